	.target	sm_90a

	.elftype	@"ET_EXEC"


//--------------------- .note.nv.tkinfo           --------------------------
	.section	.note.nv.tkinfo,"",@"SHT_NOTE"
	.sectionflags	@"SHF_NOTE_NV_TKINFO"
	.tkinfo
        /*0018*/ 	.word	0x00000002
        /*0030*/ 	.string	""
        /*0030*/ 	.string	"ptxas"
        /*0030*/ 	.string	"Cuda compilation tools, release 13.0, V13.0.88"
        /*0030*/ 	.string	"Build cuda_13.0.r13.0/compiler.36424714_0"
        /*0030*/ 	.string	"-arch sm_90a -m 64 "



//--------------------- .note.nv.cuinfo           --------------------------
	.section	.note.nv.cuinfo,"",@"SHT_NOTE"
	.sectionflags	@"SHF_NOTE_NV_CUINFO"
        /*0018*/ 	.short	0x0002
        /*001a*/ 	.short	0x005a
        /*001c*/ 	.short	0x0082
	.zero		2


//--------------------- .nv.info                  --------------------------
	.section	.nv.info,"",@"SHT_CUDA_INFO"
	.align	4


	//----- nvinfo : EIATTR_REGCOUNT
	.align		4
        /*0000*/ 	.byte	0x04, 0x2f
        /*0002*/ 	.short	(.L_12 - .L_11)
	.align		4
.L_11:
        /*0004*/ 	.word	index@(_ZN5flash16flash_fwd_kernelI23Flash_fwd_kernel_traitsILi128ELi128ELi32ELi4ELb0ELb0EN7cutlass10bfloat16_tE19Flash_kernel_traitsILi128ELi128ELi32ELi4ES3_EELb0ELb0ELb1ELb1ELb0ELb0ELb1ELb0EEEvNS_16Flash_fwd_paramsE)
        /*0008*/ 	.word	0x000000ff


	//----- nvinfo : EIATTR_FRAME_SIZE
	.align		4
.L_12:
        /*000c*/ 	.byte	0x04, 0x11
        /*000e*/ 	.short	(.L_14 - .L_13)
	.align		4
.L_13:
        /*0010*/ 	.word	index@(_ZN5flash16flash_fwd_kernelI23Flash_fwd_kernel_traitsILi128ELi128ELi32ELi4ELb0ELb0EN7cutlass10bfloat16_tE19Flash_kernel_traitsILi128ELi128ELi32ELi4ES3_EELb0ELb0ELb1ELb1ELb0ELb0ELb1ELb0EEEvNS_16Flash_fwd_paramsE)
        /*0014*/ 	.word	0x00000048


	//----- nvinfo : EIATTR_REGCOUNT
	.align		4
.L_14:
        /*0018*/ 	.byte	0x04, 0x2f
        /*001a*/ 	.short	(.L_16 - .L_15)
	.align		4
.L_15:
        /*001c*/ 	.word	index@(_ZN5flash16flash_fwd_kernelI23Flash_fwd_kernel_traitsILi128ELi128ELi32ELi4ELb0ELb0EN7cutlass10bfloat16_tE19Flash_kernel_traitsILi128ELi128ELi32ELi4ES3_EELb1ELb0ELb1ELb1ELb0ELb0ELb0ELb1EEEvNS_16Flash_fwd_paramsE)
        /*0020*/ 	.word	0x000000ff


	//----- nvinfo : EIATTR_FRAME_SIZE
	.align		4
.L_16:
        /*0024*/ 	.byte	0x04, 0x11
        /*0026*/ 	.short	(.L_18 - .L_17)
	.align		4
.L_17:
        /*0028*/ 	.word	index@($_ZN5flash16flash_fwd_kernelI23Flash_fwd_kernel_traitsILi128ELi128ELi32ELi4ELb0ELb0EN7cutlass10bfloat16_tE19Flash_kernel_traitsILi128ELi128ELi32ELi4ES3_EELb1ELb0ELb1ELb1ELb0ELb0ELb0ELb1EEEvNS_16Flash_fwd_paramsE$_ZN5flash22compute_attn_1rowblockI23Flash_fwd_kernel_traitsILi128ELi128ELi32ELi4ELb0ELb0EN7cutlass10bfloat16_tE19Flash_kernel_traitsILi128ELi128ELi32ELi4ES3_EELb1ELb0ELb1ELb1ELb0ELb0ELb0ELb1ENS_16Flash_fwd_paramsEEEvRKT8_iii)
        /*002c*/ 	.word	0x000001e0


	//----- nvinfo : EIATTR_FRAME_SIZE
	.align		4
.L_18:
        /*0030*/ 	.byte	0x04, 0x11
        /*0032*/ 	.short	(.L_20 - .L_19)
	.align		4
.L_19:
        /*0034*/ 	.word	index@(_ZN5flash16flash_fwd_kernelI23Flash_fwd_kernel_traitsILi128ELi128ELi32ELi4ELb0ELb0EN7cutlass10bfloat16_tE19Flash_kernel_traitsILi128ELi128ELi32ELi4ES3_EELb1ELb0ELb1ELb1ELb0ELb0ELb0ELb1EEEvNS_16Flash_fwd_paramsE)
        /*0038*/ 	.word	0x000001e0


	//----- nvinfo : EIATTR_REGCOUNT
	.align		4
.L_20:
        /*003c*/ 	.byte	0x04, 0x2f
        /*003e*/ 	.short	(.L_22 - .L_21)
	.align		4
.L_21:
        /*0040*/ 	.word	index@(_ZN5flash16flash_fwd_kernelI23Flash_fwd_kernel_traitsILi128ELi128ELi32ELi4ELb0ELb0EN7cutlass10bfloat16_tE19Flash_kernel_traitsILi128ELi128ELi32ELi4ES3_EELb0ELb0ELb1ELb0ELb0ELb0ELb1ELb0EEEvNS_16Flash_fwd_paramsE)
        /*0044*/ 	.word	0x000000ff


	//----- nvinfo : EIATTR_FRAME_SIZE
	.align		4
.L_22:
        /*0048*/ 	.byte	0x04, 0x11
        /*004a*/ 	.short	(.L_24 - .L_23)
	.align		4
.L_23:
        /*004c*/ 	.word	index@(_ZN5flash16flash_fwd_kernelI23Flash_fwd_kernel_traitsILi128ELi128ELi32ELi4ELb0ELb0EN7cutlass10bfloat16_tE19Flash_kernel_traitsILi128ELi128ELi32ELi4ES3_EELb0ELb0ELb1ELb0ELb0ELb0ELb1ELb0EEEvNS_16Flash_fwd_paramsE)
        /*0050*/ 	.word	0x00000048


	//----- nvinfo : EIATTR_REGCOUNT
	.align		4
.L_24:
        /*0054*/ 	.byte	0x04, 0x2f
        /*0056*/ 	.short	(.L_26 - .L_25)
	.align		4
.L_25:
        /*0058*/ 	.word	index@(_ZN5flash16flash_fwd_kernelI23Flash_fwd_kernel_traitsILi128ELi128ELi32ELi4ELb0ELb0EN7cutlass10bfloat16_tE19Flash_kernel_traitsILi128ELi128ELi32ELi4ES3_EELb1ELb0ELb1ELb0ELb0ELb0ELb0ELb1EEEvNS_16Flash_fwd_paramsE)
        /*005c*/ 	.word	0x000000ff


	//----- nvinfo : EIATTR_FRAME_SIZE
	.align		4
.L_26:
        /*0060*/ 	.byte	0x04, 0x11
        /*0062*/ 	.short	(.L_28 - .L_27)
	.align		4
.L_27:
        /*0064*/ 	.word	index@(_ZN5flash16flash_fwd_kernelI23Flash_fwd_kernel_traitsILi128ELi128ELi32ELi4ELb0ELb0EN7cutlass10bfloat16_tE19Flash_kernel_traitsILi128ELi128ELi32ELi4ES3_EELb1ELb0ELb1ELb0ELb0ELb0ELb0ELb1EEEvNS_16Flash_fwd_paramsE)
        /*0068*/ 	.word	0x00000118


	//----- nvinfo : EIATTR_REGCOUNT
	.align		4
.L_28:
        /*006c*/ 	.byte	0x04, 0x2f
        /*006e*/ 	.short	(.L_30 - .L_29)
	.align		4
.L_29:
        /*0070*/ 	.word	index@(_ZN5flash16flash_fwd_kernelI23Flash_fwd_kernel_traitsILi128ELi128ELi32ELi4ELb0ELb0EN7cutlass10bfloat16_tE19Flash_kernel_traitsILi128ELi128ELi32ELi4ES3_EELb1ELb0ELb1ELb1ELb0ELb0ELb0ELb0EEEvNS_16Flash_fwd_paramsE)
        /*0074*/ 	.word	0x000000ff


	//----- nvinfo : EIATTR_FRAME_SIZE
	.align		4
.L_30:
        /*0078*/ 	.byte	0x04, 0x11
        /*007a*/ 	.short	(.L_32 - .L_31)
	.align		4
.L_31:
        /*007c*/ 	.word	index@(_ZN5flash16flash_fwd_kernelI23Flash_fwd_kernel_traitsILi128ELi128ELi32ELi4ELb0ELb0EN7cutlass10bfloat16_tE19Flash_kernel_traitsILi128ELi128ELi32ELi4ES3_EELb1ELb0ELb1ELb1ELb0ELb0ELb0ELb0EEEvNS_16Flash_fwd_paramsE)
        /*0080*/ 	.word	0x00000088


	//----- nvinfo : EIATTR_REGCOUNT
	.align		4
.L_32:
        /*0084*/ 	.byte	0x04, 0x2f
        /*0086*/ 	.short	(.L_34 - .L_33)
	.align		4
.L_33:
        /*0088*/ 	.word	index@(_ZN5flash16flash_fwd_kernelI23Flash_fwd_kernel_traitsILi128ELi128ELi32ELi4ELb0ELb0EN7cutlass10bfloat16_tE19Flash_kernel_traitsILi128ELi128ELi32ELi4ES3_EELb0ELb0ELb1ELb0ELb0ELb1ELb1ELb0EEEvNS_16Flash_fwd_paramsE)
        /*008c*/ 	.word	0x000000ff


	//----- nvinfo : EIATTR_FRAME_SIZE
	.align		4
.L_34:
        /*0090*/ 	.byte	0x04, 0x11
        /*0092*/ 	.short	(.L_36 - .L_35)
	.align		4
.L_35:
        /*0094*/ 	.word	index@(_ZN5flash16flash_fwd_kernelI23Flash_fwd_kernel_traitsILi128ELi128ELi32ELi4ELb0ELb0EN7cutlass10bfloat16_tE19Flash_kernel_traitsILi128ELi128ELi32ELi4ES3_EELb0ELb0ELb1ELb0ELb0ELb1ELb1ELb0EEEvNS_16Flash_fwd_paramsE)
        /*0098*/ 	.word	0x00000040


	//----- nvinfo : EIATTR_REGCOUNT
	.align		4
.L_36:
        /*009c*/ 	.byte	0x04, 0x2f
        /*009e*/ 	.short	(.L_38 - .L_37)
	.align		4
.L_37:
        /*00a0*/ 	.word	index@(_ZN5flash16flash_fwd_kernelI23Flash_fwd_kernel_traitsILi128ELi128ELi32ELi4ELb0ELb0EN7cutlass10bfloat16_tE19Flash_kernel_traitsILi128ELi128ELi32ELi4ES3_EELb1ELb0ELb1ELb0ELb0ELb1ELb0ELb0EEEvNS_16Flash_fwd_paramsE)
        /*00a4*/ 	.word	0x000000ff


	//----- nvinfo : EIATTR_FRAME_SIZE
	.align		4
.L_38:
        /*00a8*/ 	.byte	0x04, 0x11
        /*00aa*/ 	.short	(.L_40 - .L_39)
	.align		4
.L_39:
        /*00ac*/ 	.word	index@(_ZN5flash16flash_fwd_kernelI23Flash_fwd_kernel_traitsILi128ELi128ELi32ELi4ELb0ELb0EN7cutlass10bfloat16_tE19Flash_kernel_traitsILi128ELi128ELi32ELi4ES3_EELb1ELb0ELb1ELb0ELb0ELb1ELb0ELb0EEEvNS_16Flash_fwd_paramsE)
        /*00b0*/ 	.word	0x00000088


	//----- nvinfo : EIATTR_REGCOUNT
	.align		4
.L_40:
        /*00b4*/ 	.byte	0x04, 0x2f
        /*00b6*/ 	.short	(.L_42 - .L_41)
	.align		4
.L_41:
        /*00b8*/ 	.word	index@(_ZN5flash16flash_fwd_kernelI23Flash_fwd_kernel_traitsILi128ELi128ELi32ELi4ELb0ELb0EN7cutlass10bfloat16_tE19Flash_kernel_traitsILi128ELi128ELi32ELi4ES3_EELb0ELb0ELb0ELb1ELb0ELb0ELb1ELb0EEEvNS_16Flash_fwd_paramsE)
        /*00bc*/ 	.word	0x000000ff


	//----- nvinfo : EIATTR_FRAME_SIZE
	.align		4
.L_42:
        /*00c0*/ 	.byte	0x04, 0x11
        /*00c2*/ 	.short	(.L_44 - .L_43)
	.align		4
.L_43:
        /*00c4*/ 	.word	index@(_ZN5flash16flash_fwd_kernelI23Flash_fwd_kernel_traitsILi128ELi128ELi32ELi4ELb0ELb0EN7cutlass10bfloat16_tE19Flash_kernel_traitsILi128ELi128ELi32ELi4ES3_EELb0ELb0ELb0ELb1ELb0ELb0ELb1ELb0EEEvNS_16Flash_fwd_paramsE)
        /*00c8*/ 	.word	0x00000058


	//----- nvinfo : EIATTR_REGCOUNT
	.align		4
.L_44:
        /*00cc*/ 	.byte	0x04, 0x2f
        /*00ce*/ 	.short	(.L_46 - .L_45)
	.align		4
.L_45:
        /*00d0*/ 	.word	index@(_ZN5flash16flash_fwd_kernelI23Flash_fwd_kernel_traitsILi128ELi128ELi32ELi4ELb0ELb0EN7cutlass10bfloat16_tE19Flash_kernel_traitsILi128ELi128ELi32ELi4ES3_EELb1ELb0ELb0ELb1ELb0ELb0ELb0ELb1EEEvNS_16Flash_fwd_paramsE)
        /*00d4*/ 	.word	0x000000ff


	//----- nvinfo : EIATTR_FRAME_SIZE
	.align		4
.L_46:
        /*00d8*/ 	.byte	0x04, 0x11
        /*00da*/ 	.short	(.L_48 - .L_47)
	.align		4
.L_47:
        /*00dc*/ 	.word	index@(_ZN5flash16flash_fwd_kernelI23Flash_fwd_kernel_traitsILi128ELi128ELi32ELi4ELb0ELb0EN7cutlass10bfloat16_tE19Flash_kernel_traitsILi128ELi128ELi32ELi4ES3_EELb1ELb0ELb0ELb1ELb0ELb0ELb0ELb1EEEvNS_16Flash_fwd_paramsE)
        /*00e0*/ 	.word	0x000000a0


	//----- nvinfo : EIATTR_REGCOUNT
	.align		4
.L_48:
        /*00e4*/ 	.byte	0x04, 0x2f
        /*00e6*/ 	.short	(.L_50 - .L_49)
	.align		4
.L_49:
        /*00e8*/ 	.word	index@(_ZN5flash16flash_fwd_kernelI23Flash_fwd_kernel_traitsILi128ELi128ELi32ELi4ELb0ELb0EN7cutlass10bfloat16_tE19Flash_kernel_traitsILi128ELi128ELi32ELi4ES3_EELb0ELb0ELb0ELb0ELb0ELb0ELb1ELb0EEEvNS_16Flash_fwd_paramsE)
        /*00ec*/ 	.word	0x000000ff


	//----- nvinfo : EIATTR_FRAME_SIZE
	.align		4
.L_50:
        /*00f0*/ 	.byte	0x04, 0x11
        /*00f2*/ 	.short	(.L_52 - .L_51)
	.align		4
.L_51:
        /*00f4*/ 	.word	index@(_ZN5flash16flash_fwd_kernelI23Flash_fwd_kernel_traitsILi128ELi128ELi32ELi4ELb0ELb0EN7cutlass10bfloat16_tE19Flash_kernel_traitsILi128ELi128ELi32ELi4ES3_EELb0ELb0ELb0ELb0ELb0ELb0ELb1ELb0EEEvNS_16Flash_fwd_paramsE)
        /*00f8*/ 	.word	0x00000058


	//----- nvinfo : EIATTR_REGCOUNT
	.align		4
.L_52:
        /*00fc*/ 	.byte	0x04, 0x2f
        /*00fe*/ 	.short	(.L_54 - .L_53)
	.align		4
.L_53:
        /*0100*/ 	.word	index@(_ZN5flash16flash_fwd_kernelI23Flash_fwd_kernel_traitsILi128ELi128ELi32ELi4ELb0ELb0EN7cutlass10bfloat16_tE19Flash_kernel_traitsILi128ELi128ELi32ELi4ES3_EELb1ELb0ELb0ELb0ELb0ELb0ELb0ELb1EEEvNS_16Flash_fwd_paramsE)
        /*0104*/ 	.word	0x000000ff


	//----- nvinfo : EIATTR_FRAME_SIZE
	.align		4
.L_54:
        /*0108*/ 	.byte	0x04, 0x11
        /*010a*/ 	.short	(.L_56 - .L_55)
	.align		4
.L_55:
        /*010c*/ 	.word	index@(_ZN5flash16flash_fwd_kernelI23Flash_fwd_kernel_traitsILi128ELi128ELi32ELi4ELb0ELb0EN7cutlass10bfloat16_tE19Flash_kernel_traitsILi128ELi128ELi32ELi4ES3_EELb1ELb0ELb0ELb0ELb0ELb0ELb0ELb1EEEvNS_16Flash_fwd_paramsE)
        /*0110*/ 	.word	0x00000088


	//----- nvinfo : EIATTR_REGCOUNT
	.align		4
.L_56:
        /*0114*/ 	.byte	0x04, 0x2f
        /*0116*/ 	.short	(.L_58 - .L_57)
	.align		4
.L_57:
        /*0118*/ 	.word	index@(_ZN5flash16flash_fwd_kernelI23Flash_fwd_kernel_traitsILi128ELi128ELi32ELi4ELb0ELb0EN7cutlass10bfloat16_tE19Flash_kernel_traitsILi128ELi128ELi32ELi4ES3_EELb1ELb0ELb0ELb1ELb0ELb0ELb0ELb0EEEvNS_16Flash_fwd_paramsE)
        /*011c*/ 	.word	0x000000ff


	//----- nvinfo : EIATTR_FRAME_SIZE
	.align		4
.L_58:
        /*0120*/ 	.byte	0x04, 0x11
        /*0122*/ 	.short	(.L_60 - .L_59)
	.align		4
.L_59:
        /*0124*/ 	.word	index@(_ZN5flash16flash_fwd_kernelI23Flash_fwd_kernel_traitsILi128ELi128ELi32ELi4ELb0ELb0EN7cutlass10bfloat16_tE19Flash_kernel_traitsILi128ELi128ELi32ELi4ES3_EELb1ELb0ELb0ELb1ELb0ELb0ELb0ELb0EEEvNS_16Flash_fwd_paramsE)
        /*0128*/ 	.word	0x00000030


	//----- nvinfo : EIATTR_REGCOUNT
	.align		4
.L_60:
        /*012c*/ 	.byte	0x04, 0x2f
        /*012e*/ 	.short	(.L_62 - .L_61)
	.align		4
.L_61:
        /*0130*/ 	.word	index@(_ZN5flash16flash_fwd_kernelI23Flash_fwd_kernel_traitsILi128ELi128ELi32ELi4ELb0ELb0EN7cutlass10bfloat16_tE19Flash_kernel_traitsILi128ELi128ELi32ELi4ES3_EELb0ELb0ELb0ELb0ELb1ELb1ELb1ELb0EEEvNS_16Flash_fwd_paramsE)
        /*0134*/ 	.word	0x000000ff


	//----- nvinfo : EIATTR_FRAME_SIZE
	.align		4
.L_62:
        /*0138*/ 	.byte	0x04, 0x11
        /*013a*/ 	.short	(.L_64 - .L_63)
	.align		4
.L_63:
        /*013c*/ 	.word	index@(_ZN5flash16flash_fwd_kernelI23Flash_fwd_kernel_traitsILi128ELi128ELi32ELi4ELb0ELb0EN7cutlass10bfloat16_tE19Flash_kernel_traitsILi128ELi128ELi32ELi4ES3_EELb0ELb0ELb0ELb0ELb1ELb1ELb1ELb0EEEvNS_16Flash_fwd_paramsE)
        /*0140*/ 	.word	0x00000030


	//----- nvinfo : EIATTR_REGCOUNT
	.align		4
.L_64:
        /*0144*/ 	.byte	0x04, 0x2f
        /*0146*/ 	.short	(.L_66 - .L_65)
	.align		4
.L_65:
        /*0148*/ 	.word	index@(_ZN5flash16flash_fwd_kernelI23Flash_fwd_kernel_traitsILi128ELi128ELi32ELi4ELb0ELb0EN7cutlass10bfloat16_tE19Flash_kernel_traitsILi128ELi128ELi32ELi4ES3_EELb1ELb0ELb0ELb0ELb1ELb1ELb0ELb0EEEvNS_16Flash_fwd_paramsE)
        /*014c*/ 	.word	0x000000ff


	//----- nvinfo : EIATTR_FRAME_SIZE
	.align		4
.L_66:
        /*0150*/ 	.byte	0x04, 0x11
        /*0152*/ 	.short	(.L_68 - .L_67)
	.align		4
.L_67:
        /*0154*/ 	.word	index@(_ZN5flash16flash_fwd_kernelI23Flash_fwd_kernel_traitsILi128ELi128ELi32ELi4ELb0ELb0EN7cutlass10bfloat16_tE19Flash_kernel_traitsILi128ELi128ELi32ELi4ES3_EELb1ELb0ELb0ELb0ELb1ELb1ELb0ELb0EEEvNS_16Flash_fwd_paramsE)
        /*0158*/ 	.word	0x00000020


	//----- nvinfo : EIATTR_REGCOUNT
	.align		4
.L_68:
        /*015c*/ 	.byte	0x04, 0x2f
        /*015e*/ 	.short	(.L_70 - .L_69)
	.align		4
.L_69:
        /*0160*/ 	.word	index@(_ZN5flash16flash_fwd_kernelI23Flash_fwd_kernel_traitsILi128ELi128ELi32ELi4ELb0ELb0EN7cutlass10bfloat16_tE19Flash_kernel_traitsILi128ELi128ELi32ELi4ES3_EELb1ELb0ELb1ELb0ELb0ELb0ELb0ELb0EEEvNS_16Flash_fwd_paramsE)
        /*0164*/ 	.word	0x000000ff


	//----- nvinfo : EIATTR_FRAME_SIZE
	.align		4
.L_70:
        /*0168*/ 	.byte	0x04, 0x11
        /*016a*/ 	.short	(.L_72 - .L_71)
	.align		4
.L_71:
        /*016c*/ 	.word	index@(_ZN5flash16flash_fwd_kernelI23Flash_fwd_kernel_traitsILi128ELi128ELi32ELi4ELb0ELb0EN7cutlass10bfloat16_tE19Flash_kernel_traitsILi128ELi128ELi32ELi4ES3_EELb1ELb0ELb1ELb0ELb0ELb0ELb0ELb0EEEvNS_16Flash_fwd_paramsE)
        /*0170*/ 	.word	0x00000080


	//----- nvinfo : EIATTR_REGCOUNT
	.align		4
.L_72:
        /*0174*/ 	.byte	0x04, 0x2f
        /*0176*/ 	.short	(.L_74 - .L_73)
	.align		4
.L_73:
        /*0178*/ 	.word	index@(_ZN5flash16flash_fwd_kernelI23Flash_fwd_kernel_traitsILi128ELi128ELi32ELi4ELb0ELb0EN7cutlass10bfloat16_tE19Flash_kernel_traitsILi128ELi128ELi32ELi4ES3_EELb1ELb0ELb0ELb0ELb0ELb0ELb0ELb0EEEvNS_16Flash_fwd_paramsE)
        /*017c*/ 	.word	0x000000ff


	//----- nvinfo : EIATTR_FRAME_SIZE
	.align		4
.L_74:
        /*0180*/ 	.byte	0x04, 0x11
        /*0182*/ 	.short	(.L_76 - .L_75)
	.align		4
.L_75:
        /*0184*/ 	.word	index@(_ZN5flash16flash_fwd_kernelI23Flash_fwd_kernel_traitsILi128ELi128ELi32ELi4ELb0ELb0EN7cutlass10bfloat16_tE19Flash_kernel_traitsILi128ELi128ELi32ELi4ES3_EELb1ELb0ELb0ELb0ELb0ELb0ELb0ELb0EEEvNS_16Flash_fwd_paramsE)
        /*0188*/ 	.word	0x00000020


	//----- nvinfo : EIATTR_REGCOUNT
	.align		4
.L_76:
        /*018c*/ 	.byte	0x04, 0x2f
        /*018e*/ 	.short	(.L_78 - .L_77)
	.align		4
.L_77:
        /*0190*/ 	.word	index@(_ZN5flash16flash_fwd_kernelI23Flash_fwd_kernel_traitsILi128ELi128ELi32ELi4ELb0ELb0EN7cutlass10bfloat16_tE19Flash_kernel_traitsILi128ELi128ELi32ELi4ES3_EELb0ELb0ELb0ELb0ELb0ELb1ELb1ELb0EEEvNS_16Flash_fwd_paramsE)
        /*0194*/ 	.word	0x000000ff


	//----- nvinfo : EIATTR_FRAME_SIZE
	.align		4
.L_78:
        /*0198*/ 	.byte	0x04, 0x11
        /*019a*/ 	.short	(.L_80 - .L_79)
	.align		4
.L_79:
        /*019c*/ 	.word	index@(_ZN5flash16flash_fwd_kernelI23Flash_fwd_kernel_traitsILi128ELi128ELi32ELi4ELb0ELb0EN7cutlass10bfloat16_tE19Flash_kernel_traitsILi128ELi128ELi32ELi4ES3_EELb0ELb0ELb0ELb0ELb0ELb1ELb1ELb0EEEvNS_16Flash_fwd_paramsE)
        /*01a0*/ 	.word	0x00000048


	//----- nvinfo : EIATTR_REGCOUNT
	.align		4
.L_80:
        /*01a4*/ 	.byte	0x04, 0x2f
        /*01a6*/ 	.short	(.L_82 - .L_81)
	.align		4
.L_81:
        /*01a8*/ 	.word	index@(_ZN5flash16flash_fwd_kernelI23Flash_fwd_kernel_traitsILi128ELi128ELi32ELi4ELb0ELb0EN7cutlass10bfloat16_tE19Flash_kernel_traitsILi128ELi128ELi32ELi4ES3_EELb1ELb0ELb0ELb0ELb0ELb1ELb0ELb0EEEvNS_16Flash_fwd_paramsE)
        /*01ac*/ 	.word	0x000000ff


	//----- nvinfo : EIATTR_FRAME_SIZE
	.align		4
.L_82:
        /*01b0*/ 	.byte	0x04, 0x11
        /*01b2*/ 	.short	(.L_84 - .L_83)
	.align		4
.L_83:
        /*01b4*/ 	.word	index@(_ZN5flash16flash_fwd_kernelI23Flash_fwd_kernel_traitsILi128ELi128ELi32ELi4ELb0ELb0EN7cutlass10bfloat16_tE19Flash_kernel_traitsILi128ELi128ELi32ELi4ES3_EELb1ELb0ELb0ELb0ELb0ELb1ELb0ELb0EEEvNS_16Flash_fwd_paramsE)
        /*01b8*/ 	.word	0x00000020


	//----- nvinfo : EIATTR_REGCOUNT
	.align		4
.L_84:
        /*01bc*/ 	.byte	0x04, 0x2f
        /*01be*/ 	.short	(.L_86 - .L_85)
	.align		4
.L_85:
        /*01c0*/ 	.word	index@(_ZN5flash16flash_fwd_kernelI23Flash_fwd_kernel_traitsILi128ELi128ELi32ELi4ELb0ELb0EN7cutlass10bfloat16_tE19Flash_kernel_traitsILi128ELi128ELi32ELi4ES3_EELb0ELb0ELb1ELb1ELb0ELb0ELb0ELb0EEEvNS_16Flash_fwd_paramsE)
        /*01c4*/ 	.word	0x000000ff


	//----- nvinfo : EIATTR_FRAME_SIZE
	.align		4
.L_86:
        /*01c8*/ 	.byte	0x04, 0x11
        /*01ca*/ 	.short	(.L_88 - .L_87)
	.align		4
.L_87:
        /*01cc*/ 	.word	index@(_ZN5flash16flash_fwd_kernelI23Flash_fwd_kernel_traitsILi128ELi128ELi32ELi4ELb0ELb0EN7cutlass10bfloat16_tE19Flash_kernel_traitsILi128ELi128ELi32ELi4ES3_EELb0ELb0ELb1ELb1ELb0ELb0ELb0ELb0EEEvNS_16Flash_fwd_paramsE)
        /*01d0*/ 	.word	0x00000048


	//----- nvinfo : EIATTR_REGCOUNT
	.align		4
.L_88:
        /*01d4*/ 	.byte	0x04, 0x2f
        /*01d6*/ 	.short	(.L_90 - .L_89)
	.align		4
.L_89:
        /*01d8*/ 	.word	index@(_ZN5flash16flash_fwd_kernelI23Flash_fwd_kernel_traitsILi128ELi128ELi32ELi4ELb0ELb0EN7cutlass10bfloat16_tE19Flash_kernel_traitsILi128ELi128ELi32ELi4ES3_EELb0ELb0ELb1ELb0ELb0ELb0ELb0ELb0EEEvNS_16Flash_fwd_paramsE)
        /*01dc*/ 	.word	0x000000ff


	//----- nvinfo : EIATTR_FRAME_SIZE
	.align		4
.L_90:
        /*01e0*/ 	.byte	0x04, 0x11
        /*01e2*/ 	.short	(.L_92 - .L_91)
	.align		4
.L_91:
        /*01e4*/ 	.word	index@(_ZN5flash16flash_fwd_kernelI23Flash_fwd_kernel_traitsILi128ELi128ELi32ELi4ELb0ELb0EN7cutlass10bfloat16_tE19Flash_kernel_traitsILi128ELi128ELi32ELi4ES3_EELb0ELb0ELb1ELb0ELb0ELb0ELb0ELb0EEEvNS_16Flash_fwd_paramsE)
        /*01e8*/ 	.word	0x00000048


	//----- nvinfo : EIATTR_REGCOUNT
	.align		4
.L_92:
        /*01ec*/ 	.byte	0x04, 0x2f
        /*01ee*/ 	.short	(.L_94 - .L_93)
	.align		4
.L_93:
        /*01f0*/ 	.word	index@(_ZN5flash16flash_fwd_kernelI23Flash_fwd_kernel_traitsILi128ELi128ELi32ELi4ELb0ELb0EN7cutlass10bfloat16_tE19Flash_kernel_traitsILi128ELi128ELi32ELi4ES3_EELb0ELb0ELb1ELb0ELb0ELb1ELb0ELb0EEEvNS_16Flash_fwd_paramsE)
        /*01f4*/ 	.word	0x000000ff


	//----- nvinfo : EIATTR_FRAME_SIZE
	.align		4
.L_94:
        /*01f8*/ 	.byte	0x04, 0x11
        /*01fa*/ 	.short	(.L_96 - .L_95)
	.align		4
.L_95:
        /*01fc*/ 	.word	index@(_ZN5flash16flash_fwd_kernelI23Flash_fwd_kernel_traitsILi128ELi128ELi32ELi4ELb0ELb0EN7cutlass10bfloat16_tE19Flash_kernel_traitsILi128ELi128ELi32ELi4ES3_EELb0ELb0ELb1ELb0ELb0ELb1ELb0ELb0EEEvNS_16Flash_fwd_paramsE)
        /*0200*/ 	.word	0x00000040


	//----- nvinfo : EIATTR_REGCOUNT
	.align		4
.L_96:
        /*0204*/ 	.byte	0x04, 0x2f
        /*0206*/ 	.short	(.L_98 - .L_97)
	.align		4
.L_97:
        /*0208*/ 	.word	index@(_ZN5flash16flash_fwd_kernelI23Flash_fwd_kernel_traitsILi128ELi128ELi32ELi4ELb0ELb0EN7cutlass10bfloat16_tE19Flash_kernel_traitsILi128ELi128ELi32ELi4ES3_EELb0ELb0ELb0ELb1ELb0ELb0ELb0ELb0EEEvNS_16Flash_fwd_paramsE)
        /*020c*/ 	.word	0x000000ff


	//----- nvinfo : EIATTR_FRAME_SIZE
	.align		4
.L_98:
        /*0210*/ 	.byte	0x04, 0x11
        /*0212*/ 	.short	(.L_100 - .L_99)
	.align		4
.L_99:
        /*0214*/ 	.word	index@(_ZN5flash16flash_fwd_kernelI23Flash_fwd_kernel_traitsILi128ELi128ELi32ELi4ELb0ELb0EN7cutlass10bfloat16_tE19Flash_kernel_traitsILi128ELi128ELi32ELi4ES3_EELb0ELb0ELb0ELb1ELb0ELb0ELb0ELb0EEEvNS_16Flash_fwd_paramsE)
        /*0218*/ 	.word	0x00000028


	//----- nvinfo : EIATTR_REGCOUNT
	.align		4
.L_100:
        /*021c*/ 	.byte	0x04, 0x2f
        /*021e*/ 	.short	(.L_102 - .L_101)
	.align		4
.L_101:
        /*0220*/ 	.word	index@(_ZN5flash16flash_fwd_kernelI23Flash_fwd_kernel_traitsILi128ELi128ELi32ELi4ELb0ELb0EN7cutlass10bfloat16_tE19Flash_kernel_traitsILi128ELi128ELi32ELi4ES3_EELb0ELb0ELb0ELb0ELb0ELb0ELb0ELb0EEEvNS_16Flash_fwd_paramsE)
        /*0224*/ 	.word	0x000000ff


	//----- nvinfo : EIATTR_FRAME_SIZE
	.align		4
.L_102:
        /*0228*/ 	.byte	0x04, 0x11
        /*022a*/ 	.short	(.L_104 - .L_103)
	.align		4
.L_103:
        /*022c*/ 	.word	index@(_ZN5flash16flash_fwd_kernelI23Flash_fwd_kernel_traitsILi128ELi128ELi32ELi4ELb0ELb0EN7cutlass10bfloat16_tE19Flash_kernel_traitsILi128ELi128ELi32ELi4ES3_EELb0ELb0ELb0ELb0ELb0ELb0ELb0ELb0EEEvNS_16Flash_fwd_paramsE)
        /*0230*/ 	.word	0x00000020


	//----- nvinfo : EIATTR_REGCOUNT
	.align		4
.L_104:
        /*0234*/ 	.byte	0x04, 0x2f
        /*0236*/ 	.short	(.L_106 - .L_105)
	.align		4
.L_105:
        /*0238*/ 	.word	index@(_ZN5flash16flash_fwd_kernelI23Flash_fwd_kernel_traitsILi128ELi128ELi32ELi4ELb0ELb0EN7cutlass10bfloat16_tE19Flash_kernel_traitsILi128ELi128ELi32ELi4ES3_EELb0ELb0ELb0ELb0ELb1ELb1ELb0ELb0EEEvNS_16Flash_fwd_paramsE)
        /*023c*/ 	.word	0x000000fe


	//----- nvinfo : EIATTR_FRAME_SIZE
	.align		4
.L_106:
        /*0240*/ 	.byte	0x04, 0x11
        /*0242*/ 	.short	(.L_108 - .L_107)
	.align		4
.L_107:
        /*0244*/ 	.word	index@(_ZN5flash16flash_fwd_kernelI23Flash_fwd_kernel_traitsILi128ELi128ELi32ELi4ELb0ELb0EN7cutlass10bfloat16_tE19Flash_kernel_traitsILi128ELi128ELi32ELi4ES3_EELb0ELb0ELb0ELb0ELb1ELb1ELb0ELb0EEEvNS_16Flash_fwd_paramsE)
        /*0248*/ 	.word	0x00000000


	//----- nvinfo : EIATTR_REGCOUNT
	.align		4
.L_108:
        /*024c*/ 	.byte	0x04, 0x2f
        /*024e*/ 	.short	(.L_110 - .L_109)
	.align		4
.L_109:
        /*0250*/ 	.word	index@(_ZN5flash16flash_fwd_kernelI23Flash_fwd_kernel_traitsILi128ELi128ELi32ELi4ELb0ELb0EN7cutlass10bfloat16_tE19Flash_kernel_traitsILi128ELi128ELi32ELi4ES3_EELb0ELb0ELb0ELb0ELb0ELb1ELb0ELb0EEEvNS_16Flash_fwd_paramsE)
        /*0254*/ 	.word	0x000000ff


	//----- nvinfo : EIATTR_FRAME_SIZE
	.align		4
.L_110:
        /*0258*/ 	.byte	0x04, 0x11
        /*025a*/ 	.short	(.L_112 - .L_111)
	.align		4
.L_111:
        /*025c*/ 	.word	index@(_ZN5flash16flash_fwd_kernelI23Flash_fwd_kernel_traitsILi128ELi128ELi32ELi4ELb0ELb0EN7cutlass10bfloat16_tE19Flash_kernel_traitsILi128ELi128ELi32ELi4ES3_EELb0ELb0ELb0ELb0ELb0ELb1ELb0ELb0EEEvNS_16Flash_fwd_paramsE)
        /*0260*/ 	.word	0x00000010


	//----- nvinfo : EIATTR_REGCOUNT
	.align		4
.L_112:
        /*0264*/ 	.byte	0x04, 0x2f
        /*0266*/ 	.short	(.L_114 - .L_113)
	.align		4
.L_113:
        /*0268*/ 	.word	index@(_ZN5flash16flash_fwd_kernelI23Flash_fwd_kernel_traitsILi128ELi128ELi64ELi4ELb0ELb0EN7cutlass10bfloat16_tE19Flash_kernel_traitsILi128ELi128ELi64ELi4ES3_EELb0ELb0ELb1ELb1ELb0ELb0ELb1ELb0EEEvNS_16Flash_fwd_paramsE)
        /*026c*/ 	.word	0x000000ff


	//----- nvinfo : EIATTR_FRAME_SIZE
	.align		4
.L_114:
        /*0270*/ 	.byte	0x04, 0x11
        /*0272*/ 	.short	(.L_116 - .L_115)
	.align		4
.L_115:
        /*0274*/ 	.word	index@(_ZN5flash16flash_fwd_kernelI23Flash_fwd_kernel_traitsILi128ELi128ELi64ELi4ELb0ELb0EN7cutlass10bfloat16_tE19Flash_kernel_traitsILi128ELi128ELi64ELi4ES3_EELb0ELb0ELb1ELb1ELb0ELb0ELb1ELb0EEEvNS_16Flash_fwd_paramsE)
        /*0278*/ 	.word	0x000000d8


	//----- nvinfo : EIATTR_REGCOUNT
	.align		4
.L_116:
        /*027c*/ 	.byte	0x04, 0x2f
        /*027e*/ 	.short	(.L_118 - .L_117)
	.align		4
.L_117:
        /*0280*/ 	.word	index@(_ZN5flash16flash_fwd_kernelI23Flash_fwd_kernel_traitsILi128ELi128ELi64ELi4ELb0ELb0EN7cutlass10bfloat16_tE19Flash_kernel_traitsILi128ELi128ELi64ELi4ES3_EELb0ELb0ELb1ELb1ELb0ELb0ELb0ELb0EEEvNS_16Flash_fwd_paramsE)
        /*0284*/ 	.word	0x000000ff


	//----- nvinfo : EIATTR_FRAME_SIZE
	.align		4
.L_118:
        /*0288*/ 	.byte	0x04, 0x11
        /*028a*/ 	.short	(.L_120 - .L_119)
	.align		4
.L_119:
        /*028c*/ 	.word	index@(_ZN5flash16flash_fwd_kernelI23Flash_fwd_kernel_traitsILi128ELi128ELi64ELi4ELb0ELb0EN7cutlass10bfloat16_tE19Flash_kernel_traitsILi128ELi128ELi64ELi4ES3_EELb0ELb0ELb1ELb1ELb0ELb0ELb0ELb0EEEvNS_16Flash_fwd_paramsE)
        /*0290*/ 	.word	0x000000d0


	//----- nvinfo : EIATTR_REGCOUNT
	.align		4
.L_120:
        /*0294*/ 	.byte	0x04, 0x2f
        /*0296*/ 	.short	(.L_122 - .L_121)
	.align		4
.L_121:
        /*0298*/ 	.word	index@(_ZN5flash16flash_fwd_kernelI23Flash_fwd_kernel_traitsILi128ELi128ELi64ELi4ELb0ELb0EN7cutlass10bfloat16_tE19Flash_kernel_traitsILi128ELi128ELi64ELi4ES3_EELb0ELb0ELb1ELb0ELb0ELb0ELb1ELb0EEEvNS_16Flash_fwd_paramsE)
        /*029c*/ 	.word	0x000000ff


	//----- nvinfo : EIATTR_FRAME_SIZE
	.align		4
.L_122:
        /*02a0*/ 	.byte	0x04, 0x11
        /*02a2*/ 	.short	(.L_124 - .L_123)
	.align		4
.L_123:
        /*02a4*/ 	.word	index@(_ZN5flash16flash_fwd_kernelI23Flash_fwd_kernel_traitsILi128ELi128ELi64ELi4ELb0ELb0EN7cutlass10bfloat16_tE19Flash_kernel_traitsILi128ELi128ELi64ELi4ES3_EELb0ELb0ELb1ELb0ELb0ELb0ELb1ELb0EEEvNS_16Flash_fwd_paramsE)
        /*02a8*/ 	.word	0x000000e0


	//----- nvinfo : EIATTR_REGCOUNT
	.align		4
.L_124:
        /*02ac*/ 	.byte	0x04, 0x2f
        /*02ae*/ 	.short	(.L_126 - .L_125)
	.align		4
.L_125:
        /*02b0*/ 	.word	index@(_ZN5flash16flash_fwd_kernelI23Flash_fwd_kernel_traitsILi128ELi128ELi64ELi4ELb0ELb0EN7cutlass10bfloat16_tE19Flash_kernel_traitsILi128ELi128ELi64ELi4ES3_EELb0ELb0ELb1ELb0ELb0ELb0ELb0ELb0EEEvNS_16Flash_fwd_paramsE)
        /*02b4*/ 	.word	0x000000ff


	//----- nvinfo : EIATTR_FRAME_SIZE
	.align		4
.L_126:
        /*02b8*/ 	.byte	0x04, 0x11
        /*02ba*/ 	.short	(.L_128 - .L_127)
	.align		4
.L_127:
        /*02bc*/ 	.word	index@(_ZN5flash16flash_fwd_kernelI23Flash_fwd_kernel_traitsILi128ELi128ELi64ELi4ELb0ELb0EN7cutlass10bfloat16_tE19Flash_kernel_traitsILi128ELi128ELi64ELi4ES3_EELb0ELb0ELb1ELb0ELb0ELb0ELb0ELb0EEEvNS_16Flash_fwd_paramsE)
        /*02c0*/ 	.word	0x000000c8


	//----- nvinfo : EIATTR_REGCOUNT
	.align		4
.L_128:
        /*02c4*/ 	.byte	0x04, 0x2f
        /*02c6*/ 	.short	(.L_130 - .L_129)
	.align		4
.L_129:
        /*02c8*/ 	.word	index@(_ZN5flash16flash_fwd_kernelI23Flash_fwd_kernel_traitsILi128ELi128ELi64ELi4ELb0ELb0EN7cutlass10bfloat16_tE19Flash_kernel_traitsILi128ELi128ELi64ELi4ES3_EELb0ELb0ELb1ELb0ELb0ELb1ELb1ELb0EEEvNS_16Flash_fwd_paramsE)
        /*02cc*/ 	.word	0x000000ff


	//----- nvinfo : EIATTR_FRAME_SIZE
	.align		4
.L_130:
        /*02d0*/ 	.byte	0x04, 0x11
        /*02d2*/ 	.short	(.L_132 - .L_131)
	.align		4
.L_131:
        /*02d4*/ 	.word	index@(_ZN5flash16flash_fwd_kernelI23Flash_fwd_kernel_traitsILi128ELi128ELi64ELi4ELb0ELb0EN7cutlass10bfloat16_tE19Flash_kernel_traitsILi128ELi128ELi64ELi4ES3_EELb0ELb0ELb1ELb0ELb0ELb1ELb1ELb0EEEvNS_16Flash_fwd_paramsE)
        /*02d8*/ 	.word	0x000000e8


	//----- nvinfo : EIATTR_REGCOUNT
	.align		4
.L_132:
        /*02dc*/ 	.byte	0x04, 0x2f
        /*02de*/ 	.short	(.L_134 - .L_133)
	.align		4
.L_133:
        /*02e0*/ 	.word	index@(_ZN5flash16flash_fwd_kernelI23Flash_fwd_kernel_traitsILi128ELi128ELi64ELi4ELb0ELb0EN7cutlass10bfloat16_tE19Flash_kernel_traitsILi128ELi128ELi64ELi4ES3_EELb0ELb0ELb1ELb0ELb0ELb1ELb0ELb0EEEvNS_16Flash_fwd_paramsE)
        /*02e4*/ 	.word	0x000000ff


	//----- nvinfo : EIATTR_FRAME_SIZE
	.align		4
.L_134:
        /*02e8*/ 	.byte	0x04, 0x11
        /*02ea*/ 	.short	(.L_136 - .L_135)
	.align		4
.L_135:
        /*02ec*/ 	.word	index@(_ZN5flash16flash_fwd_kernelI23Flash_fwd_kernel_traitsILi128ELi128ELi64ELi4ELb0ELb0EN7cutlass10bfloat16_tE19Flash_kernel_traitsILi128ELi128ELi64ELi4ES3_EELb0ELb0ELb1ELb0ELb0ELb1ELb0ELb0EEEvNS_16Flash_fwd_paramsE)
        /*02f0*/ 	.word	0x000000b8


	//----- nvinfo : EIATTR_REGCOUNT
	.align		4
.L_136:
        /*02f4*/ 	.byte	0x04, 0x2f
        /*02f6*/ 	.short	(.L_138 - .L_137)
	.align		4
.L_137:
        /*02f8*/ 	.word	index@(_ZN5flash16flash_fwd_kernelI23Flash_fwd_kernel_traitsILi128ELi128ELi64ELi4ELb0ELb0EN7cutlass10bfloat16_tE19Flash_kernel_traitsILi128ELi128ELi64ELi4ES3_EELb0ELb0ELb0ELb1ELb0ELb0ELb1ELb0EEEvNS_16Flash_fwd_paramsE)
        /*02fc*/ 	.word	0x000000ff


	//----- nvinfo : EIATTR_FRAME_SIZE
	.align		4
.L_138:
        /*0300*/ 	.byte	0x04, 0x11
        /*0302*/ 	.short	(.L_140 - .L_139)
	.align		4
.L_139:
        /*0304*/ 	.word	index@(_ZN5flash16flash_fwd_kernelI23Flash_fwd_kernel_traitsILi128ELi128ELi64ELi4ELb0ELb0EN7cutlass10bfloat16_tE19Flash_kernel_traitsILi128ELi128ELi64ELi4ES3_EELb0ELb0ELb0ELb1ELb0ELb0ELb1ELb0EEEvNS_16Flash_fwd_paramsE)
        /*0308*/ 	.word	0x00000090


	//----- nvinfo : EIATTR_REGCOUNT
	.align		4
.L_140:
        /*030c*/ 	.byte	0x04, 0x2f
        /*030e*/ 	.short	(.L_142 - .L_141)
	.align		4
.L_141:
        /*0310*/ 	.word	index@(_ZN5flash16flash_fwd_kernelI23Flash_fwd_kernel_traitsILi128ELi128ELi64ELi4ELb0ELb0EN7cutlass10bfloat16_tE19Flash_kernel_traitsILi128ELi128ELi64ELi4ES3_EELb0ELb0ELb0ELb1ELb0ELb0ELb0ELb0EEEvNS_16Flash_fwd_paramsE)
        /*0314*/ 	.word	0x000000ff


	//----- nvinfo : EIATTR_FRAME_SIZE
	.align		4
.L_142:
        /*0318*/ 	.byte	0x04, 0x11
        /*031a*/ 	.short	(.L_144 - .L_143)
	.align		4
.L_143:
        /*031c*/ 	.word	index@(_ZN5flash16flash_fwd_kernelI23Flash_fwd_kernel_traitsILi128ELi128ELi64ELi4ELb0ELb0EN7cutlass10bfloat16_tE19Flash_kernel_traitsILi128ELi128ELi64ELi4ES3_EELb0ELb0ELb0ELb1ELb0ELb0ELb0ELb0EEEvNS_16Flash_fwd_paramsE)
        /*0320*/ 	.word	0x00000090


	//----- nvinfo : EIATTR_REGCOUNT
	.align		4
.L_144:
        /*0324*/ 	.byte	0x04, 0x2f
        /*0326*/ 	.short	(.L_146 - .L_145)
	.align		4
.L_145:
        /*0328*/ 	.word	index@(_ZN5flash16flash_fwd_kernelI23Flash_fwd_kernel_traitsILi128ELi128ELi64ELi4ELb0ELb0EN7cutlass10bfloat16_tE19Flash_kernel_traitsILi128ELi128ELi64ELi4ES3_EELb0ELb0ELb0ELb0ELb0ELb0ELb1ELb0EEEvNS_16Flash_fwd_paramsE)
        /*032c*/ 	.word	0x000000ff


	//----- nvinfo : EIATTR_FRAME_SIZE
	.align		4
.L_146:
        /*0330*/ 	.byte	0x04, 0x11
        /*0332*/ 	.short	(.L_148 - .L_147)
	.align		4
.L_147:
        /*0334*/ 	.word	index@(_ZN5flash16flash_fwd_kernelI23Flash_fwd_kernel_traitsILi128ELi128ELi64ELi4ELb0ELb0EN7cutlass10bfloat16_tE19Flash_kernel_traitsILi128ELi128ELi64ELi4ES3_EELb0ELb0ELb0ELb0ELb0ELb0ELb1ELb0EEEvNS_16Flash_fwd_paramsE)
        /*0338*/ 	.word	0x000000d8


	//----- nvinfo : EIATTR_REGCOUNT
	.align		4
.L_148:
        /*033c*/ 	.byte	0x04, 0x2f
        /*033e*/ 	.short	(.L_150 - .L_149)
	.align		4
.L_149:
        /*0340*/ 	.word	index@(_ZN5flash16flash_fwd_kernelI23Flash_fwd_kernel_traitsILi128ELi128ELi64ELi4ELb0ELb0EN7cutlass10bfloat16_tE19Flash_kernel_traitsILi128ELi128ELi64ELi4ES3_EELb0ELb0ELb0ELb0ELb0ELb0ELb0ELb0EEEvNS_16Flash_fwd_paramsE)
        /*0344*/ 	.word	0x000000ff


	//----- nvinfo : EIATTR_FRAME_SIZE
	.align		4
.L_150:
        /*0348*/ 	.byte	0x04, 0x11
        /*034a*/ 	.short	(.L_152 - .L_151)
	.align		4
.L_151:
        /*034c*/ 	.word	index@(_ZN5flash16flash_fwd_kernelI23Flash_fwd_kernel_traitsILi128ELi128ELi64ELi4ELb0ELb0EN7cutlass10bfloat16_tE19Flash_kernel_traitsILi128ELi128ELi64ELi4ES3_EELb0ELb0ELb0ELb0ELb0ELb0ELb0ELb0EEEvNS_16Flash_fwd_paramsE)
        /*0350*/ 	.word	0x000000b0


	//----- nvinfo : EIATTR_REGCOUNT
	.align		4
.L_152:
        /*0354*/ 	.byte	0x04, 0x2f
        /*0356*/ 	.short	(.L_154 - .L_153)
	.align		4
.L_153:
        /*0358*/ 	.word	index@(_ZN5flash16flash_fwd_kernelI23Flash_fwd_kernel_traitsILi128ELi128ELi64ELi4ELb0ELb0EN7cutlass10bfloat16_tE19Flash_kernel_traitsILi128ELi128ELi64ELi4ES3_EELb0ELb0ELb0ELb0ELb1ELb1ELb1ELb0EEEvNS_16Flash_fwd_paramsE)
        /*035c*/ 	.word	0x000000ff


	//----- nvinfo : EIATTR_FRAME_SIZE
	.align		4
.L_154:
        /*0360*/ 	.byte	0x04, 0x11
        /*0362*/ 	.short	(.L_156 - .L_155)
	.align		4
.L_155:
        /*0364*/ 	.word	index@(_ZN5flash16flash_fwd_kernelI23Flash_fwd_kernel_traitsILi128ELi128ELi64ELi4ELb0ELb0EN7cutlass10bfloat16_tE19Flash_kernel_traitsILi128ELi128ELi64ELi4ES3_EELb0ELb0ELb0ELb0ELb1ELb1ELb1ELb0EEEvNS_16Flash_fwd_paramsE)
        /*0368*/ 	.word	0x00000088


	//----- nvinfo : EIATTR_REGCOUNT
	.align		4
.L_156:
        /*036c*/ 	.byte	0x04, 0x2f
        /*036e*/ 	.short	(.L_158 - .L_157)
	.align		4
.L_157:
        /*0370*/ 	.word	index@(_ZN5flash16flash_fwd_kernelI23Flash_fwd_kernel_traitsILi128ELi128ELi64ELi4ELb0ELb0EN7cutlass10bfloat16_tE19Flash_kernel_traitsILi128ELi128ELi64ELi4ES3_EELb0ELb0ELb0ELb0ELb1ELb1ELb0ELb0EEEvNS_16Flash_fwd_paramsE)
        /*0374*/ 	.word	0x000000ff


	//----- nvinfo : EIATTR_FRAME_SIZE
	.align		4
.L_158:
        /*0378*/ 	.byte	0x04, 0x11
        /*037a*/ 	.short	(.L_160 - .L_159)
	.align		4
.L_159:
        /*037c*/ 	.word	index@(_ZN5flash16flash_fwd_kernelI23Flash_fwd_kernel_traitsILi128ELi128ELi64ELi4ELb0ELb0EN7cutlass10bfloat16_tE19Flash_kernel_traitsILi128ELi128ELi64ELi4ES3_EELb0ELb0ELb0ELb0ELb1ELb1ELb0ELb0EEEvNS_16Flash_fwd_paramsE)
        /*0380*/ 	.word	0x000000a0


	//----- nvinfo : EIATTR_REGCOUNT
	.align		4
.L_160:
        /*0384*/ 	.byte	0x04, 0x2f
        /*0386*/ 	.short	(.L_162 - .L_161)
	.align		4
.L_161:
        /*0388*/ 	.word	index@(_ZN5flash16flash_fwd_kernelI23Flash_fwd_kernel_traitsILi128ELi128ELi64ELi4ELb0ELb0EN7cutlass10bfloat16_tE19Flash_kernel_traitsILi128ELi128ELi64ELi4ES3_EELb0ELb0ELb0ELb0ELb0ELb1ELb1ELb0EEEvNS_16Flash_fwd_paramsE)
        /*038c*/ 	.word	0x000000ff


	//----- nvinfo : EIATTR_FRAME_SIZE
	.align		4
.L_162:
        /*0390*/ 	.byte	0x04, 0x11
        /*0392*/ 	.short	(.L_164 - .L_163)
	.align		4
.L_163:
        /*0394*/ 	.word	index@(_ZN5flash16flash_fwd_kernelI23Flash_fwd_kernel_traitsILi128ELi128ELi64ELi4ELb0ELb0EN7cutlass10bfloat16_tE19Flash_kernel_traitsILi128ELi128ELi64ELi4ES3_EELb0ELb0ELb0ELb0ELb0ELb1ELb1ELb0EEEvNS_16Flash_fwd_paramsE)
        /*0398*/ 	.word	0x00000078


	//----- nvinfo : EIATTR_REGCOUNT
	.align		4
.L_164:
        /*039c*/ 	.byte	0x04, 0x2f
        /*039e*/ 	.short	(.L_166 - .L_165)
	.align		4
.L_165:
        /*03a0*/ 	.word	index@(_ZN5flash16flash_fwd_kernelI23Flash_fwd_kernel_traitsILi128ELi128ELi64ELi4ELb0ELb0EN7cutlass10bfloat16_tE19Flash_kernel_traitsILi128ELi128ELi64ELi4ES3_EELb0ELb0ELb0ELb0ELb0ELb1ELb0ELb0EEEvNS_16Flash_fwd_paramsE)
        /*03a4*/ 	.word	0x000000ff


	//----- nvinfo : EIATTR_FRAME_SIZE
	.align		4
.L_166:
        /*03a8*/ 	.byte	0x04, 0x11
        /*03aa*/ 	.short	(.L_168 - .L_167)
	.align		4
.L_167:
        /*03ac*/ 	.word	index@(_ZN5flash16flash_fwd_kernelI23Flash_fwd_kernel_traitsILi128ELi128ELi64ELi4ELb0ELb0EN7cutlass10bfloat16_tE19Flash_kernel_traitsILi128ELi128ELi64ELi4ES3_EELb0ELb0ELb0ELb0ELb0ELb1ELb0ELb0EEEvNS_16Flash_fwd_paramsE)
        /*03b0*/ 	.word	0x00000060


	//----- nvinfo : EIATTR_MIN_STACK_SIZE
	.align		4
.L_168:
        /*03b4*/ 	.byte	0x04, 0x12
        /*03b6*/ 	.short	(.L_170 - .L_169)
	.align		4
.L_169:
        /*03b8*/ 	.word	index@(_ZN5flash16flash_fwd_kernelI23Flash_fwd_kernel_traitsILi128ELi128ELi64ELi4ELb0ELb0EN7cutlass10bfloat16_tE19Flash_kernel_traitsILi128ELi128ELi64ELi4ES3_EELb0ELb0ELb0ELb0ELb0ELb1ELb0ELb0EEEvNS_16Flash_fwd_paramsE)
        /*03bc*/ 	.word	0x00000060


	//----- nvinfo : EIATTR_MIN_STACK_SIZE
	.align		4
.L_170:
        /*03c0*/ 	.byte	0x04, 0x12
        /*03c2*/ 	.short	(.L_172 - .L_171)
	.align		4
.L_171:
        /*03c4*/ 	.word	index@(_ZN5flash16flash_fwd_kernelI23Flash_fwd_kernel_traitsILi128ELi128ELi64ELi4ELb0ELb0EN7cutlass10bfloat16_tE19Flash_kernel_traitsILi128ELi128ELi64ELi4ES3_EELb0ELb0ELb0ELb0ELb0ELb1ELb1ELb0EEEvNS_16Flash_fwd_paramsE)
        /*03c8*/ 	.word	0x00000078


	//----- nvinfo : EIATTR_MIN_STACK_SIZE
	.align		4
.L_172:
        /*03cc*/ 	.byte	0x04, 0x12
        /*03ce*/ 	.short	(.L_174 - .L_173)
	.align		4
.L_173:
        /*03d0*/ 	.word	index@(_ZN5flash16flash_fwd_kernelI23Flash_fwd_kernel_traitsILi128ELi128ELi64ELi4ELb0ELb0EN7cutlass10bfloat16_tE19Flash_kernel_traitsILi128ELi128ELi64ELi4ES3_EELb0ELb0ELb0ELb0ELb1ELb1ELb0ELb0EEEvNS_16Flash_fwd_paramsE)
        /*03d4*/ 	.word	0x000000a0


	//----- nvinfo : EIATTR_MIN_STACK_SIZE
	.align		4
.L_174:
        /*03d8*/ 	.byte	0x04, 0x12
        /*03da*/ 	.short	(.L_176 - .L_175)
	.align		4
.L_175:
        /*03dc*/ 	.word	index@(_ZN5flash16flash_fwd_kernelI23Flash_fwd_kernel_traitsILi128ELi128ELi64ELi4ELb0ELb0EN7cutlass10bfloat16_tE19Flash_kernel_traitsILi128ELi128ELi64ELi4ES3_EELb0ELb0ELb0ELb0ELb1ELb1ELb1ELb0EEEvNS_16Flash_fwd_paramsE)
        /*03e0*/ 	.word	0x00000088


	//----- nvinfo : EIATTR_MIN_STACK_SIZE
	.align		4
.L_176:
        /*03e4*/ 	.byte	0x04, 0x12
        /*03e6*/ 	.short	(.L_178 - .L_177)
	.align		4
.L_177:
        /*03e8*/ 	.word	index@(_ZN5flash16flash_fwd_kernelI23Flash_fwd_kernel_traitsILi128ELi128ELi64ELi4ELb0ELb0EN7cutlass10bfloat16_tE19Flash_kernel_traitsILi128ELi128ELi64ELi4ES3_EELb0ELb0ELb0ELb0ELb0ELb0ELb0ELb0EEEvNS_16Flash_fwd_paramsE)
        /*03ec*/ 	.word	0x000000b0


	//----- nvinfo : EIATTR_MIN_STACK_SIZE
	.align		4
.L_178:
        /*03f0*/ 	.byte	0x04, 0x12
        /*03f2*/ 	.short	(.L_180 - .L_179)
	.align		4
.L_179:
        /*03f4*/ 	.word	index@(_ZN5flash16flash_fwd_kernelI23Flash_fwd_kernel_traitsILi128ELi128ELi64ELi4ELb0ELb0EN7cutlass10bfloat16_tE19Flash_kernel_traitsILi128ELi128ELi64ELi4ES3_EELb0ELb0ELb0ELb0ELb0ELb0ELb1ELb0EEEvNS_16Flash_fwd_paramsE)
        /*03f8*/ 	.word	0x000000d8


	//----- nvinfo : EIATTR_MIN_STACK_SIZE
	.align		4
.L_180:
        /*03fc*/ 	.byte	0x04, 0x12
        /*03fe*/ 	.short	(.L_182 - .L_181)
	.align		4
.L_181:
        /*0400*/ 	.word	index@(_ZN5flash16flash_fwd_kernelI23Flash_fwd_kernel_traitsILi128ELi128ELi64ELi4ELb0ELb0EN7cutlass10bfloat16_tE19Flash_kernel_traitsILi128ELi128ELi64ELi4ES3_EELb0ELb0ELb0ELb1ELb0ELb0ELb0ELb0EEEvNS_16Flash_fwd_paramsE)
        /*0404*/ 	.word	0x00000090


	//----- nvinfo : EIATTR_MIN_STACK_SIZE
	.align		4
.L_182:
        /*0408*/ 	.byte	0x04, 0x12
        /*040a*/ 	.short	(.L_184 - .L_183)
	.align		4
.L_183:
        /*040c*/ 	.word	index@(_ZN5flash16flash_fwd_kernelI23Flash_fwd_kernel_traitsILi128ELi128ELi64ELi4ELb0ELb0EN7cutlass10bfloat16_tE19Flash_kernel_traitsILi128ELi128ELi64ELi4ES3_EELb0ELb0ELb0ELb1ELb0ELb0ELb1ELb0EEEvNS_16Flash_fwd_paramsE)
        /*0410*/ 	.word	0x00000090


	//----- nvinfo : EIATTR_MIN_STACK_SIZE
	.align		4
.L_184:
        /*0414*/ 	.byte	0x04, 0x12
        /*0416*/ 	.short	(.L_186 - .L_185)
	.align		4
.L_185:
        /*0418*/ 	.word	index@(_ZN5flash16flash_fwd_kernelI23Flash_fwd_kernel_traitsILi128ELi128ELi64ELi4ELb0ELb0EN7cutlass10bfloat16_tE19Flash_kernel_traitsILi128ELi128ELi64ELi4ES3_EELb0ELb0ELb1ELb0ELb0ELb1ELb0ELb0EEEvNS_16Flash_fwd_paramsE)
        /*041c*/ 	.word	0x000000b8


	//----- nvinfo : EIATTR_MIN_STACK_SIZE
	.align		4
.L_186:
        /*0420*/ 	.byte	0x04, 0x12
        /*0422*/ 	.short	(.L_188 - .L_187)
	.align		4
.L_187:
        /*0424*/ 	.word	index@(_ZN5flash16flash_fwd_kernelI23Flash_fwd_kernel_traitsILi128ELi128ELi64ELi4ELb0ELb0EN7cutlass10bfloat16_tE19Flash_kernel_traitsILi128ELi128ELi64ELi4ES3_EELb0ELb0ELb1ELb0ELb0ELb1ELb1ELb0EEEvNS_16Flash_fwd_paramsE)
        /*0428*/ 	.word	0x000000e8


	//----- nvinfo : EIATTR_MIN_STACK_SIZE
	.align		4
.L_188:
        /*042c*/ 	.byte	0x04, 0x12
        /*042e*/ 	.short	(.L_190 - .L_189)
	.align		4
.L_189:
        /*0430*/ 	.word	index@(_ZN5flash16flash_fwd_kernelI23Flash_fwd_kernel_traitsILi128ELi128ELi64ELi4ELb0ELb0EN7cutlass10bfloat16_tE19Flash_kernel_traitsILi128ELi128ELi64ELi4ES3_EELb0ELb0ELb1ELb0ELb0ELb0ELb0ELb0EEEvNS_16Flash_fwd_paramsE)
        /*0434*/ 	.word	0x000000c8


	//----- nvinfo : EIATTR_MIN_STACK_SIZE
	.align		4
.L_190:
        /*0438*/ 	.byte	0x04, 0x12
        /*043a*/ 	.short	(.L_192 - .L_191)
	.align		4
.L_191:
        /*043c*/ 	.word	index@(_ZN5flash16flash_fwd_kernelI23Flash_fwd_kernel_traitsILi128ELi128ELi64ELi4ELb0ELb0EN7cutlass10bfloat16_tE19Flash_kernel_traitsILi128ELi128ELi64ELi4ES3_EELb0ELb0ELb1ELb0ELb0ELb0ELb1ELb0EEEvNS_16Flash_fwd_paramsE)
        /*0440*/ 	.word	0x000000e0


	//----- nvinfo : EIATTR_MIN_STACK_SIZE
	.align		4
.L_192:
        /*0444*/ 	.byte	0x04, 0x12
        /*0446*/ 	.short	(.L_194 - .L_193)
	.align		4
.L_193:
        /*0448*/ 	.word	index@(_ZN5flash16flash_fwd_kernelI23Flash_fwd_kernel_traitsILi128ELi128ELi64ELi4ELb0ELb0EN7cutlass10bfloat16_tE19Flash_kernel_traitsILi128ELi128ELi64ELi4ES3_EELb0ELb0ELb1ELb1ELb0ELb0ELb0ELb0EEEvNS_16Flash_fwd_paramsE)
        /*044c*/ 	.word	0x000000d0


	//----- nvinfo : EIATTR_MIN_STACK_SIZE
	.align		4
.L_194:
        /*0450*/ 	.byte	0x04, 0x12
        /*0452*/ 	.short	(.L_196 - .L_195)
	.align		4
.L_195:
        /*0454*/ 	.word	index@(_ZN5flash16flash_fwd_kernelI23Flash_fwd_kernel_traitsILi128ELi128ELi64ELi4ELb0ELb0EN7cutlass10bfloat16_tE19Flash_kernel_traitsILi128ELi128ELi64ELi4ES3_EELb0ELb0ELb1ELb1ELb0ELb0ELb1ELb0EEEvNS_16Flash_fwd_paramsE)
        /*0458*/ 	.word	0x000000d8


	//----- nvinfo : EIATTR_MIN_STACK_SIZE
	.align		4
.L_196:
        /*045c*/ 	.byte	0x04, 0x12
        /*045e*/ 	.short	(.L_198 - .L_197)
	.align		4
.L_197:
        /*0460*/ 	.word	index@(_ZN5flash16flash_fwd_kernelI23Flash_fwd_kernel_traitsILi128ELi128ELi32ELi4ELb0ELb0EN7cutlass10bfloat16_tE19Flash_kernel_traitsILi128ELi128ELi32ELi4ES3_EELb0ELb0ELb0ELb0ELb0ELb1ELb0ELb0EEEvNS_16Flash_fwd_paramsE)
        /*0464*/ 	.word	0x00000010


	//----- nvinfo : EIATTR_MIN_STACK_SIZE
	.align		4
.L_198:
        /*0468*/ 	.byte	0x04, 0x12
        /*046a*/ 	.short	(.L_200 - .L_199)
	.align		4
.L_199:
        /*046c*/ 	.word	index@(_ZN5flash16flash_fwd_kernelI23Flash_fwd_kernel_traitsILi128ELi128ELi32ELi4ELb0ELb0EN7cutlass10bfloat16_tE19Flash_kernel_traitsILi128ELi128ELi32ELi4ES3_EELb0ELb0ELb0ELb0ELb1ELb1ELb0ELb0EEEvNS_16Flash_fwd_paramsE)
        /*0470*/ 	.word	0x00000000


	//----- nvinfo : EIATTR_MIN_STACK_SIZE
	.align		4
.L_200:
        /*0474*/ 	.byte	0x04, 0x12
        /*0476*/ 	.short	(.L_202 - .L_201)
	.align		4
.L_201:
        /*0478*/ 	.word	index@(_ZN5flash16flash_fwd_kernelI23Flash_fwd_kernel_traitsILi128ELi128ELi32ELi4ELb0ELb0EN7cutlass10bfloat16_tE19Flash_kernel_traitsILi128ELi128ELi32ELi4ES3_EELb0ELb0ELb0ELb0ELb0ELb0ELb0ELb0EEEvNS_16Flash_fwd_paramsE)
        /*047c*/ 	.word	0x00000020


	//----- nvinfo : EIATTR_MIN_STACK_SIZE
	.align		4
.L_202:
        /*0480*/ 	.byte	0x04, 0x12
        /*0482*/ 	.short	(.L_204 - .L_203)
	.align		4
.L_203:
        /*0484*/ 	.word	index@(_ZN5flash16flash_fwd_kernelI23Flash_fwd_kernel_traitsILi128ELi128ELi32ELi4ELb0ELb0EN7cutlass10bfloat16_tE19Flash_kernel_traitsILi128ELi128ELi32ELi4ES3_EELb0ELb0ELb0ELb1ELb0ELb0ELb0ELb0EEEvNS_16Flash_fwd_paramsE)
        /*0488*/ 	.word	0x00000028


	//----- nvinfo : EIATTR_MIN_STACK_SIZE
	.align		4
.L_204:
        /*048c*/ 	.byte	0x04, 0x12
        /*048e*/ 	.short	(.L_206 - .L_205)
	.align		4
.L_205:
        /*0490*/ 	.word	index@(_ZN5flash16flash_fwd_kernelI23Flash_fwd_kernel_traitsILi128ELi128ELi32ELi4ELb0ELb0EN7cutlass10bfloat16_tE19Flash_kernel_traitsILi128ELi128ELi32ELi4ES3_EELb0ELb0ELb1ELb0ELb0ELb1ELb0ELb0EEEvNS_16Flash_fwd_paramsE)
        /*0494*/ 	.word	0x00000040


	//----- nvinfo : EIATTR_MIN_STACK_SIZE
	.align		4
.L_206:
        /*0498*/ 	.byte	0x04, 0x12
        /*049a*/ 	.short	(.L_208 - .L_207)
	.align		4
.L_207:
        /*049c*/ 	.word	index@(_ZN5flash16flash_fwd_kernelI23Flash_fwd_kernel_traitsILi128ELi128ELi32ELi4ELb0ELb0EN7cutlass10bfloat16_tE19Flash_kernel_traitsILi128ELi128ELi32ELi4ES3_EELb0ELb0ELb1ELb0ELb0ELb0ELb0ELb0EEEvNS_16Flash_fwd_paramsE)
        /*04a0*/ 	.word	0x00000048


	//----- nvinfo : EIATTR_MIN_STACK_SIZE
	.align		4
.L_208:
        /*04a4*/ 	.byte	0x04, 0x12
        /*04a6*/ 	.short	(.L_210 - .L_209)
	.align		4
.L_209:
        /*04a8*/ 	.word	index@(_ZN5flash16flash_fwd_kernelI23Flash_fwd_kernel_traitsILi128ELi128ELi32ELi4ELb0ELb0EN7cutlass10bfloat16_tE19Flash_kernel_traitsILi128ELi128ELi32ELi4ES3_EELb0ELb0ELb1ELb1ELb0ELb0ELb0ELb0EEEvNS_16Flash_fwd_paramsE)
        /*04ac*/ 	.word	0x00000048


	//----- nvinfo : EIATTR_MIN_STACK_SIZE
	.align		4
.L_210:
        /*04b0*/ 	.byte	0x04, 0x12
        /*04b2*/ 	.short	(.L_212 - .L_211)
	.align		4
.L_211:
        /*04b4*/ 	.word	index@(_ZN5flash16flash_fwd_kernelI23Flash_fwd_kernel_traitsILi128ELi128ELi32ELi4ELb0ELb0EN7cutlass10bfloat16_tE19Flash_kernel_traitsILi128ELi128ELi32ELi4ES3_EELb1ELb0ELb0ELb0ELb0ELb1ELb0ELb0EEEvNS_16Flash_fwd_paramsE)
        /*04b8*/ 	.word	0x00000020


	//----- nvinfo : EIATTR_MIN_STACK_SIZE
	.align		4
.L_212:
        /*04bc*/ 	.byte	0x04, 0x12
        /*04be*/ 	.short	(.L_214 - .L_213)
	.align		4
.L_213:
        /*04c0*/ 	.word	index@(_ZN5flash16flash_fwd_kernelI23Flash_fwd_kernel_traitsILi128ELi128ELi32ELi4ELb0ELb0EN7cutlass10bfloat16_tE19Flash_kernel_traitsILi128ELi128ELi32ELi4ES3_EELb0ELb0ELb0ELb0ELb0ELb1ELb1ELb0EEEvNS_16Flash_fwd_paramsE)
        /*04c4*/ 	.word	0x00000048


	//----- nvinfo : EIATTR_MIN_STACK_SIZE
	.align		4
.L_214:
        /*04c8*/ 	.byte	0x04, 0x12
        /*04ca*/ 	.short	(.L_216 - .L_215)
	.align		4
.L_215:
        /*04cc*/ 	.word	index@(_ZN5flash16flash_fwd_kernelI23Flash_fwd_kernel_traitsILi128ELi128ELi32ELi4ELb0ELb0EN7cutlass10bfloat16_tE19Flash_kernel_traitsILi128ELi128ELi32ELi4ES3_EELb1ELb0ELb0ELb0ELb0ELb0ELb0ELb0EEEvNS_16Flash_fwd_paramsE)
        /*04d0*/ 	.word	0x00000020


	//----- nvinfo : EIATTR_MIN_STACK_SIZE
	.align		4
.L_216:
        /*04d4*/ 	.byte	0x04, 0x12
        /*04d6*/ 	.short	(.L_218 - .L_217)
	.align		4
.L_217:
        /*04d8*/ 	.word	index@(_ZN5flash16flash_fwd_kernelI23Flash_fwd_kernel_traitsILi128ELi128ELi32ELi4ELb0ELb0EN7cutlass10bfloat16_tE19Flash_kernel_traitsILi128ELi128ELi32ELi4ES3_EELb1ELb0ELb1ELb0ELb0ELb0ELb0ELb0EEEvNS_16Flash_fwd_paramsE)
        /*04dc*/ 	.word	0x00000080


	//----- nvinfo : EIATTR_MIN_STACK_SIZE
	.align		4
.L_218:
        /*04e0*/ 	.byte	0x04, 0x12
        /*04e2*/ 	.short	(.L_220 - .L_219)
	.align		4
.L_219:
        /*04e4*/ 	.word	index@(_ZN5flash16flash_fwd_kernelI23Flash_fwd_kernel_traitsILi128ELi128ELi32ELi4ELb0ELb0EN7cutlass10bfloat16_tE19Flash_kernel_traitsILi128ELi128ELi32ELi4ES3_EELb1ELb0ELb0ELb0ELb1ELb1ELb0ELb0EEEvNS_16Flash_fwd_paramsE)
        /*04e8*/ 	.word	0x00000020


	//----- nvinfo : EIATTR_MIN_STACK_SIZE
	.align		4
.L_220:
        /*04ec*/ 	.byte	0x04, 0x12
        /*04ee*/ 	.short	(.L_222 - .L_221)
	.align		4
.L_221:
        /*04f0*/ 	.word	index@(_ZN5flash16flash_fwd_kernelI23Flash_fwd_kernel_traitsILi128ELi128ELi32ELi4ELb0ELb0EN7cutlass10bfloat16_tE19Flash_kernel_traitsILi128ELi128ELi32ELi4ES3_EELb0ELb0ELb0ELb0ELb1ELb1ELb1ELb0EEEvNS_16Flash_fwd_paramsE)
        /*04f4*/ 	.word	0x00000030


	//----- nvinfo : EIATTR_MIN_STACK_SIZE
	.align		4
.L_222:
        /*04f8*/ 	.byte	0x04, 0x12
        /*04fa*/ 	.short	(.L_224 - .L_223)
	.align		4
.L_223:
        /*04fc*/ 	.word	index@(_ZN5flash16flash_fwd_kernelI23Flash_fwd_kernel_traitsILi128ELi128ELi32ELi4ELb0ELb0EN7cutlass10bfloat16_tE19Flash_kernel_traitsILi128ELi128ELi32ELi4ES3_EELb1ELb0ELb0ELb1ELb0ELb0ELb0ELb0EEEvNS_16Flash_fwd_paramsE)
        /*0500*/ 	.word	0x00000030


	//----- nvinfo : EIATTR_MIN_STACK_SIZE
	.align		4
.L_224:
        /*0504*/ 	.byte	0x04, 0x12
        /*0506*/ 	.short	(.L_226 - .L_225)
	.align		4
.L_225:
        /*0508*/ 	.word	index@(_ZN5flash16flash_fwd_kernelI23Flash_fwd_kernel_traitsILi128ELi128ELi32ELi4ELb0ELb0EN7cutlass10bfloat16_tE19Flash_kernel_traitsILi128ELi128ELi32ELi4ES3_EELb1ELb0ELb0ELb0ELb0ELb0ELb0ELb1EEEvNS_16Flash_fwd_paramsE)
        /*050c*/ 	.word	0x00000088


	//----- nvinfo : EIATTR_MIN_STACK_SIZE
	.align		4
.L_226:
        /*0510*/ 	.byte	0x04, 0x12
        /*0512*/ 	.short	(.L_228 - .L_227)
	.align		4
.L_227:
        /*0514*/ 	.word	index@(_ZN5flash16flash_fwd_kernelI23Flash_fwd_kernel_traitsILi128ELi128ELi32ELi4ELb0ELb0EN7cutlass10bfloat16_tE19Flash_kernel_traitsILi128ELi128ELi32ELi4ES3_EELb0ELb0ELb0ELb0ELb0ELb0ELb1ELb0EEEvNS_16Flash_fwd_paramsE)
        /*0518*/ 	.word	0x00000058


	//----- nvinfo : EIATTR_MIN_STACK_SIZE
	.align		4
.L_228:
        /*051c*/ 	.byte	0x04, 0x12
        /*051e*/ 	.short	(.L_230 - .L_229)
	.align		4
.L_229:
        /*0520*/ 	.word	index@(_ZN5flash16flash_fwd_kernelI23Flash_fwd_kernel_traitsILi128ELi128ELi32ELi4ELb0ELb0EN7cutlass10bfloat16_tE19Flash_kernel_traitsILi128ELi128ELi32ELi4ES3_EELb1ELb0ELb0ELb1ELb0ELb0ELb0ELb1EEEvNS_16Flash_fwd_paramsE)
        /*0524*/ 	.word	0x000000a0


	//----- nvinfo : EIATTR_MIN_STACK_SIZE
	.align		4
.L_230:
        /*0528*/ 	.byte	0x04, 0x12
        /*052a*/ 	.short	(.L_232 - .L_231)
	.align		4
.L_231:
        /*052c*/ 	.word	index@(_ZN5flash16flash_fwd_kernelI23Flash_fwd_kernel_traitsILi128ELi128ELi32ELi4ELb0ELb0EN7cutlass10bfloat16_tE19Flash_kernel_traitsILi128ELi128ELi32ELi4ES3_EELb0ELb0ELb0ELb1ELb0ELb0ELb1ELb0EEEvNS_16Flash_fwd_paramsE)
        /*0530*/ 	.word	0x00000058


	//----- nvinfo : EIATTR_MIN_STACK_SIZE
	.align		4
.L_232:
        /*0534*/ 	.byte	0x04, 0x12
        /*0536*/ 	.short	(.L_234 - .L_233)
	.align		4
.L_233:
        /*0538*/ 	.word	index@(_ZN5flash16flash_fwd_kernelI23Flash_fwd_kernel_traitsILi128ELi128ELi32ELi4ELb0ELb0EN7cutlass10bfloat16_tE19Flash_kernel_traitsILi128ELi128ELi32ELi4ES3_EELb1ELb0ELb1ELb0ELb0ELb1ELb0ELb0EEEvNS_16Flash_fwd_paramsE)
        /*053c*/ 	.word	0x00000088


	//----- nvinfo : EIATTR_MIN_STACK_SIZE
	.align		4
.L_234:
        /*0540*/ 	.byte	0x04, 0x12
        /*0542*/ 	.short	(.L_236 - .L_235)
	.align		4
.L_235:
        /*0544*/ 	.word	index@(_ZN5flash16flash_fwd_kernelI23Flash_fwd_kernel_traitsILi128ELi128ELi32ELi4ELb0ELb0EN7cutlass10bfloat16_tE19Flash_kernel_traitsILi128ELi128ELi32ELi4ES3_EELb0ELb0ELb1ELb0ELb0ELb1ELb1ELb0EEEvNS_16Flash_fwd_paramsE)
        /*0548*/ 	.word	0x00000040


	//----- nvinfo : EIATTR_MIN_STACK_SIZE
	.align		4
.L_236:
        /*054c*/ 	.byte	0x04, 0x12
        /*054e*/ 	.short	(.L_238 - .L_237)
	.align		4
.L_237:
        /*0550*/ 	.word	index@(_ZN5flash16flash_fwd_kernelI23Flash_fwd_kernel_traitsILi128ELi128ELi32ELi4ELb0ELb0EN7cutlass10bfloat16_tE19Flash_kernel_traitsILi128ELi128ELi32ELi4ES3_EELb1ELb0ELb1ELb1ELb0ELb0ELb0ELb0EEEvNS_16Flash_fwd_paramsE)
        /*0554*/ 	.word	0x00000088


	//----- nvinfo : EIATTR_MIN_STACK_SIZE
	.align		4
.L_238:
        /*0558*/ 	.byte	0x04, 0x12
        /*055a*/ 	.short	(.L_240 - .L_239)
	.align		4
.L_239:
        /*055c*/ 	.word	index@(_ZN5flash16flash_fwd_kernelI23Flash_fwd_kernel_traitsILi128ELi128ELi32ELi4ELb0ELb0EN7cutlass10bfloat16_tE19Flash_kernel_traitsILi128ELi128ELi32ELi4ES3_EELb1ELb0ELb1ELb0ELb0ELb0ELb0ELb1EEEvNS_16Flash_fwd_paramsE)
        /*0560*/ 	.word	0x00000118


	//----- nvinfo : EIATTR_MIN_STACK_SIZE
	.align		4
.L_240:
        /*0564*/ 	.byte	0x04, 0x12
        /*0566*/ 	.short	(.L_242 - .L_241)
	.align		4
.L_241:
        /*0568*/ 	.word	index@(_ZN5flash16flash_fwd_kernelI23Flash_fwd_kernel_traitsILi128ELi128ELi32ELi4ELb0ELb0EN7cutlass10bfloat16_tE19Flash_kernel_traitsILi128ELi128ELi32ELi4ES3_EELb0ELb0ELb1ELb0ELb0ELb0ELb1ELb0EEEvNS_16Flash_fwd_paramsE)
        /*056c*/ 	.word	0x00000048


	//----- nvinfo : EIATTR_MIN_STACK_SIZE
	.align		4
.L_242:
        /*0570*/ 	.byte	0x04, 0x12
        /*0572*/ 	.short	(.L_244 - .L_243)
	.align		4
.L_243:
        /*0574*/ 	.word	index@(_ZN5flash16flash_fwd_kernelI23Flash_fwd_kernel_traitsILi128ELi128ELi32ELi4ELb0ELb0EN7cutlass10bfloat16_tE19Flash_kernel_traitsILi128ELi128ELi32ELi4ES3_EELb1ELb0ELb1ELb1ELb0ELb0ELb0ELb1EEEvNS_16Flash_fwd_paramsE)
        /*0578*/ 	.word	0x000001e0


	//----- nvinfo : EIATTR_MIN_STACK_SIZE
	.align		4
.L_244:
        /*057c*/ 	.byte	0x04, 0x12
        /*057e*/ 	.short	(.L_246 - .L_245)
	.align		4
.L_245:
        /*0580*/ 	.word	index@(_ZN5flash16flash_fwd_kernelI23Flash_fwd_kernel_traitsILi128ELi128ELi32ELi4ELb0ELb0EN7cutlass10bfloat16_tE19Flash_kernel_traitsILi128ELi128ELi32ELi4ES3_EELb0ELb0ELb1ELb1ELb0ELb0ELb1ELb0EEEvNS_16Flash_fwd_paramsE)
        /*0584*/ 	.word	0x00000048
.L_246:


//--------------------- .nv.compat                --------------------------
	.section	.nv.compat,"",@"SHT_CUDA_COMPAT_INFO"
	.align	4
        /*0000*/ 	.byte	0x02, 0x09, 0x01, 0x00, 0x02, 0x02, 0x01, 0x00, 0x02, 0x05, 0x05, 0x00, 0x03, 0x07, 0x01, 0x01
        /*0010*/ 	.byte	0x02, 0x03, 0x00, 0x00, 0x02, 0x06, 0x01, 0x00, 0x04, 0x0b, 0x08, 0x00, 0x00, 0x00, 0x00, 0x00
        /*0020*/ 	.byte	0x00, 0x00, 0x00, 0x00


//--------------------- .nv.info._ZN5flash16flash_fwd_kernelI23Flash_fwd_kernel_traitsILi128ELi128ELi64ELi4ELb0ELb0EN7cutlass10bfloat16_tE19Flash_kernel_traitsILi128ELi128ELi64ELi4ES3_EELb0ELb0ELb0ELb0ELb0ELb1ELb0ELb0EEEvNS_16Flash_fwd_paramsE --------------------------
	.section	.nv.info._ZN5flash16flash_fwd_kernelI23Flash_fwd_kernel_traitsILi128ELi128ELi64ELi4ELb0ELb0EN7cutlass10bfloat16_tE19Flash_kernel_traitsILi128ELi128ELi64ELi4ES3_EELb0ELb0ELb0ELb0ELb0ELb1ELb0ELb0EEEvNS_16Flash_fwd_paramsE,"",@"SHT_CUDA_INFO"
	.sectionflags	@""
	.align	4


	//----- nvinfo : EIATTR_CUDA_API_VERSION
	.align		4
        /*0000*/ 	.byte	0x04, 0x37
        /*0002*/ 	.short	(.L_248 - .L_247)
.L_247:
        /*0004*/ 	.word	0x00000082


	//----- nvinfo : EIATTR_KPARAM_INFO
	.align		4
.L_248:
        /*0008*/ 	.byte	0x04, 0x17
        /*000a*/ 	.short	(.L_250 - .L_249)
.L_249:
        /*000c*/ 	.word	0x00000000
        /*0010*/ 	.short	0x0000
        /*0012*/ 	.short	0x0000
        /*0014*/ 	.byte	0x00, 0xf0, 0x41, 0x07


	//----- nvinfo : EIATTR_SPARSE_MMA_MASK
	.align		4
.L_250:
        /*0018*/ 	.byte	0x03, 0x50
        /*001a*/ 	.short	0x0000


	//----- nvinfo : EIATTR_MAXREG_COUNT
	.align		4
        /*001c*/ 	.byte	0x03, 0x1b
        /*001e*/ 	.short	0x00ff


	//----- nvinfo : EIATTR_NUM_BARRIERS
	.align		4
        /*0020*/ 	.byte	0x02, 0x4c
        /*0022*/ 	.byte	0x01
	.zero		1


	//----- nvinfo : EIATTR_ANNOTATIONS
	.align		4
        /*0024*/ 	.byte	0x04, 0x55
        /*0026*/ 	.short	(.L_252 - .L_251)


	//   ....[0]....
.L_251:
        /*0028*/ 	.word	0x00000001
        /*002c*/ 	.byte	0xb0, 0x13, 0x00, 0x00, 0x01, 0x00, 0x00, 0x00, 0xe0, 0x17, 0x00, 0x00, 0x01, 0x00, 0x00, 0x00
        /* <DEDUP_REMOVED lines=22> */
        /*019c*/ 	.byte	0xe0, 0x9d, 0x00, 0x00, 0x01, 0x00, 0x00, 0x00, 0xf0, 0x9d, 0x00, 0x00


	//----- nvinfo : EIATTR_MERCURY_ISA_VERSION
	.align		4
.L_252:
        /*01a8*/ 	.byte	0x03, 0x5f
        /*01aa*/ 	.short	0x0101


	//----- nvinfo : EIATTR_INT_WARP_WIDE_INSTR_OFFSETS
	.align		4
        /*01ac*/ 	.byte	0x04, 0x31
        /*01ae*/ 	.short	(.L_254 - .L_253)


	//   ....[0]....
.L_253:
        /*01b0*/ 	.word	0x00001660


	//   ....[1]....
        /*01b4*/ 	.word	0x00001c80


	//----- nvinfo : EIATTR_COOP_GROUP_MASK_REGIDS
	.align		4
.L_254:
        /*01b8*/ 	.byte	0x04, 0x29
        /*01ba*/ 	.short	(.L_256 - .L_255)


	//   ....[0]....
.L_255:
        /*01bc*/ 	.word	0xffffffff


	//   ....[1]....
        /*01c0*/ 	.word	0xffffffff


	//   ....[2]....
        /*01c4*/ 	.word	0xffffffff


	//   ....[3]....
        /*01c8*/ 	.word	0xffffffff


	//   ....[4]....
        /*01cc*/ 	.word	0xffffffff


	//   ....[5]....
        /*01d0*/ 	.word	0xffffffff


	//   ....[6]....
        /*01d4*/ 	.word	0xffffffff


	//   ....[7]....
        /*01d8*/ 	.word	0xffffffff


	//   ....[8]....
        /*01dc*/ 	.word	0xffffffff


	//   ....[9]....
        /*01e0*/ 	.word	0xffffffff


	//   ....[10]....
        /*01e4*/ 	.word	0xffffffff


	//   ....[11]....
        /*01e8*/ 	.word	0xffffffff


	//   ....[12]....
        /*01ec*/ 	.word	0xffffffff


	//   ....[13]....
        /*01f0*/ 	.word	0xffffffff


	//   ....[14]....
        /*01f4*/ 	.word	0xffffffff


	//   ....[15]....
        /*01f8*/ 	.word	0xffffffff


	//   ....[16]....
        /*01fc*/ 	.word	0xffffffff


	//   ....[17]....
        /*0200*/ 	.word	0xffffffff


	//   ....[18]....
        /*0204*/ 	.word	0xffffffff


	//   ....[19]....
        /*0208*/ 	.word	0xffffffff


	//   ....[20]....
        /*020c*/ 	.word	0xffffffff


	//   ....[21]....
        /*0210*/ 	.word	0xffffffff


	//   ....[22]....
        /*0214*/ 	.word	0xffffffff


	//   ....[23]....
        /*0218*/ 	.word	0xffffffff


	//----- nvinfo : EIATTR_COOP_GROUP_INSTR_OFFSETS
	.align		4
.L_256:
        /*021c*/ 	.byte	0x04, 0x28
        /*021e*/ 	.short	(.L_258 - .L_257)


	//   ....[0]....
.L_257:
        /*0220*/ 	.word	0x00003730


	//   ....[1]....
        /*0224*/ 	.word	0x000038a0


	//   ....[2]....
        /*0228*/ 	.word	0x000038d0


	//   ....[3]....
        /*022c*/ 	.word	0x00003a00


	//   ....[4]....
        /*0230*/ 	.word	0x00003a40


	//   ....[5]....
        /*0234*/ 	.word	0x00003b60


	//   ....[6]....
        /*0238*/ 	.word	0x00003ba0


	//   ....[7]....
        /*023c*/ 	.word	0x00003d10


	//   ....[8]....
        /*0240*/ 	.word	0x00007600


	//   ....[9]....
        /*0244*/ 	.word	0x00007650


	//   ....[10]....
        /*0248*/ 	.word	0x000076a0


	//   ....[11]....
        /*024c*/ 	.word	0x000076c0


	//   ....[12]....
        /*0250*/ 	.word	0x00007710


	//   ....[13]....
        /*0254*/ 	.word	0x00007720


	//   ....[14]....
        /*0258*/ 	.word	0x00007730


	//   ....[15]....
        /*025c*/ 	.word	0x00007740


	//   ....[16]....
        /*0260*/ 	.word	0x00009ee0


	//   ....[17]....
        /*0264*/ 	.word	0x00009ef0


	//   ....[18]....
        /*0268*/ 	.word	0x00009f00


	//   ....[19]....
        /*026c*/ 	.word	0x00009f10


	//   ....[20]....
        /*0270*/ 	.word	0x00009f60


	//   ....[21]....
        /*0274*/ 	.word	0x00009fc0


	//   ....[22]....
        /*0278*/ 	.word	0x00009fd0


	//   ....[23]....
        /*027c*/ 	.word	0x00009fe0


	//----- nvinfo : EIATTR_EXIT_INSTR_OFFSETS
	.align		4
.L_258:
        /*0280*/ 	.byte	0x04, 0x1c
        /*0282*/ 	.short	(.L_260 - .L_259)


	//   ....[0]....
.L_259:
        /*0284*/ 	.word	0x000004d0


	//   ....[1]....
        /*0288*/ 	.word	0x0000c490


	//   ....[2]....
        /*028c*/ 	.word	0x0000c580


	//   ....[3]....
        /*0290*/ 	.word	0x0000d800


	//   ....[4]....
        /*0294*/ 	.word	0x0000d890


	//----- nvinfo : EIATTR_CRS_STACK_SIZE
	.align		4
.L_260:
        /*0298*/ 	.byte	0x04, 0x1e
        /*029a*/ 	.short	(.L_262 - .L_261)
.L_261:
        /*029c*/ 	.word	0x00000000


	//----- nvinfo : EIATTR_CBANK_PARAM_SIZE
	.align		4
.L_262:
        /*02a0*/ 	.byte	0x03, 0x19
        /*02a2*/ 	.short	0x01d0


	//----- nvinfo : EIATTR_PARAM_CBANK
	.align		4
        /*02a4*/ 	.byte	0x04, 0x0a
        /*02a6*/ 	.short	(.L_264 - .L_263)
	.align		4
.L_263:
        /*02a8*/ 	.word	index@(.nv.constant0._ZN5flash16flash_fwd_kernelI23Flash_fwd_kernel_traitsILi128ELi128ELi64ELi4ELb0ELb0EN7cutlass10bfloat16_tE19Flash_kernel_traitsILi128ELi128ELi64ELi4ES3_EELb0ELb0ELb0ELb0ELb0ELb1ELb0ELb0EEEvNS_16Flash_fwd_paramsE)
        /*02ac*/ 	.short	0x0210
        /*02ae*/ 	.short	0x01d0


	//----- nvinfo : EIATTR_SW_WAR
	.align		4
.L_264:
        /*02b0*/ 	.byte	0x04, 0x36
        /*02b2*/ 	.short	(.L_266 - .L_265)
.L_265:
        /*02b4*/ 	.word	0x00000008
.L_266:


//--------------------- .nv.info._ZN5flash16flash_fwd_kernelI23Flash_fwd_kernel_traitsILi128ELi128ELi64ELi4ELb0ELb0EN7cutlass10bfloat16_tE19Flash_kernel_traitsILi128ELi128ELi64ELi4ES3_EELb0ELb0ELb0ELb0ELb0ELb1ELb1ELb0EEEvNS_16Flash_fwd_paramsE --------------------------
	.section	.nv.info._ZN5flash16flash_fwd_kernelI23Flash_fwd_kernel_traitsILi128ELi128ELi64ELi4ELb0ELb0EN7cutlass10bfloat16_tE19Flash_kernel_traitsILi128ELi128ELi64ELi4ES3_EELb0ELb0ELb0ELb0ELb0ELb1ELb1ELb0EEEvNS_16Flash_fwd_paramsE,"",@"SHT_CUDA_INFO"
	.sectionflags	@""
	.align	4


	//----- nvinfo : EIATTR_CUDA_API_VERSION
	.align		4
        /*0000*/ 	.byte	0x04, 0x37
        /*0002*/ 	.short	(.L_268 - .L_267)
.L_267:
        /*0004*/ 	.word	0x00000082


	//----- nvinfo : EIATTR_KPARAM_INFO
	.align		4
.L_268:
        /*0008*/ 	.byte	0x04, 0x17
        /*000a*/ 	.short	(.L_270 - .L_269)
.L_269:
        /*000c*/ 	.word	0x00000000
        /*0010*/ 	.short	0x0000
        /*0012*/ 	.short	0x0000
        /*0014*/ 	.byte	0x00, 0xf0, 0x41, 0x07


	//----- nvinfo : EIATTR_SPARSE_MMA_MASK
	.align		4
.L_270:
        /*0018*/ 	.byte	0x03, 0x50
        /*001a*/ 	.short	0x0000


	//----- nvinfo : EIATTR_MAXREG_COUNT
	.align		4
        /*001c*/ 	.byte	0x03, 0x1b
        /*001e*/ 	.short	0x00ff


	//----- nvinfo : EIATTR_NUM_BARRIERS
	.align		4
        /*0020*/ 	.byte	0x02, 0x4c
        /*0022*/ 	.byte	0x01
	.zero		1


	//----- nvinfo : EIATTR_ANNOTATIONS
	.align		4
        /*0024*/ 	.byte	0x04, 0x55
        /*0026*/ 	.short	(.L_272 - .L_271)


	//   ....[0]....
.L_271:
        /* <DEDUP_REMOVED lines=46> */


	//----- nvinfo : EIATTR_MERCURY_ISA_VERSION
	.align		4
.L_272:
        /*02f8*/ 	.byte	0x03, 0x5f
        /*02fa*/ 	.short	0x0101


	//----- nvinfo : EIATTR_INT_WARP_WIDE_INSTR_OFFSETS
	.align		4
        /*02fc*/ 	.byte	0x04, 0x31
        /*02fe*/ 	.short	(.L_274 - .L_273)


	//   ....[0]....
.L_273:
        /*0300*/ 	.word	0x000016d0


	//   ....[1]....
        /*0304*/ 	.word	0x00001e50


	//----- nvinfo : EIATTR_COOP_GROUP_MASK_REGIDS
	.align		4
.L_274:
        /*0308*/ 	.byte	0x04, 0x29
        /*030a*/ 	.short	(.L_276 - .L_275)


	//   ....[0]....
.L_275:
        /*030c*/ 	.word	0xffffffff


	//   ....[1]....
        /*0310*/ 	.word	0xffffffff


	//   ....[2]....
        /*0314*/ 	.word	0xffffffff


	//   ....[3]....
        /*0318*/ 	.word	0xffffffff


	//   ....[4]....
        /*031c*/ 	.word	0xffffffff


	//   ....[5]....
        /*0320*/ 	.word	0xffffffff


	//   ....[6]....
        /*0324*/ 	.word	0xffffffff


	//   ....[7]....
        /*0328*/ 	.word	0xffffffff


	//   ....[8]....
        /*032c*/ 	.word	0xffffffff


	//   ....[9]....
        /*0330*/ 	.word	0xffffffff


	//   ....[10]....
        /*0334*/ 	.word	0xffffffff


	//   ....[11]....
        /*0338*/ 	.word	0xffffffff


	//   ....[12]....
        /*033c*/ 	.word	0xffffffff


	//   ....[13]....
        /*0340*/ 	.word	0xffffffff


	//   ....[14]....
        /*0344*/ 	.word	0xffffffff


	//   ....[15]....
        /*0348*/ 	.word	0xffffffff


	//   ....[16]....
        /*034c*/ 	.word	0xffffffff


	//   ....[17]....
        /*0350*/ 	.word	0xffffffff


	//   ....[18]....
        /*0354*/ 	.word	0xffffffff


	//   ....[19]....
        /*0358*/ 	.word	0xffffffff


	//   ....[20]....
        /*035c*/ 	.word	0xffffffff


	//   ....[21]....
        /*0360*/ 	.word	0xffffffff


	//   ....[22]....
        /*0364*/ 	.word	0xffffffff


	//   ....[23]....
        /*0368*/ 	.word	0xffffffff


	//----- nvinfo : EIATTR_COOP_GROUP_INSTR_OFFSETS
	.align		4
.L_276:
        /*036c*/ 	.byte	0x04, 0x28
        /*036e*/ 	.short	(.L_278 - .L_277)


	//   ....[0]....
.L_277:
        /*0370*/ 	.word	0x00003eb0


	//   ....[1]....
        /*0374*/ 	.word	0x00004020


	//   ....[2]....
        /*0378*/ 	.word	0x00004180


	//   ....[3]....
        /*037c*/ 	.word	0x00004300


	//   ....[4]....
        /*0380*/ 	.word	0x00004380


	//   ....[5]....
        /*0384*/ 	.word	0x00004460


	//   ....[6]....
        /*0388*/ 	.word	0x00004480


	//   ....[7]....
        /*038c*/ 	.word	0x000045d0


	//   ....[8]....
        /*0390*/ 	.word	0x00008e30


	//   ....[9]....
        /*0394*/ 	.word	0x00008e60


	//   ....[10]....
        /*0398*/ 	.word	0x00008ea0


	//   ....[11]....
        /*039c*/ 	.word	0x00009070


	//   ....[12]....
        /*03a0*/ 	.word	0x000090a0


	//   ....[13]....
        /*03a4*/ 	.word	0x000090b0


	//   ....[14]....
        /*03a8*/ 	.word	0x000090c0


	//   ....[15]....
        /*03ac*/ 	.word	0x00009160


	//   ....[16]....
        /*03b0*/ 	.word	0x0000c2a0


	//   ....[17]....
        /*03b4*/ 	.word	0x0000c2b0


	//   ....[18]....
        /*03b8*/ 	.word	0x0000c2c0


	//   ....[19]....
        /*03bc*/ 	.word	0x0000c2d0


	//   ....[20]....
        /*03c0*/ 	.word	0x0000c320


	//   ....[21]....
        /*03c4*/ 	.word	0x0000c380


	//   ....[22]....
        /*03c8*/ 	.word	0x0000c390


	//   ....[23]....
        /*03cc*/ 	.word	0x0000c3a0


	//----- nvinfo : EIATTR_EXIT_INSTR_OFFSETS
	.align		4
.L_278:
        /*03d0*/ 	.byte	0x04, 0x1c
        /*03d2*/ 	.short	(.L_280 - .L_279)


	//   ....[0]....
.L_279:
        /*03d4*/ 	.word	0x000004d0


	//   ....[1]....
        /*03d8*/ 	.word	0x0000e840


	//   ....[2]....
        /*03dc*/ 	.word	0x0000e930


	//   ....[3]....
        /*03e0*/ 	.word	0x0000fbb0


	//   ....[4]....
        /*03e4*/ 	.word	0x0000fc40


	//----- nvinfo : EIATTR_CRS_STACK_SIZE
	.align		4
.L_280:
        /*03e8*/ 	.byte	0x04, 0x1e
        /*03ea*/ 	.short	(.L_282 - .L_281)
.L_281:
        /*03ec*/ 	.word	0x00000000


	//----- nvinfo : EIATTR_CBANK_PARAM_SIZE
	.align		4
.L_282:
        /*03f0*/ 	.byte	0x03, 0x19
        /*03f2*/ 	.short	0x01d0


	//----- nvinfo : EIATTR_PARAM_CBANK
	.align		4
        /*03f4*/ 	.byte	0x04, 0x0a
        /*03f6*/ 	.short	(.L_284 - .L_283)
	.align		4
.L_283:
        /*03f8*/ 	.word	index@(.nv.constant0._ZN5flash16flash_fwd_kernelI23Flash_fwd_kernel_traitsILi128ELi128ELi64ELi4ELb0ELb0EN7cutlass10bfloat16_tE19Flash_kernel_traitsILi128ELi128ELi64ELi4ES3_EELb0ELb0ELb0ELb0ELb0ELb1ELb1ELb0EEEvNS_16Flash_fwd_paramsE)
        /*03fc*/ 	.short	0x0210
        /*03fe*/ 	.short	0x01d0


	//----- nvinfo : EIATTR_SW_WAR
	.align		4
.L_284:
        /*0400*/ 	.byte	0x04, 0x36
        /*0402*/ 	.short	(.L_286 - .L_285)
.L_285:
        /*0404*/ 	.word	0x00000008
.L_286:


//--------------------- .nv.info._ZN5flash16flash_fwd_kernelI23Flash_fwd_kernel_traitsILi128ELi128ELi64ELi4ELb0ELb0EN7cutlass10bfloat16_tE19Flash_kernel_traitsILi128ELi128ELi64ELi4ES3_EELb0ELb0ELb0ELb0ELb1ELb1ELb0ELb0EEEvNS_16Flash_fwd_paramsE --------------------------
	.section	.nv.info._ZN5flash16flash_fwd_kernelI23Flash_fwd_kernel_traitsILi128ELi128ELi64ELi4ELb0ELb0EN7cutlass10bfloat16_tE19Flash_kernel_traitsILi128ELi128ELi64ELi4ES3_EELb0ELb0ELb0ELb0ELb1ELb1ELb0ELb0EEEvNS_16Flash_fwd_paramsE,"",@"SHT_CUDA_INFO"
	.sectionflags	@""
	.align	4


	//----- nvinfo : EIATTR_CUDA_API_VERSION
	.align		4
        /*0000*/ 	.byte	0x04, 0x37
        /*0002*/ 	.short	(.L_288 - .L_287)
.L_287:
        /*0004*/ 	.word	0x00000082


	//----- nvinfo : EIATTR_KPARAM_INFO
	.align		4
.L_288:
        /*0008*/ 	.byte	0x04, 0x17
        /*000a*/ 	.short	(.L_290 - .L_289)
.L_289:
        /*000c*/ 	.word	0x00000000
        /*0010*/ 	.short	0x0000
        /*0012*/ 	.short	0x0000
        /*0014*/ 	.byte	0x00, 0xf0, 0x41, 0x07


	//----- nvinfo : EIATTR_SPARSE_MMA_MASK
	.align		4
.L_290:
        /*0018*/ 	.byte	0x03, 0x50
        /*001a*/ 	.short	0x0000


	//----- nvinfo : EIATTR_MAXREG_COUNT
	.align		4
        /*001c*/ 	.byte	0x03, 0x1b
        /*001e*/ 	.short	0x00ff


	//----- nvinfo : EIATTR_NUM_BARRIERS
	.align		4
        /*0020*/ 	.byte	0x02, 0x4c
        /*0022*/ 	.byte	0x01
	.zero		1


	//----- nvinfo : EIATTR_ANNOTATIONS
	.align		4
        /*0024*/ 	.byte	0x04, 0x55
        /*0026*/ 	.short	(.L_292 - .L_291)


	//   ....[0]....
.L_291:
        /* <DEDUP_REMOVED lines=39> */
        /*028c*/ 	.byte	0x00, 0x89, 0x00, 0x00


	//----- nvinfo : EIATTR_MERCURY_ISA_VERSION
	.align		4
.L_292:
        /*0290*/ 	.byte	0x03, 0x5f
        /*0292*/ 	.short	0x0101


	//----- nvinfo : EIATTR_COOP_GROUP_MASK_REGIDS
	.align		4
        /*0294*/ 	.byte	0x04, 0x29
        /*0296*/ 	.short	(.L_294 - .L_293)


	//   ....[0]....
.L_293:
        /*0298*/ 	.word	0xffffffff


	//   ....[1]....
        /*029c*/ 	.word	0xffffffff


	//   ....[2]....
        /*02a0*/ 	.word	0xffffffff


	//   ....[3]....
        /*02a4*/ 	.word	0xffffffff


	//   ....[4]....
        /*02a8*/ 	.word	0xffffffff


	//   ....[5]....
        /*02ac*/ 	.word	0xffffffff


	//   ....[6]....
        /*02b0*/ 	.word	0xffffffff


	//   ....[7]....
        /*02b4*/ 	.word	0xffffffff


	//   ....[8]....
        /*02b8*/ 	.word	0xffffffff


	//   ....[9]....
        /*02bc*/ 	.word	0xffffffff


	//   ....[10]....
        /*02c0*/ 	.word	0xffffffff


	//   ....[11]....
        /*02c4*/ 	.word	0xffffffff


	//   ....[12]....
        /*02c8*/ 	.word	0xffffffff


	//   ....[13]....
        /*02cc*/ 	.word	0xffffffff


	//   ....[14]....
        /*02d0*/ 	.word	0xffffffff


	//   ....[15]....
        /*02d4*/ 	.word	0xffffffff


	//   ....[16]....
        /*02d8*/ 	.word	0xffffffff


	//   ....[17]....
        /*02dc*/ 	.word	0xffffffff


	//   ....[18]....
        /*02e0*/ 	.word	0xffffffff


	//   ....[19]....
        /*02e4*/ 	.word	0xffffffff


	//   ....[20]....
        /*02e8*/ 	.word	0xffffffff


	//   ....[21]....
        /*02ec*/ 	.word	0xffffffff


	//   ....[22]....
        /*02f0*/ 	.word	0xffffffff


	//   ....[23]....
        /*02f4*/ 	.word	0xffffffff


	//----- nvinfo : EIATTR_COOP_GROUP_INSTR_OFFSETS
	.align		4
.L_294:
        /*02f8*/ 	.byte	0x04, 0x28
        /*02fa*/ 	.short	(.L_296 - .L_295)


	//   ....[0]....
.L_295:
        /*02fc*/ 	.word	0x000022a0


	//   ....[1]....
        /*0300*/ 	.word	0x00002380


	//   ....[2]....
        /*0304*/ 	.word	0x000023d0


	//   ....[3]....
        /*0308*/ 	.word	0x00002570


	//   ....[4]....
        /*030c*/ 	.word	0x00002580


	//   ....[5]....
        /*0310*/ 	.word	0x000025b0


	//   ....[6]....
        /*0314*/ 	.word	0x000025e0


	//   ....[7]....
        /*0318*/ 	.word	0x00002670


	//   ....[8]....
        /*031c*/ 	.word	0x000060c0


	//   ....[9]....
        /*0320*/ 	.word	0x00006100


	//   ....[10]....
        /*0324*/ 	.word	0x00006160


	//   ....[11]....
        /*0328*/ 	.word	0x00006180


	//   ....[12]....
        /*032c*/ 	.word	0x000061d0


	//   ....[13]....
        /*0330*/ 	.word	0x000061e0


	//   ....[14]....
        /*0334*/ 	.word	0x000061f0


	//   ....[15]....
        /*0338*/ 	.word	0x00006200


	//   ....[16]....
        /*033c*/ 	.word	0x000089a0


	//   ....[17]....
        /*0340*/ 	.word	0x000089b0


	//   ....[18]....
        /*0344*/ 	.word	0x000089c0


	//   ....[19]....
        /*0348*/ 	.word	0x000089e0


	//   ....[20]....
        /*034c*/ 	.word	0x00008a10


	//   ....[21]....
        /*0350*/ 	.word	0x00008a30


	//   ....[22]....
        /*0354*/ 	.word	0x00008a50


	//   ....[23]....
        /*0358*/ 	.word	0x00008a80


	//----- nvinfo : EIATTR_EXIT_INSTR_OFFSETS
	.align		4
.L_296:
        /*035c*/ 	.byte	0x04, 0x1c
        /*035e*/ 	.short	(.L_298 - .L_297)


	//   ....[0]....
.L_297:
        /*0360*/ 	.word	0x00000150


	//   ....[1]....
        /*0364*/ 	.word	0x0000a870


	//----- nvinfo : EIATTR_CRS_STACK_SIZE
	.align		4
.L_298:
        /*0368*/ 	.byte	0x04, 0x1e
        /*036a*/ 	.short	(.L_300 - .L_299)
.L_299:
        /*036c*/ 	.word	0x00000000


	//----- nvinfo : EIATTR_CBANK_PARAM_SIZE
	.align		4
.L_300:
        /*0370*/ 	.byte	0x03, 0x19
        /*0372*/ 	.short	0x01d0


	//----- nvinfo : EIATTR_PARAM_CBANK
	.align		4
        /*0374*/ 	.byte	0x04, 0x0a
        /*0376*/ 	.short	(.L_302 - .L_301)
	.align		4
.L_301:
        /*0378*/ 	.word	index@(.nv.constant0._ZN5flash16flash_fwd_kernelI23Flash_fwd_kernel_traitsILi128ELi128ELi64ELi4ELb0ELb0EN7cutlass10bfloat16_tE19Flash_kernel_traitsILi128ELi128ELi64ELi4ES3_EELb0ELb0ELb0ELb0ELb1ELb1ELb0ELb0EEEvNS_16Flash_fwd_paramsE)
        /*037c*/ 	.short	0x0210
        /*037e*/ 	.short	0x01d0


	//----- nvinfo : EIATTR_SW_WAR
	.align		4
.L_302:
        /*0380*/ 	.byte	0x04, 0x36
        /*0382*/ 	.short	(.L_304 - .L_303)
.L_303:
        /*0384*/ 	.word	0x00000008
.L_304:


//--------------------- .nv.info._ZN5flash16flash_fwd_kernelI23Flash_fwd_kernel_traitsILi128ELi128ELi64ELi4ELb0ELb0EN7cutlass10bfloat16_tE19Flash_kernel_traitsILi128ELi128ELi64ELi4ES3_EELb0ELb0ELb0ELb0ELb1ELb1ELb1ELb0EEEvNS_16Flash_fwd_paramsE --------------------------
	.section	.nv.info._ZN5flash16flash_fwd_kernelI23Flash_fwd_kernel_traitsILi128ELi128ELi64ELi4ELb0ELb0EN7cutlass10bfloat16_tE19Flash_kernel_traitsILi128ELi128ELi64ELi4ES3_EELb0ELb0ELb0ELb0ELb1ELb1ELb1ELb0EEEvNS_16Flash_fwd_paramsE,"",@"SHT_CUDA_INFO"
	.sectionflags	@""
	.align	4


	//----- nvinfo : EIATTR_CUDA_API_VERSION
	.align		4
        /*0000*/ 	.byte	0x04, 0x37
        /*0002*/ 	.short	(.L_306 - .L_305)
.L_305:
        /*0004*/ 	.word	0x00000082


	//----- nvinfo : EIATTR_KPARAM_INFO
	.align		4
.L_306:
        /*0008*/ 	.byte	0x04, 0x17
        /*000a*/ 	.short	(.L_308 - .L_307)
.L_307:
        /*000c*/ 	.word	0x00000000
        /*0010*/ 	.short	0x0000
        /*0012*/ 	.short	0x0000
        /*0014*/ 	.byte	0x00, 0xf0, 0x41, 0x07


	//----- nvinfo : EIATTR_SPARSE_MMA_MASK
	.align		4
.L_308:
        /*0018*/ 	.byte	0x03, 0x50
        /*001a*/ 	.short	0x0000


	//----- nvinfo : EIATTR_MAXREG_COUNT
	.align		4
        /*001c*/ 	.byte	0x03, 0x1b
        /*001e*/ 	.short	0x00ff


	//----- nvinfo : EIATTR_NUM_BARRIERS
	.align		4
        /*0020*/ 	.byte	0x02, 0x4c
        /*0022*/ 	.byte	0x01
	.zero		1


	//----- nvinfo : EIATTR_ANNOTATIONS
	.align		4
        /*0024*/ 	.byte	0x04, 0x55
        /*0026*/ 	.short	(.L_310 - .L_309)


	//   ....[0]....
.L_309:
        /* <DEDUP_REMOVED lines=53> */


	//----- nvinfo : EIATTR_MERCURY_ISA_VERSION
	.align		4
.L_310:
        /*0368*/ 	.byte	0x03, 0x5f
        /*036a*/ 	.short	0x0101


	//----- nvinfo : EIATTR_COOP_GROUP_MASK_REGIDS
	.align		4
        /*036c*/ 	.byte	0x04, 0x29
        /*036e*/ 	.short	(.L_312 - .L_311)


	//   ....[0]....
.L_311:
        /*0370*/ 	.word	0xffffffff


	//   ....[1]....
        /*0374*/ 	.word	0xffffffff


	//   ....[2]....
        /*0378*/ 	.word	0xffffffff


	//   ....[3]....
        /*037c*/ 	.word	0xffffffff


	//   ....[4]....
        /*0380*/ 	.word	0xffffffff


	//   ....[5]....
        /*0384*/ 	.word	0xffffffff


	//   ....[6]....
        /*0388*/ 	.word	0xffffffff


	//   ....[7]....
        /*038c*/ 	.word	0xffffffff


	//   ....[8]....
        /*0390*/ 	.word	0xffffffff


	//   ....[9]....
        /*0394*/ 	.word	0xffffffff


	//   ....[10]....
        /*0398*/ 	.word	0xffffffff


	//   ....[11]....
        /*039c*/ 	.word	0xffffffff


	//   ....[12]....
        /*03a0*/ 	.word	0xffffffff


	//   ....[13]....
        /*03a4*/ 	.word	0xffffffff


	//   ....[14]....
        /*03a8*/ 	.word	0xffffffff


	//   ....[15]....
        /*03ac*/ 	.word	0xffffffff


	//   ....[16]....
        /*03b0*/ 	.word	0xffffffff


	//   ....[17]....
        /*03b4*/ 	.word	0xffffffff


	//   ....[18]....
        /*03b8*/ 	.word	0xffffffff


	//   ....[19]....
        /*03bc*/ 	.word	0xffffffff


	//   ....[20]....
        /*03c0*/ 	.word	0xffffffff


	//   ....[21]....
        /*03c4*/ 	.word	0xffffffff


	//   ....[22]....
        /*03c8*/ 	.word	0xffffffff


	//   ....[23]....
        /*03cc*/ 	.word	0xffffffff


	//----- nvinfo : EIATTR_COOP_GROUP_INSTR_OFFSETS
	.align		4
.L_312:
        /*03d0*/ 	.byte	0x04, 0x28
        /*03d2*/ 	.short	(.L_314 - .L_313)


	//   ....[0]....
.L_313:
        /*03d4*/ 	.word	0x000027e0


	//   ....[1]....
        /*03d8*/ 	.word	0x00002960


	//   ....[2]....
        /*03dc*/ 	.word	0x00002a50


	//   ....[3]....
        /*03e0*/ 	.word	0x00002be0


	//   ....[4]....
        /*03e4*/ 	.word	0x00002c00


	//   ....[5]....
        /*03e8*/ 	.word	0x00002c60


	//   ....[6]....
        /*03ec*/ 	.word	0x00002ce0


	//   ....[7]....
        /*03f0*/ 	.word	0x00002dd0


	//   ....[8]....
        /*03f4*/ 	.word	0x00007380


	//   ....[9]....
        /*03f8*/ 	.word	0x000073a0


	//   ....[10]....
        /*03fc*/ 	.word	0x000073c0


	//   ....[11]....
        /*0400*/ 	.word	0x00007490


	//   ....[12]....
        /*0404*/ 	.word	0x000074d0


	//   ....[13]....
        /*0408*/ 	.word	0x000074e0


	//   ....[14]....
        /*040c*/ 	.word	0x000074f0


	//   ....[15]....
        /*0410*/ 	.word	0x00007510


	//   ....[16]....
        /*0414*/ 	.word	0x0000a6a0


	//   ....[17]....
        /*0418*/ 	.word	0x0000a6b0


	//   ....[18]....
        /*041c*/ 	.word	0x0000a6c0


	//   ....[19]....
        /*0420*/ 	.word	0x0000a6e0


	//   ....[20]....
        /*0424*/ 	.word	0x0000a710


	//   ....[21]....
        /*0428*/ 	.word	0x0000a730


	//   ....[22]....
        /*042c*/ 	.word	0x0000a750


	//   ....[23]....
        /*0430*/ 	.word	0x0000a780


	//----- nvinfo : EIATTR_EXIT_INSTR_OFFSETS
	.align		4
.L_314:
        /*0434*/ 	.byte	0x04, 0x1c
        /*0436*/ 	.short	(.L_316 - .L_315)


	//   ....[0]....
.L_315:
        /*0438*/ 	.word	0x00000150


	//   ....[1]....
        /*043c*/ 	.word	0x0000c570


	//----- nvinfo : EIATTR_CRS_STACK_SIZE
	.align		4
.L_316:
        /*0440*/ 	.byte	0x04, 0x1e
        /*0442*/ 	.short	(.L_318 - .L_317)
.L_317:
        /*0444*/ 	.word	0x00000000


	//----- nvinfo : EIATTR_CBANK_PARAM_SIZE
	.align		4
.L_318:
        /*0448*/ 	.byte	0x03, 0x19
        /*044a*/ 	.short	0x01d0


	//----- nvinfo : EIATTR_PARAM_CBANK
	.align		4
        /*044c*/ 	.byte	0x04, 0x0a
        /*044e*/ 	.short	(.L_320 - .L_319)
	.align		4
.L_319:
        /*0450*/ 	.word	index@(.nv.constant0._ZN5flash16flash_fwd_kernelI23Flash_fwd_kernel_traitsILi128ELi128ELi64ELi4ELb0ELb0EN7cutlass10bfloat16_tE19Flash_kernel_traitsILi128ELi128ELi64ELi4ES3_EELb0ELb0ELb0ELb0ELb1ELb1ELb1ELb0EEEvNS_16Flash_fwd_paramsE)
        /*0454*/ 	.short	0x0210
        /*0456*/ 	.short	0x01d0


	//----- nvinfo : EIATTR_SW_WAR
	.align		4
.L_320:
        /*0458*/ 	.byte	0x04, 0x36
        /*045a*/ 	.short	(.L_322 - .L_321)
.L_321:
        /*045c*/ 	.word	0x00000008
.L_322:


//--------------------- .nv.info._ZN5flash16flash_fwd_kernelI23Flash_fwd_kernel_traitsILi128ELi128ELi64ELi4ELb0ELb0EN7cutlass10bfloat16_tE19Flash_kernel_traitsILi128ELi128ELi64ELi4ES3_EELb0ELb0ELb0ELb0ELb0ELb0ELb0ELb0EEEvNS_16Flash_fwd_paramsE --------------------------
	.section	.nv.info._ZN5flash16flash_fwd_kernelI23Flash_fwd_kernel_traitsILi128ELi128ELi64ELi4ELb0ELb0EN7cutlass10bfloat16_tE19Flash_kernel_traitsILi128ELi128ELi64ELi4ES3_EELb0ELb0ELb0ELb0ELb0ELb0ELb0ELb0EEEvNS_16Flash_fwd_paramsE,"",@"SHT_CUDA_INFO"
	.sectionflags	@""
	.align	4


	//----- nvinfo : EIATTR_CUDA_API_VERSION
	.align		4
        /*0000*/ 	.byte	0x04, 0x37
        /*0002*/ 	.short	(.L_324 - .L_323)
.L_323:
        /*0004*/ 	.word	0x00000082


	//----- nvinfo : EIATTR_KPARAM_INFO
	.align		4
.L_324:
        /*0008*/ 	.byte	0x04, 0x17
        /*000a*/ 	.short	(.L_326 - .L_325)
.L_325:
        /*000c*/ 	.word	0x00000000
        /*0010*/ 	.short	0x0000
        /*0012*/ 	.short	0x0000
        /*0014*/ 	.byte	0x00, 0xf0, 0x41, 0x07


	//----- nvinfo : EIATTR_SPARSE_MMA_MASK
	.align		4
.L_326:
        /*0018*/ 	.byte	0x03, 0x50
        /*001a*/ 	.short	0x0000


	//----- nvinfo : EIATTR_MAXREG_COUNT
	.align		4
        /*001c*/ 	.byte	0x03, 0x1b
        /*001e*/ 	.short	0x00ff


	//----- nvinfo : EIATTR_NUM_BARRIERS
	.align		4
        /*0020*/ 	.byte	0x02, 0x4c
        /*0022*/ 	.byte	0x01
	.zero		1


	//----- nvinfo : EIATTR_ANNOTATIONS
	.align		4
        /*0024*/ 	.byte	0x04, 0x55
        /*0026*/ 	.short	(.L_328 - .L_327)


	//   ....[0]....
.L_327:
        /* <DEDUP_REMOVED lines=55> */


	//----- nvinfo : EIATTR_MERCURY_ISA_VERSION
	.align		4
.L_328:
        /*0380*/ 	.byte	0x03, 0x5f
        /*0382*/ 	.short	0x0101


	//----- nvinfo : EIATTR_COOP_GROUP_MASK_REGIDS
	.align		4
        /*0384*/ 	.byte	0x04, 0x29
        /*0386*/ 	.short	(.L_330 - .L_329)


	//   ....[0]....
.L_329:
        /*0388*/ 	.word	0xffffffff


	//   ....[1]....
        /*038c*/ 	.word	0xffffffff


	//   ....[2]....
        /*0390*/ 	.word	0xffffffff


	//   ....[3]....
        /*0394*/ 	.word	0xffffffff


	//   ....[4]....
        /*0398*/ 	.word	0xffffffff


	//   ....[5]....
        /*039c*/ 	.word	0xffffffff


	//   ....[6]....
        /*03a0*/ 	.word	0xffffffff


	//   ....[7]....
        /*03a4*/ 	.word	0xffffffff


	//   ....[8]....
        /*03a8*/ 	.word	0xffffffff


	//   ....[9]....
        /*03ac*/ 	.word	0xffffffff


	//   ....[10]....
        /*03b0*/ 	.word	0xffffffff


	//   ....[11]....
        /*03b4*/ 	.word	0xffffffff


	//   ....[12]....
        /*03b8*/ 	.word	0xffffffff


	//   ....[13]....
        /*03bc*/ 	.word	0xffffffff


	//   ....[14]....
        /*03c0*/ 	.word	0xffffffff


	//   ....[15]....
        /*03c4*/ 	.word	0xffffffff


	//   ....[16]....
        /*03c8*/ 	.word	0xffffffff


	//   ....[17]....
        /*03cc*/ 	.word	0xffffffff


	//   ....[18]....
        /*03d0*/ 	.word	0xffffffff


	//   ....[19]....
        /*03d4*/ 	.word	0xffffffff


	//   ....[20]....
        /*03d8*/ 	.word	0xffffffff


	//   ....[21]....
        /*03dc*/ 	.word	0xffffffff


	//   ....[22]....
        /*03e0*/ 	.word	0xffffffff


	//   ....[23]....
        /*03e4*/ 	.word	0xffffffff


	//----- nvinfo : EIATTR_COOP_GROUP_INSTR_OFFSETS
	.align		4
.L_330:
        /*03e8*/ 	.byte	0x04, 0x28
        /*03ea*/ 	.short	(.L_332 - .L_331)


	//   ....[0]....
.L_331:
        /*03ec*/ 	.word	0x00004ab0


	//   ....[1]....
        /*03f0*/ 	.word	0x00004bb0


	//   ....[2]....
        /*03f4*/ 	.word	0x00004cb0


	//   ....[3]....
        /*03f8*/ 	.word	0x00004dc0


	//   ....[4]....
        /*03fc*/ 	.word	0x00004e60


	//   ....[5]....
        /*0400*/ 	.word	0x00005010


	//   ....[6]....
        /*0404*/ 	.word	0x00005040


	//   ....[7]....
        /*0408*/ 	.word	0x00005110


	//   ....[8]....
        /*040c*/ 	.word	0x000093f0


	//   ....[9]....
        /*0410*/ 	.word	0x00009460


	//   ....[10]....
        /*0414*/ 	.word	0x000094f0


	//   ....[11]....
        /*0418*/ 	.word	0x00009510


	//   ....[12]....
        /*041c*/ 	.word	0x00009560


	//   ....[13]....
        /*0420*/ 	.word	0x00009570


	//   ....[14]....
        /*0424*/ 	.word	0x00009580


	//   ....[15]....
        /*0428*/ 	.word	0x00009590


	//   ....[16]....
        /*042c*/ 	.word	0x0000c000


	//   ....[17]....
        /*0430*/ 	.word	0x0000c010


	//   ....[18]....
        /*0434*/ 	.word	0x0000c020


	//   ....[19]....
        /*0438*/ 	.word	0x0000c030


	//   ....[20]....
        /*043c*/ 	.word	0x0000c070


	//   ....[21]....
        /*0440*/ 	.word	0x0000c090


	//   ....[22]....
        /*0444*/ 	.word	0x0000c0a0


	//   ....[23]....
        /*0448*/ 	.word	0x0000c0b0


	//----- nvinfo : EIATTR_EXIT_INSTR_OFFSETS
	.align		4
.L_332:
        /*044c*/ 	.byte	0x04, 0x1c
        /*044e*/ 	.short	(.L_334 - .L_333)


	//   ....[0]....
.L_333:
        /*0450*/ 	.word	0x00000480


	//   ....[1]....
        /*0454*/ 	.word	0x0000e6d0


	//   ....[2]....
        /*0458*/ 	.word	0x0000e7e0


	//   ....[3]....
        /*045c*/ 	.word	0x0000e800


	//   ....[4]....
        /*0460*/ 	.word	0x0000fc10


	//   ....[5]....
        /*0464*/ 	.word	0x0000fca0


	//----- nvinfo : EIATTR_CRS_STACK_SIZE
	.align		4
.L_334:
        /*0468*/ 	.byte	0x04, 0x1e
        /*046a*/ 	.short	(.L_336 - .L_335)
.L_335:
        /*046c*/ 	.word	0x00000000


	//----- nvinfo : EIATTR_CBANK_PARAM_SIZE
	.align		4
.L_336:
        /*0470*/ 	.byte	0x03, 0x19
        /*0472*/ 	.short	0x01d0


	//----- nvinfo : EIATTR_PARAM_CBANK
	.align		4
        /*0474*/ 	.byte	0x04, 0x0a
        /*0476*/ 	.short	(.L_338 - .L_337)
	.align		4
.L_337:
        /*0478*/ 	.word	index@(.nv.constant0._ZN5flash16flash_fwd_kernelI23Flash_fwd_kernel_traitsILi128ELi128ELi64ELi4ELb0ELb0EN7cutlass10bfloat16_tE19Flash_kernel_traitsILi128ELi128ELi64ELi4ES3_EELb0ELb0ELb0ELb0ELb0ELb0ELb0ELb0EEEvNS_16Flash_fwd_paramsE)
        /*047c*/ 	.short	0x0210
        /*047e*/ 	.short	0x01d0


	//----- nvinfo : EIATTR_SW_WAR
	.align		4
.L_338:
        /*0480*/ 	.byte	0x04, 0x36
        /*0482*/ 	.short	(.L_340 - .L_339)
.L_339:
        /*0484*/ 	.word	0x00000008
.L_340:


//--------------------- .nv.info._ZN5flash16flash_fwd_kernelI23Flash_fwd_kernel_traitsILi128ELi128ELi64ELi4ELb0ELb0EN7cutlass10bfloat16_tE19Flash_kernel_traitsILi128ELi128ELi64ELi4ES3_EELb0ELb0ELb0ELb0ELb0ELb0ELb1ELb0EEEvNS_16Flash_fwd_paramsE --------------------------
	.section	.nv.info._ZN5flash16flash_fwd_kernelI23Flash_fwd_kernel_traitsILi128ELi128ELi64ELi4ELb0ELb0EN7cutlass10bfloat16_tE19Flash_kernel_traitsILi128ELi128ELi64ELi4ES3_EELb0ELb0ELb0ELb0ELb0ELb0ELb1ELb0EEEvNS_16Flash_fwd_paramsE,"",@"SHT_CUDA_INFO"
	.sectionflags	@""
	.align	4


	//----- nvinfo : EIATTR_CUDA_API_VERSION
	.align		4
        /*0000*/ 	.byte	0x04, 0x37
        /*0002*/ 	.short	(.L_342 - .L_341)
.L_341:
        /*0004*/ 	.word	0x00000082


	//----- nvinfo : EIATTR_KPARAM_INFO
	.align		4
.L_342:
        /*0008*/ 	.byte	0x04, 0x17
        /*000a*/ 	.short	(.L_344 - .L_343)
.L_343:
        /*000c*/ 	.word	0x00000000
        /*0010*/ 	.short	0x0000
        /*0012*/ 	.short	0x0000
        /*0014*/ 	.byte	0x00, 0xf0, 0x41, 0x07


	//----- nvinfo : EIATTR_SPARSE_MMA_MASK
	.align		4
.L_344:
        /*0018*/ 	.byte	0x03, 0x50
        /*001a*/ 	.short	0x0000


	//----- nvinfo : EIATTR_MAXREG_COUNT
	.align		4
        /*001c*/ 	.byte	0x03, 0x1b
        /*001e*/ 	.short	0x00ff


	//----- nvinfo : EIATTR_NUM_BARRIERS
	.align		4
        /*0020*/ 	.byte	0x02, 0x4c
        /*0022*/ 	.byte	0x01
	.zero		1


	//----- nvinfo : EIATTR_ANNOTATIONS
	.align		4
        /*0024*/ 	.byte	0x04, 0x55
        /*0026*/ 	.short	(.L_346 - .L_345)


	//   ....[0]....
.L_345:
        /* <DEDUP_REMOVED lines=66> */


	//----- nvinfo : EIATTR_MERCURY_ISA_VERSION
	.align		4
.L_346:
        /*0430*/ 	.byte	0x03, 0x5f
        /*0432*/ 	.short	0x0101


	//----- nvinfo : EIATTR_COOP_GROUP_MASK_REGIDS
	.align		4
        /*0434*/ 	.byte	0x04, 0x29
        /*0436*/ 	.short	(.L_348 - .L_347)


	//   ....[0]....
.L_347:
        /*0438*/ 	.word	0xffffffff


	//   ....[1]....
        /*043c*/ 	.word	0xffffffff


	//   ....[2]....
        /*0440*/ 	.word	0xffffffff


	//   ....[3]....
        /*0444*/ 	.word	0xffffffff


	//   ....[4]....
        /*0448*/ 	.word	0xffffffff


	//   ....[5]....
        /*044c*/ 	.word	0xffffffff


	//   ....[6]....
        /*0450*/ 	.word	0xffffffff


	//   ....[7]....
        /*0454*/ 	.word	0xffffffff


	//   ....[8]....
        /*0458*/ 	.word	0xffffffff


	//   ....[9]....
        /*045c*/ 	.word	0xffffffff


	//   ....[10]....
        /*0460*/ 	.word	0xffffffff


	//   ....[11]....
        /*0464*/ 	.word	0xffffffff


	//   ....[12]....
        /*0468*/ 	.word	0xffffffff


	//   ....[13]....
        /*046c*/ 	.word	0xffffffff


	//   ....[14]....
        /*0470*/ 	.word	0xffffffff


	//   ....[15]....
        /*0474*/ 	.word	0xffffffff


	//   ....[16]....
        /*0478*/ 	.word	0xffffffff


	//   ....[17]....
        /*047c*/ 	.word	0xffffffff


	//   ....[18]....
        /*0480*/ 	.word	0xffffffff


	//   ....[19]....
        /*0484*/ 	.word	0xffffffff


	//   ....[20]....
        /*0488*/ 	.word	0xffffffff


	//   ....[21]....
        /*048c*/ 	.word	0xffffffff


	//   ....[22]....
        /*0490*/ 	.word	0xffffffff


	//   ....[23]....
        /*0494*/ 	.word	0xffffffff


	//----- nvinfo : EIATTR_COOP_GROUP_INSTR_OFFSETS
	.align		4
.L_348:
        /*0498*/ 	.byte	0x04, 0x28
        /*049a*/ 	.short	(.L_350 - .L_349)


	//   ....[0]....
.L_349:
        /*049c*/ 	.word	0x000052d0


	//   ....[1]....
        /*04a0*/ 	.word	0x000053a0


	//   ....[2]....
        /*04a4*/ 	.word	0x00005440


	//   ....[3]....
        /*04a8*/ 	.word	0x00005580


	//   ....[4]....
        /*04ac*/ 	.word	0x000055d0


	//   ....[5]....
        /*04b0*/ 	.word	0x000056b0


	//   ....[6]....
        /*04b4*/ 	.word	0x00005830


	//   ....[7]....
        /*04b8*/ 	.word	0x000058a0


	//   ....[8]....
        /*04bc*/ 	.word	0x0000a540


	//   ....[9]....
        /*04c0*/ 	.word	0x0000a5d0


	//   ....[10]....
        /*04c4*/ 	.word	0x0000a640


	//   ....[11]....
        /*04c8*/ 	.word	0x0000a690


	//   ....[12]....
        /*04cc*/ 	.word	0x0000a6a0


	//   ....[13]....
        /*04d0*/ 	.word	0x0000a6b0


	//   ....[14]....
        /*04d4*/ 	.word	0x0000a740


	//   ....[15]....
        /*04d8*/ 	.word	0x0000a7a0


	//   ....[16]....
        /*04dc*/ 	.word	0x0000d170


	//   ....[17]....
        /*04e0*/ 	.word	0x0000d180


	//   ....[18]....
        /*04e4*/ 	.word	0x0000d190


	//   ....[19]....
        /*04e8*/ 	.word	0x0000d1a0


	//   ....[20]....
        /*04ec*/ 	.word	0x0000d1e0


	//   ....[21]....
        /*04f0*/ 	.word	0x0000d200


	//   ....[22]....
        /*04f4*/ 	.word	0x0000d210


	//   ....[23]....
        /*04f8*/ 	.word	0x0000d220


	//----- nvinfo : EIATTR_EXIT_INSTR_OFFSETS
	.align		4
.L_350:
        /*04fc*/ 	.byte	0x04, 0x1c
        /*04fe*/ 	.short	(.L_352 - .L_351)


	//   ....[0]....
.L_351:
        /*0500*/ 	.word	0x00000480


	//   ....[1]....
        /*0504*/ 	.word	0x0000f840


	//   ....[2]....
        /*0508*/ 	.word	0x0000f950


	//   ....[3]....
        /*050c*/ 	.word	0x0000f970


	//   ....[4]....
        /*0510*/ 	.word	0x00010d80


	//   ....[5]....
        /*0514*/ 	.word	0x00010e10


	//----- nvinfo : EIATTR_CRS_STACK_SIZE
	.align		4
.L_352:
        /*0518*/ 	.byte	0x04, 0x1e
        /*051a*/ 	.short	(.L_354 - .L_353)
.L_353:
        /*051c*/ 	.word	0x00000000


	//----- nvinfo : EIATTR_CBANK_PARAM_SIZE
	.align		4
.L_354:
        /*0520*/ 	.byte	0x03, 0x19
        /*0522*/ 	.short	0x01d0


	//----- nvinfo : EIATTR_PARAM_CBANK
	.align		4
        /*0524*/ 	.byte	0x04, 0x0a
        /*0526*/ 	.short	(.L_356 - .L_355)
	.align		4
.L_355:
        /*0528*/ 	.word	index@(.nv.constant0._ZN5flash16flash_fwd_kernelI23Flash_fwd_kernel_traitsILi128ELi128ELi64ELi4ELb0ELb0EN7cutlass10bfloat16_tE19Flash_kernel_traitsILi128ELi128ELi64ELi4ES3_EELb0ELb0ELb0ELb0ELb0ELb0ELb1ELb0EEEvNS_16Flash_fwd_paramsE)
        /*052c*/ 	.short	0x0210
        /*052e*/ 	.short	0x01d0


	//----- nvinfo : EIATTR_SW_WAR
	.align		4
.L_356:
        /*0530*/ 	.byte	0x04, 0x36
        /*0532*/ 	.short	(.L_358 - .L_357)
.L_357:
        /*0534*/ 	.word	0x00000008
.L_358:


//--------------------- .nv.info._ZN5flash16flash_fwd_kernelI23Flash_fwd_kernel_traitsILi128ELi128ELi64ELi4ELb0ELb0EN7cutlass10bfloat16_tE19Flash_kernel_traitsILi128ELi128ELi64ELi4ES3_EELb0ELb0ELb0ELb1ELb0ELb0ELb0ELb0EEEvNS_16Flash_fwd_paramsE --------------------------
	.section	.nv.info._ZN5flash16flash_fwd_kernelI23Flash_fwd_kernel_traitsILi128ELi128ELi64ELi4ELb0ELb0EN7cutlass10bfloat16_tE19Flash_kernel_traitsILi128ELi128ELi64ELi4ES3_EELb0ELb0ELb0ELb1ELb0ELb0ELb0ELb0EEEvNS_16Flash_fwd_paramsE,"",@"SHT_CUDA_INFO"
	.sectionflags	@""
	.align	4


	//----- nvinfo : EIATTR_CUDA_API_VERSION
	.align		4
        /*0000*/ 	.byte	0x04, 0x37
        /*0002*/ 	.short	(.L_360 - .L_359)
.L_359:
        /*0004*/ 	.word	0x00000082


	//----- nvinfo : EIATTR_KPARAM_INFO
	.align		4
.L_360:
        /*0008*/ 	.byte	0x04, 0x17
        /*000a*/ 	.short	(.L_362 - .L_361)
.L_361:
        /*000c*/ 	.word	0x00000000
        /*0010*/ 	.short	0x0000
        /*0012*/ 	.short	0x0000
        /*0014*/ 	.byte	0x00, 0xf0, 0x41, 0x07


	//----- nvinfo : EIATTR_SPARSE_MMA_MASK
	.align		4
.L_362:
        /*0018*/ 	.byte	0x03, 0x50
        /*001a*/ 	.short	0x0000


	//----- nvinfo : EIATTR_MAXREG_COUNT
	.align		4
        /*001c*/ 	.byte	0x03, 0x1b
        /*001e*/ 	.short	0x00ff


	//----- nvinfo : EIATTR_NUM_BARRIERS
	.align		4
        /*0020*/ 	.byte	0x02, 0x4c
        /*0022*/ 	.byte	0x01
	.zero		1


	//----- nvinfo : EIATTR_ANNOTATIONS
	.align		4
        /*0024*/ 	.byte	0x04, 0x55
        /*0026*/ 	.short	(.L_364 - .L_363)


	//   ....[0]....
.L_363:
        /* <DEDUP_REMOVED lines=37> */


	//----- nvinfo : EIATTR_MERCURY_ISA_VERSION
	.align		4
.L_364:
        /*0260*/ 	.byte	0x03, 0x5f
        /*0262*/ 	.short	0x0101


	//----- nvinfo : EIATTR_COOP_GROUP_MASK_REGIDS
	.align		4
        /*0264*/ 	.byte	0x04, 0x29
        /*0266*/ 	.short	(.L_366 - .L_365)


	//   ....[0]....
.L_365:
        /*0268*/ 	.word	0xffffffff


	//   ....[1]....
        /*026c*/ 	.word	0xffffffff


	//   ....[2]....
        /*0270*/ 	.word	0xffffffff


	//   ....[3]....
        /*0274*/ 	.word	0xffffffff


	//   ....[4]....
        /*0278*/ 	.word	0xffffffff


	//   ....[5]....
        /*027c*/ 	.word	0xffffffff


	//   ....[6]....
        /*0280*/ 	.word	0xffffffff


	//   ....[7]....
        /*0284*/ 	.word	0xffffffff


	//   ....[8]....
        /*0288*/ 	.word	0xffffffff


	//   ....[9]....
        /*028c*/ 	.word	0xffffffff


	//   ....[10]....
        /*0290*/ 	.word	0xffffffff


	//   ....[11]....
        /*0294*/ 	.word	0xffffffff


	//   ....[12]....
        /*0298*/ 	.word	0xffffffff


	//   ....[13]....
        /*029c*/ 	.word	0xffffffff


	//   ....[14]....
        /*02a0*/ 	.word	0xffffffff


	//   ....[15]....
        /*02a4*/ 	.word	0xffffffff


	//   ....[16]....
        /*02a8*/ 	.word	0xffffffff


	//   ....[17]....
        /*02ac*/ 	.word	0xffffffff


	//   ....[18]....
        /*02b0*/ 	.word	0xffffffff


	//   ....[19]....
        /*02b4*/ 	.word	0xffffffff


	//   ....[20]....
        /*02b8*/ 	.word	0xffffffff


	//   ....[21]....
        /*02bc*/ 	.word	0xffffffff


	//   ....[22]....
        /*02c0*/ 	.word	0xffffffff


	//   ....[23]....
        /*02c4*/ 	.word	0xffffffff


	//----- nvinfo : EIATTR_COOP_GROUP_INSTR_OFFSETS
	.align		4
.L_366:
        /*02c8*/ 	.byte	0x04, 0x28
        /*02ca*/ 	.short	(.L_368 - .L_367)


	//   ....[0]....
.L_367:
        /*02cc*/ 	.word	0x000060f0


	//   ....[1]....
        /*02d0*/ 	.word	0x000061c0


	//   ....[2]....
        /*02d4*/ 	.word	0x000061d0


	//   ....[3]....
        /*02d8*/ 	.word	0x00006290


	//   ....[4]....
        /*02dc*/ 	.word	0x00006540


	//   ....[5]....
        /*02e0*/ 	.word	0x00006600


	//   ....[6]....
        /*02e4*/ 	.word	0x00006830


	//   ....[7]....
        /*02e8*/ 	.word	0x000068f0


	//   ....[8]....
        /*02ec*/ 	.word	0x0000b380


	//   ....[9]....
        /*02f0*/ 	.word	0x0000b3c0


	//   ....[10]....
        /*02f4*/ 	.word	0x0000b410


	//   ....[11]....
        /*02f8*/ 	.word	0x0000b430


	//   ....[12]....
        /*02fc*/ 	.word	0x0000b480


	//   ....[13]....
        /*0300*/ 	.word	0x0000b490


	//   ....[14]....
        /*0304*/ 	.word	0x0000b4a0


	//   ....[15]....
        /*0308*/ 	.word	0x0000b4b0


	//   ....[16]....
        /*030c*/ 	.word	0x0000db90


	//   ....[17]....
        /*0310*/ 	.word	0x0000dba0


	//   ....[18]....
        /*0314*/ 	.word	0x0000dbb0


	//   ....[19]....
        /*0318*/ 	.word	0x0000dbc0


	//   ....[20]....
        /*031c*/ 	.word	0x0000dbf0


	//   ....[21]....
        /*0320*/ 	.word	0x0000dc10


	//   ....[22]....
        /*0324*/ 	.word	0x0000dc30


	//   ....[23]....
        /*0328*/ 	.word	0x0000dc40


	//----- nvinfo : EIATTR_EXIT_INSTR_OFFSETS
	.align		4
.L_368:
        /*032c*/ 	.byte	0x04, 0x1c
        /*032e*/ 	.short	(.L_370 - .L_369)


	//   ....[0]....
.L_369:
        /*0330*/ 	.word	0x00000480


	//   ....[1]....
        /*0334*/ 	.word	0x00010300


	//   ....[2]....
        /*0338*/ 	.word	0x00010410


	//   ....[3]....
        /*033c*/ 	.word	0x00010430


	//   ....[4]....
        /*0340*/ 	.word	0x00011840


	//   ....[5]....
        /*0344*/ 	.word	0x000118d0


	//----- nvinfo : EIATTR_CRS_STACK_SIZE
	.align		4
.L_370:
        /*0348*/ 	.byte	0x04, 0x1e
        /*034a*/ 	.short	(.L_372 - .L_371)
.L_371:
        /*034c*/ 	.word	0x00000000


	//----- nvinfo : EIATTR_CBANK_PARAM_SIZE
	.align		4
.L_372:
        /*0350*/ 	.byte	0x03, 0x19
        /*0352*/ 	.short	0x01d0


	//----- nvinfo : EIATTR_PARAM_CBANK
	.align		4
        /*0354*/ 	.byte	0x04, 0x0a
        /*0356*/ 	.short	(.L_374 - .L_373)
	.align		4
.L_373:
        /*0358*/ 	.word	index@(.nv.constant0._ZN5flash16flash_fwd_kernelI23Flash_fwd_kernel_traitsILi128ELi128ELi64ELi4ELb0ELb0EN7cutlass10bfloat16_tE19Flash_kernel_traitsILi128ELi128ELi64ELi4ES3_EELb0ELb0ELb0ELb1ELb0ELb0ELb0ELb0EEEvNS_16Flash_fwd_paramsE)
        /*035c*/ 	.short	0x0210
        /*035e*/ 	.short	0x01d0


	//----- nvinfo : EIATTR_SW_WAR
	.align		4
.L_374:
        /*0360*/ 	.byte	0x04, 0x36
        /*0362*/ 	.short	(.L_376 - .L_375)
.L_375:
        /*0364*/ 	.word	0x00000008
.L_376:


//--------------------- .nv.info._ZN5flash16flash_fwd_kernelI23Flash_fwd_kernel_traitsILi128ELi128ELi64ELi4ELb0ELb0EN7cutlass10bfloat16_tE19Flash_kernel_traitsILi128ELi128ELi64ELi4ES3_EELb0ELb0ELb0ELb1ELb0ELb0ELb1ELb0EEEvNS_16Flash_fwd_paramsE --------------------------
	.section	.nv.info._ZN5flash16flash_fwd_kernelI23Flash_fwd_kernel_traitsILi128ELi128ELi64ELi4ELb0ELb0EN7cutlass10bfloat16_tE19Flash_kernel_traitsILi128ELi128ELi64ELi4ES3_EELb0ELb0ELb0ELb1ELb0ELb0ELb1ELb0EEEvNS_16Flash_fwd_paramsE,"",@"SHT_CUDA_INFO"
	.sectionflags	@""
	.align	4


	//----- nvinfo : EIATTR_CUDA_API_VERSION
	.align		4
        /*0000*/ 	.byte	0x04, 0x37
        /*0002*/ 	.short	(.L_378 - .L_377)
.L_377:
        /*0004*/ 	.word	0x00000082


	//----- nvinfo : EIATTR_KPARAM_INFO
	.align		4
.L_378:
        /*0008*/ 	.byte	0x04, 0x17
        /*000a*/ 	.short	(.L_380 - .L_379)
.L_379:
        /*000c*/ 	.word	0x00000000
        /*0010*/ 	.short	0x0000
        /*0012*/ 	.short	0x0000
        /*0014*/ 	.byte	0x00, 0xf0, 0x41, 0x07


	//----- nvinfo : EIATTR_SPARSE_MMA_MASK
	.align		4
.L_380:
        /*0018*/ 	.byte	0x03, 0x50
        /*001a*/ 	.short	0x0000


	//----- nvinfo : EIATTR_MAXREG_COUNT
	.align		4
        /*001c*/ 	.byte	0x03, 0x1b
        /*001e*/ 	.short	0x00ff


	//----- nvinfo : EIATTR_NUM_BARRIERS
	.align		4
        /*0020*/ 	.byte	0x02, 0x4c
        /*0022*/ 	.byte	0x01
	.zero		1


	//----- nvinfo : EIATTR_ANNOTATIONS
	.align		4
        /*0024*/ 	.byte	0x04, 0x55
        /*0026*/ 	.short	(.L_382 - .L_381)


	//   ....[0]....
.L_381:
        /* <DEDUP_REMOVED lines=44> */


	//----- nvinfo : EIATTR_MERCURY_ISA_VERSION
	.align		4
.L_382:
        /*02d0*/ 	.byte	0x03, 0x5f
        /*02d2*/ 	.short	0x0101


	//----- nvinfo : EIATTR_COOP_GROUP_MASK_REGIDS
	.align		4
        /*02d4*/ 	.byte	0x04, 0x29
        /*02d6*/ 	.short	(.L_384 - .L_383)


	//   ....[0]....
.L_383:
        /*02d8*/ 	.word	0xffffffff


	//   ....[1]....
        /*02dc*/ 	.word	0xffffffff


	//   ....[2]....
        /*02e0*/ 	.word	0xffffffff


	//   ....[3]....
        /*02e4*/ 	.word	0xffffffff


	//   ....[4]....
        /*02e8*/ 	.word	0xffffffff


	//   ....[5]....
        /*02ec*/ 	.word	0xffffffff


	//   ....[6]....
        /*02f0*/ 	.word	0xffffffff


	//   ....[7]....
        /*02f4*/ 	.word	0xffffffff


	//   ....[8]....
        /*02f8*/ 	.word	0xffffffff


	//   ....[9]....
        /*02fc*/ 	.word	0xffffffff


	//   ....[10]....
        /*0300*/ 	.word	0xffffffff


	//   ....[11]....
        /*0304*/ 	.word	0xffffffff


	//   ....[12]....
        /*0308*/ 	.word	0xffffffff


	//   ....[13]....
        /*030c*/ 	.word	0xffffffff


	//   ....[14]....
        /*0310*/ 	.word	0xffffffff


	//   ....[15]....
        /*0314*/ 	.word	0xffffffff


	//   ....[16]....
        /*0318*/ 	.word	0xffffffff


	//   ....[17]....
        /*031c*/ 	.word	0xffffffff


	//   ....[18]....
        /*0320*/ 	.word	0xffffffff


	//   ....[19]....
        /*0324*/ 	.word	0xffffffff


	//   ....[20]....
        /*0328*/ 	.word	0xffffffff


	//   ....[21]....
        /*032c*/ 	.word	0xffffffff


	//   ....[22]....
        /*0330*/ 	.word	0xffffffff


	//   ....[23]....
        /*0334*/ 	.word	0xffffffff


	//----- nvinfo : EIATTR_COOP_GROUP_INSTR_OFFSETS
	.align		4
.L_384:
        /*0338*/ 	.byte	0x04, 0x28
        /*033a*/ 	.short	(.L_386 - .L_385)


	//   ....[0]....
.L_385:
        /*033c*/ 	.word	0x000068b0


	//   ....[1]....
        /*0340*/ 	.word	0x00006980


	//   ....[2]....
        /*0344*/ 	.word	0x00006990


	//   ....[3]....
        /*0348*/ 	.word	0x00006a30


	//   ....[4]....
        /*034c*/ 	.word	0x00006d00


	//   ....[5]....
        /*0350*/ 	.word	0x00006dc0


	//   ....[6]....
        /*0354*/ 	.word	0x00006fd0


	//   ....[7]....
        /*0358*/ 	.word	0x00007130


	//   ....[8]....
        /*035c*/ 	.word	0x0000c5a0


	//   ....[9]....
        /*0360*/ 	.word	0x0000c620


	//   ....[10]....
        /*0364*/ 	.word	0x0000c640


	//   ....[11]....
        /*0368*/ 	.word	0x0000c650


	//   ....[12]....
        /*036c*/ 	.word	0x0000c670


	//   ....[13]....
        /*0370*/ 	.word	0x0000c6a0


	//   ....[14]....
        /*0374*/ 	.word	0x0000c6c0


	//   ....[15]....
        /*0378*/ 	.word	0x0000c6d0


	//   ....[16]....
        /*037c*/ 	.word	0x0000f0a0


	//   ....[17]....
        /*0380*/ 	.word	0x0000f0b0


	//   ....[18]....
        /*0384*/ 	.word	0x0000f0c0


	//   ....[19]....
        /*0388*/ 	.word	0x0000f0d0


	//   ....[20]....
        /*038c*/ 	.word	0x0000f100


	//   ....[21]....
        /*0390*/ 	.word	0x0000f120


	//   ....[22]....
        /*0394*/ 	.word	0x0000f140


	//   ....[23]....
        /*0398*/ 	.word	0x0000f150


	//----- nvinfo : EIATTR_EXIT_INSTR_OFFSETS
	.align		4
.L_386:
        /*039c*/ 	.byte	0x04, 0x1c
        /*039e*/ 	.short	(.L_388 - .L_387)


	//   ....[0]....
.L_387:
        /*03a0*/ 	.word	0x00000480


	//   ....[1]....
        /*03a4*/ 	.word	0x00011810


	//   ....[2]....
        /*03a8*/ 	.word	0x00011920


	//   ....[3]....
        /*03ac*/ 	.word	0x00011940


	//   ....[4]....
        /*03b0*/ 	.word	0x00012d50


	//   ....[5]....
        /*03b4*/ 	.word	0x00012de0


	//----- nvinfo : EIATTR_CRS_STACK_SIZE
	.align		4
.L_388:
        /*03b8*/ 	.byte	0x04, 0x1e
        /*03ba*/ 	.short	(.L_390 - .L_389)
.L_389:
        /*03bc*/ 	.word	0x00000000


	//----- nvinfo : EIATTR_CBANK_PARAM_SIZE
	.align		4
.L_390:
        /*03c0*/ 	.byte	0x03, 0x19
        /*03c2*/ 	.short	0x01d0


	//----- nvinfo : EIATTR_PARAM_CBANK
	.align		4
        /*03c4*/ 	.byte	0x04, 0x0a
        /*03c6*/ 	.short	(.L_392 - .L_391)
	.align		4
.L_391:
        /*03c8*/ 	.word	index@(.nv.constant0._ZN5flash16flash_fwd_kernelI23Flash_fwd_kernel_traitsILi128ELi128ELi64ELi4ELb0ELb0EN7cutlass10bfloat16_tE19Flash_kernel_traitsILi128ELi128ELi64ELi4ES3_EELb0ELb0ELb0ELb1ELb0ELb0ELb1ELb0EEEvNS_16Flash_fwd_paramsE)
        /*03cc*/ 	.short	0x0210
        /*03ce*/ 	.short	0x01d0


	//----- nvinfo : EIATTR_SW_WAR
	.align		4
.L_392:
        /*03d0*/ 	.byte	0x04, 0x36
        /*03d2*/ 	.short	(.L_394 - .L_393)
.L_393:
        /*03d4*/ 	.word	0x00000008
.L_394:


//--------------------- .nv.info._ZN5flash16flash_fwd_kernelI23Flash_fwd_kernel_traitsILi128ELi128ELi64ELi4ELb0ELb0EN7cutlass10bfloat16_tE19Flash_kernel_traitsILi128ELi128ELi64ELi4ES3_EELb0ELb0ELb1ELb0ELb0ELb1ELb0ELb0EEEvNS_16Flash_fwd_paramsE --------------------------
	.section	.nv.info._ZN5flash16flash_fwd_kernelI23Flash_fwd_kernel_traitsILi128ELi128ELi64ELi4ELb0ELb0EN7cutlass10bfloat16_tE19Flash_kernel_traitsILi128ELi128ELi64ELi4ES3_EELb0ELb0ELb1ELb0ELb0ELb1ELb0ELb0EEEvNS_16Flash_fwd_paramsE,"",@"SHT_CUDA_INFO"
	.sectionflags	@""
	.align	4


	//----- nvinfo : EIATTR_CUDA_API_VERSION
	.align		4
        /*0000*/ 	.byte	0x04, 0x37
        /*0002*/ 	.short	(.L_396 - .L_395)
.L_395:
        /*0004*/ 	.word	0x00000082


	//----- nvinfo : EIATTR_KPARAM_INFO
	.align		4
.L_396:
        /*0008*/ 	.byte	0x04, 0x17
        /*000a*/ 	.short	(.L_398 - .L_397)
.L_397:
        /*000c*/ 	.word	0x00000000
        /*0010*/ 	.short	0x0000
        /*0012*/ 	.short	0x0000
        /*0014*/ 	.byte	0x00, 0xf0, 0x41, 0x07


	//----- nvinfo : EIATTR_SPARSE_MMA_MASK
	.align		4
.L_398:
        /*0018*/ 	.byte	0x03, 0x50
        /*001a*/ 	.short	0x0000


	//----- nvinfo : EIATTR_MAXREG_COUNT
	.align		4
        /*001c*/ 	.byte	0x03, 0x1b
        /*001e*/ 	.short	0x00ff


	//----- nvinfo : EIATTR_NUM_BARRIERS
	.align		4
        /*0020*/ 	.byte	0x02, 0x4c
        /*0022*/ 	.byte	0x01
	.zero		1


	//----- nvinfo : EIATTR_ANNOTATIONS
	.align		4
        /*0024*/ 	.byte	0x04, 0x55
        /*0026*/ 	.short	(.L_400 - .L_399)


	//   ....[0]....
.L_399:
        /* <DEDUP_REMOVED lines=85> */


	//----- nvinfo : EIATTR_MERCURY_ISA_VERSION
	.align		4
.L_400:
        /*0560*/ 	.byte	0x03, 0x5f
        /*0562*/ 	.short	0x0101


	//----- nvinfo : EIATTR_INT_WARP_WIDE_INSTR_OFFSETS
	.align		4
        /*0564*/ 	.byte	0x04, 0x31
        /*0566*/ 	.short	(.L_402 - .L_401)


	//   ....[0]....
.L_401:
        /*0568*/ 	.word	0x00002b60


	//   ....[1]....
        /*056c*/ 	.word	0x00002f90


	//----- nvinfo : EIATTR_COOP_GROUP_MASK_REGIDS
	.align		4
.L_402:
        /*0570*/ 	.byte	0x04, 0x29
        /*0572*/ 	.short	(.L_404 - .L_403)


	//   ....[0]....
.L_403:
        /*0574*/ 	.word	0xffffffff


	//   ....[1]....
        /*0578*/ 	.word	0xffffffff


	//   ....[2]....
        /*057c*/ 	.word	0xffffffff


	//   ....[3]....
        /*0580*/ 	.word	0xffffffff


	//   ....[4]....
        /*0584*/ 	.word	0xffffffff


	//   ....[5]....
        /*0588*/ 	.word	0xffffffff


	//   ....[6]....
        /*058c*/ 	.word	0xffffffff


	//   ....[7]....
        /*0590*/ 	.word	0xffffffff


	//   ....[8]....
        /*0594*/ 	.word	0xffffffff


	//   ....[9]....
        /*0598*/ 	.word	0xffffffff


	//   ....[10]....
        /*059c*/ 	.word	0xffffffff


	//   ....[11]....
        /*05a0*/ 	.word	0xffffffff


	//   ....[12]....
        /*05a4*/ 	.word	0xffffffff


	//   ....[13]....
        /*05a8*/ 	.word	0xffffffff


	//   ....[14]....
        /*05ac*/ 	.word	0xffffffff


	//   ....[15]....
        /*05b0*/ 	.word	0xffffffff


	//   ....[16]....
        /*05b4*/ 	.word	0xffffffff


	//   ....[17]....
        /*05b8*/ 	.word	0xffffffff


	//   ....[18]....
        /*05bc*/ 	.word	0xffffffff


	//   ....[19]....
        /*05c0*/ 	.word	0xffffffff


	//   ....[20]....
        /*05c4*/ 	.word	0xffffffff


	//   ....[21]....
        /*05c8*/ 	.word	0xffffffff


	//   ....[22]....
        /*05cc*/ 	.word	0xffffffff


	//   ....[23]....
        /*05d0*/ 	.word	0xffffffff


	//   ....[24]....
        /*05d4*/ 	.word	0xffffffff


	//   ....[25]....
        /*05d8*/ 	.word	0xffffffff


	//   ....[26]....
        /*05dc*/ 	.word	0xffffffff


	//   ....[27]....
        /*05e0*/ 	.word	0xffffffff


	//   ....[28]....
        /*05e4*/ 	.word	0xffffffff


	//   ....[29]....
        /*05e8*/ 	.word	0xffffffff


	//   ....[30]....
        /*05ec*/ 	.word	0xffffffff


	//   ....[31]....
        /*05f0*/ 	.word	0xffffffff


	//   ....[32]....
        /*05f4*/ 	.word	0xffffffff


	//   ....[33]....
        /*05f8*/ 	.word	0xffffffff


	//   ....[34]....
        /*05fc*/ 	.word	0xffffffff


	//   ....[35]....
        /*0600*/ 	.word	0xffffffff


	//   ....[36]....
        /*0604*/ 	.word	0xffffffff


	//   ....[37]....
        /*0608*/ 	.word	0xffffffff


	//   ....[38]....
        /*060c*/ 	.word	0xffffffff


	//   ....[39]....
        /*0610*/ 	.word	0xffffffff


	//----- nvinfo : EIATTR_COOP_GROUP_INSTR_OFFSETS
	.align		4
.L_404:
        /*0614*/ 	.byte	0x04, 0x28
        /*0616*/ 	.short	(.L_406 - .L_405)


	//   ....[0]....
.L_405:
        /*0618*/ 	.word	0x00004d70


	//   ....[1]....
        /*061c*/ 	.word	0x00004f90


	//   ....[2]....
        /*0620*/ 	.word	0x00005030


	//   ....[3]....
        /*0624*/ 	.word	0x000051d0


	//   ....[4]....
        /*0628*/ 	.word	0x00005ae0


	//   ....[5]....
        /*062c*/ 	.word	0x00005d20


	//   ....[6]....
        /*0630*/ 	.word	0x00005e90


	//   ....[7]....
        /*0634*/ 	.word	0x00005fd0


	//   ....[8]....
        /*0638*/ 	.word	0x0000a720


	//   ....[9]....
        /*063c*/ 	.word	0x0000a840


	//   ....[10]....
        /*0640*/ 	.word	0x0000a870


	//   ....[11]....
        /*0644*/ 	.word	0x0000a9b0


	//   ....[12]....
        /*0648*/ 	.word	0x0000aa10


	//   ....[13]....
        /*064c*/ 	.word	0x0000aaa0


	//   ....[14]....
        /*0650*/ 	.word	0x0000ab00


	//   ....[15]....
        /*0654*/ 	.word	0x0000ab30


	//   ....[16]....
        /*0658*/ 	.word	0x00010330


	//   ....[17]....
        /*065c*/ 	.word	0x00010360


	//   ....[18]....
        /*0660*/ 	.word	0x00010450


	//   ....[19]....
        /*0664*/ 	.word	0x000104f0


	//   ....[20]....
        /*0668*/ 	.word	0x00010520


	//   ....[21]....
        /*066c*/ 	.word	0x000105a0


	//   ....[22]....
        /*0670*/ 	.word	0x00010640


	//   ....[23]....
        /*0674*/ 	.word	0x00010660


	//   ....[24]....
        /*0678*/ 	.word	0x000152d0


	//   ....[25]....
        /*067c*/ 	.word	0x00015300


	//   ....[26]....
        /*0680*/ 	.word	0x00015510


	//   ....[27]....
        /*0684*/ 	.word	0x00015550


	//   ....[28]....
        /*0688*/ 	.word	0x00015570


	//   ....[29]....
        /*068c*/ 	.word	0x000155d0


	//   ....[30]....
        /*0690*/ 	.word	0x00015610


	//   ....[31]....
        /*0694*/ 	.word	0x00015880


	//   ....[32]....
        /*0698*/ 	.word	0x00018660


	//   ....[33]....
        /*069c*/ 	.word	0x00018670


	//   ....[34]....
        /*06a0*/ 	.word	0x00018680


	//   ....[35]....
        /*06a4*/ 	.word	0x000186a0


	//   ....[36]....
        /*06a8*/ 	.word	0x000186c0


	//   ....[37]....
        /*06ac*/ 	.word	0x000186e0


	//   ....[38]....
        /*06b0*/ 	.word	0x00018700


	//   ....[39]....
        /*06b4*/ 	.word	0x00018730


	//----- nvinfo : EIATTR_EXIT_INSTR_OFFSETS
	.align		4
.L_406:
        /*06b8*/ 	.byte	0x04, 0x1c
        /*06ba*/ 	.short	(.L_408 - .L_407)


	//   ....[0]....
.L_407:
        /*06bc*/ 	.word	0x000004b0


	//   ....[1]....
        /*06c0*/ 	.word	0x000018c0


	//   ....[2]....
        /*06c4*/ 	.word	0x00001950


	//   ....[3]....
        /*06c8*/ 	.word	0x0001ac50


	//   ....[4]....
        /*06cc*/ 	.word	0x0001ad40


	//----- nvinfo : EIATTR_CRS_STACK_SIZE
	.align		4
.L_408:
        /*06d0*/ 	.byte	0x04, 0x1e
        /*06d2*/ 	.short	(.L_410 - .L_409)
.L_409:
        /*06d4*/ 	.word	0x00000000


	//----- nvinfo : EIATTR_CBANK_PARAM_SIZE
	.align		4
.L_410:
        /*06d8*/ 	.byte	0x03, 0x19
        /*06da*/ 	.short	0x01d0


	//----- nvinfo : EIATTR_PARAM_CBANK
	.align		4
        /*06dc*/ 	.byte	0x04, 0x0a
        /*06de*/ 	.short	(.L_412 - .L_411)
	.align		4
.L_411:
        /*06e0*/ 	.word	index@(.nv.constant0._ZN5flash16flash_fwd_kernelI23Flash_fwd_kernel_traitsILi128ELi128ELi64ELi4ELb0ELb0EN7cutlass10bfloat16_tE19Flash_kernel_traitsILi128ELi128ELi64ELi4ES3_EELb0ELb0ELb1ELb0ELb0ELb1ELb0ELb0EEEvNS_16Flash_fwd_paramsE)
        /*06e4*/ 	.short	0x0210
        /*06e6*/ 	.short	0x01d0


	//----- nvinfo : EIATTR_SW_WAR
	.align		4
.L_412:
        /*06e8*/ 	.byte	0x04, 0x36
        /*06ea*/ 	.short	(.L_414 - .L_413)
.L_413:
        /*06ec*/ 	.word	0x00000008
.L_414:


//--------------------- .nv.info._ZN5flash16flash_fwd_kernelI23Flash_fwd_kernel_traitsILi128ELi128ELi64ELi4ELb0ELb0EN7cutlass10bfloat16_tE19Flash_kernel_traitsILi128ELi128ELi64ELi4ES3_EELb0ELb0ELb1ELb0ELb0ELb1ELb1ELb0EEEvNS_16Flash_fwd_paramsE --------------------------
	.section	.nv.info._ZN5flash16flash_fwd_kernelI23Flash_fwd_kernel_traitsILi128ELi128ELi64ELi4ELb0ELb0EN7cutlass10bfloat16_tE19Flash_kernel_traitsILi128ELi128ELi64ELi4ES3_EELb0ELb0ELb1ELb0ELb0ELb1ELb1ELb0EEEvNS_16Flash_fwd_paramsE,"",@"SHT_CUDA_INFO"
	.sectionflags	@""
	.align	4


	//----- nvinfo : EIATTR_CUDA_API_VERSION
	.align		4
        /*0000*/ 	.byte	0x04, 0x37
        /*0002*/ 	.short	(.L_416 - .L_415)
.L_415:
        /*0004*/ 	.word	0x00000082


	//----- nvinfo : EIATTR_KPARAM_INFO
	.align		4
.L_416:
        /*0008*/ 	.byte	0x04, 0x17
        /*000a*/ 	.short	(.L_418 - .L_417)
.L_417:
        /*000c*/ 	.word	0x00000000
        /*0010*/ 	.short	0x0000
        /*0012*/ 	.short	0x0000
        /*0014*/ 	.byte	0x00, 0xf0, 0x41, 0x07


	//----- nvinfo : EIATTR_SPARSE_MMA_MASK
	.align		4
.L_418:
        /*0018*/ 	.byte	0x03, 0x50
        /*001a*/ 	.short	0x0000


	//----- nvinfo : EIATTR_MAXREG_COUNT
	.align		4
        /*001c*/ 	.byte	0x03, 0x1b
        /*001e*/ 	.short	0x00ff


	//----- nvinfo : EIATTR_NUM_BARRIERS
	.align		4
        /*0020*/ 	.byte	0x02, 0x4c
        /*0022*/ 	.byte	0x01
	.zero		1


	//----- nvinfo : EIATTR_ANNOTATIONS
	.align		4
        /*0024*/ 	.byte	0x04, 0x55
        /*0026*/ 	.short	(.L_420 - .L_419)


	//   ....[0]....
.L_419:
        /* <DEDUP_REMOVED lines=105> */


	//----- nvinfo : EIATTR_MERCURY_ISA_VERSION
	.align		4
.L_420:
        /*06a0*/ 	.byte	0x03, 0x5f
        /*06a2*/ 	.short	0x0101


	//----- nvinfo : EIATTR_INT_WARP_WIDE_INSTR_OFFSETS
	.align		4
        /*06a4*/ 	.byte	0x04, 0x31
        /*06a6*/ 	.short	(.L_422 - .L_421)


	//   ....[0]....
.L_421:
        /*06a8*/ 	.word	0x00002b80


	//   ....[1]....
        /*06ac*/ 	.word	0x00002fa0


	//----- nvinfo : EIATTR_COOP_GROUP_MASK_REGIDS
	.align		4
.L_422:
        /*06b0*/ 	.byte	0x04, 0x29
        /*06b2*/ 	.short	(.L_424 - .L_423)


	//   ....[0]....
.L_423:
        /*06b4*/ 	.word	0xffffffff


	//   ....[1]....
        /*06b8*/ 	.word	0xffffffff


	//   ....[2]....
        /*06bc*/ 	.word	0xffffffff


	//   ....[3]....
        /*06c0*/ 	.word	0xffffffff


	//   ....[4]....
        /*06c4*/ 	.word	0xffffffff


	//   ....[5]....
        /*06c8*/ 	.word	0xffffffff


	//   ....[6]....
        /*06cc*/ 	.word	0xffffffff


	//   ....[7]....
        /*06d0*/ 	.word	0xffffffff


	//   ....[8]....
        /*06d4*/ 	.word	0xffffffff


	//   ....[9]....
        /*06d8*/ 	.word	0xffffffff


	//   ....[10]....
        /*06dc*/ 	.word	0xffffffff


	//   ....[11]....
        /*06e0*/ 	.word	0xffffffff


	//   ....[12]....
        /*06e4*/ 	.word	0xffffffff


	//   ....[13]....
        /*06e8*/ 	.word	0xffffffff


	//   ....[14]....
        /*06ec*/ 	.word	0xffffffff


	//   ....[15]....
        /*06f0*/ 	.word	0xffffffff


	//   ....[16]....
        /*06f4*/ 	.word	0xffffffff


	//   ....[17]....
        /*06f8*/ 	.word	0xffffffff


	//   ....[18]....
        /*06fc*/ 	.word	0xffffffff


	//   ....[19]....
        /*0700*/ 	.word	0xffffffff


	//   ....[20]....
        /*0704*/ 	.word	0xffffffff


	//   ....[21]....
        /*0708*/ 	.word	0xffffffff


	//   ....[22]....
        /*070c*/ 	.word	0xffffffff


	//   ....[23]....
        /*0710*/ 	.word	0xffffffff


	//   ....[24]....
        /*0714*/ 	.word	0xffffffff


	//   ....[25]....
        /*0718*/ 	.word	0xffffffff


	//   ....[26]....
        /*071c*/ 	.word	0xffffffff


	//   ....[27]....
        /*0720*/ 	.word	0xffffffff


	//   ....[28]....
        /*0724*/ 	.word	0xffffffff


	//   ....[29]....
        /*0728*/ 	.word	0xffffffff


	//   ....[30]....
        /*072c*/ 	.word	0xffffffff


	//   ....[31]....
        /*0730*/ 	.word	0xffffffff


	//   ....[32]....
        /*0734*/ 	.word	0xffffffff


	//   ....[33]....
        /*0738*/ 	.word	0xffffffff


	//   ....[34]....
        /*073c*/ 	.word	0xffffffff


	//   ....[35]....
        /*0740*/ 	.word	0xffffffff


	//   ....[36]....
        /*0744*/ 	.word	0xffffffff


	//   ....[37]....
        /*0748*/ 	.word	0xffffffff


	//   ....[38]....
        /*074c*/ 	.word	0xffffffff


	//   ....[39]....
        /*0750*/ 	.word	0xffffffff


	//----- nvinfo : EIATTR_COOP_GROUP_INSTR_OFFSETS
	.align		4
.L_424:
        /*0754*/ 	.byte	0x04, 0x28
        /*0756*/ 	.short	(.L_426 - .L_425)


	//   ....[0]....
.L_425:
        /*0758*/ 	.word	0x00005640


	//   ....[1]....
        /*075c*/ 	.word	0x00005970


	//   ....[2]....
        /*0760*/ 	.word	0x000059c0


	//   ....[3]....
        /*0764*/ 	.word	0x00005b00


	//   ....[4]....
        /*0768*/ 	.word	0x00006280


	//   ....[5]....
        /*076c*/ 	.word	0x00006350


	//   ....[6]....
        /*0770*/ 	.word	0x00006590


	//   ....[7]....
        /*0774*/ 	.word	0x00006710


	//   ....[8]....
        /*0778*/ 	.word	0x0000c110


	//   ....[9]....
        /*077c*/ 	.word	0x0000c220


	//   ....[10]....
        /*0780*/ 	.word	0x0000c290


	//   ....[11]....
        /*0784*/ 	.word	0x0000c640


	//   ....[12]....
        /*0788*/ 	.word	0x0000c670


	//   ....[13]....
        /*078c*/ 	.word	0x0000c6d0


	//   ....[14]....
        /*0790*/ 	.word	0x0000c740


	//   ....[15]....
        /*0794*/ 	.word	0x0000c800


	//   ....[16]....
        /*0798*/ 	.word	0x00012420


	//   ....[17]....
        /*079c*/ 	.word	0x00012500


	//   ....[18]....
        /*07a0*/ 	.word	0x00012650


	//   ....[19]....
        /*07a4*/ 	.word	0x00012900


	//   ....[20]....
        /*07a8*/ 	.word	0x00012980


	//   ....[21]....
        /*07ac*/ 	.word	0x000129d0


	//   ....[22]....
        /*07b0*/ 	.word	0x000129f0


	//   ....[23]....
        /*07b4*/ 	.word	0x00012a90


	//   ....[24]....
        /*07b8*/ 	.word	0x00018f00


	//   ....[25]....
        /*07bc*/ 	.word	0x00018f10


	//   ....[26]....
        /*07c0*/ 	.word	0x000191a0


	//   ....[27]....
        /*07c4*/ 	.word	0x000191e0


	//   ....[28]....
        /*07c8*/ 	.word	0x00019250


	//   ....[29]....
        /*07cc*/ 	.word	0x000192f0


	//   ....[30]....
        /*07d0*/ 	.word	0x000193d0


	//   ....[31]....
        /*07d4*/ 	.word	0x00019590


	//   ....[32]....
        /*07d8*/ 	.word	0x0001c2b0


	//   ....[33]....
        /*07dc*/ 	.word	0x0001c2c0


	//   ....[34]....
        /*07e0*/ 	.word	0x0001c2d0


	//   ....[35]....
        /*07e4*/ 	.word	0x0001c2f0


	//   ....[36]....
        /*07e8*/ 	.word	0x0001c310


	//   ....[37]....
        /*07ec*/ 	.word	0x0001c330


	//   ....[38]....
        /*07f0*/ 	.word	0x0001c350


	//   ....[39]....
        /*07f4*/ 	.word	0x0001c380


	//----- nvinfo : EIATTR_EXIT_INSTR_OFFSETS
	.align		4
.L_426:
        /*07f8*/ 	.byte	0x04, 0x1c
        /*07fa*/ 	.short	(.L_428 - .L_427)


	//   ....[0]....
.L_427:
        /*07fc*/ 	.word	0x000004b0


	//   ....[1]....
        /*0800*/ 	.word	0x000018c0


	//   ....[2]....
        /*0804*/ 	.word	0x00001950


	//   ....[3]....
        /*0808*/ 	.word	0x0001e900


	//   ....[4]....
        /*080c*/ 	.word	0x0001e9f0


	//----- nvinfo : EIATTR_CRS_STACK_SIZE
	.align		4
.L_428:
        /*0810*/ 	.byte	0x04, 0x1e
        /*0812*/ 	.short	(.L_430 - .L_429)
.L_429:
        /*0814*/ 	.word	0x00000000


	//----- nvinfo : EIATTR_CBANK_PARAM_SIZE
	.align		4
.L_430:
        /*0818*/ 	.byte	0x03, 0x19
        /*081a*/ 	.short	0x01d0


	//----- nvinfo : EIATTR_PARAM_CBANK
	.align		4
        /*081c*/ 	.byte	0x04, 0x0a
        /*081e*/ 	.short	(.L_432 - .L_431)
	.align		4
.L_431:
        /*0820*/ 	.word	index@(.nv.constant0._ZN5flash16flash_fwd_kernelI23Flash_fwd_kernel_traitsILi128ELi128ELi64ELi4ELb0ELb0EN7cutlass10bfloat16_tE19Flash_kernel_traitsILi128ELi128ELi64ELi4ES3_EELb0ELb0ELb1ELb0ELb0ELb1ELb1ELb0EEEvNS_16Flash_fwd_paramsE)
        /*0824*/ 	.short	0x0210
        /*0826*/ 	.short	0x01d0


	//----- nvinfo : EIATTR_SW_WAR
	.align		4
.L_432:
        /*0828*/ 	.byte	0x04, 0x36
        /*082a*/ 	.short	(.L_434 - .L_433)
.L_433:
        /*082c*/ 	.word	0x00000008
.L_434:


//--------------------- .nv.info._ZN5flash16flash_fwd_kernelI23Flash_fwd_kernel_traitsILi128ELi128ELi64ELi4ELb0ELb0EN7cutlass10bfloat16_tE19Flash_kernel_traitsILi128ELi128ELi64ELi4ES3_EELb0ELb0ELb1ELb0ELb0ELb0ELb0ELb0EEEvNS_16Flash_fwd_paramsE --------------------------
	.section	.nv.info._ZN5flash16flash_fwd_kernelI23Flash_fwd_kernel_traitsILi128ELi128ELi64ELi4ELb0ELb0EN7cutlass10bfloat16_tE19Flash_kernel_traitsILi128ELi128ELi64ELi4ES3_EELb0ELb0ELb1ELb0ELb0ELb0ELb0ELb0EEEvNS_16Flash_fwd_paramsE,"",@"SHT_CUDA_INFO"
	.sectionflags	@""
	.align	4


	//----- nvinfo : EIATTR_CUDA_API_VERSION
	.align		4
        /*0000*/ 	.byte	0x04, 0x37
        /*0002*/ 	.short	(.L_436 - .L_435)
.L_435:
        /*0004*/ 	.word	0x00000082


	//----- nvinfo : EIATTR_KPARAM_INFO
	.align		4
.L_436:
        /*0008*/ 	.byte	0x04, 0x17
        /*000a*/ 	.short	(.L_438 - .L_437)
.L_437:
        /*000c*/ 	.word	0x00000000
        /*0010*/ 	.short	0x0000
        /*0012*/ 	.short	0x0000
        /*0014*/ 	.byte	0x00, 0xf0, 0x41, 0x07


	//----- nvinfo : EIATTR_SPARSE_MMA_MASK
	.align		4
.L_438:
        /*0018*/ 	.byte	0x03, 0x50
        /*001a*/ 	.short	0x0000


	//----- nvinfo : EIATTR_MAXREG_COUNT
	.align		4
        /*001c*/ 	.byte	0x03, 0x1b
        /*001e*/ 	.short	0x00ff


	//----- nvinfo : EIATTR_NUM_BARRIERS
	.align		4
        /*0020*/ 	.byte	0x02, 0x4c
        /*0022*/ 	.byte	0x01
	.zero		1


	//----- nvinfo : EIATTR_ANNOTATIONS
	.align		4
        /*0024*/ 	.byte	0x04, 0x55
        /*0026*/ 	.short	(.L_440 - .L_439)


	//   ....[0]....
.L_439:
        /* <DEDUP_REMOVED lines=90> */


	//----- nvinfo : EIATTR_MERCURY_ISA_VERSION
	.align		4
.L_440:
        /*05b0*/ 	.byte	0x03, 0x5f
        /*05b2*/ 	.short	0x0101


	//----- nvinfo : EIATTR_COOP_GROUP_MASK_REGIDS
	.align		4
        /*05b4*/ 	.byte	0x04, 0x29
        /*05b6*/ 	.short	(.L_442 - .L_441)


	//   ....[0]....
.L_441:
        /*05b8*/ 	.word	0xffffffff


	//   ....[1]....
        /*05bc*/ 	.word	0xffffffff


	//   ....[2]....
        /*05c0*/ 	.word	0xffffffff


	//   ....[3]....
        /*05c4*/ 	.word	0xffffffff


	//   ....[4]....
        /*05c8*/ 	.word	0xffffffff


	//   ....[5]....
        /*05cc*/ 	.word	0xffffffff


	//   ....[6]....
        /*05d0*/ 	.word	0xffffffff


	//   ....[7]....
        /*05d4*/ 	.word	0xffffffff


	//   ....[8]....
        /*05d8*/ 	.word	0xffffffff


	//   ....[9]....
        /*05dc*/ 	.word	0xffffffff


	//   ....[10]....
        /*05e0*/ 	.word	0xffffffff


	//   ....[11]....
        /*05e4*/ 	.word	0xffffffff


	//   ....[12]....
        /*05e8*/ 	.word	0xffffffff


	//   ....[13]....
        /*05ec*/ 	.word	0xffffffff


	//   ....[14]....
        /*05f0*/ 	.word	0xffffffff


	//   ....[15]....
        /*05f4*/ 	.word	0xffffffff


	//   ....[16]....
        /*05f8*/ 	.word	0xffffffff


	//   ....[17]....
        /*05fc*/ 	.word	0xffffffff


	//   ....[18]....
        /*0600*/ 	.word	0xffffffff


	//   ....[19]....
        /*0604*/ 	.word	0xffffffff


	//   ....[20]....
        /*0608*/ 	.word	0xffffffff


	//   ....[21]....
        /*060c*/ 	.word	0xffffffff


	//   ....[22]....
        /*0610*/ 	.word	0xffffffff


	//   ....[23]....
        /*0614*/ 	.word	0xffffffff


	//   ....[24]....
        /*0618*/ 	.word	0xffffffff


	//   ....[25]....
        /*061c*/ 	.word	0xffffffff


	//   ....[26]....
        /*0620*/ 	.word	0xffffffff


	//   ....[27]....
        /*0624*/ 	.word	0xffffffff


	//   ....[28]....
        /*0628*/ 	.word	0xffffffff


	//   ....[29]....
        /*062c*/ 	.word	0xffffffff


	//   ....[30]....
        /*0630*/ 	.word	0xffffffff


	//   ....[31]....
        /*0634*/ 	.word	0xffffffff


	//   ....[32]....
        /*0638*/ 	.word	0xffffffff


	//   ....[33]....
        /*063c*/ 	.word	0xffffffff


	//   ....[34]....
        /*0640*/ 	.word	0xffffffff


	//   ....[35]....
        /*0644*/ 	.word	0xffffffff


	//   ....[36]....
        /*0648*/ 	.word	0xffffffff


	//   ....[37]....
        /*064c*/ 	.word	0xffffffff


	//   ....[38]....
        /*0650*/ 	.word	0xffffffff


	//   ....[39]....
        /*0654*/ 	.word	0xffffffff


	//----- nvinfo : EIATTR_COOP_GROUP_INSTR_OFFSETS
	.align		4
.L_442:
        /*0658*/ 	.byte	0x04, 0x28
        /*065a*/ 	.short	(.L_444 - .L_443)


	//   ....[0]....
.L_443:
        /*065c*/ 	.word	0x00006a50


	//   ....[1]....
        /*0660*/ 	.word	0x00006a80


	//   ....[2]....
        /*0664*/ 	.word	0x00006b40


	//   ....[3]....
        /*0668*/ 	.word	0x00006b50


	//   ....[4]....
        /*066c*/ 	.word	0x00006c50


	//   ....[5]....
        /*0670*/ 	.word	0x00006c80


	//   ....[6]....
        /*0674*/ 	.word	0x000070c0


	//   ....[7]....
        /*0678*/ 	.word	0x00007110


	//   ....[8]....
        /*067c*/ 	.word	0x0000c100


	//   ....[9]....
        /*0680*/ 	.word	0x0000c2d0


	//   ....[10]....
        /*0684*/ 	.word	0x0000c300


	//   ....[11]....
        /*0688*/ 	.word	0x0000c3a0


	//   ....[12]....
        /*068c*/ 	.word	0x0000c3e0


	//   ....[13]....
        /*0690*/ 	.word	0x0000c450


	//   ....[14]....
        /*0694*/ 	.word	0x0000c460


	//   ....[15]....
        /*0698*/ 	.word	0x0000c4a0


	//   ....[16]....
        /*069c*/ 	.word	0x00012610


	//   ....[17]....
        /*06a0*/ 	.word	0x00012670


	//   ....[18]....
        /*06a4*/ 	.word	0x00012710


	//   ....[19]....
        /*06a8*/ 	.word	0x00012810


	//   ....[20]....
        /*06ac*/ 	.word	0x00012840


	//   ....[21]....
        /*06b0*/ 	.word	0x00012870


	//   ....[22]....
        /*06b4*/ 	.word	0x000128a0


	//   ....[23]....
        /*06b8*/ 	.word	0x00012960


	//   ....[24]....
        /*06bc*/ 	.word	0x000192f0


	//   ....[25]....
        /*06c0*/ 	.word	0x00019350


	//   ....[26]....
        /*06c4*/ 	.word	0x00019380


	//   ....[27]....
        /*06c8*/ 	.word	0x00019450


	//   ....[28]....
        /*06cc*/ 	.word	0x00019490


	//   ....[29]....
        /*06d0*/ 	.word	0x000194e0


	//   ....[30]....
        /*06d4*/ 	.word	0x00019630


	//   ....[31]....
        /*06d8*/ 	.word	0x00019a80


	//   ....[32]....
        /*06dc*/ 	.word	0x0001c4b0


	//   ....[33]....
        /*06e0*/ 	.word	0x0001c4c0


	//   ....[34]....
        /*06e4*/ 	.word	0x0001c4d0


	//   ....[35]....
        /*06e8*/ 	.word	0x0001c4e0


	//   ....[36]....
        /*06ec*/ 	.word	0x0001c510


	//   ....[37]....
        /*06f0*/ 	.word	0x0001c530


	//   ....[38]....
        /*06f4*/ 	.word	0x0001c550


	//   ....[39]....
        /*06f8*/ 	.word	0x0001c560


	//----- nvinfo : EIATTR_EXIT_INSTR_OFFSETS
	.align		4
.L_444:
        /*06fc*/ 	.byte	0x04, 0x1c
        /*06fe*/ 	.short	(.L_446 - .L_445)


	//   ....[0]....
.L_445:
        /*0700*/ 	.word	0x000004b0


	//   ....[1]....
        /*0704*/ 	.word	0x00001a50


	//   ....[2]....
        /*0708*/ 	.word	0x00001ae0


	//   ....[3]....
        /*070c*/ 	.word	0x0001ec20


	//   ....[4]....
        /*0710*/ 	.word	0x0001ed30


	//   ....[5]....
        /*0714*/ 	.word	0x0001ed50


	//----- nvinfo : EIATTR_CRS_STACK_SIZE
	.align		4
.L_446:
        /*0718*/ 	.byte	0x04, 0x1e
        /*071a*/ 	.short	(.L_448 - .L_447)
.L_447:
        /*071c*/ 	.word	0x00000000


	//----- nvinfo : EIATTR_CBANK_PARAM_SIZE
	.align		4
.L_448:
        /*0720*/ 	.byte	0x03, 0x19
        /*0722*/ 	.short	0x01d0


	//----- nvinfo : EIATTR_PARAM_CBANK
	.align		4
        /*0724*/ 	.byte	0x04, 0x0a
        /*0726*/ 	.short	(.L_450 - .L_449)
	.align		4
.L_449:
        /*0728*/ 	.word	index@(.nv.constant0._ZN5flash16flash_fwd_kernelI23Flash_fwd_kernel_traitsILi128ELi128ELi64ELi4ELb0ELb0EN7cutlass10bfloat16_tE19Flash_kernel_traitsILi128ELi128ELi64ELi4ES3_EELb0ELb0ELb1ELb0ELb0ELb0ELb0ELb0EEEvNS_16Flash_fwd_paramsE)
        /*072c*/ 	.short	0x0210
        /*072e*/ 	.short	0x01d0


	//----- nvinfo : EIATTR_SW_WAR
	.align		4
.L_450:
        /*0730*/ 	.byte	0x04, 0x36
        /*0732*/ 	.short	(.L_452 - .L_451)
.L_451:
        /*0734*/ 	.word	0x00000008
.L_452:


//--------------------- .nv.info._ZN5flash16flash_fwd_kernelI23Flash_fwd_kernel_traitsILi128ELi128ELi64ELi4ELb0ELb0EN7cutlass10bfloat16_tE19Flash_kernel_traitsILi128ELi128ELi64ELi4ES3_EELb0ELb0ELb1ELb0ELb0ELb0ELb1ELb0EEEvNS_16Flash_fwd_paramsE --------------------------
	.section	.nv.info._ZN5flash16flash_fwd_kernelI23Flash_fwd_kernel_traitsILi128ELi128ELi64ELi4ELb0ELb0EN7cutlass10bfloat16_tE19Flash_kernel_traitsILi128ELi128ELi64ELi4ES3_EELb0ELb0ELb1ELb0ELb0ELb0ELb1ELb0EEEvNS_16Flash_fwd_paramsE,"",@"SHT_CUDA_INFO"
	.sectionflags	@""
	.align	4


	//----- nvinfo : EIATTR_CUDA_API_VERSION
	.align		4
        /*0000*/ 	.byte	0x04, 0x37
        /*0002*/ 	.short	(.L_454 - .L_453)
.L_453:
        /*0004*/ 	.word	0x00000082


	//----- nvinfo : EIATTR_KPARAM_INFO
	.align		4
.L_454:
        /*0008*/ 	.byte	0x04, 0x17
        /*000a*/ 	.short	(.L_456 - .L_455)
.L_455:
        /*000c*/ 	.word	0x00000000
        /*0010*/ 	.short	0x0000
        /*0012*/ 	.short	0x0000
        /*0014*/ 	.byte	0x00, 0xf0, 0x41, 0x07


	//----- nvinfo : EIATTR_SPARSE_MMA_MASK
	.align		4
.L_456:
        /*0018*/ 	.byte	0x03, 0x50
        /*001a*/ 	.short	0x0000


	//----- nvinfo : EIATTR_MAXREG_COUNT
	.align		4
        /*001c*/ 	.byte	0x03, 0x1b
        /*001e*/ 	.short	0x00ff


	//----- nvinfo : EIATTR_NUM_BARRIERS
	.align		4
        /*0020*/ 	.byte	0x02, 0x4c
        /*0022*/ 	.byte	0x01
	.zero		1


	//----- nvinfo : EIATTR_ANNOTATIONS
	.align		4
        /*0024*/ 	.byte	0x04, 0x55
        /*0026*/ 	.short	(.L_458 - .L_457)


	//   ....[0]....
.L_457:
        /* <DEDUP_REMOVED lines=92> */


	//----- nvinfo : EIATTR_MERCURY_ISA_VERSION
	.align		4
.L_458:
        /*05d0*/ 	.byte	0x03, 0x5f
        /*05d2*/ 	.short	0x0101


	//----- nvinfo : EIATTR_COOP_GROUP_MASK_REGIDS
	.align		4
        /*05d4*/ 	.byte	0x04, 0x29
        /*05d6*/ 	.short	(.L_460 - .L_459)


	//   ....[0]....
.L_459:
        /*05d8*/ 	.word	0xffffffff


	//   ....[1]....
        /*05dc*/ 	.word	0xffffffff


	//   ....[2]....
        /*05e0*/ 	.word	0xffffffff


	//   ....[3]....
        /*05e4*/ 	.word	0xffffffff


	//   ....[4]....
        /*05e8*/ 	.word	0xffffffff


	//   ....[5]....
        /*05ec*/ 	.word	0xffffffff


	//   ....[6]....
        /*05f0*/ 	.word	0xffffffff


	//   ....[7]....
        /*05f4*/ 	.word	0xffffffff


	//   ....[8]....
        /*05f8*/ 	.word	0xffffffff


	//   ....[9]....
        /*05fc*/ 	.word	0xffffffff


	//   ....[10]....
        /*0600*/ 	.word	0xffffffff


	//   ....[11]....
        /*0604*/ 	.word	0xffffffff


	//   ....[12]....
        /*0608*/ 	.word	0xffffffff


	//   ....[13]....
        /*060c*/ 	.word	0xffffffff


	//   ....[14]....
        /*0610*/ 	.word	0xffffffff


	//   ....[15]....
        /*0614*/ 	.word	0xffffffff


	//   ....[16]....
        /*0618*/ 	.word	0xffffffff


	//   ....[17]....
        /*061c*/ 	.word	0xffffffff


	//   ....[18]....
        /*0620*/ 	.word	0xffffffff


	//   ....[19]....
        /*0624*/ 	.word	0xffffffff


	//   ....[20]....
        /*0628*/ 	.word	0xffffffff


	//   ....[21]....
        /*062c*/ 	.word	0xffffffff


	//   ....[22]....
        /*0630*/ 	.word	0xffffffff


	//   ....[23]....
        /*0634*/ 	.word	0xffffffff


	//   ....[24]....
        /*0638*/ 	.word	0xffffffff


	//   ....[25]....
        /*063c*/ 	.word	0xffffffff


	//   ....[26]....
        /*0640*/ 	.word	0xffffffff


	//   ....[27]....
        /*0644*/ 	.word	0xffffffff


	//   ....[28]....
        /*0648*/ 	.word	0xffffffff


	//   ....[29]....
        /*064c*/ 	.word	0xffffffff


	//   ....[30]....
        /*0650*/ 	.word	0xffffffff


	//   ....[31]....
        /*0654*/ 	.word	0xffffffff


	//   ....[32]....
        /*0658*/ 	.word	0xffffffff


	//   ....[33]....
        /*065c*/ 	.word	0xffffffff


	//   ....[34]....
        /*0660*/ 	.word	0xffffffff


	//   ....[35]....
        /*0664*/ 	.word	0xffffffff


	//   ....[36]....
        /*0668*/ 	.word	0xffffffff


	//   ....[37]....
        /*066c*/ 	.word	0xffffffff


	//   ....[38]....
        /*0670*/ 	.word	0xffffffff


	//   ....[39]....
        /*0674*/ 	.word	0xffffffff


	//----- nvinfo : EIATTR_COOP_GROUP_INSTR_OFFSETS
	.align		4
.L_460:
        /*0678*/ 	.byte	0x04, 0x28
        /*067a*/ 	.short	(.L_462 - .L_461)


	//   ....[0]....
.L_461:
        /*067c*/ 	.word	0x00007260


	//   ....[1]....
        /*0680*/ 	.word	0x00007290


	//   ....[2]....
        /*0684*/ 	.word	0x00007350


	//   ....[3]....
        /*0688*/ 	.word	0x00007360


	//   ....[4]....
        /*068c*/ 	.word	0x00007430


	//   ....[5]....
        /*0690*/ 	.word	0x00007460


	//   ....[6]....
        /*0694*/ 	.word	0x000078b0


	//   ....[7]....
        /*0698*/ 	.word	0x00007910


	//   ....[8]....
        /*069c*/ 	.word	0x0000d1b0


	//   ....[9]....
        /*06a0*/ 	.word	0x0000d2b0


	//   ....[10]....
        /*06a4*/ 	.word	0x0000d3a0


	//   ....[11]....
        /*06a8*/ 	.word	0x0000d480


	//   ....[12]....
        /*06ac*/ 	.word	0x0000d4a0


	//   ....[13]....
        /*06b0*/ 	.word	0x0000d4f0


	//   ....[14]....
        /*06b4*/ 	.word	0x0000d5b0


	//   ....[15]....
        /*06b8*/ 	.word	0x0000d640


	//   ....[16]....
        /*06bc*/ 	.word	0x00013e80


	//   ....[17]....
        /*06c0*/ 	.word	0x00013eb0


	//   ....[18]....
        /*06c4*/ 	.word	0x00013fd0


	//   ....[19]....
        /*06c8*/ 	.word	0x00014060


	//   ....[20]....
        /*06cc*/ 	.word	0x000140a0


	//   ....[21]....
        /*06d0*/ 	.word	0x00014120


	//   ....[22]....
        /*06d4*/ 	.word	0x00014160


	//   ....[23]....
        /*06d8*/ 	.word	0x00014240


	//   ....[24]....
        /*06dc*/ 	.word	0x0001b380


	//   ....[25]....
        /*06e0*/ 	.word	0x0001b460


	//   ....[26]....
        /*06e4*/ 	.word	0x0001b490


	//   ....[27]....
        /*06e8*/ 	.word	0x0001b550


	//   ....[28]....
        /*06ec*/ 	.word	0x0001b590


	//   ....[29]....
        /*06f0*/ 	.word	0x0001b5c0


	//   ....[30]....
        /*06f4*/ 	.word	0x0001b6f0


	//   ....[31]....
        /*06f8*/ 	.word	0x0001bb80


	//   ....[32]....
        /*06fc*/ 	.word	0x0001e5f0


	//   ....[33]....
        /*0700*/ 	.word	0x0001e600


	//   ....[34]....
        /*0704*/ 	.word	0x0001e610


	//   ....[35]....
        /*0708*/ 	.word	0x0001e620


	//   ....[36]....
        /*070c*/ 	.word	0x0001e650


	//   ....[37]....
        /*0710*/ 	.word	0x0001e670


	//   ....[38]....
        /*0714*/ 	.word	0x0001e690


	//   ....[39]....
        /*0718*/ 	.word	0x0001e6a0


	//----- nvinfo : EIATTR_EXIT_INSTR_OFFSETS
	.align		4
.L_462:
        /*071c*/ 	.byte	0x04, 0x1c
        /*071e*/ 	.short	(.L_464 - .L_463)


	//   ....[0]....
.L_463:
        /*0720*/ 	.word	0x000004b0


	//   ....[1]....
        /*0724*/ 	.word	0x00001a50


	//   ....[2]....
        /*0728*/ 	.word	0x00001ae0


	//   ....[3]....
        /*072c*/ 	.word	0x00020d60


	//   ....[4]....
        /*0730*/ 	.word	0x00020e70


	//   ....[5]....
        /*0734*/ 	.word	0x00020e90


	//----- nvinfo : EIATTR_CRS_STACK_SIZE
	.align		4
.L_464:
        /*0738*/ 	.byte	0x04, 0x1e
        /*073a*/ 	.short	(.L_466 - .L_465)
.L_465:
        /*073c*/ 	.word	0x00000000


	//----- nvinfo : EIATTR_CBANK_PARAM_SIZE
	.align		4
.L_466:
        /*0740*/ 	.byte	0x03, 0x19
        /*0742*/ 	.short	0x01d0


	//----- nvinfo : EIATTR_PARAM_CBANK
	.align		4
        /*0744*/ 	.byte	0x04, 0x0a
        /*0746*/ 	.short	(.L_468 - .L_467)
	.align		4
.L_467:
        /*0748*/ 	.word	index@(.nv.constant0._ZN5flash16flash_fwd_kernelI23Flash_fwd_kernel_traitsILi128ELi128ELi64ELi4ELb0ELb0EN7cutlass10bfloat16_tE19Flash_kernel_traitsILi128ELi128ELi64ELi4ES3_EELb0ELb0ELb1ELb0ELb0ELb0ELb1ELb0EEEvNS_16Flash_fwd_paramsE)
        /*074c*/ 	.short	0x0210
        /*074e*/ 	.short	0x01d0


	//----- nvinfo : EIATTR_SW_WAR
	.align		4
.L_468:
        /*0750*/ 	.byte	0x04, 0x36
        /*0752*/ 	.short	(.L_470 - .L_469)
.L_469:
        /*0754*/ 	.word	0x00000008
.L_470:


//--------------------- .nv.info._ZN5flash16flash_fwd_kernelI23Flash_fwd_kernel_traitsILi128ELi128ELi64ELi4ELb0ELb0EN7cutlass10bfloat16_tE19Flash_kernel_traitsILi128ELi128ELi64ELi4ES3_EELb0ELb0ELb1ELb1ELb0ELb0ELb0ELb0EEEvNS_16Flash_fwd_paramsE --------------------------
	.section	.nv.info._ZN5flash16flash_fwd_kernelI23Flash_fwd_kernel_traitsILi128ELi128ELi64ELi4ELb0ELb0EN7cutlass10bfloat16_tE19Flash_kernel_traitsILi128ELi128ELi64ELi4ES3_EELb0ELb0ELb1ELb1ELb0ELb0ELb0ELb0EEEvNS_16Flash_fwd_paramsE,"",@"SHT_CUDA_INFO"
	.sectionflags	@""
	.align	4


	//----- nvinfo : EIATTR_CUDA_API_VERSION
	.align		4
        /*0000*/ 	.byte	0x04, 0x37
        /*0002*/ 	.short	(.L_472 - .L_471)
.L_471:
        /*0004*/ 	.word	0x00000082


	//----- nvinfo : EIATTR_KPARAM_INFO
	.align		4
.L_472:
        /*0008*/ 	.byte	0x04, 0x17
        /*000a*/ 	.short	(.L_474 - .L_473)
.L_473:
        /*000c*/ 	.word	0x00000000
        /*0010*/ 	.short	0x0000
        /*0012*/ 	.short	0x0000
        /*0014*/ 	.byte	0x00, 0xf0, 0x41, 0x07


	//----- nvinfo : EIATTR_SPARSE_MMA_MASK
	.align		4
.L_474:
        /*0018*/ 	.byte	0x03, 0x50
        /*001a*/ 	.short	0x0000


	//----- nvinfo : EIATTR_MAXREG_COUNT
	.align		4
        /*001c*/ 	.byte	0x03, 0x1b
        /*001e*/ 	.short	0x00ff


	//----- nvinfo : EIATTR_NUM_BARRIERS
	.align		4
        /*0020*/ 	.byte	0x02, 0x4c
        /*0022*/ 	.byte	0x01
	.zero		1


	//----- nvinfo : EIATTR_ANNOTATIONS
	.align		4
        /*0024*/ 	.byte	0x04, 0x55
        /*0026*/ 	.short	(.L_476 - .L_475)


	//   ....[0]....
.L_475:
        /* <DEDUP_REMOVED lines=103> */


	//----- nvinfo : EIATTR_MERCURY_ISA_VERSION
	.align		4
.L_476:
        /*0680*/ 	.byte	0x03, 0x5f
        /*0682*/ 	.short	0x0101


	//----- nvinfo : EIATTR_COOP_GROUP_MASK_REGIDS
	.align		4
        /*0684*/ 	.byte	0x04, 0x29
        /*0686*/ 	.short	(.L_478 - .L_477)


	//   ....[0]....
.L_477:
        /*0688*/ 	.word	0xffffffff


	//   ....[1]....
        /*068c*/ 	.word	0xffffffff


	//   ....[2]....
        /*0690*/ 	.word	0xffffffff


	//   ....[3]....
        /*0694*/ 	.word	0xffffffff


	//   ....[4]....
        /*0698*/ 	.word	0xffffffff


	//   ....[5]....
        /*069c*/ 	.word	0xffffffff


	//   ....[6]....
        /*06a0*/ 	.word	0xffffffff


	//   ....[7]....
        /*06a4*/ 	.word	0xffffffff


	//   ....[8]....
        /*06a8*/ 	.word	0xffffffff


	//   ....[9]....
        /*06ac*/ 	.word	0xffffffff


	//   ....[10]....
        /*06b0*/ 	.word	0xffffffff


	//   ....[11]....
        /*06b4*/ 	.word	0xffffffff


	//   ....[12]....
        /*06b8*/ 	.word	0xffffffff


	//   ....[13]....
        /*06bc*/ 	.word	0xffffffff


	//   ....[14]....
        /*06c0*/ 	.word	0xffffffff


	//   ....[15]....
        /*06c4*/ 	.word	0xffffffff


	//   ....[16]....
        /*06c8*/ 	.word	0xffffffff


	//   ....[17]....
        /*06cc*/ 	.word	0xffffffff


	//   ....[18]....
        /*06d0*/ 	.word	0xffffffff


	//   ....[19]....
        /*06d4*/ 	.word	0xffffffff


	//   ....[20]....
        /*06d8*/ 	.word	0xffffffff


	//   ....[21]....
        /*06dc*/ 	.word	0xffffffff


	//   ....[22]....
        /*06e0*/ 	.word	0xffffffff


	//   ....[23]....
        /*06e4*/ 	.word	0xffffffff


	//   ....[24]....
        /*06e8*/ 	.word	0xffffffff


	//   ....[25]....
        /*06ec*/ 	.word	0xffffffff


	//   ....[26]....
        /*06f0*/ 	.word	0xffffffff


	//   ....[27]....
        /*06f4*/ 	.word	0xffffffff


	//   ....[28]....
        /*06f8*/ 	.word	0xffffffff


	//   ....[29]....
        /*06fc*/ 	.word	0xffffffff


	//   ....[30]....
        /*0700*/ 	.word	0xffffffff


	//   ....[31]....
        /*0704*/ 	.word	0xffffffff


	//   ....[32]....
        /*0708*/ 	.word	0xffffffff


	//   ....[33]....
        /*070c*/ 	.word	0xffffffff


	//   ....[34]....
        /*0710*/ 	.word	0xffffffff


	//   ....[35]....
        /*0714*/ 	.word	0xffffffff


	//   ....[36]....
        /*0718*/ 	.word	0xffffffff


	//   ....[37]....
        /*071c*/ 	.word	0xffffffff


	//   ....[38]....
        /*0720*/ 	.word	0xffffffff


	//   ....[39]....
        /*0724*/ 	.word	0xffffffff


	//----- nvinfo : EIATTR_COOP_GROUP_INSTR_OFFSETS
	.align		4
.L_478:
        /*0728*/ 	.byte	0x04, 0x28
        /*072a*/ 	.short	(.L_480 - .L_479)


	//   ....[0]....
.L_479:
        /*072c*/ 	.word	0x00007d80


	//   ....[1]....
        /*0730*/ 	.word	0x00007e20


	//   ....[2]....
        /*0734*/ 	.word	0x00007eb0


	//   ....[3]....
        /*0738*/ 	.word	0x00007fa0


	//   ....[4]....
        /*073c*/ 	.word	0x00008110


	//   ....[5]....
        /*0740*/ 	.word	0x00008250


	//   ....[6]....
        /*0744*/ 	.word	0x00008270


	//   ....[7]....
        /*0748*/ 	.word	0x00008320


	//   ....[8]....
        /*074c*/ 	.word	0x0000e790


	//   ....[9]....
        /*0750*/ 	.word	0x0000e890


	//   ....[10]....
        /*0754*/ 	.word	0x0000e9c0


	//   ....[11]....
        /*0758*/ 	.word	0x0000ea50


	//   ....[12]....
        /*075c*/ 	.word	0x0000eae0


	//   ....[13]....
        /*0760*/ 	.word	0x0000eb30


	//   ....[14]....
        /*0764*/ 	.word	0x0000eb40


	//   ....[15]....
        /*0768*/ 	.word	0x0000ec90


	//   ....[16]....
        /*076c*/ 	.word	0x000167f0


	//   ....[17]....
        /*0770*/ 	.word	0x000169d0


	//   ....[18]....
        /*0774*/ 	.word	0x00016a80


	//   ....[19]....
        /*0778*/ 	.word	0x00016aa0


	//   ....[20]....
        /*077c*/ 	.word	0x00016ad0


	//   ....[21]....
        /*0780*/ 	.word	0x00016b40


	//   ....[22]....
        /*0784*/ 	.word	0x00016b70


	//   ....[23]....
        /*0788*/ 	.word	0x00016df0


	//   ....[24]....
        /*078c*/ 	.word	0x0001dc40


	//   ....[25]....
        /*0790*/ 	.word	0x0001dca0


	//   ....[26]....
        /*0794*/ 	.word	0x0001dd00


	//   ....[27]....
        /*0798*/ 	.word	0x0001ddb0


	//   ....[28]....
        /*079c*/ 	.word	0x0001dde0


	//   ....[29]....
        /*07a0*/ 	.word	0x0001de50


	//   ....[30]....
        /*07a4*/ 	.word	0x0001dff0


	//   ....[31]....
        /*07a8*/ 	.word	0x0001e480


	//   ....[32]....
        /*07ac*/ 	.word	0x00020f00


	//   ....[33]....
        /*07b0*/ 	.word	0x00020f10


	//   ....[34]....
        /*07b4*/ 	.word	0x00020f20


	//   ....[35]....
        /*07b8*/ 	.word	0x00020f30


	//   ....[36]....
        /*07bc*/ 	.word	0x00020f60


	//   ....[37]....
        /*07c0*/ 	.word	0x00020f80


	//   ....[38]....
        /*07c4*/ 	.word	0x00020fa0


	//   ....[39]....
        /*07c8*/ 	.word	0x00020fb0


	//----- nvinfo : EIATTR_EXIT_INSTR_OFFSETS
	.align		4
.L_480:
        /*07cc*/ 	.byte	0x04, 0x1c
        /*07ce*/ 	.short	(.L_482 - .L_481)


	//   ....[0]....
.L_481:
        /*07d0*/ 	.word	0x000004b0


	//   ....[1]....
        /*07d4*/ 	.word	0x00001a50


	//   ....[2]....
        /*07d8*/ 	.word	0x00001ae0


	//   ....[3]....
        /*07dc*/ 	.word	0x00023640


	//   ....[4]....
        /*07e0*/ 	.word	0x00023750


	//   ....[5]....
        /*07e4*/ 	.word	0x00023770


	//----- nvinfo : EIATTR_CRS_STACK_SIZE
	.align		4
.L_482:
        /*07e8*/ 	.byte	0x04, 0x1e
        /*07ea*/ 	.short	(.L_484 - .L_483)
.L_483:
        /*07ec*/ 	.word	0x00000000


	//----- nvinfo : EIATTR_CBANK_PARAM_SIZE
	.align		4
.L_484:
        /*07f0*/ 	.byte	0x03, 0x19
        /*07f2*/ 	.short	0x01d0


	//----- nvinfo : EIATTR_PARAM_CBANK
	.align		4
        /*07f4*/ 	.byte	0x04, 0x0a
        /*07f6*/ 	.short	(.L_486 - .L_485)
	.align		4
.L_485:
        /*07f8*/ 	.word	index@(.nv.constant0._ZN5flash16flash_fwd_kernelI23Flash_fwd_kernel_traitsILi128ELi128ELi64ELi4ELb0ELb0EN7cutlass10bfloat16_tE19Flash_kernel_traitsILi128ELi128ELi64ELi4ES3_EELb0ELb0ELb1ELb1ELb0ELb0ELb0ELb0EEEvNS_16Flash_fwd_paramsE)
        /*07fc*/ 	.short	0x0210
        /*07fe*/ 	.short	0x01d0


	//----- nvinfo : EIATTR_SW_WAR
	.align		4
.L_486:
        /*0800*/ 	.byte	0x04, 0x36
        /*0802*/ 	.short	(.L_488 - .L_487)
.L_487:
        /*0804*/ 	.word	0x00000008
.L_488:


//--------------------- .nv.info._ZN5flash16flash_fwd_kernelI23Flash_fwd_kernel_traitsILi128ELi128ELi64ELi4ELb0ELb0EN7cutlass10bfloat16_tE19Flash_kernel_traitsILi128ELi128ELi64ELi4ES3_EELb0ELb0ELb1ELb1ELb0ELb0ELb1ELb0EEEvNS_16Flash_fwd_paramsE --------------------------
	.section	.nv.info._ZN5flash16flash_fwd_kernelI23Flash_fwd_kernel_traitsILi128ELi128ELi64ELi4ELb0ELb0EN7cutlass10bfloat16_tE19Flash_kernel_traitsILi128ELi128ELi64ELi4ES3_EELb0ELb0ELb1ELb1ELb0ELb0ELb1ELb0EEEvNS_16Flash_fwd_paramsE,"",@"SHT_CUDA_INFO"
	.sectionflags	@""
	.align	4


	//----- nvinfo : EIATTR_CUDA_API_VERSION
	.align		4
        /*0000*/ 	.byte	0x04, 0x37
        /*0002*/ 	.short	(.L_490 - .L_489)
.L_489:
        /*0004*/ 	.word	0x00000082


	//----- nvinfo : EIATTR_KPARAM_INFO
	.align		4
.L_490:
        /*0008*/ 	.byte	0x04, 0x17
        /*000a*/ 	.short	(.L_492 - .L_491)
.L_491:
        /*000c*/ 	.word	0x00000000
        /*0010*/ 	.short	0x0000
        /*0012*/ 	.short	0x0000
        /*0014*/ 	.byte	0x00, 0xf0, 0x41, 0x07


	//----- nvinfo : EIATTR_SPARSE_MMA_MASK
	.align		4
.L_492:
        /*0018*/ 	.byte	0x03, 0x50
        /*001a*/ 	.short	0x0000


	//----- nvinfo : EIATTR_MAXREG_COUNT
	.align		4
        /*001c*/ 	.byte	0x03, 0x1b
        /*001e*/ 	.short	0x00ff


	//----- nvinfo : EIATTR_NUM_BARRIERS
	.align		4
        /*0020*/ 	.byte	0x02, 0x4c
        /*0022*/ 	.byte	0x01
	.zero		1


	//----- nvinfo : EIATTR_ANNOTATIONS
	.align		4
        /*0024*/ 	.byte	0x04, 0x55
        /*0026*/ 	.short	(.L_494 - .L_493)


	//   ....[0]....
.L_493:
        /* <DEDUP_REMOVED lines=102> */


	//----- nvinfo : EIATTR_MERCURY_ISA_VERSION
	.align		4
.L_494:
        /*0670*/ 	.byte	0x03, 0x5f
        /*0672*/ 	.short	0x0101


	//----- nvinfo : EIATTR_COOP_GROUP_MASK_REGIDS
	.align		4
        /*0674*/ 	.byte	0x04, 0x29
        /*0676*/ 	.short	(.L_496 - .L_495)


	//   ....[0]....
.L_495:
        /*0678*/ 	.word	0xffffffff


	//   ....[1]....
        /*067c*/ 	.word	0xffffffff


	//   ....[2]....
        /*0680*/ 	.word	0xffffffff


	//   ....[3]....
        /*0684*/ 	.word	0xffffffff


	//   ....[4]....
        /*0688*/ 	.word	0xffffffff


	//   ....[5]....
        /*068c*/ 	.word	0xffffffff


	//   ....[6]....
        /*0690*/ 	.word	0xffffffff


	//   ....[7]....
        /*0694*/ 	.word	0xffffffff


	//   ....[8]....
        /*0698*/ 	.word	0xffffffff


	//   ....[9]....
        /*069c*/ 	.word	0xffffffff


	//   ....[10]....
        /*06a0*/ 	.word	0xffffffff


	//   ....[11]....
        /*06a4*/ 	.word	0xffffffff


	//   ....[12]....
        /*06a8*/ 	.word	0xffffffff


	//   ....[13]....
        /*06ac*/ 	.word	0xffffffff


	//   ....[14]....
        /*06b0*/ 	.word	0xffffffff


	//   ....[15]....
        /*06b4*/ 	.word	0xffffffff


	//   ....[16]....
        /*06b8*/ 	.word	0xffffffff


	//   ....[17]....
        /*06bc*/ 	.word	0xffffffff


	//   ....[18]....
        /*06c0*/ 	.word	0xffffffff


	//   ....[19]....
        /*06c4*/ 	.word	0xffffffff


	//   ....[20]....
        /*06c8*/ 	.word	0xffffffff


	//   ....[21]....
        /*06cc*/ 	.word	0xffffffff


	//   ....[22]....
        /*06d0*/ 	.word	0xffffffff


	//   ....[23]....
        /*06d4*/ 	.word	0xffffffff


	//   ....[24]....
        /*06d8*/ 	.word	0xffffffff


	//   ....[25]....
        /*06dc*/ 	.word	0xffffffff


	//   ....[26]....
        /*06e0*/ 	.word	0xffffffff


	//   ....[27]....
        /*06e4*/ 	.word	0xffffffff


	//   ....[28]....
        /*06e8*/ 	.word	0xffffffff


	//   ....[29]....
        /*06ec*/ 	.word	0xffffffff


	//   ....[30]....
        /*06f0*/ 	.word	0xffffffff


	//   ....[31]....
        /*06f4*/ 	.word	0xffffffff


	//   ....[32]....
        /*06f8*/ 	.word	0xffffffff


	//   ....[33]....
        /*06fc*/ 	.word	0xffffffff


	//   ....[34]....
        /*0700*/ 	.word	0xffffffff


	//   ....[35]....
        /*0704*/ 	.word	0xffffffff


	//   ....[36]....
        /*0708*/ 	.word	0xffffffff


	//   ....[37]....
        /*070c*/ 	.word	0xffffffff


	//   ....[38]....
        /*0710*/ 	.word	0xffffffff


	//   ....[39]....
        /*0714*/ 	.word	0xffffffff


	//----- nvinfo : EIATTR_COOP_GROUP_INSTR_OFFSETS
	.align		4
.L_496:
        /*0718*/ 	.byte	0x04, 0x28
        /*071a*/ 	.short	(.L_498 - .L_497)


	//   ....[0]....
.L_497:
        /*071c*/ 	.word	0x00008680


	//   ....[1]....
        /*0720*/ 	.word	0x00008720


	//   ....[2]....
        /*0724*/ 	.word	0x000087d0


	//   ....[3]....
        /*0728*/ 	.word	0x000088b0


	//   ....[4]....
        /*072c*/ 	.word	0x00008a20


	//   ....[5]....
        /*0730*/ 	.word	0x00008b60


	//   ....[6]....
        /*0734*/ 	.word	0x00008b80


	//   ....[7]....
        /*0738*/ 	.word	0x00008c30


	//   ....[8]....
        /*073c*/ 	.word	0x0000f5b0


	//   ....[9]....
        /*0740*/ 	.word	0x0000f750


	//   ....[10]....
        /*0744*/ 	.word	0x0000f7e0


	//   ....[11]....
        /*0748*/ 	.word	0x0000f870


	//   ....[12]....
        /*074c*/ 	.word	0x0000f8b0


	//   ....[13]....
        /*0750*/ 	.word	0x0000f900


	//   ....[14]....
        /*0754*/ 	.word	0x0000f970


	//   ....[15]....
        /*0758*/ 	.word	0x0000f9c0


	//   ....[16]....
        /*075c*/ 	.word	0x000180a0


	//   ....[17]....
        /*0760*/ 	.word	0x00018280


	//   ....[18]....
        /*0764*/ 	.word	0x00018350


	//   ....[19]....
        /*0768*/ 	.word	0x00018370


	//   ....[20]....
        /*076c*/ 	.word	0x000183a0


	//   ....[21]....
        /*0770*/ 	.word	0x000183e0


	//   ....[22]....
        /*0774*/ 	.word	0x00018400


	//   ....[23]....
        /*0778*/ 	.word	0x000184d0


	//   ....[24]....
        /*077c*/ 	.word	0x0001fd30


	//   ....[25]....
        /*0780*/ 	.word	0x0001fdb0


	//   ....[26]....
        /*0784*/ 	.word	0x0001fe10


	//   ....[27]....
        /*0788*/ 	.word	0x0001fe90


	//   ....[28]....
        /*078c*/ 	.word	0x0001ff00


	//   ....[29]....
        /*0790*/ 	.word	0x0001ffa0


	//   ....[30]....
        /*0794*/ 	.word	0x00020260


	//   ....[31]....
        /*0798*/ 	.word	0x00020570


	//   ....[32]....
        /*079c*/ 	.word	0x000230c0


	//   ....[33]....
        /*07a0*/ 	.word	0x000230d0


	//   ....[34]....
        /*07a4*/ 	.word	0x000230e0


	//   ....[35]....
        /*07a8*/ 	.word	0x000230f0


	//   ....[36]....
        /*07ac*/ 	.word	0x00023120


	//   ....[37]....
        /*07b0*/ 	.word	0x00023140


	//   ....[38]....
        /*07b4*/ 	.word	0x00023160


	//   ....[39]....
        /*07b8*/ 	.word	0x00023170


	//----- nvinfo : EIATTR_EXIT_INSTR_OFFSETS
	.align		4
.L_498:
        /*07bc*/ 	.byte	0x04, 0x1c
        /*07be*/ 	.short	(.L_500 - .L_499)


	//   ....[0]....
.L_499:
        /*07c0*/ 	.word	0x000004b0


	//   ....[1]....
        /*07c4*/ 	.word	0x00001a50


	//   ....[2]....
        /*07c8*/ 	.word	0x00001ae0


	//   ....[3]....
        /*07cc*/ 	.word	0x00025800


	//   ....[4]....
        /*07d0*/ 	.word	0x00025910


	//   ....[5]....
        /*07d4*/ 	.word	0x00025930


	//----- nvinfo : EIATTR_CRS_STACK_SIZE
	.align		4
.L_500:
        /*07d8*/ 	.byte	0x04, 0x1e
        /*07da*/ 	.short	(.L_502 - .L_501)
.L_501:
        /*07dc*/ 	.word	0x00000000


	//----- nvinfo : EIATTR_CBANK_PARAM_SIZE
	.align		4
.L_502:
        /*07e0*/ 	.byte	0x03, 0x19
        /*07e2*/ 	.short	0x01d0


	//----- nvinfo : EIATTR_PARAM_CBANK
	.align		4
        /*07e4*/ 	.byte	0x04, 0x0a
        /*07e6*/ 	.short	(.L_504 - .L_503)
	.align		4
.L_503:
        /*07e8*/ 	.word	index@(.nv.constant0._ZN5flash16flash_fwd_kernelI23Flash_fwd_kernel_traitsILi128ELi128ELi64ELi4ELb0ELb0EN7cutlass10bfloat16_tE19Flash_kernel_traitsILi128ELi128ELi64ELi4ES3_EELb0ELb0ELb1ELb1ELb0ELb0ELb1ELb0EEEvNS_16Flash_fwd_paramsE)
        /*07ec*/ 	.short	0x0210
        /*07ee*/ 	.short	0x01d0


	//----- nvinfo : EIATTR_SW_WAR
	.align		4
.L_504:
        /*07f0*/ 	.byte	0x04, 0x36
        /*07f2*/ 	.short	(.L_506 - .L_505)
.L_505:
        /*07f4*/ 	.word	0x00000008
.L_506:


//--------------------- .nv.info._ZN5flash16flash_fwd_kernelI23Flash_fwd_kernel_traitsILi128ELi128ELi32ELi4ELb0ELb0EN7cutlass10bfloat16_tE19Flash_kernel_traitsILi128ELi128ELi32ELi4ES3_EELb0ELb0ELb0ELb0ELb0ELb1ELb0ELb0EEEvNS_16Flash_fwd_paramsE --------------------------
	.section	.nv.info._ZN5flash16flash_fwd_kernelI23Flash_fwd_kernel_traitsILi128ELi128ELi32ELi4ELb0ELb0EN7cutlass10bfloat16_tE19Flash_kernel_traitsILi128ELi128ELi32ELi4ES3_EELb0ELb0ELb0ELb0ELb0ELb1ELb0ELb0EEEvNS_16Flash_fwd_paramsE,"",@"SHT_CUDA_INFO"
	.sectionflags	@""
	.align	4


	//----- nvinfo : EIATTR_CUDA_API_VERSION
	.align		4
        /*0000*/ 	.byte	0x04, 0x37
        /*0002*/ 	.short	(.L_508 - .L_507)
.L_507:
        /*0004*/ 	.word	0x00000082


	//----- nvinfo : EIATTR_KPARAM_INFO
	.align		4
.L_508:
        /*0008*/ 	.byte	0x04, 0x17
        /*000a*/ 	.short	(.L_510 - .L_509)
.L_509:
        /*000c*/ 	.word	0x00000000
        /*0010*/ 	.short	0x0000
        /*0012*/ 	.short	0x0000
        /*0014*/ 	.byte	0x00, 0xf0, 0x41, 0x07


	//----- nvinfo : EIATTR_SPARSE_MMA_MASK
	.align		4
.L_510:
        /*0018*/ 	.byte	0x03, 0x50
        /*001a*/ 	.short	0x0000


	//----- nvinfo : EIATTR_MAXREG_COUNT
	.align		4
        /*001c*/ 	.byte	0x03, 0x1b
        /*001e*/ 	.short	0x00ff


	//----- nvinfo : EIATTR_NUM_BARRIERS
	.align		4
        /*0020*/ 	.byte	0x02, 0x4c
        /*0022*/ 	.byte	0x01
	.zero		1


	//----- nvinfo : EIATTR_ANNOTATIONS
	.align		4
        /*0024*/ 	.byte	0x04, 0x55
        /*0026*/ 	.short	(.L_512 - .L_511)


	//   ....[0]....
.L_511:
        /*0028*/ 	.word	0x00000001
        /*002c*/ 	.byte	0x20, 0x02, 0x00, 0x00, 0x01, 0x00, 0x00, 0x00, 0x60, 0x04, 0x00, 0x00, 0x01, 0x00, 0x00, 0x00
        /*003c*/ 	.byte	0xd0, 0x16, 0x00, 0x00, 0x01, 0x00, 0x00, 0x00, 0xc0, 0x3a, 0x00, 0x00, 0x01, 0x00, 0x00, 0x00
        /*004c*/ 	.byte	0xb0, 0x5c, 0x00, 0x00, 0x01, 0x00, 0x00, 0x00, 0x60, 0x64, 0x00, 0x00, 0x01, 0x00, 0x00, 0x00
        /*005c*/ 	.byte	0xc0, 0x83, 0x00, 0x00, 0x01, 0x00, 0x00, 0x00, 0x90, 0x86, 0x00, 0x00


	//----- nvinfo : EIATTR_MERCURY_ISA_VERSION
	.align		4
.L_512:
        /*0068*/ 	.byte	0x03, 0x5f
        /*006a*/ 	.short	0x0101


	//----- nvinfo : EIATTR_COOP_GROUP_MASK_REGIDS
	.align		4
        /*006c*/ 	.byte	0x04, 0x29
        /*006e*/ 	.short	(.L_514 - .L_513)


	//   ....[0]....
.L_513:
        /*0070*/ 	.word	0xffffffff


	//   ....[1]....
        /*0074*/ 	.word	0xffffffff


	//   ....[2]....
        /*0078*/ 	.word	0xffffffff


	//   ....[3]....
        /*007c*/ 	.word	0xffffffff


	//   ....[4]....
        /*0080*/ 	.word	0xffffffff


	//   ....[5]....
        /*0084*/ 	.word	0xffffffff


	//   ....[6]....
        /*0088*/ 	.word	0xffffffff


	//   ....[7]....
        /*008c*/ 	.word	0xffffffff


	//   ....[8]....
        /*0090*/ 	.word	0xffffffff


	//   ....[9]....
        /*0094*/ 	.word	0xffffffff


	//   ....[10]....
        /*0098*/ 	.word	0xffffffff


	//   ....[11]....
        /*009c*/ 	.word	0xffffffff


	//   ....[12]....
        /*00a0*/ 	.word	0xffffffff


	//   ....[13]....
        /*00a4*/ 	.word	0xffffffff


	//   ....[14]....
        /*00a8*/ 	.word	0xffffffff


	//   ....[15]....
        /*00ac*/ 	.word	0xffffffff


	//   ....[16]....
        /*00b0*/ 	.word	0xffffffff


	//   ....[17]....
        /*00b4*/ 	.word	0xffffffff


	//   ....[18]....
        /*00b8*/ 	.word	0xffffffff


	//   ....[19]....
        /*00bc*/ 	.word	0xffffffff


	//   ....[20]....
        /*00c0*/ 	.word	0xffffffff


	//   ....[21]....
        /*00c4*/ 	.word	0xffffffff


	//   ....[22]....
        /*00c8*/ 	.word	0xffffffff


	//   ....[23]....
        /*00cc*/ 	.word	0xffffffff


	//----- nvinfo : EIATTR_COOP_GROUP_INSTR_OFFSETS
	.align		4
.L_514:
        /*00d0*/ 	.byte	0x04, 0x28
        /*00d2*/ 	.short	(.L_516 - .L_515)


	//   ....[0]....
.L_515:
        /*00d4*/ 	.word	0x00002850


	//   ....[1]....
        /*00d8*/ 	.word	0x00002880


	//   ....[2]....
        /*00dc*/ 	.word	0x00002960


	//   ....[3]....
        /*00e0*/ 	.word	0x00002990


	//   ....[4]....
        /*00e4*/ 	.word	0x000029c0


	//   ....[5]....
        /*00e8*/ 	.word	0x00002a40


	//   ....[6]....
        /*00ec*/ 	.word	0x00002af0


	//   ....[7]....
        /*00f0*/ 	.word	0x00002ba0


	//   ....[8]....
        /*00f4*/ 	.word	0x00004530


	//   ....[9]....
        /*00f8*/ 	.word	0x000045b0


	//   ....[10]....
        /*00fc*/ 	.word	0x000045e0


	//   ....[11]....
        /*0100*/ 	.word	0x00004610


	//   ....[12]....
        /*0104*/ 	.word	0x00004650


	//   ....[13]....
        /*0108*/ 	.word	0x00004670


	//   ....[14]....
        /*010c*/ 	.word	0x00004680


	//   ....[15]....
        /*0110*/ 	.word	0x000046a0


	//   ....[16]....
        /*0114*/ 	.word	0x00005ce0


	//   ....[17]....
        /*0118*/ 	.word	0x00005cf0


	//   ....[18]....
        /*011c*/ 	.word	0x00005d00


	//   ....[19]....
        /*0120*/ 	.word	0x00005d40


	//   ....[20]....
        /*0124*/ 	.word	0x00005d60


	//   ....[21]....
        /*0128*/ 	.word	0x00005d80


	//   ....[22]....
        /*012c*/ 	.word	0x00005d90


	//   ....[23]....
        /*0130*/ 	.word	0x00005e00


	//----- nvinfo : EIATTR_EXIT_INSTR_OFFSETS
	.align		4
.L_516:
        /*0134*/ 	.byte	0x04, 0x1c
        /*0136*/ 	.short	(.L_518 - .L_517)


	//   ....[0]....
.L_517:
        /*0138*/ 	.word	0x00000390


	//   ....[1]....
        /*013c*/ 	.word	0x000082c0


	//   ....[2]....
        /*0140*/ 	.word	0x000083b0


	//   ....[3]....
        /*0144*/ 	.word	0x00009620


	//   ....[4]....
        /*0148*/ 	.word	0x000096b0


	//----- nvinfo : EIATTR_CRS_STACK_SIZE
	.align		4
.L_518:
        /*014c*/ 	.byte	0x04, 0x1e
        /*014e*/ 	.short	(.L_520 - .L_519)
.L_519:
        /*0150*/ 	.word	0x00000000


	//----- nvinfo : EIATTR_CBANK_PARAM_SIZE
	.align		4
.L_520:
        /*0154*/ 	.byte	0x03, 0x19
        /*0156*/ 	.short	0x01d0


	//----- nvinfo : EIATTR_PARAM_CBANK
	.align		4
        /*0158*/ 	.byte	0x04, 0x0a
        /*015a*/ 	.short	(.L_522 - .L_521)
	.align		4
.L_521:
        /*015c*/ 	.word	index@(.nv.constant0._ZN5flash16flash_fwd_kernelI23Flash_fwd_kernel_traitsILi128ELi128ELi32ELi4ELb0ELb0EN7cutlass10bfloat16_tE19Flash_kernel_traitsILi128ELi128ELi32ELi4ES3_EELb0ELb0ELb0ELb0ELb0ELb1ELb0ELb0EEEvNS_16Flash_fwd_paramsE)
        /*0160*/ 	.short	0x0210
        /*0162*/ 	.short	0x01d0


	//----- nvinfo : EIATTR_SW_WAR
	.align		4
.L_522:
        /*0164*/ 	.byte	0x04, 0x36
        /*0166*/ 	.short	(.L_524 - .L_523)
.L_523:
        /*0168*/ 	.word	0x00000008
.L_524:


//--------------------- .nv.info._ZN5flash16flash_fwd_kernelI23Flash_fwd_kernel_traitsILi128ELi128ELi32ELi4ELb0ELb0EN7cutlass10bfloat16_tE19Flash_kernel_traitsILi128ELi128ELi32ELi4ES3_EELb0ELb0ELb0ELb0ELb1ELb1ELb0ELb0EEEvNS_16Flash_fwd_paramsE --------------------------
	.section	.nv.info._ZN5flash16flash_fwd_kernelI23Flash_fwd_kernel_traitsILi128ELi128ELi32ELi4ELb0ELb0EN7cutlass10bfloat16_tE19Flash_kernel_traitsILi128ELi128ELi32ELi4ES3_EELb0ELb0ELb0ELb0ELb1ELb1ELb0ELb0EEEvNS_16Flash_fwd_paramsE,"",@"SHT_CUDA_INFO"
	.sectionflags	@""
	.align	4


	//----- nvinfo : EIATTR_CUDA_API_VERSION
	.align		4
        /*0000*/ 	.byte	0x04, 0x37
        /*0002*/ 	.short	(.L_526 - .L_525)
.L_525:
        /*0004*/ 	.word	0x00000082


	//----- nvinfo : EIATTR_KPARAM_INFO
	.align		4
.L_526:
        /*0008*/ 	.byte	0x04, 0x17
        /*000a*/ 	.short	(.L_528 - .L_527)
.L_527:
        /*000c*/ 	.word	0x00000000
        /*0010*/ 	.short	0x0000
        /*0012*/ 	.short	0x0000
        /*0014*/ 	.byte	0x00, 0xf0, 0x41, 0x07


	//----- nvinfo : EIATTR_SPARSE_MMA_MASK
	.align		4
.L_528:
        /*0018*/ 	.byte	0x03, 0x50
        /*001a*/ 	.short	0x0000


	//----- nvinfo : EIATTR_MAXREG_COUNT
	.align		4
        /*001c*/ 	.byte	0x03, 0x1b
        /*001e*/ 	.short	0x00ff


	//----- nvinfo : EIATTR_NUM_BARRIERS
	.align		4
        /*0020*/ 	.byte	0x02, 0x4c
        /*0022*/ 	.byte	0x01
	.zero		1


	//----- nvinfo : EIATTR_MERCURY_ISA_VERSION
	.align		4
        /*0024*/ 	.byte	0x03, 0x5f
        /*0026*/ 	.short	0x0101


	//----- nvinfo : EIATTR_COOP_GROUP_MASK_REGIDS
	.align		4
        /*0028*/ 	.byte	0x04, 0x29
        /*002a*/ 	.short	(.L_530 - .L_529)


	//   ....[0]....
.L_529:
        /*002c*/ 	.word	0xffffffff


	//   ....[1]....
        /*0030*/ 	.word	0xffffffff


	//   ....[2]....
        /*0034*/ 	.word	0xffffffff


	//   ....[3]....
        /*0038*/ 	.word	0xffffffff


	//   ....[4]....
        /*003c*/ 	.word	0xffffffff


	//   ....[5]....
        /*0040*/ 	.word	0xffffffff


	//   ....[6]....
        /*0044*/ 	.word	0xffffffff


	//   ....[7]....
        /*0048*/ 	.word	0xffffffff


	//   ....[8]....
        /*004c*/ 	.word	0xffffffff


	//   ....[9]....
        /*0050*/ 	.word	0xffffffff


	//   ....[10]....
        /*0054*/ 	.word	0xffffffff


	//   ....[11]....
        /*0058*/ 	.word	0xffffffff


	//   ....[12]....
        /*005c*/ 	.word	0xffffffff


	//   ....[13]....
        /*0060*/ 	.word	0xffffffff


	//   ....[14]....
        /*0064*/ 	.word	0xffffffff


	//   ....[15]....
        /*0068*/ 	.word	0xffffffff


	//   ....[16]....
        /*006c*/ 	.word	0xffffffff


	//   ....[17]....
        /*0070*/ 	.word	0xffffffff


	//   ....[18]....
        /*0074*/ 	.word	0xffffffff


	//   ....[19]....
        /*0078*/ 	.word	0xffffffff


	//   ....[20]....
        /*007c*/ 	.word	0xffffffff


	//   ....[21]....
        /*0080*/ 	.word	0xffffffff


	//   ....[22]....
        /*0084*/ 	.word	0xffffffff


	//   ....[23]....
        /*0088*/ 	.word	0xffffffff


	//----- nvinfo : EIATTR_COOP_GROUP_INSTR_OFFSETS
	.align		4
.L_530:
        /*008c*/ 	.byte	0x04, 0x28
        /*008e*/ 	.short	(.L_532 - .L_531)


	//   ....[0]....
.L_531:
        /*0090*/ 	.word	0x000018c0


	//   ....[1]....
        /*0094*/ 	.word	0x000018f0


	//   ....[2]....
        /*0098*/ 	.word	0x00001980


	//   ....[3]....
        /*009c*/ 	.word	0x000019a0


	//   ....[4]....
        /*00a0*/ 	.word	0x000019c0


	//   ....[5]....
        /*00a4*/ 	.word	0x00001a60


	//   ....[6]....
        /*00a8*/ 	.word	0x00001b20


	//   ....[7]....
        /*00ac*/ 	.word	0x00001bb0


	//   ....[8]....
        /*00b0*/ 	.word	0x00003300


	//   ....[9]....
        /*00b4*/ 	.word	0x00003380


	//   ....[10]....
        /*00b8*/ 	.word	0x000033b0


	//   ....[11]....
        /*00bc*/ 	.word	0x000033e0


	//   ....[12]....
        /*00c0*/ 	.word	0x00003420


	//   ....[13]....
        /*00c4*/ 	.word	0x00003440


	//   ....[14]....
        /*00c8*/ 	.word	0x00003450


	//   ....[15]....
        /*00cc*/ 	.word	0x00003470


	//   ....[16]....
        /*00d0*/ 	.word	0x00004a80


	//   ....[17]....
        /*00d4*/ 	.word	0x00004ac0


	//   ....[18]....
        /*00d8*/ 	.word	0x00004ad0


	//   ....[19]....
        /*00dc*/ 	.word	0x00004b10


	//   ....[20]....
        /*00e0*/ 	.word	0x00004b40


	//   ....[21]....
        /*00e4*/ 	.word	0x00004b60


	//   ....[22]....
        /*00e8*/ 	.word	0x00004b70


	//   ....[23]....
        /*00ec*/ 	.word	0x00004bd0


	//----- nvinfo : EIATTR_EXIT_INSTR_OFFSETS
	.align		4
.L_532:
        /*00f0*/ 	.byte	0x04, 0x1c
        /*00f2*/ 	.short	(.L_534 - .L_533)


	//   ....[0]....
.L_533:
        /*00f4*/ 	.word	0x00000140


	//   ....[1]....
        /*00f8*/ 	.word	0x00006990


	//----- nvinfo : EIATTR_CRS_STACK_SIZE
	.align		4
.L_534:
        /*00fc*/ 	.byte	0x04, 0x1e
        /*00fe*/ 	.short	(.L_536 - .L_535)
.L_535:
        /*0100*/ 	.word	0x00000000


	//----- nvinfo : EIATTR_CBANK_PARAM_SIZE
	.align		4
.L_536:
        /*0104*/ 	.byte	0x03, 0x19
        /*0106*/ 	.short	0x01d0


	//----- nvinfo : EIATTR_PARAM_CBANK
	.align		4
        /*0108*/ 	.byte	0x04, 0x0a
        /*010a*/ 	.short	(.L_538 - .L_537)
	.align		4
.L_537:
        /*010c*/ 	.word	index@(.nv.constant0._ZN5flash16flash_fwd_kernelI23Flash_fwd_kernel_traitsILi128ELi128ELi32ELi4ELb0ELb0EN7cutlass10bfloat16_tE19Flash_kernel_traitsILi128ELi128ELi32ELi4ES3_EELb0ELb0ELb0ELb0ELb1ELb1ELb0ELb0EEEvNS_16Flash_fwd_paramsE)
        /*0110*/ 	.short	0x0210
        /*0112*/ 	.short	0x01d0


	//----- nvinfo : EIATTR_SW_WAR
	.align		4
.L_538:
        /*0114*/ 	.byte	0x04, 0x36
        /*0116*/ 	.short	(.L_540 - .L_539)
.L_539:
        /*0118*/ 	.word	0x00000008
.L_540:


//--------------------- .nv.info._ZN5flash16flash_fwd_kernelI23Flash_fwd_kernel_traitsILi128ELi128ELi32ELi4ELb0ELb0EN7cutlass10bfloat16_tE19Flash_kernel_traitsILi128ELi128ELi32ELi4ES3_EELb0ELb0ELb0ELb0ELb0ELb0ELb0ELb0EEEvNS_16Flash_fwd_paramsE --------------------------
	.section	.nv.info._ZN5flash16flash_fwd_kernelI23Flash_fwd_kernel_traitsILi128ELi128ELi32ELi4ELb0ELb0EN7cutlass10bfloat16_tE19Flash_kernel_traitsILi128ELi128ELi32ELi4ES3_EELb0ELb0ELb0ELb0ELb0ELb0ELb0ELb0EEEvNS_16Flash_fwd_paramsE,"",@"SHT_CUDA_INFO"
	.sectionflags	@""
	.align	4


	//----- nvinfo : EIATTR_CUDA_API_VERSION
	.align		4
        /*0000*/ 	.byte	0x04, 0x37
        /*0002*/ 	.short	(.L_542 - .L_541)
.L_541:
        /*0004*/ 	.word	0x00000082


	//----- nvinfo : EIATTR_KPARAM_INFO
	.align		4
.L_542:
        /*0008*/ 	.byte	0x04, 0x17
        /*000a*/ 	.short	(.L_544 - .L_543)
.L_543:
        /*000c*/ 	.word	0x00000000
        /*0010*/ 	.short	0x0000
        /*0012*/ 	.short	0x0000
        /*0014*/ 	.byte	0x00, 0xf0, 0x41, 0x07


	//----- nvinfo : EIATTR_SPARSE_MMA_MASK
	.align		4
.L_544:
        /*0018*/ 	.byte	0x03, 0x50
        /*001a*/ 	.short	0x0000


	//----- nvinfo : EIATTR_MAXREG_COUNT
	.align		4
        /*001c*/ 	.byte	0x03, 0x1b
        /*001e*/ 	.short	0x00ff


	//----- nvinfo : EIATTR_NUM_BARRIERS
	.align		4
        /*0020*/ 	.byte	0x02, 0x4c
        /*0022*/ 	.byte	0x01
	.zero		1


	//----- nvinfo : EIATTR_ANNOTATIONS
	.align		4
        /*0024*/ 	.byte	0x04, 0x55
        /*0026*/ 	.short	(.L_546 - .L_545)


	//   ....[0]....
.L_545:
        /*0028*/ 	.word	0x00000001
        /*002c*/ 	.byte	0x10, 0x02, 0x00, 0x00, 0x01, 0x00, 0x00, 0x00, 0x50, 0x04, 0x00, 0x00, 0x01, 0x00, 0x00, 0x00
        /*003c*/ 	.byte	0xa0, 0x0c, 0x00, 0x00, 0x01, 0x00, 0x00, 0x00, 0xc0, 0x0c, 0x00, 0x00, 0x01, 0x00, 0x00, 0x00
        /*004c*/ 	.byte	0xa0, 0x22, 0x00, 0x00, 0x01, 0x00, 0x00, 0x00, 0xe0, 0x2a, 0x00, 0x00, 0x01, 0x00, 0x00, 0x00
        /*005c*/ 	.byte	0x90, 0x45, 0x00, 0x00, 0x01, 0x00, 0x00, 0x00, 0x60, 0x48, 0x00, 0x00, 0x01, 0x00, 0x00, 0x00
        /*006c*/ 	.byte	0x90, 0x48, 0x00, 0x00, 0x01, 0x00, 0x00, 0x00, 0x70, 0x6a, 0x00, 0x00, 0x01, 0x00, 0x00, 0x00
        /*007c*/ 	.byte	0x20, 0x72, 0x00, 0x00, 0x01, 0x00, 0x00, 0x00, 0x70, 0x84, 0x00, 0x00, 0x01, 0x00, 0x00, 0x00
        /*008c*/ 	.byte	0x10, 0x93, 0x00, 0x00, 0x01, 0x00, 0x00, 0x00, 0xa0, 0x9b, 0x00, 0x00


	//----- nvinfo : EIATTR_MERCURY_ISA_VERSION
	.align		4
.L_546:
        /*0098*/ 	.byte	0x03, 0x5f
        /*009a*/ 	.short	0x0101


	//----- nvinfo : EIATTR_COOP_GROUP_MASK_REGIDS
	.align		4
        /*009c*/ 	.byte	0x04, 0x29
        /*009e*/ 	.short	(.L_548 - .L_547)


	//   ....[0]....
.L_547:
        /*00a0*/ 	.word	0xffffffff


	//   ....[1]....
        /*00a4*/ 	.word	0xffffffff


	//   ....[2]....
        /*00a8*/ 	.word	0xffffffff


	//   ....[3]....
        /*00ac*/ 	.word	0xffffffff


	//   ....[4]....
        /*00b0*/ 	.word	0xffffffff


	//   ....[5]....
        /*00b4*/ 	.word	0xffffffff


	//   ....[6]....
        /*00b8*/ 	.word	0xffffffff


	//   ....[7]....
        /*00bc*/ 	.word	0xffffffff


	//   ....[8]....
        /*00c0*/ 	.word	0xffffffff


	//   ....[9]....
        /*00c4*/ 	.word	0xffffffff


	//   ....[10]....
        /*00c8*/ 	.word	0xffffffff


	//   ....[11]....
        /*00cc*/ 	.word	0xffffffff


	//   ....[12]....
        /*00d0*/ 	.word	0xffffffff


	//   ....[13]....
        /*00d4*/ 	.word	0xffffffff


	//   ....[14]....
        /*00d8*/ 	.word	0xffffffff


	//   ....[15]....
        /*00dc*/ 	.word	0xffffffff


	//   ....[16]....
        /*00e0*/ 	.word	0xffffffff


	//   ....[17]....
        /*00e4*/ 	.word	0xffffffff


	//   ....[18]....
        /*00e8*/ 	.word	0xffffffff


	//   ....[19]....
        /*00ec*/ 	.word	0xffffffff


	//   ....[20]....
        /*00f0*/ 	.word	0xffffffff


	//   ....[21]....
        /*00f4*/ 	.word	0xffffffff


	//   ....[22]....
        /*00f8*/ 	.word	0xffffffff


	//   ....[23]....
        /*00fc*/ 	.word	0xffffffff


	//----- nvinfo : EIATTR_COOP_GROUP_INSTR_OFFSETS
	.align		4
.L_548:
        /*0100*/ 	.byte	0x04, 0x28
        /*0102*/ 	.short	(.L_550 - .L_549)


	//   ....[0]....
.L_549:
        /*0104*/ 	.word	0x00003600


	//   ....[1]....
        /*0108*/ 	.word	0x00003620


	//   ....[2]....
        /*010c*/ 	.word	0x000036c0


	//   ....[3]....
        /*0110*/ 	.word	0x000036e0


	//   ....[4]....
        /*0114*/ 	.word	0x000037e0


	//   ....[5]....
        /*0118*/ 	.word	0x000038f0


	//   ....[6]....
        /*011c*/ 	.word	0x000039f0


	//   ....[7]....
        /*0120*/ 	.word	0x00003bc0


	//   ....[8]....
        /*0124*/ 	.word	0x000052f0


	//   ....[9]....
        /*0128*/ 	.word	0x00005370


	//   ....[10]....
        /*012c*/ 	.word	0x000053a0


	//   ....[11]....
        /*0130*/ 	.word	0x000053d0


	//   ....[12]....
        /*0134*/ 	.word	0x00005410


	//   ....[13]....
        /*0138*/ 	.word	0x00005430


	//   ....[14]....
        /*013c*/ 	.word	0x00005440


	//   ....[15]....
        /*0140*/ 	.word	0x00005460


	//   ....[16]....
        /*0144*/ 	.word	0x00006aa0


	//   ....[17]....
        /*0148*/ 	.word	0x00006ab0


	//   ....[18]....
        /*014c*/ 	.word	0x00006ad0


	//   ....[19]....
        /*0150*/ 	.word	0x00006b00


	//   ....[20]....
        /*0154*/ 	.word	0x00006b20


	//   ....[21]....
        /*0158*/ 	.word	0x00006b30


	//   ....[22]....
        /*015c*/ 	.word	0x00006b60


	//   ....[23]....
        /*0160*/ 	.word	0x00006ba0


	//----- nvinfo : EIATTR_EXIT_INSTR_OFFSETS
	.align		4
.L_550:
        /*0164*/ 	.byte	0x04, 0x1c
        /*0166*/ 	.short	(.L_552 - .L_551)


	//   ....[0]....
.L_551:
        /*0168*/ 	.word	0x00000330


	//   ....[1]....
        /*016c*/ 	.word	0x000091d0


	//   ....[2]....
        /*0170*/ 	.word	0x000092e0


	//   ....[3]....
        /*0174*/ 	.word	0x00009300


	//   ....[4]....
        /*0178*/ 	.word	0x0000a720


	//   ....[5]....
        /*017c*/ 	.word	0x0000a7b0


	//----- nvinfo : EIATTR_CRS_STACK_SIZE
	.align		4
.L_552:
        /*0180*/ 	.byte	0x04, 0x1e
        /*0182*/ 	.short	(.L_554 - .L_553)
.L_553:
        /*0184*/ 	.word	0x00000000


	//----- nvinfo : EIATTR_CBANK_PARAM_SIZE
	.align		4
.L_554:
        /*0188*/ 	.byte	0x03, 0x19
        /*018a*/ 	.short	0x01d0


	//----- nvinfo : EIATTR_PARAM_CBANK
	.align		4
        /*018c*/ 	.byte	0x04, 0x0a
        /*018e*/ 	.short	(.L_556 - .L_555)
	.align		4
.L_555:
        /*0190*/ 	.word	index@(.nv.constant0._ZN5flash16flash_fwd_kernelI23Flash_fwd_kernel_traitsILi128ELi128ELi32ELi4ELb0ELb0EN7cutlass10bfloat16_tE19Flash_kernel_traitsILi128ELi128ELi32ELi4ES3_EELb0ELb0ELb0ELb0ELb0ELb0ELb0ELb0EEEvNS_16Flash_fwd_paramsE)
        /*0194*/ 	.short	0x0210
        /*0196*/ 	.short	0x01d0


	//----- nvinfo : EIATTR_SW_WAR
	.align		4
.L_556:
        /*0198*/ 	.byte	0x04, 0x36
        /*019a*/ 	.short	(.L_558 - .L_557)
.L_557:
        /*019c*/ 	.word	0x00000008
.L_558:


//--------------------- .nv.info._ZN5flash16flash_fwd_kernelI23Flash_fwd_kernel_traitsILi128ELi128ELi32ELi4ELb0ELb0EN7cutlass10bfloat16_tE19Flash_kernel_traitsILi128ELi128ELi32ELi4ES3_EELb0ELb0ELb0ELb1ELb0ELb0ELb0ELb0EEEvNS_16Flash_fwd_paramsE --------------------------
	.section	.nv.info._ZN5flash16flash_fwd_kernelI23Flash_fwd_kernel_traitsILi128ELi128ELi32ELi4ELb0ELb0EN7cutlass10bfloat16_tE19Flash_kernel_traitsILi128ELi128ELi32ELi4ES3_EELb0ELb0ELb0ELb1ELb0ELb0ELb0ELb0EEEvNS_16Flash_fwd_paramsE,"",@"SHT_CUDA_INFO"
	.sectionflags	@""
	.align	4


	//----- nvinfo : EIATTR_CUDA_API_VERSION
	.align		4
        /*0000*/ 	.byte	0x04, 0x37
        /*0002*/ 	.short	(.L_560 - .L_559)
.L_559:
        /*0004*/ 	.word	0x00000082


	//----- nvinfo : EIATTR_KPARAM_INFO
	.align		4
.L_560:
        /*0008*/ 	.byte	0x04, 0x17
        /*000a*/ 	.short	(.L_562 - .L_561)
.L_561:
        /*000c*/ 	.word	0x00000000
        /*0010*/ 	.short	0x0000
        /*0012*/ 	.short	0x0000
        /*0014*/ 	.byte	0x00, 0xf0, 0x41, 0x07


	//----- nvinfo : EIATTR_SPARSE_MMA_MASK
	.align		4
.L_562:
        /*0018*/ 	.byte	0x03, 0x50
        /*001a*/ 	.short	0x0000


	//----- nvinfo : EIATTR_MAXREG_COUNT
	.align		4
        /*001c*/ 	.byte	0x03, 0x1b
        /*001e*/ 	.short	0x00ff


	//----- nvinfo : EIATTR_NUM_BARRIERS
	.align		4
        /*0020*/ 	.byte	0x02, 0x4c
        /*0022*/ 	.byte	0x01
	.zero		1


	//----- nvinfo : EIATTR_ANNOTATIONS
	.align		4
        /*0024*/ 	.byte	0x04, 0x55
        /*0026*/ 	.short	(.L_564 - .L_563)


	//   ....[0]....
.L_563:
        /* <DEDUP_REMOVED lines=8> */


	//----- nvinfo : EIATTR_MERCURY_ISA_VERSION
	.align		4
.L_564:
        /*0098*/ 	.byte	0x03, 0x5f
        /*009a*/ 	.short	0x0101


	//----- nvinfo : EIATTR_COOP_GROUP_MASK_REGIDS
	.align		4
        /*009c*/ 	.byte	0x04, 0x29
        /*009e*/ 	.short	(.L_566 - .L_565)


	//   ....[0]....
.L_565:
        /*00a0*/ 	.word	0xffffffff


	//   ....[1]....
        /*00a4*/ 	.word	0xffffffff


	//   ....[2]....
        /*00a8*/ 	.word	0xffffffff


	//   ....[3]....
        /*00ac*/ 	.word	0xffffffff


	//   ....[4]....
        /*00b0*/ 	.word	0xffffffff


	//   ....[5]....
        /*00b4*/ 	.word	0xffffffff


	//   ....[6]....
        /*00b8*/ 	.word	0xffffffff


	//   ....[7]....
        /*00bc*/ 	.word	0xffffffff


	//   ....[8]....
        /*00c0*/ 	.word	0xffffffff


	//   ....[9]....
        /*00c4*/ 	.word	0xffffffff


	//   ....[10]....
        /*00c8*/ 	.word	0xffffffff


	//   ....[11]....
        /*00cc*/ 	.word	0xffffffff


	//   ....[12]....
        /*00d0*/ 	.word	0xffffffff


	//   ....[13]....
        /*00d4*/ 	.word	0xffffffff


	//   ....[14]....
        /*00d8*/ 	.word	0xffffffff


	//   ....[15]....
        /*00dc*/ 	.word	0xffffffff


	//   ....[16]....
        /*00e0*/ 	.word	0xffffffff


	//   ....[17]....
        /*00e4*/ 	.word	0xffffffff


	//   ....[18]....
        /*00e8*/ 	.word	0xffffffff


	//   ....[19]....
        /*00ec*/ 	.word	0xffffffff


	//   ....[20]....
        /*00f0*/ 	.word	0xffffffff


	//   ....[21]....
        /*00f4*/ 	.word	0xffffffff


	//   ....[22]....
        /*00f8*/ 	.word	0xffffffff


	//   ....[23]....
        /*00fc*/ 	.word	0xffffffff


	//----- nvinfo : EIATTR_COOP_GROUP_INSTR_OFFSETS
	.align		4
.L_566:
        /*0100*/ 	.byte	0x04, 0x28
        /*0102*/ 	.short	(.L_568 - .L_567)


	//   ....[0]....
.L_567:
        /*0104*/ 	.word	0x00004130


	//   ....[1]....
        /*0108*/ 	.word	0x00004150


	//   ....[2]....
        /*010c*/ 	.word	0x000041f0


	//   ....[3]....
        /*0110*/ 	.word	0x00004210


	//   ....[4]....
        /*0114*/ 	.word	0x00004310


	//   ....[5]....
        /*0118*/ 	.word	0x00004430


	//   ....[6]....
        /*011c*/ 	.word	0x00004560


	//   ....[7]....
        /*0120*/ 	.word	0x00004710


	//   ....[8]....
        /*0124*/ 	.word	0x00006550


	//   ....[9]....
        /*0128*/ 	.word	0x000065b0


	//   ....[10]....
        /*012c*/ 	.word	0x00006630


	//   ....[11]....
        /*0130*/ 	.word	0x00006640


	//   ....[12]....
        /*0134*/ 	.word	0x00006680


	//   ....[13]....
        /*0138*/ 	.word	0x00006690


	//   ....[14]....
        /*013c*/ 	.word	0x000066d0


	//   ....[15]....
        /*0140*/ 	.word	0x000066e0


	//   ....[16]....
        /*0144*/ 	.word	0x00007d40


	//   ....[17]....
        /*0148*/ 	.word	0x00007d50


	//   ....[18]....
        /*014c*/ 	.word	0x00007d60


	//   ....[19]....
        /*0150*/ 	.word	0x00007d70


	//   ....[20]....
        /*0154*/ 	.word	0x00007dd0


	//   ....[21]....
        /*0158*/ 	.word	0x00007df0


	//   ....[22]....
        /*015c*/ 	.word	0x00007e10


	//   ....[23]....
        /*0160*/ 	.word	0x00007e20


	//----- nvinfo : EIATTR_EXIT_INSTR_OFFSETS
	.align		4
.L_568:
        /*0164*/ 	.byte	0x04, 0x1c
        /*0166*/ 	.short	(.L_570 - .L_569)


	//   ....[0]....
.L_569:
        /*0168*/ 	.word	0x00000330


	//   ....[1]....
        /*016c*/ 	.word	0x0000a4e0


	//   ....[2]....
        /*0170*/ 	.word	0x0000a5f0


	//   ....[3]....
        /*0174*/ 	.word	0x0000a610


	//   ....[4]....
        /*0178*/ 	.word	0x0000ba30


	//   ....[5]....
        /*017c*/ 	.word	0x0000bac0


	//----- nvinfo : EIATTR_CRS_STACK_SIZE
	.align		4
.L_570:
        /*0180*/ 	.byte	0x04, 0x1e
        /*0182*/ 	.short	(.L_572 - .L_571)
.L_571:
        /*0184*/ 	.word	0x00000000


	//----- nvinfo : EIATTR_CBANK_PARAM_SIZE
	.align		4
.L_572:
        /*0188*/ 	.byte	0x03, 0x19
        /*018a*/ 	.short	0x01d0


	//----- nvinfo : EIATTR_PARAM_CBANK
	.align		4
        /*018c*/ 	.byte	0x04, 0x0a
        /*018e*/ 	.short	(.L_574 - .L_573)
	.align		4
.L_573:
        /*0190*/ 	.word	index@(.nv.constant0._ZN5flash16flash_fwd_kernelI23Flash_fwd_kernel_traitsILi128ELi128ELi32ELi4ELb0ELb0EN7cutlass10bfloat16_tE19Flash_kernel_traitsILi128ELi128ELi32ELi4ES3_EELb0ELb0ELb0ELb1ELb0ELb0ELb0ELb0EEEvNS_16Flash_fwd_paramsE)
        /*0194*/ 	.short	0x0210
        /*0196*/ 	.short	0x01d0


	//----- nvinfo : EIATTR_SW_WAR
	.align		4
.L_574:
        /*0198*/ 	.byte	0x04, 0x36
        /*019a*/ 	.short	(.L_576 - .L_575)
.L_575:
        /*019c*/ 	.word	0x00000008
.L_576:


//--------------------- .nv.info._ZN5flash16flash_fwd_kernelI23Flash_fwd_kernel_traitsILi128ELi128ELi32ELi4ELb0ELb0EN7cutlass10bfloat16_tE19Flash_kernel_traitsILi128ELi128ELi32ELi4ES3_EELb0ELb0ELb1ELb0ELb0ELb1ELb0ELb0EEEvNS_16Flash_fwd_paramsE --------------------------
	.section	.nv.info._ZN5flash16flash_fwd_kernelI23Flash_fwd_kernel_traitsILi128ELi128ELi32ELi4ELb0ELb0EN7cutlass10bfloat16_tE19Flash_kernel_traitsILi128ELi128ELi32ELi4ES3_EELb0ELb0ELb1ELb0ELb0ELb1ELb0ELb0EEEvNS_16Flash_fwd_paramsE,"",@"SHT_CUDA_INFO"
	.sectionflags	@""
	.align	4


	//----- nvinfo : EIATTR_CUDA_API_VERSION
	.align		4
        /*0000*/ 	.byte	0x04, 0x37
        /*0002*/ 	.short	(.L_578 - .L_577)
.L_577:
        /*0004*/ 	.word	0x00000082


	//----- nvinfo : EIATTR_KPARAM_INFO
	.align		4
.L_578:
        /*0008*/ 	.byte	0x04, 0x17
        /*000a*/ 	.short	(.L_580 - .L_579)
.L_579:
        /*000c*/ 	.word	0x00000000
        /*0010*/ 	.short	0x0000
        /*0012*/ 	.short	0x0000
        /*0014*/ 	.byte	0x00, 0xf0, 0x41, 0x07


	//----- nvinfo : EIATTR_SPARSE_MMA_MASK
	.align		4
.L_580:
        /*0018*/ 	.byte	0x03, 0x50
        /*001a*/ 	.short	0x0000


	//----- nvinfo : EIATTR_MAXREG_COUNT
	.align		4
        /*001c*/ 	.byte	0x03, 0x1b
        /*001e*/ 	.short	0x00ff


	//----- nvinfo : EIATTR_NUM_BARRIERS
	.align		4
        /*0020*/ 	.byte	0x02, 0x4c
        /*0022*/ 	.byte	0x01
	.zero		1


	//----- nvinfo : EIATTR_ANNOTATIONS
	.align		4
        /*0024*/ 	.byte	0x04, 0x55
        /*0026*/ 	.short	(.L_582 - .L_581)


	//   ....[0]....
.L_581:
        /* <DEDUP_REMOVED lines=26> */


	//----- nvinfo : EIATTR_MERCURY_ISA_VERSION
	.align		4
.L_582:
        /*01b8*/ 	.byte	0x03, 0x5f
        /*01ba*/ 	.short	0x0101


	//----- nvinfo : EIATTR_COOP_GROUP_MASK_REGIDS
	.align		4
        /*01bc*/ 	.byte	0x04, 0x29
        /*01be*/ 	.short	(.L_584 - .L_583)


	//   ....[0]....
.L_583:
        /*01c0*/ 	.word	0xffffffff


	//   ....[1]....
        /*01c4*/ 	.word	0xffffffff


	//   ....[2]....
        /*01c8*/ 	.word	0xffffffff


	//   ....[3]....
        /*01cc*/ 	.word	0xffffffff


	//   ....[4]....
        /*01d0*/ 	.word	0xffffffff


	//   ....[5]....
        /*01d4*/ 	.word	0xffffffff


	//   ....[6]....
        /*01d8*/ 	.word	0xffffffff


	//   ....[7]....
        /*01dc*/ 	.word	0xffffffff


	//   ....[8]....
        /*01e0*/ 	.word	0xffffffff


	//   ....[9]....
        /*01e4*/ 	.word	0xffffffff


	//   ....[10]....
        /*01e8*/ 	.word	0xffffffff


	//   ....[11]....
        /*01ec*/ 	.word	0xffffffff


	//   ....[12]....
        /*01f0*/ 	.word	0xffffffff


	//   ....[13]....
        /*01f4*/ 	.word	0xffffffff


	//   ....[14]....
        /*01f8*/ 	.word	0xffffffff


	//   ....[15]....
        /*01fc*/ 	.word	0xffffffff


	//   ....[16]....
        /*0200*/ 	.word	0xffffffff


	//   ....[17]....
        /*0204*/ 	.word	0xffffffff


	//   ....[18]....
        /*0208*/ 	.word	0xffffffff


	//   ....[19]....
        /*020c*/ 	.word	0xffffffff


	//   ....[20]....
        /*0210*/ 	.word	0xffffffff


	//   ....[21]....
        /*0214*/ 	.word	0xffffffff


	//   ....[22]....
        /*0218*/ 	.word	0xffffffff


	//   ....[23]....
        /*021c*/ 	.word	0xffffffff


	//   ....[24]....
        /*0220*/ 	.word	0xffffffff


	//   ....[25]....
        /*0224*/ 	.word	0xffffffff


	//   ....[26]....
        /*0228*/ 	.word	0xffffffff


	//   ....[27]....
        /*022c*/ 	.word	0xffffffff


	//   ....[28]....
        /*0230*/ 	.word	0xffffffff


	//   ....[29]....
        /*0234*/ 	.word	0xffffffff


	//   ....[30]....
        /*0238*/ 	.word	0xffffffff


	//   ....[31]....
        /*023c*/ 	.word	0xffffffff


	//   ....[32]....
        /*0240*/ 	.word	0xffffffff


	//   ....[33]....
        /*0244*/ 	.word	0xffffffff


	//   ....[34]....
        /*0248*/ 	.word	0xffffffff


	//   ....[35]....
        /*024c*/ 	.word	0xffffffff


	//   ....[36]....
        /*0250*/ 	.word	0xffffffff


	//   ....[37]....
        /*0254*/ 	.word	0xffffffff


	//   ....[38]....
        /*0258*/ 	.word	0xffffffff


	//   ....[39]....
        /*025c*/ 	.word	0xffffffff


	//   ....[40]....
        /*0260*/ 	.word	0xffffffff


	//   ....[41]....
        /*0264*/ 	.word	0xffffffff


	//   ....[42]....
        /*0268*/ 	.word	0xffffffff


	//   ....[43]....
        /*026c*/ 	.word	0xffffffff


	//   ....[44]....
        /*0270*/ 	.word	0xffffffff


	//   ....[45]....
        /*0274*/ 	.word	0xffffffff


	//   ....[46]....
        /*0278*/ 	.word	0xffffffff


	//   ....[47]....
        /*027c*/ 	.word	0xffffffff


	//   ....[48]....
        /*0280*/ 	.word	0xffffffff


	//   ....[49]....
        /*0284*/ 	.word	0xffffffff


	//   ....[50]....
        /*0288*/ 	.word	0xffffffff


	//   ....[51]....
        /*028c*/ 	.word	0xffffffff


	//   ....[52]....
        /*0290*/ 	.word	0xffffffff


	//   ....[53]....
        /*0294*/ 	.word	0xffffffff


	//   ....[54]....
        /*0298*/ 	.word	0xffffffff


	//   ....[55]....
        /*029c*/ 	.word	0xffffffff


	//----- nvinfo : EIATTR_COOP_GROUP_INSTR_OFFSETS
	.align		4
.L_584:
        /*02a0*/ 	.byte	0x04, 0x28
        /*02a2*/ 	.short	(.L_586 - .L_585)


	//   ....[0]....
.L_585:
        /*02a4*/ 	.word	0x00003ed0


	//   ....[1]....
        /*02a8*/ 	.word	0x00004050


	//   ....[2]....
        /*02ac*/ 	.word	0x00004090


	//   ....[3]....
        /*02b0*/ 	.word	0x000041a0


	//   ....[4]....
        /*02b4*/ 	.word	0x00004430


	//   ....[5]....
        /*02b8*/ 	.word	0x00004700


	//   ....[6]....
        /*02bc*/ 	.word	0x000047d0


	//   ....[7]....
        /*02c0*/ 	.word	0x000048d0


	//   ....[8]....
        /*02c4*/ 	.word	0x00006080


	//   ....[9]....
        /*02c8*/ 	.word	0x00006270


	//   ....[10]....
        /*02cc*/ 	.word	0x00006390


	//   ....[11]....
        /*02d0*/ 	.word	0x00006480


	//   ....[12]....
        /*02d4*/ 	.word	0x00006540


	//   ....[13]....
        /*02d8*/ 	.word	0x00006570


	//   ....[14]....
        /*02dc*/ 	.word	0x00006630


	//   ....[15]....
        /*02e0*/ 	.word	0x00006670


	//   ....[16]....
        /*02e4*/ 	.word	0x00008a40


	//   ....[17]....
        /*02e8*/ 	.word	0x00008c00


	//   ....[18]....
        /*02ec*/ 	.word	0x00008d40


	//   ....[19]....
        /*02f0*/ 	.word	0x00008ec0


	//   ....[20]....
        /*02f4*/ 	.word	0x00008f20


	//   ....[21]....
        /*02f8*/ 	.word	0x00008f50


	//   ....[22]....
        /*02fc*/ 	.word	0x00008ff0


	//   ....[23]....
        /*0300*/ 	.word	0x00009030


	//   ....[24]....
        /*0304*/ 	.word	0x0000b5e0


	//   ....[25]....
        /*0308*/ 	.word	0x0000b7a0


	//   ....[26]....
        /*030c*/ 	.word	0x0000b8c0


	//   ....[27]....
        /*0310*/ 	.word	0x0000b9c0


	//   ....[28]....
        /*0314*/ 	.word	0x0000ba70


	//   ....[29]....
        /*0318*/ 	.word	0x0000baa0


	//   ....[30]....
        /*031c*/ 	.word	0x0000bb00


	//   ....[31]....
        /*0320*/ 	.word	0x0000bb80


	//   ....[32]....
        /*0324*/ 	.word	0x0000e100


	//   ....[33]....
        /*0328*/ 	.word	0x0000e2a0


	//   ....[34]....
        /*032c*/ 	.word	0x0000e350


	//   ....[35]....
        /*0330*/ 	.word	0x0000e4e0


	//   ....[36]....
        /*0334*/ 	.word	0x0000e550


	//   ....[37]....
        /*0338*/ 	.word	0x0000e580


	//   ....[38]....
        /*033c*/ 	.word	0x0000e5f0


	//   ....[39]....
        /*0340*/ 	.word	0x0000e630


	//   ....[40]....
        /*0344*/ 	.word	0x00010ba0


	//   ....[41]....
        /*0348*/ 	.word	0x00010e90


	//   ....[42]....
        /*034c*/ 	.word	0x00010f60


	//   ....[43]....
        /*0350*/ 	.word	0x00010f90


	//   ....[44]....
        /*0354*/ 	.word	0x00010fc0


	//   ....[45]....
        /*0358*/ 	.word	0x00011050


	//   ....[46]....
        /*035c*/ 	.word	0x00011080


	//   ....[47]....
        /*0360*/ 	.word	0x00011090


	//   ....[48]....
        /*0364*/ 	.word	0x00012860


	//   ....[49]....
        /*0368*/ 	.word	0x00012870


	//   ....[50]....
        /*036c*/ 	.word	0x00012880


	//   ....[51]....
        /*0370*/ 	.word	0x000128a0


	//   ....[52]....
        /*0374*/ 	.word	0x000128c0


	//   ....[53]....
        /*0378*/ 	.word	0x000128e0


	//   ....[54]....
        /*037c*/ 	.word	0x00012900


	//   ....[55]....
        /*0380*/ 	.word	0x00012930


	//----- nvinfo : EIATTR_EXIT_INSTR_OFFSETS
	.align		4
.L_586:
        /*0384*/ 	.byte	0x04, 0x1c
        /*0386*/ 	.short	(.L_588 - .L_587)


	//   ....[0]....
.L_587:
        /*0388*/ 	.word	0x000004b0


	//   ....[1]....
        /*038c*/ 	.word	0x000018c0


	//   ....[2]....
        /*0390*/ 	.word	0x00001950


	//   ....[3]....
        /*0394*/ 	.word	0x00014e50


	//   ....[4]....
        /*0398*/ 	.word	0x00014f40


	//----- nvinfo : EIATTR_CRS_STACK_SIZE
	.align		4
.L_588:
        /*039c*/ 	.byte	0x04, 0x1e
        /*039e*/ 	.short	(.L_590 - .L_589)
.L_589:
        /*03a0*/ 	.word	0x00000000


	//----- nvinfo : EIATTR_CBANK_PARAM_SIZE
	.align		4
.L_590:
        /*03a4*/ 	.byte	0x03, 0x19
        /*03a6*/ 	.short	0x01d0


	//----- nvinfo : EIATTR_PARAM_CBANK
	.align		4
        /*03a8*/ 	.byte	0x04, 0x0a
        /*03aa*/ 	.short	(.L_592 - .L_591)
	.align		4
.L_591:
        /*03ac*/ 	.word	index@(.nv.constant0._ZN5flash16flash_fwd_kernelI23Flash_fwd_kernel_traitsILi128ELi128ELi32ELi4ELb0ELb0EN7cutlass10bfloat16_tE19Flash_kernel_traitsILi128ELi128ELi32ELi4ES3_EELb0ELb0ELb1ELb0ELb0ELb1ELb0ELb0EEEvNS_16Flash_fwd_paramsE)
        /*03b0*/ 	.short	0x0210
        /*03b2*/ 	.short	0x01d0


	//----- nvinfo : EIATTR_SW_WAR
	.align		4
.L_592:
        /*03b4*/ 	.byte	0x04, 0x36
        /*03b6*/ 	.short	(.L_594 - .L_593)
.L_593:
        /*03b8*/ 	.word	0x00000008
.L_594:


//--------------------- .nv.info._ZN5flash16flash_fwd_kernelI23Flash_fwd_kernel_traitsILi128ELi128ELi32ELi4ELb0ELb0EN7cutlass10bfloat16_tE19Flash_kernel_traitsILi128ELi128ELi32ELi4ES3_EELb0ELb0ELb1ELb0ELb0ELb0ELb0ELb0EEEvNS_16Flash_fwd_paramsE --------------------------
	.section	.nv.info._ZN5flash16flash_fwd_kernelI23Flash_fwd_kernel_traitsILi128ELi128ELi32ELi4ELb0ELb0EN7cutlass10bfloat16_tE19Flash_kernel_traitsILi128ELi128ELi32ELi4ES3_EELb0ELb0ELb1ELb0ELb0ELb0ELb0ELb0EEEvNS_16Flash_fwd_paramsE,"",@"SHT_CUDA_INFO"
	.sectionflags	@""
	.align	4


	//----- nvinfo : EIATTR_CUDA_API_VERSION
	.align		4
        /*0000*/ 	.byte	0x04, 0x37
        /*0002*/ 	.short	(.L_596 - .L_595)
.L_595:
        /*0004*/ 	.word	0x00000082


	//----- nvinfo : EIATTR_KPARAM_INFO
	.align		4
.L_596:
        /*0008*/ 	.byte	0x04, 0x17
        /*000a*/ 	.short	(.L_598 - .L_597)
.L_597:
        /*000c*/ 	.word	0x00000000
        /*0010*/ 	.short	0x0000
        /*0012*/ 	.short	0x0000
        /*0014*/ 	.byte	0x00, 0xf0, 0x41, 0x07


	//----- nvinfo : EIATTR_SPARSE_MMA_MASK
	.align		4
.L_598:
        /*0018*/ 	.byte	0x03, 0x50
        /*001a*/ 	.short	0x0000


	//----- nvinfo : EIATTR_MAXREG_COUNT
	.align		4
        /*001c*/ 	.byte	0x03, 0x1b
        /*001e*/ 	.short	0x00ff


	//----- nvinfo : EIATTR_NUM_BARRIERS
	.align		4
        /*0020*/ 	.byte	0x02, 0x4c
        /*0022*/ 	.byte	0x01
	.zero		1


	//----- nvinfo : EIATTR_ANNOTATIONS
	.align		4
        /*0024*/ 	.byte	0x04, 0x55
        /*0026*/ 	.short	(.L_600 - .L_599)


	//   ....[0]....
.L_599:
        /* <DEDUP_REMOVED lines=34> */


	//----- nvinfo : EIATTR_MERCURY_ISA_VERSION
	.align		4
.L_600:
        /*0238*/ 	.byte	0x03, 0x5f
        /*023a*/ 	.short	0x0101


	//----- nvinfo : EIATTR_COOP_GROUP_MASK_REGIDS
	.align		4
        /*023c*/ 	.byte	0x04, 0x29
        /*023e*/ 	.short	(.L_602 - .L_601)


	//   ....[0]....
.L_601:
        /*0240*/ 	.word	0xffffffff


	//   ....[1]....
        /*0244*/ 	.word	0xffffffff


	//   ....[2]....
        /*0248*/ 	.word	0xffffffff


	//   ....[3]....
        /*024c*/ 	.word	0xffffffff


	//   ....[4]....
        /*0250*/ 	.word	0xffffffff


	//   ....[5]....
        /*0254*/ 	.word	0xffffffff


	//   ....[6]....
        /*0258*/ 	.word	0xffffffff


	//   ....[7]....
        /*025c*/ 	.word	0xffffffff


	//   ....[8]....
        /*0260*/ 	.word	0xffffffff


	//   ....[9]....
        /*0264*/ 	.word	0xffffffff


	//   ....[10]....
        /*0268*/ 	.word	0xffffffff


	//   ....[11]....
        /*026c*/ 	.word	0xffffffff


	//   ....[12]....
        /*0270*/ 	.word	0xffffffff


	//   ....[13]....
        /*0274*/ 	.word	0xffffffff


	//   ....[14]....
        /*0278*/ 	.word	0xffffffff


	//   ....[15]....
        /*027c*/ 	.word	0xffffffff


	//   ....[16]....
        /*0280*/ 	.word	0xffffffff


	//   ....[17]....
        /*0284*/ 	.word	0xffffffff


	//   ....[18]....
        /*0288*/ 	.word	0xffffffff


	//   ....[19]....
        /*028c*/ 	.word	0xffffffff


	//   ....[20]....
        /*0290*/ 	.word	0xffffffff


	//   ....[21]....
        /*0294*/ 	.word	0xffffffff


	//   ....[22]....
        /*0298*/ 	.word	0xffffffff


	//   ....[23]....
        /*029c*/ 	.word	0xffffffff


	//   ....[24]....
        /*02a0*/ 	.word	0xffffffff


	//   ....[25]....
        /*02a4*/ 	.word	0xffffffff


	//   ....[26]....
        /*02a8*/ 	.word	0xffffffff


	//   ....[27]....
        /*02ac*/ 	.word	0xffffffff


	//   ....[28]....
        /*02b0*/ 	.word	0xffffffff


	//   ....[29]....
        /*02b4*/ 	.word	0xffffffff


	//   ....[30]....
        /*02b8*/ 	.word	0xffffffff


	//   ....[31]....
        /*02bc*/ 	.word	0xffffffff


	//   ....[32]....
        /*02c0*/ 	.word	0xffffffff


	//   ....[33]....
        /*02c4*/ 	.word	0xffffffff


	//   ....[34]....
        /*02c8*/ 	.word	0xffffffff


	//   ....[35]....
        /*02cc*/ 	.word	0xffffffff


	//   ....[36]....
        /*02d0*/ 	.word	0xffffffff


	//   ....[37]....
        /*02d4*/ 	.word	0xffffffff


	//   ....[38]....
        /*02d8*/ 	.word	0xffffffff


	//   ....[39]....
        /*02dc*/ 	.word	0xffffffff


	//   ....[40]....
        /*02e0*/ 	.word	0xffffffff


	//   ....[41]....
        /*02e4*/ 	.word	0xffffffff


	//   ....[42]....
        /*02e8*/ 	.word	0xffffffff


	//   ....[43]....
        /*02ec*/ 	.word	0xffffffff


	//   ....[44]....
        /*02f0*/ 	.word	0xffffffff


	//   ....[45]....
        /*02f4*/ 	.word	0xffffffff


	//   ....[46]....
        /*02f8*/ 	.word	0xffffffff


	//   ....[47]....
        /*02fc*/ 	.word	0xffffffff


	//   ....[48]....
        /*0300*/ 	.word	0xffffffff


	//   ....[49]....
        /*0304*/ 	.word	0xffffffff


	//   ....[50]....
        /*0308*/ 	.word	0xffffffff


	//   ....[51]....
        /*030c*/ 	.word	0xffffffff


	//   ....[52]....
        /*0310*/ 	.word	0xffffffff


	//   ....[53]....
        /*0314*/ 	.word	0xffffffff


	//   ....[54]....
        /*0318*/ 	.word	0xffffffff


	//   ....[55]....
        /*031c*/ 	.word	0xffffffff


	//----- nvinfo : EIATTR_COOP_GROUP_INSTR_OFFSETS
	.align		4
.L_602:
        /*0320*/ 	.byte	0x04, 0x28
        /*0322*/ 	.short	(.L_604 - .L_603)


	//   ....[0]....
.L_603:
        /*0324*/ 	.word	0x00005220


	//   ....[1]....
        /*0328*/ 	.word	0x00005240


	//   ....[2]....
        /*032c*/ 	.word	0x000052e0


	//   ....[3]....
        /*0330*/ 	.word	0x00005300


	//   ....[4]....
        /*0334*/ 	.word	0x00005400


	//   ....[5]....
        /*0338*/ 	.word	0x00005520


	//   ....[6]....
        /*033c*/ 	.word	0x00005620


	//   ....[7]....
        /*0340*/ 	.word	0x000057f0


	//   ....[8]....
        /*0344*/ 	.word	0x00007540


	//   ....[9]....
        /*0348*/ 	.word	0x00007590


	//   ....[10]....
        /*034c*/ 	.word	0x00007620


	//   ....[11]....
        /*0350*/ 	.word	0x00007660


	//   ....[12]....
        /*0354*/ 	.word	0x00007670


	//   ....[13]....
        /*0358*/ 	.word	0x00007700


	//   ....[14]....
        /*035c*/ 	.word	0x00007750


	//   ....[15]....
        /*0360*/ 	.word	0x00007880


	//   ....[16]....
        /*0364*/ 	.word	0x00009f00


	//   ....[17]....
        /*0368*/ 	.word	0x0000a100


	//   ....[18]....
        /*036c*/ 	.word	0x0000a360


	//   ....[19]....
        /*0370*/ 	.word	0x0000a3c0


	//   ....[20]....
        /*0374*/ 	.word	0x0000a410


	//   ....[21]....
        /*0378*/ 	.word	0x0000a480


	//   ....[22]....
        /*037c*/ 	.word	0x0000a4b0


	//   ....[23]....
        /*0380*/ 	.word	0x0000a4e0


	//   ....[24]....
        /*0384*/ 	.word	0x0000ccf0


	//   ....[25]....
        /*0388*/ 	.word	0x0000cf20


	//   ....[26]....
        /*038c*/ 	.word	0x0000cf50


	//   ....[27]....
        /*0390*/ 	.word	0x0000d100


	//   ....[28]....
        /*0394*/ 	.word	0x0000d130


	//   ....[29]....
        /*0398*/ 	.word	0x0000d170


	//   ....[30]....
        /*039c*/ 	.word	0x0000d220


	//   ....[31]....
        /*03a0*/ 	.word	0x0000d340


	//   ....[32]....
        /*03a4*/ 	.word	0x0000faf0


	//   ....[33]....
        /*03a8*/ 	.word	0x0000fce0


	//   ....[34]....
        /*03ac*/ 	.word	0x0000fe70


	//   ....[35]....
        /*03b0*/ 	.word	0x0000ff20


	//   ....[36]....
        /*03b4*/ 	.word	0x0000ff80


	//   ....[37]....
        /*03b8*/ 	.word	0x0000ffa0


	//   ....[38]....
        /*03bc*/ 	.word	0x00010020


	//   ....[39]....
        /*03c0*/ 	.word	0x00010070


	//   ....[40]....
        /*03c4*/ 	.word	0x00012b10


	//   ....[41]....
        /*03c8*/ 	.word	0x00012c30


	//   ....[42]....
        /*03cc*/ 	.word	0x00012d30


	//   ....[43]....
        /*03d0*/ 	.word	0x00012df0


	//   ....[44]....
        /*03d4*/ 	.word	0x00012e40


	//   ....[45]....
        /*03d8*/ 	.word	0x00012e70


	//   ....[46]....
        /*03dc*/ 	.word	0x00012f40


	//   ....[47]....
        /*03e0*/ 	.word	0x00012f70


	//   ....[48]....
        /*03e4*/ 	.word	0x000146e0


	//   ....[49]....
        /*03e8*/ 	.word	0x000146f0


	//   ....[50]....
        /*03ec*/ 	.word	0x00014700


	//   ....[51]....
        /*03f0*/ 	.word	0x00014710


	//   ....[52]....
        /*03f4*/ 	.word	0x00014740


	//   ....[53]....
        /*03f8*/ 	.word	0x00014760


	//   ....[54]....
        /*03fc*/ 	.word	0x00014780


	//   ....[55]....
        /*0400*/ 	.word	0x00014790


	//----- nvinfo : EIATTR_EXIT_INSTR_OFFSETS
	.align		4
.L_604:
        /*0404*/ 	.byte	0x04, 0x1c
        /*0406*/ 	.short	(.L_606 - .L_605)


	//   ....[0]....
.L_605:
        /*0408*/ 	.word	0x000004b0


	//   ....[1]....
        /*040c*/ 	.word	0x00001a50


	//   ....[2]....
        /*0410*/ 	.word	0x00001ae0


	//   ....[3]....
        /*0414*/ 	.word	0x00016e60


	//   ....[4]....
        /*0418*/ 	.word	0x00016f70


	//   ....[5]....
        /*041c*/ 	.word	0x00016f90


	//----- nvinfo : EIATTR_CRS_STACK_SIZE
	.align		4
.L_606:
        /*0420*/ 	.byte	0x04, 0x1e
        /*0422*/ 	.short	(.L_608 - .L_607)
.L_607:
        /*0424*/ 	.word	0x00000000


	//----- nvinfo : EIATTR_CBANK_PARAM_SIZE
	.align		4
.L_608:
        /*0428*/ 	.byte	0x03, 0x19
        /*042a*/ 	.short	0x01d0


	//----- nvinfo : EIATTR_PARAM_CBANK
	.align		4
        /*042c*/ 	.byte	0x04, 0x0a
        /*042e*/ 	.short	(.L_610 - .L_609)
	.align		4
.L_609:
        /*0430*/ 	.word	index@(.nv.constant0._ZN5flash16flash_fwd_kernelI23Flash_fwd_kernel_traitsILi128ELi128ELi32ELi4ELb0ELb0EN7cutlass10bfloat16_tE19Flash_kernel_traitsILi128ELi128ELi32ELi4ES3_EELb0ELb0ELb1ELb0ELb0ELb0ELb0ELb0EEEvNS_16Flash_fwd_paramsE)
        /*0434*/ 	.short	0x0210
        /*0436*/ 	.short	0x01d0


	//----- nvinfo : EIATTR_SW_WAR
	.align		4
.L_610:
        /*0438*/ 	.byte	0x04, 0x36
        /*043a*/ 	.short	(.L_612 - .L_611)
.L_611:
        /*043c*/ 	.word	0x00000008
.L_612:


//--------------------- .nv.info._ZN5flash16flash_fwd_kernelI23Flash_fwd_kernel_traitsILi128ELi128ELi32ELi4ELb0ELb0EN7cutlass10bfloat16_tE19Flash_kernel_traitsILi128ELi128ELi32ELi4ES3_EELb0ELb0ELb1ELb1ELb0ELb0ELb0ELb0EEEvNS_16Flash_fwd_paramsE --------------------------
	.section	.nv.info._ZN5flash16flash_fwd_kernelI23Flash_fwd_kernel_traitsILi128ELi128ELi32ELi4ELb0ELb0EN7cutlass10bfloat16_tE19Flash_kernel_traitsILi128ELi128ELi32ELi4ES3_EELb0ELb0ELb1ELb1ELb0ELb0ELb0ELb0EEEvNS_16Flash_fwd_paramsE,"",@"SHT_CUDA_INFO"
	.sectionflags	@""
	.align	4


	//----- nvinfo : EIATTR_CUDA_API_VERSION
	.align		4
        /*0000*/ 	.byte	0x04, 0x37
        /*0002*/ 	.short	(.L_614 - .L_613)
.L_613:
        /*0004*/ 	.word	0x00000082


	//----- nvinfo : EIATTR_KPARAM_INFO
	.align		4
.L_614:
        /*0008*/ 	.byte	0x04, 0x17
        /*000a*/ 	.short	(.L_616 - .L_615)
.L_615:
        /*000c*/ 	.word	0x00000000
        /*0010*/ 	.short	0x0000
        /*0012*/ 	.short	0x0000
        /*0014*/ 	.byte	0x00, 0xf0, 0x41, 0x07


	//----- nvinfo : EIATTR_SPARSE_MMA_MASK
	.align		4
.L_616:
        /*0018*/ 	.byte	0x03, 0x50
        /*001a*/ 	.short	0x0000


	//----- nvinfo : EIATTR_MAXREG_COUNT
	.align		4
        /*001c*/ 	.byte	0x03, 0x1b
        /*001e*/ 	.short	0x00ff


	//----- nvinfo : EIATTR_NUM_BARRIERS
	.align		4
        /*0020*/ 	.byte	0x02, 0x4c
        /*0022*/ 	.byte	0x01
	.zero		1


	//----- nvinfo : EIATTR_ANNOTATIONS
	.align		4
        /*0024*/ 	.byte	0x04, 0x55
        /*0026*/ 	.short	(.L_618 - .L_617)


	//   ....[0]....
.L_617:
        /* <DEDUP_REMOVED lines=35> */


	//----- nvinfo : EIATTR_MERCURY_ISA_VERSION
	.align		4
.L_618:
        /*0240*/ 	.byte	0x03, 0x5f
        /*0242*/ 	.short	0x0101


	//----- nvinfo : EIATTR_COOP_GROUP_MASK_REGIDS
	.align		4
        /*0244*/ 	.byte	0x04, 0x29
        /*0246*/ 	.short	(.L_620 - .L_619)


	//   ....[0]....
.L_619:
        /*0248*/ 	.word	0xffffffff


	//   ....[1]....
        /*024c*/ 	.word	0xffffffff


	//   ....[2]....
        /*0250*/ 	.word	0xffffffff


	//   ....[3]....
        /*0254*/ 	.word	0xffffffff


	//   ....[4]....
        /*0258*/ 	.word	0xffffffff


	//   ....[5]....
        /*025c*/ 	.word	0xffffffff


	//   ....[6]....
        /*0260*/ 	.word	0xffffffff


	//   ....[7]....
        /*0264*/ 	.word	0xffffffff


	//   ....[8]....
        /*0268*/ 	.word	0xffffffff


	//   ....[9]....
        /*026c*/ 	.word	0xffffffff


	//   ....[10]....
        /*0270*/ 	.word	0xffffffff


	//   ....[11]....
        /*0274*/ 	.word	0xffffffff


	//   ....[12]....
        /*0278*/ 	.word	0xffffffff


	//   ....[13]....
        /*027c*/ 	.word	0xffffffff


	//   ....[14]....
        /*0280*/ 	.word	0xffffffff


	//   ....[15]....
        /*0284*/ 	.word	0xffffffff


	//   ....[16]....
        /*0288*/ 	.word	0xffffffff


	//   ....[17]....
        /*028c*/ 	.word	0xffffffff


	//   ....[18]....
        /*0290*/ 	.word	0xffffffff


	//   ....[19]....
        /*0294*/ 	.word	0xffffffff


	//   ....[20]....
        /*0298*/ 	.word	0xffffffff


	//   ....[21]....
        /*029c*/ 	.word	0xffffffff


	//   ....[22]....
        /*02a0*/ 	.word	0xffffffff


	//   ....[23]....
        /*02a4*/ 	.word	0xffffffff


	//   ....[24]....
        /*02a8*/ 	.word	0xffffffff


	//   ....[25]....
        /*02ac*/ 	.word	0xffffffff


	//   ....[26]....
        /*02b0*/ 	.word	0xffffffff


	//   ....[27]....
        /*02b4*/ 	.word	0xffffffff


	//   ....[28]....
        /*02b8*/ 	.word	0xffffffff


	//   ....[29]....
        /*02bc*/ 	.word	0xffffffff


	//   ....[30]....
        /*02c0*/ 	.word	0xffffffff


	//   ....[31]....
        /*02c4*/ 	.word	0xffffffff


	//   ....[32]....
        /*02c8*/ 	.word	0xffffffff


	//   ....[33]....
        /*02cc*/ 	.word	0xffffffff


	//   ....[34]....
        /*02d0*/ 	.word	0xffffffff


	//   ....[35]....
        /*02d4*/ 	.word	0xffffffff


	//   ....[36]....
        /*02d8*/ 	.word	0xffffffff


	//   ....[37]....
        /*02dc*/ 	.word	0xffffffff


	//   ....[38]....
        /*02e0*/ 	.word	0xffffffff


	//   ....[39]....
        /*02e4*/ 	.word	0xffffffff


	//   ....[40]....
        /*02e8*/ 	.word	0xffffffff


	//   ....[41]....
        /*02ec*/ 	.word	0xffffffff


	//   ....[42]....
        /*02f0*/ 	.word	0xffffffff


	//   ....[43]....
        /*02f4*/ 	.word	0xffffffff


	//   ....[44]....
        /*02f8*/ 	.word	0xffffffff


	//   ....[45]....
        /*02fc*/ 	.word	0xffffffff


	//   ....[46]....
        /*0300*/ 	.word	0xffffffff


	//   ....[47]....
        /*0304*/ 	.word	0xffffffff


	//   ....[48]....
        /*0308*/ 	.word	0xffffffff


	//   ....[49]....
        /*030c*/ 	.word	0xffffffff


	//   ....[50]....
        /*0310*/ 	.word	0xffffffff


	//   ....[51]....
        /*0314*/ 	.word	0xffffffff


	//   ....[52]....
        /*0318*/ 	.word	0xffffffff


	//   ....[53]....
        /*031c*/ 	.word	0xffffffff


	//   ....[54]....
        /*0320*/ 	.word	0xffffffff


	//   ....[55]....
        /*0324*/ 	.word	0xffffffff


	//----- nvinfo : EIATTR_COOP_GROUP_INSTR_OFFSETS
	.align		4
.L_620:
        /*0328*/ 	.byte	0x04, 0x28
        /*032a*/ 	.short	(.L_622 - .L_621)


	//   ....[0]....
.L_621:
        /*032c*/ 	.word	0x00005d00


	//   ....[1]....
        /*0330*/ 	.word	0x00005d20


	//   ....[2]....
        /*0334*/ 	.word	0x00005dc0


	//   ....[3]....
        /*0338*/ 	.word	0x00005de0


	//   ....[4]....
        /*033c*/ 	.word	0x00005ee0


	//   ....[5]....
        /*0340*/ 	.word	0x00005ff0


	//   ....[6]....
        /*0344*/ 	.word	0x000060f0


	//   ....[7]....
        /*0348*/ 	.word	0x000062c0


	//   ....[8]....
        /*034c*/ 	.word	0x00008920


	//   ....[9]....
        /*0350*/ 	.word	0x00008970


	//   ....[10]....
        /*0354*/ 	.word	0x00008a00


	//   ....[11]....
        /*0358*/ 	.word	0x00008a40


	//   ....[12]....
        /*035c*/ 	.word	0x00008a50


	//   ....[13]....
        /*0360*/ 	.word	0x00008ae0


	//   ....[14]....
        /*0364*/ 	.word	0x00008b30


	//   ....[15]....
        /*0368*/ 	.word	0x00008c40


	//   ....[16]....
        /*036c*/ 	.word	0x0000bf50


	//   ....[17]....
        /*0370*/ 	.word	0x0000c030


	//   ....[18]....
        /*0374*/ 	.word	0x0000c060


	//   ....[19]....
        /*0378*/ 	.word	0x0000c090


	//   ....[20]....
        /*037c*/ 	.word	0x0000c0f0


	//   ....[21]....
        /*0380*/ 	.word	0x0000c140


	//   ....[22]....
        /*0384*/ 	.word	0x0000c160


	//   ....[23]....
        /*0388*/ 	.word	0x0000c2f0


	//   ....[24]....
        /*038c*/ 	.word	0x0000f670


	//   ....[25]....
        /*0390*/ 	.word	0x0000f6c0


	//   ....[26]....
        /*0394*/ 	.word	0x0000f740


	//   ....[27]....
        /*0398*/ 	.word	0x0000f780


	//   ....[28]....
        /*039c*/ 	.word	0x0000f790


	//   ....[29]....
        /*03a0*/ 	.word	0x0000f820


	//   ....[30]....
        /*03a4*/ 	.word	0x0000f870


	//   ....[31]....
        /*03a8*/ 	.word	0x0000f980


	//   ....[32]....
        /*03ac*/ 	.word	0x00012c90


	//   ....[33]....
        /*03b0*/ 	.word	0x00012d70


	//   ....[34]....
        /*03b4*/ 	.word	0x00012da0


	//   ....[35]....
        /*03b8*/ 	.word	0x00012dd0


	//   ....[36]....
        /*03bc*/ 	.word	0x00012e30


	//   ....[37]....
        /*03c0*/ 	.word	0x00012e80


	//   ....[38]....
        /*03c4*/ 	.word	0x00012ea0


	//   ....[39]....
        /*03c8*/ 	.word	0x00013030


	//   ....[40]....
        /*03cc*/ 	.word	0x00016100


	//   ....[41]....
        /*03d0*/ 	.word	0x00016250


	//   ....[42]....
        /*03d4*/ 	.word	0x000163c0


	//   ....[43]....
        /*03d8*/ 	.word	0x00016480


	//   ....[44]....
        /*03dc*/ 	.word	0x00016650


	//   ....[45]....
        /*03e0*/ 	.word	0x00016680


	//   ....[46]....
        /*03e4*/ 	.word	0x00016750


	//   ....[47]....
        /*03e8*/ 	.word	0x00016790


	//   ....[48]....
        /*03ec*/ 	.word	0x00017f20


	//   ....[49]....
        /*03f0*/ 	.word	0x00017f30


	//   ....[50]....
        /*03f4*/ 	.word	0x00017f40


	//   ....[51]....
        /*03f8*/ 	.word	0x00017f50


	//   ....[52]....
        /*03fc*/ 	.word	0x00017f80


	//   ....[53]....
        /*0400*/ 	.word	0x00017fa0


	//   ....[54]....
        /*0404*/ 	.word	0x00017fc0


	//   ....[55]....
        /*0408*/ 	.word	0x00017fd0


	//----- nvinfo : EIATTR_EXIT_INSTR_OFFSETS
	.align		4
.L_622:
        /*040c*/ 	.byte	0x04, 0x1c
        /*040e*/ 	.short	(.L_624 - .L_623)


	//   ....[0]....
.L_623:
        /*0410*/ 	.word	0x000004b0


	//   ....[1]....
        /*0414*/ 	.word	0x00001a50


	//   ....[2]....
        /*0418*/ 	.word	0x00001ae0


	//   ....[3]....
        /*041c*/ 	.word	0x0001a690


	//   ....[4]....
        /*0420*/ 	.word	0x0001a7a0


	//   ....[5]....
        /*0424*/ 	.word	0x0001a7c0


	//----- nvinfo : EIATTR_CRS_STACK_SIZE
	.align		4
.L_624:
        /*0428*/ 	.byte	0x04, 0x1e
        /*042a*/ 	.short	(.L_626 - .L_625)
.L_625:
        /*042c*/ 	.word	0x00000000


	//----- nvinfo : EIATTR_CBANK_PARAM_SIZE
	.align		4
.L_626:
        /*0430*/ 	.byte	0x03, 0x19
        /*0432*/ 	.short	0x01d0


	//----- nvinfo : EIATTR_PARAM_CBANK
	.align		4
        /*0434*/ 	.byte	0x04, 0x0a
        /*0436*/ 	.short	(.L_628 - .L_627)
	.align		4
.L_627:
        /*0438*/ 	.word	index@(.nv.constant0._ZN5flash16flash_fwd_kernelI23Flash_fwd_kernel_traitsILi128ELi128ELi32ELi4ELb0ELb0EN7cutlass10bfloat16_tE19Flash_kernel_traitsILi128ELi128ELi32ELi4ES3_EELb0ELb0ELb1ELb1ELb0ELb0ELb0ELb0EEEvNS_16Flash_fwd_paramsE)
        /*043c*/ 	.short	0x0210
        /*043e*/ 	.short	0x01d0


	//----- nvinfo : EIATTR_SW_WAR
	.align		4
.L_628:
        /*0440*/ 	.byte	0x04, 0x36
        /*0442*/ 	.short	(.L_630 - .L_629)
.L_629:
        /*0444*/ 	.word	0x00000008
.L_630:


//--------------------- .nv.info._ZN5flash16flash_fwd_kernelI23Flash_fwd_kernel_traitsILi128ELi128ELi32ELi4ELb0ELb0EN7cutlass10bfloat16_tE19Flash_kernel_traitsILi128ELi128ELi32ELi4ES3_EELb1ELb0ELb0ELb0ELb0ELb1ELb0ELb0EEEvNS_16Flash_fwd_paramsE --------------------------
	.section	.nv.info._ZN5flash16flash_fwd_kernelI23Flash_fwd_kernel_traitsILi128ELi128ELi32ELi4ELb0ELb0EN7cutlass10bfloat16_tE19Flash_kernel_traitsILi128ELi128ELi32ELi4ES3_EELb1ELb0ELb0ELb0ELb0ELb1ELb0ELb0EEEvNS_16Flash_fwd_paramsE,"",@"SHT_CUDA_INFO"
	.sectionflags	@""
	.align	4


	//----- nvinfo : EIATTR_CUDA_API_VERSION
	.align		4
        /*0000*/ 	.byte	0x04, 0x37
        /*0002*/ 	.short	(.L_632 - .L_631)
.L_631:
        /*0004*/ 	.word	0x00000082


	//----- nvinfo : EIATTR_KPARAM_INFO
	.align		4
.L_632:
        /*0008*/ 	.byte	0x04, 0x17
        /*000a*/ 	.short	(.L_634 - .L_633)
.L_633:
        /*000c*/ 	.word	0x00000000
        /*0010*/ 	.short	0x0000
        /*0012*/ 	.short	0x0000
        /*0014*/ 	.byte	0x00, 0xf0, 0x41, 0x07


	//----- nvinfo : EIATTR_SPARSE_MMA_MASK
	.align		4
.L_634:
        /*0018*/ 	.byte	0x03, 0x50
        /*001a*/ 	.short	0x0000


	//----- nvinfo : EIATTR_MAXREG_COUNT
	.align		4
        /*001c*/ 	.byte	0x03, 0x1b
        /*001e*/ 	.short	0x00ff


	//----- nvinfo : EIATTR_NUM_BARRIERS
	.align		4
        /*0020*/ 	.byte	0x02, 0x4c
        /*0022*/ 	.byte	0x01
	.zero		1


	//----- nvinfo : EIATTR_ANNOTATIONS
	.align		4
        /*0024*/ 	.byte	0x04, 0x55
        /*0026*/ 	.short	(.L_636 - .L_635)


	//   ....[0]....
.L_635:
        /*0028*/ 	.word	0x00000001
        /*002c*/ 	.byte	0xa0, 0x1a, 0x00, 0x00, 0x01, 0x00, 0x00, 0x00, 0xb0, 0x1b, 0x00, 0x00, 0x01, 0x00, 0x00, 0x00
        /*003c*/ 	.byte	0xd0, 0x1d, 0x00, 0x00, 0x01, 0x00, 0x00, 0x00, 0xb0, 0x4a, 0x00, 0x00, 0x01, 0x00, 0x00, 0x00
        /*004c*/ 	.byte	0xd0, 0x4b, 0x00, 0x00, 0x01, 0x00, 0x00, 0x00, 0xf0, 0x4b, 0x00, 0x00, 0x01, 0x00, 0x00, 0x00
        /*005c*/ 	.byte	0x70, 0x4d, 0x00, 0x00, 0x01, 0x00, 0x00, 0x00, 0x40, 0x56, 0x00, 0x00


	//----- nvinfo : EIATTR_MERCURY_ISA_VERSION
	.align		4
.L_636:
        /*0068*/ 	.byte	0x03, 0x5f
        /*006a*/ 	.short	0x0101


	//----- nvinfo : EIATTR_COOP_GROUP_MASK_REGIDS
	.align		4
        /*006c*/ 	.byte	0x04, 0x29
        /*006e*/ 	.short	(.L_638 - .L_637)


	//   ....[0]....
.L_637:
        /*0070*/ 	.word	0xffffffff


	//   ....[1]....
        /*0074*/ 	.word	0xffffffff


	//   ....[2]....
        /*0078*/ 	.word	0xffffffff


	//   ....[3]....
        /*007c*/ 	.word	0xffffffff


	//   ....[4]....
        /*0080*/ 	.word	0xffffffff


	//   ....[5]....
        /*0084*/ 	.word	0xffffffff


	//   ....[6]....
        /*0088*/ 	.word	0xffffffff


	//   ....[7]....
        /*008c*/ 	.word	0xffffffff


	//   ....[8]....
        /*0090*/ 	.word	0xffffffff


	//   ....[9]....
        /*0094*/ 	.word	0xffffffff


	//   ....[10]....
        /*0098*/ 	.word	0xffffffff


	//   ....[11]....
        /*009c*/ 	.word	0xffffffff


	//   ....[12]....
        /*00a0*/ 	.word	0xffffffff


	//   ....[13]....
        /*00a4*/ 	.word	0xffffffff


	//   ....[14]....
        /*00a8*/ 	.word	0xffffffff


	//   ....[15]....
        /*00ac*/ 	.word	0xffffffff


	//   ....[16]....
        /*00b0*/ 	.word	0xffffffff


	//   ....[17]....
        /*00b4*/ 	.word	0xffffffff


	//   ....[18]....
        /*00b8*/ 	.word	0xffffffff


	//   ....[19]....
        /*00bc*/ 	.word	0xffffffff


	//   ....[20]....
        /*00c0*/ 	.word	0xffffffff


	//   ....[21]....
        /*00c4*/ 	.word	0xffffffff


	//   ....[22]....
        /*00c8*/ 	.word	0xffffffff


	//   ....[23]....
        /*00cc*/ 	.word	0xffffffff


	//----- nvinfo : EIATTR_COOP_GROUP_INSTR_OFFSETS
	.align		4
.L_638:
        /*00d0*/ 	.byte	0x04, 0x28
        /*00d2*/ 	.short	(.L_640 - .L_639)


	//   ....[0]....
.L_639:
        /*00d4*/ 	.word	0x00002d40


	//   ....[1]....
        /*00d8*/ 	.word	0x00002ee0


	//   ....[2]....
        /*00dc*/ 	.word	0x00002f20


	//   ....[3]....
        /*00e0*/ 	.word	0x000030d0


	//   ....[4]....
        /*00e4*/ 	.word	0x00003180


	//   ....[5]....
        /*00e8*/ 	.word	0x000033c0


	//   ....[6]....
        /*00ec*/ 	.word	0x00003450


	//   ....[7]....
        /*00f0*/ 	.word	0x000034f0


	//   ....[8]....
        /*00f4*/ 	.word	0x00005680


	//   ....[9]....
        /*00f8*/ 	.word	0x000056b0


	//   ....[10]....
        /*00fc*/ 	.word	0x00005720


	//   ....[11]....
        /*0100*/ 	.word	0x00005750


	//   ....[12]....
        /*0104*/ 	.word	0x000058b0


	//   ....[13]....
        /*0108*/ 	.word	0x00005a20


	//   ....[14]....
        /*010c*/ 	.word	0x00005a90


	//   ....[15]....
        /*0110*/ 	.word	0x00005be0


	//   ....[16]....
        /*0114*/ 	.word	0x00007760


	//   ....[17]....
        /*0118*/ 	.word	0x000077a0


	//   ....[18]....
        /*011c*/ 	.word	0x000077e0


	//   ....[19]....
        /*0120*/ 	.word	0x00007800


	//   ....[20]....
        /*0124*/ 	.word	0x00007810


	//   ....[21]....
        /*0128*/ 	.word	0x00007820


	//   ....[22]....
        /*012c*/ 	.word	0x00007900


	//   ....[23]....
        /*0130*/ 	.word	0x00007930


	//----- nvinfo : EIATTR_EXIT_INSTR_OFFSETS
	.align		4
.L_640:
        /*0134*/ 	.byte	0x04, 0x1c
        /*0136*/ 	.short	(.L_642 - .L_641)


	//   ....[0]....
.L_641:
        /*0138*/ 	.word	0x00000710


	//   ....[1]....
        /*013c*/ 	.word	0x00009e40


	//   ....[2]....
        /*0140*/ 	.word	0x00009f30


	//   ....[3]....
        /*0144*/ 	.word	0x0000b1f0


	//   ....[4]....
        /*0148*/ 	.word	0x0000b280


	//----- nvinfo : EIATTR_CRS_STACK_SIZE
	.align		4
.L_642:
        /*014c*/ 	.byte	0x04, 0x1e
        /*014e*/ 	.short	(.L_644 - .L_643)
.L_643:
        /*0150*/ 	.word	0x00000000


	//----- nvinfo : EIATTR_CBANK_PARAM_SIZE
	.align		4
.L_644:
        /*0154*/ 	.byte	0x03, 0x19
        /*0156*/ 	.short	0x01d0


	//----- nvinfo : EIATTR_PARAM_CBANK
	.align		4
        /*0158*/ 	.byte	0x04, 0x0a
        /*015a*/ 	.short	(.L_646 - .L_645)
	.align		4
.L_645:
        /*015c*/ 	.word	index@(.nv.constant0._ZN5flash16flash_fwd_kernelI23Flash_fwd_kernel_traitsILi128ELi128ELi32ELi4ELb0ELb0EN7cutlass10bfloat16_tE19Flash_kernel_traitsILi128ELi128ELi32ELi4ES3_EELb1ELb0ELb0ELb0ELb0ELb1ELb0ELb0EEEvNS_16Flash_fwd_paramsE)
        /*0160*/ 	.short	0x0210
        /*0162*/ 	.short	0x01d0


	//----- nvinfo : EIATTR_SW_WAR
	.align		4
.L_646:
        /*0164*/ 	.byte	0x04, 0x36
        /*0166*/ 	.short	(.L_648 - .L_647)
.L_647:
        /*0168*/ 	.word	0x00000008
.L_648:


//--------------------- .nv.info._ZN5flash16flash_fwd_kernelI23Flash_fwd_kernel_traitsILi128ELi128ELi32ELi4ELb0ELb0EN7cutlass10bfloat16_tE19Flash_kernel_traitsILi128ELi128ELi32ELi4ES3_EELb0ELb0ELb0ELb0ELb0ELb1ELb1ELb0EEEvNS_16Flash_fwd_paramsE --------------------------
	.section	.nv.info._ZN5flash16flash_fwd_kernelI23Flash_fwd_kernel_traitsILi128ELi128ELi32ELi4ELb0ELb0EN7cutlass10bfloat16_tE19Flash_kernel_traitsILi128ELi128ELi32ELi4ES3_EELb0ELb0ELb0ELb0ELb0ELb1ELb1ELb0EEEvNS_16Flash_fwd_paramsE,"",@"SHT_CUDA_INFO"
	.sectionflags	@""
	.align	4


	//----- nvinfo : EIATTR_CUDA_API_VERSION
	.align		4
        /*0000*/ 	.byte	0x04, 0x37
        /*0002*/ 	.short	(.L_650 - .L_649)
.L_649:
        /*0004*/ 	.word	0x00000082


	//----- nvinfo : EIATTR_KPARAM_INFO
	.align		4
.L_650:
        /*0008*/ 	.byte	0x04, 0x17
        /*000a*/ 	.short	(.L_652 - .L_651)
.L_651:
        /*000c*/ 	.word	0x00000000
        /*0010*/ 	.short	0x0000
        /*0012*/ 	.short	0x0000
        /*0014*/ 	.byte	0x00, 0xf0, 0x41, 0x07


	//----- nvinfo : EIATTR_SPARSE_MMA_MASK
	.align		4
.L_652:
        /*0018*/ 	.byte	0x03, 0x50
        /*001a*/ 	.short	0x0000


	//----- nvinfo : EIATTR_MAXREG_COUNT
	.align		4
        /*001c*/ 	.byte	0x03, 0x1b
        /*001e*/ 	.short	0x00ff


	//----- nvinfo : EIATTR_NUM_BARRIERS
	.align		4
        /*0020*/ 	.byte	0x02, 0x4c
        /*0022*/ 	.byte	0x01
	.zero		1


	//----- nvinfo : EIATTR_ANNOTATIONS
	.align		4
        /*0024*/ 	.byte	0x04, 0x55
        /*0026*/ 	.short	(.L_654 - .L_653)


	//   ....[0]....
.L_653:
        /* <DEDUP_REMOVED lines=17> */


	//----- nvinfo : EIATTR_MERCURY_ISA_VERSION
	.align		4
.L_654:
        /*0128*/ 	.byte	0x03, 0x5f
        /*012a*/ 	.short	0x0101


	//----- nvinfo : EIATTR_COOP_GROUP_MASK_REGIDS
	.align		4
        /*012c*/ 	.byte	0x04, 0x29
        /*012e*/ 	.short	(.L_656 - .L_655)


	//   ....[0]....
.L_655:
        /*0130*/ 	.word	0xffffffff


	//   ....[1]....
        /*0134*/ 	.word	0xffffffff


	//   ....[2]....
        /*0138*/ 	.word	0xffffffff


	//   ....[3]....
        /*013c*/ 	.word	0xffffffff


	//   ....[4]....
        /*0140*/ 	.word	0xffffffff


	//   ....[5]....
        /*0144*/ 	.word	0xffffffff


	//   ....[6]....
        /*0148*/ 	.word	0xffffffff


	//   ....[7]....
        /*014c*/ 	.word	0xffffffff


	//   ....[8]....
        /*0150*/ 	.word	0xffffffff


	//   ....[9]....
        /*0154*/ 	.word	0xffffffff


	//   ....[10]....
        /*0158*/ 	.word	0xffffffff


	//   ....[11]....
        /*015c*/ 	.word	0xffffffff


	//   ....[12]....
        /*0160*/ 	.word	0xffffffff


	//   ....[13]....
        /*0164*/ 	.word	0xffffffff


	//   ....[14]....
        /*0168*/ 	.word	0xffffffff


	//   ....[15]....
        /*016c*/ 	.word	0xffffffff


	//   ....[16]....
        /*0170*/ 	.word	0xffffffff


	//   ....[17]....
        /*0174*/ 	.word	0xffffffff


	//   ....[18]....
        /*0178*/ 	.word	0xffffffff


	//   ....[19]....
        /*017c*/ 	.word	0xffffffff


	//   ....[20]....
        /*0180*/ 	.word	0xffffffff


	//   ....[21]....
        /*0184*/ 	.word	0xffffffff


	//   ....[22]....
        /*0188*/ 	.word	0xffffffff


	//   ....[23]....
        /*018c*/ 	.word	0xffffffff


	//----- nvinfo : EIATTR_COOP_GROUP_INSTR_OFFSETS
	.align		4
.L_656:
        /*0190*/ 	.byte	0x04, 0x28
        /*0192*/ 	.short	(.L_658 - .L_657)


	//   ....[0]....
.L_657:
        /*0194*/ 	.word	0x00002bf0


	//   ....[1]....
        /*0198*/ 	.word	0x00002c80


	//   ....[2]....
        /*019c*/ 	.word	0x00002d20


	//   ....[3]....
        /*01a0*/ 	.word	0x00002d50


	//   ....[4]....
        /*01a4*/ 	.word	0x00002da0


	//   ....[5]....
        /*01a8*/ 	.word	0x00002e00


	//   ....[6]....
        /*01ac*/ 	.word	0x00002fc0


	//   ....[7]....
        /*01b0*/ 	.word	0x00003010


	//   ....[8]....
        /*01b4*/ 	.word	0x00004ca0


	//   ....[9]....
        /*01b8*/ 	.word	0x00004d20


	//   ....[10]....
        /*01bc*/ 	.word	0x00004d50


	//   ....[11]....
        /*01c0*/ 	.word	0x00004d80


	//   ....[12]....
        /*01c4*/ 	.word	0x00004da0


	//   ....[13]....
        /*01c8*/ 	.word	0x00004dd0


	//   ....[14]....
        /*01cc*/ 	.word	0x00004de0


	//   ....[15]....
        /*01d0*/ 	.word	0x00004e00


	//   ....[16]....
        /*01d4*/ 	.word	0x00006490


	//   ....[17]....
        /*01d8*/ 	.word	0x000064d0


	//   ....[18]....
        /*01dc*/ 	.word	0x00006520


	//   ....[19]....
        /*01e0*/ 	.word	0x00006530


	//   ....[20]....
        /*01e4*/ 	.word	0x00006560


	//   ....[21]....
        /*01e8*/ 	.word	0x00006580


	//   ....[22]....
        /*01ec*/ 	.word	0x00006590


	//   ....[23]....
        /*01f0*/ 	.word	0x000065e0


	//----- nvinfo : EIATTR_EXIT_INSTR_OFFSETS
	.align		4
.L_658:
        /*01f4*/ 	.byte	0x04, 0x1c
        /*01f6*/ 	.short	(.L_660 - .L_659)


	//   ....[0]....
.L_659:
        /*01f8*/ 	.word	0x00000390


	//   ....[1]....
        /*01fc*/ 	.word	0x00008a80


	//   ....[2]....
        /*0200*/ 	.word	0x00008b70


	//   ....[3]....
        /*0204*/ 	.word	0x00009de0


	//   ....[4]....
        /*0208*/ 	.word	0x00009e70


	//----- nvinfo : EIATTR_CRS_STACK_SIZE
	.align		4
.L_660:
        /*020c*/ 	.byte	0x04, 0x1e
        /*020e*/ 	.short	(.L_662 - .L_661)
.L_661:
        /*0210*/ 	.word	0x00000000


	//----- nvinfo : EIATTR_CBANK_PARAM_SIZE
	.align		4
.L_662:
        /*0214*/ 	.byte	0x03, 0x19
        /*0216*/ 	.short	0x01d0


	//----- nvinfo : EIATTR_PARAM_CBANK
	.align		4
        /*0218*/ 	.byte	0x04, 0x0a
        /*021a*/ 	.short	(.L_664 - .L_663)
	.align		4
.L_663:
        /*021c*/ 	.word	index@(.nv.constant0._ZN5flash16flash_fwd_kernelI23Flash_fwd_kernel_traitsILi128ELi128ELi32ELi4ELb0ELb0EN7cutlass10bfloat16_tE19Flash_kernel_traitsILi128ELi128ELi32ELi4ES3_EELb0ELb0ELb0ELb0ELb0ELb1ELb1ELb0EEEvNS_16Flash_fwd_paramsE)
        /*0220*/ 	.short	0x0210
        /*0222*/ 	.short	0x01d0


	//----- nvinfo : EIATTR_SW_WAR
	.align		4
.L_664:
        /*0224*/ 	.byte	0x04, 0x36
        /*0226*/ 	.short	(.L_666 - .L_665)
.L_665:
        /*0228*/ 	.word	0x00000008
.L_666:


//--------------------- .nv.info._ZN5flash16flash_fwd_kernelI23Flash_fwd_kernel_traitsILi128ELi128ELi32ELi4ELb0ELb0EN7cutlass10bfloat16_tE19Flash_kernel_traitsILi128ELi128ELi32ELi4ES3_EELb1ELb0ELb0ELb0ELb0ELb0ELb0ELb0EEEvNS_16Flash_fwd_paramsE --------------------------
	.section	.nv.info._ZN5flash16flash_fwd_kernelI23Flash_fwd_kernel_traitsILi128ELi128ELi32ELi4ELb0ELb0EN7cutlass10bfloat16_tE19Flash_kernel_traitsILi128ELi128ELi32ELi4ES3_EELb1ELb0ELb0ELb0ELb0ELb0ELb0ELb0EEEvNS_16Flash_fwd_paramsE,"",@"SHT_CUDA_INFO"
	.sectionflags	@""
	.align	4


	//----- nvinfo : EIATTR_CUDA_API_VERSION
	.align		4
        /*0000*/ 	.byte	0x04, 0x37
        /*0002*/ 	.short	(.L_668 - .L_667)
.L_667:
        /*0004*/ 	.word	0x00000082


	//----- nvinfo : EIATTR_KPARAM_INFO
	.align		4
.L_668:
        /*0008*/ 	.byte	0x04, 0x17
        /*000a*/ 	.short	(.L_670 - .L_669)
.L_669:
        /*000c*/ 	.word	0x00000000
        /*0010*/ 	.short	0x0000
        /*0012*/ 	.short	0x0000
        /*0014*/ 	.byte	0x00, 0xf0, 0x41, 0x07


	//----- nvinfo : EIATTR_SPARSE_MMA_MASK
	.align		4
.L_670:
        /*0018*/ 	.byte	0x03, 0x50
        /*001a*/ 	.short	0x0000


	//----- nvinfo : EIATTR_MAXREG_COUNT
	.align		4
        /*001c*/ 	.byte	0x03, 0x1b
        /*001e*/ 	.short	0x00ff


	//----- nvinfo : EIATTR_NUM_BARRIERS
	.align		4
        /*0020*/ 	.byte	0x02, 0x4c
        /*0022*/ 	.byte	0x01
	.zero		1


	//----- nvinfo : EIATTR_ANNOTATIONS
	.align		4
        /*0024*/ 	.byte	0x04, 0x55
        /*0026*/ 	.short	(.L_672 - .L_671)


	//   ....[0]....
.L_671:
        /*0028*/ 	.word	0x00000001
        /*002c*/ 	.byte	0xb0, 0x50, 0x00, 0x00, 0x01, 0x00, 0x00, 0x00, 0xf0, 0x50, 0x00, 0x00, 0x01, 0x00, 0x00, 0x00
        /*003c*/ 	.byte	0xb0, 0x51, 0x00, 0x00, 0x01, 0x00, 0x00, 0x00, 0xd0, 0x51, 0x00, 0x00, 0x01, 0x00, 0x00, 0x00
        /*004c*/ 	.byte	0xc0, 0x5e, 0x00, 0x00, 0x01, 0x00, 0x00, 0x00, 0x00, 0x5f, 0x00, 0x00, 0x01, 0x00, 0x00, 0x00
        /*005c*/ 	.byte	0x10, 0x5f, 0x00, 0x00, 0x01, 0x00, 0x00, 0x00, 0x20, 0x5f, 0x00, 0x00


	//----- nvinfo : EIATTR_MERCURY_ISA_VERSION
	.align		4
.L_672:
        /*0068*/ 	.byte	0x03, 0x5f
        /*006a*/ 	.short	0x0101


	//----- nvinfo : EIATTR_COOP_GROUP_MASK_REGIDS
	.align		4
        /*006c*/ 	.byte	0x04, 0x29
        /*006e*/ 	.short	(.L_674 - .L_673)


	//   ....[0]....
.L_673:
        /*0070*/ 	.word	0xffffffff


	//   ....[1]....
        /*0074*/ 	.word	0xffffffff


	//   ....[2]....
        /*0078*/ 	.word	0xffffffff


	//   ....[3]....
        /*007c*/ 	.word	0xffffffff


	//   ....[4]....
        /*0080*/ 	.word	0xffffffff


	//   ....[5]....
        /*0084*/ 	.word	0xffffffff


	//   ....[6]....
        /*0088*/ 	.word	0xffffffff


	//   ....[7]....
        /*008c*/ 	.word	0xffffffff


	//   ....[8]....
        /*0090*/ 	.word	0xffffffff


	//   ....[9]....
        /*0094*/ 	.word	0xffffffff


	//   ....[10]....
        /*0098*/ 	.word	0xffffffff


	//   ....[11]....
        /*009c*/ 	.word	0xffffffff


	//   ....[12]....
        /*00a0*/ 	.word	0xffffffff


	//   ....[13]....
        /*00a4*/ 	.word	0xffffffff


	//   ....[14]....
        /*00a8*/ 	.word	0xffffffff


	//   ....[15]....
        /*00ac*/ 	.word	0xffffffff


	//   ....[16]....
        /*00b0*/ 	.word	0xffffffff


	//   ....[17]....
        /*00b4*/ 	.word	0xffffffff


	//   ....[18]....
        /*00b8*/ 	.word	0xffffffff


	//   ....[19]....
        /*00bc*/ 	.word	0xffffffff


	//   ....[20]....
        /*00c0*/ 	.word	0xffffffff


	//   ....[21]....
        /*00c4*/ 	.word	0xffffffff


	//   ....[22]....
        /*00c8*/ 	.word	0xffffffff


	//   ....[23]....
        /*00cc*/ 	.word	0xffffffff


	//----- nvinfo : EIATTR_COOP_GROUP_INSTR_OFFSETS
	.align		4
.L_674:
        /*00d0*/ 	.byte	0x04, 0x28
        /*00d2*/ 	.short	(.L_676 - .L_675)


	//   ....[0]....
.L_675:
        /*00d4*/ 	.word	0x00003800


	//   ....[1]....
        /*00d8*/ 	.word	0x00003840


	//   ....[2]....
        /*00dc*/ 	.word	0x000039a0


	//   ....[3]....
        /*00e0*/ 	.word	0x000039e0


	//   ....[4]....
        /*00e4*/ 	.word	0x00003ae0


	//   ....[5]....
        /*00e8*/ 	.word	0x00003e80


	//   ....[6]....
        /*00ec*/ 	.word	0x00003f20


	//   ....[7]....
        /*00f0*/ 	.word	0x000040e0


	//   ....[8]....
        /*00f4*/ 	.word	0x00005f30


	//   ....[9]....
        /*00f8*/ 	.word	0x00005f40


	//   ....[10]....
        /*00fc*/ 	.word	0x00005f70


	//   ....[11]....
        /*0100*/ 	.word	0x00005f90


	//   ....[12]....
        /*0104*/ 	.word	0x00006290


	//   ....[13]....
        /*0108*/ 	.word	0x00006360


	//   ....[14]....
        /*010c*/ 	.word	0x000063f0


	//   ....[15]....
        /*0110*/ 	.word	0x000064e0


	//   ....[16]....
        /*0114*/ 	.word	0x000081b0


	//   ....[17]....
        /*0118*/ 	.word	0x000081f0


	//   ....[18]....
        /*011c*/ 	.word	0x00008210


	//   ....[19]....
        /*0120*/ 	.word	0x00008220


	//   ....[20]....
        /*0124*/ 	.word	0x00008260


	//   ....[21]....
        /*0128*/ 	.word	0x00008280


	//   ....[22]....
        /*012c*/ 	.word	0x000082a0


	//   ....[23]....
        /*0130*/ 	.word	0x000082b0


	//----- nvinfo : EIATTR_EXIT_INSTR_OFFSETS
	.align		4
.L_676:
        /*0134*/ 	.byte	0x04, 0x1c
        /*0136*/ 	.short	(.L_678 - .L_677)


	//   ....[0]....
.L_677:
        /*0138*/ 	.word	0x00000560


	//   ....[1]....
        /*013c*/ 	.word	0x0000a9c0


	//   ....[2]....
        /*0140*/ 	.word	0x0000aad0


	//   ....[3]....
        /*0144*/ 	.word	0x0000aaf0


	//   ....[4]....
        /*0148*/ 	.word	0x0000bf30


	//   ....[5]....
        /*014c*/ 	.word	0x0000bfc0


	//----- nvinfo : EIATTR_CRS_STACK_SIZE
	.align		4
.L_678:
        /*0150*/ 	.byte	0x04, 0x1e
        /*0152*/ 	.short	(.L_680 - .L_679)
.L_679:
        /*0154*/ 	.word	0x00000000


	//----- nvinfo : EIATTR_CBANK_PARAM_SIZE
	.align		4
.L_680:
        /*0158*/ 	.byte	0x03, 0x19
        /*015a*/ 	.short	0x01d0


	//----- nvinfo : EIATTR_PARAM_CBANK
	.align		4
        /*015c*/ 	.byte	0x04, 0x0a
        /*015e*/ 	.short	(.L_682 - .L_681)
	.align		4
.L_681:
        /*0160*/ 	.word	index@(.nv.constant0._ZN5flash16flash_fwd_kernelI23Flash_fwd_kernel_traitsILi128ELi128ELi32ELi4ELb0ELb0EN7cutlass10bfloat16_tE19Flash_kernel_traitsILi128ELi128ELi32ELi4ES3_EELb1ELb0ELb0ELb0ELb0ELb0ELb0ELb0EEEvNS_16Flash_fwd_paramsE)
        /*0164*/ 	.short	0x0210
        /*0166*/ 	.short	0x01d0


	//----- nvinfo : EIATTR_SW_WAR
	.align		4
.L_682:
        /*0168*/ 	.byte	0x04, 0x36
        /*016a*/ 	.short	(.L_684 - .L_683)
.L_683:
        /*016c*/ 	.word	0x00000008
.L_684:


//--------------------- .nv.info._ZN5flash16flash_fwd_kernelI23Flash_fwd_kernel_traitsILi128ELi128ELi32ELi4ELb0ELb0EN7cutlass10bfloat16_tE19Flash_kernel_traitsILi128ELi128ELi32ELi4ES3_EELb1ELb0ELb1ELb0ELb0ELb0ELb0ELb0EEEvNS_16Flash_fwd_paramsE --------------------------
	.section	.nv.info._ZN5flash16flash_fwd_kernelI23Flash_fwd_kernel_traitsILi128ELi128ELi32ELi4ELb0ELb0EN7cutlass10bfloat16_tE19Flash_kernel_traitsILi128ELi128ELi32ELi4ES3_EELb1ELb0ELb1ELb0ELb0ELb0ELb0ELb0EEEvNS_16Flash_fwd_paramsE,"",@"SHT_CUDA_INFO"
	.sectionflags	@""
	.align	4


	//----- nvinfo : EIATTR_CUDA_API_VERSION
	.align		4
        /*0000*/ 	.byte	0x04, 0x37
        /*0002*/ 	.short	(.L_686 - .L_685)
.L_685:
        /*0004*/ 	.word	0x00000082


	//----- nvinfo : EIATTR_KPARAM_INFO
	.align		4
.L_686:
        /*0008*/ 	.byte	0x04, 0x17
        /*000a*/ 	.short	(.L_688 - .L_687)
.L_687:
        /*000c*/ 	.word	0x00000000
        /*0010*/ 	.short	0x0000
        /*0012*/ 	.short	0x0000
        /*0014*/ 	.byte	0x00, 0xf0, 0x41, 0x07


	//----- nvinfo : EIATTR_SPARSE_MMA_MASK
	.align		4
.L_688:
        /*0018*/ 	.byte	0x03, 0x50
        /*001a*/ 	.short	0x0000


	//----- nvinfo : EIATTR_MAXREG_COUNT
	.align		4
        /*001c*/ 	.byte	0x03, 0x1b
        /*001e*/ 	.short	0x00ff


	//----- nvinfo : EIATTR_NUM_BARRIERS
	.align		4
        /*0020*/ 	.byte	0x02, 0x4c
        /*0022*/ 	.byte	0x01
	.zero		1


	//----- nvinfo : EIATTR_ANNOTATIONS
	.align		4
        /*0024*/ 	.byte	0x04, 0x55
        /*0026*/ 	.short	(.L_690 - .L_689)


	//   ....[0]....
.L_689:
        /* <DEDUP_REMOVED lines=46> */


	//----- nvinfo : EIATTR_MERCURY_ISA_VERSION
	.align		4
.L_690:
        /*02f8*/ 	.byte	0x03, 0x5f
        /*02fa*/ 	.short	0x0101


	//----- nvinfo : EIATTR_COOP_GROUP_MASK_REGIDS
	.align		4
        /*02fc*/ 	.byte	0x04, 0x29
        /*02fe*/ 	.short	(.L_692 - .L_691)


	//   ....[0]....
.L_691:
        /*0300*/ 	.word	0xffffffff


	//   ....[1]....
        /*0304*/ 	.word	0xffffffff


	//   ....[2]....
        /*0308*/ 	.word	0xffffffff


	//   ....[3]....
        /*030c*/ 	.word	0xffffffff


	//   ....[4]....
        /*0310*/ 	.word	0xffffffff


	//   ....[5]....
        /*0314*/ 	.word	0xffffffff


	//   ....[6]....
        /*0318*/ 	.word	0xffffffff


	//   ....[7]....
        /*031c*/ 	.word	0xffffffff


	//   ....[8]....
        /*0320*/ 	.word	0xffffffff


	//   ....[9]....
        /*0324*/ 	.word	0xffffffff


	//   ....[10]....
        /*0328*/ 	.word	0xffffffff


	//   ....[11]....
        /*032c*/ 	.word	0xffffffff


	//   ....[12]....
        /*0330*/ 	.word	0xffffffff


	//   ....[13]....
        /*0334*/ 	.word	0xffffffff


	//   ....[14]....
        /*0338*/ 	.word	0xffffffff


	//   ....[15]....
        /*033c*/ 	.word	0xffffffff


	//   ....[16]....
        /*0340*/ 	.word	0xffffffff


	//   ....[17]....
        /*0344*/ 	.word	0xffffffff


	//   ....[18]....
        /*0348*/ 	.word	0xffffffff


	//   ....[19]....
        /*034c*/ 	.word	0xffffffff


	//   ....[20]....
        /*0350*/ 	.word	0xffffffff


	//   ....[21]....
        /*0354*/ 	.word	0xffffffff


	//   ....[22]....
        /*0358*/ 	.word	0xffffffff


	//   ....[23]....
        /*035c*/ 	.word	0xffffffff


	//   ....[24]....
        /*0360*/ 	.word	0xffffffff


	//   ....[25]....
        /*0364*/ 	.word	0xffffffff


	//   ....[26]....
        /*0368*/ 	.word	0xffffffff


	//   ....[27]....
        /*036c*/ 	.word	0xffffffff


	//   ....[28]....
        /*0370*/ 	.word	0xffffffff


	//   ....[29]....
        /*0374*/ 	.word	0xffffffff


	//   ....[30]....
        /*0378*/ 	.word	0xffffffff


	//   ....[31]....
        /*037c*/ 	.word	0xffffffff


	//   ....[32]....
        /*0380*/ 	.word	0xffffffff


	//   ....[33]....
        /*0384*/ 	.word	0xffffffff


	//   ....[34]....
        /*0388*/ 	.word	0xffffffff


	//   ....[35]....
        /*038c*/ 	.word	0xffffffff


	//   ....[36]....
        /*0390*/ 	.word	0xffffffff


	//   ....[37]....
        /*0394*/ 	.word	0xffffffff


	//   ....[38]....
        /*0398*/ 	.word	0xffffffff


	//   ....[39]....
        /*039c*/ 	.word	0xffffffff


	//   ....[40]....
        /*03a0*/ 	.word	0xffffffff


	//   ....[41]....
        /*03a4*/ 	.word	0xffffffff


	//   ....[42]....
        /*03a8*/ 	.word	0xffffffff


	//   ....[43]....
        /*03ac*/ 	.word	0xffffffff


	//   ....[44]....
        /*03b0*/ 	.word	0xffffffff


	//   ....[45]....
        /*03b4*/ 	.word	0xffffffff


	//   ....[46]....
        /*03b8*/ 	.word	0xffffffff


	//   ....[47]....
        /*03bc*/ 	.word	0xffffffff


	//   ....[48]....
        /*03c0*/ 	.word	0xffffffff


	//   ....[49]....
        /*03c4*/ 	.word	0xffffffff


	//   ....[50]....
        /*03c8*/ 	.word	0xffffffff


	//   ....[51]....
        /*03cc*/ 	.word	0xffffffff


	//   ....[52]....
        /*03d0*/ 	.word	0xffffffff


	//   ....[53]....
        /*03d4*/ 	.word	0xffffffff


	//   ....[54]....
        /*03d8*/ 	.word	0xffffffff


	//   ....[55]....
        /*03dc*/ 	.word	0xffffffff


	//----- nvinfo : EIATTR_COOP_GROUP_INSTR_OFFSETS
	.align		4
.L_692:
        /*03e0*/ 	.byte	0x04, 0x28
        /*03e2*/ 	.short	(.L_694 - .L_693)


	//   ....[0]....
.L_693:
        /*03e4*/ 	.word	0x00005590


	//   ....[1]....
        /*03e8*/ 	.word	0x00005690


	//   ....[2]....
        /*03ec*/ 	.word	0x00005850


	//   ....[3]....
        /*03f0*/ 	.word	0x00005880


	//   ....[4]....
        /*03f4*/ 	.word	0x000058c0


	//   ....[5]....
        /*03f8*/ 	.word	0x000059d0


	//   ....[6]....
        /*03fc*/ 	.word	0x00005a10


	//   ....[7]....
        /*0400*/ 	.word	0x00005a50


	//   ....[8]....
        /*0404*/ 	.word	0x00008250


	//   ....[9]....
        /*0408*/ 	.word	0x00008290


	//   ....[10]....
        /*040c*/ 	.word	0x000082d0


	//   ....[11]....
        /*0410*/ 	.word	0x000083c0


	//   ....[12]....
        /*0414*/ 	.word	0x000083f0


	//   ....[13]....
        /*0418*/ 	.word	0x00008430


	//   ....[14]....
        /*041c*/ 	.word	0x00008600


	//   ....[15]....
        /*0420*/ 	.word	0x00008640


	//   ....[16]....
        /*0424*/ 	.word	0x0000baa0


	//   ....[17]....
        /*0428*/ 	.word	0x0000bbe0


	//   ....[18]....
        /*042c*/ 	.word	0x0000bc10


	//   ....[19]....
        /*0430*/ 	.word	0x0000be40


	//   ....[20]....
        /*0434*/ 	.word	0x0000bed0


	//   ....[21]....
        /*0438*/ 	.word	0x0000bf10


	//   ....[22]....
        /*043c*/ 	.word	0x0000bf80


	//   ....[23]....
        /*0440*/ 	.word	0x0000c070


	//   ....[24]....
        /*0444*/ 	.word	0x0000f4c0


	//   ....[25]....
        /*0448*/ 	.word	0x0000f5c0


	//   ....[26]....
        /*044c*/ 	.word	0x0000f5d0


	//   ....[27]....
        /*0450*/ 	.word	0x0000f880


	//   ....[28]....
        /*0454*/ 	.word	0x0000f8b0


	//   ....[29]....
        /*0458*/ 	.word	0x0000f940


	//   ....[30]....
        /*045c*/ 	.word	0x0000f9c0


	//   ....[31]....
        /*0460*/ 	.word	0x0000fa60


	//   ....[32]....
        /*0464*/ 	.word	0x00012e40


	//   ....[33]....
        /*0468*/ 	.word	0x00013050


	//   ....[34]....
        /*046c*/ 	.word	0x00013090


	//   ....[35]....
        /*0470*/ 	.word	0x00013220


	//   ....[36]....
        /*0474*/ 	.word	0x00013260


	//   ....[37]....
        /*0478*/ 	.word	0x000133d0


	//   ....[38]....
        /*047c*/ 	.word	0x00013420


	//   ....[39]....
        /*0480*/ 	.word	0x000135e0


	//   ....[40]....
        /*0484*/ 	.word	0x000168e0


	//   ....[41]....
        /*0488*/ 	.word	0x00016a10


	//   ....[42]....
        /*048c*/ 	.word	0x00016aa0


	//   ....[43]....
        /*0490*/ 	.word	0x00016cb0


	//   ....[44]....
        /*0494*/ 	.word	0x00016d50


	//   ....[45]....
        /*0498*/ 	.word	0x00016e20


	//   ....[46]....
        /*049c*/ 	.word	0x00016f20


	//   ....[47]....
        /*04a0*/ 	.word	0x00017170


	//   ....[48]....
        /*04a4*/ 	.word	0x00018f70


	//   ....[49]....
        /*04a8*/ 	.word	0x00018f80


	//   ....[50]....
        /*04ac*/ 	.word	0x00018f90


	//   ....[51]....
        /*04b0*/ 	.word	0x00018fb0


	//   ....[52]....
        /*04b4*/ 	.word	0x00018fd0


	//   ....[53]....
        /*04b8*/ 	.word	0x00018ff0


	//   ....[54]....
        /*04bc*/ 	.word	0x00019000


	//   ....[55]....
        /*04c0*/ 	.word	0x00019060


	//----- nvinfo : EIATTR_EXIT_INSTR_OFFSETS
	.align		4
.L_694:
        /*04c4*/ 	.byte	0x04, 0x1c
        /*04c6*/ 	.short	(.L_696 - .L_695)


	//   ....[0]....
.L_695:
        /*04c8*/ 	.word	0x00000710


	//   ....[1]....
        /*04cc*/ 	.word	0x00001c80


	//   ....[2]....
        /*04d0*/ 	.word	0x00001d10


	//   ....[3]....
        /*04d4*/ 	.word	0x0001b750


	//   ....[4]....
        /*04d8*/ 	.word	0x0001b860


	//   ....[5]....
        /*04dc*/ 	.word	0x0001b880


	//----- nvinfo : EIATTR_CRS_STACK_SIZE
	.align		4
.L_696:
        /*04e0*/ 	.byte	0x04, 0x1e
        /*04e2*/ 	.short	(.L_698 - .L_697)
.L_697:
        /*04e4*/ 	.word	0x00000000


	//----- nvinfo : EIATTR_CBANK_PARAM_SIZE
	.align		4
.L_698:
        /*04e8*/ 	.byte	0x03, 0x19
        /*04ea*/ 	.short	0x01d0


	//----- nvinfo : EIATTR_PARAM_CBANK
	.align		4
        /*04ec*/ 	.byte	0x04, 0x0a
        /*04ee*/ 	.short	(.L_700 - .L_699)
	.align		4
.L_699:
        /*04f0*/ 	.word	index@(.nv.constant0._ZN5flash16flash_fwd_kernelI23Flash_fwd_kernel_traitsILi128ELi128ELi32ELi4ELb0ELb0EN7cutlass10bfloat16_tE19Flash_kernel_traitsILi128ELi128ELi32ELi4ES3_EELb1ELb0ELb1ELb0ELb0ELb0ELb0ELb0EEEvNS_16Flash_fwd_paramsE)
        /*04f4*/ 	.short	0x0210
        /*04f6*/ 	.short	0x01d0


	//----- nvinfo : EIATTR_SW_WAR
	.align		4
.L_700:
        /*04f8*/ 	.byte	0x04, 0x36
        /*04fa*/ 	.short	(.L_702 - .L_701)
.L_701:
        /*04fc*/ 	.word	0x00000008
.L_702:


//--------------------- .nv.info._ZN5flash16flash_fwd_kernelI23Flash_fwd_kernel_traitsILi128ELi128ELi32ELi4ELb0ELb0EN7cutlass10bfloat16_tE19Flash_kernel_traitsILi128ELi128ELi32ELi4ES3_EELb1ELb0ELb0ELb0ELb1ELb1ELb0ELb0EEEvNS_16Flash_fwd_paramsE --------------------------
	.section	.nv.info._ZN5flash16flash_fwd_kernelI23Flash_fwd_kernel_traitsILi128ELi128ELi32ELi4ELb0ELb0EN7cutlass10bfloat16_tE19Flash_kernel_traitsILi128ELi128ELi32ELi4ES3_EELb1ELb0ELb0ELb0ELb1ELb1ELb0ELb0EEEvNS_16Flash_fwd_paramsE,"",@"SHT_CUDA_INFO"
	.sectionflags	@""
	.align	4


	//----- nvinfo : EIATTR_CUDA_API_VERSION
	.align		4
        /*0000*/ 	.byte	0x04, 0x37
        /*0002*/ 	.short	(.L_704 - .L_703)
.L_703:
        /*0004*/ 	.word	0x00000082


	//----- nvinfo : EIATTR_KPARAM_INFO
	.align		4
.L_704:
        /*0008*/ 	.byte	0x04, 0x17
        /*000a*/ 	.short	(.L_706 - .L_705)
.L_705:
        /*000c*/ 	.word	0x00000000
        /*0010*/ 	.short	0x0000
        /*0012*/ 	.short	0x0000
        /*0014*/ 	.byte	0x00, 0xf0, 0x41, 0x07


	//----- nvinfo : EIATTR_SPARSE_MMA_MASK
	.align		4
.L_706:
        /*0018*/ 	.byte	0x03, 0x50
        /*001a*/ 	.short	0x0000


	//----- nvinfo : EIATTR_MAXREG_COUNT
	.align		4
        /*001c*/ 	.byte	0x03, 0x1b
        /*001e*/ 	.short	0x00ff


	//----- nvinfo : EIATTR_NUM_BARRIERS
	.align		4
        /*0020*/ 	.byte	0x02, 0x4c
        /*0022*/ 	.byte	0x01
	.zero		1


	//----- nvinfo : EIATTR_ANNOTATIONS
	.align		4
        /*0024*/ 	.byte	0x04, 0x55
        /*0026*/ 	.short	(.L_708 - .L_707)


	//   ....[0]....
.L_707:
        /*0028*/ 	.word	0x00000001
        /*002c*/ 	.byte	0x60, 0x0d, 0x00, 0x00, 0x01, 0x00, 0x00, 0x00, 0xc0, 0x0d, 0x00, 0x00, 0x01, 0x00, 0x00, 0x00
        /*003c*/ 	.byte	0x90, 0x0f, 0x00, 0x00, 0x01, 0x00, 0x00, 0x00, 0xe0, 0x39, 0x00, 0x00, 0x01, 0x00, 0x00, 0x00
        /*004c*/ 	.byte	0xc0, 0x3a, 0x00, 0x00, 0x01, 0x00, 0x00, 0x00, 0xe0, 0x3a, 0x00, 0x00, 0x01, 0x00, 0x00, 0x00
        /*005c*/ 	.byte	0x30, 0x3c, 0x00, 0x00, 0x01, 0x00, 0x00, 0x00, 0xd0, 0x44, 0x00, 0x00


	//----- nvinfo : EIATTR_MERCURY_ISA_VERSION
	.align		4
.L_708:
        /*0068*/ 	.byte	0x03, 0x5f
        /*006a*/ 	.short	0x0101


	//----- nvinfo : EIATTR_COOP_GROUP_MASK_REGIDS
	.align		4
        /*006c*/ 	.byte	0x04, 0x29
        /*006e*/ 	.short	(.L_710 - .L_709)


	//   ....[0]....
.L_709:
        /*0070*/ 	.word	0xffffffff


	//   ....[1]....
        /*0074*/ 	.word	0xffffffff


	//   ....[2]....
        /*0078*/ 	.word	0xffffffff


	//   ....[3]....
        /*007c*/ 	.word	0xffffffff


	//   ....[4]....
        /*0080*/ 	.word	0xffffffff


	//   ....[5]....
        /*0084*/ 	.word	0xffffffff


	//   ....[6]....
        /*0088*/ 	.word	0xffffffff


	//   ....[7]....
        /*008c*/ 	.word	0xffffffff


	//   ....[8]....
        /*0090*/ 	.word	0xffffffff


	//   ....[9]....
        /*0094*/ 	.word	0xffffffff


	//   ....[10]....
        /*0098*/ 	.word	0xffffffff


	//   ....[11]....
        /*009c*/ 	.word	0xffffffff


	//   ....[12]....
        /*00a0*/ 	.word	0xffffffff


	//   ....[13]....
        /*00a4*/ 	.word	0xffffffff


	//   ....[14]....
        /*00a8*/ 	.word	0xffffffff


	//   ....[15]....
        /*00ac*/ 	.word	0xffffffff


	//   ....[16]....
        /*00b0*/ 	.word	0xffffffff


	//   ....[17]....
        /*00b4*/ 	.word	0xffffffff


	//   ....[18]....
        /*00b8*/ 	.word	0xffffffff


	//   ....[19]....
        /*00bc*/ 	.word	0xffffffff


	//   ....[20]....
        /*00c0*/ 	.word	0xffffffff


	//   ....[21]....
        /*00c4*/ 	.word	0xffffffff


	//   ....[22]....
        /*00c8*/ 	.word	0xffffffff


	//   ....[23]....
        /*00cc*/ 	.word	0xffffffff


	//----- nvinfo : EIATTR_COOP_GROUP_INSTR_OFFSETS
	.align		4
.L_710:
        /*00d0*/ 	.byte	0x04, 0x28
        /*00d2*/ 	.short	(.L_712 - .L_711)


	//   ....[0]....
.L_711:
        /*00d4*/ 	.word	0x00001b20


	//   ....[1]....
        /*00d8*/ 	.word	0x00001c20


	//   ....[2]....
        /*00dc*/ 	.word	0x00001cc0


	//   ....[3]....
        /*00e0*/ 	.word	0x00001e30


	//   ....[4]....
        /*00e4*/ 	.word	0x00001fa0


	//   ....[5]....
        /*00e8*/ 	.word	0x00002170


	//   ....[6]....
        /*00ec*/ 	.word	0x000021c0


	//   ....[7]....
        /*00f0*/ 	.word	0x000022e0


	//   ....[8]....
        /*00f4*/ 	.word	0x00004520


	//   ....[9]....
        /*00f8*/ 	.word	0x00004550


	//   ....[10]....
        /*00fc*/ 	.word	0x000045b0


	//   ....[11]....
        /*0100*/ 	.word	0x000045e0


	//   ....[12]....
        /*0104*/ 	.word	0x000047a0


	//   ....[13]....
        /*0108*/ 	.word	0x00004890


	//   ....[14]....
        /*010c*/ 	.word	0x00004a60


	//   ....[15]....
        /*0110*/ 	.word	0x00004db0


	//   ....[16]....
        /*0114*/ 	.word	0x00006640


	//   ....[17]....
        /*0118*/ 	.word	0x00006680


	//   ....[18]....
        /*011c*/ 	.word	0x00006690


	//   ....[19]....
        /*0120*/ 	.word	0x000066d0


	//   ....[20]....
        /*0124*/ 	.word	0x000066f0


	//   ....[21]....
        /*0128*/ 	.word	0x00006710


	//   ....[22]....
        /*012c*/ 	.word	0x00006780


	//   ....[23]....
        /*0130*/ 	.word	0x000067b0


	//----- nvinfo : EIATTR_EXIT_INSTR_OFFSETS
	.align		4
.L_712:
        /*0134*/ 	.byte	0x04, 0x1c
        /*0136*/ 	.short	(.L_714 - .L_713)


	//   ....[0]....
.L_713:
        /*0138*/ 	.word	0x00000300


	//   ....[1]....
        /*013c*/ 	.word	0x000085f0


	//----- nvinfo : EIATTR_CRS_STACK_SIZE
	.align		4
.L_714:
        /*0140*/ 	.byte	0x04, 0x1e
        /*0142*/ 	.short	(.L_716 - .L_715)
.L_715:
        /*0144*/ 	.word	0x00000000


	//----- nvinfo : EIATTR_CBANK_PARAM_SIZE
	.align		4
.L_716:
        /*0148*/ 	.byte	0x03, 0x19
        /*014a*/ 	.short	0x01d0


	//----- nvinfo : EIATTR_PARAM_CBANK
	.align		4
        /*014c*/ 	.byte	0x04, 0x0a
        /*014e*/ 	.short	(.L_718 - .L_717)
	.align		4
.L_717:
        /*0150*/ 	.word	index@(.nv.constant0._ZN5flash16flash_fwd_kernelI23Flash_fwd_kernel_traitsILi128ELi128ELi32ELi4ELb0ELb0EN7cutlass10bfloat16_tE19Flash_kernel_traitsILi128ELi128ELi32ELi4ES3_EELb1ELb0ELb0ELb0ELb1ELb1ELb0ELb0EEEvNS_16Flash_fwd_paramsE)
        /*0154*/ 	.short	0x0210
        /*0156*/ 	.short	0x01d0


	//----- nvinfo : EIATTR_SW_WAR
	.align		4
.L_718:
        /*0158*/ 	.byte	0x04, 0x36
        /*015a*/ 	.short	(.L_720 - .L_719)
.L_719:
        /*015c*/ 	.word	0x00000008
.L_720:


//--------------------- .nv.info._ZN5flash16flash_fwd_kernelI23Flash_fwd_kernel_traitsILi128ELi128ELi32ELi4ELb0ELb0EN7cutlass10bfloat16_tE19Flash_kernel_traitsILi128ELi128ELi32ELi4ES3_EELb0ELb0ELb0ELb0ELb1ELb1ELb1ELb0EEEvNS_16Flash_fwd_paramsE --------------------------
	.section	.nv.info._ZN5flash16flash_fwd_kernelI23Flash_fwd_kernel_traitsILi128ELi128ELi32ELi4ELb0ELb0EN7cutlass10bfloat16_tE19Flash_kernel_traitsILi128ELi128ELi32ELi4ES3_EELb0ELb0ELb0ELb0ELb1ELb1ELb1ELb0EEEvNS_16Flash_fwd_paramsE,"",@"SHT_CUDA_INFO"
	.sectionflags	@""
	.align	4


	//----- nvinfo : EIATTR_CUDA_API_VERSION
	.align		4
        /*0000*/ 	.byte	0x04, 0x37
        /*0002*/ 	.short	(.L_722 - .L_721)
.L_721:
        /*0004*/ 	.word	0x00000082


	//----- nvinfo : EIATTR_KPARAM_INFO
	.align		4
.L_722:
        /*0008*/ 	.byte	0x04, 0x17
        /*000a*/ 	.short	(.L_724 - .L_723)
.L_723:
        /*000c*/ 	.word	0x00000000
        /*0010*/ 	.short	0x0000
        /*0012*/ 	.short	0x0000
        /*0014*/ 	.byte	0x00, 0xf0, 0x41, 0x07


	//----- nvinfo : EIATTR_SPARSE_MMA_MASK
	.align		4
.L_724:
        /*0018*/ 	.byte	0x03, 0x50
        /*001a*/ 	.short	0x0000


	//----- nvinfo : EIATTR_MAXREG_COUNT
	.align		4
        /*001c*/ 	.byte	0x03, 0x1b
        /*001e*/ 	.short	0x00ff


	//----- nvinfo : EIATTR_NUM_BARRIERS
	.align		4
        /*0020*/ 	.byte	0x02, 0x4c
        /*0022*/ 	.byte	0x01
	.zero		1


	//----- nvinfo : EIATTR_ANNOTATIONS
	.align		4
        /*0024*/ 	.byte	0x04, 0x55
        /*0026*/ 	.short	(.L_726 - .L_725)


	//   ....[0]....
.L_725:
        /* <DEDUP_REMOVED lines=12> */


	//----- nvinfo : EIATTR_MERCURY_ISA_VERSION
	.align		4
.L_726:
        /*00d8*/ 	.byte	0x03, 0x5f
        /*00da*/ 	.short	0x0101


	//----- nvinfo : EIATTR_COOP_GROUP_MASK_REGIDS
	.align		4
        /*00dc*/ 	.byte	0x04, 0x29
        /*00de*/ 	.short	(.L_728 - .L_727)


	//   ....[0]....
.L_727:
        /*00e0*/ 	.word	0xffffffff


	//   ....[1]....
        /*00e4*/ 	.word	0xffffffff


	//   ....[2]....
        /*00e8*/ 	.word	0xffffffff


	//   ....[3]....
        /*00ec*/ 	.word	0xffffffff


	//   ....[4]....
        /*00f0*/ 	.word	0xffffffff


	//   ....[5]....
        /*00f4*/ 	.word	0xffffffff


	//   ....[6]....
        /*00f8*/ 	.word	0xffffffff


	//   ....[7]....
        /*00fc*/ 	.word	0xffffffff


	//   ....[8]....
        /*0100*/ 	.word	0xffffffff


	//   ....[9]....
        /*0104*/ 	.word	0xffffffff


	//   ....[10]....
        /*0108*/ 	.word	0xffffffff


	//   ....[11]....
        /*010c*/ 	.word	0xffffffff


	//   ....[12]....
        /*0110*/ 	.word	0xffffffff


	//   ....[13]....
        /*0114*/ 	.word	0xffffffff


	//   ....[14]....
        /*0118*/ 	.word	0xffffffff


	//   ....[15]....
        /*011c*/ 	.word	0xffffffff


	//   ....[16]....
        /*0120*/ 	.word	0xffffffff


	//   ....[17]....
        /*0124*/ 	.word	0xffffffff


	//   ....[18]....
        /*0128*/ 	.word	0xffffffff


	//   ....[19]....
        /*012c*/ 	.word	0xffffffff


	//   ....[20]....
        /*0130*/ 	.word	0xffffffff


	//   ....[21]....
        /*0134*/ 	.word	0xffffffff


	//   ....[22]....
        /*0138*/ 	.word	0xffffffff


	//   ....[23]....
        /*013c*/ 	.word	0xffffffff


	//----- nvinfo : EIATTR_COOP_GROUP_INSTR_OFFSETS
	.align		4
.L_728:
        /*0140*/ 	.byte	0x04, 0x28
        /*0142*/ 	.short	(.L_730 - .L_729)


	//   ....[0]....
.L_729:
        /*0144*/ 	.word	0x00001cb0


	//   ....[1]....
        /*0148*/ 	.word	0x00001ce0


	//   ....[2]....
        /*014c*/ 	.word	0x00001d90


	//   ....[3]....
        /*0150*/ 	.word	0x00001db0


	//   ....[4]....
        /*0154*/ 	.word	0x00001dc0


	//   ....[5]....
        /*0158*/ 	.word	0x00001e90


	//   ....[6]....
        /*015c*/ 	.word	0x00001fb0


	//   ....[7]....
        /*0160*/ 	.word	0x00002000


	//   ....[8]....
        /*0164*/ 	.word	0x00003c20


	//   ....[9]....
        /*0168*/ 	.word	0x00003ca0


	//   ....[10]....
        /*016c*/ 	.word	0x00003cd0


	//   ....[11]....
        /*0170*/ 	.word	0x00003d00


	//   ....[12]....
        /*0174*/ 	.word	0x00003d20


	//   ....[13]....
        /*0178*/ 	.word	0x00003d50


	//   ....[14]....
        /*017c*/ 	.word	0x00003d60


	//   ....[15]....
        /*0180*/ 	.word	0x00003d80


	//   ....[16]....
        /*0184*/ 	.word	0x000053f0


	//   ....[17]....
        /*0188*/ 	.word	0x00005480


	//   ....[18]....
        /*018c*/ 	.word	0x00005490


	//   ....[19]....
        /*0190*/ 	.word	0x000054b0


	//   ....[20]....
        /*0194*/ 	.word	0x000054d0


	//   ....[21]....
        /*0198*/ 	.word	0x000054e0


	//   ....[22]....
        /*019c*/ 	.word	0x000054f0


	//   ....[23]....
        /*01a0*/ 	.word	0x00005510


	//----- nvinfo : EIATTR_EXIT_INSTR_OFFSETS
	.align		4
.L_730:
        /*01a4*/ 	.byte	0x04, 0x1c
        /*01a6*/ 	.short	(.L_732 - .L_731)


	//   ....[0]....
.L_731:
        /*01a8*/ 	.word	0x00000150


	//   ....[1]....
        /*01ac*/ 	.word	0x00007300


	//----- nvinfo : EIATTR_CRS_STACK_SIZE
	.align		4
.L_732:
        /*01b0*/ 	.byte	0x04, 0x1e
        /*01b2*/ 	.short	(.L_734 - .L_733)
.L_733:
        /*01b4*/ 	.word	0x00000000


	//----- nvinfo : EIATTR_CBANK_PARAM_SIZE
	.align		4
.L_734:
        /*01b8*/ 	.byte	0x03, 0x19
        /*01ba*/ 	.short	0x01d0


	//----- nvinfo : EIATTR_PARAM_CBANK
	.align		4
        /*01bc*/ 	.byte	0x04, 0x0a
        /*01be*/ 	.short	(.L_736 - .L_735)
	.align		4
.L_735:
        /*01c0*/ 	.word	index@(.nv.constant0._ZN5flash16flash_fwd_kernelI23Flash_fwd_kernel_traitsILi128ELi128ELi32ELi4ELb0ELb0EN7cutlass10bfloat16_tE19Flash_kernel_traitsILi128ELi128ELi32ELi4ES3_EELb0ELb0ELb0ELb0ELb1ELb1ELb1ELb0EEEvNS_16Flash_fwd_paramsE)
        /*01c4*/ 	.short	0x0210
        /*01c6*/ 	.short	0x01d0


	//----- nvinfo : EIATTR_SW_WAR
	.align		4
.L_736:
        /*01c8*/ 	.byte	0x04, 0x36
        /*01ca*/ 	.short	(.L_738 - .L_737)
.L_737:
        /*01cc*/ 	.word	0x00000008
.L_738:


//--------------------- .nv.info._ZN5flash16flash_fwd_kernelI23Flash_fwd_kernel_traitsILi128ELi128ELi32ELi4ELb0ELb0EN7cutlass10bfloat16_tE19Flash_kernel_traitsILi128ELi128ELi32ELi4ES3_EELb1ELb0ELb0ELb1ELb0ELb0ELb0ELb0EEEvNS_16Flash_fwd_paramsE --------------------------
	.section	.nv.info._ZN5flash16flash_fwd_kernelI23Flash_fwd_kernel_traitsILi128ELi128ELi32ELi4ELb0ELb0EN7cutlass10bfloat16_tE19Flash_kernel_traitsILi128ELi128ELi32ELi4ES3_EELb1ELb0ELb0ELb1ELb0ELb0ELb0ELb0EEEvNS_16Flash_fwd_paramsE,"",@"SHT_CUDA_INFO"
	.sectionflags	@""
	.align	4


	//----- nvinfo : EIATTR_CUDA_API_VERSION
	.align		4
        /*0000*/ 	.byte	0x04, 0x37
        /*0002*/ 	.short	(.L_740 - .L_739)
.L_739:
        /*0004*/ 	.word	0x00000082


	//----- nvinfo : EIATTR_KPARAM_INFO
	.align		4
.L_740:
        /*0008*/ 	.byte	0x04, 0x17
        /*000a*/ 	.short	(.L_742 - .L_741)
.L_741:
        /*000c*/ 	.word	0x00000000
        /*0010*/ 	.short	0x0000
        /*0012*/ 	.short	0x0000
        /*0014*/ 	.byte	0x00, 0xf0, 0x41, 0x07


	//----- nvinfo : EIATTR_SPARSE_MMA_MASK
	.align		4
.L_742:
        /*0018*/ 	.byte	0x03, 0x50
        /*001a*/ 	.short	0x0000


	//----- nvinfo : EIATTR_MAXREG_COUNT
	.align		4
        /*001c*/ 	.byte	0x03, 0x1b
        /*001e*/ 	.short	0x00ff


	//----- nvinfo : EIATTR_NUM_BARRIERS
	.align		4
        /*0020*/ 	.byte	0x02, 0x4c
        /*0022*/ 	.byte	0x01
	.zero		1


	//----- nvinfo : EIATTR_ANNOTATIONS
	.align		4
        /*0024*/ 	.byte	0x04, 0x55
        /*0026*/ 	.short	(.L_744 - .L_743)


	//   ....[0]....
.L_743:
        /* <DEDUP_REMOVED lines=8> */


	//----- nvinfo : EIATTR_MERCURY_ISA_VERSION
	.align		4
.L_744:
        /*0098*/ 	.byte	0x03, 0x5f
        /*009a*/ 	.short	0x0101


	//----- nvinfo : EIATTR_COOP_GROUP_MASK_REGIDS
	.align		4
        /*009c*/ 	.byte	0x04, 0x29
        /*009e*/ 	.short	(.L_746 - .L_745)


	//   ....[0]....
.L_745:
        /*00a0*/ 	.word	0xffffffff


	//   ....[1]....
        /*00a4*/ 	.word	0xffffffff


	//   ....[2]....
        /*00a8*/ 	.word	0xffffffff


	//   ....[3]....
        /*00ac*/ 	.word	0xffffffff


	//   ....[4]....
        /*00b0*/ 	.word	0xffffffff


	//   ....[5]....
        /*00b4*/ 	.word	0xffffffff


	//   ....[6]....
        /*00b8*/ 	.word	0xffffffff


	//   ....[7]....
        /*00bc*/ 	.word	0xffffffff


	//   ....[8]....
        /*00c0*/ 	.word	0xffffffff


	//   ....[9]....
        /*00c4*/ 	.word	0xffffffff


	//   ....[10]....
        /*00c8*/ 	.word	0xffffffff


	//   ....[11]....
        /*00cc*/ 	.word	0xffffffff


	//   ....[12]....
        /*00d0*/ 	.word	0xffffffff


	//   ....[13]....
        /*00d4*/ 	.word	0xffffffff


	//   ....[14]....
        /*00d8*/ 	.word	0xffffffff


	//   ....[15]....
        /*00dc*/ 	.word	0xffffffff


	//   ....[16]....
        /*00e0*/ 	.word	0xffffffff


	//   ....[17]....
        /*00e4*/ 	.word	0xffffffff


	//   ....[18]....
        /*00e8*/ 	.word	0xffffffff


	//   ....[19]....
        /*00ec*/ 	.word	0xffffffff


	//   ....[20]....
        /*00f0*/ 	.word	0xffffffff


	//   ....[21]....
        /*00f4*/ 	.word	0xffffffff


	//   ....[22]....
        /*00f8*/ 	.word	0xffffffff


	//   ....[23]....
        /*00fc*/ 	.word	0xffffffff


	//----- nvinfo : EIATTR_COOP_GROUP_INSTR_OFFSETS
	.align		4
.L_746:
        /*0100*/ 	.byte	0x04, 0x28
        /*0102*/ 	.short	(.L_748 - .L_747)


	//   ....[0]....
.L_747:
        /*0104*/ 	.word	0x00004580


	//   ....[1]....
        /*0108*/ 	.word	0x00004660


	//   ....[2]....
        /*010c*/ 	.word	0x000046d0


	//   ....[3]....
        /*0110*/ 	.word	0x00004780


	//   ....[4]....
        /*0114*/ 	.word	0x00004940


	//   ....[5]....
        /*0118*/ 	.word	0x00004c90


	//   ....[6]....
        /*011c*/ 	.word	0x00004d80


	//   ....[7]....
        /*0120*/ 	.word	0x00004f30


	//   ....[8]....
        /*0124*/ 	.word	0x00007110


	//   ....[9]....
        /*0128*/ 	.word	0x00007140


	//   ....[10]....
        /*012c*/ 	.word	0x00007250


	//   ....[11]....
        /*0130*/ 	.word	0x00007280


	//   ....[12]....
        /*0134*/ 	.word	0x000076a0


	//   ....[13]....
        /*0138*/ 	.word	0x00007750


	//   ....[14]....
        /*013c*/ 	.word	0x000078c0


	//   ....[15]....
        /*0140*/ 	.word	0x00007920


	//   ....[16]....
        /*0144*/ 	.word	0x00009590


	//   ....[17]....
        /*0148*/ 	.word	0x000095d0


	//   ....[18]....
        /*014c*/ 	.word	0x000095e0


	//   ....[19]....
        /*0150*/ 	.word	0x00009610


	//   ....[20]....
        /*0154*/ 	.word	0x00009630


	//   ....[21]....
        /*0158*/ 	.word	0x00009660


	//   ....[22]....
        /*015c*/ 	.word	0x00009670


	//   ....[23]....
        /*0160*/ 	.word	0x000096e0


	//----- nvinfo : EIATTR_EXIT_INSTR_OFFSETS
	.align		4
.L_748:
        /*0164*/ 	.byte	0x04, 0x1c
        /*0166*/ 	.short	(.L_750 - .L_749)


	//   ....[0]....
.L_749:
        /*0168*/ 	.word	0x000006c0


	//   ....[1]....
        /*016c*/ 	.word	0x0000bdf0


	//   ....[2]....
        /*0170*/ 	.word	0x0000bf00


	//   ....[3]....
        /*0174*/ 	.word	0x0000bf20


	//   ....[4]....
        /*0178*/ 	.word	0x0000d310


	//   ....[5]....
        /*017c*/ 	.word	0x0000d3a0


	//----- nvinfo : EIATTR_CRS_STACK_SIZE
	.align		4
.L_750:
        /*0180*/ 	.byte	0x04, 0x1e
        /*0182*/ 	.short	(.L_752 - .L_751)
.L_751:
        /*0184*/ 	.word	0x00000000


	//----- nvinfo : EIATTR_CBANK_PARAM_SIZE
	.align		4
.L_752:
        /*0188*/ 	.byte	0x03, 0x19
        /*018a*/ 	.short	0x01d0


	//----- nvinfo : EIATTR_PARAM_CBANK
	.align		4
        /*018c*/ 	.byte	0x04, 0x0a
        /*018e*/ 	.short	(.L_754 - .L_753)
	.align		4
.L_753:
        /*0190*/ 	.word	index@(.nv.constant0._ZN5flash16flash_fwd_kernelI23Flash_fwd_kernel_traitsILi128ELi128ELi32ELi4ELb0ELb0EN7cutlass10bfloat16_tE19Flash_kernel_traitsILi128ELi128ELi32ELi4ES3_EELb1ELb0ELb0ELb1ELb0ELb0ELb0ELb0EEEvNS_16Flash_fwd_paramsE)
        /*0194*/ 	.short	0x0210
        /*0196*/ 	.short	0x01d0


	//----- nvinfo : EIATTR_SW_WAR
	.align		4
.L_754:
        /*0198*/ 	.byte	0x04, 0x36
        /*019a*/ 	.short	(.L_756 - .L_755)
.L_755:
        /*019c*/ 	.word	0x00000008
.L_756:


//--------------------- .nv.info._ZN5flash16flash_fwd_kernelI23Flash_fwd_kernel_traitsILi128ELi128ELi32ELi4ELb0ELb0EN7cutlass10bfloat16_tE19Flash_kernel_traitsILi128ELi128ELi32ELi4ES3_EELb1ELb0ELb0ELb0ELb0ELb0ELb0ELb1EEEvNS_16Flash_fwd_paramsE --------------------------
	.section	.nv.info._ZN5flash16flash_fwd_kernelI23Flash_fwd_kernel_traitsILi128ELi128ELi32ELi4ELb0ELb0EN7cutlass10bfloat16_tE19Flash_kernel_traitsILi128ELi128ELi32ELi4ES3_EELb1ELb0ELb0ELb0ELb0ELb0ELb0ELb1EEEvNS_16Flash_fwd_paramsE,"",@"SHT_CUDA_INFO"
	.sectionflags	@""
	.align	4


	//----- nvinfo : EIATTR_CUDA_API_VERSION
	.align		4
        /*0000*/ 	.byte	0x04, 0x37
        /*0002*/ 	.short	(.L_758 - .L_757)
.L_757:
        /*0004*/ 	.word	0x00000082


	//----- nvinfo : EIATTR_KPARAM_INFO
	.align		4
.L_758:
        /*0008*/ 	.byte	0x04, 0x17
        /*000a*/ 	.short	(.L_760 - .L_759)
.L_759:
        /*000c*/ 	.word	0x00000000
        /*0010*/ 	.short	0x0000
        /*0012*/ 	.short	0x0000
        /*0014*/ 	.byte	0x00, 0xf0, 0x41, 0x07


	//----- nvinfo : EIATTR_SPARSE_MMA_MASK
	.align		4
.L_760:
        /*0018*/ 	.byte	0x03, 0x50
        /*001a*/ 	.short	0x0000


	//----- nvinfo : EIATTR_MAXREG_COUNT
	.align		4
        /*001c*/ 	.byte	0x03, 0x1b
        /*001e*/ 	.short	0x00ff


	//----- nvinfo : EIATTR_NUM_BARRIERS
	.align		4
        /*0020*/ 	.byte	0x02, 0x4c
        /*0022*/ 	.byte	0x01
	.zero		1


	//----- nvinfo : EIATTR_ANNOTATIONS
	.align		4
        /*0024*/ 	.byte	0x04, 0x55
        /*0026*/ 	.short	(.L_762 - .L_761)


	//   ....[0]....
.L_761:
        /* <DEDUP_REMOVED lines=32> */


	//----- nvinfo : EIATTR_MERCURY_ISA_VERSION
	.align		4
.L_762:
        /*0210*/ 	.byte	0x03, 0x5f
        /*0212*/ 	.short	0x0101


	//----- nvinfo : EIATTR_COOP_GROUP_MASK_REGIDS
	.align		4
        /*0214*/ 	.byte	0x04, 0x29
        /*0216*/ 	.short	(.L_764 - .L_763)


	//   ....[0]....
.L_763:
        /*0218*/ 	.word	0xffffffff


	//   ....[1]....
        /*021c*/ 	.word	0xffffffff


	//   ....[2]....
        /*0220*/ 	.word	0xffffffff


	//   ....[3]....
        /*0224*/ 	.word	0xffffffff


	//   ....[4]....
        /*0228*/ 	.word	0xffffffff


	//   ....[5]....
        /*022c*/ 	.word	0xffffffff


	//   ....[6]....
        /*0230*/ 	.word	0xffffffff


	//   ....[7]....
        /*0234*/ 	.word	0xffffffff


	//   ....[8]....
        /*0238*/ 	.word	0xffffffff


	//   ....[9]....
        /*023c*/ 	.word	0xffffffff


	//   ....[10]....
        /*0240*/ 	.word	0xffffffff


	//   ....[11]....
        /*0244*/ 	.word	0xffffffff


	//   ....[12]....
        /*0248*/ 	.word	0xffffffff


	//   ....[13]....
        /*024c*/ 	.word	0xffffffff


	//   ....[14]....
        /*0250*/ 	.word	0xffffffff


	//   ....[15]....
        /*0254*/ 	.word	0xffffffff


	//   ....[16]....
        /*0258*/ 	.word	0xffffffff


	//   ....[17]....
        /*025c*/ 	.word	0xffffffff


	//   ....[18]....
        /*0260*/ 	.word	0xffffffff


	//   ....[19]....
        /*0264*/ 	.word	0xffffffff


	//   ....[20]....
        /*0268*/ 	.word	0xffffffff


	//   ....[21]....
        /*026c*/ 	.word	0xffffffff


	//   ....[22]....
        /*0270*/ 	.word	0xffffffff


	//   ....[23]....
        /*0274*/ 	.word	0xffffffff


	//----- nvinfo : EIATTR_COOP_GROUP_INSTR_OFFSETS
	.align		4
.L_764:
        /*0278*/ 	.byte	0x04, 0x28
        /*027a*/ 	.short	(.L_766 - .L_765)


	//   ....[0]....
.L_765:
        /*027c*/ 	.word	0x00003830


	//   ....[1]....
        /*0280*/ 	.word	0x000039b0


	//   ....[2]....
        /*0284*/ 	.word	0x00003af0


	//   ....[3]....
        /*0288*/ 	.word	0x00003ce0


	//   ....[4]....
        /*028c*/ 	.word	0x00003eb0


	//   ....[5]....
        /*0290*/ 	.word	0x000040e0


	//   ....[6]....
        /*0294*/ 	.word	0x000041a0


	//   ....[7]....
        /*0298*/ 	.word	0x00004280


	//   ....[8]....
        /*029c*/ 	.word	0x00007690


	//   ....[9]....
        /*02a0*/ 	.word	0x000076e0


	//   ....[10]....
        /*02a4*/ 	.word	0x00007710


	//   ....[11]....
        /*02a8*/ 	.word	0x00007740


	//   ....[12]....
        /*02ac*/ 	.word	0x000077d0


	//   ....[13]....
        /*02b0*/ 	.word	0x00007800


	//   ....[14]....
        /*02b4*/ 	.word	0x00007830


	//   ....[15]....
        /*02b8*/ 	.word	0x00007860


	//   ....[16]....
        /*02bc*/ 	.word	0x0000a780


	//   ....[17]....
        /*02c0*/ 	.word	0x0000a790


	//   ....[18]....
        /*02c4*/ 	.word	0x0000a7a0


	//   ....[19]....
        /*02c8*/ 	.word	0x0000a7b0


	//   ....[20]....
        /*02cc*/ 	.word	0x0000a7f0


	//   ....[21]....
        /*02d0*/ 	.word	0x0000a830


	//   ....[22]....
        /*02d4*/ 	.word	0x0000a840


	//   ....[23]....
        /*02d8*/ 	.word	0x0000a850


	//----- nvinfo : EIATTR_EXIT_INSTR_OFFSETS
	.align		4
.L_766:
        /*02dc*/ 	.byte	0x04, 0x1c
        /*02de*/ 	.short	(.L_768 - .L_767)


	//   ....[0]....
.L_767:
        /*02e0*/ 	.word	0x00000520


	//   ....[1]....
        /*02e4*/ 	.word	0x0000cfd0


	//   ....[2]....
        /*02e8*/ 	.word	0x0000d0e0


	//   ....[3]....
        /*02ec*/ 	.word	0x0000d100


	//   ....[4]....
        /*02f0*/ 	.word	0x0000e5a0


	//   ....[5]....
        /*02f4*/ 	.word	0x0000e630


	//----- nvinfo : EIATTR_CRS_STACK_SIZE
	.align		4
.L_768:
        /*02f8*/ 	.byte	0x04, 0x1e
        /*02fa*/ 	.short	(.L_770 - .L_769)
.L_769:
        /*02fc*/ 	.word	0x00000000


	//----- nvinfo : EIATTR_CBANK_PARAM_SIZE
	.align		4
.L_770:
        /*0300*/ 	.byte	0x03, 0x19
        /*0302*/ 	.short	0x01d0


	//----- nvinfo : EIATTR_PARAM_CBANK
	.align		4
        /*0304*/ 	.byte	0x04, 0x0a
        /*0306*/ 	.short	(.L_772 - .L_771)
	.align		4
.L_771:
        /*0308*/ 	.word	index@(.nv.constant0._ZN5flash16flash_fwd_kernelI23Flash_fwd_kernel_traitsILi128ELi128ELi32ELi4ELb0ELb0EN7cutlass10bfloat16_tE19Flash_kernel_traitsILi128ELi128ELi32ELi4ES3_EELb1ELb0ELb0ELb0ELb0ELb0ELb0ELb1EEEvNS_16Flash_fwd_paramsE)
        /*030c*/ 	.short	0x0210
        /*030e*/ 	.short	0x01d0


	//----- nvinfo : EIATTR_SW_WAR
	.align		4
.L_772:
        /*0310*/ 	.byte	0x04, 0x36
        /*0312*/ 	.short	(.L_774 - .L_773)
.L_773:
        /*0314*/ 	.word	0x00000008
.L_774:


//--------------------- .nv.info._ZN5flash16flash_fwd_kernelI23Flash_fwd_kernel_traitsILi128ELi128ELi32ELi4ELb0ELb0EN7cutlass10bfloat16_tE19Flash_kernel_traitsILi128ELi128ELi32ELi4ES3_EELb0ELb0ELb0ELb0ELb0ELb0ELb1ELb0EEEvNS_16Flash_fwd_paramsE --------------------------
	.section	.nv.info._ZN5flash16flash_fwd_kernelI23Flash_fwd_kernel_traitsILi128ELi128ELi32ELi4ELb0ELb0EN7cutlass10bfloat16_tE19Flash_kernel_traitsILi128ELi128ELi32ELi4ES3_EELb0ELb0ELb0ELb0ELb0ELb0ELb1ELb0EEEvNS_16Flash_fwd_paramsE,"",@"SHT_CUDA_INFO"
	.sectionflags	@""
	.align	4


	//----- nvinfo : EIATTR_CUDA_API_VERSION
	.align		4
        /*0000*/ 	.byte	0x04, 0x37
        /*0002*/ 	.short	(.L_776 - .L_775)
.L_775:
        /*0004*/ 	.word	0x00000082


	//----- nvinfo : EIATTR_KPARAM_INFO
	.align		4
.L_776:
        /*0008*/ 	.byte	0x04, 0x17
        /*000a*/ 	.short	(.L_778 - .L_777)
.L_777:
        /*000c*/ 	.word	0x00000000
        /*0010*/ 	.short	0x0000
        /*0012*/ 	.short	0x0000
        /*0014*/ 	.byte	0x00, 0xf0, 0x41, 0x07


	//----- nvinfo : EIATTR_SPARSE_MMA_MASK
	.align		4
.L_778:
        /*0018*/ 	.byte	0x03, 0x50
        /*001a*/ 	.short	0x0000


	//----- nvinfo : EIATTR_MAXREG_COUNT
	.align		4
        /*001c*/ 	.byte	0x03, 0x1b
        /*001e*/ 	.short	0x00ff


	//----- nvinfo : EIATTR_NUM_BARRIERS
	.align		4
        /*0020*/ 	.byte	0x02, 0x4c
        /*0022*/ 	.byte	0x01
	.zero		1


	//----- nvinfo : EIATTR_ANNOTATIONS
	.align		4
        /*0024*/ 	.byte	0x04, 0x55
        /*0026*/ 	.short	(.L_780 - .L_779)


	//   ....[0]....
.L_779:
        /* <DEDUP_REMOVED lines=24> */


	//----- nvinfo : EIATTR_MERCURY_ISA_VERSION
	.align		4
.L_780:
        /*0190*/ 	.byte	0x03, 0x5f
        /*0192*/ 	.short	0x0101


	//----- nvinfo : EIATTR_COOP_GROUP_MASK_REGIDS
	.align		4
        /*0194*/ 	.byte	0x04, 0x29
        /*0196*/ 	.short	(.L_782 - .L_781)


	//   ....[0]....
.L_781:
        /*0198*/ 	.word	0xffffffff


	//   ....[1]....
        /*019c*/ 	.word	0xffffffff


	//   ....[2]....
        /*01a0*/ 	.word	0xffffffff


	//   ....[3]....
        /*01a4*/ 	.word	0xffffffff


	//   ....[4]....
        /*01a8*/ 	.word	0xffffffff


	//   ....[5]....
        /*01ac*/ 	.word	0xffffffff


	//   ....[6]....
        /*01b0*/ 	.word	0xffffffff


	//   ....[7]....
        /*01b4*/ 	.word	0xffffffff


	//   ....[8]....
        /*01b8*/ 	.word	0xffffffff


	//   ....[9]....
        /*01bc*/ 	.word	0xffffffff


	//   ....[10]....
        /*01c0*/ 	.word	0xffffffff


	//   ....[11]....
        /*01c4*/ 	.word	0xffffffff


	//   ....[12]....
        /*01c8*/ 	.word	0xffffffff


	//   ....[13]....
        /*01cc*/ 	.word	0xffffffff


	//   ....[14]....
        /*01d0*/ 	.word	0xffffffff


	//   ....[15]....
        /*01d4*/ 	.word	0xffffffff


	//   ....[16]....
        /*01d8*/ 	.word	0xffffffff


	//   ....[17]....
        /*01dc*/ 	.word	0xffffffff


	//   ....[18]....
        /*01e0*/ 	.word	0xffffffff


	//   ....[19]....
        /*01e4*/ 	.word	0xffffffff


	//   ....[20]....
        /*01e8*/ 	.word	0xffffffff


	//   ....[21]....
        /*01ec*/ 	.word	0xffffffff


	//   ....[22]....
        /*01f0*/ 	.word	0xffffffff


	//   ....[23]....
        /*01f4*/ 	.word	0xffffffff


	//----- nvinfo : EIATTR_COOP_GROUP_INSTR_OFFSETS
	.align		4
.L_782:
        /*01f8*/ 	.byte	0x04, 0x28
        /*01fa*/ 	.short	(.L_784 - .L_783)


	//   ....[0]....
.L_783:
        /*01fc*/ 	.word	0x00003a50


	//   ....[1]....
        /*0200*/ 	.word	0x00003a70


	//   ....[2]....
        /*0204*/ 	.word	0x00003b10


	//   ....[3]....
        /*0208*/ 	.word	0x00003b30


	//   ....[4]....
        /*020c*/ 	.word	0x00003c30


	//   ....[5]....
        /*0210*/ 	.word	0x00003d40


	//   ....[6]....
        /*0214*/ 	.word	0x00003e50


	//   ....[7]....
        /*0218*/ 	.word	0x00004020


	//   ....[8]....
        /*021c*/ 	.word	0x00005c30


	//   ....[9]....
        /*0220*/ 	.word	0x00005cb0


	//   ....[10]....
        /*0224*/ 	.word	0x00005ce0


	//   ....[11]....
        /*0228*/ 	.word	0x00005d10


	//   ....[12]....
        /*022c*/ 	.word	0x00005d30


	//   ....[13]....
        /*0230*/ 	.word	0x00005d60


	//   ....[14]....
        /*0234*/ 	.word	0x00005d70


	//   ....[15]....
        /*0238*/ 	.word	0x00005d90


	//   ....[16]....
        /*023c*/ 	.word	0x000074a0


	//   ....[17]....
        /*0240*/ 	.word	0x000074b0


	//   ....[18]....
        /*0244*/ 	.word	0x000074c0


	//   ....[19]....
        /*0248*/ 	.word	0x000074f0


	//   ....[20]....
        /*024c*/ 	.word	0x00007510


	//   ....[21]....
        /*0250*/ 	.word	0x00007530


	//   ....[22]....
        /*0254*/ 	.word	0x00007540


	//   ....[23]....
        /*0258*/ 	.word	0x00007570


	//----- nvinfo : EIATTR_EXIT_INSTR_OFFSETS
	.align		4
.L_784:
        /*025c*/ 	.byte	0x04, 0x1c
        /*025e*/ 	.short	(.L_786 - .L_785)


	//   ....[0]....
.L_785:
        /*0260*/ 	.word	0x00000330


	//   ....[1]....
        /*0264*/ 	.word	0x00009bc0


	//   ....[2]....
        /*0268*/ 	.word	0x00009cd0


	//   ....[3]....
        /*026c*/ 	.word	0x00009cf0


	//   ....[4]....
        /*0270*/ 	.word	0x0000b110


	//   ....[5]....
        /*0274*/ 	.word	0x0000b1a0


	//----- nvinfo : EIATTR_CRS_STACK_SIZE
	.align		4
.L_786:
        /*0278*/ 	.byte	0x04, 0x1e
        /*027a*/ 	.short	(.L_788 - .L_787)
.L_787:
        /*027c*/ 	.word	0x00000000


	//----- nvinfo : EIATTR_CBANK_PARAM_SIZE
	.align		4
.L_788:
        /*0280*/ 	.byte	0x03, 0x19
        /*0282*/ 	.short	0x01d0


	//----- nvinfo : EIATTR_PARAM_CBANK
	.align		4
        /*0284*/ 	.byte	0x04, 0x0a
        /*0286*/ 	.short	(.L_790 - .L_789)
	.align		4
.L_789:
        /*0288*/ 	.word	index@(.nv.constant0._ZN5flash16flash_fwd_kernelI23Flash_fwd_kernel_traitsILi128ELi128ELi32ELi4ELb0ELb0EN7cutlass10bfloat16_tE19Flash_kernel_traitsILi128ELi128ELi32ELi4ES3_EELb0ELb0ELb0ELb0ELb0ELb0ELb1ELb0EEEvNS_16Flash_fwd_paramsE)
        /*028c*/ 	.short	0x0210
        /*028e*/ 	.short	0x01d0


	//----- nvinfo : EIATTR_SW_WAR
	.align		4
.L_790:
        /*0290*/ 	.byte	0x04, 0x36
        /*0292*/ 	.short	(.L_792 - .L_791)
.L_791:
        /*0294*/ 	.word	0x00000008
.L_792:


//--------------------- .nv.info._ZN5flash16flash_fwd_kernelI23Flash_fwd_kernel_traitsILi128ELi128ELi32ELi4ELb0ELb0EN7cutlass10bfloat16_tE19Flash_kernel_traitsILi128ELi128ELi32ELi4ES3_EELb1ELb0ELb0ELb1ELb0ELb0ELb0ELb1EEEvNS_16Flash_fwd_paramsE --------------------------
	.section	.nv.info._ZN5flash16flash_fwd_kernelI23Flash_fwd_kernel_traitsILi128ELi128ELi32ELi4ELb0ELb0EN7cutlass10bfloat16_tE19Flash_kernel_traitsILi128ELi128ELi32ELi4ES3_EELb1ELb0ELb0ELb1ELb0ELb0ELb0ELb1EEEvNS_16Flash_fwd_paramsE,"",@"SHT_CUDA_INFO"
	.sectionflags	@""
	.align	4


	//----- nvinfo : EIATTR_CUDA_API_VERSION
	.align		4
        /*0000*/ 	.byte	0x04, 0x37
        /*0002*/ 	.short	(.L_794 - .L_793)
.L_793:
        /*0004*/ 	.word	0x00000082


	//----- nvinfo : EIATTR_KPARAM_INFO
	.align		4
.L_794:
        /*0008*/ 	.byte	0x04, 0x17
        /*000a*/ 	.short	(.L_796 - .L_795)
.L_795:
        /*000c*/ 	.word	0x00000000
        /*0010*/ 	.short	0x0000
        /*0012*/ 	.short	0x0000
        /*0014*/ 	.byte	0x00, 0xf0, 0x41, 0x07


	//----- nvinfo : EIATTR_SPARSE_MMA_MASK
	.align		4
.L_796:
        /*0018*/ 	.byte	0x03, 0x50
        /*001a*/ 	.short	0x0000


	//----- nvinfo : EIATTR_MAXREG_COUNT
	.align		4
        /*001c*/ 	.byte	0x03, 0x1b
        /*001e*/ 	.short	0x00ff


	//----- nvinfo : EIATTR_NUM_BARRIERS
	.align		4
        /*0020*/ 	.byte	0x02, 0x4c
        /*0022*/ 	.byte	0x01
	.zero		1


	//----- nvinfo : EIATTR_ANNOTATIONS
	.align		4
        /*0024*/ 	.byte	0x04, 0x55
        /*0026*/ 	.short	(.L_798 - .L_797)


	//   ....[0]....
.L_797:
        /* <DEDUP_REMOVED lines=39> */


	//----- nvinfo : EIATTR_MERCURY_ISA_VERSION
	.align		4
.L_798:
        /*0288*/ 	.byte	0x03, 0x5f
        /*028a*/ 	.short	0x0101


	//----- nvinfo : EIATTR_COOP_GROUP_MASK_REGIDS
	.align		4
        /*028c*/ 	.byte	0x04, 0x29
        /*028e*/ 	.short	(.L_800 - .L_799)


	//   ....[0]....
.L_799:
        /*0290*/ 	.word	0xffffffff


	//   ....[1]....
        /*0294*/ 	.word	0xffffffff


	//   ....[2]....
        /*0298*/ 	.word	0xffffffff


	//   ....[3]....
        /*029c*/ 	.word	0xffffffff


	//   ....[4]....
        /*02a0*/ 	.word	0xffffffff


	//   ....[5]....
        /*02a4*/ 	.word	0xffffffff


	//   ....[6]....
        /*02a8*/ 	.word	0xffffffff


	//   ....[7]....
        /*02ac*/ 	.word	0xffffffff


	//   ....[8]....
        /*02b0*/ 	.word	0xffffffff


	//   ....[9]....
        /*02b4*/ 	.word	0xffffffff


	//   ....[10]....
        /*02b8*/ 	.word	0xffffffff


	//   ....[11]....
        /*02bc*/ 	.word	0xffffffff


	//   ....[12]....
        /*02c0*/ 	.word	0xffffffff


	//   ....[13]....
        /*02c4*/ 	.word	0xffffffff


	//   ....[14]....
        /*02c8*/ 	.word	0xffffffff


	//   ....[15]....
        /*02cc*/ 	.word	0xffffffff


	//   ....[16]....
        /*02d0*/ 	.word	0xffffffff


	//   ....[17]....
        /*02d4*/ 	.word	0xffffffff


	//   ....[18]....
        /*02d8*/ 	.word	0xffffffff


	//   ....[19]....
        /*02dc*/ 	.word	0xffffffff


	//   ....[20]....
        /*02e0*/ 	.word	0xffffffff


	//   ....[21]....
        /*02e4*/ 	.word	0xffffffff


	//   ....[22]....
        /*02e8*/ 	.word	0xffffffff


	//   ....[23]....
        /*02ec*/ 	.word	0xffffffff


	//----- nvinfo : EIATTR_COOP_GROUP_INSTR_OFFSETS
	.align		4
.L_800:
        /*02f0*/ 	.byte	0x04, 0x28
        /*02f2*/ 	.short	(.L_802 - .L_801)


	//   ....[0]....
.L_801:
        /*02f4*/ 	.word	0x00004570


	//   ....[1]....
        /*02f8*/ 	.word	0x00004600


	//   ....[2]....
        /*02fc*/ 	.word	0x00004690


	//   ....[3]....
        /*0300*/ 	.word	0x00004780


	//   ....[4]....
        /*0304*/ 	.word	0x00004a50


	//   ....[5]....
        /*0308*/ 	.word	0x00004ae0


	//   ....[6]....
        /*030c*/ 	.word	0x00004c40


	//   ....[7]....
        /*0310*/ 	.word	0x00004df0


	//   ....[8]....
        /*0314*/ 	.word	0x00008af0


	//   ....[9]....
        /*0318*/ 	.word	0x00008c70


	//   ....[10]....
        /*031c*/ 	.word	0x00008c90


	//   ....[11]....
        /*0320*/ 	.word	0x00008cc0


	//   ....[12]....
        /*0324*/ 	.word	0x00008d20


	//   ....[13]....
        /*0328*/ 	.word	0x00008d50


	//   ....[14]....
        /*032c*/ 	.word	0x00008df0


	//   ....[15]....
        /*0330*/ 	.word	0x00008e40


	//   ....[16]....
        /*0334*/ 	.word	0x0000bec0


	//   ....[17]....
        /*0338*/ 	.word	0x0000bef0


	//   ....[18]....
        /*033c*/ 	.word	0x0000bf10


	//   ....[19]....
        /*0340*/ 	.word	0x0000bf20


	//   ....[20]....
        /*0344*/ 	.word	0x0000bf70


	//   ....[21]....
        /*0348*/ 	.word	0x0000bfa0


	//   ....[22]....
        /*034c*/ 	.word	0x0000bfc0


	//   ....[23]....
        /*0350*/ 	.word	0x0000bfd0


	//----- nvinfo : EIATTR_EXIT_INSTR_OFFSETS
	.align		4
.L_802:
        /*0354*/ 	.byte	0x04, 0x1c
        /*0356*/ 	.short	(.L_804 - .L_803)


	//   ....[0]....
.L_803:
        /*0358*/ 	.word	0x00000560


	//   ....[1]....
        /*035c*/ 	.word	0x0000e750


	//   ....[2]....
        /*0360*/ 	.word	0x0000e860


	//   ....[3]....
        /*0364*/ 	.word	0x0000e880


	//   ....[4]....
        /*0368*/ 	.word	0x0000fd20


	//   ....[5]....
        /*036c*/ 	.word	0x0000fdb0


	//----- nvinfo : EIATTR_CRS_STACK_SIZE
	.align		4
.L_804:
        /*0370*/ 	.byte	0x04, 0x1e
        /*0372*/ 	.short	(.L_806 - .L_805)
.L_805:
        /*0374*/ 	.word	0x00000000


	//----- nvinfo : EIATTR_CBANK_PARAM_SIZE
	.align		4
.L_806:
        /*0378*/ 	.byte	0x03, 0x19
        /*037a*/ 	.short	0x01d0


	//----- nvinfo : EIATTR_PARAM_CBANK
	.align		4
        /*037c*/ 	.byte	0x04, 0x0a
        /*037e*/ 	.short	(.L_808 - .L_807)
	.align		4
.L_807:
        /*0380*/ 	.word	index@(.nv.constant0._ZN5flash16flash_fwd_kernelI23Flash_fwd_kernel_traitsILi128ELi128ELi32ELi4ELb0ELb0EN7cutlass10bfloat16_tE19Flash_kernel_traitsILi128ELi128ELi32ELi4ES3_EELb1ELb0ELb0ELb1ELb0ELb0ELb0ELb1EEEvNS_16Flash_fwd_paramsE)
        /*0384*/ 	.short	0x0210
        /*0386*/ 	.short	0x01d0


	//----- nvinfo : EIATTR_SW_WAR
	.align		4
.L_808:
        /*0388*/ 	.byte	0x04, 0x36
        /*038a*/ 	.short	(.L_810 - .L_809)
.L_809:
        /*038c*/ 	.word	0x00000008
.L_810:


//--------------------- .nv.info._ZN5flash16flash_fwd_kernelI23Flash_fwd_kernel_traitsILi128ELi128ELi32ELi4ELb0ELb0EN7cutlass10bfloat16_tE19Flash_kernel_traitsILi128ELi128ELi32ELi4ES3_EELb0ELb0ELb0ELb1ELb0ELb0ELb1ELb0EEEvNS_16Flash_fwd_paramsE --------------------------
	.section	.nv.info._ZN5flash16flash_fwd_kernelI23Flash_fwd_kernel_traitsILi128ELi128ELi32ELi4ELb0ELb0EN7cutlass10bfloat16_tE19Flash_kernel_traitsILi128ELi128ELi32ELi4ES3_EELb0ELb0ELb0ELb1ELb0ELb0ELb1ELb0EEEvNS_16Flash_fwd_paramsE,"",@"SHT_CUDA_INFO"
	.sectionflags	@""
	.align	4


	//----- nvinfo : EIATTR_CUDA_API_VERSION
	.align		4
        /*0000*/ 	.byte	0x04, 0x37
        /*0002*/ 	.short	(.L_812 - .L_811)
.L_811:
        /*0004*/ 	.word	0x00000082


	//----- nvinfo : EIATTR_KPARAM_INFO
	.align		4
.L_812:
        /*0008*/ 	.byte	0x04, 0x17
        /*000a*/ 	.short	(.L_814 - .L_813)
.L_813:
        /*000c*/ 	.word	0x00000000
        /*0010*/ 	.short	0x0000
        /*0012*/ 	.short	0x0000
        /*0014*/ 	.byte	0x00, 0xf0, 0x41, 0x07


	//----- nvinfo : EIATTR_SPARSE_MMA_MASK
	.align		4
.L_814:
        /*0018*/ 	.byte	0x03, 0x50
        /*001a*/ 	.short	0x0000


	//----- nvinfo : EIATTR_MAXREG_COUNT
	.align		4
        /*001c*/ 	.byte	0x03, 0x1b
        /*001e*/ 	.short	0x00ff


	//----- nvinfo : EIATTR_NUM_BARRIERS
	.align		4
        /*0020*/ 	.byte	0x02, 0x4c
        /*0022*/ 	.byte	0x01
	.zero		1


	//----- nvinfo : EIATTR_ANNOTATIONS
	.align		4
        /*0024*/ 	.byte	0x04, 0x55
        /*0026*/ 	.short	(.L_816 - .L_815)


	//   ....[0]....
.L_815:
        /* <DEDUP_REMOVED lines=24> */


	//----- nvinfo : EIATTR_MERCURY_ISA_VERSION
	.align		4
.L_816:
        /*0190*/ 	.byte	0x03, 0x5f
        /*0192*/ 	.short	0x0101


	//----- nvinfo : EIATTR_COOP_GROUP_MASK_REGIDS
	.align		4
        /*0194*/ 	.byte	0x04, 0x29
        /*0196*/ 	.short	(.L_818 - .L_817)


	//   ....[0]....
.L_817:
        /*0198*/ 	.word	0xffffffff


	//   ....[1]....
        /*019c*/ 	.word	0xffffffff


	//   ....[2]....
        /*01a0*/ 	.word	0xffffffff


	//   ....[3]....
        /*01a4*/ 	.word	0xffffffff


	//   ....[4]....
        /*01a8*/ 	.word	0xffffffff


	//   ....[5]....
        /*01ac*/ 	.word	0xffffffff


	//   ....[6]....
        /*01b0*/ 	.word	0xffffffff


	//   ....[7]....
        /*01b4*/ 	.word	0xffffffff


	//   ....[8]....
        /*01b8*/ 	.word	0xffffffff


	//   ....[9]....
        /*01bc*/ 	.word	0xffffffff


	//   ....[10]....
        /*01c0*/ 	.word	0xffffffff


	//   ....[11]....
        /*01c4*/ 	.word	0xffffffff


	//   ....[12]....
        /*01c8*/ 	.word	0xffffffff


	//   ....[13]....
        /*01cc*/ 	.word	0xffffffff


	//   ....[14]....
        /*01d0*/ 	.word	0xffffffff


	//   ....[15]....
        /*01d4*/ 	.word	0xffffffff


	//   ....[16]....
        /*01d8*/ 	.word	0xffffffff


	//   ....[17]....
        /*01dc*/ 	.word	0xffffffff


	//   ....[18]....
        /*01e0*/ 	.word	0xffffffff


	//   ....[19]....
        /*01e4*/ 	.word	0xffffffff


	//   ....[20]....
        /*01e8*/ 	.word	0xffffffff


	//   ....[21]....
        /*01ec*/ 	.word	0xffffffff


	//   ....[22]....
        /*01f0*/ 	.word	0xffffffff


	//   ....[23]....
        /*01f4*/ 	.word	0xffffffff


	//----- nvinfo : EIATTR_COOP_GROUP_INSTR_OFFSETS
	.align		4
.L_818:
        /*01f8*/ 	.byte	0x04, 0x28
        /*01fa*/ 	.short	(.L_820 - .L_819)


	//   ....[0]....
.L_819:
        /*01fc*/ 	.word	0x00004560


	//   ....[1]....
        /*0200*/ 	.word	0x00004580


	//   ....[2]....
        /*0204*/ 	.word	0x00004620


	//   ....[3]....
        /*0208*/ 	.word	0x00004640


	//   ....[4]....
        /*020c*/ 	.word	0x00004740


	//   ....[5]....
        /*0210*/ 	.word	0x00004850


	//   ....[6]....
        /*0214*/ 	.word	0x00004990


	//   ....[7]....
        /*0218*/ 	.word	0x00004b30


	//   ....[8]....
        /*021c*/ 	.word	0x00006e40


	//   ....[9]....
        /*0220*/ 	.word	0x00006ea0


	//   ....[10]....
        /*0224*/ 	.word	0x00006f30


	//   ....[11]....
        /*0228*/ 	.word	0x00006f40


	//   ....[12]....
        /*022c*/ 	.word	0x00006f70


	//   ....[13]....
        /*0230*/ 	.word	0x00006f80


	//   ....[14]....
        /*0234*/ 	.word	0x00006fb0


	//   ....[15]....
        /*0238*/ 	.word	0x00006fd0


	//   ....[16]....
        /*023c*/ 	.word	0x00008730


	//   ....[17]....
        /*0240*/ 	.word	0x00008740


	//   ....[18]....
        /*0244*/ 	.word	0x00008750


	//   ....[19]....
        /*0248*/ 	.word	0x00008760


	//   ....[20]....
        /*024c*/ 	.word	0x000087a0


	//   ....[21]....
        /*0250*/ 	.word	0x000087c0


	//   ....[22]....
        /*0254*/ 	.word	0x000087e0


	//   ....[23]....
        /*0258*/ 	.word	0x000087f0


	//----- nvinfo : EIATTR_EXIT_INSTR_OFFSETS
	.align		4
.L_820:
        /*025c*/ 	.byte	0x04, 0x1c
        /*025e*/ 	.short	(.L_822 - .L_821)


	//   ....[0]....
.L_821:
        /*0260*/ 	.word	0x00000330


	//   ....[1]....
        /*0264*/ 	.word	0x0000ae90


	//   ....[2]....
        /*0268*/ 	.word	0x0000afa0


	//   ....[3]....
        /*026c*/ 	.word	0x0000afc0


	//   ....[4]....
        /*0270*/ 	.word	0x0000c3e0


	//   ....[5]....
        /*0274*/ 	.word	0x0000c470


	//----- nvinfo : EIATTR_CRS_STACK_SIZE
	.align		4
.L_822:
        /*0278*/ 	.byte	0x04, 0x1e
        /*027a*/ 	.short	(.L_824 - .L_823)
.L_823:
        /*027c*/ 	.word	0x00000000


	//----- nvinfo : EIATTR_CBANK_PARAM_SIZE
	.align		4
.L_824:
        /*0280*/ 	.byte	0x03, 0x19
        /*0282*/ 	.short	0x01d0


	//----- nvinfo : EIATTR_PARAM_CBANK
	.align		4
        /*0284*/ 	.byte	0x04, 0x0a
        /*0286*/ 	.short	(.L_826 - .L_825)
	.align		4
.L_825:
        /*0288*/ 	.word	index@(.nv.constant0._ZN5flash16flash_fwd_kernelI23Flash_fwd_kernel_traitsILi128ELi128ELi32ELi4ELb0ELb0EN7cutlass10bfloat16_tE19Flash_kernel_traitsILi128ELi128ELi32ELi4ES3_EELb0ELb0ELb0ELb1ELb0ELb0ELb1ELb0EEEvNS_16Flash_fwd_paramsE)
        /*028c*/ 	.short	0x0210
        /*028e*/ 	.short	0x01d0


	//----- nvinfo : EIATTR_SW_WAR
	.align		4
.L_826:
        /*0290*/ 	.byte	0x04, 0x36
        /*0292*/ 	.short	(.L_828 - .L_827)
.L_827:
        /*0294*/ 	.word	0x00000008
.L_828:


//--------------------- .nv.info._ZN5flash16flash_fwd_kernelI23Flash_fwd_kernel_traitsILi128ELi128ELi32ELi4ELb0ELb0EN7cutlass10bfloat16_tE19Flash_kernel_traitsILi128ELi128ELi32ELi4ES3_EELb1ELb0ELb1ELb0ELb0ELb1ELb0ELb0EEEvNS_16Flash_fwd_paramsE --------------------------
	.section	.nv.info._ZN5flash16flash_fwd_kernelI23Flash_fwd_kernel_traitsILi128ELi128ELi32ELi4ELb0ELb0EN7cutlass10bfloat16_tE19Flash_kernel_traitsILi128ELi128ELi32ELi4ES3_EELb1ELb0ELb1ELb0ELb0ELb1ELb0ELb0EEEvNS_16Flash_fwd_paramsE,"",@"SHT_CUDA_INFO"
	.sectionflags	@""
	.align	4


	//----- nvinfo : EIATTR_CUDA_API_VERSION
	.align		4
        /*0000*/ 	.byte	0x04, 0x37
        /*0002*/ 	.short	(.L_830 - .L_829)
.L_829:
        /*0004*/ 	.word	0x00000082


	//----- nvinfo : EIATTR_KPARAM_INFO
	.align		4
.L_830:
        /*0008*/ 	.byte	0x04, 0x17
        /*000a*/ 	.short	(.L_832 - .L_831)
.L_831:
        /*000c*/ 	.word	0x00000000
        /*0010*/ 	.short	0x0000
        /*0012*/ 	.short	0x0000
        /*0014*/ 	.byte	0x00, 0xf0, 0x41, 0x07


	//----- nvinfo : EIATTR_SPARSE_MMA_MASK
	.align		4
.L_832:
        /*0018*/ 	.byte	0x03, 0x50
        /*001a*/ 	.short	0x0000


	//----- nvinfo : EIATTR_MAXREG_COUNT
	.align		4
        /*001c*/ 	.byte	0x03, 0x1b
        /*001e*/ 	.short	0x00ff


	//----- nvinfo : EIATTR_NUM_BARRIERS
	.align		4
        /*0020*/ 	.byte	0x02, 0x4c
        /*0022*/ 	.byte	0x01
	.zero		1


	//----- nvinfo : EIATTR_ANNOTATIONS
	.align		4
        /*0024*/ 	.byte	0x04, 0x55
        /*0026*/ 	.short	(.L_834 - .L_833)


	//   ....[0]....
.L_833:
        /* <DEDUP_REMOVED lines=49> */


	//----- nvinfo : EIATTR_MERCURY_ISA_VERSION
	.align		4
.L_834:
        /*0328*/ 	.byte	0x03, 0x5f
        /*032a*/ 	.short	0x0101


	//----- nvinfo : EIATTR_COOP_GROUP_MASK_REGIDS
	.align		4
        /*032c*/ 	.byte	0x04, 0x29
        /*032e*/ 	.short	(.L_836 - .L_835)


	//   ....[0]....
.L_835:
        /*0330*/ 	.word	0xffffffff


	//   ....[1]....
        /*0334*/ 	.word	0xffffffff


	//   ....[2]....
        /*0338*/ 	.word	0xffffffff


	//   ....[3]....
        /*033c*/ 	.word	0xffffffff


	//   ....[4]....
        /*0340*/ 	.word	0xffffffff


	//   ....[5]....
        /*0344*/ 	.word	0xffffffff


	//   ....[6]....
        /*0348*/ 	.word	0xffffffff


	//   ....[7]....
        /*034c*/ 	.word	0xffffffff


	//   ....[8]....
        /*0350*/ 	.word	0xffffffff


	//   ....[9]....
        /*0354*/ 	.word	0xffffffff


	//   ....[10]....
        /*0358*/ 	.word	0xffffffff


	//   ....[11]....
        /*035c*/ 	.word	0xffffffff


	//   ....[12]....
        /*0360*/ 	.word	0xffffffff


	//   ....[13]....
        /*0364*/ 	.word	0xffffffff


	//   ....[14]....
        /*0368*/ 	.word	0xffffffff


	//   ....[15]....
        /*036c*/ 	.word	0xffffffff


	//   ....[16]....
        /*0370*/ 	.word	0xffffffff


	//   ....[17]....
        /*0374*/ 	.word	0xffffffff


	//   ....[18]....
        /*0378*/ 	.word	0xffffffff


	//   ....[19]....
        /*037c*/ 	.word	0xffffffff


	//   ....[20]....
        /*0380*/ 	.word	0xffffffff


	//   ....[21]....
        /*0384*/ 	.word	0xffffffff


	//   ....[22]....
        /*0388*/ 	.word	0xffffffff


	//   ....[23]....
        /*038c*/ 	.word	0xffffffff


	//   ....[24]....
        /*0390*/ 	.word	0xffffffff


	//   ....[25]....
        /*0394*/ 	.word	0xffffffff


	//   ....[26]....
        /*0398*/ 	.word	0xffffffff


	//   ....[27]....
        /*039c*/ 	.word	0xffffffff


	//   ....[28]....
        /*03a0*/ 	.word	0xffffffff


	//   ....[29]....
        /*03a4*/ 	.word	0xffffffff


	//   ....[30]....
        /*03a8*/ 	.word	0xffffffff


	//   ....[31]....
        /*03ac*/ 	.word	0xffffffff


	//   ....[32]....
        /*03b0*/ 	.word	0xffffffff


	//   ....[33]....
        /*03b4*/ 	.word	0xffffffff


	//   ....[34]....
        /*03b8*/ 	.word	0xffffffff


	//   ....[35]....
        /*03bc*/ 	.word	0xffffffff


	//   ....[36]....
        /*03c0*/ 	.word	0xffffffff


	//   ....[37]....
        /*03c4*/ 	.word	0xffffffff


	//   ....[38]....
        /*03c8*/ 	.word	0xffffffff


	//   ....[39]....
        /*03cc*/ 	.word	0xffffffff


	//   ....[40]....
        /*03d0*/ 	.word	0xffffffff


	//   ....[41]....
        /*03d4*/ 	.word	0xffffffff


	//   ....[42]....
        /*03d8*/ 	.word	0xffffffff


	//   ....[43]....
        /*03dc*/ 	.word	0xffffffff


	//   ....[44]....
        /*03e0*/ 	.word	0xffffffff


	//   ....[45]....
        /*03e4*/ 	.word	0xffffffff


	//   ....[46]....
        /*03e8*/ 	.word	0xffffffff


	//   ....[47]....
        /*03ec*/ 	.word	0xffffffff


	//   ....[48]....
        /*03f0*/ 	.word	0xffffffff


	//   ....[49]....
        /*03f4*/ 	.word	0xffffffff


	//   ....[50]....
        /*03f8*/ 	.word	0xffffffff


	//   ....[51]....
        /*03fc*/ 	.word	0xffffffff


	//   ....[52]....
        /*0400*/ 	.word	0xffffffff


	//   ....[53]....
        /*0404*/ 	.word	0xffffffff


	//   ....[54]....
        /*0408*/ 	.word	0xffffffff


	//   ....[55]....
        /*040c*/ 	.word	0xffffffff


	//----- nvinfo : EIATTR_COOP_GROUP_INSTR_OFFSETS
	.align		4
.L_836:
        /*0410*/ 	.byte	0x04, 0x28
        /*0412*/ 	.short	(.L_838 - .L_837)


	//   ....[0]....
.L_837:
        /*0414*/ 	.word	0x00004420


	//   ....[1]....
        /*0418*/ 	.word	0x00004590


	//   ....[2]....
        /*041c*/ 	.word	0x000045d0


	//   ....[3]....
        /*0420*/ 	.word	0x00004730


	//   ....[4]....
        /*0424*/ 	.word	0x00004f50


	//   ....[5]....
        /*0428*/ 	.word	0x000050f0


	//   ....[6]....
        /*042c*/ 	.word	0x00005270


	//   ....[7]....
        /*0430*/ 	.word	0x000053d0


	//   ....[8]....
        /*0434*/ 	.word	0x00007310


	//   ....[9]....
        /*0438*/ 	.word	0x000074e0


	//   ....[10]....
        /*043c*/ 	.word	0x00007580


	//   ....[11]....
        /*0440*/ 	.word	0x000076b0


	//   ....[12]....
        /*0444*/ 	.word	0x000076e0


	//   ....[13]....
        /*0448*/ 	.word	0x00007710


	//   ....[14]....
        /*044c*/ 	.word	0x00007750


	//   ....[15]....
        /*0450*/ 	.word	0x000077b0


	//   ....[16]....
        /*0454*/ 	.word	0x0000ab80


	//   ....[17]....
        /*0458*/ 	.word	0x0000aca0


	//   ....[18]....
        /*045c*/ 	.word	0x0000ace0


	//   ....[19]....
        /*0460*/ 	.word	0x0000ada0


	//   ....[20]....
        /*0464*/ 	.word	0x0000ade0


	//   ....[21]....
        /*0468*/ 	.word	0x0000aed0


	//   ....[22]....
        /*046c*/ 	.word	0x0000af10


	//   ....[23]....
        /*0470*/ 	.word	0x0000b020


	//   ....[24]....
        /*0474*/ 	.word	0x0000e110


	//   ....[25]....
        /*0478*/ 	.word	0x0000e290


	//   ....[26]....
        /*047c*/ 	.word	0x0000e2c0


	//   ....[27]....
        /*0480*/ 	.word	0x0000e3a0


	//   ....[28]....
        /*0484*/ 	.word	0x0000e3d0


	//   ....[29]....
        /*0488*/ 	.word	0x0000e520


	//   ....[30]....
        /*048c*/ 	.word	0x0000e560


	//   ....[31]....
        /*0490*/ 	.word	0x0000e640


	//   ....[32]....
        /*0494*/ 	.word	0x000111c0


	//   ....[33]....
        /*0498*/ 	.word	0x000112d0


	//   ....[34]....
        /*049c*/ 	.word	0x00011310


	//   ....[35]....
        /*04a0*/ 	.word	0x00011510


	//   ....[36]....
        /*04a4*/ 	.word	0x00011690


	//   ....[37]....
        /*04a8*/ 	.word	0x000117c0


	//   ....[38]....
        /*04ac*/ 	.word	0x00011810


	//   ....[39]....
        /*04b0*/ 	.word	0x00011990


	//   ....[40]....
        /*04b4*/ 	.word	0x000148e0


	//   ....[41]....
        /*04b8*/ 	.word	0x000149b0


	//   ....[42]....
        /*04bc*/ 	.word	0x000149f0


	//   ....[43]....
        /*04c0*/ 	.word	0x00014bf0


	//   ....[44]....
        /*04c4*/ 	.word	0x00014c40


	//   ....[45]....
        /*04c8*/ 	.word	0x00014dd0


	//   ....[46]....
        /*04cc*/ 	.word	0x00014f00


	//   ....[47]....
        /*04d0*/ 	.word	0x00015060


	//   ....[48]....
        /*04d4*/ 	.word	0x00016ea0


	//   ....[49]....
        /*04d8*/ 	.word	0x00016eb0


	//   ....[50]....
        /*04dc*/ 	.word	0x00016ec0


	//   ....[51]....
        /*04e0*/ 	.word	0x00016ee0


	//   ....[52]....
        /*04e4*/ 	.word	0x00016f00


	//   ....[53]....
        /*04e8*/ 	.word	0x00016f10


	//   ....[54]....
        /*04ec*/ 	.word	0x00016f70


	//   ....[55]....
        /*04f0*/ 	.word	0x00016fa0


	//----- nvinfo : EIATTR_EXIT_INSTR_OFFSETS
	.align		4
.L_838:
        /*04f4*/ 	.byte	0x04, 0x1c
        /*04f6*/ 	.short	(.L_840 - .L_839)


	//   ....[0]....
.L_839:
        /*04f8*/ 	.word	0x00000710


	//   ....[1]....
        /*04fc*/ 	.word	0x00001af0


	//   ....[2]....
        /*0500*/ 	.word	0x00001b80


	//   ....[3]....
        /*0504*/ 	.word	0x000194a0


	//   ....[4]....
        /*0508*/ 	.word	0x00019590


	//----- nvinfo : EIATTR_CRS_STACK_SIZE
	.align		4
.L_840:
        /*050c*/ 	.byte	0x04, 0x1e
        /*050e*/ 	.short	(.L_842 - .L_841)
.L_841:
        /*0510*/ 	.word	0x00000000


	//----- nvinfo : EIATTR_CBANK_PARAM_SIZE
	.align		4
.L_842:
        /*0514*/ 	.byte	0x03, 0x19
        /*0516*/ 	.short	0x01d0


	//----- nvinfo : EIATTR_PARAM_CBANK
	.align		4
        /*0518*/ 	.byte	0x04, 0x0a
        /*051a*/ 	.short	(.L_844 - .L_843)
	.align		4
.L_843:
        /*051c*/ 	.word	index@(.nv.constant0._ZN5flash16flash_fwd_kernelI23Flash_fwd_kernel_traitsILi128ELi128ELi32ELi4ELb0ELb0EN7cutlass10bfloat16_tE19Flash_kernel_traitsILi128ELi128ELi32ELi4ES3_EELb1ELb0ELb1ELb0ELb0ELb1ELb0ELb0EEEvNS_16Flash_fwd_paramsE)
        /*0520*/ 	.short	0x0210
        /*0522*/ 	.short	0x01d0


	//----- nvinfo : EIATTR_SW_WAR
	.align		4
.L_844:
        /*0524*/ 	.byte	0x04, 0x36
        /*0526*/ 	.short	(.L_846 - .L_845)
.L_845:
        /*0528*/ 	.word	0x00000008
.L_846:


//--------------------- .nv.info._ZN5flash16flash_fwd_kernelI23Flash_fwd_kernel_traitsILi128ELi128ELi32ELi4ELb0ELb0EN7cutlass10bfloat16_tE19Flash_kernel_traitsILi128ELi128ELi32ELi4ES3_EELb0ELb0ELb1ELb0ELb0ELb1ELb1ELb0EEEvNS_16Flash_fwd_paramsE --------------------------
	.section	.nv.info._ZN5flash16flash_fwd_kernelI23Flash_fwd_kernel_traitsILi128ELi128ELi32ELi4ELb0ELb0EN7cutlass10bfloat16_tE19Flash_kernel_traitsILi128ELi128ELi32ELi4ES3_EELb0ELb0ELb1ELb0ELb0ELb1ELb1ELb0EEEvNS_16Flash_fwd_paramsE,"",@"SHT_CUDA_INFO"
	.sectionflags	@""
	.align	4


	//----- nvinfo : EIATTR_CUDA_API_VERSION
	.align		4
        /*0000*/ 	.byte	0x04, 0x37
        /*0002*/ 	.short	(.L_848 - .L_847)
.L_847:
        /*0004*/ 	.word	0x00000082


	//----- nvinfo : EIATTR_KPARAM_INFO
	.align		4
.L_848:
        /*0008*/ 	.byte	0x04, 0x17
        /*000a*/ 	.short	(.L_850 - .L_849)
.L_849:
        /*000c*/ 	.word	0x00000000
        /*0010*/ 	.short	0x0000
        /*0012*/ 	.short	0x0000
        /*0014*/ 	.byte	0x00, 0xf0, 0x41, 0x07


	//----- nvinfo : EIATTR_SPARSE_MMA_MASK
	.align		4
.L_850:
        /*0018*/ 	.byte	0x03, 0x50
        /*001a*/ 	.short	0x0000


	//----- nvinfo : EIATTR_MAXREG_COUNT
	.align		4
        /*001c*/ 	.byte	0x03, 0x1b
        /*001e*/ 	.short	0x00ff


	//----- nvinfo : EIATTR_NUM_BARRIERS
	.align		4
        /*0020*/ 	.byte	0x02, 0x4c
        /*0022*/ 	.byte	0x01
	.zero		1


	//----- nvinfo : EIATTR_ANNOTATIONS
	.align		4
        /*0024*/ 	.byte	0x04, 0x55
        /*0026*/ 	.short	(.L_852 - .L_851)


	//   ....[0]....
.L_851:
        /* <DEDUP_REMOVED lines=27> */


	//----- nvinfo : EIATTR_MERCURY_ISA_VERSION
	.align		4
.L_852:
        /*01c8*/ 	.byte	0x03, 0x5f
        /*01ca*/ 	.short	0x0101


	//----- nvinfo : EIATTR_COOP_GROUP_MASK_REGIDS
	.align		4
        /*01cc*/ 	.byte	0x04, 0x29
        /*01ce*/ 	.short	(.L_854 - .L_853)


	//   ....[0]....
.L_853:
        /*01d0*/ 	.word	0xffffffff


	//   ....[1]....
        /*01d4*/ 	.word	0xffffffff


	//   ....[2]....
        /*01d8*/ 	.word	0xffffffff


	//   ....[3]....
        /*01dc*/ 	.word	0xffffffff


	//   ....[4]....
        /*01e0*/ 	.word	0xffffffff


	//   ....[5]....
        /*01e4*/ 	.word	0xffffffff


	//   ....[6]....
        /*01e8*/ 	.word	0xffffffff


	//   ....[7]....
        /*01ec*/ 	.word	0xffffffff


	//   ....[8]....
        /*01f0*/ 	.word	0xffffffff


	//   ....[9]....
        /*01f4*/ 	.word	0xffffffff


	//   ....[10]....
        /*01f8*/ 	.word	0xffffffff


	//   ....[11]....
        /*01fc*/ 	.word	0xffffffff


	//   ....[12]....
        /*0200*/ 	.word	0xffffffff


	//   ....[13]....
        /*0204*/ 	.word	0xffffffff


	//   ....[14]....
        /*0208*/ 	.word	0xffffffff


	//   ....[15]....
        /*020c*/ 	.word	0xffffffff


	//   ....[16]....
        /*0210*/ 	.word	0xffffffff


	//   ....[17]....
        /*0214*/ 	.word	0xffffffff


	//   ....[18]....
        /*0218*/ 	.word	0xffffffff


	//   ....[19]....
        /*021c*/ 	.word	0xffffffff


	//   ....[20]....
        /*0220*/ 	.word	0xffffffff


	//   ....[21]....
        /*0224*/ 	.word	0xffffffff


	//   ....[22]....
        /*0228*/ 	.word	0xffffffff


	//   ....[23]....
        /*022c*/ 	.word	0xffffffff


	//   ....[24]....
        /*0230*/ 	.word	0xffffffff


	//   ....[25]....
        /*0234*/ 	.word	0xffffffff


	//   ....[26]....
        /*0238*/ 	.word	0xffffffff


	//   ....[27]....
        /*023c*/ 	.word	0xffffffff


	//   ....[28]....
        /*0240*/ 	.word	0xffffffff


	//   ....[29]....
        /*0244*/ 	.word	0xffffffff


	//   ....[30]....
        /*0248*/ 	.word	0xffffffff


	//   ....[31]....
        /*024c*/ 	.word	0xffffffff


	//   ....[32]....
        /*0250*/ 	.word	0xffffffff


	//   ....[33]....
        /*0254*/ 	.word	0xffffffff


	//   ....[34]....
        /*0258*/ 	.word	0xffffffff


	//   ....[35]....
        /*025c*/ 	.word	0xffffffff


	//   ....[36]....
        /*0260*/ 	.word	0xffffffff


	//   ....[37]....
        /*0264*/ 	.word	0xffffffff


	//   ....[38]....
        /*0268*/ 	.word	0xffffffff


	//   ....[39]....
        /*026c*/ 	.word	0xffffffff


	//   ....[40]....
        /*0270*/ 	.word	0xffffffff


	//   ....[41]....
        /*0274*/ 	.word	0xffffffff


	//   ....[42]....
        /*0278*/ 	.word	0xffffffff


	//   ....[43]....
        /*027c*/ 	.word	0xffffffff


	//   ....[44]....
        /*0280*/ 	.word	0xffffffff


	//   ....[45]....
        /*0284*/ 	.word	0xffffffff


	//   ....[46]....
        /*0288*/ 	.word	0xffffffff


	//   ....[47]....
        /*028c*/ 	.word	0xffffffff


	//   ....[48]....
        /*0290*/ 	.word	0xffffffff


	//   ....[49]....
        /*0294*/ 	.word	0xffffffff


	//   ....[50]....
        /*0298*/ 	.word	0xffffffff


	//   ....[51]....
        /*029c*/ 	.word	0xffffffff


	//   ....[52]....
        /*02a0*/ 	.word	0xffffffff


	//   ....[53]....
        /*02a4*/ 	.word	0xffffffff


	//   ....[54]....
        /*02a8*/ 	.word	0xffffffff


	//   ....[55]....
        /*02ac*/ 	.word	0xffffffff


	//----- nvinfo : EIATTR_COOP_GROUP_INSTR_OFFSETS
	.align		4
.L_854:
        /*02b0*/ 	.byte	0x04, 0x28
        /*02b2*/ 	.short	(.L_856 - .L_855)


	//   ....[0]....
.L_855:
        /*02b4*/ 	.word	0x00004140


	//   ....[1]....
        /*02b8*/ 	.word	0x00004290


	//   ....[2]....
        /*02bc*/ 	.word	0x00004390


	//   ....[3]....
        /*02c0*/ 	.word	0x00004440


	//   ....[4]....
        /*02c4*/ 	.word	0x00004900


	//   ....[5]....
        /*02c8*/ 	.word	0x00004aa0


	//   ....[6]....
        /*02cc*/ 	.word	0x00004c30


	//   ....[7]....
        /*02d0*/ 	.word	0x00004db0


	//   ....[8]....
        /*02d4*/ 	.word	0x000068e0


	//   ....[9]....
        /*02d8*/ 	.word	0x00006ac0


	//   ....[10]....
        /*02dc*/ 	.word	0x00006af0


	//   ....[11]....
        /*02e0*/ 	.word	0x00006cc0


	//   ....[12]....
        /*02e4*/ 	.word	0x00006d40


	//   ....[13]....
        /*02e8*/ 	.word	0x00006d90


	//   ....[14]....
        /*02ec*/ 	.word	0x00006e60


	//   ....[15]....
        /*02f0*/ 	.word	0x00006eb0


	//   ....[16]....
        /*02f4*/ 	.word	0x00009730


	//   ....[17]....
        /*02f8*/ 	.word	0x000098b0


	//   ....[18]....
        /*02fc*/ 	.word	0x00009a90


	//   ....[19]....
        /*0300*/ 	.word	0x00009b40


	//   ....[20]....
        /*0304*/ 	.word	0x00009ba0


	//   ....[21]....
        /*0308*/ 	.word	0x00009c10


	//   ....[22]....
        /*030c*/ 	.word	0x00009c20


	//   ....[23]....
        /*0310*/ 	.word	0x00009c50


	//   ....[24]....
        /*0314*/ 	.word	0x0000c470


	//   ....[25]....
        /*0318*/ 	.word	0x0000c880


	//   ....[26]....
        /*031c*/ 	.word	0x0000c8b0


	//   ....[27]....
        /*0320*/ 	.word	0x0000c980


	//   ....[28]....
        /*0324*/ 	.word	0x0000c9e0


	//   ....[29]....
        /*0328*/ 	.word	0x0000ca30


	//   ....[30]....
        /*032c*/ 	.word	0x0000ca90


	//   ....[31]....
        /*0330*/ 	.word	0x0000cbb0


	//   ....[32]....
        /*0334*/ 	.word	0x0000f390


	//   ....[33]....
        /*0338*/ 	.word	0x0000f520


	//   ....[34]....
        /*033c*/ 	.word	0x0000f670


	//   ....[35]....
        /*0340*/ 	.word	0x0000f780


	//   ....[36]....
        /*0344*/ 	.word	0x0000f830


	//   ....[37]....
        /*0348*/ 	.word	0x0000f8c0


	//   ....[38]....
        /*034c*/ 	.word	0x0000f920


	//   ....[39]....
        /*0350*/ 	.word	0x0000fa30


	//   ....[40]....
        /*0354*/ 	.word	0x00012330


	//   ....[41]....
        /*0358*/ 	.word	0x00012370


	//   ....[42]....
        /*035c*/ 	.word	0x000125d0


	//   ....[43]....
        /*0360*/ 	.word	0x00012630


	//   ....[44]....
        /*0364*/ 	.word	0x00012750


	//   ....[45]....
        /*0368*/ 	.word	0x000127f0


	//   ....[46]....
        /*036c*/ 	.word	0x000128b0


	//   ....[47]....
        /*0370*/ 	.word	0x00012900


	//   ....[48]....
        /*0374*/ 	.word	0x00014030


	//   ....[49]....
        /*0378*/ 	.word	0x00014040


	//   ....[50]....
        /*037c*/ 	.word	0x00014050


	//   ....[51]....
        /*0380*/ 	.word	0x00014070


	//   ....[52]....
        /*0384*/ 	.word	0x00014090


	//   ....[53]....
        /*0388*/ 	.word	0x000140b0


	//   ....[54]....
        /*038c*/ 	.word	0x000140d0


	//   ....[55]....
        /*0390*/ 	.word	0x00014100


	//----- nvinfo : EIATTR_EXIT_INSTR_OFFSETS
	.align		4
.L_856:
        /*0394*/ 	.byte	0x04, 0x1c
        /*0396*/ 	.short	(.L_858 - .L_857)


	//   ....[0]....
.L_857:
        /*0398*/ 	.word	0x000004b0


	//   ....[1]....
        /*039c*/ 	.word	0x000018c0


	//   ....[2]....
        /*03a0*/ 	.word	0x00001950


	//   ....[3]....
        /*03a4*/ 	.word	0x00016620


	//   ....[4]....
        /*03a8*/ 	.word	0x00016710


	//----- nvinfo : EIATTR_CRS_STACK_SIZE
	.align		4
.L_858:
        /*03ac*/ 	.byte	0x04, 0x1e
        /*03ae*/ 	.short	(.L_860 - .L_859)
.L_859:
        /*03b0*/ 	.word	0x00000000


	//----- nvinfo : EIATTR_CBANK_PARAM_SIZE
	.align		4
.L_860:
        /*03b4*/ 	.byte	0x03, 0x19
        /*03b6*/ 	.short	0x01d0


	//----- nvinfo : EIATTR_PARAM_CBANK
	.align		4
        /*03b8*/ 	.byte	0x04, 0x0a
        /*03ba*/ 	.short	(.L_862 - .L_861)
	.align		4
.L_861:
        /*03bc*/ 	.word	index@(.nv.constant0._ZN5flash16flash_fwd_kernelI23Flash_fwd_kernel_traitsILi128ELi128ELi32ELi4ELb0ELb0EN7cutlass10bfloat16_tE19Flash_kernel_traitsILi128ELi128ELi32ELi4ES3_EELb0ELb0ELb1ELb0ELb0ELb1ELb1ELb0EEEvNS_16Flash_fwd_paramsE)
        /*03c0*/ 	.short	0x0210
        /*03c2*/ 	.short	0x01d0


	//----- nvinfo : EIATTR_SW_WAR
	.align		4
.L_862:
        /*03c4*/ 	.byte	0x04, 0x36
        /*03c6*/ 	.short	(.L_864 - .L_863)
.L_863:
        /*03c8*/ 	.word	0x00000008
.L_864:


//--------------------- .nv.info._ZN5flash16flash_fwd_kernelI23Flash_fwd_kernel_traitsILi128ELi128ELi32ELi4ELb0ELb0EN7cutlass10bfloat16_tE19Flash_kernel_traitsILi128ELi128ELi32ELi4ES3_EELb1ELb0ELb1ELb1ELb0ELb0ELb0ELb0EEEvNS_16Flash_fwd_paramsE --------------------------
	.section	.nv.info._ZN5flash16flash_fwd_kernelI23Flash_fwd_kernel_traitsILi128ELi128ELi32ELi4ELb0ELb0EN7cutlass10bfloat16_tE19Flash_kernel_traitsILi128ELi128ELi32ELi4ES3_EELb1ELb0ELb1ELb1ELb0ELb0ELb0ELb0EEEvNS_16Flash_fwd_paramsE,"",@"SHT_CUDA_INFO"
	.sectionflags	@""
	.align	4


	//----- nvinfo : EIATTR_CUDA_API_VERSION
	.align		4
        /*0000*/ 	.byte	0x04, 0x37
        /*0002*/ 	.short	(.L_866 - .L_865)
.L_865:
        /*0004*/ 	.word	0x00000082


	//----- nvinfo : EIATTR_KPARAM_INFO
	.align		4
.L_866:
        /*0008*/ 	.byte	0x04, 0x17
        /*000a*/ 	.short	(.L_868 - .L_867)
.L_867:
        /*000c*/ 	.word	0x00000000
        /*0010*/ 	.short	0x0000
        /*0012*/ 	.short	0x0000
        /*0014*/ 	.byte	0x00, 0xf0, 0x41, 0x07


	//----- nvinfo : EIATTR_SPARSE_MMA_MASK
	.align		4
.L_868:
        /*0018*/ 	.byte	0x03, 0x50
        /*001a*/ 	.short	0x0000


	//----- nvinfo : EIATTR_MAXREG_COUNT
	.align		4
        /*001c*/ 	.byte	0x03, 0x1b
        /*001e*/ 	.short	0x00ff


	//----- nvinfo : EIATTR_NUM_BARRIERS
	.align		4
        /*0020*/ 	.byte	0x02, 0x4c
        /*0022*/ 	.byte	0x01
	.zero		1


	//----- nvinfo : EIATTR_ANNOTATIONS
	.align		4
        /*0024*/ 	.byte	0x04, 0x55
        /*0026*/ 	.short	(.L_870 - .L_869)


	//   ....[0]....
.L_869:
        /* <DEDUP_REMOVED lines=47> */


	//----- nvinfo : EIATTR_MERCURY_ISA_VERSION
	.align		4
.L_870:
        /*0308*/ 	.byte	0x03, 0x5f
        /*030a*/ 	.short	0x0101


	//----- nvinfo : EIATTR_COOP_GROUP_MASK_REGIDS
	.align		4
        /*030c*/ 	.byte	0x04, 0x29
        /*030e*/ 	.short	(.L_872 - .L_871)


	//   ....[0]....
.L_871:
        /*0310*/ 	.word	0xffffffff


	//   ....[1]....
        /*0314*/ 	.word	0xffffffff


	//   ....[2]....
        /*0318*/ 	.word	0xffffffff


	//   ....[3]....
        /*031c*/ 	.word	0xffffffff


	//   ....[4]....
        /*0320*/ 	.word	0xffffffff


	//   ....[5]....
        /*0324*/ 	.word	0xffffffff


	//   ....[6]....
        /*0328*/ 	.word	0xffffffff


	//   ....[7]....
        /*032c*/ 	.word	0xffffffff


	//   ....[8]....
        /*0330*/ 	.word	0xffffffff


	//   ....[9]....
        /*0334*/ 	.word	0xffffffff


	//   ....[10]....
        /*0338*/ 	.word	0xffffffff


	//   ....[11]....
        /*033c*/ 	.word	0xffffffff


	//   ....[12]....
        /*0340*/ 	.word	0xffffffff


	//   ....[13]....
        /*0344*/ 	.word	0xffffffff


	//   ....[14]....
        /*0348*/ 	.word	0xffffffff


	//   ....[15]....
        /*034c*/ 	.word	0xffffffff


	//   ....[16]....
        /*0350*/ 	.word	0xffffffff


	//   ....[17]....
        /*0354*/ 	.word	0xffffffff


	//   ....[18]....
        /*0358*/ 	.word	0xffffffff


	//   ....[19]....
        /*035c*/ 	.word	0xffffffff


	//   ....[20]....
        /*0360*/ 	.word	0xffffffff


	//   ....[21]....
        /*0364*/ 	.word	0xffffffff


	//   ....[22]....
        /*0368*/ 	.word	0xffffffff


	//   ....[23]....
        /*036c*/ 	.word	0xffffffff


	//   ....[24]....
        /*0370*/ 	.word	0xffffffff


	//   ....[25]....
        /*0374*/ 	.word	0xffffffff


	//   ....[26]....
        /*0378*/ 	.word	0xffffffff


	//   ....[27]....
        /*037c*/ 	.word	0xffffffff


	//   ....[28]....
        /*0380*/ 	.word	0xffffffff


	//   ....[29]....
        /*0384*/ 	.word	0xffffffff


	//   ....[30]....
        /*0388*/ 	.word	0xffffffff


	//   ....[31]....
        /*038c*/ 	.word	0xffffffff


	//   ....[32]....
        /*0390*/ 	.word	0xffffffff


	//   ....[33]....
        /*0394*/ 	.word	0xffffffff


	//   ....[34]....
        /*0398*/ 	.word	0xffffffff


	//   ....[35]....
        /*039c*/ 	.word	0xffffffff


	//   ....[36]....
        /*03a0*/ 	.word	0xffffffff


	//   ....[37]....
        /*03a4*/ 	.word	0xffffffff


	//   ....[38]....
        /*03a8*/ 	.word	0xffffffff


	//   ....[39]....
        /*03ac*/ 	.word	0xffffffff


	//   ....[40]....
        /*03b0*/ 	.word	0xffffffff


	//   ....[41]....
        /*03b4*/ 	.word	0xffffffff


	//   ....[42]....
        /*03b8*/ 	.word	0xffffffff


	//   ....[43]....
        /*03bc*/ 	.word	0xffffffff


	//   ....[44]....
        /*03c0*/ 	.word	0xffffffff


	//   ....[45]....
        /*03c4*/ 	.word	0xffffffff


	//   ....[46]....
        /*03c8*/ 	.word	0xffffffff


	//   ....[47]....
        /*03cc*/ 	.word	0xffffffff


	//   ....[48]....
        /*03d0*/ 	.word	0xffffffff


	//   ....[49]....
        /*03d4*/ 	.word	0xffffffff


	//   ....[50]....
        /*03d8*/ 	.word	0xffffffff


	//   ....[51]....
        /*03dc*/ 	.word	0xffffffff


	//   ....[52]....
        /*03e0*/ 	.word	0xffffffff


	//   ....[53]....
        /*03e4*/ 	.word	0xffffffff


	//   ....[54]....
        /*03e8*/ 	.word	0xffffffff


	//   ....[55]....
        /*03ec*/ 	.word	0xffffffff


	//----- nvinfo : EIATTR_COOP_GROUP_INSTR_OFFSETS
	.align		4
.L_872:
        /*03f0*/ 	.byte	0x04, 0x28
        /*03f2*/ 	.short	(.L_874 - .L_873)


	//   ....[0]....
.L_873:
        /*03f4*/ 	.word	0x00006020


	//   ....[1]....
        /*03f8*/ 	.word	0x00006050


	//   ....[2]....
        /*03fc*/ 	.word	0x00006130


	//   ....[3]....
        /*0400*/ 	.word	0x00006150


	//   ....[4]....
        /*0404*/ 	.word	0x00006370


	//   ....[5]....
        /*0408*/ 	.word	0x000063b0


	//   ....[6]....
        /*040c*/ 	.word	0x00006460


	//   ....[7]....
        /*0410*/ 	.word	0x00006480


	//   ....[8]....
        /*0414*/ 	.word	0x00009640


	//   ....[9]....
        /*0418*/ 	.word	0x000096a0


	//   ....[10]....
        /*041c*/ 	.word	0x00009710


	//   ....[11]....
        /*0420*/ 	.word	0x000097c0


	//   ....[12]....
        /*0424*/ 	.word	0x00009800


	//   ....[13]....
        /*0428*/ 	.word	0x00009830


	//   ....[14]....
        /*042c*/ 	.word	0x00009a10


	//   ....[15]....
        /*0430*/ 	.word	0x00009b80


	//   ....[16]....
        /*0434*/ 	.word	0x0000d8e0


	//   ....[17]....
        /*0438*/ 	.word	0x0000d910


	//   ....[18]....
        /*043c*/ 	.word	0x0000d980


	//   ....[19]....
        /*0440*/ 	.word	0x0000dae0


	//   ....[20]....
        /*0444*/ 	.word	0x0000db20


	//   ....[21]....
        /*0448*/ 	.word	0x0000dbb0


	//   ....[22]....
        /*044c*/ 	.word	0x0000dcc0


	//   ....[23]....
        /*0450*/ 	.word	0x0000de50


	//   ....[24]....
        /*0454*/ 	.word	0x00011af0


	//   ....[25]....
        /*0458*/ 	.word	0x00011b20


	//   ....[26]....
        /*045c*/ 	.word	0x00011b80


	//   ....[27]....
        /*0460*/ 	.word	0x00011ce0


	//   ....[28]....
        /*0464*/ 	.word	0x00011d10


	//   ....[29]....
        /*0468*/ 	.word	0x00011dc0


	//   ....[30]....
        /*046c*/ 	.word	0x00011eb0


	//   ....[31]....
        /*0470*/ 	.word	0x00012030


	//   ....[32]....
        /*0474*/ 	.word	0x00015e70


	//   ....[33]....
        /*0478*/ 	.word	0x00015ea0


	//   ....[34]....
        /*047c*/ 	.word	0x00015f60


	//   ....[35]....
        /*0480*/ 	.word	0x00015f90


	//   ....[36]....
        /*0484*/ 	.word	0x00015fb0


	//   ....[37]....
        /*0488*/ 	.word	0x00016050


	//   ....[38]....
        /*048c*/ 	.word	0x000160b0


	//   ....[39]....
        /*0490*/ 	.word	0x000161d0


	//   ....[40]....
        /*0494*/ 	.word	0x00019fa0


	//   ....[41]....
        /*0498*/ 	.word	0x00019fd0


	//   ....[42]....
        /*049c*/ 	.word	0x0001a200


	//   ....[43]....
        /*04a0*/ 	.word	0x0001a2e0


	//   ....[44]....
        /*04a4*/ 	.word	0x0001a450


	//   ....[45]....
        /*04a8*/ 	.word	0x0001a5d0


	//   ....[46]....
        /*04ac*/ 	.word	0x0001a620


	//   ....[47]....
        /*04b0*/ 	.word	0x0001a790


	//   ....[48]....
        /*04b4*/ 	.word	0x0001c600


	//   ....[49]....
        /*04b8*/ 	.word	0x0001c610


	//   ....[50]....
        /*04bc*/ 	.word	0x0001c620


	//   ....[51]....
        /*04c0*/ 	.word	0x0001c650


	//   ....[52]....
        /*04c4*/ 	.word	0x0001c660


	//   ....[53]....
        /*04c8*/ 	.word	0x0001c670


	//   ....[54]....
        /*04cc*/ 	.word	0x0001c6e0


	//   ....[55]....
        /*04d0*/ 	.word	0x0001c710


	//----- nvinfo : EIATTR_EXIT_INSTR_OFFSETS
	.align		4
.L_874:
        /*04d4*/ 	.byte	0x04, 0x1c
        /*04d6*/ 	.short	(.L_876 - .L_875)


	//   ....[0]....
.L_875:
        /*04d8*/ 	.word	0x00000710


	//   ....[1]....
        /*04dc*/ 	.word	0x00001c80


	//   ....[2]....
        /*04e0*/ 	.word	0x00001d10


	//   ....[3]....
        /*04e4*/ 	.word	0x0001edf0


	//   ....[4]....
        /*04e8*/ 	.word	0x0001ef00


	//   ....[5]....
        /*04ec*/ 	.word	0x0001ef20


	//----- nvinfo : EIATTR_CRS_STACK_SIZE
	.align		4
.L_876:
        /*04f0*/ 	.byte	0x04, 0x1e
        /*04f2*/ 	.short	(.L_878 - .L_877)
.L_877:
        /*04f4*/ 	.word	0x00000000


	//----- nvinfo : EIATTR_CBANK_PARAM_SIZE
	.align		4
.L_878:
        /*04f8*/ 	.byte	0x03, 0x19
        /*04fa*/ 	.short	0x01d0


	//----- nvinfo : EIATTR_PARAM_CBANK
	.align		4
        /*04fc*/ 	.byte	0x04, 0x0a
        /*04fe*/ 	.short	(.L_880 - .L_879)
	.align		4
.L_879:
        /*0500*/ 	.word	index@(.nv.constant0._ZN5flash16flash_fwd_kernelI23Flash_fwd_kernel_traitsILi128ELi128ELi32ELi4ELb0ELb0EN7cutlass10bfloat16_tE19Flash_kernel_traitsILi128ELi128ELi32ELi4ES3_EELb1ELb0ELb1ELb1ELb0ELb0ELb0ELb0EEEvNS_16Flash_fwd_paramsE)
        /*0504*/ 	.short	0x0210
        /*0506*/ 	.short	0x01d0


	//----- nvinfo : EIATTR_SW_WAR
	.align		4
.L_880:
        /*0508*/ 	.byte	0x04, 0x36
        /*050a*/ 	.short	(.L_882 - .L_881)
.L_881:
        /*050c*/ 	.word	0x00000008
.L_882:


//--------------------- .nv.info._ZN5flash16flash_fwd_kernelI23Flash_fwd_kernel_traitsILi128ELi128ELi32ELi4ELb0ELb0EN7cutlass10bfloat16_tE19Flash_kernel_traitsILi128ELi128ELi32ELi4ES3_EELb1ELb0ELb1ELb0ELb0ELb0ELb0ELb1EEEvNS_16Flash_fwd_paramsE --------------------------
	.section	.nv.info._ZN5flash16flash_fwd_kernelI23Flash_fwd_kernel_traitsILi128ELi128ELi32ELi4ELb0ELb0EN7cutlass10bfloat16_tE19Flash_kernel_traitsILi128ELi128ELi32ELi4ES3_EELb1ELb0ELb1ELb0ELb0ELb0ELb0ELb1EEEvNS_16Flash_fwd_paramsE,"",@"SHT_CUDA_INFO"
	.sectionflags	@""
	.align	4


	//----- nvinfo : EIATTR_CUDA_API_VERSION
	.align		4
        /*0000*/ 	.byte	0x04, 0x37
        /*0002*/ 	.short	(.L_884 - .L_883)
.L_883:
        /*0004*/ 	.word	0x00000082


	//----- nvinfo : EIATTR_KPARAM_INFO
	.align		4
.L_884:
        /*0008*/ 	.byte	0x04, 0x17
        /*000a*/ 	.short	(.L_886 - .L_885)
.L_885:
        /*000c*/ 	.word	0x00000000
        /*0010*/ 	.short	0x0000
        /*0012*/ 	.short	0x0000
        /*0014*/ 	.byte	0x00, 0xf0, 0x41, 0x07


	//----- nvinfo : EIATTR_SPARSE_MMA_MASK
	.align		4
.L_886:
        /*0018*/ 	.byte	0x03, 0x50
        /*001a*/ 	.short	0x0000


	//----- nvinfo : EIATTR_MAXREG_COUNT
	.align		4
        /*001c*/ 	.byte	0x03, 0x1b
        /*001e*/ 	.short	0x00ff


	//----- nvinfo : EIATTR_NUM_BARRIERS
	.align		4
        /*0020*/ 	.byte	0x02, 0x4c
        /*0022*/ 	.byte	0x01
	.zero		1


	//----- nvinfo : EIATTR_ANNOTATIONS
	.align		4
        /*0024*/ 	.byte	0x04, 0x55
        /*0026*/ 	.short	(.L_888 - .L_887)


	//   ....[0]....
.L_887:
        /* <DEDUP_REMOVED lines=144> */


	//----- nvinfo : EIATTR_MERCURY_ISA_VERSION
	.align		4
.L_888:
        /*0918*/ 	.byte	0x03, 0x5f
        /*091a*/ 	.short	0x0101


	//----- nvinfo : EIATTR_COOP_GROUP_MASK_REGIDS
	.align		4
        /*091c*/ 	.byte	0x04, 0x29
        /*091e*/ 	.short	(.L_890 - .L_889)


	//   ....[0]....
.L_889:
        /*0920*/ 	.word	0xffffffff


	//   ....[1]....
        /*0924*/ 	.word	0xffffffff


	//   ....[2]....
        /*0928*/ 	.word	0xffffffff


	//   ....[3]....
        /*092c*/ 	.word	0xffffffff


	//   ....[4]....
        /*0930*/ 	.word	0xffffffff


	//   ....[5]....
        /*0934*/ 	.word	0xffffffff


	//   ....[6]....
        /*0938*/ 	.word	0xffffffff


	//   ....[7]....
        /*093c*/ 	.word	0xffffffff


	//   ....[8]....
        /*0940*/ 	.word	0xffffffff


	//   ....[9]....
        /*0944*/ 	.word	0xffffffff


	//   ....[10]....
        /*0948*/ 	.word	0xffffffff


	//   ....[11]....
        /*094c*/ 	.word	0xffffffff


	//   ....[12]....
        /*0950*/ 	.word	0xffffffff


	//   ....[13]....
        /*0954*/ 	.word	0xffffffff


	//   ....[14]....
        /*0958*/ 	.word	0xffffffff


	//   ....[15]....
        /*095c*/ 	.word	0xffffffff


	//   ....[16]....
        /*0960*/ 	.word	0xffffffff


	//   ....[17]....
        /*0964*/ 	.word	0xffffffff


	//   ....[18]....
        /*0968*/ 	.word	0xffffffff


	//   ....[19]....
        /*096c*/ 	.word	0xffffffff


	//   ....[20]....
        /*0970*/ 	.word	0xffffffff


	//   ....[21]....
        /*0974*/ 	.word	0xffffffff


	//   ....[22]....
        /*0978*/ 	.word	0xffffffff


	//   ....[23]....
        /*097c*/ 	.word	0xffffffff


	//   ....[24]....
        /*0980*/ 	.word	0xffffffff


	//   ....[25]....
        /*0984*/ 	.word	0xffffffff


	//   ....[26]....
        /*0988*/ 	.word	0xffffffff


	//   ....[27]....
        /*098c*/ 	.word	0xffffffff


	//   ....[28]....
        /*0990*/ 	.word	0xffffffff


	//   ....[29]....
        /*0994*/ 	.word	0xffffffff


	//   ....[30]....
        /*0998*/ 	.word	0xffffffff


	//   ....[31]....
        /*099c*/ 	.word	0xffffffff


	//   ....[32]....
        /*09a0*/ 	.word	0xffffffff


	//   ....[33]....
        /*09a4*/ 	.word	0xffffffff


	//   ....[34]....
        /*09a8*/ 	.word	0xffffffff


	//   ....[35]....
        /*09ac*/ 	.word	0xffffffff


	//   ....[36]....
        /*09b0*/ 	.word	0xffffffff


	//   ....[37]....
        /*09b4*/ 	.word	0xffffffff


	//   ....[38]....
        /*09b8*/ 	.word	0xffffffff


	//   ....[39]....
        /*09bc*/ 	.word	0xffffffff


	//   ....[40]....
        /*09c0*/ 	.word	0xffffffff


	//   ....[41]....
        /*09c4*/ 	.word	0xffffffff


	//   ....[42]....
        /*09c8*/ 	.word	0xffffffff


	//   ....[43]....
        /*09cc*/ 	.word	0xffffffff


	//   ....[44]....
        /*09d0*/ 	.word	0xffffffff


	//   ....[45]....
        /*09d4*/ 	.word	0xffffffff


	//   ....[46]....
        /*09d8*/ 	.word	0xffffffff


	//   ....[47]....
        /*09dc*/ 	.word	0xffffffff


	//   ....[48]....
        /*09e0*/ 	.word	0xffffffff


	//   ....[49]....
        /*09e4*/ 	.word	0xffffffff


	//   ....[50]....
        /*09e8*/ 	.word	0xffffffff


	//   ....[51]....
        /*09ec*/ 	.word	0xffffffff


	//   ....[52]....
        /*09f0*/ 	.word	0xffffffff


	//   ....[53]....
        /*09f4*/ 	.word	0xffffffff


	//   ....[54]....
        /*09f8*/ 	.word	0xffffffff


	//   ....[55]....
        /*09fc*/ 	.word	0xffffffff


	//----- nvinfo : EIATTR_COOP_GROUP_INSTR_OFFSETS
	.align		4
.L_890:
        /*0a00*/ 	.byte	0x04, 0x28
        /*0a02*/ 	.short	(.L_892 - .L_891)


	//   ....[0]....
.L_891:
        /*0a04*/ 	.word	0x000058c0


	//   ....[1]....
        /*0a08*/ 	.word	0x00005a70


	//   ....[2]....
        /*0a0c*/ 	.word	0x00005cc0


	//   ....[3]....
        /*0a10*/ 	.word	0x00005d20


	//   ....[4]....
        /*0a14*/ 	.word	0x00005f20


	//   ....[5]....
        /*0a18*/ 	.word	0x00005f80


	//   ....[6]....
        /*0a1c*/ 	.word	0x00006060


	//   ....[7]....
        /*0a20*/ 	.word	0x000062b0


	//   ....[8]....
        /*0a24*/ 	.word	0x00009130


	//   ....[9]....
        /*0a28*/ 	.word	0x00009150


	//   ....[10]....
        /*0a2c*/ 	.word	0x000097f0


	//   ....[11]....
        /*0a30*/ 	.word	0x00009810


	//   ....[12]....
        /*0a34*/ 	.word	0x00009ff0


	//   ....[13]....
        /*0a38*/ 	.word	0x0000a010


	//   ....[14]....
        /*0a3c*/ 	.word	0x0000a030


	//   ....[15]....
        /*0a40*/ 	.word	0x0000a050


	//   ....[16]....
        /*0a44*/ 	.word	0x0000e620


	//   ....[17]....
        /*0a48*/ 	.word	0x0000e640


	//   ....[18]....
        /*0a4c*/ 	.word	0x0000ec40


	//   ....[19]....
        /*0a50*/ 	.word	0x0000ec60


	//   ....[20]....
        /*0a54*/ 	.word	0x0000f320


	//   ....[21]....
        /*0a58*/ 	.word	0x0000f3a0


	//   ....[22]....
        /*0a5c*/ 	.word	0x0000f3c0


	//   ....[23]....
        /*0a60*/ 	.word	0x0000f3e0


	//   ....[24]....
        /*0a64*/ 	.word	0x00013b80


	//   ....[25]....
        /*0a68*/ 	.word	0x00013ba0


	//   ....[26]....
        /*0a6c*/ 	.word	0x00014130


	//   ....[27]....
        /*0a70*/ 	.word	0x00014150


	//   ....[28]....
        /*0a74*/ 	.word	0x000148f0


	//   ....[29]....
        /*0a78*/ 	.word	0x00014920


	//   ....[30]....
        /*0a7c*/ 	.word	0x00014940


	//   ....[31]....
        /*0a80*/ 	.word	0x00014960


	//   ....[32]....
        /*0a84*/ 	.word	0x000193a0


	//   ....[33]....
        /*0a88*/ 	.word	0x000193f0


	//   ....[34]....
        /*0a8c*/ 	.word	0x00019540


	//   ....[35]....
        /*0a90*/ 	.word	0x00019550


	//   ....[36]....
        /*0a94*/ 	.word	0x00019560


	//   ....[37]....
        /*0a98*/ 	.word	0x00019580


	//   ....[38]....
        /*0a9c*/ 	.word	0x00019920


	//   ....[39]....
        /*0aa0*/ 	.word	0x00019940


	//   ....[40]....
        /*0aa4*/ 	.word	0x0001ee20


	//   ....[41]....
        /*0aa8*/ 	.word	0x0001ee40


	//   ....[42]....
        /*0aac*/ 	.word	0x0001ee70


	//   ....[43]....
        /*0ab0*/ 	.word	0x0001ee90


	//   ....[44]....
        /*0ab4*/ 	.word	0x0001ef20


	//   ....[45]....
        /*0ab8*/ 	.word	0x0001ef60


	//   ....[46]....
        /*0abc*/ 	.word	0x0001ef90


	//   ....[47]....
        /*0ac0*/ 	.word	0x0001efc0


	//   ....[48]....
        /*0ac4*/ 	.word	0x00022140


	//   ....[49]....
        /*0ac8*/ 	.word	0x00022170


	//   ....[50]....
        /*0acc*/ 	.word	0x00022180


	//   ....[51]....
        /*0ad0*/ 	.word	0x00022230


	//   ....[52]....
        /*0ad4*/ 	.word	0x00022240


	//   ....[53]....
        /*0ad8*/ 	.word	0x000222e0


	//   ....[54]....
        /*0adc*/ 	.word	0x00022300


	//   ....[55]....
        /*0ae0*/ 	.word	0x00022310


	//----- nvinfo : EIATTR_EXIT_INSTR_OFFSETS
	.align		4
.L_892:
        /*0ae4*/ 	.byte	0x04, 0x1c
        /*0ae6*/ 	.short	(.L_894 - .L_893)


	//   ....[0]....
.L_893:
        /*0ae8*/ 	.word	0x000006a0


	//   ....[1]....
        /*0aec*/ 	.word	0x00001c40


	//   ....[2]....
        /*0af0*/ 	.word	0x00001cd0


	//   ....[3]....
        /*0af4*/ 	.word	0x00024a10


	//   ....[4]....
        /*0af8*/ 	.word	0x00024b20


	//   ....[5]....
        /*0afc*/ 	.word	0x00024b40


	//----- nvinfo : EIATTR_CRS_STACK_SIZE
	.align		4
.L_894:
        /*0b00*/ 	.byte	0x04, 0x1e
        /*0b02*/ 	.short	(.L_896 - .L_895)
.L_895:
        /*0b04*/ 	.word	0x00000000


	//----- nvinfo : EIATTR_CBANK_PARAM_SIZE
	.align		4
.L_896:
        /*0b08*/ 	.byte	0x03, 0x19
        /*0b0a*/ 	.short	0x01d0


	//----- nvinfo : EIATTR_PARAM_CBANK
	.align		4
        /*0b0c*/ 	.byte	0x04, 0x0a
        /*0b0e*/ 	.short	(.L_898 - .L_897)
	.align		4
.L_897:
        /*0b10*/ 	.word	index@(.nv.constant0._ZN5flash16flash_fwd_kernelI23Flash_fwd_kernel_traitsILi128ELi128ELi32ELi4ELb0ELb0EN7cutlass10bfloat16_tE19Flash_kernel_traitsILi128ELi128ELi32ELi4ES3_EELb1ELb0ELb1ELb0ELb0ELb0ELb0ELb1EEEvNS_16Flash_fwd_paramsE)
        /*0b14*/ 	.short	0x0210
        /*0b16*/ 	.short	0x01d0


	//----- nvinfo : EIATTR_SW_WAR
	.align		4
.L_898:
        /*0b18*/ 	.byte	0x04, 0x36
        /*0b1a*/ 	.short	(.L_900 - .L_899)
.L_899:
        /*0b1c*/ 	.word	0x00000008
.L_900:


//--------------------- .nv.info._ZN5flash16flash_fwd_kernelI23Flash_fwd_kernel_traitsILi128ELi128ELi32ELi4ELb0ELb0EN7cutlass10bfloat16_tE19Flash_kernel_traitsILi128ELi128ELi32ELi4ES3_EELb0ELb0ELb1ELb0ELb0ELb0ELb1ELb0EEEvNS_16Flash_fwd_paramsE --------------------------
	.section	.nv.info._ZN5flash16flash_fwd_kernelI23Flash_fwd_kernel_traitsILi128ELi128ELi32ELi4ELb0ELb0EN7cutlass10bfloat16_tE19Flash_kernel_traitsILi128ELi128ELi32ELi4ES3_EELb0ELb0ELb1ELb0ELb0ELb0ELb1ELb0EEEvNS_16Flash_fwd_paramsE,"",@"SHT_CUDA_INFO"
	.sectionflags	@""
	.align	4


	//----- nvinfo : EIATTR_CUDA_API_VERSION
	.align		4
        /*0000*/ 	.byte	0x04, 0x37
        /*0002*/ 	.short	(.L_902 - .L_901)
.L_901:
        /*0004*/ 	.word	0x00000082


	//----- nvinfo : EIATTR_KPARAM_INFO
	.align		4
.L_902:
        /*0008*/ 	.byte	0x04, 0x17
        /*000a*/ 	.short	(.L_904 - .L_903)
.L_903:
        /*000c*/ 	.word	0x00000000
        /*0010*/ 	.short	0x0000
        /*0012*/ 	.short	0x0000
        /*0014*/ 	.byte	0x00, 0xf0, 0x41, 0x07


	//----- nvinfo : EIATTR_SPARSE_MMA_MASK
	.align		4
.L_904:
        /*0018*/ 	.byte	0x03, 0x50
        /*001a*/ 	.short	0x0000


	//----- nvinfo : EIATTR_MAXREG_COUNT
	.align		4
        /*001c*/ 	.byte	0x03, 0x1b
        /*001e*/ 	.short	0x00ff


	//----- nvinfo : EIATTR_NUM_BARRIERS
	.align		4
        /*0020*/ 	.byte	0x02, 0x4c
        /*0022*/ 	.byte	0x01
	.zero		1


	//----- nvinfo : EIATTR_ANNOTATIONS
	.align		4
        /*0024*/ 	.byte	0x04, 0x55
        /*0026*/ 	.short	(.L_906 - .L_905)


	//   ....[0]....
.L_905:
        /* <DEDUP_REMOVED lines=35> */


	//----- nvinfo : EIATTR_MERCURY_ISA_VERSION
	.align		4
.L_906:
        /*0240*/ 	.byte	0x03, 0x5f
        /*0242*/ 	.short	0x0101


	//----- nvinfo : EIATTR_COOP_GROUP_MASK_REGIDS
	.align		4
        /*0244*/ 	.byte	0x04, 0x29
        /*0246*/ 	.short	(.L_908 - .L_907)


	//   ....[0]....
.L_907:
        /*0248*/ 	.word	0xffffffff


	//   ....[1]....
        /*024c*/ 	.word	0xffffffff


	//   ....[2]....
        /*0250*/ 	.word	0xffffffff


	//   ....[3]....
        /*0254*/ 	.word	0xffffffff


	//   ....[4]....
        /*0258*/ 	.word	0xffffffff


	//   ....[5]....
        /*025c*/ 	.word	0xffffffff


	//   ....[6]....
        /*0260*/ 	.word	0xffffffff


	//   ....[7]....
        /*0264*/ 	.word	0xffffffff


	//   ....[8]....
        /*0268*/ 	.word	0xffffffff


	//   ....[9]....
        /*026c*/ 	.word	0xffffffff


	//   ....[10]....
        /*0270*/ 	.word	0xffffffff


	//   ....[11]....
        /*0274*/ 	.word	0xffffffff


	//   ....[12]....
        /*0278*/ 	.word	0xffffffff


	//   ....[13]....
        /*027c*/ 	.word	0xffffffff


	//   ....[14]....
        /*0280*/ 	.word	0xffffffff


	//   ....[15]....
        /*0284*/ 	.word	0xffffffff


	//   ....[16]....
        /*0288*/ 	.word	0xffffffff


	//   ....[17]....
        /*028c*/ 	.word	0xffffffff


	//   ....[18]....
        /*0290*/ 	.word	0xffffffff


	//   ....[19]....
        /*0294*/ 	.word	0xffffffff


	//   ....[20]....
        /*0298*/ 	.word	0xffffffff


	//   ....[21]....
        /*029c*/ 	.word	0xffffffff


	//   ....[22]....
        /*02a0*/ 	.word	0xffffffff


	//   ....[23]....
        /*02a4*/ 	.word	0xffffffff


	//   ....[24]....
        /*02a8*/ 	.word	0xffffffff


	//   ....[25]....
        /*02ac*/ 	.word	0xffffffff


	//   ....[26]....
        /*02b0*/ 	.word	0xffffffff


	//   ....[27]....
        /*02b4*/ 	.word	0xffffffff


	//   ....[28]....
        /*02b8*/ 	.word	0xffffffff


	//   ....[29]....
        /*02bc*/ 	.word	0xffffffff


	//   ....[30]....
        /*02c0*/ 	.word	0xffffffff


	//   ....[31]....
        /*02c4*/ 	.word	0xffffffff


	//   ....[32]....
        /*02c8*/ 	.word	0xffffffff


	//   ....[33]....
        /*02cc*/ 	.word	0xffffffff


	//   ....[34]....
        /*02d0*/ 	.word	0xffffffff


	//   ....[35]....
        /*02d4*/ 	.word	0xffffffff


	//   ....[36]....
        /*02d8*/ 	.word	0xffffffff


	//   ....[37]....
        /*02dc*/ 	.word	0xffffffff


	//   ....[38]....
        /*02e0*/ 	.word	0xffffffff


	//   ....[39]....
        /*02e4*/ 	.word	0xffffffff


	//   ....[40]....
        /*02e8*/ 	.word	0xffffffff


	//   ....[41]....
        /*02ec*/ 	.word	0xffffffff


	//   ....[42]....
        /*02f0*/ 	.word	0xffffffff


	//   ....[43]....
        /*02f4*/ 	.word	0xffffffff


	//   ....[44]....
        /*02f8*/ 	.word	0xffffffff


	//   ....[45]....
        /*02fc*/ 	.word	0xffffffff


	//   ....[46]....
        /*0300*/ 	.word	0xffffffff


	//   ....[47]....
        /*0304*/ 	.word	0xffffffff


	//   ....[48]....
        /*0308*/ 	.word	0xffffffff


	//   ....[49]....
        /*030c*/ 	.word	0xffffffff


	//   ....[50]....
        /*0310*/ 	.word	0xffffffff


	//   ....[51]....
        /*0314*/ 	.word	0xffffffff


	//   ....[52]....
        /*0318*/ 	.word	0xffffffff


	//   ....[53]....
        /*031c*/ 	.word	0xffffffff


	//   ....[54]....
        /*0320*/ 	.word	0xffffffff


	//   ....[55]....
        /*0324*/ 	.word	0xffffffff


	//----- nvinfo : EIATTR_COOP_GROUP_INSTR_OFFSETS
	.align		4
.L_908:
        /*0328*/ 	.byte	0x04, 0x28
        /*032a*/ 	.short	(.L_910 - .L_909)


	//   ....[0]....
.L_909:
        /*032c*/ 	.word	0x00005630


	//   ....[1]....
        /*0330*/ 	.word	0x00005650


	//   ....[2]....
        /*0334*/ 	.word	0x000056f0


	//   ....[3]....
        /*0338*/ 	.word	0x00005710


	//   ....[4]....
        /*033c*/ 	.word	0x00005810


	//   ....[5]....
        /*0340*/ 	.word	0x00005920


	//   ....[6]....
        /*0344*/ 	.word	0x00005a20


	//   ....[7]....
        /*0348*/ 	.word	0x00005bf0


	//   ....[8]....
        /*034c*/ 	.word	0x00007d60


	//   ....[9]....
        /*0350*/ 	.word	0x00007db0


	//   ....[10]....
        /*0354*/ 	.word	0x00007e50


	//   ....[11]....
        /*0358*/ 	.word	0x00007e90


	//   ....[12]....
        /*035c*/ 	.word	0x00007ec0


	//   ....[13]....
        /*0360*/ 	.word	0x00007f60


	//   ....[14]....
        /*0364*/ 	.word	0x00007f90


	//   ....[15]....
        /*0368*/ 	.word	0x000080c0


	//   ....[16]....
        /*036c*/ 	.word	0x0000af40


	//   ....[17]....
        /*0370*/ 	.word	0x0000af70


	//   ....[18]....
        /*0374*/ 	.word	0x0000afc0


	//   ....[19]....
        /*0378*/ 	.word	0x0000b000


	//   ....[20]....
        /*037c*/ 	.word	0x0000b010


	//   ....[21]....
        /*0380*/ 	.word	0x0000b030


	//   ....[22]....
        /*0384*/ 	.word	0x0000b040


	//   ....[23]....
        /*0388*/ 	.word	0x0000b0d0


	//   ....[24]....
        /*038c*/ 	.word	0x0000dbe0


	//   ....[25]....
        /*0390*/ 	.word	0x0000dee0


	//   ....[26]....
        /*0394*/ 	.word	0x0000df70


	//   ....[27]....
        /*0398*/ 	.word	0x0000e140


	//   ....[28]....
        /*039c*/ 	.word	0x0000e170


	//   ....[29]....
        /*03a0*/ 	.word	0x0000e1b0


	//   ....[30]....
        /*03a4*/ 	.word	0x0000e2a0


	//   ....[31]....
        /*03a8*/ 	.word	0x0000e330


	//   ....[32]....
        /*03ac*/ 	.word	0x00010f40


	//   ....[33]....
        /*03b0*/ 	.word	0x00011110


	//   ....[34]....
        /*03b4*/ 	.word	0x000112a0


	//   ....[35]....
        /*03b8*/ 	.word	0x00011380


	//   ....[36]....
        /*03bc*/ 	.word	0x000113f0


	//   ....[37]....
        /*03c0*/ 	.word	0x00011410


	//   ....[38]....
        /*03c4*/ 	.word	0x000114c0


	//   ....[39]....
        /*03c8*/ 	.word	0x00011500


	//   ....[40]....
        /*03cc*/ 	.word	0x00014390


	//   ....[41]....
        /*03d0*/ 	.word	0x00014650


	//   ....[42]....
        /*03d4*/ 	.word	0x00014670


	//   ....[43]....
        /*03d8*/ 	.word	0x00014690


	//   ....[44]....
        /*03dc*/ 	.word	0x000146f0


	//   ....[45]....
        /*03e0*/ 	.word	0x00014710


	//   ....[46]....
        /*03e4*/ 	.word	0x00014740


	//   ....[47]....
        /*03e8*/ 	.word	0x00014840


	//   ....[48]....
        /*03ec*/ 	.word	0x00015f70


	//   ....[49]....
        /*03f0*/ 	.word	0x00015f80


	//   ....[50]....
        /*03f4*/ 	.word	0x00015f90


	//   ....[51]....
        /*03f8*/ 	.word	0x00015fa0


	//   ....[52]....
        /*03fc*/ 	.word	0x00015fd0


	//   ....[53]....
        /*0400*/ 	.word	0x00015ff0


	//   ....[54]....
        /*0404*/ 	.word	0x00016010


	//   ....[55]....
        /*0408*/ 	.word	0x00016020


	//----- nvinfo : EIATTR_EXIT_INSTR_OFFSETS
	.align		4
.L_910:
        /*040c*/ 	.byte	0x04, 0x1c
        /*040e*/ 	.short	(.L_912 - .L_911)


	//   ....[0]....
.L_911:
        /*0410*/ 	.word	0x000004b0


	//   ....[1]....
        /*0414*/ 	.word	0x00001a50


	//   ....[2]....
        /*0418*/ 	.word	0x00001ae0


	//   ....[3]....
        /*041c*/ 	.word	0x000186f0


	//   ....[4]....
        /*0420*/ 	.word	0x00018800


	//   ....[5]....
        /*0424*/ 	.word	0x00018820


	//----- nvinfo : EIATTR_CRS_STACK_SIZE
	.align		4
.L_912:
        /*0428*/ 	.byte	0x04, 0x1e
        /*042a*/ 	.short	(.L_914 - .L_913)
.L_913:
        /*042c*/ 	.word	0x00000000


	//----- nvinfo : EIATTR_CBANK_PARAM_SIZE
	.align		4
.L_914:
        /*0430*/ 	.byte	0x03, 0x19
        /*0432*/ 	.short	0x01d0


	//----- nvinfo : EIATTR_PARAM_CBANK
	.align		4
        /*0434*/ 	.byte	0x04, 0x0a
        /*0436*/ 	.short	(.L_916 - .L_915)
	.align		4
.L_915:
        /*0438*/ 	.word	index@(.nv.constant0._ZN5flash16flash_fwd_kernelI23Flash_fwd_kernel_traitsILi128ELi128ELi32ELi4ELb0ELb0EN7cutlass10bfloat16_tE19Flash_kernel_traitsILi128ELi128ELi32ELi4ES3_EELb0ELb0ELb1ELb0ELb0ELb0ELb1ELb0EEEvNS_16Flash_fwd_paramsE)
        /*043c*/ 	.short	0x0210
        /*043e*/ 	.short	0x01d0


	//----- nvinfo : EIATTR_SW_WAR
	.align		4
.L_916:
        /*0440*/ 	.byte	0x04, 0x36
        /*0442*/ 	.short	(.L_918 - .L_917)
.L_917:
        /*0444*/ 	.word	0x00000008
.L_918:


//--------------------- .nv.info._ZN5flash16flash_fwd_kernelI23Flash_fwd_kernel_traitsILi128ELi128ELi32ELi4ELb0ELb0EN7cutlass10bfloat16_tE19Flash_kernel_traitsILi128ELi128ELi32ELi4ES3_EELb1ELb0ELb1ELb1ELb0ELb0ELb0ELb1EEEvNS_16Flash_fwd_paramsE --------------------------
	.section	.nv.info._ZN5flash16flash_fwd_kernelI23Flash_fwd_kernel_traitsILi128ELi128ELi32ELi4ELb0ELb0EN7cutlass10bfloat16_tE19Flash_kernel_traitsILi128ELi128ELi32ELi4ES3_EELb1ELb0ELb1ELb1ELb0ELb0ELb0ELb1EEEvNS_16Flash_fwd_paramsE,"",@"SHT_CUDA_INFO"
	.sectionflags	@""
	.align	4


	//----- nvinfo : EIATTR_CUDA_API_VERSION
	.align		4
        /*0000*/ 	.byte	0x04, 0x37
        /*0002*/ 	.short	(.L_920 - .L_919)
.L_919:
        /*0004*/ 	.word	0x00000082


	//----- nvinfo : EIATTR_KPARAM_INFO
	.align		4
.L_920:
        /*0008*/ 	.byte	0x04, 0x17
        /*000a*/ 	.short	(.L_922 - .L_921)
.L_921:
        /*000c*/ 	.word	0x00000000
        /*0010*/ 	.short	0x0000
        /*0012*/ 	.short	0x0000
        /*0014*/ 	.byte	0x00, 0xf0, 0x41, 0x07


	//----- nvinfo : EIATTR_SPARSE_MMA_MASK
	.align		4
.L_922:
        /*0018*/ 	.byte	0x03, 0x50
        /*001a*/ 	.short	0x0000


	//----- nvinfo : EIATTR_MAXREG_COUNT
	.align		4
        /*001c*/ 	.byte	0x03, 0x1b
        /*001e*/ 	.short	0x00ff


	//----- nvinfo : EIATTR_NUM_BARRIERS
	.align		4
        /*0020*/ 	.byte	0x02, 0x4c
        /*0022*/ 	.byte	0x01
	.zero		1


	//----- nvinfo : EIATTR_ANNOTATIONS
	.align		4
        /*0024*/ 	.byte	0x04, 0x55
        /*0026*/ 	.short	(.L_924 - .L_923)


	//   ....[0]....
.L_923:
        /* <DEDUP_REMOVED lines=267> */


	//----- nvinfo : EIATTR_MERCURY_ISA_VERSION
	.align		4
.L_924:
        /*10c8*/ 	.byte	0x03, 0x5f
        /*10ca*/ 	.short	0x0101


	//----- nvinfo : EIATTR_COOP_GROUP_MASK_REGIDS
	.align		4
        /*10cc*/ 	.byte	0x04, 0x29
        /*10ce*/ 	.short	(.L_926 - .L_925)


	//   ....[0]....
.L_925:
        /*10d0*/ 	.word	0xffffffff


	//   ....[1]....
        /*10d4*/ 	.word	0xffffffff


	//   ....[2]....
        /*10d8*/ 	.word	0xffffffff


	//   ....[3]....
        /*10dc*/ 	.word	0xffffffff


	//   ....[4]....
        /*10e0*/ 	.word	0xffffffff


	//   ....[5]....
        /*10e4*/ 	.word	0xffffffff


	//   ....[6]....
        /*10e8*/ 	.word	0xffffffff


	//   ....[7]....
        /*10ec*/ 	.word	0xffffffff


	//   ....[8]....
        /*10f0*/ 	.word	0xffffffff


	//   ....[9]....
        /*10f4*/ 	.word	0xffffffff


	//   ....[10]....
        /*10f8*/ 	.word	0xffffffff


	//   ....[11]....
        /*10fc*/ 	.word	0xffffffff


	//   ....[12]....
        /*1100*/ 	.word	0xffffffff


	//   ....[13]....
        /*1104*/ 	.word	0xffffffff


	//   ....[14]....
        /*1108*/ 	.word	0xffffffff


	//   ....[15]....
        /*110c*/ 	.word	0xffffffff


	//   ....[16]....
        /*1110*/ 	.word	0xffffffff


	//   ....[17]....
        /*1114*/ 	.word	0xffffffff


	//   ....[18]....
        /*1118*/ 	.word	0xffffffff


	//   ....[19]....
        /*111c*/ 	.word	0xffffffff


	//   ....[20]....
        /*1120*/ 	.word	0xffffffff


	//   ....[21]....
        /*1124*/ 	.word	0xffffffff


	//   ....[22]....
        /*1128*/ 	.word	0xffffffff


	//   ....[23]....
        /*112c*/ 	.word	0xffffffff


	//   ....[24]....
        /*1130*/ 	.word	0xffffffff


	//   ....[25]....
        /*1134*/ 	.word	0xffffffff


	//   ....[26]....
        /*1138*/ 	.word	0xffffffff


	//   ....[27]....
        /*113c*/ 	.word	0xffffffff


	//   ....[28]....
        /*1140*/ 	.word	0xffffffff


	//   ....[29]....
        /*1144*/ 	.word	0xffffffff


	//   ....[30]....
        /*1148*/ 	.word	0xffffffff


	//   ....[31]....
        /*114c*/ 	.word	0xffffffff


	//   ....[32]....
        /*1150*/ 	.word	0xffffffff


	//   ....[33]....
        /*1154*/ 	.word	0xffffffff


	//   ....[34]....
        /*1158*/ 	.word	0xffffffff


	//   ....[35]....
        /*115c*/ 	.word	0xffffffff


	//   ....[36]....
        /*1160*/ 	.word	0xffffffff


	//   ....[37]....
        /*1164*/ 	.word	0xffffffff


	//   ....[38]....
        /*1168*/ 	.word	0xffffffff


	//   ....[39]....
        /*116c*/ 	.word	0xffffffff


	//   ....[40]....
        /*1170*/ 	.word	0xffffffff


	//   ....[41]....
        /*1174*/ 	.word	0xffffffff


	//   ....[42]....
        /*1178*/ 	.word	0xffffffff


	//   ....[43]....
        /*117c*/ 	.word	0xffffffff


	//   ....[44]....
        /*1180*/ 	.word	0xffffffff


	//   ....[45]....
        /*1184*/ 	.word	0xffffffff


	//   ....[46]....
        /*1188*/ 	.word	0xffffffff


	//   ....[47]....
        /*118c*/ 	.word	0xffffffff


	//   ....[48]....
        /*1190*/ 	.word	0xffffffff


	//   ....[49]....
        /*1194*/ 	.word	0xffffffff


	//   ....[50]....
        /*1198*/ 	.word	0xffffffff


	//   ....[51]....
        /*119c*/ 	.word	0xffffffff


	//   ....[52]....
        /*11a0*/ 	.word	0xffffffff


	//   ....[53]....
        /*11a4*/ 	.word	0xffffffff


	//   ....[54]....
        /*11a8*/ 	.word	0xffffffff


	//   ....[55]....
        /*11ac*/ 	.word	0xffffffff


	//   ....[56]....
        /*11b0*/ 	.word	0x05000004


	//   ....[57]....
        /*11b4*/ 	.word	0x05000004


	//   ....[58]....
        /*11b8*/ 	.word	0x05000004


	//   ....[59]....
        /*11bc*/ 	.word	0x05000004


	//   ....[60]....
        /*11c0*/ 	.word	0x05000004


	//   ....[61]....
        /*11c4*/ 	.word	0x05000004


	//   ....[62]....
        /*11c8*/ 	.word	0x05000004


	//   ....[63]....
        /*11cc*/ 	.word	0x05000004


	//----- nvinfo : EIATTR_COOP_GROUP_INSTR_OFFSETS
	.align		4
.L_926:
        /*11d0*/ 	.byte	0x04, 0x28
        /*11d2*/ 	.short	(.L_928 - .L_927)


	//   ....[0]....
.L_927:
        /*11d4*/ 	.word	0x00005090


	//   ....[1]....
        /*11d8*/ 	.word	0x00005250


	//   ....[2]....
        /*11dc*/ 	.word	0x00005b00


	//   ....[3]....
        /*11e0*/ 	.word	0x00005cb0


	//   ....[4]....
        /*11e4*/ 	.word	0x00006670


	//   ....[5]....
        /*11e8*/ 	.word	0x00006840


	//   ....[6]....
        /*11ec*/ 	.word	0x00006970


	//   ....[7]....
        /*11f0*/ 	.word	0x000069e0


	//   ....[8]....
        /*11f4*/ 	.word	0x0000a380


	//   ....[9]....
        /*11f8*/ 	.word	0x0000a400


	//   ....[10]....
        /*11fc*/ 	.word	0x0000a870


	//   ....[11]....
        /*1200*/ 	.word	0x0000a890


	//   ....[12]....
        /*1204*/ 	.word	0x0000ac70


	//   ....[13]....
        /*1208*/ 	.word	0x0000ac90


	//   ....[14]....
        /*120c*/ 	.word	0x0000b080


	//   ....[15]....
        /*1210*/ 	.word	0x0000b0a0


	//   ....[16]....
        /*1214*/ 	.word	0x0000fa80


	//   ....[17]....
        /*1218*/ 	.word	0x0000faa0


	//   ....[18]....
        /*121c*/ 	.word	0x00010bd0


	//   ....[19]....
        /*1220*/ 	.word	0x00010c70


	//   ....[20]....
        /*1224*/ 	.word	0x00010cc0


	//   ....[21]....
        /*1228*/ 	.word	0x00010cd0


	//   ....[22]....
        /*122c*/ 	.word	0x00010cf0


	//   ....[23]....
        /*1230*/ 	.word	0x00010d10


	//   ....[24]....
        /*1234*/ 	.word	0x00016010


	//   ....[25]....
        /*1238*/ 	.word	0x00016030


	//   ....[26]....
        /*123c*/ 	.word	0x000170e0


	//   ....[27]....
        /*1240*/ 	.word	0x000171e0


	//   ....[28]....
        /*1244*/ 	.word	0x00017230


	//   ....[29]....
        /*1248*/ 	.word	0x00017240


	//   ....[30]....
        /*124c*/ 	.word	0x00017260


	//   ....[31]....
        /*1250*/ 	.word	0x000172a0


	//   ....[32]....
        /*1254*/ 	.word	0x0001ced0


	//   ....[33]....
        /*1258*/ 	.word	0x0001cef0


	//   ....[34]....
        /*125c*/ 	.word	0x0001d470


	//   ....[35]....
        /*1260*/ 	.word	0x0001d490


	//   ....[36]....
        /*1264*/ 	.word	0x0001d860


	//   ....[37]....
        /*1268*/ 	.word	0x0001d880


	//   ....[38]....
        /*126c*/ 	.word	0x0001dda0


	//   ....[39]....
        /*1270*/ 	.word	0x0001ddc0


	//   ....[40]....
        /*1274*/ 	.word	0x000234d0


	//   ....[41]....
        /*1278*/ 	.word	0x00023500


	//   ....[42]....
        /*127c*/ 	.word	0x00023580


	//   ....[43]....
        /*1280*/ 	.word	0x000235a0


	//   ....[44]....
        /*1284*/ 	.word	0x000235c0


	//   ....[45]....
        /*1288*/ 	.word	0x000235d0


	//   ....[46]....
        /*128c*/ 	.word	0x00023600


	//   ....[47]....
        /*1290*/ 	.word	0x00023620


	//   ....[48]....
        /*1294*/ 	.word	0x00026cf0


	//   ....[49]....
        /*1298*/ 	.word	0x00026d00


	//   ....[50]....
        /*129c*/ 	.word	0x00026d10


	//   ....[51]....
        /*12a0*/ 	.word	0x00026d20


	//   ....[52]....
        /*12a4*/ 	.word	0x00026d50


	//   ....[53]....
        /*12a8*/ 	.word	0x00026d70


	//   ....[54]....
        /*12ac*/ 	.word	0x00026d90


	//   ....[55]....
        /*12b0*/ 	.word	0x00026da0


	//   ....[56]....
        /*12b4*/ 	.word	0x00029580


	//   ....[57]....
        /*12b8*/ 	.word	0x000295f0


	//   ....[58]....
        /*12bc*/ 	.word	0x00029660


	//   ....[59]....
        /*12c0*/ 	.word	0x000296d0


	//   ....[60]....
        /*12c4*/ 	.word	0x00029740


	//   ....[61]....
        /*12c8*/ 	.word	0x000297b0


	//   ....[62]....
        /*12cc*/ 	.word	0x00029820


	//   ....[63]....
        /*12d0*/ 	.word	0x00029880


	//----- nvinfo : EIATTR_EXIT_INSTR_OFFSETS
	.align		4
.L_928:
        /*12d4*/ 	.byte	0x04, 0x1c
        /*12d6*/ 	.short	(.L_930 - .L_929)


	//   ....[0]....
.L_929:
        /*12d8*/ 	.word	0x00000060


	//----- nvinfo : EIATTR_CRS_STACK_SIZE
	.align		4
.L_930:
        /*12dc*/ 	.byte	0x04, 0x1e
        /*12de*/ 	.short	(.L_932 - .L_931)
.L_931:
        /*12e0*/ 	.word	0x00000000


	//----- nvinfo : EIATTR_CBANK_PARAM_SIZE
	.align		4
.L_932:
        /*12e4*/ 	.byte	0x03, 0x19
        /*12e6*/ 	.short	0x01d0


	//----- nvinfo : EIATTR_PARAM_CBANK
	.align		4
        /*12e8*/ 	.byte	0x04, 0x0a
        /*12ea*/ 	.short	(.L_934 - .L_933)
	.align		4
.L_933:
        /*12ec*/ 	.word	index@(.nv.constant0._ZN5flash16flash_fwd_kernelI23Flash_fwd_kernel_traitsILi128ELi128ELi32ELi4ELb0ELb0EN7cutlass10bfloat16_tE19Flash_kernel_traitsILi128ELi128ELi32ELi4ES3_EELb1ELb0ELb1ELb1ELb0ELb0ELb0ELb1EEEvNS_16Flash_fwd_paramsE)
        /*12f0*/ 	.short	0x0210
        /*12f2*/ 	.short	0x01d0


	//----- nvinfo : EIATTR_SW_WAR
	.align		4
.L_934:
        /*12f4*/ 	.byte	0x04, 0x36
        /*12f6*/ 	.short	(.L_936 - .L_935)
.L_935:
        /*12f8*/ 	.word	0x00000008
.L_936:


//--------------------- .nv.info._ZN5flash16flash_fwd_kernelI23Flash_fwd_kernel_traitsILi128ELi128ELi32ELi4ELb0ELb0EN7cutlass10bfloat16_tE19Flash_kernel_traitsILi128ELi128ELi32ELi4ES3_EELb0ELb0ELb1ELb1ELb0ELb0ELb1ELb0EEEvNS_16Flash_fwd_paramsE --------------------------
	.section	.nv.info._ZN5flash16flash_fwd_kernelI23Flash_fwd_kernel_traitsILi128ELi128ELi32ELi4ELb0ELb0EN7cutlass10bfloat16_tE19Flash_kernel_traitsILi128ELi128ELi32ELi4ES3_EELb0ELb0ELb1ELb1ELb0ELb0ELb1ELb0EEEvNS_16Flash_fwd_paramsE,"",@"SHT_CUDA_INFO"
	.sectionflags	@""
	.align	4


	//----- nvinfo : EIATTR_CUDA_API_VERSION
	.align		4
        /*0000*/ 	.byte	0x04, 0x37
        /*0002*/ 	.short	(.L_938 - .L_937)
.L_937:
        /*0004*/ 	.word	0x00000082


	//----- nvinfo : EIATTR_KPARAM_INFO
	.align		4
.L_938:
        /*0008*/ 	.byte	0x04, 0x17
        /*000a*/ 	.short	(.L_940 - .L_939)
.L_939:
        /*000c*/ 	.word	0x00000000
        /*0010*/ 	.short	0x0000
        /*0012*/ 	.short	0x0000
        /*0014*/ 	.byte	0x00, 0xf0, 0x41, 0x07


	//----- nvinfo : EIATTR_SPARSE_MMA_MASK
	.align		4
.L_940:
        /*0018*/ 	.byte	0x03, 0x50
        /*001a*/ 	.short	0x0000


	//----- nvinfo : EIATTR_MAXREG_COUNT
	.align		4
        /*001c*/ 	.byte	0x03, 0x1b
        /*001e*/ 	.short	0x00ff


	//----- nvinfo : EIATTR_NUM_BARRIERS
	.align		4
        /*0020*/ 	.byte	0x02, 0x4c
        /*0022*/ 	.byte	0x01
	.zero		1


	//----- nvinfo : EIATTR_ANNOTATIONS
	.align		4
        /*0024*/ 	.byte	0x04, 0x55
        /*0026*/ 	.short	(.L_942 - .L_941)


	//   ....[0]....
.L_941:
        /* <DEDUP_REMOVED lines=34> */


	//----- nvinfo : EIATTR_MERCURY_ISA_VERSION
	.align		4
.L_942:
        /*0238*/ 	.byte	0x03, 0x5f
        /*023a*/ 	.short	0x0101


	//----- nvinfo : EIATTR_COOP_GROUP_MASK_REGIDS
	.align		4
        /*023c*/ 	.byte	0x04, 0x29
        /*023e*/ 	.short	(.L_944 - .L_943)


	//   ....[0]....
.L_943:
        /*0240*/ 	.word	0xffffffff


	//   ....[1]....
        /*0244*/ 	.word	0xffffffff


	//   ....[2]....
        /*0248*/ 	.word	0xffffffff


	//   ....[3]....
        /*024c*/ 	.word	0xffffffff


	//   ....[4]....
        /*0250*/ 	.word	0xffffffff


	//   ....[5]....
        /*0254*/ 	.word	0xffffffff


	//   ....[6]....
        /*0258*/ 	.word	0xffffffff


	//   ....[7]....
        /*025c*/ 	.word	0xffffffff


	//   ....[8]....
        /*0260*/ 	.word	0xffffffff


	//   ....[9]....
        /*0264*/ 	.word	0xffffffff


	//   ....[10]....
        /*0268*/ 	.word	0xffffffff


	//   ....[11]....
        /*026c*/ 	.word	0xffffffff


	//   ....[12]....
        /*0270*/ 	.word	0xffffffff


	//   ....[13]....
        /*0274*/ 	.word	0xffffffff


	//   ....[14]....
        /*0278*/ 	.word	0xffffffff


	//   ....[15]....
        /*027c*/ 	.word	0xffffffff


	//   ....[16]....
        /*0280*/ 	.word	0xffffffff


	//   ....[17]....
        /*0284*/ 	.word	0xffffffff


	//   ....[18]....
        /*0288*/ 	.word	0xffffffff


	//   ....[19]....
        /*028c*/ 	.word	0xffffffff


	//   ....[20]....
        /*0290*/ 	.word	0xffffffff


	//   ....[21]....
        /*0294*/ 	.word	0xffffffff


	//   ....[22]....
        /*0298*/ 	.word	0xffffffff


	//   ....[23]....
        /*029c*/ 	.word	0xffffffff


	//   ....[24]....
        /*02a0*/ 	.word	0xffffffff


	//   ....[25]....
        /*02a4*/ 	.word	0xffffffff


	//   ....[26]....
        /*02a8*/ 	.word	0xffffffff


	//   ....[27]....
        /*02ac*/ 	.word	0xffffffff


	//   ....[28]....
        /*02b0*/ 	.word	0xffffffff


	//   ....[29]....
        /*02b4*/ 	.word	0xffffffff


	//   ....[30]....
        /*02b8*/ 	.word	0xffffffff


	//   ....[31]....
        /*02bc*/ 	.word	0xffffffff


	//   ....[32]....
        /*02c0*/ 	.word	0xffffffff


	//   ....[33]....
        /*02c4*/ 	.word	0xffffffff


	//   ....[34]....
        /*02c8*/ 	.word	0xffffffff


	//   ....[35]....
        /*02cc*/ 	.word	0xffffffff


	//   ....[36]....
        /*02d0*/ 	.word	0xffffffff


	//   ....[37]....
        /*02d4*/ 	.word	0xffffffff


	//   ....[38]....
        /*02d8*/ 	.word	0xffffffff


	//   ....[39]....
        /*02dc*/ 	.word	0xffffffff


	//   ....[40]....
        /*02e0*/ 	.word	0xffffffff


	//   ....[41]....
        /*02e4*/ 	.word	0xffffffff


	//   ....[42]....
        /*02e8*/ 	.word	0xffffffff


	//   ....[43]....
        /*02ec*/ 	.word	0xffffffff


	//   ....[44]....
        /*02f0*/ 	.word	0xffffffff


	//   ....[45]....
        /*02f4*/ 	.word	0xffffffff


	//   ....[46]....
        /*02f8*/ 	.word	0xffffffff


	//   ....[47]....
        /*02fc*/ 	.word	0xffffffff


	//   ....[48]....
        /*0300*/ 	.word	0xffffffff


	//   ....[49]....
        /*0304*/ 	.word	0xffffffff


	//   ....[50]....
        /*0308*/ 	.word	0xffffffff


	//   ....[51]....
        /*030c*/ 	.word	0xffffffff


	//   ....[52]....
        /*0310*/ 	.word	0xffffffff


	//   ....[53]....
        /*0314*/ 	.word	0xffffffff


	//   ....[54]....
        /*0318*/ 	.word	0xffffffff


	//   ....[55]....
        /*031c*/ 	.word	0xffffffff


	//----- nvinfo : EIATTR_COOP_GROUP_INSTR_OFFSETS
	.align		4
.L_944:
        /*0320*/ 	.byte	0x04, 0x28
        /*0322*/ 	.short	(.L_946 - .L_945)


	//   ....[0]....
.L_945:
        /*0324*/ 	.word	0x00006160


	//   ....[1]....
        /*0328*/ 	.word	0x00006180


	//   ....[2]....
        /*032c*/ 	.word	0x00006220


	//   ....[3]....
        /*0330*/ 	.word	0x00006240


	//   ....[4]....
        /*0334*/ 	.word	0x00006340


	//   ....[5]....
        /*0338*/ 	.word	0x00006450


	//   ....[6]....
        /*033c*/ 	.word	0x00006550


	//   ....[7]....
        /*0340*/ 	.word	0x00006730


	//   ....[8]....
        /*0344*/ 	.word	0x00009180


	//   ....[9]....
        /*0348*/ 	.word	0x000091d0


	//   ....[10]....
        /*034c*/ 	.word	0x00009270


	//   ....[11]....
        /*0350*/ 	.word	0x000092b0


	//   ....[12]....
        /*0354*/ 	.word	0x000092c0


	//   ....[13]....
        /*0358*/ 	.word	0x00009350


	//   ....[14]....
        /*035c*/ 	.word	0x000093a0


	//   ....[15]....
        /*0360*/ 	.word	0x000094b0


	//   ....[16]....
        /*0364*/ 	.word	0x0000cbe0


	//   ....[17]....
        /*0368*/ 	.word	0x0000ccc0


	//   ....[18]....
        /*036c*/ 	.word	0x0000ccf0


	//   ....[19]....
        /*0370*/ 	.word	0x0000cd20


	//   ....[20]....
        /*0374*/ 	.word	0x0000cd60


	//   ....[21]....
        /*0378*/ 	.word	0x0000cd90


	//   ....[22]....
        /*037c*/ 	.word	0x0000cdb0


	//   ....[23]....
        /*0380*/ 	.word	0x0000cf40


	//   ....[24]....
        /*0384*/ 	.word	0x00010690


	//   ....[25]....
        /*0388*/ 	.word	0x000106e0


	//   ....[26]....
        /*038c*/ 	.word	0x00010780


	//   ....[27]....
        /*0390*/ 	.word	0x000107c0


	//   ....[28]....
        /*0394*/ 	.word	0x000107d0


	//   ....[29]....
        /*0398*/ 	.word	0x00010860


	//   ....[30]....
        /*039c*/ 	.word	0x000108b0


	//   ....[31]....
        /*03a0*/ 	.word	0x000109c0


	//   ....[32]....
        /*03a4*/ 	.word	0x000140f0


	//   ....[33]....
        /*03a8*/ 	.word	0x000141d0


	//   ....[34]....
        /*03ac*/ 	.word	0x00014200


	//   ....[35]....
        /*03b0*/ 	.word	0x00014230


	//   ....[36]....
        /*03b4*/ 	.word	0x00014270


	//   ....[37]....
        /*03b8*/ 	.word	0x000142a0


	//   ....[38]....
        /*03bc*/ 	.word	0x000142c0


	//   ....[39]....
        /*03c0*/ 	.word	0x00014450


	//   ....[40]....
        /*03c4*/ 	.word	0x00017830


	//   ....[41]....
        /*03c8*/ 	.word	0x00017940


	//   ....[42]....
        /*03cc*/ 	.word	0x00017bf0


	//   ....[43]....
        /*03d0*/ 	.word	0x00017cf0


	//   ....[44]....
        /*03d4*/ 	.word	0x00017d70


	//   ....[45]....
        /*03d8*/ 	.word	0x00017e60


	//   ....[46]....
        /*03dc*/ 	.word	0x00017eb0


	//   ....[47]....
        /*03e0*/ 	.word	0x00017f70


	//   ....[48]....
        /*03e4*/ 	.word	0x000196f0


	//   ....[49]....
        /*03e8*/ 	.word	0x00019700


	//   ....[50]....
        /*03ec*/ 	.word	0x00019710


	//   ....[51]....
        /*03f0*/ 	.word	0x00019720


	//   ....[52]....
        /*03f4*/ 	.word	0x00019750


	//   ....[53]....
        /*03f8*/ 	.word	0x00019770


	//   ....[54]....
        /*03fc*/ 	.word	0x00019790


	//   ....[55]....
        /*0400*/ 	.word	0x000197a0


	//----- nvinfo : EIATTR_EXIT_INSTR_OFFSETS
	.align		4
.L_946:
        /*0404*/ 	.byte	0x04, 0x1c
        /*0406*/ 	.short	(.L_948 - .L_947)


	//   ....[0]....
.L_947:
        /*0408*/ 	.word	0x000004b0


	//   ....[1]....
        /*040c*/ 	.word	0x00001a50


	//   ....[2]....
        /*0410*/ 	.word	0x00001ae0


	//   ....[3]....
        /*0414*/ 	.word	0x0001be60


	//   ....[4]....
        /*0418*/ 	.word	0x0001bf70


	//   ....[5]....
        /*041c*/ 	.word	0x0001bf90


	//----- nvinfo : EIATTR_CRS_STACK_SIZE
	.align		4
.L_948:
        /*0420*/ 	.byte	0x04, 0x1e
        /*0422*/ 	.short	(.L_950 - .L_949)
.L_949:
        /*0424*/ 	.word	0x00000000


	//----- nvinfo : EIATTR_CBANK_PARAM_SIZE
	.align		4
.L_950:
        /*0428*/ 	.byte	0x03, 0x19
        /*042a*/ 	.short	0x01d0


	//----- nvinfo : EIATTR_PARAM_CBANK
	.align		4
        /*042c*/ 	.byte	0x04, 0x0a
        /*042e*/ 	.short	(.L_952 - .L_951)
	.align		4
.L_951:
        /*0430*/ 	.word	index@(.nv.constant0._ZN5flash16flash_fwd_kernelI23Flash_fwd_kernel_traitsILi128ELi128ELi32ELi4ELb0ELb0EN7cutlass10bfloat16_tE19Flash_kernel_traitsILi128ELi128ELi32ELi4ES3_EELb0ELb0ELb1ELb1ELb0ELb0ELb1ELb0EEEvNS_16Flash_fwd_paramsE)
        /*0434*/ 	.short	0x0210
        /*0436*/ 	.short	0x01d0


	//----- nvinfo : EIATTR_SW_WAR
	.align		4
.L_952:
        /*0438*/ 	.byte	0x04, 0x36
        /*043a*/ 	.short	(.L_954 - .L_953)
.L_953:
        /*043c*/ 	.word	0x00000008
.L_954:


//--------------------- .nv.callgraph             --------------------------
	.section	.nv.callgraph,"",@"SHT_CUDA_CALLGRAPH"
	.align	4
	.sectionentsize	8
	.align		4
        /*0000*/ 	.word	0x00000000
	.align		4
        /*0004*/ 	.word	0xffffffff
	.align		4
        /*0008*/ 	.word	0x00000000
	.align		4
        /*000c*/ 	.word	0xfffffffe
	.align		4
        /*0010*/ 	.word	0x00000000
	.align		4
        /*0014*/ 	.word	0xfffffffd
	.align		4
        /*0018*/ 	.word	0x00000000
	.align		4
        /*001c*/ 	.word	0xfffffffc


//--------------------- .nv.constant4             --------------------------
	.section	.nv.constant4,"a",@progbits
	.align	8
	.align		8
.nv.constant4:
        /*0000*/ 	.dword	_ZN66_INTERNAL_9d8789de_30_flash_fwd_hdim128_bf16_sm80_cu_9949e2e8_37494cuda3std3__45__cpo5beginE
	.align		8
        /*0008*/ 	.dword	_ZN66_INTERNAL_9d8789de_30_flash_fwd_hdim128_bf16_sm80_cu_9949e2e8_37494cuda3std3__45__cpo3endE
	.align		8
        /*0010*/ 	.dword	_ZN66_INTERNAL_9d8789de_30_flash_fwd_hdim128_bf16_sm80_cu_9949e2e8_37494cuda3std3__45__cpo6cbeginE
	.align		8
        /*0018*/ 	.dword	_ZN66_INTERNAL_9d8789de_30_flash_fwd_hdim128_bf16_sm80_cu_9949e2e8_37494cuda3std3__45__cpo4cendE
	.align		8
        /*0020*/ 	.dword	_ZN66_INTERNAL_9d8789de_30_flash_fwd_hdim128_bf16_sm80_cu_9949e2e8_37494cuda3std3__468_GLOBAL__N__9d8789de_30_flash_fwd_hdim128_bf16_sm80_cu_9949e2e8_37496ignoreE
	.align		8
        /*0028*/ 	.dword	_ZN66_INTERNAL_9d8789de_30_flash_fwd_hdim128_bf16_sm80_cu_9949e2e8_37494cuda3std3__419piecewise_constructE
	.align		8
        /*0030*/ 	.dword	_ZN66_INTERNAL_9d8789de_30_flash_fwd_hdim128_bf16_sm80_cu_9949e2e8_37494cuda3std3__48in_placeE
	.align		8
        /*0038*/ 	.dword	_ZN66_INTERNAL_9d8789de_30_flash_fwd_hdim128_bf16_sm80_cu_9949e2e8_37494cuda3std6ranges3__45__cpo4swapE
	.align		8
        /*0040*/ 	.dword	_ZN66_INTERNAL_9d8789de_30_flash_fwd_hdim128_bf16_sm80_cu_9949e2e8_37494cuda3std6ranges3__45__cpo9iter_moveE
	.align		8
        /*0048*/ 	.dword	_ZN66_INTERNAL_9d8789de_30_flash_fwd_hdim128_bf16_sm80_cu_9949e2e8_37494cute7productE
	.align		8
        /*0050*/ 	.dword	_ZN66_INTERNAL_9d8789de_30_flash_fwd_hdim128_bf16_sm80_cu_9949e2e8_37494cute1_E


//--------------------- .text._ZN5flash16flash_fwd_kernelI23Flash_fwd_kernel_traitsILi128ELi128ELi64ELi4ELb0ELb0EN7cutlass10bfloat16_tE19Flash_kernel_traitsILi128ELi128ELi64ELi4ES3_EELb0ELb0ELb0ELb0ELb0ELb1ELb0ELb0EEEvNS_16Flash_fwd_paramsE --------------------------
	.section	.text._ZN5flash16flash_fwd_kernelI23Flash_fwd_kernel_traitsILi128ELi128ELi64ELi4ELb0ELb0EN7cutlass10bfloat16_tE19Flash_kernel_traitsILi128ELi128ELi64ELi4ES3_EELb0ELb0ELb0ELb0ELb0ELb1ELb0ELb0EEEvNS_16Flash_fwd_paramsE,"ax",@progbits
	.align	128
        .global         _ZN5flash16flash_fwd_kernelI23Flash_fwd_kernel_traitsILi128ELi128ELi64ELi4ELb0ELb0EN7cutlass10bfloat16_tE19Flash_kernel_traitsILi128ELi128ELi64ELi4ES3_EELb0ELb0ELb0ELb0ELb0ELb1ELb0ELb0EEEvNS_16Flash_fwd_paramsE
        .type           _ZN5flash16flash_fwd_kernelI23Flash_fwd_kernel_traitsILi128ELi128ELi64ELi4ELb0ELb0EN7cutlass10bfloat16_tE19Flash_kernel_traitsILi128ELi128ELi64ELi4ES3_EELb0ELb0ELb0ELb0ELb0ELb1ELb0ELb0EEEvNS_16Flash_fwd_paramsE,@function
        .size           _ZN5flash16flash_fwd_kernelI23Flash_fwd_kernel_traitsILi128ELi128ELi64ELi4ELb0ELb0EN7cutlass10bfloat16_tE19Flash_kernel_traitsILi128ELi128ELi64ELi4ES3_EELb0ELb0ELb0ELb0ELb0ELb1ELb0ELb0EEEvNS_16Flash_fwd_paramsE,(.L_x_2915 - _ZN5flash16flash_fwd_kernelI23Flash_fwd_kernel_traitsILi128ELi128ELi64ELi4ELb0ELb0EN7cutlass10bfloat16_tE19Flash_kernel_traitsILi128ELi128ELi64ELi4ES3_EELb0ELb0ELb0ELb0ELb0ELb1ELb0ELb0EEEvNS_16Flash_fwd_paramsE)
        .other          _ZN5flash16flash_fwd_kernelI23Flash_fwd_kernel_traitsILi128ELi128ELi64ELi4ELb0ELb0EN7cutlass10bfloat16_tE19Flash_kernel_traitsILi128ELi128ELi64ELi4ES3_EELb0ELb0ELb0ELb0ELb0ELb1ELb0ELb0EEEvNS_16Flash_fwd_paramsE,@"STO_CUDA_ENTRY STV_DEFAULT"
_ZN5flash16flash_fwd_kernelI23Flash_fwd_kernel_traitsILi128ELi128ELi64ELi4ELb0ELb0EN7cutlass10bfloat16_tE19Flash_kernel_traitsILi128ELi128ELi64ELi4ES3_EELb0ELb0ELb0ELb0ELb0ELb1ELb0ELb0EEEvNS_16Flash_fwd_paramsE:
.text._ZN5flash16flash_fwd_kernelI23Flash_fwd_kernel_traitsILi128ELi128ELi64ELi4ELb0ELb0EN7cutlass10bfloat16_tE19Flash_kernel_traitsILi128ELi128ELi64ELi4ES3_EELb0ELb0ELb0ELb0ELb0ELb1ELb0ELb0EEEvNS_16Flash_fwd_paramsE:
[----:B------:R-:W1:Y:S08]  /*0000*/  LDC R1, c[0x0][0x28] ;  /* 0x00000a00ff017b82 */ /* 0x000e700000000800 */
[----:B------:R-:W2:Y:S01]  /*0010*/  S2UR UR18, SR_CTAID.Y ;  /* 0x00000000001279c3 */ /* 0x000ea20000002600 */
[----:B------:R-:W-:Y:S01]  /*0020*/  ULDC.64 UR4, c[0x0][0x300] ;  /* 0x0000c00000047ab9 */ /* 0x000fe20000000a00 */
[----:B------:R-:W-:Y:S01]  /*0030*/  ULDC.64 UR6, c[0x0][0x2f0] ;  /* 0x0000bc0000067ab9 */ /* 0x000fe20000000a00 */
[----:B------:R-:W-:Y:S01]  /*0040*/  UISETP.NE.U32.AND UP1, UPT, UR4, URZ, UPT ;  /* 0x0000003f0400728c */ /* 0x000fe2000bf25070 */
[----:B-1----:R-:W-:Y:S01]  /*0050*/  VIADD R1, R1, 0xffffffa0 ;  /* 0xffffffa001017836 */ /* 0x002fe20000000000 */
[----:B------:R-:W-:-:S02]  /*0060*/  UISETP.NE.U32.AND UP2, UPT, UR6, URZ, UPT ;  /* 0x0000003f0600728c */ /* 0x000fc4000bf45070 */
[----:B------:R-:W-:Y:S01]  /*0070*/  UISETP.NE.AND.EX UP1, UPT, UR5, URZ, UPT, UP1 ;  /* 0x0000003f0500728c */ /* 0x000fe2000bf25310 */
[----:B------:R-:W-:Y:S01]  /*0080*/  ULDC.64 UR8, c[0x0][0x2f0] ;  /* 0x0000bc0000087ab9 */ /* 0x000fe20000000a00 */
[----:B------:R-:W-:Y:S01]  /*0090*/  UISETP.NE.AND.EX UP2, UPT, UR7, URZ, UPT, UP2 ;  /* 0x0000003f0700728c */ /* 0x000fe2000bf45320 */
[----:B------:R-:W-:-:S03]  /*00a0*/  ULDC.U8 UR6, c[0x0][0x3c2] ;  /* 0x0000f08000067ab9 */ /* 0x000fc60000000000 */
[----:B------:R-:W-:Y:S01]  /*00b0*/  PLOP3.LUT P0, PT, PT, PT, UP1, 0x80, 0x0 ;  /* 0x000000000000781c */ /* 0x000fe20003f0f018 */
[----:B------:R-:W-:Y:S01]  /*00c0*/  ULDC.64 UR4, c[0x0][0x2f8] ;  /* 0x0000be0000047ab9 */ /* 0x000fe20000000a00 */
[----:B------:R-:W-:Y:S01]  /*00d0*/  UISETP.NE.AND UP3, UPT, UR6, URZ, UPT ;  /* 0x0000003f0600728c */ /* 0x000fe2000bf65270 */
[----:B------:R-:W-:Y:S01]  /*00e0*/  PLOP3.LUT P2, PT, PT, PT, UP2, 0x80, 0x0 ;  /* 0x000000000000781c */ /* 0x000fe20003f4f028 */
[----:B------:R-:W-:Y:S01]  /*00f0*/  UISETP.EQ.U32.AND UP0, UPT, UR4, URZ, UPT ;  /* 0x0000003f0400728c */ /* 0x000fe2000bf02070 */
[----:B------:R-:W-:Y:S01]  /*0100*/  ULDC.64 UR16, c[0x0][0x208] ;  /* 0x0000820000107ab9 */ /* 0x000fe20000000a00 */
[----:B------:R-:W-:Y:S02]  /*0110*/  ULDC.64 UR6, c[0x0][0x2f8] ;  /* 0x0000be0000067ab9 */ /* 0x000fe40000000a00 */
[----:B------:R-:W-:Y:S02]  /*0120*/  UISETP.EQ.OR.EX UP0, UPT, UR5, URZ, !UP3, UP0 ;  /* 0x0000003f0500728c */ /* 0x000fe4000df02700 */
[----:B--2---:R-:W-:-:S06]  /*0130*/  UIMAD.WIDE UR8, UR18, 0x4, UR8 ;  /* 0x00000004120878a5 */ /* 0x004fcc000f8e0208 */
[----:B------:R-:W-:Y:S02]  /*0140*/  IMAD.U32 R2, RZ, RZ, UR8 ;  /* 0x00000008ff027e24 */ /* 0x000fe4000f8e00ff */
[----:B------:R-:W-:Y:S01]  /*0150*/  IMAD.U32 R3, RZ, RZ, UR9 ;  /* 0x00000009ff037e24 */ /* 0x000fe2000f8e00ff */
[----:B------:R-:W-:Y:S02]  /*0160*/  @UP1 ULDC.64 UR8, c[0x0][0x300] ;  /* 0x0000c00000081ab9 */ /* 0x000fe40000000a00 */
[----:B------:R-:W-:Y:S02]  /*0170*/  @UP1 UIMAD.WIDE UR8, UR18, 0x4, UR8 ;  /* 0x00000004120818a5 */ /* 0x000fe4000f8e0208 */
[----:B------:R-:W2:Y:S04]  /*0180*/  @P2 LDG.E R7, desc[UR16][R2.64] ;  /* 0x0000001002072981 */ /* 0x000ea8000c1e1900 */
[----:B------:R-:W-:Y:S01]  /*0190*/  IMAD.U32 R4, RZ, RZ, UR8 ;  /* 0x00000008ff047e24 */ /* 0x000fe2000f8e00ff */
[----:B------:R1:W3:Y:S01]  /*01a0*/  @P2 LDG.E R6, desc[UR16][R2.64+0x4] ;  /* 0x0000041002062981 */ /* 0x0002e2000c1e1900 */
[----:B------:R-:W-:Y:S01]  /*01b0*/  IMAD.U32 R5, RZ, RZ, UR9 ;  /* 0x00000009ff057e24 */ /* 0x000fe2000f8e00ff */
[----:B------:R-:W-:Y:S01]  /*01c0*/  PLOP3.LUT P1, PT, PT, PT, UP0, 0x80, 0x0 ;  /* 0x000000000000781c */ /* 0x000fe20003f2f008 */
[----:B------:R-:W-:-:S03]  /*01d0*/  UIMAD.WIDE UR6, UR18, 0x4, UR6 ;  /* 0x00000004120678a5 */ /* 0x000fc6000f8e0206 */
[----:B------:R-:W4:Y:S03]  /*01e0*/  @P0 LDG.E R4, desc[UR16][R4.64] ;  /* 0x0000001004040981 */ /* 0x000f26000c1e1900 */
[----:B-1----:R-:W-:Y:S02]  /*01f0*/  IMAD.U32 R2, RZ, RZ, UR6 ;  /* 0x00000006ff027e24 */ /* 0x002fe4000f8e00ff */
[----:B------:R-:W-:-:S05]  /*0200*/  IMAD.U32 R3, RZ, RZ, UR7 ;  /* 0x00000007ff037e24 */ /* 0x000fca000f8e00ff */
[----:B------:R-:W5:Y:S01]  /*0210*/  @!P1 LDG.E R0, desc[UR16][R2.64] ;  /* 0x0000001002009981 */ /* 0x000f62000c1e1900 */
[----:B------:R-:W-:Y:S01]  /*0220*/  UMOV UR14, 0xffffffff ;  /* 0xffffffff000e7882 */ /* 0x000fe20000000000 */
[----:B------:R-:W-:Y:S01]  /*0230*/  UMOV UR19, URZ ;  /* 0x0000003f00137c82 */ /* 0x000fe20008000000 */
[----:B------:R-:W1:Y:S01]  /*0240*/  S2R R155, SR_TID.X ;  /* 0x00000000009b7919 */ /* 0x000e620000002100 */
[----:B------:R-:W-:Y:S01]  /*0250*/  UMOV UR8, 0xffffffff ;  /* 0xffffffff00087882 */ /* 0x000fe20000000000 */
[----:B------:R-:W1:Y:S08]  /*0260*/  S2UR UR15, SR_CTAID.X ;  /* 0x00000000000f79c3 */ /* 0x000e700000002500 */
[----:B------:R-:W1:Y:S01]  /*0270*/  S2UR UR9, SR_CTAID.Z ;  /* 0x00000000000979c3 */ /* 0x000e620000002700 */
[----:B--2---:R-:W-:-:S02]  /*0280*/  @P2 R2UR UR14, R7 ;  /* 0x00000000070e22ca */ /* 0x004fc400000e0000 */
[----:B---3--:R-:W-:Y:S02]  /*0290*/  @P2 R2UR UR10, R6 ;  /* 0x00000000060a22ca */ /* 0x008fe400000e0000 */
[----:B----4-:R-:W-:Y:S02]  /*02a0*/  @P0 R2UR UR19, R4 ;  /* 0x00000000041302ca */ /* 0x010fe400000e0000 */
[----:B------:R-:W-:-:S04]  /*02b0*/  ISETP.NE.U32.AND P0, PT, RZ, UR4, PT ;  /* 0x00000004ff007c0c */ /* 0x000fc8000bf05070 */
[----:B------:R-:W-:-:S05]  /*02c0*/  ISETP.NE.AND.EX P0, PT, RZ, UR5, PT, P0 ;  /* 0x00000005ff007c0c */ /* 0x000fca000bf05300 */
[----:B------:R-:W-:-:S07]  /*02d0*/  @UP2 UIADD3 UR10, UR10, -UR14, URZ ;  /* 0x8000000e0a0a2290 */ /* 0x000fce000fffe03f */
[----:B------:R-:W-:Y:S01]  /*02e0*/  @!UP2 ULDC UR10, c[0x0][0x2c4] ;  /* 0x0000b100000aaab9 */ /* 0x000fe20000000800 */
[----:B-----5:R-:W-:Y:S01]  /*02f0*/  @!P1 R2UR UR8, R0 ;  /* 0x00000000000892ca */ /* 0x020fe200000e0000 */
[----:B-1----:R-:W-:-:S14]  /*0300*/  @!P0 BRA `(.L_x_0) ;  /* 0x00000000001c8947 */ /* 0x002fdc0003800000 */
[----:B------:R-:W-:-:S13]  /*0310*/  PLOP3.LUT P0, PT, PT, PT, UP3, 0x80, 0x0 ;  /* 0x000000000000781c */ /* 0x000fda0003f0f038 */
[----:B------:R-:W2:Y:S04]  /*0320*/  @P0 LDG.E R0, desc[UR16][R2.64+0x4] ;  /* 0x0000041002000981 */ /* 0x000ea8000c1e1900 */
[----:B------:R-:W3:Y:S01]  /*0330*/  @!P0 LDG.E R2, desc[UR16][R2.64] ;  /* 0x0000001002028981 */ /* 0x000ee2000c1e1900 */
[----:B--2---:R-:W-:-:S13]  /*0340*/  @P0 R2UR UR6, R0 ;  /* 0x00000000000602ca */ /* 0x004fda00000e0000 */
[----:B------:R-:W-:-:S07]  /*0350*/  @UP3 UIADD3 UR6, UR6, -UR8, URZ ;  /* 0x8000000806063290 */ /* 0x000fce000fffe03f */
[----:B---3--:R-:W-:Y:S01]  /*0360*/  @!P0 R2UR UR6, R2 ;  /* 0x00000000020682ca */ /* 0x008fe200000e0000 */
[----:B------:R-:W-:-:S14]  /*0370*/  BRA `(.L_x_1) ;  /* 0x0000000000047947 */ /* 0x000fdc0003800000 */
.L_x_0:
[----:B------:R-:W-:-:S05]  /*0380*/  ULDC UR6, c[0x0][0x2c8] ;  /* 0x0000b20000067ab9 */ /* 0x000fca0000000800 */
.L_x_1:
[----:B------:R-:W-:Y:S02]  /*0390*/  ULDC.64 UR4, c[0x0][0x308] ;  /* 0x0000c20000047ab9 */ /* 0x000fe40000000a00 */
[----:B------:R-:W-:-:S04]  /*03a0*/  UISETP.NE.U32.AND UP2, UPT, UR4, URZ, UPT ;  /* 0x0000003f0400728c */ /* 0x000fc8000bf45070 */
[----:B------:R-:W-:-:S06]  /*03b0*/  UISETP.NE.AND.EX UP2, UPT, UR5, URZ, UPT, UP2 ;  /* 0x0000003f0500728c */ /* 0x000fcc000bf45320 */
[----:B------:R-:W-:-:S05]  /*03c0*/  PLOP3.LUT P0, PT, PT, PT, UP2, 0x80, 0x0 ;  /* 0x000000000000781c */ /* 0x000fca0003f0f028 */
[----:B------:R-:W-:Y:S02]  /*03d0*/  @UP2 ULDC.64 UR4, c[0x0][0x308] ;  /* 0x0000c20000042ab9 */ /* 0x000fe40000000a00 */
[----:B------:R-:W-:-:S06]  /*03e0*/  @UP2 UIMAD.WIDE UR4, UR18, 0x4, UR4 ;  /* 0x00000004120428a5 */ /* 0x000fcc000f8e0204 */
[----:B------:R-:W-:Y:S02]  /*03f0*/  IMAD.U32 R2, RZ, RZ, UR4 ;  /* 0x00000004ff027e24 */ /* 0x000fe4000f8e00ff */
[----:B------:R-:W-:Y:S01]  /*0400*/  IMAD.U32 R3, RZ, RZ, UR5 ;  /* 0x00000005ff037e24 */ /* 0x000fe2000f8e00ff */
[----:B------:R-:W-:Y:S01]  /*0410*/  USHF.L.U32 UR11, UR15, 0x7, URZ ;  /* 0x000000070f0b7899 */ /* 0x000fe2000800063f */
[----:B------:R-:W-:-:S03]  /*0420*/  @!UP2 ULDC.64 UR4, c[0x0][0x318] ;  /* 0x0000c6000004aab9 */ /* 0x000fc60000000a00 */
[----:B------:R-:W2:Y:S01]  /*0430*/  @P0 LDG.E R0, desc[UR16][R2.64] ;  /* 0x0000001002000981 */ /* 0x000ea2000c1e1900 */
[----:B------:R-:W-:Y:S02]  /*0440*/  UISETP.GT.AND UP1, UPT, UR10, UR11, UPT ;  /* 0x0000000b0a00728c */ /* 0x000fe4000bf24270 */
[----:B------:R-:W-:-:S03]  /*0450*/  @!UP2 UISETP.NE.U32.AND UP0, UPT, UR4, URZ, UPT ;  /* 0x0000003f0400a28c */ /* 0x000fc6000bf05070 */
[----:B------:R-:W-:Y:S01]  /*0460*/  @!UP2 ULDC UR4, c[0x0][0x2cc] ;  /* 0x0000b3000004aab9 */ /* 0x000fe20000000800 */
[----:B------:R-:W-:-:S04]  /*0470*/  @!UP2 UISETP.NE.AND.EX UP0, UPT, UR5, URZ, UPT, UP0 ;  /* 0x0000003f0500a28c */ /* 0x000fc8000bf05300 */
[----:B------:R-:W-:Y:S01]  /*0480*/  @!UP2 USEL UR4, UR4, URZ, UP0 ;  /* 0x0000003f0404a287 */ /* 0x000fe20008000000 */
[----:B--2---:R-:W-:Y:S02]  /*0490*/  @P0 R2UR UR13, R0 ;  /* 0x00000000000d02ca */ /* 0x004fe400000e0000 */
[----:B------:R-:W-:-:S11]  /*04a0*/  PLOP3.LUT P0, PT, PT, PT, UP1, 0x80, 0x0 ;  /* 0x000000000000781c */ /* 0x000fd60003f0f018 */
[----:B------:R-:W-:Y:S02]  /*04b0*/  @UP2 UIADD3 UR13, UR13, -UR19, URZ ;  /* 0x800000130d0d2290 */ /* 0x000fe4000fffe03f */
[----:B------:R-:W-:Y:S01]  /*04c0*/  @!UP2 UIADD3 UR13, UR4, UR6, -UR19 ;  /* 0x00000006040da290 */ /* 0x000fe2000fffe813 */
[----:B------:R-:W-:Y:S11]  /*04d0*/  @!P0 EXIT ;  /* 0x000000000000894d */ /* 0x000ff60003800000 */
[----:B------:R-:W-:Y:S02]  /*04e0*/  UISETP.GE.AND UP0, UPT, UR13, 0x1, UPT ;  /* 0x000000010d00788c */ /* 0x000fe4000bf06270 */
[----:B------:R-:W-:-:S04]  /*04f0*/  UIADD3 UR4, UR13, 0x3f, URZ ;  /* 0x0000003f0d047890 */ /* 0x000fc8000fffe03f */
[----:B------:R-:W-:Y:S01]  /*0500*/  PLOP3.LUT P0, PT, PT, PT, UP0, 0x80, 0x0 ;  /* 0x000000000000781c */ /* 0x000fe20003f0f008 */
[----:B------:R-:W-:-:S04]  /*0510*/  USHF.R.S32.HI UR12, URZ, 0x1f, UR4 ;  /* 0x0000001f3f0c7899 */ /* 0x000fc80008011404 */
[----:B------:R-:W-:-:S08]  /*0520*/  ULEA.HI UR12, UR12, UR4, URZ, 0x6 ;  /* 0x000000040c0c7291 */ /* 0x000fd0000f8f303f */
[----:B------:R-:W-:Y:S05]  /*0530*/  @!P0 BRA `(.L_x_2) ;  /* 0x000000c000148947 */ /* 0x000fea0003800000 */
[----:B------:R-:W1:Y:S01]  /*0540*/  LDC R11, c[0x0][0x278] ;  /* 0x00009e00ff0b7b82 */ /* 0x000e620000000800 */
[----:B------:R-:W2:Y:S01]  /*0550*/  S2R R6, SR_CTAID.Z ;  /* 0x0000000000067919 */ /* 0x000ea20000002700 */
[----:B------:R-:W-:Y:S01]  /*0560*/  SHF.R.S32.HI R54, RZ, 0x1f, R155 ;  /* 0x0000001fff367819 */ /* 0x000fe2000001149b */
[----:B------:R-:W-:Y:S01]  /*0570*/  UISETP.NE.AND UP0, UPT, UR14, -0x1, UPT ;  /* 0xffffffff0e00788c */ /* 0x000fe2000bf05270 */
[----:B------:R-:W-:Y:S01]  /*0580*/  IMAD.U32 R14, RZ, RZ, UR15 ;  /* 0x0000000fff0e7e24 */ /* 0x000fe2000f8e00ff */
[----:B------:R-:W-:-:S09]  /*0590*/  UIADD3 UR5, -UR11, UR10, URZ ;  /* 0x0000000a0b057290 */ /* 0x000fd2000fffe13f */
[----:B------:R-:W-:Y:S01]  /*05a0*/  @UP0 ULDC.64 UR6, c[0x0][0x240] ;  /* 0x0000900000060ab9 */ /* 0x000fe20000000a00 */
[----:B------:R-:W-:Y:S02]  /*05b0*/  @!UP0 USHF.R.S32.HI UR10, URZ, 0x1f, UR18 ;  /* 0x0000001f3f0a8899 */ /* 0x000fe40008011412 */
[----:B------:R-:W-:-:S04]  /*05c0*/  @UP0 UIMAD.WIDE.U32 UR20, UR14, UR6, URZ ;  /* 0x000000060e1402a5 */ /* 0x000fc8000f8e003f */
[----:B------:R-:W-:Y:S01]  /*05d0*/  @UP0 UIMAD UR4, UR14, UR7, UR21 ;  /* 0x000000070e0402a4 */ /* 0x000fe2000f8e0215 */
[----:B-1----:R-:W-:Y:S02]  /*05e0*/  IABS R0, R11 ;  /* 0x0000000b00007213 */ /* 0x002fe40000000000 */
[----:B------:R-:W-:Y:S02]  /*05f0*/  @!UP0 ULDC.64 UR6, c[0x0][0x228] ;  /* 0x00008a0000068ab9 */ /* 0x000fe40000000a00 */
[----:B------:R-:W-:Y:S01]  /*0600*/  @!UP0 UIMAD UR10, UR10, UR6, URZ ;  /* 0x000000060a0a82a4 */ /* 0x000fe2000f8e023f */
[----:B------:R-:W-:Y:S01]  /*0610*/  IMAD.MOV.U32 R10, RZ, RZ, R0 ;  /* 0x000000ffff0a7224 */ /* 0x000fe200078e0000 */
[----:B------:R-:W-:Y:S02]  /*0620*/  @!UP0 UIMAD.WIDE.U32 UR22, UR18, UR6, URZ ;  /* 0x00000006121682a5 */ /* 0x000fe4000f8e003f */
[----:B------:R-:W-:Y:S01]  /*0630*/  @!UP0 UIMAD UR7, UR18, UR7, UR10 ;  /* 0x00000007120782a4 */ /* 0x000fe2000f8e020a */
[----:B------:R-:W1:Y:S01]  /*0640*/  I2F.RP R2, R10 ;  /* 0x0000000a00027306 */ /* 0x000e620000209400 */
[----:B--2---:R-:W-:-:S02]  /*0650*/  IABS R6, R6 ;  /* 0x0000000600067213 */ /* 0x004fc40000000000 */
[----:B------:R-:W-:Y:S01]  /*0660*/  @!UP0 UIADD3 UR4, UR23, UR7, URZ ;  /* 0x0000000717048290 */ /* 0x000fe2000fffe03f */
[----:B------:R-:W-:Y:S02]  /*0670*/  @!UP0 UMOV UR20, UR22 ;  /* 0x0000001600148c82 */ /* 0x000fe40008000000 */
[----:B------:R-:W-:Y:S01]  /*0680*/  ULDC.64 UR6, c[0x0][0x258] ;  /* 0x0000960000067ab9 */ /* 0x000fe20000000a00 */
[----:B------:R-:W-:Y:S01]  /*0690*/  UISETP.NE.AND UP0, UPT, UR8, -0x1, UPT ;  /* 0xffffffff0800788c */ /* 0x000fe2000bf05270 */
[----:B-1----:R-:W1:Y:S10]  /*06a0*/  MUFU.RCP R2, R2 ;  /* 0x0000000200027308 */ /* 0x002e740000001000 */
[----:B------:R-:W-:Y:S01]  /*06b0*/  @UP0 UIADD3 UR21, UR19, UR8, URZ ;  /* 0x0000000813150290 */ /* 0x000fe2000fffe03f */
[----:B------:R-:W-:-:S03]  /*06c0*/  @UP0 ULDC.64 UR10, c[0x0][0x248] ;  /* 0x00009200000a0ab9 */ /* 0x000fc60000000a00 */
[----:B------:R-:W-:Y:S02]  /*06d0*/  @UP0 UIMAD.WIDE.U32 UR24, UR21, UR10, URZ ;  /* 0x0000000a151802a5 */ /* 0x000fe4000f8e003f */
[----:B------:R-:W-:-:S04]  /*06e0*/  @UP0 UIMAD UR21, UR21, UR11, URZ ;  /* 0x0000000b151502a4 */ /* 0x000fc8000f8e023f */
[----:B------:R-:W-:Y:S01]  /*06f0*/  @UP0 UIADD3 UR21, UR25, UR21, URZ ;  /* 0x0000001519150290 */ /* 0x000fe2000fffe03f */
[----:B-1----:R-:W-:-:S04]  /*0700*/  VIADD R2, R2, 0xffffffe ;  /* 0x0ffffffe02027836 */ /* 0x002fc80000000000 */
[----:B------:R-:W1:Y:S02]  /*0710*/  F2I.FTZ.U32.TRUNC.NTZ R3, R2 ;  /* 0x0000000200037305 */ /* 0x000e64000021f000 */
[----:B-1----:R-:W-:Y:S02]  /*0720*/  IMAD.MOV R0, RZ, RZ, -R3 ;  /* 0x000000ffff007224 */ /* 0x002fe400078e0a03 */
[----:B------:R-:W-:Y:S02]  /*0730*/  IMAD.MOV.U32 R2, RZ, RZ, RZ ;  /* 0x000000ffff027224 */ /* 0x000fe400078e00ff */
[----:B------:R-:W-:-:S04]  /*0740*/  IMAD R0, R0, R10, RZ ;  /* 0x0000000a00007224 */ /* 0x000fc800078e02ff */
[----:B------:R-:W-:Y:S01]  /*0750*/  IMAD.HI.U32 R0, R3, R0, R2 ;  /* 0x0000000003007227 */ /* 0x000fe200078e0002 */
[----:B------:R-:W-:-:S04]  /*0760*/  LEA.HI R3, R54, R155, RZ, 0x3 ;  /* 0x0000009b36037211 */ /* 0x000fc800078f18ff */
[----:B------:R-:W-:Y:S01]  /*0770*/  SHF.R.S32.HI R2, RZ, 0x3, R3 ;  /* 0x00000003ff027819 */ /* 0x000fe20000011403 */
[----:B------:R-:W-:Y:S01]  /*0780*/  IMAD.HI.U32 R4, R0, R6, RZ ;  /* 0x0000000600047227 */ /* 0x000fe200078e00ff */
[----:B------:R-:W-:Y:S02]  /*0790*/  LOP3.LUT R3, R3, 0xfffffff8, RZ, 0xc0, !PT ;  /* 0xfffffff803037812 */ /* 0x000fe400078ec0ff */
[----:B------:R-:W-:Y:S01]  /*07a0*/  ISETP.GE.AND P1, PT, R2, UR5, PT ;  /* 0x0000000502007c0c */ /* 0x000fe2000bf26270 */
[----:B------:R-:W-:Y:S02]  /*07b0*/  IMAD.MOV R0, RZ, RZ, -R4 ;  /* 0x000000ffff007224 */ /* 0x000fe400078e0a04 */
[----:B------:R-:W-:Y:S01]  /*07c0*/  IMAD.IADD R53, R155, 0x1, -R3 ;  /* 0x000000019b357824 */ /* 0x000fe200078e0a03 */
[----:B------:R-:W-:Y:S01]  /*07d0*/  SHF.R.S32.HI R3, RZ, 0x1f, R2 ;  /* 0x0000001fff037819 */ /* 0x000fe20000011402 */
[----:B------:R-:W-:Y:S02]  /*07e0*/  IMAD R0, R10, R0, R6 ;  /* 0x000000000a007224 */ /* 0x000fe400078e0206 */
[----:B------:R-:W-:-:S02]  /*07f0*/  IMAD.SHL.U32 R28, R53, 0x8, RZ ;  /* 0x00000008351c7824 */ /* 0x000fc400078e00ff */
[----:B------:R-:W-:Y:S01]  /*0800*/  VIADD R5, R2, 0x40 ;  /* 0x0000004002057836 */ /* 0x000fe20000000000 */
[----:B------:R-:W-:Y:S01]  /*0810*/  ISETP.GT.U32.AND P0, PT, R10, R0, PT ;  /* 0x000000000a00720c */ /* 0x000fe20003f04070 */
[----:B------:R-:W-:Y:S01]  /*0820*/  VIADD R44, R2, 0x10 ;  /* 0x00000010022c7836 */ /* 0x000fe20000000000 */
[----:B------:R-:W-:Y:S01]  /*0830*/  SHF.R.S32.HI R29, RZ, 0x1f, R28 ;  /* 0x0000001fff1d7819 */ /* 0x000fe2000001141c */
[----:B------:R-:W1:Y:S01]  /*0840*/  @!P1 LDC.64 R8, c[0x0][0x240] ;  /* 0x00009000ff089b82 */ /* 0x000e620000000a00 */
[----:B------:R-:W-:Y:S01]  /*0850*/  IADD3 R6, P2, R28, UR20, RZ ;  /* 0x000000141c067c10 */ /* 0x000fe2000ff5e0ff */
[----:B------:R-:W-:Y:S01]  /*0860*/  IMAD.WIDE R14, R14, 0x80, R2 ;  /* 0x000000800e0e7825 */ /* 0x000fe200078e0202 */
[----:B------:R-:W-:Y:S02]  /*0870*/  ISETP.GE.AND P4, PT, R5, UR5, PT ;  /* 0x0000000505007c0c */ /* 0x000fe4000bf86270 */
[----:B------:R-:W-:Y:S01]  /*0880*/  IADD3.X R7, R29, UR4, RZ, P2, !PT ;  /* 0x000000041d077c10 */ /* 0x000fe200097fe4ff */
[----:B------:R-:W-:Y:S01]  /*0890*/  IMAD.U32 R5, RZ, RZ, UR6 ;  /* 0x00000006ff057e24 */ /* 0x000fe2000f8e00ff */
[----:B------:R-:W-:Y:S01]  /*08a0*/  ISETP.GE.AND P3, PT, R44, UR5, PT ;  /* 0x000000052c007c0c */ /* 0x000fe2000bf66270 */
[----:B------:R-:W2:Y:S01]  /*08b0*/  @!P1 LDC.64 R12, c[0x0][0x210] ;  /* 0x00008400ff0c9b82 */ /* 0x000ea20000000a00 */
[----:B------:R-:W-:Y:S01]  /*08c0*/  USHF.R.S32.HI UR4, URZ, 0x1f, UR9 ;  /* 0x0000001f3f047899 */ /* 0x000fe20008011409 */
[----:B------:R-:W-:-:S02]  /*08d0*/  @!P0 IMAD.IADD R0, R0, 0x1, -R10 ;  /* 0x0000000100008824 */ /* 0x000fc400078e0a0a */
[----:B------:R-:W-:Y:S01]  /*08e0*/  IMAD.WIDE.U32 R6, R5, UR9, R6 ;  /* 0x0000000905067c25 */ /* 0x000fe2000f8e0006 */
[----:B------:R-:W-:Y:S01]  /*08f0*/  LOP3.LUT R5, R11, UR9, RZ, 0x3c, !PT ;  /* 0x000000090b057c12 */ /* 0x000fe2000f8e3cff */
[----:B------:R-:W-:Y:S01]  /*0900*/  UIMAD UR4, UR4, UR6, URZ ;  /* 0x00000006040472a4 */ /* 0x000fe2000f8e023f */
[----:B------:R-:W-:Y:S01]  /*0910*/  ISETP.GE.U32.AND P5, PT, R0, R10, PT ;  /* 0x0000000a0000720c */ /* 0x000fe20003fa6070 */
[----:B------:R-:W-:Y:S01]  /*0920*/  @!P0 VIADD R4, R4, 0x1 ;  /* 0x0000000104048836 */ /* 0x000fe20000000000 */
[----:B------:R-:W-:Y:S01]  /*0930*/  ISETP.GE.AND P2, PT, R5, RZ, PT ;  /* 0x000000ff0500720c */ /* 0x000fe20003f46270 */
[----:B------:R-:W-:Y:S01]  /*0940*/  VIADD R49, R2, 0x20 ;  /* 0x0000002002317836 */ /* 0x000fe20000000000 */
[----:B------:R-:W-:Y:S01]  /*0950*/  ISETP.NE.AND P0, PT, R11, RZ, PT ;  /* 0x000000ff0b00720c */ /* 0x000fe20003f05270 */
[----:B------:R-:W-:Y:S01]  /*0960*/  UIMAD UR4, UR9, UR7, UR4 ;  /* 0x00000007090472a4 */ /* 0x000fe2000f8e0204 */
[----:B------:R-:W3:Y:S01]  /*0970*/  @!P3 S2R R19, SR_CgaCtaId ;  /* 0x000000000013b919 */ /* 0x000ee20000008800 */
[----:B------:R-:W4:Y:S01]  /*0980*/  S2UR UR6, SR_CgaCtaId ;  /* 0x00000000000679c3 */ /* 0x000f220000008800 */
[----:B------:R-:W-:Y:S01]  /*0990*/  ISETP.GE.AND P6, PT, R49, UR5, PT ;  /* 0x0000000531007c0c */ /* 0x000fe2000bfc6270 */
[----:B-1----:R-:W-:Y:S01]  /*09a0*/  @!P1 IMAD R0, R15, R8, RZ ;  /* 0x000000080f009224 */ /* 0x002fe200078e02ff */
[----:B------:R-:W-:Y:S01]  /*09b0*/  @!P3 MOV R16, 0x400 ;  /* 0x000004000010b802 */ /* 0x000fe20000000f00 */
[----:B------:R-:W-:Y:S01]  /*09c0*/  VIADD R5, R7, UR4 ;  /* 0x0000000407057c36 */ /* 0x000fe20008000000 */
[----:B------:R-:W-:Y:S01]  /*09d0*/  UMOV UR4, 0x400 ;  /* 0x0000040000047882 */ /* 0x000fe20000000000 */
[----:B------:R-:W-:-:S02]  /*09e0*/  @P5 VIADD R4, R4, 0x1 ;  /* 0x0000000104045836 */ /* 0x000fc40000000000 */
[----:B------:R-:W-:Y:S01]  /*09f0*/  @!P1 IMAD R10, R14, R9, R0 ;  /* 0x000000090e0a9224 */ /* 0x000fe200078e0200 */
[----:B------:R-:W1:Y:S01]  /*0a00*/  @!P3 LDC.64 R20, c[0x0][0x240] ;  /* 0x00009000ff14bb82 */ /* 0x000e620000000a00 */
[----:B------:R-:W-:Y:S02]  /*0a10*/  IMAD.MOV.U32 R34, RZ, RZ, R4 ;  /* 0x000000ffff227224 */ /* 0x000fe400078e0004 */
[----:B------:R-:W-:Y:S02]  /*0a20*/  VIADD R0, R2, 0x50 ;  /* 0x0000005002007836 */ /* 0x000fe40000000000 */
[----:B------:R-:W-:Y:S02]  /*0a30*/  @!P1 IMAD.MOV.U32 R4, RZ, RZ, R6 ;  /* 0x000000ffff049224 */ /* 0x000fe400078e0006 */
[----:B------:R-:W-:Y:S01]  /*0a40*/  @!P2 IMAD.MOV R34, RZ, RZ, -R34 ;  /* 0x000000ffff22a224 */ /* 0x000fe200078e0a22 */
[----:B------:R-:W-:Y:S01]  /*0a50*/  ISETP.GE.AND P2, PT, R0, UR5, PT ;  /* 0x0000000500007c0c */ /* 0x000fe2000bf46270 */
[----:B------:R-:W-:Y:S01]  /*0a60*/  @!P1 IMAD.WIDE.U32 R8, R14, R8, R4 ;  /* 0x000000080e089225 */ /* 0x000fe200078e0004 */
[----:B------:R-:W-:Y:S01]  /*0a70*/  @!P0 LOP3.LUT R34, RZ, R11, RZ, 0x33, !PT ;  /* 0x0000000bff228212 */ /* 0x000fe200078e33ff */
[----:B------:R-:W5:Y:S01]  /*0a80*/  @!P6 LDC.64 R22, c[0x0][0x240] ;  /* 0x00009000ff16eb82 */ /* 0x000f620000000a00 */
[C---:B------:R-:W-:Y:S01]  /*0a90*/  SHF.L.U32 R0, R2.reuse, 0x6, RZ ;  /* 0x0000000602007819 */ /* 0x040fe200000006ff */
[----:B------:R-:W-:-:S02]  /*0aa0*/  VIADD R11, R2, 0x60 ;  /* 0x00000060020b7836 */ /* 0x000fc40000000000 */
[----:B------:R-:W-:Y:S01]  /*0ab0*/  @!P1 IMAD.IADD R9, R9, 0x1, R10 ;  /* 0x0000000109099824 */ /* 0x000fe200078e020a */
[----:B--2---:R-:W-:Y:S01]  /*0ac0*/  @!P1 LEA R10, P5, R8, R12, 0x1 ;  /* 0x0000000c080a9211 */ /* 0x004fe200078a08ff */
[----:B----4-:R-:W-:Y:S01]  /*0ad0*/  ULEA UR4, UR6, UR4, 0x18 ;  /* 0x0000000406047291 */ /* 0x010fe2000f8ec03f */
[----:B------:R-:W-:Y:S01]  /*0ae0*/  LOP3.LUT R0, R0, 0x1c0, RZ, 0xc0, !PT ;  /* 0x000001c000007812 */ /* 0x000fe200078ec0ff */
[----:B------:R-:W2:Y:S01]  /*0af0*/  @!P3 LDC.64 R24, c[0x0][0x210] ;  /* 0x00008400ff18bb82 */ /* 0x000ea20000000a00 */
[----:B------:R-:W-:Y:S01]  /*0b00*/  ISETP.GE.AND P0, PT, R11, UR5, PT ;  /* 0x000000050b007c0c */ /* 0x000fe2000bf06270 */
[----:B------:R-:W-:Y:S01]  /*0b10*/  VIADD R43, R2, 0x30 ;  /* 0x00000030022b7836 */ /* 0x000fe20000000000 */
[----:B------:R-:W-:Y:S01]  /*0b20*/  @!P1 LEA.HI.X R11, R8, R13, R9, 0x1, P5 ;  /* 0x0000000d080b9211 */ /* 0x000fe200028f0c09 */
[----:B------:R-:W-:Y:S01]  /*0b30*/  @UP0 UIADD3 UR6, UR19, UR8, URZ ;  /* 0x0000000813060290 */ /* 0x000fe2000fffe03f */
[----:B------:R-:W-:Y:S02]  /*0b40*/  LOP3.LUT R9, R0, 0x38, R28, 0xf8, !PT ;  /* 0x0000003800097812 */ /* 0x000fe400078ef81c */
[----:B------:R-:W-:Y:S01]  /*0b50*/  SHF.R.U32.HI R8, RZ, 0x3, R0 ;  /* 0x00000003ff087819 */ /* 0x000fe20000011600 */
[----:B------:R-:W4:Y:S01]  /*0b60*/  @!P6 LDC.64 R26, c[0x0][0x210] ;  /* 0x00008400ff1aeb82 */ /* 0x000f220000000a00 */
[----:B------:R-:W-:Y:S01]  /*0b70*/  LEA.HI R13, R54, R155, RZ, 0x6 ;  /* 0x0000009b360d7211 */ /* 0x000fe200078f30ff */
[----:B------:R-:W-:Y:S01]  /*0b80*/  @UP0 ULDC.64 UR8, c[0x0][0x250] ;  /* 0x0000940000080ab9 */ /* 0x000fe20000000a00 */
[----:B------:R-:W-:Y:S01]  /*0b90*/  LOP3.LUT R8, R9, R8, RZ, 0x3c, !PT ;  /* 0x0000000809087212 */ /* 0x000fe200078e3cff */
[----:B------:R-:W-:Y:S01]  /*0ba0*/  @UP0 UIMAD.WIDE.U32 UR22, UR6, UR8, URZ ;  /* 0x00000008061602a5 */ /* 0x000fe2000f8e003f */
[----:B------:R-:W-:Y:S01]  /*0bb0*/  @!P3 IADD3 R0, P5, R14, 0x10, RZ ;  /* 0x000000100e00b810 */ /* 0x000fe20007fbe0ff */
[----:B------:R-:W-:Y:S01]  /*0bc0*/  IMAD.SHL.U32 R9, R13, 0x8, RZ ;  /* 0x000000080d097824 */ /* 0x000fe200078e00ff */
[----:B---3--:R-:W-:Y:S01]  /*0bd0*/  @!P3 LEA R19, R19, R16, 0x18 ;  /* 0x000000101313b211 */ /* 0x008fe200078ec0ff */
[----:B------:R-:W-:-:S02]  /*0be0*/  @UP0 UIMAD UR6, UR6, UR9, URZ ;  /* 0x00000009060602a4 */ /* 0x000fc4000f8e023f */
[----:B------:R-:W-:Y:S01]  /*0bf0*/  @!P3 IMAD.X R12, RZ, RZ, R15, P5 ;  /* 0x000000ffff0cb224 */ /* 0x000fe200028e060f */
[----:B------:R-:W-:Y:S01]  /*0c00*/  LOP3.LUT R18, R8, 0xfffffe00, R9, 0xf8, !PT ;  /* 0xfffffe0008127812 */ /* 0x000fe200078ef809 */
[----:B------:R-:W-:Y:S01]  /*0c10*/  @!P3 IMAD.MOV.U32 R8, RZ, RZ, R6 ;  /* 0x000000ffff08b224 */ /* 0x000fe200078e0006 */
[----:B------:R-:W-:Y:S01]  /*0c20*/  @!P6 IADD3 R13, P5, R14, 0x20, RZ ;  /* 0x000000200e0de810 */ /* 0x000fe20007fbe0ff */
[-C--:B-1----:R-:W-:Y:S01]  /*0c30*/  @!P3 IMAD R12, R12, R20.reuse, RZ ;  /* 0x000000140c0cb224 */ /* 0x082fe200078e02ff */
[----:B------:R-:W-:Y:S01]  /*0c40*/  LEA R246, R18, UR4, 0x1 ;  /* 0x0000000412f67c11 */ /* 0x000fe2000f8e08ff */
[----:B------:R-:W-:Y:S01]  /*0c50*/  @!P3 IMAD.MOV.U32 R9, RZ, RZ, R5 ;  /* 0x000000ffff09b224 */ /* 0x000fe200078e0005 */
[----:B------:R-:W-:Y:S01]  /*0c60*/  @UP0 UIADD3 UR20, UR23, UR6, URZ ;  /* 0x0000000617140290 */ /* 0x000fe2000fffe03f */
[----:B------:R-:W-:Y:S01]  /*0c70*/  @!P6 IMAD.X R16, RZ, RZ, R15, P5 ;  /* 0x000000ffff10e224 */ /* 0x000fe200028e060f */
[----:B------:R-:W-:Y:S01]  /*0c80*/  ISETP.GE.AND P5, PT, R43, UR5, PT ;  /* 0x000000052b007c0c */ /* 0x000fe2000bfa6270 */
[C---:B------:R-:W-:Y:S01]  /*0c90*/  @!P3 IMAD R12, R0.reuse, R21, R12 ;  /* 0x00000015000cb224 */ /* 0x040fe200078e020c */
[----:B------:R-:W-:Y:S01]  /*0ca0*/  @!PT LDS RZ, [RZ] ;  /* 0x00000000fffff984 */ /* 0x000fe20000000800 */
[----:B------:R-:W-:Y:S01]  /*0cb0*/  @!PT LDS RZ, [RZ] ;  /* 0x00000000fffff984 */ /* 0x000fe20000000800 */
[----:B------:R-:W-:Y:S01]  /*0cc0*/  @!PT LDS RZ, [RZ] ;  /* 0x00000000fffff984 */ /* 0x000fe20000000800 */
[----:B------:R-:W-:Y:S01]  /*0cd0*/  @!P1 LDGSTS.E.BYPASS.LTC128B.128 [R246], desc[UR16][R10.64] ;  /* 0x000000000af69fae */ /* 0x000fe2000b901d50 */
[----:B------:R-:W-:-:S03]  /*0ce0*/  @!P3 IMAD.WIDE.U32 R8, R0, R20, R8 ;  /* 0x000000140008b225 */ /* 0x000fc600078e0008 */
[----:B------:R1:W-:Y:S01]  /*0cf0*/  @!P1 LDGSTS.E.BYPASS.LTC128B.128 [R246+0x4000], desc[UR16][R10.64+0x80] ;  /* 0x040000800af69fae */ /* 0x0003e2000b901d50 */
[----:B-----5:R-:W-:Y:S02]  /*0d00*/  @!P6 IMAD R0, R16, R22, RZ ;  /* 0x000000161000e224 */ /* 0x020fe400078e02ff */
[----:B------:R-:W-:Y:S02]  /*0d10*/  VIADD R16, R2, 0x70 ;  /* 0x0000007002107836 */ /* 0x000fe40000000000 */
[----:B------:R-:W-:Y:S02]  /*0d20*/  @!P6 IMAD R17, R13, R23, R0 ;  /* 0x000000170d11e224 */ /* 0x000fe400078e0200 */
[----:B------:R-:W-:Y:S01]  /*0d30*/  @!P3 IMAD.IADD R0, R9, 0x1, R12 ;  /* 0x000000010900b824 */ /* 0x000fe200078e020c */
[----:B--2---:R-:W-:Y:S01]  /*0d40*/  @!P3 LEA R12, P1, R8, R24, 0x1 ;  /* 0x00000018080cb211 */ /* 0x004fe200078208ff */
[----:B------:R-:W2:Y:S01]  /*0d50*/  @!P0 S2R R23, SR_CgaCtaId ;  /* 0x0000000000178919 */ /* 0x000ea20000008800 */
[----:B------:R-:W3:Y:S01]  /*0d60*/  @!P5 LDC.64 R20, c[0x0][0x240] ;  /* 0x00009000ff14db82 */ /* 0x000ee20000000a00 */
[----:B------:R-:W2:Y:S01]  /*0d70*/  @!P2 S2R R24, SR_CgaCtaId ;  /* 0x000000000018a919 */ /* 0x000ea20000008800 */
[----:B-1----:R-:W-:Y:S01]  /*0d80*/  @!P6 MOV R11, R5 ;  /* 0x00000005000be202 */ /* 0x002fe20000000f00 */
[----:B------:R-:W-:-:S04]  /*0d90*/  @!P6 IMAD.MOV.U32 R10, RZ, RZ, R6 ;  /* 0x000000ffff0ae224 */ /* 0x000fc800078e0006 */
[----:B------:R-:W-:Y:S01]  /*0da0*/  @!P6 IMAD.WIDE.U32 R10, R13, R22, R10 ;  /* 0x000000160d0ae225 */ /* 0x000fe200078e000a */
[----:B------:R-:W-:-:S03]  /*0db0*/  @!P3 LEA.HI.X R13, R8, R25, R0, 0x1, P1 ;  /* 0x00000019080db211 */ /* 0x000fc600008f0c00 */
[----:B------:R-:W-:Y:S01]  /*0dc0*/  @!P6 IMAD.IADD R9, R11, 0x1, R17 ;  /* 0x000000010b09e824 */ /* 0x000fe200078e0211 */
[----:B----4-:R-:W-:Y:S01]  /*0dd0*/  @!P6 LEA R8, P1, R10, R26, 0x1 ;  /* 0x0000001a0a08e211 */ /* 0x010fe200078208ff */
[----:B------:R-:W-:Y:S01]  /*0de0*/  @!P3 IMAD R0, R18, 0x2, R19 ;  /* 0x000000021200b824 */ /* 0x000fe200078e0213 */
[----:B------:R-:W-:Y:S02]  /*0df0*/  @!P6 MOV R11, 0x400 ;  /* 0x00000400000be802 */ /* 0x000fe40000000f00 */
[----:B------:R-:W-:Y:S02]  /*0e00*/  @!P6 LEA.HI.X R9, R10, R27, R9, 0x1, P1 ;  /* 0x0000001b0a09e211 */ /* 0x000fe400008f0c09 */
[----:B------:R-:W-:Y:S01]  /*0e10*/  @!P5 IADD3 R17, P1, R14, 0x30, RZ ;  /* 0x000000300e11d810 */ /* 0x000fe20007f3e0ff */
[----:B------:R-:W-:Y:S01]  /*0e20*/  @!P3 LDGSTS.E.BYPASS.LTC128B.128 [R0+0x800], desc[UR16][R12.64] ;  /* 0x008000000c00bfae */ /* 0x000fe2000b901d50 */
[----:B------:R-:W1:Y:S01]  /*0e30*/  @!P4 LDC.64 R26, c[0x0][0x240] ;  /* 0x00009000ff1acb82 */ /* 0x000e620000000a00 */
[----:B------:R-:W-:-:S02]  /*0e40*/  @!P5 MOV R10, 0x400 ;  /* 0x00000400000ad802 */ /* 0x000fc40000000f00 */
[----:B------:R-:W-:Y:S01]  /*0e50*/  @!P5 IMAD.X R25, RZ, RZ, R15, P1 ;  /* 0x000000ffff19d224 */ /* 0x000fe200008e060f */
[----:B------:R-:W-:Y:S01]  /*0e60*/  @!P4 IADD3 R19, P1, R14, 0x40, RZ ;  /* 0x000000400e13c810 */ /* 0x000fe20007f3e0ff */
[----:B------:R4:W-:Y:S01]  /*0e70*/  @!P3 LDGSTS.E.BYPASS.LTC128B.128 [R0+0x4800], desc[UR16][R12.64+0x80] ;  /* 0x048000800c00bfae */ /* 0x0009e2000b901d50 */
[----:B------:R-:W-:-:S03]  /*0e80*/  ISETP.GE.AND P3, PT, R16, UR5, PT ;  /* 0x0000000510007c0c */ /* 0x000fc6000bf66270 */
[--C-:B------:R-:W-:Y:S01]  /*0e90*/  @!P4 IMAD.X R35, RZ, RZ, R15.reuse, P1 ;  /* 0x000000ffff23c224 */ /* 0x100fe200008e060f */
[C---:B------:R-:W-:Y:S01]  /*0ea0*/  @!P2 IADD3 R36, P1, R14.reuse, 0x50, RZ ;  /* 0x000000500e24a810 */ /* 0x040fe20007f3e0ff */
[----:B------:R-:W5:Y:S04]  /*0eb0*/  @!P6 S2R R16, SR_CgaCtaId ;  /* 0x000000000010e919 */ /* 0x000f680000008800 */
[----:B------:R-:W-:Y:S01]  /*0ec0*/  @!P2 IMAD.X R45, RZ, RZ, R15, P1 ;  /* 0x000000ffff2da224 */ /* 0x000fe200008e060f */
[----:B------:R-:W-:-:S03]  /*0ed0*/  @!P0 IADD3 R37, P1, R14, 0x60, RZ ;  /* 0x000000600e258810 */ /* 0x000fc60007f3e0ff */
[----:B------:R-:W1:Y:S02]  /*0ee0*/  @!P3 S2R R22, SR_CgaCtaId ;  /* 0x000000000016b919 */ /* 0x000e640000008800 */
[----:B------:R-:W-:Y:S01]  /*0ef0*/  @!P0 IMAD.X R46, RZ, RZ, R15, P1 ;  /* 0x000000ffff2e8224 */ /* 0x000fe200008e060f */
[----:B------:R-:W-:-:S05]  /*0f00*/  @!P3 IADD3 R42, P1, R14, 0x70, RZ ;  /* 0x000000700e2ab810 */ /* 0x000fca0007f3e0ff */
[----:B------:R-:W-:Y:S01]  /*0f10*/  @!P3 IMAD.X R51, RZ, RZ, R15, P1 ;  /* 0x000000ffff33b224 */ /* 0x000fe200008e060f */
[----:B------:R-:W-:Y:S01]  /*0f20*/  PLOP3.LUT P1, PT, PT, PT, UP0, 0x80, 0x0 ;  /* 0x000000000000781c */ /* 0x000fe20003f2f008 */
[----:B----4-:R-:W4:Y:S01]  /*0f30*/  @!P5 S2R R13, SR_CgaCtaId ;  /* 0x00000000000dd919 */ /* 0x010f220000008800 */
[----:B------:R-:W-:Y:S01]  /*0f40*/  @!P4 MOV R0, 0x400 ;  /* 0x000004000000c802 */ /* 0x000fe20000000f00 */
[----:B------:R-:W2:Y:S01]  /*0f50*/  @!P4 S2R R12, SR_CgaCtaId ;  /* 0x00000000000cc919 */ /* 0x000ea20000008800 */
[----:B-----5:R-:W-:Y:S02]  /*0f60*/  @!P6 LEA R16, R16, R11, 0x18 ;  /* 0x0000000b1010e211 */ /* 0x020fe400078ec0ff */
[----:B----4-:R-:W-:Y:S02]  /*0f70*/  @!P5 LEA R15, R13, R10, 0x18 ;  /* 0x0000000a0d0fd211 */ /* 0x010fe400078ec0ff */
[----:B--2---:R-:W-:-:S05]  /*0f80*/  @!P4 LEA R47, R12, R0, 0x18 ;  /* 0x000000000c2fc211 */ /* 0x004fca00078ec0ff */
[----:B-1-3--:R-:W-:Y:S05]  /*0f90*/  @P1 BRA `(.L_x_3) ;  /* 0x0000000000301947 */ /* 0x00afea0003800000 */
[----:B------:R-:W-:Y:S01]  /*0fa0*/  USHF.R.S32.HI UR23, URZ, 0x1f, UR19 ;  /* 0x0000001f3f177899 */ /* 0x000fe20008011413 */
[----:B------:R-:W-:Y:S01]  /*0fb0*/  ULDC.64 UR10, c[0x0][0x248] ;  /* 0x00009200000a7ab9 */ /* 0x000fe20000000a00 */
[----:B------:R-:W-:Y:S02]  /*0fc0*/  USHF.R.S32.HI UR21, URZ, 0x1f, UR18 ;  /* 0x0000001f3f157899 */ /* 0x000fe40008011412 */
[----:B------:R-:W-:Y:S02]  /*0fd0*/  UIMAD UR23, UR23, UR10, URZ ;  /* 0x0000000a171772a4 */ /* 0x000fe4000f8e023f */
[----:B------:R-:W-:Y:S02]  /*0fe0*/  UIMAD.WIDE.U32 UR24, UR19, UR10, URZ ;  /* 0x0000000a131872a5 */ /* 0x000fe4000f8e003f */
[----:B------:R-:W-:Y:S01]  /*0ff0*/  UIMAD UR23, UR19, UR11, UR23 ;  /* 0x0000000b131772a4 */ /* 0x000fe2000f8e0217 */
[----:B------:R-:W-:-:S03]  /*1000*/  ULDC.64 UR6, c[0x0][0x230] ;  /* 0x00008c0000067ab9 */ /* 0x000fc60000000a00 */
[----:B------:R-:W-:Y:S02]  /*1010*/  UIADD3 UR25, UR25, UR23, URZ ;  /* 0x0000001719197290 */ /* 0x000fe4000fffe03f */
[----:B------:R-:W-:Y:S02]  /*1020*/  UIMAD UR21, UR21, UR6, URZ ;  /* 0x00000006151572a4 */ /* 0x000fe4000f8e023f */
[----:B------:R-:W-:Y:S02]  /*1030*/  UIMAD.WIDE.U32 UR24, UR18, UR6, UR24 ;  /* 0x00000006121872a5 */ /* 0x000fe4000f8e0018 */
[----:B------:R-:W-:-:S04]  /*1040*/  UIMAD UR7, UR18, UR7, UR21 ;  /* 0x00000007120772a4 */ /* 0x000fc8000f8e0215 */
[----:B------:R-:W-:-:S12]  /*1050*/  UIADD3 UR21, UR25, UR7, URZ ;  /* 0x0000000719157290 */ /* 0x000fd8000fffe03f */
.L_x_3:
[----:B------:R-:W-:Y:S01]  /*1060*/  @!P2 MOV R12, 0x400 ;  /* 0x00000400000ca802 */ /* 0x000fe20000000f00 */
[----:B------:R-:W-:Y:S06]  /*1070*/  @P1 BRA `(.L_x_4) ;  /* 0x0000000000301947 */ /* 0x000fec0003800000 */
[----:B------:R-:W-:Y:S01]  /*1080*/  USHF.R.S32.HI UR20, URZ, 0x1f, UR19 ;  /* 0x0000001f3f147899 */ /* 0x000fe20008011413 */
[----:B------:R-:W-:Y:S01]  /*1090*/  ULDC.64 UR8, c[0x0][0x250] ;  /* 0x0000940000087ab9 */ /* 0x000fe20000000a00 */
[----:B------:R-:W-:Y:S02]  /*10a0*/  ULDC.64 UR6, c[0x0][0x238] ;  /* 0x00008e0000067ab9 */ /* 0x000fe40000000a00 */
[----:B------:R-:W-:Y:S02]  /*10b0*/  UIMAD UR20, UR20, UR8, URZ ;  /* 0x00000008141472a4 */ /* 0x000fe4000f8e023f */
[----:B------:R-:W-:Y:S02]  /*10c0*/  UIMAD.WIDE.U32 UR22, UR19, UR8, URZ ;  /* 0x00000008131672a5 */ /* 0x000fe4000f8e003f */
[----:B------:R-:W-:Y:S02]  /*10d0*/  UIMAD UR20, UR19, UR9, UR20 ;  /* 0x00000009131472a4 */ /* 0x000fe4000f8e0214 */
[----:B------:R-:W-:-:S02]  /*10e0*/  USHF.R.S32.HI UR19, URZ, 0x1f, UR18 ;  /* 0x0000001f3f137899 */ /* 0x000fc40008011412 */
[----:B------:R-:W-:Y:S02]  /*10f0*/  UIADD3 UR23, UR23, UR20, URZ ;  /* 0x0000001417177290 */ /* 0x000fe4000fffe03f */
[----:B------:R-:W-:Y:S02]  /*1100*/  UIMAD UR19, UR19, UR6, URZ ;  /* 0x00000006131372a4 */ /* 0x000fe4000f8e023f */
[----:B------:R-:W-:Y:S02]  /*1110*/  UIMAD.WIDE.U32 UR22, UR18, UR6, UR22 ;  /* 0x00000006121672a5 */ /* 0x000fe4000f8e0016 */
[----:B------:R-:W-:-:S04]  /*1120*/  UIMAD UR7, UR18, UR7, UR19 ;  /* 0x00000007120772a4 */ /* 0x000fc8000f8e0213 */
[----:B------:R-:W-:-:S12]  /*1130*/  UIADD3 UR20, UR23, UR7, URZ ;  /* 0x0000000717147290 */ /* 0x000fd8000fffe03f */
.L_x_4:
[----:B------:R-:W-:Y:S01]  /*1140*/  IMAD R0, R3, UR10, RZ ;  /* 0x0000000a03007c24 */ /* 0x000fe2000f8e02ff */
[----:B------:R-:W1:Y:S01]  /*1150*/  @!P5 LDC.64 R40, c[0x0][0x210] ;  /* 0x00008400ff28db82 */ /* 0x000e620000000a00 */
[C---:B------:R-:W-:Y:S01]  /*1160*/  IMAD.WIDE.U32 R10, R2.reuse, UR10, R28 ;  /* 0x0000000a020a7c25 */ /* 0x040fe2000f8e001c */
[----:B------:R-:W-:Y:S01]  /*1170*/  @!P3 MOV R4, 0x400 ;  /* 0x000004000004b802 */ /* 0x000fe20000000f00 */
[----:B------:R-:W-:Y:S01]  /*1180*/  ULEA.HI.SX32 UR18, UR12, 0xffffffff, 0x1a ;  /* 0xffffffff0c127891 */ /* 0x000fe2000f8fd23f */
[----:B------:R-:W-:Y:S01]  /*1190*/  @!P0 MOV R7, 0x400 ;  /* 0x0000040000078802 */ /* 0x000fe20000000f00 */
[----:B------:R-:W-:Y:S01]  /*11a0*/  IMAD R0, R2, UR11, R0 ;  /* 0x0000000b02007c24 */ /* 0x000fe2000f8e0200 */
[----:B------:R-:W-:Y:S01]  /*11b0*/  IADD3 R32, P1, R10, UR24, RZ ;  /* 0x000000180a207c10 */ /* 0x000fe2000ff3e0ff */
[--C-:B------:R-:W-:Y:S01]  /*11c0*/  @!P0 IMAD.MOV.U32 R13, RZ, RZ, R5.reuse ;  /* 0x000000ffff0d8224 */ /* 0x100fe200078e0005 */
[----:B------:R-:W-:Y:S01]  /*11d0*/  @!P3 LEA R52, R22, R4, 0x18 ;  /* 0x000000041634b211 */ /* 0x000fe200078ec0ff */
[----:B------:R-:W-:Y:S01]  /*11e0*/  @!P5 IMAD R4, R25, R20, RZ ;  /* 0x000000141904d224 */ /* 0x000fe200078e02ff */
[----:B------:R-:W-:Y:S01]  /*11f0*/  IADD3.X R33, R11, UR21, R0, P1, !PT ;  /* 0x000000150b217c10 */ /* 0x000fe20008ffe400 */
[----:B------:R-:W-:Y:S01]  /*1200*/  @!P6 IMAD R0, R18, 0x2, R16 ;  /* 0x000000021200e824 */ /* 0x000fe200078e0210 */
[----:B------:R-:W-:Y:S01]  /*1210*/  @!P0 LEA R50, R23, R7, 0x18 ;  /* 0x0000000717328211 */ /* 0x000fe200078ec0ff */
[----:B------:R-:W2:Y:S01]  /*1220*/  @!P4 LDC.64 R38, c[0x0][0x210] ;  /* 0x00008400ff26cb82 */ /* 0x000ea20000000a00 */
[C---:B------:R-:W-:Y:S01]  /*1230*/  @!P5 IMAD R7, R17.reuse, R21, R4 ;  /* 0x000000151107d224 */ /* 0x040fe200078e0204 */
[----:B------:R-:W-:Y:S01]  /*1240*/  @!P2 LEA R48, R24, R12, 0x18 ;  /* 0x0000000c1830a211 */ /* 0x000fe200078ec0ff */
[----:B------:R-:W-:Y:S01]  /*1250*/  @!P5 IMAD.MOV.U32 R4, RZ, RZ, R6 ;  /* 0x000000ffff04d224 */ /* 0x000fe200078e0006 */
[----:B------:R-:W-:Y:S01]  /*1260*/  @!PT LDS RZ, [RZ] ;  /* 0x00000000fffff984 */ /* 0x000fe20000000800 */
[----:B------:R-:W-:Y:S01]  /*1270*/  @!PT LDS RZ, [RZ] ;  /* 0x00000000fffff984 */ /* 0x000fe20000000800 */
[----:B------:R-:W-:Y:S01]  /*1280*/  @!PT LDS RZ, [RZ] ;  /* 0x00000000fffff984 */ /* 0x000fe20000000800 */
[----:B------:R-:W-:Y:S01]  /*1290*/  @!P6 LDGSTS.E.BYPASS.LTC128B.128 [R0+0x1000], desc[UR16][R8.64] ;  /* 0x010000000800efae */ /* 0x000fe2000b901d50 */
[--C-:B------:R-:W-:Y:S01]  /*12a0*/  @!P3 IMAD.MOV.U32 R21, RZ, RZ, R5.reuse ;  /* 0x000000ffff15b224 */ /* 0x100fe200078e0005 */
[----:B------:R-:W-:Y:S01]  /*12b0*/  UIMAD UR19, UR18, -0x40, UR13 ;  /* 0xffffffc0121378a4 */ /* 0x000fe2000f8e020d */
[----:B------:R-:W-:Y:S01]  /*12c0*/  @!P5 IMAD.WIDE.U32 R10, R17, R20, R4 ;  /* 0x00000014110ad225 */ /* 0x000fe200078e0004 */
[----:B------:R-:W3:Y:S01]  /*12d0*/  @!P2 LDC.64 R30, c[0x0][0x240] ;  /* 0x00009000ff1eab82 */ /* 0x000ee20000000a00 */
[----:B------:R4:W-:Y:S01]  /*12e0*/  @!P6 LDGSTS.E.BYPASS.LTC128B.128 [R0+0x5000], desc[UR16][R8.64+0x80] ;  /* 0x050000800800efae */ /* 0x0009e2000b901d50 */
[----:B------:R-:W-:Y:S01]  /*12f0*/  ULDC.64 UR6, c[0x0][0x260] ;  /* 0x0000980000067ab9 */ /* 0x000fe20000000a00 */
[--C-:B------:R-:W-:Y:S01]  /*1300*/  @!P4 IMAD.MOV.U32 R4, RZ, RZ, R6.reuse ;  /* 0x000000ffff04c224 */ /* 0x100fe200078e0006 */
[----:B------:R-:W-:Y:S01]  /*1310*/  ISETP.GE.AND P6, PT, R2, UR19, PT ;  /* 0x0000001302007c0c */ /* 0x000fe2000bfc6270 */
[--C-:B------:R-:W-:Y:S01]  /*1320*/  @!P0 IMAD.MOV.U32 R12, RZ, RZ, R6.reuse ;  /* 0x000000ffff0c8224 */ /* 0x100fe200078e0006 */
[----:B------:R-:W-:Y:S01]  /*1330*/  USHF.L.U64.HI UR23, UR10, 0x6, UR11 ;  /* 0x000000060a177899 */ /* 0x000fe2000801020b */
[----:B------:R-:W-:Y:S01]  /*1340*/  @!P3 IMAD.MOV.U32 R20, RZ, RZ, R6 ;  /* 0x000000ffff14b224 */ /* 0x000fe200078e0006 */
[----:B------:R-:W5:Y:S01]  /*1350*/  @!P0 LDC.64 R22, c[0x0][0x240] ;  /* 0x00009000ff168b82 */ /* 0x000f620000000a00 */
[----:B------:R-:W-:Y:S01]  /*1360*/  IMAD.WIDE.U32 R56, R34, UR6, R32 ;  /* 0x0000000622387c25 */ /* 0x000fe2000f8e0020 */
[----:B------:R-:W-:-:S02]  /*1370*/  USHF.L.U32 UR24, UR10, 0x6, URZ ;  /* 0x000000060a187899 */ /* 0x000fc4000800063f */
[----:B------:R-:W-:Y:S01]  /*1380*/  USHF.R.S32.HI UR21, URZ, 0x1f, UR18 ;  /* 0x0000001f3f157899 */ /* 0x000fe20008011412 */
[----:B------:R-:W-:Y:S01]  /*1390*/  IMAD.MOV.U32 R166, RZ, RZ, R56 ;  /* 0x000000ffffa67224 */ /* 0x000fe200078e0038 */
[----:B------:R-:W-:Y:S01]  /*13a0*/  UIMAD.WIDE.U32 UR26, UR10, 0x20, URZ ;  /* 0x000000200a1a78a5 */ /* 0x000fe2000f8e003f */
[----:B------:R-:W-:Y:S01]  /*13b0*/  STL.64 [R1+0x20], R56 ;  /* 0x0000203801007387 */ /* 0x000fe20000100a00 */
[----:B------:R-:W5:Y:S01]  /*13c0*/  @!P0 LDC.64 R24, c[0x0][0x210] ;  /* 0x00008400ff188b82 */ /* 0x000f620000000a00 */
[----:B------:R-:W-:-:S07]  /*13d0*/  IMAD.U32 R154, RZ, RZ, UR24 ;  /* 0x00000018ff9a7e24 */ /* 0x000fce000f8e00ff */
[----:B------:R-:W5:Y:S01]  /*13e0*/  @!P3 LDC.64 R16, c[0x0][0x240] ;  /* 0x00009000ff10bb82 */ /* 0x000f620000000a00 */
[-C--:B----4-:R-:W-:Y:S02]  /*13f0*/  @!P4 IMAD R0, R35, R26.reuse, RZ ;  /* 0x0000001a2300c224 */ /* 0x090fe400078e02ff */
[----:B------:R-:W-:Y:S01]  /*1400*/  @!P4 IMAD.WIDE.U32 R8, R19, R26, R4 ;  /* 0x0000001a1308c225 */ /* 0x000fe200078e0004 */
[----:B-1----:R-:W-:-:S03]  /*1410*/  @!P5 LEA R4, P1, R10, R40, 0x1 ;  /* 0x000000280a04d211 */ /* 0x002fc600078208ff */
[----:B------:R-:W-:Y:S02]  /*1420*/  @!P4 IMAD R14, R19, R27, R0 ;  /* 0x0000001b130ec224 */ /* 0x000fe400078e0200 */
[----:B------:R-:W1:Y:S01]  /*1430*/  @!P2 LDC.64 R26, c[0x0][0x210] ;  /* 0x00008400ff1aab82 */ /* 0x000e620000000a00 */
[----:B------:R-:W-:Y:S02]  /*1440*/  @!P5 IMAD.IADD R0, R11, 0x1, R7 ;  /* 0x000000010b00d824 */ /* 0x000fe400078e0207 */
[----:B------:R-:W-:Y:S02]  /*1450*/  @!P2 IMAD.MOV.U32 R7, RZ, RZ, R5 ;  /* 0x000000ffff07a224 */ /* 0x000fe400078e0005 */
[----:B------:R-:W-:Y:S01]  /*1460*/  @!P4 IMAD.IADD R9, R9, 0x1, R14 ;  /* 0x000000010909c824 */ /* 0x000fe200078e020e */
[----:B------:R-:W-:Y:S01]  /*1470*/  @!P5 LEA.HI.X R5, R10, R41, R0, 0x1, P1 ;  /* 0x000000290a05d211 */ /* 0x000fe200008f0c00 */
[----:B------:R-:W-:Y:S01]  /*1480*/  @!P5 IMAD R0, R18, 0x2, R15 ;  /* 0x000000021200d824 */ /* 0x000fe200078e020f */
[----:B--2---:R-:W-:-:S04]  /*1490*/  @!P4 LEA R10, P1, R8, R38, 0x1 ;  /* 0x00000026080ac211 */ /* 0x004fc800078208ff */
[----:B------:R-:W-:Y:S01]  /*14a0*/  @!P5 LDGSTS.E.BYPASS.LTC128B.128 [R0+0x1800], desc[UR16][R4.64] ;  /* 0x018000000400dfae */ /* 0x000fe2000b901d50 */
[----:B------:R-:W-:-:S03]  /*14b0*/  @!P4 LEA.HI.X R11, R8, R39, R9, 0x1, P1 ;  /* 0x00000027080bc211 */ /* 0x000fc600008f0c09 */
[----:B------:R3:W-:Y:S01]  /*14c0*/  @!P5 LDGSTS.E.BYPASS.LTC128B.128 [R0+0x5800], desc[UR16][R4.64+0x80] ;  /* 0x058000800400dfae */ /* 0x0007e2000b901d50 */
[----:B------:R-:W-:Y:S01]  /*14d0*/  ISETP.GE.AND P5, PT, R44, UR19, PT ;  /* 0x000000132c007c0c */ /* 0x000fe2000bfa6270 */
[----:B---3--:R-:W-:Y:S02]  /*14e0*/  @!P2 IMAD R4, R45, R30, RZ ;  /* 0x0000001e2d04a224 */ /* 0x008fe400078e02ff */
[----:B-----5:R-:W-:Y:S02]  /*14f0*/  @!P0 IMAD R0, R46, R22, RZ ;  /* 0x000000162e008224 */ /* 0x020fe400078e02ff */
[C---:B------:R-:W-:Y:S02]  /*1500*/  @!P2 IMAD R8, R36.reuse, R31, R4 ;  /* 0x0000001f2408a224 */ /* 0x040fe400078e0204 */
[----:B------:R-:W-:-:S04]  /*1510*/  @!P2 IMAD.WIDE.U32 R4, R36, R30, R6 ;  /* 0x0000001e2404a225 */ /* 0x000fc800078e0006 */
[----:B------:R-:W-:Y:S02]  /*1520*/  @!P0 IMAD R14, R37, R23, R0 ;  /* 0x00000017250e8224 */ /* 0x000fe400078e0200 */
[----:B------:R-:W-:Y:S02]  /*1530*/  @!P4 IMAD R0, R18, 0x2, R47 ;  /* 0x000000021200c824 */ /* 0x000fe400078e022f */
[----:B------:R-:W-:Y:S01]  /*1540*/  @!P2 IMAD.IADD R5, R5, 0x1, R8 ;  /* 0x000000010505a824 */ /* 0x000fe200078e0208 */
[C---:B-1----:R-:W-:Y:S01]  /*1550*/  @!P2 LEA R8, P1, R4.reuse, R26, 0x1 ;  /* 0x0000001a0408a211 */ /* 0x042fe200078208ff */
[----:B------:R-:W-:Y:S01]  /*1560*/  @!P0 IMAD.WIDE.U32 R6, R37, R22, R12 ;  /* 0x0000001625068225 */ /* 0x000fe200078e000c */
[----:B------:R-:W-:Y:S01]  /*1570*/  @!P4 LDGSTS.E.BYPASS.LTC128B.128 [R0+0x2000], desc[UR16][R10.64] ;  /* 0x020000000a00cfae */ /* 0x000fe2000b901d50 */
[----:B------:R-:W-:Y:S02]  /*1580*/  SHF.R.S32.HI R22, RZ, 0x1f, R34 ;  /* 0x0000001fff167819 */ /* 0x000fe40000011422 */
[----:B------:R-:W-:Y:S01]  /*1590*/  @!P2 LEA.HI.X R9, R4, R27, R5, 0x1, P1 ;  /* 0x0000001b0409a211 */ /* 0x000fe200008f0c05 */
[----:B------:R1:W-:Y:S01]  /*15a0*/  @!P4 LDGSTS.E.BYPASS.LTC128B.128 [R0+0x6000], desc[UR16][R10.64+0x80] ;  /* 0x060000800a00cfae */ /* 0x0003e2000b901d50 */
[----:B------:R-:W-:Y:S01]  /*15b0*/  @!P0 IMAD.IADD R5, R7, 0x1, R14 ;  /* 0x0000000107058824 */ /* 0x000fe200078e020e */
[----:B------:R-:W-:Y:S01]  /*15c0*/  @!P0 LEA R4, P1, R6, R24, 0x1 ;  /* 0x0000001806048211 */ /* 0x000fe200078208ff */
[----:B------:R-:W2:Y:S01]  /*15d0*/  @!P6 S2R R14, SR_CgaCtaId ;  /* 0x00000000000ee919 */ /* 0x000ea20000008800 */
[----:B------:R-:W-:-:S02]  /*15e0*/  LEA.HI R12, R54, R155, RZ, 0x4 ;  /* 0x0000009b360c7211 */ /* 0x000fc400078f20ff */
[----:B------:R-:W-:Y:S01]  /*15f0*/  @!P0 LEA.HI.X R5, R6, R25, R5, 0x1, P1 ;  /* 0x0000001906058211 */ /* 0x000fe200008f0c05 */
[----:B------:R-:W-:Y:S01]  /*1600*/  @!P3 IMAD R6, R51, R16, RZ ;  /* 0x000000103306b224 */ /* 0x000fe200078e02ff */
[----:B------:R-:W-:Y:S02]  /*1610*/  ISETP.GE.AND P1, PT, R43, UR19, PT ;  /* 0x000000132b007c0c */ /* 0x000fe4000bf26270 */
[----:B------:R-:W-:Y:S01]  /*1620*/  SHF.R.S32.HI R13, RZ, 0x4, R12 ;  /* 0x00000004ff0d7819 */ /* 0x000fe2000001140c */
[----:B------:R-:W-:Y:S01]  /*1630*/  @!P3 IMAD R6, R42, R17, R6 ;  /* 0x000000112a06b224 */ /* 0x000fe200078e0206 */
[----:B------:R-:W-:-:S09]  /*1640*/  ISETP.GE.AND P4, PT, R44, UR19, PT ;  /* 0x000000132c007c0c */ /* 0x000fd2000bf86270 */
[----:B------:R-:W3:Y:S01]  /*1650*/  @!P1 S2R R17, SR_CgaCtaId ;  /* 0x0000000000119919 */ /* 0x000ee20000008800 */
[----:B------:R-:W-:Y:S01]  /*1660*/  VOTEU.ALL UP0, P1 ;  /* 0x00000000003f7886 */ /* 0x000fe20000800000 */
[----:B-1----:R-:W-:Y:S01]  /*1670*/  @!P2 IMAD R0, R18, 0x2, R48 ;  /* 0x000000021200a824 */ /* 0x002fe200078e0230 */
[----:B------:R-:W1:Y:S04]  /*1680*/  @!P6 LDC.64 R10, c[0x0][0x218] ;  /* 0x00008600ff0aeb82 */ /* 0x000e680000000a00 */
[----:B------:R-:W-:Y:S04]  /*1690*/  @!P2 LDGSTS.E.BYPASS.LTC128B.128 [R0+0x2800], desc[UR16][R8.64] ;  /* 0x028000000800afae */ /* 0x000fe8000b901d50 */
[----:B------:R4:W-:Y:S01]  /*16a0*/  @!P2 LDGSTS.E.BYPASS.LTC128B.128 [R0+0x6800], desc[UR16][R8.64+0x80] ;  /* 0x068000800800afae */ /* 0x0009e2000b901d50 */
[----:B------:R-:W-:-:S13]  /*16b0*/  ISETP.GE.AND P2, PT, R49, UR19, PT ;  /* 0x0000001331007c0c */ /* 0x000fda000bf46270 */
[----:B------:R-:W5:Y:S01]  /*16c0*/  @!P2 S2R R19, SR_CgaCtaId ;  /* 0x000000000013a919 */ /* 0x000f620000008800 */
[----:B----4-:R-:W4:Y:S01]  /*16d0*/  @!P3 LDC.64 R8, c[0x0][0x210] ;  /* 0x00008400ff08bb82 */ /* 0x010f220000000a00 */
[----:B------:R-:W-:-:S05]  /*16e0*/  @!P0 IMAD R0, R18, 0x2, R50 ;  /* 0x0000000212008824 */ /* 0x000fca00078e0232 */
[----:B------:R-:W-:Y:S04]  /*16f0*/  @!P0 LDGSTS.E.BYPASS.LTC128B.128 [R0+0x3000], desc[UR16][R4.64] ;  /* 0x0300000004008fae */ /* 0x000fe8000b901d50 */
[----:B------:R2:W-:Y:S02]  /*1700*/  @!P0 LDGSTS.E.BYPASS.LTC128B.128 [R0+0x7000], desc[UR16][R4.64+0x80] ;  /* 0x0700008004008fae */ /* 0x0005e4000b901d50 */
[----:B--2---:R-:W-:Y:S02]  /*1710*/  @!P3 IMAD.WIDE.U32 R4, R42, R16, R20 ;  /* 0x000000102a04b225 */ /* 0x004fe400078e0014 */
[----:B------:R-:W2:Y:S01]  /*1720*/  @!P5 S2R R16, SR_CgaCtaId ;  /* 0x000000000010d919 */ /* 0x000ea20000008800 */
[----:B------:R-:W3:Y:S01]  /*1730*/  @!P2 LDC.64 R20, c[0x0][0x218] ;  /* 0x00008600ff14ab82 */ /* 0x000ee20000000a00 */
[----:B------:R-:W-:Y:S01]  /*1740*/  IMAD R0, R22, UR6, RZ ;  /* 0x0000000616007c24 */ /* 0x000fe2000f8e02ff */
[----:B----4-:R-:W-:Y:S01]  /*1750*/  @!P3 LEA R8, P0, R4, R8, 0x1 ;  /* 0x000000080408b211 */ /* 0x010fe200078008ff */
[----:B------:R-:W-:Y:S01]  /*1760*/  @!P3 IMAD.IADD R6, R5, 0x1, R6 ;  /* 0x000000010506b824 */ /* 0x000fe200078e0206 */
[----:B------:R-:W-:Y:S01]  /*1770*/  UIMAD UR6, UR23, UR18, URZ ;  /* 0x00000012170672a4 */ /* 0x000fe2000f8e023f */
[----:B------:R-:W-:-:S03]  /*1780*/  IMAD R0, R34, UR7, R0 ;  /* 0x0000000722007c24 */ /* 0x000fc6000f8e0200 */
[----:B------:R-:W-:Y:S01]  /*1790*/  @!P3 LEA.HI.X R9, R4, R9, R6, 0x1, P0 ;  /* 0x000000090409b211 */ /* 0x000fe200000f0c06 */
[----:B------:R-:W-:Y:S01]  /*17a0*/  IMAD.IADD R167, R57, 0x1, R0 ;  /* 0x0000000139a77824 */ /* 0x000fe200078e0200 */
[----:B------:R-:W-:Y:S01]  /*17b0*/  UIMAD UR6, UR21, UR24, UR6 ;  /* 0x00000018150672a4 */ /* 0x000fe2000f8e0206 */
[----:B------:R-:W-:Y:S02]  /*17c0*/  @!P3 IMAD R0, R18, 0x2, R52 ;  /* 0x000000021200b824 */ /* 0x000fe400078e0234 */
[----:B------:R-:W-:Y:S01]  /*17d0*/  IMAD.WIDE.U32 R4, R154, UR18, R166 ;  /* 0x000000129a047c25 */ /* 0x000fe2000f8e00a6 */
[----:B------:R-:W-:Y:S03]  /*17e0*/  STL.64 [R1+0x10], R166 ;  /* 0x000010a601007387 */ /* 0x000fe60000100a00 */
[----:B------:R-:W-:Y:S01]  /*17f0*/  VIADD R5, R5, UR6 ;  /* 0x0000000605057c36 */ /* 0x000fe20008000000 */
[----:B------:R-:W-:Y:S01]  /*1800*/  @!P3 LDGSTS.E.BYPASS.LTC128B.128 [R0+0x3800], desc[UR16][R8.64] ;  /* 0x038000000800bfae */ /* 0x000fe2000b901d50 */
[C---:B-1----:R-:W-:Y:S01]  /*1810*/  @!P6 LEA R6, P0, R4.reuse, R10, 0x1 ;  /* 0x0000000a0406e211 */ /* 0x042fe200078008ff */
[----:B------:R-:W-:Y:S01]  /*1820*/  USHF.L.U32 UR6, UR11, 0x5, URZ ;  /* 0x000000050b067899 */ /* 0x000fe2000800063f */
[----:B------:R-:W-:Y:S01]  /*1830*/  @!P2 MOV R10, 0x400 ;  /* 0x00000400000aa802 */ /* 0x000fe20000000f00 */
[----:B------:R1:W-:Y:S01]  /*1840*/  @!P3 LDGSTS.E.BYPASS.LTC128B.128 [R0+0x7800], desc[UR16][R8.64+0x80] ;  /* 0x078000800800bfae */ /* 0x0003e2000b901d50 */
[----:B------:R-:W-:-:S02]  /*1850*/  @!P6 LEA.HI.X R7, R4, R11, R5, 0x1, P0 ;  /* 0x0000000b0407e211 */ /* 0x000fc400000f0c05 */
[----:B-----5:R-:W-:Y:S02]  /*1860*/  @!P2 LEA R19, R19, R10, 0x18 ;  /* 0x0000000a1313a211 */ /* 0x020fe400078ec0ff */
[----:B------:R-:W-:Y:S02]  /*1870*/  ISETP.GE.AND P3, PT, R49, UR19, PT ;  /* 0x0000001331007c0c */ /* 0x000fe4000bf66270 */
[----:B------:R-:W-:Y:S02]  /*1880*/  ISETP.GE.AND P0, PT, R43, UR19, PT ;  /* 0x000000132b007c0c */ /* 0x000fe4000bf06270 */
[----:B-1----:R-:W-:Y:S02]  /*1890*/  LEA.HI R0, R12, R13, RZ, 0x1 ;  /* 0x0000000d0c007211 */ /* 0x002fe400078f08ff */
[----:B------:R-:W-:Y:S02]  /*18a0*/  @!P6 MOV R8, 0x400 ;  /* 0x000004000008e802 */ /* 0x000fe40000000f00 */
[----:B------:R-:W-:-:S02]  /*18b0*/  LOP3.LUT R0, R0, 0xfffffffe, RZ, 0xc0, !PT ;  /* 0xfffffffe00007812 */ /* 0x000fc400078ec0ff */
[----:B------:R-:W-:Y:S02]  /*18c0*/  @!P6 LEA R8, R14, R8, 0x18 ;  /* 0x000000080e08e211 */ /* 0x000fe400078ec0ff */
[----:B------:R-:W1:Y:S01]  /*18d0*/  @!P5 LDC.64 R14, c[0x0][0x218] ;  /* 0x00008600ff0edb82 */ /* 0x000e620000000a00 */
[----:B------:R-:W-:Y:S01]  /*18e0*/  IMAD.IADD R25, R13, 0x1, -R0 ;  /* 0x000000010d197824 */ /* 0x000fe200078e0a00 */
[----:B------:R-:W-:Y:S01]  /*18f0*/  LOP3.LUT R0, R12, 0xfffffff0, RZ, 0xc0, !PT ;  /* 0xfffffff00c007812 */ /* 0x000fe200078ec0ff */
[----:B------:R-:W-:Y:S01]  /*1900*/  @!P6 IMAD R8, R18, 0x2, R8 ;  /* 0x000000021208e824 */ /* 0x000fe200078e0208 */
[----:B------:R-:W-:Y:S01]  /*1910*/  @!P5 MOV R9, 0x400 ;  /* 0x000004000009d802 */ /* 0x000fe20000000f00 */
[----:B------:R-:W-:Y:S02]  /*1920*/  IMAD.U32 R13, RZ, RZ, UR10 ;  /* 0x0000000aff0d7e24 */ /* 0x000fe4000f8e00ff */
[----:B------:R-:W-:Y:S01]  /*1930*/  IMAD.IADD R0, R155, 0x1, -R0 ;  /* 0x000000019b007824 */ /* 0x000fe200078e0a00 */
[----:B--2---:R-:W-:Y:S01]  /*1940*/  @!P5 LEA R16, R16, R9, 0x18 ;  /* 0x000000091010d211 */ /* 0x004fe200078ec0ff */
[----:B------:R-:W-:Y:S01]  /*1950*/  @!P6 LDGSTS.E.BYPASS.LTC128B.128 [R8+0x8000], desc[UR16][R6.64] ;  /* 0x080000000608efae */ /* 0x000fe2000b901d50 */
[----:B------:R-:W-:-:S03]  /*1960*/  @!P1 MOV R9, 0x400 ;  /* 0x0000040000099802 */ /* 0x000fc60000000f00 */
[----:B------:R2:W-:Y:S01]  /*1970*/  @!P6 LDGSTS.E.BYPASS.LTC128B.128 [R8+0xa000], desc[UR16][R6.64+0x80] ;  /* 0x0a0000800608efae */ /* 0x0005e2000b901d50 */
[----:B---3--:R-:W-:Y:S01]  /*1980*/  @!P1 LEA R12, R17, R9, 0x18 ;  /* 0x00000009110c9211 */ /* 0x008fe200078ec0ff */
[----:B------:R-:W-:-:S04]  /*1990*/  IMAD.SHL.U32 R9, R2, 0x8, RZ ;  /* 0x0000000802097824 */ /* 0x000fc800078e00ff */
[----:B------:R-:W-:Y:S02]  /*19a0*/  @!P1 IMAD R12, R18, 0x2, R12 ;  /* 0x00000002120c9824 */ /* 0x000fe400078e020c */
[----:B--2---:R-:W-:Y:S01]  /*19b0*/  IMAD.SHL.U32 R8, R53, 0x40, RZ ;  /* 0x0000004035087824 */ /* 0x004fe200078e00ff */
[----:B------:R-:W-:Y:S02]  /*19c0*/  SHF.R.S32.HI R6, RZ, 0x1f, R0 ;  /* 0x0000001fff067819 */ /* 0x000fe40000011400 */
[----:B------:R-:W-:Y:S02]  /*19d0*/  @!P5 LEA R7, P6, R13, R4, 0x4 ;  /* 0x000000040d07d211 */ /* 0x000fe400078c20ff */
[----:B------:R-:W-:Y:S01]  /*19e0*/  LEA.HI R24, R6, R0, RZ, 0x3 ;  /* 0x0000000006187211 */ /* 0x000fe200078f18ff */
[----:B------:R-:W-:Y:S01]  /*19f0*/  IMAD.U32 R6, RZ, RZ, UR11 ;  /* 0x0000000bff067e24 */ /* 0x000fe2000f8e00ff */
[----:B------:R-:W-:Y:S02]  /*1a00*/  LOP3.LUT R8, R8, 0x1c0, RZ, 0xc0, !PT ;  /* 0x000001c008087812 */ /* 0x000fe400078ec0ff */
[----:B------:R-:W-:-:S02]  /*1a10*/  LOP3.LUT R10, R24, 0xfffffff8, RZ, 0xc0, !PT ;  /* 0xfffffff8180a7812 */ /* 0x000fc400078ec0ff */
[----:B------:R-:W-:Y:S02]  /*1a20*/  LOP3.LUT R11, R8, 0x8, R9, 0xf8, !PT ;  /* 0x00000008080b7812 */ /* 0x000fe400078ef809 */
[----:B------:R-:W-:Y:S01]  /*1a30*/  @!P5 LEA.HI.X R9, R13, R5, R6, 0x4, P6 ;  /* 0x000000050d09d211 */ /* 0x000fe200030f2406 */
[----:B------:R-:W-:Y:S01]  /*1a40*/  IMAD.IADD R23, R0, 0x1, -R10 ;  /* 0x0000000100177824 */ /* 0x000fe200078e0a0a */
[C---:B-1----:R-:W-:Y:S01]  /*1a50*/  @!P5 LEA R6, P6, R7.reuse, R14, 0x1 ;  /* 0x0000000e0706d211 */ /* 0x042fe200078c08ff */
[C---:B------:R-:W-:Y:S01]  /*1a60*/  @!P5 IMAD R0, R18.reuse, 0x2, R16 ;  /* 0x000000021200d824 */ /* 0x040fe200078e0210 */
[----:B------:R-:W-:Y:S01]  /*1a70*/  SHF.R.U32.HI R8, RZ, 0x3, R8 ;  /* 0x00000003ff087819 */ /* 0x000fe20000011608 */
[----:B------:R-:W1:Y:S01]  /*1a80*/  @!P1 LDC.64 R16, c[0x0][0x218] ;  /* 0x00008600ff109b82 */ /* 0x000e620000000a00 */
[----:B------:R-:W-:Y:S01]  /*1a90*/  @!P5 LEA.HI.X R7, R7, R15, R9, 0x1, P6 ;  /* 0x0000000f0707d211 */ /* 0x000fe200030f0c09 */
[----:B------:R-:W-:Y:S01]  /*1aa0*/  @!P2 IMAD R10, R18, 0x2, R19 ;  /* 0x00000002120aa824 */ /* 0x000fe200078e0213 */
[----:B------:R-:W-:Y:S01]  /*1ab0*/  LOP3.LUT R26, R11, R8, RZ, 0x3c, !PT ;  /* 0x000000080b1a7212 */ /* 0x000fe200078e3cff */
[----:B------:R-:W-:Y:S01]  /*1ac0*/  IMAD.U32 R8, RZ, RZ, UR6 ;  /* 0x00000006ff087e24 */ /* 0x000fe2000f8e00ff */
[----:B------:R-:W-:Y:S01]  /*1ad0*/  @!P2 IADD3 R9, P6, R4, UR26, RZ ;  /* 0x0000001a0409ac10 */ /* 0x000fe2000ffde0ff */
[----:B------:R-:W-:Y:S01]  /*1ae0*/  @!P5 LDGSTS.E.BYPASS.LTC128B.128 [R0+0x8800], desc[UR16][R6.64] ;  /* 0x088000000600dfae */ /* 0x000fe2000b901d50 */
[----:B------:R-:W-:Y:S01]  /*1af0*/  ULDC.64 UR6, c[0x0][0x268] ;  /* 0x00009a0000067ab9 */ /* 0x000fe20000000a00 */
[----:B------:R-:W2:Y:S02]  /*1b00*/  @!P4 LDC.64 R18, c[0x0][0x220] ;  /* 0x00008800ff12cb82 */ /* 0x000ea40000000a00 */
[----:B------:R3:W-:Y:S01]  /*1b10*/  @!P5 LDGSTS.E.BYPASS.LTC128B.128 [R0+0xa800], desc[UR16][R6.64+0x80] ;  /* 0x0a8000800600dfae */ /* 0x0007e2000b901d50 */
[----:B------:R-:W-:Y:S01]  /*1b20*/  ISETP.GE.AND P5, PT, R2, UR19, PT ;  /* 0x0000001302007c0c */ /* 0x000fe2000bfa6270 */
[----:B------:R-:W-:-:S04]  /*1b30*/  UIMAD UR19, UR21, UR8, URZ ;  /* 0x00000008151372a4 */ /* 0x000fc8000f8e023f */
[----:B------:R-:W-:-:S08]  /*1b40*/  UIMAD UR19, UR18, UR9, UR19 ;  /* 0x00000009121372a4 */ /* 0x000fd0000f8e0213 */
[----:B------:R-:W4:Y:S01]  /*1b50*/  @!P5 LDC.64 R14, c[0x0][0x220] ;  /* 0x00008800ff0edb82 */ /* 0x000f220000000a00 */
[----:B---3--:R-:W-:Y:S01]  /*1b60*/  IMAD R0, R3, UR8, RZ ;  /* 0x0000000803007c24 */ /* 0x008fe2000f8e02ff */
[----:B------:R-:W-:Y:S01]  /*1b70*/  @!P2 IADD3.X R3, R5, UR27, R8, P6, !PT ;  /* 0x0000001b0503ac10 */ /* 0x000fe2000b7fe408 */
[C---:B------:R-:W-:Y:S01]  /*1b80*/  IMAD.WIDE.U32 R6, R2.reuse, UR8, R28 ;  /* 0x0000000802067c25 */ /* 0x040fe2000f8e001c */
[C---:B------:R-:W-:Y:S01]  /*1b90*/  @!P2 LEA R8, P6, R9.reuse, R20, 0x1 ;  /* 0x000000140908a211 */ /* 0x040fe200078c08ff */
[----:B------:R-:W-:Y:S02]  /*1ba0*/  UIMAD.WIDE.U32 UR26, UR18, UR8, URZ ;  /* 0x00000008121a72a5 */ /* 0x000fe4000f8e003f */
[----:B------:R-:W-:Y:S01]  /*1bb0*/  IMAD R0, R2, UR9, R0 ;  /* 0x0000000902007c24 */ /* 0x000fe2000f8e0200 */
[----:B------:R-:W-:Y:S01]  /*1bc0*/  @!P2 LEA.HI.X R9, R9, R21, R3, 0x1, P6 ;  /* 0x000000150909a211 */ /* 0x000fe200030f0c03 */
[----:B------:R-:W-:Y:S01]  /*1bd0*/  @!P1 IMAD.WIDE.U32 R2, R13, 0x30, R4 ;  /* 0x000000300d029825 */ /* 0x000fe200078e0004 */
[----:B------:R-:W-:Y:S01]  /*1be0*/  IADD3 R6, P6, R6, UR22, RZ ;  /* 0x0000001606067c10 */ /* 0x000fe2000ffde0ff */
[----:B------:R-:W-:-:S02]  /*1bf0*/  UIADD3 UR19, UR27, UR19, URZ ;  /* 0x000000131b137290 */ /* 0x000fc4000fffe03f */
[----:B------:R-:W-:Y:S01]  /*1c00*/  @!P2 LDGSTS.E.BYPASS.LTC128B.128 [R10+0x9000], desc[UR16][R8.64] ;  /* 0x09000000080aafae */ /* 0x000fe2000b901d50 */
[----:B------:R-:W-:Y:S01]  /*1c10*/  IADD3.X R7, R7, UR20, R0, P6, !PT ;  /* 0x0000001407077c10 */ /* 0x000fe2000b7fe400 */
[----:B------:R-:W-:Y:S01]  /*1c20*/  @!UP0 UIMAD UR20, UR11, 0x30, URZ ;  /* 0x000000300b1488a4 */ /* 0x000fe2000f8e023f */
[----:B------:R-:W-:Y:S01]  /*1c30*/  IMAD R0, R22, UR6, RZ ;  /* 0x0000000616007c24 */ /* 0x000fe2000f8e02ff */
[----:B-1----:R-:W-:Y:S01]  /*1c40*/  @!P1 LEA R4, P6, R2, R16, 0x1 ;  /* 0x0000001002049211 */ /* 0x002fe200078c08ff */
[----:B------:R1:W-:Y:S01]  /*1c50*/  @!P2 LDGSTS.E.BYPASS.LTC128B.128 [R10+0xb000], desc[UR16][R8.64+0x80] ;  /* 0x0b000080080aafae */ /* 0x0003e2000b901d50 */
[C---:B------:R-:W-:Y:S01]  /*1c60*/  IMAD.WIDE.U32 R30, R34.reuse, UR6, R6 ;  /* 0x00000006221e7c25 */ /* 0x040fe2000f8e0006 */
[----:B------:R-:W-:Y:S01]  /*1c70*/  USHF.L.U32 UR6, UR9, 0x5, URZ ;  /* 0x0000000509067899 */ /* 0x000fe2000800063f */
[----:B------:R-:W-:Y:S02]  /*1c80*/  VOTEU.ALL UP0, P0 ;  /* 0x00000000003f7886 */ /* 0x000fe40000000000 */
[----:B------:R-:W-:Y:S01]  /*1c90*/  IMAD R11, R34, UR7, R0 ;  /* 0x00000007220b7c24 */ /* 0x000fe2000f8e0200 */
[----:B------:R-:W-:Y:S01]  /*1ca0*/  STL.64 [R1+0x18], R30 ;  /* 0x0000181e01007387 */ /* 0x000fe20000100a00 */
[----:B------:R-:W-:Y:S01]  /*1cb0*/  @!P1 VIADD R0, R3, UR20 ;  /* 0x0000001403009c36 */ /* 0x000fe20008000000 */
[----:B------:R-:W-:Y:S01]  /*1cc0*/  UIMAD.WIDE.U32 UR20, UR8, 0x20, URZ ;  /* 0x00000020081478a5 */ /* 0x000fe2000f8e003f */
[----:B------:R-:W-:-:S02]  /*1cd0*/  IMAD.U32 R6, RZ, RZ, UR26 ;  /* 0x0000001aff067e24 */ /* 0x000fc4000f8e00ff */
[----:B------:R-:W-:Y:S01]  /*1ce0*/  IMAD.U32 R7, RZ, RZ, UR27 ;  /* 0x0000001bff077e24 */ /* 0x000fe2000f8e00ff */
[----:B------:R-:W-:Y:S01]  /*1cf0*/  @!P1 LEA.HI.X R5, R2, R17, R0, 0x1, P6 ;  /* 0x0000001102059211 */ /* 0x000fe200030f0c00 */
[----:B------:R-:W-:Y:S01]  /*1d00*/  IMAD.U32 R0, RZ, RZ, UR19 ;  /* 0x00000013ff007e24 */ /* 0x000fe2000f8e00ff */
[----:B------:R-:W-:-:S03]  /*1d10*/  LEA R2, P2, R6, R30, 0x6 ;  /* 0x0000001e06027211 */ /* 0x000fc600078430ff */
[----:B------:R-:W-:Y:S04]  /*1d20*/  @!P1 LDGSTS.E.BYPASS.LTC128B.128 [R12+0x9800], desc[UR16][R4.64] ;  /* 0x09800000040c9fae */ /* 0x000fe8000b901d50 */
[----:B------:R3:W-:Y:S04]  /*1d30*/  @!P1 LDGSTS.E.BYPASS.LTC128B.128 [R12+0xb800], desc[UR16][R4.64+0x80] ;  /* 0x0b800080040c9fae */ /* 0x0007e8000b901d50 */
[----:B------:R-:W0:Y:S01]  /*1d40*/  LDGDEPBAR ;  /* 0x00000000000079af */ /* 0x000e220000000000 */
[----:B-1----:R-:W-:Y:S01]  /*1d50*/  IMAD.IADD R8, R31, 0x1, R11 ;  /* 0x000000011f087824 */ /* 0x002fe200078e020b */
[----:B------:R-:W-:-:S02]  /*1d60*/  @!P3 IADD3 R11, P1, R2, UR20, RZ ;  /* 0x00000014020bbc10 */ /* 0x000fc4000ff3e0ff */
[----:B------:R-:W-:Y:S02]  /*1d70*/  LEA.HI R10, R54, R155, RZ, 0x5 ;  /* 0x0000009b360a7211 */ /* 0x000fe400078f28ff */
[----:B------:R-:W-:Y:S01]  /*1d80*/  LEA.HI.X R3, R6, R8, R0, 0x6, P2 ;  /* 0x0000000806037211 */ /* 0x000fe200010f3400 */
[----:B------:R-:W-:Y:S01]  /*1d90*/  IMAD.U32 R0, RZ, RZ, UR8 ;  /* 0x00000008ff007e24 */ /* 0x000fe2000f8e00ff */
[----:B------:R1:W-:Y:S01]  /*1da0*/  STL [R1+0x28], R8 ;  /* 0x0000280801007387 */ /* 0x0003e20000100800 */
[----:B------:R-:W-:Y:S01]  /*1db0*/  IMAD.U32 R6, RZ, RZ, UR8 ;  /* 0x00000008ff067e24 */ /* 0x000fe2000f8e00ff */
[----:B------:R-:W-:Y:S02]  /*1dc0*/  SHF.R.S32.HI R10, RZ, 0x5, R10 ;  /* 0x00000005ff0a7819 */ /* 0x000fe4000001140a */
[----:B------:R-:W-:Y:S01]  /*1dd0*/  @!P4 LEA R7, P2, R0, R2, 0x4 ;  /* 0x000000020007c211 */ /* 0x000fe200078420ff */
[----:B---3--:R-:W-:Y:S01]  /*1de0*/  IMAD.U32 R5, RZ, RZ, UR9 ;  /* 0x00000009ff057e24 */ /* 0x008fe2000f8e00ff */
[----:B------:R-:W-:-:S04]  /*1df0*/  DEPBAR.LE SB0, 0x0 ;  /* 0x000080000000791a */ /* 0x000fc80000000000 */
[----:B------:R-:W-:Y:S01]  /*1e00*/  BAR.SYNC.DEFER_BLOCKING 0x0 ;  /* 0x0000000000007b1d */ /* 0x000fe20000010000 */
[----:B----4-:R-:W-:Y:S02]  /*1e10*/  @!P5 LEA R4, P6, R2, R14, 0x1 ;  /* 0x0000000e0204d211 */ /* 0x010fe400078c08ff */
[----:B------:R-:W-:Y:S02]  /*1e20*/  @!P4 LEA.HI.X R9, R6, R3, R5, 0x4, P2 ;  /* 0x000000030609c211 */ /* 0x000fe400010f2405 */
[----:B------:R-:W-:-:S03]  /*1e30*/  @!P5 LEA.HI.X R5, R2, R15, R3, 0x1, P6 ;  /* 0x0000000f0205d211 */ /* 0x000fc600030f0c03 */
[----:B------:R-:W3:Y:S01]  /*1e40*/  @!P3 LDC.64 R12, c[0x0][0x220] ;  /* 0x00008800ff0cbb82 */ /* 0x000ee20000000a00 */
[----:B-1----:R-:W-:Y:S01]  /*1e50*/  IMAD.U32 R8, RZ, RZ, UR6 ;  /* 0x00000006ff087e24 */ /* 0x002fe2000f8e00ff */
[----:B------:R-:W-:Y:S02]  /*1e60*/  @!UP0 UIMAD UR6, UR9, 0x30, URZ ;  /* 0x00000030090688a4 */ /* 0x000fe4000f8e023f */
[----:B------:R-:W-:Y:S02]  /*1e70*/  UISETP.GE.AND UP0, UPT, UR13, 0x41, UPT ;  /* 0x000000410d00788c */ /* 0x000fe4000bf06270 */
[----:B------:R-:W-:Y:S01]  /*1e80*/  @!P3 IADD3.X R16, R3, UR21, R8, P1, !PT ;  /* 0x000000150310bc10 */ /* 0x000fe20008ffe408 */
[----:B------:R-:W-:Y:S01]  /*1e90*/  @!P0 IMAD.WIDE.U32 R2, R0, 0x30, R2 ;  /* 0x0000003000028825 */ /* 0x000fe200078e0002 */
[----:B------:R-:W1:Y:S01]  /*1ea0*/  @!P0 LDC.64 R14, c[0x0][0x220] ;  /* 0x00008800ff0e8b82 */ /* 0x000e620000000a00 */
[----:B--2---:R-:W-:Y:S02]  /*1eb0*/  @!P4 LEA R6, P1, R7, R18, 0x1 ;  /* 0x000000120706c211 */ /* 0x004fe400078208ff */
[----:B------:R-:W-:-:S02]  /*1ec0*/  @!P0 VIADD R3, R3, UR6 ;  /* 0x0000000603038c36 */ /* 0x000fc40008000000 */
[----:B------:R-:W-:Y:S01]  /*1ed0*/  @!P4 LEA.HI.X R7, R7, R19, R9, 0x1, P1 ;  /* 0x000000130707c211 */ /* 0x000fe200008f0c09 */
[----:B------:R-:W-:Y:S02]  /*1ee0*/  IMAD.SHL.U32 R9, R24, 0x40, RZ ;  /* 0x0000004018097824 */ /* 0x000fe400078e00ff */
[----:B------:R-:W-:Y:S01]  /*1ef0*/  IMAD R0, R25, 0x200, R26 ;  /* 0x0000020019007824 */ /* 0x000fe200078e021a */
[----:B------:R-:W-:Y:S02]  /*1f00*/  @P5 STS.128 [R246+0xc000], RZ ;  /* 0x00c000fff6005388 */ /* 0x000fe40000000c00 */
[----:B------:R-:W-:Y:S02]  /*1f10*/  LOP3.LUT R153, R9, 0xfffffe00, RZ, 0xc0, !PT ;  /* 0xfffffe0009997812 */ /* 0x000fe400078ec0ff */
[----:B------:R-:W-:Y:S01]  /*1f20*/  LEA R171, R0, UR4, 0x1 ;  /* 0x0000000400ab7c11 */ /* 0x000fe2000f8e08ff */
[----:B------:R-:W-:Y:S02]  /*1f30*/  @P5 STS.128 [R246+0xe000], RZ ;  /* 0x00e000fff6005388 */ /* 0x000fe40000000c00 */
[----:B------:R-:W-:-:S02]  /*1f40*/  IMAD R10, R10, 0x400, R153 ;  /* 0x000004000a0a7824 */ /* 0x000fc400078e0299 */
[----:B------:R-:W-:Y:S01]  /*1f50*/  @!PT LDS RZ, [RZ] ;  /* 0x00000000fffff984 */ /* 0x000fe20000000800 */
[----:B------:R-:W-:Y:S01]  /*1f60*/  @!PT LDS RZ, [RZ] ;  /* 0x00000000fffff984 */ /* 0x000fe20000000800 */
[----:B------:R-:W-:Y:S01]  /*1f70*/  @!PT LDS RZ, [RZ] ;  /* 0x00000000fffff984 */ /* 0x000fe20000000800 */
[----:B------:R-:W-:Y:S01]  /*1f80*/  @!P5 LDGSTS.E.BYPASS.LTC128B.128 [R246+0xc000], desc[UR16][R4.64] ;  /* 0x0c00000004f6dfae */ /* 0x000fe2000b901d50 */
[C---:B------:R-:W-:Y:S02]  /*1f90*/  VIADD R0, R171.reuse, 0x8000 ;  /* 0x00008000ab007836 */ /* 0x040fe40000000000 */
[----:B------:R-:W-:Y:S01]  /*1fa0*/  VIADD R238, R171, 0x8020 ;  /* 0x00008020abee7836 */ /* 0x000fe20000000000 */
[----:B------:R2:W-:Y:S04]  /*1fb0*/  @!P5 LDGSTS.E.BYPASS.LTC128B.128 [R246+0xe000], desc[UR16][R4.64+0x80] ;  /* 0x0e00008004f6dfae */ /* 0x0005e8000b901d50 */
[----:B------:R-:W-:Y:S04]  /*1fc0*/  @P4 STS.128 [R246+0xc800], RZ ;  /* 0x00c800fff6004388 */ /* 0x000fe80000000c00 */
[----:B------:R-:W-:Y:S04]  /*1fd0*/  @P4 STS.128 [R246+0xe800], RZ ;  /* 0x00e800fff6004388 */ /* 0x000fe80000000c00 */
[----:B------:R-:W-:Y:S01]  /*1fe0*/  @!PT LDS RZ, [RZ] ;  /* 0x00000000fffff984 */ /* 0x000fe20000000800 */
[----:B------:R-:W-:Y:S01]  /*1ff0*/  @!PT LDS RZ, [RZ] ;  /* 0x00000000fffff984 */ /* 0x000fe20000000800 */
[----:B------:R-:W-:Y:S01]  /*2000*/  @!PT LDS RZ, [RZ] ;  /* 0x00000000fffff984 */ /* 0x000fe20000000800 */
[----:B------:R-:W-:Y:S04]  /*2010*/  @!P4 LDGSTS.E.BYPASS.LTC128B.128 [R246+0xc800], desc[UR16][R6.64] ;  /* 0x0c80000006f6cfae */ /* 0x000fe8000b901d50 */
[----:B------:R-:W-:Y:S04]  /*2020*/  @!P4 LDGSTS.E.BYPASS.LTC128B.128 [R246+0xe800], desc[UR16][R6.64+0x80] ;  /* 0x0e80008006f6cfae */ /* 0x000fe8000b901d50 */
[----:B------:R-:W-:Y:S04]  /*2030*/  @P3 STS.128 [R246+0xd000], RZ ;  /* 0x00d000fff6003388 */ /* 0x000fe80000000c00 */
[----:B------:R-:W-:Y:S01]  /*2040*/  @P3 STS.128 [R246+0xf000], RZ ;  /* 0x00f000fff6003388 */ /* 0x000fe20000000c00 */
[----:B--2---:R-:W-:-:S02]  /*2050*/  IMAD.SHL.U32 R4, R23, 0x40, RZ ;  /* 0x0000004017047824 */ /* 0x004fc400078e00ff */
[----:B------:R-:W-:-:S03]  /*2060*/  IMAD.SHL.U32 R5, R25, 0x8, RZ ;  /* 0x0000000819057824 */ /* 0x000fc600078e00ff */
[----:B------:R-:W-:-:S04]  /*2070*/  LOP3.LUT R4, R4, 0x1c0, RZ, 0xc0, !PT ;  /* 0x000001c004047812 */ /* 0x000fc800078ec0ff */
[----:B------:R-:W-:Y:S02]  /*2080*/  LOP3.LUT R8, R4, 0x8, R5, 0xf8, !PT ;  /* 0x0000000804087812 */ /* 0x000fe400078ef805 */
[----:B------:R-:W-:Y:S02]  /*2090*/  SHF.R.U32.HI R5, RZ, 0x3, R4 ;  /* 0x00000003ff057819 */ /* 0x000fe40000011604 */
[----:B---3--:R-:W-:Y:S02]  /*20a0*/  @!P3 LEA R4, P5, R11, R12, 0x1 ;  /* 0x0000000c0b04b211 */ /* 0x008fe400078a08ff */
[----:B------:R-:W-:Y:S02]  /*20b0*/  LOP3.LUT R152, R8, R5, RZ, 0x3c, !PT ;  /* 0x0000000508987212 */ /* 0x000fe400078e3cff */
[----:B------:R-:W-:Y:S02]  /*20c0*/  R2P PR, R23, 0x6 ;  /* 0x0000000617007804 */ /* 0x000fe40000000000 */
[----:B------:R-:W-:-:S02]  /*20d0*/  @!P3 LEA.HI.X R5, R11, R13, R16, 0x1, P5 ;  /* 0x0000000d0b05b211 */ /* 0x000fc400028f0c10 */
[----:B-1----:R-:W-:-:S03]  /*20e0*/  @!P0 LEA R8, P5, R2, R14, 0x1 ;  /* 0x0000000e02088211 */ /* 0x002fc600078a08ff */
[----:B------:R-:W-:Y:S01]  /*20f0*/  @!PT LDS RZ, [RZ] ;  /* 0x00000000fffff984 */ /* 0x000fe20000000800 */
[----:B------:R-:W-:Y:S01]  /*2100*/  @!PT LDS RZ, [RZ] ;  /* 0x00000000fffff984 */ /* 0x000fe20000000800 */
[----:B------:R-:W-:Y:S01]  /*2110*/  @!PT LDS RZ, [RZ] ;  /* 0x00000000fffff984 */ /* 0x000fe20000000800 */
[----:B------:R-:W-:Y:S01]  /*2120*/  @!P3 LDGSTS.E.BYPASS.LTC128B.128 [R246+0xd000], desc[UR16][R4.64] ;  /* 0x0d00000004f6bfae */ /* 0x000fe2000b901d50 */
[----:B------:R-:W-:Y:S01]  /*2130*/  @!P0 LEA.HI.X R9, R2, R15, R3, 0x1, P5 ;  /* 0x0000000f02098211 */ /* 0x000fe200028f0c03 */
[----:B------:R-:W-:Y:S02]  /*2140*/  IMAD.IADD R2, R152, 0x1, R10 ;  /* 0x0000000198027824 */ /* 0x000fe400078e020a */
[----:B------:R1:W-:Y:S01]  /*2150*/  @!P3 LDGSTS.E.BYPASS.LTC128B.128 [R246+0xf000], desc[UR16][R4.64+0x80] ;  /* 0x0f00008004f6bfae */ /* 0x0003e2000b901d50 */
[----:B------:R-:W-:Y:S02]  /*2160*/  IMAD.MOV.U32 R3, RZ, RZ, 0x10 ;  /* 0x00000010ff037424 */ /* 0x000fe400078e00ff */
[----:B------:R-:W-:Y:S01]  /*2170*/  LEA R234, R2, UR4, 0x1 ;  /* 0x0000000402ea7c11 */ /* 0x000fe2000f8e08ff */
[----:B------:R-:W-:Y:S01]  /*2180*/  @P0 STS.128 [R246+0xd800], RZ ;  /* 0x00d800fff6000388 */ /* 0x000fe20000000c00 */
[----:B------:R-:W-:Y:S01]  /*2190*/  IMAD.MOV.U32 R2, RZ, RZ, 0x20 ;  /* 0x00000020ff027424 */ /* 0x000fe200078e00ff */
[----:B------:R-:W-:-:S02]  /*21a0*/  SEL R3, R3, 0xfffffff0, !P1 ;  /* 0xfffffff003037807 */ /* 0x000fc40004800000 */
[----:B------:R-:W-:Y:S02]  /*21b0*/  @P0 STS.128 [R246+0xf800], RZ ;  /* 0x00f800fff6000388 */ /* 0x000fe40000000c00 */
[----:B------:R-:W-:Y:S01]  /*21c0*/  SEL R2, R2, 0xffffffe0, !P2 ;  /* 0xffffffe002027807 */ /* 0x000fe20005000000 */
[--C-:B------:R-:W-:Y:S01]  /*21d0*/  IMAD R235, R3, 0x2, R234.reuse ;  /* 0x0000000203eb7824 */ /* 0x100fe200078e02ea */
[----:B------:R-:W-:Y:S01]  /*21e0*/  @!PT LDS RZ, [RZ] ;  /* 0x00000000fffff984 */ /* 0x000fe20000000800 */
[----:B------:R-:W-:Y:S01]  /*21f0*/  @!PT LDS RZ, [RZ] ;  /* 0x00000000fffff984 */ /* 0x000fe20000000800 */
[----:B------:R-:W-:Y:S01]  /*2200*/  @!PT LDS RZ, [RZ] ;  /* 0x00000000fffff984 */ /* 0x000fe20000000800 */
[----:B------:R-:W-:Y:S01]  /*2210*/  @!P0 LDGSTS.E.BYPASS.LTC128B.128 [R246+0xd800], desc[UR16][R8.64] ;  /* 0x0d80000008f68fae */ /* 0x000fe2000b901d50 */
[----:B------:R-:W-:Y:S02]  /*2220*/  R2P PR, R53, 0x6 ;  /* 0x0000000635007804 */ /* 0x000fe40000000000 */
[C---:B------:R-:W-:Y:S01]  /*2230*/  IMAD R237, R2.reuse, 0x2, R234 ;  /* 0x0000000202ed7824 */ /* 0x040fe200078e02ea */
[----:B------:R2:W-:Y:S01]  /*2240*/  @!P0 LDGSTS.E.BYPASS.LTC128B.128 [R246+0xf800], desc[UR16][R8.64+0x80] ;  /* 0x0f80008008f68fae */ /* 0x0005e2000b901d50 */
[----:B------:R-:W-:-:S03]  /*2250*/  IMAD R236, R2, 0x2, R235 ;  /* 0x0000000202ec7824 */ /* 0x000fc600078e02eb */
[----:B------:R-:W-:Y:S04]  /*2260*/  LDSM.16.M88.4 R16, [R171+0x8000] ;  /* 0x00800000ab10783b */ /* 0x000fe80000000200 */
[----:B------:R-:W-:Y:S02]  /*2270*/  LDSM.16.M88.4 R24, [R171+0x9000] ;  /* 0x00900000ab18783b */ /* 0x000fe40000000200 */
[----:B------:R-:W-:Y:S02]  /*2280*/  @P1 VIADD R238, R0, 0xffffffe0 ;  /* 0xffffffe000ee1836 */ /* 0x000fe40000000000 */
[----:B-1----:R-:W1:Y:S01]  /*2290*/  LDSM.16.M88.4 R4, [R234+0x2000] ;  /* 0x00200000ea04783b */ /* 0x002e620000000200 */
[----:B------:R-:W-:-:S03]  /*22a0*/  IMAD.MOV.U32 R0, RZ, RZ, 0x40 ;  /* 0x00000040ff007424 */ /* 0x000fc600078e00ff */
[----:B------:R-:W3:Y:S02]  /*22b0*/  LDSM.16.M88.4 R20, [R171+0x9800] ;  /* 0x00980000ab14783b */ /* 0x000ee40000000200 */
[----:B------:R-:W-:Y:S02]  /*22c0*/  SEL R0, R0, 0xffffffc0, !P2 ;  /* 0xffffffc000007807 */ /* 0x000fe40005000000 */
[----:B------:R-:W-:Y:S03]  /*22d0*/  LDSM.16.M88.4 R28, [R171+0x8800] ;  /* 0x00880000ab1c783b */ /* 0x000fe60000000200 */
[----:B------:R-:W-:Y:S01]  /*22e0*/  IMAD.IADD R233, R171, 0x1, R0 ;  /* 0x00000001abe97824 */ /* 0x000fe200078e0200 */
[----:B------:R-:W-:Y:S01]  /*22f0*/  LDSM.16.M88.4 R44, [R238] ;  /* 0x00000000ee2c783b */ /* 0x000fe20000000200 */
[----:B------:R-:W-:Y:S02]  /*2300*/  IMAD.IADD R232, R0, 0x1, R238 ;  /* 0x0000000100e87824 */ /* 0x000fe400078e02ee */
[----:B------:R-:W-:Y:S01]  /*2310*/  IMAD.U32 R0, RZ, RZ, UR18 ;  /* 0x00000012ff007e24 */ /* 0x000fe2000f8e00ff */
[----:B--2---:R-:W2:Y:S04]  /*2320*/  LDSM.16.M88.4 R8, [R234] ;  /* 0x00000000ea08783b */ /* 0x004ea80000000200 */
[----:B------:R-:W4:Y:S04]  /*2330*/  LDSM.16.M88.4 R12, [R235+0x2000] ;  /* 0x00200000eb0c783b */ /* 0x000f280000000200 */
[----:B------:R-:W5:Y:S04]  /*2340*/  LDSM.16.M88.4 R56, [R238+0x1000] ;  /* 0x00100000ee38783b */ /* 0x000f680000000200 */
[----:B------:R-:W5:Y:S04]  /*2350*/  LDSM.16.M88.4 R68, [R238+0x1800] ;  /* 0x00180000ee44783b */ /* 0x000f680000000200 */
[----:B------:R-:W5:Y:S04]  /*2360*/  LDSM.16.M88.4 R40, [R238+0x800] ;  /* 0x00080000ee28783b */ /* 0x000f680000000200 */
[----:B------:R-:W0:Y:S01]  /*2370*/  LDGDEPBAR ;  /* 0x00000000000079af */ /* 0x000e220000000000 */
[C---:B-1----:R-:W-:Y:S06]  /*2380*/  HMMA.16816.F32.BF16 R72, R4.reuse, R16, RZ ;  /* 0x000000100448723c */ /* 0x042fec00000418ff */
[C---:B------:R-:W-:Y:S06]  /*2390*/  HMMA.16816.F32.BF16 R36, R4.reuse, R24, RZ ;  /* 0x000000180424723c */ /* 0x040fec00000418ff */
[----:B---3--:R-:W-:Y:S06]  /*23a0*/  HMMA.16816.F32.BF16 R32, R4, R20, RZ ;  /* 0x000000140420723c */ /* 0x008fec00000418ff */
[----:B--2---:R-:W-:Y:S06]  /*23b0*/  HMMA.16816.F32.BF16 R96, R8, R16, RZ ;  /* 0x000000100860723c */ /* 0x004fec00000418ff */
[-C--:B------:R-:W-:Y:S06]  /*23c0*/  HMMA.16816.F32.BF16 R64, R4, R18.reuse, RZ ;  /* 0x000000120440723c */ /* 0x080fec00000418ff */
[----:B------:R-:W-:Y:S01]  /*23d0*/  HMMA.16816.F32.BF16 R92, R8, R18, RZ ;  /* 0x00000012085c723c */ /* 0x000fe200000418ff */
[----:B------:R-:W1:Y:S05]  /*23e0*/  LDSM.16.M88.4 R16, [R235] ;  /* 0x00000000eb10783b */ /* 0x000e6a0000000200 */
[C---:B------:R-:W-:Y:S06]  /*23f0*/  HMMA.16816.F32.BF16 R52, R4.reuse, R28, RZ ;  /* 0x0000001c0434723c */ /* 0x040fec00000418ff */
[C---:B------:R-:W-:Y:S06]  /*2400*/  HMMA.16816.F32.BF16 R48, R4.reuse, R30, RZ ;  /* 0x0000001e0430723c */ /* 0x040fec00000418ff */
[C---:B------:R-:W-:Y:S06]  /*2410*/  HMMA.16816.F32.BF16 R60, R4.reuse, R26, RZ ;  /* 0x0000001a043c723c */ /* 0x040fec00000418ff */
[----:B------:R-:W-:Y:S06]  /*2420*/  HMMA.16816.F32.BF16 R4, R4, R22, RZ ;  /* 0x000000160404723c */ /* 0x000fec00000418ff */
[C---:B------:R-:W-:Y:S06]  /*2430*/  HMMA.16816.F32.BF16 R84, R8.reuse, R28, RZ ;  /* 0x0000001c0854723c */ /* 0x040fec00000418ff */
[C---:B------:R-:W-:Y:S01]  /*2440*/  HMMA.16816.F32.BF16 R88, R8.reuse, R30, RZ ;  /* 0x0000001e0858723c */ /* 0x040fe200000418ff */
[----:B------:R-:W-:Y:S05]  /*2450*/  LDSM.16.M88.4 R28, [R233+0x9000] ;  /* 0x00900000e91c783b */ /* 0x000fea0000000200 */
[C---:B------:R-:W-:Y:S06]  /*2460*/  HMMA.16816.F32.BF16 R80, R8.reuse, R24, RZ ;  /* 0x000000180850723c */ /* 0x040fec00000418ff */
[C---:B------:R-:W-:Y:S01]  /*2470*/  HMMA.16816.F32.BF16 R100, R8.reuse, R26, RZ ;  /* 0x0000001a0864723c */ /* 0x040fe200000418ff */
[----:B------:R-:W-:Y:S05]  /*2480*/  LDSM.16.M88.4 R24, [R233+0x9800] ;  /* 0x00980000e918783b */ /* 0x000fea0000000200 */
[C---:B------:R-:W-:Y:S06]  /*2490*/  HMMA.16816.F32.BF16 R76, R8.reuse, R20, RZ ;  /* 0x00000014084c723c */ /* 0x040fec00000418ff */
[----:B------:R-:W-:Y:S01]  /*24a0*/  HMMA.16816.F32.BF16 R108, R8, R22, RZ ;  /* 0x00000016086c723c */ /* 0x000fe200000418ff */
[----:B------:R-:W2:Y:S04]  /*24b0*/  LDSM.16.M88.4 R8, [R237+0x2000] ;  /* 0x00200000ed08783b */ /* 0x000ea80000000200 */
[----:B------:R-:W-:Y:S01]  /*24c0*/  LDSM.16.M88.4 R20, [R232] ;  /* 0x00000000e814783b */ /* 0x000fe20000000200 */
[C---:B----4-:R-:W-:Y:S06]  /*24d0*/  HMMA.16816.F32.BF16 R140, R12.reuse, R44, R72 ;  /* 0x0000002c0c8c723c */ /* 0x050fec0000041848 */
[C---:B-----5:R-:W-:Y:S01]  /*24e0*/  HMMA.16816.F32.BF16 R124, R12.reuse, R56, R36 ;  /* 0x000000380c7c723c */ /* 0x060fe20000041824 */
[----:B------:R-:W3:Y:S05]  /*24f0*/  LDSM.16.M88.4 R36, [R233+0x8000] ;  /* 0x00800000e924783b */ /* 0x000eea0000000200 */
[C---:B------:R-:W-:Y:S01]  /*2500*/  HMMA.16816.F32.BF16 R72, R12.reuse, R68, R32 ;  /* 0x000000440c48723c */ /* 0x040fe20000041820 */
[----:B------:R-:W4:Y:S05]  /*2510*/  LDSM.16.M88.4 R32, [R233+0x8800] ;  /* 0x00880000e920783b */ /* 0x000f2a0000000200 */
[C---:B------:R-:W-:Y:S06]  /*2520*/  HMMA.16816.F32.BF16 R128, R12.reuse, R42, R48 ;  /* 0x0000002a0c80723c */ /* 0x040fec0000041830 */
[C---:B------:R-:W-:Y:S06]  /*2530*/  HMMA.16816.F32.BF16 R132, R12.reuse, R40, R52 ;  /* 0x000000280c84723c */ /* 0x040fec0000041834 */
[C---:B------:R-:W-:Y:S06]  /*2540*/  HMMA.16816.F32.BF16 R136, R12.reuse, R46, R64 ;  /* 0x0000002e0c88723c */ /* 0x040fec0000041840 */
[C---:B------:R-:W-:Y:S06]  /*2550*/  HMMA.16816.F32.BF16 R120, R12.reuse, R58, R60 ;  /* 0x0000003a0c78723c */ /* 0x040fec000004183c */
[----:B------:R-:W-:Y:S01]  /*2560*/  HMMA.16816.F32.BF16 R48, R12, R70, R4 ;  /* 0x000000460c30723c */ /* 0x000fe20000041804 */
[----:B------:R-:W5:Y:S04]  /*2570*/  LDSM.16.M88.4 R12, [R237] ;  /* 0x00000000ed0c783b */ /* 0x000f680000000200 */
[----:B------:R-:W5:Y:S01]  /*2580*/  LDSM.16.M88.4 R4, [R236+0x2000] ;  /* 0x00200000ec04783b */ /* 0x000f620000000200 */
[C---:B-1----:R-:W-:Y:S06]  /*2590*/  HMMA.16816.F32.BF16 R64, R16.reuse, R44, R96 ;  /* 0x0000002c1040723c */ /* 0x042fec0000041860 */
[C---:B------:R-:W-:Y:S06]  /*25a0*/  HMMA.16816.F32.BF16 R104, R16.reuse, R40, R84 ;  /* 0x000000281068723c */ /* 0x040fec0000041854 */
[C---:B------:R-:W-:Y:S06]  /*25b0*/  HMMA.16816.F32.BF16 R112, R16.reuse, R56, R80 ;  /* 0x000000381070723c */ /* 0x040fec0000041850 */
[C---:B------:R-:W-:Y:S01]  /*25c0*/  HMMA.16816.F32.BF16 R52, R16.reuse, R46, R92 ;  /* 0x0000002e1034723c */ /* 0x040fe2000004185c */
[----:B------:R-:W-:Y:S05]  /*25d0*/  LDSM.16.M88.4 R44, [R232+0x1000] ;  /* 0x00100000e82c783b */ /* 0x000fea0000000200 */
[C---:B------:R-:W-:Y:S01]  /*25e0*/  HMMA.16816.F32.BF16 R60, R16.reuse, R42, R88 ;  /* 0x0000002a103c723c */ /* 0x040fe20000041858 */
[----:B------:R-:W1:Y:S05]  /*25f0*/  LDSM.16.M88.4 R40, [R232+0x800] ;  /* 0x00080000e828783b */ /* 0x000e6a0000000200 */
[C---:B------:R-:W-:Y:S01]  /*2600*/  HMMA.16816.F32.BF16 R100, R16.reuse, R58, R100 ;  /* 0x0000003a1064723c */ /* 0x040fe20000041864 */
[----:B------:R-:W1:Y:S05]  /*2610*/  LDSM.16.M88.4 R56, [R232+0x1800] ;  /* 0x00180000e838783b */ /* 0x000e6a0000000200 */
[C---:B------:R-:W-:Y:S06]  /*2620*/  HMMA.16816.F32.BF16 R116, R16.reuse, R68, R76 ;  /* 0x000000441074723c */ /* 0x040fec000004184c */
[----:B------:R-:W-:Y:S01]  /*2630*/  HMMA.16816.F32.BF16 R96, R16, R70, R108 ;  /* 0x000000461060723c */ /* 0x000fe2000004186c */
[----:B------:R-:W1:Y:S05]  /*2640*/  LDSM.16.M88.4 R16, [R236] ;  /* 0x00000000ec10783b */ /* 0x000e6a0000000200 */
[C---:B--2---:R-:W-:Y:S06]  /*2650*/  HMMA.16816.F32.BF16 R68, R8.reuse, R24, R72 ;  /* 0x000000180844723c */ /* 0x044fec0000041848 */
[C---:B---3--:R-:W-:Y:S06]  /*2660*/  HMMA.16816.F32.BF16 R92, R8.reuse, R36, R140 ;  /* 0x00000024085c723c */ /* 0x048fec000004188c */
[C---:B----4-:R-:W-:Y:S06]  /*2670*/  HMMA.16816.F32.BF16 R84, R8.reuse, R32, R132 ;  /* 0x000000200854723c */ /* 0x050fec0000041884 */
[C---:B------:R-:W-:Y:S06]  /*2680*/  HMMA.16816.F32.BF16 R76, R8.reuse, R28, R124 ;  /* 0x0000001c084c723c */ /* 0x040fec000004187c */
[C---:B------:R-:W-:Y:S06]  /*2690*/  HMMA.16816.F32.BF16 R88, R8.reuse, R38, R136 ;  /* 0x000000260858723c */ /* 0x040fec0000041888 */
[C---:B------:R-:W-:Y:S06]  /*26a0*/  HMMA.16816.F32.BF16 R80, R8.reuse, R34, R128 ;  /* 0x000000220850723c */ /* 0x040fec0000041880 */
[C---:B------:R-:W-:Y:S06]  /*26b0*/  HMMA.16816.F32.BF16 R72, R8.reuse, R30, R120 ;  /* 0x0000001e0848723c */ /* 0x040fec0000041878 */
[----:B------:R-:W-:Y:S06]  /*26c0*/  HMMA.16816.F32.BF16 R48, R8, R26, R48 ;  /* 0x0000001a0830723c */ /* 0x000fec0000041830 */
[C---:B-----5:R-:W-:Y:S06]  /*26d0*/  HMMA.16816.F32.BF16 R8, R12.reuse, R36, R64 ;  /* 0x000000240c08723c */ /* 0x060fec0000041840 */
[C---:B------:R-:W-:Y:S06]  /*26e0*/  HMMA.16816.F32.BF16 R36, R12.reuse, R38, R52 ;  /* 0x000000260c24723c */ /* 0x040fec0000041834 */
[C---:B------:R-:W-:Y:S06]  /*26f0*/  HMMA.16816.F32.BF16 R52, R12.reuse, R32, R104 ;  /* 0x000000200c34723c */ /* 0x040fec0000041868 */
[----:B------:R-:W-:Y:S01]  /*2700*/  HMMA.16816.F32.BF16 R60, R12, R34, R60 ;  /* 0x000000220c3c723c */ /* 0x000fe2000004183c */
[----:B------:R-:W-:Y:S05]  /*2710*/  LDSM.16.M88.4 R32, [R171+0xa800] ;  /* 0x00a80000ab20783b */ /* 0x000fea0000000200 */
[C---:B------:R-:W-:Y:S06]  /*2720*/  HMMA.16816.F32.BF16 R92, R4.reuse, R20, R92 ;  /* 0x00000014045c723c */ /* 0x040fec000004185c */
[C---:B------:R-:W-:Y:S06]  /*2730*/  HMMA.16816.F32.BF16 R88, R4.reuse, R22, R88 ;  /* 0x000000160458723c */ /* 0x040fec0000041858 */
[C---:B-1----:R-:W-:Y:S06]  /*2740*/  HMMA.16816.F32.BF16 R132, R4.reuse, R40, R84 ;  /* 0x000000280484723c */ /* 0x042fec0000041854 */
[C---:B------:R-:W-:Y:S06]  /*2750*/  HMMA.16816.F32.BF16 R128, R4.reuse, R42, R80 ;  /* 0x0000002a0480723c */ /* 0x040fec0000041850 */
[C---:B------:R-:W-:Y:S06]  /*2760*/  HMMA.16816.F32.BF16 R76, R4.reuse, R44, R76 ;  /* 0x0000002c044c723c */ /* 0x040fec000004184c */
[C---:B------:R-:W-:Y:S06]  /*2770*/  HMMA.16816.F32.BF16 R140, R4.reuse, R46, R72 ;  /* 0x0000002e048c723c */ /* 0x040fec0000041848 */
[C---:B------:R-:W-:Y:S01]  /*2780*/  HMMA.16816.F32.BF16 R136, R4.reuse, R56, R68 ;  /* 0x000000380488723c */ /* 0x040fe20000041844 */
[----:B------:R-:W-:Y:S05]  /*2790*/  LDSM.16.M88.4 R68, [R238+0x2800] ;  /* 0x00280000ee44783b */ /* 0x000fea0000000200 */
[----:B------:R-:W-:Y:S01]  /*27a0*/  HMMA.16816.F32.BF16 R124, R4, R58, R48 ;  /* 0x0000003a047c723c */ /* 0x000fe20000041830 */
[----:B------:R-:W1:Y:S04]  /*27b0*/  LDSM.16.M88.4 R4, [R234+0x6000] ;  /* 0x00600000ea04783b */ /* 0x000e680000000200 */
[----:B------:R-:W-:Y:S01]  /*27c0*/  LDSM.16.M88.4 R48, [R238+0x2000] ;  /* 0x00200000ee30783b */ /* 0x000fe20000000200 */
[C---:B------:R-:W-:Y:S06]  /*27d0*/  HMMA.16816.F32.BF16 R64, R12.reuse, R28, R112 ;  /* 0x0000001c0c40723c */ /* 0x040fec0000041870 */
[----:B------:R-:W-:Y:S06]  /*27e0*/  HMMA.16816.F32.BF16 R108, R12, R24, R116 ;  /* 0x000000180c6c723c */ /* 0x000fec0000041874 */
[----:B------:R-:W-:Y:S01]  /*27f0*/  HMMA.16816.F32.BF16 R112, R16, R22, R36 ;  /* 0x000000161070723c */ /* 0x000fe20000041824 */
[----:B------:R-:W2:Y:S05]  /*2800*/  LDSM.16.M88.4 R36, [R171+0xa000] ;  /* 0x00a00000ab24783b */ /* 0x000eaa0000000200 */
[C---:B------:R-:W-:Y:S01]  /*2810*/  HMMA.16816.F32.BF16 R100, R12.reuse, R30, R100 ;  /* 0x0000001e0c64723c */ /* 0x040fe20000041864 */
[----:B------:R-:W-:Y:S05]  /*2820*/  LDSM.16.M88.4 R28, [R171+0xb000] ;  /* 0x00b00000ab1c783b */ /* 0x000fea0000000200 */
[----:B------:R-:W-:Y:S01]  /*2830*/  HMMA.16816.F32.BF16 R116, R12, R26, R96 ;  /* 0x0000001a0c74723c */ /* 0x000fe20000041860 */
[----:B------:R-:W-:Y:S04]  /*2840*/  LDSM.16.M88.4 R24, [R171+0xb800] ;  /* 0x00b80000ab18783b */ /* 0x000fe80000000200 */
[----:B------:R-:W-:Y:S01]  /*2850*/  LDSM.16.M88.4 R12, [R235+0x6000] ;  /* 0x00600000eb0c783b */ /* 0x000fe20000000200 */
[C---:B------:R-:W-:Y:S03]  /*2860*/  HMMA.16816.F32.BF16 R120, R16.reuse, R20, R8 ;  /* 0x000000141078723c */ /* 0x040fe60000041808 */
[----:B------:R-:W3:Y:S03]  /*2870*/  LDSM.16.M88.4 R8, [R234+0x4000] ;  /* 0x00400000ea08783b */ /* 0x000ee60000000200 */
[C---:B------:R-:W-:Y:S01]  /*2880*/  HMMA.16816.F32.BF16 R104, R16.reuse, R40, R52 ;  /* 0x000000281068723c */ /* 0x040fe20000041834 */
[----:B------:R-:W4:Y:S05]  /*2890*/  LDSM.16.M88.4 R20, [R235+0x4000] ;  /* 0x00400000eb14783b */ /* 0x000f2a0000000200 */
[C---:B------:R-:W-:Y:S01]  /*28a0*/  HMMA.16816.F32.BF16 R96, R16.reuse, R42, R60 ;  /* 0x0000002a1060723c */ /* 0x040fe2000004183c */
[----:B------:R-:W-:Y:S05]  /*28b0*/  LDSM.16.M88.4 R60, [R238+0x3800] ;  /* 0x00380000ee3c783b */ /* 0x000fea0000000200 */
[----:B------:R-:W-:Y:S06]  /*28c0*/  HMMA.16816.F32.BF16 R72, R16, R56, R108 ;  /* 0x000000381048723c */ /* 0x000fec000004186c */
[----:B-1----:R-:W-:Y:S06]  /*28d0*/  HMMA.16816.F32.BF16 R40, R4, R32, R132 ;  /* 0x000000200428723c */ /* 0x002fec0000041884 */
[C---:B------:R-:W-:Y:S01]  /*28e0*/  HMMA.16816.F32.BF16 R84, R16.reuse, R44, R64 ;  /* 0x0000002c1054723c */ /* 0x040fe20000041840 */
[----:B------:R-:W1:Y:S05]  /*28f0*/  LDSM.16.M88.4 R64, [R238+0x3000] ;  /* 0x00300000ee40783b */ /* 0x000e6a0000000200 */
[C---:B------:R-:W-:Y:S06]  /*2900*/  HMMA.16816.F32.BF16 R80, R16.reuse, R46, R100 ;  /* 0x0000002e1050723c */ /* 0x040fec0000041864 */
[----:B------:R-:W-:Y:S06]  /*2910*/  HMMA.16816.F32.BF16 R56, R16, R58, R116 ;  /* 0x0000003a1038723c */ /* 0x000fec0000041874 */
[C---:B--2---:R-:W-:Y:S06]  /*2920*/  HMMA.16816.F32.BF16 R52, R4.reuse, R36, R92 ;  /* 0x000000240434723c */ /* 0x044fec000004185c */
[----:B------:R-:W-:Y:S06]  /*2930*/  HMMA.16816.F32.BF16 R44, R4, R38, R88 ;  /* 0x00000026042c723c */ /* 0x000fec0000041858 */
[----:B---3--:R-:W-:Y:S06]  /*2940*/  HMMA.16816.F32.BF16 R120, R8, R36, R120 ;  /* 0x000000240878723c */ /* 0x008fec0000041878 */
[C---:B------:R-:W-:Y:S06]  /*2950*/  HMMA.16816.F32.BF16 R16, R4.reuse, R34, R128 ;  /* 0x000000220410723c */ /* 0x040fec0000041880 */
[C---:B------:R-:W-:Y:S06]  /*2960*/  HMMA.16816.F32.BF16 R92, R4.reuse, R30, R140 ;  /* 0x0000001e045c723c */ /* 0x040fec000004188c */
[C---:B------:R-:W-:Y:S06]  /*2970*/  HMMA.16816.F32.BF16 R76, R4.reuse, R28, R76 ;  /* 0x0000001c044c723c */ /* 0x040fec000004184c */
[C---:B------:R-:W-:Y:S06]  /*2980*/  HMMA.16816.F32.BF16 R88, R4.reuse, R24, R136 ;  /* 0x000000180458723c */ /* 0x040fec0000041888 */
[----:B------:R-:W-:Y:S01]  /*2990*/  HMMA.16816.F32.BF16 R100, R4, R26, R124 ;  /* 0x0000001a0464723c */ /* 0x000fe2000004187c */
[----:B------:R-:W-:Y:S05]  /*29a0*/  LDSM.16.M88.4 R4, [R237+0x6000] ;  /* 0x00600000ed04783b */ /* 0x000fea0000000200 */
[----:B------:R-:W-:Y:S06]  /*29b0*/  HMMA.16816.F32.BF16 R144, R8, R32, R104 ;  /* 0x000000200890723c */ /* 0x000fec0000041868 */
[----:B------:R-:W-:Y:S01]  /*29c0*/  HMMA.16816.F32.BF16 R128, R12, R68, R40 ;  /* 0x000000440c80723c */ /* 0x000fe20000041828 */
[----:B------:R-:W2:Y:S05]  /*29d0*/  LDSM.16.M88.4 R40, [R233+0xa000] ;  /* 0x00a00000e928783b */ /* 0x000eaa0000000200 */
[C---:B------:R-:W-:Y:S01]  /*29e0*/  HMMA.16816.F32.BF16 R112, R8.reuse, R38, R112 ;  /* 0x000000260870723c */ /* 0x040fe20000041870 */
[----:B------:R-:W-:Y:S05]  /*29f0*/  LDSM.16.M88.4 R36, [R233+0xa800] ;  /* 0x00a80000e924783b */ /* 0x000fea0000000200 */
[C---:B------:R-:W-:Y:S01]  /*2a00*/  HMMA.16816.F32.BF16 R148, R8.reuse, R34, R96 ;  /* 0x000000220894723c */ /* 0x040fe20000041860 */
[----:B------:R-:W-:Y:S05]  /*2a10*/  LDSM.16.M88.4 R32, [R233+0xb000] ;  /* 0x00b00000e920783b */ /* 0x000fea0000000200 */
[C---:B------:R-:W-:Y:S06]  /*2a20*/  HMMA.16816.F32.BF16 R140, R8.reuse, R28, R84 ;  /* 0x0000001c088c723c */ /* 0x040fec0000041854 */
[C---:B------:R-:W-:Y:S01]  /*2a30*/  HMMA.16816.F32.BF16 R136, R8.reuse, R30, R80 ;  /* 0x0000001e0888723c */ /* 0x040fe20000041850 */
[----:B------:R-:W-:Y:S05]  /*2a40*/  LDSM.16.M88.4 R28, [R232+0x2000] ;  /* 0x00200000e81c783b */ /* 0x000fea0000000200 */
[C---:B------:R-:W-:Y:S06]  /*2a50*/  HMMA.16816.F32.BF16 R116, R8.reuse, R24, R72 ;  /* 0x000000180874723c */ /* 0x040fec0000041848 */
[----:B------:R-:W-:Y:S01]  /*2a60*/  HMMA.16816.F32.BF16 R104, R8, R26, R56 ;  /* 0x0000001a0868723c */ /* 0x000fe20000041838 */
[----:B------:R-:W3:Y:S04]  /*2a70*/  LDSM.16.M88.4 R8, [R237+0x4000] ;  /* 0x00400000ed08783b */ /* 0x000ee80000000200 */
[----:B------:R-:W5:Y:S01]  /*2a80*/  LDSM.16.M88.4 R24, [R233+0xb800] ;  /* 0x00b80000e918783b */ /* 0x000f620000000200 */
[C---:B------:R-:W-:Y:S06]  /*2a90*/  HMMA.16816.F32.BF16 R52, R12.reuse, R48, R52 ;  /* 0x000000300c34723c */ /* 0x040fec0000041834 */
[----:B------:R-:W-:Y:S06]  /*2aa0*/  HMMA.16816.F32.BF16 R132, R12, R50, R44 ;  /* 0x000000320c84723c */ /* 0x000fec000004182c */
[----:B----4-:R-:W-:Y:S06]  /*2ab0*/  HMMA.16816.F32.BF16 R44, R20, R48, R120 ;  /* 0x00000030142c723c */ /* 0x010fec0000041878 */
[C---:B-1----:R-:W-:Y:S06]  /*2ac0*/  HMMA.16816.F32.BF16 R96, R12.reuse, R66, R92 ;  /* 0x000000420c60723c */ /* 0x042fec000004185c */
[C---:B------:R-:W-:Y:S01]  /*2ad0*/  HMMA.16816.F32.BF16 R124, R12.reuse, R70, R16 ;  /* 0x000000460c7c723c */ /* 0x040fe20000041810 */
[----:B------:R-:W-:Y:S05]  /*2ae0*/  LDSM.16.M88.4 R16, [R236+0x4000] ;  /* 0x00400000ec10783b */ /* 0x000fea0000000200 */
[C---:B------:R-:W-:Y:S06]  /*2af0*/  HMMA.16816.F32.BF16 R108, R12.reuse, R64, R76 ;  /* 0x000000400c6c723c */ /* 0x040fec000004184c */
[C---:B------:R-:W-:Y:S06]  /*2b00*/  HMMA.16816.F32.BF16 R92, R12.reuse, R60, R88 ;  /* 0x0000003c0c5c723c */ /* 0x040fec0000041858 */
[----:B------:R-:W-:Y:S01]  /*2b10*/  HMMA.16816.F32.BF16 R84, R12, R62, R100 ;  /* 0x0000003e0c54723c */ /* 0x000fe20000041864 */
[----:B------:R-:W1:Y:S05]  /*2b20*/  LDSM.16.M88.4 R12, [R236+0x6000] ;  /* 0x00600000ec0c783b */ /* 0x000e6a0000000200 */
[C---:B------:R-:W-:Y:S06]  /*2b30*/  HMMA.16816.F32.BF16 R72, R20.reuse, R50, R112 ;  /* 0x000000321448723c */ /* 0x040fec0000041870 */
[C---:B------:R-:W-:Y:S06]  /*2b40*/  HMMA.16816.F32.BF16 R80, R20.reuse, R68, R144 ;  /* 0x000000441450723c */ /* 0x040fec0000041890 */
[C---:B------:R-:W-:Y:S06]  /*2b50*/  HMMA.16816.F32.BF16 R76, R20.reuse, R64, R140 ;  /* 0x00000040144c723c */ /* 0x040fec000004188c */
[C---:B------:R-:W-:Y:S06]  /*2b60*/  HMMA.16816.F32.BF16 R56, R20.reuse, R60, R116 ;  /* 0x0000003c1438723c */ /* 0x040fec0000041874 */
[C---:B------:R-:W-:Y:S06]  /*2b70*/  HMMA.16816.F32.BF16 R88, R20.reuse, R70, R148 ;  /* 0x000000461458723c */ /* 0x040fec0000041894 */
[C---:B------:R-:W-:Y:S06]  /*2b80*/  HMMA.16816.F32.BF16 R64, R20.reuse, R66, R136 ;  /* 0x000000421440723c */ /* 0x040fec0000041888 */
[----:B------:R-:W-:Y:S06]  /*2b90*/  HMMA.16816.F32.BF16 R60, R20, R62, R104 ;  /* 0x0000003e143c723c */ /* 0x000fec0000041868 */
[-C--:B--2---:R-:W-:Y:S06]  /*2ba0*/  HMMA.16816.F32.BF16 R52, R4, R40.reuse, R52 ;  /* 0x000000280434723c */ /* 0x084fec0000041834 */
[----:B---3--:R-:W-:Y:S01]  /*2bb0*/  HMMA.16816.F32.BF16 R48, R8, R40, R44 ;  /* 0x000000280830723c */ /* 0x008fe2000004182c */
[----:B------:R-:W2:Y:S05]  /*2bc0*/  LDSM.16.M88.4 R44, [R232+0x2800] ;  /* 0x00280000e82c783b */ /* 0x000eaa0000000200 */
[-C--:B------:R-:W-:Y:S06]  /*2bd0*/  HMMA.16816.F32.BF16 R20, R4, R42.reuse, R132 ;  /* 0x0000002a0414723c */ /* 0x080fec0000041884 */
[C---:B------:R-:W-:Y:S06]  /*2be0*/  HMMA.16816.F32.BF16 R40, R8.reuse, R42, R72 ;  /* 0x0000002a0828723c */ /* 0x040fec0000041848 */
[----:B------:R-:W-:Y:S06]  /*2bf0*/  HMMA.16816.F32.BF16 R68, R8, R36, R80 ;  /* 0x000000240844723c */ /* 0x000fec0000041850 */
[----:B-----5:R-:W-:Y:S06]  /*2c00*/  HMMA.16816.F32.BF16 R116, R4, R24, R92 ;  /* 0x000000180474723c */ /* 0x020fec000004185c */
[C---:B------:R-:W-:Y:S06]  /*2c10*/  HMMA.16816.F32.BF16 R80, R8.reuse, R32, R76 ;  /* 0x000000200850723c */ /* 0x040fec000004184c */
[C---:B------:R-:W-:Y:S06]  /*2c20*/  HMMA.16816.F32.BF16 R88, R8.reuse, R38, R88 ;  /* 0x000000260858723c */ /* 0x040fec0000041858 */
[C---:B------:R-:W-:Y:S06]  /*2c30*/  HMMA.16816.F32.BF16 R76, R8.reuse, R34, R64 ;  /* 0x00000022084c723c */ /* 0x040fec0000041840 */
[C---:B------:R-:W-:Y:S06]  /*2c40*/  HMMA.16816.F32.BF16 R92, R8.reuse, R24, R56 ;  /* 0x00000018085c723c */ /* 0x040fec0000041838 */
[----:B------:R-:W-:Y:S06]  /*2c50*/  HMMA.16816.F32.BF16 R72, R8, R26, R60 ;  /* 0x0000001a0848723c */ /* 0x000fec000004183c */
[----:B------:R-:W-:Y:S01]  /*2c60*/  HMMA.16816.F32.BF16 R100, R4, R36, R128 ;  /* 0x000000240464723c */ /* 0x000fe20000041880 */
[----:B------:R-:W-:-:S05]  /*2c70*/  IMAD.SHL.U32 R8, R155, 0x2, RZ ;  /* 0x000000029b087824 */ /* 0x000fca00078e00ff */
[----:B------:R-:W-:Y:S01]  /*2c80*/  HMMA.16816.F32.BF16 R104, R4, R38, R124 ;  /* 0x000000260468723c */ /* 0x000fe2000004187c */
[----:B------:R-:W-:-:S05]  /*2c90*/  LOP3.LUT R8, R8, 0x6, RZ, 0xc0, !PT ;  /* 0x0000000608087812 */ /* 0x000fca00078ec0ff */
[-C--:B-1----:R-:W-:Y:S01]  /*2ca0*/  HMMA.16816.F32.BF16 R56, R12, R28.reuse, R52 ;  /* 0x0000001c0c38723c */ /* 0x082fe20000041834 */
[----:B------:R-:W-:Y:S02]  /*2cb0*/  IMAD R0, R0, 0x40, R8 ;  /* 0x0000004000007824 */ /* 0x000fe400078e0208 */
[----:B------:R-:W-:Y:S03]  /*2cc0*/  LDSM.16.M88.4 R8, [R232+0x3800] ;  /* 0x00380000e808783b */ /* 0x000fe60000000200 */
[----:B------:R-:W-:Y:S01]  /*2cd0*/  HMMA.16816.F32.BF16 R52, R16, R28, R48 ;  /* 0x0000001c1034723c */ /* 0x000fe20000041830 */
[----:B------:R-:W-:-:S05]  /*2ce0*/  ISETP.GE.AND P2, PT, R0, UR13, PT ;  /* 0x0000000d00007c0c */ /* 0x000fca000bf46270 */
[C---:B------:R-:W-:Y:S06]  /*2cf0*/  HMMA.16816.F32.BF16 R108, R4.reuse, R32, R108 ;  /* 0x00000020046c723c */ /* 0x040fec000004186c */
[C---:B------:R-:W-:Y:S06]  /*2d00*/  HMMA.16816.F32.BF16 R96, R4.reuse, R34, R96 ;  /* 0x000000220460723c */ /* 0x040fec0000041860 */
[----:B------:R-:W-:Y:S01]  /*2d10*/  HMMA.16816.F32.BF16 R112, R4, R26, R84 ;  /* 0x0000001a0470723c */ /* 0x000fe20000041854 */
[----:B------:R-:W1:Y:S01]  /*2d20*/  LDSM.16.M88.4 R4, [R232+0x3000] ;  /* 0x00300000e804783b */ /* 0x000e620000000200 */
[----:B------:R-:W-:Y:S01]  /*2d30*/  FSEL R58, R58, -INF , !P2 ;  /* 0xff8000003a3a7808 */ /* 0x000fe20005000000 */
[----:B------:R-:W-:-:S04]  /*2d40*/  DEPBAR.LE SB0, 0x0 ;  /* 0x000080000000791a */ /* 0x000fc80000000000 */
[----:B------:R-:W-:Y:S01]  /*2d50*/  HMMA.16816.F32.BF16 R48, R12, R30, R20 ;  /* 0x0000001e0c30723c */ /* 0x000fe20000041814 */
[----:B------:R-:W-:Y:S02]  /*2d60*/  FSEL R56, R56, -INF , !P2 ;  /* 0xff80000038387808 */ /* 0x000fe40005000000 */
[----:B------:R-:W-:-:S03]  /*2d70*/  FSEL R65, R52, -INF , !P2 ;  /* 0xff80000034417808 */ /* 0x000fc60005000000 */
[C---:B------:R-:W-:Y:S01]  /*2d80*/  HMMA.16816.F32.BF16 R28, R16.reuse, R30, R40 ;  /* 0x0000001e101c723c */ /* 0x040fe20000041828 */
[C---:B------:R-:W-:Y:S02]  /*2d90*/  VIADD R20, R0.reuse, 0x9 ;  /* 0x0000000900147836 */ /* 0x040fe40000000000 */
[C---:B------:R-:W-:Y:S02]  /*2da0*/  VIADD R22, R0.reuse, 0x1 ;  /* 0x0000000100167836 */ /* 0x040fe40000000000 */
[----:B------:R-:W-:Y:S01]  /*2db0*/  VIADD R21, R0, 0x8 ;  /* 0x0000000800157836 */ /* 0x000fe20000000000 */
[----:B------:R-:W-:Y:S01]  /*2dc0*/  ISETP.GE.AND P6, PT, R20, UR13, PT ;  /* 0x0000000d14007c0c */ /* 0x000fe2000bfc6270 */
[----:B------:R-:W-:Y:S01]  /*2dd0*/  VIADD R20, R0, 0x18 ;  /* 0x0000001800147836 */ /* 0x000fe20000000000 */
[-C--:B--2---:R-:W-:Y:S01]  /*2de0*/  HMMA.16816.F32.BF16 R40, R16, R44.reuse, R68 ;  /* 0x0000002c1028723c */ /* 0x084fe20000041844 */
[----:B------:R-:W-:Y:S01]  /*2df0*/  ISETP.GE.AND P1, PT, R22, UR13, PT ;  /* 0x0000000d16007c0c */ /* 0x000fe2000bf26270 */
[C---:B------:R-:W-:Y:S01]  /*2e00*/  VIADD R22, R0.reuse, 0x10 ;  /* 0x0000001000167836 */ /* 0x040fe20000000000 */
[----:B------:R-:W-:Y:S01]  /*2e10*/  ISETP.GE.AND P0, PT, R21, UR13, PT ;  /* 0x0000000d15007c0c */ /* 0x000fe2000bf06270 */
[----:B------:R-:W-:Y:S01]  /*2e20*/  VIADD R21, R0, 0x11 ;  /* 0x0000001100157836 */ /* 0x000fe20000000000 */
[----:B------:R-:W-:Y:S01]  /*2e30*/  ISETP.GE.AND P3, PT, R20, UR13, PT ;  /* 0x0000000d14007c0c */ /* 0x000fe2000bf66270 */
[----:B------:R-:W-:Y:S01]  /*2e40*/  VIADD R20, R0, 0x19 ;  /* 0x0000001900147836 */ /* 0x000fe20000000000 */
[----:B------:R-:W-:Y:S01]  /*2e50*/  HMMA.16816.F32.BF16 R24, R12, R44, R100 ;  /* 0x0000002c0c18723c */ /* 0x000fe20000041864 */
[----:B------:R-:W-:-:S02]  /*2e60*/  FSEL R59, R59, -INF , !P1 ;  /* 0xff8000003b3b7808 */ /* 0x000fc40004800000 */
[----:B------:R-:W-:Y:S02]  /*2e70*/  FSEL R57, R57, -INF , !P1 ;  /* 0xff80000039397808 */ /* 0x000fe40004800000 */
[----:B------:R-:W-:Y:S01]  /*2e80*/  FSEL R87, R55, -INF , !P1 ;  /* 0xff80000037577808 */ /* 0x000fe20004800000 */
[-C--:B------:R-:W-:Y:S01]  /*2e90*/  HMMA.16816.F32.BF16 R36, R12, R46.reuse, R104 ;  /* 0x0000002e0c24723c */ /* 0x080fe20000041868 */
[----:B------:R-:W-:Y:S02]  /*2ea0*/  FSEL R64, R53, -INF , !P1 ;  /* 0xff80000035407808 */ /* 0x000fe40004800000 */
[----:B------:R-:W-:Y:S02]  /*2eb0*/  FSEL R50, R50, -INF , !P0 ;  /* 0xff80000032327808 */ /* 0x000fe40004000000 */
[----:B------:R-:W-:Y:S01]  /*2ec0*/  FSEL R48, R48, -INF , !P0 ;  /* 0xff80000030307808 */ /* 0x000fe20004000000 */
[----:B------:R-:W-:Y:S01]  /*2ed0*/  HMMA.16816.F32.BF16 R44, R16, R46, R88 ;  /* 0x0000002e102c723c */ /* 0x000fe20000041858 */
[----:B------:R-:W-:-:S02]  /*2ee0*/  FSEL R68, R28, -INF , !P0 ;  /* 0xff8000001c447808 */ /* 0x000fc40004000000 */
[----:B------:R-:W-:Y:S02]  /*2ef0*/  FSEL R28, R49, -INF , !P6 ;  /* 0xff800000311c7808 */ /* 0x000fe40007000000 */
[----:B------:R-:W-:Y:S01]  /*2f00*/  FSEL R86, R29, -INF , !P6 ;  /* 0xff8000001d567808 */ /* 0x000fe20007000000 */
[C---:B-1----:R-:W-:Y:S01]  /*2f10*/  HMMA.16816.F32.BF16 R32, R12.reuse, R4, R108 ;  /* 0x000000040c20723c */ /* 0x042fe2000004186c */
[----:B------:R-:W-:Y:S02]  /*2f20*/  FSEL R88, R54, -INF , !P2 ;  /* 0xff80000036587808 */ /* 0x000fe40005000000 */
[----:B------:R-:W-:Y:S01]  /*2f30*/  ISETP.GE.AND P2, PT, R20, UR13, PT ;  /* 0x0000000d14007c0c */ /* 0x000fe2000bf46270 */
[----:B------:R-:W-:Y:S01]  /*2f40*/  VIADD R20, R0, 0x20 ;  /* 0x0000002000147836 */ /* 0x000fe20000000000 */
[----:B------:R-:W-:Y:S01]  /*2f50*/  FSEL R90, R30, -INF , !P0 ;  /* 0xff8000001e5a7808 */ /* 0x000fe20004000000 */
[----:B------:R-:W-:Y:S01]  /*2f60*/  HMMA.16816.F32.BF16 R52, R12, R6, R96 ;  /* 0x000000060c34723c */ /* 0x000fe20000041860 */
[----:B------:R-:W-:-:S02]  /*2f70*/  FSEL R30, R51, -INF , !P6 ;  /* 0xff800000331e7808 */ /* 0x000fc40007000000 */
[----:B------:R-:W-:Y:S01]  /*2f80*/  ISETP.GE.AND P1, PT, R20, UR13, PT ;  /* 0x0000000d14007c0c */ /* 0x000fe2000bf26270 */
[----:B------:R-:W-:Y:S01]  /*2f90*/  VIADD R20, R0, 0x21 ;  /* 0x0000002100147836 */ /* 0x000fe20000000000 */
[----:B------:R-:W-:Y:S01]  /*2fa0*/  FSEL R89, R31, -INF , !P6 ;  /* 0xff8000001f597808 */ /* 0x000fe20007000000 */
[----:B------:R-:W-:Y:S01]  /*2fb0*/  HMMA.16816.F32.BF16 R60, R12, R8, R116 ;  /* 0x000000080c3c723c */ /* 0x000fe20000041874 */
[----:B------:R-:W-:Y:S02]  /*2fc0*/  ISETP.GE.AND P5, PT, R22, UR13, PT ;  /* 0x0000000d16007c0c */ /* 0x000fe4000bfa6270 */
[----:B------:R-:W-:Y:S01]  /*2fd0*/  ISETP.GE.AND P0, PT, R20, UR13, PT ;  /* 0x0000000d14007c0c */ /* 0x000fe2000bf06270 */
[----:B------:R-:W-:Y:S01]  /*2fe0*/  VIADD R20, R0, 0x28 ;  /* 0x0000002800147836 */ /* 0x000fe20000000000 */
[----:B------:R-:W-:Y:S02]  /*2ff0*/  ISETP.GE.AND P4, PT, R21, UR13, PT ;  /* 0x0000000d15007c0c */ /* 0x000fe4000bf86270 */
[----:B------:R-:W-:-:S02]  /*3000*/  FSEL R169, R42, -INF , !P5 ;  /* 0xff8000002aa97808 */ /* 0x000fc40006800000 */
[----:B------:R-:W-:Y:S02]  /*3010*/  ISETP.GE.AND P6, PT, R20, UR13, PT ;  /* 0x0000000d14007c0c */ /* 0x000fe4000bfc6270 */
[----:B------:R-:W-:Y:S01]  /*3020*/  HMMA.16816.F32.BF16 R20, R12, R10, R112 ;  /* 0x0000000a0c14723c */ /* 0x000fe20000041870 */
[----:B------:R-:W-:Y:S02]  /*3030*/  FSEL R96, R26, -INF , !P5 ;  /* 0xff8000001a607808 */ /* 0x000fe40006800000 */
[----:B------:R-:W-:Y:S02]  /*3040*/  FSEL R85, R24, -INF , !P5 ;  /* 0xff80000018557808 */ /* 0x000fe40006800000 */
[----:B------:R-:W-:Y:S02]  /*3050*/  FSEL R157, R40, -INF , !P5 ;  /* 0xff800000289d7808 */ /* 0x000fe40006800000 */
[----:B------:R-:W-:Y:S01]  /*3060*/  VIADD R12, R0, 0x29 ;  /* 0x00000029000c7836 */ /* 0x000fe20000000000 */
[----:B------:R-:W-:-:S02]  /*3070*/  FSEL R91, R27, -INF , !P4 ;  /* 0xff8000001b5b7808 */ /* 0x000fc40006000000 */
[----:B------:R-:W-:Y:S02]  /*3080*/  FSEL R84, R25, -INF , !P4 ;  /* 0xff80000019547808 */ /* 0x000fe40006000000 */
[----:B------:R-:W-:Y:S01]  /*3090*/  ISETP.GE.AND P5, PT, R12, UR13, PT ;  /* 0x0000000d0c007c0c */ /* 0x000fe2000bfa6270 */
[C---:B------:R-:W-:Y:S01]  /*30a0*/  HMMA.16816.F32.BF16 R24, R16.reuse, R8, R92 ;  /* 0x000000081018723c */ /* 0x040fe2000004185c */
[----:B------:R-:W-:Y:S02]  /*30b0*/  FSEL R165, R43, -INF , !P4 ;  /* 0xff8000002ba57808 */ /* 0x000fe40006000000 */
[----:B------:R-:W-:Y:S02]  /*30c0*/  FSEL R162, R41, -INF , !P4 ;  /* 0xff80000029a27808 */ /* 0x000fe40006000000 */
[----:B------:R-:W-:Y:S01]  /*30d0*/  FSEL R38, R38, -INF , !P3 ;  /* 0xff80000026267808 */ /* 0x000fe20005800000 */
[----:B------:R-:W-:Y:S01]  /*30e0*/  HMMA.16816.F32.BF16 R12, R16, R4, R80 ;  /* 0x00000004100c723c */ /* 0x000fe20000041850 */
[----:B------:R-:W-:-:S02]  /*30f0*/  FSEL R31, R36, -INF , !P3 ;  /* 0xff800000241f7808 */ /* 0x000fc40005800000 */
[----:B------:R-:W-:Y:S02]  /*3100*/  FSEL R163, R46, -INF , !P3 ;  /* 0xff8000002ea37808 */ /* 0x000fe40005800000 */
[----:B------:R-:W-:Y:S01]  /*3110*/  FSEL R161, R44, -INF , !P3 ;  /* 0xff8000002ca17808 */ /* 0x000fe20005800000 */
[C---:B------:R-:W-:Y:S01]  /*3120*/  HMMA.16816.F32.BF16 R40, R16.reuse, R6, R76 ;  /* 0x000000061028723c */ /* 0x040fe2000004184c */
[C---:B------:R-:W-:Y:S01]  /*3130*/  VIADD R4, R0.reuse, 0x30 ;  /* 0x0000003000047836 */ /* 0x040fe20000000000 */
[----:B------:R-:W-:Y:S01]  /*3140*/  FSEL R29, R37, -INF , !P2 ;  /* 0xff800000251d7808 */ /* 0x000fe20005000000 */
[----:B------:R-:W-:Y:S01]  /*3150*/  VIADD R5, R0, 0x31 ;  /* 0x0000003100057836 */ /* 0x000fe20000000000 */
[----:B------:R-:W-:Y:S02]  /*3160*/  FSEL R189, R35, -INF , !P0 ;  /* 0xff80000023bd7808 */ /* 0x000fe40004000000 */
[----:B------:R-:W-:Y:S01]  /*3170*/  ISETP.GE.AND P4, PT, R4, UR13, PT ;  /* 0x0000000d04007c0c */ /* 0x000fe2000bf86270 */
[----:B------:R-:W-:Y:S01]  /*3180*/  HMMA.16816.F32.BF16 R16, R16, R10, R72 ;  /* 0x0000000a1010723c */ /* 0x000fe20000041848 */
[----:B------:R-:W-:-:S02]  /*3190*/  FMNMX.FTZ R4, R56, R57, !PT ;  /* 0x0000003938047209 */ /* 0x000fc40007810000 */
[----:B------:R-:W-:Y:S01]  /*31a0*/  ISETP.GE.AND P3, PT, R5, UR13, PT ;  /* 0x0000000d05007c0c */ /* 0x000fe2000bf66270 */
[----:B------:R-:W-:Y:S01]  /*31b0*/  VIADD R5, R0, 0x38 ;  /* 0x0000003800057836 */ /* 0x000fe20000000000 */
[----:B------:R-:W-:Y:S02]  /*31c0*/  FMNMX.FTZ R4, R48, R4, !PT ;  /* 0x0000000430047209 */ /* 0x000fe40007810000 */
[----:B------:R-:W-:Y:S02]  /*31d0*/  FSEL R180, R33, -INF , !P0 ;  /* 0xff80000021b47808 */ /* 0x000fe40004000000 */
[----:B------:R-:W-:Y:S02]  /*31e0*/  FMNMX.FTZ R4, R28, R4, !PT ;  /* 0x000000041c047209 */ /* 0x000fe40007810000 */
[----:B------:R-:W-:Y:S02]  /*31f0*/  FSEL R175, R15, -INF , !P0 ;  /* 0xff8000000faf7808 */ /* 0x000fe40004000000 */
[----:B------:R-:W-:-:S02]  /*3200*/  FMNMX.FTZ R4, R85, R4, !PT ;  /* 0x0000000455047209 */ /* 0x000fc40007810000 */
[----:B------:R-:W-:Y:S02]  /*3210*/  FSEL R173, R13, -INF , !P0 ;  /* 0xff8000000dad7808 */ /* 0x000fe40004000000 */
[----:B------:R-:W-:Y:S02]  /*3220*/  FMNMX.FTZ R4, R84, R4, !PT ;  /* 0x0000000454047209 */ /* 0x000fe40007810000 */
[----:B------:R-:W-:Y:S02]  /*3230*/  PLOP3.LUT P0, PT, PT, PT, UP0, 0x80, 0x0 ;  /* 0x000000000000781c */ /* 0x000fe40003f0f008 */
[----:B------:R-:W-:Y:S02]  /*3240*/  FMNMX.FTZ R4, R31, R4, !PT ;  /* 0x000000041f047209 */ /* 0x000fe40007810000 */
[----:B------:R-:W-:Y:S02]  /*3250*/  FSEL R39, R39, -INF , !P2 ;  /* 0xff80000027277808 */ /* 0x000fe40005000000 */
[----:B------:R-:W-:-:S02]  /*3260*/  FSEL R159, R47, -INF , !P2 ;  /* 0xff8000002f9f7808 */ /* 0x000fc40005000000 */
[----:B------:R-:W-:Y:S01]  /*3270*/  FSEL R156, R45, -INF , !P2 ;  /* 0xff8000002d9c7808 */ /* 0x000fe20005000000 */
[----:B------:R-:W-:Y:S01]  /*3280*/  BAR.SYNC.DEFER_BLOCKING 0x0 ;  /* 0x0000000000007b1d */ /* 0x000fe20000010000 */
[----:B------:R-:W-:Y:S02]  /*3290*/  ISETP.GE.AND P2, PT, R5, UR13, PT ;  /* 0x0000000d05007c0c */ /* 0x000fe4000bf46270 */
[----:B------:R-:W-:Y:S02]  /*32a0*/  FSEL R188, R32, -INF , !P1 ;  /* 0xff80000020bc7808 */ /* 0x000fe40004800000 */
[----:B------:R-:W-:Y:S02]  /*32b0*/  FMNMX.FTZ R5, R29, R4, !PT ;  /* 0x000000041d057209 */ /* 0x000fe40007810000 */
[----:B------:R-:W-:Y:S02]  /*32c0*/  FMNMX.FTZ R4, R58, R59, !PT ;  /* 0x0000003b3a047209 */ /* 0x000fe40007810000 */
[----:B------:R-:W-:-:S02]  /*32d0*/  FMNMX.FTZ R5, R188, R5, !PT ;  /* 0x00000005bc057209 */ /* 0x000fc40007810000 */
[----:B------:R-:W-:Y:S02]  /*32e0*/  FSEL R181, R52, -INF , !P6 ;  /* 0xff80000034b57808 */ /* 0x000fe40007000000 */
[----:B------:R-:W-:Y:S02]  /*32f0*/  FMNMX.FTZ R4, R50, R4, !PT ;  /* 0x0000000432047209 */ /* 0x000fe40007810000 */
[----:B------:R-:W-:Y:S02]  /*3300*/  FMNMX.FTZ R5, R180, R5, !PT ;  /* 0x00000005b4057209 */ /* 0x000fe40007810000 */
[----:B------:R-:W-:Y:S02]  /*3310*/  FSEL R174, R12, -INF , !P1 ;  /* 0xff8000000cae7808 */ /* 0x000fe40004800000 */
[----:B------:R-:W-:Y:S02]  /*3320*/  FSEL R183, R14, -INF , !P1 ;  /* 0xff8000000eb77808 */ /* 0x000fe40004800000 */
[----:B------:R-:W-:-:S02]  /*3330*/  FSEL R190, R34, -INF , !P1 ;  /* 0xff80000022be7808 */ /* 0x000fc40004800000 */
[----:B------:R-:W-:Y:S02]  /*3340*/  FSEL R182, R53, -INF , !P5 ;  /* 0xff80000035b67808 */ /* 0x000fe40006800000 */
[----:B------:R-:W-:Y:S02]  /*3350*/  FMNMX.FTZ R12, R30, R4, !PT ;  /* 0x000000041e0c7209 */ /* 0x000fe40007810000 */
[----:B------:R-:W-:Y:S01]  /*3360*/  FMNMX.FTZ R13, R181, R5, !PT ;  /* 0x00000005b50d7209 */ /* 0x000fe20007810000 */
[----:B------:R-:W-:Y:S06]  /*3370*/  @!P0 BRA `(.L_x_5) ;  /* 0x0000000000748947 */ /* 0x000fec0003800000 */
[----:B------:R-:W-:Y:S02]  /*3380*/  ULEA.HI.SX32 UR7, UR12, 0xfffffffe, 0x1a ;  /* 0xfffffffe0c077891 */ /* 0x000fe4000f8fd23f */
[----:B------:R-:W-:Y:S02]  /*3390*/  USHF.L.U32 UR18, UR10, 0x5, URZ ;  /* 0x000000050a127899 */ /* 0x000fe4000800063f */
[----:B------:R-:W-:Y:S02]  /*33a0*/  USHF.R.S32.HI UR6, URZ, 0x1f, UR7 ;  /* 0x0000001f3f067899 */ /* 0x000fe40008011407 */
[----:B------:R-:W-:Y:S01]  /*33b0*/  UIMAD UR23, UR23, UR7, URZ ;  /* 0x00000007171772a4 */ /* 0x000fe2000f8e023f */
[----:B------:R-:W-:Y:S01]  /*33c0*/  IMAD.WIDE.U32 R4, R154, UR7, R166 ;  /* 0x000000079a047c25 */ /* 0x000fe2000f8e00a6 */
[----:B------:R-:W-:Y:S02]  /*33d0*/  USHF.L.U64.HI UR10, UR10, 0x5, UR11 ;  /* 0x000000050a0a7899 */ /* 0x000fe4000801020b */
[----:B------:R-:W-:-:S03]  /*33e0*/  UIMAD UR23, UR6, UR24, UR23 ;  /* 0x00000018061772a4 */ /* 0x000fc6000f8e0217 */
[----:B------:R-:W-:Y:S02]  /*33f0*/  ULDC.64 UR6, c[0x0][0x218] ;  /* 0x0000860000067ab9 */ /* 0x000fe40000000a00 */
[----:B------:R-:W-:Y:S01]  /*3400*/  LEA R8, P1, R4, UR6, 0x1 ;  /* 0x0000000604087c11 */ /* 0x000fe2000f8208ff */
[----:B------:R-:W-:-:S05]  /*3410*/  VIADD R5, R5, UR23 ;  /* 0x0000001705057c36 */ /* 0x000fca0008000000 */
[----:B------:R-:W-:Y:S02]  /*3420*/  LEA.HI.X R9, R4, UR7, R5, 0x1, P1 ;  /* 0x0000000704097c11 */ /* 0x000fe400088f0c05 */
[----:B------:R-:W-:-:S03]  /*3430*/  IADD3 R6, P1, R8, UR18, RZ ;  /* 0x0000001208067c10 */ /* 0x000fc6000ff3e0ff */
[----:B------:R-:W-:Y:S01]  /*3440*/  @!PT LDS RZ, [RZ] ;  /* 0x00000000fffff984 */ /* 0x000fe20000000800 */
[----:B------:R-:W-:Y:S01]  /*3450*/  @!PT LDS RZ, [RZ] ;  /* 0x00000000fffff984 */ /* 0x000fe20000000800 */
[----:B------:R-:W-:Y:S01]  /*3460*/  @!PT LDS RZ, [RZ] ;  /* 0x00000000fffff984 */ /* 0x000fe20000000800 */
[----:B------:R1:W-:Y:S01]  /*3470*/  LDGSTS.E.BYPASS.LTC128B.128 [R246+0x8000], desc[UR16][R8.64] ;  /* 0x0800000008f67fae */ /* 0x0003e2000b901d50 */
[----:B------:R-:W-:Y:S02]  /*3480*/  IADD3.X R7, R9, UR10, RZ, P1, !PT ;  /* 0x0000000a09077c10 */ /* 0x000fe40008ffe4ff */
[----:B------:R-:W-:Y:S01]  /*3490*/  IADD3 R4, P1, R6, UR18, RZ ;  /* 0x0000001206047c10 */ /* 0x000fe2000ff3e0ff */
[----:B------:R1:W-:Y:S03]  /*34a0*/  LDGSTS.E.BYPASS.LTC128B.128 [R246+0xa000], desc[UR16][R8.64+0x80] ;  /* 0x0a00008008f67fae */ /* 0x0003e6000b901d50 */
[----:B------:R-:W-:Y:S01]  /*34b0*/  IADD3.X R5, R7, UR10, RZ, P1, !PT ;  /* 0x0000000a07057c10 */ /* 0x000fe20008ffe4ff */
[----:B------:R1:W-:Y:S01]  /*34c0*/  LDGSTS.E.BYPASS.LTC128B.128 [R246+0x8800], desc[UR16][R6.64] ;  /* 0x0880000006f67fae */ /* 0x0003e2000b901d50 */
[----:B------:R-:W-:-:S03]  /*34d0*/  IADD3 R10, P1, R4, UR18, RZ ;  /* 0x00000012040a7c10 */ /* 0x000fc6000ff3e0ff */
[----:B------:R1:W-:Y:S01]  /*34e0*/  LDGSTS.E.BYPASS.LTC128B.128 [R246+0xa800], desc[UR16][R6.64+0x80] ;  /* 0x0a80008006f67fae */ /* 0x0003e2000b901d50 */
[----:B------:R-:W-:-:S03]  /*34f0*/  IADD3.X R11, R5, UR10, RZ, P1, !PT ;  /* 0x0000000a050b7c10 */ /* 0x000fc60008ffe4ff */
[----:B------:R1:W-:Y:S04]  /*3500*/  LDGSTS.E.BYPASS.LTC128B.128 [R246+0x9000], desc[UR16][R4.64] ;  /* 0x0900000004f67fae */ /* 0x0003e8000b901d50 */
[----:B------:R1:W-:Y:S04]  /*3510*/  LDGSTS.E.BYPASS.LTC128B.128 [R246+0xb000], desc[UR16][R4.64+0x80] ;  /* 0x0b00008004f67fae */ /* 0x0003e8000b901d50 */
[----:B------:R1:W-:Y:S04]  /*3520*/  LDGSTS.E.BYPASS.LTC128B.128 [R246+0x9800], desc[UR16][R10.64] ;  /* 0x098000000af67fae */ /* 0x0003e8000b901d50 */
[----:B------:R1:W-:Y:S04]  /*3530*/  LDGSTS.E.BYPASS.LTC128B.128 [R246+0xb800], desc[UR16][R10.64+0x80] ;  /* 0x0b8000800af67fae */ /* 0x0003e8000b901d50 */
[----:B------:R-:W0:Y:S02]  /*3540*/  LDGDEPBAR ;  /* 0x00000000000079af */ /* 0x000e240000000000 */
.L_x_5:
[----:B-1----:R-:W-:Y:S01]  /*3550*/  FMNMX.FTZ R4, R96, R12, !PT ;  /* 0x0000000c60047209 */ /* 0x002fe20007810000 */
[----:B------:R-:W-:Y:S01]  /*3560*/  ULDC UR6, c[0x0][0x2ec] ;  /* 0x0000bb0000067ab9 */ /* 0x000fe20000000800 */
[----:B------:R-:W-:Y:S01]  /*3570*/  FSEL R179, R60, -INF , !P4 ;  /* 0xff8000003cb37808 */ /* 0x000fe20006000000 */
[----:B------:R-:W-:Y:S01]  /*3580*/  STL [R1+0x4c], R238 ;  /* 0x00004cee01007387 */ /* 0x000fe20000100800 */
[----:B------:R-:W-:Y:S02]  /*3590*/  FMNMX.FTZ R5, R182, R13, !PT ;  /* 0x0000000db6057209 */ /* 0x000fe40007810000 */
[----:B------:R-:W-:Y:S01]  /*35a0*/  IADD3 R6, R0, 0x39, RZ ;  /* 0x0000003900067810 */ /* 0x000fe20007ffe0ff */
[----:B------:R-:W-:Y:S01]  /*35b0*/  STL [R1+0x48], R246 ;  /* 0x000048f601007387 */ /* 0x000fe20000100800 */
[----:B------:R-:W-:Y:S02]  /*35c0*/  FMNMX.FTZ R0, R91, R4, !PT ;  /* 0x000000045b007209 */ /* 0x000fe40007810000 */
[----:B------:R-:W-:Y:S01]  /*35d0*/  FSEL R249, R61, -INF , !P3 ;  /* 0xff8000003df97808 */ /* 0x000fe20005800000 */
[----:B------:R-:W-:Y:S01]  /*35e0*/  STL [R1+0x44], R237 ;  /* 0x000044ed01007387 */ /* 0x000fe20000100800 */
[----:B------:R-:W-:-:S02]  /*35f0*/  FMNMX.FTZ R4, R179, R5, !PT ;  /* 0x00000005b3047209 */ /* 0x000fc40007810000 */
[----:B------:R-:W-:Y:S01]  /*3600*/  FMNMX.FTZ R0, R38, R0, !PT ;  /* 0x0000000026007209 */ /* 0x000fe20007810000 */
[----:B------:R-:W-:Y:S01]  /*3610*/  STL [R1+0x40], R236 ;  /* 0x000040ec01007387 */ /* 0x000fe20000100800 */
[----:B------:R-:W-:Y:S02]  /*3620*/  ISETP.GE.AND P1, PT, R6, UR13, PT ;  /* 0x0000000d06007c0c */ /* 0x000fe4000bf26270 */
[----:B------:R-:W-:Y:S01]  /*3630*/  FSEL R252, R20, -INF , !P2 ;  /* 0xff80000014fc7808 */ /* 0x000fe20005000000 */
[----:B------:R-:W-:Y:S01]  /*3640*/  STL [R1+0x3c], R235 ;  /* 0x00003ceb01007387 */ /* 0x000fe20000100800 */
[----:B------:R-:W-:Y:S02]  /*3650*/  FMNMX.FTZ R4, R249, R4, !PT ;  /* 0x00000004f9047209 */ /* 0x000fe40007810000 */
[----:B------:R-:W-:Y:S01]  /*3660*/  FMNMX.FTZ R0, R39, R0, !PT ;  /* 0x0000000027007209 */ /* 0x000fe20007810000 */
[----:B------:R-:W-:Y:S01]  /*3670*/  STL [R1+0x38], R234 ;  /* 0x000038ea01007387 */ /* 0x000fe20000100800 */
[----:B------:R-:W-:-:S02]  /*3680*/  FSEL R245, R21, -INF , !P1 ;  /* 0xff80000015f57808 */ /* 0x000fc40004800000 */
[----:B------:R-:W-:Y:S01]  /*3690*/  FMNMX.FTZ R4, R252, R4, !PT ;  /* 0x00000004fc047209 */ /* 0x000fe20007810000 */
[----:B------:R-:W-:Y:S01]  /*36a0*/  STL [R1+0x34], R233 ;  /* 0x000034e901007387 */ /* 0x000fe20000100800 */
[----:B------:R-:W-:Y:S02]  /*36b0*/  FMNMX.FTZ R5, R65, R64, !PT ;  /* 0x0000004041057209 */ /* 0x000fe40007810000 */
[----:B------:R-:W-:Y:S01]  /*36c0*/  FMNMX.FTZ R0, R190, R0, !PT ;  /* 0x00000000be007209 */ /* 0x000fe20007810000 */
[----:B------:R-:W-:Y:S01]  /*36d0*/  STL [R1+0x30], R232 ;  /* 0x000030e801007387 */ /* 0x000fe20000100800 */
[----:B------:R-:W-:Y:S02]  /*36e0*/  FMNMX.FTZ R7, R245, R4, !PT ;  /* 0x00000004f5077209 */ /* 0x000fe40007810000 */
[----:B------:R-:W-:Y:S01]  /*36f0*/  FMNMX.FTZ R4, R68, R5, !PT ;  /* 0x0000000544047209 */ /* 0x000fe20007810000 */
[----:B------:R-:W-:Y:S01]  /*3700*/  STL [R1+0x2c], R171 ;  /* 0x00002cab01007387 */ /* 0x000fe20000100800 */
[----:B------:R-:W-:-:S02]  /*3710*/  FSEL R172, R54, -INF , !P6 ;  /* 0xff80000036ac7808 */ /* 0x000fc40007000000 */
[----:B------:R-:W-:Y:S01]  /*3720*/  FMNMX.FTZ R0, R189, R0, !PT ;  /* 0x00000000bd007209 */ /* 0x000fe20007810000 */
[----:B------:R-:W1:Y:S01]  /*3730*/  SHFL.BFLY PT, R8, R7, 0x2, 0x1f ;  /* 0x0c401f0007087f89 */ /* 0x000e6200000e0000 */
[----:B------:R-:W-:Y:S02]  /*3740*/  FMNMX.FTZ R4, R86, R4, !PT ;  /* 0x0000000456047209 */ /* 0x000fe40007810000 */
[----:B------:R-:W-:Y:S02]  /*3750*/  FSEL R170, R55, -INF , !P5 ;  /* 0xff80000037aa7808 */ /* 0x000fe40006800000 */
[----:B------:R-:W-:Y:S02]  /*3760*/  FMNMX.FTZ R0, R172, R0, !PT ;  /* 0x00000000ac007209 */ /* 0x000fe40007810000 */
[----:B------:R-:W-:Y:S02]  /*3770*/  FMNMX.FTZ R4, R157, R4, !PT ;  /* 0x000000049d047209 */ /* 0x000fe40007810000 */
[----:B------:R-:W-:-:S02]  /*3780*/  FSEL R239, R62, -INF , !P4 ;  /* 0xff8000003eef7808 */ /* 0x000fc40006000000 */
[----:B------:R-:W-:Y:S02]  /*3790*/  FMNMX.FTZ R0, R170, R0, !PT ;  /* 0x00000000aa007209 */ /* 0x000fe40007810000 */
[----:B------:R-:W-:Y:S02]  /*37a0*/  FMNMX.FTZ R4, R162, R4, !PT ;  /* 0x00000004a2047209 */ /* 0x000fe40007810000 */
[----:B------:R-:W-:Y:S02]  /*37b0*/  FSEL R244, R63, -INF , !P3 ;  /* 0xff8000003ff47808 */ /* 0x000fe40005800000 */
[----:B------:R-:W-:Y:S02]  /*37c0*/  FMNMX.FTZ R0, R239, R0, !PT ;  /* 0x00000000ef007209 */ /* 0x000fe40007810000 */
[----:B------:R-:W-:Y:S02]  /*37d0*/  FMNMX.FTZ R4, R161, R4, !PT ;  /* 0x00000004a1047209 */ /* 0x000fe40007810000 */
[----:B------:R-:W-:-:S02]  /*37e0*/  FSEL R247, R22, -INF , !P2 ;  /* 0xff80000016f77808 */ /* 0x000fc40005000000 */
[----:B------:R-:W-:Y:S02]  /*37f0*/  FMNMX.FTZ R0, R244, R0, !PT ;  /* 0x00000000f4007209 */ /* 0x000fe40007810000 */
[----:B------:R-:W-:Y:S01]  /*3800*/  FMNMX.FTZ R5, R156, R4, !PT ;  /* 0x000000049c057209 */ /* 0x000fe20007810000 */
[----:B------:R-:W-:Y:S01]  /*3810*/  STL [R1+0x58], R247 ;  /* 0x000058f701007387 */ /* 0x000fe20000100800 */
[----:B------:R-:W-:Y:S02]  /*3820*/  FSEL R32, R23, -INF , !P1 ;  /* 0xff80000017207808 */ /* 0x000fe40004800000 */
[----:B------:R-:W-:Y:S02]  /*3830*/  FMNMX.FTZ R0, R247, R0, !PT ;  /* 0x00000000f7007209 */ /* 0x000fe40007810000 */
[----:B------:R-:W-:Y:S02]  /*3840*/  FMNMX.FTZ R4, R88, R87, !PT ;  /* 0x0000005758047209 */ /* 0x000fe40007810000 */
[----:B------:R-:W-:-:S02]  /*3850*/  FMNMX.FTZ R5, R174, R5, !PT ;  /* 0x00000005ae057209 */ /* 0x000fc40007810000 */
[----:B------:R-:W-:Y:S02]  /*3860*/  FMNMX.FTZ R6, R32, R0, !PT ;  /* 0x0000000020067209 */ /* 0x000fe40007810000 */
[----:B------:R-:W-:Y:S02]  /*3870*/  FMNMX.FTZ R0, R90, R4, !PT ;  /* 0x000000045a007209 */ /* 0x000fe40007810000 */
[----:B------:R-:W-:Y:S02]  /*3880*/  FMNMX.FTZ R4, R173, R5, !PT ;  /* 0x00000005ad047209 */ /* 0x000fe40007810000 */
[----:B-1----:R-:W-:Y:S01]  /*3890*/  FMNMX.FTZ R7, R7, R8, !PT ;  /* 0x0000000807077209 */ /* 0x002fe20007810000 */
[----:B------:R-:W1:Y:S01]  /*38a0*/  SHFL.BFLY PT, R5, R6, 0x2, 0x1f ;  /* 0x0c401f0006057f89 */ /* 0x000e6200000e0000 */
[----:B------:R-:W-:Y:S02]  /*38b0*/  FSEL R160, R40, -INF , !P6 ;  /* 0xff80000028a07808 */ /* 0x000fe40007000000 */
[----:B------:R-:W-:Y:S01]  /*38c0*/  FMNMX.FTZ R0, R89, R0, !PT ;  /* 0x0000000059007209 */ /* 0x000fe20007810000 */
[----:B------:R-:W2:Y:S01]  /*38d0*/  SHFL.BFLY PT, R8, R7, 0x1, 0x1f ;  /* 0x0c201f0007087f89 */ /* 0x000ea200000e0000 */
        /* <DEDUP_REMOVED lines=15> */
[----:B-1----:R-:W-:Y:S02]  /*39d0*/  FMNMX.FTZ R6, R6, R5, !PT ;  /* 0x0000000506067209 */ /* 0x002fe40007810000 */
[----:B------:R-:W-:Y:S02]  /*39e0*/  FMNMX.FTZ R5, R200, R4, !PT ;  /* 0x00000004c8057209 */ /* 0x000fe40007810000 */
[----:B------:R-:W-:Y:S01]  /*39f0*/  FSEL R15, R42, -INF , !P6 ;  /* 0xff8000002a0f7808 */ /* 0x000fe20007000000 */
[----:B------:R-:W-:Y:S01]  /*3a00*/  SHFL.BFLY PT, R164, R6, 0x1, 0x1f ;  /* 0x0c201f0006a47f89 */ /* 0x000fe200000e0000 */
[----:B------:R-:W-:-:S02]  /*3a10*/  FMNMX.FTZ R0, R175, R0, !PT ;  /* 0x00000000af007209 */ /* 0x000fc40007810000 */
[----:B--2---:R-:W-:Y:S02]  /*3a20*/  FMNMX.FTZ R166, R7, R8, !PT ;  /* 0x0000000807a67209 */ /* 0x004fe40007810000 */
[----:B------:R-:W-:Y:S01]  /*3a30*/  FSEL R14, R43, -INF , !P5 ;  /* 0xff8000002b0e7808 */ /* 0x000fe20006800000 */
[----:B------:R-:W1:Y:S01]  /*3a40*/  SHFL.BFLY PT, R7, R5, 0x2, 0x1f ;  /* 0x0c401f0005077f89 */ /* 0x000e6200000e0000 */
[----:B------:R-:W-:Y:S01]  /*3a50*/  FMNMX.FTZ R0, R15, R0, !PT ;  /* 0x000000000f007209 */ /* 0x000fe20007810000 */
[----:B------:R-:W-:Y:S01]  /*3a60*/  FMUL.FTZ R13, R166, UR6 ;  /* 0x00000006a60d7c20 */ /* 0x000fe20008410000 */
[----:B------:R-:W-:Y:S01]  /*3a70*/  FSEL R199, R26, -INF , !P4 ;  /* 0xff8000001ac77808 */ /* 0x000fe20006000000 */
[----:B------:R-:W-:Y:S01]  /*3a80*/  STL [R1+0x50], R166 ;  /* 0x000050a601007387 */ /* 0x000fe20000100800 */
[----:B------:R-:W-:Y:S02]  /*3a90*/  FMNMX.FTZ R0, R14, R0, !PT ;  /* 0x000000000e007209 */ /* 0x000fe40007810000 */
[----:B------:R-:W-:-:S02]  /*3aa0*/  FSEL R198, R27, -INF , !P3 ;  /* 0xff8000001bc67808 */ /* 0x000fc40005800000 */
[----:B------:R-:W-:Y:S02]  /*3ab0*/  FMNMX.FTZ R0, R199, R0, !PT ;  /* 0x00000000c7007209 */ /* 0x000fe40007810000 */
[----:B------:R-:W-:Y:S02]  /*3ac0*/  FSEL R197, R18, -INF , !P2 ;  /* 0xff80000012c57808 */ /* 0x000fe40005000000 */
[----:B------:R-:W-:Y:S02]  /*3ad0*/  FMNMX.FTZ R4, R198, R0, !PT ;  /* 0x00000000c6047209 */ /* 0x000fe40007810000 */
[----:B------:R-:W-:Y:S02]  /*3ae0*/  FSETP.NEU.FTZ.AND P4, PT, R166, -INF , PT ;  /* 0xff800000a600780b */ /* 0x000fe40003f9d000 */
[----:B------:R-:W-:Y:S02]  /*3af0*/  FSEL R196, R19, -INF , !P1 ;  /* 0xff80000013c47808 */ /* 0x000fe40004800000 */
[----:B------:R-:W-:-:S02]  /*3b00*/  FMNMX.FTZ R4, R197, R4, !PT ;  /* 0x00000004c5047209 */ /* 0x000fc40007810000 */
[----:B------:R-:W-:Y:S02]  /*3b10*/  FSEL R13, R13, RZ, P4 ;  /* 0x000000ff0d0d7208 */ /* 0x000fe40002000000 */
[----:B------:R-:W-:Y:S02]  /*3b20*/  FMNMX.FTZ R4, R196, R4, !PT ;  /* 0x00000004c4047209 */ /* 0x000fe40007810000 */
[----:B-1----:R-:W-:Y:S01]  /*3b30*/  FMNMX.FTZ R5, R5, R7, !PT ;  /* 0x0000000705057209 */ /* 0x002fe20007810000 */
[----:B------:R-:W-:Y:S01]  /*3b40*/  FFMA.FTZ R0, R56, UR6, -R13 ;  /* 0x0000000638007c23 */ /* 0x000fe2000801080d */
[----:B------:R-:W-:Y:S01]  /*3b50*/  FMNMX.FTZ R164, R6, R164, !PT ;  /* 0x000000a406a47209 */ /* 0x000fe20007810000 */
[----:B------:R-:W-:Y:S02]  /*3b60*/  SHFL.BFLY PT, R7, R4, 0x2, 0x1f ;  /* 0x0c401f0004077f89 */ /* 0x000fe400000e0000 */
[----:B------:R1:W-:Y:S01]  /*3b70*/  MUFU.EX2 R236, R0 ;  /* 0x0000000000ec7308 */ /* 0x0003e20000000800 */
[C---:B------:R-:W-:Y:S01]  /*3b80*/  FSETP.NEU.FTZ.AND P1, PT, R164.reuse, -INF , PT ;  /* 0xff800000a400780b */ /* 0x040fe20003f3d000 */
[----:B------:R-:W-:Y:S01]  /*3b90*/  FMUL.FTZ R12, R164, UR6 ;  /* 0x00000006a40c7c20 */ /* 0x000fe20008410000 */
[----:B------:R-:W2:Y:S04]  /*3ba0*/  SHFL.BFLY PT, R8, R5, 0x1, 0x1f ;  /* 0x0c201f0005087f89 */ /* 0x000ea800000e0000 */
[----:B------:R-:W-:Y:S01]  /*3bb0*/  FSEL R12, R12, RZ, P1 ;  /* 0x000000ff0c0c7208 */ /* 0x000fe20000800000 */
[----:B------:R-:W-:Y:S04]  /*3bc0*/  STL [R1+0x54], R164 ;  /* 0x000054a401007387 */ /* 0x000fe80000100800 */
[----:B------:R-:W-:-:S04]  /*3bd0*/  FFMA.FTZ R6, R58, UR6, -R12 ;  /* 0x000000063a067c23 */ /* 0x000fc8000801080c */
[----:B------:R3:W-:Y:S01]  /*3be0*/  MUFU.EX2 R234, R6 ;  /* 0x0000000600ea7308 */ /* 0x0007e20000000800 */
[----:B-1----:R-:W-:-:S07]  /*3bf0*/  FFMA.FTZ R0, R57, UR6, -R13 ;  /* 0x0000000639007c23 */ /* 0x002fce000801080d */
[----:B------:R1:W-:Y:S01]  /*3c00*/  MUFU.EX2 R237, R0 ;  /* 0x0000000000ed7308 */ /* 0x0003e20000000800 */
[----:B--2---:R-:W-:-:S04]  /*3c10*/  FMNMX.FTZ R168, R5, R8, !PT ;  /* 0x0000000805a87209 */ /* 0x004fc80007810000 */
[----:B------:R-:W-:Y:S01]  /*3c20*/  FSETP.NEU.FTZ.AND P1, PT, R168, -INF , PT ;  /* 0xff800000a800780b */ /* 0x000fe20003f3d000 */
[----:B---3--:R-:W-:-:S04]  /*3c30*/  FFMA.FTZ R6, R59, UR6, -R12 ;  /* 0x000000063b067c23 */ /* 0x008fc8000801080c */
[----:B------:R-:W2:Y:S01]  /*3c40*/  MUFU.EX2 R235, R6 ;  /* 0x0000000600eb7308 */ /* 0x000ea20000000800 */
[----:B-1----:R-:W-:-:S07]  /*3c50*/  FFMA.FTZ R0, R48, UR6, -R13 ;  /* 0x0000000630007c23 */ /* 0x002fce000801080d */
[----:B------:R1:W-:Y:S01]  /*3c60*/  MUFU.EX2 R217, R0 ;  /* 0x0000000000d97308 */ /* 0x0003e20000000800 */
[----:B--2---:R-:W-:Y:S01]  /*3c70*/  F2FP.BF16.F32.PACK_AB R5, R235, R234 ;  /* 0x000000eaeb05723e */ /* 0x004fe200000010ff */
[----:B-1----:R-:W-:-:S06]  /*3c80*/  FFMA.FTZ R0, R28, UR6, -R13 ;  /* 0x000000061c007c23 */ /* 0x002fcc000801080d */
[----:B------:R1:W2:Y:S02]  /*3c90*/  MUFU.EX2 R216, R0 ;  /* 0x0000000000d87308 */ /* 0x0002a40000000800 */
[----:B-1----:R-:W-:-:S05]  /*3ca0*/  IMAD.IADD R0, R153, 0x1, R152 ;  /* 0x0000000199007824 */ /* 0x002fca00078e0298 */
[----:B------:R-:W-:Y:S02]  /*3cb0*/  LEA R228, R0, UR4, 0x1 ;  /* 0x0000000400e47c11 */ /* 0x000fe4000f8e08ff */
[----:B------:R-:W-:Y:S01]  /*3cc0*/  FMNMX.FTZ R0, R4, R7, !PT ;  /* 0x0000000704007209 */ /* 0x000fe20007810000 */
[--C-:B------:R-:W-:Y:S01]  /*3cd0*/  FFMA.FTZ R4, R30, UR6, -R12.reuse ;  /* 0x000000061e047c23 */ /* 0x100fe2000801080c */
[----:B------:R-:W-:Y:S01]  /*3ce0*/  LEA R229, R3, R228, 0x1 ;  /* 0x000000e403e57211 */ /* 0x000fe200078e08ff */
[----:B------:R-:W-:Y:S01]  /*3cf0*/  FFMA.FTZ R3, R50, UR6, -R12 ;  /* 0x0000000632037c23 */ /* 0x000fe2000801080c */
[C---:B------:R-:W-:Y:S01]  /*3d00*/  IMAD R231, R2.reuse, 0x2, R228 ;  /* 0x0000000202e77824 */ /* 0x040fe200078e02e4 */
[----:B------:R-:W1:Y:S01]  /*3d10*/  SHFL.BFLY PT, R6, R0, 0x1, 0x1f ;  /* 0x0c201f0000067f89 */ /* 0x000e6200000e0000 */
[----:B------:R-:W-:Y:S01]  /*3d20*/  LEA R230, R2, R229, 0x1 ;  /* 0x000000e502e67211 */ /* 0x000fe200078e08ff */
[----:B------:R3:W-:Y:S02]  /*3d30*/  MUFU.EX2 R250, R3 ;  /* 0x0000000300fa7308 */ /* 0x0007e40000000800 */
[----:B------:R-:W4:Y:S04]  /*3d40*/  LDSM.16.MT88.4 R44, [R228+0xc000] ;  /* 0x00c00000e42c783b */ /* 0x000f280000004200 */
[----:B------:R-:W4:Y:S02]  /*3d50*/  LDSM.16.MT88.4 R72, [R230+0xe000] ;  /* 0x00e00000e648783b */ /* 0x000f240000004200 */
[----:B------:R2:W2:Y:S02]  /*3d60*/  MUFU.EX2 R218, R4 ;  /* 0x0000000400da7308 */ /* 0x0004a40000000800 */
[----:B------:R-:W4:Y:S04]  /*3d70*/  LDSM.16.MT88.4 R48, [R229+0xc000] ;  /* 0x00c00000e530783b */ /* 0x000f280000004200 */
[----:B------:R-:W4:Y:S01]  /*3d80*/  LDSM.16.MT88.4 R56, [R231+0xc000] ;  /* 0x00c00000e738783b */ /* 0x000f220000004200 */
[----:B---3--:R-:W-:-:S03]  /*3d90*/  FMUL.FTZ R3, R168, UR6 ;  /* 0x00000006a8037c20 */ /* 0x008fc60008410000 */
[----:B------:R-:W3:Y:S02]  /*3da0*/  LDSM.16.MT88.4 R80, [R230+0xc000] ;  /* 0x00c00000e650783b */ /* 0x000ee40000004200 */
[----:B------:R-:W-:Y:S02]  /*3db0*/  FSEL R2, R3, RZ, P1 ;  /* 0x000000ff03027208 */ /* 0x000fe40000800000 */
[----:B------:R-:W3:Y:S01]  /*3dc0*/  LDSM.16.MT88.4 R76, [R228+0xe000] ;  /* 0x00e00000e44c783b */ /* 0x000ee20000004200 */
[----:B-1----:R-:W-:Y:S02]  /*3dd0*/  FMNMX.FTZ R167, R0, R6, !PT ;  /* 0x0000000600a77209 */ /* 0x002fe40007810000 */
[----:B--2---:R-:W-:Y:S01]  /*3de0*/  F2FP.BF16.F32.PACK_AB R4, R237, R236 ;  /* 0x000000eced04723e */ /* 0x004fe200000010ff */
[--C-:B------:R-:W-:Y:S01]  /*3df0*/  FFMA.FTZ R3, R65, UR6, -R2.reuse ;  /* 0x0000000641037c23 */ /* 0x100fe20008010802 */
[C---:B------:R-:W-:Y:S01]  /*3e00*/  FSETP.NEU.FTZ.AND P1, PT, R167.reuse, -INF , PT ;  /* 0xff800000a700780b */ /* 0x040fe20003f3d000 */
[----:B------:R-:W-:Y:S01]  /*3e10*/  FMUL.FTZ R0, R167, UR6 ;  /* 0x00000006a7007c20 */ /* 0x000fe20008410000 */
[----:B------:R-:W-:Y:S01]  /*3e20*/  FFMA.FTZ R8, R68, UR6, -R2 ;  /* 0x0000000644087c23 */ /* 0x000fe20008010802 */
[----:B------:R1:W-:Y:S01]  /*3e30*/  MUFU.EX2 R177, R3 ;  /* 0x0000000300b17308 */ /* 0x0003e20000000800 */
[----:B------:R-:W2:Y:S01]  /*3e40*/  LDSM.16.MT88.4 R68, [R231+0xe000] ;  /* 0x00e00000e744783b */ /* 0x000ea20000004200 */
[----:B------:R-:W-:-:S02]  /*3e50*/  F2FP.BF16.F32.PACK_AB R6, R216, R217 ;  /* 0x000000d9d806723e */ /* 0x000fc400000010ff */
[----:B------:R-:W-:Y:S01]  /*3e60*/  FSEL R0, R0, RZ, P1 ;  /* 0x000000ff00007208 */ /* 0x000fe20000800000 */
[----:B------:R-:W-:Y:S01]  /*3e70*/  LDSM.16.MT88.4 R40, [R230+0xe800] ;  /* 0x00e80000e628783b */ /* 0x000fe20000004200 */
[----:B------:R-:W-:Y:S02]  /*3e80*/  F2FP.BF16.F32.PACK_AB R7, R218, R250 ;  /* 0x000000fada07723e */ /* 0x000fe400000010ff */
[----:B------:R-:W-:Y:S01]  /*3e90*/  MUFU.EX2 R233, R8 ;  /* 0x0000000800e97308 */ /* 0x000fe20000000800 */
[----:B------:R-:W-:Y:S04]  /*3ea0*/  LDSM.16.MT88.4 R16, [R231+0xc800] ;  /* 0x00c80000e710783b */ /* 0x000fe80000004200 */
[----:B----4-:R-:W-:Y:S01]  /*3eb0*/  HMMA.16816.F32.BF16 R152, R4, R44, RZ ;  /* 0x0000002c0498723c */ /* 0x010fe200000418ff */
[----:B------:R-:W-:Y:S01]  /*3ec0*/  LDSM.16.MT88.4 R60, [R230+0xc800] ;  /* 0x00c80000e63c783b */ /* 0x000fe20000004200 */
[----:B-1----:R-:W-:-:S03]  /*3ed0*/  FFMA.FTZ R3, R64, UR6, -R2 ;  /* 0x0000000640037c23 */ /* 0x002fc60008010802 */
[----:B------:R-:W-:Y:S01]  /*3ee0*/  LDSM.16.MT88.4 R24, [R228+0xc800] ;  /* 0x00c80000e418783b */ /* 0x000fe20000004200 */
[C---:B------:R-:W-:Y:S01]  /*3ef0*/  HMMA.16816.F32.BF16 R124, R4.reuse, R72, RZ ;  /* 0x00000048047c723c */ /* 0x040fe200000418ff */
[----:B------:R1:W4:Y:S02]  /*3f00*/  MUFU.EX2 R176, R3 ;  /* 0x0000000300b07308 */ /* 0x0003240000000800 */
[----:B------:R-:W2:Y:S03]  /*3f10*/  LDSM.16.MT88.4 R64, [R229+0xe000] ;  /* 0x00e00000e540783b */ /* 0x000ea60000004200 */
[C---:B------:R-:W-:Y:S01]  /*3f20*/  HMMA.16816.F32.BF16 R148, R4.reuse, R48, RZ ;  /* 0x000000300494723c */ /* 0x040fe200000418ff */
[----:B------:R-:W-:Y:S05]  /*3f30*/  LDSM.16.MT88.4 R20, [R229+0xc800] ;  /* 0x00c80000e514783b */ /* 0x000fea0000004200 */
[C---:B------:R-:W-:Y:S06]  /*3f40*/  HMMA.16816.F32.BF16 R144, R4.reuse, R56, RZ ;  /* 0x000000380490723c */ /* 0x040fec00000418ff */
[----:B---3--:R-:W-:Y:S01]  /*3f50*/  HMMA.16816.F32.BF16 R140, R4, R80, RZ ;  /* 0x00000050048c723c */ /* 0x008fe200000418ff */
[----:B-1----:R-:W-:Y:S01]  /*3f60*/  FFMA.FTZ R3, R86, UR6, -R2 ;  /* 0x0000000656037c23 */ /* 0x002fe20008010802 */
[----:B----4-:R-:W-:-:S03]  /*3f70*/  F2FP.BF16.F32.PACK_AB R8, R176, R177 ;  /* 0x000000b1b008723e */ /* 0x010fc600000010ff */
[----:B------:R1:W3:Y:S01]  /*3f80*/  MUFU.EX2 R246, R3 ;  /* 0x0000000300f67308 */ /* 0x0002e20000000800 */
[C---:B------:R-:W-:Y:S06]  /*3f90*/  HMMA.16816.F32.BF16 R136, R4.reuse, R76, RZ ;  /* 0x0000004c0488723c */ /* 0x040fec00000418ff */
[C---:B--2---:R-:W-:Y:S06]  /*3fa0*/  HMMA.16816.F32.BF16 R128, R4.reuse, R68, RZ ;  /* 0x000000440480723c */ /* 0x044fec00000418ff */
[----:B------:R-:W-:Y:S01]  /*3fb0*/  HMMA.16816.F32.BF16 R120, R4, R46, RZ ;  /* 0x0000002e0478723c */ /* 0x000fe200000418ff */
[----:B-1----:R-:W-:Y:S01]  /*3fc0*/  FFMA.FTZ R3, R88, UR6, -R0 ;  /* 0x0000000658037c23 */ /* 0x002fe20008010800 */
[----:B---3--:R-:W-:-:S04]  /*3fd0*/  F2FP.BF16.F32.PACK_AB R10, R246, R233 ;  /* 0x000000e9f60a723e */ /* 0x008fc800000010ff */
[C---:B------:R-:W-:Y:S01]  /*3fe0*/  HMMA.16816.F32.BF16 R116, R4.reuse, R50, RZ ;  /* 0x000000320474723c */ /* 0x040fe200000418ff */
[----:B------:R1:W-:Y:S05]  /*3ff0*/  MUFU.EX2 R185, R3 ;  /* 0x0000000300b97308 */ /* 0x0003ea0000000800 */
[C---:B------:R-:W-:Y:S06]  /*4000*/  HMMA.16816.F32.BF16 R132, R4.reuse, R64, RZ ;  /* 0x000000400484723c */ /* 0x040fec00000418ff */
[C---:B------:R-:W-:Y:S06]  /*4010*/  HMMA.16816.F32.BF16 R112, R4.reuse, R58, RZ ;  /* 0x0000003a0470723c */ /* 0x040fec00000418ff */
[----:B------:R-:W-:Y:S01]  /*4020*/  HMMA.16816.F32.BF16 R108, R4, R82, RZ ;  /* 0x00000052046c723c */ /* 0x000fe200000418ff */
[----:B-1----:R-:W-:-:S04]  /*4030*/  FFMA.FTZ R3, R87, UR6, -R0 ;  /* 0x0000000657037c23 */ /* 0x002fc80008010800 */
[----:B------:R1:W2:Y:S01]  /*4040*/  MUFU.EX2 R184, R3 ;  /* 0x0000000300b87308 */ /* 0x0002a20000000800 */
[C---:B------:R-:W-:Y:S06]  /*4050*/  HMMA.16816.F32.BF16 R104, R4.reuse, R78, RZ ;  /* 0x0000004e0468723c */ /* 0x040fec00000418ff */
[----:B------:R-:W-:Y:S01]  /*4060*/  HMMA.16816.F32.BF16 R100, R4, R66, RZ ;  /* 0x000000420464723c */ /* 0x000fe200000418ff */
[----:B-1----:R-:W-:Y:S01]  /*4070*/  FFMA.FTZ R3, R90, UR6, -R0 ;  /* 0x000000065a037c23 */ /* 0x002fe20008010800 */
[----:B--2---:R-:W-:-:S03]  /*4080*/  F2FP.BF16.F32.PACK_AB R9, R184, R185 ;  /* 0x000000b9b809723e */ /* 0x004fc600000010ff */
[----:B------:R1:W-:Y:S02]  /*4090*/  MUFU.EX2 R232, R3 ;  /* 0x0000000300e87308 */ /* 0x0003e40000000800 */
[----:B-1----:R-:W-:-:S06]  /*40a0*/  FFMA.FTZ R3, R89, UR6, -R0 ;  /* 0x0000000659037c23 */ /* 0x002fcc0008010800 */
[----:B------:R1:W2:Y:S02]  /*40b0*/  MUFU.EX2 R52, R3 ;  /* 0x0000000300347308 */ /* 0x0002a40000000800 */
[----:B-1----:R-:W-:Y:S01]  /*40c0*/  FFMA.FTZ R3, R85, UR6, -R13 ;  /* 0x0000000655037c23 */ /* 0x002fe2000801080d */
[----:B--2---:R-:W-:-:S05]  /*40d0*/  F2FP.BF16.F32.PACK_AB R11, R52, R232 ;  /* 0x000000e8340b723e */ /* 0x004fca00000010ff */
[----:B------:R1:W-:Y:S02]  /*40e0*/  MUFU.EX2 R247, R3 ;  /* 0x0000000300f77308 */ /* 0x0003e40000000800 */
[----:B------:R-:W-:Y:S07]  /*40f0*/  HMMA.16816.F32.BF16 R92, R8, R44, RZ ;  /* 0x0000002c085c723c */ /* 0x000fee00000418ff */
[----:B------:R-:W-:Y:S02]  /*4100*/  IMAD.MOV.U32 R44, RZ, RZ, R32 ;  /* 0x000000ffff2c7224 */ /* 0x000fe400078e0020 */
[----:B------:R-:W-:Y:S01]  /*4110*/  LDSM.16.MT88.4 R32, [R229+0xe800] ;  /* 0x00e80000e520783b */ /* 0x000fe20000004200 */
[----:B-1----:R-:W-:-:S02]  /*4120*/  FFMA.FTZ R3, R84, UR6, -R13 ;  /* 0x0000000654037c23 */ /* 0x002fc4000801080d */
[C---:B------:R-:W-:Y:S02]  /*4130*/  HMMA.16816.F32.BF16 R84, R8.reuse, R48, RZ ;  /* 0x000000300854723c */ /* 0x040fe400000418ff */
[----:B------:R1:W2:Y:S05]  /*4140*/  MUFU.EX2 R241, R3 ;  /* 0x0000000300f17308 */ /* 0x0002aa0000000800 */
[----:B------:R-:W-:Y:S02]  /*4150*/  MOV R48, R52 ;  /* 0x0000003400307202 */ /* 0x000fe40000000f00 */
[----:B------:R-:W-:Y:S07]  /*4160*/  HMMA.16816.F32.BF16 R52, R8, R56, RZ ;  /* 0x000000380834723c */ /* 0x000fee00000418ff */
[----:B------:R-:W-:Y:S01]  /*4170*/  IMAD.MOV.U32 R57, RZ, RZ, R185 ;  /* 0x000000ffff397224 */ /* 0x000fe200078e00b9 */
[----:B------:R-:W-:Y:S01]  /*4180*/  MOV R56, R184 ;  /* 0x000000b800387202 */ /* 0x000fe20000000f00 */
[----:B-1----:R-:W-:-:S04]  /*4190*/  FFMA.FTZ R3, R31, UR6, -R13 ;  /* 0x000000061f037c23 */ /* 0x002fc8000801080d */
[----:B------:R1:W-:Y:S02]  /*41a0*/  MUFU.EX2 R238, R3 ;  /* 0x0000000300ee7308 */ /* 0x0003e40000000800 */
[----:B-1----:R-:W-:Y:S02]  /*41b0*/  FFMA.FTZ R3, R29, UR6, -R13 ;  /* 0x000000061d037c23 */ /* 0x002fe4000801080d */
[----:B------:R-:W1:Y:S04]  /*41c0*/  LDSM.16.MT88.4 R28, [R228+0xe800] ;  /* 0x00e80000e41c783b */ /* 0x000e680000004200 */
[----:B------:R3:W4:Y:S02]  /*41d0*/  MUFU.EX2 R178, R3 ;  /* 0x0000000300b27308 */ /* 0x0007240000000800 */
[----:B---3--:R-:W-:-:S02]  /*41e0*/  FFMA.FTZ R3, R96, UR6, -R12 ;  /* 0x0000000660037c23 */ /* 0x008fc4000801080c */
[C---:B------:R-:W-:Y:S04]  /*41f0*/  HMMA.16816.F32.BF16 R96, R4.reuse, R70, RZ ;  /* 0x000000460460723c */ /* 0x040fe800000418ff */
[----:B------:R3:W-:Y:S02]  /*4200*/  MUFU.EX2 R251, R3 ;  /* 0x0000000300fb7308 */ /* 0x0007e40000000800 */
[----:B---3--:R-:W-:Y:S02]  /*4210*/  FFMA.FTZ R3, R91, UR6, -R12 ;  /* 0x000000065b037c23 */ /* 0x008fe4000801080c */
[----:B------:R-:W-:Y:S04]  /*4220*/  HMMA.16816.F32.BF16 R88, R4, R74, RZ ;  /* 0x0000004a0458723c */ /* 0x000fe800000418ff */
[----:B------:R3:W1:Y:S03]  /*4230*/  MUFU.EX2 R240, R3 ;  /* 0x0000000300f07308 */ /* 0x0006660000000800 */
[----:B--2---:R-:W-:-:S02]  /*4240*/  F2FP.BF16.F32.PACK_AB R4, R241, R247 ;  /* 0x000000f7f104723e */ /* 0x004fc400000010ff */
[----:B----4-:R-:W-:Y:S01]  /*4250*/  F2FP.BF16.F32.PACK_AB R6, R178, R238 ;  /* 0x000000eeb206723e */ /* 0x010fe200000010ff */
[----:B---3--:R-:W-:Y:S01]  /*4260*/  FFMA.FTZ R3, R38, UR6, -R12 ;  /* 0x0000000626037c23 */ /* 0x008fe2000801080c */
[----:B-1----:R-:W-:-:S03]  /*4270*/  F2FP.BF16.F32.PACK_AB R5, R240, R251 ;  /* 0x000000fbf005723e */ /* 0x002fc600000010ff */
[----:B------:R1:W-:Y:S02]  /*4280*/  MUFU.EX2 R166, R3 ;  /* 0x0000000300a67308 */ /* 0x0003e40000000800 */
[----:B-1----:R-:W-:Y:S02]  /*4290*/  FFMA.FTZ R3, R39, UR6, -R12 ;  /* 0x0000000627037c23 */ /* 0x002fe4000801080c */
[----:B------:R-:W1:Y:S04]  /*42a0*/  LDSM.16.MT88.4 R36, [R231+0xe800] ;  /* 0x00e80000e724783b */ /* 0x000e680000004200 */
[----:B------:R2:W3:Y:S02]  /*42b0*/  MUFU.EX2 R171, R3 ;  /* 0x0000000300ab7308 */ /* 0x0004e40000000800 */
[----:B--2---:R-:W-:Y:S01]  /*42c0*/  FFMA.FTZ R3, R157, UR6, -R2 ;  /* 0x000000069d037c23 */ /* 0x004fe20008010802 */
[----:B---3--:R-:W-:-:S05]  /*42d0*/  F2FP.BF16.F32.PACK_AB R7, R171, R166 ;  /* 0x000000a6ab07723e */ /* 0x008fca00000010ff */
[----:B------:R2:W-:Y:S02]  /*42e0*/  MUFU.EX2 R191, R3 ;  /* 0x0000000300bf7308 */ /* 0x0005e40000000800 */
[C---:B------:R-:W-:Y:S06]  /*42f0*/  HMMA.16816.F32.BF16 R124, R4.reuse, R40, R124 ;  /* 0x00000028047c723c */ /* 0x040fec000004187c */
[C---:B------:R-:W-:Y:S06]  /*4300*/  HMMA.16816.F32.BF16 R208, R4.reuse, R28, R136 ;  /* 0x0000001c04d0723c */ /* 0x040fec0000041888 */
[----:B------:R-:W-:Y:S01]  /*4310*/  HMMA.16816.F32.BF16 R220, R4, R16, R144 ;  /* 0x0000001004dc723c */ /* 0x000fe20000041890 */
[----:B--2---:R-:W-:Y:S01]  /*4320*/  FFMA.FTZ R3, R162, UR6, -R2 ;  /* 0x00000006a2037c23 */ /* 0x004fe20008010802 */
[----:B------:R-:W-:-:S03]  /*4330*/  MOV R162, R176 ;  /* 0x000000b000a27202 */ /* 0x000fc60000000f00 */
[----:B------:R2:W3:Y:S01]  /*4340*/  MUFU.EX2 R243, R3 ;  /* 0x0000000300f37308 */ /* 0x0004e20000000800 */
[C---:B------:R-:W-:Y:S06]  /*4350*/  HMMA.16816.F32.BF16 R212, R4.reuse, R60, R140 ;  /* 0x0000003c04d4723c */ /* 0x040fec000004188c */
[----:B------:R-:W-:Y:S01]  /*4360*/  HMMA.16816.F32.BF16 R136, R4, R32, R132 ;  /* 0x000000200488723c */ /* 0x000fe20000041884 */
[----:B------:R-:W-:-:S05]  /*4370*/  MOV R157, R125 ;  /* 0x0000007d009d7202 */ /* 0x000fca0000000f00 */
[----:B------:R-:W-:Y:S01]  /*4380*/  HMMA.16816.F32.BF16 R152, R4, R24, R152 ;  /* 0x000000180498723c */ /* 0x000fe20000041898 */
[----:B--2---:R-:W-:Y:S01]  /*4390*/  FFMA.FTZ R3, R161, UR6, -R2 ;  /* 0x00000006a1037c23 */ /* 0x004fe20008010802 */
[----:B------:R-:W-:-:S04]  /*43a0*/  IMAD.MOV.U32 R161, RZ, RZ, R177 ;  /* 0x000000ffffa17224 */ /* 0x000fc800078e00b1 */
[C---:B------:R-:W-:Y:S01]  /*43b0*/  HMMA.16816.F32.BF16 R148, R4.reuse, R20, R148 ;  /* 0x000000140494723c */ /* 0x040fe20000041894 */
[----:B------:R2:W-:Y:S05]  /*43c0*/  MUFU.EX2 R219, R3 ;  /* 0x0000000300db7308 */ /* 0x0005ea0000000800 */
[C---:B-1----:R-:W-:Y:S06]  /*43d0*/  HMMA.16816.F32.BF16 R204, R4.reuse, R36, R128 ;  /* 0x0000002404cc723c */ /* 0x042fec0000041880 */
[C---:B------:R-:W-:Y:S06]  /*43e0*/  HMMA.16816.F32.BF16 R184, R4.reuse, R26, R120 ;  /* 0x0000001a04b8723c */ /* 0x040fec0000041878 */
[----:B------:R-:W-:Y:S01]  /*43f0*/  HMMA.16816.F32.BF16 R144, R4, R22, R116 ;  /* 0x000000160490723c */ /* 0x000fe20000041874 */
[----:B--2---:R-:W-:Y:S01]  /*4400*/  FFMA.FTZ R3, R156, UR6, -R2 ;  /* 0x000000069c037c23 */ /* 0x004fe20008010802 */
[----:B------:R-:W-:-:S03]  /*4410*/  IMAD.MOV.U32 R156, RZ, RZ, R124 ;  /* 0x000000ffff9c7224 */ /* 0x000fc600078e007c */
[----:B------:R1:W-:Y:S01]  /*4420*/  MUFU.EX2 R164, R3 ;  /* 0x0000000300a47308 */ /* 0x0003e20000000800 */
[C---:B------:R-:W-:Y:S06]  /*4430*/  HMMA.16816.F32.BF16 R140, R4.reuse, R18, R112 ;  /* 0x00000012048c723c */ /* 0x040fec0000041870 */
[C---:B------:R-:W-:Y:S06]  /*4440*/  HMMA.16816.F32.BF16 R108, R4.reuse, R62, R108 ;  /* 0x0000003e046c723c */ /* 0x040fec000004186c */
[----:B------:R-:W-:Y:S01]  /*4450*/  HMMA.16816.F32.BF16 R132, R4, R34, R100 ;  /* 0x000000220484723c */ /* 0x000fe20000041864 */
[----:B-1----:R-:W-:Y:S01]  /*4460*/  FFMA.FTZ R3, R169, UR6, -R0 ;  /* 0x00000006a9037c23 */ /* 0x002fe20008010800 */
[----:B------:R-:W-:-:S04]  /*4470*/  MOV R169, R178 ;  /* 0x000000b200a97202 */ /* 0x000fc80000000f00 */
[C---:B------:R-:W-:Y:S01]  /*4480*/  HMMA.16816.F32.BF16 R192, R4.reuse, R38, R96 ;  /* 0x0000002604c0723c */ /* 0x040fe20000041860 */
[----:B------:R1:W-:Y:S05]  /*4490*/  MUFU.EX2 R49, R3 ;  /* 0x0000000300317308 */ /* 0x0003ea0000000800 */
[----:B------:R-:W-:Y:S06]  /*44a0*/  HMMA.16816.F32.BF16 R224, R4, R42, R88 ;  /* 0x0000002a04e0723c */ /* 0x000fec0000041858 */
[C---:B------:R-:W-:Y:S06]  /*44b0*/  HMMA.16816.F32.BF16 R96, R8.reuse, R50, RZ ;  /* 0x000000320860723c */ /* 0x040fec00000418ff */
[----:B------:R-:W-:Y:S01]  /*44c0*/  HMMA.16816.F32.BF16 R88, R8, R80, RZ ;  /* 0x000000500858723c */ /* 0x000fe200000418ff */
[----:B-1----:R-:W-:Y:S01]  /*44d0*/  FFMA.FTZ R3, R165, UR6, -R0 ;  /* 0x00000006a5037c23 */ /* 0x002fe20008010800 */
[----:B------:R-:W-:-:S03]  /*44e0*/  MOV R165, R126 ;  /* 0x0000007e00a57202 */ /* 0x000fc60000000f00 */
[----:B------:R1:W2:Y:S01]  /*44f0*/  MUFU.EX2 R242, R3 ;  /* 0x0000000300f27308 */ /* 0x0002a20000000800 */
[----:B------:R-:W-:Y:S01]  /*4500*/  HMMA.16816.F32.BF16 R80, R8, R82, RZ ;  /* 0x000000520850723c */ /* 0x000fe200000418ff */
[----:B-1----:R-:W-:Y:S01]  /*4510*/  FFMA.FTZ R3, R163, UR6, -R0 ;  /* 0x00000006a3037c23 */ /* 0x002fe20008010800 */
[----:B------:R-:W-:-:S05]  /*4520*/  IMAD.MOV.U32 R163, RZ, RZ, R179 ;  /* 0x000000ffffa37224 */ /* 0x000fca00078e00b3 */
[----:B------:R1:W-:Y:S02]  /*4530*/  MUFU.EX2 R248, R3 ;  /* 0x0000000300f87308 */ /* 0x0003e40000000800 */
[----:B-1----:R-:W-:Y:S01]  /*4540*/  FFMA.FTZ R3, R159, UR6, -R0 ;  /* 0x000000069f037c23 */ /* 0x002fe20008010800 */
[----:B------:R-:W-:Y:S02]  /*4550*/  IMAD.MOV.U32 R159, RZ, RZ, R127 ;  /* 0x000000ffff9f7224 */ /* 0x000fe400078e007f */
[----:B------:R-:W-:Y:S03]  /*4560*/  HMMA.16816.F32.BF16 R124, R4, R30, R104 ;  /* 0x0000001e047c723c */ /* 0x000fe60000041868 */
[----:B------:R-:W1:Y:S04]  /*4570*/  MUFU.EX2 R45, R3 ;  /* 0x00000003002d7308 */ /* 0x000e680000000800 */
[----:B---3--:R-:W-:Y:S01]  /*4580*/  F2FP.BF16.F32.PACK_AB R4, R243, R191 ;  /* 0x000000bff304723e */ /* 0x008fe200000010ff */
[----:B------:R-:W-:Y:S01]  /*4590*/  IMAD.MOV.U32 R107, RZ, RZ, R57 ;  /* 0x000000ffff6b7224 */ /* 0x000fe200078e0039 */
[----:B--2---:R-:W-:-:S02]  /*45a0*/  F2FP.BF16.F32.PACK_AB R5, R242, R49 ;  /* 0x00000031f205723e */ /* 0x004fc400000010ff */
[----:B------:R-:W-:Y:S02]  /*45b0*/  F2FP.BF16.F32.PACK_AB R6, R164, R219 ;  /* 0x000000dba406723e */ /* 0x000fe400000010ff */
[----:B------:R-:W-:Y:S02]  /*45c0*/  MOV R106, R56 ;  /* 0x00000038006a7202 */ /* 0x000fe40000000f00 */
[----:B------:R-:W-:Y:S01]  /*45d0*/  HMMA.16816.F32.BF16 R56, R8, R58, RZ ;  /* 0x0000003a0838723c */ /* 0x000fe200000418ff */
[----:B------:R-:W-:Y:S02]  /*45e0*/  MOV R104, R216 ;  /* 0x000000d800687202 */ /* 0x000fe40000000f00 */
[----:B-1----:R-:W-:Y:S01]  /*45f0*/  F2FP.BF16.F32.PACK_AB R7, R45, R248 ;  /* 0x000000f82d07723e */ /* 0x002fe200000010ff */
[----:B------:R-:W-:-:S06]  /*4600*/  FFMA.FTZ R3, R174, UR6, -R2 ;  /* 0x00000006ae037c23 */ /* 0x000fcc0008010802 */
[----:B------:R-:W-:Y:S06]  /*4610*/  HMMA.16816.F32.BF16 R128, R4, R16, R52 ;  /* 0x000000100480723c */ /* 0x000fec0000041834 */
[----:B------:R-:W-:Y:S01]  /*4620*/  HMMA.16816.F32.BF16 R52, R8, R64, RZ ;  /* 0x000000400834723c */ /* 0x000fe200000418ff */
[----:B------:R-:W-:Y:S01]  /*4630*/  IMAD.MOV.U32 R16, RZ, RZ, R251 ;  /* 0x000000ffff107224 */ /* 0x000fe200078e00fb */
[----:B------:R-:W-:-:S04]  /*4640*/  MOV R17, R171 ;  /* 0x000000ab00117202 */ /* 0x000fc80000000f00 */
[C---:B------:R-:W-:Y:S06]  /*4650*/  HMMA.16816.F32.BF16 R176, R4.reuse, R24, R92 ;  /* 0x0000001804b0723c */ /* 0x040fec000004185c */
[----:B------:R-:W-:Y:S01]  /*4660*/  HMMA.16816.F32.BF16 R100, R4, R20, R84 ;  /* 0x000000140464723c */ /* 0x000fe20000041854 */
[----:B------:R-:W-:Y:S01]  /*4670*/  IMAD.MOV.U32 R25, RZ, RZ, R163 ;  /* 0x000000ffff197224 */ /* 0x000fe200078e00a3 */
[----:B------:R-:W-:Y:S01]  /*4680*/  MOV R163, R48 ;  /* 0x0000003000a37202 */ /* 0x000fe20000000f00 */
[----:B------:R-:W-:-:S03]  /*4690*/  IMAD.MOV.U32 R24, RZ, RZ, R49 ;  /* 0x000000ffff187224 */ /* 0x000fc600078e0031 */
[----:B------:R-:W-:Y:S01]  /*46a0*/  HMMA.16816.F32.BF16 R92, R8, R46, RZ ;  /* 0x0000002e085c723c */ /* 0x000fe200000418ff */
[----:B------:R-:W-:Y:S01]  /*46b0*/  MOV R21, R44 ;  /* 0x0000002c00157202 */ /* 0x000fe20000000f00 */
[----:B------:R-:W-:-:S04]  /*46c0*/  IMAD.MOV.U32 R20, RZ, RZ, R45 ;  /* 0x000000ffff147224 */ /* 0x000fc800078e002d */
[----:B------:R-:W-:Y:S01]  /*46d0*/  HMMA.16816.F32.BF16 R120, R4, R32, R52 ;  /* 0x000000200478723c */ /* 0x000fe20000041834 */
[----:B------:R1:W-:Y:S05]  /*46e0*/  MUFU.EX2 R32, R3 ;  /* 0x0000000300207308 */ /* 0x0003ea0000000800 */
[C---:B------:R-:W-:Y:S01]  /*46f0*/  HMMA.16816.F32.BF16 R84, R8.reuse, R76, RZ ;  /* 0x0000004c0854723c */ /* 0x040fe200000418ff */
[----:B------:R-:W-:Y:S01]  /*4700*/  IMAD.MOV.U32 R55, RZ, RZ, R249 ;  /* 0x000000ffff377224 */ /* 0x000fe200078e00f9 */
[----:B------:R-:W-:Y:S01]  /*4710*/  MOV R52, R20 ;  /* 0x0000001400347202 */ /* 0x000fe20000000f00 */
[----:B------:R-:W-:Y:S01]  /*4720*/  IMAD.MOV.U32 R54, RZ, RZ, R169 ;  /* 0x000000ffff367224 */ /* 0x000fe200078e00a9 */
[----:B------:R-:W-:Y:S01]  /*4730*/  MOV R53, R25 ;  /* 0x0000001900357202 */ /* 0x000fe20000000f00 */
[----:B------:R-:W-:Y:S01]  /*4740*/  IMAD.MOV.U32 R20, RZ, RZ, R24 ;  /* 0x000000ffff147224 */ /* 0x000fe200078e0018 */
[----:B------:R-:W-:Y:S01]  /*4750*/  HMMA.16816.F32.BF16 R48, R8, R68, RZ ;  /* 0x000000440830723c */ /* 0x000fe200000418ff */
[----:B-1----:R-:W-:-:S05]  /*4760*/  FFMA.FTZ R3, R173, UR6, -R2 ;  /* 0x00000006ad037c23 */ /* 0x002fca0008010802 */
[C---:B------:R-:W-:Y:S01]  /*4770*/  HMMA.16816.F32.BF16 R44, R8.reuse, R72, RZ ;  /* 0x00000048082c723c */ /* 0x040fe200000418ff */
[----:B------:R1:W2:Y:S05]  /*4780*/  MUFU.EX2 R33, R3 ;  /* 0x0000000300217308 */ /* 0x0002aa0000000800 */
[----:B------:R-:W-:Y:S01]  /*4790*/  HMMA.16816.F32.BF16 R76, R8, R78, RZ ;  /* 0x0000004e084c723c */ /* 0x000fe200000418ff */
[----:B------:R-:W-:Y:S02]  /*47a0*/  IMAD.MOV.U32 R73, RZ, RZ, R191 ;  /* 0x000000ffff497224 */ /* 0x000fe400078e00bf */
[----:B------:R-:W-:-:S03]  /*47b0*/  IMAD.MOV.U32 R72, RZ, RZ, R217 ;  /* 0x000000ffff487224 */ /* 0x000fc600078e00d9 */
[C---:B------:R-:W-:Y:S06]  /*47c0*/  HMMA.16816.F32.BF16 R64, R8.reuse, R66, RZ ;  /* 0x000000420840723c */ /* 0x040fec00000418ff */
[----:B------:R-:W-:Y:S01]  /*47d0*/  HMMA.16816.F32.BF16 R68, R8, R70, RZ ;  /* 0x000000460844723c */ /* 0x000fe200000418ff */
[----:B-1----:R-:W-:-:S05]  /*47e0*/  FFMA.FTZ R3, R160, UR6, -R2 ;  /* 0x00000006a0037c23 */ /* 0x002fca0008010802 */
[----:B------:R-:W-:Y:S06]  /*47f0*/  HMMA.16816.F32.BF16 R8, R8, R74, RZ ;  /* 0x0000004a0808723c */ /* 0x000fec00000418ff */
[C---:B------:R-:W-:Y:S01]  /*4800*/  HMMA.16816.F32.BF16 R116, R4.reuse, R28, R84 ;  /* 0x0000001c0474723c */ /* 0x040fe20000041854 */
[----:B------:R-:W-:Y:S01]  /*4810*/  MOV R75, R218 ;  /* 0x000000da004b7202 */ /* 0x000fe20000000f00 */
[----:B------:R-:W-:Y:S01]  /*4820*/  IMAD.MOV.U32 R74, RZ, RZ, R219 ;  /* 0x000000ffff4a7224 */ /* 0x000fe200078e00db */
[----:B------:R1:W-:Y:S03]  /*4830*/  MUFU.EX2 R218, R3 ;  /* 0x0000000300da7308 */ /* 0x0003e60000000800 */
[----:B------:R-:W-:Y:S01]  /*4840*/  HMMA.16816.F32.BF16 R112, R4, R60, R88 ;  /* 0x0000003c0470723c */ /* 0x000fe20000041858 */
[----:B------:R-:W-:-:S02]  /*4850*/  MOV R28, R250 ;  /* 0x000000fa001c7202 */ /* 0x000fc40000000f00 */
[----:B------:R-:W-:-:S03]  /*4860*/  MOV R29, R248 ;  /* 0x000000f8001d7202 */ /* 0x000fc60000000f00 */
[C---:B------:R-:W-:Y:S01]  /*4870*/  HMMA.16816.F32.BF16 R248, R4.reuse, R40, R44 ;  /* 0x0000002804f8723c */ /* 0x040fe2000004182c */
[----:B------:R-:W-:Y:S01]  /*4880*/  IMAD.MOV.U32 R88, RZ, RZ, R243 ;  /* 0x000000ffff587224 */ /* 0x000fe200078e00f3 */
[----:B------:R-:W-:Y:S01]  /*4890*/  MOV R89, R242 ;  /* 0x000000f200597202 */ /* 0x000fe20000000f00 */
[----:B------:R-:W-:Y:S01]  /*48a0*/  IMAD.MOV.U32 R90, RZ, RZ, R241 ;  /* 0x000000ffff5a7224 */ /* 0x000fe200078e00f1 */
[----:B------:R-:W-:Y:S02]  /*48b0*/  MOV R91, R240 ;  /* 0x000000f0005b7202 */ /* 0x000fe40000000f00 */
[C---:B------:R-:W-:Y:S01]  /*48c0*/  HMMA.16816.F32.BF16 R44, R4.reuse, R26, R92 ;  /* 0x0000001a042c723c */ /* 0x040fe2000004185c */
[----:B------:R-:W-:Y:S02]  /*48d0*/  IMAD.MOV.U32 R40, RZ, RZ, R54 ;  /* 0x000000ffff287224 */ /* 0x000fe400078e0036 */
[----:B-1----:R-:W-:Y:S01]  /*48e0*/  FFMA.FTZ R3, R158, UR6, -R2 ;  /* 0x000000069e037c23 */ /* 0x002fe20008010802 */
[----:B------:R-:W-:Y:S03]  /*48f0*/  LDSM.16.MT88.4 R24, [R229+0xd000] ;  /* 0x00d00000e518783b */ /* 0x000fe60000004200 */
[----:B------:R1:W-:Y:S01]  /*4900*/  MUFU.EX2 R219, R3 ;  /* 0x0000000300db7308 */ /* 0x0003e20000000800 */
[----:B------:R-:W-:Y:S01]  /*4910*/  HMMA.16816.F32.BF16 R240, R4, R36, R48 ;  /* 0x0000002404f0723c */ /* 0x000fe20000041830 */
[----:B------:R-:W-:Y:S01]  /*4920*/  MOV R95, R53 ;  /* 0x00000035005f7202 */ /* 0x000fe20000000f00 */
[----:B------:R-:W-:Y:S01]  /*4930*/  IMAD.MOV.U32 R93, RZ, RZ, R21 ;  /* 0x000000ffff5d7224 */ /* 0x000fe200078e0015 */
[----:B------:R-:W-:-:S03]  /*4940*/  MOV R94, R20 ;  /* 0x00000014005e7202 */ /* 0x000fc60000000f00 */
[C---:B------:R-:W-:Y:S01]  /*4950*/  HMMA.16816.F32.BF16 R60, R4.reuse, R62, R80 ;  /* 0x0000003e043c723c */ /* 0x040fe20000041850 */
[----:B------:R-:W-:Y:S01]  /*4960*/  MOV R36, R55 ;  /* 0x0000003700247202 */ /* 0x000fe20000000f00 */
[----:B------:R-:W-:Y:S01]  /*4970*/  IMAD.MOV.U32 R37, RZ, RZ, R28 ;  /* 0x000000ffff257224 */ /* 0x000fe200078e001c */
[----:B------:R-:W-:Y:S01]  /*4980*/  MOV R55, R238 ;  /* 0x000000ee00377202 */ /* 0x000fe20000000f00 */
[----:B------:R-:W-:Y:S02]  /*4990*/  IMAD.MOV.U32 R28, RZ, RZ, R165 ;  /* 0x000000ffff1c7224 */ /* 0x000fe400078e00a5 */
[C---:B------:R-:W-:Y:S01]  /*49a0*/  HMMA.16816.F32.BF16 R48, R4.reuse, R30, R76 ;  /* 0x0000001e0430723c */ /* 0x040fe2000004184c */
[----:B--2---:R-:W-:Y:S01]  /*49b0*/  MOV R82, R33 ;  /* 0x0000002100527202 */ /* 0x004fe20000000f00 */
[----:B------:R-:W-:Y:S02]  /*49c0*/  IMAD.MOV.U32 R33, RZ, RZ, R17 ;  /* 0x000000ffff217224 */ /* 0x000fe400078e0011 */
[----:B-1----:R-:W-:Y:S01]  /*49d0*/  FFMA.FTZ R3, R183, UR6, -R0 ;  /* 0x00000006b7037c23 */ /* 0x002fe20008010800 */
[----:B------:R-:W-:Y:S01]  /*49e0*/  IMAD.MOV.U32 R41, RZ, RZ, R28 ;  /* 0x000000ffff297224 */ /* 0x000fe200078e001c */
[C---:B------:R-:W-:Y:S01]  /*49f0*/  HMMA.16816.F32.BF16 R84, R4.reuse, R18, R56 ;  /* 0x000000120454723c */ /* 0x040fe20000041838 */
[----:B------:R-:W-:Y:S01]  /*4a00*/  IMAD.MOV.U32 R78, RZ, RZ, R32 ;  /* 0x000000ffff4e7224 */ /* 0x000fe200078e0020 */
[----:B------:R1:W-:Y:S01]  /*4a10*/  MUFU.EX2 R105, R3 ;  /* 0x0000000300697308 */ /* 0x0003e20000000800 */
[----:B------:R-:W-:Y:S01]  /*4a20*/  MOV R32, R16 ;  /* 0x0000001000207202 */ /* 0x000fe20000000f00 */
[----:B------:R-:W-:Y:S01]  /*4a30*/  IMAD.MOV.U32 R76, RZ, RZ, R52 ;  /* 0x000000ffff4c7224 */ /* 0x000fe200078e0034 */
[----:B------:R-:W2:Y:S01]  /*4a40*/  LDSM.16.MT88.4 R16, [R228+0xd000] ;  /* 0x00d00000e410783b */ /* 0x000ea20000004200 */
[C---:B------:R-:W-:Y:S01]  /*4a50*/  HMMA.16816.F32.BF16 R56, R4.reuse, R34, R64 ;  /* 0x000000220438723c */ /* 0x040fe20000041840 */
[----:B------:R-:W-:Y:S01]  /*4a60*/  IMAD.MOV.U32 R28, RZ, RZ, R90 ;  /* 0x000000ffff1c7224 */ /* 0x000fe200078e005a */
[----:B------:R-:W-:Y:S01]  /*4a70*/  MOV R77, R33 ;  /* 0x00000021004d7202 */ /* 0x000fe20000000f00 */
[----:B------:R-:W-:Y:S01]  /*4a80*/  IMAD.MOV.U32 R90, RZ, RZ, R72 ;  /* 0x000000ffff5a7224 */ /* 0x000fe200078e0048 */
[----:B------:R-:W-:Y:S01]  /*4a90*/  MOV R33, R89 ;  /* 0x0000005900217202 */ /* 0x000fe20000000f00 */
[----:B------:R-:W-:Y:S01]  /*4aa0*/  IMAD.MOV.U32 R158, RZ, RZ, R41 ;  /* 0x000000ffff9e7224 */ /* 0x000fe200078e0029 */
[----:B------:R-:W-:Y:S01]  /*4ab0*/  HMMA.16816.F32.BF16 R96, R4, R22, R96 ;  /* 0x000000160460723c */ /* 0x000fe20000041860 */
[----:B------:R-:W-:Y:S01]  /*4ac0*/  MOV R80, R28 ;  /* 0x0000001c00507202 */ /* 0x000fe20000000f00 */
[----:B------:R-:W-:Y:S01]  /*4ad0*/  LDSM.16.MT88.4 R20, [R231+0xd000] ;  /* 0x00d00000e714783b */ /* 0x000fe20000004200 */
[----:B------:R-:W-:Y:S01]  /*4ae0*/  IMAD.MOV.U32 R81, RZ, RZ, R33 ;  /* 0x000000ffff517224 */ /* 0x000fe200078e0021 */
[----:B------:R-:W-:-:S02]  /*4af0*/  MOV R89, R75 ;  /* 0x0000004b00597202 */ /* 0x000fc40000000f00 */
[----:B------:R-:W-:Y:S01]  /*4b00*/  HMMA.16816.F32.BF16 R64, R4, R38, R68 ;  /* 0x000000260440723c */ /* 0x000fe20000041844 */
[----:B-1----:R-:W-:Y:S01]  /*4b10*/  FFMA.FTZ R3, R175, UR6, -R0 ;  /* 0x00000006af037c23 */ /* 0x002fe20008010800 */
[----:B------:R-:W-:-:S03]  /*4b20*/  MOV R160, R90 ;  /* 0x0000005a00a07202 */ /* 0x000fc60000000f00 */
[----:B------:R1:W-:Y:S02]  /*4b30*/  MUFU.EX2 R191, R3 ;  /* 0x0000000300bf7308 */ /* 0x0003e40000000800 */
[----:B-1----:R-:W-:Y:S01]  /*4b40*/  FFMA.FTZ R3, R15, UR6, -R0 ;  /* 0x000000060f037c23 */ /* 0x002fe20008010800 */
[----:B------:R-:W-:Y:S02]  /*4b50*/  IMAD.MOV.U32 R15, RZ, RZ, R32 ;  /* 0x000000ffff0f7224 */ /* 0x000fe400078e0020 */
[----:B------:R-:W-:-:S03]  /*4b60*/  IMAD.MOV.U32 R32, RZ, RZ, R88 ;  /* 0x000000ffff207224 */ /* 0x000fc600078e0058 */
[----:B------:R1:W-:Y:S01]  /*4b70*/  MUFU.EX2 R216, R3 ;  /* 0x0000000300d87308 */ /* 0x0003e20000000800 */
[----:B------:R-:W-:Y:S01]  /*4b80*/  IMAD.MOV.U32 R88, RZ, RZ, R74 ;  /* 0x000000ffff587224 */ /* 0x000fe200078e004a */
[----:B------:R-:W-:Y:S02]  /*4b90*/  MOV R83, R32 ;  /* 0x0000002000537202 */ /* 0x000fe40000000f00 */
[----:B------:R-:W3:Y:S02]  /*4ba0*/  LDSM.16.MT88.4 R32, [R229+0xf000] ;  /* 0x00f00000e520783b */ /* 0x000ee40000004200 */
[----:B------:R-:W-:Y:S01]  /*4bb0*/  MOV R79, R88 ;  /* 0x00000058004f7202 */ /* 0x000fe20000000f00 */
[----:B-1----:R-:W-:-:S04]  /*4bc0*/  FFMA.FTZ R3, R14, UR6, -R0 ;  /* 0x000000060e037c23 */ /* 0x002fc80008010800 */
[----:B------:R1:W-:Y:S02]  /*4bd0*/  MUFU.EX2 R217, R3 ;  /* 0x0000000300d97308 */ /* 0x0003e40000000800 */
[----:B-1----:R-:W-:Y:S01]  /*4be0*/  FFMA.FTZ R3, R188, UR6, -R13 ;  /* 0x00000006bc037c23 */ /* 0x002fe2000801080d */
[----:B------:R-:W-:-:S05]  /*4bf0*/  IMAD.MOV.U32 R188, RZ, RZ, R89 ;  /* 0x000000ffffbc7224 */ /* 0x000fca00078e0059 */
[----:B------:R1:W-:Y:S02]  /*4c00*/  MUFU.EX2 R183, R3 ;  /* 0x0000000300b77308 */ /* 0x0003e40000000800 */
[----:B-1----:R-:W-:-:S06]  /*4c10*/  FFMA.FTZ R3, R180, UR6, -R13 ;  /* 0x00000006b4037c23 */ /* 0x002fcc000801080d */
[----:B------:R1:W-:Y:S02]  /*4c20*/  MUFU.EX2 R92, R3 ;  /* 0x00000003005c7308 */ /* 0x0003e40000000800 */
[----:B-1----:R-:W-:-:S06]  /*4c30*/  FFMA.FTZ R3, R181, UR6, -R13 ;  /* 0x00000006b5037c23 */ /* 0x002fcc000801080d */
[----:B------:R1:W-:Y:S02]  /*4c40*/  MUFU.EX2 R171, R3 ;  /* 0x0000000300ab7308 */ /* 0x0003e40000000800 */
[----:B-1----:R-:W-:Y:S01]  /*4c50*/  FFMA.FTZ R3, R182, UR6, -R13 ;  /* 0x00000006b6037c23 */ /* 0x002fe2000801080d */
[----:B------:R-:W-:-:S05]  /*4c60*/  IMAD.MOV.U32 R182, RZ, RZ, R79 ;  /* 0x000000ffffb67224 */ /* 0x000fca00078e004f */
[----:B------:R1:W4:Y:S02]  /*4c70*/  MUFU.EX2 R14, R3 ;  /* 0x00000003000e7308 */ /* 0x0003240000000800 */
[----:B-1----:R-:W-:-:S06]  /*4c80*/  FFMA.FTZ R3, R190, UR6, -R12 ;  /* 0x00000006be037c23 */ /* 0x002fcc000801080c */
[----:B------:R1:W-:Y:S02]  /*4c90*/  MUFU.EX2 R180, R3 ;  /* 0x0000000300b47308 */ /* 0x0003e40000000800 */
[----:B-1----:R-:W-:-:S06]  /*4ca0*/  FFMA.FTZ R3, R189, UR6, -R12 ;  /* 0x00000006bd037c23 */ /* 0x002fcc000801080c */
[----:B------:R1:W3:Y:S02]  /*4cb0*/  MUFU.EX2 R238, R3 ;  /* 0x0000000300ee7308 */ /* 0x0002e40000000800 */
[----:B-1----:R-:W-:-:S06]  /*4cc0*/  FFMA.FTZ R3, R172, UR6, -R12 ;  /* 0x00000006ac037c23 */ /* 0x002fcc000801080c */
[----:B------:R1:W-:Y:S02]  /*4cd0*/  MUFU.EX2 R165, R3 ;  /* 0x0000000300a57308 */ /* 0x0003e40000000800 */
[----:B-1----:R-:W-:Y:S01]  /*4ce0*/  FFMA.FTZ R3, R170, UR6, -R12 ;  /* 0x00000006aa037c23 */ /* 0x002fe2000801080c */
[----:B----4-:R-:W-:Y:S02]  /*4cf0*/  MOV R170, R14 ;  /* 0x0000000e00aa7202 */ /* 0x010fe40000000f00 */
[----:B------:R-:W-:-:S03]  /*4d00*/  MOV R14, R37 ;  /* 0x00000025000e7202 */ /* 0x000fc60000000f00 */
[----:B------:R1:W4:Y:S01]  /*4d10*/  MUFU.EX2 R169, R3 ;  /* 0x0000000300a97308 */ /* 0x0003220000000800 */
[----:B------:R-:W-:Y:S02]  /*4d20*/  MOV R37, R55 ;  /* 0x0000003700257202 */ /* 0x000fe40000000f00 */
[----:B------:R-:W-:Y:S07]  /*4d30*/  HMMA.16816.F32.BF16 R52, R4, R42, R8 ;  /* 0x0000002a0434723c */ /* 0x000fee0000041808 */
[----:B------:R-:W-:-:S02]  /*4d40*/  F2FP.BF16.F32.PACK_AB R8, R82, R78 ;  /* 0x0000004e5208723e */ /* 0x000fc400000010ff */
[----:B------:R-:W-:Y:S02]  /*4d50*/  F2FP.BF16.F32.PACK_AB R9, R191, R105 ;  /* 0x00000069bf09723e */ /* 0x000fe400000010ff */
[----:B------:R-:W-:Y:S02]  /*4d60*/  F2FP.BF16.F32.PACK_AB R10, R219, R218 ;  /* 0x000000dadb0a723e */ /* 0x000fe400000010ff */
[----:B------:R-:W-:Y:S01]  /*4d70*/  F2FP.BF16.F32.PACK_AB R11, R217, R216 ;  /* 0x000000d8d90b723e */ /* 0x000fe200000010ff */
[----:B-1----:R-:W-:Y:S01]  /*4d80*/  IMAD.MOV.U32 R3, RZ, RZ, R36 ;  /* 0x000000ffff037224 */ /* 0x002fe200078e0024 */
[----:B------:R-:W-:Y:S02]  /*4d90*/  MOV R36, R29 ;  /* 0x0000001d00247202 */ /* 0x000fe40000000f00 */
[----:B------:R-:W-:Y:S02]  /*4da0*/  MOV R29, R91 ;  /* 0x0000005b001d7202 */ /* 0x000fe40000000f00 */
[----:B------:R-:W-:Y:S01]  /*4db0*/  F2FP.BF16.F32.PACK_AB R4, R92, R183 ;  /* 0x000000b75c04723e */ /* 0x000fe200000010ff */
[C---:B--2---:R-:W-:Y:S01]  /*4dc0*/  HMMA.16816.F32.BF16 R176, R8.reuse, R16, R176 ;  /* 0x0000001008b0723c */ /* 0x044fe200000418b0 */
[----:B---3--:R-:W-:Y:S01]  /*4dd0*/  F2FP.BF16.F32.PACK_AB R5, R238, R180 ;  /* 0x000000b4ee05723e */ /* 0x008fe200000010ff */
[----:B------:R-:W-:Y:S01]  /*4de0*/  IMAD.MOV.U32 R181, RZ, RZ, R29 ;  /* 0x000000ffffb57224 */ /* 0x000fe200078e001d */
[----:B------:R-:W-:Y:S01]  /*4df0*/  F2FP.BF16.F32.PACK_AB R6, R170, R171 ;  /* 0x000000abaa06723e */ /* 0x000fe200000010ff */
[----:B------:R-:W1:Y:S01]  /*4e00*/  LDSM.16.MT88.4 R28, [R228+0xf000] ;  /* 0x00f00000e41c783b */ /* 0x000e620000004200 */
[----:B----4-:R-:W-:Y:S01]  /*4e10*/  F2FP.BF16.F32.PACK_AB R7, R169, R165 ;  /* 0x000000a5a907723e */ /* 0x010fe200000010ff */
[----:B------:R-:W-:Y:S01]  /*4e20*/  HMMA.16816.F32.BF16 R44, R8, R18, R44 ;  /* 0x00000012082c723c */ /* 0x000fe2000004182c */
[----:B------:R-:W-:-:S05]  /*4e30*/  MOV R91, R73 ;  /* 0x00000049005b7202 */ /* 0x000fca0000000f00 */
[C---:B------:R-:W-:Y:S06]  /*4e40*/  HMMA.16816.F32.BF16 R172, R4.reuse, R16, R152 ;  /* 0x0000001004ac723c */ /* 0x040fec0000041898 */
[----:B------:R-:W-:Y:S01]  /*4e50*/  HMMA.16816.F32.BF16 R184, R4, R18, R184 ;  /* 0x0000001204b8723c */ /* 0x000fe200000418b8 */
[----:B------:R-:W2:Y:S01]  /*4e60*/  LDSM.16.MT88.4 R16, [R230+0xd000] ;  /* 0x00d00000e610783b */ /* 0x000ea20000004200 */
[----:B------:R-:W-:Y:S01]  /*4e70*/  IMAD.MOV.U32 R153, RZ, RZ, R160 ;  /* 0x000000ffff997224 */ /* 0x000fe200078e00a0 */
[----:B------:R-:W-:Y:S01]  /*4e80*/  MOV R154, R104 ;  /* 0x00000068009a7202 */ /* 0x000fe20000000f00 */
[----:B------:R-:W-:Y:S01]  /*4e90*/  IMAD.MOV.U32 R160, RZ, RZ, R107 ;  /* 0x000000ffffa07224 */ /* 0x000fe200078e006b */
[----:B------:R-:W-:Y:S01]  /*4ea0*/  MOV R155, R106 ;  /* 0x0000006a009b7202 */ /* 0x000fe20000000f00 */
[----:B------:R-:W-:Y:S01]  /*4eb0*/  HMMA.16816.F32.BF16 R68, R8, R24, R100 ;  /* 0x000000180844723c */ /* 0x000fe20000041864 */
[----:B------:R-:W-:-:S05]  /*4ec0*/  MOV R152, R188 ;  /* 0x000000bc00987202 */ /* 0x000fca0000000f00 */
[C---:B------:R-:W-:Y:S06]  /*4ed0*/  HMMA.16816.F32.BF16 R72, R4.reuse, R24, R148 ;  /* 0x000000180448723c */ /* 0x040fec0000041894 */
[C---:B------:R-:W-:Y:S01]  /*4ee0*/  HMMA.16816.F32.BF16 R136, R4.reuse, R32, R136 ;  /* 0x000000200488723c */ /* 0x040fe20000041888 */
[----:B------:R-:W-:Y:S01]  /*4ef0*/  IMAD.MOV.U32 R25, RZ, RZ, R95 ;  /* 0x000000ffff197224 */ /* 0x000fe200078e005f */
[----:B------:R-:W-:Y:S01]  /*4f00*/  MOV R24, R40 ;  /* 0x0000002800187202 */ /* 0x000fe20000000f00 */
[----:B------:R-:W-:Y:S01]  /*4f10*/  IMAD.MOV.U32 R95, RZ, RZ, R91 ;  /* 0x000000ffff5f7224 */ /* 0x000fe200078e005b */
[----:B------:R-:W3:Y:S02]  /*4f20*/  LDSM.16.MT88.4 R40, [R231+0xf000] ;  /* 0x00f00000e728783b */ /* 0x000ee40000004200 */
[C---:B------:R-:W-:Y:S06]  /*4f30*/  HMMA.16816.F32.BF16 R88, R4.reuse, R20, R220 ;  /* 0x000000140458723c */ /* 0x040fec00000418dc */
[----:B-1----:R-:W-:Y:S01]  /*4f40*/  HMMA.16816.F32.BF16 R100, R4, R28, R208 ;  /* 0x0000001c0464723c */ /* 0x002fe200000418d0 */
[----:B------:R-:W-:Y:S01]  /*4f50*/  IMAD.MOV.U32 R220, RZ, RZ, R105 ;  /* 0x000000ffffdc7224 */ /* 0x000fe200078e0069 */
[----:B------:R-:W-:Y:S01]  /*4f60*/  MOV R223, R76 ;  /* 0x0000004c00df7202 */ /* 0x000fe20000000f00 */
[----:B------:R-:W-:Y:S01]  /*4f70*/  IMAD.MOV.U32 R222, RZ, RZ, R77 ;  /* 0x000000ffffde7224 */ /* 0x000fe200078e004d */
[----:B------:R-:W-:-:S02]  /*4f80*/  MOV R221, R78 ;  /* 0x0000004e00dd7202 */ /* 0x000fc40000000f00 */
[C---:B------:R-:W-:Y:S01]  /*4f90*/  HMMA.16816.F32.BF16 R76, R4.reuse, R26, R144 ;  /* 0x0000001a044c723c */ /* 0x040fe20000041890 */
[----:B------:R-:W-:Y:S01]  /*4fa0*/  MOV R209, R36 ;  /* 0x0000002400d17202 */ /* 0x000fe20000000f00 */
[----:B------:R-:W-:Y:S01]  /*4fb0*/  IMAD.MOV.U32 R210, RZ, RZ, R37 ;  /* 0x000000ffffd27224 */ /* 0x000fe200078e0025 */
[----:B------:R-:W-:Y:S01]  /*4fc0*/  MOV R211, R191 ;  /* 0x000000bf00d37202 */ /* 0x000fe20000000f00 */
[----:B------:R-:W1:Y:S02]  /*4fd0*/  LDSM.16.MT88.4 R36, [R230+0xf000] ;  /* 0x00f00000e624783b */ /* 0x000e640000004200 */
[----:B--2---:R-:W-:Y:S01]  /*4fe0*/  HMMA.16816.F32.BF16 R104, R4, R16, R212 ;  /* 0x000000100468723c */ /* 0x004fe200000418d4 */
        /* <DEDUP_REMOVED lines=8> */
[----:B------:R-:W-:Y:S02]  /*5070*/  IMAD.MOV.U32 R215, RZ, RZ, R95 ;  /* 0x000000ffffd77224 */ /* 0x000fe400078e005f */
[----:B------:R-:W-:Y:S01]  /*5080*/  HMMA.16816.F32.BF16 R92, R4, R22, R140 ;  /* 0x00000016045c723c */ /* 0x000fe2000004188c */
[----:B------:R-:W-:Y:S01]  /*5090*/  MOV R132, R220 ;  /* 0x000000dc00847202 */ /* 0x000fe20000000f00 */
[----:B------:R-:W-:Y:S01]  /*50a0*/  IMAD.MOV.U32 R133, RZ, RZ, R213 ;  /* 0x000000ffff857224 */ /* 0x000fe200078e00d5 */
[----:B------:R-:W-:Y:S01]  /*50b0*/  MOV R134, R212 ;  /* 0x000000d400867202 */ /* 0x000fe20000000f00 */
[----:B------:R-:W-:-:S02]  /*50c0*/  IMAD.MOV.U32 R135, RZ, RZ, R211 ;  /* 0x000000ffff877224 */ /* 0x000fc400078e00d3 */
[----:B------:R-:W-:Y:S01]  /*50d0*/  HMMA.16816.F32.BF16 R220, R8, R26, R96 ;  /* 0x0000001a08dc723c */ /* 0x000fe20000041860 */
[----:B------:R-:W-:Y:S01]  /*50e0*/  IMAD.MOV.U32 R141, RZ, RZ, R209 ;  /* 0x000000ffff8d7224 */ /* 0x000fe200078e00d1 */
[----:B------:R-:W-:Y:S01]  /*50f0*/  MOV R142, R214 ;  /* 0x000000d6008e7202 */ /* 0x000fe20000000f00 */
[----:B------:R-:W-:Y:S01]  /*5100*/  IMAD.MOV.U32 R143, RZ, RZ, R215 ;  /* 0x000000ffff8f7224 */ /* 0x000fe200078e00d7 */
[----:B------:R-:W-:Y:S02]  /*5110*/  MOV R140, R210 ;  /* 0x000000d2008c7202 */ /* 0x000fe40000000f00 */
[C---:B---3--:R-:W-:Y:S01]  /*5120*/  HMMA.16816.F32.BF16 R148, R4.reuse, R40, R204 ;  /* 0x000000280494723c */ /* 0x048fe200000418cc */
[----:B------:R-:W-:Y:S01]  /*5130*/  MOV R97, R141 ;  /* 0x0000008d00617202 */ /* 0x000fe20000000f00 */
[----:B------:R-:W-:Y:S01]  /*5140*/  IMAD.MOV.U32 R141, RZ, RZ, R247 ;  /* 0x000000ffff8d7224 */ /* 0x000fe200078e00f7 */
[----:B------:R-:W-:Y:S01]  /*5150*/  MOV R99, R181 ;  /* 0x000000b500637202 */ /* 0x000fe20000000f00 */
[----:B------:R-:W2:Y:S01]  /*5160*/  LDL.LU R247, [R1+0x58] ;  /* 0x0000580001f77983 */ /* 0x000ea20000300800 */
[----:B------:R-:W-:Y:S01]  /*5170*/  IMAD.MOV.U32 R98, RZ, RZ, R182 ;  /* 0x000000ffff627224 */ /* 0x000fe200078e00b6 */
[----:B------:R-:W-:Y:S01]  /*5180*/  HMMA.16816.F32.BF16 R108, R4, R18, R108 ;  /* 0x00000012046c723c */ /* 0x000fe2000004186c */
[----:B------:R-:W-:-:S02]  /*5190*/  IMAD.MOV.U32 R96, RZ, RZ, R140 ;  /* 0x000000ffff607224 */ /* 0x000fc400078e008c */
[----:B------:R-:W-:-:S03]  /*51a0*/  IMAD.MOV.U32 R140, RZ, RZ, R15 ;  /* 0x000000ffff8c7224 */ /* 0x000fc600078e000f */
[C---:B------:R-:W-:Y:S06]  /*51b0*/  HMMA.16816.F32.BF16 R124, R4.reuse, R30, R124 ;  /* 0x0000001e047c723c */ /* 0x040fec000004187c */
[C---:B------:R-:W-:Y:S06]  /*51c0*/  HMMA.16816.F32.BF16 R192, R4.reuse, R42, R192 ;  /* 0x0000002a04c0723c */ /* 0x040fec00000418c0 */
[C---:B-1----:R-:W-:Y:S06]  /*51d0*/  HMMA.16816.F32.BF16 R156, R4.reuse, R36, R156 ;  /* 0x00000024049c723c */ /* 0x042fec000004189c */
[----:B------:R-:W-:Y:S06]  /*51e0*/  HMMA.16816.F32.BF16 R224, R4, R38, R224 ;  /* 0x0000002604e0723c */ /* 0x000fec00000418e0 */
[C---:B------:R-:W-:Y:S01]  /*51f0*/  HMMA.16816.F32.BF16 R212, R8.reuse, R20, R128 ;  /* 0x0000001408d4723c */ /* 0x040fe20000041880 */
[----:B------:R-:W-:Y:S01]  /*5200*/  MOV R7, R3 ;  /* 0x0000000300077202 */ /* 0x000fe20000000f00 */
[----:B------:R-:W-:Y:S01]  /*5210*/  FFMA.FTZ R3, R203, UR6, -R2 ;  /* 0x00000006cb037c23 */ /* 0x000fe20008010802 */
[----:B------:R-:W-:Y:S01]  /*5220*/  IMAD.MOV.U32 R6, RZ, RZ, R25 ;  /* 0x000000ffff067224 */ /* 0x000fe200078e0019 */
[----:B------:R-:W-:Y:S01]  /*5230*/  MOV R5, R81 ;  /* 0x0000005100057202 */ /* 0x000fe20000000f00 */
[----:B------:R-:W-:Y:S01]  /*5240*/  IMAD.MOV.U32 R4, RZ, RZ, R80 ;  /* 0x000000ffff047224 */ /* 0x000fe200078e0050 */
[----:B------:R1:W-:Y:S01]  /*5250*/  MUFU.EX2 R24, R3 ;  /* 0x0000000300187308 */ /* 0x0003e20000000800 */
[----:B------:R-:W-:Y:S01]  /*5260*/  HMMA.16816.F32.BF16 R208, R8, R22, R84 ;  /* 0x0000001608d0723c */ /* 0x000fe20000041854 */
[----:B------:R-:W-:Y:S01]  /*5270*/  IMAD.MOV.U32 R131, RZ, RZ, R132 ;  /* 0x000000ffff837224 */ /* 0x000fe200078e0084 */
[----:B------:R-:W-:Y:S01]  /*5280*/  MOV R130, R183 ;  /* 0x000000b700827202 */ /* 0x000fe20000000f00 */
[----:B------:R-:W-:-:S02]  /*5290*/  IMAD.MOV.U32 R128, RZ, RZ, R82 ;  /* 0x000000ffff807224 */ /* 0x000fc400078e0052 */
[----:B------:R-:W-:Y:S01]  /*52a0*/  IMAD.MOV.U32 R129, RZ, RZ, R180 ;  /* 0x000000ffff817224 */ /* 0x000fe200078e00b4 */
[C---:B------:R-:W-:Y:S01]  /*52b0*/  HMMA.16816.F32.BF16 R204, R8.reuse, R16, R112 ;  /* 0x0000001008cc723c */ /* 0x040fe20000041870 */
[----:B------:R-:W-:Y:S01]  /*52c0*/  MOV R85, R133 ;  /* 0x0000008500557202 */ /* 0x000fe20000000f00 */
[----:B------:R-:W-:Y:S01]  /*52d0*/  IMAD.MOV.U32 R86, RZ, RZ, R134 ;  /* 0x000000ffff567224 */ /* 0x000fe200078e0086 */
[----:B------:R-:W-:Y:S01]  /*52e0*/  MOV R87, R135 ;  /* 0x0000008700577202 */ /* 0x000fe20000000f00 */
[----:B------:R-:W-:Y:S02]  /*52f0*/  LDSM.16.MT88.4 R180, [R228+0xd800] ;  /* 0x00d80000e4b4783b */ /* 0x000fe40000004200 */
[----:B------:R-:W-:Y:S02]  /*5300*/  HMMA.16816.F32.BF16 R60, R8, R18, R60 ;  /* 0x00000012083c723c */ /* 0x000fe4000004183c */
[----:B------:R-:W-:Y:S01]  /*5310*/  LDSM.16.MT88.4 R112, [R230+0xd800] ;  /* 0x00d80000e670783b */ /* 0x000fe20000004200 */
[----:B-1----:R-:W-:-:S03]  /*5320*/  FFMA.FTZ R3, R202, UR6, -R2 ;  /* 0x00000006ca037c23 */ /* 0x002fc60008010802 */
[C---:B------:R-:W-:Y:S01]  /*5330*/  HMMA.16816.F32.BF16 R56, R8.reuse, R34, R56 ;  /* 0x000000220838723c */ /* 0x040fe20000041838 */
[----:B------:R1:W3:Y:S05]  /*5340*/  MUFU.EX2 R25, R3 ;  /* 0x0000000300197308 */ /* 0x0002ea0000000800 */
[C---:B------:R-:W-:Y:S06]  /*5350*/  HMMA.16816.F32.BF16 R116, R8.reuse, R28, R116 ;  /* 0x0000001c0874723c */ /* 0x040fec0000041874 */
[----:B------:R-:W-:Y:S01]  /*5360*/  HMMA.16816.F32.BF16 R48, R8, R30, R48 ;  /* 0x0000001e0830723c */ /* 0x000fe20000041830 */
[--C-:B-1----:R-:W-:Y:S01]  /*5370*/  FFMA.FTZ R3, R201, UR6, -R2.reuse ;  /* 0x00000006c9037c23 */ /* 0x102fe20008010802 */
[----:B------:R-:W-:-:S04]  /*5380*/  FFMA.FTZ R2, R200, UR6, -R2 ;  /* 0x00000006c8027c23 */ /* 0x000fc80008010802 */
[C---:B------:R-:W-:Y:S01]  /*5390*/  HMMA.16816.F32.BF16 R52, R8.reuse, R38, R52 ;  /* 0x000000260834723c */ /* 0x040fe20000041834 */
[----:B------:R-:W-:Y:S01]  /*53a0*/  MOV R35, R146 ;  /* 0x0000009200237202 */ /* 0x000fe20000000f00 */
[----:B------:R-:W-:Y:S01]  /*53b0*/  IMAD.MOV.U32 R34, RZ, RZ, R147 ;  /* 0x000000ffff227224 */ /* 0x000fe200078e0093 */
[----:B------:R1:W-:Y:S03]  /*53c0*/  MUFU.EX2 R26, R2 ;  /* 0x00000002001a7308 */ /* 0x0003e60000000800 */
[C---:B------:R-:W-:Y:S06]  /*53d0*/  HMMA.16816.F32.BF16 R132, R8.reuse, R32, R120 ;  /* 0x000000200884723c */ /* 0x040fec0000041878 */
[----:B------:R-:W-:Y:S01]  /*53e0*/  HMMA.16816.F32.BF16 R64, R8, R42, R64 ;  /* 0x0000002a0840723c */ /* 0x000fe20000041840 */
[----:B------:R-:W-:Y:S01]  /*53f0*/  IMAD.MOV.U32 R31, RZ, RZ, R87 ;  /* 0x000000ffff1f7224 */ /* 0x000fe200078e0057 */
[----:B------:R-:W-:Y:S01]  /*5400*/  MOV R30, R128 ;  /* 0x00000080001e7202 */ /* 0x000fe20000000f00 */
[----:B------:R-:W-:Y:S01]  /*5410*/  MUFU.EX2 R27, R3 ;  /* 0x00000003001b7308 */ /* 0x000fe20000000800 */
[----:B-1----:R-:W-:-:S07]  /*5420*/  FFMA.FTZ R2, R199, UR6, -R0 ;  /* 0x00000006c7027c23 */ /* 0x002fce0008010800 */
[----:B------:R1:W-:Y:S02]  /*5430*/  MUFU.EX2 R20, R2 ;  /* 0x0000000200147308 */ /* 0x0003e40000000800 */
[----:B-1----:R-:W-:-:S06]  /*5440*/  FFMA.FTZ R2, R198, UR6, -R0 ;  /* 0x00000006c6027c23 */ /* 0x002fcc0008010800 */
[----:B------:R1:W4:Y:S02]  /*5450*/  MUFU.EX2 R22, R2 ;  /* 0x0000000200167308 */ /* 0x0003240000000800 */
[--C-:B-1----:R-:W-:Y:S01]  /*5460*/  FFMA.FTZ R2, R197, UR6, -R0.reuse ;  /* 0x00000006c5027c23 */ /* 0x102fe20008010800 */
[----:B------:R-:W-:Y:S01]  /*5470*/  FFMA.FTZ R0, R196, UR6, -R0 ;  /* 0x00000006c4007c23 */ /* 0x000fe20008010800 */
[----:B------:R-:W-:Y:S01]  /*5480*/  IMAD.MOV.U32 R39, RZ, RZ, R155 ;  /* 0x000000ffff277224 */ /* 0x000fe200078e009b */
[----:B------:R-:W-:-:S03]  /*5490*/  MOV R32, R144 ;  /* 0x0000009000207202 */ /* 0x000fc60000000f00 */
[----:B------:R-:W-:Y:S08]  /*54a0*/  MUFU.EX2 R23, R2 ;  /* 0x0000000200177308 */ /* 0x000ff00000000800 */
[----:B------:R1:W2:Y:S02]  /*54b0*/  MUFU.EX2 R21, R0 ;  /* 0x0000000000157308 */ /* 0x0002a40000000800 */
[----:B-1----:R-:W-:Y:S01]  /*54c0*/  FFMA.FTZ R0, R6, UR6, -R13 ;  /* 0x0000000606007c23 */ /* 0x002fe2000801080d */
[----:B------:R-:W-:Y:S01]  /*54d0*/  HMMA.16816.F32.BF16 R196, R8, R36, R248 ;  /* 0x0000002408c4723c */ /* 0x000fe200000418f8 */
[----:B------:R-:W-:Y:S01]  /*54e0*/  FFMA.FTZ R2, R244, UR6, -R12 ;  /* 0x00000006f4027c23 */ /* 0x000fe2000801080c */
[----:B------:R-:W-:-:S03]  /*54f0*/  IMAD.MOV.U32 R33, RZ, RZ, R131 ;  /* 0x000000ffff217224 */ /* 0x000fc600078e0083 */
[----:B------:R1:W-:Y:S01]  /*5500*/  MUFU.EX2 R16, R0 ;  /* 0x0000000000107308 */ /* 0x0003e20000000800 */
[----:B------:R-:W-:Y:S02]  /*5510*/  MOV R28, R86 ;  /* 0x00000056001c7202 */ /* 0x000fe40000000f00 */
[----:B------:R-:W-:Y:S02]  /*5520*/  MOV R6, R83 ;  /* 0x0000005300067202 */ /* 0x000fe40000000f00 */
[----:B------:R-:W-:Y:S01]  /*5530*/  MOV R244, R164 ;  /* 0x000000a400f47202 */ /* 0x000fe20000000f00 */
[----:B------:R-:W-:Y:S01]  /*5540*/  IMAD.MOV.U32 R38, RZ, RZ, R162 ;  /* 0x000000ffff267224 */ /* 0x000fe200078e00a2 */
[----:B------:R2:W5:Y:S01]  /*5550*/  LDL.LU R164, [R1+0x54] ;  /* 0x0000540001a47983 */ /* 0x0005620000300800 */
[----:B------:R-:W-:Y:S01]  /*5560*/  MOV R3, R161 ;  /* 0x000000a100037202 */ /* 0x000fe20000000f00 */
[----:B------:R-:W-:Y:S01]  /*5570*/  IMAD.MOV.U32 R37, RZ, RZ, R153 ;  /* 0x000000ffff257224 */ /* 0x000fe200078e0099 */
[----:B------:R-:W-:Y:S01]  /*5580*/  MOV R248, R152 ;  /* 0x0000009800f87202 */ /* 0x000fe20000000f00 */
[----:B------:R-:W-:Y:S01]  /*5590*/  IMAD.MOV.U32 R249, RZ, RZ, R143 ;  /* 0x000000fffff97224 */ /* 0x000fe200078e008f */
[----:B------:R-:W-:Y:S01]  /*55a0*/  MOV R250, R142 ;  /* 0x0000008e00fa7202 */ /* 0x000fe20000000f00 */
[----:B-1----:R-:W-:Y:S01]  /*55b0*/  FFMA.FTZ R0, R7, UR6, -R13 ;  /* 0x0000000607007c23 */ /* 0x002fe2000801080d */
[----:B------:R-:W-:Y:S01]  /*55c0*/  MOV R7, R14 ;  /* 0x0000000e00077202 */ /* 0x000fe20000000f00 */
[----:B------:R-:W-:Y:S01]  /*55d0*/  IMAD.MOV.U32 R251, RZ, RZ, R141 ;  /* 0x000000fffffb7224 */ /* 0x000fe200078e008d */
[----:B------:R-:W-:Y:S01]  /*55e0*/  MOV R42, R140 ;  /* 0x0000008c002a7202 */ /* 0x000fe20000000f00 */
[----:B------:R1:W2:Y:S01]  /*55f0*/  MUFU.EX2 R17, R0 ;  /* 0x0000000000117308 */ /* 0x0002a20000000800 */
[----:B------:R-:W-:Y:S01]  /*5600*/  FADD.FTZ R3, R3, R38 ;  /* 0x0000002603037221 */ /* 0x000fe20000010000 */
[----:B------:R-:W-:-:S02]  /*5610*/  IMAD.MOV.U32 R43, RZ, RZ, R7 ;  /* 0x000000ffff2b7224 */ /* 0x000fc400078e0007 */
[----:B------:R-:W-:Y:S01]  /*5620*/  IMAD.MOV.U32 R29, RZ, RZ, R163 ;  /* 0x000000ffff1d7224 */ /* 0x000fe200078e00a3 */
[----:B---3--:R-:W-:Y:S01]  /*5630*/  F2FP.BF16.F32.PACK_AB R200, R25, R24 ;  /* 0x0000001819c8723e */ /* 0x008fe200000010ff */
[----:B------:R-:W-:Y:S01]  /*5640*/  LDSM.16.MT88.4 R80, [R229+0xd800] ;  /* 0x00d80000e550783b */ /* 0x000fe20000004200 */
[----:B----4-:R-:W-:Y:S02]  /*5650*/  F2FP.BF16.F32.PACK_AB R201, R22, R20 ;  /* 0x0000001416c9723e */ /* 0x010fe400000010ff */
[----:B------:R-:W-:Y:S01]  /*5660*/  F2FP.BF16.F32.PACK_AB R202, R26, R27 ;  /* 0x0000001b1aca723e */ /* 0x000fe200000010ff */
[----:B------:R-:W-:Y:S01]  /*5670*/  LDSM.16.MT88.4 R140, [R229+0xf800] ;  /* 0x00f80000e58c783b */ /* 0x000fe20000004200 */
[----:B-1----:R-:W-:-:S04]  /*5680*/  FFMA.FTZ R0, R252, UR6, -R13 ;  /* 0x00000006fc007c23 */ /* 0x002fc8000801080d */
[----:B------:R1:W-:Y:S02]  /*5690*/  MUFU.EX2 R18, R0 ;  /* 0x0000000000127308 */ /* 0x0003e40000000800 */
[----:B-1----:R-:W-:-:S06]  /*56a0*/  FFMA.FTZ R0, R245, UR6, -R13 ;  /* 0x00000006f5007c23 */ /* 0x002fcc000801080d */
[----:B------:R1:W-:Y:S01]  /*56b0*/  MUFU.EX2 R19, R0 ;  /* 0x0000000000137308 */ /* 0x0003e20000000800 */
[----:B------:R-:W-:Y:S01]  /*56c0*/  MOV R245, R130 ;  /* 0x0000008200f57202 */ /* 0x000fe20000000f00 */
[----:B-1----:R-:W-:Y:S01]  /*56d0*/  FFMA.FTZ R0, R239, UR6, -R12 ;  /* 0x00000006ef007c23 */ /* 0x002fe2000801080c */
[----:B------:R-:W-:Y:S02]  /*56e0*/  IMAD.MOV.U32 R239, RZ, RZ, R145 ;  /* 0x000000ffffef7224 */ /* 0x000fe400078e0091 */
[----:B------:R-:W-:Y:S03]  /*56f0*/  HMMA.16816.F32.BF16 R144, R8, R40, R240 ;  /* 0x000000280890723c */ /* 0x000fe600000418f0 */
[----:B------:R2:W-:Y:S04]  /*5700*/  MUFU.EX2 R15, R0 ;  /* 0x00000000000f7308 */ /* 0x0005e80000000800 */
[----:B------:R-:W-:Y:S01]  /*5710*/  IMAD.MOV.U32 R40, RZ, RZ, R5 ;  /* 0x000000ffff287224 */ /* 0x000fe200078e0005 */
[----:B------:R-:W-:Y:S01]  /*5720*/  MOV R41, R4 ;  /* 0x0000000400297202 */ /* 0x000fe20000000f00 */
        /* <DEDUP_REMOVED lines=13> */
[----:B------:R-:W1:Y:S01]  /*5800*/  MUFU.EX2 R13, R2 ;  /* 0x00000002000d7308 */ /* 0x000e620000000800 */
[----:B------:R-:W-:-:S02]  /*5810*/  IMAD.MOV.U32 R38, RZ, RZ, R37 ;  /* 0x000000ffff267224 */ /* 0x000fc400078e0025 */
[----:B--2---:R-:W-:Y:S01]  /*5820*/  FFMA.FTZ R0, R247, UR6, -R12 ;  /* 0x00000006f7007c23 */ /* 0x004fe2000801080c */
[----:B------:R-:W-:Y:S01]  /*5830*/  IMAD.MOV.U32 R247, RZ, RZ, R166 ;  /* 0x000000fffff77224 */ /* 0x000fe200078e00a6 */
[----:B------:R-:W-:Y:S01]  /*5840*/  F2FP.BF16.F32.PACK_AB R203, R21, R23 ;  /* 0x0000001715cb723e */ /* 0x000fe200000010ff */
[----:B------:R2:W5:Y:S02]  /*5850*/  LDL.LU R166, [R1+0x50] ;  /* 0x0000500001a67983 */ /* 0x0005640000300800 */
[----:B------:R-:W-:Y:S01]  /*5860*/  IMAD.MOV.U32 R243, RZ, RZ, R247 ;  /* 0x000000fffff37224 */ /* 0x000fe200078e00f7 */
[----:B------:R-:W-:Y:S01]  /*5870*/  MOV R247, R244 ;  /* 0x000000f400f77202 */ /* 0x000fe20000000f00 */
[----:B------:R-:W-:Y:S01]  /*5880*/  IMAD.MOV.U32 R244, RZ, RZ, R34 ;  /* 0x000000fffff47224 */ /* 0x000fe200078e0022 */
[----:B------:R-:W-:Y:S01]  /*5890*/  MOV R34, R35 ;  /* 0x0000002300227202 */ /* 0x000fe20000000f00 */
[----:B------:R-:W-:Y:S01]  /*58a0*/  FADD.FTZ R8, R234, R235 ;  /* 0x000000ebea087221 */ /* 0x000fe20000010000 */
[----:B------:R-:W-:Y:S01]  /*58b0*/  MOV R35, R239 ;  /* 0x000000ef00237202 */ /* 0x000fe20000000f00 */
[----:B------:R-:W-:Y:S01]  /*58c0*/  IMAD.MOV.U32 R239, RZ, RZ, R32 ;  /* 0x000000ffffef7224 */ /* 0x000fe200078e0020 */
[----:B------:R-:W-:Y:S01]  /*58d0*/  MOV R32, R33 ;  /* 0x0000002100207202 */ /* 0x000fe20000000f00 */
[----:B------:R-:W-:Y:S01]  /*58e0*/  FADD.FTZ R3, R233, R3 ;  /* 0x00000003e9037221 */ /* 0x000fe20000010000 */
[----:B------:R-:W-:Y:S01]  /*58f0*/  MOV R33, R245 ;  /* 0x000000f500217202 */ /* 0x000fe20000000f00 */
[----:B------:R-:W-:Y:S01]  /*5900*/  IMAD.MOV.U32 R245, RZ, RZ, R252 ;  /* 0x000000fffff57224 */ /* 0x000fe200078e00fc */
[----:B------:R-:W-:Y:S01]  /*5910*/  MOV R252, R30 ;  /* 0x0000001e00fc7202 */ /* 0x000fe20000000f00 */
[----:B------:R-:W-:Y:S01]  /*5920*/  LDSM.16.MT88.4 R128, [R228+0xf800] ;  /* 0x00f80000e480783b */ /* 0x000fe20000004200 */
[----:B------:R-:W-:Y:S01]  /*5930*/  MOV R30, R31 ;  /* 0x0000001f001e7202 */ /* 0x000fe20000000f00 */
[----:B------:R-:W-:Y:S01]  /*5940*/  IMAD.MOV.U32 R31, RZ, RZ, R28 ;  /* 0x000000ffff1f7224 */ /* 0x000fe200078e001c */
[----:B------:R-:W-:Y:S01]  /*5950*/  MOV R28, R238 ;  /* 0x000000ee001c7202 */ /* 0x000fe20000000f00 */
[----:B------:R-:W-:Y:S04]  /*5960*/  LDSM.16.MT88.4 R96, [R231+0xd800] ;  /* 0x00d80000e760783b */ /* 0x000fe80000004200 */
[----:B------:R-:W3:Y:S01]  /*5970*/  LDL.LU R238, [R1+0x4c] ;  /* 0x00004c0001ee7983 */ /* 0x000ee20000300800 */
[----:B------:R4:W-:Y:S02]  /*5980*/  MUFU.EX2 R14, R0 ;  /* 0x00000000000e7308 */ /* 0x0009e40000000800 */
[----:B----4-:R-:W-:-:S06]  /*5990*/  FFMA.FTZ R0, R85, UR6, -R12 ;  /* 0x0000000655007c23 */ /* 0x010fcc000801080c */
[----:B------:R4:W2:Y:S02]  /*59a0*/  MUFU.EX2 R12, R0 ;  /* 0x00000000000c7308 */ /* 0x0008a40000000800 */
[----:B----4-:R-:W-:Y:S02]  /*59b0*/  MOV R0, R6 ;  /* 0x0000000600007202 */ /* 0x010fe40000000f00 */
[----:B------:R-:W4:Y:S01]  /*59c0*/  LDSM.16.MT88.4 R4, [R230+0xf800] ;  /* 0x00f80000e604783b */ /* 0x000f220000004200 */
[----:B------:R-:W-:Y:S01]  /*59d0*/  MOV R37, R248 ;  /* 0x000000f800257202 */ /* 0x000fe20000000f00 */
[----:B------:R-:W-:Y:S01]  /*59e0*/  IMAD.MOV.U32 R248, RZ, RZ, R249 ;  /* 0x000000fffff87224 */ /* 0x000fe200078e00f9 */
[----:B------:R-:W-:Y:S02]  /*59f0*/  MOV R2, R160 ;  /* 0x000000a000027202 */ /* 0x000fe40000000f00 */
[----:B------:R-:W-:Y:S01]  /*5a00*/  MOV R249, R250 ;  /* 0x000000fa00f97202 */ /* 0x000fe20000000f00 */
[----:B------:R-:W-:Y:S01]  /*5a10*/  IMAD.MOV.U32 R250, RZ, RZ, R251 ;  /* 0x000000fffffa7224 */ /* 0x000fe200078e00fb */
[----:B------:R-:W-:-:S02]  /*5a20*/  MOV R251, R42 ;  /* 0x0000002a00fb7202 */ /* 0x000fc40000000f00 */
[----:B------:R-:W-:Y:S01]  /*5a30*/  MOV R42, R0 ;  /* 0x00000000002a7202 */ /* 0x000fe20000000f00 */
[----:B------:R-:W-:Y:S01]  /*5a40*/  FADD.FTZ R2, R2, R11 ;  /* 0x0000000b02027221 */ /* 0x000fe20000010000 */
[----:B------:R-:W-:Y:S01]  /*5a50*/  MOV R0, R246 ;  /* 0x000000f600007202 */ /* 0x000fe20000000f00 */
[----:B------:R-:W-:Y:S01]  /*5a60*/  IMAD.MOV.U32 R11, RZ, RZ, R38 ;  /* 0x000000ffff0b7224 */ /* 0x000fe200078e0026 */
[----:B------:R-:W-:Y:S02]  /*5a70*/  MOV R38, R39 ;  /* 0x0000002700267202 */ /* 0x000fe40000000f00 */
[----:B------:R-:W-:Y:S02]  /*5a80*/  F2FP.BF16.F32.PACK_AB R160, R17, R16 ;  /* 0x0000001011a0723e */ /* 0x000fe400000010ff */
[----:B-1----:R-:W-:Y:S02]  /*5a90*/  F2FP.BF16.F32.PACK_AB R161, R13, R15 ;  /* 0x0000000f0da1723e */ /* 0x002fe400000010ff */
[----:B------:R-:W-:-:S02]  /*5aa0*/  F2FP.BF16.F32.PACK_AB R162, R19, R18 ;  /* 0x0000001213a2723e */ /* 0x000fc400000010ff */
[----:B--2---:R-:W-:Y:S01]  /*5ab0*/  F2FP.BF16.F32.PACK_AB R163, R12, R14 ;  /* 0x0000000e0ca3723e */ /* 0x004fe200000010ff */
[----:B------:R-:W-:Y:S01]  /*5ac0*/  FADD.FTZ R2, R232, R2 ;  /* 0x00000002e8027221 */ /* 0x000fe20000010000 */
[----:B------:R-:W-:Y:S01]  /*5ad0*/  MOV R39, R0 ;  /* 0x0000000000277202 */ /* 0x000fe20000000f00 */
[----:B------:R-:W-:Y:S02]  /*5ae0*/  IMAD.MOV.U32 R10, RZ, RZ, R11 ;  /* 0x000000ffff0a7224 */ /* 0x000fe400078e000b */
[----:B------:R-:W-:Y:S01]  /*5af0*/  FADD.FTZ R0, R236, R237 ;  /* 0x000000edec007221 */ /* 0x000fe20000010000 */
[----:B------:R-:W-:Y:S01]  /*5b00*/  MOV R11, R38 ;  /* 0x00000026000b7202 */ /* 0x000fe20000000f00 */
[----:B------:R1:W5:Y:S01]  /*5b10*/  LDL.LU R246, [R1+0x48] ;  /* 0x0000480001f67983 */ /* 0x0003620000300800 */
[----:B------:R-:W-:Y:S01]  /*5b20*/  MOV R38, R39 ;  /* 0x0000002700267202 */ /* 0x000fe20000000f00 */
[----:B------:R-:W-:Y:S01]  /*5b30*/  IMAD.MOV.U32 R39, RZ, RZ, R29 ;  /* 0x000000ffff277224 */ /* 0x000fe200078e001d */
[----:B------:R-:W-:Y:S01]  /*5b40*/  MOV R36, R154 ;  /* 0x0000009a00247202 */ /* 0x000fe20000000f00 */
[----:B------:R-:W-:Y:S01]  /*5b50*/  FADD.FTZ R0, R10, R0 ;  /* 0x000000000a007221 */ /* 0x000fe20000010000 */
[----:B------:R-:W-:Y:S01]  /*5b60*/  FADD.FTZ R8, R11, R8 ;  /* 0x000000080b087221 */ /* 0x000fe20000010000 */
[----:B------:R-:W-:Y:S01]  /*5b70*/  FADD.FTZ R3, R38, R3 ;  /* 0x0000000326037221 */ /* 0x000fe20000010000 */
[----:B------:R-:W-:Y:S01]  /*5b80*/  FADD.FTZ R2, R39, R2 ;  /* 0x0000000227027221 */ /* 0x000fe20000010000 */
[----:B------:R-:W-:Y:S01]  /*5b90*/  FADD.FTZ R0, R36, R0 ;  /* 0x0000000024007221 */ /* 0x000fe20000010000 */
[----:B----4-:R-:W-:Y:S01]  /*5ba0*/  HMMA.16816.F32.BF16 R156, R160, R4, R156 ;  /* 0x00000004a09c723c */ /* 0x010fe2000004189c */
[----:B------:R-:W-:Y:S01]  /*5bb0*/  FADD.FTZ R3, R248, R3 ;  /* 0x00000003f8037221 */ /* 0x000fe20000010000 */
[----:B------:R-:W-:-:S04]  /*5bc0*/  FADD.FTZ R2, R249, R2 ;  /* 0x00000002f9027221 */ /* 0x000fc80000010000 */
[----:B------:R-:W-:Y:S01]  /*5bd0*/  HMMA.16816.F32.BF16 R196, R200, R4, R196 ;  /* 0x00000004c8c4723c */ /* 0x000fe200000418c4 */
[----:B------:R-:W-:Y:S01]  /*5be0*/  FADD.FTZ R0, R250, R0 ;  /* 0x00000000fa007221 */ /* 0x000fe20000010000 */
[----:B------:R-:W-:Y:S01]  /*5bf0*/  FADD.FTZ R3, R42, R3 ;  /* 0x000000032a037221 */ /* 0x000fe20000010000 */
[----:B------:R-:W-:Y:S01]  /*5c00*/  MOV R29, R171 ;  /* 0x000000ab001d7202 */ /* 0x000fe20000000f00 */
[----:B------:R-:W2:Y:S03]  /*5c10*/  LDSM.16.MT88.4 R152, [R231+0xf800] ;  /* 0x00f80000e798783b */ /* 0x000ea60000004200 */
[----:B------:R-:W-:Y:S01]  /*5c20*/  FADD.FTZ R4, R37, R8 ;  /* 0x0000000825047221 */ /* 0x000fe20000010000 */
[----:B------:R-:W-:Y:S01]  /*5c30*/  FADD.FTZ R2, R43, R2 ;  /* 0x000000022b027221 */ /* 0x000fe20000010000 */
[----:B------:R1:W5:Y:S02]  /*5c40*/  LDL.LU R237, [R1+0x44] ;  /* 0x0000440001ed7983 */ /* 0x0003640000300800 */
[----:B------:R-:W-:Y:S01]  /*5c50*/  FADD.FTZ R4, R251, R4 ;  /* 0x00000004fb047221 */ /* 0x000fe20000010000 */
[----:B------:R-:W-:Y:S01]  /*5c60*/  FADD.FTZ R0, R40, R0 ;  /* 0x0000000028007221 */ /* 0x000fe20000010000 */
[----:B------:R-:W-:Y:S01]  /*5c70*/  FADD.FTZ R5, R240, R3 ;  /* 0x00000003f0057221 */ /* 0x000fe20000010000 */
[----:B------:R1:W5:Y:S01]  /*5c80*/  LDL.LU R236, [R1+0x40] ;  /* 0x0000400001ec7983 */ /* 0x0003620000300800 */
[----:B------:R-:W-:Y:S01]  /*5c90*/  FADD.FTZ R4, R41, R4 ;  /* 0x0000000429047221 */ /* 0x000fe20000010000 */
[----:B------:R-:W-:Y:S01]  /*5ca0*/  FADD.FTZ R3, R241, R2 ;  /* 0x00000002f1037221 */ /* 0x000fe20000010000 */
[----:B------:R-:W-:Y:S01]  /*5cb0*/  FADD.FTZ R2, R242, R0 ;  /* 0x00000000f2027221 */ /* 0x000fe20000010000 */
[----:B------:R1:W5:Y:S01]  /*5cc0*/  LDL.LU R235, [R1+0x3c] ;  /* 0x00003c0001eb7983 */ /* 0x0003620000300800 */
[----:B------:R-:W-:Y:S01]  /*5cd0*/  FADD.FTZ R0, R243, R4 ;  /* 0x00000004f3007221 */ /* 0x000fe20000010000 */
        /* <DEDUP_REMOVED lines=33> */
[----:B------:R1:W5:Y:S01]  /*5ef0*/  LDL.LU R234, [R1+0x38] ;  /* 0x0000380001ea7983 */ /* 0x0003620000300800 */
[----:B------:R-:W-:Y:S01]  /*5f00*/  FADD.FTZ R3, R21, R3 ;  /* 0x0000000315037221 */ /* 0x000fe20000010000 */
[----:B------:R-:W-:Y:S01]  /*5f10*/  FADD.FTZ R2, R19, R2 ;  /* 0x0000000213027221 */ /* 0x000fe20000010000 */
[----:B------:R-:W-:Y:S01]  /*5f20*/  FADD.FTZ R0, R12, R0 ;  /* 0x000000000c007221 */ /* 0x000fe20000010000 */
[----:B------:R1:W5:Y:S04]  /*5f30*/  LDL.LU R233, [R1+0x34] ;  /* 0x0000340001e97983 */ /* 0x0003680000300800 */
[----:B------:R1:W5:Y:S04]  /*5f40*/  LDL.LU R232, [R1+0x30] ;  /* 0x0000300001e87983 */ /* 0x0003680000300800 */
[----:B------:R1:W5:Y:S04]  /*5f50*/  LDL.LU R171, [R1+0x2c] ;  /* 0x00002c0001ab7983 */ /* 0x0003680000300800 */
[----:B------:R1:W-:Y:S04]  /*5f60*/  STL [R1+0x8], R4 ;  /* 0x0000080401007387 */ /* 0x0003e80000100800 */
[----:B------:R1:W-:Y:S04]  /*5f70*/  STL [R1+0x4], R3 ;  /* 0x0000040301007387 */ /* 0x0003e80000100800 */
[----:B------:R1:W-:Y:S04]  /*5f80*/  STL [R1], R2 ;  /* 0x0000000201007387 */ /* 0x0003e80000100800 */
[----:B------:R1:W-:Y:S01]  /*5f90*/  STL [R1+0xc], R0 ;  /* 0x00000c0001007387 */ /* 0x0003e20000100800 */
[----:B------:R-:W-:Y:S06]  /*5fa0*/  HMMA.16816.F32.BF16 R120, R160, R128, R100 ;  /* 0x00000080a078723c */ /* 0x000fec0000041864 */
[-C--:B------:R-:W-:Y:S06]  /*5fb0*/  HMMA.16816.F32.BF16 R176, R200, R180.reuse, R176 ;  /* 0x000000b4c8b0723c */ /* 0x080fec00000418b0 */
[C---:B------:R-:W-:Y:S06]  /*5fc0*/  HMMA.16816.F32.BF16 R172, R160.reuse, R180, R172 ;  /* 0x000000b4a0ac723c */ /* 0x040fec00000418ac */
[----:B------:R-:W-:Y:S06]  /*5fd0*/  HMMA.16816.F32.BF16 R184, R160, R182, R184 ;  /* 0x000000b6a0b8723c */ /* 0x000fec00000418b8 */
[-C--:B------:R-:W-:Y:S06]  /*5fe0*/  HMMA.16816.F32.BF16 R68, R200, R80.reuse, R68 ;  /* 0x00000050c844723c */ /* 0x080fec0000041844 */
[C---:B------:R-:W-:Y:S06]  /*5ff0*/  HMMA.16816.F32.BF16 R72, R160.reuse, R80, R72 ;  /* 0x00000050a048723c */ /* 0x040fec0000041848 */
        /* <DEDUP_REMOVED lines=8> */
[C---:B--2---:R-:W-:Y:S06]  /*6080*/  HMMA.16816.F32.BF16 R148, R160.reuse, R152, R148 ;  /* 0x00000098a094723c */ /* 0x044fec0000041894 */
[----:B------:R-:W-:Y:S06]  /*6090*/  HMMA.16816.F32.BF16 R192, R160, R154, R192 ;  /* 0x0000009aa0c0723c */ /* 0x000fec00000418c0 */
[C---:B------:R-:W-:Y:S06]  /*60a0*/  HMMA.16816.F32.BF16 R84, R200.reuse, R96, R212 ;  /* 0x00000060c854723c */ /* 0x040fec00000418d4 */
[C---:B------:R-:W-:Y:S06]  /*60b0*/  HMMA.16816.F32.BF16 R100, R200.reuse, R112, R204 ;  /* 0x00000070c864723c */ /* 0x040fec00000418cc */
[C---:B------:R-:W-:Y:S06]  /*60c0*/  HMMA.16816.F32.BF16 R116, R200.reuse, R128, R116 ;  /* 0x00000080c874723c */ /* 0x040fec0000041874 */
[C---:B------:R-:W-:Y:S06]  /*60d0*/  HMMA.16816.F32.BF16 R132, R200.reuse, R140, R132 ;  /* 0x0000008cc884723c */ /* 0x040fec0000041884 */
[C---:B------:R-:W-:Y:S06]  /*60e0*/  HMMA.16816.F32.BF16 R144, R200.reuse, R152, R144 ;  /* 0x00000098c890723c */ /* 0x040fec0000041890 */
[C---:B------:R-:W-:Y:S06]  /*60f0*/  HMMA.16816.F32.BF16 R180, R200.reuse, R182, R44 ;  /* 0x000000b6c8b4723c */ /* 0x040fec000004182c */
[----:B------:R-:W-:Y:S01]  /*6100*/  HMMA.16816.F32.BF16 R80, R200, R82, R220 ;  /* 0x00000052c850723c */ /* 0x000fe200000418dc */
[C---:B---3--:R-:W-:Y:S01]  /*6110*/  IADD3 R245, R238.reuse, 0x800, RZ ;  /* 0x00000800eef57810 */ /* 0x048fe20007ffe0ff */
[----:B------:R-:W-:-:S04]  /*6120*/  VIADD R244, R238, 0x1000 ;  /* 0x00001000eef47836 */ /* 0x000fc80000000000 */
[----:B------:R-:W-:Y:S01]  /*6130*/  HMMA.16816.F32.BF16 R96, R200, R98, R208 ;  /* 0x00000062c860723c */ /* 0x000fe200000418d0 */
[C---:B------:R-:W-:Y:S01]  /*6140*/  IADD3 R243, R238.reuse, 0x1800, RZ ;  /* 0x00001800eef37810 */ /* 0x040fe20007ffe0ff */
[----:B------:R-:W-:-:S04]  /*6150*/  VIADD R241, R238, 0x2800 ;  /* 0x00002800eef17836 */ /* 0x000fc80000000000 */
[----:B------:R-:W-:Y:S01]  /*6160*/  HMMA.16816.F32.BF16 R112, R200, R114, R60 ;  /* 0x00000072c870723c */ /* 0x000fe2000004183c */
[----:B------:R-:W-:-:S05]  /*6170*/  IADD3 R242, R238, 0x2000, RZ ;  /* 0x00002000eef27810 */ /* 0x000fca0007ffe0ff */
[----:B------:R-:W-:Y:S01]  /*6180*/  HMMA.16816.F32.BF16 R128, R200, R130, R48 ;  /* 0x00000082c880723c */ /* 0x000fe20000041830 */
[----:B------:R-:W-:-:S05]  /*6190*/  IADD3 R240, R238, 0x3000, RZ ;  /* 0x00003000eef07810 */ /* 0x000fca0007ffe0ff */
[----:B------:R-:W-:Y:S01]  /*61a0*/  HMMA.16816.F32.BF16 R140, R200, R142, R56 ;  /* 0x0000008ec88c723c */ /* 0x000fe20000041838 */
[----:B------:R-:W-:-:S05]  /*61b0*/  IADD3 R239, R238, 0x3800, RZ ;  /* 0x00003800eeef7810 */ /* 0x000fca0007ffe0ff */
[----:B------:R-:W-:Y:S06]  /*61c0*/  HMMA.16816.F32.BF16 R152, R200, R154, R64 ;  /* 0x0000009ac898723c */ /* 0x000fec0000041840 */
[-C--:B------:R-:W-:Y:S06]  /*61d0*/  HMMA.16816.F32.BF16 R160, R160, R6.reuse, R224 ;  /* 0x00000006a0a0723c */ /* 0x080fec00000418e0 */
[----:B------:R-:W-:Y:S01]  /*61e0*/  HMMA.16816.F32.BF16 R200, R200, R6, R52 ;  /* 0x00000006c8c8723c */ /* 0x000fe20000041834 */
[----:B------:R-:W-:-:S08]  /*61f0*/  NOP ;  /* 0x0000000000007918 */ /* 0x000fd00000000000 */
[----:B-1----:R-:W-:-:S15]  /*6200*/  @!P0 BRA `(.L_x_6) ;  /* 0x0000003800ec8947 */ /* 0x002fde0003800000 */
[----:B------:R-:W-:Y:S01]  /*6210*/  USHF.L.U64.HI UR18, UR8, 0x5, UR9 ;  /* 0x0000000508127899 */ /* 0x000fe20008010209 */
[----:B------:R-:W-:Y:S01]  /*6220*/  IMAD.MOV.U32 R165, RZ, RZ, R167 ;  /* 0x000000ffffa57224 */ /* 0x000fe200078e00a7 */
[----:B------:R-:W-:Y:S01]  /*6230*/  USHF.L.U32 UR19, UR8, 0x5, URZ ;  /* 0x0000000508137899 */ /* 0x000fe2000800063f */
[----:B------:R-:W-:Y:S01]  /*6240*/  IMAD.MOV.U32 R3, RZ, RZ, R168 ;  /* 0x000000ffff037224 */ /* 0x000fe200078e00a8 */
[----:B-----5:R-:W-:Y:S01]  /*6250*/  MOV R170, R164 ;  /* 0x000000a400aa7202 */ /* 0x020fe20000000f00 */
[----:B------:R-:W-:Y:S01]  /*6260*/  ULDC.64 UR8, c[0x0][0x248] ;  /* 0x0000920000087ab9 */ /* 0x000fe20000000a00 */
[----:B------:R-:W-:Y:S01]  /*6270*/  MOV R169, R166 ;  /* 0x000000a600a97202 */ /* 0x000fe20000000f00 */
[----:B------:R-:W-:Y:S02]  /*6280*/  ULEA.HI.SX32 UR24, UR12, 0xfffffffe, 0x1a ;  /* 0xfffffffe0c187891 */ /* 0x000fe4000f8fd23f */
[----:B------:R-:W-:Y:S02]  /*6290*/  USHF.L.U64.HI UR21, UR8, 0x5, UR9 ;  /* 0x0000000508157899 */ /* 0x000fe40008010209 */
[----:B------:R-:W-:Y:S01]  /*62a0*/  USHF.L.U32 UR20, UR8, 0x5, URZ ;  /* 0x0000000508147899 */ /* 0x000fe2000800063f */
[----:B------:R-:W-:Y:S01]  /*62b0*/  ULDC UR4, c[0x0][0x2ec] ;  /* 0x0000bb0000047ab9 */ /* 0x000fe20000000800 */
[----:B------:R-:W-:Y:S01]  /*62c0*/  ULDC.64 UR12, c[0x0][0x250] ;  /* 0x00009400000c7ab9 */ /* 0x000fe20000000a00 */
[----:B------:R-:W-:Y:S01]  /*62d0*/  ULDC.64 UR6, c[0x0][0x218] ;  /* 0x0000860000067ab9 */ /* 0x000fe20000000a00 */
[----:B------:R-:W-:Y:S01]  /*62e0*/  ULDC.64 UR10, c[0x0][0x220] ;  /* 0x00008800000a7ab9 */ /* 0x000fe20000000a00 */
[----:B------:R-:W-:Y:S07]  /*62f0*/  BRA `(.L_x_7) ;  /* 0x0000000000887947 */ /* 0x000fee0003800000 */
.L_x_9:
[----:B------:R-:W2:Y:S01]  /*6300*/  LDL.64 R250, [R1+0x20] ;  /* 0x0000200001fa7983 */ /* 0x000ea20000100a00 */
[----:B------:R-:W-:Y:S03]  /*6310*/  UIADD3 UR23, UR24, -0x1, URZ ;  /* 0xffffffff18177890 */ /* 0x000fe6000fffe03f */
[----:B------:R-:W3:Y:S01]  /*6320*/  LDL.64 R248, [R1+0x10] ;  /* 0x0000100001f87983 */ /* 0x000ee20000100a00 */
[----:B------:R-:W-:Y:S02]  /*6330*/  USHF.R.S32.HI UR22, URZ, 0x1f, UR23 ;  /* 0x0000001f3f167899 */ /* 0x000fe40008011417 */
[----:B------:R-:W-:Y:S02]  /*6340*/  UIMAD.WIDE.U32 UR26, UR23, UR8, URZ ;  /* 0x00000008171a72a5 */ /* 0x000fe4000f8e003f */
[----:B------:R-:W-:Y:S04]  /*6350*/  UIMAD UR22, UR22, UR8, URZ ;  /* 0x00000008161672a4 */ /* 0x000fe8000f8e023f */
[----:B------:R-:W-:Y:S01]  /*6360*/  UIMAD UR22, UR23, UR9, UR22 ;  /* 0x00000009171672a4 */ /* 0x000fe2000f8e0216 */
[----:B------:R-:W-:Y:S02]  /*6370*/  IMAD.U32 R0, RZ, RZ, UR26 ;  /* 0x0000001aff007e24 */ /* 0x000fe4000f8e00ff */
[----:B------:R-:W-:Y:S01]  /*6380*/  IMAD.U32 R166, RZ, RZ, UR26 ;  /* 0x0000001affa67e24 */ /* 0x000fe2000f8e00ff */
[----:B------:R-:W-:Y:S06]  /*6390*/  UIADD3 UR22, UR27, UR22, URZ ;  /* 0x000000161b167290 */ /* 0x000fec000fffe03f */
[----:B------:R-:W-:Y:S01]  /*63a0*/  IMAD.U32 R2, RZ, RZ, UR22 ;  /* 0x00000016ff027e24 */ /* 0x000fe2000f8e00ff */
[----:B--2---:R-:W-:Y:S04]  /*63b0*/  LEA R0, P1, R0, R250, 0x6 ;  /* 0x000000fa00007211 */ /* 0x004fe800078230ff */
[----:B------:R-:W-:Y:S02]  /*63c0*/  LEA R206, P2, R0, UR6, 0x1 ;  /* 0x0000000600ce7c11 */ /* 0x000fe4000f8408ff */
[----:B---3--:R-:W-:Y:S02]  /*63d0*/  LEA.HI.X R2, R166, R249, R2, 0x6, P1 ;  /* 0x000000f9a6027211 */ /* 0x008fe400008f3402 */
[----:B------:R-:W-:Y:S02]  /*63e0*/  IADD3 R204, P1, R206, UR20, RZ ;  /* 0x00000014cecc7c10 */ /* 0x000fe4000ff3e0ff */
[----:B------:R-:W-:Y:S02]  /*63f0*/  LEA.HI.X R207, R0, UR7, R2, 0x1, P2 ;  /* 0x0000000700cf7c11 */ /* 0x000fe400090f0c02 */
[----:B------:R-:W-:Y:S02]  /*6400*/  IADD3 R166, P2, R204, UR20, RZ ;  /* 0x00000014cca67c10 */ /* 0x000fe4000ff5e0ff */
[----:B------:R-:W-:Y:S01]  /*6410*/  IADD3.X R205, R207, UR21, RZ, P1, !PT ;  /* 0x00000015cfcd7c10 */ /* 0x000fe20008ffe4ff */
[----:B------:R-:W-:Y:S01]  /*6420*/  @!PT LDS RZ, [RZ] ;  /* 0x00000000fffff984 */ /* 0x000fe20000000800 */
[----:B------:R-:W-:Y:S01]  /*6430*/  @!PT LDS RZ, [RZ] ;  /* 0x00000000fffff984 */ /* 0x000fe20000000800 */
[----:B------:R-:W-:Y:S01]  /*6440*/  @!PT LDS RZ, [RZ] ;  /* 0x00000000fffff984 */ /* 0x000fe20000000800 */
[----:B------:R1:W-:Y:S01]  /*6450*/  LDGSTS.E.BYPASS.LTC128B.128 [R246+0x8000], desc[UR16][R206.64] ;  /* 0x08000000cef67fae */ /* 0x0003e2000b901d50 */
[----:B------:R-:W-:Y:S02]  /*6460*/  IADD3 R208, P1, R166, UR20, RZ ;  /* 0x00000014a6d07c10 */ /* 0x000fe4000ff3e0ff */
[----:B------:R-:W-:Y:S01]  /*6470*/  IADD3.X R167, R205, UR21, RZ, P2, !PT ;  /* 0x00000015cda77c10 */ /* 0x000fe200097fe4ff */
[----:B------:R1:W-:Y:S03]  /*6480*/  LDGSTS.E.BYPASS.LTC128B.128 [R246+0xa000], desc[UR16][R206.64+0x80] ;  /* 0x0a000080cef67fae */ /* 0x0003e6000b901d50 */
[----:B------:R-:W-:Y:S01]  /*6490*/  IADD3.X R209, R167, UR21, RZ, P1, !PT ;  /* 0x00000015a7d17c10 */ /* 0x000fe20008ffe4ff */
[----:B------:R1:W-:Y:S04]  /*64a0*/  LDGSTS.E.BYPASS.LTC128B.128 [R246+0x8800], desc[UR16][R204.64] ;  /* 0x08800000ccf67fae */ /* 0x0003e8000b901d50 */
[----:B------:R1:W-:Y:S04]  /*64b0*/  LDGSTS.E.BYPASS.LTC128B.128 [R246+0xa800], desc[UR16][R204.64+0x80] ;  /* 0x0a800080ccf67fae */ /* 0x0003e8000b901d50 */
[----:B------:R1:W-:Y:S04]  /*64c0*/  LDGSTS.E.BYPASS.LTC128B.128 [R246+0x9000], desc[UR16][R166.64] ;  /* 0x09000000a6f67fae */ /* 0x0003e8000b901d50 */
[----:B------:R1:W-:Y:S04]  /*64d0*/  LDGSTS.E.BYPASS.LTC128B.128 [R246+0xb000], desc[UR16][R166.64+0x80] ;  /* 0x0b000080a6f67fae */ /* 0x0003e8000b901d50 */
[----:B------:R1:W-:Y:S04]  /*64e0*/  LDGSTS.E.BYPASS.LTC128B.128 [R246+0x9800], desc[UR16][R208.64] ;  /* 0x09800000d0f67fae */ /* 0x0003e8000b901d50 */
[----:B------:R1:W-:Y:S04]  /*64f0*/  LDGSTS.E.BYPASS.LTC128B.128 [R246+0xb800], desc[UR16][R208.64+0x80] ;  /* 0x0b800080d0f67fae */ /* 0x0003e8000b901d50 */
[----:B------:R-:W0:Y:S01]  /*6500*/  LDGDEPBAR ;  /* 0x00000000000079af */ /* 0x000e220000000000 */
[----:B------:R-:W-:Y:S05]  /*6510*/  BRA `(.L_x_8) ;  /* 0x0000001000387947 */ /* 0x000fea0003800000 */
.L_x_7:
[----:B--2---:R-:W2:Y:S01]  /*6520*/  LDL.64 R10, [R1+0x18] ;  /* 0x00001800010a7983 */ /* 0x004ea20000100a00 */
[----:B------:R-:W-:Y:S01]  /*6530*/  USHF.R.S32.HI UR22, URZ, 0x1f, UR24 ;  /* 0x0000001f3f167899 */ /* 0x000fe20008011418 */
[----:B------:R-:W-:Y:S04]  /*6540*/  DEPBAR.LE SB0, 0x0 ;  /* 0x000080000000791a */ /* 0x000fe80000000000 */
[----:B------:R-:W3:Y:S01]  /*6550*/  LDL R6, [R1+0x28] ;  /* 0x0000280001067983 */ /* 0x000ee20000100800 */
[----:B------:R-:W-:Y:S02]  /*6560*/  UIMAD UR22, UR22, UR12, URZ ;  /* 0x0000000c161672a4 */ /* 0x000fe4000f8e023f */
[----:B------:R-:W-:Y:S01]  /*6570*/  UIMAD.WIDE.U32 UR26, UR24, UR12, URZ ;  /* 0x0000000c181a72a5 */ /* 0x000fe2000f8e003f */
[----:B------:R-:W-:Y:S01]  /*6580*/  BAR.SYNC.DEFER_BLOCKING 0x0 ;  /* 0x0000000000007b1d */ /* 0x000fe20000010000 */
[----:B------:R-:W-:Y:S04]  /*6590*/  UIMAD UR22, UR24, UR13, UR22 ;  /* 0x0000000d181672a4 */ /* 0x000fe8000f8e0216 */
[----:B------:R-:W-:Y:S01]  /*65a0*/  UIADD3 UR22, UR27, UR22, URZ ;  /* 0x000000161b167290 */ /* 0x000fe2000fffe03f */
[----:B------:R-:W-:Y:S02]  /*65b0*/  IMAD.U32 R4, RZ, RZ, UR26 ;  /* 0x0000001aff047e24 */ /* 0x000fe4000f8e00ff */
[----:B------:R-:W-:Y:S03]  /*65c0*/  IMAD.U32 R5, RZ, RZ, UR27 ;  /* 0x0000001bff057e24 */ /* 0x000fe6000f8e00ff */
        /* <DEDUP_REMOVED lines=11> */
[----:B------:R-:W-:Y:S01]  /*6680*/  LDGSTS.E.BYPASS.LTC128B.128 [R246+0xc000], desc[UR16][R8.64] ;  /* 0x0c00000008f67fae */ /* 0x000fe2000b901d50 */
[----:B------:R-:W-:Y:S02]  /*6690*/  IADD3 R10, P0, R4, UR19, RZ ;  /* 0x00000013040a7c10 */ /* 0x000fe4000ff1e0ff */
[----:B------:R-:W-:Y:S03]  /*66a0*/  IADD3.X R5, R7, UR18, RZ, P1, !PT ;  /* 0x0000001207057c10 */ /* 0x000fe60008ffe4ff */
[----:B------:R-:W-:Y:S01]  /*66b0*/  LDGSTS.E.BYPASS.LTC128B.128 [R246+0xe000], desc[UR16][R8.64+0x80] ;  /* 0x0e00008008f67fae */ /* 0x000fe2000b901d50 */
[----:B------:R-:W-:Y:S05]  /*66c0*/  IADD3.X R11, R5, UR18, RZ, P0, !PT ;  /* 0x00000012050b7c10 */ /* 0x000fea00087fe4ff */
[----:B------:R-:W-:Y:S01]  /*66d0*/  LDGSTS.E.BYPASS.LTC128B.128 [R246+0xc800], desc[UR16][R6.64] ;  /* 0x0c80000006f67fae */ /* 0x000fe2000b901d50 */
[----:B------:R-:W-:Y:S05]  /*66e0*/  ISETP.LT.AND P0, PT, RZ, UR24, PT ;  /* 0x00000018ff007c0c */ /* 0x000fea000bf01270 */
[----:B------:R-:W-:Y:S06]  /*66f0*/  LDGSTS.E.BYPASS.LTC128B.128 [R246+0xe800], desc[UR16][R6.64+0x80] ;  /* 0x0e80008006f67fae */ /* 0x000fec000b901d50 */
[----:B------:R-:W-:Y:S06]  /*6700*/  LDGSTS.E.BYPASS.LTC128B.128 [R246+0xd000], desc[UR16][R4.64] ;  /* 0x0d00000004f67fae */ /* 0x000fec000b901d50 */
[----:B------:R1:W-:Y:S06]  /*6710*/  LDGSTS.E.BYPASS.LTC128B.128 [R246+0xf000], desc[UR16][R4.64+0x80] ;  /* 0x0f00008004f67fae */ /* 0x0003ec000b901d50 */
[----:B------:R-:W-:Y:S06]  /*6720*/  LDGSTS.E.BYPASS.LTC128B.128 [R246+0xd800], desc[UR16][R10.64] ;  /* 0x0d8000000af67fae */ /* 0x000fec000b901d50 */
[----:B------:R2:W-:Y:S06]  /*6730*/  LDGSTS.E.BYPASS.LTC128B.128 [R246+0xf800], desc[UR16][R10.64+0x80] ;  /* 0x0f8000800af67fae */ /* 0x0005ec000b901d50 */
[----:B------:R-:W-:Y:S06]  /*6740*/  LDSM.16.M88.4 R64, [R234] ;  /* 0x00000000ea40783b */ /* 0x000fec0000000200 */
[----:B------:R-:W1:Y:S06]  /*6750*/  LDSM.16.M88.4 R16, [R171+0x8000] ;  /* 0x00800000ab10783b */ /* 0x000e6c0000000200 */
[----:B------:R-:W2:Y:S06]  /*6760*/  LDSM.16.M88.4 R60, [R234+0x2000] ;  /* 0x00200000ea3c783b */ /* 0x000eac0000000200 */
[----:B------:R-:W3:Y:S06]  /*6770*/  LDSM.16.M88.4 R32, [R171+0x8800] ;  /* 0x00880000ab20783b */ /* 0x000eec0000000200 */
[----:B------:R-:W0:Y:S06]  /*6780*/  LDGDEPBAR ;  /* 0x00000000000079af */ /* 0x000e2c0000000000 */
[----:B------:R-:W4:Y:S06]  /*6790*/  LDSM.16.M88.4 R48, [R171+0x9000] ;  /* 0x00900000ab30783b */ /* 0x000f2c0000000200 */
[----:B------:R-:W5:Y:S06]  /*67a0*/  LDSM.16.M88.4 R204, [R171+0x9800] ;  /* 0x00980000abcc783b */ /* 0x000f6c0000000200 */
[----:B------:R-:W-:Y:S01]  /*67b0*/  LDSM.16.M88.4 R208, [R235] ;  /* 0x00000000ebd0783b */ /* 0x000fe20000000200 */
[-C--:B-1----:R-:W-:Y:S05]  /*67c0*/  HMMA.16816.F32.BF16 R4, R64, R16.reuse, RZ ;  /* 0x000000104004723c */ /* 0x082fea00000418ff */
[----:B------:R-:W1:Y:S01]  /*67d0*/  LDSM.16.M88.4 R212, [R238] ;  /* 0x00000000eed4783b */ /* 0x000e620000000200 */
[C---:B--2---:R-:W-:Y:S05]  /*67e0*/  HMMA.16816.F32.BF16 R8, R60.reuse, R16, RZ ;  /* 0x000000103c08723c */ /* 0x044fea00000418ff */
[----:B------:R-:W2:Y:S01]  /*67f0*/  LDSM.16.M88.4 R216, [R235+0x2000] ;  /* 0x00200000ebd8783b */ /* 0x000ea20000000200 */
[-C--:B------:R-:W-:Y:S05]  /*6800*/  HMMA.16816.F32.BF16 R12, R60, R18.reuse, RZ ;  /* 0x000000123c0c723c */ /* 0x080fea00000418ff */
[----:B------:R-:W-:Y:S01]  /*6810*/  LDSM.16.M88.4 R220, [R244] ;  /* 0x00000000f4dc783b */ /* 0x000fe20000000200 */
[C---:B------:R-:W-:Y:S05]  /*6820*/  HMMA.16816.F32.BF16 R16, R64.reuse, R18, RZ ;  /* 0x000000124010723c */ /* 0x040fea00000418ff */
[----:B------:R-:W-:Y:S01]  /*6830*/  LDSM.16.M88.4 R224, [R243] ;  /* 0x00000000f3e0783b */ /* 0x000fe20000000200 */
[-C--:B---3--:R-:W-:Y:S06]  /*6840*/  HMMA.16816.F32.BF16 R20, R64, R32.reuse, RZ ;  /* 0x000000204014723c */ /* 0x088fec00000418ff */
[C---:B------:R-:W-:Y:S06]  /*6850*/  HMMA.16816.F32.BF16 R24, R60.reuse, R32, RZ ;  /* 0x000000203c18723c */ /* 0x040fec00000418ff */
[-C--:B------:R-:W-:Y:S06]  /*6860*/  HMMA.16816.F32.BF16 R28, R60, R34.reuse, RZ ;  /* 0x000000223c1c723c */ /* 0x080fec00000418ff */
[C---:B------:R-:W-:Y:S06]  /*6870*/  HMMA.16816.F32.BF16 R32, R64.reuse, R34, RZ ;  /* 0x000000224020723c */ /* 0x040fec00000418ff */
[-C--:B----4-:R-:W-:Y:S06]  /*6880*/  HMMA.16816.F32.BF16 R36, R64, R48.reuse, RZ ;  /* 0x000000304024723c */ /* 0x090fec00000418ff */
[C---:B------:R-:W-:Y:S06]  /*6890*/  HMMA.16816.F32.BF16 R40, R60.reuse, R48, RZ ;  /* 0x000000303c28723c */ /* 0x040fec00000418ff */
[-C--:B------:R-:W-:Y:S06]  /*68a0*/  HMMA.16816.F32.BF16 R44, R60, R50.reuse, RZ ;  /* 0x000000323c2c723c */ /* 0x080fec00000418ff */
[C---:B------:R-:W-:Y:S06]  /*68b0*/  HMMA.16816.F32.BF16 R48, R64.reuse, R50, RZ ;  /* 0x000000324030723c */ /* 0x040fec00000418ff */
[-C--:B-----5:R-:W-:Y:S06]  /*68c0*/  HMMA.16816.F32.BF16 R52, R64, R204.reuse, RZ ;  /* 0x000000cc4034723c */ /* 0x0a0fec00000418ff */
[C---:B------:R-:W-:Y:S06]  /*68d0*/  HMMA.16816.F32.BF16 R56, R60.reuse, R204, RZ ;  /* 0x000000cc3c38723c */ /* 0x040fec00000418ff */
[-C--:B------:R-:W-:Y:S06]  /*68e0*/  HMMA.16816.F32.BF16 R60, R60, R206.reuse, RZ ;  /* 0x000000ce3c3c723c */ /* 0x080fec00000418ff */
[----:B------:R-:W-:Y:S01]  /*68f0*/  HMMA.16816.F32.BF16 R64, R64, R206, RZ ;  /* 0x000000ce4040723c */ /* 0x000fe200000418ff */
[----:B------:R-:W3:Y:S05]  /*6900*/  LDSM.16.M88.4 R204, [R245] ;  /* 0x00000000f5cc783b */ /* 0x000eea0000000200 */
[-C--:B-1----:R-:W-:Y:S06]  /*6910*/  HMMA.16816.F32.BF16 R4, R208, R212.reuse, R4 ;  /* 0x000000d4d004723c */ /* 0x082fec0000041804 */
[C---:B--2---:R-:W-:Y:S06]  /*6920*/  HMMA.16816.F32.BF16 R8, R216.reuse, R212, R8 ;  /* 0x000000d4d808723c */ /* 0x044fec0000041808 */
[-C--:B------:R-:W-:Y:S06]  /*6930*/  HMMA.16816.F32.BF16 R12, R216, R214.reuse, R12 ;  /* 0x000000d6d80c723c */ /* 0x080fec000004180c */
[C---:B------:R-:W-:Y:S01]  /*6940*/  HMMA.16816.F32.BF16 R16, R208.reuse, R214, R16 ;  /* 0x000000d6d010723c */ /* 0x040fe20000041810 */
[----:B------:R-:W-:Y:S05]  /*6950*/  LDSM.16.M88.4 R212, [R233+0x8000] ;  /* 0x00800000e9d4783b */ /* 0x000fea0000000200 */
[-C--:B---3--:R-:W-:Y:S06]  /*6960*/  HMMA.16816.F32.BF16 R20, R208, R204.reuse, R20 ;  /* 0x000000ccd014723c */ /* 0x088fec0000041814 */
[C---:B------:R-:W-:Y:S06]  /*6970*/  HMMA.16816.F32.BF16 R24, R216.reuse, R204, R24 ;  /* 0x000000ccd818723c */ /* 0x040fec0000041818 */
[-C--:B------:R-:W-:Y:S06]  /*6980*/  HMMA.16816.F32.BF16 R28, R216, R206.reuse, R28 ;  /* 0x000000ced81c723c */ /* 0x080fec000004181c */
[C---:B------:R-:W-:Y:S01]  /*6990*/  HMMA.16816.F32.BF16 R32, R208.reuse, R206, R32 ;  /* 0x000000ced020723c */ /* 0x040fe20000041820 */
[----:B------:R-:W1:Y:S05]  /*69a0*/  LDSM.16.M88.4 R204, [R237] ;  /* 0x00000000edcc783b */ /* 0x000e6a0000000200 */
[-C--:B------:R-:W-:Y:S06]  /*69b0*/  HMMA.16816.F32.BF16 R36, R208, R220.reuse, R36 ;  /* 0x000000dcd024723c */ /* 0x080fec0000041824 */
[C---:B------:R-:W-:Y:S06]  /*69c0*/  HMMA.16816.F32.BF16 R40, R216.reuse, R220, R40 ;  /* 0x000000dcd828723c */ /* 0x040fec0000041828 */
[-C--:B------:R-:W-:Y:S06]  /*69d0*/  HMMA.16816.F32.BF16 R44, R216, R222.reuse, R44 ;  /* 0x000000ded82c723c */ /* 0x080fec000004182c */
[C---:B------:R-:W-:Y:S01]  /*69e0*/  HMMA.16816.F32.BF16 R48, R208.reuse, R222, R48 ;  /* 0x000000ded030723c */ /* 0x040fe20000041830 */
[----:B------:R-:W2:Y:S05]  /*69f0*/  LDSM.16.M88.4 R220, [R237+0x2000] ;  /* 0x00200000eddc783b */ /* 0x000eaa0000000200 */
[-C--:B------:R-:W-:Y:S06]  /*6a00*/  HMMA.16816.F32.BF16 R52, R208, R224.reuse, R52 ;  /* 0x000000e0d034723c */ /* 0x080fec0000041834 */
[C---:B------:R-:W-:Y:S06]  /*6a10*/  HMMA.16816.F32.BF16 R56, R216.reuse, R224, R56 ;  /* 0x000000e0d838723c */ /* 0x040fec0000041838 */
[-C--:B------:R-:W-:Y:S01]  /*6a20*/  HMMA.16816.F32.BF16 R60, R216, R226.reuse, R60 ;  /* 0x000000e2d83c723c */ /* 0x080fe2000004183c */
[----:B------:R-:W-:Y:S05]  /*6a30*/  LDSM.16.M88.4 R216, [R233+0x9000] ;  /* 0x00900000e9d8783b */ /* 0x000fea0000000200 */
[----:B------:R-:W-:Y:S01]  /*6a40*/  HMMA.16816.F32.BF16 R64, R208, R226, R64 ;  /* 0x000000e2d040723c */ /* 0x000fe20000041840 */
[----:B------:R-:W3:Y:S05]  /*6a50*/  LDSM.16.M88.4 R208, [R233+0x8800] ;  /* 0x00880000e9d0783b */ /* 0x000eea0000000200 */
[-C--:B-1----:R-:W-:Y:S01]  /*6a60*/  HMMA.16816.F32.BF16 R4, R204, R212.reuse, R4 ;  /* 0x000000d4cc04723c */ /* 0x082fe20000041804 */
[----:B------:R-:W1:Y:S05]  /*6a70*/  LDSM.16.M88.4 R224, [R233+0x9800] ;  /* 0x00980000e9e0783b */ /* 0x000e6a0000000200 */
[C---:B--2---:R-:W-:Y:S06]  /*6a80*/  HMMA.16816.F32.BF16 R8, R220.reuse, R212, R8 ;  /* 0x000000d4dc08723c */ /* 0x044fec0000041808 */
[-C--:B------:R-:W-:Y:S06]  /*6a90*/  HMMA.16816.F32.BF16 R12, R220, R214.reuse, R12 ;  /* 0x000000d6dc0c723c */ /* 0x080fec000004180c */
[C---:B------:R-:W-:Y:S01]  /*6aa0*/  HMMA.16816.F32.BF16 R16, R204.reuse, R214, R16 ;  /* 0x000000d6cc10723c */ /* 0x040fe20000041810 */
[----:B------:R-:W-:Y:S05]  /*6ab0*/  LDSM.16.M88.4 R212, [R232] ;  /* 0x00000000e8d4783b */ /* 0x000fea0000000200 */
[-C--:B---3--:R-:W-:Y:S06]  /*6ac0*/  HMMA.16816.F32.BF16 R20, R204, R208.reuse, R20 ;  /* 0x000000d0cc14723c */ /* 0x088fec0000041814 */
[C---:B------:R-:W-:Y:S06]  /*6ad0*/  HMMA.16816.F32.BF16 R24, R220.reuse, R208, R24 ;  /* 0x000000d0dc18723c */ /* 0x040fec0000041818 */
[-C--:B------:R-:W-:Y:S06]  /*6ae0*/  HMMA.16816.F32.BF16 R28, R220, R210.reuse, R28 ;  /* 0x000000d2dc1c723c */ /* 0x080fec000004181c */
[C---:B------:R-:W-:Y:S01]  /*6af0*/  HMMA.16816.F32.BF16 R32, R204.reuse, R210, R32 ;  /* 0x000000d2cc20723c */ /* 0x040fe20000041820 */
[----:B------:R-:W2:Y:S05]  /*6b00*/  LDSM.16.M88.4 R208, [R236] ;  /* 0x00000000ecd0783b */ /* 0x000eaa0000000200 */
[-C--:B------:R-:W-:Y:S06]  /*6b10*/  HMMA.16816.F32.BF16 R36, R204, R216.reuse, R36 ;  /* 0x000000d8cc24723c */ /* 0x080fec0000041824 */
[C---:B------:R-:W-:Y:S06]  /*6b20*/  HMMA.16816.F32.BF16 R40, R220.reuse, R216, R40 ;  /* 0x000000d8dc28723c */ /* 0x040fec0000041828 */
[-C--:B------:R-:W-:Y:S06]  /*6b30*/  HMMA.16816.F32.BF16 R44, R220, R218.reuse, R44 ;  /* 0x000000dadc2c723c */ /* 0x080fec000004182c */
[C---:B------:R-:W-:Y:S01]  /*6b40*/  HMMA.16816.F32.BF16 R48, R204.reuse, R218, R48 ;  /* 0x000000dacc30723c */ /* 0x040fe20000041830 */
[----:B------:R-:W3:Y:S05]  /*6b50*/  LDSM.16.M88.4 R216, [R236+0x2000] ;  /* 0x00200000ecd8783b */ /* 0x000eea0000000200 */
[-C--:B-1----:R-:W-:Y:S06]  /*6b60*/  HMMA.16816.F32.BF16 R52, R204, R224.reuse, R52 ;  /* 0x000000e0cc34723c */ /* 0x082fec0000041834 */
[C---:B------:R-:W-:Y:S06]  /*6b70*/  HMMA.16816.F32.BF16 R56, R220.reuse, R224, R56 ;  /* 0x000000e0dc38723c */ /* 0x040fec0000041838 */
[-C--:B------:R-:W-:Y:S01]  /*6b80*/  HMMA.16816.F32.BF16 R60, R220, R226.reuse, R60 ;  /* 0x000000e2dc3c723c */ /* 0x080fe2000004183c */
[----:B------:R-:W-:Y:S05]  /*6b90*/  LDSM.16.M88.4 R220, [R232+0x1000] ;  /* 0x00100000e8dc783b */ /* 0x000fea0000000200 */
[----:B------:R-:W-:Y:S01]  /*6ba0*/  HMMA.16816.F32.BF16 R64, R204, R226, R64 ;  /* 0x000000e2cc40723c */ /* 0x000fe20000041840 */
[----:B------:R-:W1:Y:S05]  /*6bb0*/  LDSM.16.M88.4 R204, [R232+0x800] ;  /* 0x00080000e8cc783b */ /* 0x000e6a0000000200 */
[-C--:B--2---:R-:W-:Y:S01]  /*6bc0*/  HMMA.16816.F32.BF16 R4, R208, R212.reuse, R4 ;  /* 0x000000d4d004723c */ /* 0x084fe20000041804 */
[----:B------:R-:W2:Y:S05]  /*6bd0*/  LDSM.16.M88.4 R224, [R232+0x1800] ;  /* 0x00180000e8e0783b */ /* 0x000eaa0000000200 */
[C---:B---3--:R-:W-:Y:S06]  /*6be0*/  HMMA.16816.F32.BF16 R8, R216.reuse, R212, R8 ;  /* 0x000000d4d808723c */ /* 0x048fec0000041808 */
[-C--:B------:R-:W-:Y:S06]  /*6bf0*/  HMMA.16816.F32.BF16 R12, R216, R214.reuse, R12 ;  /* 0x000000d6d80c723c */ /* 0x080fec000004180c */
[C---:B------:R-:W-:Y:S01]  /*6c00*/  HMMA.16816.F32.BF16 R16, R208.reuse, R214, R16 ;  /* 0x000000d6d010723c */ /* 0x040fe20000041810 */
[----:B------:R-:W-:Y:S05]  /*6c10*/  LDSM.16.M88.4 R212, [R171+0xa000] ;  /* 0x00a00000abd4783b */ /* 0x000fea0000000200 */
[-C--:B-1----:R-:W-:Y:S06]  /*6c20*/  HMMA.16816.F32.BF16 R20, R208, R204.reuse, R20 ;  /* 0x000000ccd014723c */ /* 0x082fec0000041814 */
[C---:B------:R-:W-:Y:S06]  /*6c30*/  HMMA.16816.F32.BF16 R24, R216.reuse, R204, R24 ;  /* 0x000000ccd818723c */ /* 0x040fec0000041818 */
[-C--:B------:R-:W-:Y:S06]  /*6c40*/  HMMA.16816.F32.BF16 R28, R216, R206.reuse, R28 ;  /* 0x000000ced81c723c */ /* 0x080fec000004181c */
[C---:B------:R-:W-:Y:S01]  /*6c50*/  HMMA.16816.F32.BF16 R32, R208.reuse, R206, R32 ;  /* 0x000000ced020723c */ /* 0x040fe20000041820 */
[----:B------:R-:W1:Y:S05]  /*6c60*/  LDSM.16.M88.4 R204, [R234+0x4000] ;  /* 0x00400000eacc783b */ /* 0x000e6a0000000200 */
[-C--:B------:R-:W-:Y:S06]  /*6c70*/  HMMA.16816.F32.BF16 R36, R208, R220.reuse, R36 ;  /* 0x000000dcd024723c */ /* 0x080fec0000041824 */
[C---:B------:R-:W-:Y:S06]  /*6c80*/  HMMA.16816.F32.BF16 R40, R216.reuse, R220, R40 ;  /* 0x000000dcd828723c */ /* 0x040fec0000041828 */
[-C--:B------:R-:W-:Y:S06]  /*6c90*/  HMMA.16816.F32.BF16 R44, R216, R222.reuse, R44 ;  /* 0x000000ded82c723c */ /* 0x080fec000004182c */
[C---:B------:R-:W-:Y:S01]  /*6ca0*/  HMMA.16816.F32.BF16 R48, R208.reuse, R222, R48 ;  /* 0x000000ded030723c */ /* 0x040fe20000041830 */
[----:B------:R-:W3:Y:S05]  /*6cb0*/  LDSM.16.M88.4 R220, [R234+0x6000] ;  /* 0x00600000eadc783b */ /* 0x000eea0000000200 */
[-C--:B--2---:R-:W-:Y:S06]  /*6cc0*/  HMMA.16816.F32.BF16 R52, R208, R224.reuse, R52 ;  /* 0x000000e0d034723c */ /* 0x084fec0000041834 */
[C---:B------:R-:W-:Y:S06]  /*6cd0*/  HMMA.16816.F32.BF16 R56, R216.reuse, R224, R56 ;  /* 0x000000e0d838723c */ /* 0x040fec0000041838 */
[-C--:B------:R-:W-:Y:S01]  /*6ce0*/  HMMA.16816.F32.BF16 R60, R216, R226.reuse, R60 ;  /* 0x000000e2d83c723c */ /* 0x080fe2000004183c */
[----:B------:R-:W-:Y:S05]  /*6cf0*/  LDSM.16.M88.4 R216, [R171+0xb000] ;  /* 0x00b00000abd8783b */ /* 0x000fea0000000200 */
[----:B------:R-:W-:Y:S01]  /*6d00*/  HMMA.16816.F32.BF16 R64, R208, R226, R64 ;  /* 0x000000e2d040723c */ /* 0x000fe20000041840 */
[----:B------:R-:W2:Y:S05]  /*6d10*/  LDSM.16.M88.4 R208, [R171+0xa800] ;  /* 0x00a80000abd0783b */ /* 0x000eaa0000000200 */
[-C--:B-1----:R-:W-:Y:S01]  /*6d20*/  HMMA.16816.F32.BF16 R4, R204, R212.reuse, R4 ;  /* 0x000000d4cc04723c */ /* 0x082fe20000041804 */
[----:B------:R-:W1:Y:S05]  /*6d30*/  LDSM.16.M88.4 R224, [R171+0xb800] ;  /* 0x00b80000abe0783b */ /* 0x000e6a0000000200 */
[C---:B---3--:R-:W-:Y:S06]  /*6d40*/  HMMA.16816.F32.BF16 R8, R220.reuse, R212, R8 ;  /* 0x000000d4dc08723c */ /* 0x048fec0000041808 */
[-C--:B------:R-:W-:Y:S06]  /*6d50*/  HMMA.16816.F32.BF16 R12, R220, R214.reuse, R12 ;  /* 0x000000d6dc0c723c */ /* 0x080fec000004180c */
[C---:B------:R-:W-:Y:S01]  /*6d60*/  HMMA.16816.F32.BF16 R16, R204.reuse, R214, R16 ;  /* 0x000000d6cc10723c */ /* 0x040fe20000041810 */
[----:B------:R-:W-:Y:S05]  /*6d70*/  LDSM.16.M88.4 R212, [R242] ;  /* 0x00000000f2d4783b */ /* 0x000fea0000000200 */
[-C--:B--2---:R-:W-:Y:S06]  /*6d80*/  HMMA.16816.F32.BF16 R20, R204, R208.reuse, R20 ;  /* 0x000000d0cc14723c */ /* 0x084fec0000041814 */
[C---:B------:R-:W-:Y:S06]  /*6d90*/  HMMA.16816.F32.BF16 R24, R220.reuse, R208, R24 ;  /* 0x000000d0dc18723c */ /* 0x040fec0000041818 */
[-C--:B------:R-:W-:Y:S06]  /*6da0*/  HMMA.16816.F32.BF16 R28, R220, R210.reuse, R28 ;  /* 0x000000d2dc1c723c */ /* 0x080fec000004181c */
[C---:B------:R-:W-:Y:S01]  /*6db0*/  HMMA.16816.F32.BF16 R32, R204.reuse, R210, R32 ;  /* 0x000000d2cc20723c */ /* 0x040fe20000041820 */
[----:B------:R-:W2:Y:S05]  /*6dc0*/  LDSM.16.M88.4 R208, [R235+0x4000] ;  /* 0x00400000ebd0783b */ /* 0x000eaa0000000200 */
        /* <DEDUP_REMOVED lines=8> */
[----:B------:R-:W-:Y:S05]  /*6e50*/  LDSM.16.M88.4 R220, [R240] ;  /* 0x00000000f0dc783b */ /* 0x000fea0000000200 */
[----:B------:R-:W-:Y:S01]  /*6e60*/  HMMA.16816.F32.BF16 R64, R204, R226, R64 ;  /* 0x000000e2cc40723c */ /* 0x000fe20000041840 */
[----:B------:R-:W1:Y:S05]  /*6e70*/  LDSM.16.M88.4 R204, [R241] ;  /* 0x00000000f1cc783b */ /* 0x000e6a0000000200 */
[-C--:B--2---:R-:W-:Y:S01]  /*6e80*/  HMMA.16816.F32.BF16 R4, R208, R212.reuse, R4 ;  /* 0x000000d4d004723c */ /* 0x084fe20000041804 */
[----:B------:R-:W2:Y:S05]  /*6e90*/  LDSM.16.M88.4 R224, [R239] ;  /* 0x00000000efe0783b */ /* 0x000eaa0000000200 */
        /* <DEDUP_REMOVED lines=25> */
[----:B------:R-:W-:Y:S05]  /*7030*/  LDSM.16.M88.4 R212, [R232+0x2000] ;  /* 0x00200000e8d4783b */ /* 0x000fea0000000200 */
        /* <DEDUP_REMOVED lines=13> */
[----:B------:R-:W1:Y:S05]  /*7110*/  LDSM.16.M88.4 R220, [R232+0x2800] ;  /* 0x00280000e8dc783b */ /* 0x000e6a0000000200 */
[----:B------:R-:W-:Y:S01]  /*7120*/  HMMA.16816.F32.BF16 R64, R204, R226, R64 ;  /* 0x000000e2cc40723c */ /* 0x000fe20000041840 */
[----:B------:R-:W4:Y:S05]  /*7130*/  LDSM.16.M88.4 R204, [R232+0x3000] ;  /* 0x00300000e8cc783b */ /* 0x000f2a0000000200 */
[-C--:B--2---:R-:W-:Y:S01]  /*7140*/  HMMA.16816.F32.BF16 R4, R208, R212.reuse, R4 ;  /* 0x000000d4d004723c */ /* 0x084fe20000041804 */
[----:B------:R-:W2:Y:S01]  /*7150*/  LDSM.16.M88.4 R224, [R232+0x3800] ;  /* 0x00380000e8e0783b */ /* 0x000ea20000000200 */
[----:B------:R-:W-:Y:S04]  /*7160*/  DEPBAR.LE SB0, 0x0 ;  /* 0x000080000000791a */ /* 0x000fe80000000000 */
[----:B------:R-:W-:Y:S01]  /*7170*/  BAR.SYNC.DEFER_BLOCKING 0x0 ;  /* 0x0000000000007b1d */ /* 0x000fe20000010000 */
[C---:B---3--:R-:W-:Y:S06]  /*7180*/  HMMA.16816.F32.BF16 R8, R216.reuse, R212, R8 ;  /* 0x000000d4d808723c */ /* 0x048fec0000041808 */
[-C--:B------:R-:W-:Y:S06]  /*7190*/  HMMA.16816.F32.BF16 R12, R216, R214.reuse, R12 ;  /* 0x000000d6d80c723c */ /* 0x080fec000004180c */
[C---:B------:R-:W-:Y:S05]  /*71a0*/  HMMA.16816.F32.BF16 R16, R208.reuse, R214, R16 ;  /* 0x000000d6d010723c */ /* 0x040fea0000041810 */
[----:B------:R-:W-:Y:S01]  /*71b0*/  FMNMX.FTZ R0, R4, R3, !PT ;  /* 0x0000000304007209 */ /* 0x000fe20007810000 */
[-C--:B-1----:R-:W-:Y:S05]  /*71c0*/  HMMA.16816.F32.BF16 R20, R208, R220.reuse, R20 ;  /* 0x000000dcd014723c */ /* 0x082fea0000041814 */
[----:B------:R-:W-:Y:S01]  /*71d0*/  FMNMX.FTZ R2, R6, R165, !PT ;  /* 0x000000a506027209 */ /* 0x000fe20007810000 */
[C---:B------:R-:W-:Y:S05]  /*71e0*/  HMMA.16816.F32.BF16 R24, R216.reuse, R220, R24 ;  /* 0x000000dcd818723c */ /* 0x040fea0000041818 */
[----:B------:R-:W-:Y:S01]  /*71f0*/  FMNMX.FTZ R164, R5, R0, !PT ;  /* 0x0000000005a47209 */ /* 0x000fe20007810000 */
[-C--:B------:R-:W-:Y:S05]  /*7200*/  HMMA.16816.F32.BF16 R28, R216, R222.reuse, R28 ;  /* 0x000000ded81c723c */ /* 0x080fea000004181c */
[----:B------:R-:W-:Y:S01]  /*7210*/  FMNMX.FTZ R0, R7, R2, !PT ;  /* 0x0000000207007209 */ /* 0x000fe20007810000 */
[C---:B------:R-:W-:Y:S05]  /*7220*/  HMMA.16816.F32.BF16 R32, R208.reuse, R222, R32 ;  /* 0x000000ded020723c */ /* 0x040fea0000041820 */
[----:B------:R-:W-:Y:S01]  /*7230*/  FMNMX.FTZ R2, R16, R164, !PT ;  /* 0x000000a410027209 */ /* 0x000fe20007810000 */
[-C--:B----4-:R-:W-:Y:S05]  /*7240*/  HMMA.16816.F32.BF16 R36, R208, R204.reuse, R36 ;  /* 0x000000ccd024723c */ /* 0x090fea0000041824 */
[----:B------:R-:W-:Y:S01]  /*7250*/  FMNMX.FTZ R164, R8, R169, !PT ;  /* 0x000000a908a47209 */ /* 0x000fe20007810000 */
[C---:B------:R-:W-:Y:S05]  /*7260*/  HMMA.16816.F32.BF16 R40, R216.reuse, R204, R40 ;  /* 0x000000ccd828723c */ /* 0x040fea0000041828 */
[----:B------:R-:W-:Y:S01]  /*7270*/  FMNMX.FTZ R166, R18, R0, !PT ;  /* 0x0000000012a67209 */ /* 0x000fe20007810000 */
[-C--:B------:R-:W-:Y:S05]  /*7280*/  HMMA.16816.F32.BF16 R44, R216, R206.reuse, R44 ;  /* 0x000000ced82c723c */ /* 0x080fea000004182c */
[----:B------:R-:W-:Y:S01]  /*7290*/  FMNMX.FTZ R167, R17, R2, !PT ;  /* 0x0000000211a77209 */ /* 0x000fe20007810000 */
[C---:B------:R-:W-:Y:S05]  /*72a0*/  HMMA.16816.F32.BF16 R48, R208.reuse, R206, R48 ;  /* 0x000000ced030723c */ /* 0x040fea0000041830 */
[----:B------:R-:W-:Y:S01]  /*72b0*/  FMNMX.FTZ R0, R10, R170, !PT ;  /* 0x000000aa0a007209 */ /* 0x000fe20007810000 */
[-C--:B--2---:R-:W-:Y:S05]  /*72c0*/  HMMA.16816.F32.BF16 R52, R208, R224.reuse, R52 ;  /* 0x000000e0d034723c */ /* 0x084fea0000041834 */
[----:B------:R-:W-:Y:S01]  /*72d0*/  FMNMX.FTZ R2, R9, R164, !PT ;  /* 0x000000a409027209 */ /* 0x000fe20007810000 */
[C---:B------:R-:W-:Y:S05]  /*72e0*/  HMMA.16816.F32.BF16 R56, R216.reuse, R224, R56 ;  /* 0x000000e0d838723c */ /* 0x040fea0000041838 */
[----:B------:R-:W-:Y:S01]  /*72f0*/  FMNMX.FTZ R164, R19, R166, !PT ;  /* 0x000000a613a47209 */ /* 0x000fe20007810000 */
[-C--:B------:R-:W-:Y:S05]  /*7300*/  HMMA.16816.F32.BF16 R60, R216, R226.reuse, R60 ;  /* 0x000000e2d83c723c */ /* 0x080fea000004183c */
[----:B------:R-:W-:Y:S01]  /*7310*/  FMNMX.FTZ R167, R20, R167, !PT ;  /* 0x000000a714a77209 */ /* 0x000fe20007810000 */
[----:B------:R-:W-:Y:S05]  /*7320*/  HMMA.16816.F32.BF16 R64, R208, R226, R64 ;  /* 0x000000e2d040723c */ /* 0x000fea0000041840 */
[----:B------:R-:W-:Y:S02]  /*7330*/  FMNMX.FTZ R0, R11, R0, !PT ;  /* 0x000000000b007209 */ /* 0x000fe40007810000 */
[----:B------:R-:W-:Y:S04]  /*7340*/  FMNMX.FTZ R2, R12, R2, !PT ;  /* 0x000000020c027209 */ /* 0x000fe80007810000 */
[----:B------:R-:W-:Y:S02]  /*7350*/  FMNMX.FTZ R164, R22, R164, !PT ;  /* 0x000000a416a47209 */ /* 0x000fe40007810000 */
        /* <DEDUP_REMOVED lines=40> */
[----:B------:R-:W-:Y:S01]  /*75e0*/  FMNMX.FTZ R168, R65, R168, !PT ;  /* 0x000000a841a87209 */ /* 0x000fe20007810000 */
[----:B------:R-:W-:Y:S06]  /*75f0*/  @P0 BRA `(.L_x_9) ;  /* 0xffffffec00400947 */ /* 0x000fec000383ffff */
.L_x_8:
[----:B-1----:R-:W-:Y:S01]  /*7600*/  SHFL.BFLY PT, R167, R168, 0x2, 0x1f ;  /* 0x0c401f00a8a77f89 */ /* 0x002fe200000e0000 */
[----:B------:R-:W-:Y:S01]  /*7610*/  FMNMX.FTZ R166, R67, R210, !PT ;  /* 0x000000d243a67209 */ /* 0x000fe20007810000 */
[----:B------:R-:W-:Y:S01]  /*7620*/  UIADD3 UR24, UR24, -0x1, URZ ;  /* 0xffffffff18187890 */ /* 0x000fe2000fffe03f */
[----:B------:R-:W-:Y:S02]  /*7630*/  FMNMX.FTZ R2, R57, R164, !PT ;  /* 0x000000a439027209 */ /* 0x000fe40007810000 */
[----:B------:R-:W-:Y:S03]  /*7640*/  FMNMX.FTZ R0, R58, R211, !PT ;  /* 0x000000d33a007209 */ /* 0x000fe60007810000 */
[----:B------:R-:W-:Y:S01]  /*7650*/  SHFL.BFLY PT, R205, R166, 0x2, 0x1f ;  /* 0x0c401f00a6cd7f89 */ /* 0x000fe200000e0000 */
[----:B------:R-:W-:Y:S02]  /*7660*/  FMNMX.FTZ R2, R60, R2, !PT ;  /* 0x000000023c027209 */ /* 0x000fe40007810000 */
[----:B------:R-:W-:Y:S02]  /*7670*/  FMNMX.FTZ R0, R59, R0, !PT ;  /* 0x000000003b007209 */ /* 0x000fe40007810000 */
[----:B------:R-:W-:Y:S02]  /*7680*/  FMNMX.FTZ R164, R61, R2, !PT ;  /* 0x000000023da47209 */ /* 0x000fe40007810000 */
[----:B------:R-:W-:Y:S03]  /*7690*/  FMNMX.FTZ R0, R62, R0, !PT ;  /* 0x000000003e007209 */ /* 0x000fe60007810000 */
[----:B------:R-:W-:Y:S01]  /*76a0*/  SHFL.BFLY PT, R204, R164, 0x2, 0x1f ;  /* 0x0c401f00a4cc7f89 */ /* 0x000fe200000e0000 */
[----:B------:R-:W-:Y:S07]  /*76b0*/  FMNMX.FTZ R0, R63, R0, !PT ;  /* 0x000000003f007209 */ /* 0x000fee0007810000 */
[----:B------:R-:W1:Y:S02]  /*76c0*/  SHFL.BFLY PT, R2, R0, 0x2, 0x1f ;  /* 0x0c401f0000027f89 */ /* 0x000e6400000e0000 */
[----:B-1----:R-:W-:Y:S02]  /*76d0*/  FMNMX.FTZ R2, R0, R2, !PT ;  /* 0x0000000200027209 */ /* 0x002fe40007810000 */
[----:B------:R-:W-:Y:S02]  /*76e0*/  FMNMX.FTZ R168, R168, R167, !PT ;  /* 0x000000a7a8a87209 */ /* 0x000fe40007810000 */
[----:B------:R-:W-:Y:S02]  /*76f0*/  FMNMX.FTZ R166, R166, R205, !PT ;  /* 0x000000cda6a67209 */ /* 0x000fe40007810000 */
[----:B------:R-:W-:Y:S01]  /*7700*/  FMNMX.FTZ R204, R164, R204, !PT ;  /* 0x000000cca4cc7209 */ /* 0x000fe20007810000 */
[----:B------:R-:W1:Y:S08]  /*7710*/  SHFL.BFLY PT, R167, R168, 0x1, 0x1f ;  /* 0x0c201f00a8a77f89 */ /* 0x000e7000000e0000 */
[----:B------:R-:W2:Y:S08]  /*7720*/  SHFL.BFLY PT, R205, R166, 0x1, 0x1f ;  /* 0x0c201f00a6cd7f89 */ /* 0x000eb000000e0000 */
[----:B------:R-:W3:Y:S08]  /*7730*/  SHFL.BFLY PT, R206, R204, 0x1, 0x1f ;  /* 0x0c201f00ccce7f89 */ /* 0x000ef000000e0000 */
[----:B------:R-:W4:Y:S01]  /*7740*/  SHFL.BFLY PT, R164, R2, 0x1, 0x1f ;  /* 0x0c201f0002a47f89 */ /* 0x000f2200000e0000 */
[----:B-1----:R-:W-:Y:S02]  /*7750*/  FMNMX.FTZ R168, R168, R167, !PT ;  /* 0x000000a7a8a87209 */ /* 0x002fe40007810000 */
[----:B--2---:R-:W-:Y:S03]  /*7760*/  FMNMX.FTZ R167, R166, R205, !PT ;  /* 0x000000cda6a77209 */ /* 0x004fe60007810000 */
[C---:B------:R-:W-:Y:S01]  /*7770*/  FADD.FTZ R0, -R168.reuse, R3 ;  /* 0x00000003a8007221 */ /* 0x040fe20000010100 */
[----:B------:R-:W-:Y:S02]  /*7780*/  FSETP.NEU.FTZ.AND P1, PT, R168, -INF , PT ;  /* 0xff800000a800780b */ /* 0x000fe40003f3d000 */
[----:B---3--:R-:W-:Y:S01]  /*7790*/  FMNMX.FTZ R166, R204, R206, !PT ;  /* 0x000000cecca67209 */ /* 0x008fe20007810000 */
[----:B------:R-:W-:Y:S01]  /*77a0*/  FMUL.FTZ R3, R0, UR4 ;  /* 0x0000000400037c20 */ /* 0x000fe20008410000 */
[C---:B------:R-:W-:Y:S01]  /*77b0*/  FADD.FTZ R0, -R167.reuse, R165 ;  /* 0x000000a5a7007221 */ /* 0x040fe20000010100 */
[----:B------:R-:W-:Y:S01]  /*77c0*/  FMUL.FTZ R212, R167, UR4 ;  /* 0x00000004a7d47c20 */ /* 0x000fe20008410000 */
[----:B----4-:R-:W-:Y:S01]  /*77d0*/  FMNMX.FTZ R164, R2, R164, !PT ;  /* 0x000000a402a47209 */ /* 0x010fe20007810000 */
[----:B------:R1:W2:Y:S01]  /*77e0*/  MUFU.EX2 R165, R3 ;  /* 0x0000000300a57308 */ /* 0x0002a20000000800 */
[----:B------:R-:W3:Y:S03]  /*77f0*/  LDSM.16.MT88.4 R204, [R228+0xc000] ;  /* 0x00c00000e4cc783b */ /* 0x000ee60000004200 */
[----:B------:R-:W-:Y:S01]  /*7800*/  FMUL.FTZ R213, R164, UR4 ;  /* 0x00000004a4d57c20 */ /* 0x000fe20008410000 */
[----:B-1----:R-:W-:Y:S01]  /*7810*/  FMUL.FTZ R3, R0, UR4 ;  /* 0x0000000400037c20 */ /* 0x002fe20008410000 */
[----:B------:R-:W-:Y:S01]  /*7820*/  FADD.FTZ R0, -R166, R169 ;  /* 0x000000a9a6007221 */ /* 0x000fe20000010100 */
[----:B------:R-:W-:Y:S01]  /*7830*/  FMUL.FTZ R169, R168, UR4 ;  /* 0x00000004a8a97c20 */ /* 0x000fe20008410000 */
[C---:B--2---:R-:W-:Y:S01]  /*7840*/  FMUL.FTZ R68, R165.reuse, R68 ;  /* 0x00000044a5447220 */ /* 0x044fe20000410000 */
[----:B------:R-:W-:Y:S01]  /*7850*/  FMUL.FTZ R69, R165, R69 ;  /* 0x00000045a5457220 */ /* 0x000fe20000410000 */
[----:B------:R-:W-:Y:S01]  /*7860*/  FMUL.FTZ R2, R0, UR4 ;  /* 0x0000000400027c20 */ /* 0x000fe20008410000 */
[----:B------:R-:W-:Y:S01]  /*7870*/  FADD.FTZ R0, -R164, R170 ;  /* 0x000000aaa4007221 */ /* 0x000fe20000010100 */
[----:B------:R-:W-:Y:S01]  /*7880*/  FSEL R169, R169, RZ, P1 ;  /* 0x000000ffa9a97208 */ /* 0x000fe20000800000 */
[----:B------:R-:W-:Y:S01]  /*7890*/  FMUL.FTZ R170, R166, UR4 ;  /* 0x00000004a6aa7c20 */ /* 0x000fe20008410000 */
[----:B------:R-:W-:Y:S01]  /*78a0*/  FSETP.NEU.FTZ.AND P1, PT, R167, -INF , PT ;  /* 0xff800000a700780b */ /* 0x000fe20003f3d000 */
[----:B------:R-:W-:Y:S01]  /*78b0*/  FMUL.FTZ R0, R0, UR4 ;  /* 0x0000000400007c20 */ /* 0x000fe20008410000 */
[----:B------:R-:W1:Y:S01]  /*78c0*/  MUFU.EX2 R2, R2 ;  /* 0x0000000200027308 */ /* 0x000e620000000800 */
[--C-:B------:R-:W-:Y:S01]  /*78d0*/  FFMA.FTZ R4, R4, UR4, -R169.reuse ;  /* 0x0000000404047c23 */ /* 0x100fe200080108a9 */
[----:B------:R-:W-:Y:S01]  /*78e0*/  FSEL R212, R212, RZ, P1 ;  /* 0x000000ffd4d47208 */ /* 0x000fe20000800000 */
[--C-:B------:R-:W-:Y:S01]  /*78f0*/  FFMA.FTZ R5, R5, UR4, -R169.reuse ;  /* 0x0000000405057c23 */ /* 0x100fe200080108a9 */
[----:B------:R-:W-:Y:S01]  /*7900*/  FSETP.NEU.FTZ.AND P1, PT, R166, -INF , PT ;  /* 0xff800000a600780b */ /* 0x000fe20003f3d000 */
[--C-:B------:R-:W-:Y:S01]  /*7910*/  FFMA.FTZ R16, R16, UR4, -R169.reuse ;  /* 0x0000000410107c23 */ /* 0x100fe200080108a9 */
[----:B------:R-:W-:Y:S01]  /*7920*/  FFMA.FTZ R17, R17, UR4, -R169 ;  /* 0x0000000411117c23 */ /* 0x000fe200080108a9 */
        /* <DEDUP_REMOVED lines=9> */
[----:B------:R-:W2:Y:S01]  /*79c0*/  MUFU.EX2 R0, R0 ;  /* 0x0000000000007308 */ /* 0x000ea20000000800 */
[--C-:B------:R-:W-:Y:S01]  /*79d0*/  FFMA.FTZ R12, R12, UR4, -R170.reuse ;  /* 0x000000040c0c7c23 */ /* 0x100fe200080108aa */
[----:B------:R-:W-:Y:S01]  /*79e0*/  FFMA.FTZ R13, R13, UR4, -R170 ;  /* 0x000000040d0d7c23 */ /* 0x000fe200080108aa */
[--C-:B------:R-:W-:Y:S01]  /*79f0*/  FFMA.FTZ R10, R10, UR4, -R213.reuse ;  /* 0x000000040a0a7c23 */ /* 0x100fe200080108d5 */
[--C-:B------:R-:W-:Y:S01]  /*7a00*/  FFMA.FTZ R11, R11, UR4, -R213.reuse ;  /* 0x000000040b0b7c23 */ /* 0x100fe200080108d5 */
[--C-:B------:R-:W-:Y:S01]  /*7a10*/  FFMA.FTZ R14, R14, UR4, -R213.reuse ;  /* 0x000000040e0e7c23 */ /* 0x100fe200080108d5 */
[----:B------:R-:W-:Y:S01]  /*7a20*/  FFMA.FTZ R15, R15, UR4, -R213 ;  /* 0x000000040f0f7c23 */ /* 0x000fe200080108d5 */
[C---:B-1----:R-:W-:Y:S03]  /*7a30*/  FMUL.FTZ R72, R2.reuse, R72 ;  /* 0x0000004802487220 */ /* 0x042fe60000410000 */
[----:B------:R1:W-:Y:S01]  /*7a40*/  MUFU.EX2 R214, R8 ;  /* 0x0000000800d67308 */ /* 0x0003e20000000800 */
[C---:B------:R-:W-:Y:S01]  /*7a50*/  FMUL.FTZ R73, R2.reuse, R73 ;  /* 0x0000004902497220 */ /* 0x040fe20000410000 */
[C---:B------:R-:W-:Y:S01]  /*7a60*/  FMUL.FTZ R76, R2.reuse, R76 ;  /* 0x0000004c024c7220 */ /* 0x040fe20000410000 */
[----:B------:R-:W-:Y:S01]  /*7a70*/  FMUL.FTZ R77, R2, R77 ;  /* 0x0000004d024d7220 */ /* 0x000fe20000410000 */
[C---:B------:R-:W-:Y:S01]  /*7a80*/  FMUL.FTZ R80, R165.reuse, R80 ;  /* 0x00000050a5507220 */ /* 0x040fe20000410000 */
[C---:B------:R-:W-:Y:S01]  /*7a90*/  FMUL.FTZ R81, R165.reuse, R81 ;  /* 0x00000051a5517220 */ /* 0x040fe20000410000 */
[C---:B------:R-:W-:Y:S01]  /*7aa0*/  FMUL.FTZ R84, R165.reuse, R84 ;  /* 0x00000054a5547220 */ /* 0x040fe20000410000 */
[C---:B------:R-:W-:Y:S03]  /*7ab0*/  FMUL.FTZ R85, R165.reuse, R85 ;  /* 0x00000055a5557220 */ /* 0x040fe60000410000 */
[----:B------:R4:W-:Y:S01]  /*7ac0*/  MUFU.EX2 R220, R9 ;  /* 0x0000000900dc7308 */ /* 0x0009e20000000800 */
[C---:B--2---:R-:W-:Y:S01]  /*7ad0*/  FMUL.FTZ R74, R0.reuse, R74 ;  /* 0x0000004a004a7220 */ /* 0x044fe20000410000 */
[C---:B------:R-:W-:Y:S01]  /*7ae0*/  FMUL.FTZ R75, R0.reuse, R75 ;  /* 0x0000004b004b7220 */ /* 0x040fe20000410000 */
[C---:B------:R-:W-:Y:S01]  /*7af0*/  FMUL.FTZ R78, R0.reuse, R78 ;  /* 0x0000004e004e7220 */ /* 0x040fe20000410000 */
[----:B------:R-:W-:Y:S01]  /*7b00*/  FMUL.FTZ R79, R0, R79 ;  /* 0x0000004f004f7220 */ /* 0x000fe20000410000 */
[C---:B------:R-:W-:Y:S01]  /*7b10*/  FMUL.FTZ R88, R2.reuse, R88 ;  /* 0x0000005802587220 */ /* 0x040fe20000410000 */
[----:B------:R-:W-:Y:S01]  /*7b20*/  FMUL.FTZ R89, R2, R89 ;  /* 0x0000005902597220 */ /* 0x000fe20000410000 */
[----:B------:R-:W-:Y:S03]  /*7b30*/  FMUL.FTZ R90, R0, R90 ;  /* 0x0000005a005a7220 */ /* 0x000fe60000410000 */
[----:B------:R2:W-:Y:S01]  /*7b40*/  MUFU.EX2 R226, R10 ;  /* 0x0000000a00e27308 */ /* 0x0005e20000000800 */
[----:B-1----:R-:W-:Y:S01]  /*7b50*/  FMUL.FTZ R8, R2, R172 ;  /* 0x000000ac02087220 */ /* 0x002fe20000410000 */
[----:B------:R-:W-:Y:S01]  /*7b60*/  FMUL.FTZ R91, R0, R91 ;  /* 0x0000005b005b7220 */ /* 0x000fe20000410000 */
[C---:B------:R-:W-:Y:S01]  /*7b70*/  FMUL.FTZ R92, R2.reuse, R92 ;  /* 0x0000005c025c7220 */ /* 0x040fe20000410000 */
[----:B------:R-:W-:Y:S01]  /*7b80*/  FMUL.FTZ R93, R2, R93 ;  /* 0x0000005d025d7220 */ /* 0x000fe20000410000 */
[C---:B------:R-:W-:Y:S01]  /*7b90*/  FMUL.FTZ R94, R0.reuse, R94 ;  /* 0x0000005e005e7220 */ /* 0x040fe20000410000 */
[----:B------:R-:W-:Y:S01]  /*7ba0*/  FMUL.FTZ R95, R0, R95 ;  /* 0x0000005f005f7220 */ /* 0x000fe20000410000 */
[C---:B------:R-:W-:Y:S03]  /*7bb0*/  FMUL.FTZ R96, R165.reuse, R96 ;  /* 0x00000060a5607220 */ /* 0x040fe60000410000 */
[----:B------:R1:W-:Y:S01]  /*7bc0*/  MUFU.EX2 R217, R11 ;  /* 0x0000000b00d97308 */ /* 0x0003e20000000800 */
[C---:B----4-:R-:W-:Y:S01]  /*7bd0*/  FMUL.FTZ R9, R2.reuse, R173 ;  /* 0x000000ad02097220 */ /* 0x050fe20000410000 */
[C---:B------:R-:W-:Y:S01]  /*7be0*/  FMUL.FTZ R97, R165.reuse, R97 ;  /* 0x00000061a5617220 */ /* 0x040fe20000410000 */
[C---:B------:R-:W-:Y:S01]  /*7bf0*/  FMUL.FTZ R100, R165.reuse, R100 ;  /* 0x00000064a5647220 */ /* 0x040fe20000410000 */
[C---:B------:R-:W-:Y:S01]  /*7c00*/  FMUL.FTZ R101, R165.reuse, R101 ;  /* 0x00000065a5657220 */ /* 0x040fe20000410000 */
[C---:B------:R-:W-:Y:S01]  /*7c10*/  FMUL.FTZ R104, R2.reuse, R104 ;  /* 0x0000006802687220 */ /* 0x040fe20000410000 */
[----:B------:R-:W-:Y:S01]  /*7c20*/  FMUL.FTZ R105, R2, R105 ;  /* 0x0000006902697220 */ /* 0x000fe20000410000 */
[C---:B------:R-:W-:Y:S03]  /*7c30*/  FMUL.FTZ R106, R0.reuse, R106 ;  /* 0x0000006a006a7220 */ /* 0x040fe60000410000 */
[----:B------:R-:W4:Y:S01]  /*7c40*/  MUFU.EX2 R3, R3 ;  /* 0x0000000300037308 */ /* 0x000f220000000800 */
[C---:B--2---:R-:W-:Y:S01]  /*7c50*/  FMUL.FTZ R10, R0.reuse, R174 ;  /* 0x000000ae000a7220 */ /* 0x044fe20000410000 */
[----:B------:R-:W-:Y:S01]  /*7c60*/  FMUL.FTZ R107, R0, R107 ;  /* 0x0000006b006b7220 */ /* 0x000fe20000410000 */
[C---:B------:R-:W-:Y:S01]  /*7c70*/  FMUL.FTZ R108, R2.reuse, R108 ;  /* 0x0000006c026c7220 */ /* 0x040fe20000410000 */
[----:B------:R-:W-:Y:S01]  /*7c80*/  FMUL.FTZ R109, R2, R109 ;  /* 0x0000006d026d7220 */ /* 0x000fe20000410000 */
[C---:B------:R-:W-:Y:S01]  /*7c90*/  FMUL.FTZ R110, R0.reuse, R110 ;  /* 0x0000006e006e7220 */ /* 0x040fe20000410000 */
[C---:B------:R-:W-:Y:S01]  /*7ca0*/  FMUL.FTZ R111, R0.reuse, R111 ;  /* 0x0000006f006f7220 */ /* 0x040fe20000410000 */
[C---:B------:R-:W-:Y:S03]  /*7cb0*/  FMUL.FTZ R112, R165.reuse, R112 ;  /* 0x00000070a5707220 */ /* 0x040fe60000410000 */
[----:B------:R2:W-:Y:S01]  /*7cc0*/  MUFU.EX2 R216, R4 ;  /* 0x0000000400d87308 */ /* 0x0005e20000000800 */
[----:B-1----:R-:W-:Y:S01]  /*7cd0*/  FMUL.FTZ R11, R0, R175 ;  /* 0x000000af000b7220 */ /* 0x002fe20000410000 */
[C---:B------:R-:W-:Y:S01]  /*7ce0*/  FMUL.FTZ R113, R165.reuse, R113 ;  /* 0x00000071a5717220 */ /* 0x040fe20000410000 */
[C---:B------:R-:W-:Y:S01]  /*7cf0*/  FMUL.FTZ R116, R165.reuse, R116 ;  /* 0x00000074a5747220 */ /* 0x040fe20000410000 */
[----:B------:R-:W-:Y:S01]  /*7d00*/  FMUL.FTZ R117, R165, R117 ;  /* 0x00000075a5757220 */ /* 0x000fe20000410000 */
[C---:B------:R-:W-:Y:S01]  /*7d10*/  FMUL.FTZ R120, R2.reuse, R120 ;  /* 0x0000007802787220 */ /* 0x040fe20000410000 */
[----:B------:R-:W-:Y:S01]  /*7d20*/  FMUL.FTZ R121, R2, R121 ;  /* 0x0000007902797220 */ /* 0x000fe20000410000 */
[----:B------:R-:W-:Y:S03]  /*7d30*/  FMUL.FTZ R122, R0, R122 ;  /* 0x0000007a007a7220 */ /* 0x000fe60000410000 */
[----:B------:R1:W-:Y:S01]  /*7d40*/  MUFU.EX2 R215, R6 ;  /* 0x0000000600d77308 */ /* 0x0003e20000000800 */
[C---:B----4-:R-:W-:Y:S01]  /*7d50*/  FMUL.FTZ R70, R3.reuse, R70 ;  /* 0x0000004603467220 */ /* 0x050fe20000410000 */
[C---:B------:R-:W-:Y:S01]  /*7d60*/  FMUL.FTZ R71, R3.reuse, R71 ;  /* 0x0000004703477220 */ /* 0x040fe20000410000 */
[C---:B------:R-:W-:Y:S01]  /*7d70*/  FMUL.FTZ R82, R3.reuse, R82 ;  /* 0x0000005203527220 */ /* 0x040fe20000410000 */
[C---:B------:R-:W-:Y:S01]  /*7d80*/  FMUL.FTZ R83, R3.reuse, R83 ;  /* 0x0000005303537220 */ /* 0x040fe20000410000 */
[C---:B------:R-:W-:Y:S01]  /*7d90*/  FMUL.FTZ R86, R3.reuse, R86 ;  /* 0x0000005603567220 */ /* 0x040fe20000410000 */
[C---:B------:R-:W-:Y:S01]  /*7da0*/  FMUL.FTZ R87, R3.reuse, R87 ;  /* 0x0000005703577220 */ /* 0x040fe20000410000 */
[----:B------:R-:W-:Y:S03]  /*7db0*/  FMUL.FTZ R98, R3, R98 ;  /* 0x0000006203627220 */ /* 0x000fe60000410000 */
[----:B------:R4:W-:Y:S01]  /*7dc0*/  MUFU.EX2 R218, R16 ;  /* 0x0000001000da7308 */ /* 0x0009e20000000800 */
[----:B--2---:R-:W-:Y:S01]  /*7dd0*/  FMUL.FTZ R4, R165, R176 ;  /* 0x000000b0a5047220 */ /* 0x004fe20000410000 */
[----:B------:R-:W-:Y:S01]  /*7de0*/  F2FP.BF16.F32.PACK_AB R176, R220, R214 ;  /* 0x000000d6dcb0723e */ /* 0x000fe200000010ff */
[C---:B------:R-:W-:Y:S01]  /*7df0*/  FMUL.FTZ R99, R3.reuse, R99 ;  /* 0x0000006303637220 */ /* 0x040fe20000410000 */
[C---:B------:R-:W-:Y:S01]  /*7e00*/  FMUL.FTZ R102, R3.reuse, R102 ;  /* 0x0000006603667220 */ /* 0x040fe20000410000 */
[C---:B------:R-:W-:Y:S01]  /*7e10*/  FMUL.FTZ R103, R3.reuse, R103 ;  /* 0x0000006703677220 */ /* 0x040fe20000410000 */
[C---:B------:R-:W-:Y:S01]  /*7e20*/  FMUL.FTZ R114, R3.reuse, R114 ;  /* 0x0000007203727220 */ /* 0x040fe20000410000 */
[C---:B------:R-:W-:Y:S03]  /*7e30*/  FMUL.FTZ R115, R3.reuse, R115 ;  /* 0x0000007303737220 */ /* 0x040fe60000410000 */
[----:B------:R-:W2:Y:S01]  /*7e40*/  MUFU.EX2 R219, R17 ;  /* 0x0000001100db7308 */ /* 0x000ea20000000800 */
[C---:B-1----:R-:W-:Y:S01]  /*7e50*/  FMUL.FTZ R6, R3.reuse, R178 ;  /* 0x000000b203067220 */ /* 0x042fe20000410000 */
[C---:B------:R-:W-:Y:S01]  /*7e60*/  FMUL.FTZ R118, R3.reuse, R118 ;  /* 0x0000007603767220 */ /* 0x040fe20000410000 */
[----:B------:R-:W-:Y:S01]  /*7e70*/  FMUL.FTZ R119, R3, R119 ;  /* 0x0000007703777220 */ /* 0x000fe20000410000 */
[----:B------:R-:W-:Y:S01]  /*7e80*/  FMUL.FTZ R123, R0, R123 ;  /* 0x0000007b007b7220 */ /* 0x000fe20000410000 */
[C---:B------:R-:W-:Y:S01]  /*7e90*/  FMUL.FTZ R124, R2.reuse, R124 ;  /* 0x0000007c027c7220 */ /* 0x040fe20000410000 */
[----:B------:R-:W-:Y:S01]  /*7ea0*/  FMUL.FTZ R125, R2, R125 ;  /* 0x0000007d027d7220 */ /* 0x000fe20000410000 */
[C---:B------:R-:W-:Y:S03]  /*7eb0*/  FMUL.FTZ R126, R0.reuse, R126 ;  /* 0x0000007e007e7220 */ /* 0x040fe60000410000 */
[----:B------:R1:W-:Y:S01]  /*7ec0*/  MUFU.EX2 R227, R18 ;  /* 0x0000001200e37308 */ /* 0x0003e20000000800 */
[C---:B----4-:R-:W-:Y:S01]  /*7ed0*/  FMUL.FTZ R16, R165.reuse, R180 ;  /* 0x000000b4a5107220 */ /* 0x050fe20000410000 */
[----:B------:R-:W-:Y:S01]  /*7ee0*/  FMUL.FTZ R127, R0, R127 ;  /* 0x0000007f007f7220 */ /* 0x000fe20000410000 */
[C---:B------:R-:W-:Y:S01]  /*7ef0*/  FMUL.FTZ R128, R165.reuse, R128 ;  /* 0x00000080a5807220 */ /* 0x040fe20000410000 */
[----:B------:R-:W-:Y:S01]  /*7f00*/  FMUL.FTZ R129, R165, R129 ;  /* 0x00000081a5817220 */ /* 0x000fe20000410000 */
[C---:B------:R-:W-:Y:S01]  /*7f10*/  FMUL.FTZ R130, R3.reuse, R130 ;  /* 0x0000008203827220 */ /* 0x040fe20000410000 */
[----:B------:R-:W-:Y:S01]  /*7f20*/  FMUL.FTZ R131, R3, R131 ;  /* 0x0000008303837220 */ /* 0x000fe20000410000 */
[----:B------:R-:W-:Y:S03]  /*7f30*/  FMUL.FTZ R132, R165, R132 ;  /* 0x00000084a5847220 */ /* 0x000fe60000410000 */
[----:B------:R-:W4:Y:S01]  /*7f40*/  MUFU.EX2 R225, R19 ;  /* 0x0000001300e17308 */ /* 0x000f220000000800 */
[----:B--2---:R-:W-:Y:S01]  /*7f50*/  F2FP.BF16.F32.PACK_AB R174, R219, R218 ;  /* 0x000000dadbae723e */ /* 0x004fe200000010ff */
[C---:B------:R-:W-:Y:S01]  /*7f60*/  FMUL.FTZ R17, R165.reuse, R181 ;  /* 0x000000b5a5117220 */ /* 0x040fe20000410000 */
[----:B------:R-:W-:Y:S01]  /*7f70*/  FMUL.FTZ R133, R165, R133 ;  /* 0x00000085a5857220 */ /* 0x000fe20000410000 */
[C---:B------:R-:W-:Y:S01]  /*7f80*/  FMUL.FTZ R134, R3.reuse, R134 ;  /* 0x0000008603867220 */ /* 0x040fe20000410000 */
[----:B------:R-:W-:Y:S01]  /*7f90*/  FMUL.FTZ R135, R3, R135 ;  /* 0x0000008703877220 */ /* 0x000fe20000410000 */
[--C-:B------:R-:W-:Y:S01]  /*7fa0*/  FFMA.FTZ R20, R20, UR4, -R169.reuse ;  /* 0x0000000414147c23 */ /* 0x100fe200080108a9 */
[--C-:B------:R-:W-:Y:S03]  /*7fb0*/  FFMA.FTZ R21, R21, UR4, -R169.reuse ;  /* 0x0000000415157c23 */ /* 0x100fe600080108a9 */
[----:B------:R2:W5:Y:S01]  /*7fc0*/  MUFU.EX2 R224, R5 ;  /* 0x0000000500e07308 */ /* 0x0005620000000800 */
[----:B-1----:R-:W-:Y:S01]  /*7fd0*/  FMUL.FTZ R18, R3, R182 ;  /* 0x000000b603127220 */ /* 0x002fe20000410000 */
[--C-:B------:R-:W-:Y:S01]  /*7fe0*/  FFMA.FTZ R22, R22, UR4, -R212.reuse ;  /* 0x0000000416167c23 */ /* 0x100fe200080108d4 */
[C---:B------:R-:W-:Y:S01]  /*7ff0*/  FMUL.FTZ R136, R2.reuse, R136 ;  /* 0x0000008802887220 */ /* 0x040fe20000410000 */
[----:B------:R-:W-:Y:S01]  /*8000*/  FMUL.FTZ R137, R2, R137 ;  /* 0x0000008902897220 */ /* 0x000fe20000410000 */
[C---:B------:R-:W-:Y:S01]  /*8010*/  FMUL.FTZ R138, R0.reuse, R138 ;  /* 0x0000008a008a7220 */ /* 0x040fe20000410000 */
[----:B------:R-:W-:Y:S01]  /*8020*/  FMUL.FTZ R139, R0, R139 ;  /* 0x0000008b008b7220 */ /* 0x000fe20000410000 */
[----:B------:R-:W-:Y:S03]  /*8030*/  FMUL.FTZ R140, R165, R140 ;  /* 0x0000008ca58c7220 */ /* 0x000fe60000410000 */
[----:B------:R1:W3:Y:S01]  /*8040*/  MUFU.EX2 R223, R7 ;  /* 0x0000000700df7308 */ /* 0x0002e20000000800 */
[----:B----4-:R-:W-:Y:S01]  /*8050*/  F2FP.BF16.F32.PACK_AB R175, R225, R227 ;  /* 0x000000e3e1af723e */ /* 0x010fe200000010ff */
[----:B------:R-:W-:Y:S01]  /*8060*/  FMUL.FTZ R19, R3, R183 ;  /* 0x000000b703137220 */ /* 0x000fe20000410000 */
[----:B------:R-:W-:Y:S01]  /*8070*/  FMUL.FTZ R141, R165, R141 ;  /* 0x0000008da58d7220 */ /* 0x000fe20000410000 */
[----:B------:R-:W-:Y:S01]  /*8080*/  LDSM.16.MT88.4 R180, [R231+0xc000] ;  /* 0x00c00000e7b4783b */ /* 0x000fe20000004200 */
[C---:B------:R-:W-:Y:S01]  /*8090*/  FMUL.FTZ R142, R3.reuse, R142 ;  /* 0x0000008e038e7220 */ /* 0x040fe20000410000 */
[----:B------:R-:W-:Y:S01]  /*80a0*/  FMUL.FTZ R143, R3, R143 ;  /* 0x0000008f038f7220 */ /* 0x000fe20000410000 */
[C---:B------:R-:W-:Y:S03]  /*80b0*/  FMUL.FTZ R144, R165.reuse, R144 ;  /* 0x00000090a5907220 */ /* 0x040fe60000410000 */
[----:B------:R4:W-:Y:S01]  /*80c0*/  MUFU.EX2 R208, R15 ;  /* 0x0000000f00d07308 */ /* 0x0009e20000000800 */
[C---:B--2---:R-:W-:Y:S01]  /*80d0*/  FMUL.FTZ R5, R165.reuse, R177 ;  /* 0x000000b1a5057220 */ /* 0x044fe20000410000 */
[----:B-----5:R-:W-:Y:S01]  /*80e0*/  F2FP.BF16.F32.PACK_AB R172, R224, R216 ;  /* 0x000000d8e0ac723e */ /* 0x020fe200000010ff */
[----:B------:R-:W-:Y:S01]  /*80f0*/  FMUL.FTZ R145, R165, R145 ;  /* 0x00000091a5917220 */ /* 0x000fe20000410000 */
[----:B------:R-:W-:Y:S01]  /*8100*/  F2FP.BF16.F32.PACK_AB R177, R217, R226 ;  /* 0x000000e2d9b1723e */ /* 0x000fe200000010ff */
[C---:B------:R-:W-:Y:S01]  /*8110*/  FMUL.FTZ R146, R3.reuse, R146 ;  /* 0x0000009203927220 */ /* 0x040fe20000410000 */
[C---:B------:R-:W-:Y:S01]  /*8120*/  FMUL.FTZ R147, R3.reuse, R147 ;  /* 0x0000009303937220 */ /* 0x040fe20000410000 */
[--C-:B------:R-:W-:Y:S03]  /*8130*/  FFMA.FTZ R32, R32, UR4, -R169.reuse ;  /* 0x0000000420207c23 */ /* 0x100fe600080108a9 */
[----:B------:R2:W-:Y:S01]  /*8140*/  MUFU.EX2 R222, R12 ;  /* 0x0000000c00de7308 */ /* 0x0005e20000000800 */
[----:B-1----:R-:W-:Y:S01]  /*8150*/  FMUL.FTZ R7, R3, R179 ;  /* 0x000000b303077220 */ /* 0x002fe20000410000 */
[----:B---3--:R-:W-:Y:S01]  /*8160*/  F2FP.BF16.F32.PACK_AB R173, R223, R215 ;  /* 0x000000d7dfad723e */ /* 0x008fe200000010ff */
[--C-:B------:R-:W-:Y:S01]  /*8170*/  FFMA.FTZ R36, R36, UR4, -R169.reuse ;  /* 0x0000000424247c23 */ /* 0x100fe200080108a9 */
[--C-:B------:R-:W-:Y:S01]  /*8180*/  FFMA.FTZ R37, R37, UR4, -R169.reuse ;  /* 0x0000000425257c23 */ /* 0x100fe200080108a9 */
[--C-:B------:R-:W-:Y:S01]  /*8190*/  FFMA.FTZ R48, R48, UR4, -R169.reuse ;  /* 0x0000000430307c23 */ /* 0x100fe200080108a9 */
[--C-:B------:R-:W-:Y:S01]  /*81a0*/  FFMA.FTZ R49, R49, UR4, -R169.reuse ;  /* 0x0000000431317c23 */ /* 0x100fe200080108a9 */
[--C-:B------:R-:W-:Y:S03]  /*81b0*/  FFMA.FTZ R38, R38, UR4, -R212.reuse ;  /* 0x0000000426267c23 */ /* 0x100fe600080108d4 */
[----:B------:R-:W1:Y:S01]  /*81c0*/  MUFU.EX2 R247, R13 ;  /* 0x0000000d00f77308 */ /* 0x000e620000000800 */
[-C--:B------:R-:W-:Y:S05]  /*81d0*/  HMMA.16816.F32.BF16 R4, R172, R204.reuse, R4 ;  /* 0x000000ccac04723c */ /* 0x080fea0000041804 */
[----:B----4-:R-:W-:Y:S01]  /*81e0*/  FMUL.FTZ R15, R0, R187 ;  /* 0x000000bb000f7220 */ /* 0x010fe20000410000 */
[----:B------:R-:W-:Y:S03]  /*81f0*/  FFMA.FTZ R33, R33, UR4, -R169 ;  /* 0x0000000421217c23 */ /* 0x000fe600080108a9 */
[----:B------:R-:W3:Y:S02]  /*8200*/  MUFU.EX2 R221, R14 ;  /* 0x0000000e00dd7308 */ /* 0x000ee40000000800 */
[----:B--2---:R-:W-:Y:S01]  /*8210*/  FMUL.FTZ R12, R2, R184 ;  /* 0x000000b8020c7220 */ /* 0x004fe20000410000 */
[--C-:B------:R-:W-:Y:S01]  /*8220*/  FFMA.FTZ R34, R34, UR4, -R212.reuse ;  /* 0x0000000422227c23 */ /* 0x100fe200080108d4 */
[C---:B------:R-:W-:Y:S01]  /*8230*/  FMUL.FTZ R148, R2.reuse, R148 ;  /* 0x0000009402947220 */ /* 0x040fe20000410000 */
[----:B------:R-:W-:Y:S01]  /*8240*/  FMUL.FTZ R149, R2, R149 ;  /* 0x0000009502957220 */ /* 0x000fe20000410000 */
[----:B------:R-:W-:Y:S04]  /*8250*/  FMUL.FTZ R150, R0, R150 ;  /* 0x0000009600967220 */ /* 0x000fe80000410000 */
[----:B------:R2:W-:Y:S01]  /*8260*/  MUFU.EX2 R248, R20 ;  /* 0x0000001400f87308 */ /* 0x0005e20000000800 */
[----:B-1----:R-:W-:Y:S01]  /*8270*/  F2FP.BF16.F32.PACK_AB R178, R247, R222 ;  /* 0x000000def7b2723e */ /* 0x002fe200000010ff */
[----:B------:R-:W-:Y:S01]  /*8280*/  FMUL.FTZ R13, R2, R185 ;  /* 0x000000b9020d7220 */ /* 0x000fe20000410000 */
[----:B------:R-:W-:Y:S01]  /*8290*/  FMUL.FTZ R151, R0, R151 ;  /* 0x0000009700977220 */ /* 0x000fe20000410000 */
[----:B------:R-:W-:Y:S01]  /*82a0*/  FFMA.FTZ R35, R35, UR4, -R212 ;  /* 0x0000000423237c23 */ /* 0x000fe200080108d4 */
[--C-:B------:R-:W-:Y:S01]  /*82b0*/  FFMA.FTZ R29, R29, UR4, -R170.reuse ;  /* 0x000000041d1d7c23 */ /* 0x100fe200080108aa */
[--C-:B------:R-:W-:Y:S01]  /*82c0*/  FFMA.FTZ R26, R26, UR4, -R213.reuse ;  /* 0x000000041a1a7c23 */ /* 0x100fe200080108d5 */
[----:B------:R-:W-:Y:S03]  /*82d0*/  FFMA.FTZ R24, R24, UR4, -R170 ;  /* 0x0000000418187c23 */ /* 0x000fe600080108aa */
[----:B------:R1:W4:Y:S01]  /*82e0*/  MUFU.EX2 R249, R32 ;  /* 0x0000002000f97308 */ /* 0x0003220000000800 */
[----:B---3--:R-:W-:Y:S01]  /*82f0*/  F2FP.BF16.F32.PACK_AB R179, R208, R221 ;  /* 0x000000ddd0b3723e */ /* 0x008fe200000010ff */
[----:B------:R-:W-:Y:S01]  /*8300*/  FMUL.FTZ R14, R0, R186 ;  /* 0x000000ba000e7220 */ /* 0x000fe20000410000 */
[----:B------:R-:W-:Y:S01]  /*8310*/  FFMA.FTZ R39, R39, UR4, -R212 ;  /* 0x0000000427277c23 */ /* 0x000fe200080108d4 */
[----:B------:R-:W-:Y:S01]  /*8320*/  LDSM.16.MT88.4 R184, [R230+0xc000] ;  /* 0x00c00000e6b8783b */ /* 0x000fe20000004200 */
[--C-:B------:R-:W-:Y:S01]  /*8330*/  FFMA.FTZ R40, R40, UR4, -R170.reuse ;  /* 0x0000000428287c23 */ /* 0x100fe200080108aa */
[----:B------:R-:W-:Y:S01]  /*8340*/  FFMA.FTZ R41, R41, UR4, -R170 ;  /* 0x0000000429297c23 */ /* 0x000fe200080108aa */
[--C-:B------:R-:W-:Y:S01]  /*8350*/  FFMA.FTZ R42, R42, UR4, -R213.reuse ;  /* 0x000000042a2a7c23 */ /* 0x100fe200080108d5 */
[C---:B------:R-:W-:Y:S02]  /*8360*/  HMMA.16816.F32.BF16 R8, R176.reuse, R204, R8 ;  /* 0x000000ccb008723c */ /* 0x040fe40000041808 */
[----:B------:R3:W-:Y:S02]  /*8370*/  MUFU.EX2 R250, R29 ;  /* 0x0000001d00fa7308 */ /* 0x0007e40000000800 */
[----:B--2---:R-:W-:Y:S01]  /*8380*/  FMUL.FTZ R20, R2, R188 ;  /* 0x000000bc02147220 */ /* 0x004fe20000410000 */
[--C-:B------:R-:W-:Y:S01]  /*8390*/  FFMA.FTZ R43, R43, UR4, -R213.reuse ;  /* 0x000000042b2b7c23 */ /* 0x100fe200080108d5 */
[-C--:B------:R-:W-:Y:S05]  /*83a0*/  HMMA.16816.F32.BF16 R12, R176, R206.reuse, R12 ;  /* 0x000000ceb00c723c */ /* 0x080fea000004180c */
[----:B------:R-:W-:Y:S01]  /*83b0*/  MOV R205, R208 ;  /* 0x000000d000cd7202 */ /* 0x000fe20000000f00 */
[C---:B------:R-:W-:Y:S01]  /*83c0*/  HMMA.16816.F32.BF16 R16, R172.reuse, R206, R16 ;  /* 0x000000ceac10723c */ /* 0x040fe20000041810 */
[----:B------:R-:W2:Y:S04]  /*83d0*/  LDSM.16.MT88.4 R208, [R229+0xc000] ;  /* 0x00c00000e5d0783b */ /* 0x000ea80000004200 */
[--C-:B------:R-:W-:Y:S01]  /*83e0*/  FFMA.FTZ R50, R50, UR4, -R212.reuse ;  /* 0x0000000432327c23 */ /* 0x100fe200080108d4 */
[----:B------:R-:W-:Y:S01]  /*83f0*/  FFMA.FTZ R51, R51, UR4, -R212 ;  /* 0x0000000433337c23 */ /* 0x000fe200080108d4 */
[--C-:B------:R-:W-:Y:S01]  /*8400*/  FFMA.FTZ R56, R56, UR4, -R170.reuse ;  /* 0x0000000438387c23 */ /* 0x100fe200080108aa */
[--C-:B------:R-:W-:Y:S03]  /*8410*/  FFMA.FTZ R57, R57, UR4, -R170.reuse ;  /* 0x0000000439397c23 */ /* 0x100fe600080108aa */
[--C-:B------:R-:W-:Y:S01]  /*8420*/  FFMA.FTZ R58, R58, UR4, -R213.reuse ;  /* 0x000000043a3a7c23 */ /* 0x100fe200080108d5 */
[--C-:B------:R-:W-:Y:S01]  /*8430*/  FFMA.FTZ R59, R59, UR4, -R213.reuse ;  /* 0x000000043b3b7c23 */ /* 0x100fe200080108d5 */
[--C-:B------:R-:W-:Y:S01]  /*8440*/  FFMA.FTZ R62, R62, UR4, -R213.reuse ;  /* 0x000000043e3e7c23 */ /* 0x100fe200080108d5 */
[----:B------:R-:W-:Y:S01]  /*8450*/  MOV R206, R220 ;  /* 0x000000dc00ce7202 */ /* 0x000fe20000000f00 */
[----:B-1----:R-:W-:Y:S01]  /*8460*/  FMUL.FTZ R32, R2, R192 ;  /* 0x000000c002207220 */ /* 0x002fe20000410000 */
[----:B------:R-:W-:Y:S01]  /*8470*/  MOV R207, R223 ;  /* 0x000000df00cf7202 */ /* 0x000fe20000000f00 */
[C---:B------:R-:W-:Y:S01]  /*8480*/  FMUL.FTZ R152, R165.reuse, R152 ;  /* 0x00000098a5987220 */ /* 0x040fe20000410000 */
[----:B------:R-:W-:Y:S01]  /*8490*/  FMUL.FTZ R153, R165, R153 ;  /* 0x00000099a5997220 */ /* 0x000fe20000410000 */
[C---:B------:R-:W-:Y:S01]  /*84a0*/  FMUL.FTZ R154, R3.reuse, R154 ;  /* 0x0000009a039a7220 */ /* 0x040fe20000410000 */
[----:B------:R-:W-:Y:S01]  /*84b0*/  FMUL.FTZ R155, R3, R155 ;  /* 0x0000009b039b7220 */ /* 0x000fe20000410000 */
[--C-:B------:R-:W-:Y:S01]  /*84c0*/  FFMA.FTZ R30, R30, UR4, -R213.reuse ;  /* 0x000000041e1e7c23 */ /* 0x100fe200080108d5 */
[--C-:B------:R-:W-:Y:S01]  /*84d0*/  FFMA.FTZ R31, R31, UR4, -R213.reuse ;  /* 0x000000041f1f7c23 */ /* 0x100fe200080108d5 */
[----:B---3--:R-:W-:Y:S01]  /*84e0*/  FMUL.FTZ R29, R165, R201 ;  /* 0x000000c9a51d7220 */ /* 0x008fe20000410000 */
[C---:B------:R-:W-:Y:S01]  /*84f0*/  FMUL.FTZ R156, R2.reuse, R156 ;  /* 0x0000009c029c7220 */ /* 0x040fe20000410000 */
[----:B------:R-:W-:Y:S01]  /*8500*/  FMUL.FTZ R157, R2, R157 ;  /* 0x0000009d029d7220 */ /* 0x000fe20000410000 */
[C---:B------:R-:W-:Y:S01]  /*8510*/  FMUL.FTZ R158, R0.reuse, R158 ;  /* 0x0000009e009e7220 */ /* 0x040fe20000410000 */
[----:B------:R-:W-:Y:S01]  /*8520*/  FMUL.FTZ R159, R0, R159 ;  /* 0x0000009f009f7220 */ /* 0x000fe20000410000 */
[C---:B------:R-:W-:Y:S01]  /*8530*/  FMUL.FTZ R160, R2.reuse, R160 ;  /* 0x000000a002a07220 */ /* 0x040fe20000410000 */
[----:B------:R-:W-:Y:S01]  /*8540*/  FMUL.FTZ R161, R2, R161 ;  /* 0x000000a102a17220 */ /* 0x000fe20000410000 */
[C---:B------:R-:W-:Y:S01]  /*8550*/  FMUL.FTZ R162, R0.reuse, R162 ;  /* 0x000000a200a27220 */ /* 0x040fe20000410000 */
[----:B------:R-:W-:Y:S01]  /*8560*/  FMUL.FTZ R163, R0, R163 ;  /* 0x000000a300a37220 */ /* 0x000fe20000410000 */
[--C-:B------:R-:W-:Y:S01]  /*8570*/  FFMA.FTZ R44, R44, UR4, -R170.reuse ;  /* 0x000000042c2c7c23 */ /* 0x100fe200080108aa */
[--C-:B------:R-:W-:Y:S01]  /*8580*/  FFMA.FTZ R45, R45, UR4, -R170.reuse ;  /* 0x000000042d2d7c23 */ /* 0x100fe200080108aa */
[--C-:B------:R-:W-:Y:S01]  /*8590*/  FFMA.FTZ R46, R46, UR4, -R213.reuse ;  /* 0x000000042e2e7c23 */ /* 0x100fe200080108d5 */
[----:B------:R-:W-:Y:S01]  /*85a0*/  FFMA.FTZ R47, R47, UR4, -R213 ;  /* 0x000000042f2f7c23 */ /* 0x000fe200080108d5 */
[--C-:B------:R-:W-:Y:S01]  /*85b0*/  FFMA.FTZ R60, R60, UR4, -R170.reuse ;  /* 0x000000043c3c7c23 */ /* 0x100fe200080108aa */
[----:B------:R-:W1:Y:S01]  /*85c0*/  MUFU.EX2 R223, R34 ;  /* 0x0000002200df7308 */ /* 0x000e620000000800 */
[--C-:B------:R-:W-:Y:S01]  /*85d0*/  FFMA.FTZ R25, R25, UR4, -R170.reuse ;  /* 0x0000000419197c23 */ /* 0x100fe200080108aa */
[----:B------:R-:W-:Y:S01]  /*85e0*/  MOV R204, R224 ;  /* 0x000000e000cc7202 */ /* 0x000fe20000000f00 */
[--C-:B------:R-:W-:Y:S01]  /*85f0*/  FFMA.FTZ R28, R28, UR4, -R170.reuse ;  /* 0x000000041c1c7c23 */ /* 0x100fe200080108aa */
[-C--:B--2---:R-:W-:Y:S03]  /*8600*/  HMMA.16816.F32.BF16 R68, R172, R208.reuse, R68 ;  /* 0x000000d0ac44723c */ /* 0x084fe60000041844 */
[----:B------:R-:W-:Y:S03]  /*8610*/  FFMA.FTZ R170, R61, UR4, -R170 ;  /* 0x000000043daa7c23 */ /* 0x000fe600080108aa */
[----:B------:R2:W-:Y:S01]  /*8620*/  MUFU.EX2 R224, R24 ;  /* 0x0000001800e07308 */ /* 0x0005e20000000800 */
[----:B----4-:R-:W-:Y:S01]  /*8630*/  MOV R201, R249 ;  /* 0x000000f900c97202 */ /* 0x010fe20000000f00 */
[C---:B------:R-:W-:Y:S06]  /*8640*/  HMMA.16816.F32.BF16 R72, R176.reuse, R208, R72 ;  /* 0x000000d0b048723c */ /* 0x040fec0000041848 */
[-C--:B------:R-:W-:Y:S02]  /*8650*/  HMMA.16816.F32.BF16 R76, R176, R210.reuse, R76 ;  /* 0x000000d2b04c723c */ /* 0x080fe4000004184c */
[----:B------:R-:W-:Y:S03]  /*8660*/  MUFU.EX2 R170, R170 ;  /* 0x000000aa00aa7308 */ /* 0x000fe60000000800 */
[----:B-1----:R-:W-:Y:S01]  /*8670*/  MOV R192, R223 ;  /* 0x000000df00c07202 */ /* 0x002fe20000000f00 */
[C---:B------:R-:W-:Y:S06]  /*8680*/  HMMA.16816.F32.BF16 R80, R172.reuse, R210, R80 ;  /* 0x000000d2ac50723c */ /* 0x040fec0000041850 */
[----:B------:R1:W-:Y:S01]  /*8690*/  MUFU.EX2 R223, R26 ;  /* 0x0000001a00df7308 */ /* 0x0003e20000000800 */
[----:B------:R-:W-:Y:S01]  /*86a0*/  FMUL.FTZ R34, R0, R194 ;  /* 0x000000c200227220 */ /* 0x000fe20000410000 */
[-C--:B------:R-:W-:Y:S03]  /*86b0*/  HMMA.16816.F32.BF16 R84, R172, R180.reuse, R84 ;  /* 0x000000b4ac54723c */ /* 0x080fe60000041854 */
[----:B--2---:R-:W-:Y:S03]  /*86c0*/  FMUL.FTZ R24, R165, R196 ;  /* 0x000000c4a5187220 */ /* 0x004fe60000410000 */
[C---:B------:R-:W-:Y:S02]  /*86d0*/  HMMA.16816.F32.BF16 R88, R176.reuse, R180, R88 ;  /* 0x000000b4b058723c */ /* 0x040fe40000041858 */
[----:B------:R-:W-:Y:S03]  /*86e0*/  MUFU.EX2 R196, R42 ;  /* 0x0000002a00c47308 */ /* 0x000fe60000000800 */
[--C-:B------:R-:W-:Y:S01]  /*86f0*/  FFMA.FTZ R194, R64, UR4, -R169.reuse ;  /* 0x0000000440c27c23 */ /* 0x100fe200080108a9 */
[-C--:B------:R-:W-:Y:S06]  /*8700*/  HMMA.16816.F32.BF16 R92, R176, R182.reuse, R92 ;  /* 0x000000b6b05c723c */ /* 0x080fec000004185c */
[----:B------:R2:W-:Y:S01]  /*8710*/  MUFU.EX2 R210, R33 ;  /* 0x0000002100d27308 */ /* 0x0005e20000000800 */
[----:B------:R-:W-:Y:S01]  /*8720*/  MOV R64, R248 ;  /* 0x000000f800407202 */ /* 0x000fe20000000f00 */
[C---:B------:R-:W-:Y:S01]  /*8730*/  HMMA.16816.F32.BF16 R96, R172.reuse, R182, R96 ;  /* 0x000000b6ac60723c */ /* 0x040fe20000041860 */
[----:B------:R-:W3:Y:S07]  /*8740*/  LDSM.16.MT88.4 R180, [R228+0xe000] ;  /* 0x00e00000e4b4783b */ /* 0x000eee0000004200 */
[----:B------:R-:W-:Y:S01]  /*8750*/  MUFU.EX2 R248, R37 ;  /* 0x0000002500f87308 */ /* 0x000fe20000000800 */
[-C--:B------:R-:W-:Y:S03]  /*8760*/  HMMA.16816.F32.BF16 R100, R172, R184.reuse, R100 ;  /* 0x000000b8ac64723c */ /* 0x080fe60000041864 */
[----:B-1----:R-:W-:Y:S03]  /*8770*/  FMUL.FTZ R26, R3, R198 ;  /* 0x000000c6031a7220 */ /* 0x002fe60000410000 */
[C---:B------:R-:W-:Y:S03]  /*8780*/  HMMA.16816.F32.BF16 R104, R176.reuse, R184, R104 ;  /* 0x000000b8b068723c */ /* 0x040fe60000041868 */
[----:B------:R-:W-:Y:S02]  /*8790*/  MUFU.EX2 R198, R36 ;  /* 0x0000002400c67308 */ /* 0x000fe40000000800 */
[C---:B--2---:R-:W-:Y:S01]  /*87a0*/  FMUL.FTZ R33, R2.reuse, R193 ;  /* 0x000000c102217220 */ /* 0x044fe20000410000 */
[-C--:B------:R-:W-:Y:S07]  /*87b0*/  HMMA.16816.F32.BF16 R108, R176, R186.reuse, R108 ;  /* 0x000000bab06c723c */ /* 0x080fee000004186c */
[----:B------:R1:W2:Y:S01]  /*87c0*/  MUFU.EX2 R193, R25 ;  /* 0x0000001900c17308 */ /* 0x0002a20000000800 */
[----:B------:R-:W-:Y:S01]  /*87d0*/  MOV R211, R247 ;  /* 0x000000f700d37202 */ /* 0x000fe20000000f00 */
[C---:B------:R-:W-:Y:S01]  /*87e0*/  HMMA.16816.F32.BF16 R112, R172.reuse, R186, R112 ;  /* 0x000000baac70723c */ /* 0x040fe20000041870 */
[----:B------:R-:W4:Y:S07]  /*87f0*/  LDSM.16.MT88.4 R184, [R229+0xe000] ;  /* 0x00e00000e5b8783b */ /* 0x000f2e0000004200 */
[----:B------:R5:W2:Y:S03]  /*8800*/  MUFU.EX2 R247, R21 ;  /* 0x0000001500f77308 */ /* 0x000aa60000000800 */
[----:B------:R-:W-:Y:S02]  /*8810*/  MOV R208, R225 ;  /* 0x000000e100d07202 */ /* 0x000fe40000000f00 */
[----:B------:R-:W-:Y:S05]  /*8820*/  MOV R209, R218 ;  /* 0x000000da00d17202 */ /* 0x000fea0000000f00 */
[----:B------:R2:W-:Y:S01]  /*8830*/  MUFU.EX2 R225, R22 ;  /* 0x0000001600e17308 */ /* 0x0005e20000000800 */
[----:B-1----:R-:W-:Y:S01]  /*8840*/  FMUL.FTZ R25, R165, R197 ;  /* 0x000000c5a5197220 */ /* 0x002fe20000410000 */
[-C--:B---3--:R-:W-:Y:S08]  /*8850*/  HMMA.16816.F32.BF16 R116, R172, R180.reuse, R116 ;  /* 0x000000b4ac74723c */ /* 0x088ff00000041874 */
[----:B------:R-:W-:Y:S03]  /*8860*/  MUFU.EX2 R197, R40 ;  /* 0x0000002800c57308 */ /* 0x000fe60000000800 */
[----:B-----5:R-:W-:Y:S01]  /*8870*/  FMUL.FTZ R21, R2, R189 ;  /* 0x000000bd02157220 */ /* 0x020fe20000410000 */
[C---:B------:R-:W-:Y:S06]  /*8880*/  HMMA.16816.F32.BF16 R120, R176.reuse, R180, R120 ;  /* 0x000000b4b078723c */ /* 0x040fec0000041878 */
[-C--:B------:R-:W-:Y:S01]  /*8890*/  HMMA.16816.F32.BF16 R124, R176, R182.reuse, R124 ;  /* 0x000000b6b07c723c */ /* 0x080fe2000004187c */
[----:B------:R1:W-:Y:S04]  /*88a0*/  MUFU.EX2 R218, R35 ;  /* 0x0000002300da7308 */ /* 0x0003e80000000800 */
[C---:B--2---:R-:W-:Y:S01]  /*88b0*/  FMUL.FTZ R22, R0.reuse, R190 ;  /* 0x000000be00167220 */ /* 0x044fe20000410000 */
[C---:B------:R-:W-:Y:S01]  /*88c0*/  HMMA.16816.F32.BF16 R128, R172.reuse, R182, R128 ;  /* 0x000000b6ac80723c */ /* 0x040fe20000041880 */
[----:B------:R-:W2:Y:S04]  /*88d0*/  LDSM.16.MT88.4 R180, [R231+0xe000] ;  /* 0x00e00000e7b4783b */ /* 0x000ea80000004200 */
[----:B------:R3:W-:Y:S01]  /*88e0*/  MUFU.EX2 R251, R28 ;  /* 0x0000001c00fb7308 */ /* 0x0007e20000000800 */
[-C--:B----4-:R-:W-:Y:S09]  /*88f0*/  HMMA.16816.F32.BF16 R132, R172, R184.reuse, R132 ;  /* 0x000000b8ac84723c */ /* 0x090ff20000041884 */
[----:B------:R4:W-:Y:S01]  /*8900*/  MUFU.EX2 R249, R31 ;  /* 0x0000001f00f97308 */ /* 0x0009e20000000800 */
[C---:B------:R-:W-:Y:S04]  /*8910*/  HMMA.16816.F32.BF16 R136, R176.reuse, R184, R136 ;  /* 0x000000b8b088723c */ /* 0x040fe80000041888 */
[C---:B-1----:R-:W-:Y:S03]  /*8920*/  FMUL.FTZ R35, R0.reuse, R195 ;  /* 0x000000c300237220 */ /* 0x042fe60000410000 */
[--C-:B------:R-:W-:Y:S01]  /*8930*/  FFMA.FTZ R184, R23, UR4, -R212.reuse ;  /* 0x0000000417b87c23 */ /* 0x100fe200080108d4 */
[----:B------:R-:W-:Y:S01]  /*8940*/  FMUL.FTZ R23, R0, R191 ;  /* 0x000000bf00177220 */ /* 0x000fe20000410000 */
[----:B------:R1:W-:Y:S01]  /*8950*/  MUFU.EX2 R195, R30 ;  /* 0x0000001e00c37308 */ /* 0x0003e20000000800 */
[----:B------:R-:W-:Y:S01]  /*8960*/  LDSM.16.MT88.4 R188, [R229+0xc800] ;  /* 0x00c80000e5bc783b */ /* 0x000fe20000004200 */
[----:B---3--:R-:W-:Y:S01]  /*8970*/  FMUL.FTZ R28, R165, R200 ;  /* 0x000000c8a51c7220 */ /* 0x008fe20000410000 */
[----:B------:R-:W-:Y:S01]  /*8980*/  MOV R200, R193 ;  /* 0x000000c100c87202 */ /* 0x000fe20000000f00 */
[--C-:B------:R-:W-:Y:S02]  /*8990*/  FFMA.FTZ R193, R53, UR4, -R169.reuse ;  /* 0x0000000435c17c23 */ /* 0x100fe400080108a9 */
[-C--:B------:R-:W-:Y:S04]  /*89a0*/  HMMA.16816.F32.BF16 R20, R176, R186.reuse, R20 ;  /* 0x000000bab014723c */ /* 0x080fe80000041814 */
[----:B------:R3:W5:Y:S01]  /*89b0*/  MUFU.EX2 R220, R184 ;  /* 0x000000b800dc7308 */ /* 0x0007620000000800 */
[C---:B----4-:R-:W-:Y:S01]  /*89c0*/  FMUL.FTZ R31, R3.reuse, R203 ;  /* 0x000000cb031f7220 */ /* 0x050fe20000410000 */
[----:B------:R-:W-:Y:S01]  /*89d0*/  MOV R203, R210 ;  /* 0x000000d200cb7202 */ /* 0x000fe20000000f00 */
[C---:B------:R-:W-:Y:S04]  /*89e0*/  HMMA.16816.F32.BF16 R140, R172.reuse, R186, R140 ;  /* 0x000000baac8c723c */ /* 0x040fe8000004188c */
[----:B-1----:R-:W-:Y:S01]  /*89f0*/  FMUL.FTZ R30, R3, R202 ;  /* 0x000000ca031e7220 */ /* 0x002fe20000410000 */
[----:B------:R-:W-:Y:S01]  /*8a00*/  MOV R202, R192 ;  /* 0x000000c000ca7202 */ /* 0x000fe20000000f00 */
[--C-:B------:R-:W-:Y:S01]  /*8a10*/  FFMA.FTZ R192, R52, UR4, -R169.reuse ;  /* 0x0000000434c07c23 */ /* 0x100fe200080108a9 */
[-C--:B--2---:R-:W-:Y:S04]  /*8a20*/  HMMA.16816.F32.BF16 R144, R172, R180.reuse, R144 ;  /* 0x000000b4ac90723c */ /* 0x084fe80000041890 */
[----:B------:R-:W-:Y:S01]  /*8a30*/  FFMA.FTZ R169, R65, UR4, -R169 ;  /* 0x0000000441a97c23 */ /* 0x000fe200080108a9 */
[----:B------:R-:W-:Y:S01]  /*8a40*/  MOV R65, R247 ;  /* 0x000000f700417202 */ /* 0x000fe20000000f00 */
[----:B---3--:R-:W1:Y:S01]  /*8a50*/  LDSM.16.MT88.4 R184, [R230+0xe000] ;  /* 0x00e00000e6b8783b */ /* 0x008e620000004200 */
[C---:B------:R-:W-:Y:S01]  /*8a60*/  HMMA.16816.F32.BF16 R148, R176.reuse, R180, R148 ;  /* 0x000000b4b094723c */ /* 0x040fe20000041894 */
[----:B------:R-:W-:Y:S03]  /*8a70*/  MUFU.EX2 R247, R39 ;  /* 0x0000002700f77308 */ /* 0x000fe60000000800 */
[----:B------:R-:W-:Y:S02]  /*8a80*/  MOV R210, R205 ;  /* 0x000000cd00d27202 */ /* 0x000fe40000000f00 */
[-C--:B------:R-:W-:Y:S05]  /*8a90*/  HMMA.16816.F32.BF16 R32, R176, R182.reuse, R32 ;  /* 0x000000b6b020723c */ /* 0x080fea0000041820 */
[--C-:B------:R-:W-:Y:S01]  /*8aa0*/  FFMA.FTZ R180, R27, UR4, -R213.reuse ;  /* 0x000000041bb47c23 */ /* 0x100fe200080108d5 */
[C---:B------:R-:W-:Y:S03]  /*8ab0*/  HMMA.16816.F32.BF16 R152, R172.reuse, R182, R152 ;  /* 0x000000b6ac98723c */ /* 0x040fe60000041898 */
[----:B------:R2:W3:Y:S02]  /*8ac0*/  MUFU.EX2 R252, R180 ;  /* 0x000000b400fc7308 */ /* 0x0004e40000000800 */
[----:B------:R-:W-:Y:S01]  /*8ad0*/  FMUL.FTZ R27, R3, R199 ;  /* 0x000000c7031b7220 */ /* 0x000fe20000410000 */
[----:B------:R-:W-:Y:S01]  /*8ae0*/  FFMA.FTZ R213, R63, UR4, -R213 ;  /* 0x000000043fd57c23 */ /* 0x000fe200080108d5 */
[----:B------:R-:W-:Y:S06]  /*8af0*/  MOV R205, R226 ;  /* 0x000000e200cd7202 */ /* 0x000fec0000000f00 */
[----:B------:R4:W-:Y:S10]  /*8b00*/  MUFU.EX2 R199, R38 ;  /* 0x0000002600c77308 */ /* 0x0009f40000000800 */
[----:B------:R-:W-:Y:S01]  /*8b10*/  MUFU.EX2 R226, R48 ;  /* 0x0000003000e27308 */ /* 0x000fe20000000800 */
[----:B--2---:R-:W2:Y:S01]  /*8b20*/  LDSM.16.MT88.4 R180, [R228+0xc800] ;  /* 0x00c80000e4b4783b */ /* 0x004ea20000004200 */
[-C--:B-1----:R-:W-:Y:S07]  /*8b30*/  HMMA.16816.F32.BF16 R24, R172, R184.reuse, R24 ;  /* 0x000000b8ac18723c */ /* 0x082fee0000041818 */
[----:B----4-:R-:W-:Y:S01]  /*8b40*/  LDSM.16.MT88.4 R36, [R230+0xe800] ;  /* 0x00e80000e624783b */ /* 0x010fe20000004200 */
[----:B------:R-:W-:Y:S01]  /*8b50*/  MUFU.EX2 R213, R213 ;  /* 0x000000d500d57308 */ /* 0x000fe20000000800 */
[C---:B------:R-:W-:Y:S06]  /*8b60*/  HMMA.16816.F32.BF16 R156, R176.reuse, R184, R156 ;  /* 0x000000b8b09c723c */ /* 0x040fec000004189c */
[-C--:B------:R-:W-:Y:S06]  /*8b70*/  HMMA.16816.F32.BF16 R160, R176, R186.reuse, R160 ;  /* 0x000000bab0a0723c */ /* 0x080fec00000418a0 */
[----:B------:R-:W-:Y:S01]  /*8b80*/  HMMA.16816.F32.BF16 R28, R172, R186, R28 ;  /* 0x000000baac1c723c */ /* 0x000fe2000004181c */
[----:B------:R-:W-:Y:S04]  /*8b90*/  LDSM.16.MT88.4 R184, [R230+0xc800] ;  /* 0x00c80000e6b8783b */ /* 0x000fe80000004200 */
[----:B------:R-:W-:Y:S02]  /*8ba0*/  F2FP.BF16.F32.PACK_AB R176, R200, R224 ;  /* 0x000000e0c8b0723e */ /* 0x000fe400000010ff */
[----:B------:R-:W-:Y:S04]  /*8bb0*/  F2FP.BF16.F32.PACK_AB R172, R65, R64 ;  /* 0x0000004041ac723e */ /* 0x000fe800000010ff */
[----:B-----5:R-:W-:Y:S02]  /*8bc0*/  F2FP.BF16.F32.PACK_AB R173, R220, R225 ;  /* 0x000000e1dcad723e */ /* 0x020fe400000010ff */
[----:B------:R-:W-:Y:S02]  /*8bd0*/  F2FP.BF16.F32.PACK_AB R174, R203, R201 ;  /* 0x000000c9cbae723e */ /* 0x000fe400000010ff */
[----:B------:R-:W-:Y:S02]  /*8be0*/  F2FP.BF16.F32.PACK_AB R175, R218, R202 ;  /* 0x000000cadaaf723e */ /* 0x000fe400000010ff */
[----:B---3--:R-:W-:Y:S02]  /*8bf0*/  F2FP.BF16.F32.PACK_AB R177, R252, R223 ;  /* 0x000000dffcb1723e */ /* 0x008fe400000010ff */
[----:B------:R-:W-:Y:S02]  /*8c00*/  F2FP.BF16.F32.PACK_AB R178, R250, R251 ;  /* 0x000000fbfab2723e */ /* 0x000fe400000010ff */
[----:B------:R-:W-:Y:S01]  /*8c10*/  F2FP.BF16.F32.PACK_AB R179, R249, R195 ;  /* 0x000000c3f9b3723e */ /* 0x000fe200000010ff */
[-C--:B--2---:R-:W-:Y:S06]  /*8c20*/  HMMA.16816.F32.BF16 R4, R172, R180.reuse, R4 ;  /* 0x000000b4ac04723c */ /* 0x084fec0000041804 */
[C---:B------:R-:W-:Y:S06]  /*8c30*/  HMMA.16816.F32.BF16 R8, R176.reuse, R180, R8 ;  /* 0x000000b4b008723c */ /* 0x040fec0000041808 */
[-C--:B------:R-:W-:Y:S06]  /*8c40*/  HMMA.16816.F32.BF16 R12, R176, R182.reuse, R12 ;  /* 0x000000b6b00c723c */ /* 0x080fec000004180c */
[C---:B------:R-:W-:Y:S01]  /*8c50*/  HMMA.16816.F32.BF16 R16, R172.reuse, R182, R16 ;  /* 0x000000b6ac10723c */ /* 0x040fe20000041810 */
[----:B------:R-:W1:Y:S05]  /*8c60*/  LDSM.16.MT88.4 R180, [R231+0xc800] ;  /* 0x00c80000e7b4783b */ /* 0x000e6a0000004200 */
[-C--:B------:R-:W-:Y:S06]  /*8c70*/  HMMA.16816.F32.BF16 R68, R172, R188.reuse, R68 ;  /* 0x000000bcac44723c */ /* 0x080fec0000041844 */
[C---:B------:R-:W-:Y:S06]  /*8c80*/  HMMA.16816.F32.BF16 R72, R176.reuse, R188, R72 ;  /* 0x000000bcb048723c */ /* 0x040fec0000041848 */
[-C--:B------:R-:W-:Y:S05]  /*8c90*/  HMMA.16816.F32.BF16 R76, R176, R190.reuse, R76 ;  /* 0x000000beb04c723c */ /* 0x080fea000004184c */
[----:B------:R-:W-:Y:S01]  /*8ca0*/  MOV R189, R223 ;  /* 0x000000df00bd7202 */ /* 0x000fe20000000f00 */
[C---:B------:R-:W-:Y:S01]  /*8cb0*/  HMMA.16816.F32.BF16 R80, R172.reuse, R190, R80 ;  /* 0x000000beac50723c */ /* 0x040fe20000041850 */
[----:B------:R-:W2:Y:S04]  /*8cc0*/  MUFU.EX2 R223, R41 ;  /* 0x0000002900df7308 */ /* 0x000ea80000000800 */
[----:B------:R-:W-:Y:S02]  /*8cd0*/  MOV R188, R224 ;  /* 0x000000e000bc7202 */ /* 0x000fe40000000f00 */
[----:B------:R-:W-:Y:S04]  /*8ce0*/  MOV R190, R227 ;  /* 0x000000e300be7202 */ /* 0x000fe80000000f00 */
[----:B------:R-:W-:Y:S01]  /*8cf0*/  MUFU.EX2 R227, R49 ;  /* 0x0000003100e37308 */ /* 0x000fe20000000800 */
[----:B------:R-:W-:Y:S01]  /*8d00*/  MOV R191, R225 ;  /* 0x000000e100bf7202 */ /* 0x000fe20000000f00 */
[-C--:B-1----:R-:W-:Y:S08]  /*8d10*/  HMMA.16816.F32.BF16 R84, R172, R180.reuse, R84 ;  /* 0x000000b4ac54723c */ /* 0x082ff00000041854 */
[----:B------:R-:W-:Y:S01]  /*8d20*/  MUFU.EX2 R224, R50 ;  /* 0x0000003200e07308 */ /* 0x000fe20000000800 */
[C---:B------:R-:W-:Y:S09]  /*8d30*/  HMMA.16816.F32.BF16 R88, R176.reuse, R180, R88 ;  /* 0x000000b4b058723c */ /* 0x040ff20000041858 */
[----:B------:R1:W-:Y:S01]  /*8d40*/  MUFU.EX2 R225, R51 ;  /* 0x0000003300e17308 */ /* 0x0003e20000000800 */
[-C--:B------:R-:W-:Y:S06]  /*8d50*/  HMMA.16816.F32.BF16 R92, R176, R182.reuse, R92 ;  /* 0x000000b6b05c723c */ /* 0x080fec000004185c */
[C---:B------:R-:W-:Y:S01]  /*8d60*/  HMMA.16816.F32.BF16 R96, R172.reuse, R182, R96 ;  /* 0x000000b6ac60723c */ /* 0x040fe20000041860 */
[----:B------:R-:W3:Y:S05]  /*8d70*/  LDSM.16.MT88.4 R180, [R228+0xe800] ;  /* 0x00e80000e4b4783b */ /* 0x000eea0000004200 */
[-C--:B------:R-:W-:Y:S03]  /*8d80*/  HMMA.16816.F32.BF16 R100, R172, R184.reuse, R100 ;  /* 0x000000b8ac64723c */ /* 0x080fe60000041864 */
[----:B-1----:R-:W-:Y:S03]  /*8d90*/  LDSM.16.MT88.4 R48, [R229+0xd000] ;  /* 0x00d00000e530783b */ /* 0x002fe60000004200 */
[C---:B------:R-:W-:Y:S06]  /*8da0*/  HMMA.16816.F32.BF16 R104, R176.reuse, R184, R104 ;  /* 0x000000b8b068723c */ /* 0x040fec0000041868 */
[-C--:B------:R-:W-:Y:S06]  /*8db0*/  HMMA.16816.F32.BF16 R108, R176, R186.reuse, R108 ;  /* 0x000000bab06c723c */ /* 0x080fec000004186c */
[C---:B------:R-:W-:Y:S01]  /*8dc0*/  HMMA.16816.F32.BF16 R112, R172.reuse, R186, R112 ;  /* 0x000000baac70723c */ /* 0x040fe20000041870 */
[----:B------:R-:W1:Y:S05]  /*8dd0*/  LDSM.16.MT88.4 R184, [R229+0xe800] ;  /* 0x00e80000e5b8783b */ /* 0x000e6a0000004200 */
[-C--:B---3--:R-:W-:Y:S06]  /*8de0*/  HMMA.16816.F32.BF16 R116, R172, R180.reuse, R116 ;  /* 0x000000b4ac74723c */ /* 0x088fec0000041874 */
[C---:B------:R-:W-:Y:S06]  /*8df0*/  HMMA.16816.F32.BF16 R120, R176.reuse, R180, R120 ;  /* 0x000000b4b078723c */ /* 0x040fec0000041878 */
[-C--:B------:R-:W-:Y:S06]  /*8e00*/  HMMA.16816.F32.BF16 R124, R176, R182.reuse, R124 ;  /* 0x000000b6b07c723c */ /* 0x080fec000004187c */
[C---:B------:R-:W-:Y:S01]  /*8e10*/  HMMA.16816.F32.BF16 R128, R172.reuse, R182, R128 ;  /* 0x000000b6ac80723c */ /* 0x040fe20000041880 */
[----:B------:R-:W3:Y:S05]  /*8e20*/  LDSM.16.MT88.4 R180, [R231+0xe800] ;  /* 0x00e80000e7b4783b */ /* 0x000eea0000004200 */
[-C--:B-1----:R-:W-:Y:S06]  /*8e30*/  HMMA.16816.F32.BF16 R132, R172, R184.reuse, R132 ;  /* 0x000000b8ac84723c */ /* 0x082fec0000041884 */
[C---:B------:R-:W-:Y:S06]  /*8e40*/  HMMA.16816.F32.BF16 R136, R176.reuse, R184, R136 ;  /* 0x000000b8b088723c */ /* 0x040fec0000041888 */
[-C--:B------:R-:W-:Y:S05]  /*8e50*/  HMMA.16816.F32.BF16 R20, R176, R186.reuse, R20 ;  /* 0x000000bab014723c */ /* 0x080fea0000041814 */
[----:B------:R-:W-:Y:S01]  /*8e60*/  MOV R185, R222 ;  /* 0x000000de00b97202 */ /* 0x000fe20000000f00 */
[C---:B------:R-:W-:Y:S01]  /*8e70*/  HMMA.16816.F32.BF16 R140, R172.reuse, R186, R140 ;  /* 0x000000baac8c723c */ /* 0x040fe2000004188c */
[----:B------:R1:W4:Y:S04]  /*8e80*/  MUFU.EX2 R222, R43 ;  /* 0x0000002b00de7308 */ /* 0x0003280000000800 */
[----:B------:R-:W-:Y:S02]  /*8e90*/  MOV R184, R221 ;  /* 0x000000dd00b87202 */ /* 0x000fe40000000f00 */
[----:B------:R-:W-:Y:S04]  /*8ea0*/  MOV R186, R219 ;  /* 0x000000db00ba7202 */ /* 0x000fe80000000f00 */
[----:B------:R2:W-:Y:S01]  /*8eb0*/  MUFU.EX2 R221, R44 ;  /* 0x0000002c00dd7308 */ /* 0x0005e20000000800 */
[----:B------:R-:W-:Y:S01]  /*8ec0*/  MOV R187, R220 ;  /* 0x000000dc00bb7202 */ /* 0x000fe20000000f00 */
[-C--:B---3--:R-:W-:Y:S01]  /*8ed0*/  HMMA.16816.F32.BF16 R144, R172, R180.reuse, R144 ;  /* 0x000000b4ac90723c */ /* 0x088fe20000041890 */
[----:B-1----:R-:W1:Y:S07]  /*8ee0*/  LDSM.16.MT88.4 R40, [R228+0xd000] ;  /* 0x00d00000e428783b */ /* 0x002e6e0000004200 */
[----:B------:R4:W3:Y:S01]  /*8ef0*/  MUFU.EX2 R220, R45 ;  /* 0x0000002d00dc7308 */ /* 0x0008e20000000800 */
[C---:B------:R-:W-:Y:S01]  /*8f00*/  HMMA.16816.F32.BF16 R148, R176.reuse, R180, R148 ;  /* 0x000000b4b094723c */ /* 0x040fe20000041894 */
[----:B------:R-:W5:Y:S08]  /*8f10*/  LDL.LU R180, [R1] ;  /* 0x0000000001b47983 */ /* 0x000f700000300800 */
[----:B------:R3:W-:Y:S02]  /*8f20*/  MUFU.EX2 R219, R46 ;  /* 0x0000002e00db7308 */ /* 0x0007e40000000800 */
[----:B--2---:R-:W-:Y:S01]  /*8f30*/  F2FP.BF16.F32.PACK_AB R44, R223, R197 ;  /* 0x000000c5df2c723e */ /* 0x004fe200000010ff */
[-C--:B------:R-:W-:Y:S03]  /*8f40*/  HMMA.16816.F32.BF16 R32, R176, R182.reuse, R32 ;  /* 0x000000b6b020723c */ /* 0x080fe60000041820 */
[----:B------:R-:W-:Y:S03]  /*8f50*/  MOV R181, R218 ;  /* 0x000000da00b57202 */ /* 0x000fe60000000f00 */
[C---:B------:R-:W-:Y:S01]  /*8f60*/  HMMA.16816.F32.BF16 R152, R172.reuse, R182, R152 ;  /* 0x000000b6ac98723c */ /* 0x040fe20000041898 */
[----:B------:R-:W2:Y:S01]  /*8f70*/  LDL.LU R182, [R1+0x8] ;  /* 0x0000080001b67983 */ /* 0x000ea20000300800 */
[----:B------:R-:W1:Y:S03]  /*8f80*/  MUFU.EX2 R218, R47 ;  /* 0x0000002f00da7308 */ /* 0x000e660000000800 */
[----:B------:R-:W5:Y:S01]  /*8f90*/  LDL.LU R183, [R1+0x4] ;  /* 0x0000040001b77983 */ /* 0x000f620000300800 */
[-C--:B------:R-:W-:Y:S05]  /*8fa0*/  HMMA.16816.F32.BF16 R24, R172, R36.reuse, R24 ;  /* 0x00000024ac18723c */ /* 0x080fea0000041818 */
[----:B----4-:R-:W-:Y:S01]  /*8fb0*/  F2FP.BF16.F32.PACK_AB R45, R222, R196 ;  /* 0x000000c4de2d723e */ /* 0x010fe200000010ff */
[C---:B------:R-:W-:Y:S05]  /*8fc0*/  HMMA.16816.F32.BF16 R156, R176.reuse, R36, R156 ;  /* 0x00000024b09c723c */ /* 0x040fea000004189c */
[----:B---3--:R-:W-:Y:S01]  /*8fd0*/  F2FP.BF16.F32.PACK_AB R46, R220, R221 ;  /* 0x000000dddc2e723e */ /* 0x008fe200000010ff */
[-C--:B------:R-:W-:Y:S05]  /*8fe0*/  HMMA.16816.F32.BF16 R160, R176, R38.reuse, R160 ;  /* 0x00000026b0a0723c */ /* 0x080fea00000418a0 */
[----:B-1----:R-:W-:Y:S01]  /*8ff0*/  F2FP.BF16.F32.PACK_AB R47, R218, R219 ;  /* 0x000000dbda2f723e */ /* 0x002fe200000010ff */
[----:B------:R-:W-:Y:S05]  /*9000*/  HMMA.16816.F32.BF16 R28, R172, R38, R28 ;  /* 0x00000026ac1c723c */ /* 0x000fea000004181c */
[----:B------:R-:W-:Y:S01]  /*9010*/  F2FP.BF16.F32.PACK_AB R36, R248, R198 ;  /* 0x000000c6f824723e */ /* 0x000fe200000010ff */
[--C-:B------:R-:W-:Y:S01]  /*9020*/  FFMA.FTZ R176, R54, UR4, -R212.reuse ;  /* 0x0000000436b07c23 */ /* 0x100fe200080108d4 */
[----:B------:R-:W-:Y:S01]  /*9030*/  MOV R173, R184 ;  /* 0x000000b800ad7202 */ /* 0x000fe20000000f00 */
[--C-:B------:R-:W-:Y:S02]  /*9040*/  FFMA.FTZ R177, R55, UR4, -R212.reuse ;  /* 0x0000000437b17c23 */ /* 0x100fe400080108d4 */
[----:B------:R-:W1:Y:S01]  /*9050*/  LDSM.16.MT88.4 R52, [R231+0xd000] ;  /* 0x00d00000e734783b */ /* 0x000e620000004200 */
[----:B------:R-:W-:Y:S01]  /*9060*/  MOV R184, R210 ;  /* 0x000000d200b87202 */ /* 0x000fe20000000f00 */
[--C-:B------:R-:W-:Y:S01]  /*9070*/  FFMA.FTZ R178, R66, UR4, -R212.reuse ;  /* 0x0000000442b27c23 */ /* 0x100fe200080108d4 */
[----:B------:R-:W-:Y:S01]  /*9080*/  MOV R210, R211 ;  /* 0x000000d300d27202 */ /* 0x000fe20000000f00 */
[----:B------:R-:W-:Y:S01]  /*9090*/  FFMA.FTZ R212, R67, UR4, -R212 ;  /* 0x0000000443d47c23 */ /* 0x000fe200080108d4 */
[----:B------:R-:W-:Y:S02]  /*90a0*/  MOV R211, R208 ;  /* 0x000000d000d37202 */ /* 0x000fe40000000f00 */
[----:B------:R-:W-:Y:S02]  /*90b0*/  MOV R175, R186 ;  /* 0x000000ba00af7202 */ /* 0x000fe40000000f00 */
[----:B------:R-:W-:Y:S01]  /*90c0*/  MOV R186, R211 ;  /* 0x000000d300ba7202 */ /* 0x000fe20000000f00 */
[----:B------:R-:W-:Y:S01]  /*90d0*/  MUFU.EX2 R212, R212 ;  /* 0x000000d400d47308 */ /* 0x000fe20000000800 */
[----:B------:R-:W-:Y:S02]  /*90e0*/  F2FP.BF16.F32.PACK_AB R37, R247, R199 ;  /* 0x000000c7f725723e */ /* 0x000fe400000010ff */
[----:B------:R-:W-:Y:S02]  /*90f0*/  F2FP.BF16.F32.PACK_AB R38, R227, R226 ;  /* 0x000000e2e326723e */ /* 0x000fe400000010ff */
[----:B------:R-:W-:Y:S02]  /*9100*/  F2FP.BF16.F32.PACK_AB R39, R225, R224 ;  /* 0x000000e0e127723e */ /* 0x000fe400000010ff */
[----:B------:R-:W-:Y:S03]  /*9110*/  MOV R179, R181 ;  /* 0x000000b500b37202 */ /* 0x000fe60000000f00 */
[----:B------:R3:W-:Y:S01]  /*9120*/  MUFU.EX2 R211, R169 ;  /* 0x000000a900d37308 */ /* 0x0007e20000000800 */
[----:B------:R-:W-:Y:S02]  /*9130*/  MOV R172, R185 ;  /* 0x000000b900ac7202 */ /* 0x000fe40000000f00 */
[----:B------:R-:W-:Y:S01]  /*9140*/  MOV R185, R64 ;  /* 0x0000004000b97202 */ /* 0x000fe20000000f00 */
[-C--:B------:R-:W-:Y:S05]  /*9150*/  HMMA.16816.F32.BF16 R4, R36, R40.reuse, R4 ;  /* 0x000000282404723c */ /* 0x080fea0000041804 */
[----:B------:R-:W-:Y:S01]  /*9160*/  MOV R208, R209 ;  /* 0x000000d100d07202 */ /* 0x000fe20000000f00 */
[C---:B------:R-:W-:Y:S05]  /*9170*/  HMMA.16816.F32.BF16 R8, R44.reuse, R40, R8 ;  /* 0x000000282c08723c */ /* 0x040fea0000041808 */
[----:B------:R-:W-:Y:S01]  /*9180*/  MOV R174, R187 ;  /* 0x000000bb00ae7202 */ /* 0x000fe20000000f00 */
[-C--:B------:R-:W-:Y:S01]  /*9190*/  HMMA.16816.F32.BF16 R12, R44, R42.reuse, R12 ;  /* 0x0000002a2c0c723c */ /* 0x080fe2000004180c */
[----:B---3--:R-:W3:Y:S04]  /*91a0*/  LDL.LU R169, [R1+0xc] ;  /* 0x00000c0001a97983 */ /* 0x008ee80000300800 */
[----:B------:R-:W-:Y:S01]  /*91b0*/  MOV R187, R190 ;  /* 0x000000be00bb7202 */ /* 0x000fe20000000f00 */
[C---:B------:R-:W-:Y:S01]  /*91c0*/  HMMA.16816.F32.BF16 R16, R36.reuse, R42, R16 ;  /* 0x0000002a2410723c */ /* 0x040fe20000041810 */
[----:B------:R-:W-:Y:S04]  /*91d0*/  LDSM.16.MT88.4 R40, [R228+0xf000] ;  /* 0x00f00000e428783b */ /* 0x000fe80000004200 */
[----:B------:R-:W-:Y:S01]  /*91e0*/  MOV R190, R65 ;  /* 0x0000004100be7202 */ /* 0x000fe20000000f00 */
[-C--:B------:R-:W-:Y:S03]  /*91f0*/  HMMA.16816.F32.BF16 R68, R36, R48.reuse, R68 ;  /* 0x000000302444723c */ /* 0x080fe60000041844 */
[----:B------:R-:W4:Y:S02]  /*9200*/  LDSM.16.MT88.4 R64, [R230+0xd000] ;  /* 0x00d00000e640783b */ /* 0x000f240000004200 */
[----:B------:R-:W-:Y:S01]  /*9210*/  MOV R209, R217 ;  /* 0x000000d900d17202 */ /* 0x000fe20000000f00 */
[C---:B------:R-:W-:Y:S01]  /*9220*/  HMMA.16816.F32.BF16 R72, R44.reuse, R48, R72 ;  /* 0x000000302c48723c */ /* 0x040fe20000041848 */
[----:B------:R1:W-:Y:S05]  /*9230*/  MUFU.EX2 R217, R192 ;  /* 0x000000c000d97308 */ /* 0x0003ea0000000800 */
[-C--:B------:R-:W-:Y:S06]  /*9240*/  HMMA.16816.F32.BF16 R76, R44, R50.reuse, R76 ;  /* 0x000000322c4c723c */ /* 0x080fec000004184c */
[C---:B------:R-:W-:Y:S01]  /*9250*/  HMMA.16816.F32.BF16 R80, R36.reuse, R50, R80 ;  /* 0x000000322450723c */ /* 0x040fe20000041850 */
[----:B------:R-:W4:Y:S05]  /*9260*/  LDSM.16.MT88.4 R48, [R229+0xf000] ;  /* 0x00f00000e530783b */ /* 0x000f2a0000004200 */
[-C--:B-1----:R-:W-:Y:S05]  /*9270*/  HMMA.16816.F32.BF16 R84, R36, R52.reuse, R84 ;  /* 0x000000342454723c */ /* 0x082fea0000041854 */
[----:B------:R-:W-:Y:S01]  /*9280*/  MOV R192, R187 ;  /* 0x000000bb00c07202 */ /* 0x000fe20000000f00 */
[C---:B------:R-:W-:Y:S05]  /*9290*/  HMMA.16816.F32.BF16 R88, R44.reuse, R52, R88 ;  /* 0x000000342c58723c */ /* 0x040fea0000041858 */
[----:B------:R-:W-:Y:S01]  /*92a0*/  MOV R187, R210 ;  /* 0x000000d200bb7202 */ /* 0x000fe20000000f00 */
[-C--:B------:R-:W-:Y:S01]  /*92b0*/  HMMA.16816.F32.BF16 R92, R44, R54.reuse, R92 ;  /* 0x000000362c5c723c */ /* 0x080fe2000004185c */
[----:B------:R1:W-:Y:S05]  /*92c0*/  MUFU.EX2 R210, R194 ;  /* 0x000000c200d27308 */ /* 0x0003ea0000000800 */
[C---:B------:R-:W-:Y:S01]  /*92d0*/  HMMA.16816.F32.BF16 R96, R36.reuse, R54, R96 ;  /* 0x000000362460723c */ /* 0x040fe20000041860 */
[----:B------:R-:W1:Y:S05]  /*92e0*/  LDSM.16.MT88.4 R52, [R231+0xf000] ;  /* 0x00f00000e734783b */ /* 0x000e6a0000004200 */
[-C--:B----4-:R-:W-:Y:S06]  /*92f0*/  HMMA.16816.F32.BF16 R100, R36, R64.reuse, R100 ;  /* 0x000000402464723c */ /* 0x090fec0000041864 */
[C---:B------:R-:W-:Y:S05]  /*9300*/  HMMA.16816.F32.BF16 R104, R44.reuse, R64, R104 ;  /* 0x000000402c68723c */ /* 0x040fea0000041868 */
[----:B-1----:R-:W-:Y:S01]  /*9310*/  MOV R194, R207 ;  /* 0x000000cf00c27202 */ /* 0x002fe20000000f00 */
[-C--:B------:R-:W-:Y:S01]  /*9320*/  HMMA.16816.F32.BF16 R108, R44, R66.reuse, R108 ;  /* 0x000000422c6c723c */ /* 0x080fe2000004186c */
[----:B------:R-:W-:Y:S05]  /*9330*/  MUFU.EX2 R207, R57 ;  /* 0x0000003900cf7308 */ /* 0x000fea0000000800 */
[C---:B------:R-:W-:Y:S01]  /*9340*/  HMMA.16816.F32.BF16 R112, R36.reuse, R66, R112 ;  /* 0x000000422470723c */ /* 0x040fe20000041870 */
[----:B------:R-:W1:Y:S05]  /*9350*/  LDSM.16.MT88.4 R64, [R230+0xf000] ;  /* 0x00f00000e640783b */ /* 0x000e6a0000004200 */
[-C--:B------:R-:W-:Y:S06]  /*9360*/  HMMA.16816.F32.BF16 R116, R36, R40.reuse, R116 ;  /* 0x000000282474723c */ /* 0x080fec0000041874 */
[C---:B------:R-:W-:Y:S06]  /*9370*/  HMMA.16816.F32.BF16 R120, R44.reuse, R40, R120 ;  /* 0x000000282c78723c */ /* 0x040fec0000041878 */
[-C--:B------:R-:W-:Y:S06]  /*9380*/  HMMA.16816.F32.BF16 R124, R44, R42.reuse, R124 ;  /* 0x0000002a2c7c723c */ /* 0x080fec000004187c */
[C---:B------:R-:W-:Y:S01]  /*9390*/  HMMA.16816.F32.BF16 R128, R36.reuse, R42, R128 ;  /* 0x0000002a2480723c */ /* 0x040fe20000041880 */
[----:B------:R-:W-:Y:S05]  /*93a0*/  LDSM.16.MT88.4 R40, [R229+0xd800] ;  /* 0x00d80000e528783b */ /* 0x000fea0000004200 */
        /* <DEDUP_REMOVED lines=10> */
[-C--:B-1----:R-:W-:Y:S06]  /*9450*/  HMMA.16816.F32.BF16 R24, R36, R64.reuse, R24 ;  /* 0x000000402418723c */ /* 0x082fec0000041818 */
[C---:B------:R-:W-:Y:S06]  /*9460*/  HMMA.16816.F32.BF16 R156, R44.reuse, R64, R156 ;  /* 0x000000402c9c723c */ /* 0x040fec000004189c */
[-C--:B------:R-:W-:Y:S01]  /*9470*/  HMMA.16816.F32.BF16 R160, R44, R66.reuse, R160 ;  /* 0x000000422ca0723c */ /* 0x080fe200000418a0 */
[----:B------:R-:W-:Y:S05]  /*9480*/  LDSM.16.MT88.4 R44, [R229+0xf800] ;  /* 0x00f80000e52c783b */ /* 0x000fea0000004200 */
[----:B------:R-:W-:Y:S07]  /*9490*/  HMMA.16816.F32.BF16 R28, R36, R66, R28 ;  /* 0x00000042241c723c */ /* 0x000fee000004181c */
[----:B------:R-:W-:Y:S04]  /*94a0*/  MOV R66, R203 ;  /* 0x000000cb00427202 */ /* 0x000fe80000000f00 */
[----:B------:R-:W-:Y:S01]  /*94b0*/  MOV R67, R179 ;  /* 0x000000b300437202 */ /* 0x000fe20000000f00 */
[----:B--2---:R-:W-:Y:S02]  /*94c0*/  FFMA.FTZ R165, R165, R182, R216 ;  /* 0x000000b6a5a57223 */ /* 0x004fe400000100d8 */
[----:B------:R1:W-:Y:S01]  /*94d0*/  MUFU.EX2 R216, R193 ;  /* 0x000000c100d87308 */ /* 0x0003e20000000800 */
[----:B-----5:R-:W-:Y:S01]  /*94e0*/  FFMA.FTZ R61, R3, R183, R215 ;  /* 0x000000b7033d7223 */ /* 0x020fe200000100d7 */
[----:B------:R-:W-:Y:S01]  /*94f0*/  FFMA.FTZ R3, R2, R180, R214 ;  /* 0x000000b402037223 */ /* 0x000fe200000100d6 */
[----:B------:R-:W-:Y:S01]  /*9500*/  MOV R2, R204 ;  /* 0x000000cc00027202 */ /* 0x000fe20000000f00 */
[----:B------:R-:W2:Y:S06]  /*9510*/  LDSM.16.MT88.4 R180, [R228+0xd800] ;  /* 0x00d80000e4b4783b */ /* 0x000eac0000004200 */
[----:B------:R4:W-:Y:S01]  /*9520*/  MUFU.EX2 R215, R176 ;  /* 0x000000b000d77308 */ /* 0x0009e20000000800 */
[----:B------:R-:W-:Y:S09]  /*9530*/  FADD.FTZ R2, R2, R165 ;  /* 0x000000a502027221 */ /* 0x000ff20000010000 */
[----:B------:R5:W5:Y:S01]  /*9540*/  MUFU.EX2 R214, R177 ;  /* 0x000000b100d67308 */ /* 0x000b620000000800 */
[----:B-1----:R-:W-:Y:S05]  /*9550*/  MOV R193, R208 ;  /* 0x000000d000c17202 */ /* 0x002fea0000000f00 */
[----:B------:R-:W-:Y:S01]  /*9560*/  FADD.FTZ R2, R193, R2 ;  /* 0x00000002c1027221 */ /* 0x000fe20000010000 */
[----:B------:R-:W-:Y:S03]  /*9570*/  MOV R193, R201 ;  /* 0x000000c900c17202 */ /* 0x000fe60000000f00 */
[----:B------:R1:W-:Y:S01]  /*9580*/  MUFU.EX2 R204, R60 ;  /* 0x0000003c00cc7308 */ /* 0x0003e20000000800 */
[----:B----4-:R-:W-:Y:S01]  /*9590*/  MOV R176, R209 ;  /* 0x000000d100b07202 */ /* 0x010fe20000000f00 */
[----:B------:R-:W-:Y:S01]  /*95a0*/  FADD.FTZ R64, R175, R2 ;  /* 0x00000002af407221 */ /* 0x000fe20000010000 */
[----:B------:R-:W-:Y:S07]  /*95b0*/  MOV R2, R184 ;  /* 0x000000b800027202 */ /* 0x000fee0000000f00 */
[----:B------:R4:W2:Y:S01]  /*95c0*/  MUFU.EX2 R209, R178 ;  /* 0x000000b200d17308 */ /* 0x0008a20000000800 */
[----:B-----5:R-:W-:Y:S02]  /*95d0*/  MOV R177, R206 ;  /* 0x000000ce00b17202 */ /* 0x020fe40000000f00 */
[----:B------:R-:W-:Y:S03]  /*95e0*/  F2FP.BF16.F32.PACK_AB R201, R214, R215 ;  /* 0x000000d7d6c9723e */ /* 0x000fe600000010ff */
[----:B------:R-:W-:Y:S04]  /*95f0*/  FADD.FTZ R3, R177, R3 ;  /* 0x00000003b1037221 */ /* 0x000fe80000010000 */
[----:B------:R-:W5:Y:S01]  /*9600*/  MUFU.EX2 R208, R56 ;  /* 0x0000003800d07308 */ /* 0x000f620000000800 */
[----:B-1----:R-:W-:Y:S01]  /*9610*/  FADD.FTZ R60, R194, R61 ;  /* 0x0000003dc23c7221 */ /* 0x002fe20000010000 */
[----:B------:R-:W-:Y:S01]  /*9620*/  MOV R194, R200 ;  /* 0x000000c800c27202 */ /* 0x000fe20000000f00 */
[----:B------:R-:W-:Y:S01]  /*9630*/  FADD.FTZ R65, R172, R3 ;  /* 0x00000003ac417221 */ /* 0x000fe20000010000 */
[----:B------:R-:W-:Y:S01]  /*9640*/  F2FP.BF16.F32.PACK_AB R200, R216, R217 ;  /* 0x000000d9d8c8723e */ /* 0x000fe200000010ff */
[----:B------:R-:W-:Y:S01]  /*9650*/  FADD.FTZ R165, R192, R60 ;  /* 0x0000003cc0a57221 */ /* 0x000fe20000010000 */
[----:B------:R-:W-:Y:S04]  /*9660*/  MOV R192, R202 ;  /* 0x000000ca00c07202 */ /* 0x000fe80000000f00 */
[----:B------:R-:W-:Y:S01]  /*9670*/  MUFU.EX2 R206, R58 ;  /* 0x0000003a00ce7308 */ /* 0x000fe20000000800 */
[----:B----4-:R-:W-:Y:S02]  /*9680*/  MOV R178, R205 ;  /* 0x000000cd00b27202 */ /* 0x010fe40000000f00 */
[----:B------:R-:W-:Y:S02]  /*9690*/  F2FP.BF16.F32.PACK_AB R202, R211, R210 ;  /* 0x000000d2d3ca723e */ /* 0x000fe400000010ff */
[----:B--2---:R-:W-:Y:S02]  /*96a0*/  F2FP.BF16.F32.PACK_AB R203, R212, R209 ;  /* 0x000000d1d4cb723e */ /* 0x004fe400000010ff */
[----:B------:R-:W-:Y:S03]  /*96b0*/  F2FP.BF16.F32.PACK_AB R38, R170, R204 ;  /* 0x000000ccaa26723e */ /* 0x000fe600000010ff */
[----:B------:R1:W2:Y:S01]  /*96c0*/  MUFU.EX2 R205, R59 ;  /* 0x0000003b00cd7308 */ /* 0x0002a20000000800 */
[----:B-----5:R-:W-:Y:S01]  /*96d0*/  F2FP.BF16.F32.PACK_AB R36, R207, R208 ;  /* 0x000000d0cf24723e */ /* 0x020fe200000010ff */
[----:B---3--:R-:W-:Y:S08]  /*96e0*/  FFMA.FTZ R0, R0, R169, R178 ;  /* 0x000000a900007223 */ /* 0x008ff000000100b2 */
[----:B------:R-:W3:Y:S01]  /*96f0*/  MUFU.EX2 R169, R62 ;  /* 0x0000003e00a97308 */ /* 0x000ee20000000800 */
[----:B------:R-:W-:Y:S02]  /*9700*/  FADD.FTZ R0, R176, R0 ;  /* 0x00000000b0007221 */ /* 0x000fe40000010000 */
[-C--:B------:R-:W-:Y:S01]  /*9710*/  HMMA.16816.F32.BF16 R176, R200, R180.reuse, R4 ;  /* 0x000000b4c8b0723c */ /* 0x080fe20000041804 */
[----:B-1----:R-:W1:Y:S04]  /*9720*/  LDSM.16.MT88.4 R56, [R228+0xf800] ;  /* 0x00f80000e438783b */ /* 0x002e680000004200 */
[----:B--2---:R-:W-:Y:S01]  /*9730*/  F2FP.BF16.F32.PACK_AB R37, R205, R206 ;  /* 0x000000cecd25723e */ /* 0x004fe200000010ff */
[----:B------:R-:W-:Y:S01]  /*9740*/  FADD.FTZ R3, R173, R0 ;  /* 0x00000000ad037221 */ /* 0x000fe20000010000 */
[----:B------:R-:W-:Y:S02]  /*9750*/  MOV R0, R174 ;  /* 0x000000ae00007202 */ /* 0x000fe40000000f00 */
[----:B------:R-:W-:Y:S02]  /*9760*/  LDSM.16.MT88.4 R4, [R230+0xf800] ;  /* 0x00f80000e604783b */ /* 0x000fe40000004200 */
[----:B------:R-:W-:Y:S01]  /*9770*/  FADD.FTZ R2, R2, R3 ;  /* 0x0000000302027221 */ /* 0x000fe20000010000 */
[----:B---3--:R-:W-:Y:S05]  /*9780*/  F2FP.BF16.F32.PACK_AB R39, R213, R169 ;  /* 0x000000a9d527723e */ /* 0x008fea00000010ff */
[----:B------:R-:W2:Y:S02]  /*9790*/  LDSM.16.MT88.4 R60, [R231+0xf800] ;  /* 0x00f80000e73c783b */ /* 0x000ea40000004200 */
[C---:B------:R-:W-:Y:S07]  /*97a0*/  HMMA.16816.F32.BF16 R172, R36.reuse, R180, R8 ;  /* 0x000000b424ac723c */ /* 0x040fee0000041808 */
[----:B------:R-:W-:Y:S04]  /*97b0*/  MOV R11, R0 ;  /* 0x00000000000b7202 */ /* 0x000fe80000000f00 */
[----:B------:R-:W-:Y:S02]  /*97c0*/  MOV R8, R185 ;  /* 0x000000b900087202 */ /* 0x000fe40000000f00 */
[----:B------:R-:W-:Y:S02]  /*97d0*/  MOV R0, R186 ;  /* 0x000000ba00007202 */ /* 0x000fe40000000f00 */
[----:B------:R-:W-:Y:S01]  /*97e0*/  MOV R9, R187 ;  /* 0x000000bb00097202 */ /* 0x000fe20000000f00 */
[----:B------:R-:W-:Y:S01]  /*97f0*/  FADD.FTZ R8, R8, R64 ;  /* 0x0000004008087221 */ /* 0x000fe20000010000 */
[-C--:B------:R-:W-:Y:S03]  /*9800*/  HMMA.16816.F32.BF16 R184, R36, R182.reuse, R12 ;  /* 0x000000b624b8723c */ /* 0x080fe6000004180c */
[----:B------:R-:W-:Y:S01]  /*9810*/  MOV R10, R190 ;  /* 0x000000be000a7202 */ /* 0x000fe20000000f00 */
[----:B------:R-:W-:Y:S01]  /*9820*/  FADD.FTZ R0, R0, R165 ;  /* 0x000000a500007221 */ /* 0x000fe20000010000 */
[----:B------:R-:W-:Y:S01]  /*9830*/  FADD.FTZ R9, R9, R65 ;  /* 0x0000004109097221 */ /* 0x000fe20000010000 */
[C---:B------:R-:W-:Y:S05]  /*9840*/  HMMA.16816.F32.BF16 R180, R200.reuse, R182, R16 ;  /* 0x000000b6c8b4723c */ /* 0x040fea0000041810 */
[----:B------:R-:W-:Y:S01]  /*9850*/  FADD.FTZ R10, R10, R8 ;  /* 0x000000080a0a7221 */ /* 0x000fe20000010000 */
[-C--:B------:R-:W-:Y:S05]  /*9860*/  HMMA.16816.F32.BF16 R68, R200, R40.reuse, R68 ;  /* 0x00000028c844723c */ /* 0x080fea0000041844 */
[----:B------:R-:W-:Y:S01]  /*9870*/  MOV R13, R191 ;  /* 0x000000bf000d7202 */ /* 0x000fe20000000f00 */
        /* <DEDUP_REMOVED lines=11> */
[----:B------:R-:W-:Y:S01]  /*9930*/  FADD.FTZ R8, R194, R0 ;  /* 0x00000000c2087221 */ /* 0x000fe20000010000 */
        /* <DEDUP_REMOVED lines=10> */
[-C--:B-1----:R-:W-:Y:S05]  /*99e0*/  HMMA.16816.F32.BF16 R116, R200, R56.reuse, R116 ;  /* 0x00000038c874723c */ /* 0x082fea0000041874 */
        /* <DEDUP_REMOVED lines=15> */
[-C--:B--2---:R-:W-:Y:S05]  /*9ae0*/  HMMA.16816.F32.BF16 R144, R200, R60.reuse, R144 ;  /* 0x0000003cc890723c */ /* 0x084fea0000041890 */
        /* <DEDUP_REMOVED lines=11> */
[----:B------:R-:W-:Y:S01]  /*9ba0*/  FADD.FTZ R2, R222, R3 ;  /* 0x00000003de027221 */ /* 0x000fe20000010000 */
[----:B------:R-:W-:Y:S01]  /*9bb0*/  FADD.FTZ R5, R225, R8 ;  /* 0x00000008e1057221 */ /* 0x000fe20000010000 */
[-C--:B------:R-:W-:Y:S03]  /*9bc0*/  HMMA.16816.F32.BF16 R160, R36, R6.reuse, R160 ;  /* 0x0000000624a0723c */ /* 0x080fe600000418a0 */
[----:B------:R-:W-:Y:S01]  /*9bd0*/  FADD.FTZ R3, R221, R0 ;  /* 0x00000000dd037221 */ /* 0x000fe20000010000 */
[----:B------:R-:W-:Y:S01]  /*9be0*/  FADD.FTZ R0, R219, R2 ;  /* 0x00000002db007221 */ /* 0x000fe20000010000 */
[----:B------:R-:W-:Y:S01]  /*9bf0*/  FADD.FTZ R2, R227, R9 ;  /* 0x00000009e3027221 */ /* 0x000fe20000010000 */
[----:B------:R-:W-:Y:S05]  /*9c00*/  HMMA.16816.F32.BF16 R200, R200, R6, R28 ;  /* 0x00000006c8c8723c */ /* 0x000fea000004181c */
[----:B------:R-:W-:Y:S01]  /*9c10*/  FADD.FTZ R4, R218, R0 ;  /* 0x00000000da047221 */ /* 0x000fe20000010000 */
[----:B------:R-:W-:Y:S01]  /*9c20*/  FADD.FTZ R0, R217, R2 ;  /* 0x00000002d9007221 */ /* 0x000fe20000010000 */
[----:B------:R-:W-:Y:S01]  /*9c30*/  FADD.FTZ R3, R220, R3 ;  /* 0x00000003dc037221 */ /* 0x000fe20000010000 */
[----:B------:R-:W-:Y:S03]  /*9c40*/  FADD.FTZ R2, R215, R5 ;  /* 0x00000005d7027221 */ /* 0x000fe60000010000 */
        /* <DEDUP_REMOVED lines=12> */
[----:B------:R-:W-:Y:S01]  /*9d10*/  MOV R165, R167 ;  /* 0x000000a700a57202 */ /* 0x000fe20000000f00 */
[----:B------:R-:W-:Y:S01]  /*9d20*/  STL [R1+0x8], R5 ;  /* 0x0000080501007387 */ /* 0x000fe20000100800 */
[----:B------:R-:W-:Y:S01]  /*9d30*/  FADD.FTZ R2, R170, R2 ;  /* 0x00000002aa027221 */ /* 0x000fe20000010000 */
[----:B------:R-:W-:Y:S01]  /*9d40*/  FADD.FTZ R0, R213, R0 ;  /* 0x00000000d5007221 */ /* 0x000fe20000010000 */
[----:B------:R-:W-:Y:S01]  /*9d50*/  MOV R170, R164 ;  /* 0x000000a400aa7202 */ /* 0x000fe20000000f00 */
[----:B------:R1:W-:Y:S01]  /*9d60*/  STL [R1+0x4], R3 ;  /* 0x0000040301007387 */ /* 0x0003e20000100800 */
[----:B------:R-:W-:Y:S03]  /*9d70*/  MOV R169, R166 ;  /* 0x000000a600a97202 */ /* 0x000fe60000000f00 */
[----:B------:R2:W-:Y:S04]  /*9d80*/  STL [R1], R2 ;  /* 0x0000000201007387 */ /* 0x0005e80000100800 */
[----:B------:R2:W-:Y:S01]  /*9d90*/  STL [R1+0xc], R0 ;  /* 0x00000c0001007387 */ /* 0x0005e20000100800 */
[----:B-1----:R-:W-:Y:S01]  /*9da0*/  MOV R3, R168 ;  /* 0x000000a800037202 */ /* 0x002fe20000000f00 */
[----:B------:R-:W-:Y:S06]  /*9db0*/  @P0 BRA `(.L_x_7) ;  /* 0xffffffc400d80947 */ /* 0x000fec000383ffff */
.L_x_6:
[----:B------:R-:W3:Y:S04]  /*9dc0*/  LDL.LU R8, [R1+0x8] ;  /* 0x0000080001087983 */ /* 0x000ee80000300800 */
[----:B------:R-:W4:Y:S04]  /*9dd0*/  LDL.LU R7, [R1+0x4] ;  /* 0x0000040001077983 */ /* 0x000f280000300800 */
[----:B------:R-:W2:Y:S04]  /*9de0*/  LDL.LU R6, [R1] ;  /* 0x0000000001067983 */ /* 0x000ea80000300800 */
[----:B------:R-:W2:Y:S01]  /*9df0*/  LDL.LU R5, [R1+0xc] ;  /* 0x00000c0001057983 */ /* 0x000ea20000300800 */
[----:B------:R-:W1:Y:S01]  /*9e00*/  S2UR UR8, SR_CgaCtaId ;  /* 0x00000000000879c3 */ /* 0x000e620000008800 */
[----:B------:R-:W-:Y:S01]  /*9e10*/  UISETP.NE.AND UP0, UPT, UR14, -0x1, UPT ;  /* 0xffffffff0e00788c */ /* 0x000fe2000bf05270 */
[----:B------:R-:W-:Y:S01]  /*9e20*/  IMAD.MOV.U32 R204, RZ, RZ, 0x20 ;  /* 0x00000020ffcc7424 */ /* 0x000fe200078e00ff */
[----:B------:R-:W1:Y:S01]  /*9e30*/  S2R R11, SR_TID.X ;  /* 0x00000000000b7919 */ /* 0x000e620000002100 */
[----:B------:R-:W1:Y:S08]  /*9e40*/  S2R R206, SR_TID.X ;  /* 0x0000000000ce7919 */ /* 0x000e700000002100 */
[----:B------:R-:W-:-:S02]  /*9e50*/  @UP0 ULDC.64 UR6, c[0x0][0x298] ;  /* 0x0000a60000060ab9 */ /* 0x000fc40000000a00 */
[----:B------:R-:W-:-:S03]  /*9e60*/  @UP0 UIMAD.WIDE.U32 UR10, UR14, UR6, URZ ;  /* 0x000000060e0a02a5 */ /* 0x000fc6000f8e003f */
[----:B------:R-:W-:Y:S01]  /*9e70*/  UMOV UR6, 0x400 ;  /* 0x0000040000067882 */ /* 0x000fe20000000000 */
[----:B------:R-:W-:Y:S02]  /*9e80*/  @UP0 UIMAD UR4, UR14, UR7, UR11 ;  /* 0x000000070e0402a4 */ /* 0x000fe4000f8e020b */
[----:B-1----:R-:W-:Y:S01]  /*9e90*/  ULEA UR8, UR8, UR6, 0x18 ;  /* 0x0000000608087291 */ /* 0x002fe2000f8ec03f */
[----:B------:R-:W-:Y:S02]  /*9ea0*/  SHF.R.S32.HI R165, RZ, 0x1f, R11 ;  /* 0x0000001fffa57819 */ /* 0x000fe4000001140b */
[----:B------:R-:W-:-:S04]  /*9eb0*/  SHF.R.S32.HI R207, RZ, 0x1f, R206 ;  /* 0x0000001fffcf7819 */ /* 0x000fc800000114ce */
[----:B------:R-:W-:-:S04]  /*9ec0*/  LEA.HI R205, R207, R206, RZ, 0x3 ;  /* 0x000000cecfcd7211 */ /* 0x000fc800078f18ff */
[----:B------:R-:W-:Y:S01]  /*9ed0*/  SHF.R.S32.HI R54, RZ, 0x3, R205 ;  /* 0x00000003ff367819 */ /* 0x000fe200000114cd */
[----:B---3--:R-:W1:Y:S04]  /*9ee0*/  SHFL.BFLY PT, R4, R8, 0x2, 0x1f ;  /* 0x0c401f0008047f89 */ /* 0x008e6800000e0000 */
[----:B----4-:R-:W3:Y:S04]  /*9ef0*/  SHFL.BFLY PT, R3, R7, 0x2, 0x1f ;  /* 0x0c401f0007037f89 */ /* 0x010ee800000e0000 */
[----:B--2---:R-:W2:Y:S04]  /*9f00*/  SHFL.BFLY PT, R2, R6, 0x2, 0x1f ;  /* 0x0c401f0006027f89 */ /* 0x004ea800000e0000 */
[----:B------:R-:W4:Y:S01]  /*9f10*/  SHFL.BFLY PT, R0, R5, 0x2, 0x1f ;  /* 0x0c401f0005007f89 */ /* 0x000f2200000e0000 */
[----:B-1----:R-:W-:Y:S01]  /*9f20*/  FADD.FTZ R4, R4, R8 ;  /* 0x0000000804047221 */ /* 0x002fe20000010000 */
[----:B------:R-:W-:-:S02]  /*9f30*/  LEA.HI R8, R165, R11, RZ, 0x2 ;  /* 0x0000000ba5087211 */ /* 0x000fc400078f10ff */
[----:B------:R-:W-:Y:S01]  /*9f40*/  LEA.HI R165, R165, R11, RZ, 0x5 ;  /* 0x0000000ba5a57211 */ /* 0x000fe200078f28ff */
[----:B---3--:R-:W-:Y:S01]  /*9f50*/  FADD.FTZ R3, R3, R7 ;  /* 0x0000000703037221 */ /* 0x008fe20000010000 */
[----:B------:R-:W1:Y:S01]  /*9f60*/  SHFL.BFLY PT, R55, R4, 0x1, 0x1f ;  /* 0x0c201f0004377f89 */ /* 0x000e6200000e0000 */
[----:B------:R-:W-:Y:S01]  /*9f70*/  SHF.R.S32.HI R10, RZ, 0x2, R8 ;  /* 0x00000002ff0a7819 */ /* 0x000fe20000011408 */
[----:B--2---:R-:W-:Y:S01]  /*9f80*/  FADD.FTZ R2, R2, R6 ;  /* 0x0000000602027221 */ /* 0x004fe20000010000 */
[----:B------:R-:W-:Y:S02]  /*9f90*/  SHF.R.S32.HI R9, RZ, 0x1f, R8 ;  /* 0x0000001fff097819 */ /* 0x000fe40000011408 */
[----:B------:R-:W-:Y:S01]  /*9fa0*/  SHF.R.S32.HI R165, RZ, 0x5, R165 ;  /* 0x00000005ffa57819 */ /* 0x000fe200000114a5 */
[----:B----4-:R-:W-:Y:S01]  /*9fb0*/  FADD.FTZ R0, R0, R5 ;  /* 0x0000000500007221 */ /* 0x010fe20000010000 */
[----:B------:R-:W2:Y:S04]  /*9fc0*/  SHFL.BFLY PT, R7, R2, 0x1, 0x1f ;  /* 0x0c201f0002077f89 */ /* 0x000ea800000e0000 */
[----:B------:R-:W3:Y:S04]  /*9fd0*/  SHFL.BFLY PT, R5, R3, 0x1, 0x1f ;  /* 0x0c201f0003057f89 */ /* 0x000ee800000e0000 */
[----:B------:R-:W4:Y:S01]  /*9fe0*/  SHFL.BFLY PT, R6, R0, 0x1, 0x1f ;  /* 0x0c201f0000067f89 */ /* 0x000f2200000e0000 */
[----:B-1----:R-:W-:-:S05]  /*9ff0*/  FADD.FTZ R55, R4, R55 ;  /* 0x0000003704377221 */ /* 0x002fca0000010000 */
[----:B------:R-:W-:Y:S01]  /*a000*/  FSETP.NE.FTZ.AND P3, PT, R55, RZ, PT ;  /* 0x000000ff3700720b */ /* 0x000fe20003f75000 */
[----:B--2---:R-:W-:Y:S01]  /*a010*/  FADD.FTZ R170, R2, R7 ;  /* 0x0000000702aa7221 */ /* 0x004fe20000010000 */
[----:B---3--:R-:W-:Y:S01]  /*a020*/  FADD.FTZ R169, R3, R5 ;  /* 0x0000000503a97221 */ /* 0x008fe20000010000 */
[----:B------:R-:W-:Y:S01]  /*a030*/  LEA.HI R3, R9, R10, RZ, 0x3 ;  /* 0x0000000a09037211 */ /* 0x000fe200078f18ff */
[----:B----45:R-:W-:-:S03]  /*a040*/  FADD.FTZ R171, R0, R6 ;  /* 0x0000000600ab7221 */ /* 0x030fc60000010000 */
[----:B------:R-:W-:Y:S01]  /*a050*/  LOP3.LUT R2, R3, 0xfffffff8, RZ, 0xc0, !PT ;  /* 0xfffffff803027812 */ /* 0x000fe200078ec0ff */
[----:B------:R-:W-:Y:S01]  /*a060*/  VIADD R0, R54, 0x10 ;  /* 0x0000001036007836 */ /* 0x000fe20000000000 */
[----:B------:R-:W-:-:S03]  /*a070*/  LOP3.LUT R3, R8, 0x3ffffffc, RZ, 0xc0, !PT ;  /* 0x3ffffffc08037812 */ /* 0x000fc600078ec0ff */
[----:B------:R-:W-:Y:S01]  /*a080*/  IMAD.IADD R2, R10, 0x1, -R2 ;  /* 0x000000010a027824 */ /* 0x000fe200078e0a02 */
[----:B------:R-:W-:Y:S01]  /*a090*/  ISETP.GE.AND P0, PT, R0, UR5, PT ;  /* 0x0000000500007c0c */ /* 0x000fe2000bf06270 */
[----:B------:R-:W-:Y:S01]  /*a0a0*/  IMAD.MOV.U32 R0, RZ, RZ, 0x3f800000 ;  /* 0x3f800000ff007424 */ /* 0x000fe200078e00ff */
[----:B------:R-:W-:Y:S02]  /*a0b0*/  IADD3 R5, -R3, R11, RZ ;  /* 0x0000000b03057210 */ /* 0x000fe40007ffe1ff */
[C---:B------:R-:W-:Y:S02]  /*a0c0*/  SHF.L.U32 R3, R2.reuse, 0x6, RZ ;  /* 0x0000000602037819 */ /* 0x040fe400000006ff */
[----:B------:R-:W-:Y:S01]  /*a0d0*/  R2P PR, R2, 0x6 ;  /* 0x0000000602007804 */ /* 0x000fe20000000000 */
[----:B------:R-:W1:Y:S01]  /*a0e0*/  @P3 MUFU.RCP R0, R55 ;  /* 0x0000003700003308 */ /* 0x000e620000001000 */
[----:B------:R-:W-:Y:S01]  /*a0f0*/  FSETP.NE.FTZ.AND P5, PT, R169, RZ, PT ;  /* 0x000000ffa900720b */ /* 0x000fe20003fb5000 */
[----:B------:R-:W-:Y:S01]  /*a100*/  IMAD R5, R165, 0x200, R5 ;  /* 0x00000200a5057824 */ /* 0x000fe200078e0205 */
[----:B------:R-:W-:-:S02]  /*a110*/  LOP3.LUT R4, R3, 0x1c0, RZ, 0xc0, !PT ;  /* 0x000001c003047812 */ /* 0x000fc400078ec0ff */
[----:B------:R-:W-:Y:S02]  /*a120*/  LOP3.LUT R3, R2, 0x1, RZ, 0xc0, !PT ;  /* 0x0000000102037812 */ /* 0x000fe400078ec0ff */
[----:B------:R-:W-:Y:S02]  /*a130*/  SEL R204, R204, 0xffffffe0, !P1 ;  /* 0xffffffe0cccc7807 */ /* 0x000fe40004800000 */
[----:B------:R-:W-:Y:S02]  /*a140*/  ISETP.NE.U32.AND P6, PT, R3, 0x1, PT ;  /* 0x000000010300780c */ /* 0x000fe40003fc5070 */
[----:B------:R-:W-:Y:S02]  /*a150*/  MOV R3, 0x3f800000 ;  /* 0x3f80000000037802 */ /* 0x000fe40000000f00 */
[----:B------:R-:W-:Y:S02]  /*a160*/  PLOP3.LUT P1, PT, PT, PT, UP0, 0x80, 0x0 ;  /* 0x000000000000781c */ /* 0x000fe40003f2f008 */
[----:B------:R-:W-:Y:S01]  /*a170*/  LEA.HI R2, R4, R4, RZ, 0x1d ;  /* 0x0000000404027211 */ /* 0x000fe200078fe8ff */
[----:B------:R-:W-:Y:S01]  /*a180*/  IMAD.MOV.U32 R4, RZ, RZ, 0x40 ;  /* 0x00000040ff047424 */ /* 0x000fe200078e00ff */
[----:B------:R2:W3:Y:S01]  /*a190*/  @P5 MUFU.RCP R3, R169 ;  /* 0x000000a900035308 */ /* 0x0004e20000001000 */
[C---:B-1----:R-:W-:Y:S01]  /*a1a0*/  FMUL.FTZ R10, R0.reuse, R69 ;  /* 0x00000045000a7220 */ /* 0x042fe20000410000 */
[----:B------:R-:W-:Y:S01]  /*a1b0*/  LEA R2, R5, R2, 0x1 ;  /* 0x0000000205027211 */ /* 0x000fe200078e08ff */
[C---:B------:R-:W-:Y:S01]  /*a1c0*/  FMUL.FTZ R176, R0.reuse, R176 ;  /* 0x000000b000b07220 */ /* 0x040fe20000410000 */
[----:B------:R-:W-:Y:S01]  /*a1d0*/  PLOP3.LUT P4, PT, PT, PT, PT, 0x8, 0x0 ;  /* 0x000000000000781c */ /* 0x000fe20003f8e170 */
[----:B------:R-:W-:Y:S01]  /*a1e0*/  FMUL.FTZ R5, R0, R177 ;  /* 0x000000b100057220 */ /* 0x000fe20000410000 */
[----:B------:R-:W-:Y:S01]  /*a1f0*/  LEA R25, R2, UR8, 0x1 ;  /* 0x0000000802197c11 */ /* 0x000fe2000f8e08ff */
[C---:B------:R-:W-:Y:S01]  /*a200*/  FMUL.FTZ R180, R0.reuse, R180 ;  /* 0x000000b400b47220 */ /* 0x040fe20000410000 */
        /* <DEDUP_REMOVED lines=9> */
[----:B------:R-:W-:Y:S01]  /*a2a0*/  FMUL.FTZ R46, R0, R101 ;  /* 0x00000065002e7220 */ /* 0x000fe20000410000 */
[----:B------:R-:W-:Y:S01]  /*a2b0*/  SEL R69, R4, 0xffffffc0, !P2 ;  /* 0xffffffc004457807 */ /* 0x000fe20005000000 */
[----:B--23--:R-:W-:Y:S06]  /*a2c0*/  @P1 BRA `(.L_x_10) ;  /* 0x00000000001c1947 */ /* 0x00cfec0003800000 */
[----:B------:R-:W1:Y:S01]  /*a2d0*/  S2UR UR8, SR_CTAID.Y ;  /* 0x00000000000879c3 */ /* 0x000e620000002600 */
[----:B------:R-:W-:Y:S01]  /*a2e0*/  ULDC.64 UR6, c[0x0][0x290] ;  /* 0x0000a40000067ab9 */ /* 0x000fe20000000a00 */
[----:B-1----:R-:W-:Y:S02]  /*a2f0*/  USHF.R.S32.HI UR4, URZ, 0x1f, UR8 ;  /* 0x0000001f3f047899 */ /* 0x002fe40008011408 */
[----:B------:R-:W-:Y:S02]  /*a300*/  UIMAD.WIDE.U32 UR10, UR8, UR6, URZ ;  /* 0x00000006080a72a5 */ /* 0x000fe4000f8e003f */
[----:B------:R-:W-:-:S04]  /*a310*/  UIMAD UR4, UR4, UR6, URZ ;  /* 0x00000006040472a4 */ /* 0x000fc8000f8e023f */
[----:B------:R-:W-:-:S04]  /*a320*/  UIMAD UR4, UR8, UR7, UR4 ;  /* 0x00000007080472a4 */ /* 0x000fc8000f8e0204 */
[----:B------:R-:W-:-:S12]  /*a330*/  UIADD3 UR4, UR11, UR4, URZ ;  /* 0x000000040b047290 */ /* 0x000fd8000fffe03f */
.L_x_10:
[----:B------:R-:W-:Y:S01]  /*a340*/  ULDC.U8 UR6, c[0x0][0x3d8] ;  /* 0x0000f60000067ab9 */ /* 0x000fe20000000000 */
[----:B------:R-:W-:Y:S01]  /*a350*/  ULDC.U8 UR8, c[0x0][0x3d9] ;  /* 0x0000f64000087ab9 */ /* 0x000fe20000000000 */
[----:B------:R-:W-:Y:S01]  /*a360*/  ISETP.NE.AND P1, PT, RZ, UR6, PT ;  /* 0x00000006ff007c0c */ /* 0x000fe2000bf25270 */
[C---:B------:R-:W-:Y:S01]  /*a370*/  FMUL.FTZ R112, R0.reuse, R112 ;  /* 0x0000007000707220 */ /* 0x040fe20000410000 */
[C---:B------:R-:W-:Y:S01]  /*a380*/  FMUL.FTZ R42, R0.reuse, R113 ;  /* 0x00000071002a7220 */ /* 0x040fe20000410000 */
[C---:B------:R-:W-:Y:S01]  /*a390*/  FMUL.FTZ R116, R0.reuse, R116 ;  /* 0x0000007400747220 */ /* 0x040fe20000410000 */
[----:B------:R-:W-:Y:S01]  /*a3a0*/  ISETP.NE.OR P2, PT, RZ, UR8, !P1 ;  /* 0x00000008ff007c0c */ /* 0x000fe2000cf45670 */
[C---:B------:R-:W-:Y:S01]  /*a3b0*/  FMUL.FTZ R38, R0.reuse, R117 ;  /* 0x0000007500267220 */ /* 0x040fe20000410000 */
[C---:B------:R-:W-:Y:S01]  /*a3c0*/  FMUL.FTZ R128, R0.reuse, R128 ;  /* 0x0000008000807220 */ /* 0x040fe20000410000 */
[C---:B------:R-:W-:Y:S01]  /*a3d0*/  FMUL.FTZ R34, R0.reuse, R129 ;  /* 0x0000008100227220 */ /* 0x040fe20000410000 */
[C---:B------:R-:W-:Y:S01]  /*a3e0*/  FMUL.FTZ R132, R0.reuse, R132 ;  /* 0x0000008400847220 */ /* 0x040fe20000410000 */
[C---:B------:R-:W-:Y:S01]  /*a3f0*/  FMUL.FTZ R30, R0.reuse, R133 ;  /* 0x00000085001e7220 */ /* 0x040fe20000410000 */
[C---:B------:R-:W-:Y:S01]  /*a400*/  FMUL.FTZ R140, R0.reuse, R140 ;  /* 0x0000008c008c7220 */ /* 0x040fe20000410000 */
[----:B------:R-:W-:Y:S01]  /*a410*/  FMUL.FTZ R141, R0, R141 ;  /* 0x0000008d008d7220 */ /* 0x000fe20000410000 */
[----:B------:R-:W-:-:S05]  /*a420*/  CS2R R80, SRZ ;  /* 0x0000000000507805 */ /* 0x000fca000001ff00 */
[----:B------:R-:W-:Y:S05]  /*a430*/  @P2 BRA `(.L_x_11) ;  /* 0x0000000000202947 */ /* 0x000fea0003800000 */
[----:B------:R-:W1:Y:S01]  /*a440*/  S2UR UR6, SR_CTAID.Y ;  /* 0x00000000000679c3 */ /* 0x000e620000002600 */
[----:B------:R-:W-:Y:S01]  /*a450*/  ULDC UR7, c[0x0][0x2c4] ;  /* 0x0000b10000077ab9 */ /* 0x000fe20000000800 */
[----:B------:R-:W-:Y:S01]  /*a460*/  PLOP3.LUT P4, PT, PT, PT, PT, 0x80, 0x0 ;  /* 0x000000000000781c */ /* 0x000fe20003f8f070 */
[----:B-1----:R-:W-:-:S04]  /*a470*/  UIMAD UR6, UR6, UR7, URZ ;  /* 0x00000007060672a4 */ /* 0x002fc8000f8e023f */
[----:B------:R-:W-:-:S04]  /*a480*/  USEL UR14, UR6, UR14, !UP0 ;  /* 0x0000000e060e7287 */ /* 0x000fc8000c000000 */
[----:B------:R-:W-:Y:S02]  /*a490*/  USHF.R.S32.HI UR6, URZ, 0x1f, UR14 ;  /* 0x0000001f3f067899 */ /* 0x000fe4000801140e */
[----:B------:R-:W-:-:S04]  /*a4a0*/  IMAD.U32 R80, RZ, RZ, UR14 ;  /* 0x0000000eff507e24 */ /* 0x000fc8000f8e00ff */
[----:B------:R-:W-:-:S07]  /*a4b0*/  MOV R81, UR6 ;  /* 0x0000000600517c02 */ /* 0x000fce0008000f00 */
.L_x_11:
[----:B------:R-:W-:Y:S01]  /*a4c0*/  ISETP.NE.AND P2, PT, RZ, UR8, PT ;  /* 0x00000008ff007c0c */ /* 0x000fe2000bf45270 */
[C---:B------:R-:W-:Y:S01]  /*a4d0*/  FMUL.FTZ R144, R0.reuse, R144 ;  /* 0x0000009000907220 */ /* 0x040fe20000410000 */
[C---:B------:R-:W-:Y:S01]  /*a4e0*/  IADD3 R22, R25.reuse, -0x10, RZ ;  /* 0xfffffff019167810 */ /* 0x040fe20007ffe0ff */
[C---:B------:R-:W-:Y:S01]  /*a4f0*/  FMUL.FTZ R51, R0.reuse, R145 ;  /* 0x0000009100337220 */ /* 0x040fe20000410000 */
[----:B------:R-:W-:Y:S01]  /*a500*/  @P6 IADD3 R22, R25, 0x10, RZ ;  /* 0x0000001019166810 */ /* 0x000fe20007ffe0ff */
[C---:B------:R-:W-:Y:S01]  /*a510*/  FMUL.FTZ R152, R0.reuse, R152 ;  /* 0x0000009800987220 */ /* 0x040fe20000410000 */
[----:B------:R-:W-:Y:S01]  /*a520*/  PLOP3.LUT P6, PT, PT, PT, PT, 0x8, 0x0 ;  /* 0x000000000000781c */ /* 0x000fe20003fce170 */
[C---:B------:R-:W-:Y:S01]  /*a530*/  FMUL.FTZ R49, R0.reuse, R153 ;  /* 0x0000009900317220 */ /* 0x040fe20000410000 */
[C---:B------:R-:W-:Y:S01]  /*a540*/  FMUL.FTZ R196, R0.reuse, R196 ;  /* 0x000000c400c47220 */ /* 0x040fe20000410000 */
[C---:B------:R-:W-:Y:S01]  /*a550*/  FMUL.FTZ R61, R0.reuse, R197 ;  /* 0x000000c5003d7220 */ /* 0x040fe20000410000 */
[C---:B------:R-:W-:Y:S01]  /*a560*/  FMUL.FTZ R200, R0.reuse, R200 ;  /* 0x000000c800c87220 */ /* 0x040fe20000410000 */
[----:B------:R-:W-:Y:S01]  /*a570*/  FMUL.FTZ R59, R0, R201 ;  /* 0x000000c9003b7220 */ /* 0x000fe20000410000 */
[----:B------:R-:W-:Y:S01]  /*a580*/  MOV R0, 0x3f800000 ;  /* 0x3f80000000007802 */ /* 0x000fe20000000f00 */
[----:B------:R-:W1:Y:S01]  /*a590*/  @!P2 LDC R84, c[0x0][0x2c4] ;  /* 0x0000b100ff54ab82 */ /* 0x000e620000000800 */
[----:B------:R-:W-:Y:S01]  /*a5a0*/  @!P2 PLOP3.LUT P6, PT, P1, PT, PT, 0x80, 0x0 ;  /* 0x000000000000a81c */ /* 0x000fe20000fcf070 */
[C---:B------:R-:W-:Y:S01]  /*a5b0*/  FMUL.FTZ R178, R3.reuse, R178 ;  /* 0x000000b203b27220 */ /* 0x040fe20000410000 */
[----:B------:R-:W-:Y:S01]  /*a5c0*/  FSETP.NE.FTZ.AND P1, PT, R170, RZ, PT ;  /* 0x000000ffaa00720b */ /* 0x000fe20003f35000 */
[C---:B------:R-:W-:Y:S01]  /*a5d0*/  FMUL.FTZ R4, R3.reuse, R179 ;  /* 0x000000b303047220 */ /* 0x040fe20000410000 */
[----:B------:R-:W-:Y:S01]  /*a5e0*/  MOV R2, 0x3f800000 ;  /* 0x3f80000000027802 */ /* 0x000fe20000000f00 */
        /* <DEDUP_REMOVED lines=10> */
[----:B------:R-:W2:Y:S01]  /*a690*/  @P1 MUFU.RCP R2, R170 ;  /* 0x000000aa00021308 */ /* 0x000ea20000001000 */
[C---:B------:R-:W-:Y:S01]  /*a6a0*/  FMUL.FTZ R102, R3.reuse, R102 ;  /* 0x0000006603667220 */ /* 0x040fe20000410000 */
[C---:B------:R-:W-:Y:S01]  /*a6b0*/  FMUL.FTZ R45, R3.reuse, R103 ;  /* 0x00000067032d7220 */ /* 0x040fe20000410000 */
[C---:B------:R-:W-:Y:S01]  /*a6c0*/  FMUL.FTZ R114, R3.reuse, R114 ;  /* 0x0000007203727220 */ /* 0x040fe20000410000 */
[C---:B------:R-:W-:Y:S01]  /*a6d0*/  FMUL.FTZ R41, R3.reuse, R115 ;  /* 0x0000007303297220 */ /* 0x040fe20000410000 */
[C---:B------:R-:W-:Y:S01]  /*a6e0*/  FMUL.FTZ R118, R3.reuse, R118 ;  /* 0x0000007603767220 */ /* 0x040fe20000410000 */
[C---:B------:R-:W-:Y:S01]  /*a6f0*/  FMUL.FTZ R37, R3.reuse, R119 ;  /* 0x0000007703257220 */ /* 0x040fe20000410000 */
[----:B------:R-:W-:Y:S01]  /*a700*/  FMUL.FTZ R130, R3, R130 ;  /* 0x0000008203827220 */ /* 0x000fe20000410000 */
[----:B-1----:R-:W1:Y:S01]  /*a710*/  @P6 LDC R84, c[0x0][0x2e4] ;  /* 0x0000b900ff546b82 */ /* 0x002e620000000800 */
[----:B------:R-:W-:Y:S01]  /*a720*/  FSETP.NE.FTZ.AND P6, PT, R171, RZ, PT ;  /* 0x000000ffab00720b */ /* 0x000fe20003fd5000 */
        /* <DEDUP_REMOVED lines=12> */
[----:B------:R-:W3:Y:S01]  /*a7f0*/  @P6 MUFU.RCP R0, R171 ;  /* 0x000000ab00006308 */ /* 0x000ee20000001000 */
[----:B------:R-:W-:Y:S01]  /*a800*/  FMUL.FTZ R58, R3, R203 ;  /* 0x000000cb033a7220 */ /* 0x000fe20000410000 */
[C---:B--2---:R-:W-:Y:S01]  /*a810*/  FMUL.FTZ R172, R2.reuse, R172 ;  /* 0x000000ac02ac7220 */ /* 0x044fe20000410000 */
        /* <DEDUP_REMOVED lines=14> */
[C---:B---3--:R-:W-:Y:S01]  /*a900*/  FMUL.FTZ R175, R0.reuse, R175 ;  /* 0x000000af00af7220 */ /* 0x048fe20000410000 */
[----:B------:R-:W-:Y:S01]  /*a910*/  FMUL.FTZ R13, R0, R174 ;  /* 0x000000ae000d7220 */ /* 0x000fe20000410000 */
        /* <DEDUP_REMOVED lines=47> */
[----:B------:R-:W-:Y:S01]  /*ac10*/  F2FP.BF16.F32.PACK_AB R5, R5, R176 ;  /* 0x000000b00505723e */ /* 0x000fe200000010ff */
[----:B------:R-:W2:Y:S01]  /*ac20*/  S2UR UR6, SR_CTAID.X ;  /* 0x00000000000679c3 */ /* 0x000ea20000002500 */
[----:B------:R-:W-:Y:S01]  /*ac30*/  F2FP.BF16.F32.PACK_AB R4, R4, R178 ;  /* 0x000000b20404723e */ /* 0x000fe200000010ff */
[----:B------:R-:W-:Y:S01]  /*ac40*/  BSSY B0, `(.L_x_12) ;  /* 0x00000f1000007945 */ /* 0x000fe20003800000 */
[----:B------:R-:W-:Y:S01]  /*ac50*/  F2FP.BF16.F32.PACK_AB R2, R181, R180 ;  /* 0x000000b4b502723e */ /* 0x000fe200000010ff */
[----:B------:R3:W-:Y:S01]  /*ac60*/  STS [R25], R5 ;  /* 0x0000000519007388 */ /* 0x0007e20000000800 */
[----:B------:R-:W-:-:S02]  /*ac70*/  F2FP.BF16.F32.PACK_AB R0, R183, R182 ;  /* 0x000000b6b700723e */ /* 0x000fc400000010ff */
[----:B------:R-:W-:Y:S01]  /*ac80*/  F2FP.BF16.F32.PACK_AB R13, R175, R13 ;  /* 0x0000000daf0d723e */ /* 0x000fe200000010ff */
[----:B------:R-:W-:Y:S01]  /*ac90*/  STS [R25+0x400], R4 ;  /* 0x0004000419007388 */ /* 0x000fe20000000800 */
[----:B------:R-:W-:Y:S02]  /*aca0*/  F2FP.BF16.F32.PACK_AB R3, R3, R172 ;  /* 0x000000ac0303723e */ /* 0x000fe400000010ff */
[----:B------:R-:W-:Y:S01]  /*acb0*/  F2FP.BF16.F32.PACK_AB R12, R12, R184 ;  /* 0x000000b80c0c723e */ /* 0x000fe200000010ff */
[----:B------:R-:W-:Y:S01]  /*acc0*/  STS [R22], R2 ;  /* 0x0000000216007388 */ /* 0x000fe20000000800 */
[----:B------:R-:W-:Y:S02]  /*acd0*/  F2FP.BF16.F32.PACK_AB R11, R187, R11 ;  /* 0x0000000bbb0b723e */ /* 0x000fe400000010ff */
[----:B------:R-:W-:Y:S01]  /*ace0*/  F2FP.BF16.F32.PACK_AB R10, R10, R7 ;  /* 0x000000070a0a723e */ /* 0x000fe200000010ff */
[----:B------:R4:W-:Y:S01]  /*acf0*/  STS [R22+0x400], R0 ;  /* 0x0004000016007388 */ /* 0x0009e20000000800 */
[----:B------:R-:W-:-:S02]  /*ad00*/  F2FP.BF16.F32.PACK_AB R9, R9, R70 ;  /* 0x000000460909723e */ /* 0x000fc400000010ff */
[----:B------:R-:W-:Y:S01]  /*ad10*/  F2FP.BF16.F32.PACK_AB R7, R16, R19 ;  /* 0x000000131007723e */ /* 0x000fe200000010ff */
[----:B------:R5:W-:Y:S01]  /*ad20*/  STS [R25+0x2400], R13 ;  /* 0x0024000d19007388 */ /* 0x000be20000000800 */
[----:B------:R-:W-:Y:S02]  /*ad30*/  F2FP.BF16.F32.PACK_AB R6, R6, R82 ;  /* 0x000000520606723e */ /* 0x000fe400000010ff */
[----:B------:R-:W-:Y:S01]  /*ad40*/  F2FP.BF16.F32.PACK_AB R8, R8, R72 ;  /* 0x000000480808723e */ /* 0x000fe200000010ff */
[----:B------:R1:W-:Y:S01]  /*ad50*/  STS [R25+0x2000], R3 ;  /* 0x0020000319007388 */ /* 0x0003e20000000800 */
[----:B------:R-:W-:Y:S02]  /*ad60*/  F2FP.BF16.F32.PACK_AB R14, R75, R14 ;  /* 0x0000000e4b0e723e */ /* 0x000fe400000010ff */
[----:B------:R-:W-:Y:S01]  /*ad70*/  F2FP.BF16.F32.PACK_AB R21, R21, R76 ;  /* 0x0000004c1515723e */ /* 0x000fe200000010ff */
[----:B------:R-:W-:Y:S01]  /*ad80*/  STS [R22+0x2000], R12 ;  /* 0x0020000c16007388 */ /* 0x000fe20000000800 */
[----:B------:R-:W-:-:S02]  /*ad90*/  F2FP.BF16.F32.PACK_AB R20, R79, R20 ;  /* 0x000000144f14723e */ /* 0x000fc400000010ff */
[----:B------:R-:W-:Y:S01]  /*ada0*/  F2FP.BF16.F32.PACK_AB R19, R85, R26 ;  /* 0x0000001a5513723e */ /* 0x000fe200000010ff */
[----:B------:R2:W-:Y:S01]  /*adb0*/  STS [R22+0x2400], R11 ;  /* 0x0024000b16007388 */ /* 0x0005e20000000800 */
[----:B------:R-:W-:Y:S02]  /*adc0*/  F2FP.BF16.F32.PACK_AB R18, R18, R86 ;  /* 0x000000561212723e */ /* 0x000fe400000010ff */
[----:B------:R-:W-:Y:S02]  /*add0*/  F2FP.BF16.F32.PACK_AB R16, R97, R96 ;  /* 0x000000606110723e */ /* 0x000fe400000010ff */
[----:B------:R-:W-:Y:S02]  /*ade0*/  F2FP.BF16.F32.PACK_AB R15, R15, R98 ;  /* 0x000000620f0f723e */ /* 0x000fe400000010ff */
[----:B---3--:R-:W-:Y:S02]  /*adf0*/  IADD3 R5, R69, R22, RZ ;  /* 0x0000001645057210 */ /* 0x008fe40007ffe0ff */
[----:B----4-:R-:W-:-:S02]  /*ae00*/  IADD3 R0, R25, R204, RZ ;  /* 0x000000cc19007210 */ /* 0x010fc40007ffe0ff */
[----:B------:R-:W-:Y:S02]  /*ae10*/  F2FP.BF16.F32.PACK_AB R17, R17, R88 ;  /* 0x000000581111723e */ /* 0x000fe400000010ff */
[----:B-----5:R-:W-:Y:S01]  /*ae20*/  IADD3 R13, R204, R22, RZ ;  /* 0x00000016cc0d7210 */ /* 0x020fe20007ffe0ff */
[----:B------:R3:W-:Y:S01]  /*ae30*/  STS [R0], R10 ;  /* 0x0000000a00007388 */ /* 0x0007e20000000800 */
[----:B------:R-:W-:Y:S02]  /*ae40*/  F2FP.BF16.F32.PACK_AB R23, R91, R23 ;  /* 0x000000175b17723e */ /* 0x000fe400000010ff */
[----:B-1----:R-:W-:Y:S01]  /*ae50*/  IADD3 R3, R25, R69, RZ ;  /* 0x0000004519037210 */ /* 0x002fe20007ffe0ff */
[----:B------:R1:W-:Y:S01]  /*ae60*/  STS [R0+0x400], R9 ;  /* 0x0004000900007388 */ /* 0x0003e20000000800 */
[----:B------:R-:W-:Y:S02]  /*ae70*/  F2FP.BF16.F32.PACK_AB R48, R48, R92 ;  /* 0x0000005c3030723e */ /* 0x000fe400000010ff */
[----:B------:R-:W-:Y:S01]  /*ae80*/  F2FP.BF16.F32.PACK_AB R47, R95, R47 ;  /* 0x0000002f5f2f723e */ /* 0x000fe200000010ff */
[----:B------:R-:W-:Y:S01]  /*ae90*/  STS [R13], R7 ;  /* 0x000000070d007388 */ /* 0x000fe20000000800 */
[----:B------:R-:W-:-:S02]  /*aea0*/  F2FP.BF16.F32.PACK_AB R46, R46, R100 ;  /* 0x000000642e2e723e */ /* 0x000fc400000010ff */
[----:B------:R-:W-:Y:S01]  /*aeb0*/  F2FP.BF16.F32.PACK_AB R45, R45, R102 ;  /* 0x000000662d2d723e */ /* 0x000fe200000010ff */
[----:B------:R4:W-:Y:S01]  /*aec0*/  STS [R13+0x400], R6 ;  /* 0x000400060d007388 */ /* 0x0009e20000000800 */
[-C--:B------:R-:W-:Y:S01]  /*aed0*/  IADD3 R2, R0, R69.reuse, RZ ;  /* 0x0000004500027210 */ /* 0x080fe20007ffe0ff */
[----:B--2---:R-:W2:Y:S01]  /*aee0*/  @!P2 LDC R11, c[0x0][0x270] ;  /* 0x00009c00ff0bab82 */ /* 0x004ea20000000800 */
[----:B------:R-:W-:Y:S01]  /*aef0*/  F2FP.BF16.F32.PACK_AB R42, R42, R112 ;  /* 0x000000702a2a723e */ /* 0x000fe200000010ff */
[----:B------:R5:W-:Y:S01]  /*af00*/  STS [R0+0x2000], R8 ;  /* 0x0020000800007388 */ /* 0x000be20000000800 */
[----:B------:R-:W-:Y:S02]  /*af10*/  F2FP.BF16.F32.PACK_AB R41, R41, R114 ;  /* 0x000000722929723e */ /* 0x000fe400000010ff */
[----:B------:R-:W-:Y:S01]  /*af20*/  IADD3 R4, R13, R69, RZ ;  /* 0x000000450d047210 */ /* 0x000fe20007ffe0ff */
[----:B------:R-:W-:Y:S01]  /*af30*/  STS [R0+0x2400], R14 ;  /* 0x0024000e00007388 */ /* 0x000fe20000000800 */
[----:B------:R-:W-:-:S02]  /*af40*/  F2FP.BF16.F32.PACK_AB R44, R44, R104 ;  /* 0x000000682c2c723e */ /* 0x000fc400000010ff */
[----:B------:R-:W-:Y:S01]  /*af50*/  F2FP.BF16.F32.PACK_AB R43, R107, R43 ;  /* 0x0000002b6b2b723e */ /* 0x000fe200000010ff */
[----:B------:R-:W-:Y:S01]  /*af60*/  STS [R13+0x2000], R21 ;  /* 0x002000150d007388 */ /* 0x000fe20000000800 */
[----:B------:R-:W-:Y:S01]  /*af70*/  F2FP.BF16.F32.PACK_AB R40, R40, R108 ;  /* 0x0000006c2828723e */ /* 0x000fe200000010ff */
[----:B---3--:R-:W3:Y:S01]  /*af80*/  @P3 LDC R10, c[0x0][0x2e8] ;  /* 0x0000ba00ff0a3b82 */ /* 0x008ee20000000800 */
[----:B------:R-:W-:Y:S01]  /*af90*/  F2FP.BF16.F32.PACK_AB R39, R111, R39 ;  /* 0x000000276f27723e */ /* 0x000fe200000010ff */
[----:B------:R-:W-:Y:S01]  /*afa0*/  STS [R13+0x2400], R20 ;  /* 0x002400140d007388 */ /* 0x000fe20000000800 */
[----:B------:R-:W-:Y:S01]  /*afb0*/  F2FP.BF16.F32.PACK_AB R38, R38, R116 ;  /* 0x000000742626723e */ /* 0x000fe200000010ff */
[----:B-1----:R-:W1:Y:S01]  /*afc0*/  @P3 MUFU.LG2 R9, R55 ;  /* 0x0000003700093308 */ /* 0x002e620000000c00 */
[----:B------:R-:W-:Y:S01]  /*afd0*/  F2FP.BF16.F32.PACK_AB R37, R37, R118 ;  /* 0x000000762525723e */ /* 0x000fe200000010ff */
[----:B------:R-:W-:Y:S01]  /*afe0*/  STS [R3], R19 ;  /* 0x0000001303007388 */ /* 0x000fe20000000800 */
[----:B------:R-:W-:-:S02]  /*aff0*/  F2FP.BF16.F32.PACK_AB R34, R34, R128 ;  /* 0x000000802222723e */ /* 0x000fc400000010ff */
[----:B------:R-:W-:Y:S01]  /*b000*/  F2FP.BF16.F32.PACK_AB R33, R33, R130 ;  /* 0x000000822121723e */ /* 0x000fe200000010ff */
[----:B------:R1:W-:Y:S01]  /*b010*/  STS [R3+0x400], R18 ;  /* 0x0004001203007388 */ /* 0x0003e20000000800 */
[----:B------:R-:W-:Y:S01]  /*b020*/  F2FP.BF16.F32.PACK_AB R36, R36, R120 ;  /* 0x000000782424723e */ /* 0x000fe200000010ff */
[----:B----4-:R-:W4:Y:S01]  /*b030*/  @P2 LDC.64 R6, c[0x0][0x2c0] ;  /* 0x0000b000ff062b82 */ /* 0x010f220000000a00 */
[----:B------:R-:W-:Y:S01]  /*b040*/  F2FP.BF16.F32.PACK_AB R35, R123, R35 ;  /* 0x000000237b23723e */ /* 0x000fe200000010ff */
[----:B------:R2:W-:Y:S01]  /*b050*/  STS [R5], R16 ;  /* 0x0000001005007388 */ /* 0x0005e20000000800 */
[----:B------:R-:W-:Y:S02]  /*b060*/  F2FP.BF16.F32.PACK_AB R32, R32, R124 ;  /* 0x0000007c2020723e */ /* 0x000fe400000010ff */
[----:B------:R-:W-:Y:S01]  /*b070*/  F2FP.BF16.F32.PACK_AB R31, R127, R31 ;  /* 0x0000001f7f1f723e */ /* 0x000fe200000010ff */
[----:B------:R-:W-:Y:S01]  /*b080*/  STS [R5+0x400], R15 ;  /* 0x0004000f05007388 */ /* 0x000fe20000000800 */
[----:B------:R-:W-:Y:S01]  /*b090*/  F2FP.BF16.F32.PACK_AB R30, R30, R132 ;  /* 0x000000841e1e723e */ /* 0x000fe200000010ff */
[----:B-----5:R-:W5:Y:S01]  /*b0a0*/  @P2 LDC R8, c[0x0][0x2c0] ;  /* 0x0000b000ff082b82 */ /* 0x020f620000000800 */
[----:B------:R-:W-:Y:S01]  /*b0b0*/  F2FP.BF16.F32.PACK_AB R29, R29, R134 ;  /* 0x000000861d1d723e */ /* 0x000fe200000010ff */
[----:B------:R-:W-:Y:S01]  /*b0c0*/  STS [R3+0x2000], R17 ;  /* 0x0020001103007388 */ /* 0x000fe20000000800 */
[----:B------:R-:W-:-:S02]  /*b0d0*/  F2FP.BF16.F32.PACK_AB R26, R141, R140 ;  /* 0x0000008c8d1a723e */ /* 0x000fc400000010ff */
[----:B------:R-:W-:Y:S01]  /*b0e0*/  F2FP.BF16.F32.PACK_AB R24, R24, R142 ;  /* 0x0000008e1818723e */ /* 0x000fe200000010ff */
[----:B------:R-:W-:Y:S01]  /*b0f0*/  STS [R3+0x2400], R23 ;  /* 0x0024001703007388 */ /* 0x000fe20000000800 */
[----:B------:R-:W-:Y:S02]  /*b100*/  F2FP.BF16.F32.PACK_AB R28, R28, R136 ;  /* 0x000000881c1c723e */ /* 0x000fe400000010ff */
[----:B------:R-:W-:Y:S01]  /*b110*/  F2FP.BF16.F32.PACK_AB R27, R139, R27 ;  /* 0x0000001b8b1b723e */ /* 0x000fe200000010ff */
[----:B------:R-:W-:Y:S01]  /*b120*/  STS [R5+0x2000], R48 ;  /* 0x0020003005007388 */ /* 0x000fe20000000800 */
[----:B------:R-:W-:Y:S02]  /*b130*/  F2FP.BF16.F32.PACK_AB R53, R53, R188 ;  /* 0x000000bc3535723e */ /* 0x000fe400000010ff */
[----:B------:R-:W-:Y:S01]  /*b140*/  F2FP.BF16.F32.PACK_AB R52, R191, R52 ;  /* 0x00000034bf34723e */ /* 0x000fe200000010ff */
[----:B------:R-:W-:Y:S01]  /*b150*/  STS [R5+0x2400], R47 ;  /* 0x0024002f05007388 */ /* 0x000fe20000000800 */
[----:B------:R-:W-:-:S02]  /*b160*/  F2FP.BF16.F32.PACK_AB R51, R51, R144 ;  /* 0x000000903333723e */ /* 0x000fc400000010ff */
[----:B------:R-:W-:Y:S01]  /*b170*/  F2FP.BF16.F32.PACK_AB R50, R50, R146 ;  /* 0x000000923232723e */ /* 0x000fe200000010ff */
[----:B------:R-:W-:Y:S01]  /*b180*/  STS [R2], R46 ;  /* 0x0000002e02007388 */ /* 0x000fe20000000800 */
[----:B------:R-:W-:Y:S02]  /*b190*/  F2FP.BF16.F32.PACK_AB R49, R49, R152 ;  /* 0x000000983131723e */ /* 0x000fe400000010ff */
[----:B------:R-:W-:Y:S01]  /*b1a0*/  F2FP.BF16.F32.PACK_AB R56, R56, R154 ;  /* 0x0000009a3838723e */ /* 0x000fe200000010ff */
[----:B------:R-:W-:Y:S01]  /*b1b0*/  STS [R2+0x400], R45 ;  /* 0x0004002d02007388 */ /* 0x000fe20000000800 */
[----:B------:R-:W-:Y:S02]  /*b1c0*/  F2FP.BF16.F32.PACK_AB R57, R57, R148 ;  /* 0x000000943939723e */ /* 0x000fe400000010ff */
[----:B------:R-:W-:Y:S01]  /*b1d0*/  F2FP.BF16.F32.PACK_AB R64, R151, R64 ;  /* 0x000000409740723e */ /* 0x000fe200000010ff */
[----:B------:R-:W-:Y:S01]  /*b1e0*/  STS [R4], R42 ;  /* 0x0000002a04007388 */ /* 0x000fe20000000800 */
        /* <DEDUP_REMOVED lines=15> */
[----:B------:R-:W-:Y:S02]  /*b2e0*/  @!P2 MOV R8, 0x1 ;  /* 0x000000010008a802 */ /* 0x000fe40000000f00 */
[----:B-1----:R-:W-:Y:S01]  /*b2f0*/  MOV R18, 0x7f800000 ;  /* 0x7f80000000127802 */ /* 0x002fe20000000f00 */
[----:B------:R-:W-:Y:S01]  /*b300*/  STS [R25+0x4000], R38 ;  /* 0x0040002619007388 */ /* 0x000fe20000000800 */
[----:B------:R-:W-:-:S02]  /*b310*/  MOV R19, 0x7f800000 ;  /* 0x7f80000000137802 */ /* 0x000fc40000000f00 */
[----:B--2---:R-:W-:Y:S01]  /*b320*/  MOV R16, 0x7f800000 ;  /* 0x7f80000000107802 */ /* 0x004fe20000000f00 */
[----:B------:R-:W-:Y:S04]  /*b330*/  STS [R25+0x4400], R37 ;  /* 0x0044002519007388 */ /* 0x000fe80000000800 */
[----:B------:R-:W-:Y:S04]  /*b340*/  STS [R22+0x4000], R34 ;  /* 0x0040002216007388 */ /* 0x000fe80000000800 */
[----:B------:R-:W-:Y:S04]  /*b350*/  STS [R22+0x4400], R33 ;  /* 0x0044002116007388 */ /* 0x000fe80000000800 */
[----:B------:R-:W-:Y:S04]  /*b360*/  STS [R25+0x6000], R36 ;  /* 0x0060002419007388 */ /* 0x000fe80000000800 */
[----:B------:R-:W-:Y:S04]  /*b370*/  STS [R25+0x6400], R35 ;  /* 0x0064002319007388 */ /* 0x000fe80000000800 */
[----:B------:R-:W-:Y:S04]  /*b380*/  STS [R22+0x6000], R32 ;  /* 0x0060002016007388 */ /* 0x000fe80000000800 */
[----:B------:R1:W-:Y:S04]  /*b390*/  STS [R22+0x6400], R31 ;  /* 0x0064001f16007388 */ /* 0x0003e80000000800 */
[----:B------:R-:W-:Y:S04]  /*b3a0*/  STS [R0+0x4000], R30 ;  /* 0x0040001e00007388 */ /* 0x000fe80000000800 */
[----:B------:R-:W-:Y:S04]  /*b3b0*/  STS [R0+0x4400], R29 ;  /* 0x0044001d00007388 */ /* 0x000fe80000000800 */
[----:B------:R-:W-:Y:S04]  /*b3c0*/  STS [R13+0x4000], R26 ;  /* 0x0040001a0d007388 */ /* 0x000fe80000000800 */
[----:B------:R-:W-:Y:S04]  /*b3d0*/  STS [R13+0x4400], R24 ;  /* 0x004400180d007388 */ /* 0x000fe80000000800 */
[----:B------:R-:W-:Y:S04]  /*b3e0*/  STS [R0+0x6000], R28 ;  /* 0x0060001c00007388 */ /* 0x000fe80000000800 */
[----:B------:R2:W-:Y:S01]  /*b3f0*/  STS [R0+0x6400], R27 ;  /* 0x0064001b00007388 */ /* 0x0005e20000000800 */
[----:B-1----:R-:W-:-:S03]  /*b400*/  MOV R22, 0x7f800000 ;  /* 0x7f80000000167802 */ /* 0x002fc60000000f00 */
[----:B------:R-:W-:Y:S04]  /*b410*/  STS [R13+0x6000], R53 ;  /* 0x006000350d007388 */ /* 0x000fe80000000800 */
[----:B------:R-:W-:Y:S01]  /*b420*/  STS [R13+0x6400], R52 ;  /* 0x006400340d007388 */ /* 0x000fe20000000800 */
[----:B------:R-:W1:Y:S03]  /*b430*/  S2R R12, SR_CTAID.Y ;  /* 0x00000000000c7919 */ /* 0x000e660000002600 */
[----:B------:R-:W-:Y:S04]  /*b440*/  STS [R3+0x4000], R51 ;  /* 0x0040003303007388 */ /* 0x000fe80000000800 */
[----:B------:R-:W-:Y:S04]  /*b450*/  STS [R3+0x4400], R50 ;  /* 0x0044003203007388 */ /* 0x000fe80000000800 */
[----:B------:R-:W-:Y:S01]  /*b460*/  STS [R5+0x4000], R49 ;  /* 0x0040003105007388 */ /* 0x000fe20000000800 */
[----:B--2---:R-:W-:Y:S01]  /*b470*/  @P2 MOV R0, 0x1 ;  /* 0x0000000100002802 */ /* 0x004fe20000000f00 */
[----:B------:R-:W-:-:S02]  /*b480*/  @!P2 IMAD R0, R84, R11, RZ ;  /* 0x0000000b5400a224 */ /* 0x000fc400078e02ff */
[----:B------:R-:W-:Y:S01]  /*b490*/  STS [R5+0x4400], R56 ;  /* 0x0044003805007388 */ /* 0x000fe20000000800 */
[----:B------:R-:W2:Y:S03]  /*b4a0*/  @P1 LDC R11, c[0x0][0x2e8] ;  /* 0x0000ba00ff0b1b82 */ /* 0x000ea60000000800 */
[----:B------:R-:W-:Y:S04]  /*b4b0*/  STS [R3+0x6000], R57 ;  /* 0x0060003903007388 */ /* 0x000fe80000000800 */
[----:B------:R3:W-:Y:S04]  /*b4c0*/  STS [R3+0x6400], R64 ;  /* 0x0064004003007388 */ /* 0x0007e80000000800 */
[----:B------:R-:W-:Y:S04]  /*b4d0*/  STS [R5+0x6000], R63 ;  /* 0x0060003f05007388 */ /* 0x000fe80000000800 */
[----:B------:R4:W-:Y:S04]  /*b4e0*/  STS [R5+0x6400], R62 ;  /* 0x0064003e05007388 */ /* 0x0009e80000000800 */
[----:B------:R-:W-:Y:S04]  /*b4f0*/  STS [R2+0x4000], R61 ;  /* 0x0040003d02007388 */ /* 0x000fe80000000800 */
[----:B------:R-:W-:Y:S04]  /*b500*/  STS [R2+0x4400], R60 ;  /* 0x0044003c02007388 */ /* 0x000fe80000000800 */
[----:B------:R-:W-:Y:S04]  /*b510*/  STS [R4+0x4000], R59 ;  /* 0x0040003b04007388 */ /* 0x000fe80000000800 */
[----:B------:R-:W-:Y:S01]  /*b520*/  STS [R4+0x4400], R58 ;  /* 0x0044003a04007388 */ /* 0x000fe20000000800 */
[----:B---3--:R-:W-:-:S03]  /*b530*/  IADD3 R3, R54, 0x30, RZ ;  /* 0x0000003036037810 */ /* 0x008fc60007ffe0ff */
[----:B------:R-:W-:Y:S04]  /*b540*/  STS [R2+0x6000], R66 ;  /* 0x0060004202007388 */ /* 0x000fe80000000800 */
[----:B------:R3:W-:Y:S01]  /*b550*/  STS [R2+0x6400], R65 ;  /* 0x0064004102007388 */ /* 0x0007e20000000800 */
[----:B----4-:R-:W-:Y:S01]  /*b560*/  @P2 IMAD R5, R7, R6, RZ ;  /* 0x0000000607052224 */ /* 0x010fe200078e02ff */
[----:B------:R-:W-:Y:S01]  /*b570*/  @!P2 MOV R5, R84 ;  /* 0x000000540005a202 */ /* 0x000fe20000000f00 */
[----:B------:R-:W4:Y:S01]  /*b580*/  @P5 LDC R7, c[0x0][0x2e8] ;  /* 0x0000ba00ff075b82 */ /* 0x000f220000000800 */
[----:B------:R-:W-:Y:S01]  /*b590*/  STS [R4+0x6000], R67 ;  /* 0x0060004304007388 */ /* 0x000fe20000000800 */
[----:B------:R-:W2:Y:S03]  /*b5a0*/  @P1 MUFU.LG2 R6, R170 ;  /* 0x000000aa00061308 */ /* 0x000ea60000000c00 */
[----:B------:R5:W-:Y:S03]  /*b5b0*/  STS [R4+0x6400], R68 ;  /* 0x0064004404007388 */ /* 0x000be60000000800 */
[----:B------:R-:W-:Y:S06]  /*b5c0*/  BAR.SYNC.DEFER_BLOCKING 0x0 ;  /* 0x0000000000007b1d */ /* 0x000fec0000010000 */
[----:B------:R-:W4:Y:S01]  /*b5d0*/  S2R R23, SR_CTAID.Z ;  /* 0x0000000000177919 */ /* 0x000f220000002700 */
[----:B---3--:R-:W-:-:S02]  /*b5e0*/  @P3 FMUL.FTZ R2, R9, 0.69314718246459960938 ;  /* 0x3f31721809023820 */ /* 0x008fc40000410000 */
[----:B------:R-:W3:Y:S02]  /*b5f0*/  @P5 MUFU.LG2 R9, R169 ;  /* 0x000000a900095308 */ /* 0x000ee40000000c00 */
[----:B------:R-:W-:Y:S01]  /*b600*/  @P3 FFMA.FTZ R22, R168, R10, R2 ;  /* 0x0000000aa8163223 */ /* 0x000fe20000010002 */
[----:B-1----:R-:W-:Y:S01]  /*b610*/  IMAD R2, R12, R0, RZ ;  /* 0x000000000c027224 */ /* 0x002fe200078e02ff */
[C---:B------:R-:W-:Y:S01]  /*b620*/  IADD3 R0, R54.reuse, 0x40, RZ ;  /* 0x0000004036007810 */ /* 0x040fe20007ffe0ff */
[----:B------:R-:W1:Y:S01]  /*b630*/  @P6 LDC R12, c[0x0][0x2e8] ;  /* 0x0000ba00ff0c6b82 */ /* 0x000e620000000800 */
[----:B-----5:R-:W-:Y:S02]  /*b640*/  IADD3 R4, R54, 0x20, RZ ;  /* 0x0000002036047810 */ /* 0x020fe40007ffe0ff */
[----:B------:R-:W-:Y:S01]  /*b650*/  SEL R2, R2, RZ, !P4 ;  /* 0x000000ff02027207 */ /* 0x000fe20006000000 */
[----:B------:R1:W1:Y:S01]  /*b660*/  LDS.128 R28, [R246+0x3800] ;  /* 0x00380000f61c7984 */ /* 0x0002620000000c00 */
[----:B------:R-:W-:Y:S01]  /*b670*/  ISETP.GE.AND P2, PT, R0, UR5, PT ;  /* 0x0000000500007c0c */ /* 0x000fe2000bf46270 */
[----:B------:R-:W-:Y:S01]  /*b680*/  IMAD R0, R8, UR6, RZ ;  /* 0x0000000608007c24 */ /* 0x000fe2000f8e02ff */
[----:B------:R-:W-:Y:S01]  /*b690*/  ISETP.GE.AND P4, PT, R4, UR5, PT ;  /* 0x0000000504007c0c */ /* 0x000fe2000bf86270 */
[----:B------:R1:W1:Y:S01]  /*b6a0*/  LDS.128 R24, [R246+0x7800] ;  /* 0x00780000f6187984 */ /* 0x0002620000000c00 */
[----:B--2---:R-:W-:Y:S01]  /*b6b0*/  @P1 FMUL.FTZ R4, R6, 0.69314718246459960938 ;  /* 0x3f31721806041820 */ /* 0x004fe20000410000 */
[----:B------:R-:W-:Y:S01]  /*b6c0*/  LEA.HI R6, R207, R206, RZ, 0x5 ;  /* 0x000000cecf067211 */ /* 0x000fe200078f28ff */
[----:B------:R-:W2:Y:S01]  /*b6d0*/  @P6 MUFU.LG2 R10, R171 ;  /* 0x000000ab000a6308 */ /* 0x000ea20000000c00 */
[----:B------:R-:W-:Y:S01]  /*b6e0*/  ISETP.GE.AND P3, PT, R3, UR5, PT ;  /* 0x0000000503007c0c */ /* 0x000fe2000bf66270 */
[----:B---3--:R-:W-:Y:S01]  /*b6f0*/  @P5 FMUL.FTZ R3, R9, 0.69314718246459960938 ;  /* 0x3f31721809035820 */ /* 0x008fe20000410000 */
[----:B------:R-:W-:-:S03]  /*b700*/  @P1 FFMA.FTZ R18, R166, R11, R4 ;  /* 0x0000000ba6121223 */ /* 0x000fc60000010004 */
[----:B----4-:R-:W-:Y:S01]  /*b710*/  @P5 FFMA.FTZ R19, R167, R7, R3 ;  /* 0x00000007a7135223 */ /* 0x010fe20000010003 */
[----:B------:R-:W-:Y:S01]  /*b720*/  IMAD R2, R23, R5, R2 ;  /* 0x0000000517027224 */ /* 0x000fe200078e0202 */
[----:B------:R-:W-:Y:S02]  /*b730*/  SHF.L.U32 R5, R0, 0x7, RZ ;  /* 0x0000000700057819 */ /* 0x000fe400000006ff */
[----:B------:R-:W-:Y:S02]  /*b740*/  LOP3.LUT R0, R6, 0xffffffe0, RZ, 0xc0, !PT ;  /* 0xffffffe006007812 */ /* 0x000fe400078ec0ff */
[----:B------:R-:W-:Y:S02]  /*b750*/  SHF.R.S32.HI R4, RZ, 0x1f, R5 ;  /* 0x0000001fff047819 */ /* 0x000fe40000011405 */
[--C-:B------:R-:W-:Y:S02]  /*b760*/  IADD3 R5, P5, P1, R5, R80, R2.reuse ;  /* 0x0000005005057210 */ /* 0x100fe400079be002 */
[----:B------:R-:W-:-:S02]  /*b770*/  SHF.R.S32.HI R3, RZ, 0x1f, R2 ;  /* 0x0000001fff037819 */ /* 0x000fc40000011402 */
[----:B------:R-:W-:Y:S02]  /*b780*/  IADD3 R0, -R0, R206, RZ ;  /* 0x000000ce00007210 */ /* 0x000fe40007ffe1ff */
[----:B------:R-:W-:Y:S01]  /*b790*/  IADD3.X R4, R4, R81, R3, P5, P1 ;  /* 0x0000005104047210 */ /* 0x000fe20002fe2403 */
[----:B--2---:R-:W-:Y:S01]  /*b7a0*/  @P6 FMUL.FTZ R3, R10, 0.69314718246459960938 ;  /* 0x3f3172180a036820 */ /* 0x004fe20000410000 */
[----:B------:R-:W-:Y:S02]  /*b7b0*/  LOP3.LUT P5, RZ, R0, 0x3, RZ, 0xc0, !PT ;  /* 0x0000000300ff7812 */ /* 0x000fe400078ac0ff */
[----:B------:R-:W-:Y:S01]  /*b7c0*/  IADD3 R2, R54, 0x50, RZ ;  /* 0x0000005036027810 */ /* 0x000fe20007ffe0ff */
[----:B-1----:R-:W-:Y:S01]  /*b7d0*/  @P6 FFMA.FTZ R16, R164, R12, R3 ;  /* 0x0000000ca4106223 */ /* 0x002fe20000010003 */
[----:B------:R-:W-:Y:S02]  /*b7e0*/  LOP3.LUT R6, R205, 0xfffffff8, RZ, 0xc0, !PT ;  /* 0xfffffff8cd067812 */ /* 0x000fe400078ec0ff */
[----:B------:R-:W-:-:S02]  /*b7f0*/  ISETP.GE.AND P1, PT, R2, UR5, PT ;  /* 0x0000000502007c0c */ /* 0x000fc4000bf26270 */
[----:B------:R-:W-:-:S04]  /*b800*/  IADD3 R2, -R6, R206, RZ ;  /* 0x000000ce06027210 */ /* 0x000fc80007ffe1ff */
[----:B------:R-:W-:Y:S01]  /*b810*/  SHF.L.U32 R15, R2, 0x3, RZ ;  /* 0x00000003020f7819 */ /* 0x000fe200000006ff */
[----:B------:R-:W-:Y:S06]  /*b820*/  @P5 BRA `(.L_x_13) ;  /* 0x0000000000c85947 */ /* 0x000fec0003800000 */
[----:B------:R-:W-:Y:S02]  /*b830*/  SHF.R.S32.HI R2, RZ, 0x1f, R165 ;  /* 0x0000001fff027819 */ /* 0x000fe400000114a5 */
[----:B------:R-:W-:Y:S02]  /*b840*/  SHF.R.S32.HI R3, RZ, 0x1f, R0 ;  /* 0x0000001fff037819 */ /* 0x000fe40000011400 */
[----:B------:R-:W-:Y:S02]  /*b850*/  LEA.HI R2, R2, R165, RZ, 0x2 ;  /* 0x000000a502027211 */ /* 0x000fe400078f10ff */
[----:B------:R-:W-:Y:S02]  /*b860*/  LEA.HI R0, R3, R0, RZ, 0x2 ;  /* 0x0000000003007211 */ /* 0x000fe400078f10ff */
[----:B------:R-:W-:Y:S02]  /*b870*/  LOP3.LUT R2, R2, 0xffffffc, RZ, 0xc0, !PT ;  /* 0x0ffffffc02027812 */ /* 0x000fe400078ec0ff */
[----:B------:R-:W-:-:S02]  /*b880*/  SHF.R.S32.HI R0, RZ, 0x2, R0 ;  /* 0x00000002ff007819 */ /* 0x000fc40000011400 */
[----:B------:R-:W-:Y:S01]  /*b890*/  P2R R21, PR, RZ, 0x2 ;  /* 0x00000002ff157803 */ /* 0x000fe20000000000 */
[----:B------:R-:W-:Y:S01]  /*b8a0*/  IMAD.IADD R2, R165, 0x1, -R2 ;  /* 0x00000001a5027824 */ /* 0x000fe200078e0a02 */
[----:B------:R-:W-:Y:S02]  /*b8b0*/  P2R R20, PR, RZ, 0x1 ;  /* 0x00000001ff147803 */ /* 0x000fe40000000000 */
[----:B------:R-:W-:Y:S01]  /*b8c0*/  P2R R17, PR, RZ, 0x4 ;  /* 0x00000004ff117803 */ /* 0x000fe20000000000 */
[----:B------:R-:W-:-:S04]  /*b8d0*/  IMAD R2, R2, 0x10, R0 ;  /* 0x0000001002027824 */ /* 0x000fc800078e0200 */
[C---:B------:R-:W-:Y:S01]  /*b8e0*/  VIADD R0, R2.reuse, 0x8 ;  /* 0x0000000802007836 */ /* 0x040fe20000000000 */
[C---:B------:R-:W-:Y:S01]  /*b8f0*/  ISETP.GE.AND P1, PT, R2.reuse, UR5, PT ;  /* 0x0000000502007c0c */ /* 0x040fe2000bf26270 */
[----:B------:R-:W-:-:S03]  /*b900*/  VIADD R10, R2, 0x40 ;  /* 0x00000040020a7836 */ /* 0x000fc60000000000 */
[----:B------:R-:W-:Y:S02]  /*b910*/  ISETP.GE.AND P0, PT, R0, UR5, PT ;  /* 0x0000000500007c0c */ /* 0x000fe4000bf06270 */
[----:B------:R-:W-:-:S07]  /*b920*/  ISETP.GE.AND P2, PT, R10, UR5, PT ;  /* 0x000000050a007c0c */ /* 0x000fce000bf46270 */
[----:B------:R-:W-:-:S04]  /*b930*/  @!P1 IMAD R3, R2, R8, RZ ;  /* 0x0000000802039224 */ /* 0x000fc800078e02ff */
[----:B------:R-:W-:Y:S01]  /*b940*/  @!P0 IMAD R0, R0, R8, RZ ;  /* 0x0000000800008224 */ /* 0x000fe200078e02ff */
[----:B------:R-:W-:-:S04]  /*b950*/  @!P1 IADD3 R6, P5, R3, R5, RZ ;  /* 0x0000000503069210 */ /* 0x000fc80007fbe0ff */
[----:B------:R-:W-:Y:S02]  /*b960*/  @!P1 LEA.HI.X.SX32 R9, R3, R4, 0x1, P5 ;  /* 0x0000000403099211 */ /* 0x000fe400028f0eff */
[----:B------:R-:W-:-:S04]  /*b970*/  @!P0 IADD3 R7, P5, R0, R5, RZ ;  /* 0x0000000500078210 */ /* 0x000fc80007fbe0ff */
[----:B------:R-:W-:Y:S01]  /*b980*/  @!P0 LEA.HI.X.SX32 R13, R0, R4, 0x1, P5 ;  /* 0x00000004000d8211 */ /* 0x000fe200028f0eff */
[----:B------:R-:W-:-:S05]  /*b990*/  @!P2 IMAD R0, R10, R8, RZ ;  /* 0x000000080a00a224 */ /* 0x000fca00078e02ff */
[----:B------:R-:W-:-:S04]  /*b9a0*/  @!P2 IADD3 R12, P5, R0, R5, RZ ;  /* 0x00000005000ca210 */ /* 0x000fc80007fbe0ff */
[----:B------:R-:W-:Y:S01]  /*b9b0*/  @!P2 LEA.HI.X.SX32 R14, R0, R4, 0x1, P5 ;  /* 0x00000004000ea211 */ /* 0x000fe200028f0eff */
[----:B------:R-:W-:Y:S02]  /*b9c0*/  VIADD R0, R2, 0x48 ;  /* 0x0000004802007836 */ /* 0x000fe40000000000 */
[----:B------:R-:W1:Y:S03]  /*b9d0*/  @!P1 LDC.64 R2, c[0x0][0x2b0] ;  /* 0x0000ac00ff029b82 */ /* 0x000e660000000a00 */
[----:B------:R-:W-:-:S13]  /*b9e0*/  ISETP.GE.AND P6, PT, R0, UR5, PT ;  /* 0x0000000500007c0c */ /* 0x000fda000bfc6270 */
[----:B------:R-:W-:-:S05]  /*b9f0*/  @!P6 IMAD R0, R0, R8, RZ ;  /* 0x000000080000e224 */ /* 0x000fca00078e02ff */
[----:B------:R-:W-:-:S04]  /*ba00*/  @!P6 IADD3 R11, P5, R0, R5, RZ ;  /* 0x00000005000be210 */ /* 0x000fc80007fbe0ff */
[----:B------:R-:W-:Y:S02]  /*ba10*/  @!P6 LEA.HI.X.SX32 R0, R0, R4, 0x1, P5 ;  /* 0x000000040000e211 */ /* 0x000fe400028f0eff */
[----:B-1----:R-:W-:-:S04]  /*ba20*/  @!P1 LEA R8, P5, R6, R2, 0x2 ;  /* 0x0000000206089211 */ /* 0x002fc800078a10ff */
[----:B------:R-:W-:Y:S02]  /*ba30*/  @!P1 LEA.HI.X R9, R6, R3, R9, 0x2, P5 ;  /* 0x0000000306099211 */ /* 0x000fe400028f1409 */
[----:B------:R-:W1:Y:S03]  /*ba40*/  @!P0 LDC.64 R2, c[0x0][0x2b0] ;  /* 0x0000ac00ff028b82 */ /* 0x000e660000000a00 */
[----:B------:R2:W-:Y:S01]  /*ba50*/  @!P1 STG.E desc[UR16][R8.64], R22 ;  /* 0x0000001608009986 */ /* 0x0005e2000c101910 */
[----:B------:R-:W-:Y:S02]  /*ba60*/  ISETP.NE.AND P1, PT, R21, RZ, PT ;  /* 0x000000ff1500720c */ /* 0x000fe40003f25270 */
[----:B-1----:R-:W-:-:S04]  /*ba70*/  @!P0 LEA R6, P5, R7, R2, 0x2 ;  /* 0x0000000207068211 */ /* 0x002fc800078a10ff */
[----:B------:R-:W-:Y:S02]  /*ba80*/  @!P0 LEA.HI.X R7, R7, R3, R13, 0x2, P5 ;  /* 0x0000000307078211 */ /* 0x000fe400028f140d */
[----:B------:R-:W1:Y:S03]  /*ba90*/  @!P2 LDC.64 R2, c[0x0][0x2b0] ;  /* 0x0000ac00ff02ab82 */ /* 0x000e660000000a00 */
[----:B------:R2:W-:Y:S01]  /*baa0*/  @!P0 STG.E desc[UR16][R6.64], R19 ;  /* 0x0000001306008986 */ /* 0x0005e2000c101910 */
[----:B------:R-:W-:Y:S02]  /*bab0*/  ISETP.NE.AND P0, PT, R20, RZ, PT ;  /* 0x000000ff1400720c */ /* 0x000fe40003f05270 */
[----:B-1----:R-:W-:-:S04]  /*bac0*/  @!P2 LEA R4, P5, R12, R2, 0x2 ;  /* 0x000000020c04a211 */ /* 0x002fc800078a10ff */
[----:B------:R-:W-:Y:S02]  /*bad0*/  @!P2 LEA.HI.X R5, R12, R3, R14, 0x2, P5 ;  /* 0x000000030c05a211 */ /* 0x000fe400028f140e */
[----:B------:R-:W1:Y:S01]  /*bae0*/  @!P6 LDC.64 R2, c[0x0][0x2b0] ;  /* 0x0000ac00ff02eb82 */ /* 0x000e620000000a00 */
[----:B------:R-:W-:Y:S02]  /*baf0*/  ISETP.NE.AND P2, PT, R17, RZ, PT ;  /* 0x000000ff1100720c */ /* 0x000fe40003f45270 */
[----:B-1----:R-:W-:-:S04]  /*bb00*/  @!P6 LEA R2, P5, R11, R2, 0x2 ;  /* 0x000000020b02e211 */ /* 0x002fc800078a10ff */
[----:B------:R-:W-:Y:S02]  /*bb10*/  @!P6 LEA.HI.X R3, R11, R3, R0, 0x2, P5 ;  /* 0x000000030b03e211 */ /* 0x000fe400028f1400 */
[----:B------:R-:W-:-:S13]  /*bb20*/  ISETP.GE.AND P5, PT, R10, UR5, PT ;  /* 0x000000050a007c0c */ /* 0x000fda000bfa6270 */
[----:B------:R2:W-:Y:S04]  /*bb30*/  @!P5 STG.E desc[UR16][R4.64], R18 ;  /* 0x000000120400d986 */ /* 0x0005e8000c101910 */
[----:B------:R2:W-:Y:S02]  /*bb40*/  @!P6 STG.E desc[UR16][R2.64], R16 ;  /* 0x000000100200e986 */ /* 0x0005e4000c101910 */
.L_x_13:
[----:B------:R-:W-:Y:S05]  /*bb50*/  BSYNC B0 ;  /* 0x0000000000007941 */ /* 0x000fea0003800000 */
.L_x_12:
[----:B--2---:R-:W-:Y:S01]  /*bb60*/  SHF.R.S32.HI R3, RZ, 0x1f, R15 ;  /* 0x0000001fff037819 */ /* 0x004fe2000001140f */
[----:B------:R1:W2:Y:S01]  /*bb70*/  LDS.128 R8, [R246+0x4000] ;  /* 0x00400000f6087984 */ /* 0x0002a20000000c00 */
[----:B------:R-:W-:Y:S01]  /*bb80*/  IADD3 R2, P5, R15, UR10, RZ ;  /* 0x0000000a0f027c10 */ /* 0x000fe2000ffbe0ff */
[C---:B------:R-:W-:Y:S01]  /*bb90*/  VIADD R0, R54.reuse, 0x60 ;  /* 0x0000006036007836 */ /* 0x040fe20000000000 */
[----:B------:R-:W-:Y:S01]  /*bba0*/  SHF.R.S32.HI R4, RZ, 0x1f, R23 ;  /* 0x0000001fff047819 */ /* 0x000fe20000011417 */
[----:B------:R1:W3:Y:S01]  /*bbb0*/  LDS.128 R12, [R246] ;  /* 0x00000000f60c7984 */ /* 0x0002e20000000c00 */
[----:B------:R-:W-:Y:S01]  /*bbc0*/  IADD3.X R3, R3, UR4, RZ, P5, !PT ;  /* 0x0000000403037c10 */ /* 0x000fe2000affe4ff */
[----:B------:R-:W-:Y:S01]  /*bbd0*/  ULDC.64 UR6, c[0x0][0x2a0] ;  /* 0x0000a80000067ab9 */ /* 0x000fe20000000a00 */
[----:B------:R-:W-:Y:S01]  /*bbe0*/  ISETP.GE.AND P5, PT, R54, UR5, PT ;  /* 0x0000000536007c0c */ /* 0x000fe2000bfa6270 */
[----:B------:R-:W-:Y:S01]  /*bbf0*/  IMAD.U32 R6, RZ, RZ, UR15 ;  /* 0x0000000fff067e24 */ /* 0x000fe2000f8e00ff */
[----:B------:R-:W-:Y:S01]  /*bc00*/  ISETP.GE.AND P6, PT, R0, UR5, PT ;  /* 0x0000000500007c0c */ /* 0x000fe2000bfc6270 */
[----:B------:R-:W-:Y:S01]  /*bc10*/  IMAD R0, R4, UR6, RZ ;  /* 0x0000000604007c24 */ /* 0x000fe2000f8e02ff */
[----:B------:R-:W-:Y:S01]  /*bc20*/  SHF.R.S32.HI R55, RZ, 0x1f, R54 ;  /* 0x0000001fff377819 */ /* 0x000fe20000011436 */
[----:B------:R-:W-:Y:S01]  /*bc30*/  IMAD.WIDE.U32 R18, R23, UR6, R2 ;  /* 0x0000000617127c25 */ /* 0x000fe2000f8e0002 */
[----:B------:R-:W-:Y:S01]  /*bc40*/  BSSY B0, `(.L_x_14) ;  /* 0x0000011000007945 */ /* 0x000fe20003800000 */
[----:B------:R-:W-:-:S02]  /*bc50*/  IADD3 R20, R54, 0x70, RZ ;  /* 0x0000007036147810 */ /* 0x000fc40007ffe0ff */
[----:B------:R-:W-:Y:S02]  /*bc60*/  IMAD R0, R23, UR7, R0 ;  /* 0x0000000717007c24 */ /* 0x000fe4000f8e0200 */
[----:B------:R-:W-:-:S04]  /*bc70*/  IMAD.WIDE R6, R6, 0x80, R54 ;  /* 0x0000008006067825 */ /* 0x000fc800078e0236 */
[----:B------:R-:W-:Y:S01]  /*bc80*/  IMAD.IADD R17, R19, 0x1, R0 ;  /* 0x0000000113117824 */ /* 0x000fe200078e0200 */
[----:B------:R-:W-:Y:S06]  /*bc90*/  @P5 BRA `(.L_x_15) ;  /* 0x00000000002c5947 */ /* 0x000fec0003800000 */
[----:B------:R-:W-:Y:S01]  /*bca0*/  ULDC.64 UR6, c[0x0][0x298] ;  /* 0x0000a60000067ab9 */ /* 0x000fe20000000a00 */
[----:B------:R-:W-:Y:S01]  /*bcb0*/  MOV R16, R18 ;  /* 0x0000001200107202 */ /* 0x000fe20000000f00 */
[----:B------:R-:W-:-:S04]  /*bcc0*/  IMAD R0, R7, UR6, RZ ;  /* 0x0000000607007c24 */ /* 0x000fc8000f8e02ff */
[----:B------:R-:W-:-:S04]  /*bcd0*/  IMAD.WIDE.U32 R2, R6, UR6, R16 ;  /* 0x0000000606027c25 */ /* 0x000fc8000f8e0010 */
[----:B------:R-:W-:Y:S01]  /*bce0*/  IMAD R0, R6, UR7, R0 ;  /* 0x0000000706007c24 */ /* 0x000fe2000f8e0200 */
[----:B------:R-:W-:Y:S02]  /*bcf0*/  ULDC.64 UR6, c[0x0][0x280] ;  /* 0x0000a00000067ab9 */ /* 0x000fe40000000a00 */
[----:B------:R-:W-:Y:S02]  /*bd00*/  LEA R4, P5, R2, UR6, 0x1 ;  /* 0x0000000602047c11 */ /* 0x000fe4000f8a08ff */
[----:B------:R-:W-:-:S04]  /*bd10*/  IADD3 R0, R3, R0, RZ ;  /* 0x0000000003007210 */ /* 0x000fc80007ffe0ff */
[----:B------:R-:W-:-:S05]  /*bd20*/  LEA.HI.X R5, R2, UR7, R0, 0x1, P5 ;  /* 0x0000000702057c11 */ /* 0x000fca000a8f0c00 */
[----:B---3--:R4:W-:Y:S04]  /*bd30*/  STG.E.128 desc[UR16][R4.64], R12 ;  /* 0x0000000c04007986 */ /* 0x0089e8000c101d10 */
[----:B--2---:R4:W-:Y:S02]  /*bd40*/  STG.E.128 desc[UR16][R4.64+0x80], R8 ;  /* 0x0000800804007986 */ /* 0x0049e4000c101d10 */
.L_x_15:
[----:B------:R-:W-:Y:S05]  /*bd50*/  BSYNC B0 ;  /* 0x0000000000007941 */ /* 0x000fea0003800000 */
.L_x_14:
[----:B---34-:R3:W4:Y:S01]  /*bd60*/  LDS.128 R12, [R246+0x800] ;  /* 0x00080000f60c7984 */ /* 0x0187220000000c00 */
[----:B------:R-:W-:Y:S01]  /*bd70*/  BSSY B0, `(.L_x_16) ;  /* 0x0000012000007945 */ /* 0x000fe20003800000 */
[----:B------:R-:W-:Y:S02]  /*bd80*/  ISETP.GE.AND P5, PT, R20, UR5, PT ;  /* 0x0000000514007c0c */ /* 0x000fe4000bfa6270 */
[----:B--2---:R3:W2:Y:S01]  /*bd90*/  LDS.128 R8, [R246+0x4800] ;  /* 0x00480000f6087984 */ /* 0x0046a20000000c00 */
[----:B------:R-:W-:Y:S05]  /*bda0*/  @P0 BRA `(.L_x_17) ;  /* 0x0000000000380947 */ /* 0x000fea0003800000 */
[----:B------:R-:W-:Y:S01]  /*bdb0*/  IADD3 R0, P0, R6, 0x10, RZ ;  /* 0x0000001006007810 */ /* 0x000fe20007f1e0ff */
[----:B------:R-:W-:Y:S01]  /*bdc0*/  ULDC.64 UR6, c[0x0][0x298] ;  /* 0x0000a60000067ab9 */ /* 0x000fe20000000a00 */
[----:B------:R-:W-:-:S03]  /*bdd0*/  MOV R3, R17 ;  /* 0x0000001100037202 */ /* 0x000fc60000000f00 */
[----:B------:R-:W-:-:S04]  /*bde0*/  IMAD.X R2, RZ, RZ, R7, P0 ;  /* 0x000000ffff027224 */ /* 0x000fc800000e0607 */
[----:B------:R-:W-:Y:S02]  /*bdf0*/  IMAD R4, R2, UR6, RZ ;  /* 0x0000000602047c24 */ /* 0x000fe4000f8e02ff */
[----:B------:R-:W-:-:S04]  /*be00*/  IMAD.MOV.U32 R2, RZ, RZ, R18 ;  /* 0x000000ffff027224 */ /* 0x000fc800078e0012 */
[----:B------:R-:W-:-:S04]  /*be10*/  IMAD.WIDE.U32 R2, R0, UR6, R2 ;  /* 0x0000000600027c25 */ /* 0x000fc8000f8e0002 */
[----:B------:R-:W-:Y:S01]  /*be20*/  IMAD R0, R0, UR7, R4 ;  /* 0x0000000700007c24 */ /* 0x000fe2000f8e0204 */
[----:B------:R-:W-:Y:S02]  /*be30*/  ULDC.64 UR6, c[0x0][0x280] ;  /* 0x0000a00000067ab9 */ /* 0x000fe40000000a00 */
[----:B------:R-:W-:Y:S02]  /*be40*/  LEA R4, P0, R2, UR6, 0x1 ;  /* 0x0000000602047c11 */ /* 0x000fe4000f8008ff */
[----:B------:R-:W-:-:S04]  /*be50*/  IADD3 R0, R3, R0, RZ ;  /* 0x0000000003007210 */ /* 0x000fc80007ffe0ff */
[----:B------:R-:W-:-:S05]  /*be60*/  LEA.HI.X R5, R2, UR7, R0, 0x1, P0 ;  /* 0x0000000702057c11 */ /* 0x000fca00080f0c00 */
[----:B----4-:R4:W-:Y:S04]  /*be70*/  STG.E.128 desc[UR16][R4.64], R12 ;  /* 0x0000000c04007986 */ /* 0x0109e8000c101d10 */
[----:B--2---:R4:W-:Y:S02]  /*be80*/  STG.E.128 desc[UR16][R4.64+0x80], R8 ;  /* 0x0000800804007986 */ /* 0x0049e4000c101d10 */
.L_x_17:
[----:B------:R-:W-:Y:S05]  /*be90*/  BSYNC B0 ;  /* 0x0000000000007941 */ /* 0x000fea0003800000 */
.L_x_16:
[----:B----4-:R4:W1:Y:S01]  /*bea0*/  LDS.128 R12, [R246+0x1000] ;  /* 0x00100000f60c7984 */ /* 0x0108620000000c00 */
[----:B------:R-:W-:Y:S03]  /*beb0*/  BSSY B0, `(.L_x_18) ;  /* 0x0000011000007945 */ /* 0x000fe60003800000 */
        /* <DEDUP_REMOVED lines=14> */
[----:B-1----:R1:W-:Y:S04]  /*bfa0*/  STG.E.128 desc[UR16][R4.64], R12 ;  /* 0x0000000c04007986 */ /* 0x0023e8000c101d10 */
[----:B--2---:R1:W-:Y:S02]  /*bfb0*/  STG.E.128 desc[UR16][R4.64+0x80], R8 ;  /* 0x0000800804007986 */ /* 0x0043e4000c101d10 */
.L_x_19:
[----:B------:R-:W-:Y:S05]  /*bfc0*/  BSYNC B0 ;  /* 0x0000000000007941 */ /* 0x000fea0003800000 */
.L_x_18:
[----:B-1----:R1:W1:Y:S01]  /*bfd0*/  LDS.128 R12, [R246+0x1800] ;  /* 0x00180000f60c7984 */ /* 0x0022620000000c00 */
[----:B------:R-:W-:Y:S03]  /*bfe0*/  BSSY B0, `(.L_x_20) ;  /* 0x0000011000007945 */ /* 0x000fe60003800000 */
[----:B--2---:R2:W1:Y:S01]  /*bff0*/  LDS.128 R8, [R246+0x5800] ;  /* 0x00580000f6087984 */ /* 0x0044620000000c00 */
        /* <DEDUP_REMOVED lines=14> */
[----:B------:R1:W-:Y:S02]  /*c0e0*/  STG.E.128 desc[UR16][R4.64+0x80], R8 ;  /* 0x0000800804007986 */ /* 0x0003e4000c101d10 */
.L_x_21:
[----:B------:R-:W-:Y:S05]  /*c0f0*/  BSYNC B0 ;  /* 0x0000000000007941 */ /* 0x000fea0003800000 */
.L_x_20:
[----:B-1----:R1:W1:Y:S01]  /*c100*/  LDS.128 R12, [R246+0x2000] ;  /* 0x00200000f60c7984 */ /* 0x0022620000000c00 */
[----:B------:R-:W-:Y:S03]  /*c110*/  BSSY B0, `(.L_x_22) ;  /* 0x0000011000007945 */ /* 0x000fe60003800000 */
[----:B------:R1:W1:Y:S01]  /*c120*/  LDS.128 R8, [R246+0x6000] ;  /* 0x00600000f6087984 */ /* 0x0002620000000c00 */
        /* <DEDUP_REMOVED lines=15> */
.L_x_23:
[----:B------:R-:W-:Y:S05]  /*c220*/  BSYNC B0 ;  /* 0x0000000000007941 */ /* 0x000fea0003800000 */
.L_x_22:
        /* <DEDUP_REMOVED lines=18> */
.L_x_25:
[----:B------:R-:W-:Y:S05]  /*c350*/  BSYNC B0 ;  /* 0x0000000000007941 */ /* 0x000fea0003800000 */
.L_x_24:
        /* <DEDUP_REMOVED lines=18> */
.L_x_27:
[----:B------:R-:W-:Y:S05]  /*c480*/  BSYNC B0 ;  /* 0x0000000000007941 */ /* 0x000fea0003800000 */
.L_x_26:
[----:B------:R-:W-:Y:S05]  /*c490*/  @P5 EXIT ;  /* 0x000000000000594d */ /* 0x000fea0003800000 */
[----:B------:R-:W-:Y:S01]  /*c4a0*/  IADD3 R6, P0, R6, 0x70, RZ ;  /* 0x0000007006067810 */ /* 0x000fe20007f1e0ff */
[----:B------:R-:W-:Y:S01]  /*c4b0*/  ULDC.64 UR4, c[0x0][0x298] ;  /* 0x0000a60000047ab9 */ /* 0x000fe20000000a00 */
[----:B------:R-:W-:Y:S01]  /*c4c0*/  MOV R3, R17 ;  /* 0x0000001100037202 */ /* 0x000fe20000000f00 */
[----:B------:R-:W-:Y:S02]  /*c4d0*/  IMAD.MOV.U32 R2, RZ, RZ, R18 ;  /* 0x000000ffff027224 */ /* 0x000fe400078e0012 */
[----:B------:R-:W-:Y:S02]  /*c4e0*/  IMAD.X R0, RZ, RZ, R7, P0 ;  /* 0x000000ffff007224 */ /* 0x000fe400000e0607 */
[----:B-1----:R-:W-:-:S04]  /*c4f0*/  IMAD.WIDE.U32 R4, R6, UR4, R2 ;  /* 0x0000000406047c25 */ /* 0x002fc8000f8e0002 */
[----:B------:R-:W-:-:S04]  /*c500*/  IMAD R0, R0, UR4, RZ ;  /* 0x0000000400007c24 */ /* 0x000fc8000f8e02ff */
[----:B------:R-:W-:Y:S01]  /*c510*/  IMAD R0, R6, UR5, R0 ;  /* 0x0000000506007c24 */ /* 0x000fe2000f8e0200 */
[----:B------:R-:W-:Y:S02]  /*c520*/  ULDC.64 UR4, c[0x0][0x280] ;  /* 0x0000a00000047ab9 */ /* 0x000fe40000000a00 */
[----:B------:R-:W-:Y:S02]  /*c530*/  LEA R2, P0, R4, UR4, 0x1 ;  /* 0x0000000404027c11 */ /* 0x000fe4000f8008ff */
[----:B------:R-:W-:-:S04]  /*c540*/  IADD3 R0, R5, R0, RZ ;  /* 0x0000000005007210 */ /* 0x000fc80007ffe0ff */
[----:B------:R-:W-:-:S05]  /*c550*/  LEA.HI.X R3, R4, UR5, R0, 0x1, P0 ;  /* 0x0000000504037c11 */ /* 0x000fca00080f0c00 */
[----:B------:R-:W-:Y:S04]  /*c560*/  STG.E.128 desc[UR16][R2.64], R28 ;  /* 0x0000001c02007986 */ /* 0x000fe8000c101d10 */
[----:B------:R-:W-:Y:S01]  /*c570*/  STG.E.128 desc[UR16][R2.64+0x80], R24 ;  /* 0x0000801802007986 */ /* 0x000fe2000c101d10 */
[----:B------:R-:W-:Y:S05]  /*c580*/  EXIT ;  /* 0x000000000000794d */ /* 0x000fea0003800000 */
.L_x_2:
[----:B------:R-:W-:Y:S01]  /*c590*/  UISETP.NE.AND UP0, UPT, UR14, -0x1, UPT ;  /* 0xffffffff0e00788c */ /* 0x000fe2000bf05270 */
[----:B------:R-:W-:Y:S01]  /*c5a0*/  SHF.R.S32.HI R8, RZ, 0x1f, R155 ;  /* 0x0000001fff087819 */ /* 0x000fe2000001149b */
[----:B------:R-:W-:Y:S01]  /*c5b0*/  ULDC.U8 UR8, c[0x0][0x3d9] ;  /* 0x0000f64000087ab9 */ /* 0x000fe20000000000 */
[----:B------:R-:W-:Y:S01]  /*c5c0*/  UIADD3 UR10, -UR11, UR10, URZ ;  /* 0x0000000a0b0a7290 */ /* 0x000fe2000fffe13f */
[C---:B------:R-:W-:Y:S01]  /*c5d0*/  LOP3.LUT P6, RZ, R155.reuse, 0x7, RZ, 0xc0, !PT ;  /* 0x000000079bff7812 */ /* 0x040fe200078cc0ff */
[----:B------:R-:W-:Y:S01]  /*c5e0*/  UISETP.NE.AND UP2, UPT, UR8, URZ, UPT ;  /* 0x0000003f0800728c */ /* 0x000fe2000bf45270 */
[----:B------:R-:W-:Y:S01]  /*c5f0*/  LEA.HI R8, R8, R155, RZ, 0x3 ;  /* 0x0000009b08087211 */ /* 0x000fe200078f18ff */
[----:B------:R-:W-:Y:S01]  /*c600*/  UMOV UR24, URZ ;  /* 0x0000003f00187c82 */ /* 0x000fe20008000000 */
[----:B------:R-:W-:Y:S01]  /*c610*/  UMOV UR25, URZ ;  /* 0x0000003f00197c82 */ /* 0x000fe20008000000 */
[----:B------:R-:W-:Y:S01]  /*c620*/  IMAD.U32 R6, RZ, RZ, UR15 ;  /* 0x0000000fff067e24 */ /* 0x000fe2000f8e00ff */
[----:B------:R-:W-:Y:S01]  /*c630*/  LOP3.LUT R0, R8, 0x1ffffff8, RZ, 0xc0, !PT ;  /* 0x1ffffff808007812 */ /* 0x000fe200078ec0ff */
[----:B------:R-:W-:Y:S01]  /*c640*/  @!UP0 USHF.R.S32.HI UR19, URZ, 0x1f, UR18 ;  /* 0x0000001f3f138899 */ /* 0x000fe20008011412 */
[----:B------:R-:W-:Y:S01]  /*c650*/  SHF.R.S32.HI R8, RZ, 0x3, R8 ;  /* 0x00000003ff087819 */ /* 0x000fe20000011408 */
[----:B------:R-:W-:Y:S01]  /*c660*/  @UP0 ULDC.64 UR6, c[0x0][0x298] ;  /* 0x0000a60000060ab9 */ /* 0x000fe20000000a00 */
[----:B------:R-:W-:Y:S01]  /*c670*/  @!UP0 ULDC.64 UR4, c[0x0][0x290] ;  /* 0x0000a40000048ab9 */ /* 0x000fe20000000a00 */
[----:B------:R-:W-:Y:S01]  /*c680*/  @UP0 UIMAD.WIDE.U32 UR12, UR14, UR6, URZ ;  /* 0x000000060e0c02a5 */ /* 0x000fe2000f8e003f */
[----:B------:R-:W-:Y:S01]  /*c690*/  IMAD.IADD R0, R155, 0x1, -R0 ;  /* 0x000000019b007824 */ /* 0x000fe200078e0a00 */
[----:B------:R-:W-:Y:S01]  /*c6a0*/  @!UP0 UIMAD UR6, UR19, UR4, URZ ;  /* 0x00000004130682a4 */ /* 0x000fe2000f8e023f */
[----:B------:R-:W-:Y:S01]  /*c6b0*/  SHF.R.S32.HI R9, RZ, 0x1f, R8 ;  /* 0x0000001fff097819 */ /* 0x000fe20000011408 */
[----:B------:R-:W-:Y:S01]  /*c6c0*/  @!UP0 UIMAD.WIDE.U32 UR20, UR18, UR4, URZ ;  /* 0x00000004121482a5 */ /* 0x000fe2000f8e003f */
[----:B------:R-:W-:Y:S01]  /*c6d0*/  IMAD.SHL.U32 R0, R0, 0x8, RZ ;  /* 0x0000000800007824 */ /* 0x000fe200078e00ff */
[----:B------:R-:W-:Y:S01]  /*c6e0*/  @!UP0 UIMAD UR6, UR18, UR5, UR6 ;  /* 0x00000005120682a4 */ /* 0x000fe2000f8e0206 */
[C---:B------:R-:W-:Y:S01]  /*c6f0*/  VIADD R14, R8.reuse, 0x10 ;  /* 0x00000010080e7836 */ /* 0x040fe20000000000 */
[----:B------:R-:W-:Y:S01]  /*c700*/  @UP0 UIMAD UR7, UR14, UR7, UR13 ;  /* 0x000000070e0702a4 */ /* 0x000fe2000f8e020d */
[C---:B------:R-:W-:Y:S01]  /*c710*/  VIADD R15, R8.reuse, 0x20 ;  /* 0x00000020080f7836 */ /* 0x040fe20000000000 */
[----:B------:R-:W-:Y:S01]  /*c720*/  ULDC.U8 UR19, c[0x0][0x3d8] ;  /* 0x0000f60000137ab9 */ /* 0x000fe20000000000 */
[----:B------:R-:W-:Y:S01]  /*c730*/  @!UP0 UIADD3 UR7, UR21, UR6, URZ ;  /* 0x0000000615078290 */ /* 0x000fe2000fffe03f */
[----:B------:R-:W-:Y:S01]  /*c740*/  VIADD R16, R8, 0x30 ;  /* 0x0000003008107836 */ /* 0x000fe20000000000 */
[----:B------:R-:W-:Y:S01]  /*c750*/  @!UP0 UMOV UR12, UR20 ;  /* 0x00000014000c8c82 */ /* 0x000fe20008000000 */
[----:B------:R-:W-:Y:S01]  /*c760*/  UISETP.NE.AND UP0, UPT, UR19, URZ, !UP2 ;  /* 0x0000003f1300728c */ /* 0x000fe2000d705270 */
[----:B------:R-:W-:Y:S01]  /*c770*/  IADD3 R2, P0, R0, UR12, RZ ;  /* 0x0000000c00027c10 */ /* 0x000fe2000ff1e0ff */
[----:B------:R-:W-:Y:S01]  /*c780*/  UISETP.NE.AND UP3, UPT, UR19, URZ, UPT ;  /* 0x0000003f1300728c */ /* 0x000fe2000bf65270 */
[----:B------:R-:W-:Y:S01]  /*c790*/  VIADD R18, R8, 0x40 ;  /* 0x0000004008127836 */ /* 0x000fe20000000000 */
[----:B------:R-:W-:Y:S01]  /*c7a0*/  @UP2 ULDC.64 UR4, c[0x0][0x2c0] ;  /* 0x0000b00000042ab9 */ /* 0x000fe20000000a00 */
[----:B------:R-:W-:Y:S01]  /*c7b0*/  USHF.R.S32.HI UR13, URZ, 0x1f, UR9 ;  /* 0x0000001f3f0d7899 */ /* 0x000fe20008011409 */
[----:B------:R-:W-:Y:S01]  /*c7c0*/  LEA.HI.X.SX32 R3, R0, UR7, 0x1, P0 ;  /* 0x0000000700037c11 */ /* 0x000fe200080f0eff */
[----:B------:R-:W-:Y:S01]  /*c7d0*/  UISETP.NE.OR UP3, UPT, UR8, URZ, !UP3 ;  /* 0x0000003f0800728c */ /* 0x000fe2000df65670 */
[C---:B------:R-:W-:Y:S01]  /*c7e0*/  ISETP.GE.AND P0, PT, R8.reuse, UR10, PT ;  /* 0x0000000a08007c0c */ /* 0x040fe2000bf06270 */
[----:B------:R-:W-:Y:S01]  /*c7f0*/  @UP2 UIMAD UR22, UR5, UR4, URZ ;  /* 0x00000004051622a4 */ /* 0x000fe2000f8e023f */
[----:B------:R-:W-:Y:S01]  /*c800*/  BSSY B0, `(.L_x_28) ;  /* 0x000002f000007945 */ /* 0x000fe20003800000 */
[----:B------:R-:W-:Y:S01]  /*c810*/  UISETP.NE.OR UP1, UPT, UR14, -0x1, UP3 ;  /* 0xffffffff0e00788c */ /* 0x000fe20009f25670 */
[----:B------:R-:W-:Y:S01]  /*c820*/  ISETP.GE.OR P5, PT, R8, UR10, P6 ;  /* 0x0000000a08007c0c */ /* 0x000fe2000b7a6670 */
[----:B------:R-:W-:Y:S01]  /*c830*/  ULDC.64 UR4, c[0x0][0x2a0] ;  /* 0x0000a80000047ab9 */ /* 0x000fe20000000a00 */
[----:B------:R-:W-:Y:S01]  /*c840*/  @!UP2 ULDC UR8, c[0x0][0x270] ;  /* 0x00009c000008aab9 */ /* 0x000fe20000000800 */
[----:B------:R-:W-:Y:S01]  /*c850*/  UIMAD UR13, UR13, UR4, URZ ;  /* 0x000000040d0d72a4 */ /* 0x000fe2000f8e023f */
[----:B------:R-:W-:Y:S01]  /*c860*/  IMAD.U32 R0, RZ, RZ, UR4 ;  /* 0x00000004ff007e24 */ /* 0x000fe2000f8e00ff */
[----:B------:R-:W-:Y:S01]  /*c870*/  @UP2 UMOV UR6, 0x1 ;  /* 0x0000000100062882 */ /* 0x000fe20000000000 */
[----:B------:R-:W-:Y:S01]  /*c880*/  @!UP2 ULDC UR4, c[0x0][0x2c4] ;  /* 0x0000b1000004aab9 */ /* 0x000fe20000000800 */
[----:B------:R-:W-:Y:S01]  /*c890*/  @UP0 ULDC UR4, c[0x0][0x2e4] ;  /* 0x0000b90000040ab9 */ /* 0x000fe20000000800 */
[----:B------:R-:W-:Y:S01]  /*c8a0*/  @!UP3 ULDC UR12, c[0x0][0x2c4] ;  /* 0x0000b100000cbab9 */ /* 0x000fe20000000800 */
[----:B------:R-:W-:Y:S01]  /*c8b0*/  @!UP2 UIMAD UR6, UR4, UR8, URZ ;  /* 0x000000080406a2a4 */ /* 0x000fe2000f8e023f */
[----:B------:R-:W-:Y:S01]  /*c8c0*/  IMAD.WIDE.U32 R12, R0, UR9, R2 ;  /* 0x00000009000c7c25 */ /* 0x000fe2000f8e0002 */
[----:B------:R-:W-:Y:S01]  /*c8d0*/  @!UP1 UIMAD UR14, UR18, UR12, URZ ;  /* 0x0000000c120e92a4 */ /* 0x000fe2000f8e023f */
[----:B------:R-:W-:Y:S01]  /*c8e0*/  ISETP.GE.AND P2, PT, R14, UR10, PT ;  /* 0x0000000a0e007c0c */ /* 0x000fe2000bf46270 */
[----:B------:R-:W-:Y:S01]  /*c8f0*/  UIMAD UR6, UR18, UR6, URZ ;  /* 0x00000006120672a4 */ /* 0x000fe2000f8e023f */
[----:B------:R-:W-:Y:S01]  /*c900*/  ISETP.GE.AND P1, PT, R15, UR10, PT ;  /* 0x0000000a0f007c0c */ /* 0x000fe2000bf26270 */
[----:B------:R-:W-:Y:S01]  /*c910*/  @UP2 ULDC UR7, c[0x0][0x2c0] ;  /* 0x0000b00000072ab9 */ /* 0x000fe20000000800 */
[----:B------:R-:W-:Y:S01]  /*c920*/  @!UP2 UMOV UR7, 0x1 ;  /* 0x000000010007a882 */ /* 0x000fe20000000000 */
[----:B------:R-:W-:Y:S01]  /*c930*/  USEL UR6, UR6, URZ, UP3 ;  /* 0x0000003f06067287 */ /* 0x000fe20009800000 */
[----:B------:R-:W-:Y:S01]  /*c940*/  ISETP.GE.AND P4, PT, R16, UR10, PT ;  /* 0x0000000a10007c0c */ /* 0x000fe2000bf86270 */
[----:B------:R-:W-:Y:S01]  /*c950*/  @!UP2 UMOV UR22, UR4 ;  /* 0x000000040016ac82 */ /* 0x000fe20008000000 */
[----:B------:R-:W-:Y:S01]  /*c960*/  UIMAD UR11, UR11, UR7, URZ ;  /* 0x000000070b0b72a4 */ /* 0x000fe2000f8e023f */
[----:B------:R-:W-:Y:S01]  /*c970*/  ISETP.GE.AND P3, PT, R18, UR10, PT ;  /* 0x0000000a12007c0c */ /* 0x000fe2000bf66270 */
[----:B------:R-:W-:Y:S01]  /*c980*/  UIMAD UR22, UR9, UR22, UR6 ;  /* 0x00000016091672a4 */ /* 0x000fe2000f8e0206 */
[----:B------:R-:W-:Y:S01]  /*c990*/  IMAD.WIDE R6, R6, 0x80, R8 ;  /* 0x0000008006067825 */ /* 0x000fe200078e0208 */
[----:B------:R-:W-:Y:S01]  /*c9a0*/  UIMAD UR5, UR9, UR5, UR13 ;  /* 0x00000005090572a4 */ /* 0x000fe2000f8e020d */
[----:B------:R-:W-:Y:S01]  /*c9b0*/  @!UP3 UMOV UR24, UR14 ;  /* 0x0000000e0018bc82 */ /* 0x000fe20008000000 */
[----:B------:R-:W-:Y:S01]  /*c9c0*/  @!UP3 USHF.R.S32.HI UR25, URZ, 0x1f, UR14 ;  /* 0x0000001f3f19b899 */ /* 0x000fe2000801140e */
[----:B------:R-:W-:Y:S01]  /*c9d0*/  VIADD R20, R8, 0x50 ;  /* 0x0000005008147836 */ /* 0x000fe20000000000 */
[----:B------:R-:W-:-:S02]  /*c9e0*/  USHF.R.S32.HI UR4, URZ, 0x1f, UR11 ;  /* 0x0000001f3f047899 */ /* 0x000fc4000801140b */
[----:B------:R-:W-:Y:S01]  /*c9f0*/  VIADD R11, R13, UR5 ;  /* 0x000000050d0b7c36 */ /* 0x000fe20008000000 */
[----:B------:R-:W-:Y:S02]  /*ca00*/  USHF.R.S32.HI UR8, URZ, 0x1f, UR22 ;  /* 0x0000001f3f087899 */ /* 0x000fe40008011416 */
[----:B------:R-:W-:-:S04]  /*ca10*/  UIADD3 UR6, UP1, UP0, UR11, UR24, UR22 ;  /* 0x000000180b067290 */ /* 0x000fc8000f83e016 */
[----:B------:R-:W-:Y:S01]  /*ca20*/  UIADD3.X UR24, UR4, UR25, UR8, UP1, UP0 ;  /* 0x0000001904187290 */ /* 0x000fe20008fe0408 */
[----:B------:R-:W-:Y:S11]  /*ca30*/  @P0 BRA `(.L_x_29) ;  /* 0x00000000002c0947 */ /* 0x000ff60003800000 */
        /* <DEDUP_REMOVED lines=9> */
[----:B------:R1:W-:Y:S04]  /*cad0*/  STG.E.128 desc[UR16][R4.64], RZ ;  /* 0x000000ff04007986 */ /* 0x0003e8000c101d10 */
[----:B------:R1:W-:Y:S02]  /*cae0*/  STG.E.128 desc[UR16][R4.64+0x80], RZ ;  /* 0x000080ff04007986 */ /* 0x0003e4000c101d10 */
.L_x_29:
[----:B------:R-:W-:Y:S05]  /*caf0*/  BSYNC B0 ;  /* 0x0000000000007941 */ /* 0x000fea0003800000 */
.L_x_28:
[----:B------:R-:W-:Y:S01]  /*cb00*/  BSSY B0, `(.L_x_30) ;  /* 0x0000012000007945 */ /* 0x000fe20003800000 */
[----:B------:R-:W-:Y:S02]  /*cb10*/  ISETP.GE.AND P0, PT, R20, UR10, PT ;  /* 0x0000000a14007c0c */ /* 0x000fe4000bf06270 */
[----:B------:R-:W-:Y:S01]  /*cb20*/  IADD3 R19, R8, 0x60, RZ ;  /* 0x0000006008137810 */ /* 0x000fe20007ffe0ff */
[----:B------:R-:W-:Y:S05]  /*cb30*/  @P2 BRA `(.L_x_31) ;  /* 0x0000000000382947 */ /* 0x000fea0003800000 */
[----:B------:R-:W-:Y:S01]  /*cb40*/  IADD3 R0, P2, R6, 0x10, RZ ;  /* 0x0000001006007810 */ /* 0x000fe20007f5e0ff */
[----:B------:R-:W-:Y:S01]  /*cb50*/  ULDC.64 UR4, c[0x0][0x298] ;  /* 0x0000a60000047ab9 */ /* 0x000fe20000000a00 */
[----:B------:R-:W-:-:S03]  /*cb60*/  MOV R3, R11 ;  /* 0x0000000b00037202 */ /* 0x000fc60000000f00 */
[----:B------:R-:W-:-:S04]  /*cb70*/  IMAD.X R2, RZ, RZ, R7, P2 ;  /* 0x000000ffff027224 */ /* 0x000fc800010e0607 */
[----:B-1----:R-:W-:Y:S02]  /*cb80*/  IMAD R4, R2, UR4, RZ ;  /* 0x0000000402047c24 */ /* 0x002fe4000f8e02ff */
[----:B------:R-:W-:-:S04]  /*cb90*/  IMAD.MOV.U32 R2, RZ, RZ, R12 ;  /* 0x000000ffff027224 */ /* 0x000fc800078e000c */
        /* <DEDUP_REMOVED lines=8> */
.L_x_31:
[----:B------:R-:W-:Y:S05]  /*cc20*/  BSYNC B0 ;  /* 0x0000000000007941 */ /* 0x000fea0003800000 */
.L_x_30:
        /* <DEDUP_REMOVED lines=8> */
[----:B-12---:R-:W-:Y:S02]  /*ccb0*/  IMAD R4, R2, UR4, RZ ;  /* 0x0000000402047c24 */ /* 0x006fe4000f8e02ff */
        /* <DEDUP_REMOVED lines=9> */
.L_x_33:
[----:B------:R-:W-:Y:S05]  /*cd50*/  BSYNC B0 ;  /* 0x0000000000007941 */ /* 0x000fea0003800000 */
.L_x_32:
[----:B------:R-:W-:Y:S01]  /*cd60*/  BSSY B0, `(.L_x_34) ;  /* 0x0000011000007945 */ /* 0x000fe20003800000 */
[----:B------:R-:W-:-:S03]  /*cd70*/  ISETP.GE.AND P1, PT, R17, UR10, PT ;  /* 0x0000000a11007c0c */ /* 0x000fc6000bf26270 */
[----:B------:R-:W-:Y:S10]  /*cd80*/  @P4 BRA `(.L_x_35) ;  /* 0x0000000000384947 */ /* 0x000ff40003800000 */
[----:B------:R-:W-:Y:S01]  /*cd90*/  IADD3 R0, P4, R6, 0x30, RZ ;  /* 0x0000003006007810 */ /* 0x000fe20007f9e0ff */
[----:B------:R-:W-:Y:S01]  /*cda0*/  ULDC.64 UR4, c[0x0][0x298] ;  /* 0x0000a60000047ab9 */ /* 0x000fe20000000a00 */
[----:B------:R-:W-:-:S03]  /*cdb0*/  MOV R3, R11 ;  /* 0x0000000b00037202 */ /* 0x000fc60000000f00 */
[----:B------:R-:W-:-:S04]  /*cdc0*/  IMAD.X R2, RZ, RZ, R7, P4 ;  /* 0x000000ffff027224 */ /* 0x000fc800020e0607 */
[----:B-123--:R-:W-:Y:S02]  /*cdd0*/  IMAD R4, R2, UR4, RZ ;  /* 0x0000000402047c24 */ /* 0x00efe4000f8e02ff */
        /* <DEDUP_REMOVED lines=9> */
.L_x_35:
[----:B------:R-:W-:Y:S05]  /*ce70*/  BSYNC B0 ;  /* 0x0000000000007941 */ /* 0x000fea0003800000 */
.L_x_34:
[----:B------:R-:W-:Y:S01]  /*ce80*/  BSSY B0, `(.L_x_36) ;  /* 0x0000011000007945 */ /* 0x000fe20003800000 */
[----:B------:R-:W-:-:S03]  /*ce90*/  ISETP.GE.OR P4, PT, R14, UR10, P6 ;  /* 0x0000000a0e007c0c */ /* 0x000fc6000b786670 */
[----:B------:R-:W-:Y:S10]  /*cea0*/  @P3 BRA `(.L_x_37) ;  /* 0x0000000000383947 */ /* 0x000ff40003800000 */
[----:B------:R-:W-:Y:S01]  /*ceb0*/  IADD3 R0, P3, R6, 0x40, RZ ;  /* 0x0000004006007810 */ /* 0x000fe20007f7e0ff */
[----:B------:R-:W-:Y:S01]  /*cec0*/  ULDC.64 UR4, c[0x0][0x298] ;  /* 0x0000a60000047ab9 */ /* 0x000fe20000000a00 */
[----:B------:R-:W-:-:S03]  /*ced0*/  MOV R3, R11 ;  /* 0x0000000b00037202 */ /* 0x000fc60000000f00 */
[----:B------:R-:W-:-:S04]  /*cee0*/  IMAD.X R2, RZ, RZ, R7, P3 ;  /* 0x000000ffff027224 */ /* 0x000fc800018e0607 */
[----:B-1234-:R-:W-:Y:S02]  /*cef0*/  IMAD R4, R2, UR4, RZ ;  /* 0x0000000402047c24 */ /* 0x01efe4000f8e02ff */
        /* <DEDUP_REMOVED lines=9> */
.L_x_37:
[----:B------:R-:W-:Y:S05]  /*cf90*/  BSYNC B0 ;  /* 0x0000000000007941 */ /* 0x000fea0003800000 */
.L_x_36:
        /* <DEDUP_REMOVED lines=17> */
.L_x_39:
[----:B------:R-:W-:Y:S05]  /*d0b0*/  BSYNC B0 ;  /* 0x0000000000007941 */ /* 0x000fea0003800000 */
.L_x_38:
[----:B------:R-:W-:Y:S04]  /*d0c0*/  BSSY B0, `(.L_x_40) ;  /* 0x0000010000007945 */ /* 0x000fe80003800000 */
[----:B------:R-:W-:Y:S05]  /*d0d0*/  @P2 BRA `(.L_x_41) ;  /* 0x0000000000382947 */ /* 0x000fea0003800000 */
        /* <DEDUP_REMOVED lines=14> */
.L_x_41:
[----:B------:R-:W-:Y:S05]  /*d1c0*/  BSYNC B0 ;  /* 0x0000000000007941 */ /* 0x000fea0003800000 */
.L_x_40:
[----:B------:R-:W-:Y:S04]  /*d1d0*/  BSSY B0, `(.L_x_42) ;  /* 0x0000010000007945 */ /* 0x000fe80003800000 */
[----:B------:R-:W-:Y:S05]  /*d1e0*/  @P1 BRA `(.L_x_43) ;  /* 0x0000000000381947 */ /* 0x000fea0003800000 */
[----:B------:R-:W-:Y:S01]  /*d1f0*/  IADD3 R0, P0, R6, 0x70, RZ ;  /* 0x0000007006007810 */ /* 0x000fe20007f1e0ff */
[----:B------:R-:W-:Y:S01]  /*d200*/  ULDC.64 UR4, c[0x0][0x298] ;  /* 0x0000a60000047ab9 */ /* 0x000fe20000000a00 */
[----:B------:R-:W-:Y:S01]  /*d210*/  MOV R3, R11 ;  /* 0x0000000b00037202 */ /* 0x000fe20000000f00 */
[----:B------:R-:W-:Y:S02]  /*d220*/  IMAD.MOV.U32 R2, RZ, RZ, R12 ;  /* 0x000000ffff027224 */ /* 0x000fe400078e000c */
[----:B------:R-:W-:Y:S02]  /*d230*/  IMAD.X R6, RZ, RZ, R7, P0 ;  /* 0x000000ffff067224 */ /* 0x000fe400000e0607 */
[----:B-1234-:R-:W-:-:S04]  /*d240*/  IMAD.WIDE.U32 R4, R0, UR4, R2 ;  /* 0x0000000400047c25 */ /* 0x01efc8000f8e0002 */
[----:B------:R-:W-:-:S04]  /*d250*/  IMAD R6, R6, UR4, RZ ;  /* 0x0000000406067c24 */ /* 0x000fc8000f8e02ff */
[----:B------:R-:W-:Y:S01]  /*d260*/  IMAD R0, R0, UR5, R6 ;  /* 0x0000000500007c24 */ /* 0x000fe2000f8e0206 */
[----:B------:R-:W-:Y:S02]  /*d270*/  ULDC.64 UR4, c[0x0][0x280] ;  /* 0x0000a00000047ab9 */ /* 0x000fe40000000a00 */
[----:B------:R-:W-:Y:S02]  /*d280*/  LEA R2, P0, R4, UR4, 0x1 ;  /* 0x0000000404027c11 */ /* 0x000fe4000f8008ff */
[----:B------:R-:W-:-:S04]  /*d290*/  IADD3 R0, R0, R5, RZ ;  /* 0x0000000500007210 */ /* 0x000fc80007ffe0ff */
[----:B------:R-:W-:-:S05]  /*d2a0*/  LEA.HI.X R3, R4, UR5, R0, 0x1, P0 ;  /* 0x0000000504037c11 */ /* 0x000fca00080f0c00 */
[----:B------:R1:W-:Y:S04]  /*d2b0*/  STG.E.128 desc[UR16][R2.64], RZ ;  /* 0x000000ff02007986 */ /* 0x0003e8000c101d10 */
[----:B------:R1:W-:Y:S02]  /*d2c0*/  STG.E.128 desc[UR16][R2.64+0x80], RZ ;  /* 0x000080ff02007986 */ /* 0x0003e4000c101d10 */
.L_x_43:
[----:B------:R-:W-:Y:S05]  /*d2d0*/  BSYNC B0 ;  /* 0x0000000000007941 */ /* 0x000fea0003800000 */
.L_x_42:
[----:B------:R-:W-:Y:S04]  /*d2e0*/  BSSY B0, `(.L_x_44) ;  /* 0x000000a000007945 */ /* 0x000fe80003800000 */
[----:B------:R-:W-:Y:S05]  /*d2f0*/  @P5 BRA `(.L_x_45) ;  /* 0x0000000000205947 */ /* 0x000fea0003800000 */
[----:B------:R-:W-:Y:S01]  /*d300*/  IMAD R0, R8, UR7, RZ ;  /* 0x0000000708007c24 */ /* 0x000fe2000f8e02ff */
[----:B------:R-:W-:-:S04]  /*d310*/  ULDC.64 UR4, c[0x0][0x2b0] ;  /* 0x0000ac0000047ab9 */ /* 0x000fc80000000a00 */
[----:B-1----:R-:W-:-:S04]  /*d320*/  IADD3 R3, P0, R0, UR6, RZ ;  /* 0x0000000600037c10 */ /* 0x002fc8000ff1e0ff */
[----:B------:R-:W-:Y:S02]  /*d330*/  LEA.HI.X.SX32 R0, R0, UR24, 0x1, P0 ;  /* 0x0000001800007c11 */ /* 0x000fe400080f0eff */
[----:B------:R-:W-:-:S04]  /*d340*/  LEA R2, P0, R3, UR4, 0x2 ;  /* 0x0000000403027c11 */ /* 0x000fc8000f8010ff */
[----:B------:R-:W-:Y:S01]  /*d350*/  LEA.HI.X R3, R3, UR5, R0, 0x2, P0 ;  /* 0x0000000503037c11 */ /* 0x000fe200080f1400 */
[----:B------:R-:W-:-:S05]  /*d360*/  IMAD.MOV.U32 R0, RZ, RZ, 0x7f800000 ;  /* 0x7f800000ff007424 */ /* 0x000fca00078e00ff */
[----:B------:R1:W-:Y:S03]  /*d370*/  STG.E desc[UR16][R2.64], R0 ;  /* 0x0000000002007986 */ /* 0x0003e6000c101910 */
.L_x_45:
[----:B------:R-:W-:Y:S05]  /*d380*/  BSYNC B0 ;  /* 0x0000000000007941 */ /* 0x000fea0003800000 */
.L_x_44:
[----:B------:R-:W-:Y:S01]  /*d390*/  BSSY B0, `(.L_x_46) ;  /* 0x000000f000007945 */ /* 0x000fe20003800000 */
[----:B------:R-:W-:Y:S02]  /*d3a0*/  ISETP.GE.OR P5, PT, R16, UR10, P6 ;  /* 0x0000000a10007c0c */ /* 0x000fe4000b7a6670 */
[----:B------:R-:W-:Y:S02]  /*d3b0*/  ISETP.GE.OR P2, PT, R18, UR10, P6 ;  /* 0x0000000a12007c0c */ /* 0x000fe4000b746670 */
[----:B------:R-:W-:Y:S02]  /*d3c0*/  ISETP.GE.OR P1, PT, R20, UR10, P6 ;  /* 0x0000000a14007c0c */ /* 0x000fe4000b726670 */
[----:B------:R-:W-:Y:S02]  /*d3d0*/  ISETP.GE.OR P0, PT, R19, UR10, P6 ;  /* 0x0000000a13007c0c */ /* 0x000fe4000b706670 */
[----:B------:R-:W-:Y:S01]  /*d3e0*/  ISETP.GE.OR P6, PT, R17, UR10, P6 ;  /* 0x0000000a11007c0c */ /* 0x000fe2000b7c6670 */
[----:B------:R-:W-:-:S12]  /*d3f0*/  @P4 BRA `(.L_x_47) ;  /* 0x0000000000204947 */ /* 0x000fd80003800000 */
[----:B-1----:R-:W-:Y:S01]  /*d400*/  IMAD R0, R14, UR7, RZ ;  /* 0x000000070e007c24 */ /* 0x002fe2000f8e02ff */
[----:B------:R-:W-:-:S04]  /*d410*/  ULDC.64 UR4, c[0x0][0x2b0] ;  /* 0x0000ac0000047ab9 */ /* 0x000fc80000000a00 */
[----:B------:R-:W-:-:S04]  /*d420*/  IADD3 R3, P4, R0, UR6, RZ ;  /* 0x0000000600037c10 */ /* 0x000fc8000ff9e0ff */
[----:B------:R-:W-:Y:S02]  /*d430*/  LEA.HI.X.SX32 R0, R0, UR24, 0x1, P4 ;  /* 0x0000001800007c11 */ /* 0x000fe4000a0f0eff */
[----:B------:R-:W-:-:S04]  /*d440*/  LEA R2, P4, R3, UR4, 0x2 ;  /* 0x0000000403027c11 */ /* 0x000fc8000f8810ff */
[----:B------:R-:W-:Y:S01]  /*d450*/  LEA.HI.X R3, R3, UR5, R0, 0x2, P4 ;  /* 0x0000000503037c11 */ /* 0x000fe2000a0f1400 */
[----:B------:R-:W-:-:S05]  /*d460*/  IMAD.MOV.U32 R0, RZ, RZ, 0x7f800000 ;  /* 0x7f800000ff007424 */ /* 0x000fca00078e00ff */
[----:B------:R1:W-:Y:S03]  /*d470*/  STG.E desc[UR16][R2.64], R0 ;  /* 0x0000000002007986 */ /* 0x0003e6000c101910 */
.L_x_47:
[----:B------:R-:W-:Y:S05]  /*d480*/  BSYNC B0 ;  /* 0x0000000000007941 */ /* 0x000fea0003800000 */
.L_x_46:
[----:B------:R-:W-:Y:S04]  /*d490*/  BSSY B0, `(.L_x_48) ;  /* 0x000000a000007945 */ /* 0x000fe80003800000 */
[----:B------:R-:W-:Y:S05]  /*d4a0*/  @P3 BRA `(.L_x_49) ;  /* 0x0000000000203947 */ /* 0x000fea0003800000 */
        /* <DEDUP_REMOVED lines=8> */
.L_x_49:
[----:B------:R-:W-:Y:S05]  /*d530*/  BSYNC B0 ;  /* 0x0000000000007941 */ /* 0x000fea0003800000 */
.L_x_48:
        /* <DEDUP_REMOVED lines=10> */
.L_x_51:
[----:B------:R-:W-:Y:S05]  /*d5e0*/  BSYNC B0 ;  /* 0x0000000000007941 */ /* 0x000fea0003800000 */
.L_x_50:
        /* <DEDUP_REMOVED lines=10> */
.L_x_53:
[----:B------:R-:W-:Y:S05]  /*d690*/  BSYNC B0 ;  /* 0x0000000000007941 */ /* 0x000fea0003800000 */
.L_x_52:
        /* <DEDUP_REMOVED lines=10> */
.L_x_55:
[----:B------:R-:W-:Y:S05]  /*d740*/  BSYNC B0 ;  /* 0x0000000000007941 */ /* 0x000fea0003800000 */
.L_x_54:
        /* <DEDUP_REMOVED lines=10> */
.L_x_57:
[----:B------:R-:W-:Y:S05]  /*d7f0*/  BSYNC B0 ;  /* 0x0000000000007941 */ /* 0x000fea0003800000 */
.L_x_56:
[----:B------:R-:W-:Y:S05]  /*d800*/  @P6 EXIT ;  /* 0x000000000000694d */ /* 0x000fea0003800000 */
[----:B-1----:R-:W-:Y:S01]  /*d810*/  IMAD R0, R17, UR7, RZ ;  /* 0x0000000711007c24 */ /* 0x002fe2000f8e02ff */
[----:B------:R-:W-:-:S04]  /*d820*/  ULDC.64 UR4, c[0x0][0x2b0] ;  /* 0x0000ac0000047ab9 */ /* 0x000fc80000000a00 */
[----:B------:R-:W-:-:S04]  /*d830*/  IADD3 R3, P0, R0, UR6, RZ ;  /* 0x0000000600037c10 */ /* 0x000fc8000ff1e0ff */
[----:B------:R-:W-:Y:S02]  /*d840*/  LEA.HI.X.SX32 R0, R0, UR24, 0x1, P0 ;  /* 0x0000001800007c11 */ /* 0x000fe400080f0eff */
[----:B------:R-:W-:-:S04]  /*d850*/  LEA R2, P0, R3, UR4, 0x2 ;  /* 0x0000000403027c11 */ /* 0x000fc8000f8010ff */
[----:B------:R-:W-:Y:S01]  /*d860*/  LEA.HI.X R3, R3, UR5, R0, 0x2, P0 ;  /* 0x0000000503037c11 */ /* 0x000fe200080f1400 */
[----:B------:R-:W-:-:S05]  /*d870*/  IMAD.MOV.U32 R0, RZ, RZ, 0x7f800000 ;  /* 0x7f800000ff007424 */ /* 0x000fca00078e00ff */
[----:B------:R-:W-:Y:S01]  /*d880*/  STG.E desc[UR16][R2.64], R0 ;  /* 0x0000000002007986 */ /* 0x000fe2000c101910 */
[----:B------:R-:W-:Y:S05]  /*d890*/  EXIT ;  /* 0x000000000000794d */ /* 0x000fea0003800000 */
.L_x_58:
[----:B------:R-:W-:-:S00]  /*d8a0*/  BRA `(.L_x_58) ;  /* 0xfffffffc00fc7947 */ /* 0x000fc0000383ffff */
[----:B------:R-:W-:-:S00]  /*d8b0*/  NOP ;  /* 0x0000000000007918 */ /* 0x000fc00000000000 */
        /* <DEDUP_REMOVED lines=12> */
.L_x_2915:


//--------------------- .text._ZN5flash16flash_fwd_kernelI23Flash_fwd_kernel_traitsILi128ELi128ELi64ELi4ELb0ELb0EN7cutlass10bfloat16_tE19Flash_kernel_traitsILi128ELi128ELi64ELi4ES3_EELb0ELb0ELb0ELb0ELb0ELb1ELb1ELb0EEEvNS_16Flash_fwd_paramsE --------------------------
	.section	.text._ZN5flash16flash_fwd_kernelI23Flash_fwd_kernel_traitsILi128ELi128ELi64ELi4ELb0ELb0EN7cutlass10bfloat16_tE19Flash_kernel_traitsILi128ELi128ELi64ELi4ES3_EELb0ELb0ELb0ELb0ELb0ELb1ELb1ELb0EEEvNS_16Flash_fwd_paramsE,"ax",@progbits
	.align	128
        .global         _ZN5flash16flash_fwd_kernelI23Flash_fwd_kernel_traitsILi128ELi128ELi64ELi4ELb0ELb0EN7cutlass10bfloat16_tE19Flash_kernel_traitsILi128ELi128ELi64ELi4ES3_EELb0ELb0ELb0ELb0ELb0ELb1ELb1ELb0EEEvNS_16Flash_fwd_paramsE
        .type           _ZN5flash16flash_fwd_kernelI23Flash_fwd_kernel_traitsILi128ELi128ELi64ELi4ELb0ELb0EN7cutlass10bfloat16_tE19Flash_kernel_traitsILi128ELi128ELi64ELi4ES3_EELb0ELb0ELb0ELb0ELb0ELb1ELb1ELb0EEEvNS_16Flash_fwd_paramsE,@function
        .size           _ZN5flash16flash_fwd_kernelI23Flash_fwd_kernel_traitsILi128ELi128ELi64ELi4ELb0ELb0EN7cutlass10bfloat16_tE19Flash_kernel_traitsILi128ELi128ELi64ELi4ES3_EELb0ELb0ELb0ELb0ELb0ELb1ELb1ELb0EEEvNS_16Flash_fwd_paramsE,(.L_x_2916 - _ZN5flash16flash_fwd_kernelI23Flash_fwd_kernel_traitsILi128ELi128ELi64ELi4ELb0ELb0EN7cutlass10bfloat16_tE19Flash_kernel_traitsILi128ELi128ELi64ELi4ES3_EELb0ELb0ELb0ELb0ELb0ELb1ELb1ELb0EEEvNS_16Flash_fwd_paramsE)
        .other          _ZN5flash16flash_fwd_kernelI23Flash_fwd_kernel_traitsILi128ELi128ELi64ELi4ELb0ELb0EN7cutlass10bfloat16_tE19Flash_kernel_traitsILi128ELi128ELi64ELi4ES3_EELb0ELb0ELb0ELb0ELb0ELb1ELb1ELb0EEEvNS_16Flash_fwd_paramsE,@"STO_CUDA_ENTRY STV_DEFAULT"
_ZN5flash16flash_fwd_kernelI23Flash_fwd_kernel_traitsILi128ELi128ELi64ELi4ELb0ELb0EN7cutlass10bfloat16_tE19Flash_kernel_traitsILi128ELi128ELi64ELi4ES3_EELb0ELb0ELb0ELb0ELb0ELb1ELb1ELb0EEEvNS_16Flash_fwd_paramsE:
.text._ZN5flash16flash_fwd_kernelI23Flash_fwd_kernel_traitsILi128ELi128ELi64ELi4ELb0ELb0EN7cutlass10bfloat16_tE19Flash_kernel_traitsILi128ELi128ELi64ELi4ES3_EELb0ELb0ELb0ELb0ELb0ELb1ELb1ELb0EEEvNS_16Flash_fwd_paramsE:
        /* <DEDUP_REMOVED lines=56> */
.L_x_59:
[----:B------:R-:W-:-:S05]  /*0380*/  ULDC UR6, c[0x0][0x2c8] ;  /* 0x0000b20000067ab9 */ /* 0x000fca0000000800 */
.L_x_60:
        /* <DEDUP_REMOVED lines=28> */
[----:B------:R-:W-:Y:S01]  /*0550*/  SHF.R.S32.HI R40, RZ, 0x1f, R165 ;  /* 0x0000001fff287819 */ /* 0x000fe200000114a5 */
[----:B------:R-:W-:Y:S01]  /*0560*/  UIADD3 UR5, -UR9, UR8, URZ ;  /* 0x0000000809057290 */ /* 0x000fe2000fffe13f */
[----:B------:R-:W-:Y:S01]  /*0570*/  IMAD.U32 R4, RZ, RZ, UR15 ;  /* 0x0000000fff047e24 */ /* 0x000fe2000f8e00ff */
[----:B------:R-:W-:Y:S01]  /*0580*/  UISETP.NE.AND UP0, UPT, UR14, -0x1, UPT ;  /* 0xffffffff0e00788c */ /* 0x000fe2000bf05270 */
[----:B------:R-:W-:Y:S01]  /*0590*/  LEA.HI R0, R40, R165, RZ, 0x3 ;  /* 0x000000a528007211 */ /* 0x000fe200078f18ff */
[----:B------:R-:W2:Y:S01]  /*05a0*/  S2R R26, SR_CTAID.Z ;  /* 0x00000000001a7919 */ /* 0x000ea20000002700 */
[----:B------:R-:W-:Y:S02]  /*05b0*/  ULEA.HI.SX32 UR18, UR12, 0xffffffff, 0x1a ;  /* 0xffffffff0c127891 */ /* 0x000fe4000f8fd23f */
[----:B------:R-:W-:Y:S02]  /*05c0*/  SHF.R.S32.HI R2, RZ, 0x3, R0 ;  /* 0x00000003ff027819 */ /* 0x000fe40000011400 */
[----:B------:R-:W-:Y:S01]  /*05d0*/  LOP3.LUT R0, R0, 0xfffffff8, RZ, 0xc0, !PT ;  /* 0xfffffff800007812 */ /* 0x000fe200078ec0ff */
[----:B------:R-:W-:Y:S01]  /*05e0*/  UIMAD UR20, UR18, -0x40, UR13 ;  /* 0xffffffc0121478a4 */ /* 0x000fe2000f8e020d */
[C---:B------:R-:W-:Y:S01]  /*05f0*/  ISETP.GE.AND P6, PT, R2.reuse, UR5, PT ;  /* 0x0000000502007c0c */ /* 0x040fe2000bfc6270 */
[----:B------:R-:W-:Y:S01]  /*0600*/  VIADD R37, R2, 0x10 ;  /* 0x0000001002257836 */ /* 0x000fe20000000000 */
[----:B------:R-:W-:Y:S01]  /*0610*/  @!UP0 USHF.R.S32.HI UR4, URZ, 0x1f, UR19 ;  /* 0x0000001f3f048899 */ /* 0x000fe20008011413 */
[----:B------:R-:W-:Y:S01]  /*0620*/  IMAD.IADD R38, R165, 0x1, -R0 ;  /* 0x00000001a5267824 */ /* 0x000fe200078e0a00 */
[----:B------:R-:W-:Y:S01]  /*0630*/  @!UP0 ULDC.64 UR6, c[0x0][0x228] ;  /* 0x00008a0000068ab9 */ /* 0x000fe20000000a00 */
[----:B------:R-:W-:Y:S01]  /*0640*/  @UP0 ULDC.64 UR8, c[0x0][0x240] ;  /* 0x0000900000080ab9 */ /* 0x000fe20000000a00 */
[----:B------:R-:W-:Y:S01]  /*0650*/  @!UP0 UIMAD UR4, UR4, UR6, URZ ;  /* 0x00000006040482a4 */ /* 0x000fe2000f8e023f */
[----:B------:R-:W-:Y:S01]  /*0660*/  IMAD.SHL.U32 R28, R38, 0x8, RZ ;  /* 0x00000008261c7824 */ /* 0x000fe200078e00ff */
[----:B------:R-:W-:Y:S01]  /*0670*/  @UP0 UIMAD.WIDE.U32 UR24, UR14, UR8, URZ ;  /* 0x000000080e1802a5 */ /* 0x000fe2000f8e003f */
[----:B------:R-:W-:Y:S01]  /*0680*/  VIADD R11, R2, 0x50 ;  /* 0x00000050020b7836 */ /* 0x000fe20000000000 */
[----:B------:R-:W-:Y:S01]  /*0690*/  @!UP0 UIMAD.WIDE.U32 UR26, UR19, UR6, URZ ;  /* 0x00000006131a82a5 */ /* 0x000fe2000f8e003f */
[----:B-1----:R-:W-:Y:S01]  /*06a0*/  IABS R3, R41 ;  /* 0x0000002900037213 */ /* 0x002fe20000000000 */
[----:B------:R-:W-:Y:S01]  /*06b0*/  @!UP0 UIMAD UR4, UR19, UR7, UR4 ;  /* 0x00000007130482a4 */ /* 0x000fe2000f8e0204 */
[----:B------:R-:W1:Y:S01]  /*06c0*/  @!P6 LDC.64 R8, c[0x0][0x240] ;  /* 0x00009000ff08eb82 */ /* 0x000e620000000a00 */
[----:B------:R-:W-:Y:S01]  /*06d0*/  @UP0 UIMAD UR9, UR14, UR9, UR25 ;  /* 0x000000090e0902a4 */ /* 0x000fe2000f8e0219 */
[----:B------:R-:W-:Y:S01]  /*06e0*/  SHF.R.S32.HI R29, RZ, 0x1f, R28 ;  /* 0x0000001fff1d7819 */ /* 0x000fe2000001141c */
[----:B------:R-:W-:Y:S01]  /*06f0*/  IMAD.MOV.U32 R39, RZ, RZ, R3 ;  /* 0x000000ffff277224 */ /* 0x000fe200078e0003 */
[----:B------:R-:W-:Y:S01]  /*0700*/  @!UP0 UIADD3 UR9, UR27, UR4, URZ ;  /* 0x000000041b098290 */ /* 0x000fe2000fffe03f */
[--C-:B------:R-:W-:Y:S01]  /*0710*/  SHF.R.S32.HI R3, RZ, 0x1f, R2.reuse ;  /* 0x0000001fff037819 */ /* 0x100fe20000011402 */
[----:B------:R-:W-:Y:S01]  /*0720*/  @!UP0 UMOV UR24, UR26 ;  /* 0x0000001a00188c82 */ /* 0x000fe20008000000 */
[----:B------:R-:W3:Y:S01]  /*0730*/  I2F.RP R13, R39 ;  /* 0x00000027000d7306 */ /* 0x000ee20000209400 */
[----:B------:R-:W-:Y:S01]  /*0740*/  USHF.R.S32.HI UR8, URZ, 0x1f, UR10 ;  /* 0x0000001f3f087899 */ /* 0x000fe2000801140a */
[----:B------:R-:W-:Y:S01]  /*0750*/  IADD3 R6, P0, R28, UR24, RZ ;  /* 0x000000181c067c10 */ /* 0x000fe2000ff1e0ff */
[----:B------:R-:W4:Y:S01]  /*0760*/  @!P6 LDC.64 R14, c[0x0][0x210] ;  /* 0x00008400ff0eeb82 */ /* 0x000f220000000a00 */
[----:B------:R-:W-:Y:S01]  /*0770*/  ULDC.64 UR6, c[0x0][0x258] ;  /* 0x0000960000067ab9 */ /* 0x000fe20000000a00 */
[----:B------:R-:W-:Y:S01]  /*0780*/  IMAD.WIDE R24, R4, 0x80, R2 ;  /* 0x0000008004187825 */ /* 0x000fe200078e0202 */
[----:B------:R-:W-:Y:S01]  /*0790*/  UIMAD UR8, UR8, UR6, URZ ;  /* 0x00000006080872a4 */ /* 0x000fe2000f8e023f */
[----:B------:R-:W-:Y:S01]  /*07a0*/  IADD3.X R7, R29, UR9, RZ, P0, !PT ;  /* 0x000000091d077c10 */ /* 0x000fe200087fe4ff */
[----:B------:R-:W-:Y:S01]  /*07b0*/  UISETP.NE.AND UP0, UPT, UR22, -0x1, UPT ;  /* 0xffffffff1600788c */ /* 0x000fe2000bf05270 */
[----:B------:R-:W-:Y:S01]  /*07c0*/  IMAD.U32 R0, RZ, RZ, UR6 ;  /* 0x00000006ff007e24 */ /* 0x000fe2000f8e00ff */
[----:B------:R-:W-:Y:S01]  /*07d0*/  UIMAD UR7, UR10, UR7, UR8 ;  /* 0x000000070a0772a4 */ /* 0x000fe2000f8e0208 */
[----:B------:R-:W-:Y:S01]  /*07e0*/  ISETP.GE.AND P5, PT, R37, UR5, PT ;  /* 0x0000000525007c0c */ /* 0x000fe2000bfa6270 */
[----:B------:R-:W-:Y:S01]  /*07f0*/  VIADD R12, R2, 0x40 ;  /* 0x00000040020c7836 */ /* 0x000fe20000000000 */
[----:B------:R-:W-:Y:S01]  /*0800*/  ISETP.GE.AND P2, PT, R11, UR5, PT ;  /* 0x000000050b007c0c */ /* 0x000fe2000bf46270 */
[----:B------:R-:W-:Y:S01]  /*0810*/  IMAD.WIDE.U32 R6, R0, UR10, R6 ;  /* 0x0000000a00067c25 */ /* 0x000fe2000f8e0006 */
[----:B---3--:R-:W3:Y:S01]  /*0820*/  MUFU.RCP R13, R13 ;  /* 0x0000000d000d7308 */ /* 0x008ee20000001000 */
[----:B------:R-:W5:Y:S01]  /*0830*/  S2UR UR4, SR_CgaCtaId ;  /* 0x00000000000479c3 */ /* 0x000f620000008800 */
[----:B------:R-:W-:Y:S01]  /*0840*/  ISETP.GE.AND P3, PT, R12, UR5, PT ;  /* 0x000000050c007c0c */ /* 0x000fe2000bf66270 */
[-C--:B-1----:R-:W-:Y:S01]  /*0850*/  @!P6 IMAD R0, R25, R8.reuse, RZ ;  /* 0x000000081900e224 */ /* 0x082fe200078e02ff */
[----:B------:R-:W-:Y:S01]  /*0860*/  IADD3 R5, R7, UR7, RZ ;  /* 0x0000000707057c10 */ /* 0x000fe2000fffe0ff */
[----:B------:R-:W-:Y:S01]  /*0870*/  @!P6 IMAD.MOV.U32 R4, RZ, RZ, R6 ;  /* 0x000000ffff04e224 */ /* 0x000fe200078e0006 */
[----:B------:R-:W-:Y:S01]  /*0880*/  UMOV UR6, 0x400 ;  /* 0x0000040000067882 */ /* 0x000fe20000000000 */
[C---:B------:R-:W-:Y:S01]  /*0890*/  @!P6 IMAD R0, R24.reuse, R9, R0 ;  /* 0x000000091800e224 */ /* 0x040fe200078e0200 */
[----:B------:R-:W-:Y:S01]  /*08a0*/  @UP0 UIADD3 UR23, UR21, UR22, URZ ;  /* 0x0000001615170290 */ /* 0x000fe2000fffe03f */
[----:B------:R-:W-:Y:S01]  /*08b0*/  @!P6 IMAD.WIDE.U32 R8, R24, R8, R4 ;  /* 0x000000081808e225 */ /* 0x000fe200078e0004 */
[----:B------:R-:W1:Y:S01]  /*08c0*/  @!P5 LDC.64 R16, c[0x0][0x240] ;  /* 0x00009000ff10db82 */ /* 0x000e620000000a00 */
[----:B------:R-:W2:Y:S01]  /*08d0*/  @!P5 S2R R21, SR_CgaCtaId ;  /* 0x000000000015d919 */ /* 0x000ea20000008800 */
[----:B------:R-:W-:Y:S01]  /*08e0*/  @UP0 UIADD3 UR22, UR21, UR22, URZ ;  /* 0x0000001615160290 */ /* 0x000fe2000fffe03f */
[----:B------:R-:W-:Y:S01]  /*08f0*/  @!P6 IMAD.IADD R0, R9, 0x1, R0 ;  /* 0x000000010900e824 */ /* 0x000fe200078e0200 */
[----:B----4-:R-:W-:Y:S01]  /*0900*/  @!P6 LEA R10, P0, R8, R14, 0x1 ;  /* 0x0000000e080ae211 */ /* 0x010fe200078008ff */
[C---:B------:R-:W-:Y:S01]  /*0910*/  VIADD R35, R2.reuse, 0x20 ;  /* 0x0000002002237836 */ /* 0x040fe20000000000 */
[----:B------:R-:W-:Y:S01]  /*0920*/  @UP0 ULDC.64 UR8, c[0x0][0x250] ;  /* 0x0000940000080ab9 */ /* 0x000fe20000000a00 */
[----:B------:R-:W-:Y:S01]  /*0930*/  VIADD R36, R2, 0x30 ;  /* 0x0000003002247836 */ /* 0x000fe20000000000 */
[----:B------:R-:W-:Y:S01]  /*0940*/  @!P6 LEA.HI.X R11, R8, R15, R0, 0x1, P0 ;  /* 0x0000000f080be211 */ /* 0x000fe200000f0c00 */
[----:B------:R-:W-:Y:S01]  /*0950*/  IMAD.SHL.U32 R0, R2, 0x40, RZ ;  /* 0x0000004002007824 */ /* 0x000fe200078e00ff */
[----:B---3--:R-:W-:Y:S01]  /*0960*/  IADD3 R8, R13, 0xffffffe, RZ ;  /* 0x0ffffffe0d087810 */ /* 0x008fe20007ffe0ff */
[----:B------:R-:W3:Y:S01]  /*0970*/  @!P5 LDC.64 R22, c[0x0][0x210] ;  /* 0x00008400ff16db82 */ /* 0x000ee20000000a00 */
[----:B------:R-:W-:Y:S01]  /*0980*/  @!P5 IADD3 R13, P1, R24, 0x10, RZ ;  /* 0x00000010180dd810 */ /* 0x000fe20007f3e0ff */
[----:B------:R-:W-:Y:S01]  /*0990*/  @UP0 UIMAD.WIDE.U32 UR24, UR22, UR8, URZ ;  /* 0x00000008161802a5 */ /* 0x000fe2000f8e003f */
[----:B------:R4:W2:Y:S01]  /*09a0*/  F2I.FTZ.U32.TRUNC.NTZ R9, R8 ;  /* 0x0000000800097305 */ /* 0x0008a2000021f000 */
[----:B------:R-:W-:Y:S01]  /*09b0*/  LOP3.LUT R0, R0, 0x1c0, RZ, 0xc0, !PT ;  /* 0x000001c000007812 */ /* 0x000fe200078ec0ff */
[----:B-----5:R-:W-:Y:S01]  /*09c0*/  ULEA UR4, UR4, UR6, 0x18 ;  /* 0x0000000604047291 */ /* 0x020fe2000f8ec03f */
[----:B------:R-:W-:Y:S01]  /*09d0*/  @!P5 IMAD.X R14, RZ, RZ, R25, P1 ;  /* 0x000000ffff0ed224 */ /* 0x000fe200008e0619 */
[----:B------:R-:W-:Y:S01]  /*09e0*/  ISETP.GE.AND P4, PT, R35, UR5, PT ;  /* 0x0000000523007c0c */ /* 0x000fe2000bf86270 */
[----:B------:R-:W-:Y:S01]  /*09f0*/  @UP0 UIMAD UR22, UR22, UR9, URZ ;  /* 0x00000009161602a4 */ /* 0x000fe2000f8e023f */
[----:B------:R-:W-:-:S02]  /*0a00*/  LOP3.LUT R12, R0, 0x38, R28, 0xf8, !PT ;  /* 0x00000038000c7812 */ /* 0x000fc400078ef81c */
[----:B------:R-:W-:Y:S01]  /*0a10*/  SHF.R.U32.HI R0, RZ, 0x3, R0 ;  /* 0x00000003ff007819 */ /* 0x000fe20000011600 */
[----:B------:R-:W-:Y:S01]  /*0a20*/  @UP0 UIADD3 UR22, UR25, UR22, URZ ;  /* 0x0000001619160290 */ /* 0x000fe2000fffe03f */
[----:B------:R-:W-:Y:S02]  /*0a30*/  LEA.HI R15, R40, R165, RZ, 0x6 ;  /* 0x000000a5280f7211 */ /* 0x000fe400078f30ff */
[----:B------:R-:W-:Y:S01]  /*0a40*/  ISETP.GE.AND P0, PT, R36, UR5, PT ;  /* 0x0000000524007c0c */ /* 0x000fe2000bf06270 */
[----:B----4-:R-:W-:-:S04]  /*0a50*/  VIADD R8, R2, 0x60 ;  /* 0x0000006002087836 */ /* 0x010fc80000000000 */
[----:B------:R-:W4:Y:S01]  /*0a60*/  @!P4 S2R R30, SR_CgaCtaId ;  /* 0x00000000001ec919 */ /* 0x000f220000008800 */
[----:B------:R-:W5:Y:S01]  /*0a70*/  @!P4 LDC.64 R18, c[0x0][0x240] ;  /* 0x00009000ff12cb82 */ /* 0x000f620000000a00 */
[----:B------:R-:W-:Y:S02]  /*0a80*/  ISETP.GE.AND P1, PT, R8, UR5, PT ;  /* 0x0000000508007c0c */ /* 0x000fe4000bf26270 */
[----:B------:R-:W-:Y:S02]  /*0a90*/  LOP3.LUT R8, R12, R0, RZ, 0x3c, !PT ;  /* 0x000000000c087212 */ /* 0x000fe400078e3cff */
[----:B--2---:R-:W-:Y:S02]  /*0aa0*/  IADD3 R0, RZ, -R9, RZ ;  /* 0x80000009ff007210 */ /* 0x004fe40007ffe0ff */
[----:B------:R-:W2:Y:S01]  /*0ab0*/  @!P0 S2R R34, SR_CgaCtaId ;  /* 0x0000000000228919 */ /* 0x000ea20000008800 */
[----:B------:R-:W4:Y:S02]  /*0ac0*/  @!P4 LDC.64 R32, c[0x0][0x210] ;  /* 0x00008400ff20cb82 */ /* 0x000f240000000a00 */
[----:B------:R-:W-:-:S02]  /*0ad0*/  IMAD.MOV.U32 R12, RZ, RZ, R0 ;  /* 0x000000ffff0c7224 */ /* 0x000fc400078e0000 */
[----:B------:R-:W-:Y:S02]  /*0ae0*/  IMAD.SHL.U32 R0, R15, 0x8, RZ ;  /* 0x000000080f007824 */ /* 0x000fe400078e00ff */
[----:B------:R-:W-:-:S03]  /*0af0*/  IMAD R12, R12, R39, RZ ;  /* 0x000000270c0c7224 */ /* 0x000fc600078e02ff */
[----:B------:R-:W-:Y:S01]  /*0b00*/  LOP3.LUT R20, R8, 0xfffffe00, R0, 0xf8, !PT ;  /* 0xfffffe0008147812 */ /* 0x000fe200078ef800 */
[----:B------:R-:W-:Y:S02]  /*0b10*/  IMAD.MOV.U32 R8, RZ, RZ, RZ ;  /* 0x000000ffff087224 */ /* 0x000fe400078e00ff */
[----:B-1----:R-:W-:Y:S01]  /*0b20*/  @!P5 IMAD R0, R14, R16, RZ ;  /* 0x000000100e00d224 */ /* 0x002fe200078e02ff */
[----:B------:R-:W-:Y:S01]  /*0b30*/  LEA R247, R20, UR4, 0x1 ;  /* 0x0000000414f77c11 */ /* 0x000fe2000f8e08ff */
[----:B------:R-:W-:-:S04]  /*0b40*/  IMAD.HI.U32 R14, R9, R12, R8 ;  /* 0x0000000c090e7227 */ /* 0x000fc800078e0008 */
[----:B------:R-:W-:Y:S01]  /*0b50*/  @!P5 IMAD.MOV.U32 R8, RZ, RZ, R6 ;  /* 0x000000ffff08d224 */ /* 0x000fe200078e0006 */
[----:B------:R-:W-:Y:S01]  /*0b60*/  @!PT LDS RZ, [RZ] ;  /* 0x00000000fffff984 */ /* 0x000fe20000000800 */
[----:B------:R-:W-:Y:S01]  /*0b70*/  @!PT LDS RZ, [RZ] ;  /* 0x00000000fffff984 */ /* 0x000fe20000000800 */
[----:B------:R-:W-:Y:S01]  /*0b80*/  @!PT LDS RZ, [RZ] ;  /* 0x00000000fffff984 */ /* 0x000fe20000000800 */
[----:B------:R-:W-:Y:S01]  /*0b90*/  @!P6 LDGSTS.E.BYPASS.LTC128B.128 [R247], desc[UR16][R10.64] ;  /* 0x000000000af7efae */ /* 0x000fe2000b901d50 */
[----:B------:R-:W-:Y:S02]  /*0ba0*/  @!P5 IMAD.MOV.U32 R9, RZ, RZ, R5 ;  /* 0x000000ffff09d224 */ /* 0x000fe400078e0005 */
[C---:B------:R-:W-:Y:S01]  /*0bb0*/  @!P5 IMAD R0, R13.reuse, R17, R0 ;  /* 0x000000110d00d224 */ /* 0x040fe200078e0200 */
[----:B------:R1:W-:Y:S01]  /*0bc0*/  @!P6 LDGSTS.E.BYPASS.LTC128B.128 [R247+0x4000], desc[UR16][R10.64+0x80] ;  /* 0x040000800af7efae */ /* 0x0003e2000b901d50 */
[----:B------:R-:W-:Y:S01]  /*0bd0*/  @!P5 IMAD.WIDE.U32 R8, R13, R16, R8 ;  /* 0x000000100d08d225 */ /* 0x000fe200078e0008 */
[----:B------:R-:W-:-:S04]  /*0be0*/  @!P0 MOV R17, 0x400 ;  /* 0x0000040000118802 */ /* 0x000fc80000000f00 */
[----:B------:R-:W-:Y:S02]  /*0bf0*/  @!P5 IADD3 R0, R9, R0, RZ ;  /* 0x000000000900d210 */ /* 0x000fe40007ffe0ff */
[----:B---3--:R-:W-:Y:S02]  /*0c00*/  @!P5 LEA R12, P6, R8, R22, 0x1 ;  /* 0x00000016080cd211 */ /* 0x008fe400078c08ff */
[----:B--2---:R-:W-:Y:S02]  /*0c10*/  @!P0 LEA R34, R34, R17, 0x18 ;  /* 0x0000001122228211 */ /* 0x004fe400078ec0ff */
[----:B------:R-:W-:Y:S02]  /*0c20*/  @!P5 LEA.HI.X R13, R8, R23, R0, 0x1, P6 ;  /* 0x00000017080dd211 */ /* 0x000fe400030f0c00 */
[----:B------:R-:W-:Y:S02]  /*0c30*/  @!P4 IADD3 R0, P6, R24, 0x20, RZ ;  /* 0x000000201800c810 */ /* 0x000fe40007fde0ff */
[----:B------:R-:W-:-:S03]  /*0c40*/  @!P5 MOV R8, 0x400 ;  /* 0x000004000008d802 */ /* 0x000fc60000000f00 */
[----:B------:R-:W-:Y:S01]  /*0c50*/  @!P4 IMAD.X R9, RZ, RZ, R25, P6 ;  /* 0x000000ffff09c224 */ /* 0x000fe200030e0619 */
[----:B------:R-:W-:-:S05]  /*0c60*/  @!P0 IADD3 R16, P6, R24, 0x30, RZ ;  /* 0x0000003018108810 */ /* 0x000fca0007fde0ff */
[----:B------:R-:W-:Y:S01]  /*0c70*/  @!P0 IMAD.X R17, RZ, RZ, R25, P6 ;  /* 0x000000ffff118224 */ /* 0x000fe200030e0619 */
[----:B-1----:R-:W-:Y:S02]  /*0c80*/  IABS R10, R26 ;  /* 0x0000001a000a7213 */ /* 0x002fe40000000000 */
[----:B------:R-:W1:Y:S01]  /*0c90*/  @!P0 LDC.64 R26, c[0x0][0x240] ;  /* 0x00009000ff1a8b82 */ /* 0x000e620000000a00 */
[----:B------:R-:W-:Y:S01]  /*0ca0*/  @!P5 LEA R11, R21, R8, 0x18 ;  /* 0x00000008150bd211 */ /* 0x000fe200078ec0ff */
[----:B-----5:R-:W-:Y:S01]  /*0cb0*/  @!P4 IMAD R8, R9, R18, RZ ;  /* 0x000000120908c224 */ /* 0x020fe200078e02ff */
[----:B------:R-:W-:Y:S01]  /*0cc0*/  @!P4 MOV R9, R5 ;  /* 0x000000050009c202 */ /* 0x000fe20000000f00 */
[----:B------:R-:W-:Y:S01]  /*0cd0*/  IMAD.MOV.U32 R22, RZ, RZ, R10 ;  /* 0x000000ffff167224 */ /* 0x000fe200078e000a */
[----:B------:R-:W-:-:S03]  /*0ce0*/  @!P4 MOV R10, 0x400 ;  /* 0x00000400000ac802 */ /* 0x000fc60000000f00 */
[----:B------:R-:W-:Y:S01]  /*0cf0*/  IMAD.HI.U32 R14, R14, R22, RZ ;  /* 0x000000160e0e7227 */ /* 0x000fe200078e00ff */
[----:B----4-:R-:W-:Y:S02]  /*0d00*/  @!P4 LEA R21, R30, R10, 0x18 ;  /* 0x0000000a1e15c211 */ /* 0x010fe400078ec0ff */
[----:B------:R-:W2:Y:S01]  /*0d10*/  @!P0 LDC.64 R30, c[0x0][0x210] ;  /* 0x00008400ff1e8b82 */ /* 0x000ea20000000a00 */
[C---:B------:R-:W-:Y:S02]  /*0d20*/  @!P4 IMAD R10, R0.reuse, R19, R8 ;  /* 0x00000013000ac224 */ /* 0x040fe400078e0208 */
[----:B------:R-:W-:Y:S02]  /*0d30*/  @!P4 IMAD.MOV.U32 R8, RZ, RZ, R6 ;  /* 0x000000ffff08c224 */ /* 0x000fe400078e0006 */
[----:B------:R-:W-:Y:S02]  /*0d40*/  IMAD.MOV R15, RZ, RZ, -R14 ;  /* 0x000000ffff0f7224 */ /* 0x000fe400078e0a0e */
[----:B------:R-:W-:-:S02]  /*0d50*/  @!P4 IMAD.WIDE.U32 R8, R0, R18, R8 ;  /* 0x000000120008c225 */ /* 0x000fc400078e0008 */
[----:B------:R-:W3:Y:S02]  /*0d60*/  @!P3 LDC.64 R18, c[0x0][0x240] ;  /* 0x00009000ff12bb82 */ /* 0x000ee40000000a00 */
[----:B------:R-:W-:Y:S01]  /*0d70*/  @!P4 IMAD.IADD R9, R9, 0x1, R10 ;  /* 0x000000010909c824 */ /* 0x000fe200078e020a */
[----:B------:R-:W-:Y:S01]  /*0d80*/  @!P4 LEA R10, P6, R8, R32, 0x1 ;  /* 0x00000020080ac211 */ /* 0x000fe200078c08ff */
[----:B------:R-:W-:Y:S02]  /*0d90*/  @!P5 IMAD R0, R20, 0x2, R11 ;  /* 0x000000021400d824 */ /* 0x000fe400078e020b */
[----:B-1----:R-:W-:Y:S01]  /*0da0*/  @!P0 IMAD R17, R17, R26, RZ ;  /* 0x0000001a11118224 */ /* 0x002fe200078e02ff */
[----:B------:R-:W-:Y:S01]  /*0db0*/  @!P4 LEA.HI.X R11, R8, R33, R9, 0x1, P6 ;  /* 0x00000021080bc211 */ /* 0x000fe200030f0c09 */
[----:B------:R-:W-:Y:S01]  /*0dc0*/  @!P0 IMAD.MOV.U32 R8, RZ, RZ, R6 ;  /* 0x000000ffff088224 */ /* 0x000fe200078e0006 */
[----:B------:R-:W-:Y:S01]  /*0dd0*/  @!P5 LDGSTS.E.BYPASS.LTC128B.128 [R0+0x800], desc[UR16][R12.64] ;  /* 0x008000000c00dfae */ /* 0x000fe2000b901d50 */
[----:B------:R-:W-:-:S02]  /*0de0*/  @!P0 IMAD.MOV.U32 R9, RZ, RZ, R5 ;  /* 0x000000ffff098224 */ /* 0x000fc400078e0005 */
[C---:B------:R-:W-:Y:S01]  /*0df0*/  IMAD R15, R39.reuse, R15, R22 ;  /* 0x0000000f270f7224 */ /* 0x040fe200078e0216 */
[----:B------:R1:W-:Y:S01]  /*0e00*/  @!P5 LDGSTS.E.BYPASS.LTC128B.128 [R0+0x4800], desc[UR16][R12.64+0x80] ;  /* 0x048000800c00dfae */ /* 0x0003e2000b901d50 */
[----:B------:R-:W-:Y:S01]  /*0e10*/  @!P0 IMAD.WIDE.U32 R8, R16, R26, R8 ;  /* 0x0000001a10088225 */ /* 0x000fe200078e0008 */
[----:B------:R-:W4:Y:S01]  /*0e20*/  @!P3 LDC.64 R22, c[0x0][0x210] ;  /* 0x00008400ff16bb82 */ /* 0x000f220000000a00 */
[----:B------:R-:W5:Y:S01]  /*0e30*/  @!P3 S2R R26, SR_CgaCtaId ;  /* 0x00000000001ab919 */ /* 0x000f620000008800 */
[----:B------:R-:W-:-:S13]  /*0e40*/  ISETP.GT.U32.AND P5, PT, R39, R15, PT ;  /* 0x0000000f2700720c */ /* 0x000fda0003fa4070 */
[----:B------:R-:W-:Y:S02]  /*0e50*/  @!P5 IMAD.IADD R15, R15, 0x1, -R39 ;  /* 0x000000010f0fd824 */ /* 0x000fe400078e0a27 */
[----:B------:R-:W-:Y:S01]  /*0e60*/  @!P5 VIADD R14, R14, 0x1 ;  /* 0x000000010e0ed836 */ /* 0x000fe20000000000 */
[----:B-1----:R-:W-:Y:S01]  /*0e70*/  @!P4 LEA R0, R20, R21, 0x1 ;  /* 0x000000151400c211 */ /* 0x002fe200078e08ff */
[----:B------:R-:W-:Y:S01]  /*0e80*/  @!P0 IMAD R12, R16, R27, R17 ;  /* 0x0000001b100c8224 */ /* 0x000fe200078e0211 */
[----:B------:R-:W-:Y:S01]  /*0e90*/  @!P3 IADD3 R16, P6, R24, 0x40, RZ ;  /* 0x000000401810b810 */ /* 0x000fe20007fde0ff */
[----:B------:R-:W1:Y:S02]  /*0ea0*/  @!P1 S2R R17, SR_CgaCtaId ;  /* 0x0000000000119919 */ /* 0x000e640000008800 */
[----:B------:R-:W-:Y:S01]  /*0eb0*/  @!P0 IMAD.IADD R9, R9, 0x1, R12 ;  /* 0x0000000109098824 */ /* 0x000fe200078e020c */
[----:B------:R-:W-:Y:S04]  /*0ec0*/  @!P4 LDGSTS.E.BYPASS.LTC128B.128 [R0+0x1000], desc[UR16][R10.64] ;  /* 0x010000000a00cfae */ /* 0x000fe8000b901d50 */
[----:B------:R5:W-:Y:S01]  /*0ed0*/  @!P4 LDGSTS.E.BYPASS.LTC128B.128 [R0+0x5000], desc[UR16][R10.64+0x80] ;  /* 0x050000800a00cfae */ /* 0x000be2000b901d50 */
[C---:B--2---:R-:W-:Y:S01]  /*0ee0*/  @!P0 LEA R12, P4, R8.reuse, R30, 0x1 ;  /* 0x0000001e080c8211 */ /* 0x044fe200078808ff */
[----:B------:R-:W2:Y:S03]  /*0ef0*/  @!P2 S2R R21, SR_CgaCtaId ;  /* 0x000000000015a919 */ /* 0x000ea60000008800 */
[----:B------:R-:W-:Y:S01]  /*0f00*/  @!P0 LEA.HI.X R13, R8, R31, R9, 0x1, P4 ;  /* 0x0000001f080d8211 */ /* 0x000fe200020f0c09 */
[----:B------:R-:W-:Y:S01]  /*0f10*/  @!P3 IMAD.MOV.U32 R9, RZ, RZ, R5 ;  /* 0x000000ffff09b224 */ /* 0x000fe200078e0005 */
[----:B------:R-:W-:Y:S01]  /*0f20*/  @!P3 MOV R8, R6 ;  /* 0x000000060008b202 */ /* 0x000fe20000000f00 */
[----:B------:R-:W1:Y:S04]  /*0f30*/  @!P1 LDC.64 R30, c[0x0][0x210] ;  /* 0x00008400ff1e9b82 */ /* 0x000e680000000a00 */
[----:B---3--:R-:W-:-:S04]  /*0f40*/  @!P3 IMAD.WIDE.U32 R8, R16, R18, R8 ;  /* 0x000000121008b225 */ /* 0x008fc800078e0008 */
[----:B-----5:R-:W-:Y:S01]  /*0f50*/  @!P3 IMAD.X R0, RZ, RZ, R25, P6 ;  /* 0x000000ffff00b224 */ /* 0x020fe200030e0619 */
[----:B------:R-:W-:Y:S01]  /*0f60*/  LOP3.LUT R10, R41, UR10, RZ, 0x3c, !PT ;  /* 0x0000000a290a7c12 */ /* 0x000fe2000f8e3cff */
[----:B------:R-:W-:Y:S01]  /*0f70*/  @UP0 ULDC.64 UR10, c[0x0][0x248] ;  /* 0x00009200000a0ab9 */ /* 0x000fe20000000a00 */
[----:B------:R-:W-:Y:S01]  /*0f80*/  @!P3 MOV R11, 0x400 ;  /* 0x00000400000bb802 */ /* 0x000fe20000000f00 */
[----:B------:R-:W-:Y:S01]  /*0f90*/  @!P3 IMAD R0, R0, R18, RZ ;  /* 0x000000120000b224 */ /* 0x000fe200078e02ff */
[----:B------:R-:W-:Y:S01]  /*0fa0*/  ISETP.GE.AND P5, PT, R10, RZ, PT ;  /* 0x000000ff0a00720c */ /* 0x000fe20003fa6270 */
[----:B------:R-:W-:Y:S01]  /*0fb0*/  @UP0 UIMAD.WIDE.U32 UR26, UR23, UR10, URZ ;  /* 0x0000000a171a02a5 */ /* 0x000fe2000f8e003f */
[----:B------:R-:W-:Y:S01]  /*0fc0*/  ISETP.GE.U32.AND P6, PT, R15, R39, PT ;  /* 0x000000270f00720c */ /* 0x000fe20003fc6070 */
[----:B------:R-:W-:Y:S01]  /*0fd0*/  @!P3 IMAD R10, R16, R19, R0 ;  /* 0x00000013100ab224 */ /* 0x000fe200078e0200 */
[----:B------:R-:W-:Y:S01]  /*0fe0*/  @UP0 UIMAD UR23, UR23, UR11, URZ ;  /* 0x0000000b171702a4 */ /* 0x000fe2000f8e023f */
[----:B------:R-:W-:Y:S01]  /*0ff0*/  @!P0 IMAD R0, R20, 0x2, R34 ;  /* 0x0000000214008824 */ /* 0x000fe200078e0222 */
[----:B------:R-:W3:Y:S01]  /*1000*/  @!P1 LDC.64 R18, c[0x0][0x240] ;  /* 0x00009000ff129b82 */ /* 0x000ee20000000a00 */
[----:B------:R-:W-:Y:S01]  /*1010*/  @!P3 IMAD.IADD R9, R9, 0x1, R10 ;  /* 0x000000010909b824 */ /* 0x000fe200078e020a */
[----:B----4-:R-:W-:Y:S01]  /*1020*/  @!P3 LEA R10, P4, R8, R22, 0x1 ;  /* 0x00000016080ab211 */ /* 0x010fe200078808ff */
[----:B------:R-:W-:Y:S01]  /*1030*/  VIADD R15, R2, 0x70 ;  /* 0x00000070020f7836 */ /* 0x000fe20000000000 */
[----:B------:R-:W-:Y:S01]  /*1040*/  @!P0 LDGSTS.E.BYPASS.LTC128B.128 [R0+0x1800], desc[UR16][R12.64] ;  /* 0x018000000c008fae */ /* 0x000fe2000b901d50 */
[----:B------:R-:W-:-:S03]  /*1050*/  @UP0 UIADD3 UR23, UR27, UR23, URZ ;  /* 0x000000171b170290 */ /* 0x000fc6000fffe03f */
[----:B------:R4:W-:Y:S01]  /*1060*/  @!P0 LDGSTS.E.BYPASS.LTC128B.128 [R0+0x5800], desc[UR16][R12.64+0x80] ;  /* 0x058000800c008fae */ /* 0x0009e2000b901d50 */
[----:B------:R-:W-:Y:S02]  /*1070*/  ISETP.GE.AND P0, PT, R15, UR5, PT ;  /* 0x000000050f007c0c */ /* 0x000fe4000bf06270 */
[----:B------:R-:W-:Y:S02]  /*1080*/  @P6 IADD3 R14, R14, 0x1, RZ ;  /* 0x000000010e0e6810 */ /* 0x000fe40007ffe0ff */
[----:B------:R-:W-:-:S03]  /*1090*/  ISETP.GE.AND P6, PT, R37, UR20, PT ;  /* 0x0000001425007c0c */ /* 0x000fc6000bfc6270 */
[----:B------:R-:W-:-:S04]  /*10a0*/  IMAD.MOV.U32 R16, RZ, RZ, R14 ;  /* 0x000000ffff107224 */ /* 0x000fc800078e000e */
[----:B------:R-:W-:Y:S01]  /*10b0*/  @!P5 IMAD.MOV R16, RZ, RZ, -R16 ;  /* 0x000000ffff10d224 */ /* 0x000fe200078e0a10 */
[----:B------:R-:W-:Y:S01]  /*10c0*/  ISETP.NE.AND P5, PT, R41, RZ, PT ;  /* 0x000000ff2900720c */ /* 0x000fe20003fa5270 */
[----:B------:R-:W3:-:S12]  /*10d0*/  @!P0 S2R R32, SR_CgaCtaId ;  /* 0x0000000000208919 */ /* 0x000ed80000008800 */
[----:B------:R-:W-:Y:S01]  /*10e0*/  @!P5 LOP3.LUT R16, RZ, R41, RZ, 0x33, !PT ;  /* 0x00000029ff10d212 */ /* 0x000fe200078e33ff */
[----:B----4-:R-:W4:Y:S01]  /*10f0*/  @!P2 LDC.64 R12, c[0x0][0x240] ;  /* 0x00009000ff0cab82 */ /* 0x010f220000000a00 */
[----:B------:R-:W-:Y:S02]  /*1100*/  @!P3 LEA R0, R26, R11, 0x18 ;  /* 0x0000000b1a00b211 */ /* 0x000fe400078ec0ff */
[----:B------:R-:W-:Y:S02]  /*1110*/  @!P3 LEA.HI.X R11, R8, R23, R9, 0x1, P4 ;  /* 0x00000017080bb211 */ /* 0x000fe400020f0c09 */
[----:B------:R-:W-:Y:S01]  /*1120*/  @!P1 MOV R8, 0x400 ;  /* 0x0000040000089802 */ /* 0x000fe20000000f00 */
[----:B------:R-:W-:Y:S01]  /*1130*/  @!P3 IMAD R0, R20, 0x2, R0 ;  /* 0x000000021400b824 */ /* 0x000fe200078e0200 */
[----:B------:R-:W-:Y:S01]  /*1140*/  @!P2 MOV R9, 0x400 ;  /* 0x000004000009a802 */ /* 0x000fe20000000f00 */
[----:B------:R-:W3:Y:S01]  /*1150*/  @!P2 LDC.64 R22, c[0x0][0x210] ;  /* 0x00008400ff16ab82 */ /* 0x000ee20000000a00 */
[----:B-1----:R-:W-:-:S02]  /*1160*/  @!P1 LEA R17, R17, R8, 0x18 ;  /* 0x0000000811119211 */ /* 0x002fc400078ec0ff */
[----:B------:R-:W-:Y:S01]  /*1170*/  @!P3 LDGSTS.E.BYPASS.LTC128B.128 [R0+0x2000], desc[UR16][R10.64] ;  /* 0x020000000a00bfae */ /* 0x000fe2000b901d50 */
[----:B--2---:R-:W-:Y:S02]  /*1180*/  @!P2 LEA R21, R21, R9, 0x18 ;  /* 0x000000091515a211 */ /* 0x004fe400078ec0ff */
[----:B------:R-:W-:Y:S01]  /*1190*/  ISETP.GE.AND P4, PT, R37, UR20, PT ;  /* 0x0000001425007c0c */ /* 0x000fe2000bf86270 */
[----:B------:R1:W-:Y:S01]  /*11a0*/  @!P3 LDGSTS.E.BYPASS.LTC128B.128 [R0+0x6000], desc[UR16][R10.64+0x80] ;  /* 0x060000800a00bfae */ /* 0x0003e2000b901d50 */
[----:B------:R-:W2:Y:S01]  /*11b0*/  @!P0 LDC.64 R26, c[0x0][0x240] ;  /* 0x00009000ff1a8b82 */ /* 0x000ea20000000a00 */
[----:B-1----:R-:W-:-:S05]  /*11c0*/  @!P2 IADD3 R0, P3, R24, 0x50, RZ ;  /* 0x000000501800a810 */ /* 0x002fca0007f7e0ff */
[----:B------:R-:W-:Y:S01]  /*11d0*/  @!P2 IMAD.X R10, RZ, RZ, R25, P3 ;  /* 0x000000ffff0aa224 */ /* 0x000fe200018e0619 */
[----:B------:R-:W-:-:S03]  /*11e0*/  @!P1 IADD3 R15, P3, R24, 0x60, RZ ;  /* 0x00000060180f9810 */ /* 0x000fc60007f7e0ff */
[----:B----4-:R-:W-:Y:S01]  /*11f0*/  @!P2 IMAD R8, R10, R12, RZ ;  /* 0x0000000c0a08a224 */ /* 0x010fe200078e02ff */
[----:B------:R-:W-:Y:S01]  /*1200*/  @!P1 IADD3.X R11, RZ, R25, RZ, P3, !PT ;  /* 0x00000019ff0b9210 */ /* 0x000fe20001ffe4ff */
[----:B------:R-:W-:Y:S01]  /*1210*/  @!P2 IMAD.MOV.U32 R10, RZ, RZ, R6 ;  /* 0x000000ffff0aa224 */ /* 0x000fe200078e0006 */
[----:B------:R-:W-:Y:S01]  /*1220*/  @!P0 IADD3 R24, P3, R24, 0x70, RZ ;  /* 0x0000007018188810 */ /* 0x000fe20007f7e0ff */
[----:B------:R-:W-:Y:S02]  /*1230*/  @!P2 IMAD R9, R0, R13, R8 ;  /* 0x0000000d0009a224 */ /* 0x000fe400078e0208 */
[----:B---3--:R-:W-:Y:S02]  /*1240*/  @!P1 IMAD R8, R11, R18, RZ ;  /* 0x000000120b089224 */ /* 0x008fe400078e02ff */
[----:B------:R-:W-:Y:S01]  /*1250*/  @!P0 IMAD.X R25, RZ, RZ, R25, P3 ;  /* 0x000000ffff198224 */ /* 0x000fe200018e0619 */
[----:B------:R-:W-:Y:S01]  /*1260*/  PLOP3.LUT P3, PT, PT, PT, UP0, 0x80, 0x0 ;  /* 0x000000000000781c */ /* 0x000fe20003f6f008 */
[----:B------:R-:W-:-:S02]  /*1270*/  @!P2 IMAD.MOV.U32 R11, RZ, RZ, R5 ;  /* 0x000000ffff0ba224 */ /* 0x000fc400078e0005 */
[----:B------:R-:W-:Y:S02]  /*1280*/  @!P1 IMAD R19, R15, R19, R8 ;  /* 0x000000130f139224 */ /* 0x000fe400078e0208 */
[----:B------:R-:W-:-:S08]  /*1290*/  @!P2 IMAD.WIDE.U32 R10, R0, R12, R10 ;  /* 0x0000000c000aa225 */ /* 0x000fd000078e000a */
[----:B--2---:R-:W-:Y:S05]  /*12a0*/  @P3 BRA `(.L_x_62) ;  /* 0x0000000000303947 */ /* 0x004fea0003800000 */
        /* <DEDUP_REMOVED lines=12> */
.L_x_62:
[----:B------:R-:W-:Y:S05]  /*1370*/  @P3 BRA `(.L_x_63) ;  /* 0x0000000000303947 */ /* 0x000fea0003800000 */
        /* <DEDUP_REMOVED lines=12> */
.L_x_63:
[----:B------:R-:W-:Y:S01]  /*1440*/  @!P2 IMAD.IADD R0, R11, 0x1, R9 ;  /* 0x000000010b00a824 */ /* 0x000fe200078e0209 */
[----:B------:R-:W-:Y:S01]  /*1450*/  @!P2 LEA R14, P3, R10, R22, 0x1 ;  /* 0x000000160a0ea211 */ /* 0x000fe200078608ff */
[----:B------:R-:W-:Y:S01]  /*1460*/  @!P1 IMAD.MOV.U32 R4, RZ, RZ, R6 ;  /* 0x000000ffff049224 */ /* 0x000fe200078e0006 */
[----:B------:R-:W-:Y:S01]  /*1470*/  ULDC.64 UR6, c[0x0][0x260] ;  /* 0x0000980000067ab9 */ /* 0x000fe20000000a00 */
[----:B------:R-:W-:Y:S01]  /*1480*/  IMAD R7, R3, UR10, RZ ;  /* 0x0000000a03077c24 */ /* 0x000fe2000f8e02ff */
[----:B------:R-:W-:Y:S01]  /*1490*/  USHF.L.U64.HI UR21, UR10, 0x6, UR11 ;  /* 0x000000060a157899 */ /* 0x000fe2000801020b */
[----:B------:R-:W-:Y:S01]  /*14a0*/  IMAD.WIDE.U32 R12, R2, UR10, R28 ;  /* 0x0000000a020c7c25 */ /* 0x000fe2000f8e001c */
[----:B------:R-:W-:-:S03]  /*14b0*/  USHF.R.S32.HI UR19, URZ, 0x1f, UR18 ;  /* 0x0000001f3f137899 */ /* 0x000fc60008011412 */
[----:B------:R-:W-:Y:S01]  /*14c0*/  @!P1 IMAD.WIDE.U32 R8, R15, R18, R4 ;  /* 0x000000120f089225 */ /* 0x000fe200078e0004 */
[----:B------:R-:W-:Y:S02]  /*14d0*/  @!P2 LEA.HI.X R15, R10, R23, R0, 0x1, P3 ;  /* 0x000000170a0fa211 */ /* 0x000fe400018f0c00 */
[----:B------:R-:W-:Y:S01]  /*14e0*/  IADD3 R12, P3, R12, UR26, RZ ;  /* 0x0000001a0c0c7c10 */ /* 0x000fe2000ff7e0ff */
[----:B------:R-:W-:Y:S01]  /*14f0*/  IMAD R7, R2, UR11, R7 ;  /* 0x0000000b02077c24 */ /* 0x000fe2000f8e0207 */
[----:B------:R-:W-:Y:S01]  /*1500*/  @!P1 LEA R4, P5, R8, R30, 0x1 ;  /* 0x0000001e08049211 */ /* 0x000fe200078a08ff */
[----:B------:R-:W-:Y:S01]  /*1510*/  @!P1 IMAD.IADD R9, R9, 0x1, R19 ;  /* 0x0000000109099824 */ /* 0x000fe200078e0213 */
[----:B------:R-:W-:Y:S01]  /*1520*/  @!P0 MOV R0, 0x400 ;  /* 0x0000040000008802 */ /* 0x000fe20000000f00 */
[----:B------:R-:W-:Y:S01]  /*1530*/  @!P0 IMAD.MOV.U32 R11, RZ, RZ, R5 ;  /* 0x000000ffff0b8224 */ /* 0x000fe200078e0005 */
[----:B------:R-:W-:Y:S01]  /*1540*/  IADD3.X R13, R13, UR23, R7, P3, !PT ;  /* 0x000000170d0d7c10 */ /* 0x000fe20009ffe407 */
[----:B------:R-:W-:Y:S01]  /*1550*/  @!P0 IMAD.MOV.U32 R10, RZ, RZ, R6 ;  /* 0x000000ffff0a8224 */ /* 0x000fe200078e0006 */
[----:B------:R-:W-:Y:S01]  /*1560*/  ISETP.GE.AND P3, PT, R2, UR20, PT ;  /* 0x0000001402007c0c */ /* 0x000fe2000bf66270 */
[----:B------:R-:W-:Y:S01]  /*1570*/  @!P2 IMAD R6, R20, 0x2, R21 ;  /* 0x000000021406a824 */ /* 0x000fe200078e0215 */
[----:B------:R-:W-:Y:S01]  /*1580*/  @!P1 LEA.HI.X R5, R8, R31, R9, 0x1, P5 ;  /* 0x0000001f08059211 */ /* 0x000fe200028f0c09 */
[----:B------:R-:W-:Y:S01]  /*1590*/  USHF.L.U32 UR23, UR10, 0x6, URZ ;  /* 0x000000060a177899 */ /* 0x000fe2000800063f */
[----:B------:R-:W1:Y:S01]  /*15a0*/  @!P0 LDC.64 R8, c[0x0][0x210] ;  /* 0x00008400ff088b82 */ /* 0x000e620000000a00 */
[----:B------:R-:W-:Y:S01]  /*15b0*/  @!P0 LEA R18, R32, R0, 0x18 ;  /* 0x0000000020128211 */ /* 0x000fe200078ec0ff */
[----:B------:R-:W-:Y:S01]  /*15c0*/  @!P1 IMAD R0, R20, 0x2, R17 ;  /* 0x0000000214009824 */ /* 0x000fe200078e0211 */
[----:B------:R-:W-:Y:S01]  /*15d0*/  @!PT LDS RZ, [RZ] ;  /* 0x00000000fffff984 */ /* 0x000fe20000000800 */
[----:B------:R-:W-:Y:S01]  /*15e0*/  @!PT LDS RZ, [RZ] ;  /* 0x00000000fffff984 */ /* 0x000fe20000000800 */
[----:B------:R-:W-:Y:S01]  /*15f0*/  @!PT LDS RZ, [RZ] ;  /* 0x00000000fffff984 */ /* 0x000fe20000000800 */
[----:B------:R-:W-:Y:S01]  /*1600*/  @!P2 LDGSTS.E.BYPASS.LTC128B.128 [R6+0x2800], desc[UR16][R14.64] ;  /* 0x028000000e06afae */ /* 0x000fe2000b901d50 */
[----:B------:R-:W-:Y:S01]  /*1610*/  SHF.R.S32.HI R21, RZ, 0x1f, R16 ;  /* 0x0000001fff157819 */ /* 0x000fe20000011410 */
[----:B------:R-:W-:Y:S01]  /*1620*/  IMAD.WIDE.U32 R42, R16, UR6, R12 ;  /* 0x00000006102a7c25 */ /* 0x000fe2000f8e000c */
[----:B------:R-:W-:Y:S01]  /*1630*/  ISETP.GE.AND P5, PT, R35, UR20, PT ;  /* 0x0000001423007c0c */ /* 0x000fe2000bfa6270 */
[----:B------:R2:W-:Y:S01]  /*1640*/  @!P2 LDGSTS.E.BYPASS.LTC128B.128 [R6+0x6800], desc[UR16][R14.64+0x80] ;  /* 0x068000800e06afae */ /* 0x0005e2000b901d50 */
[----:B------:R-:W-:Y:S01]  /*1650*/  ISETP.GE.AND P2, PT, R36, UR20, PT ;  /* 0x0000001424007c0c */ /* 0x000fe2000bf46270 */
[----:B------:R-:W-:Y:S01]  /*1660*/  IMAD.U32 R164, RZ, RZ, UR23 ;  /* 0x00000017ffa47e24 */ /* 0x000fe2000f8e00ff */
[----:B------:R-:W-:Y:S01]  /*1670*/  LEA.HI R17, R40, R165, RZ, 0x4 ;  /* 0x000000a528117211 */ /* 0x000fe200078f20ff */
[----:B------:R-:W-:Y:S01]  /*1680*/  @!P1 LDGSTS.E.BYPASS.LTC128B.128 [R0+0x3000], desc[UR16][R4.64] ;  /* 0x0300000004009fae */ /* 0x000fe2000b901d50 */
[----:B------:R-:W-:Y:S01]  /*1690*/  IMAD.MOV.U32 R166, RZ, RZ, R42 ;  /* 0x000000ffffa67224 */ /* 0x000fe200078e002a */
[----:B------:R-:W-:-:S02]  /*16a0*/  @!P3 MOV R12, 0x400 ;  /* 0x00000400000cb802 */ /* 0x000fc40000000f00 */
[----:B------:R3:W-:Y:S01]  /*16b0*/  @!P1 LDGSTS.E.BYPASS.LTC128B.128 [R0+0x7000], desc[UR16][R4.64+0x80] ;  /* 0x0700008004009fae */ /* 0x0007e2000b901d50 */
[----:B------:R-:W4:Y:S05]  /*16c0*/  @!P3 S2R R19, SR_CgaCtaId ;  /* 0x000000000013b919 */ /* 0x000f2a0000008800 */
[----:B------:R-:W-:Y:S01]  /*16d0*/  VOTEU.ALL UP0, P2 ;  /* 0x00000000003f7886 */ /* 0x000fe20001000000 */
[----:B------:R-:W5:Y:S01]  /*16e0*/  @!P6 S2R R13, SR_CgaCtaId ;  /* 0x00000000000de919 */ /* 0x000f620000008800 */
[----:B------:R-:W5:Y:S01]  /*16f0*/  @!P5 S2R R22, SR_CgaCtaId ;  /* 0x000000000016d919 */ /* 0x000f620000008800 */
[----:B------:R-:W-:Y:S01]  /*1700*/  STL.64 [R1+0x30], R42 ;  /* 0x0000302a01007387 */ /* 0x000fe20000100a00 */
[----:B--2---:R-:W-:Y:S01]  /*1710*/  @!P0 IMAD R6, R25, R26, RZ ;  /* 0x0000001a19068224 */ /* 0x004fe200078e02ff */
[----:B------:R-:W2:Y:S03]  /*1720*/  @!P6 LDC.64 R14, c[0x0][0x218] ;  /* 0x00008600ff0eeb82 */ /* 0x000ea60000000a00 */
[----:B------:R-:W-:-:S02]  /*1730*/  @!P0 IMAD R6, R24, R27, R6 ;  /* 0x0000001b18068224 */ /* 0x000fc400078e0206 */
[----:B---3--:R-:W-:-:S03]  /*1740*/  @!P0 IMAD.WIDE.U32 R4, R24, R26, R10 ;  /* 0x0000001a18048225 */ /* 0x008fc600078e000a */
[----:B------:R-:W3:Y:S01]  /*1750*/  @!P3 LDC.64 R10, c[0x0][0x218] ;  /* 0x00008600ff0abb82 */ /* 0x000ee20000000a00 */
[----:B------:R-:W2:Y:S01]  /*1760*/  @!P2 S2R R24, SR_CgaCtaId ;  /* 0x000000000018a919 */ /* 0x000ea20000008800 */
[----:B------:R-:W-:Y:S01]  /*1770*/  IMAD R0, R21, UR6, RZ ;  /* 0x0000000615007c24 */ /* 0x000fe2000f8e02ff */
[----:B------:R-:W-:Y:S01]  /*1780*/  @!P0 IADD3 R5, R5, R6, RZ ;  /* 0x0000000605058210 */ /* 0x000fe20007ffe0ff */
[----:B------:R-:W-:Y:S01]  /*1790*/  UIMAD UR6, UR21, UR18, URZ ;  /* 0x00000012150672a4 */ /* 0x000fe2000f8e023f */
[----:B-1----:R-:W-:Y:S01]  /*17a0*/  @!P0 LEA R8, P1, R4, R8, 0x1 ;  /* 0x0000000804088211 */ /* 0x002fe200078208ff */
[----:B------:R-:W-:Y:S01]  /*17b0*/  IMAD R0, R16, UR7, R0 ;  /* 0x0000000710007c24 */ /* 0x000fe2000f8e0200 */
[----:B----4-:R-:W-:Y:S01]  /*17c0*/  @!P3 LEA R12, R19, R12, 0x18 ;  /* 0x0000000c130cb211 */ /* 0x010fe200078ec0ff */
[----:B------:R-:W-:Y:S01]  /*17d0*/  UIMAD UR6, UR19, UR23, UR6 ;  /* 0x00000017130672a4 */ /* 0x000fe2000f8e0206 */
[----:B------:R-:W-:Y:S01]  /*17e0*/  @!P0 LEA.HI.X R9, R4, R9, R5, 0x1, P1 ;  /* 0x0000000904098211 */ /* 0x000fe200008f0c05 */
[----:B------:R-:W-:-:S02]  /*17f0*/  IMAD.IADD R167, R43, 0x1, R0 ;  /* 0x000000012ba77824 */ /* 0x000fc400078e0200 */
[----:B------:R-:W-:Y:S02]  /*1800*/  @!P0 IMAD R0, R20, 0x2, R18 ;  /* 0x0000000214008824 */ /* 0x000fe400078e0212 */
[----:B------:R-:W-:Y:S01]  /*1810*/  IMAD.WIDE.U32 R4, R164, UR18, R166 ;  /* 0x00000012a4047c25 */ /* 0x000fe2000f8e00a6 */
[----:B------:R-:W-:Y:S03]  /*1820*/  STL.64 [R1+0x20], R166 ;  /* 0x000020a601007387 */ /* 0x000fe60000100a00 */
[----:B------:R-:W-:Y:S01]  /*1830*/  VIADD R5, R5, UR6 ;  /* 0x0000000605057c36 */ /* 0x000fe20008000000 */
[----:B------:R-:W-:Y:S01]  /*1840*/  @!P0 LDGSTS.E.BYPASS.LTC128B.128 [R0+0x3800], desc[UR16][R8.64] ;  /* 0x0380000008008fae */ /* 0x000fe2000b901d50 */
[----:B------:R-:W-:-:S03]  /*1850*/  ULDC.64 UR6, c[0x0][0x268] ;  /* 0x00009a0000067ab9 */ /* 0x000fc60000000a00 */
[----:B------:R1:W-:Y:S01]  /*1860*/  @!P0 LDGSTS.E.BYPASS.LTC128B.128 [R0+0x7800], desc[UR16][R8.64+0x80] ;  /* 0x0780008008008fae */ /* 0x0003e2000b901d50 */
[C---:B---3--:R-:W-:Y:S02]  /*1870*/  @!P3 LEA R6, P1, R4.reuse, R10, 0x1 ;  /* 0x0000000a0406b211 */ /* 0x048fe400078208ff */
[----:B------:R-:W-:Y:S02]  /*1880*/  SHF.R.S32.HI R10, RZ, 0x4, R17 ;  /* 0x00000004ff0a7819 */ /* 0x000fe40000011411 */
[----:B------:R-:W-:Y:S02]  /*1890*/  @!P3 LEA.HI.X R7, R4, R11, R5, 0x1, P1 ;  /* 0x0000000b0407b211 */ /* 0x000fe400008f0c05 */
[----:B------:R-:W-:Y:S02]  /*18a0*/  @!P6 MOV R11, 0x400 ;  /* 0x00000400000be802 */ /* 0x000fe40000000f00 */
[----:B------:R-:W-:Y:S02]  /*18b0*/  ISETP.GE.AND P0, PT, R35, UR20, PT ;  /* 0x0000001423007c0c */ /* 0x000fe4000bf06270 */
[----:B-----5:R-:W-:-:S02]  /*18c0*/  @!P6 LEA R11, R13, R11, 0x18 ;  /* 0x0000000b0d0be211 */ /* 0x020fc400078ec0ff */
[----:B------:R-:W-:Y:S02]  /*18d0*/  ISETP.GE.AND P1, PT, R36, UR20, PT ;  /* 0x0000001424007c0c */ /* 0x000fe4000bf26270 */
[C---:B-1----:R-:W-:Y:S02]  /*18e0*/  LEA.HI R0, R17.reuse, R10, RZ, 0x1 ;  /* 0x0000000a11007211 */ /* 0x042fe400078f08ff */
[----:B------:R-:W-:Y:S01]  /*18f0*/  LOP3.LUT R9, R17, 0xfffffff0, RZ, 0xc0, !PT ;  /* 0xfffffff011097812 */ /* 0x000fe200078ec0ff */
[----:B------:R-:W-:Y:S01]  /*1900*/  IMAD.U32 R17, RZ, RZ, UR10 ;  /* 0x0000000aff117e24 */ /* 0x000fe2000f8e00ff */
[----:B------:R-:W-:-:S03]  /*1910*/  LOP3.LUT R8, R0, 0xfffffffe, RZ, 0xc0, !PT ;  /* 0xfffffffe00087812 */ /* 0x000fc600078ec0ff */
[----:B------:R-:W-:Y:S01]  /*1920*/  IMAD.IADD R0, R165, 0x1, -R9 ;  /* 0x00000001a5007824 */ /* 0x000fe200078e0a09 */
[----:B------:R-:W-:Y:S01]  /*1930*/  IADD3 R19, R10, -R8, RZ ;  /* 0x800000080a137210 */ /* 0x000fe20007ffe0ff */
[----:B------:R-:W-:Y:S01]  /*1940*/  @!P3 IMAD R8, R20, 0x2, R12 ;  /* 0x000000021408b824 */ /* 0x000fe200078e020c */
[----:B------:R-:W-:Y:S02]  /*1950*/  @!P5 MOV R12, 0x400 ;  /* 0x00000400000cd802 */ /* 0x000fe40000000f00 */
[----:B------:R-:W-:Y:S02]  /*1960*/  SHF.R.S32.HI R9, RZ, 0x1f, R0 ;  /* 0x0000001fff097819 */ /* 0x000fe40000011400 */
[----:B------:R-:W-:Y:S01]  /*1970*/  @!P3 LDGSTS.E.BYPASS.LTC128B.128 [R8+0x8000], desc[UR16][R6.64] ;  /* 0x080000000608bfae */ /* 0x000fe2000b901d50 */
[----:B------:R-:W-:Y:S02]  /*1980*/  @!P2 MOV R10, 0x400 ;  /* 0x00000400000aa802 */ /* 0x000fe40000000f00 */
[----:B------:R-:W-:Y:S01]  /*1990*/  LEA.HI R23, R9, R0, RZ, 0x3 ;  /* 0x0000000009177211 */ /* 0x000fe200078f18ff */
[----:B------:R1:W-:Y:S01]  /*19a0*/  @!P3 LDGSTS.E.BYPASS.LTC128B.128 [R8+0xa000], desc[UR16][R6.64+0x80] ;  /* 0x0a0000800608bfae */ /* 0x0003e2000b901d50 */
[----:B------:R-:W-:Y:S01]  /*19b0*/  @!P5 LEA R22, R22, R12, 0x18 ;  /* 0x0000000c1616d211 */ /* 0x000fe200078ec0ff */
[----:B------:R-:W-:Y:S01]  /*19c0*/  IMAD.SHL.U32 R12, R38, 0x40, RZ ;  /* 0x00000040260c7824 */ /* 0x000fe200078e00ff */
[----:B------:R-:W-:-:S02]  /*19d0*/  LOP3.LUT R9, R23, 0xfffffff8, RZ, 0xc0, !PT ;  /* 0xfffffff817097812 */ /* 0x000fc400078ec0ff */
[----:B--2---:R-:W-:-:S03]  /*19e0*/  @!P2 LEA R24, R24, R10, 0x18 ;  /* 0x0000000a1818a211 */ /* 0x004fc600078ec0ff */
[----:B------:R-:W-:Y:S02]  /*19f0*/  IMAD.IADD R25, R0, 0x1, -R9 ;  /* 0x0000000100197824 */ /* 0x000fe400078e0a09 */
[----:B------:R-:W-:Y:S02]  /*1a00*/  IMAD R0, R3, UR8, RZ ;  /* 0x0000000803007c24 */ /* 0x000fe4000f8e02ff */
[----:B------:R-:W-:Y:S02]  /*1a10*/  @!P6 IMAD R3, R20, 0x2, R11 ;  /* 0x000000021403e824 */ /* 0x000fe400078e020b */
[----:B------:R-:W-:Y:S01]  /*1a20*/  IMAD R10, R2, UR9, R0 ;  /* 0x00000009020a7c24 */ /* 0x000fe2000f8e0200 */
[----:B------:R-:W-:Y:S01]  /*1a30*/  LOP3.LUT R0, R12, 0x1c0, RZ, 0xc0, !PT ;  /* 0x000001c00c007812 */ /* 0x000fe200078ec0ff */
[----:B------:R-:W-:Y:S01]  /*1a40*/  IMAD.SHL.U32 R11, R19, 0x8, RZ ;  /* 0x00000008130b7824 */ /* 0x000fe200078e00ff */
[----:B------:R-:W2:Y:S01]  /*1a50*/  @!P2 LDC.64 R12, c[0x0][0x218] ;  /* 0x00008600ff0cab82 */ /* 0x000ea20000000a00 */
[----:B-1----:R-:W-:Y:S01]  /*1a60*/  IMAD.U32 R6, RZ, RZ, UR11 ;  /* 0x0000000bff067e24 */ /* 0x002fe2000f8e00ff */
[----:B------:R-:W-:-:S04]  /*1a70*/  @!P6 LEA R7, P3, R17, R4, 0x4 ;  /* 0x000000041107e211 */ /* 0x000fc800078620ff */
[----:B------:R-:W-:Y:S02]  /*1a80*/  @!P6 LEA.HI.X R8, R17, R5, R6, 0x4, P3 ;  /* 0x000000051108e211 */ /* 0x000fe400018f2406 */
[----:B------:R-:W-:-:S04]  /*1a90*/  @!P6 LEA R6, P3, R7, R14, 0x1 ;  /* 0x0000000e0706e211 */ /* 0x000fc800078608ff */
[----:B------:R-:W-:Y:S01]  /*1aa0*/  @!P6 LEA.HI.X R7, R7, R15, R8, 0x1, P3 ;  /* 0x0000000f0707e211 */ /* 0x000fe200018f0c08 */
[C---:B------:R-:W-:Y:S01]  /*1ab0*/  IMAD.WIDE.U32 R8, R2.reuse, UR8, R28 ;  /* 0x0000000802087c25 */ /* 0x040fe2000f8e001c */
[----:B------:R-:W1:Y:S01]  /*1ac0*/  @!P5 LDC.64 R14, c[0x0][0x218] ;  /* 0x00008600ff0edb82 */ /* 0x000e620000000a00 */
[C---:B------:R-:W-:Y:S01]  /*1ad0*/  ISETP.GE.AND P3, PT, R2.reuse, UR20, PT ;  /* 0x0000001402007c0c */ /* 0x040fe2000bf66270 */
[----:B------:R-:W-:Y:S01]  /*1ae0*/  USHF.L.U32 UR20, UR11, 0x5, URZ ;  /* 0x000000050b147899 */ /* 0x000fe2000800063f */
[----:B------:R-:W-:Y:S01]  /*1af0*/  SHF.L.U32 R2, R2, 0x3, RZ ;  /* 0x0000000302027819 */ /* 0x000fe200000006ff */
[----:B------:R-:W-:Y:S04]  /*1b00*/  @!P6 LDGSTS.E.BYPASS.LTC128B.128 [R3+0x8800], desc[UR16][R6.64] ;  /* 0x088000000603efae */ /* 0x000fe8000b901d50 */
[----:B------:R3:W-:Y:S02]  /*1b10*/  @!P6 LDGSTS.E.BYPASS.LTC128B.128 [R3+0xa800], desc[UR16][R6.64+0x80] ;  /* 0x0a8000800603efae */ /* 0x0007e4000b901d50 */
[----:B---3--:R-:W-:Y:S01]  /*1b20*/  LOP3.LUT R3, R0, 0x8, R2, 0xf8, !PT ;  /* 0x0000000800037812 */ /* 0x008fe200078ef802 */
[----:B------:R-:W-:Y:S01]  /*1b30*/  IMAD R7, R21, UR6, RZ ;  /* 0x0000000615077c24 */ /* 0x000fe2000f8e02ff */
[----:B------:R-:W-:-:S02]  /*1b40*/  SHF.R.U32.HI R0, RZ, 0x3, R0 ;  /* 0x00000003ff007819 */ /* 0x000fc40000011600 */
[----:B------:R-:W-:Y:S01]  /*1b50*/  IADD3 R2, P6, R8, UR24, RZ ;  /* 0x0000001808027c10 */ /* 0x000fe2000ffde0ff */
[----:B------:R-:W-:Y:S01]  /*1b60*/  UIMAD.WIDE.U32 UR24, UR10, 0x20, URZ ;  /* 0x000000200a1878a5 */ /* 0x000fe2000f8e003f */
[----:B------:R-:W-:Y:S01]  /*1b70*/  LOP3.LUT R18, R3, R0, RZ, 0x3c, !PT ;  /* 0x0000000003127212 */ /* 0x000fe200078e3cff */
[----:B------:R-:W-:Y:S01]  /*1b80*/  IMAD.U32 R0, RZ, RZ, UR20 ;  /* 0x00000014ff007e24 */ /* 0x000fe2000f8e00ff */
[----:B------:R-:W-:Y:S01]  /*1b90*/  IADD3.X R3, R9, UR22, R10, P6, !PT ;  /* 0x0000001609037c10 */ /* 0x000fe2000b7fe40a */
[----:B------:R-:W-:Y:S01]  /*1ba0*/  @!P5 IMAD R10, R20, 0x2, R22 ;  /* 0x00000002140ad824 */ /* 0x000fe200078e0216 */
[----:B------:R-:W-:Y:S02]  /*1bb0*/  LEA.HI R22, R40, R165, RZ, 0x5 ;  /* 0x000000a528167211 */ /* 0x000fe400078f28ff */
[----:B------:R-:W-:Y:S01]  /*1bc0*/  @!P5 IADD3 R6, P6, R4, UR24, RZ ;  /* 0x000000180406dc10 */ /* 0x000fe2000ffde0ff */
[----:B------:R-:W-:Y:S01]  /*1bd0*/  IMAD.WIDE.U32 R26, R16, UR6, R2 ;  /* 0x00000006101a7c25 */ /* 0x000fe2000f8e0002 */
[----:B------:R-:W-:-:S02]  /*1be0*/  @!UP0 UIMAD UR6, UR11, 0x30, URZ ;  /* 0x000000300b0688a4 */ /* 0x000fc4000f8e023f */
[----:B------:R-:W-:Y:S01]  /*1bf0*/  @!P5 IADD3.X R0, R5, UR25, R0, P6, !PT ;  /* 0x000000190500dc10 */ /* 0x000fe2000b7fe400 */
[----:B------:R-:W-:Y:S01]  /*1c00*/  @!P2 IMAD.WIDE.U32 R2, R17, 0x30, R4 ;  /* 0x000000301102a825 */ /* 0x000fe200078e0004 */
[C---:B-1----:R-:W-:Y:S01]  /*1c10*/  @!P5 LEA R8, P6, R6.reuse, R14, 0x1 ;  /* 0x0000000e0608d211 */ /* 0x042fe200078c08ff */
[----:B------:R-:W-:Y:S01]  /*1c20*/  UIMAD.WIDE.U32 UR24, UR18, UR8, URZ ;  /* 0x00000008121872a5 */ /* 0x000fe2000f8e003f */
[----:B------:R-:W-:Y:S01]  /*1c30*/  STL.64 [R1+0x28], R26 ;  /* 0x0000281a01007387 */ /* 0x000fe20000100a00 */
[----:B------:R-:W-:Y:S01]  /*1c40*/  @!P2 VIADD R3, R3, UR6 ;  /* 0x000000060303ac36 */ /* 0x000fe20008000000 */
[----:B------:R-:W-:Y:S01]  /*1c50*/  @!P5 LEA.HI.X R9, R6, R15, R0, 0x1, P6 ;  /* 0x0000000f0609d211 */ /* 0x000fe200030f0c00 */
[----:B------:R-:W-:Y:S01]  /*1c60*/  IMAD R16, R16, UR7, R7 ;  /* 0x0000000710107c24 */ /* 0x000fe2000f8e0207 */
[----:B--2---:R-:W-:Y:S01]  /*1c70*/  @!P2 LEA R4, P6, R2, R12, 0x1 ;  /* 0x0000000c0204a211 */ /* 0x004fe200078c08ff */
[----:B------:R-:W-:Y:S01]  /*1c80*/  IMAD.SHL.U32 R0, R25, 0x40, RZ ;  /* 0x0000004019007824 */ /* 0x000fe200078e00ff */
[----:B------:R-:W-:Y:S01]  /*1c90*/  MOV R7, UR25 ;  /* 0x0000001900077c02 */ /* 0x000fe20008000f00 */
[----:B------:R-:W-:Y:S01]  /*1ca0*/  @!P2 IMAD R7, R20, 0x2, R24 ;  /* 0x000000021407a824 */ /* 0x000fe200078e0218 */
[----:B------:R-:W-:Y:S01]  /*1cb0*/  @!P2 LEA.HI.X R5, R2, R13, R3, 0x1, P6 ;  /* 0x0000000d0205a211 */ /* 0x000fe200030f0c03 */
[----:B------:R-:W-:Y:S01]  /*1cc0*/  @!P5 LDGSTS.E.BYPASS.LTC128B.128 [R10+0x9000], desc[UR16][R8.64] ;  /* 0x09000000080adfae */ /* 0x000fe2000b901d50 */
[----:B------:R-:W-:Y:S01]  /*1cd0*/  UIMAD UR7, UR19, UR8, URZ ;  /* 0x00000008130772a4 */ /* 0x000fe2000f8e023f */
[----:B------:R-:W-:Y:S01]  /*1ce0*/  LOP3.LUT R0, R0, 0x1c0, RZ, 0xc0, !PT ;  /* 0x000001c000007812 */ /* 0x000fe200078ec0ff */
[----:B------:R-:W1:Y:S01]  /*1cf0*/  @!P3 LDC.64 R14, c[0x0][0x220] ;  /* 0x00008800ff0ebb82 */ /* 0x000e620000000a00 */
[----:B------:R1:W-:Y:S01]  /*1d00*/  @!P5 LDGSTS.E.BYPASS.LTC128B.128 [R10+0xb000], desc[UR16][R8.64+0x80] ;  /* 0x0b000080080adfae */ /* 0x0003e2000b901d50 */
[----:B------:R-:W-:Y:S01]  /*1d10*/  UIMAD UR7, UR18, UR9, UR7 ;  /* 0x00000009120772a4 */ /* 0x000fe2000f8e0207 */
[----:B------:R-:W-:Y:S01]  /*1d20*/  LOP3.LUT R12, R0, 0x8, R11, 0xf8, !PT ;  /* 0x00000008000c7812 */ /* 0x000fe200078ef80b */
[----:B------:R-:W-:Y:S01]  /*1d30*/  IMAD.U32 R6, RZ, RZ, UR24 ;  /* 0x00000018ff067e24 */ /* 0x000fe2000f8e00ff */
[----:B------:R-:W-:Y:S01]  /*1d40*/  @!P2 LDGSTS.E.BYPASS.LTC128B.128 [R7+0x9800], desc[UR16][R4.64] ;  /* 0x098000000407afae */ /* 0x000fe2000b901d50 */
[----:B------:R-:W-:Y:S01]  /*1d50*/  SHF.R.U32.HI R11, RZ, 0x3, R0 ;  /* 0x00000003ff0b7819 */ /* 0x000fe20000011600 */
[----:B------:R-:W-:Y:S01]  /*1d60*/  IMAD R0, R19, 0x200, R18 ;  /* 0x0000020013007824 */ /* 0x000fe200078e0212 */
[----:B------:R-:W-:Y:S01]  /*1d70*/  UIADD3 UR7, UR25, UR7, URZ ;  /* 0x0000000719077290 */ /* 0x000fe2000fffe03f */
[----:B------:R2:W-:Y:S01]  /*1d80*/  @!P2 LDGSTS.E.BYPASS.LTC128B.128 [R7+0xb800], desc[UR16][R4.64+0x80] ;  /* 0x0b8000800407afae */ /* 0x0005e2000b901d50 */
[----:B------:R-:W3:Y:S01]  /*1d90*/  @!P0 LDC.64 R18, c[0x0][0x220] ;  /* 0x00008800ff128b82 */ /* 0x000ee20000000a00 */
[----:B------:R-:W-:Y:S01]  /*1da0*/  IMAD.IADD R13, R27, 0x1, R16 ;  /* 0x000000011b0d7824 */ /* 0x000fe200078e0210 */
[----:B------:R-:W-:Y:S01]  /*1db0*/  LEA R2, P6, R6, R26, 0x6 ;  /* 0x0000001a06027211 */ /* 0x000fe200078c30ff */
[----:B------:R-:W0:Y:S01]  /*1dc0*/  LDGDEPBAR ;  /* 0x00000000000079af */ /* 0x000e220000000000 */
[----:B------:R-:W-:Y:S01]  /*1dd0*/  IMAD.U32 R3, RZ, RZ, UR7 ;  /* 0x00000007ff037e24 */ /* 0x000fe2000f8e00ff */
[----:B------:R-:W-:Y:S01]  /*1de0*/  USHF.L.U32 UR6, UR9, 0x5, URZ ;  /* 0x0000000509067899 */ /* 0x000fe2000800063f */
[----:B------:R-:W-:Y:S01]  /*1df0*/  LOP3.LUT R184, R12, R11, RZ, 0x3c, !PT ;  /* 0x0000000b0cb87212 */ /* 0x000fe200078e3cff */
[----:B------:R-:W-:Y:S01]  /*1e00*/  UIMAD.WIDE.U32 UR24, UR8, 0x20, URZ ;  /* 0x00000020081878a5 */ /* 0x000fe2000f8e003f */
[----:B------:R-:W4:Y:S01]  /*1e10*/  @!P4 LDC.64 R20, c[0x0][0x220] ;  /* 0x00008800ff14cb82 */ /* 0x000f220000000a00 */
[----:B------:R-:W-:Y:S01]  /*1e20*/  LEA.HI.X R3, R6, R13, R3, 0x6, P6 ;  /* 0x0000000d06037211 */ /* 0x000fe200030f3403 */
[----:B------:R-:W-:Y:S01]  /*1e30*/  IMAD.U32 R6, RZ, RZ, UR8 ;  /* 0x00000008ff067e24 */ /* 0x000fe2000f8e00ff */
[----:B------:R5:W-:Y:S01]  /*1e40*/  STL [R1+0x18], R13 ;  /* 0x0000180d01007387 */ /* 0x000be20000100800 */
[----:B------:R-:W-:Y:S01]  /*1e50*/  VOTEU.ALL UP0, P1 ;  /* 0x00000000003f7886 */ /* 0x000fe20000800000 */
[----:B------:R-:W-:Y:S01]  /*1e60*/  LEA R228, R0, UR4, 0x1 ;  /* 0x0000000400e47c11 */ /* 0x000fe2000f8e08ff */
[----:B------:R-:W-:-:S02]  /*1e70*/  ULDC UR19, c[0x0][0x39c] ;  /* 0x0000e70000137ab9 */ /* 0x000fc40000000800 */
[----:B------:R-:W4:Y:S01]  /*1e80*/  @!P1 LDC.64 R16, c[0x0][0x220] ;  /* 0x00008800ff109b82 */ /* 0x000f220000000a00 */
[----:B-1----:R-:W-:Y:S01]  /*1e90*/  @!P3 LEA R10, P6, R2, R14, 0x1 ;  /* 0x0000000e020ab211 */ /* 0x002fe200078c08ff */
[C---:B------:R-:W-:Y:S02]  /*1ea0*/  VIADD R0, R228.reuse, 0x8000 ;  /* 0x00008000e4007836 */ /* 0x040fe40000000000 */
[----:B------:R-:W-:Y:S01]  /*1eb0*/  VIADD R239, R228, 0x8020 ;  /* 0x00008020e4ef7836 */ /* 0x000fe20000000000 */
[----:B------:R-:W-:Y:S01]  /*1ec0*/  @!P3 LEA.HI.X R11, R2, R15, R3, 0x1, P6 ;  /* 0x0000000f020bb211 */ /* 0x000fe200030f0c03 */
[----:B--2---:R-:W-:Y:S01]  /*1ed0*/  IMAD.U32 R4, RZ, RZ, UR8 ;  /* 0x00000008ff047e24 */ /* 0x004fe2000f8e00ff */
[----:B------:R-:W-:-:S04]  /*1ee0*/  DEPBAR.LE SB0, 0x0 ;  /* 0x000080000000791a */ /* 0x000fc80000000000 */
[----:B------:R-:W-:Y:S01]  /*1ef0*/  BAR.SYNC.DEFER_BLOCKING 0x0 ;  /* 0x0000000000007b1d */ /* 0x000fe20000010000 */
[----:B------:R-:W-:Y:S02]  /*1f00*/  MOV R5, UR9 ;  /* 0x0000000900057c02 */ /* 0x000fe40008000f00 */
[----:B------:R-:W-:Y:S01]  /*1f10*/  @!P4 LEA R9, P2, R4, R2, 0x4 ;  /* 0x000000020409c211 */ /* 0x000fe200078420ff */
[----:B-----5:R-:W-:-:S03]  /*1f20*/  IMAD.SHL.U32 R13, R23, 0x40, RZ ;  /* 0x00000040170d7824 */ /* 0x020fc600078e00ff */
[----:B------:R-:W-:Y:S01]  /*1f30*/  @!P4 LEA.HI.X R12, R6, R3, R5, 0x4, P2 ;  /* 0x00000003060cc211 */ /* 0x000fe200010f2405 */
[----:B------:R-:W-:Y:S01]  /*1f40*/  IMAD.U32 R6, RZ, RZ, UR6 ;  /* 0x00000006ff067e24 */ /* 0x000fe2000f8e00ff */
[----:B------:R-:W-:Y:S01]  /*1f50*/  @!P0 IADD3 R7, P2, R2, UR24, RZ ;  /* 0x0000001802078c10 */ /* 0x000fe2000ff5e0ff */
[----:B------:R-:W-:Y:S01]  /*1f60*/  @!P1 IMAD.WIDE.U32 R4, R4, 0x30, R2 ;  /* 0x0000003004049825 */ /* 0x000fe200078e0002 */
[----:B------:R-:W-:Y:S01]  /*1f70*/  SHF.R.S32.HI R2, RZ, 0x5, R22 ;  /* 0x00000005ff027819 */ /* 0x000fe20000011416 */
[----:B------:R-:W-:Y:S01]  /*1f80*/  @!UP0 UIMAD UR6, UR9, 0x30, URZ ;  /* 0x00000030090688a4 */ /* 0x000fe2000f8e023f */
[----:B------:R-:W-:Y:S01]  /*1f90*/  LOP3.LUT R183, R13, 0xfffffe00, RZ, 0xc0, !PT ;  /* 0xfffffe000db77812 */ /* 0x000fe200078ec0ff */
[----:B------:R-:W-:Y:S01]  /*1fa0*/  UISETP.GE.AND UP0, UPT, UR13, 0x41, UPT ;  /* 0x000000410d00788c */ /* 0x000fe2000bf06270 */
[----:B------:R-:W-:Y:S02]  /*1fb0*/  @!P0 IADD3.X R14, R3, UR25, R6, P2, !PT ;  /* 0x00000019030e8c10 */ /* 0x000fe400097fe406 */
[----:B---3--:R-:W-:Y:S01]  /*1fc0*/  @!P0 LEA R6, P2, R7, R18, 0x1 ;  /* 0x0000001207068211 */ /* 0x008fe200078408ff */
[----:B------:R-:W-:Y:S01]  /*1fd0*/  IMAD R3, R2, 0x400, R183 ;  /* 0x0000040002037824 */ /* 0x000fe200078e02b7 */
[----:B----4-:R-:W-:Y:S01]  /*1fe0*/  @!P4 LEA R8, P5, R9, R20, 0x1 ;  /* 0x000000140908c211 */ /* 0x010fe200078a08ff */
[----:B------:R-:W-:Y:S01]  /*1ff0*/  @!P1 VIADD R2, R5, UR6 ;  /* 0x0000000605029c36 */ /* 0x000fe20008000000 */
[----:B------:R-:W-:-:S02]  /*2000*/  @!P0 LEA.HI.X R7, R7, R19, R14, 0x1, P2 ;  /* 0x0000001307078211 */ /* 0x000fc400010f0c0e */
[----:B------:R-:W-:Y:S01]  /*2010*/  @!P4 LEA.HI.X R9, R9, R21, R12, 0x1, P5 ;  /* 0x000000150909c211 */ /* 0x000fe200028f0c0c */
[----:B------:R-:W-:Y:S04]  /*2020*/  @P3 STS.128 [R247+0xc000], RZ ;  /* 0x00c000fff7003388 */ /* 0x000fe80000000c00 */
[----:B------:R-:W-:Y:S04]  /*2030*/  @P3 STS.128 [R247+0xe000], RZ ;  /* 0x00e000fff7003388 */ /* 0x000fe80000000c00 */
[----:B------:R-:W-:Y:S01]  /*2040*/  @!PT LDS RZ, [RZ] ;  /* 0x00000000fffff984 */ /* 0x000fe20000000800 */
[----:B------:R-:W-:Y:S01]  /*2050*/  @!PT LDS RZ, [RZ] ;  /* 0x00000000fffff984 */ /* 0x000fe20000000800 */
[----:B------:R-:W-:Y:S01]  /*2060*/  @!PT LDS RZ, [RZ] ;  /* 0x00000000fffff984 */ /* 0x000fe20000000800 */
[----:B------:R-:W-:Y:S04]  /*2070*/  @!P3 LDGSTS.E.BYPASS.LTC128B.128 [R247+0xc000], desc[UR16][R10.64] ;  /* 0x0c0000000af7bfae */ /* 0x000fe8000b901d50 */
        /* <DEDUP_REMOVED lines=21> */
[----:B------:R-:W-:-:S03]  /*21d0*/  MOV R2, 0x20 ;  /* 0x0000002000027802 */ /* 0x000fc60000000f00 */
[----:B------:R-:W-:Y:S04]  /*21e0*/  @P1 STS.128 [R247+0xf800], RZ ;  /* 0x00f800fff7001388 */ /* 0x000fe80000000c00 */
[----:B------:R-:W-:Y:S01]  /*21f0*/  @!PT LDS RZ, [RZ] ;  /* 0x00000000fffff984 */ /* 0x000fe20000000800 */
[----:B------:R-:W-:Y:S01]  /*2200*/  @!PT LDS RZ, [RZ] ;  /* 0x00000000fffff984 */ /* 0x000fe20000000800 */
[----:B------:R-:W-:Y:S01]  /*2210*/  @!PT LDS RZ, [RZ] ;  /* 0x00000000fffff984 */ /* 0x000fe20000000800 */
[----:B------:R-:W-:Y:S04]  /*2220*/  @!P1 LDGSTS.E.BYPASS.LTC128B.128 [R247+0xd800], desc[UR16][R10.64] ;  /* 0x0d8000000af79fae */ /* 0x000fe8000b901d50 */
[----:B------:R2:W-:Y:S01]  /*2230*/  @!P1 LDGSTS.E.BYPASS.LTC128B.128 [R247+0xf800], desc[UR16][R10.64+0x80] ;  /* 0x0f8000800af79fae */ /* 0x0005e2000b901d50 */
[----:B------:R-:W-:-:S03]  /*2240*/  R2P PR, R25, 0x6 ;  /* 0x0000000619007804 */ /* 0x000fc60000000000 */
[----:B------:R-:W-:Y:S02]  /*2250*/  LDSM.16.M88.4 R20, [R228+0x8000] ;  /* 0x00800000e414783b */ /* 0x000fe40000000200 */
[----:B------:R-:W-:Y:S02]  /*2260*/  SEL R3, R3, 0xfffffff0, !P1 ;  /* 0xfffffff003037807 */ /* 0x000fe40004800000 */
[----:B------:R-:W-:Y:S01]  /*2270*/  SEL R2, R2, 0xffffffe0, !P2 ;  /* 0xffffffe002027807 */ /* 0x000fe20005000000 */
[----:B------:R-:W-:Y:S01]  /*2280*/  LDSM.16.M88.4 R28, [R228+0x9000] ;  /* 0x00900000e41c783b */ /* 0x000fe20000000200 */
[----:B------:R-:W-:Y:S01]  /*2290*/  R2P PR, R38, 0x6 ;  /* 0x0000000626007804 */ /* 0x000fe20000000000 */
[----:B------:R-:W-:Y:S01]  /*22a0*/  IMAD R236, R3, 0x2, R235 ;  /* 0x0000000203ec7824 */ /* 0x000fe200078e02eb */
[C---:B------:R-:W-:Y:S01]  /*22b0*/  LEA R238, R2.reuse, R235, 0x1 ;  /* 0x000000eb02ee7211 */ /* 0x040fe200078e08ff */
[----:B-1----:R-:W1:Y:S02]  /*22c0*/  LDSM.16.M88.4 R4, [R235+0x2000] ;  /* 0x00200000eb04783b */ /* 0x002e640000000200 */
[----:B------:R-:W-:-:S02]  /*22d0*/  IMAD R237, R2, 0x2, R236 ;  /* 0x0000000202ed7824 */ /* 0x000fc400078e02ec */
[----:B------:R-:W-:Y:S04]  /*22e0*/  LDSM.16.M88.4 R32, [R228+0x8800] ;  /* 0x00880000e420783b */ /* 0x000fe80000000200 */
[----:B------:R-:W-:Y:S02]  /*22f0*/  LDSM.16.M88.4 R24, [R228+0x9800] ;  /* 0x00980000e418783b */ /* 0x000fe40000000200 */
[----:B------:R-:W-:Y:S02]  /*2300*/  @P1 VIADD R239, R0, 0xffffffe0 ;  /* 0xffffffe000ef1836 */ /* 0x000fe40000000000 */
[----:B------:R-:W-:Y:S01]  /*2310*/  LDSM.16.M88.4 R16, [R236] ;  /* 0x00000000ec10783b */ /* 0x000fe20000000200 */
[----:B------:R-:W-:-:S03]  /*2320*/  IMAD.MOV.U32 R0, RZ, RZ, 0x40 ;  /* 0x00000040ff007424 */ /* 0x000fc600078e00ff */
[----:B--2---:R-:W2:Y:S02]  /*2330*/  LDSM.16.M88.4 R8, [R235] ;  /* 0x00000000eb08783b */ /* 0x004ea40000000200 */
[----:B------:R-:W-:Y:S02]  /*2340*/  SEL R0, R0, 0xffffffc0, !P2 ;  /* 0xffffffc000007807 */ /* 0x000fe40005000000 */
[----:B------:R-:W3:Y:S03]  /*2350*/  LDSM.16.M88.4 R48, [R239] ;  /* 0x00000000ef30783b */ /* 0x000ee60000000200 */
[----:B------:R-:W-:Y:S01]  /*2360*/  IMAD.IADD R234, R228, 0x1, R0 ;  /* 0x00000001e4ea7824 */ /* 0x000fe200078e0200 */
[----:B------:R-:W4:Y:S01]  /*2370*/  LDSM.16.M88.4 R12, [R236+0x2000] ;  /* 0x00200000ec0c783b */ /* 0x000f220000000200 */
[----:B------:R-:W-:-:S03]  /*2380*/  IMAD.IADD R233, R0, 0x1, R239 ;  /* 0x0000000100e97824 */ /* 0x000fc600078e02ef */
[----:B------:R-:W5:Y:S04]  /*2390*/  LDSM.16.M88.4 R52, [R239+0x1000] ;  /* 0x00100000ef34783b */ /* 0x000f680000000200 */
[----:B------:R-:W-:Y:S04]  /*23a0*/  LDSM.16.M88.4 R64, [R239+0x1800] ;  /* 0x00180000ef40783b */ /* 0x000fe80000000200 */
[----:B------:R-:W-:Y:S01]  /*23b0*/  LDSM.16.M88.4 R56, [R234+0x8000] ;  /* 0x00800000ea38783b */ /* 0x000fe20000000200 */
[C---:B-1----:R-:W-:Y:S03]  /*23c0*/  HMMA.16816.F32.BF16 R40, R4.reuse, R20, RZ ;  /* 0x000000140428723c */ /* 0x042fe600000418ff */
[----:B------:R-:W-:Y:S04]  /*23d0*/  LDSM.16.M88.4 R44, [R238] ;  /* 0x00000000ee2c783b */ /* 0x000fe80000000200 */
[----:B------:R-:W-:Y:S01]  /*23e0*/  LDSM.16.M88.4 R68, [R233] ;  /* 0x00000000e944783b */ /* 0x000fe20000000200 */
[C---:B------:R-:W-:Y:S03]  /*23f0*/  HMMA.16816.F32.BF16 R96, R4.reuse, R22, RZ ;  /* 0x000000160460723c */ /* 0x040fe600000418ff */
[----:B------:R-:W0:Y:S03]  /*2400*/  LDGDEPBAR ;  /* 0x00000000000079af */ /* 0x000e260000000000 */
[----:B------:R-:W-:Y:S06]  /*2410*/  HMMA.16816.F32.BF16 R84, R4, R28, RZ ;  /* 0x0000001c0454723c */ /* 0x000fec00000418ff */
[C---:B--2---:R-:W-:Y:S06]  /*2420*/  HMMA.16816.F32.BF16 R36, R8.reuse, R20, RZ ;  /* 0x000000140824723c */ /* 0x044fec00000418ff */
[----:B------:R-:W-:Y:S01]  /*2430*/  HMMA.16816.F32.BF16 R132, R8, R22, RZ ;  /* 0x000000160884723c */ /* 0x000fe200000418ff */
[----:B------:R-:W1:Y:S05]  /*2440*/  LDSM.16.M88.4 R20, [R239+0x800] ;  /* 0x00080000ef14783b */ /* 0x000e6a0000000200 */
[C---:B------:R-:W-:Y:S06]  /*2450*/  HMMA.16816.F32.BF16 R92, R4.reuse, R32, RZ ;  /* 0x00000020045c723c */ /* 0x040fec00000418ff */
[C---:B------:R-:W-:Y:S06]  /*2460*/  HMMA.16816.F32.BF16 R76, R4.reuse, R24, RZ ;  /* 0x00000018044c723c */ /* 0x040fec00000418ff */
[C---:B------:R-:W-:Y:S06]  /*2470*/  HMMA.16816.F32.BF16 R88, R4.reuse, R34, RZ ;  /* 0x000000220458723c */ /* 0x040fec00000418ff */
[C---:B------:R-:W-:Y:S06]  /*2480*/  HMMA.16816.F32.BF16 R80, R4.reuse, R30, RZ ;  /* 0x0000001e0450723c */ /* 0x040fec00000418ff */
[----:B------:R-:W-:Y:S01]  /*2490*/  HMMA.16816.F32.BF16 R72, R4, R26, RZ ;  /* 0x0000001a0448723c */ /* 0x000fe200000418ff */
[----:B------:R-:W2:Y:S05]  /*24a0*/  LDSM.16.M88.4 R4, [R238+0x2000] ;  /* 0x00200000ee04783b */ /* 0x000eaa0000000200 */
[C---:B------:R-:W-:Y:S06]  /*24b0*/  HMMA.16816.F32.BF16 R100, R8.reuse, R24, RZ ;  /* 0x000000180864723c */ /* 0x040fec00000418ff */
[----:B------:R-:W-:Y:S06]  /*24c0*/  HMMA.16816.F32.BF16 R140, R8, R26, RZ ;  /* 0x0000001a088c723c */ /* 0x000fec00000418ff */
[----:B---3--:R-:W-:Y:S01]  /*24d0*/  HMMA.16816.F32.BF16 R24, R16, R48, R36 ;  /* 0x000000301018723c */ /* 0x008fe20000041824 */
[----:B------:R-:W-:Y:S05]  /*24e0*/  LDSM.16.M88.4 R36, [R237+0x2000] ;  /* 0x00200000ed24783b */ /* 0x000fea0000000200 */
[C---:B------:R-:W-:Y:S06]  /*24f0*/  HMMA.16816.F32.BF16 R60, R8.reuse, R32, RZ ;  /* 0x00000020083c723c */ /* 0x040fec00000418ff */
[C---:B------:R-:W-:Y:S06]  /*2500*/  HMMA.16816.F32.BF16 R104, R8.reuse, R34, RZ ;  /* 0x000000220868723c */ /* 0x040fec00000418ff */
[C---:B------:R-:W-:Y:S06]  /*2510*/  HMMA.16816.F32.BF16 R32, R8.reuse, R28, RZ ;  /* 0x0000001c0820723c */ /* 0x040fec00000418ff */
[----:B------:R-:W-:Y:S01]  /*2520*/  HMMA.16816.F32.BF16 R136, R8, R30, RZ ;  /* 0x0000001e0888723c */ /* 0x000fe200000418ff */
[----:B------:R-:W-:Y:S05]  /*2530*/  LDSM.16.M88.4 R8, [R234+0x8800] ;  /* 0x00880000ea08783b */ /* 0x000fea0000000200 */
[C---:B----4-:R-:W-:Y:S01]  /*2540*/  HMMA.16816.F32.BF16 R28, R12.reuse, R48, R40 ;  /* 0x000000300c1c723c */ /* 0x050fe20000041828 */
[----:B------:R-:W3:Y:S05]  /*2550*/  LDSM.16.M88.4 R40, [R237] ;  /* 0x00000000ed28783b */ /* 0x000eea0000000200 */
[C---:B-----5:R-:W-:Y:S06]  /*2560*/  HMMA.16816.F32.BF16 R124, R12.reuse, R52, R84 ;  /* 0x000000340c7c723c */ /* 0x060fec0000041854 */
[C---:B------:R-:W-:Y:S06]  /*2570*/  HMMA.16816.F32.BF16 R116, R12.reuse, R50, R96 ;  /* 0x000000320c74723c */ /* 0x040fec0000041860 */
[C---:B-1----:R-:W-:Y:S06]  /*2580*/  HMMA.16816.F32.BF16 R128, R12.reuse, R20, R92 ;  /* 0x000000140c80723c */ /* 0x042fec000004185c */
[C---:B------:R-:W-:Y:S01]  /*2590*/  HMMA.16816.F32.BF16 R120, R12.reuse, R64, R76 ;  /* 0x000000400c78723c */ /* 0x040fe2000004184c */
[----:B------:R-:W-:Y:S05]  /*25a0*/  LDSM.16.M88.4 R76, [R228+0xa000] ;  /* 0x00a00000e44c783b */ /* 0x000fea0000000200 */
[C---:B------:R-:W-:Y:S01]  /*25b0*/  HMMA.16816.F32.BF16 R112, R12.reuse, R22, R88 ;  /* 0x000000160c70723c */ /* 0x040fe20000041858 */
[----:B------:R-:W-:Y:S05]  /*25c0*/  LDSM.16.M88.4 R88, [R239+0x2000] ;  /* 0x00200000ef58783b */ /* 0x000fea0000000200 */
[C---:B------:R-:W-:Y:S01]  /*25d0*/  HMMA.16816.F32.BF16 R96, R12.reuse, R54, R80 ;  /* 0x000000360c60723c */ /* 0x040fe20000041850 */
[----:B------:R-:W-:Y:S05]  /*25e0*/  LDSM.16.M88.4 R80, [R234+0x9800] ;  /* 0x00980000ea50783b */ /* 0x000fea0000000200 */
[----:B------:R-:W-:Y:S06]  /*25f0*/  HMMA.16816.F32.BF16 R84, R12, R66, R72 ;  /* 0x000000420c54723c */ /* 0x000fec0000041848 */
[----:B------:R-:W-:Y:S01]  /*2600*/  HMMA.16816.F32.BF16 R12, R44, R56, R24 ;  /* 0x000000382c0c723c */ /* 0x000fe20000041818 */
[----:B------:R-:W-:Y:S05]  /*2610*/  LDSM.16.M88.4 R24, [R236+0x4000] ;  /* 0x00400000ec18783b */ /* 0x000fea0000000200 */
[C---:B------:R-:W-:Y:S01]  /*2620*/  HMMA.16816.F32.BF16 R148, R16.reuse, R52, R32 ;  /* 0x000000341094723c */ /* 0x040fe20000041820 */
[----:B------:R-:W1:Y:S05]  /*2630*/  LDSM.16.M88.4 R32, [R235+0x4000] ;  /* 0x00400000eb20783b */ /* 0x000e6a0000000200 */
[C---:B------:R-:W-:Y:S01]  /*2640*/  HMMA.16816.F32.BF16 R108, R16.reuse, R20, R60 ;  /* 0x00000014106c723c */ /* 0x040fe2000004183c */
[----:B------:R-:W4:Y:S05]  /*2650*/  LDSM.16.M88.4 R60, [R234+0x9000] ;  /* 0x00900000ea3c783b */ /* 0x000f2a0000000200 */
[----:B------:R-:W-:Y:S06]  /*2660*/  HMMA.16816.F32.BF16 R48, R16, R50, R132 ;  /* 0x000000321030723c */ /* 0x000fec0000041884 */
[----:B--2---:R-:W-:Y:S01]  /*2670*/  HMMA.16816.F32.BF16 R72, R4, R56, R28 ;  /* 0x000000380448723c */ /* 0x004fe2000004181c */
[----:B------:R-:W2:Y:S05]  /*2680*/  LDSM.16.M88.4 R28, [R235+0x6000] ;  /* 0x00600000eb1c783b */ /* 0x000eaa0000000200 */
[----:B---3--:R-:W-:Y:S06]  /*2690*/  HMMA.16816.F32.BF16 R12, R40, R68, R12 ;  /* 0x00000044280c723c */ /* 0x008fec000004180c */
[C---:B------:R-:W-:Y:S01]  /*26a0*/  HMMA.16816.F32.BF16 R92, R16.reuse, R22, R104 ;  /* 0x00000016105c723c */ /* 0x040fe20000041868 */
[----:B------:R-:W-:Y:S05]  /*26b0*/  LDSM.16.M88.4 R20, [R238+0x4000] ;  /* 0x00400000ee14783b */ /* 0x000fea0000000200 */
[C---:B------:R-:W-:Y:S06]  /*26c0*/  HMMA.16816.F32.BF16 R160, R16.reuse, R64, R100 ;  /* 0x0000004010a0723c */ /* 0x040fec0000041864 */
[C---:B------:R-:W-:Y:S01]  /*26d0*/  HMMA.16816.F32.BF16 R104, R16.reuse, R54, R136 ;  /* 0x000000361068723c */ /* 0x040fe20000041888 */
[----:B------:R-:W-:Y:S05]  /*26e0*/  LDSM.16.M88.4 R52, [R233+0x800] ;  /* 0x00080000e934783b */ /* 0x000fea0000000200 */
[----:B------:R-:W-:Y:S06]  /*26f0*/  HMMA.16816.F32.BF16 R144, R16, R66, R140 ;  /* 0x000000421090723c */ /* 0x000fec000004188c */
[----:B------:R-:W-:Y:S01]  /*2700*/  HMMA.16816.F32.BF16 R16, R44, R58, R48 ;  /* 0x0000003a2c10723c */ /* 0x000fe20000041830 */
[----:B------:R-:W-:Y:S05]  /*2710*/  LDSM.16.M88.4 R48, [R233+0x1800] ;  /* 0x00180000e930783b */ /* 0x000fea0000000200 */
[----:B------:R-:W-:Y:S06]  /*2720*/  HMMA.16816.F32.BF16 R72, R36, R68, R72 ;  /* 0x000000442448723c */ /* 0x000fec0000041848 */
[----:B-1----:R-:W-:Y:S06]  /*2730*/  HMMA.16816.F32.BF16 R12, R32, R76, R12 ;  /* 0x0000004c200c723c */ /* 0x002fec000004180c */
[C---:B------:R-:W-:Y:S06]  /*2740*/  HMMA.16816.F32.BF16 R140, R4.reuse, R8, R128 ;  /* 0x00000008048c723c */ /* 0x040fec0000041880 */
[C---:B----4-:R-:W-:Y:S06]  /*2750*/  HMMA.16816.F32.BF16 R152, R4.reuse, R60, R124 ;  /* 0x0000003c0498723c */ /* 0x050fec000004187c */
[C---:B------:R-:W-:Y:S06]  /*2760*/  HMMA.16816.F32.BF16 R156, R4.reuse, R80, R120 ;  /* 0x00000050049c723c */ /* 0x040fec0000041878 */
[C---:B------:R-:W-:Y:S01]  /*2770*/  HMMA.16816.F32.BF16 R100, R4.reuse, R58, R116 ;  /* 0x0000003a0464723c */ /* 0x040fe20000041874 */
[----:B------:R-:W-:Y:S05]  /*2780*/  LDSM.16.M88.4 R56, [R233+0x1000] ;  /* 0x00100000e938783b */ /* 0x000fea0000000200 */
[C---:B------:R-:W-:Y:S06]  /*2790*/  HMMA.16816.F32.BF16 R112, R4.reuse, R10, R112 ;  /* 0x0000000a0470723c */ /* 0x040fec0000041870 */
[C---:B------:R-:W-:Y:S06]  /*27a0*/  HMMA.16816.F32.BF16 R132, R4.reuse, R62, R96 ;  /* 0x0000003e0484723c */ /* 0x040fec0000041860 */
[----:B------:R-:W-:Y:S01]  /*27b0*/  HMMA.16816.F32.BF16 R128, R4, R82, R84 ;  /* 0x000000520480723c */ /* 0x000fe20000041854 */
[----:B------:R-:W1:Y:S04]  /*27c0*/  LDSM.16.M88.4 R4, [R236+0x6000] ;  /* 0x00600000ec04783b */ /* 0x000e680000000200 */
[----:B------:R-:W3:Y:S01]  /*27d0*/  LDSM.16.M88.4 R84, [R234+0xa000] ;  /* 0x00a00000ea54783b */ /* 0x000ee20000000200 */
[----:B------:R-:W-:Y:S03]  /*27e0*/  HMMA.16816.F32.BF16 R64, R40, R70, R16 ;  /* 0x000000462840723c */ /* 0x000fe60000041810 */
[----:B------:R-:W4:Y:S03]  /*27f0*/  LDSM.16.M88.4 R16, [R238+0x6000] ;  /* 0x00600000ee10783b */ /* 0x000f260000000200 */
[----:B--2---:R-:W-:Y:S06]  /*2800*/  HMMA.16816.F32.BF16 R72, R28, R76, R72 ;  /* 0x0000004c1c48723c */ /* 0x004fec0000041848 */
[C---:B------:R-:W-:Y:S06]  /*2810*/  HMMA.16816.F32.BF16 R124, R44.reuse, R8, R108 ;  /* 0x000000082c7c723c */ /* 0x040fec000004186c */
[----:B------:R-:W-:Y:S01]  /*2820*/  HMMA.16816.F32.BF16 R120, R44, R10, R92 ;  /* 0x0000000a2c78723c */ /* 0x000fe2000004185c */
[----:B------:R-:W-:Y:S05]  /*2830*/  LDSM.16.M88.4 R92, [R233+0x2000] ;  /* 0x00200000e95c783b */ /* 0x000fea0000000200 */
[----:B------:R-:W-:Y:S01]  /*2840*/  HMMA.16816.F32.BF16 R8, R24, R88, R12 ;  /* 0x000000581808723c */ /* 0x000fe2000004180c */
[----:B------:R-:W-:Y:S05]  /*2850*/  LDSM.16.M88.4 R12, [R237+0x4000] ;  /* 0x00400000ed0c783b */ /* 0x000fea0000000200 */
[----:B------:R-:W-:Y:S06]  /*2860*/  HMMA.16816.F32.BF16 R96, R36, R70, R100 ;  /* 0x000000462460723c */ /* 0x000fec0000041864 */
[C---:B------:R-:W-:Y:S06]  /*2870*/  HMMA.16816.F32.BF16 R136, R44.reuse, R60, R148 ;  /* 0x0000003c2c88723c */ /* 0x040fec0000041894 */
[C---:B------:R-:W-:Y:S06]  /*2880*/  HMMA.16816.F32.BF16 R116, R44.reuse, R62, R104 ;  /* 0x0000003e2c74723c */ /* 0x040fec0000041868 */
[C---:B------:R-:W-:Y:S06]  /*2890*/  HMMA.16816.F32.BF16 R108, R44.reuse, R80, R160 ;  /* 0x000000502c6c723c */ /* 0x040fec00000418a0 */
[----:B------:R-:W-:Y:S01]  /*28a0*/  HMMA.16816.F32.BF16 R100, R44, R82, R144 ;  /* 0x000000522c64723c */ /* 0x000fe20000041890 */
[----:B------:R-:W2:Y:S05]  /*28b0*/  LDSM.16.M88.4 R44, [R228+0xa800] ;  /* 0x00a80000e42c783b */ /* 0x000eaa0000000200 */
[----:B------:R-:W-:Y:S06]  /*28c0*/  HMMA.16816.F32.BF16 R68, R32, R78, R64 ;  /* 0x0000004e2044723c */ /* 0x000fec0000041840 */
[----:B-1----:R-:W-:Y:S06]  /*28d0*/  HMMA.16816.F32.BF16 R72, R4, R88, R72 ;  /* 0x000000580448723c */ /* 0x002fec0000041848 */
[----:B------:R-:W-:Y:S06]  /*28e0*/  HMMA.16816.F32.BF16 R64, R40, R52, R124 ;  /* 0x000000342840723c */ /* 0x000fec000004187c */
[----:B---3--:R-:W-:Y:S01]  /*28f0*/  HMMA.16816.F32.BF16 R60, R20, R84, R8 ;  /* 0x00000054143c723c */ /* 0x008fe20000041808 */
[----:B------:R-:W1:Y:S05]  /*2900*/  LDSM.16.M88.4 R8, [R237+0x6000] ;  /* 0x00600000ed08783b */ /* 0x000e6a0000000200 */
[C---:B------:R-:W-:Y:S06]  /*2910*/  HMMA.16816.F32.BF16 R104, R36.reuse, R52, R140 ;  /* 0x000000342468723c */ /* 0x040fec000004188c */
[C---:B------:R-:W-:Y:S06]  /*2920*/  HMMA.16816.F32.BF16 R112, R36.reuse, R54, R112 ;  /* 0x000000362470723c */ /* 0x040fec0000041870 */
[C---:B------:R-:W-:Y:S06]  /*2930*/  HMMA.16816.F32.BF16 R152, R36.reuse, R56, R152 ;  /* 0x000000382498723c */ /* 0x040fec0000041898 */
[C---:B------:R-:W-:Y:S06]  /*2940*/  HMMA.16816.F32.BF16 R132, R36.reuse, R58, R132 ;  /* 0x0000003a2484723c */ /* 0x040fec0000041884 */
[C---:B------:R-:W-:Y:S06]  /*2950*/  HMMA.16816.F32.BF16 R156, R36.reuse, R48, R156 ;  /* 0x00000030249c723c */ /* 0x040fec000004189c */
[----:B------:R-:W-:Y:S06]  /*2960*/  HMMA.16816.F32.BF16 R128, R36, R50, R128 ;  /* 0x000000322480723c */ /* 0x000fec0000041880 */
[----:B------:R-:W-:Y:S06]  /*2970*/  HMMA.16816.F32.BF16 R36, R28, R78, R96 ;  /* 0x0000004e1c24723c */ /* 0x000fec0000041860 */
[----:B------:R-:W-:Y:S01]  /*2980*/  HMMA.16816.F32.BF16 R80, R40, R54, R120 ;  /* 0x000000362850723c */ /* 0x000fe20000041878 */
[----:B------:R-:W3:Y:S05]  /*2990*/  LDSM.16.M88.4 R52, [R239+0x2800] ;  /* 0x00280000ef34783b */ /* 0x000eea0000000200 */
[----:B------:R-:W-:Y:S06]  /*29a0*/  HMMA.16816.F32.BF16 R68, R24, R90, R68 ;  /* 0x0000005a1844723c */ /* 0x000fec0000041844 */
[----:B----4-:R-:W-:Y:S06]  /*29b0*/  HMMA.16816.F32.BF16 R72, R16, R84, R72 ;  /* 0x000000541048723c */ /* 0x010fec0000041848 */
[C---:B------:R-:W-:Y:S06]  /*29c0*/  HMMA.16816.F32.BF16 R108, R40.reuse, R48, R108 ;  /* 0x00000030286c723c */ /* 0x040fec000004186c */
[----:B------:R-:W-:Y:S06]  /*29d0*/  HMMA.16816.F32.BF16 R100, R40, R50, R100 ;  /* 0x000000322864723c */ /* 0x000fec0000041864 */
[----:B--2---:R-:W-:Y:S06]  /*29e0*/  HMMA.16816.F32.BF16 R48, R32, R44, R64 ;  /* 0x0000002c2030723c */ /* 0x004fec0000041840 */
[----:B------:R-:W-:Y:S06]  /*29f0*/  HMMA.16816.F32.BF16 R96, R12, R92, R60 ;  /* 0x0000005c0c60723c */ /* 0x000fec000004183c */
[C---:B------:R-:W-:Y:S06]  /*2a00*/  HMMA.16816.F32.BF16 R120, R40.reuse, R56, R136 ;  /* 0x000000382878723c */ /* 0x040fec0000041888 */
[----:B------:R-:W-:Y:S06]  /*2a10*/  HMMA.16816.F32.BF16 R116, R40, R58, R116 ;  /* 0x0000003a2874723c */ /* 0x000fec0000041874 */
[----:B------:R-:W-:Y:S01]  /*2a20*/  HMMA.16816.F32.BF16 R40, R4, R90, R36 ;  /* 0x0000005a0428723c */ /* 0x000fe20000041824 */
[----:B------:R-:W-:Y:S05]  /*2a30*/  LDSM.16.M88.4 R36, [R228+0xb000] ;  /* 0x00b00000e424783b */ /* 0x000fea0000000200 */
[----:B------:R-:W-:Y:S01]  /*2a40*/  HMMA.16816.F32.BF16 R60, R28, R44, R104 ;  /* 0x0000002c1c3c723c */ /* 0x000fe20000041868 */
[----:B------:R-:W-:-:S04]  /*2a50*/  FMUL.FTZ R0, R96, UR19 ;  /* 0x0000001360007c20 */ /* 0x000fc80008410000 */
[----:B------:R2:W-:Y:S01]  /*2a60*/  MUFU.TANH R138, R0 ;  /* 0x00000000008a7308 */ /* 0x0005e20000002400 */
[-C--:B------:R-:W-:Y:S06]  /*2a70*/  HMMA.16816.F32.BF16 R112, R28, R46.reuse, R112 ;  /* 0x0000002e1c70723c */ /* 0x080fec0000041870 */
[----:B------:R-:W-:Y:S01]  /*2a80*/  HMMA.16816.F32.BF16 R80, R32, R46, R80 ;  /* 0x0000002e2050723c */ /* 0x000fe20000041850 */
[----:B------:R-:W4:Y:S05]  /*2a90*/  LDSM.16.M88.4 R44, [R234+0xa800] ;  /* 0x00a80000ea2c783b */ /* 0x000f2a0000000200 */
[----:B------:R-:W-:Y:S01]  /*2aa0*/  HMMA.16816.F32.BF16 R56, R20, R86, R68 ;  /* 0x000000561438723c */ /* 0x000fe20000041844 */
[----:B--2---:R-:W-:-:S05]  /*2ab0*/  FMUL.FTZ R0, R97, UR19 ;  /* 0x0000001361007c20 */ /* 0x004fca0008410000 */
[----:B-1----:R-:W-:Y:S01]  /*2ac0*/  HMMA.16816.F32.BF16 R76, R8, R92, R72 ;  /* 0x0000005c084c723c */ /* 0x002fe20000041848 */
[----:B------:R1:W-:Y:S05]  /*2ad0*/  MUFU.TANH R139, R0 ;  /* 0x00000000008b7308 */ /* 0x0003ea0000002400 */
[----:B---3--:R-:W-:Y:S06]  /*2ae0*/  HMMA.16816.F32.BF16 R48, R24, R52, R48 ;  /* 0x000000341830723c */ /* 0x008fec0000041830 */
[----:B------:R-:W-:Y:S01]  /*2af0*/  HMMA.16816.F32.BF16 R68, R16, R86, R40 ;  /* 0x000000561044723c */ /* 0x000fe20000041828 */
[----:B------:R-:W2:Y:S05]  /*2b00*/  LDSM.16.M88.4 R40, [R233+0x2800] ;  /* 0x00280000e928783b */ /* 0x000eaa0000000200 */
[----:B------:R-:W-:Y:S01]  /*2b10*/  HMMA.16816.F32.BF16 R64, R12, R94, R56 ;  /* 0x0000005e0c40723c */ /* 0x000fe20000041838 */
[----:B-1----:R-:W-:-:S04]  /*2b20*/  FMUL.FTZ R0, R98, UR19 ;  /* 0x0000001362007c20 */ /* 0x002fc80008410000 */
[----:B------:R1:W-:Y:S01]  /*2b30*/  MUFU.TANH R136, R0 ;  /* 0x0000000000887308 */ /* 0x0003e20000002400 */
[----:B------:R-:W-:Y:S06]  /*2b40*/  HMMA.16816.F32.BF16 R56, R4, R52, R60 ;  /* 0x000000340438723c */ /* 0x000fec000004183c */
[----:B----4-:R-:W-:Y:S06]  /*2b50*/  HMMA.16816.F32.BF16 R48, R20, R44, R48 ;  /* 0x0000002c1430723c */ /* 0x010fec0000041830 */
[----:B------:R-:W-:Y:S01]  /*2b60*/  HMMA.16816.F32.BF16 R72, R8, R94, R68 ;  /* 0x0000005e0848723c */ /* 0x000fe20000041844 */
[----:B-1----:R-:W-:-:S05]  /*2b70*/  FMUL.FTZ R0, R99, UR19 ;  /* 0x0000001363007c20 */ /* 0x002fca0008410000 */
[----:B------:R-:W-:Y:S01]  /*2b80*/  HMMA.16816.F32.BF16 R88, R32, R36, R120 ;  /* 0x000000242058723c */ /* 0x000fe20000041878 */
[----:B------:R1:W-:Y:S05]  /*2b90*/  MUFU.TANH R137, R0 ;  /* 0x0000000000897308 */ /* 0x0003ea0000002400 */
[----:B------:R-:W-:Y:S06]  /*2ba0*/  HMMA.16816.F32.BF16 R56, R16, R44, R56 ;  /* 0x0000002c1038723c */ /* 0x000fec0000041838 */
[----:B--2---:R-:W-:Y:S01]  /*2bb0*/  HMMA.16816.F32.BF16 R68, R12, R40, R48 ;  /* 0x000000280c44723c */ /* 0x004fe20000041830 */
[----:B------:R-:W2:Y:S05]  /*2bc0*/  LDSM.16.M88.4 R48, [R239+0x3000] ;  /* 0x00300000ef30783b */ /* 0x000eaa0000000200 */
[----:B------:R-:W-:Y:S01]  /*2bd0*/  HMMA.16816.F32.BF16 R60, R24, R54, R80 ;  /* 0x00000036183c723c */ /* 0x000fe20000041850 */
[----:B-1----:R-:W-:-:S04]  /*2be0*/  FMUL.FTZ R0, R76, UR19 ;  /* 0x000000134c007c20 */ /* 0x002fc80008410000 */
[----:B------:R1:W-:Y:S01]  /*2bf0*/  MUFU.TANH R126, R0 ;  /* 0x00000000007e7308 */ /* 0x0003e20000002400 */
[C---:B------:R-:W-:Y:S06]  /*2c00*/  HMMA.16816.F32.BF16 R84, R28.reuse, R36, R152 ;  /* 0x000000241c54723c */ /* 0x040fec0000041898 */
[-C--:B------:R-:W-:Y:S06]  /*2c10*/  HMMA.16816.F32.BF16 R92, R28, R38.reuse, R132 ;  /* 0x000000261c5c723c */ /* 0x080fec0000041884 */
[----:B------:R-:W-:Y:S01]  /*2c20*/  HMMA.16816.F32.BF16 R80, R32, R38, R116 ;  /* 0x000000262050723c */ /* 0x000fe20000041874 */
[----:B------:R-:W3:Y:S01]  /*2c30*/  LDSM.16.M88.4 R36, [R234+0xb000] ;  /* 0x00b00000ea24783b */ /* 0x000ee20000000200 */
[----:B-1----:R-:W-:-:S04]  /*2c40*/  FMUL.FTZ R0, R77, UR19 ;  /* 0x000000134d007c20 */ /* 0x002fc80008410000 */
[----:B------:R1:W-:Y:S02]  /*2c50*/  MUFU.TANH R127, R0 ;  /* 0x00000000007f7308 */ /* 0x0003e40000002400 */
[----:B-1----:R-:W-:-:S06]  /*2c60*/  FMUL.FTZ R0, R78, UR19 ;  /* 0x000000134e007c20 */ /* 0x002fcc0008410000 */
[----:B------:R1:W4:Y:S02]  /*2c70*/  MUFU.TANH R124, R0 ;  /* 0x00000000007c7308 */ /* 0x0003240000002400 */
[----:B-1----:R-:W-:Y:S02]  /*2c80*/  FMUL.FTZ R0, R79, UR19 ;  /* 0x000000134f007c20 */ /* 0x002fe40008410000 */
[----:B------:R-:W-:Y:S04]  /*2c90*/  HMMA.16816.F32.BF16 R76, R8, R40, R56 ;  /* 0x00000028084c723c */ /* 0x000fe80000041838 */
[----:B------:R1:W5:Y:S02]  /*2ca0*/  MUFU.TANH R122, R0 ;  /* 0x00000000007a7308 */ /* 0x0003640000002400 */
[----:B------:R-:W-:Y:S01]  /*2cb0*/  HMMA.16816.F32.BF16 R56, R20, R46, R60 ;  /* 0x0000002e1438723c */ /* 0x000fe2000004183c */
[----:B-1----:R-:W-:-:S05]  /*2cc0*/  FMUL.FTZ R0, R64, UR19 ;  /* 0x0000001340007c20 */ /* 0x002fca0008410000 */
[----:B------:R1:W-:Y:S02]  /*2cd0*/  MUFU.TANH R123, R0 ;  /* 0x00000000007b7308 */ /* 0x0003e40000002400 */
[----:B-1----:R-:W-:-:S06]  /*2ce0*/  FMUL.FTZ R0, R65, UR19 ;  /* 0x0000001341007c20 */ /* 0x002fcc0008410000 */
[----:B------:R1:W-:Y:S02]  /*2cf0*/  MUFU.TANH R125, R0 ;  /* 0x00000000007d7308 */ /* 0x0003e40000002400 */
[----:B-1----:R-:W-:-:S06]  /*2d00*/  FMUL.FTZ R0, R66, UR19 ;  /* 0x0000001342007c20 */ /* 0x002fcc0008410000 */
[----:B------:R1:W-:Y:S02]  /*2d10*/  MUFU.TANH R120, R0 ;  /* 0x0000000000787308 */ /* 0x0003e40000002400 */
[----:B-1----:R-:W-:Y:S02]  /*2d20*/  FMUL.FTZ R0, R67, UR19 ;  /* 0x0000001343007c20 */ /* 0x002fe40008410000 */
[----:B------:R-:W-:Y:S01]  /*2d30*/  HMMA.16816.F32.BF16 R64, R4, R54, R112 ;  /* 0x000000360440723c */ /* 0x000fe20000041870 */
[----:B------:R-:W-:Y:S03]  /*2d40*/  LDSM.16.M88.4 R52, [R228+0xb800] ;  /* 0x00b80000e434783b */ /* 0x000fe60000000200 */
[----:B------:R1:W-:Y:S02]  /*2d50*/  MUFU.TANH R121, R0 ;  /* 0x0000000000797308 */ /* 0x0003e40000002400 */
[----:B-1----:R-:W-:-:S06]  /*2d60*/  FMUL.FTZ R0, R72, UR19 ;  /* 0x0000001348007c20 */ /* 0x002fcc0008410000 */
[----:B------:R1:W-:-:S12]  /*2d70*/  MUFU.TANH R107, R0 ;  /* 0x00000000006b7308 */ /* 0x0003d80000002400 */
[----:B------:R-:W-:Y:S01]  /*2d80*/  HMMA.16816.F32.BF16 R60, R16, R46, R64 ;  /* 0x0000002e103c723c */ /* 0x000fe20000041840 */
[----:B------:R-:W4:Y:S05]  /*2d90*/  LDSM.16.M88.4 R44, [R233+0x3000] ;  /* 0x00300000e92c783b */ /* 0x000f2a0000000200 */
[----:B--2---:R-:W-:Y:S01]  /*2da0*/  HMMA.16816.F32.BF16 R64, R24, R48, R88 ;  /* 0x000000301840723c */ /* 0x004fe20000041858 */
[----:B-1----:R-:W-:-:S04]  /*2db0*/  FMUL.FTZ R0, R73, UR19 ;  /* 0x0000001349007c20 */ /* 0x002fc80008410000 */
[----:B------:R1:W-:Y:S02]  /*2dc0*/  MUFU.TANH R112, R0 ;  /* 0x0000000000707308 */ /* 0x0003e40000002400 */
[----:B-1----:R-:W-:-:S06]  /*2dd0*/  FMUL.FTZ R0, R74, UR19 ;  /* 0x000000134a007c20 */ /* 0x002fcc0008410000 */
[----:B------:R1:W-:Y:S02]  /*2de0*/  MUFU.TANH R104, R0 ;  /* 0x0000000000687308 */ /* 0x0003e40000002400 */
[----:B-1----:R-:W-:-:S03]  /*2df0*/  FMUL.FTZ R0, R75, UR19 ;  /* 0x000000134b007c20 */ /* 0x002fc60008410000 */
[----:B------:R-:W-:Y:S03]  /*2e00*/  HMMA.16816.F32.BF16 R72, R8, R42, R60 ;  /* 0x0000002a0848723c */ /* 0x000fe6000004183c */
[----:B------:R1:W-:Y:S03]  /*2e10*/  MUFU.TANH R105, R0 ;  /* 0x0000000000697308 */ /* 0x0003e60000002400 */
[----:B---3--:R-:W-:Y:S01]  /*2e20*/  HMMA.16816.F32.BF16 R60, R20, R36, R64 ;  /* 0x00000024143c723c */ /* 0x008fe20000041840 */
[----:B-1----:R-:W-:-:S04]  /*2e30*/  FMUL.FTZ R0, R68, UR19 ;  /* 0x0000001344007c20 */ /* 0x002fc80008410000 */
[----:B------:R1:W-:-:S15]  /*2e40*/  MUFU.TANH R106, R0 ;  /* 0x00000000006a7308 */ /* 0x0003de0000002400 */
[----:B------:R-:W-:-:S04]  /*2e50*/  NOP ;  /* 0x0000000000007918 */ /* 0x000fc80000000000 */
[----:B----4-:R-:W-:Y:S01]  /*2e60*/  HMMA.16816.F32.BF16 R60, R12, R44, R60 ;  /* 0x0000002c0c3c723c */ /* 0x010fe2000004183c */
[----:B-1----:R-:W-:-:S04]  /*2e70*/  FMUL.FTZ R0, R69, UR19 ;  /* 0x0000001345007c20 */ /* 0x002fc80008410000 */
[----:B------:R1:W-:Y:S02]  /*2e80*/  MUFU.TANH R168, R0 ;  /* 0x0000000000a87308 */ /* 0x0003e40000002400 */
[----:B-1----:R-:W-:-:S06]  /*2e90*/  FMUL.FTZ R0, R70, UR19 ;  /* 0x0000001346007c20 */ /* 0x002fcc0008410000 */
[----:B------:R1:W-:Y:S02]  /*2ea0*/  MUFU.TANH R170, R0 ;  /* 0x0000000000aa7308 */ /* 0x0003e40000002400 */
[----:B-1----:R-:W-:Y:S02]  /*2eb0*/  FMUL.FTZ R0, R71, UR19 ;  /* 0x0000001347007c20 */ /* 0x002fe40008410000 */
[----:B------:R-:W-:Y:S04]  /*2ec0*/  HMMA.16816.F32.BF16 R68, R12, R42, R56 ;  /* 0x0000002a0c44723c */ /* 0x000fe80000041838 */
[----:B------:R1:W-:Y:S02]  /*2ed0*/  MUFU.TANH R169, R0 ;  /* 0x0000000000a97308 */ /* 0x0003e40000002400 */
[----:B------:R-:W-:Y:S06]  /*2ee0*/  HMMA.16816.F32.BF16 R56, R4, R48, R84 ;  /* 0x000000300438723c */ /* 0x000fec0000041854 */
[----:B------:R-:W-:Y:S01]  /*2ef0*/  HMMA.16816.F32.BF16 R84, R28, R52, R156 ;  /* 0x000000341c54723c */ /* 0x000fe2000004189c */
[----:B-1----:R-:W-:-:S04]  /*2f00*/  FMUL.FTZ R0, R76, UR19 ;  /* 0x000000134c007c20 */ /* 0x002fc80008410000 */
[----:B------:R1:W-:-:S13]  /*2f10*/  MUFU.TANH R99, R0 ;  /* 0x0000000000637308 */ /* 0x0003da0000002400 */
[----:B------:R-:W-:Y:S06]  /*2f20*/  HMMA.16816.F32.BF16 R40, R16, R36, R56 ;  /* 0x000000241028723c */ /* 0x000fec0000041838 */
[----:B------:R-:W-:Y:S01]  /*2f30*/  HMMA.16816.F32.BF16 R56, R24, R50, R80 ;  /* 0x000000321838723c */ /* 0x000fe20000041850 */
[----:B-1----:R-:W-:-:S05]  /*2f40*/  FMUL.FTZ R0, R77, UR19 ;  /* 0x000000134d007c20 */ /* 0x002fca0008410000 */
[----:B------:R-:W-:Y:S01]  /*2f50*/  HMMA.16816.F32.BF16 R48, R4, R50, R92 ;  /* 0x000000320430723c */ /* 0x000fe2000004185c */
[----:B------:R1:W-:Y:S11]  /*2f60*/  MUFU.TANH R98, R0 ;  /* 0x0000000000627308 */ /* 0x0003f60000002400 */
[----:B------:R-:W-:Y:S06]  /*2f70*/  HMMA.16816.F32.BF16 R64, R8, R44, R40 ;  /* 0x0000002c0840723c */ /* 0x000fec0000041828 */
[----:B------:R-:W-:Y:S01]  /*2f80*/  HMMA.16816.F32.BF16 R56, R20, R38, R56 ;  /* 0x000000261438723c */ /* 0x000fe20000041838 */
[----:B-1----:R-:W-:-:S04]  /*2f90*/  FMUL.FTZ R0, R78, UR19 ;  /* 0x000000134e007c20 */ /* 0x002fc80008410000 */
[----:B------:R1:W2:Y:S01]  /*2fa0*/  MUFU.TANH R97, R0 ;  /* 0x0000000000617308 */ /* 0x0002a20000002400 */
[----:B------:R-:W-:-:S12]  /*2fb0*/  HMMA.16816.F32.BF16 R36, R16, R38, R48 ;  /* 0x000000261024723c */ /* 0x000fd80000041830 */
[----:B------:R-:W-:Y:S01]  /*2fc0*/  FMUL.FTZ R65, R65, UR19 ;  /* 0x0000001341417c20 */ /* 0x000fe20008410000 */
[----:B------:R-:W-:Y:S01]  /*2fd0*/  FMUL.FTZ R66, R66, UR19 ;  /* 0x0000001342427c20 */ /* 0x000fe20008410000 */
[----:B------:R-:W-:Y:S01]  /*2fe0*/  FMUL.FTZ R67, R67, UR19 ;  /* 0x0000001343437c20 */ /* 0x000fe20008410000 */
[----:B-1----:R-:W-:Y:S02]  /*2ff0*/  FMUL.FTZ R0, R79, UR19 ;  /* 0x000000134f007c20 */ /* 0x002fe40008410000 */
[----:B------:R-:W-:Y:S01]  /*3000*/  HMMA.16816.F32.BF16 R76, R28, R54, R128 ;  /* 0x000000361c4c723c */ /* 0x000fe20000041880 */
[----:B------:R-:W1:Y:S01]  /*3010*/  LDSM.16.M88.4 R28, [R239+0x3800] ;  /* 0x00380000ef1c783b */ /* 0x000e620000000200 */
[----:B------:R3:W4:Y:S08]  /*3020*/  MUFU.TANH R96, R0 ;  /* 0x0000000000607308 */ /* 0x0007300000002400 */
[----:B------:R-:W1:Y:S08]  /*3030*/  MUFU.TANH R65, R65 ;  /* 0x0000004100417308 */ /* 0x000e700000002400 */
[----:B------:R-:W1:Y:S01]  /*3040*/  MUFU.TANH R66, R66 ;  /* 0x0000004200427308 */ /* 0x000e620000002400 */
[----:B---3--:R-:W-:-:S07]  /*3050*/  FMUL.FTZ R0, R68, UR19 ;  /* 0x0000001344007c20 */ /* 0x008fce0008410000 */
[----:B------:R3:W2:Y:S08]  /*3060*/  MUFU.TANH R90, R0 ;  /* 0x00000000005a7308 */ /* 0x0006b00000002400 */
[----:B------:R-:W2:Y:S01]  /*3070*/  MUFU.TANH R67, R67 ;  /* 0x0000004300437308 */ /* 0x000ea20000002400 */
[----:B-1----:R-:W-:Y:S01]  /*3080*/  HMMA.16816.F32.BF16 R48, R4, R28, R84 ;  /* 0x0000001c0430723c */ /* 0x002fe20000041854 */
[----:B---3--:R-:W-:-:S06]  /*3090*/  FMUL.FTZ R0, R69, UR19 ;  /* 0x0000001345007c20 */ /* 0x008fcc0008410000 */
[----:B------:R1:W3:Y:S01]  /*30a0*/  MUFU.TANH R91, R0 ;  /* 0x00000000005b7308 */ /* 0x0002e20000002400 */
[----:B------:R-:W-:Y:S07]  /*30b0*/  HMMA.16816.F32.BF16 R40, R4, R30, R76 ;  /* 0x0000001e0428723c */ /* 0x000fee000004184c */
[----:B------:R-:W-:-:S05]  /*30c0*/  IMAD.SHL.U32 R4, R165, 0x2, RZ ;  /* 0x00000002a5047824 */ /* 0x000fca00078e00ff */
[----:B------:R-:W-:Y:S01]  /*30d0*/  LOP3.LUT R4, R4, 0x6, RZ, 0xc0, !PT ;  /* 0x0000000604047812 */ /* 0x000fe200078ec0ff */
[----:B-1----:R-:W-:-:S04]  /*30e0*/  FMUL.FTZ R0, R70, UR19 ;  /* 0x0000001346007c20 */ /* 0x002fc80008410000 */
[----:B------:R1:W1:Y:S02]  /*30f0*/  MUFU.TANH R88, R0 ;  /* 0x0000000000587308 */ /* 0x0002640000002400 */
[----:B-1----:R-:W-:Y:S02]  /*3100*/  FMUL.FTZ R0, R71, UR19 ;  /* 0x0000001347007c20 */ /* 0x002fe40008410000 */
[C---:B------:R-:W-:Y:S04]  /*3110*/  HMMA.16816.F32.BF16 R68, R32.reuse, R52, R108 ;  /* 0x000000342044723c */ /* 0x040fe8000004186c */
[----:B------:R1:W1:Y:S02]  /*3120*/  MUFU.TANH R89, R0 ;  /* 0x0000000000597308 */ /* 0x0002640000002400 */
[----:B------:R-:W-:Y:S01]  /*3130*/  HMMA.16816.F32.BF16 R52, R32, R54, R100 ;  /* 0x000000362034723c */ /* 0x000fe20000041864 */
[----:B------:R-:W5:Y:S01]  /*3140*/  LDSM.16.M88.4 R32, [R234+0xb800] ;  /* 0x00b80000ea20783b */ /* 0x000f620000000200 */
[----:B-1----:R-:W-:-:S04]  /*3150*/  FMUL.FTZ R0, R72, UR19 ;  /* 0x0000001348007c20 */ /* 0x002fc80008410000 */
[----:B------:R1:W1:-:S15]  /*3160*/  MUFU.TANH R82, R0 ;  /* 0x0000000000527308 */ /* 0x00025e0000002400 */
[----:B------:R-:W-:-:S03]  /*3170*/  NOP ;  /* 0x0000000000007918 */ /* 0x000fc60000000000 */
[----:B------:R-:W-:Y:S01]  /*3180*/  HMMA.16816.F32.BF16 R52, R24, R30, R52 ;  /* 0x0000001e1834723c */ /* 0x000fe20000041834 */
[----:B-1----:R-:W-:-:S04]  /*3190*/  FMUL.FTZ R0, R73, UR19 ;  /* 0x0000001349007c20 */ /* 0x002fc80008410000 */
[----:B------:R1:W1:Y:S02]  /*31a0*/  MUFU.TANH R83, R0 ;  /* 0x0000000000537308 */ /* 0x0002640000002400 */
[----:B-1----:R-:W-:-:S06]  /*31b0*/  FMUL.FTZ R0, R74, UR19 ;  /* 0x000000134a007c20 */ /* 0x002fcc0008410000 */
        /* <DEDUP_REMOVED lines=9> */
[----:B-1----:R-:W-:Y:S02]  /*3250*/  FMUL.FTZ R0, R63, UR19 ;  /* 0x000000133f007c20 */ /* 0x002fe40008410000 */
[----:B------:R-:W-:Y:S04]  /*3260*/  HMMA.16816.F32.BF16 R60, R12, R46, R56 ;  /* 0x0000002e0c3c723c */ /* 0x000fe80000041838 */
[----:B------:R1:W1:Y:S02]  /*3270*/  MUFU.TANH R72, R0 ;  /* 0x0000000000487308 */ /* 0x0002640000002400 */
[----:B------:R-:W-:Y:S01]  /*3280*/  HMMA.16816.F32.BF16 R56, R24, R28, R68 ;  /* 0x0000001c1838723c */ /* 0x000fe20000041844 */
[----:B------:R-:W4:Y:S01]  /*3290*/  LDSM.16.M88.4 R24, [R233+0x3800] ;  /* 0x00380000e918783b */ /* 0x000f220000000200 */
[----:B------:R-:W-:-:S04]  /*32a0*/  DEPBAR.LE SB0, 0x0 ;  /* 0x000080000000791a */ /* 0x000fc80000000000 */
[----:B------:R-:W-:Y:S06]  /*32b0*/  HMMA.16816.F32.BF16 R44, R8, R46, R36 ;  /* 0x0000002e082c723c */ /* 0x000fec0000041824 */
[----:B-----5:R-:W-:Y:S01]  /*32c0*/  HMMA.16816.F32.BF16 R36, R16, R32, R48 ;  /* 0x000000201024723c */ /* 0x020fe20000041830 */
[----:B-1----:R-:W-:-:S04]  /*32d0*/  FMUL.FTZ R0, R64, UR19 ;  /* 0x0000001340007c20 */ /* 0x002fc80008410000 */
[----:B------:R1:W1:Y:S01]  /*32e0*/  MUFU.TANH R64, R0 ;  /* 0x0000000000407308 */ /* 0x0002620000002400 */
[----:B------:R-:W-:Y:S01]  /*32f0*/  HMMA.16816.F32.BF16 R28, R16, R34, R40 ;  /* 0x00000022101c723c */ /* 0x000fe20000041828 */
[----:B------:R-:W-:Y:S01]  /*3300*/  FMUL.FTZ R60, R60, UR19 ;  /* 0x000000133c3c7c20 */ /* 0x000fe20008410000 */
[----:B------:R-:W-:-:S04]  /*3310*/  FMUL.FTZ R7, R61, UR19 ;  /* 0x000000133d077c20 */ /* 0x000fc80008410000 */
[C---:B------:R-:W-:Y:S01]  /*3320*/  HMMA.16816.F32.BF16 R16, R20.reuse, R32, R56 ;  /* 0x000000201410723c */ /* 0x040fe20000041838 */
[----:B------:R5:W2:Y:S05]  /*3330*/  MUFU.TANH R69, R60 ;  /* 0x0000003c00457308 */ /* 0x000aaa0000002400 */
[----:B------:R-:W-:Y:S03]  /*3340*/  HMMA.16816.F32.BF16 R20, R20, R34, R52 ;  /* 0x000000221414723c */ /* 0x000fe60000041834 */
[----:B------:R-:W2:Y:S01]  /*3350*/  MUFU.TANH R68, R7 ;  /* 0x0000000700447308 */ /* 0x000ea20000002400 */
[----:B-1----:R-:W-:-:S04]  /*3360*/  IMAD.U32 R0, RZ, RZ, UR18 ;  /* 0x00000012ff007e24 */ /* 0x002fc8000f8e00ff */
[----:B------:R-:W-:Y:S01]  /*3370*/  IMAD R0, R0, 0x40, R4 ;  /* 0x0000004000007824 */ /* 0x000fe200078e0204 */
[C---:B----4-:R-:W-:Y:S03]  /*3380*/  HMMA.16816.F32.BF16 R36, R8.reuse, R24, R36 ;  /* 0x000000180824723c */ /* 0x050fe60000041824 */
[C---:B------:R-:W-:Y:S01]  /*3390*/  VIADD R5, R0.reuse, 0x8 ;  /* 0x0000000800057836 */ /* 0x040fe20000000000 */
[C---:B------:R-:W-:Y:S01]  /*33a0*/  IADD3 R6, R0.reuse, 0x1, RZ ;  /* 0x0000000100067810 */ /* 0x040fe20007ffe0ff */
[C---:B------:R-:W-:Y:S01]  /*33b0*/  VIADD R4, R0.reuse, 0x9 ;  /* 0x0000000900047836 */ /* 0x040fe20000000000 */
[----:B------:R-:W-:Y:S01]  /*33c0*/  BAR.SYNC.DEFER_BLOCKING 0x0 ;  /* 0x0000000000007b1d */ /* 0x000fe20000010000 */
[C---:B------:R-:W-:Y:S01]  /*33d0*/  ISETP.GE.AND P5, PT, R0.reuse, UR13, PT ;  /* 0x0000000d00007c0c */ /* 0x040fe2000bfa6270 */
[----:B------:R-:W-:Y:S01]  /*33e0*/  HMMA.16816.F32.BF16 R32, R8, R26, R28 ;  /* 0x0000001a0820723c */ /* 0x000fe2000004181c */
[----:B------:R-:W-:Y:S01]  /*33f0*/  ISETP.GE.AND P3, PT, R5, UR13, PT ;  /* 0x0000000d05007c0c */ /* 0x000fe2000bf66270 */
[----:B------:R-:W-:Y:S01]  /*3400*/  VIADD R5, R0, 0x11 ;  /* 0x0000001100057836 */ /* 0x000fe20000000000 */
[----:B------:R-:W-:Y:S01]  /*3410*/  ISETP.GE.AND P2, PT, R4, UR13, PT ;  /* 0x0000000d04007c0c */ /* 0x000fe2000bf46270 */
[----:B------:R-:W-:Y:S01]  /*3420*/  VIADD R4, R0, 0x18 ;  /* 0x0000001800047836 */ /* 0x000fe20000000000 */
[----:B------:R-:W-:Y:S01]  /*3430*/  ISETP.GE.AND P4, PT, R6, UR13, PT ;  /* 0x0000000d06007c0c */ /* 0x000fe2000bf86270 */
[----:B------:R-:W-:Y:S01]  /*3440*/  VIADD R6, R0, 0x10 ;  /* 0x0000001000067836 */ /* 0x000fe20000000000 */
[----:B------:R-:W-:Y:S01]  /*3450*/  ISETP.GE.AND P1, PT, R5, UR13, PT ;  /* 0x0000000d05007c0c */ /* 0x000fe2000bf26270 */
[----:B------:R-:W-:Y:S01]  /*3460*/  FMUL.FTZ R5, R62, UR19 ;  /* 0x000000133e057c20 */ /* 0x000fe20008410000 */
[----:B------:R-:W-:Y:S01]  /*3470*/  ISETP.GE.AND P6, PT, R4, UR13, PT ;  /* 0x0000000d04007c0c */ /* 0x000fe2000bfc6270 */
[----:B------:R-:W-:Y:S01]  /*3480*/  HMMA.16816.F32.BF16 R16, R12, R24, R16 ;  /* 0x000000180c10723c */ /* 0x000fe20000041810 */
[----:B------:R-:W-:Y:S01]  /*3490*/  IADD3 R4, R0, 0x19, RZ ;  /* 0x0000001900047810 */ /* 0x000fe20007ffe0ff */
[----:B------:R1:W4:Y:S01]  /*34a0*/  MUFU.TANH R56, R5 ;  /* 0x0000000500387308 */ /* 0x0003220000002400 */
[----:B------:R-:W-:-:S02]  /*34b0*/  P2R R41, PR, RZ, 0x40 ;  /* 0x00000040ff297803 */ /* 0x000fc40000000000 */
[----:B------:R-:W-:Y:S01]  /*34c0*/  ISETP.GE.AND P6, PT, R4, UR13, PT ;  /* 0x0000000d04007c0c */ /* 0x000fe2000bfc6270 */
[----:B------:R-:W-:Y:S01]  /*34d0*/  VIADD R4, R0, 0x20 ;  /* 0x0000002000047836 */ /* 0x000fe20000000000 */
[----:B------:R-:W-:Y:S01]  /*34e0*/  ISETP.GE.AND P0, PT, R6, UR13, PT ;  /* 0x0000000d06007c0c */ /* 0x000fe2000bf06270 */
[----:B------:R-:W-:Y:S01]  /*34f0*/  FMUL.FTZ R6, R63, UR19 ;  /* 0x000000133f067c20 */ /* 0x000fe20008410000 */
[----:B------:R-:W-:Y:S01]  /*3500*/  FSEL R50, R124, -INF , !P5 ;  /* 0xff8000007c327808 */ /* 0x000fe20006800000 */
[----:B------:R-:W-:Y:S01]  /*3510*/  HMMA.16816.F32.BF16 R20, R12, R26, R20 ;  /* 0x0000001a0c14723c */ /* 0x000fe20000041814 */
[----:B------:R-:W-:Y:S01]  /*3520*/  FSEL R48, R126, -INF , !P5 ;  /* 0xff8000007e307808 */ /* 0x000fe20006800000 */
[----:B------:R3:W2:Y:S01]  /*3530*/  MUFU.TANH R51, R6 ;  /* 0x0000000600337308 */ /* 0x0006a20000002400 */
[----:B------:R-:W-:Y:S02]  /*3540*/  FSEL R84, R136, -INF , !P5 ;  /* 0xff80000088547808 */ /* 0x000fe40006800000 */
[----:B-----5:R-:W-:-:S02]  /*3550*/  FSEL R60, R138, -INF , !P5 ;  /* 0xff8000008a3c7808 */ /* 0x020fc40006800000 */
[----:B------:R-:W-:Y:S01]  /*3560*/  ISETP.GE.AND P5, PT, R4, UR13, PT ;  /* 0x0000000d04007c0c */ /* 0x000fe2000bfa6270 */
[----:B------:R-:W-:Y:S02]  /*3570*/  VIADD R4, R0, 0x21 ;  /* 0x0000002100047836 */ /* 0x000fe40000000000 */
[----:B-1----:R-:W-:Y:S01]  /*3580*/  FMUL.FTZ R5, R44, UR19 ;  /* 0x000000132c057c20 */ /* 0x002fe20008410000 */
[----:B------:R-:W-:Y:S01]  /*3590*/  FSEL R44, R122, -INF , !P4 ;  /* 0xff8000007a2c7808 */ /* 0x000fe20006000000 */
[----:B------:R-:W-:Y:S01]  /*35a0*/  FMUL.FTZ R12, R36, UR19 ;  /* 0x00000013240c7c20 */ /* 0x000fe20008410000 */
[----:B------:R-:W-:Y:S01]  /*35b0*/  FSEL R42, R127, -INF , !P4 ;  /* 0xff8000007f2a7808 */ /* 0x000fe20006000000 */
[----:B------:R1:W1:Y:S01]  /*35c0*/  MUFU.TANH R40, R5 ;  /* 0x0000000500287308 */ /* 0x0002620000002400 */
[----:B------:R-:W-:Y:S02]  /*35d0*/  FSEL R62, R137, -INF , !P4 ;  /* 0xff800000893e7808 */ /* 0x000fe40006000000 */
[----:B------:R-:W-:-:S02]  /*35e0*/  FSEL R52, R139, -INF , !P4 ;  /* 0xff8000008b347808 */ /* 0x000fc40006000000 */
[----:B--2---:R-:W-:Y:S01]  /*35f0*/  FSEL R85, R97, -INF , !P0 ;  /* 0xff80000061557808 */ /* 0x004fe20004000000 */
[----:B---3--:R-:W-:Y:S01]  /*3600*/  FMUL.FTZ R6, R45, UR19 ;  /* 0x000000132d067c20 */ /* 0x008fe20008410000 */
[----:B------:R-:W-:Y:S02]  /*3610*/  FSEL R31, R99, -INF , !P0 ;  /* 0xff800000631f7808 */ /* 0x000fe40004000000 */
[----:B------:R-:W-:Y:S01]  /*3620*/  FSEL R170, R170, -INF , !P0 ;  /* 0xff800000aaaa7808 */ /* 0x000fe20004000000 */
[----:B------:R-:W2:Y:S01]  /*3630*/  MUFU.TANH R28, R6 ;  /* 0x00000006001c7308 */ /* 0x000ea20000002400 */
[----:B------:R-:W-:Y:S02]  /*3640*/  FSEL R87, R106, -INF , !P0 ;  /* 0xff8000006a577808 */ /* 0x000fe40004000000 */
[----:B------:R-:W-:Y:S01]  /*3650*/  ISETP.GE.AND P4, PT, R4, UR13, PT ;  /* 0x0000000d04007c0c */ /* 0x000fe2000bf86270 */
[----:B------:R-:W-:Y:S01]  /*3660*/  VIADD R4, R0, 0x28 ;  /* 0x0000002800047836 */ /* 0x000fe20000000000 */
[----:B------:R-:W-:Y:S01]  /*3670*/  PLOP3.LUT P0, PT, PT, PT, UP0, 0x80, 0x0 ;  /* 0x000000000000781c */ /* 0x000fe20003f0f008 */
[----:B-1----:R-:W-:Y:S01]  /*3680*/  FMUL.FTZ R5, R46, UR19 ;  /* 0x000000132e057c20 */ /* 0x002fe20008410000 */
[----:B------:R-:W-:-:S02]  /*3690*/  FSEL R49, R104, -INF , !P3 ;  /* 0xff80000068317808 */ /* 0x000fc40005800000 */
[----:B------:R-:W-:Y:S01]  /*36a0*/  FSEL R43, R107, -INF , !P3 ;  /* 0xff8000006b2b7808 */ /* 0x000fe20005800000 */
[----:B------:R1:W3:Y:S01]  /*36b0*/  MUFU.TANH R24, R5 ;  /* 0x0000000500187308 */ /* 0x0002e20000002400 */
[----:B------:R-:W-:Y:S02]  /*36c0*/  FSEL R63, R120, -INF , !P3 ;  /* 0xff800000783f7808 */ /* 0x000fe40005800000 */
[----:B------:R-:W-:Y:S02]  /*36d0*/  FSEL R53, R123, -INF , !P3 ;  /* 0xff8000007b357808 */ /* 0x000fe40005800000 */
[----:B------:R-:W-:Y:S01]  /*36e0*/  ISETP.GE.AND P3, PT, R4, UR13, PT ;  /* 0x0000000d04007c0c */ /* 0x000fe2000bf66270 */
[----:B------:R-:W-:Y:S01]  /*36f0*/  VIADD R4, R0, 0x29 ;  /* 0x0000002900047836 */ /* 0x000fe20000000000 */
[----:B------:R-:W-:Y:S02]  /*3700*/  FSEL R30, R105, -INF , !P2 ;  /* 0xff800000691e7808 */ /* 0x000fe40005000000 */
[----:B------:R-:W-:-:S02]  /*3710*/  FSEL R29, R112, -INF , !P2 ;  /* 0xff800000701d7808 */ /* 0x000fc40005000000 */
[----:B------:R-:W-:Y:S02]  /*3720*/  FSEL R61, R121, -INF , !P2 ;  /* 0xff800000793d7808 */ /* 0x000fe40005000000 */
[----:B------:R-:W-:Y:S02]  /*3730*/  FSEL R54, R125, -INF , !P2 ;  /* 0xff8000007d367808 */ /* 0x000fe40005000000 */
[----:B------:R-:W-:Y:S01]  /*3740*/  ISETP.GE.AND P2, PT, R4, UR13, PT ;  /* 0x0000000d04007c0c */ /* 0x000fe2000bf46270 */
[----:B-1----:R-:W-:Y:S01]  /*3750*/  FMUL.FTZ R5, R47, UR19 ;  /* 0x000000132f057c20 */ /* 0x002fe20008410000 */
[----:B------:R-:W-:Y:S02]  /*3760*/  FSEL R86, R96, -INF , !P1 ;  /* 0xff80000060567808 */ /* 0x000fe40004800000 */
[----:B------:R-:W-:Y:S01]  /*3770*/  FSEL R55, R98, -INF , !P1 ;  /* 0xff80000062377808 */ /* 0x000fe20004800000 */
[----:B------:R1:W1:Y:S01]  /*3780*/  MUFU.TANH R25, R5 ;  /* 0x0000000500197308 */ /* 0x0002620000002400 */
[----:B------:R-:W-:-:S02]  /*3790*/  FSEL R169, R169, -INF , !P1 ;  /* 0xff800000a9a97808 */ /* 0x000fc40004800000 */
[----:B------:R-:W-:Y:S01]  /*37a0*/  FSEL R168, R168, -INF , !P1 ;  /* 0xff800000a8a87808 */ /* 0x000fe20004800000 */
[----:B--234-:R-:W-:Y:S06]  /*37b0*/  @!P0 BRA `(.L_x_64) ;  /* 0x0000000000748947 */ /* 0x01cfec0003800000 */
[----:B------:R-:W-:-:S04]  /*37c0*/  ULEA.HI.SX32 UR6, UR12, 0xfffffffe, 0x1a ;  /* 0xfffffffe0c067891 */ /* 0x000fc8000f8fd23f */
[----:B------:R-:W-:Y:S02]  /*37d0*/  USHF.R.S32.HI UR7, URZ, 0x1f, UR6 ;  /* 0x0000001f3f077899 */ /* 0x000fe40008011406 */
[----:B------:R-:W-:Y:S01]  /*37e0*/  UIMAD UR21, UR21, UR6, URZ ;  /* 0x00000006151572a4 */ /* 0x000fe2000f8e023f */
[----:B-1----:R-:W-:-:S03]  /*37f0*/  IMAD.WIDE.U32 R4, R164, UR6, R166 ;  /* 0x00000006a4047c25 */ /* 0x002fc6000f8e00a6 */
[----:B------:R-:W-:-:S03]  /*3800*/  UIMAD UR23, UR7, UR23, UR21 ;  /* 0x00000017071772a4 */ /* 0x000fc6000f8e0215 */
[----:B------:R-:W-:Y:S02]  /*3810*/  ULDC.64 UR6, c[0x0][0x218] ;  /* 0x0000860000067ab9 */ /* 0x000fe40000000a00 */
[C---:B------:R-:W-:Y:S01]  /*3820*/  LEA R8, P1, R4.reuse, UR6, 0x1 ;  /* 0x0000000604087c11 */ /* 0x040fe2000f8208ff */
[----:B------:R-:W-:Y:S01]  /*3830*/  VIADD R5, R5, UR23 ;  /* 0x0000001705057c36 */ /* 0x000fe20008000000 */
[----:B------:R-:W-:Y:S02]  /*3840*/  USHF.L.U32 UR6, UR10, 0x5, URZ ;  /* 0x000000050a067899 */ /* 0x000fe4000800063f */
[----:B------:R-:W-:Y:S02]  /*3850*/  USHF.L.U64.HI UR10, UR10, 0x5, UR11 ;  /* 0x000000050a0a7899 */ /* 0x000fe4000801020b */
        /* <DEDUP_REMOVED lines=19> */
.L_x_64:
[----:B--2---:R-:W-:Y:S01]  /*3990*/  FMNMX.FTZ R4, R48, R42, !PT ;  /* 0x0000002a30047209 */ /* 0x004fe20007810000 */
[----:B-1----:R-:W-:Y:S01]  /*39a0*/  VIADD R5, R0, 0x30 ;  /* 0x0000003000057836 */ /* 0x002fe20000000000 */
[----:B------:R-:W-:Y:S01]  /*39b0*/  ISETP.NE.AND P1, PT, R41, RZ, PT ;  /* 0x000000ff2900720c */ /* 0x000fe20003f25270 */
[----:B------:R-:W-:Y:S01]  /*39c0*/  FMUL.FTZ R6, R37, UR19 ;  /* 0x0000001325067c20 */ /* 0x000fe20008410000 */
[----:B------:R-:W-:Y:S01]  /*39d0*/  FMNMX.FTZ R4, R43, R4, !PT ;  /* 0x000000042b047209 */ /* 0x000fe20007810000 */
[----:B------:R-:W1:Y:S01]  /*39e0*/  MUFU.TANH R8, R12 ;  /* 0x0000000c00087308 */ /* 0x000e620000002400 */
[----:B------:R-:W-:Y:S01]  /*39f0*/  FSEL R36, R80, -INF , !P1 ;  /* 0xff80000050247808 */ /* 0x000fe20004800000 */
[----:B------:R-:W-:Y:S01]  /*3a00*/  FMUL.FTZ R7, R33, UR19 ;  /* 0x0000001321077c20 */ /* 0x000fe20008410000 */
[----:B------:R-:W-:Y:S01]  /*3a10*/  FMNMX.FTZ R4, R29, R4, !PT ;  /* 0x000000041d047209 */ /* 0x000fe20007810000 */
[----:B------:R-:W-:Y:S01]  /*3a20*/  ULDC UR6, c[0x0][0x2ec] ;  /* 0x0000bb0000067ab9 */ /* 0x000fe20000000800 */
[----:B------:R-:W-:Y:S01]  /*3a30*/  FSEL R27, R82, -INF , !P1 ;  /* 0xff800000521b7808 */ /* 0x000fe20004800000 */
[----:B------:R-:W-:Y:S01]  /*3a40*/  STL [R1+0x58], R239 ;  /* 0x000058ef01007387 */ /* 0x000fe20000100800 */
[----:B------:R-:W-:Y:S01]  /*3a50*/  FMNMX.FTZ R4, R31, R4, !PT ;  /* 0x000000041f047209 */ /* 0x000fe20007810000 */
[----:B------:R2:W3:Y:S01]  /*3a60*/  MUFU.TANH R10, R6 ;  /* 0x00000006000a7308 */ /* 0x0004e20000002400 */
[----:B------:R-:W-:Y:S01]  /*3a70*/  FSEL R166, R88, -INF , !P1 ;  /* 0xff80000058a67808 */ /* 0x000fe20004800000 */
[----:B------:R-:W-:Y:S01]  /*3a80*/  STL [R1+0x54], R247 ;  /* 0x000054f701007387 */ /* 0x000fe20000100800 */
[----:B------:R-:W-:-:S02]  /*3a90*/  FSEL R164, R90, -INF , !P1 ;  /* 0xff8000005aa47808 */ /* 0x000fc40004800000 */
[----:B------:R-:W-:Y:S01]  /*3aa0*/  ISETP.GE.AND P1, PT, R5, UR13, PT ;  /* 0x0000000d05007c0c */ /* 0x000fe2000bf26270 */
[----:B------:R-:W-:Y:S01]  /*3ab0*/  VIADD R5, R0, 0x31 ;  /* 0x0000003100057836 */ /* 0x000fe20000000000 */
[----:B------:R-:W-:Y:S01]  /*3ac0*/  FMNMX.FTZ R4, R55, R4, !PT ;  /* 0x0000000437047209 */ /* 0x000fe20007810000 */
[----:B------:R-:W-:Y:S01]  /*3ad0*/  MUFU.TANH R7, R7 ;  /* 0x0000000700077308 */ /* 0x000fe20000002400 */
[----:B------:R-:W-:Y:S01]  /*3ae0*/  FSEL R37, R74, -INF , !P6 ;  /* 0xff8000004a257808 */ /* 0x000fe20007000000 */
[----:B------:R-:W-:Y:S01]  /*3af0*/  STL [R1+0x50], R238 ;  /* 0x000050ee01007387 */ /* 0x000fe20000100800 */
[----:B------:R-:W-:Y:S02]  /*3b00*/  FSEL R26, R83, -INF , !P6 ;  /* 0xff800000531a7808 */ /* 0x000fe40007000000 */
[----:B------:R-:W-:Y:S01]  /*3b10*/  FSEL R139, R89, -INF , !P6 ;  /* 0xff800000598b7808 */ /* 0x000fe20007000000 */
[----:B------:R-:W-:Y:S01]  /*3b20*/  STL [R1+0x4c], R237 ;  /* 0x00004ced01007387 */ /* 0x000fe20000100800 */
[----:B------:R-:W-:-:S02]  /*3b30*/  FSEL R138, R91, -INF , !P6 ;  /* 0xff8000005b8a7808 */ /* 0x000fc40007000000 */
[----:B------:R-:W-:Y:S01]  /*3b40*/  FMNMX.FTZ R4, R27, R4, !PT ;  /* 0x000000041b047209 */ /* 0x000fe20007810000 */
[----:B------:R-:W-:Y:S01]  /*3b50*/  STL [R1+0x48], R236 ;  /* 0x000048ec01007387 */ /* 0x000fe20000100800 */
[----:B------:R-:W-:Y:S01]  /*3b60*/  ISETP.GE.AND P6, PT, R5, UR13, PT ;  /* 0x0000000d05007c0c */ /* 0x000fe2000bfc6270 */
[----:B------:R-:W-:Y:S01]  /*3b70*/  FMUL.FTZ R5, R32, UR19 ;  /* 0x0000001320057c20 */ /* 0x000fe20008410000 */
[----:B------:R-:W-:Y:S01]  /*3b80*/  FSEL R180, R64, -INF , !P5 ;  /* 0xff80000040b47808 */ /* 0x000fe20006800000 */
[----:B------:R-:W-:Y:S01]  /*3b90*/  STL [R1+0x44], R235 ;  /* 0x000044eb01007387 */ /* 0x000fe20000100800 */
[----:B------:R-:W-:Y:S01]  /*3ba0*/  FMNMX.FTZ R4, R26, R4, !PT ;  /* 0x000000041a047209 */ /* 0x000fe20007810000 */
[----:B------:R4:W3:Y:S01]  /*3bb0*/  MUFU.TANH R9, R5 ;  /* 0x0000000500097308 */ /* 0x0008e20000002400 */
[----:B--2---:R-:W-:Y:S01]  /*3bc0*/  IADD3 R6, R0, 0x38, RZ ;  /* 0x0000003800067810 */ /* 0x004fe20007ffe0ff */
[----:B------:R-:W-:Y:S01]  /*3bd0*/  STL [R1+0x40], R234 ;  /* 0x000040ea01007387 */ /* 0x000fe20000100800 */
[----:B------:R-:W-:-:S02]  /*3be0*/  FSEL R176, R65, -INF , !P4 ;  /* 0xff80000041b07808 */ /* 0x000fc40006000000 */
[----:B------:R-:W-:Y:S01]  /*3bf0*/  FSEL R177, R40, -INF , !P3 ;  /* 0xff80000028b17808 */ /* 0x000fe20005800000 */
[----:B------:R-:W-:Y:S01]  /*3c00*/  STL [R1+0x3c], R233 ;  /* 0x00003ce901007387 */ /* 0x000fe20000100800 */
[----:B------:R-:W-:Y:S02]  /*3c10*/  FSEL R179, R28, -INF , !P2 ;  /* 0xff8000001cb37808 */ /* 0x000fe40005000000 */
[----:B-1----:R-:W-:Y:S01]  /*3c20*/  FSEL R240, R8, -INF , !P1 ;  /* 0xff80000008f07808 */ /* 0x002fe20004800000 */
[----:B------:R-:W-:Y:S01]  /*3c30*/  STL [R1+0x38], R228 ;  /* 0x000038e401007387 */ /* 0x000fe20000100800 */
[----:B------:R-:W-:Y:S02]  /*3c40*/  FSEL R181, R67, -INF , !P4 ;  /* 0xff80000043b57808 */ /* 0x000fe40006000000 */
[----:B------:R-:W-:Y:S02]  /*3c50*/  FSEL R173, R72, -INF , !P4 ;  /* 0xff80000048ad7808 */ /* 0x000fe40006000000 */
[----:B------:R-:W-:Y:S01]  /*3c60*/  FSEL R171, R75, -INF , !P4 ;  /* 0xff8000004bab7808 */ /* 0x000fe20006000000 */
[----:B----4-:R-:W-:Y:S01]  /*3c70*/  VIADD R5, R0, 0x39 ;  /* 0x0000003900057836 */ /* 0x010fe20000000000 */
[----:B------:R-:W-:-:S02]  /*3c80*/  FMNMX.FTZ R0, R180, R4, !PT ;  /* 0x00000004b4007209 */ /* 0x000fc40007810000 */
[----:B------:R-:W-:Y:S02]  /*3c90*/  FSEL R182, R66, -INF , !P5 ;  /* 0xff80000042b67808 */ /* 0x000fe40006800000 */
[----:B------:R-:W-:Y:S02]  /*3ca0*/  FMNMX.FTZ R0, R176, R0, !PT ;  /* 0x00000000b0007209 */ /* 0x000fe40007810000 */
[----:B------:R-:W-:Y:S01]  /*3cb0*/  ISETP.GE.AND P4, PT, R5, UR13, PT ;  /* 0x0000000d05007c0c */ /* 0x000fe2000bf86270 */
[----:B------:R-:W-:Y:S01]  /*3cc0*/  FMUL.FTZ R5, R16, UR19 ;  /* 0x0000001310057c20 */ /* 0x000fe20008410000 */
[----:B------:R-:W-:Y:S02]  /*3cd0*/  FMNMX.FTZ R4, R177, R0, !PT ;  /* 0x00000000b1047209 */ /* 0x000fe40007810000 */
[----:B------:R-:W-:Y:S01]  /*3ce0*/  FMNMX.FTZ R0, R50, R44, !PT ;  /* 0x0000002c32007209 */ /* 0x000fe20007810000 */
[----:B------:R1:W-:Y:S01]  /*3cf0*/  MUFU.TANH R14, R5 ;  /* 0x00000005000e7308 */ /* 0x0003e20000002400 */
[----:B------:R-:W-:-:S02]  /*3d00*/  FMNMX.FTZ R4, R179, R4, !PT ;  /* 0x00000004b3047209 */ /* 0x000fc40007810000 */
[----:B------:R-:W-:Y:S02]  /*3d10*/  FMNMX.FTZ R0, R49, R0, !PT ;  /* 0x0000000031007209 */ /* 0x000fe40007810000 */
[----:B------:R-:W-:Y:S02]  /*3d20*/  FSEL R178, R73, -INF , !P5 ;  /* 0xff80000049b27808 */ /* 0x000fe40006800000 */
[----:B------:R-:W-:Y:S02]  /*3d30*/  FMNMX.FTZ R0, R30, R0, !PT ;  /* 0x000000001e007209 */ /* 0x000fe40007810000 */
[----:B------:R-:W-:Y:S02]  /*3d40*/  FSEL R175, R81, -INF , !P5 ;  /* 0xff80000051af7808 */ /* 0x000fe40006800000 */
[----:B------:R-:W-:Y:S02]  /*3d50*/  FMNMX.FTZ R0, R85, R0, !PT ;  /* 0x0000000055007209 */ /* 0x000fe40007810000 */
[----:B------:R-:W-:-:S02]  /*3d60*/  ISETP.GE.AND P5, PT, R6, UR13, PT ;  /* 0x0000000d06007c0c */ /* 0x000fc4000bfa6270 */
[----:B---3--:R-:W-:Y:S01]  /*3d70*/  FSEL R212, R10, -INF , !P6 ;  /* 0xff8000000ad47808 */ /* 0x008fe20007000000 */
[----:B------:R-:W-:Y:S01]  /*3d80*/  FMUL.FTZ R10, R19, UR19 ;  /* 0x00000013130a7c20 */ /* 0x000fe20008410000 */
[----:B------:R-:W-:Y:S01]  /*3d90*/  FMNMX.FTZ R4, R240, R4, !PT ;  /* 0x00000004f0047209 */ /* 0x000fe20007810000 */
[----:B-1----:R-:W-:Y:S01]  /*3da0*/  FMUL.FTZ R5, R38, UR19 ;  /* 0x0000001326057c20 */ /* 0x002fe20008410000 */
[----:B------:R-:W-:Y:S02]  /*3db0*/  FMNMX.FTZ R0, R86, R0, !PT ;  /* 0x0000000056007209 */ /* 0x000fe40007810000 */
[----:B------:R-:W-:Y:S01]  /*3dc0*/  FSEL R252, R9, -INF , !P5 ;  /* 0xff80000009fc7808 */ /* 0x000fe20006800000 */
[----:B------:R1:W2:Y:S01]  /*3dd0*/  MUFU.TANH R13, R5 ;  /* 0x00000005000d7308 */ /* 0x0002a20000002400 */
[----:B------:R-:W-:Y:S01]  /*3de0*/  FMNMX.FTZ R4, R212, R4, !PT ;  /* 0x00000004d4047209 */ /* 0x000fe20007810000 */
[----:B------:R-:W-:Y:S01]  /*3df0*/  FMUL.FTZ R9, R17, UR19 ;  /* 0x0000001311097c20 */ /* 0x000fe20008410000 */
[----:B------:R-:W-:Y:S01]  /*3e00*/  FMNMX.FTZ R0, R36, R0, !PT ;  /* 0x0000000024007209 */ /* 0x000fe20007810000 */
[----:B------:R-:W-:Y:S01]  /*3e10*/  STL [R1+0x68], R252 ;  /* 0x000068fc01007387 */ /* 0x000fe20000100800 */
[----:B------:R-:W-:Y:S01]  /*3e20*/  FSEL R243, R7, -INF , !P4 ;  /* 0xff80000007f37808 */ /* 0x000fe20006000000 */
[----:B------:R-:W-:Y:S01]  /*3e30*/  FMUL.FTZ R7, R18, UR19 ;  /* 0x0000001312077c20 */ /* 0x000fe20008410000 */
[----:B------:R-:W-:-:S02]  /*3e40*/  FMNMX.FTZ R4, R252, R4, !PT ;  /* 0x00000004fc047209 */ /* 0x000fc40007810000 */
[----:B------:R-:W-:Y:S01]  /*3e50*/  FMNMX.FTZ R0, R37, R0, !PT ;  /* 0x0000000025007209 */ /* 0x000fe20007810000 */
[----:B------:R3:W-:Y:S01]  /*3e60*/  MUFU.TANH R15, R7 ;  /* 0x00000007000f7308 */ /* 0x0007e20000002400 */
[----:B------:R-:W-:Y:S01]  /*3e70*/  FMNMX.FTZ R6, R243, R4, !PT ;  /* 0x00000004f3067209 */ /* 0x000fe20007810000 */
[----:B------:R-:W-:Y:S01]  /*3e80*/  FMUL.FTZ R4, R34, UR19 ;  /* 0x0000001322047c20 */ /* 0x000fe20008410000 */
[----:B------:R-:W-:Y:S02]  /*3e90*/  FMNMX.FTZ R0, R182, R0, !PT ;  /* 0x00000000b6007209 */ /* 0x000fe40007810000 */
[----:B------:R-:W-:Y:S01]  /*3ea0*/  FSEL R174, R24, -INF , !P3 ;  /* 0xff80000018ae7808 */ /* 0x000fe20005800000 */
[----:B------:R-:W4:Y:S01]  /*3eb0*/  SHFL.BFLY PT, R8, R6, 0x2, 0x1f ;  /* 0x0c401f0006087f89 */ /* 0x000f2200000e0000 */
[----:B-1----:R-:W-:Y:S01]  /*3ec0*/  FMUL.FTZ R5, R39, UR19 ;  /* 0x0000001327057c20 */ /* 0x002fe20008410000 */
[----:B------:R1:W1:Y:S01]  /*3ed0*/  MUFU.TANH R11, R4 ;  /* 0x00000004000b7308 */ /* 0x0002620000002400 */
[----:B------:R-:W-:-:S02]  /*3ee0*/  FMNMX.FTZ R0, R181, R0, !PT ;  /* 0x00000000b5007209 */ /* 0x000fc40007810000 */
[----:B------:R-:W-:Y:S02]  /*3ef0*/  FSEL R172, R25, -INF , !P2 ;  /* 0xff80000019ac7808 */ /* 0x000fe40005000000 */
[----:B------:R-:W-:Y:S02]  /*3f00*/  FMNMX.FTZ R0, R174, R0, !PT ;  /* 0x00000000ae007209 */ /* 0x000fe40007810000 */
[----:B--2---:R-:W-:Y:S01]  /*3f10*/  FSEL R244, R13, -INF , !P1 ;  /* 0xff8000000df47808 */ /* 0x004fe20004800000 */
[----:B------:R2:W2:Y:S01]  /*3f20*/  MUFU.TANH R12, R5 ;  /* 0x00000005000c7308 */ /* 0x0004a20000002400 */
[----:B------:R-:W-:Y:S01]  /*3f30*/  FMNMX.FTZ R0, R172, R0, !PT ;  /* 0x00000000ac007209 */ /* 0x000fe20007810000 */
[----:B---3--:R-:W-:Y:S01]  /*3f40*/  FMUL.FTZ R7, R21, UR19 ;  /* 0x0000001315077c20 */ /* 0x008fe20008410000 */
[----:B------:R-:W-:Y:S01]  /*3f50*/  FSEL R167, R69, -INF , !P3 ;  /* 0xff80000045a77808 */ /* 0x000fe20005800000 */
[----:B------:R-:W-:Y:S01]  /*3f60*/  STL [R1+0x64], R244 ;  /* 0x000064f401007387 */ /* 0x000fe20000100800 */
[----:B------:R-:W-:-:S02]  /*3f70*/  FMNMX.FTZ R0, R244, R0, !PT ;  /* 0x00000000f4007209 */ /* 0x000fc40007810000 */
[----:B------:R-:W-:Y:S01]  /*3f80*/  FSEL R165, R68, -INF , !P2 ;  /* 0xff80000044a57808 */ /* 0x000fe20005000000 */
[----:B------:R-:W3:Y:S01]  /*3f90*/  MUFU.TANH R13, R9 ;  /* 0x00000009000d7308 */ /* 0x000ee20000002400 */
[----:B-1----:R-:W-:Y:S02]  /*3fa0*/  FMNMX.FTZ R4, R60, R52, !PT ;  /* 0x000000343c047209 */ /* 0x002fe40007810000 */
[----:B------:R-:W-:Y:S02]  /*3fb0*/  FSEL R245, R11, -INF , !P5 ;  /* 0xff8000000bf57808 */ /* 0x000fe40006800000 */
[----:B------:R-:W-:Y:S02]  /*3fc0*/  FMNMX.FTZ R4, R53, R4, !PT ;  /* 0x0000000435047209 */ /* 0x000fe40007810000 */
[----:B----4-:R-:W-:Y:S01]  /*3fd0*/  FMNMX.FTZ R8, R6, R8, !PT ;  /* 0x0000000806087209 */ /* 0x010fe20007810000 */
[----:B------:R1:W-:Y:S01]  /*3fe0*/  MUFU.TANH R11, R7 ;  /* 0x00000007000b7308 */ /* 0x0003e20000002400 */
[----:B--2---:R-:W-:Y:S01]  /*3ff0*/  FMUL.FTZ R5, R35, UR19 ;  /* 0x0000001323057c20 */ /* 0x004fe20008410000 */
[----:B------:R-:W-:-:S02]  /*4000*/  FMNMX.FTZ R4, R54, R4, !PT ;  /* 0x0000000436047209 */ /* 0x000fc40007810000 */
[----:B------:R-:W-:Y:S01]  /*4010*/  FSEL R246, R12, -INF , !P6 ;  /* 0xff8000000cf67808 */ /* 0x000fe20007000000 */
[----:B------:R-:W2:Y:S01]  /*4020*/  SHFL.BFLY PT, R134, R8, 0x1, 0x1f ;  /* 0x0c201f0008867f89 */ /* 0x000ea200000e0000 */
[----:B------:R-:W-:Y:S02]  /*4030*/  FMNMX.FTZ R4, R87, R4, !PT ;  /* 0x0000000457047209 */ /* 0x000fe40007810000 */
[----:B------:R-:W4:Y:S01]  /*4040*/  MUFU.TANH R5, R5 ;  /* 0x0000000500057308 */ /* 0x000f220000002400 */
[----:B------:R-:W-:Y:S01]  /*4050*/  FMNMX.FTZ R0, R246, R0, !PT ;  /* 0x00000000f6007209 */ /* 0x000fe20007810000 */
[----:B------:R-:W-:Y:S01]  /*4060*/  STL [R1+0x6c], R246 ;  /* 0x00006cf601007387 */ /* 0x000fe20000100800 */
[----:B------:R-:W-:Y:S02]  /*4070*/  FMNMX.FTZ R4, R168, R4, !PT ;  /* 0x00000004a8047209 */ /* 0x000fe40007810000 */
[----:B------:R-:W-:Y:S01]  /*4080*/  FMNMX.FTZ R0, R245, R0, !PT ;  /* 0x00000000f5007209 */ /* 0x000fe20007810000 */
[----:B------:R-:W-:Y:S01]  /*4090*/  STL [R1+0x70], R245 ;  /* 0x000070f501007387 */ /* 0x000fe20000100800 */
[----:B------:R-:W-:-:S02]  /*40a0*/  FMNMX.FTZ R4, R164, R4, !PT ;  /* 0x00000004a4047209 */ /* 0x000fc40007810000 */
[----:B------:R-:W-:Y:S01]  /*40b0*/  FSEL R203, R14, -INF , !P1 ;  /* 0xff8000000ecb7808 */ /* 0x000fe20004800000 */
[----:B-1----:R-:W-:Y:S01]  /*40c0*/  FMUL.FTZ R7, R23, UR19 ;  /* 0x0000001317077c20 */ /* 0x002fe20008410000 */
[----:B------:R-:W-:Y:S01]  /*40d0*/  FMNMX.FTZ R4, R138, R4, !PT ;  /* 0x000000048a047209 */ /* 0x000fe20007810000 */
[----:B------:R-:W-:Y:S01]  /*40e0*/  MUFU.TANH R14, R10 ;  /* 0x0000000a000e7308 */ /* 0x000fe20000002400 */
[----:B---3--:R-:W-:Y:S02]  /*40f0*/  FSEL R202, R13, -INF , !P6 ;  /* 0xff8000000dca7808 */ /* 0x008fe40007000000 */
[----:B------:R-:W-:Y:S02]  /*4100*/  FMNMX.FTZ R4, R175, R4, !PT ;  /* 0x00000004af047209 */ /* 0x000fe40007810000 */
[----:B----4-:R-:W-:Y:S01]  /*4110*/  FSEL R214, R5, -INF , !P4 ;  /* 0xff80000005d67808 */ /* 0x010fe20006000000 */
[----:B------:R-:W-:Y:S01]  /*4120*/  FMUL.FTZ R5, R20, UR19 ;  /* 0x0000001314057c20 */ /* 0x000fe20008410000 */
[----:B------:R-:W-:-:S02]  /*4130*/  FMNMX.FTZ R4, R171, R4, !PT ;  /* 0x00000004ab047209 */ /* 0x000fc40007810000 */
[----:B------:R-:W-:Y:S01]  /*4140*/  FMNMX.FTZ R6, R214, R0, !PT ;  /* 0x00000000d6067209 */ /* 0x000fe20007810000 */
[----:B------:R1:W3:Y:S01]  /*4150*/  MUFU.TANH R12, R5 ;  /* 0x00000005000c7308 */ /* 0x0002e20000002400 */
[----:B------:R-:W-:Y:S02]  /*4160*/  FMNMX.FTZ R0, R84, R62, !PT ;  /* 0x0000003e54007209 */ /* 0x000fe40007810000 */
[----:B------:R-:W-:Y:S01]  /*4170*/  FMNMX.FTZ R4, R167, R4, !PT ;  /* 0x00000004a7047209 */ /* 0x000fe20007810000 */
[----:B------:R-:W4:Y:S01]  /*4180*/  SHFL.BFLY PT, R9, R6, 0x2, 0x1f ;  /* 0x0c401f0006097f89 */ /* 0x000f2200000e0000 */
[----:B------:R-:W-:Y:S02]  /*4190*/  FMNMX.FTZ R0, R63, R0, !PT ;  /* 0x000000003f007209 */ /* 0x000fe40007810000 */
[----:B------:R-:W-:Y:S02]  /*41a0*/  FMNMX.FTZ R4, R165, R4, !PT ;  /* 0x00000004a5047209 */ /* 0x000fe40007810000 */
[----:B------:R-:W-:-:S02]  /*41b0*/  FMNMX.FTZ R0, R61, R0, !PT ;  /* 0x000000003d007209 */ /* 0x000fc40007810000 */
[----:B------:R-:W-:Y:S02]  /*41c0*/  FMNMX.FTZ R4, R203, R4, !PT ;  /* 0x00000004cb047209 */ /* 0x000fe40007810000 */
[----:B------:R-:W-:Y:S02]  /*41d0*/  FMNMX.FTZ R0, R170, R0, !PT ;  /* 0x00000000aa007209 */ /* 0x000fe40007810000 */
[----:B------:R-:W-:Y:S02]  /*41e0*/  FMNMX.FTZ R4, R202, R4, !PT ;  /* 0x00000004ca047209 */ /* 0x000fe40007810000 */
[----:B------:R-:W-:Y:S01]  /*41f0*/  FMNMX.FTZ R0, R169, R0, !PT ;  /* 0x00000000a9007209 */ /* 0x000fe20007810000 */
[----:B-1----:R-:W-:Y:S01]  /*4200*/  FMUL.FTZ R5, R22, UR19 ;  /* 0x0000001316057c20 */ /* 0x002fe20008410000 */
[----:B---3--:R-:W-:Y:S02]  /*4210*/  FSEL R201, R12, -INF , !P5 ;  /* 0xff8000000cc97808 */ /* 0x008fe40006800000 */
[----:B------:R-:W-:Y:S01]  /*4220*/  FMNMX.FTZ R0, R166, R0, !PT ;  /* 0x00000000a6007209 */ /* 0x000fe20007810000 */
[----:B------:R1:W3:Y:S01]  /*4230*/  MUFU.TANH R10, R5 ;  /* 0x00000005000a7308 */ /* 0x0002e20000002400 */
[----:B------:R-:W-:-:S02]  /*4240*/  FSEL R242, R11, -INF , !P4 ;  /* 0xff8000000bf27808 */ /* 0x000fc40006000000 */
[----:B------:R-:W-:Y:S02]  /*4250*/  FMNMX.FTZ R0, R139, R0, !PT ;  /* 0x000000008b007209 */ /* 0x000fe40007810000 */
[----:B------:R-:W-:Y:S02]  /*4260*/  FMNMX.FTZ R4, R201, R4, !PT ;  /* 0x00000004c9047209 */ /* 0x000fe40007810000 */
[----:B------:R-:W-:Y:S02]  /*4270*/  FMNMX.FTZ R0, R178, R0, !PT ;  /* 0x00000000b2007209 */ /* 0x000fe40007810000 */
[----:B------:R-:W-:Y:S02]  /*4280*/  FSEL R137, R56, -INF , !P3 ;  /* 0xff80000038897808 */ /* 0x000fe40005800000 */
[----:B------:R-:W-:Y:S02]  /*4290*/  FMNMX.FTZ R0, R173, R0, !PT ;  /* 0x00000000ad007209 */ /* 0x000fe40007810000 */
[----:B--2---:R-:W-:-:S02]  /*42a0*/  FMNMX.FTZ R134, R8, R134, !PT ;  /* 0x0000008608867209 */ /* 0x004fc40007810000 */
[----:B----4-:R-:W-:Y:S01]  /*42b0*/  FMNMX.FTZ R6, R6, R9, !PT ;  /* 0x0000000906067209 */ /* 0x010fe20007810000 */
[----:B------:R2:W4:Y:S01]  /*42c0*/  MUFU.TANH R8, R7 ;  /* 0x0000000700087308 */ /* 0x0005220000002400 */
[----:B-1----:R-:W-:Y:S01]  /*42d0*/  FMNMX.FTZ R5, R242, R4, !PT ;  /* 0x00000004f2057209 */ /* 0x002fe20007810000 */
[----:B------:R-:W-:Y:S01]  /*42e0*/  FMUL.FTZ R13, R134, UR6 ;  /* 0x00000006860d7c20 */ /* 0x000fe20008410000 */
[----:B------:R-:W-:Y:S01]  /*42f0*/  FSEL R132, R51, -INF , !P2 ;  /* 0xff80000033847808 */ /* 0x000fe20005000000 */
[----:B------:R-:W1:Y:S01]  /*4300*/  SHFL.BFLY PT, R133, R6, 0x1, 0x1f ;  /* 0x0c201f0006857f89 */ /* 0x000e6200000e0000 */
[----:B------:R-:W-:Y:S02]  /*4310*/  FMNMX.FTZ R0, R137, R0, !PT ;  /* 0x0000000089007209 */ /* 0x000fe40007810000 */
[----:B------:R-:W-:Y:S01]  /*4320*/  FSEL R200, R15, -INF , !P1 ;  /* 0xff8000000fc87808 */ /* 0x000fe20004800000 */
[----:B------:R-:W-:Y:S01]  /*4330*/  STL [R1+0x5c], R134 ;  /* 0x00005c8601007387 */ /* 0x000fe20000100800 */
[----:B------:R-:W-:-:S02]  /*4340*/  FMNMX.FTZ R0, R132, R0, !PT ;  /* 0x0000000084007209 */ /* 0x000fc40007810000 */
[----:B------:R-:W-:Y:S02]  /*4350*/  FSEL R15, R14, -INF , !P6 ;  /* 0xff8000000e0f7808 */ /* 0x000fe40007000000 */
[----:B------:R-:W-:Y:S02]  /*4360*/  FMNMX.FTZ R0, R200, R0, !PT ;  /* 0x00000000c8007209 */ /* 0x000fe40007810000 */
[----:B---3--:R-:W-:Y:S01]  /*4370*/  FSEL R14, R10, -INF , !P5 ;  /* 0xff8000000a0e7808 */ /* 0x008fe20006800000 */
[----:B--2---:R-:W2:Y:S01]  /*4380*/  SHFL.BFLY PT, R7, R5, 0x2, 0x1f ;  /* 0x0c401f0005077f89 */ /* 0x004ea200000e0000 */
[----:B------:R-:W-:Y:S02]  /*4390*/  FMNMX.FTZ R4, R15, R0, !PT ;  /* 0x000000000f047209 */ /* 0x000fe40007810000 */
[----:B------:R-:W-:Y:S02]  /*43a0*/  FSETP.NEU.FTZ.AND P1, PT, R134, -INF , PT ;  /* 0xff8000008600780b */ /* 0x000fe40003f3d000 */
[----:B----4-:R-:W-:-:S02]  /*43b0*/  FSEL R241, R8, -INF , !P4 ;  /* 0xff80000008f17808 */ /* 0x010fc40006000000 */
[----:B------:R-:W-:Y:S02]  /*43c0*/  FMNMX.FTZ R4, R14, R4, !PT ;  /* 0x000000040e047209 */ /* 0x000fe40007810000 */
[----:B------:R-:W-:Y:S02]  /*43d0*/  FSEL R13, R13, RZ, P1 ;  /* 0x000000ff0d0d7208 */ /* 0x000fe40000800000 */
[----:B------:R-:W-:Y:S02]  /*43e0*/  FMNMX.FTZ R4, R241, R4, !PT ;  /* 0x00000004f1047209 */ /* 0x000fe40007810000 */
[----:B-1----:R-:W-:Y:S01]  /*43f0*/  FMNMX.FTZ R133, R6, R133, !PT ;  /* 0x0000008506857209 */ /* 0x002fe20007810000 */
[----:B------:R-:W-:-:S03]  /*4400*/  FFMA.FTZ R0, R48, UR6, -R13 ;  /* 0x0000000630007c23 */ /* 0x000fc6000801080d */
[C---:B------:R-:W-:Y:S01]  /*4410*/  FSETP.NEU.FTZ.AND P1, PT, R133.reuse, -INF , PT ;  /* 0xff8000008500780b */ /* 0x040fe20003f3d000 */
[----:B------:R1:W-:Y:S01]  /*4420*/  MUFU.EX2 R213, R0 ;  /* 0x0000000000d57308 */ /* 0x0003e20000000800 */
[----:B------:R-:W-:Y:S01]  /*4430*/  FMUL.FTZ R12, R133, UR6 ;  /* 0x00000006850c7c20 */ /* 0x000fe20008410000 */
[----:B------:R-:W-:Y:S01]  /*4440*/  STL [R1+0x60], R133 ;  /* 0x0000608501007387 */ /* 0x000fe20000100800 */
[----:B--2---:R-:W-:-:S03]  /*4450*/  FMNMX.FTZ R5, R5, R7, !PT ;  /* 0x0000000705057209 */ /* 0x004fc60007810000 */
[----:B------:R-:W-:Y:S01]  /*4460*/  SHFL.BFLY PT, R7, R4, 0x2, 0x1f ;  /* 0x0c401f0004077f89 */ /* 0x000fe200000e0000 */
[----:B------:R-:W-:-:S03]  /*4470*/  FSEL R12, R12, RZ, P1 ;  /* 0x000000ff0c0c7208 */ /* 0x000fc60000800000 */
[----:B------:R-:W2:Y:S02]  /*4480*/  SHFL.BFLY PT, R8, R5, 0x1, 0x1f ;  /* 0x0c201f0005087f89 */ /* 0x000ea400000e0000 */
[----:B------:R-:W-:Y:S01]  /*4490*/  FFMA.FTZ R6, R50, UR6, -R12 ;  /* 0x0000000632067c23 */ /* 0x000fe2000801080c */
[----:B-1----:R-:W-:-:S03]  /*44a0*/  FFMA.FTZ R0, R42, UR6, -R13 ;  /* 0x000000062a007c23 */ /* 0x002fc6000801080d */
[----:B------:R1:W-:Y:S08]  /*44b0*/  MUFU.EX2 R244, R6 ;  /* 0x0000000600f47308 */ /* 0x0003f00000000800 */
[----:B------:R3:W-:Y:S01]  /*44c0*/  MUFU.EX2 R221, R0 ;  /* 0x0000000000dd7308 */ /* 0x0007e20000000800 */
[----:B-1----:R-:W-:Y:S01]  /*44d0*/  FFMA.FTZ R6, R44, UR6, -R12 ;  /* 0x000000062c067c23 */ /* 0x002fe2000801080c */
[----:B--2---:R-:W-:-:S06]  /*44e0*/  FMNMX.FTZ R136, R5, R8, !PT ;  /* 0x0000000805887209 */ /* 0x004fcc0007810000 */
[----:B------:R-:W1:Y:S01]  /*44f0*/  MUFU.EX2 R252, R6 ;  /* 0x0000000600fc7308 */ /* 0x000e620000000800 */
[----:B------:R-:W-:Y:S01]  /*4500*/  FSETP.NEU.FTZ.AND P1, PT, R136, -INF , PT ;  /* 0xff8000008800780b */ /* 0x000fe20003f3d000 */
[----:B---3--:R-:W-:-:S06]  /*4510*/  FFMA.FTZ R0, R43, UR6, -R13 ;  /* 0x000000062b007c23 */ /* 0x008fcc000801080d */
[----:B------:R2:W-:Y:S01]  /*4520*/  MUFU.EX2 R228, R0 ;  /* 0x0000000000e47308 */ /* 0x0005e20000000800 */
[----:B-1----:R-:W-:Y:S01]  /*4530*/  F2FP.BF16.F32.PACK_AB R5, R252, R244 ;  /* 0x000000f4fc05723e */ /* 0x002fe200000010ff */
[----:B--2---:R-:W-:-:S06]  /*4540*/  FFMA.FTZ R0, R29, UR6, -R13 ;  /* 0x000000061d007c23 */ /* 0x004fcc000801080d */
        /* <DEDUP_REMOVED lines=9> */
[----:B------:R3:W-:Y:S01]  /*45e0*/  MUFU.EX2 R133, R4 ;  /* 0x0000000400857308 */ /* 0x0007e20000000800 */
[----:B------:R-:W-:Y:S02]  /*45f0*/  IMAD R231, R2, 0x2, R230 ;  /* 0x0000000202e77824 */ /* 0x000fe400078e02e6 */
[----:B------:R-:W4:Y:S04]  /*4600*/  LDSM.16.MT88.4 R48, [R230+0xc000] ;  /* 0x00c00000e630783b */ /* 0x000f280000004200 */
[----:B------:R-:W4:Y:S01]  /*4610*/  LDSM.16.MT88.4 R44, [R229+0xc000] ;  /* 0x00c00000e52c783b */ /* 0x000f220000004200 */
[----:B------:R2:W2:Y:S03]  /*4620*/  MUFU.EX2 R233, R3 ;  /* 0x0000000300e97308 */ /* 0x0004a60000000800 */
[----:B------:R-:W4:Y:S04]  /*4630*/  LDSM.16.MT88.4 R56, [R232+0xc000] ;  /* 0x00c00000e838783b */ /* 0x000f280000004200 */
[----:B------:R-:W4:Y:S01]  /*4640*/  LDSM.16.MT88.4 R80, [R231+0xc000] ;  /* 0x00c00000e750783b */ /* 0x000f220000004200 */
[----:B---3--:R-:W-:-:S03]  /*4650*/  F2FP.BF16.F32.PACK_AB R4, R221, R213 ;  /* 0x000000d5dd04723e */ /* 0x008fc600000010ff */
[----:B------:R-:W3:Y:S01]  /*4660*/  LDSM.16.MT88.4 R76, [R229+0xe000] ;  /* 0x00e00000e54c783b */ /* 0x000ee20000004200 */
[----:B-1----:R-:W-:-:S03]  /*4670*/  FMNMX.FTZ R135, R0, R6, !PT ;  /* 0x0000000600877209 */ /* 0x002fc60007810000 */
[----:B------:R-:W1:Y:S01]  /*4680*/  LDSM.16.MT88.4 R64, [R230+0xe000] ;  /* 0x00e00000e640783b */ /* 0x000e620000004200 */
[----:B--2---:R-:W-:Y:S01]  /*4690*/  FMUL.FTZ R3, R136, UR6 ;  /* 0x0000000688037c20 */ /* 0x004fe20008410000 */
[----:B------:R-:W-:Y:S01]  /*46a0*/  F2FP.BF16.F32.PACK_AB R6, R206, R228 ;  /* 0x000000e4ce06723e */ /* 0x000fe200000010ff */
[----:B------:R-:W-:Y:S01]  /*46b0*/  FMUL.FTZ R0, R135, UR6 ;  /* 0x0000000687007c20 */ /* 0x000fe20008410000 */
[----:B------:R-:W2:Y:S02]  /*46c0*/  LDSM.16.MT88.4 R68, [R232+0xe000] ;  /* 0x00e00000e844783b */ /* 0x000ea40000004200 */
[----:B------:R-:W-:Y:S02]  /*46d0*/  FSEL R2, R3, RZ, P1 ;  /* 0x000000ff03027208 */ /* 0x000fe40000800000 */
[----:B------:R-:W-:Y:S01]  /*46e0*/  FSETP.NEU.FTZ.AND P1, PT, R135, -INF , PT ;  /* 0xff8000008700780b */ /* 0x000fe20003f3d000 */
[----:B------:R-:W2:Y:S01]  /*46f0*/  LDSM.16.MT88.4 R72, [R231+0xe000] ;  /* 0x00e00000e748783b */ /* 0x000ea20000004200 */
[----:B------:R-:W-:Y:S01]  /*4700*/  F2FP.BF16.F32.PACK_AB R7, R133, R233 ;  /* 0x000000e98507723e */ /* 0x000fe200000010ff */
[--C-:B------:R-:W-:Y:S01]  /*4710*/  FFMA.FTZ R3, R60, UR6, -R2.reuse ;  /* 0x000000063c037c23 */ /* 0x100fe20008010802 */
[----:B------:R-:W-:Y:S01]  /*4720*/  FSEL R0, R0, RZ, P1 ;  /* 0x000000ff00007208 */ /* 0x000fe20000800000 */
[----:B------:R-:W2:Y:S01]  /*4730*/  LDSM.16.MT88.4 R20, [R230+0xc800] ;  /* 0x00c80000e614783b */ /* 0x000ea20000004200 */
[--C-:B------:R-:W-:Y:S01]  /*4740*/  FFMA.FTZ R8, R53, UR6, -R2.reuse ;  /* 0x0000000635087c23 */ /* 0x100fe20008010802 */
[----:B------:R3:W-:Y:S02]  /*4750*/  MUFU.EX2 R222, R3 ;  /* 0x0000000300de7308 */ /* 0x0007e40000000800 */
[----:B------:R-:W2:Y:S01]  /*4760*/  LDSM.16.MT88.4 R16, [R232+0xc800] ;  /* 0x00c80000e810783b */ /* 0x000ea20000004200 */
[C---:B----4-:R-:W-:Y:S03]  /*4770*/  HMMA.16816.F32.BF16 R156, R4.reuse, R48, RZ ;  /* 0x00000030049c723c */ /* 0x050fe600000418ff */
[----:B------:R-:W4:Y:S02]  /*4780*/  LDSM.16.MT88.4 R40, [R231+0xe800] ;  /* 0x00e80000e728783b */ /* 0x000f240000004200 */
[----:B------:R-:W-:Y:S01]  /*4790*/  MUFU.EX2 R220, R8 ;  /* 0x0000000800dc7308 */ /* 0x000fe20000000800 */
[C---:B------:R-:W-:Y:S01]  /*47a0*/  HMMA.16816.F32.BF16 R160, R4.reuse, R44, RZ ;  /* 0x0000002c04a0723c */ /* 0x040fe200000418ff */
[----:B------:R-:W-:Y:S05]  /*47b0*/  LDSM.16.MT88.4 R32, [R230+0xe800] ;  /* 0x00e80000e620783b */ /* 0x000fea0000004200 */
[----:B------:R-:W-:Y:S01]  /*47c0*/  HMMA.16816.F32.BF16 R152, R4, R56, RZ ;  /* 0x000000380498723c */ /* 0x000fe200000418ff */
[----:B---3--:R-:W-:-:S04]  /*47d0*/  FFMA.FTZ R3, R52, UR6, -R2 ;  /* 0x0000000634037c23 */ /* 0x008fc80008010802 */
[----:B------:R3:W3:Y:S01]  /*47e0*/  MUFU.EX2 R192, R3 ;  /* 0x0000000300c07308 */ /* 0x0006e20000000800 */
[C---:B------:R-:W-:Y:S06]  /*47f0*/  HMMA.16816.F32.BF16 R148, R4.reuse, R80, RZ ;  /* 0x000000500494723c */ /* 0x040fec00000418ff */
[C---:B------:R-:W-:Y:S06]  /*4800*/  HMMA.16816.F32.BF16 R144, R4.reuse, R76, RZ ;  /* 0x0000004c0490723c */ /* 0x040fec00000418ff */
[----:B-1----:R-:W-:Y:S01]  /*4810*/  HMMA.16816.F32.BF16 R140, R4, R64, RZ ;  /* 0x00000040048c723c */ /* 0x002fe200000418ff */
[----:B---3--:R-:W-:Y:S01]  /*4820*/  FFMA.FTZ R3, R54, UR6, -R2 ;  /* 0x0000000636037c23 */ /* 0x008fe20008010802 */
[----:B------:R-:W-:-:S04]  /*4830*/  F2FP.BF16.F32.PACK_AB R8, R192, R222 ;  /* 0x000000dec008723e */ /* 0x000fc800000010ff */
[C---:B--2---:R-:W-:Y:S01]  /*4840*/  HMMA.16816.F32.BF16 R128, R4.reuse, R68, RZ ;  /* 0x000000440480723c */ /* 0x044fe200000418ff */
[----:B------:R1:W2:Y:S05]  /*4850*/  MUFU.EX2 R208, R3 ;  /* 0x0000000300d07308 */ /* 0x0002aa0000000800 */
[C---:B------:R-:W-:Y:S06]  /*4860*/  HMMA.16816.F32.BF16 R124, R4.reuse, R72, RZ ;  /* 0x00000048047c723c */ /* 0x040fec00000418ff */
[C---:B------:R-:W-:Y:S06]  /*4870*/  HMMA.16816.F32.BF16 R120, R4.reuse, R46, RZ ;  /* 0x0000002e0478723c */ /* 0x040fec00000418ff */
[----:B------:R-:W-:Y:S01]  /*4880*/  HMMA.16816.F32.BF16 R116, R4, R50, RZ ;  /* 0x000000320474723c */ /* 0x000fe200000418ff */
[----:B-1----:R-:W-:Y:S01]  /*4890*/  FFMA.FTZ R3, R84, UR6, -R0 ;  /* 0x0000000654037c23 */ /* 0x002fe20008010800 */
[----:B--2---:R-:W-:-:S03]  /*48a0*/  F2FP.BF16.F32.PACK_AB R10, R208, R220 ;  /* 0x000000dcd00a723e */ /* 0x004fc600000010ff */
[----:B------:R1:W-:Y:S01]  /*48b0*/  MUFU.EX2 R194, R3 ;  /* 0x0000000300c27308 */ /* 0x0003e20000000800 */
[C---:B------:R-:W-:Y:S06]  /*48c0*/  HMMA.16816.F32.BF16 R112, R4.reuse, R58, RZ ;  /* 0x0000003a0470723c */ /* 0x040fec00000418ff */
[C---:B------:R-:W-:Y:S06]  /*48d0*/  HMMA.16816.F32.BF16 R108, R4.reuse, R82, RZ ;  /* 0x00000052046c723c */ /* 0x040fec00000418ff */
[----:B------:R-:W-:Y:S01]  /*48e0*/  HMMA.16816.F32.BF16 R104, R4, R78, RZ ;  /* 0x0000004e0468723c */ /* 0x000fe200000418ff */
[----:B-1----:R-:W-:-:S05]  /*48f0*/  FFMA.FTZ R3, R62, UR6, -R0 ;  /* 0x000000063e037c23 */ /* 0x002fca0008010800 */
[C---:B------:R-:W-:Y:S01]  /*4900*/  HMMA.16816.F32.BF16 R100, R4.reuse, R66, RZ ;  /* 0x000000420464723c */ /* 0x040fe200000418ff */
[----:B------:R1:W2:Y:S05]  /*4910*/  MUFU.EX2 R193, R3 ;  /* 0x0000000300c17308 */ /* 0x0002aa0000000800 */
[C---:B------:R-:W-:Y:S06]  /*4920*/  HMMA.16816.F32.BF16 R96, R4.reuse, R70, RZ ;  /* 0x000000460460723c */ /* 0x040fec00000418ff */
[----:B------:R-:W-:Y:S01]  /*4930*/  HMMA.16816.F32.BF16 R88, R4, R74, RZ ;  /* 0x0000004a0458723c */ /* 0x000fe200000418ff */
[----:B-1----:R-:W-:Y:S01]  /*4940*/  FFMA.FTZ R3, R63, UR6, -R0 ;  /* 0x000000063f037c23 */ /* 0x002fe20008010800 */
[----:B--2---:R-:W-:-:S03]  /*4950*/  F2FP.BF16.F32.PACK_AB R9, R193, R194 ;  /* 0x000000c2c109723e */ /* 0x004fc600000010ff */
[----:B------:R1:W-:Y:S02]  /*4960*/  MUFU.EX2 R215, R3 ;  /* 0x0000000300d77308 */ /* 0x0003e40000000800 */
[----:B-1----:R-:W-:Y:S02]  /*4970*/  FFMA.FTZ R3, R61, UR6, -R0 ;  /* 0x000000063d037c23 */ /* 0x002fe40008010800 */
[----:B------:R-:W-:Y:S04]  /*4980*/  LDSM.16.MT88.4 R60, [R231+0xc800] ;  /* 0x00c80000e73c783b */ /* 0x000fe80000004200 */
[----:B------:R1:W2:Y:S02]  /*4990*/  MUFU.EX2 R207, R3 ;  /* 0x0000000300cf7308 */ /* 0x0002a40000000800 */
[--C-:B-1----:R-:W-:Y:S01]  /*49a0*/  FFMA.FTZ R3, R31, UR6, -R13.reuse ;  /* 0x000000061f037c23 */ /* 0x102fe2000801080d */
[----:B--2---:R-:W-:Y:S01]  /*49b0*/  F2FP.BF16.F32.PACK_AB R11, R207, R215 ;  /* 0x000000d7cf0b723e */ /* 0x004fe200000010ff */
[----:B------:R-:W-:Y:S04]  /*49c0*/  LDSM.16.MT88.4 R28, [R229+0xe800] ;  /* 0x00e80000e51c783b */ /* 0x000fe80000004200 */
[----:B------:R1:W-:Y:S02]  /*49d0*/  MUFU.EX2 R205, R3 ;  /* 0x0000000300cd7308 */ /* 0x0003e40000000800 */
[----:B------:R-:W-:Y:S01]  /*49e0*/  HMMA.16816.F32.BF16 R92, R8, R44, RZ ;  /* 0x0000002c085c723c */ /* 0x000fe200000418ff */
[----:B-1----:R-:W-:-:S05]  /*49f0*/  FFMA.FTZ R3, R55, UR6, -R13 ;  /* 0x0000000637037c23 */ /* 0x002fca000801080d */
[C---:B------:R-:W-:Y:S01]  /*4a00*/  HMMA.16816.F32.BF16 R52, R8.reuse, R56, RZ ;  /* 0x000000380834723c */ /* 0x040fe200000418ff */
[----:B------:R1:W2:Y:S05]  /*4a10*/  MUFU.EX2 R246, R3 ;  /* 0x0000000300f67308 */ /* 0x0002aa0000000800 */
[----:B------:R-:W-:Y:S01]  /*4a20*/  HMMA.16816.F32.BF16 R56, R8, R58, RZ ;  /* 0x0000003a0838723c */ /* 0x000fe200000418ff */
[----:B-1----:R-:W-:Y:S01]  /*4a30*/  FFMA.FTZ R3, R27, UR6, -R13 ;  /* 0x000000061b037c23 */ /* 0x002fe2000801080d */
[----:B--2---:R-:W-:-:S03]  /*4a40*/  F2FP.BF16.F32.PACK_AB R4, R246, R205 ;  /* 0x000000cdf604723e */ /* 0x004fc600000010ff */
[----:B------:R1:W-:Y:S02]  /*4a50*/  MUFU.EX2 R238, R3 ;  /* 0x0000000300ee7308 */ /* 0x0003e40000000800 */
[----:B-1----:R-:W-:Y:S02]  /*4a60*/  FFMA.FTZ R3, R26, UR6, -R13 ;  /* 0x000000061a037c23 */ /* 0x002fe4000801080d */
[----:B------:R-:W-:Y:S04]  /*4a70*/  LDSM.16.MT88.4 R24, [R229+0xc800] ;  /* 0x00c80000e518783b */ /* 0x000fe80000004200 */
[----:B------:R1:W2:Y:S02]  /*4a80*/  MUFU.EX2 R204, R3 ;  /* 0x0000000300cc7308 */ /* 0x0002a40000000800 */
[----:B-1----:R-:W-:Y:S01]  /*4a90*/  FFMA.FTZ R3, R85, UR6, -R12 ;  /* 0x0000000655037c23 */ /* 0x002fe2000801080c */
[----:B--2---:R-:W-:-:S05]  /*4aa0*/  F2FP.BF16.F32.PACK_AB R6, R204, R238 ;  /* 0x000000eecc06723e */ /* 0x004fca00000010ff */
[----:B------:R1:W-:Y:S02]  /*4ab0*/  MUFU.EX2 R223, R3 ;  /* 0x0000000300df7308 */ /* 0x0003e40000000800 */
[----:B-1----:R-:W-:-:S06]  /*4ac0*/  FFMA.FTZ R3, R86, UR6, -R12 ;  /* 0x0000000656037c23 */ /* 0x002fcc000801080c */
[----:B------:R1:W2:Y:S02]  /*4ad0*/  MUFU.EX2 R235, R3 ;  /* 0x0000000300eb7308 */ /* 0x0002a40000000800 */
[----:B-1----:R-:W-:Y:S01]  /*4ae0*/  FFMA.FTZ R3, R36, UR6, -R12 ;  /* 0x0000000624037c23 */ /* 0x002fe2000801080c */
[----:B--2---:R-:W-:-:S05]  /*4af0*/  F2FP.BF16.F32.PACK_AB R5, R235, R223 ;  /* 0x000000dfeb05723e */ /* 0x004fca00000010ff */
[----:B------:R1:W-:Y:S02]  /*4b00*/  MUFU.EX2 R247, R3 ;  /* 0x0000000300f77308 */ /* 0x0003e40000000800 */
[----:B-1----:R-:W-:Y:S02]  /*4b10*/  FFMA.FTZ R3, R37, UR6, -R12 ;  /* 0x0000000625037c23 */ /* 0x002fe4000801080c */
[----:B------:R-:W1:Y:S04]  /*4b20*/  LDSM.16.MT88.4 R36, [R232+0xe800] ;  /* 0x00e80000e824783b */ /* 0x000e680000004200 */
[----:B------:R2:W3:Y:S02]  /*4b30*/  MUFU.EX2 R195, R3 ;  /* 0x0000000300c37308 */ /* 0x0004e40000000800 */
[----:B--2---:R-:W-:Y:S01]  /*4b40*/  FFMA.FTZ R3, R87, UR6, -R2 ;  /* 0x0000000657037c23 */ /* 0x004fe20008010802 */
[----:B---3--:R-:W-:Y:S01]  /*4b50*/  F2FP.BF16.F32.PACK_AB R7, R195, R247 ;  /* 0x000000f7c307723e */ /* 0x008fe200000010ff */
[----:B------:R-:W-:Y:S04]  /*4b60*/  HMMA.16816.F32.BF16 R84, R8, R48, RZ ;  /* 0x000000300854723c */ /* 0x000fe800000418ff */
[----:B------:R2:W3:Y:S02]  /*4b70*/  MUFU.EX2 R196, R3 ;  /* 0x0000000300c47308 */ /* 0x0004e40000000800 */
[C---:B------:R-:W-:Y:S06]  /*4b80*/  HMMA.16816.F32.BF16 R188, R4.reuse, R20, R156 ;  /* 0x0000001404bc723c */ /* 0x040fec000004189c */
[----:B------:R-:W-:Y:S01]  /*4b90*/  HMMA.16816.F32.BF16 R216, R4, R16, R152 ;  /* 0x0000001004d8723c */ /* 0x000fe20000041898 */
[----:B------:R-:W-:-:S02]  /*4ba0*/  IMAD.MOV.U32 R157, RZ, RZ, R194 ;  /* 0x000000ffff9d7224 */ /* 0x000fc400078e00c2 */
[----:B------:R-:W-:-:S03]  /*4bb0*/  IMAD.MOV.U32 R158, RZ, RZ, R193 ;  /* 0x000000ffff9e7224 */ /* 0x000fc600078e00c1 */
[C---:B----4-:R-:W-:Y:S01]  /*4bc0*/  HMMA.16816.F32.BF16 R224, R4.reuse, R40, R124 ;  /* 0x0000002804e0723c */ /* 0x050fe2000004187c */
[--C-:B--2---:R-:W-:Y:S01]  /*4bd0*/  FFMA.FTZ R3, R168, UR6, -R2.reuse ;  /* 0x00000006a8037c23 */ /* 0x104fe20008010802 */
[----:B---3--:R-:W-:Y:S02]  /*4be0*/  MOV R159, R196 ;  /* 0x000000c4009f7202 */ /* 0x008fe40000000f00 */
[----:B------:R-:W-:Y:S01]  /*4bf0*/  MOV R168, R206 ;  /* 0x000000ce00a87202 */ /* 0x000fe20000000f00 */
[----:B------:R2:W3:Y:S01]  /*4c00*/  MUFU.EX2 R234, R3 ;  /* 0x0000000300ea7308 */ /* 0x0004e20000000800 */
[C---:B-1----:R-:W-:Y:S06]  /*4c10*/  HMMA.16816.F32.BF16 R152, R4.reuse, R36, R128 ;  /* 0x000000240498723c */ /* 0x042fec0000041880 */
[C---:B------:R-:W-:Y:S06]  /*4c20*/  HMMA.16816.F32.BF16 R128, R4.reuse, R22, R116 ;  /* 0x000000160480723c */ /* 0x040fec0000041874 */
[----:B------:R-:W-:Y:S01]  /*4c30*/  HMMA.16816.F32.BF16 R124, R4, R18, R112 ;  /* 0x00000012047c723c */ /* 0x000fe20000041870 */
[----:B--2---:R-:W-:Y:S01]  /*4c40*/  FFMA.FTZ R3, R164, UR6, -R2 ;  /* 0x00000006a4037c23 */ /* 0x004fe20008010802 */
[----:B------:R-:W-:-:S04]  /*4c50*/  MOV R164, R192 ;  /* 0x000000c000a47202 */ /* 0x000fc80000000f00 */
[C---:B------:R-:W-:Y:S01]  /*4c60*/  HMMA.16816.F32.BF16 R116, R4.reuse, R30, R104 ;  /* 0x0000001e0474723c */ /* 0x040fe20000041868 */
[----:B------:R1:W-:Y:S05]  /*4c70*/  MUFU.EX2 R236, R3 ;  /* 0x0000000300ec7308 */ /* 0x0003ea0000000800 */
[C---:B------:R-:W-:Y:S06]  /*4c80*/  HMMA.16816.F32.BF16 R184, R4.reuse, R24, R160 ;  /* 0x0000001804b8723c */ /* 0x040fec00000418a0 */
[C---:B------:R-:W-:Y:S06]  /*4c90*/  HMMA.16816.F32.BF16 R196, R4.reuse, R60, R148 ;  /* 0x0000003c04c4723c */ /* 0x040fec0000041894 */
[----:B------:R-:W-:Y:S01]  /*4ca0*/  HMMA.16816.F32.BF16 R120, R4, R26, R120 ;  /* 0x0000001a0478723c */ /* 0x000fe20000041878 */
[----:B-1----:R-:W-:Y:S01]  /*4cb0*/  FFMA.FTZ R3, R138, UR6, -R2 ;  /* 0x000000068a037c23 */ /* 0x002fe20008010802 */
[----:B------:R-:W-:-:S03]  /*4cc0*/  IMAD.MOV.U32 R138, RZ, RZ, R205 ;  /* 0x000000ffff8a7224 */ /* 0x000fc600078e00cd */
[----:B------:R1:W-:Y:S01]  /*4cd0*/  MUFU.EX2 R239, R3 ;  /* 0x0000000300ef7308 */ /* 0x0003e20000000800 */
[C---:B------:R-:W-:Y:S06]  /*4ce0*/  HMMA.16816.F32.BF16 R104, R4.reuse, R34, R100 ;  /* 0x000000220468723c */ /* 0x040fec0000041864 */
[C---:B------:R-:W-:Y:S06]  /*4cf0*/  HMMA.16816.F32.BF16 R112, R4.reuse, R38, R96 ;  /* 0x000000260470723c */ /* 0x040fec0000041860 */
[----:B------:R-:W-:Y:S01]  /*4d00*/  HMMA.16816.F32.BF16 R248, R4, R42, R88 ;  /* 0x0000002a04f8723c */ /* 0x000fe20000041858 */
[----:B-1----:R-:W-:Y:S01]  /*4d10*/  FFMA.FTZ R3, R170, UR6, -R0 ;  /* 0x00000006aa037c23 */ /* 0x002fe20008010800 */
[----:B------:R-:W-:-:S04]  /*4d20*/  IMAD.MOV.U32 R170, RZ, RZ, R207 ;  /* 0x000000ffffaa7224 */ /* 0x000fc800078e00cf */
[C---:B------:R-:W-:Y:S01]  /*4d30*/  HMMA.16816.F32.BF16 R96, R8.reuse, R50, RZ ;  /* 0x000000320860723c */ /* 0x040fe200000418ff */
[----:B------:R1:W-:Y:S05]  /*4d40*/  MUFU.EX2 R156, R3 ;  /* 0x00000003009c7308 */ /* 0x0003ea0000000800 */
[C---:B------:R-:W-:Y:S06]  /*4d50*/  HMMA.16816.F32.BF16 R48, R8.reuse, R68, RZ ;  /* 0x000000440830723c */ /* 0x040fec00000418ff */
[C---:B------:R-:W-:Y:S06]  /*4d60*/  HMMA.16816.F32.BF16 R88, R8.reuse, R80, RZ ;  /* 0x000000500858723c */ /* 0x040fec00000418ff */
[----:B------:R-:W-:Y:S01]  /*4d70*/  HMMA.16816.F32.BF16 R80, R8, R82, RZ ;  /* 0x000000520850723c */ /* 0x000fe200000418ff */
[----:B-1----:R-:W-:Y:S01]  /*4d80*/  FFMA.FTZ R3, R169, UR6, -R0 ;  /* 0x00000006a9037c23 */ /* 0x002fe20008010800 */
[----:B------:R-:W-:-:S03]  /*4d90*/  IMAD.MOV.U32 R169, RZ, RZ, R208 ;  /* 0x000000ffffa97224 */ /* 0x000fc600078e00d0 */
[----:B------:R1:W2:Y:S01]  /*4da0*/  MUFU.EX2 R183, R3 ;  /* 0x0000000300b77308 */ /* 0x0002a20000000800 */
[----:B------:R-:W-:Y:S06]  /*4db0*/  HMMA.16816.F32.BF16 R208, R4, R28, R144 ;  /* 0x0000001c04d0723c */ /* 0x000fec0000041890 */
[----:B------:R-:W-:Y:S01]  /*4dc0*/  HMMA.16816.F32.BF16 R68, R8, R70, RZ ;  /* 0x000000460844723c */ /* 0x000fe200000418ff */
[----:B------:R-:W-:Y:S01]  /*4dd0*/  IMAD.MOV.U32 R146, RZ, RZ, R204 ;  /* 0x000000ffff927224 */ /* 0x000fe200078e00cc */
[----:B------:R-:W-:Y:S01]  /*4de0*/  MOV R147, R195 ;  /* 0x000000c300937202 */ /* 0x000fe20000000f00 */
[----:B------:R-:W-:Y:S01]  /*4df0*/  IMAD.MOV.U32 R144, RZ, RZ, R223 ;  /* 0x000000ffff907224 */ /* 0x000fe200078e00df */
[----:B------:R-:W-:-:S02]  /*4e00*/  MOV R145, R138 ;  /* 0x0000008a00917202 */ /* 0x000fc40000000f00 */
[----:B------:R-:W-:Y:S01]  /*4e10*/  HMMA.16816.F32.BF16 R192, R4, R32, R140 ;  /* 0x0000002004c0723c */ /* 0x000fe2000004188c */
[----:B-1----:R-:W-:Y:S01]  /*4e20*/  FFMA.FTZ R3, R166, UR6, -R0 ;  /* 0x00000006a6037c23 */ /* 0x002fe20008010800 */
[----:B------:R-:W-:-:S04]  /*4e30*/  MOV R166, R222 ;  /* 0x000000de00a67202 */ /* 0x000fc80000000f00 */
[----:B------:R-:W-:Y:S01]  /*4e40*/  HMMA.16816.F32.BF16 R204, R4, R62, R108 ;  /* 0x0000003e04cc723c */ /* 0x000fe2000004186c */
[----:B------:R1:W-:Y:S06]  /*4e50*/  MUFU.EX2 R237, R3 ;  /* 0x0000000300ed7308 */ /* 0x0003ec0000000800 */
[----:B---3--:R-:W-:Y:S02]  /*4e60*/  F2FP.BF16.F32.PACK_AB R4, R234, R159 ;  /* 0x0000009fea04723e */ /* 0x008fe400000010ff */
[----:B--2---:R-:W-:Y:S02]  /*4e70*/  F2FP.BF16.F32.PACK_AB R5, R183, R156 ;  /* 0x0000009cb705723e */ /* 0x004fe400000010ff */
[----:B------:R-:W-:Y:S01]  /*4e80*/  F2FP.BF16.F32.PACK_AB R6, R239, R236 ;  /* 0x000000ecef06723e */ /* 0x000fe200000010ff */
[----:B-1----:R-:W-:-:S04]  /*4e90*/  FFMA.FTZ R3, R139, UR6, -R0 ;  /* 0x000000068b037c23 */ /* 0x002fc80008010800 */
[----:B------:R-:W1:Y:S02]  /*4ea0*/  MUFU.EX2 R134, R3 ;  /* 0x0000000300867308 */ /* 0x000e640000000800 */
[----:B-1----:R-:W-:Y:S01]  /*4eb0*/  F2FP.BF16.F32.PACK_AB R7, R134, R237 ;  /* 0x000000ed8607723e */ /* 0x002fe200000010ff */
[----:B------:R-:W-:-:S06]  /*4ec0*/  FFMA.FTZ R3, R175, UR6, -R2 ;  /* 0x00000006af037c23 */ /* 0x000fcc0008010802 */
[----:B------:R-:W-:Y:S06]  /*4ed0*/  HMMA.16816.F32.BF16 R108, R4, R16, R52 ;  /* 0x00000010046c723c */ /* 0x000fec0000041834 */
[----:B------:R-:W-:Y:S06]  /*4ee0*/  HMMA.16816.F32.BF16 R52, R8, R64, RZ ;  /* 0x000000400834723c */ /* 0x000fec00000418ff */
[----:B------:R-:W-:Y:S06]  /*4ef0*/  HMMA.16816.F32.BF16 R148, R4, R24, R92 ;  /* 0x000000180494723c */ /* 0x000fec000004185c */
[C---:B------:R-:W-:Y:S06]  /*4f00*/  HMMA.16816.F32.BF16 R92, R8.reuse, R46, RZ ;  /* 0x0000002e085c723c */ /* 0x040fec00000418ff */
[----:B------:R-:W-:Y:S06]  /*4f10*/  HMMA.16816.F32.BF16 R44, R8, R72, RZ ;  /* 0x00000048082c723c */ /* 0x000fec00000418ff */
[C---:B------:R-:W-:Y:S06]  /*4f20*/  HMMA.16816.F32.BF16 R100, R4.reuse, R32, R52 ;  /* 0x000000200464723c */ /* 0x040fec0000041834 */
[C---:B------:R-:W-:Y:S01]  /*4f30*/  HMMA.16816.F32.BF16 R140, R4.reuse, R36, R48 ;  /* 0x00000024048c723c */ /* 0x040fe20000041830 */
[----:B------:R-:W-:Y:S01]  /*4f40*/  MOV R54, R220 ;  /* 0x000000dc00367202 */ /* 0x000fe20000000f00 */
[----:B------:R-:W-:Y:S01]  /*4f50*/  IMAD.MOV.U32 R55, RZ, RZ, R221 ;  /* 0x000000ffff377224 */ /* 0x000fe200078e00dd */
[----:B------:R1:W-:Y:S01]  /*4f60*/  MUFU.EX2 R220, R3 ;  /* 0x0000000300dc7308 */ /* 0x0003e20000000800 */
[----:B------:R-:W-:Y:S01]  /*4f70*/  IMAD.MOV.U32 R33, RZ, RZ, R213 ;  /* 0x000000ffff217224 */ /* 0x000fe200078e00d5 */
[----:B------:R-:W-:Y:S01]  /*4f80*/  MOV R52, R214 ;  /* 0x000000d600347202 */ /* 0x000fe20000000f00 */
[----:B------:R-:W-:Y:S01]  /*4f90*/  HMMA.16816.F32.BF16 R160, R4, R20, R84 ;  /* 0x0000001404a0723c */ /* 0x000fe20000041854 */
[----:B------:R-:W-:-:S05]  /*4fa0*/  IMAD.MOV.U32 R53, RZ, RZ, R215 ;  /* 0x000000ffff357224 */ /* 0x000fca00078e00d7 */
[----:B------:R-:W-:Y:S06]  /*4fb0*/  HMMA.16816.F32.BF16 R44, R4, R40, R44 ;  /* 0x00000028042c723c */ /* 0x000fec000004182c */
[----:B------:R-:W-:Y:S01]  /*4fc0*/  HMMA.16816.F32.BF16 R84, R8, R76, RZ ;  /* 0x0000004c0854723c */ /* 0x000fe200000418ff */
[----:B------:R-:W-:Y:S01]  /*4fd0*/  MOV R41, R212 ;  /* 0x000000d400297202 */ /* 0x000fe20000000f00 */
[----:B-1----:R-:W-:Y:S01]  /*4fe0*/  FFMA.FTZ R3, R171, UR6, -R2 ;  /* 0x00000006ab037c23 */ /* 0x002fe20008010802 */
[----:B------:R-:W-:Y:S01]  /*4ff0*/  MOV R171, R33 ;  /* 0x0000002100ab7202 */ /* 0x000fe20000000f00 */
[----:B------:R-:W-:-:S02]  /*5000*/  IMAD.MOV.U32 R33, RZ, RZ, R52 ;  /* 0x000000ffff217224 */ /* 0x000fc400078e0034 */
[----:B------:R1:W2:Y:S01]  /*5010*/  MUFU.EX2 R221, R3 ;  /* 0x0000000300dd7308 */ /* 0x0002a20000000800 */
[----:B------:R-:W-:Y:S01]  /*5020*/  IMAD.MOV.U32 R37, RZ, RZ, R142 ;  /* 0x000000ffff257224 */ /* 0x000fe200078e008e */
[----:B------:R-:W-:Y:S01]  /*5030*/  MOV R36, R141 ;  /* 0x0000008d00247202 */ /* 0x000fe20000000f00 */
[----:B------:R-:W-:Y:S01]  /*5040*/  IMAD.MOV.U32 R32, RZ, RZ, R143 ;  /* 0x000000ffff207224 */ /* 0x000fe200078e008f */
[----:B------:R-:W-:Y:S01]  /*5050*/  HMMA.16816.F32.BF16 R76, R8, R78, RZ ;  /* 0x0000004e084c723c */ /* 0x000fe200000418ff */
[----:B------:R-:W-:-:S03]  /*5060*/  IMAD.MOV.U32 R245, RZ, RZ, R140 ;  /* 0x000000fffff57224 */ /* 0x000fc600078e008c */
[----:B------:R-:W-:Y:S02]  /*5070*/  MOV R175, R32 ;  /* 0x0000002000af7202 */ /* 0x000fe40000000f00 */
[C---:B------:R-:W-:Y:S02]  /*5080*/  HMMA.16816.F32.BF16 R64, R8.reuse, R66, RZ ;  /* 0x000000420840723c */ /* 0x040fe400000418ff */
[----:B------:R-:W-:Y:S02]  /*5090*/  IMAD.MOV.U32 R21, RZ, RZ, R44 ;  /* 0x000000ffff157224 */ /* 0x000fe400078e002c */
[----:B------:R-:W-:Y:S02]  /*50a0*/  IMAD.MOV.U32 R20, RZ, RZ, R45 ;  /* 0x000000ffff147224 */ /* 0x000fe400078e002d */
[----:B------:R-:W-:Y:S01]  /*50b0*/  HMMA.16816.F32.BF16 R8, R8, R74, RZ ;  /* 0x0000004a0808723c */ /* 0x000fe200000418ff */
[----:B-1----:R-:W-:-:S04]  /*50c0*/  FFMA.FTZ R3, R167, UR6, -R2 ;  /* 0x00000006a7037c23 */ /* 0x002fc80008010802 */
[----:B------:R1:W-:Y:S01]  /*50d0*/  MUFU.EX2 R222, R3 ;  /* 0x0000000300de7308 */ /* 0x0003e20000000800 */
[C---:B------:R-:W-:Y:S06]  /*50e0*/  HMMA.16816.F32.BF16 R84, R4.reuse, R28, R84 ;  /* 0x0000001c0454723c */ /* 0x040fec0000041854 */
[----:B------:R-:W-:Y:S01]  /*50f0*/  HMMA.16816.F32.BF16 R88, R4, R60, R88 ;  /* 0x0000003c0458723c */ /* 0x000fe20000041858 */
[----:B------:R-:W-:Y:S01]  /*5100*/  IMAD.MOV.U32 R29, RZ, RZ, R46 ;  /* 0x000000ffff1d7224 */ /* 0x000fe200078e002e */
[----:B------:R-:W-:-:S04]  /*5110*/  MOV R28, R47 ;  /* 0x0000002f001c7202 */ /* 0x000fc80000000f00 */
[----:B------:R-:W-:Y:S01]  /*5120*/  HMMA.16816.F32.BF16 R44, R4, R26, R92 ;  /* 0x0000001a042c723c */ /* 0x000fe2000004185c */
[----:B------:R-:W3:Y:S01]  /*5130*/  LDSM.16.MT88.4 R24, [R230+0xd000] ;  /* 0x00d00000e618783b */ /* 0x000ee20000004200 */
[----:B-1----:R-:W-:-:S04]  /*5140*/  FFMA.FTZ R3, R165, UR6, -R2 ;  /* 0x00000006a5037c23 */ /* 0x002fc80008010802 */
[C---:B------:R-:W-:Y:S01]  /*5150*/  HMMA.16816.F32.BF16 R72, R4.reuse, R18, R56 ;  /* 0x000000120448723c */ /* 0x040fe20000041838 */
[----:B------:R-:W-:Y:S01]  /*5160*/  MOV R95, R55 ;  /* 0x00000037005f7202 */ /* 0x000fe20000000f00 */
[----:B------:R1:W4:Y:S01]  /*5170*/  MUFU.EX2 R223, R3 ;  /* 0x0000000300df7308 */ /* 0x0003220000000800 */
[----:B------:R-:W-:Y:S01]  /*5180*/  IMAD.MOV.U32 R94, RZ, RZ, R166 ;  /* 0x000000ffff5e7224 */ /* 0x000fe200078e00a6 */
[----:B------:R-:W3:Y:S01]  /*5190*/  LDSM.16.MT88.4 R16, [R229+0xd000] ;  /* 0x00d00000e510783b */ /* 0x000ee20000004200 */
[----:B------:R-:W-:Y:S01]  /*51a0*/  MOV R93, R144 ;  /* 0x00000090005d7202 */ /* 0x000fe20000000f00 */
[----:B------:R-:W-:Y:S01]  /*51b0*/  HMMA.16816.F32.BF16 R60, R4, R62, R80 ;  /* 0x0000003e043c723c */ /* 0x000fe20000041850 */
[----:B------:R-:W-:-:S05]  /*51c0*/  IMAD.MOV.U32 R92, RZ, RZ, R145 ;  /* 0x000000ffff5c7224 */ /* 0x000fca00078e0091 */
[C---:B------:R-:W-:Y:S01]  /*51d0*/  HMMA.16816.F32.BF16 R56, R4.reuse, R34, R64 ;  /* 0x000000220438723c */ /* 0x040fe20000041840 */
[----:B------:R-:W-:Y:S01]  /*51e0*/  MOV R82, R53 ;  /* 0x0000003500527202 */ /* 0x000fe20000000f00 */
[----:B------:R-:W-:Y:S01]  /*51f0*/  IMAD.MOV.U32 R83, RZ, RZ, R54 ;  /* 0x000000ffff537224 */ /* 0x000fe200078e0036 */
[----:B------:R-:W-:Y:S01]  /*5200*/  MOV R81, R28 ;  /* 0x0000001c00517202 */ /* 0x000fe20000000f00 */
[----:B------:R-:W-:Y:S02]  /*5210*/  IMAD.MOV.U32 R80, RZ, RZ, R29 ;  /* 0x000000ffff507224 */ /* 0x000fe400078e001d */
[C---:B------:R-:W-:Y:S01]  /*5220*/  HMMA.16816.F32.BF16 R96, R4.reuse, R22, R96 ;  /* 0x000000160460723c */ /* 0x040fe20000041860 */
[----:B-1----:R-:W-:Y:S01]  /*5230*/  FFMA.FTZ R3, R178, UR6, -R0 ;  /* 0x00000006b2037c23 */ /* 0x002fe20008010800 */
[----:B------:R-:W-:Y:S01]  /*5240*/  IMAD.MOV.U32 R178, RZ, RZ, R37 ;  /* 0x000000ffffb27224 */ /* 0x000fe200078e0025 */
[----:B------:R-:W-:Y:S02]  /*5250*/  MOV R37, R164 ;  /* 0x000000a400257202 */ /* 0x000fe40000000f00 */
[----:B------:R1:W-:Y:S01]  /*5260*/  MUFU.EX2 R212, R3 ;  /* 0x0000000300d47308 */ /* 0x0003e20000000800 */
[C---:B------:R-:W-:Y:S01]  /*5270*/  HMMA.16816.F32.BF16 R48, R4.reuse, R30, R76 ;  /* 0x0000001e0430723c */ /* 0x040fe2000004184c */
[----:B------:R-:W3:Y:S05]  /*5280*/  LDSM.16.MT88.4 R28, [R229+0xf000] ;  /* 0x00f00000e51c783b */ /* 0x000eea0000004200 */
[----:B------:R-:W-:Y:S01]  /*5290*/  HMMA.16816.F32.BF16 R64, R4, R38, R68 ;  /* 0x000000260440723c */ /* 0x000fe20000041844 */
[----:B------:R-:W-:-:S05]  /*52a0*/  IMAD.MOV.U32 R79, RZ, RZ, R158 ;  /* 0x000000ffff4f7224 */ /* 0x000fca00078e009e */
[----:B------:R-:W-:Y:S01]  /*52b0*/  HMMA.16816.F32.BF16 R52, R4, R42, R8 ;  /* 0x0000002a0434723c */ /* 0x000fe20000041808 */
[----:B-1----:R-:W-:Y:S01]  /*52c0*/  FFMA.FTZ R3, R173, UR6, -R0 ;  /* 0x00000006ad037c23 */ /* 0x002fe20008010800 */
[----:B------:R-:W-:-:S05]  /*52d0*/  MOV R173, R146 ;  /* 0x0000009200ad7202 */ /* 0x000fca0000000f00 */
[----:B--2---:R-:W-:Y:S01]  /*52e0*/  F2FP.BF16.F32.PACK_AB R8, R221, R220 ;  /* 0x000000dcdd08723e */ /* 0x004fe200000010ff */
[----:B------:R1:W2:Y:S01]  /*52f0*/  MUFU.EX2 R213, R3 ;  /* 0x0000000300d57308 */ /* 0x0002a20000000800 */
[----:B----4-:R-:W-:Y:S01]  /*5300*/  F2FP.BF16.F32.PACK_AB R10, R223, R222 ;  /* 0x000000dedf0a723e */ /* 0x010fe200000010ff */
        /* <DEDUP_REMOVED lines=8> */
[C---:B---3--:R-:W-:Y:S06]  /*5390*/  HMMA.16816.F32.BF16 R160, R8.reuse, R24, R160 ;  /* 0x0000001808a0723c */ /* 0x048fec00000418a0 */
[C---:B------:R-:W-:Y:S06]  /*53a0*/  HMMA.16816.F32.BF16 R148, R8.reuse, R16, R148 ;  /* 0x000000100894723c */ /* 0x040fec0000041894 */
[----:B------:R-:W-:Y:S01]  /*53b0*/  HMMA.16816.F32.BF16 R44, R8, R18, R44 ;  /* 0x00000012082c723c */ /* 0x000fe2000004182c */
[----:B-1----:R-:W-:Y:S01]  /*53c0*/  FFMA.FTZ R3, R176, UR6, -R13 ;  /* 0x00000006b0037c23 */ /* 0x002fe2000801080d */
[----:B------:R-:W-:-:S03]  /*53d0*/  IMAD.MOV.U32 R176, RZ, RZ, R147 ;  /* 0x000000ffffb07224 */ /* 0x000fc600078e0093 */
[----:B------:R1:W2:Y:S02]  /*53e0*/  MUFU.EX2 R143, R3 ;  /* 0x00000003008f7308 */ /* 0x0002a40000000800 */
[----:B-1----:R-:W-:Y:S01]  /*53f0*/  FFMA.FTZ R3, R177, UR6, -R13 ;  /* 0x00000006b1037c23 */ /* 0x002fe2000801080d */
[----:B--2---:R-:W-:Y:S02]  /*5400*/  F2FP.BF16.F32.PACK_AB R4, R143, R142 ;  /* 0x0000008e8f04723e */ /* 0x004fe400000010ff */
[----:B------:R-:W-:-:S03]  /*5410*/  MOV R177, R157 ;  /* 0x0000009d00b17202 */ /* 0x000fc60000000f00 */
[----:B------:R1:W-:Y:S02]  /*5420*/  MUFU.EX2 R141, R3 ;  /* 0x00000003008d7308 */ /* 0x0003e40000000800 */
[----:B-1----:R-:W-:-:S06]  /*5430*/  FFMA.FTZ R3, R179, UR6, -R13 ;  /* 0x00000006b3037c23 */ /* 0x002fcc000801080d */
        /* <DEDUP_REMOVED lines=9> */
[----:B-1----:R-:W-:-:S06]  /*54d0*/  FFMA.FTZ R3, R172, UR6, -R12 ;  /* 0x00000006ac037c23 */ /* 0x002fcc000801080c */
[----:B------:R-:W1:Y:S02]  /*54e0*/  MUFU.EX2 R139, R3 ;  /* 0x00000003008b7308 */ /* 0x000e640000000800 */
[----:B-1----:R-:W-:Y:S01]  /*54f0*/  F2FP.BF16.F32.PACK_AB R7, R139, R137 ;  /* 0x000000898b07723e */ /* 0x002fe200000010ff */
[----:B------:R-:W-:Y:S02]  /*5500*/  IMAD.MOV.U32 R3, RZ, RZ, R41 ;  /* 0x000000ffff037224 */ /* 0x000fe400078e0029 */
[----:B------:R-:W1:Y:S04]  /*5510*/  LDSM.16.MT88.4 R40, [R232+0xf000] ;  /* 0x00f00000e828783b */ /* 0x000e680000004200 */
[C---:B------:R-:W-:Y:S06]  /*5520*/  HMMA.16816.F32.BF16 R164, R4.reuse, R24, R188 ;  /* 0x0000001804a4723c */ /* 0x040fec00000418bc */
[C---:B------:R-:W-:Y:S01]  /*5530*/  HMMA.16816.F32.BF16 R68, R4.reuse, R28, R208 ;  /* 0x0000001c0444723c */ /* 0x040fe200000418d0 */
[----:B------:R-:W-:Y:S01]  /*5540*/  IMAD.MOV.U32 R25, RZ, RZ, R33 ;  /* 0x000000ffff197224 */ /* 0x000fe200078e0021 */
[----:B------:R-:W-:Y:S01]  /*5550*/  MOV R24, R183 ;  /* 0x000000b700187202 */ /* 0x000fe20000000f00 */
[----:B------:R-:W2:Y:S03]  /*5560*/  LDSM.16.MT88.4 R32, [R230+0xf000] ;  /* 0x00f00000e620783b */ /* 0x000ea60000004200 */
[----:B------:R-:W-:Y:S01]  /*5570*/  HMMA.16816.F32.BF16 R144, R4, R16, R184 ;  /* 0x000000100490723c */ /* 0x000fe200000418b8 */
[----:B------:R-:W-:Y:S01]  /*5580*/  IMAD.MOV.U32 R208, RZ, RZ, R92 ;  /* 0x000000ffffd07224 */ /* 0x000fe200078e005c */
[----:B------:R-:W-:Y:S01]  /*5590*/  MOV R209, R93 ;  /* 0x0000005d00d17202 */ /* 0x000fe20000000f00 */
[----:B------:R-:W-:Y:S01]  /*55a0*/  IMAD.MOV.U32 R210, RZ, RZ, R94 ;  /* 0x000000ffffd27224 */ /* 0x000fe200078e005e */
[----:B------:R-:W-:-:S03]  /*55b0*/  MOV R211, R95 ;  /* 0x0000005f00d37202 */ /* 0x000fc60000000f00 */
[----:B------:R-:W-:Y:S01]  /*55c0*/  IMAD.MOV.U32 R186, RZ, RZ, R21 ;  /* 0x000000ffffba7224 */ /* 0x000fe200078e0015 */
[----:B------:R-:W-:Y:S01]  /*55d0*/  MOV R187, R20 ;  /* 0x0000001400bb7202 */ /* 0x000fe20000000f00 */
[----:B------:R-:W-:Y:S01]  /*55e0*/  IMAD.MOV.U32 R185, RZ, RZ, R159 ;  /* 0x000000ffffb97224 */ /* 0x000fe200078e009f */
[----:B------:R-:W3:Y:S01]  /*55f0*/  LDSM.16.MT88.4 R20, [R232+0xd000] ;  /* 0x00d00000e814783b */ /* 0x000ee20000004200 */
[----:B------:R-:W-:Y:S02]  /*5600*/  MOV R184, R156 ;  /* 0x0000009c00b87202 */ /* 0x000fe40000000f00 */
[C---:B------:R-:W-:Y:S01]  /*5610*/  HMMA.16816.F32.BF16 R156, R4.reuse, R18, R120 ;  /* 0x00000012049c723c */ /* 0x040fe20000041878 */
[----:B------:R-:W4:Y:S05]  /*5620*/  LDSM.16.MT88.4 R16, [R231+0xd000] ;  /* 0x00d00000e710783b */ /* 0x000f2a0000004200 */
[C---:B-1----:R-:W-:Y:S07]  /*5630*/  HMMA.16816.F32.BF16 R120, R4.reuse, R40, R152 ;  /* 0x000000280478723c */ /* 0x042fee0000041898 */
[----:B------:R-:W-:Y:S01]  /*5640*/  IMAD.MOV.U32 R155, RZ, RZ, R24 ;  /* 0x000000ffff9b7224 */ /* 0x000fe200078e0018 */
[C---:B--2---:R-:W-:Y:S06]  /*5650*/  HMMA.16816.F32.BF16 R92, R4.reuse, R32, R192 ;  /* 0x00000020045c723c */ /* 0x044fec00000418c0 */
[C---:B------:R-:W-:Y:S01]  /*5660*/  HMMA.16816.F32.BF16 R104, R4.reuse, R34, R104 ;  /* 0x000000220468723c */ /* 0x040fe20000041868 */
[----:B------:R-:W-:Y:S01]  /*5670*/  IMAD.MOV.U32 R194, RZ, RZ, R36 ;  /* 0x000000ffffc27224 */ /* 0x000fe200078e0024 */
[----:B------:R-:W-:Y:S01]  /*5680*/  MOV R195, R37 ;  /* 0x0000002500c37202 */ /* 0x000fe20000000f00 */
[----:B------:R-:W-:Y:S01]  /*5690*/  IMAD.MOV.U32 R192, RZ, RZ, R178 ;  /* 0x000000ffffc07224 */ /* 0x000fe200078e00b2 */
[----:B------:R-:W1:Y:S01]  /*56a0*/  LDSM.16.MT88.4 R36, [R231+0xf000] ;  /* 0x00f00000e724783b */ /* 0x000e620000004200 */
[----:B------:R-:W-:Y:S01]  /*56b0*/  MOV R193, R175 ;  /* 0x000000af00c17202 */ /* 0x000fe20000000f00 */
[----:B------:R-:W-:Y:S01]  /*56c0*/  IMAD.MOV.U32 R152, RZ, RZ, R194 ;  /* 0x000000ffff987224 */ /* 0x000fe200078e00c2 */
[----:B---3--:R-:W-:Y:S01]  /*56d0*/  HMMA.16816.F32.BF16 R180, R4, R20, R216 ;  /* 0x0000001404b4723c */ /* 0x008fe200000418d8 */
[----:B------:R-:W-:Y:S01]  /*56e0*/  IMAD.MOV.U32 R153, RZ, RZ, R192 ;  /* 0x000000ffff997224 */ /* 0x000fe200078e00c0 */
[----:B------:R-:W-:-:S04]  /*56f0*/  MOV R154, R193 ;  /* 0x000000c1009a7202 */ /* 0x000fc80000000f00 */
[C---:B----4-:R-:W-:Y:S01]  /*5700*/  HMMA.16816.F32.BF16 R196, R4.reuse, R16, R196 ;  /* 0x0000001004c4723c */ /* 0x050fe200000418c4 */
[----:B------:R-:W-:Y:S01]  /*5710*/  MOV R217, R177 ;  /* 0x000000b100d97202 */ /* 0x000fe20000000f00 */
[----:B------:R-:W-:Y:S01]  /*5720*/  IMAD.MOV.U32 R218, RZ, RZ, R176 ;  /* 0x000000ffffda7224 */ /* 0x000fe200078e00b0 */
[----:B------:R-:W-:Y:S01]  /*5730*/  MOV R219, R173 ;  /* 0x000000ad00db7202 */ /* 0x000fe20000000f00 */
[----:B------:R-:W-:Y:S02]  /*5740*/  IMAD.MOV.U32 R216, RZ, RZ, R79 ;  /* 0x000000ffffd87224 */ /* 0x000fe400078e004f */
[C---:B------:R-:W-:Y:S06]  /*5750*/  HMMA.16816.F32.BF16 R176, R4.reuse, R42, R112 ;  /* 0x0000002a04b0723c */ /* 0x040fec0000041870 */
[----:B------:R-:W-:Y:S01]  /*5760*/  HMMA.16816.F32.BF16 R172, R4, R26, R128 ;  /* 0x0000001a04ac723c */ /* 0x000fe20000041880 */
[----:B------:R-:W-:-:S02]  /*5770*/  IMAD.MOV.U32 R112, RZ, RZ, R3 ;  /* 0x000000ffff707224 */ /* 0x000fc400078e0003 */
[----:B------:R-:W-:Y:S01]  /*5780*/  FFMA.FTZ R3, R203, UR6, -R2 ;  /* 0x00000006cb037c23 */ /* 0x000fe20008010802 */
[----:B------:R-:W-:Y:S01]  /*5790*/  MOV R113, R243 ;  /* 0x000000f300717202 */ /* 0x000fe20000000f00 */
[----:B------:R-:W-:Y:S01]  /*57a0*/  IMAD.MOV.U32 R115, RZ, RZ, R216 ;  /* 0x000000ffff737224 */ /* 0x000fe200078e00d8 */
[----:B------:R-:W-:Y:S01]  /*57b0*/  MOV R114, R217 ;  /* 0x000000d900727202 */ /* 0x000fe20000000f00 */
[----:B------:R2:W-:Y:S01]  /*57c0*/  MUFU.EX2 R24, R3 ;  /* 0x0000000300187308 */ /* 0x0005e20000000800 */
[C---:B------:R-:W-:Y:S01]  /*57d0*/  HMMA.16816.F32.BF16 R188, R4.reuse, R22, R124 ;  /* 0x0000001604bc723c */ /* 0x040fe2000004187c */
[----:B------:R-:W-:Y:S01]  /*57e0*/  MOV R130, R25 ;  /* 0x0000001900827202 */ /* 0x000fe20000000f00 */
[----:B------:R-:W-:Y:S01]  /*57f0*/  IMAD.MOV.U32 R128, RZ, RZ, R218 ;  /* 0x000000ffff807224 */ /* 0x000fe200078e00da */
[----:B------:R-:W-:Y:S02]  /*5800*/  MOV R129, R219 ;  /* 0x000000db00817202 */ /* 0x000fe40000000f00 */
[----:B------:R-:W-:Y:S01]  /*5810*/  MOV R131, R195 ;  /* 0x000000c300837202 */ /* 0x000fe20000000f00 */
[C---:B------:R-:W-:Y:S06]  /*5820*/  HMMA.16816.F32.BF16 R204, R4.reuse, R18, R204 ;  /* 0x0000001204cc723c */ /* 0x040fec00000418cc */
[----:B-1----:R-:W-:Y:S01]  /*5830*/  HMMA.16816.F32.BF16 R224, R4, R36, R224 ;  /* 0x0000002404e0723c */ /* 0x002fe200000418e0 */
[----:B--2---:R-:W-:-:S05]  /*5840*/  FFMA.FTZ R3, R202, UR6, -R2 ;  /* 0x00000006ca037c23 */ /* 0x004fca0008010802 */
[C---:B------:R-:W-:Y:S01]  /*5850*/  HMMA.16816.F32.BF16 R76, R4.reuse, R30, R116 ;  /* 0x0000001e044c723c */ /* 0x040fe20000041874 */
[----:B------:R1:W2:Y:S05]  /*5860*/  MUFU.EX2 R25, R3 ;  /* 0x0000000300197308 */ /* 0x0002aa0000000800 */
        /* <DEDUP_REMOVED lines=8> */
[----:B------:R-:W-:-:S03]  /*58f0*/  IMAD.MOV.U32 R7, RZ, RZ, R240 ;  /* 0x000000ffff077224 */ /* 0x000fc600078e00f0 */
[C---:B------:R-:W-:Y:S01]  /*5900*/  HMMA.16816.F32.BF16 R240, R8.reuse, R26, R96 ;  /* 0x0000001a08f0723c */ /* 0x040fe20000041860 */
[--C-:B-1----:R-:W-:Y:S01]  /*5910*/  FFMA.FTZ R3, R201, UR6, -R2.reuse ;  /* 0x00000006c9037c23 */ /* 0x102fe20008010802 */
[----:B------:R-:W-:Y:S01]  /*5920*/  FFMA.FTZ R2, R5, UR6, -R2 ;  /* 0x0000000605027c23 */ /* 0x000fe20008010802 */
[----:B------:R-:W-:Y:S01]  /*5930*/  IMAD.MOV.U32 R127, RZ, RZ, R224 ;  /* 0x000000ffff7f7224 */ /* 0x000fe200078e00e0 */
[----:B------:R-:W-:Y:S01]  /*5940*/  MOV R126, R225 ;  /* 0x000000e1007e7202 */ /* 0x000fe20000000f00 */
[----:B------:R-:W-:Y:S01]  /*5950*/  IMAD.MOV.U32 R125, RZ, RZ, R226 ;  /* 0x000000ffff7d7224 */ /* 0x000fe200078e00e2 */
[----:B------:R1:W-:Y:S01]  /*5960*/  MUFU.EX2 R26, R2 ;  /* 0x00000002001a7308 */ /* 0x0003e20000000800 */
[----:B------:R-:W-:Y:S01]  /*5970*/  MOV R124, R227 ;  /* 0x000000e3007c7202 */ /* 0x000fe20000000f00 */
[C---:B------:R-:W-:Y:S01]  /*5980*/  HMMA.16816.F32.BF16 R192, R8.reuse, R16, R88 ;  /* 0x0000001008c0723c */ /* 0x040fe20000041858 */
[----:B------:R-:W-:Y:S01]  /*5990*/  MOV R5, R6 ;  /* 0x0000000600057202 */ /* 0x000fe20000000f00 */
[----:B------:R-:W-:Y:S01]  /*59a0*/  IMAD.MOV.U32 R6, RZ, RZ, R7 ;  /* 0x000000ffff067224 */ /* 0x000fe200078e0007 */
[----:B------:R-:W-:Y:S01]  /*59b0*/  MOV R7, R112 ;  /* 0x0000007000077202 */ /* 0x000fe20000000f00 */
[----:B------:R-:W-:Y:S01]  /*59c0*/  IMAD.MOV.U32 R112, RZ, RZ, R113 ;  /* 0x000000ffff707224 */ /* 0x000fe200078e0071 */
[----:B------:R-:W-:Y:S01]  /*59d0*/  MOV R113, R114 ;  /* 0x0000007200717202 */ /* 0x000fe20000000f00 */
[C---:B------:R-:W-:Y:S01]  /*59e0*/  HMMA.16816.F32.BF16 R224, R8.reuse, R20, R108 ;  /* 0x0000001408e0723c */ /* 0x040fe2000004186c */
[----:B------:R-:W-:Y:S01]  /*59f0*/  IMAD.MOV.U32 R114, RZ, RZ, R115 ;  /* 0x000000ffff727224 */ /* 0x000fe200078e0073 */
[----:B------:R-:W-:Y:S01]  /*5a00*/  MOV R115, R116 ;  /* 0x0000007400737202 */ /* 0x000fe20000000f00 */
[----:B------:R-:W-:Y:S01]  /*5a10*/  IMAD.MOV.U32 R116, RZ, RZ, R117 ;  /* 0x000000ffff747224 */ /* 0x000fe200078e0075 */
[----:B------:R-:W-:Y:S01]  /*5a20*/  MOV R117, R118 ;  /* 0x0000007600757202 */ /* 0x000fe20000000f00 */
[----:B------:R-:W-:Y:S01]  /*5a30*/  IMAD.MOV.U32 R118, RZ, RZ, R119 ;  /* 0x000000ffff767224 */ /* 0x000fe200078e0077 */
[----:B------:R-:W-:Y:S01]  /*5a40*/  MOV R119, R131 ;  /* 0x0000008300777202 */ /* 0x000fe20000000f00 */
[----:B------:R-:W-:Y:S01]  /*5a50*/  IMAD.MOV.U32 R131, RZ, RZ, R245 ;  /* 0x000000ffff837224 */ /* 0x000fe200078e00f5 */
[C---:B------:R-:W-:Y:S01]  /*5a60*/  HMMA.16816.F32.BF16 R208, R8.reuse, R18, R60 ;  /* 0x0000001208d0723c */ /* 0x040fe2000004183c */
[--C-:B-1----:R-:W-:Y:S01]  /*5a70*/  FFMA.FTZ R2, R200, UR6, -R0.reuse ;  /* 0x00000006c8027c23 */ /* 0x102fe20008010800 */
[----:B------:R-:W3:Y:S01]  /*5a80*/  LDL.LU R245, [R1+0x70] ;  /* 0x0000700001f57983 */ /* 0x000ee20000300800 */
[----:B------:R-:W-:Y:S03]  /*5a90*/  MUFU.EX2 R27, R3 ;  /* 0x00000003001b7308 */ /* 0x000fe60000000800 */
[----:B------:R-:W-:Y:S01]  /*5aa0*/  HMMA.16816.F32.BF16 R60, R8, R28, R84 ;  /* 0x0000001c083c723c */ /* 0x000fe20000041854 */
[----:B------:R-:W-:Y:S04]  /*5ab0*/  LDSM.16.MT88.4 R200, [R231+0xd800] ;  /* 0x00d80000e7c8783b */ /* 0x000fe80000004200 */
[----:B------:R1:W-:Y:S02]  /*5ac0*/  MUFU.EX2 R20, R2 ;  /* 0x0000000200147308 */ /* 0x0003e40000000800 */
[----:B-1----:R-:W-:-:S06]  /*5ad0*/  FFMA.FTZ R2, R15, UR6, -R0 ;  /* 0x000000060f027c23 */ /* 0x002fcc0008010800 */
[----:B------:R1:W4:Y:S02]  /*5ae0*/  MUFU.EX2 R22, R2 ;  /* 0x0000000200167308 */ /* 0x0003240000000800 */
[--C-:B-1----:R-:W-:Y:S01]  /*5af0*/  FFMA.FTZ R2, R14, UR6, -R0.reuse ;  /* 0x000000060e027c23 */ /* 0x102fe20008010800 */
[----:B------:R-:W-:Y:S01]  /*5b00*/  FFMA.FTZ R0, R5, UR6, -R0 ;  /* 0x0000000605007c23 */ /* 0x000fe20008010800 */
[----:B------:R-:W-:Y:S01]  /*5b10*/  MOV R5, R6 ;  /* 0x0000000600057202 */ /* 0x000fe20000000f00 */
[----:B------:R-:W-:Y:S01]  /*5b20*/  IMAD.MOV.U32 R6, RZ, RZ, R7 ;  /* 0x000000ffff067224 */ /* 0x000fe200078e0007 */
[----:B------:R-:W-:Y:S01]  /*5b30*/  MOV R7, R112 ;  /* 0x0000007000077202 */ /* 0x000fe20000000f00 */
[----:B------:R-:W-:Y:S01]  /*5b40*/  IMAD.MOV.U32 R112, RZ, RZ, R113 ;  /* 0x000000ffff707224 */ /* 0x000fe200078e0071 */
[----:B------:R1:W-:Y:S01]  /*5b50*/  MUFU.EX2 R21, R0 ;  /* 0x0000000000157308 */ /* 0x0003e20000000800 */
        /* <DEDUP_REMOVED lines=9> */
[----:B-1----:R-:W-:Y:S01]  /*5bf0*/  FFMA.FTZ R0, R5, UR6, -R13 ;  /* 0x0000000605007c23 */ /* 0x002fe2000801080d */
        /* <DEDUP_REMOVED lines=17> */
[----:B------:R1:W-:Y:S01]  /*5d10*/  MUFU.EX2 R16, R0 ;  /* 0x0000000000107308 */ /* 0x0003e20000000800 */
[----:B------:R-:W-:Y:S01]  /*5d20*/  IMAD.MOV.U32 R131, RZ, RZ, R152 ;  /* 0x000000ffff837224 */ /* 0x000fe200078e0098 */
[----:B------:R-:W-:Y:S01]  /*5d30*/  MOV R187, R80 ;  /* 0x0000005000bb7202 */ /* 0x000fe20000000f00 */
[----:B------:R-:W-:Y:S01]  /*5d40*/  IMAD.MOV.U32 R80, RZ, RZ, R81 ;  /* 0x000000ffff507224 */ /* 0x000fe200078e0051 */
[----:B------:R-:W-:Y:S01]  /*5d50*/  MOV R152, R153 ;  /* 0x0000009900987202 */ /* 0x000fe20000000f00 */
[----:B------:R-:W-:Y:S01]  /*5d60*/  IMAD.MOV.U32 R153, RZ, RZ, R154 ;  /* 0x000000ffff997224 */ /* 0x000fe200078e009a */
[----:B------:R-:W-:-:S02]  /*5d70*/  MOV R81, R246 ;  /* 0x000000f600517202 */ /* 0x000fc40000000f00 */
[----:B------:R-:W-:Y:S01]  /*5d80*/  MOV R154, R155 ;  /* 0x0000009b009a7202 */ /* 0x000fe20000000f00 */
[----:B------:R-:W-:Y:S01]  /*5d90*/  IMAD.MOV.U32 R155, RZ, RZ, R186 ;  /* 0x000000ffff9b7224 */ /* 0x000fe200078e00ba */
[----:B------:R-:W-:Y:S01]  /*5da0*/  MOV R186, R187 ;  /* 0x000000bb00ba7202 */ /* 0x000fe20000000f00 */
[----:B------:R-:W-:Y:S02]  /*5db0*/  IMAD.MOV.U32 R187, RZ, RZ, R80 ;  /* 0x000000ffffbb7224 */ /* 0x000fe400078e0050 */
[----:B-1----:R-:W-:Y:S01]  /*5dc0*/  FFMA.FTZ R0, R5, UR6, -R13 ;  /* 0x0000000605007c23 */ /* 0x002fe2000801080d */
        /* <DEDUP_REMOVED lines=11> */
[----:B------:R-:W2:Y:S01]  /*5e80*/  LDL.LU R246, [R1+0x6c] ;  /* 0x00006c0001f67983 */ /* 0x000ea20000300800 */
[----:B------:R-:W-:Y:S01]  /*5e90*/  IMAD.MOV.U32 R83, RZ, RZ, R252 ;  /* 0x000000ffff537224 */ /* 0x000fe200078e00fc */
[----:B------:R-:W-:Y:S01]  /*5ea0*/  MOV R118, R119 ;  /* 0x0000007700767202 */ /* 0x000fe20000000f00 */
[----:B------:R-:W-:Y:S01]  /*5eb0*/  IMAD.MOV.U32 R119, RZ, RZ, R130 ;  /* 0x000000ffff777224 */ /* 0x000fe200078e0082 */
[----:B------:R-:W4:Y:S01]  /*5ec0*/  LDL.LU R252, [R1+0x68] ;  /* 0x0000680001fc7983 */ /* 0x000f220000300800 */
        /* <DEDUP_REMOVED lines=12> */
[----:B------:R-:W-:-:S02]  /*5f90*/  MOV R171, R244 ;  /* 0x000000f400ab7202 */ /* 0x000fc40000000f00 */
[----:B------:R-:W3:Y:S01]  /*5fa0*/  LDL.LU R244, [R1+0x64] ;  /* 0x0000640001f47983 */ /* 0x000ee20000300800 */
        /* <DEDUP_REMOVED lines=11> */
[----:B------:R1:W5:Y:S01]  /*6060*/  LDL.LU R133, [R1+0x60] ;  /* 0x0000600001857983 */ /* 0x0003620000300800 */
[----:B------:R-:W-:Y:S01]  /*6070*/  MOV R99, R7 ;  /* 0x0000000700637202 */ /* 0x000fe20000000f00 */
[----:B------:R-:W-:Y:S01]  /*6080*/  IMAD.MOV.U32 R6, RZ, RZ, R134 ;  /* 0x000000ffff067224 */ /* 0x000fe200078e0086 */
[----:B------:R-:W-:Y:S01]  /*6090*/  MOV R7, R239 ;  /* 0x000000ef00077202 */ /* 0x000fe20000000f00 */
[----:B------:R1:W5:Y:S04]  /*60a0*/  LDL.LU R134, [R1+0x5c] ;  /* 0x00005c0001867983 */ /* 0x0003680000300800 */
[----:B------:R-:W3:Y:S01]  /*60b0*/  LDL.LU R239, [R1+0x58] ;  /* 0x0000580001ef7983 */ /* 0x000ee20000300800 */
[----:B------:R4:W1:Y:S01]  /*60c0*/  MUFU.EX2 R17, R0 ;  /* 0x0000000000117308 */ /* 0x0008620000000800 */
[----:B------:R-:W-:Y:S01]  /*60d0*/  MOV R109, R117 ;  /* 0x00000075006d7202 */ /* 0x000fe20000000f00 */
[----:B------:R-:W-:Y:S01]  /*60e0*/  IMAD.MOV.U32 R117, RZ, RZ, R154 ;  /* 0x000000ffff757224 */ /* 0x000fe200078e009a */
[----:B------:R-:W-:Y:S01]  /*60f0*/  MOV R97, R131 ;  /* 0x0000008300617202 */ /* 0x000fe20000000f00 */
[----:B------:R-:W-:Y:S01]  /*6100*/  IMAD.MOV.U32 R131, RZ, RZ, R152 ;  /* 0x000000ffff837224 */ /* 0x000fe200078e0098 */
[----:B------:R-:W-:Y:S01]  /*6110*/  MOV R118, R155 ;  /* 0x0000009b00767202 */ /* 0x000fe20000000f00 */
[----:B------:R-:W-:-:S02]  /*6120*/  IMAD.MOV.U32 R96, RZ, RZ, R130 ;  /* 0x000000ffff607224 */ /* 0x000fc400078e0082 */
[----:B------:R-:W-:Y:S01]  /*6130*/  MUFU.EX2 R23, R2 ;  /* 0x0000000200177308 */ /* 0x000fe20000000800 */
[----:B------:R-:W-:Y:S01]  /*6140*/  IMAD.MOV.U32 R4, RZ, RZ, R82 ;  /* 0x000000ffff047224 */ /* 0x000fe200078e0052 */
[----:B------:R-:W-:Y:S01]  /*6150*/  MOV R75, R97 ;  /* 0x00000061004b7202 */ /* 0x000fe20000000f00 */
[----:B------:R-:W-:Y:S02]  /*6160*/  IMAD.MOV.U32 R74, RZ, RZ, R96 ;  /* 0x000000ffff4a7224 */ /* 0x000fe400078e0060 */
[----:B------:R-:W-:Y:S01]  /*6170*/  IMAD.MOV.U32 R96, RZ, RZ, R4 ;  /* 0x000000ffff607224 */ /* 0x000fe200078e0004 */
[----:B------:R-:W-:Y:S01]  /*6180*/  HMMA.16816.F32.BF16 R84, R8, R32, R100 ;  /* 0x000000200854723c */ /* 0x000fe20000041864 */
[----:B------:R-:W-:Y:S01]  /*6190*/  IMAD.MOV.U32 R4, RZ, RZ, R128 ;  /* 0x000000ffff047224 */ /* 0x000fe200078e0080 */
[----:B------:R-:W-:Y:S01]  /*61a0*/  MOV R108, R111 ;  /* 0x0000006f006c7202 */ /* 0x000fe20000000f00 */
[----:B------:R-:W-:-:S03]  /*61b0*/  IMAD.MOV.U32 R128, RZ, RZ, R247 ;  /* 0x000000ffff807224 */ /* 0x000fc600078e00f7 */
[C---:B------:R-:W-:Y:S01]  /*61c0*/  HMMA.16816.F32.BF16 R100, R8.reuse, R40, R72 ;  /* 0x000000280864723c */ /* 0x040fe20000041848 */
[----:B------:R-:W-:Y:S01]  /*61d0*/  IMAD.MOV.U32 R111, RZ, RZ, R98 ;  /* 0x000000ffff6f7224 */ /* 0x000fe200078e0062 */
[----:B------:R-:W-:Y:S01]  /*61e0*/  MOV R130, R187 ;  /* 0x000000bb00827202 */ /* 0x000fe20000000f00 */
[----:B------:R-:W-:Y:S01]  /*61f0*/  IMAD.MOV.U32 R81, RZ, RZ, R169 ;  /* 0x000000ffff517224 */ /* 0x000fe200078e00a9 */
[----:B------:R-:W-:Y:S01]  /*6200*/  MOV R82, R171 ;  /* 0x000000ab00527202 */ /* 0x000fe20000000f00 */
[----:B------:R1:W5:Y:S02]  /*6210*/  LDL.LU R247, [R1+0x54] ;  /* 0x0000540001f77983 */ /* 0x0003640000300800 */
[----:B------:R-:W-:Y:S01]  /*6220*/  IMAD.MOV.U32 R75, RZ, RZ, R110 ;  /* 0x000000ffff4b7224 */ /* 0x000fe200078e006e */
[----:B------:R-:W-:Y:S01]  /*6230*/  HMMA.16816.F32.BF16 R48, R8, R30, R48 ;  /* 0x0000001e0830723c */ /* 0x000fe20000041830 */
[----:B------:R-:W-:Y:S02]  /*6240*/  MOV R80, R170 ;  /* 0x000000aa00507202 */ /* 0x000fe40000000f00 */
[----:B------:R-:W-:-:S03]  /*6250*/  MOV R90, R111 ;  /* 0x0000006f005a7202 */ /* 0x000fc60000000f00 */
[C---:B------:R-:W-:Y:S06]  /*6260*/  HMMA.16816.F32.BF16 R56, R8.reuse, R34, R56 ;  /* 0x000000220838723c */ /* 0x040fec0000041838 */
[C---:B------:R-:W-:Y:S06]  /*6270*/  HMMA.16816.F32.BF16 R64, R8.reuse, R42, R64 ;  /* 0x0000002a0840723c */ /* 0x040fec0000041840 */
[----:B------:R-:W-:Y:S01]  /*6280*/  HMMA.16816.F32.BF16 R52, R8, R38, R52 ;  /* 0x000000260834723c */ /* 0x000fe20000041834 */
[----:B------:R-:W-:-:S02]  /*6290*/  IMAD.MOV.U32 R187, RZ, RZ, R168 ;  /* 0x000000ffffbb7224 */ /* 0x000fc400078e00a8 */
[----:B------:R-:W-:Y:S04]  /*62a0*/  LDSM.16.MT88.4 R168, [R230+0xd800] ;  /* 0x00d80000e6a8783b */ /* 0x000fe80000004200 */
[----:B------:R-:W-:Y:S01]  /*62b0*/  IMAD.MOV.U32 R39, RZ, RZ, R80 ;  /* 0x000000ffff277224 */ /* 0x000fe200078e0050 */
[----:B------:R-:W-:Y:S01]  /*62c0*/  MOV R38, R81 ;  /* 0x0000005100267202 */ /* 0x000fe20000000f00 */
[----:B------:R-:W-:Y:S01]  /*62d0*/  IMAD.MOV.U32 R43, RZ, RZ, R184 ;  /* 0x000000ffff2b7224 */ /* 0x000fe200078e00b8 */
[----:B------:R-:W-:Y:S01]  /*62e0*/  MOV R42, R185 ;  /* 0x000000b9002a7202 */ /* 0x000fe20000000f00 */
[----:B----4-:R-:W-:-:S04]  /*62f0*/  FFMA.FTZ R0, R252, UR6, -R13 ;  /* 0x00000006fc007c23 */ /* 0x010fc8000801080d */
[----:B------:R4:W-:Y:S02]  /*6300*/  MUFU.EX2 R18, R0 ;  /* 0x0000000000127308 */ /* 0x0009e40000000800 */
[----:B----4-:R-:W-:Y:S01]  /*6310*/  FFMA.FTZ R0, R5, UR6, -R13 ;  /* 0x0000000605007c23 */ /* 0x010fe2000801080d */
[----:B------:R-:W-:Y:S01]  /*6320*/  IMAD.MOV.U32 R5, RZ, RZ, R112 ;  /* 0x000000ffff057224 */ /* 0x000fe200078e0070 */
[----:B------:R-:W-:Y:S01]  /*6330*/  MOV R112, R113 ;  /* 0x0000007100707202 */ /* 0x000fe20000000f00 */
[----:B------:R-:W-:Y:S01]  /*6340*/  IMAD.MOV.U32 R113, RZ, RZ, R114 ;  /* 0x000000ffff717224 */ /* 0x000fe200078e0072 */
[----:B------:R-:W-:Y:S01]  /*6350*/  MOV R114, R115 ;  /* 0x0000007300727202 */ /* 0x000fe20000000f00 */
[----:B------:R-:W-:Y:S01]  /*6360*/  IMAD.MOV.U32 R115, RZ, RZ, R116 ;  /* 0x000000ffff737224 */ /* 0x000fe200078e0074 */
[----:B------:R-:W-:Y:S01]  /*6370*/  MOV R116, R153 ;  /* 0x0000009900747202 */ /* 0x000fe20000000f00 */
[----:B------:R3:W-:Y:S01]  /*6380*/  MUFU.EX2 R19, R0 ;  /* 0x0000000000137308 */ /* 0x0007e20000000800 */
[----:B------:R-:W4:Y:S01]  /*6390*/  LDSM.16.MT88.4 R152, [R229+0xd800] ;  /* 0x00d80000e598783b */ /* 0x000f220000004200 */
[--C-:B--2---:R-:W-:Y:S01]  /*63a0*/  FFMA.FTZ R2, R246, UR6, -R12.reuse ;  /* 0x00000006f6027c23 */ /* 0x104fe2000801080c */
[----:B---3--:R-:W-:-:S05]  /*63b0*/  FFMA.FTZ R0, R244, UR6, -R12 ;  /* 0x00000006f4007c23 */ /* 0x008fca000801080c */
[----:B------:R2:W-:Y:S01]  /*63c0*/  MUFU.EX2 R15, R0 ;  /* 0x00000000000f7308 */ /* 0x0005e20000000800 */
[----:B------:R-:W-:Y:S02]  /*63d0*/  MOV R97, R5 ;  /* 0x0000000500617202 */ /* 0x000fe40000000f00 */
[----:B------:R-:W-:-:S05]  /*63e0*/  MOV R5, R129 ;  /* 0x0000008100057202 */ /* 0x000fca0000000f00 */
[----:B------:R-:W3:Y:S01]  /*63f0*/  MUFU.EX2 R13, R2 ;  /* 0x00000002000d7308 */ /* 0x000ee20000000800 */
[----:B--2---:R-:W-:-:S07]  /*6400*/  FFMA.FTZ R0, R245, UR6, -R12 ;  /* 0x00000006f5007c23 */ /* 0x004fce000801080c */
[----:B------:R2:W-:Y:S01]  /*6410*/  MUFU.EX2 R14, R0 ;  /* 0x00000000000e7308 */ /* 0x0005e20000000800 */
[----:B------:R-:W-:Y:S02]  /*6420*/  MOV R129, R238 ;  /* 0x000000ee00817202 */ /* 0x000fe40000000f00 */
[----:B------:R-:W-:Y:S01]  /*6430*/  MOV R110, R97 ;  /* 0x00000061006e7202 */ /* 0x000fe20000000f00 */
[----:B------:R-:W-:Y:S02]  /*6440*/  IMAD.MOV.U32 R97, RZ, RZ, R4 ;  /* 0x000000ffff617224 */ /* 0x000fe400078e0004 */
[----:B--2---:R-:W-:Y:S01]  /*6450*/  FFMA.FTZ R0, R109, UR6, -R12 ;  /* 0x000000066d007c23 */ /* 0x004fe2000801080c */
[----:B------:R-:W-:Y:S01]  /*6460*/  MOV R98, R5 ;  /* 0x0000000500627202 */ /* 0x000fe20000000f00 */
[----:B------:R-:W-:Y:S01]  /*6470*/  HMMA.16816.F32.BF16 R116, R8, R36, R116 ;  /* 0x000000240874723c */ /* 0x000fe20000041874 */
[----:B------:R-:W-:Y:S01]  /*6480*/  IMAD.MOV.U32 R3, RZ, RZ, R112 ;  /* 0x000000ffff037224 */ /* 0x000fe200078e0070 */
[----:B------:R2:W4:Y:S01]  /*6490*/  MUFU.EX2 R12, R0 ;  /* 0x00000000000c7308 */ /* 0x0005220000000800 */
        /* <DEDUP_REMOVED lines=27> */
[----:B------:R-:W-:Y:S01]  /*6650*/  F2FP.BF16.F32.PACK_AB R128, R25, R24 ;  /* 0x000000181980723e */ /* 0x000fe200000010ff */
[----:B------:R-:W-:Y:S01]  /*6660*/  IMAD.MOV.U32 R40, RZ, RZ, R114 ;  /* 0x000000ffff287224 */ /* 0x000fe200078e0072 */
[----:B------:R-:W-:Y:S01]  /*6670*/  F2FP.BF16.F32.PACK_AB R129, R22, R20 ;  /* 0x000000141681723e */ /* 0x000fe200000010ff */
[----:B------:R4:W5:Y:S01]  /*6680*/  LDL.LU R238, [R1+0x50] ;  /* 0x0000500001ee7983 */ /* 0x0009620000300800 */
[----:B-1----:R-:W-:-:S02]  /*6690*/  F2FP.BF16.F32.PACK_AB R124, R17, R16 ;  /* 0x00000010117c723e */ /* 0x002fc400000010ff */
[----:B---3--:R-:W-:Y:S02]  /*66a0*/  F2FP.BF16.F32.PACK_AB R125, R13, R15 ;  /* 0x0000000f0d7d723e */ /* 0x008fe400000010ff */
[----:B------:R-:W-:Y:S01]  /*66b0*/  F2FP.BF16.F32.PACK_AB R131, R21, R23 ;  /* 0x000000171583723e */ /* 0x000fe200000010ff */
[----:B------:R-:W-:Y:S01]  /*66c0*/  IMAD.MOV.U32 R8, RZ, RZ, R82 ;  /* 0x000000ffff087224 */ /* 0x000fe200078e0052 */
[----:B------:R-:W-:Y:S01]  /*66d0*/  F2FP.BF16.F32.PACK_AB R130, R26, R27 ;  /* 0x0000001b1a82723e */ /* 0x000fe200000010ff */
[----:B------:R-:W-:Y:S01]  /*66e0*/  IMAD.MOV.U32 R89, RZ, RZ, R110 ;  /* 0x000000ffff597224 */ /* 0x000fe200078e006e */
[----:B------:R-:W-:Y:S02]  /*66f0*/  F2FP.BF16.F32.PACK_AB R126, R19, R18 ;  /* 0x00000012137e723e */ /* 0x000fe400000010ff */
[----:B--2---:R-:W-:Y:S01]  /*6700*/  MOV R0, R83 ;  /* 0x0000005300007202 */ /* 0x004fe20000000f00 */
[----:B------:R-:W-:Y:S01]  /*6710*/  IMAD.MOV.U32 R252, RZ, RZ, R108 ;  /* 0x000000fffffc7224 */ /* 0x000fe200078e006c */
[----:B----4-:R-:W-:Y:S01]  /*6720*/  F2FP.BF16.F32.PACK_AB R127, R12, R14 ;  /* 0x0000000e0c7f723e */ /* 0x010fe200000010ff */
[----:B------:R-:W1:Y:S01]  /*6730*/  LDSM.16.MT88.4 R80, [R229+0xf800] ;  /* 0x00f80000e550783b */ /* 0x000e620000004200 */
[----:B------:R-:W-:Y:S01]  /*6740*/  MOV R110, R7 ;  /* 0x00000007006e7202 */ /* 0x000fe20000000f00 */
[----:B------:R-:W-:Y:S01]  /*6750*/  IMAD.MOV.U32 R7, RZ, RZ, R234 ;  /* 0x000000ffff077224 */ /* 0x000fe200078e00ea */
[-C--:B------:R-:W-:Y:S01]  /*6760*/  HMMA.16816.F32.BF16 R148, R128, R152.reuse, R148 ;  /* 0x000000988094723c */ /* 0x080fe20000041894 */
[----:B------:R-:W-:Y:S01]  /*6770*/  IMAD.MOV.U32 R35, RZ, RZ, R96 ;  /* 0x000000ffff237224 */ /* 0x000fe200078e0060 */
[----:B------:R-:W-:Y:S01]  /*6780*/  MOV R34, R97 ;  /* 0x0000006100227202 */ /* 0x000fe20000000f00 */
[----:B------:R-:W-:Y:S01]  /*6790*/  IMAD.MOV.U32 R246, RZ, RZ, R98 ;  /* 0x000000fffff67224 */ /* 0x000fe200078e0062 */
[----:B------:R-:W-:Y:S01]  /*67a0*/  MOV R108, R99 ;  /* 0x00000063006c7202 */ /* 0x000fe20000000f00 */
[----:B------:R-:W-:Y:S01]  /*67b0*/  IMAD.MOV.U32 R37, RZ, RZ, R186 ;  /* 0x000000ffff257224 */ /* 0x000fe200078e00ba */
[----:B------:R-:W-:Y:S01]  /*67c0*/  HMMA.16816.F32.BF16 R144, R124, R152, R144 ;  /* 0x000000987c90723c */ /* 0x000fe20000041890 */
[----:B------:R-:W2:Y:S01]  /*67d0*/  LDSM.16.MT88.4 R96, [R230+0xf800] ;  /* 0x00f80000e660783b */ /* 0x000ea20000004200 */
[----:B------:R-:W-:Y:S01]  /*67e0*/  MOV R33, R109 ;  /* 0x0000006d00217202 */ /* 0x000fe20000000f00 */
[----:B------:R-:W-:Y:S01]  /*67f0*/  IMAD.MOV.U32 R32, RZ, RZ, R110 ;  /* 0x000000ffff207224 */ /* 0x000fe200078e006e */
[----:B------:R-:W-:-:S02]  /*6800*/  MOV R244, R111 ;  /* 0x0000006f00f47202 */ /* 0x000fc40000000f00 */
[----:B------:R-:W-:Y:S01]  /*6810*/  MOV R41, R113 ;  /* 0x0000007100297202 */ /* 0x000fe20000000f00 */
[-C--:B------:R-:W-:Y:S01]  /*6820*/  HMMA.16816.F32.BF16 R156, R124, R154.reuse, R156 ;  /* 0x0000009a7c9c723c */ /* 0x080fe2000004189c */
[----:B------:R-:W-:Y:S01]  /*6830*/  IMAD.MOV.U32 R109, RZ, RZ, R4 ;  /* 0x000000ffff6d7224 */ /* 0x000fe200078e0004 */
[----:B------:R-:W-:Y:S01]  /*6840*/  MOV R110, R5 ;  /* 0x00000005006e7202 */ /* 0x000fe20000000f00 */
[----:B------:R-:W-:Y:S01]  /*6850*/  IMAD.MOV.U32 R111, RZ, RZ, R6 ;  /* 0x000000ffff6f7224 */ /* 0x000fe200078e0006 */
[----:B------:R-:W-:Y:S02]  /*6860*/  MOV R245, R7 ;  /* 0x0000000700f57202 */ /* 0x000fe40000000f00 */
[----:B------:R-:W-:Y:S01]  /*6870*/  MOV R36, R187 ;  /* 0x000000bb00247202 */ /* 0x000fe20000000f00 */
[----:B------:R-:W-:Y:S01]  /*6880*/  HMMA.16816.F32.BF16 R152, R128, R154, R44 ;  /* 0x0000009a8098723c */ /* 0x000fe2000004182c */
[----:B------:R-:W3:Y:S04]  /*6890*/  LDSM.16.MT88.4 R184, [R232+0xd800] ;  /* 0x00d80000e8b8783b */ /* 0x000ee80000004200 */
[----:B------:R-:W-:Y:S02]  /*68a0*/  LDSM.16.MT88.4 R4, [R231+0xf800] ;  /* 0x00f80000e704783b */ /* 0x000fe40000004200 */
[----:B------:R-:W-:-:S02]  /*68b0*/  MOV R45, R115 ;  /* 0x00000073002d7202 */ /* 0x000fc40000000f00 */
[----:B------:R-:W4:Y:S01]  /*68c0*/  LDSM.16.MT88.4 R112, [R232+0xf800] ;  /* 0x00f80000e870783b */ /* 0x000f220000004200 */
[----:B------:R-:W-:Y:S01]  /*68d0*/  IMAD.MOV.U32 R29, RZ, RZ, R72 ;  /* 0x000000ffff1d7224 */ /* 0x000fe200078e0048 */
[----:B------:R-:W-:Y:S01]  /*68e0*/  MOV R28, R73 ;  /* 0x00000049001c7202 */ /* 0x000fe20000000f00 */
[----:B------:R-:W-:Y:S01]  /*68f0*/  IMAD.MOV.U32 R31, RZ, RZ, R74 ;  /* 0x000000ffff1f7224 */ /* 0x000fe200078e004a */
[----:B------:R-:W-:Y:S01]  /*6900*/  MOV R30, R75 ;  /* 0x0000004b001e7202 */ /* 0x000fe20000000f00 */
[----:B------:R2:W5:Y:S01]  /*6910*/  LDL.LU R237, [R1+0x4c] ;  /* 0x00004c0001ed7983 */ /* 0x0005620000300800 */
[----:B-1----:R-:W-:Y:S01]  /*6920*/  HMMA.16816.F32.BF16 R72, R124, R80, R68 ;  /* 0x000000507c48723c */ /* 0x002fe20000041844 */
[----:B------:R-:W-:Y:S01]  /*6930*/  MOV R47, R89 ;  /* 0x00000059002f7202 */ /* 0x000fe20000000f00 */
[----:B------:R-:W-:Y:S01]  /*6940*/  IMAD.MOV.U32 R46, RZ, RZ, R90 ;  /* 0x000000ffff2e7224 */ /* 0x000fe200078e005a */
[----:B------:R-:W-:Y:S01]  /*6950*/  MOV R2, R91 ;  /* 0x0000005b00027202 */ /* 0x000fe20000000f00 */
[----:B------:R1:W5:Y:S03]  /*6960*/  LDL.LU R236, [R1+0x48] ;  /* 0x0000480001ec7983 */ /* 0x0003660000300800 */
[----:B------:R-:W-:Y:S01]  /*6970*/  IMAD.MOV.U32 R68, RZ, RZ, R108 ;  /* 0x000000ffff447224 */ /* 0x000fe200078e006c */
[----:B------:R-:W-:Y:S01]  /*6980*/  MOV R69, R109 ;  /* 0x0000006d00457202 */ /* 0x000fe20000000f00 */
[----:B------:R-:W-:Y:S01]  /*6990*/  IMAD.MOV.U32 R70, RZ, RZ, R110 ;  /* 0x000000ffff467224 */ /* 0x000fe200078e006e */
[----:B------:R-:W-:Y:S01]  /*69a0*/  MOV R71, R111 ;  /* 0x0000006f00477202 */ /* 0x000fe20000000f00 */
[-C--:B------:R-:W-:Y:S01]  /*69b0*/  HMMA.16816.F32.BF16 R160, R128, R168.reuse, R160 ;  /* 0x000000a880a0723c */ /* 0x080fe200000418a0 */
[----:B------:R-:W-:Y:S01]  /*69c0*/  MOV R44, R46 ;  /* 0x0000002e002c7202 */ /* 0x000fe20000000f00 */
[----:B------:R1:W5:Y:S04]  /*69d0*/  LDL.LU R235, [R1+0x44] ;  /* 0x0000440001eb7983 */ /* 0x0003680000300800 */
[C---:B------:R-:W-:Y:S06]  /*69e0*/  HMMA.16816.F32.BF16 R164, R124.reuse, R168, R164 ;  /* 0x000000a87ca4723c */ /* 0x040fec00000418a4 */
[----:B--2---:R-:W-:Y:S01]  /*69f0*/  HMMA.16816.F32.BF16 R88, R124, R96, R92 ;  /* 0x000000607c58723c */ /* 0x004fe2000004185c */
[----:B------:R-:W-:Y:S01]  /*6a00*/  IMAD.MOV.U32 R169, RZ, RZ, R45 ;  /* 0x000000ffffa97224 */ /* 0x000fe200078e002d */
[----:B------:R-:W-:-:S04]  /*6a10*/  MOV R46, R9 ;  /* 0x00000009002e7202 */ /* 0x000fc80000000f00 */
[C---:B------:R-:W-:Y:S06]  /*6a20*/  HMMA.16816.F32.BF16 R172, R124.reuse, R170, R172 ;  /* 0x000000aa7cac723c */ /* 0x040fec00000418ac */
[C---:B---3--:R-:W-:Y:S06]  /*6a30*/  HMMA.16816.F32.BF16 R180, R124.reuse, R184, R180 ;  /* 0x000000b87cb4723c */ /* 0x048fec00000418b4 */
[C---:B------:R-:W-:Y:S06]  /*6a40*/  HMMA.16816.F32.BF16 R188, R124.reuse, R186, R188 ;  /* 0x000000ba7cbc723c */ /* 0x040fec00000418bc */
[C---:B------:R-:W-:Y:S06]  /*6a50*/  HMMA.16816.F32.BF16 R196, R124.reuse, R200, R196 ;  /* 0x000000c87cc4723c */ /* 0x040fec00000418c4 */
[C---:B------:R-:W-:Y:S06]  /*6a60*/  HMMA.16816.F32.BF16 R204, R124.reuse, R202, R204 ;  /* 0x000000ca7ccc723c */ /* 0x040fec00000418cc */
[C---:B------:R-:W-:Y:S06]  /*6a70*/  HMMA.16816.F32.BF16 R76, R124.reuse, R82, R76 ;  /* 0x000000527c4c723c */ /* 0x040fec000004184c */
[C---:B----4-:R-:W-:Y:S01]  /*6a80*/  HMMA.16816.F32.BF16 R108, R124.reuse, R114, R176 ;  /* 0x000000727c6c723c */ /* 0x050fe200000418b0 */
[----:B------:R-:W-:Y:S01]  /*6a90*/  FADD.FTZ R2, R2, R44 ;  /* 0x0000002c02027221 */ /* 0x000fe20000010000 */
[----:B------:R1:W5:Y:S04]  /*6aa0*/  LDL.LU R234, [R1+0x40] ;  /* 0x0000400001ea7983 */ /* 0x0003680000300800 */
[----:B------:R-:W-:Y:S01]  /*6ab0*/  HMMA.16816.F32.BF16 R92, R124, R98, R104 ;  /* 0x000000627c5c723c */ /* 0x000fe20000041868 */
[----:B------:R-:W-:-:S05]  /*6ac0*/  IMAD.MOV.U32 R45, RZ, RZ, R47 ;  /* 0x000000ffff2d7224 */ /* 0x000fca00078e002f */
[C---:B------:R-:W-:Y:S06]  /*6ad0*/  HMMA.16816.F32.BF16 R104, R124.reuse, R112, R120 ;  /* 0x000000707c68723c */ /* 0x040fec0000041878 */
[----:B------:R-:W-:Y:S01]  /*6ae0*/  HMMA.16816.F32.BF16 R120, R124, R4, R68 ;  /* 0x000000047c78723c */ /* 0x000fe20000041844 */
[----:B------:R-:W-:-:S05]  /*6af0*/  IMAD.MOV.U32 R47, RZ, RZ, R10 ;  /* 0x000000ffff2f7224 */ /* 0x000fca00078e000a */
[----:B------:R-:W-:Y:S01]  /*6b00*/  HMMA.16816.F32.BF16 R124, R124, R6, R248 ;  /* 0x000000067c7c723c */ /* 0x000fe200000418f8 */
[----:B------:R-:W-:-:S06]  /*6b10*/  MOV R9, R11 ;  /* 0x0000000b00097202 */ /* 0x000fcc0000000f00 */
[----:B------:R-:W-:Y:S01]  /*6b20*/  IMAD.MOV.U32 R251, RZ, RZ, R169 ;  /* 0x000000fffffb7224 */ /* 0x000fe200078e00a9 */
[----:B------:R-:W-:Y:S01]  /*6b30*/  MOV R10, R228 ;  /* 0x000000e4000a7202 */ /* 0x000fe20000000f00 */
[----:B------:R-:W-:Y:S02]  /*6b40*/  FADD.FTZ R0, R0, R45 ;  /* 0x0000002d00007221 */ /* 0x000fe40000010000 */
[----:B------:R-:W-:Y:S01]  /*6b50*/  FADD.FTZ R3, R3, R251 ;  /* 0x000000fb03037221 */ /* 0x000fe20000010000 */
[----:B------:R-:W-:Y:S02]  /*6b60*/  IMAD.MOV.U32 R11, RZ, RZ, R233 ;  /* 0x000000ffff0b7224 */ /* 0x000fe400078e00e9 */
        /* <DEDUP_REMOVED lines=8> */
[----:B------:R-:W-:Y:S01]  /*6bf0*/  HMMA.16816.F32.BF16 R116, R128, R4, R116 ;  /* 0x000000048074723c */ /* 0x000fe20000041874 */
[----:B------:R-:W-:Y:S01]  /*6c00*/  FADD.FTZ R2, R43, R2 ;  /* 0x000000022b027221 */ /* 0x000fe20000010000 */
[----:B------:R-:W-:Y:S01]  /*6c10*/  FADD.FTZ R3, R42, R3 ;  /* 0x000000032a037221 */ /* 0x000fe20000010000 */
[----:B------:R-:W-:Y:S01]  /*6c20*/  FADD.FTZ R0, R40, R0 ;  /* 0x0000000028007221 */ /* 0x000fe20000010000 */
[----:B------:R1:W5:Y:S03]  /*6c30*/  LDL.LU R233, [R1+0x3c] ;  /* 0x00003c0001e97983 */ /* 0x0003660000300800 */
        /* <DEDUP_REMOVED lines=10> */
[----:B------:R-:W-:-:S02]  /*6ce0*/  FADD.FTZ R3, R31, R3 ;  /* 0x000000031f037221 */ /* 0x000fc40000010000 */
[----:B------:R-:W-:Y:S01]  /*6cf0*/  FADD.FTZ R0, R252, R4 ;  /* 0x00000004fc007221 */ /* 0x000fe20000010000 */
[----:B------:R-:W-:Y:S01]  /*6d00*/  FADD.FTZ R4, R30, R5 ;  /* 0x000000051e047221 */ /* 0x000fe20000010000 */
[----:B------:R-:W-:Y:S02]  /*6d10*/  FADD.FTZ R2, R28, R2 ;  /* 0x000000021c027221 */ /* 0x000fe40000010000 */
        /* <DEDUP_REMOVED lines=32> */
[----:B------:R-:W-:-:S02]  /*6f20*/  FADD.FTZ R0, R12, R0 ;  /* 0x000000000c007221 */ /* 0x000fc40000010000 */
[----:B------:R1:W-:Y:S04]  /*6f30*/  STL [R1+0x10], R4 ;  /* 0x0000100401007387 */ /* 0x0003e80000100800 */
[----:B------:R1:W-:Y:S04]  /*6f40*/  STL [R1+0xc], R3 ;  /* 0x00000c0301007387 */ /* 0x0003e80000100800 */
[----:B------:R1:W-:Y:S04]  /*6f50*/  STL [R1+0x8], R2 ;  /* 0x0000080201007387 */ /* 0x0003e80000100800 */
[----:B------:R1:W-:Y:S01]  /*6f60*/  STL [R1+0x14], R0 ;  /* 0x0000140001007387 */ /* 0x0003e20000100800 */
[----:B------:R-:W-:Y:S01]  /*6f70*/  HMMA.16816.F32.BF16 R176, R128, R184, R224 ;  /* 0x000000b880b0723c */ /* 0x000fe200000418e0 */
[----:B------:R-:W-:-:S05]  /*6f80*/  IADD3 R246, R239, 0x800, RZ ;  /* 0x00000800eff67810 */ /* 0x000fca0007ffe0ff */
[----:B------:R-:W-:Y:S01]  /*6f90*/  HMMA.16816.F32.BF16 R192, R128, R200, R192 ;  /* 0x000000c880c0723c */ /* 0x000fe200000418c0 */
[----:B------:R-:W-:-:S05]  /*6fa0*/  VIADD R245, R239, 0x1000 ;  /* 0x00001000eff57836 */ /* 0x000fca0000000000 */
[----:B------:R-:W-:Y:S01]  /*6fb0*/  HMMA.16816.F32.BF16 R68, R128, R80, R60 ;  /* 0x000000508044723c */ /* 0x000fe2000004183c */
[----:B------:R-:W-:-:S05]  /*6fc0*/  IADD3 R244, R239, 0x1800, RZ ;  /* 0x00001800eff47810 */ /* 0x000fca0007ffe0ff */
[C---:B------:R-:W-:Y:S06]  /*6fd0*/  HMMA.16816.F32.BF16 R84, R128.reuse, R96, R84 ;  /* 0x000000608054723c */ /* 0x040fec0000041854 */
[C---:B------:R-:W-:Y:S06]  /*6fe0*/  HMMA.16816.F32.BF16 R100, R128.reuse, R112, R100 ;  /* 0x000000708064723c */ /* 0x040fec0000041864 */
[C---:B------:R-:W-:Y:S06]  /*6ff0*/  HMMA.16816.F32.BF16 R168, R128.reuse, R170, R240 ;  /* 0x000000aa80a8723c */ /* 0x040fec00000418f0 */
[----:B------:R-:W-:Y:S01]  /*7000*/  HMMA.16816.F32.BF16 R184, R128, R186, R216 ;  /* 0x000000ba80b8723c */ /* 0x000fe200000418d8 */
[C---:B------:R-:W-:Y:S01]  /*7010*/  VIADD R243, R239.reuse, 0x2000 ;  /* 0x00002000eff37836 */ /* 0x040fe20000000000 */
[----:B------:R-:W-:-:S04]  /*7020*/  IADD3 R242, R239, 0x2800, RZ ;  /* 0x00002800eff27810 */ /* 0x000fc80007ffe0ff */
[----:B------:R-:W-:Y:S01]  /*7030*/  HMMA.16816.F32.BF16 R200, R128, R202, R208 ;  /* 0x000000ca80c8723c */ /* 0x000fe200000418d0 */
[C---:B------:R-:W-:Y:S01]  /*7040*/  VIADD R241, R239.reuse, 0x3000 ;  /* 0x00003000eff17836 */ /* 0x040fe20000000000 */
[----:B------:R-:W-:-:S04]  /*7050*/  IADD3 R240, R239, 0x3800, RZ ;  /* 0x00003800eff07810 */ /* 0x000fc80007ffe0ff */
[C---:B------:R-:W-:Y:S06]  /*7060*/  HMMA.16816.F32.BF16 R80, R128.reuse, R82, R48 ;  /* 0x000000528050723c */ /* 0x040fec0000041830 */
[C---:B------:R-:W-:Y:S06]  /*7070*/  HMMA.16816.F32.BF16 R96, R128.reuse, R98, R56 ;  /* 0x000000628060723c */ /* 0x040fec0000041838 */
[C---:B------:R-:W-:Y:S06]  /*7080*/  HMMA.16816.F32.BF16 R112, R128.reuse, R114, R64 ;  /* 0x000000728070723c */ /* 0x040fec0000041840 */
        /* <DEDUP_REMOVED lines=14> */
[----:B------:R-:W-:Y:S01]  /*7170*/  ULDC UR4, c[0x0][0x2ec] ;  /* 0x0000bb0000047ab9 */ /* 0x000fe20000000800 */
[----:B------:R-:W-:Y:S01]  /*7180*/  ULDC.64 UR12, c[0x0][0x250] ;  /* 0x00009400000c7ab9 */ /* 0x000fe20000000a00 */
[----:B------:R-:W-:Y:S01]  /*7190*/  ULDC.64 UR6, c[0x0][0x218] ;  /* 0x0000860000067ab9 */ /* 0x000fe20000000a00 */
[----:B------:R-:W-:Y:S01]  /*71a0*/  ULDC.64 UR10, c[0x0][0x220] ;  /* 0x00008800000a7ab9 */ /* 0x000fe20000000a00 */
[----:B------:R-:W-:Y:S06]  /*71b0*/  BRA `(.L_x_66) ;  /* 0x0000000000887947 */ /* 0x000fec0003800000 */
.L_x_68:
        /* <DEDUP_REMOVED lines=34> */
.L_x_66:
        /* <DEDUP_REMOVED lines=11> */
[----:B------:R-:W-:Y:S02]  /*7490*/  MOV R2, UR23 ;  /* 0x0000001700027c02 */ /* 0x000fe40008000f00 */
        /* <DEDUP_REMOVED lines=10> */
[----:B-----5:R-:W-:Y:S01]  /*7540*/  LDGSTS.E.BYPASS.LTC128B.128 [R247+0xc000], desc[UR16][R8.64] ;  /* 0x0c00000008f77fae */ /* 0x020fe2000b901d50 */
[----:B------:R-:W-:Y:S02]  /*7550*/  IADD3 R10, P0, R4, UR19, RZ ;  /* 0x00000013040a7c10 */ /* 0x000fe4000ff1e0ff */
[----:B------:R-:W-:Y:S04]  /*7560*/  IADD3.X R5, R7, UR18, RZ, P1, !PT ;  /* 0x0000001207057c10 */ /* 0x000fe80008ffe4ff */
[----:B------:R-:W-:Y:S01]  /*7570*/  IADD3.X R11, R5, UR18, RZ, P0, !PT ;  /* 0x00000012050b7c10 */ /* 0x000fe200087fe4ff */
[----:B------:R-:W-:Y:S01]  /*7580*/  LDGSTS.E.BYPASS.LTC128B.128 [R247+0xe000], desc[UR16][R8.64+0x80] ;  /* 0x0e00008008f77fae */ /* 0x000fe2000b901d50 */
[----:B------:R-:W-:Y:S07]  /*7590*/  ISETP.LT.AND P0, PT, RZ, UR25, PT ;  /* 0x00000019ff007c0c */ /* 0x000fee000bf01270 */
[----:B------:R-:W-:Y:S08]  /*75a0*/  LDGSTS.E.BYPASS.LTC128B.128 [R247+0xc800], desc[UR16][R6.64] ;  /* 0x0c80000006f77fae */ /* 0x000ff0000b901d50 */
[----:B------:R-:W-:Y:S08]  /*75b0*/  LDGSTS.E.BYPASS.LTC128B.128 [R247+0xe800], desc[UR16][R6.64+0x80] ;  /* 0x0e80008006f77fae */ /* 0x000ff0000b901d50 */
[----:B------:R-:W-:Y:S08]  /*75c0*/  LDGSTS.E.BYPASS.LTC128B.128 [R247+0xd000], desc[UR16][R4.64] ;  /* 0x0d00000004f77fae */ /* 0x000ff0000b901d50 */
[----:B------:R1:W-:Y:S08]  /*75d0*/  LDGSTS.E.BYPASS.LTC128B.128 [R247+0xf000], desc[UR16][R4.64+0x80] ;  /* 0x0f00008004f77fae */ /* 0x0003f0000b901d50 */
[----:B------:R-:W-:Y:S08]  /*75e0*/  LDGSTS.E.BYPASS.LTC128B.128 [R247+0xd800], desc[UR16][R10.64] ;  /* 0x0d8000000af77fae */ /* 0x000ff0000b901d50 */
[----:B------:R2:W-:Y:S08]  /*75f0*/  LDGSTS.E.BYPASS.LTC128B.128 [R247+0xf800], desc[UR16][R10.64+0x80] ;  /* 0x0f8000800af77fae */ /* 0x0005f0000b901d50 */
[----:B------:R-:W-:Y:S08]  /*7600*/  LDSM.16.M88.4 R64, [R235] ;  /* 0x00000000eb40783b */ /* 0x000ff00000000200 */
[----:B------:R-:W1:Y:S08]  /*7610*/  LDSM.16.M88.4 R16, [R228+0x8000] ;  /* 0x00800000e410783b */ /* 0x000e700000000200 */
[----:B------:R-:W2:Y:S08]  /*7620*/  LDSM.16.M88.4 R60, [R235+0x2000] ;  /* 0x00200000eb3c783b */ /* 0x000eb00000000200 */
[----:B------:R-:W3:Y:S08]  /*7630*/  LDSM.16.M88.4 R32, [R228+0x8800] ;  /* 0x00880000e420783b */ /* 0x000ef00000000200 */
[----:B------:R-:W0:Y:S08]  /*7640*/  LDGDEPBAR ;  /* 0x00000000000079af */ /* 0x000e300000000000 */
[----:B------:R-:W4:Y:S08]  /*7650*/  LDSM.16.M88.4 R48, [R228+0x9000] ;  /* 0x00900000e430783b */ /* 0x000f300000000200 */
[----:B------:R-:W5:Y:S01]  /*7660*/  LDSM.16.M88.4 R140, [R228+0x9800] ;  /* 0x00980000e48c783b */ /* 0x000f620000000200 */
[-C--:B-1----:R-:W-:Y:S07]  /*7670*/  HMMA.16816.F32.BF16 R4, R64, R16.reuse, RZ ;  /* 0x000000104004723c */ /* 0x082fee00000418ff */
[----:B------:R-:W-:Y:S01]  /*7680*/  LDSM.16.M88.4 R208, [R236] ;  /* 0x00000000ecd0783b */ /* 0x000fe20000000200 */
[C---:B--2---:R-:W-:Y:S07]  /*7690*/  HMMA.16816.F32.BF16 R8, R60.reuse, R16, RZ ;  /* 0x000000103c08723c */ /* 0x044fee00000418ff */
[----:B------:R-:W1:Y:S01]  /*76a0*/  LDSM.16.M88.4 R212, [R239] ;  /* 0x00000000efd4783b */ /* 0x000e620000000200 */
[-C--:B------:R-:W-:Y:S06]  /*76b0*/  HMMA.16816.F32.BF16 R12, R60, R18.reuse, RZ ;  /* 0x000000123c0c723c */ /* 0x080fec00000418ff */
[C---:B------:R-:W-:Y:S01]  /*76c0*/  HMMA.16816.F32.BF16 R16, R64.reuse, R18, RZ ;  /* 0x000000124010723c */ /* 0x040fe200000418ff */
[----:B------:R-:W2:Y:S05]  /*76d0*/  LDSM.16.M88.4 R216, [R236+0x2000] ;  /* 0x00200000ecd8783b */ /* 0x000eaa0000000200 */
[-C--:B---3--:R-:W-:Y:S03]  /*76e0*/  HMMA.16816.F32.BF16 R20, R64, R32.reuse, RZ ;  /* 0x000000204014723c */ /* 0x088fe600000418ff */
[----:B------:R-:W-:Y:S03]  /*76f0*/  LDSM.16.M88.4 R220, [R245] ;  /* 0x00000000f5dc783b */ /* 0x000fe60000000200 */
[C---:B------:R-:W-:Y:S05]  /*7700*/  HMMA.16816.F32.BF16 R24, R60.reuse, R32, RZ ;  /* 0x000000203c18723c */ /* 0x040fea00000418ff */
[----:B------:R-:W-:Y:S01]  /*7710*/  LDSM.16.M88.4 R224, [R244] ;  /* 0x00000000f4e0783b */ /* 0x000fe20000000200 */
        /* <DEDUP_REMOVED lines=30> */
[----:B------:R-:W-:Y:S03]  /*7900*/  HMMA.16816.F32.BF16 R64, R208, R226, R64 ;  /* 0x000000e2d040723c */ /* 0x000fe60000041840 */
[----:B------:R-:W3:Y:S03]  /*7910*/  LDSM.16.M88.4 R208, [R234+0x8800] ;  /* 0x00880000ead0783b */ /* 0x000ee60000000200 */
[-C--:B-1----:R-:W-:Y:S05]  /*7920*/  HMMA.16816.F32.BF16 R4, R140, R212.reuse, R4 ;  /* 0x000000d48c04723c */ /* 0x082fea0000041804 */
[----:B------:R-:W1:Y:S01]  /*7930*/  LDSM.16.M88.4 R224, [R234+0x9800] ;  /* 0x00980000eae0783b */ /* 0x000e620000000200 */
        /* <DEDUP_REMOVED lines=18> */
[----:B------:R-:W-:Y:S03]  /*7a60*/  HMMA.16816.F32.BF16 R64, R140, R226, R64 ;  /* 0x000000e28c40723c */ /* 0x000fe60000041840 */
[----:B------:R-:W1:Y:S03]  /*7a70*/  LDSM.16.M88.4 R140, [R233+0x800] ;  /* 0x00080000e98c783b */ /* 0x000e660000000200 */
[-C--:B--2---:R-:W-:Y:S05]  /*7a80*/  HMMA.16816.F32.BF16 R4, R208, R212.reuse, R4 ;  /* 0x000000d4d004723c */ /* 0x084fea0000041804 */
[----:B------:R-:W2:Y:S01]  /*7a90*/  LDSM.16.M88.4 R224, [R233+0x1800] ;  /* 0x00180000e9e0783b */ /* 0x000ea20000000200 */
        /* <DEDUP_REMOVED lines=18> */
[----:B------:R-:W-:Y:S03]  /*7bc0*/  HMMA.16816.F32.BF16 R64, R208, R226, R64 ;  /* 0x000000e2d040723c */ /* 0x000fe60000041840 */
[----:B------:R-:W2:Y:S03]  /*7bd0*/  LDSM.16.M88.4 R208, [R228+0xa800] ;  /* 0x00a80000e4d0783b */ /* 0x000ea60000000200 */
[-C--:B-1----:R-:W-:Y:S05]  /*7be0*/  HMMA.16816.F32.BF16 R4, R140, R212.reuse, R4 ;  /* 0x000000d48c04723c */ /* 0x082fea0000041804 */
[----:B------:R-:W1:Y:S01]  /*7bf0*/  LDSM.16.M88.4 R224, [R228+0xb800] ;  /* 0x00b80000e4e0783b */ /* 0x000e620000000200 */
        /* <DEDUP_REMOVED lines=18> */
[----:B------:R-:W-:Y:S03]  /*7d20*/  HMMA.16816.F32.BF16 R64, R140, R226, R64 ;  /* 0x000000e28c40723c */ /* 0x000fe60000041840 */
[----:B------:R-:W1:Y:S03]  /*7d30*/  LDSM.16.M88.4 R140, [R242] ;  /* 0x00000000f28c783b */ /* 0x000e660000000200 */
[-C--:B--2---:R-:W-:Y:S05]  /*7d40*/  HMMA.16816.F32.BF16 R4, R208, R212.reuse, R4 ;  /* 0x000000d4d004723c */ /* 0x084fea0000041804 */
[----:B------:R-:W2:Y:S01]  /*7d50*/  LDSM.16.M88.4 R224, [R240] ;  /* 0x00000000f0e0783b */ /* 0x000ea20000000200 */
        /* <DEDUP_REMOVED lines=17> */
[----:B------:R-:W2:Y:S05]  /*7e70*/  LDSM.16.M88.4 R216, [R234+0xa800] ;  /* 0x00a80000ead8783b */ /* 0x000eaa0000000200 */
[----:B------:R-:W-:Y:S03]  /*7e80*/  HMMA.16816.F32.BF16 R64, R208, R226, R64 ;  /* 0x000000e2d040723c */ /* 0x000fe60000041840 */
[----:B------:R-:W4:Y:S03]  /*7e90*/  LDSM.16.M88.4 R208, [R234+0xb000] ;  /* 0x00b00000ead0783b */ /* 0x000f260000000200 */
[-C--:B-1----:R-:W-:Y:S05]  /*7ea0*/  HMMA.16816.F32.BF16 R4, R140, R212.reuse, R4 ;  /* 0x000000d48c04723c */ /* 0x082fea0000041804 */
[----:B------:R-:W1:Y:S01]  /*7eb0*/  LDSM.16.M88.4 R224, [R234+0xb800] ;  /* 0x00b80000eae0783b */ /* 0x000e620000000200 */
        /* <DEDUP_REMOVED lines=9> */
[-C--:B----4-:R-:W-:Y:S06]  /*7f50*/  HMMA.16816.F32.BF16 R36, R140, R208.reuse, R36 ;  /* 0x000000d08c24723c */ /* 0x090fec0000041824 */
[C---:B------:R-:W-:Y:S06]  /*7f60*/  HMMA.16816.F32.BF16 R40, R220.reuse, R208, R40 ;  /* 0x000000d0dc28723c */ /* 0x040fec0000041828 */
[-C--:B------:R-:W-:Y:S06]  /*7f70*/  HMMA.16816.F32.BF16 R44, R220, R210.reuse, R44 ;  /* 0x000000d2dc2c723c */ /* 0x080fec000004182c */
[C---:B------:R-:W-:Y:S01]  /*7f80*/  HMMA.16816.F32.BF16 R48, R140.reuse, R210, R48 ;  /* 0x000000d28c30723c */ /* 0x040fe20000041830 */
[----:B------:R-:W3:Y:S05]  /*7f90*/  LDSM.16.M88.4 R208, [R237+0x6000] ;  /* 0x00600000edd0783b */ /* 0x000eea0000000200 */
[-C--:B-1----:R-:W-:Y:S06]  /*7fa0*/  HMMA.16816.F32.BF16 R52, R140, R224.reuse, R52 ;  /* 0x000000e08c34723c */ /* 0x082fec0000041834 */
[C---:B------:R-:W-:Y:S06]  /*7fb0*/  HMMA.16816.F32.BF16 R56, R220.reuse, R224, R56 ;  /* 0x000000e0dc38723c */ /* 0x040fec0000041838 */
[-C--:B------:R-:W-:Y:S06]  /*7fc0*/  HMMA.16816.F32.BF16 R60, R220, R226.reuse, R60 ;  /* 0x000000e2dc3c723c */ /* 0x080fec000004183c */
[----:B------:R-:W-:Y:S06]  /*7fd0*/  HMMA.16816.F32.BF16 R64, R140, R226, R64 ;  /* 0x000000e28c40723c */ /* 0x000fec0000041840 */
[-C--:B--2---:R-:W-:Y:S06]  /*7fe0*/  HMMA.16816.F32.BF16 R4, R212, R216.reuse, R4 ;  /* 0x000000d8d404723c */ /* 0x084fec0000041804 */
[C---:B---3--:R-:W-:Y:S06]  /*7ff0*/  HMMA.16816.F32.BF16 R8, R208.reuse, R216, R8 ;  /* 0x000000d8d008723c */ /* 0x048fec0000041808 */
[-C--:B------:R-:W-:Y:S06]  /*8000*/  HMMA.16816.F32.BF16 R12, R208, R218.reuse, R12 ;  /* 0x000000dad00c723c */ /* 0x080fec000004180c */
[C---:B------:R-:W-:Y:S06]  /*8010*/  HMMA.16816.F32.BF16 R16, R212.reuse, R218, R16 ;  /* 0x000000dad410723c */ /* 0x040fec0000041810 */
[----:B------:R-:W-:Y:S01]  /*8020*/  FMUL.FTZ R4, R4, UR22 ;  /* 0x0000001604047c20 */ /* 0x000fe20008410000 */
[----:B------:R-:W-:Y:S01]  /*8030*/  FMUL.FTZ R6, R6, UR22 ;  /* 0x0000001606067c20 */ /* 0x000fe20008410000 */
[----:B------:R-:W-:Y:S03]  /*8040*/  FMUL.FTZ R5, R5, UR22 ;  /* 0x0000001605057c20 */ /* 0x000fe60008410000 */
[----:B------:R-:W-:Y:S01]  /*8050*/  FMUL.FTZ R221, R7, UR22 ;  /* 0x0000001607dd7c20 */ /* 0x000fe20008410000 */
[----:B------:R-:W-:Y:S01]  /*8060*/  MUFU.TANH R143, R4 ;  /* 0x00000004008f7308 */ /* 0x000fe20000002400 */
[----:B------:R-:W-:Y:S01]  /*8070*/  FMUL.FTZ R8, R8, UR22 ;  /* 0x0000001608087c20 */ /* 0x000fe20008410000 */
[----:B------:R-:W-:Y:S01]  /*8080*/  FMUL.FTZ R10, R10, UR22 ;  /* 0x000000160a0a7c20 */ /* 0x000fe20008410000 */
[----:B------:R-:W-:Y:S01]  /*8090*/  FMUL.FTZ R9, R9, UR22 ;  /* 0x0000001609097c20 */ /* 0x000fe20008410000 */
[----:B------:R-:W-:Y:S06]  /*80a0*/  FMUL.FTZ R11, R11, UR22 ;  /* 0x000000160b0b7c20 */ /* 0x000fec0008410000 */
[----:B------:R-:W-:Y:S01]  /*80b0*/  MUFU.TANH R216, R6 ;  /* 0x0000000600d87308 */ /* 0x000fe20000002400 */
[----:B------:R-:W-:Y:S01]  /*80c0*/  FMUL.FTZ R15, R15, UR22 ;  /* 0x000000160f0f7c20 */ /* 0x000fe20008410000 */
[----:B------:R-:W-:Y:S01]  /*80d0*/  FMUL.FTZ R12, R12, UR22 ;  /* 0x000000160c0c7c20 */ /* 0x000fe20008410000 */
[----:B------:R-:W-:Y:S01]  /*80e0*/  FMUL.FTZ R14, R14, UR22 ;  /* 0x000000160e0e7c20 */ /* 0x000fe20008410000 */
[----:B------:R-:W-:Y:S01]  /*80f0*/  FMUL.FTZ R13, R13, UR22 ;  /* 0x000000160d0d7c20 */ /* 0x000fe20008410000 */
[----:B------:R-:W-:Y:S05]  /*8100*/  FMUL.FTZ R16, R16, UR22 ;  /* 0x0000001610107c20 */ /* 0x000fea0008410000 */
[----:B------:R1:W-:Y:S01]  /*8110*/  MUFU.TANH R223, R5 ;  /* 0x0000000500df7308 */ /* 0x0003e20000002400 */
[----:B------:R-:W-:Y:S09]  /*8120*/  FMUL.FTZ R18, R18, UR22 ;  /* 0x0000001612127c20 */ /* 0x000ff20008410000 */
[----:B------:R-:W-:Y:S10]  /*8130*/  MUFU.TANH R217, R8 ;  /* 0x0000000800d97308 */ /* 0x000ff40000002400 */
[----:B------:R-:W-:Y:S01]  /*8140*/  MUFU.TANH R220, R10 ;  /* 0x0000000a00dc7308 */ /* 0x000fe20000002400 */
[----:B-1----:R-:W1:Y:S09]  /*8150*/  LDSM.16.M88.4 R4, [R233+0x2800] ;  /* 0x00280000e904783b */ /* 0x002e720000000200 */
[----:B------:R-:W-:Y:S10]  /*8160*/  MUFU.TANH R226, R9 ;  /* 0x0000000900e27308 */ /* 0x000ff40000002400 */
[----:B------:R2:W-:Y:S10]  /*8170*/  MUFU.TANH R222, R11 ;  /* 0x0000000b00de7308 */ /* 0x0005f40000002400 */
[----:B------:R3:W-:Y:S10]  /*8180*/  MUFU.TANH R218, R15 ;  /* 0x0000000f00da7308 */ /* 0x0007f40000002400 */
[----:B------:R4:W-:Y:S01]  /*8190*/  MUFU.TANH R142, R16 ;  /* 0x00000010008e7308 */ /* 0x0009e20000002400 */
[----:B--2---:R-:W2:Y:S09]  /*81a0*/  LDSM.16.M88.4 R8, [R233+0x3000] ;  /* 0x00300000e908783b */ /* 0x004eb20000000200 */
[----:B------:R-:W-:Y:S01]  /*81b0*/  MUFU.TANH R221, R221 ;  /* 0x000000dd00dd7308 */ /* 0x000fe20000002400 */
[-C--:B-1----:R-:W-:Y:S03]  /*81c0*/  HMMA.16816.F32.BF16 R20, R212, R4.reuse, R20 ;  /* 0x00000004d414723c */ /* 0x082fe60000041814 */
[----:B---3--:R-:W-:Y:S03]  /*81d0*/  FMUL.FTZ R15, R19, UR22 ;  /* 0x00000016130f7c20 */ /* 0x008fe60008410000 */
[C---:B------:R-:W-:Y:S03]  /*81e0*/  HMMA.16816.F32.BF16 R24, R208.reuse, R4, R24 ;  /* 0x00000004d018723c */ /* 0x040fe60000041818 */
[----:B------:R-:W-:Y:S02]  /*81f0*/  MUFU.TANH R18, R18 ;  /* 0x0000001200127308 */ /* 0x000fe40000002400 */
[----:B----4-:R-:W-:Y:S01]  /*8200*/  FMUL.FTZ R16, R17, UR22 ;  /* 0x0000001611107c20 */ /* 0x010fe20008410000 */
[-C--:B------:R-:W-:Y:S07]  /*8210*/  HMMA.16816.F32.BF16 R28, R208, R6.reuse, R28 ;  /* 0x00000006d01c723c */ /* 0x080fee000004181c */
[----:B------:R-:W-:Y:S01]  /*8220*/  MUFU.TANH R219, R12 ;  /* 0x0000000c00db7308 */ /* 0x000fe20000002400 */
[C---:B------:R-:W-:Y:S01]  /*8230*/  HMMA.16816.F32.BF16 R32, R212.reuse, R6, R32 ;  /* 0x00000006d420723c */ /* 0x040fe20000041820 */
[----:B------:R-:W1:Y:S01]  /*8240*/  LDSM.16.M88.4 R4, [R233+0x3800] ;  /* 0x00380000e904783b */ /* 0x000e620000000200 */
[----:B------:R-:W-:Y:S07]  /*8250*/  DEPBAR.LE SB0, 0x0 ;  /* 0x000080000000791a */ /* 0x000fee0000000000 */
[----:B------:R-:W-:Y:S02]  /*8260*/  MUFU.TANH R16, R16 ;  /* 0x0000001000107308 */ /* 0x000fe40000002400 */
[----:B------:R-:W-:Y:S01]  /*8270*/  FMUL.FTZ R23, R23, UR22 ;  /* 0x0000001617177c20 */ /* 0x000fe20008410000 */
[----:B------:R-:W-:Y:S01]  /*8280*/  FMUL.FTZ R21, R21, UR22 ;  /* 0x0000001615157c20 */ /* 0x000fe20008410000 */
[----:B------:R-:W-:Y:S01]  /*8290*/  FMUL.FTZ R20, R20, UR22 ;  /* 0x0000001614147c20 */ /* 0x000fe20008410000 */
[----:B------:R-:W-:Y:S01]  /*82a0*/  FMUL.FTZ R25, R25, UR22 ;  /* 0x0000001619197c20 */ /* 0x000fe20008410000 */
[----:B------:R-:W-:Y:S04]  /*82b0*/  FMUL.FTZ R27, R27, UR22 ;  /* 0x000000161b1b7c20 */ /* 0x000fe80008410000 */
[----:B------:R-:W3:Y:S01]  /*82c0*/  MUFU.TANH R133, R23 ;  /* 0x0000001700857308 */ /* 0x000ee20000002400 */
[----:B------:R-:W-:Y:S01]  /*82d0*/  BAR.SYNC.DEFER_BLOCKING 0x0 ;  /* 0x0000000000007b1d */ /* 0x000fe20000010000 */
[-C--:B--2---:R-:W-:Y:S05]  /*82e0*/  HMMA.16816.F32.BF16 R36, R212, R8.reuse, R36 ;  /* 0x00000008d424723c */ /* 0x084fea0000041824 */
[----:B------:R-:W-:Y:S03]  /*82f0*/  FMUL.FTZ R28, R28, UR22 ;  /* 0x000000161c1c7c20 */ /* 0x000fe60008410000 */
[----:B------:R3:W-:Y:S01]  /*8300*/  MUFU.TANH R19, R25 ;  /* 0x0000001900137308 */ /* 0x0007e20000002400 */
[C---:B------:R-:W-:Y:S04]  /*8310*/  HMMA.16816.F32.BF16 R40, R208.reuse, R8, R40 ;  /* 0x00000008d028723c */ /* 0x040fe80000041828 */
[----:B------:R-:W-:Y:S01]  /*8320*/  FMUL.FTZ R31, R31, UR22 ;  /* 0x000000161f1f7c20 */ /* 0x000fe20008410000 */
[----:B------:R-:W-:Y:S01]  /*8330*/  FMUL.FTZ R24, R24, UR22 ;  /* 0x0000001618187c20 */ /* 0x000fe20008410000 */
[-C--:B------:R-:W-:Y:S03]  /*8340*/  HMMA.16816.F32.BF16 R44, R208, R10.reuse, R44 ;  /* 0x0000000ad02c723c */ /* 0x080fe6000004182c */
[----:B------:R-:W2:Y:S02]  /*8350*/  MUFU.TANH R2, R27 ;  /* 0x0000001b00027308 */ /* 0x000ea40000002400 */
[----:B------:R-:W-:Y:S01]  /*8360*/  FMUL.FTZ R29, R29, UR22 ;  /* 0x000000161d1d7c20 */ /* 0x000fe20008410000 */
[C---:B------:R-:W-:Y:S07]  /*8370*/  HMMA.16816.F32.BF16 R48, R212.reuse, R10, R48 ;  /* 0x0000000ad430723c */ /* 0x040fee0000041830 */
[----:B------:R-:W-:Y:S01]  /*8380*/  MUFU.TANH R0, R28 ;  /* 0x0000001c00007308 */ /* 0x000fe20000002400 */
[----:B---3--:R-:W-:Y:S01]  /*8390*/  IMAD.MOV.U32 R25, RZ, RZ, R133 ;  /* 0x000000ffff197224 */ /* 0x008fe200078e0085 */
[-C--:B-1----:R-:W-:Y:S08]  /*83a0*/  HMMA.16816.F32.BF16 R52, R212, R4.reuse, R52 ;  /* 0x00000004d434723c */ /* 0x082ff00000041834 */
[----:B------:R2:W-:Y:S01]  /*83b0*/  MUFU.TANH R141, R31 ;  /* 0x0000001f008d7308 */ /* 0x0005e20000002400 */
[C---:B------:R-:W-:Y:S04]  /*83c0*/  HMMA.16816.F32.BF16 R56, R208.reuse, R4, R56 ;  /* 0x00000004d038723c */ /* 0x040fe80000041838 */
[----:B------:R-:W-:Y:S02]  /*83d0*/  FMUL.FTZ R43, R43, UR22 ;  /* 0x000000162b2b7c20 */ /* 0x000fe40008410000 */
[-C--:B------:R-:W-:Y:S03]  /*83e0*/  HMMA.16816.F32.BF16 R60, R208, R6.reuse, R60 ;  /* 0x00000006d03c723c */ /* 0x080fe6000004183c */
[----:B------:R-:W-:Y:S02]  /*83f0*/  MUFU.TANH R225, R14 ;  /* 0x0000000e00e17308 */ /* 0x000fe40000002400 */
[----:B------:R-:W-:Y:S01]  /*8400*/  FMUL.FTZ R41, R41, UR22 ;  /* 0x0000001629297c20 */ /* 0x000fe20008410000 */
[----:B------:R-:W-:Y:S07]  /*8410*/  HMMA.16816.F32.BF16 R64, R212, R6, R64 ;  /* 0x00000006d440723c */ /* 0x000fee0000041840 */
[----:B------:R-:W-:Y:S01]  /*8420*/  MUFU.TANH R140, R43 ;  /* 0x0000002b008c7308 */ /* 0x000fe20000002400 */
[----:B------:R-:W-:Y:S03]  /*8430*/  FMUL.FTZ R22, R22, UR22 ;  /* 0x0000001616167c20 */ /* 0x000fe60008410000 */
[----:B--2---:R-:W-:Y:S01]  /*8440*/  MOV R31, R2 ;  /* 0x00000002001f7202 */ /* 0x004fe20000000f00 */
[----:B------:R-:W-:Y:S01]  /*8450*/  FMUL.FTZ R26, R26, UR22 ;  /* 0x000000161a1a7c20 */ /* 0x000fe20008410000 */
[----:B------:R-:W-:Y:S04]  /*8460*/  FMNMX.FTZ R2, R216, R132, !PT ;  /* 0x00000084d8027209 */ /* 0x000fe80007810000 */
[----:B------:R-:W-:Y:S01]  /*8470*/  MUFU.TANH R249, R21 ;  /* 0x0000001500f97308 */ /* 0x000fe20000002400 */
[----:B------:R-:W-:Y:S01]  /*8480*/  FMUL.FTZ R58, R58, UR22 ;  /* 0x000000163a3a7c20 */ /* 0x000fe20008410000 */
[----:B------:R-:W-:Y:S01]  /*8490*/  FMUL.FTZ R59, R59, UR22 ;  /* 0x000000163b3b7c20 */ /* 0x000fe20008410000 */
[----:B------:R-:W-:Y:S01]  /*84a0*/  FMUL.FTZ R32, R32, UR22 ;  /* 0x0000001620207c20 */ /* 0x000fe20008410000 */
[----:B------:R-:W-:Y:S01]  /*84b0*/  FMNMX.FTZ R5, R217, R137, !PT ;  /* 0x00000089d9057209 */ /* 0x000fe20007810000 */
[----:B------:R-:W-:Y:S01]  /*84c0*/  FMUL.FTZ R30, R30, UR22 ;  /* 0x000000161e1e7c20 */ /* 0x000fe20008410000 */
[----:B------:R-:W-:Y:S01]  /*84d0*/  FMNMX.FTZ R6, R220, R138, !PT ;  /* 0x0000008adc067209 */ /* 0x000fe20007810000 */
[----:B------:R-:W-:Y:S03]  /*84e0*/  FMUL.FTZ R60, R60, UR22 ;  /* 0x000000163c3c7c20 */ /* 0x000fe60008410000 */
[----:B------:R-:W1:Y:S01]  /*84f0*/  MUFU.TANH R133, R58 ;  /* 0x0000003a00857308 */ /* 0x000e620000002400 */
[----:B------:R-:W-:Y:S01]  /*8500*/  FMUL.FTZ R61, R61, UR22 ;  /* 0x000000163d3d7c20 */ /* 0x000fe20008410000 */
[----:B------:R-:W-:Y:S01]  /*8510*/  FMUL.FTZ R36, R36, UR22 ;  /* 0x0000001624247c20 */ /* 0x000fe20008410000 */
[----:B------:R-:W-:Y:S01]  /*8520*/  FMUL.FTZ R34, R34, UR22 ;  /* 0x0000001622227c20 */ /* 0x000fe20008410000 */
[----:B------:R-:W-:Y:S01]  /*8530*/  FMUL.FTZ R33, R33, UR22 ;  /* 0x0000001621217c20 */ /* 0x000fe20008410000 */
[----:B------:R-:W-:Y:S01]  /*8540*/  FMUL.FTZ R64, R64, UR22 ;  /* 0x0000001640407c20 */ /* 0x000fe20008410000 */
[----:B------:R-:W-:Y:S01]  /*8550*/  FMUL.FTZ R35, R35, UR22 ;  /* 0x0000001623237c20 */ /* 0x000fe20008410000 */
[----:B------:R-:W-:Y:S03]  /*8560*/  FMUL.FTZ R38, R38, UR22 ;  /* 0x0000001626267c20 */ /* 0x000fe60008410000 */
[----:B------:R-:W2:Y:S01]  /*8570*/  MUFU.TANH R4, R59 ;  /* 0x0000003b00047308 */ /* 0x000ea20000002400 */
[----:B------:R-:W-:Y:S01]  /*8580*/  FMUL.FTZ R37, R37, UR22 ;  /* 0x0000001625257c20 */ /* 0x000fe20008410000 */
[----:B------:R-:W-:Y:S01]  /*8590*/  FMUL.FTZ R57, R57, UR22 ;  /* 0x0000001639397c20 */ /* 0x000fe20008410000 */
[----:B------:R-:W-:Y:S01]  /*85a0*/  FMUL.FTZ R66, R66, UR22 ;  /* 0x0000001642427c20 */ /* 0x000fe20008410000 */
[----:B------:R-:W-:Y:S01]  /*85b0*/  FMUL.FTZ R39, R39, UR22 ;  /* 0x0000001627277c20 */ /* 0x000fe20008410000 */
[----:B------:R-:W-:Y:S01]  /*85c0*/  FMUL.FTZ R62, R62, UR22 ;  /* 0x000000163e3e7c20 */ /* 0x000fe20008410000 */
[----:B------:R-:W-:Y:S01]  /*85d0*/  FMUL.FTZ R42, R42, UR22 ;  /* 0x000000162a2a7c20 */ /* 0x000fe20008410000 */
[----:B------:R-:W-:Y:S03]  /*85e0*/  FMUL.FTZ R56, R56, UR22 ;  /* 0x0000001638387c20 */ /* 0x000fe60008410000 */
[----:B------:R3:W-:Y:S01]  /*85f0*/  MUFU.TANH R213, R60 ;  /* 0x0000003c00d57308 */ /* 0x0007e20000002400 */
[----:B-1----:R-:W-:Y:S01]  /*8600*/  STL [R1], R133 ;  /* 0x0000008501007387 */ /* 0x002fe20000100800 */
[----:B------:R-:W-:Y:S01]  /*8610*/  FMUL.FTZ R40, R40, UR22 ;  /* 0x0000001628287c20 */ /* 0x000fe20008410000 */
[----:B------:R-:W-:Y:S01]  /*8620*/  FMUL.FTZ R49, R49, UR22 ;  /* 0x0000001631317c20 */ /* 0x000fe20008410000 */
[----:B------:R-:W-:Y:S01]  /*8630*/  FMUL.FTZ R48, R48, UR22 ;  /* 0x0000001630307c20 */ /* 0x000fe20008410000 */
[----:B------:R-:W-:Y:S01]  /*8640*/  FMUL.FTZ R44, R44, UR22 ;  /* 0x000000162c2c7c20 */ /* 0x000fe20008410000 */
[----:B------:R-:W-:Y:S01]  /*8650*/  MOV R43, R25 ;  /* 0x00000019002b7202 */ /* 0x000fe20000000f00 */
[----:B------:R-:W-:Y:S03]  /*8660*/  FMUL.FTZ R50, R50, UR22 ;  /* 0x0000001632327c20 */ /* 0x000fe60008410000 */
[----:B------:R-:W-:Y:S01]  /*8670*/  MUFU.TANH R224, R13 ;  /* 0x0000000d00e07308 */ /* 0x000fe20000002400 */
[----:B--2---:R1:W-:Y:S01]  /*8680*/  STL [R1+0x4], R4 ;  /* 0x0000040401007387 */ /* 0x0043e20000100800 */
[----:B------:R-:W-:Y:S01]  /*8690*/  MOV R59, R0 ;  /* 0x00000000003b7202 */ /* 0x000fe20000000f00 */
[----:B------:R-:W-:Y:S01]  /*86a0*/  FMUL.FTZ R0, R63, UR22 ;  /* 0x000000163f007c20 */ /* 0x000fe20008410000 */
[----:B------:R-:W-:Y:S01]  /*86b0*/  FMUL.FTZ R51, R51, UR22 ;  /* 0x0000001633337c20 */ /* 0x000fe20008410000 */
[----:B------:R-:W-:Y:S01]  /*86c0*/  FMUL.FTZ R53, R53, UR22 ;  /* 0x0000001635357c20 */ /* 0x000fe20008410000 */
[----:B------:R-:W-:Y:S01]  /*86d0*/  FMUL.FTZ R65, R65, UR22 ;  /* 0x0000001641417c20 */ /* 0x000fe20008410000 */
[----:B------:R-:W-:Y:S03]  /*86e0*/  FMUL.FTZ R52, R52, UR22 ;  /* 0x0000001634347c20 */ /* 0x000fe60008410000 */
[----:B------:R-:W-:Y:S01]  /*86f0*/  MUFU.TANH R15, R15 ;  /* 0x0000000f000f7308 */ /* 0x000fe20000002400 */
[----:B---3--:R-:W-:Y:S02]  /*8700*/  IMAD.MOV.U32 R60, RZ, RZ, R140 ;  /* 0x000000ffff3c7224 */ /* 0x008fe400078e008c */
[----:B------:R-:W-:Y:S01]  /*8710*/  FMUL.FTZ R54, R54, UR22 ;  /* 0x0000001636367c20 */ /* 0x000fe20008410000 */
[----:B------:R-:W-:Y:S01]  /*8720*/  FMUL.FTZ R46, R46, UR22 ;  /* 0x000000162e2e7c20 */ /* 0x000fe20008410000 */
[----:B------:R-:W-:Y:S01]  /*8730*/  FMUL.FTZ R45, R45, UR22 ;  /* 0x000000162d2d7c20 */ /* 0x000fe20008410000 */
[----:B------:R-:W-:Y:S01]  /*8740*/  FMUL.FTZ R47, R47, UR22 ;  /* 0x000000162f2f7c20 */ /* 0x000fe20008410000 */
[----:B------:R-:W-:Y:S01]  /*8750*/  FMUL.FTZ R55, R55, UR22 ;  /* 0x0000001637377c20 */ /* 0x000fe20008410000 */
[----:B------:R-:W-:Y:S02]  /*8760*/  FMUL.FTZ R67, R67, UR22 ;  /* 0x0000001643437c20 */ /* 0x000fe40008410000 */
[----:B------:R-:W2:Y:S10]  /*8770*/  MUFU.TANH R12, R24 ;  /* 0x00000018000c7308 */ /* 0x000eb40000002400 */
[----:B------:R2:W-:Y:S01]  /*8780*/  MUFU.TANH R21, R41 ;  /* 0x0000002900157308 */ /* 0x0005e20000002400 */
[----:B-1----:R-:W-:Y:S04]  /*8790*/  FMNMX.FTZ R4, R143, R3, !PT ;  /* 0x000000038f047209 */ /* 0x002fe80007810000 */
[----:B------:R-:W-:Y:S05]  /*87a0*/  FMNMX.FTZ R7, R223, R4, !PT ;  /* 0x00000004df077209 */ /* 0x000fea0007810000 */
[----:B------:R-:W1:Y:S01]  /*87b0*/  MUFU.TANH R252, R20 ;  /* 0x0000001400fc7308 */ /* 0x000e620000002400 */
[----:B------:R-:W-:Y:S02]  /*87c0*/  FMNMX.FTZ R4, R221, R2, !PT ;  /* 0x00000002dd047209 */ /* 0x000fe40007810000 */
[----:B------:R-:W-:Y:S02]  /*87d0*/  FMNMX.FTZ R2, R226, R5, !PT ;  /* 0x00000005e2027209 */ /* 0x000fe40007810000 */
[----:B------:R-:W-:Y:S02]  /*87e0*/  FMNMX.FTZ R7, R142, R7, !PT ;  /* 0x000000078e077209 */ /* 0x000fe40007810000 */
[----:B------:R-:W-:Y:S03]  /*87f0*/  FMNMX.FTZ R5, R222, R6, !PT ;  /* 0x00000006de057209 */ /* 0x000fe60007810000 */
[----:B------:R-:W3:Y:S01]  /*8800*/  MUFU.TANH R139, R29 ;  /* 0x0000001d008b7308 */ /* 0x000ee20000002400 */
[----:B------:R-:W-:Y:S02]  /*8810*/  FMNMX.FTZ R6, R18, R4, !PT ;  /* 0x0000000412067209 */ /* 0x000fe40007810000 */
[----:B------:R-:W-:Y:S02]  /*8820*/  FMNMX.FTZ R4, R219, R2, !PT ;  /* 0x00000002db047209 */ /* 0x000fe40007810000 */
[----:B------:R-:W-:Y:S02]  /*8830*/  FMNMX.FTZ R7, R16, R7, !PT ;  /* 0x0000000710077209 */ /* 0x000fe40007810000 */
[----:B------:R-:W-:Y:S03]  /*8840*/  FMNMX.FTZ R2, R225, R5, !PT ;  /* 0x00000005e1027209 */ /* 0x000fe60007810000 */
[----:B------:R3:W-:Y:S01]  /*8850*/  MUFU.TANH R212, R61 ;  /* 0x0000003d00d47308 */ /* 0x0007e20000002400 */
[----:B--2---:R-:W-:Y:S02]  /*8860*/  MOV R41, R12 ;  /* 0x0000000c00297202 */ /* 0x004fe40000000f00 */
[----:B------:R-:W-:Y:S02]  /*8870*/  FMNMX.FTZ R5, R15, R6, !PT ;  /* 0x000000060f057209 */ /* 0x000fe40007810000 */
[----:B------:R-:W-:Y:S02]  /*8880*/  FMNMX.FTZ R4, R224, R4, !PT ;  /* 0x00000004e0047209 */ /* 0x000fe40007810000 */
[----:B-1----:R-:W-:Y:S03]  /*8890*/  FMNMX.FTZ R6, R252, R7, !PT ;  /* 0x00000007fc067209 */ /* 0x002fe60007810000 */
[----:B------:R-:W1:Y:S01]  /*88a0*/  MUFU.TANH R251, R22 ;  /* 0x0000001600fb7308 */ /* 0x000e620000002400 */
[----:B------:R-:W-:Y:S02]  /*88b0*/  FMNMX.FTZ R8, R218, R2, !PT ;  /* 0x00000002da087209 */ /* 0x000fe40007810000 */
[----:B------:R-:W-:Y:S02]  /*88c0*/  FMNMX.FTZ R2, R41, R4, !PT ;  /* 0x0000000429027209 */ /* 0x000fe40007810000 */
[----:B------:R-:W-:Y:S02]  /*88d0*/  FMNMX.FTZ R4, R249, R6, !PT ;  /* 0x00000006f9047209 */ /* 0x000fe40007810000 */
[----:B------:R-:W-:Y:S03]  /*88e0*/  FMNMX.FTZ R6, R19, R2, !PT ;  /* 0x0000000213067209 */ /* 0x000fe60007810000 */
[----:B------:R-:W2:Y:S01]  /*88f0*/  MUFU.TANH R17, R26 ;  /* 0x0000001a00117308 */ /* 0x000ea20000002400 */
[----:B---3--:R-:W-:Y:S09]  /*8900*/  IMAD.MOV.U32 R61, RZ, RZ, R139 ;  /* 0x000000ffff3d7224 */ /* 0x008ff200078e008b */
[----:B------:R2:W-:Y:S01]  /*8910*/  MUFU.TANH R140, R0 ;  /* 0x00000000008c7308 */ /* 0x0005e20000002400 */
[----:B-1----:R-:W-:Y:S04]  /*8920*/  FMNMX.FTZ R5, R251, R5, !PT ;  /* 0x00000005fb057209 */ /* 0x002fe80007810000 */
[----:B------:R-:W-:Y:S05]  /*8930*/  FMNMX.FTZ R5, R43, R5, !PT ;  /* 0x000000052b057209 */ /* 0x000fea0007810000 */
[----:B------:R-:W1:Y:S10]  /*8940*/  MUFU.TANH R227, R32 ;  /* 0x0000002000e37308 */ /* 0x000e740000002400 */
[----:B------:R-:W3:Y:S01]  /*8950*/  MUFU.TANH R13, R30 ;  /* 0x0000001e000d7308 */ /* 0x000ee20000002400 */
[----:B--2---:R-:W-:Y:S04]  /*8960*/  FMNMX.FTZ R0, R17, R8, !PT ;  /* 0x0000000811007209 */ /* 0x004fe80007810000 */
[----:B------:R-:W-:Y:S05]  /*8970*/  FMNMX.FTZ R0, R31, R0, !PT ;  /* 0x000000001f007209 */ /* 0x000fea0007810000 */
[----:B------:R-:W2:Y:S01]  /*8980*/  MUFU.TANH R136, R36 ;  /* 0x0000002400887308 */ /* 0x000ea20000002400 */
[----:B-1----:R-:W-:Y:S09]  /*8990*/  FMNMX.FTZ R4, R227, R4, !PT ;  /* 0x00000004e3047209 */ /* 0x002ff20007810000 */
[----:B------:R2:W-:Y:S01]  /*89a0*/  MUFU.TANH R209, R64 ;  /* 0x0000004000d17308 */ /* 0x0005e20000002400 */
[----:B---3--:R-:W-:Y:S09]  /*89b0*/  IMAD.MOV.U32 R58, RZ, RZ, R13 ;  /* 0x000000ffff3a7224 */ /* 0x008ff200078e000d */
[----:B------:R-:W1:Y:S10]  /*89c0*/  MUFU.TANH R24, R34 ;  /* 0x0000002200187308 */ /* 0x000e740000002400 */
[----:B------:R-:W3:Y:S01]  /*89d0*/  MUFU.TANH R248, R33 ;  /* 0x0000002100f87308 */ /* 0x000ee20000002400 */
[----:B--2---:R-:W-:Y:S09]  /*89e0*/  IMAD.MOV.U32 R64, RZ, RZ, R136 ;  /* 0x000000ffff407224 */ /* 0x004ff200078e0088 */
[----:B------:R-:W2:Y:S01]  /*89f0*/  MUFU.TANH R250, R35 ;  /* 0x0000002300fa7308 */ /* 0x000ea20000002400 */
[----:B-1----:R-:W-:Y:S02]  /*8a00*/  FMNMX.FTZ R2, R24, R5, !PT ;  /* 0x0000000518027209 */ /* 0x002fe40007810000 */
[----:B------:R-:W-:Y:S02]  /*8a10*/  FMNMX.FTZ R5, R59, R6, !PT ;  /* 0x000000063b057209 */ /* 0x000fe40007810000 */
[----:B------:R-:W-:Y:S02]  /*8a20*/  FMNMX.FTZ R6, R58, R0, !PT ;  /* 0x000000003a067209 */ /* 0x000fe40007810000 */
[----:B------:R-:W-:Y:S03]  /*8a30*/  FMNMX.FTZ R5, R61, R5, !PT ;  /* 0x000000053d057209 */ /* 0x000fe60007810000 */
[----:B------:R-:W1:Y:S01]  /*8a40*/  MUFU.TANH R20, R38 ;  /* 0x0000002600147308 */ /* 0x000e620000002400 */
[----:B---3--:R-:W-:Y:S04]  /*8a50*/  FMNMX.FTZ R4, R248, R4, !PT ;  /* 0x00000004f8047209 */ /* 0x008fe80007810000 */
[----:B------:R-:W-:Y:S05]  /*8a60*/  FMNMX.FTZ R4, R64, R4, !PT ;  /* 0x0000000440047209 */ /* 0x000fea0007810000 */
[----:B------:R-:W3:Y:S01]  /*8a70*/  MUFU.TANH R135, R37 ;  /* 0x0000002500877308 */ /* 0x000ee20000002400 */
[----:B--2---:R-:W-:Y:S09]  /*8a80*/  FMNMX.FTZ R0, R250, R2, !PT ;  /* 0x00000002fa007209 */ /* 0x004ff20007810000 */
[----:B------:R1:W-:Y:S10]  /*8a90*/  MUFU.TANH R214, R57 ;  /* 0x0000003900d67308 */ /* 0x0003f40000002400 */
[----:B------:R3:W-:Y:S10]  /*8aa0*/  MUFU.TANH R211, R66 ;  /* 0x0000004200d37308 */ /* 0x0007f40000002400 */
[----:B------:R-:W2:Y:S01]  /*8ab0*/  MUFU.TANH R14, R39 ;  /* 0x00000027000e7308 */ /* 0x000ea20000002400 */
[----:B-1----:R-:W-:Y:S04]  /*8ac0*/  MOV R57, R20 ;  /* 0x0000001400397202 */ /* 0x002fe80000000f00 */
[----:B------:R-:W-:Y:S05]  /*8ad0*/  FMNMX.FTZ R2, R57, R0, !PT ;  /* 0x0000000039027209 */ /* 0x000fea0007810000 */
[----:B------:R1:W-:Y:S01]  /*8ae0*/  MUFU.TANH R139, R62 ;  /* 0x0000003e008b7308 */ /* 0x0003e20000002400 */
[----:B---3--:R-:W-:Y:S04]  /*8af0*/  MOV R66, R135 ;  /* 0x0000008700427202 */ /* 0x008fe80000000f00 */
[----:B------:R-:W-:Y:S05]  /*8b00*/  FMNMX.FTZ R4, R66, R4, !PT ;  /* 0x0000000442047209 */ /* 0x000fea0007810000 */
[----:B------:R-:W3:Y:S01]  /*8b10*/  MUFU.TANH R22, R42 ;  /* 0x0000002a00167308 */ /* 0x000ee20000002400 */
[----:B--2---:R-:W-:Y:S05]  /*8b20*/  IMAD.MOV.U32 R63, RZ, RZ, R14 ;  /* 0x000000ffff3f7224 */ /* 0x004fea00078e000e */
[----:B------:R-:W-:Y:S04]  /*8b30*/  FMNMX.FTZ R2, R63, R2, !PT ;  /* 0x000000023f027209 */ /* 0x000fe80007810000 */
[----:B------:R3:W-:Y:S01]  /*8b40*/  MUFU.TANH R215, R56 ;  /* 0x0000003800d77308 */ /* 0x0007e20000002400 */
[----:B-1----:R-:W-:Y:S04]  /*8b50*/  MOV R62, R141 ;  /* 0x0000008d003e7202 */ /* 0x002fe80000000f00 */
[----:B------:R-:W-:Y:S05]  /*8b60*/  FMNMX.FTZ R0, R62, R6, !PT ;  /* 0x000000063e007209 */ /* 0x000fea0007810000 */
[----:B------:R-:W1:Y:S10]  /*8b70*/  MUFU.TANH R23, R40 ;  /* 0x0000002800177308 */ /* 0x000e740000002400 */
[----:B------:R1:W-:Y:S01]  /*8b80*/  MUFU.TANH R30, R49 ;  /* 0x00000031001e7308 */ /* 0x0003e20000002400 */
[----:B---3--:R-:W-:Y:S05]  /*8b90*/  IMAD.MOV.U32 R56, RZ, RZ, R22 ;  /* 0x000000ffff387224 */ /* 0x008fea00078e0016 */
[----:B------:R-:W-:Y:S04]  /*8ba0*/  FMNMX.FTZ R0, R56, R0, !PT ;  /* 0x0000000038007209 */ /* 0x000fe80007810000 */
[----:B------:R-:W2:Y:S01]  /*8bb0*/  MUFU.TANH R28, R48 ;  /* 0x00000030001c7308 */ /* 0x000ea20000002400 */
[----:B------:R-:W-:Y:S09]  /*8bc0*/  FMNMX.FTZ R6, R60, R0, !PT ;  /* 0x000000003c067209 */ /* 0x000ff20007810000 */
[----:B------:R-:W-:Y:S01]  /*8bd0*/  MUFU.TANH R42, R44 ;  /* 0x0000002c002a7308 */ /* 0x000fe20000002400 */
[----:B-1----:R-:W-:Y:S05]  /*8be0*/  IMAD.MOV.U32 R49, RZ, RZ, R23 ;  /* 0x000000ffff317224 */ /* 0x002fea00078e0017 */
[----:B------:R-:W-:Y:S04]  /*8bf0*/  FMNMX.FTZ R5, R49, R5, !PT ;  /* 0x0000000531057209 */ /* 0x000fe80007810000 */
[----:B------:R-:W1:Y:S01]  /*8c00*/  MUFU.TANH R44, R50 ;  /* 0x00000032002c7308 */ /* 0x000e620000002400 */
[----:B--2---:R-:W-:Y:S04]  /*8c10*/  FMNMX.FTZ R4, R28, R4, !PT ;  /* 0x000000041c047209 */ /* 0x004fe80007810000 */
[----:B------:R-:W-:Y:S05]  /*8c20*/  FMNMX.FTZ R4, R30, R4, !PT ;  /* 0x000000041e047209 */ /* 0x000fea0007810000 */
[----:B------:R2:W3:Y:S10]  /*8c30*/  MUFU.TANH R50, R51 ;  /* 0x0000003300327308 */ /* 0x0004f40000002400 */
[----:B------:R-:W4:Y:S01]  /*8c40*/  MUFU.TANH R134, R53 ;  /* 0x0000003500867308 */ /* 0x000f220000002400 */
[----:B-1----:R-:W-:Y:S09]  /*8c50*/  FMNMX.FTZ R2, R44, R2, !PT ;  /* 0x000000022c027209 */ /* 0x002ff20007810000 */
[----:B------:R4:W-:Y:S01]  /*8c60*/  MUFU.TANH R208, R65 ;  /* 0x0000004100d07308 */ /* 0x0009e20000002400 */
[----:B--2---:R-:W-:Y:S02]  /*8c70*/  MOV R51, R21 ;  /* 0x0000001500337202 */ /* 0x004fe40000000f00 */
[----:B---3--:R-:W-:Y:S02]  /*8c80*/  FMNMX.FTZ R0, R50, R2, !PT ;  /* 0x0000000232007209 */ /* 0x008fe40007810000 */
[----:B------:R-:W-:Y:S05]  /*8c90*/  FMNMX.FTZ R5, R51, R5, !PT ;  /* 0x0000000533057209 */ /* 0x000fea0007810000 */
[----:B------:R-:W1:Y:S01]  /*8ca0*/  MUFU.TANH R26, R52 ;  /* 0x00000034001a7308 */ /* 0x000e620000002400 */
[----:B------:R-:W-:Y:S09]  /*8cb0*/  FMNMX.FTZ R2, R42, R5, !PT ;  /* 0x000000052a027209 */ /* 0x000ff20007810000 */
[----:B------:R-:W2:Y:S01]  /*8cc0*/  MUFU.TANH R48, R54 ;  /* 0x0000003600307308 */ /* 0x000ea20000002400 */
[----:B----4-:R-:W-:Y:S09]  /*8cd0*/  IMAD.MOV.U32 R65, RZ, RZ, R134 ;  /* 0x000000ffff417224 */ /* 0x010ff200078e0086 */
[----:B------:R-:W3:Y:S01]  /*8ce0*/  MUFU.TANH R40, R45 ;  /* 0x0000002d00287308 */ /* 0x000ee20000002400 */
[----:B-1----:R-:W-:Y:S04]  /*8cf0*/  FMNMX.FTZ R4, R26, R4, !PT ;  /* 0x000000041a047209 */ /* 0x002fe80007810000 */
[----:B------:R-:W-:Y:S05]  /*8d00*/  FMNMX.FTZ R4, R65, R4, !PT ;  /* 0x0000000441047209 */ /* 0x000fea0007810000 */
[----:B------:R-:W1:Y:S01]  /*8d10*/  MUFU.TANH R46, R46 ;  /* 0x0000002e002e7308 */ /* 0x000e620000002400 */
[----:B--2---:R-:W-:Y:S02]  /*8d20*/  FMNMX.FTZ R0, R48, R0, !PT ;  /* 0x0000000030007209 */ /* 0x004fe40007810000 */
[----:B------:R-:W-:Y:S04]  /*8d30*/  FMNMX.FTZ R136, R209, R4, !PT ;  /* 0x00000004d1887209 */ /* 0x000fe80007810000 */
[----:B------:R-:W-:Y:S03]  /*8d40*/  FMNMX.FTZ R136, R208, R136, !PT ;  /* 0x00000088d0887209 */ /* 0x000fe60007810000 */
[----:B------:R-:W2:Y:S01]  /*8d50*/  MUFU.TANH R45, R55 ;  /* 0x00000037002d7308 */ /* 0x000ea20000002400 */
[----:B---3--:R-:W-:Y:S04]  /*8d60*/  FMNMX.FTZ R2, R40, R2, !PT ;  /* 0x0000000228027209 */ /* 0x008fe80007810000 */
[----:B------:R-:W-:Y:S05]  /*8d70*/  FMNMX.FTZ R12, R215, R2, !PT ;  /* 0x00000002d70c7209 */ /* 0x000fea0007810000 */
[----:B------:R-:W3:Y:S01]  /*8d80*/  MUFU.TANH R47, R47 ;  /* 0x0000002f002f7308 */ /* 0x000ee20000002400 */
[----:B-1----:R-:W-:Y:S09]  /*8d90*/  FMNMX.FTZ R5, R46, R6, !PT ;  /* 0x000000062e057209 */ /* 0x002ff20007810000 */
[----:B------:R1:W4:Y:S01]  /*8da0*/  MUFU.TANH R210, R67 ;  /* 0x0000004300d27308 */ /* 0x0003220000002400 */
[----:B--2---:R-:W-:Y:S04]  /*8db0*/  FMNMX.FTZ R0, R45, R0, !PT ;  /* 0x000000002d007209 */ /* 0x004fe80007810000 */
[----:B------:R-:W-:Y:S02]  /*8dc0*/  FMNMX.FTZ R13, R211, R0, !PT ;  /* 0x00000000d30d7209 */ /* 0x000fe40007810000 */
[----:B---3--:R-:W-:Y:S01]  /*8dd0*/  FMNMX.FTZ R14, R47, R5, !PT ;  /* 0x000000052f0e7209 */ /* 0x008fe20007810000 */
[----:B------:R-:W-:Y:S06]  /*8de0*/  @P0 BRA `(.L_x_68) ;  /* 0xffffffe000f40947 */ /* 0x000fec000383ffff */
.L_x_67:
[----:B------:R3:W-:Y:S01]  /*8df0*/  STL [R1+0x74], R247 ;  /* 0x000074f701007387 */ /* 0x0007e20000100800 */
[----:B--2-4-:R-:W-:Y:S01]  /*8e00*/  FMNMX.FTZ R5, R210, R13, !PT ;  /* 0x0000000dd2057209 */ /* 0x014fe20007810000 */
[----:B------:R-:W-:Y:S01]  /*8e10*/  UIADD3 UR25, UR25, -0x1, URZ ;  /* 0xffffffff19197890 */ /* 0x000fe2000fffe03f */
[----:B------:R-:W-:Y:S01]  /*8e20*/  FMNMX.FTZ R2, R214, R12, !PT ;  /* 0x0000000cd6027209 */ /* 0x000fe20007810000 */
[----:B------:R-:W2:Y:S01]  /*8e30*/  SHFL.BFLY PT, R6, R136, 0x2, 0x1f ;  /* 0x0c401f0088067f89 */ /* 0x000ea200000e0000 */
[----:B------:R-:W-:Y:S02]  /*8e40*/  FMNMX.FTZ R0, R133, R14, !PT ;  /* 0x0000000e85007209 */ /* 0x000fe40007810000 */
[----:B------:R-:W-:Y:S05]  /*8e50*/  FMNMX.FTZ R2, R213, R2, !PT ;  /* 0x00000002d5027209 */ /* 0x000fea0007810000 */
[----:B------:R-:W4:Y:S01]  /*8e60*/  SHFL.BFLY PT, R7, R5, 0x2, 0x1f ;  /* 0x0c401f0005077f89 */ /* 0x000f2200000e0000 */
[----:B-1----:R-:W-:Y:S02]  /*8e70*/  MOV R67, R24 ;  /* 0x0000001800437202 */ /* 0x002fe40000000f00 */
[----:B------:R-:W-:Y:S05]  /*8e80*/  FMNMX.FTZ R4, R212, R2, !PT ;  /* 0x00000002d4047209 */ /* 0x000fea0007810000 */
[----:B------:R-:W-:Y:S08]  /*8e90*/  LDSM.16.MT88.4 R20, [R229+0xc000] ;  /* 0x00c00000e514783b */ /* 0x000ff00000004200 */
[----:B------:R-:W1:Y:S08]  /*8ea0*/  SHFL.BFLY PT, R134, R4, 0x2, 0x1f ;  /* 0x0c401f0004867f89 */ /* 0x000e7000000e0000 */
[----:B------:R-:W-:Y:S08]  /*8eb0*/  LDSM.16.MT88.4 R36, [R230+0xc000] ;  /* 0x00c00000e624783b */ /* 0x000ff00000004200 */
[----:B---3--:R-:W3:Y:S04]  /*8ec0*/  LDL.LU R247, [R1+0x4] ;  /* 0x0000040001f77983 */ /* 0x008ee80000300800 */
[----:B------:R-:W-:Y:S04]  /*8ed0*/  STL [R1+0x70], R246 ;  /* 0x000070f601007387 */ /* 0x000fe80000100800 */
[----:B------:R-:W-:Y:S04]  /*8ee0*/  STL [R1+0x6c], R245 ;  /* 0x00006cf501007387 */ /* 0x000fe80000100800 */
[----:B------:R-:W-:Y:S04]  /*8ef0*/  STL [R1+0x68], R244 ;  /* 0x000068f401007387 */ /* 0x000fe80000100800 */
[----:B------:R-:W-:Y:S04]  /*8f00*/  STL [R1+0x64], R243 ;  /* 0x000064f301007387 */ /* 0x000fe80000100800 */
[----:B------:R-:W-:Y:S04]  /*8f10*/  STL [R1+0x60], R242 ;  /* 0x000060f201007387 */ /* 0x000fe80000100800 */
[----:B------:R-:W-:Y:S04]  /*8f20*/  STL [R1+0x5c], R241 ;  /* 0x00005cf101007387 */ /* 0x000fe80000100800 */
[----:B------:R-:W-:Y:S04]  /*8f30*/  STL [R1+0x58], R240 ;  /* 0x000058f001007387 */ /* 0x000fe80000100800 */
[----:B------:R2:W-:Y:S04]  /*8f40*/  STL [R1+0x54], R239 ;  /* 0x000054ef01007387 */ /* 0x0005e80000100800 */
[----:B------:R4:W-:Y:S04]  /*8f50*/  STL [R1+0x50], R238 ;  /* 0x000050ee01007387 */ /* 0x0009e80000100800 */
[----:B------:R1:W-:Y:S04]  /*8f60*/  STL [R1+0x4c], R237 ;  /* 0x00004ced01007387 */ /* 0x0003e80000100800 */
[----:B------:R1:W-:Y:S04]  /*8f70*/  STL [R1+0x48], R236 ;  /* 0x000048ec01007387 */ /* 0x0003e80000100800 */
[----:B------:R-:W-:Y:S04]  /*8f80*/  STL [R1+0x44], R235 ;  /* 0x000044eb01007387 */ /* 0x000fe80000100800 */
[----:B------:R1:W-:Y:S04]  /*8f90*/  STL [R1+0x40], R234 ;  /* 0x000040ea01007387 */ /* 0x0003e80000100800 */
[----:B------:R1:W-:Y:S01]  /*8fa0*/  STL [R1+0x3c], R233 ;  /* 0x00003ce901007387 */ /* 0x0003e20000100800 */
[----:B--2---:R-:W-:Y:S03]  /*8fb0*/  MOV R239, R19 ;  /* 0x0000001300ef7202 */ /* 0x004fe60000000f00 */
[----:B------:R-:W-:Y:S01]  /*8fc0*/  STL [R1+0x38], R228 ;  /* 0x000038e401007387 */ /* 0x000fe20000100800 */
[----:B----4-:R-:W-:Y:S03]  /*8fd0*/  MOV R238, R17 ;  /* 0x0000001100ee7202 */ /* 0x010fe60000000f00 */
[----:B------:R-:W-:Y:S01]  /*8fe0*/  LDSM.16.MT88.4 R52, [R232+0xc000] ;  /* 0x00c00000e834783b */ /* 0x000fe20000004200 */
[----:B-1----:R-:W-:Y:S02]  /*8ff0*/  MOV R237, R45 ;  /* 0x0000002d00ed7202 */ /* 0x002fe40000000f00 */
[----:B------:R-:W-:Y:S02]  /*9000*/  MOV R236, R40 ;  /* 0x0000002800ec7202 */ /* 0x000fe40000000f00 */
[----:B------:R-:W-:Y:S02]  /*9010*/  MOV R234, R26 ;  /* 0x0000001a00ea7202 */ /* 0x000fe40000000f00 */
[----:B------:R-:W-:Y:S02]  /*9020*/  MOV R233, R42 ;  /* 0x0000002a00e97202 */ /* 0x000fe40000000f00 */
[----:B---3--:R-:W-:Y:S02]  /*9030*/  FMNMX.FTZ R0, R247, R0, !PT ;  /* 0x00000000f7007209 */ /* 0x008fe40007810000 */
[----:B------:R-:W-:Y:S02]  /*9040*/  FMNMX.FTZ R136, R136, R6, !PT ;  /* 0x0000000688887209 */ /* 0x000fe40007810000 */
[----:B------:R-:W-:Y:S02]  /*9050*/  FMNMX.FTZ R0, R139, R0, !PT ;  /* 0x000000008b007209 */ /* 0x000fe40007810000 */
[----:B------:R-:W-:Y:S01]  /*9060*/  FMNMX.FTZ R5, R5, R7, !PT ;  /* 0x0000000705057209 */ /* 0x000fe20007810000 */
[----:B------:R-:W1:Y:S01]  /*9070*/  SHFL.BFLY PT, R6, R136, 0x1, 0x1f ;  /* 0x0c201f0088067f89 */ /* 0x000e6200000e0000 */
[----:B------:R-:W-:Y:S02]  /*9080*/  FMNMX.FTZ R0, R140, R0, !PT ;  /* 0x000000008c007209 */ /* 0x000fe40007810000 */
[----:B------:R-:W-:Y:S05]  /*9090*/  FMNMX.FTZ R134, R4, R134, !PT ;  /* 0x0000008604867209 */ /* 0x000fea0007810000 */
[----:B------:R-:W2:Y:S08]  /*90a0*/  SHFL.BFLY PT, R135, R5, 0x1, 0x1f ;  /* 0x0c201f0005877f89 */ /* 0x000eb000000e0000 */
[----:B------:R-:W3:Y:S08]  /*90b0*/  SHFL.BFLY PT, R2, R0, 0x2, 0x1f ;  /* 0x0c401f0000027f89 */ /* 0x000ef000000e0000 */
[----:B------:R-:W4:Y:S01]  /*90c0*/  SHFL.BFLY PT, R7, R134, 0x1, 0x1f ;  /* 0x0c201f0086077f89 */ /* 0x000f2200000e0000 */
[----:B-1----:R-:W-:Y:S02]  /*90d0*/  FMNMX.FTZ R136, R136, R6, !PT ;  /* 0x0000000688887209 */ /* 0x002fe40007810000 */
[----:B--2---:R-:W-:Y:S02]  /*90e0*/  FMNMX.FTZ R135, R5, R135, !PT ;  /* 0x0000008705877209 */ /* 0x004fe40007810000 */
[----:B------:R-:W-:Y:S02]  /*90f0*/  FSETP.NEU.FTZ.AND P1, PT, R136, -INF , PT ;  /* 0xff8000008800780b */ /* 0x000fe40003f3d000 */
[----:B---3--:R-:W-:Y:S01]  /*9100*/  FMNMX.FTZ R2, R0, R2, !PT ;  /* 0x0000000200027209 */ /* 0x008fe20007810000 */
[----:B------:R-:W-:Y:S01]  /*9110*/  FADD.FTZ R0, -R136, R3 ;  /* 0x0000000388007221 */ /* 0x000fe20000010100 */
[C---:B------:R-:W-:Y:S01]  /*9120*/  FMUL.FTZ R141, R135.reuse, UR4 ;  /* 0x00000004878d7c20 */ /* 0x040fe20008410000 */
[----:B----4-:R-:W-:Y:S02]  /*9130*/  FMNMX.FTZ R134, R134, R7, !PT ;  /* 0x0000000786867209 */ /* 0x010fe40007810000 */
[----:B------:R-:W-:Y:S01]  /*9140*/  FMUL.FTZ R3, R0, UR4 ;  /* 0x0000000400037c20 */ /* 0x000fe20008410000 */
[----:B------:R-:W-:Y:S01]  /*9150*/  FADD.FTZ R0, -R135, R132 ;  /* 0x0000008487007221 */ /* 0x000fe20000010100 */
[----:B------:R-:W1:Y:S02]  /*9160*/  SHFL.BFLY PT, R4, R2, 0x1, 0x1f ;  /* 0x0c201f0002047f89 */ /* 0x000e6400000e0000 */
[----:B------:R2:W3:Y:S02]  /*9170*/  MUFU.EX2 R132, R3 ;  /* 0x0000000300847308 */ /* 0x0004e40000000800 */
[----:B--2---:R-:W-:Y:S01]  /*9180*/  FMUL.FTZ R3, R0, UR4 ;  /* 0x0000000400037c20 */ /* 0x004fe20008410000 */
[----:B------:R-:W-:Y:S01]  /*9190*/  FADD.FTZ R0, -R134, R137 ;  /* 0x0000008986007221 */ /* 0x000fe20000010100 */
[----:B------:R-:W-:Y:S01]  /*91a0*/  FMUL.FTZ R137, R136, UR4 ;  /* 0x0000000488897c20 */ /* 0x000fe20008410000 */
[C---:B---3--:R-:W-:Y:S01]  /*91b0*/  FMUL.FTZ R17, R132.reuse, R153 ;  /* 0x0000009984117220 */ /* 0x048fe20000410000 */
[----:B------:R-:W-:Y:S01]  /*91c0*/  FMUL.FTZ R32, R132, R168 ;  /* 0x000000a884207220 */ /* 0x000fe20000410000 */
[----:B-1----:R-:W-:Y:S01]  /*91d0*/  FMNMX.FTZ R133, R2, R4, !PT ;  /* 0x0000000402857209 */ /* 0x002fe20007810000 */
[----:B------:R-:W-:Y:S01]  /*91e0*/  FMUL.FTZ R2, R0, UR4 ;  /* 0x0000000400027c20 */ /* 0x000fe20008410000 */
[----:B------:R-:W-:Y:S01]  /*91f0*/  FSEL R137, R137, RZ, P1 ;  /* 0x000000ff89897208 */ /* 0x000fe20000800000 */
[----:B------:R-:W1:Y:S01]  /*9200*/  MUFU.EX2 R3, R3 ;  /* 0x0000000300037308 */ /* 0x000e620000000800 */
[----:B------:R-:W-:Y:S01]  /*9210*/  FSETP.NEU.FTZ.AND P1, PT, R135, -INF , PT ;  /* 0xff8000008700780b */ /* 0x000fe20003f3d000 */
[----:B------:R-:W-:Y:S01]  /*9220*/  FADD.FTZ R0, -R133, R138 ;  /* 0x0000008a85007221 */ /* 0x000fe20000010100 */
[----:B------:R-:W-:Y:S01]  /*9230*/  FMUL.FTZ R138, R134, UR4 ;  /* 0x00000004868a7c20 */ /* 0x000fe20008410000 */
[----:B------:R-:W-:Y:S01]  /*9240*/  FFMA.FTZ R4, R143, UR4, -R137 ;  /* 0x000000048f047c23 */ /* 0x000fe20008010889 */
[----:B------:R-:W-:Y:S01]  /*9250*/  FSEL R141, R141, RZ, P1 ;  /* 0x000000ff8d8d7208 */ /* 0x000fe20000800000 */
[----:B------:R-:W-:Y:S01]  /*9260*/  FMUL.FTZ R0, R0, UR4 ;  /* 0x0000000400007c20 */ /* 0x000fe20008410000 */
[----:B------:R-:W-:Y:S03]  /*9270*/  FSETP.NEU.FTZ.AND P1, PT, R134, -INF , PT ;  /* 0xff8000008600780b */ /* 0x000fe60003f3d000 */
[----:B------:R2:W-:Y:S01]  /*9280*/  MUFU.EX2 R228, R4 ;  /* 0x0000000400e47308 */ /* 0x0005e20000000800 */
[----:B------:R-:W-:Y:S01]  /*9290*/  FMUL.FTZ R33, R132, R169 ;  /* 0x000000a984217220 */ /* 0x000fe20000410000 */
[----:B------:R-:W-:Y:S01]  /*92a0*/  FFMA.FTZ R6, R15, UR4, -R141 ;  /* 0x000000040f067c23 */ /* 0x000fe2000801088d */
[----:B------:R-:W-:Y:S01]  /*92b0*/  FSEL R138, R138, RZ, P1 ;  /* 0x000000ff8a8a7208 */ /* 0x000fe20000800000 */
[--C-:B------:R-:W-:Y:S01]  /*92c0*/  FFMA.FTZ R143, R252, UR4, -R137.reuse ;  /* 0x00000004fc8f7c23 */ /* 0x100fe20008010889 */
[----:B------:R-:W-:Y:S01]  /*92d0*/  FSETP.NEU.FTZ.AND P1, PT, R133, -INF , PT ;  /* 0xff8000008500780b */ /* 0x000fe20003f3d000 */
[----:B------:R-:W-:Y:S01]  /*92e0*/  FMUL.FTZ R68, R132, R68 ;  /* 0x0000004484447220 */ /* 0x000fe20000410000 */
[----:B------:R-:W-:Y:S01]  /*92f0*/  MOV R169, R57 ;  /* 0x0000003900a97202 */ /* 0x000fe20000000f00 */
[--C-:B------:R-:W-:Y:S01]  /*9300*/  FFMA.FTZ R5, R217, UR4, -R138.reuse ;  /* 0x00000004d9057c23 */ /* 0x100fe2000801088a */
[----:B------:R-:W-:Y:S01]  /*9310*/  FFMA.FTZ R10, R224, UR4, -R138 ;  /* 0x00000004e00a7c23 */ /* 0x000fe2000801088a */
[----:B------:R3:W-:Y:S01]  /*9320*/  MUFU.EX2 R8, R6 ;  /* 0x0000000600087308 */ /* 0x0007e20000000800 */
[C---:B-1----:R-:W-:Y:S01]  /*9330*/  FMUL.FTZ R7, R3.reuse, R151 ;  /* 0x0000009703077220 */ /* 0x042fe20000410000 */
[C---:B------:R-:W-:Y:S01]  /*9340*/  FMUL.FTZ R19, R3.reuse, R155 ;  /* 0x0000009b03137220 */ /* 0x040fe20000410000 */
[C---:B------:R-:W-:Y:S01]  /*9350*/  FMUL.FTZ R34, R3.reuse, R170 ;  /* 0x000000aa03227220 */ /* 0x040fe20000410000 */
[----:B------:R-:W-:Y:S01]  /*9360*/  FMUL.FTZ R35, R3, R171 ;  /* 0x000000ab03237220 */ /* 0x000fe20000410000 */
[----:B------:R-:W-:Y:S01]  /*9370*/  MOV R224, R47 ;  /* 0x0000002f00e07202 */ /* 0x000fe20000000f00 */
[C---:B------:R-:W-:Y:S01]  /*9380*/  FMUL.FTZ R69, R132.reuse, R69 ;  /* 0x0000004584457220 */ /* 0x040fe20000410000 */
[----:B--2---:R-:W-:Y:S03]  /*9390*/  FFMA.FTZ R4, R223, UR4, -R137 ;  /* 0x00000004df047c23 */ /* 0x004fe60008010889 */
[----:B------:R-:W-:Y:S01]  /*93a0*/  MUFU.EX2 R241, R10 ;  /* 0x0000000a00f17308 */ /* 0x000fe20000000800 */
[----:B------:R-:W-:Y:S01]  /*93b0*/  MOV R171, R59 ;  /* 0x0000003b00ab7202 */ /* 0x000fe20000000f00 */
[C---:B------:R-:W-:Y:S01]  /*93c0*/  FMUL.FTZ R70, R3.reuse, R70 ;  /* 0x0000004603467220 */ /* 0x040fe20000410000 */
[----:B------:R-:W-:Y:S01]  /*93d0*/  MOV R170, R58 ;  /* 0x0000003a00aa7202 */ /* 0x000fe20000000f00 */
[C---:B------:R-:W-:Y:S01]  /*93e0*/  FMUL.FTZ R71, R3.reuse, R71 ;  /* 0x0000004703477220 */ /* 0x040fe20000410000 */
[----:B------:R-:W-:Y:S01]  /*93f0*/  MOV R168, R56 ;  /* 0x0000003800a87202 */ /* 0x000fe20000000f00 */
[C---:B------:R-:W-:Y:S01]  /*9400*/  FMUL.FTZ R80, R132.reuse, R80 ;  /* 0x0000005084507220 */ /* 0x040fe20000410000 */
[C---:B------:R-:W-:Y:S03]  /*9410*/  FMUL.FTZ R81, R132.reuse, R81 ;  /* 0x0000005184517220 */ /* 0x040fe60000410000 */
[----:B------:R1:W-:Y:S01]  /*9420*/  MUFU.EX2 R246, R4 ;  /* 0x0000000400f67308 */ /* 0x0003e20000000800 */
[C---:B---3--:R-:W-:Y:S01]  /*9430*/  FMUL.FTZ R6, R3.reuse, R150 ;  /* 0x0000009603067220 */ /* 0x048fe20000410000 */
[C---:B------:R-:W-:Y:S01]  /*9440*/  FMUL.FTZ R82, R3.reuse, R82 ;  /* 0x0000005203527220 */ /* 0x040fe20000410000 */
[C---:B------:R-:W-:Y:S01]  /*9450*/  FMUL.FTZ R83, R3.reuse, R83 ;  /* 0x0000005303537220 */ /* 0x040fe20000410000 */
[C---:B------:R-:W-:Y:S01]  /*9460*/  FMUL.FTZ R84, R132.reuse, R84 ;  /* 0x0000005484547220 */ /* 0x040fe20000410000 */
[C---:B------:R-:W-:Y:S01]  /*9470*/  FMUL.FTZ R85, R132.reuse, R85 ;  /* 0x0000005584557220 */ /* 0x040fe20000410000 */
[C---:B------:R-:W-:Y:S01]  /*9480*/  FMUL.FTZ R86, R3.reuse, R86 ;  /* 0x0000005603567220 */ /* 0x040fe20000410000 */
[C---:B------:R-:W-:Y:S03]  /*9490*/  FMUL.FTZ R87, R3.reuse, R87 ;  /* 0x0000005703577220 */ /* 0x040fe60000410000 */
[----:B------:R-:W2:Y:S01]  /*94a0*/  MUFU.EX2 R2, R2 ;  /* 0x0000000200027308 */ /* 0x000ea20000000800 */
[C---:B------:R-:W-:Y:S01]  /*94b0*/  FMUL.FTZ R96, R132.reuse, R96 ;  /* 0x0000006084607220 */ /* 0x040fe20000410000 */
[C---:B------:R-:W-:Y:S01]  /*94c0*/  FMUL.FTZ R97, R132.reuse, R97 ;  /* 0x0000006184617220 */ /* 0x040fe20000410000 */
[C---:B------:R-:W-:Y:S01]  /*94d0*/  FMUL.FTZ R98, R3.reuse, R98 ;  /* 0x0000006203627220 */ /* 0x040fe20000410000 */
[C---:B------:R-:W-:Y:S01]  /*94e0*/  FMUL.FTZ R99, R3.reuse, R99 ;  /* 0x0000006303637220 */ /* 0x040fe20000410000 */
[C---:B------:R-:W-:Y:S01]  /*94f0*/  FMUL.FTZ R100, R132.reuse, R100 ;  /* 0x0000006484647220 */ /* 0x040fe20000410000 */
[----:B------:R-:W-:Y:S01]  /*9500*/  FMUL.FTZ R101, R132, R101 ;  /* 0x0000006584657220 */ /* 0x000fe20000410000 */
[C---:B------:R-:W-:Y:S03]  /*9510*/  FMUL.FTZ R102, R3.reuse, R102 ;  /* 0x0000006603667220 */ /* 0x040fe60000410000 */
[----:B------:R-:W3:Y:S01]  /*9520*/  MUFU.EX2 R0, R0 ;  /* 0x0000000000007308 */ /* 0x000ee20000000800 */
[----:B-1----:R-:W-:Y:S01]  /*9530*/  FFMA.FTZ R4, R216, UR4, -R141 ;  /* 0x00000004d8047c23 */ /* 0x002fe2000801088d */
[----:B------:R-:W-:Y:S01]  /*9540*/  FMUL.FTZ R103, R3, R103 ;  /* 0x0000006703677220 */ /* 0x000fe20000410000 */
[----:B------:R-:W-:Y:S01]  /*9550*/  FFMA.FTZ R209, R209, UR4, -R137 ;  /* 0x00000004d1d17c23 */ /* 0x000fe20008010889 */
[C---:B------:R-:W-:Y:S01]  /*9560*/  FMUL.FTZ R112, R132.reuse, R112 ;  /* 0x0000007084707220 */ /* 0x040fe20000410000 */
[----:B------:R-:W-:Y:S01]  /*9570*/  FMUL.FTZ R113, R132, R113 ;  /* 0x0000007184717220 */ /* 0x000fe20000410000 */
[C---:B------:R-:W-:Y:S01]  /*9580*/  FMUL.FTZ R114, R3.reuse, R114 ;  /* 0x0000007203727220 */ /* 0x040fe20000410000 */
[----:B------:R-:W-:Y:S03]  /*9590*/  FMUL.FTZ R115, R3, R115 ;  /* 0x0000007303737220 */ /* 0x000fe60000410000 */
[----:B------:R1:W-:Y:S01]  /*95a0*/  MUFU.EX2 R223, R4 ;  /* 0x0000000400df7308 */ /* 0x0003e20000000800 */
[C---:B--2---:R-:W-:Y:S01]  /*95b0*/  FMUL.FTZ R9, R2.reuse, R145 ;  /* 0x0000009102097220 */ /* 0x044fe20000410000 */
[C---:B------:R-:W-:Y:S01]  /*95c0*/  FMUL.FTZ R13, R2.reuse, R157 ;  /* 0x0000009d020d7220 */ /* 0x040fe20000410000 */
[C---:B------:R-:W-:Y:S01]  /*95d0*/  FMUL.FTZ R24, R2.reuse, R164 ;  /* 0x000000a402187220 */ /* 0x040fe20000410000 */
[C---:B------:R-:W-:Y:S01]  /*95e0*/  FMUL.FTZ R25, R2.reuse, R165 ;  /* 0x000000a502197220 */ /* 0x040fe20000410000 */
[C---:B------:R-:W-:Y:S01]  /*95f0*/  FMUL.FTZ R29, R2.reuse, R173 ;  /* 0x000000ad021d7220 */ /* 0x040fe20000410000 */
[----:B------:R-:W-:Y:S01]  /*9600*/  FMUL.FTZ R40, R2, R180 ;  /* 0x000000b402287220 */ /* 0x000fe20000410000 */
[----:B------:R-:W-:Y:S03]  /*9610*/  MOV R180, R41 ;  /* 0x0000002900b47202 */ /* 0x000fe60000000f00 */
[----:B------:R2:W-:Y:S01]  /*9620*/  MUFU.EX2 R216, R5 ;  /* 0x0000000500d87308 */ /* 0x0005e20000000800 */
[C---:B---3--:R-:W-:Y:S01]  /*9630*/  FMUL.FTZ R10, R0.reuse, R146 ;  /* 0x00000092000a7220 */ /* 0x048fe20000410000 */
[C---:B------:R-:W-:Y:S01]  /*9640*/  FMUL.FTZ R11, R0.reuse, R147 ;  /* 0x00000093000b7220 */ /* 0x040fe20000410000 */
[C---:B------:R-:W-:Y:S01]  /*9650*/  FMUL.FTZ R14, R0.reuse, R158 ;  /* 0x0000009e000e7220 */ /* 0x040fe20000410000 */
[C---:B------:R-:W-:Y:S01]  /*9660*/  FMUL.FTZ R15, R0.reuse, R159 ;  /* 0x0000009f000f7220 */ /* 0x040fe20000410000 */
[C---:B------:R-:W-:Y:S01]  /*9670*/  FMUL.FTZ R26, R0.reuse, R166 ;  /* 0x000000a6001a7220 */ /* 0x040fe20000410000 */
[C---:B------:R-:W-:Y:S01]  /*9680*/  FMUL.FTZ R27, R0.reuse, R167 ;  /* 0x000000a7001b7220 */ /* 0x040fe20000410000 */
[----:B------:R-:W-:Y:S01]  /*9690*/  MOV R167, R30 ;  /* 0x0000001e00a77202 */ /* 0x000fe20000000f00 */
[----:B------:R-:W-:Y:S01]  /*96a0*/  FMUL.FTZ R30, R0, R174 ;  /* 0x000000ae001e7220 */ /* 0x000fe20000410000 */
[----:B-1----:R-:W-:Y:S01]  /*96b0*/  FFMA.FTZ R4, R221, UR4, -R141 ;  /* 0x00000004dd047c23 */ /* 0x002fe2000801088d */
[----:B------:R-:W-:Y:S01]  /*96c0*/  MOV R166, R28 ;  /* 0x0000001c00a67202 */ /* 0x000fe20000000f00 */
[----:B------:R-:W-:Y:S01]  /*96d0*/  FMUL.FTZ R28, R2, R172 ;  /* 0x000000ac021c7220 */ /* 0x000fe20000410000 */
[----:B------:R-:W-:Y:S01]  /*96e0*/  MOV R174, R31 ;  /* 0x0000001f00ae7202 */ /* 0x000fe20000000f00 */
[----:B------:R1:W3:Y:S01]  /*96f0*/  MUFU.EX2 R245, R4 ;  /* 0x0000000400f57308 */ /* 0x0002e20000000800 */
[C---:B------:R-:W-:Y:S01]  /*9700*/  FMUL.FTZ R31, R0.reuse, R175 ;  /* 0x000000af001f7220 */ /* 0x040fe20000410000 */
[----:B------:R-:W-:Y:S01]  /*9710*/  FMUL.FTZ R42, R0, R182 ;  /* 0x000000b6002a7220 */ /* 0x000fe20000410000 */
[----:B------:R-:W-:Y:S01]  /*9720*/  MOV R182, R43 ;  /* 0x0000002b00b67202 */ /* 0x000fe20000000f00 */
[----:B--2---:R-:W-:Y:S01]  /*9730*/  FMUL.FTZ R5, R132, R149 ;  /* 0x0000009584057220 */ /* 0x004fe20000410000 */
[----:B------:R-:W-:Y:S01]  /*9740*/  FMUL.FTZ R43, R0, R183 ;  /* 0x000000b7002b7220 */ /* 0x000fe20000410000 */
[C---:B------:R-:W-:Y:S01]  /*9750*/  FMUL.FTZ R41, R2.reuse, R181 ;  /* 0x000000b502297220 */ /* 0x040fe20000410000 */
[----:B------:R-:W-:Y:S01]  /*9760*/  FMUL.FTZ R45, R2, R189 ;  /* 0x000000bd022d7220 */ /* 0x000fe20000410000 */
[----:B------:R-:W-:Y:S01]  /*9770*/  FMUL.FTZ R47, R0, R191 ;  /* 0x000000bf002f7220 */ /* 0x000fe20000410000 */
[----:B------:R-:W-:Y:S01]  /*9780*/  MOV R173, R51 ;  /* 0x0000003300ad7202 */ /* 0x000fe20000000f00 */
[----:B------:R-:W-:Y:S01]  /*9790*/  FMUL.FTZ R51, R3, R187 ;  /* 0x000000bb03337220 */ /* 0x000fe20000410000 */
[----:B------:R-:W-:Y:S01]  /*97a0*/  MOV R172, R49 ;  /* 0x0000003100ac7202 */ /* 0x000fe20000000f00 */
[----:B------:R-:W-:Y:S01]  /*97b0*/  FMUL.FTZ R49, R132, R185 ;  /* 0x000000b984317220 */ /* 0x000fe20000410000 */
[----:B------:R-:W-:Y:S01]  /*97c0*/  MOV R181, R67 ;  /* 0x0000004300b57202 */ /* 0x000fe20000000f00 */
[C---:B------:R-:W-:Y:S01]  /*97d0*/  FMUL.FTZ R56, R2.reuse, R196 ;  /* 0x000000c402387220 */ /* 0x040fe20000410000 */
[----:B------:R-:W-:Y:S01]  /*97e0*/  FMUL.FTZ R57, R2, R197 ;  /* 0x000000c502397220 */ /* 0x000fe20000410000 */
[----:B------:R-:W-:Y:S01]  /*97f0*/  FMUL.FTZ R58, R0, R198 ;  /* 0x000000c6003a7220 */ /* 0x000fe20000410000 */
[--C-:B-1----:R-:W-:Y:S01]  /*9800*/  FFMA.FTZ R4, R142, UR4, -R137.reuse ;  /* 0x000000048e047c23 */ /* 0x102fe20008010889 */
[----:B------:R-:W-:Y:S01]  /*9810*/  FMUL.FTZ R142, R133, UR4 ;  /* 0x00000004858e7c20 */ /* 0x000fe20008410000 */
[----:B---3--:R-:W-:Y:S01]  /*9820*/  F2FP.BF16.F32.PACK_AB R145, R245, R223 ;  /* 0x000000dff591723e */ /* 0x008fe200000010ff */
[----:B------:R-:W-:Y:S01]  /*9830*/  FMUL.FTZ R59, R0, R199 ;  /* 0x000000c7003b7220 */ /* 0x000fe20000410000 */
[----:B------:R1:W-:Y:S01]  /*9840*/  MUFU.EX2 R244, R4 ;  /* 0x0000000400f47308 */ /* 0x0003e20000000800 */
[----:B------:R-:W-:Y:S01]  /*9850*/  MOV R183, R181 ;  /* 0x000000b500b77202 */ /* 0x000fe20000000f00 */
[----:B------:R-:W-:Y:S01]  /*9860*/  FMUL.FTZ R67, R3, R203 ;  /* 0x000000cb03437220 */ /* 0x000fe20000410000 */
[----:B------:R-:W-:Y:S01]  /*9870*/  FSEL R142, R142, RZ, P1 ;  /* 0x000000ff8e8e7208 */ /* 0x000fe20000800000 */
[----:B------:R-:W-:Y:S01]  /*9880*/  FMUL.FTZ R72, R2, R72 ;  /* 0x0000004802487220 */ /* 0x000fe20000410000 */
[----:B------:R-:W-:Y:S01]  /*9890*/  MOV R175, R65 ;  /* 0x0000004100af7202 */ /* 0x000fe20000000f00 */
[----:B------:R-:W-:Y:S01]  /*98a0*/  FMUL.FTZ R65, R132, R201 ;  /* 0x000000c984417220 */ /* 0x000fe20000410000 */
[----:B------:R-:W-:Y:S01]  /*98b0*/  MOV R164, R66 ;  /* 0x0000004200a47202 */ /* 0x000fe20000000f00 */
[----:B------:R-:W-:Y:S01]  /*98c0*/  FFMA.FTZ R12, R225, UR4, -R142 ;  /* 0x00000004e10c7c23 */ /* 0x000fe2000801088e */
[----:B------:R-:W-:Y:S01]  /*98d0*/  MOV R225, R46 ;  /* 0x0000002e00e17202 */ /* 0x000fe20000000f00 */
[----:B------:R-:W-:Y:S01]  /*98e0*/  FMUL.FTZ R46, R0, R190 ;  /* 0x000000be002e7220 */ /* 0x000fe20000410000 */
[----:B------:R-:W-:Y:S01]  /*98f0*/  MOV R165, R64 ;  /* 0x0000004000a57202 */ /* 0x000fe20000000f00 */
[----:B------:R-:W-:Y:S01]  /*9900*/  FMUL.FTZ R64, R132, R200 ;  /* 0x000000c884407220 */ /* 0x000fe20000410000 */
[----:B------:R-:W-:Y:S01]  /*9910*/  FMUL.FTZ R66, R3, R202 ;  /* 0x000000ca03427220 */ /* 0x000fe20000410000 */
[----:B------:R-:W-:Y:S01]  /*9920*/  FMUL.FTZ R73, R2, R73 ;  /* 0x0000004902497220 */ /* 0x000fe20000410000 */
[C---:B------:R-:W-:Y:S01]  /*9930*/  FMUL.FTZ R74, R0.reuse, R74 ;  /* 0x0000004a004a7220 */ /* 0x040fe20000410000 */
[----:B------:R-:W-:Y:S01]  /*9940*/  FMUL.FTZ R75, R0, R75 ;  /* 0x0000004b004b7220 */ /* 0x000fe20000410000 */
[--C-:B-1----:R-:W-:Y:S01]  /*9950*/  FFMA.FTZ R4, R16, UR4, -R137.reuse ;  /* 0x0000000410047c23 */ /* 0x102fe20008010889 */
[----:B------:R-:W-:Y:S01]  /*9960*/  FMUL.FTZ R16, R132, R152 ;  /* 0x0000009884107220 */ /* 0x000fe20000410000 */
[C---:B------:R-:W-:Y:S01]  /*9970*/  FMUL.FTZ R76, R2.reuse, R76 ;  /* 0x0000004c024c7220 */ /* 0x040fe20000410000 */
[----:B------:R-:W-:Y:S01]  /*9980*/  FMUL.FTZ R77, R2, R77 ;  /* 0x0000004d024d7220 */ /* 0x000fe20000410000 */
[----:B------:R1:W2:Y:S01]  /*9990*/  MUFU.EX2 R242, R4 ;  /* 0x0000000400f27308 */ /* 0x0002a20000000800 */
        /* <DEDUP_REMOVED lines=15> */
[----:B------:R-:W-:Y:S01]  /*9a90*/  FFMA.FTZ R164, R164, UR4, -R137 ;  /* 0x00000004a4a47c23 */ /* 0x000fe20008010889 */
[----:B-1----:R-:W-:Y:S01]  /*9aa0*/  FFMA.FTZ R4, R18, UR4, -R141 ;  /* 0x0000000412047c23 */ /* 0x002fe2000801088d */
[----:B--2---:R-:W-:Y:S01]  /*9ab0*/  F2FP.BF16.F32.PACK_AB R146, R242, R244 ;  /* 0x000000f4f292723e */ /* 0x004fe200000010ff */
[----:B------:R-:W-:Y:S01]  /*9ac0*/  FMUL.FTZ R18, R3, R154 ;  /* 0x0000009a03127220 */ /* 0x000fe20000410000 */
[--C-:B------:R-:W-:Y:S01]  /*9ad0*/  FFMA.FTZ R166, R166, UR4, -R137.reuse ;  /* 0x00000004a6a67c23 */ /* 0x100fe20008010889 */
[----:B------:R1:W-:Y:S01]  /*9ae0*/  MUFU.EX2 R243, R4 ;  /* 0x0000000400f37308 */ /* 0x0003e20000000800 */
[----:B------:R-:W2:Y:S01]  /*9af0*/  LDSM.16.MT88.4 R152, [R231+0xc000] ;  /* 0x00c00000e798783b */ /* 0x000ea20000004200 */
[--C-:B------:R-:W-:Y:S01]  /*9b00*/  FFMA.FTZ R167, R167, UR4, -R137.reuse ;  /* 0x00000004a7a77c23 */ /* 0x100fe20008010889 */
[--C-:B------:R-:W-:Y:S01]  /*9b10*/  FFMA.FTZ R175, R175, UR4, -R137.reuse ;  /* 0x00000004afaf7c23 */ /* 0x100fe20008010889 */
[C---:B------:R-:W-:Y:S01]  /*9b20*/  FMUL.FTZ R108, R2.reuse, R108 ;  /* 0x0000006c026c7220 */ /* 0x040fe20000410000 */
[----:B------:R-:W-:Y:S01]  /*9b30*/  FMUL.FTZ R109, R2, R109 ;  /* 0x0000006d026d7220 */ /* 0x000fe20000410000 */
[C---:B------:R-:W-:Y:S01]  /*9b40*/  FMUL.FTZ R110, R0.reuse, R110 ;  /* 0x0000006e006e7220 */ /* 0x040fe20000410000 */
[----:B------:R-:W-:Y:S01]  /*9b50*/  FMUL.FTZ R111, R0, R111 ;  /* 0x0000006f006f7220 */ /* 0x000fe20000410000 */
[C---:B------:R-:W-:Y:S01]  /*9b60*/  FMUL.FTZ R116, R132.reuse, R116 ;  /* 0x0000007484747220 */ /* 0x040fe20000410000 */
[----:B------:R-:W-:Y:S01]  /*9b70*/  FMUL.FTZ R117, R132, R117 ;  /* 0x0000007584757220 */ /* 0x000fe20000410000 */
[C---:B------:R-:W-:Y:S01]  /*9b80*/  FMUL.FTZ R118, R3.reuse, R118 ;  /* 0x0000007603767220 */ /* 0x040fe20000410000 */
[C---:B------:R-:W-:Y:S01]  /*9b90*/  FMUL.FTZ R119, R3.reuse, R119 ;  /* 0x0000007703777220 */ /* 0x040fe20000410000 */
[C---:B------:R-:W-:Y:S01]  /*9ba0*/  FMUL.FTZ R120, R2.reuse, R120 ;  /* 0x0000007802787220 */ /* 0x040fe20000410000 */
[----:B------:R-:W-:Y:S01]  /*9bb0*/  FMUL.FTZ R121, R2, R121 ;  /* 0x0000007902797220 */ /* 0x000fe20000410000 */
[C---:B------:R-:W-:Y:S01]  /*9bc0*/  FMUL.FTZ R122, R0.reuse, R122 ;  /* 0x0000007a007a7220 */ /* 0x040fe20000410000 */
[----:B------:R-:W-:Y:S01]  /*9bd0*/  FMUL.FTZ R123, R0, R123 ;  /* 0x0000007b007b7220 */ /* 0x000fe20000410000 */
[----:B------:R-:W-:Y:S01]  /*9be0*/  FMUL.FTZ R124, R2, R124 ;  /* 0x0000007c027c7220 */ /* 0x000fe20000410000 */
[----:B-1----:R-:W-:Y:S01]  /*9bf0*/  FFMA.FTZ R4, R226, UR4, -R138 ;  /* 0x00000004e2047c23 */ /* 0x002fe2000801088a */
[----:B------:R-:W-:Y:S01]  /*9c00*/  MOV R226, R48 ;  /* 0x0000003000e27202 */ /* 0x000fe20000000f00 */
[----:B------:R-:W-:Y:S01]  /*9c10*/  FMUL.FTZ R48, R132, R184 ;  /* 0x000000b884307220 */ /* 0x000fe20000410000 */
[----:B------:R-:W-:Y:S01]  /*9c20*/  FMUL.FTZ R125, R2, R125 ;  /* 0x0000007d027d7220 */ /* 0x000fe20000410000 */
[----:B------:R1:W-:Y:S01]  /*9c30*/  MUFU.EX2 R221, R4 ;  /* 0x0000000400dd7308 */ /* 0x0003e20000000800 */
[C---:B------:R-:W-:Y:S01]  /*9c40*/  FMUL.FTZ R126, R0.reuse, R126 ;  /* 0x0000007e007e7220 */ /* 0x040fe20000410000 */
[----:B------:R-:W-:Y:S01]  /*9c50*/  FMUL.FTZ R127, R0, R127 ;  /* 0x0000007f007f7220 */ /* 0x000fe20000410000 */
[C---:B------:R-:W-:Y:S01]  /*9c60*/  FMUL.FTZ R128, R132.reuse, R128 ;  /* 0x0000008084807220 */ /* 0x040fe20000410000 */
[----:B------:R-:W-:Y:S01]  /*9c70*/  FMUL.FTZ R129, R132, R129 ;  /* 0x0000008184817220 */ /* 0x000fe20000410000 */
[C---:B------:R-:W-:Y:S01]  /*9c80*/  FMUL.FTZ R130, R3.reuse, R130 ;  /* 0x0000008203827220 */ /* 0x040fe20000410000 */
[----:B------:R-:W-:Y:S01]  /*9c90*/  FMUL.FTZ R131, R3, R131 ;  /* 0x0000008303837220 */ /* 0x000fe20000410000 */
[----:B------:R-:W-:Y:S03]  /*9ca0*/  LDSM.16.MT88.4 R200, [R231+0xd800] ;  /* 0x00d80000e7c8783b */ /* 0x000fe60000004200 */
[----:B------:R-:W-:Y:S01]  /*9cb0*/  MUFU.EX2 R198, R164 ;  /* 0x000000a400c67308 */ /* 0x000fe20000000800 */
[--C-:B------:R-:W-:Y:S01]  /*9cc0*/  FFMA.FTZ R139, R139, UR4, -R142.reuse ;  /* 0x000000048b8b7c23 */ /* 0x100fe2000801088e */
[--C-:B-1----:R-:W-:Y:S08]  /*9cd0*/  FFMA.FTZ R4, R220, UR4, -R142.reuse ;  /* 0x00000004dc047c23 */ /* 0x102ff0000801088e */
[----:B------:R1:W-:Y:S02]  /*9ce0*/  MUFU.EX2 R217, R4 ;  /* 0x0000000400d97308 */ /* 0x0003e40000000800 */
[----:B-1----:R-:W-:Y:S08]  /*9cf0*/  FFMA.FTZ R4, R222, UR4, -R142 ;  /* 0x00000004de047c23 */ /* 0x002ff0000801088e */
[----:B------:R1:W3:Y:S02]  /*9d00*/  MUFU.EX2 R220, R4 ;  /* 0x0000000400dc7308 */ /* 0x0002e40000000800 */
[----:B-1----:R-:W-:Y:S01]  /*9d10*/  FFMA.FTZ R4, R219, UR4, -R138 ;  /* 0x00000004db047c23 */ /* 0x002fe2000801088a */
[----:B---3--:R-:W-:Y:S07]  /*9d20*/  F2FP.BF16.F32.PACK_AB R149, R220, R217 ;  /* 0x000000d9dc95723e */ /* 0x008fee00000010ff */
[----:B------:R1:W-:Y:S10]  /*9d30*/  MUFU.EX2 R219, R12 ;  /* 0x0000000c00db7308 */ /* 0x0003f40000000800 */
[----:B------:R3:W4:Y:S01]  /*9d40*/  MUFU.EX2 R222, R4 ;  /* 0x0000000400de7308 */ /* 0x0007220000000800 */
[----:B-1----:R-:W-:Y:S02]  /*9d50*/  FMUL.FTZ R12, R2, R156 ;  /* 0x0000009c020c7220 */ /* 0x002fe40000410000 */
[----:B------:R-:W1:Y:S01]  /*9d60*/  LDSM.16.MT88.4 R156, [R229+0xe000] ;  /* 0x00e00000e59c783b */ /* 0x000e620000004200 */
[----:B---3--:R-:W-:Y:S01]  /*9d70*/  FFMA.FTZ R4, R218, UR4, -R142 ;  /* 0x00000004da047c23 */ /* 0x008fe2000801088e */
[----:B------:R-:W-:Y:S01]  /*9d80*/  MOV R218, R8 ;  /* 0x0000000800da7202 */ /* 0x000fe20000000f00 */
[----:B------:R-:W-:Y:S01]  /*9d90*/  FMUL.FTZ R8, R2, R144 ;  /* 0x0000009002087220 */ /* 0x000fe20000410000 */
[----:B------:R-:W-:Y:S03]  /*9da0*/  F2FP.BF16.F32.PACK_AB R144, R246, R228 ;  /* 0x000000e4f690723e */ /* 0x000fe600000010ff */
[----:B------:R3:W2:Y:S01]  /*9db0*/  MUFU.EX2 R240, R4 ;  /* 0x0000000400f07308 */ /* 0x0006a20000000800 */
[----:B------:R-:W-:Y:S02]  /*9dc0*/  F2FP.BF16.F32.PACK_AB R147, R218, R243 ;  /* 0x000000f3da93723e */ /* 0x000fe400000010ff */
[----:B----4-:R-:W-:Y:S01]  /*9dd0*/  F2FP.BF16.F32.PACK_AB R150, R241, R222 ;  /* 0x000000def196723e */ /* 0x010fe200000010ff */
[----:B---3--:R-:W-:Y:S01]  /*9de0*/  FMUL.FTZ R4, R132, R148 ;  /* 0x0000009484047220 */ /* 0x008fe20000410000 */
[----:B------:R-:W-:Y:S02]  /*9df0*/  F2FP.BF16.F32.PACK_AB R148, R221, R216 ;  /* 0x000000d8dd94723e */ /* 0x000fe400000010ff */
[----:B--2---:R-:W-:Y:S04]  /*9e00*/  F2FP.BF16.F32.PACK_AB R151, R240, R219 ;  /* 0x000000dbf097723e */ /* 0x004fe800000010ff */
[-C--:B------:R-:W-:Y:S06]  /*9e10*/  HMMA.16816.F32.BF16 R4, R144, R20.reuse, R4 ;  /* 0x000000149004723c */ /* 0x080fec0000041804 */
[C---:B------:R-:W-:Y:S06]  /*9e20*/  HMMA.16816.F32.BF16 R8, R148.reuse, R20, R8 ;  /* 0x000000149408723c */ /* 0x040fec0000041808 */
[-C--:B------:R-:W-:Y:S05]  /*9e30*/  HMMA.16816.F32.BF16 R12, R148, R22.reuse, R12 ;  /* 0x00000016940c723c */ /* 0x080fea000004180c */
[C---:B------:R-:W-:Y:S01]  /*9e40*/  FMUL.FTZ R20, R132.reuse, R160 ;  /* 0x000000a084147220 */ /* 0x040fe20000410000 */
[C---:B------:R-:W-:Y:S05]  /*9e50*/  HMMA.16816.F32.BF16 R16, R144.reuse, R22, R16 ;  /* 0x000000169010723c */ /* 0x040fea0000041810 */
[----:B------:R-:W-:Y:S01]  /*9e60*/  FMUL.FTZ R21, R132, R161 ;  /* 0x000000a184157220 */ /* 0x000fe20000410000 */
[----:B------:R-:W-:Y:S01]  /*9e70*/  MOV R160, R60 ;  /* 0x0000003c00a07202 */ /* 0x000fe20000000f00 */
[C---:B------:R-:W-:Y:S01]  /*9e80*/  FMUL.FTZ R22, R3.reuse, R162 ;  /* 0x000000a203167220 */ /* 0x040fe20000410000 */
[C---:B------:R-:W-:Y:S03]  /*9e90*/  FMUL.FTZ R23, R3.reuse, R163 ;  /* 0x000000a303177220 */ /* 0x040fe60000410000 */
[----:B------:R-:W-:Y:S01]  /*9ea0*/  MOV R161, R63 ;  /* 0x0000003f00a17202 */ /* 0x000fe20000000f00 */
[----:B------:R-:W-:Y:S01]  /*9eb0*/  FMUL.FTZ R60, R2, R204 ;  /* 0x000000cc023c7220 */ /* 0x000fe20000410000 */
[----:B------:R-:W-:Y:S01]  /*9ec0*/  MOV R163, R50 ;  /* 0x0000003200a37202 */ /* 0x000fe20000000f00 */
[C---:B------:R-:W-:Y:S01]  /*9ed0*/  FMUL.FTZ R50, R3.reuse, R186 ;  /* 0x000000ba03327220 */ /* 0x040fe20000410000 */
[-C--:B------:R-:W-:Y:S03]  /*9ee0*/  HMMA.16816.F32.BF16 R20, R144, R36.reuse, R20 ;  /* 0x000000249014723c */ /* 0x080fe60000041814 */
[----:B------:R-:W-:Y:S01]  /*9ef0*/  MOV R189, R161 ;  /* 0x000000a100bd7202 */ /* 0x000fe20000000f00 */
[----:B------:R-:W-:Y:S01]  /*9f00*/  FMUL.FTZ R63, R0, R207 ;  /* 0x000000cf003f7220 */ /* 0x000fe20000410000 */
[----:B------:R-:W-:Y:S01]  /*9f10*/  MOV R162, R44 ;  /* 0x0000002c00a27202 */ /* 0x000fe20000000f00 */
[C---:B------:R-:W-:Y:S01]  /*9f20*/  HMMA.16816.F32.BF16 R24, R148.reuse, R36, R24 ;  /* 0x000000249418723c */ /* 0x040fe20000041818 */
[----:B------:R-:W-:Y:S04]  /*9f30*/  MUFU.EX2 R207, R166 ;  /* 0x000000a600cf7308 */ /* 0x000fe80000000800 */
[----:B------:R-:W-:Y:S01]  /*9f40*/  FMUL.FTZ R44, R2, R188 ;  /* 0x000000bc022c7220 */ /* 0x000fe20000410000 */
[-C--:B------:R-:W-:Y:S05]  /*9f50*/  HMMA.16816.F32.BF16 R28, R148, R38.reuse, R28 ;  /* 0x00000026941c723c */ /* 0x080fea000004181c */
[C---:B------:R-:W-:Y:S01]  /*9f60*/  FMUL.FTZ R36, R132.reuse, R176 ;  /* 0x000000b084247220 */ /* 0x040fe20000410000 */
[C---:B------:R-:W-:Y:S05]  /*9f70*/  HMMA.16816.F32.BF16 R32, R144.reuse, R38, R32 ;  /* 0x000000269020723c */ /* 0x040fea0000041820 */
[----:B------:R-:W-:Y:S01]  /*9f80*/  FMUL.FTZ R37, R132, R177 ;  /* 0x000000b184257220 */ /* 0x000fe20000410000 */
[----:B------:R-:W-:Y:S01]  /*9f90*/  MOV R176, R62 ;  /* 0x0000003e00b07202 */ /* 0x000fe20000000f00 */
[C---:B------:R-:W-:Y:S01]  /*9fa0*/  FMUL.FTZ R39, R3.reuse, R179 ;  /* 0x000000b303277220 */ /* 0x040fe20000410000 */
[----:B------:R-:W-:Y:S02]  /*9fb0*/  MOV R179, R239 ;  /* 0x000000ef00b37202 */ /* 0x000fe40000000f00 */
[----:B------:R2:W-:Y:S01]  /*9fc0*/  MUFU.EX2 R239, R143 ;  /* 0x0000008f00ef7308 */ /* 0x0005e20000000800 */
[----:B------:R-:W-:Y:S01]  /*9fd0*/  FMUL.FTZ R38, R3, R178 ;  /* 0x000000b203267220 */ /* 0x000fe20000410000 */
[----:B------:R-:W-:Y:S01]  /*9fe0*/  MOV R178, R238 ;  /* 0x000000ee00b27202 */ /* 0x000fe20000000f00 */
[----:B------:R-:W-:Y:S01]  /*9ff0*/  FMUL.FTZ R62, R0, R206 ;  /* 0x000000ce003e7220 */ /* 0x000fe20000410000 */
[----:B------:R-:W-:Y:S01]  /*a000*/  MOV R177, R61 ;  /* 0x0000003d00b17202 */ /* 0x000fe20000000f00 */
[----:B------:R-:W-:Y:S01]  /*a010*/  FMUL.FTZ R61, R2, R205 ;  /* 0x000000cd023d7220 */ /* 0x000fe20000410000 */
[----:B------:R-:W-:Y:S02]  /*a020*/  MOV R181, R178 ;  /* 0x000000b200b57202 */ /* 0x000fe40000000f00 */
[-C--:B------:R-:W-:Y:S06]  /*a030*/  HMMA.16816.F32.BF16 R36, R144, R52.reuse, R36 ;  /* 0x000000349024723c */ /* 0x080fec0000041824 */
[C---:B------:R-:W-:Y:S05]  /*a040*/  HMMA.16816.F32.BF16 R40, R148.reuse, R52, R40 ;  /* 0x000000349428723c */ /* 0x040fea0000041828 */
[----:B--2---:R-:W-:Y:S01]  /*a050*/  FFMA.FTZ R143, R249, UR4, -R137 ;  /* 0x00000004f98f7c23 */ /* 0x004fe20008010889 */
[-C--:B------:R-:W-:Y:S03]  /*a060*/  HMMA.16816.F32.BF16 R44, R148, R54.reuse, R44 ;  /* 0x00000036942c723c */ /* 0x080fe6000004182c */
[----:B------:R2:W3:Y:S02]  /*a070*/  MUFU.EX2 R235, R143 ;  /* 0x0000008f00eb7308 */ /* 0x0004e40000000800 */
[C---:B------:R-:W-:Y:S01]  /*a080*/  FMUL.FTZ R52, R132.reuse, R192 ;  /* 0x000000c084347220 */ /* 0x040fe20000410000 */
[C---:B------:R-:W-:Y:S05]  /*a090*/  HMMA.16816.F32.BF16 R48, R144.reuse, R54, R48 ;  /* 0x000000369030723c */ /* 0x040fea0000041830 */
[----:B------:R-:W-:Y:S02]  /*a0a0*/  FMUL.FTZ R53, R132, R193 ;  /* 0x000000c184357220 */ /* 0x000fe40000410000 */
[C---:B------:R-:W-:Y:S01]  /*a0b0*/  FMUL.FTZ R54, R3.reuse, R194 ;  /* 0x000000c203367220 */ /* 0x040fe20000410000 */
[----:B------:R-:W-:Y:S03]  /*a0c0*/  FMUL.FTZ R55, R3, R195 ;  /* 0x000000c303377220 */ /* 0x000fe60000410000 */
[--C-:B--2---:R-:W-:Y:S04]  /*a0d0*/  FFMA.FTZ R143, R251, UR4, -R141.reuse ;  /* 0x00000004fb8f7c23 */ /* 0x104fe8000801088d */
[-C--:B------:R-:W-:Y:S01]  /*a0e0*/  HMMA.16816.F32.BF16 R52, R144, R152.reuse, R52 ;  /* 0x000000989034723c */ /* 0x080fe20000041834 */
[----:B------:R2:W-:Y:S05]  /*a0f0*/  MUFU.EX2 R238, R143 ;  /* 0x0000008f00ee7308 */ /* 0x0005ea0000000800 */
[C---:B------:R-:W-:Y:S06]  /*a100*/  HMMA.16816.F32.BF16 R56, R148.reuse, R152, R56 ;  /* 0x000000989438723c */ /* 0x040fec0000041838 */
[-C--:B------:R-:W-:Y:S06]  /*a110*/  HMMA.16816.F32.BF16 R60, R148, R154.reuse, R60 ;  /* 0x0000009a943c723c */ /* 0x080fec000004183c */
[C---:B------:R-:W-:Y:S01]  /*a120*/  HMMA.16816.F32.BF16 R64, R144.reuse, R154, R64 ;  /* 0x0000009a9040723c */ /* 0x040fe20000041840 */
[----:B------:R-:W4:Y:S04]  /*a130*/  LDSM.16.MT88.4 R152, [R230+0xe000] ;  /* 0x00e00000e698783b */ /* 0x000f280000004200 */
[----:B--2---:R-:W-:Y:S01]  /*a140*/  FFMA.FTZ R143, R182, UR4, -R141 ;  /* 0x00000004b68f7c23 */ /* 0x004fe2000801088d */
[-C--:B-1----:R-:W-:Y:S05]  /*a150*/  HMMA.16816.F32.BF16 R68, R144, R156.reuse, R68 ;  /* 0x0000009c9044723c */ /* 0x082fea0000041844 */
[----:B------:R-:W-:Y:S01]  /*a160*/  MOV R182, R179 ;  /* 0x000000b300b67202 */ /* 0x000fe20000000f00 */
[C---:B------:R-:W-:Y:S05]  /*a170*/  HMMA.16816.F32.BF16 R72, R148.reuse, R156, R72 ;  /* 0x0000009c9448723c */ /* 0x040fea0000041848 */
[----:B------:R-:W-:Y:S01]  /*a180*/  MOV R179, R174 ;  /* 0x000000ae00b37202 */ /* 0x000fe20000000f00 */
[-C--:B------:R-:W-:Y:S05]  /*a190*/  HMMA.16816.F32.BF16 R76, R148, R158.reuse, R76 ;  /* 0x0000009e944c723c */ /* 0x080fea000004184c */
[----:B------:R-:W-:Y:S01]  /*a1a0*/  MOV R174, R234 ;  /* 0x000000ea00ae7202 */ /* 0x000fe20000000f00 */
[C---:B------:R-:W-:Y:S01]  /*a1b0*/  HMMA.16816.F32.BF16 R80, R144.reuse, R158, R80 ;  /* 0x0000009e9050723c */ /* 0x040fe20000041850 */
[----:B------:R1:W2:Y:S01]  /*a1c0*/  MUFU.EX2 R234, R143 ;  /* 0x0000008f00ea7308 */ /* 0x0002a20000000800 */
[----:B------:R-:W3:Y:S03]  /*a1d0*/  LDSM.16.MT88.4 R156, [R232+0xe000] ;  /* 0x00e00000e89c783b */ /* 0x000ee60000004200 */
[--C-:B------:R-:W-:Y:S01]  /*a1e0*/  FFMA.FTZ R174, R174, UR4, -R137.reuse ;  /* 0x00000004aeae7c23 */ /* 0x100fe20008010889 */
[-C--:B----4-:R-:W-:Y:S05]  /*a1f0*/  HMMA.16816.F32.BF16 R84, R144, R152.reuse, R84 ;  /* 0x000000989054723c */ /* 0x090fea0000041854 */
[--C-:B-1----:R-:W-:Y:S01]  /*a200*/  FFMA.FTZ R143, R248, UR4, -R137.reuse ;  /* 0x00000004f88f7c23 */ /* 0x102fe20008010889 */
[C---:B------:R-:W-:Y:S03]  /*a210*/  HMMA.16816.F32.BF16 R88, R148.reuse, R152, R88 ;  /* 0x000000989458723c */ /* 0x040fe60000041858 */
[----:B------:R1:W-:Y:S03]  /*a220*/  MUFU.EX2 R178, R143 ;  /* 0x0000008f00b27308 */ /* 0x0003e60000000800 */
[-C--:B------:R-:W-:Y:S05]  /*a230*/  HMMA.16816.F32.BF16 R92, R148, R154.reuse, R92 ;  /* 0x0000009a945c723c */ /* 0x080fea000004185c */
[--C-:B------:R-:W-:Y:S01]  /*a240*/  FFMA.FTZ R152, R227, UR4, -R137.reuse ;  /* 0x00000004e3987c23 */ /* 0x100fe20008010889 */
[C---:B------:R-:W-:Y:S03]  /*a250*/  HMMA.16816.F32.BF16 R96, R144.reuse, R154, R96 ;  /* 0x0000009a9060723c */ /* 0x040fe60000041860 */
[----:B------:R4:W2:Y:S02]  /*a260*/  MUFU.EX2 R193, R152 ;  /* 0x0000009800c17308 */ /* 0x0008a40000000800 */
[----:B------:R-:W-:Y:S01]  /*a270*/  FFMA.FTZ R137, R208, UR4, -R137 ;  /* 0x00000004d0897c23 */ /* 0x000fe20008010889 */
[--C-:B-1----:R-:W-:Y:S01]  /*a280*/  FFMA.FTZ R143, R183, UR4, -R141.reuse ;  /* 0x00000004b78f7c23 */ /* 0x102fe2000801088d */
[-C--:B---3--:R-:W-:Y:S06]  /*a290*/  HMMA.16816.F32.BF16 R100, R144, R156.reuse, R100 ;  /* 0x0000009c9064723c */ /* 0x088fec0000041864 */
[----:B------:R1:W-:Y:S01]  /*a2a0*/  MUFU.EX2 R204, R143 ;  /* 0x0000008f00cc7308 */ /* 0x0003e20000000800 */
[----:B------:R-:W-:Y:S01]  /*a2b0*/  MOV R183, R182 ;  /* 0x000000b600b77202 */ /* 0x000fe20000000f00 */
[C---:B------:R-:W-:Y:S04]  /*a2c0*/  HMMA.16816.F32.BF16 R104, R148.reuse, R156, R104 ;  /* 0x0000009c9468723c */ /* 0x040fe80000041868 */
[----:B------:R-:W-:Y:S02]  /*a2d0*/  MOV R182, R181 ;  /* 0x000000b500b67202 */ /* 0x000fe40000000f00 */
[-C--:B------:R-:W-:Y:S01]  /*a2e0*/  HMMA.16816.F32.BF16 R108, R148, R158.reuse, R108 ;  /* 0x0000009e946c723c */ /* 0x080fe2000004186c */
[----:B----4-:R-:W3:Y:S01]  /*a2f0*/  LDSM.16.MT88.4 R152, [R231+0xe000] ;  /* 0x00e00000e798783b */ /* 0x010ee20000004200 */
[----:B------:R-:W-:Y:S03]  /*a300*/  MUFU.EX2 R195, R137 ;  /* 0x0000008900c37308 */ /* 0x000fe60000000800 */
[----:B------:R-:W-:Y:S01]  /*a310*/  MOV R181, R179 ;  /* 0x000000b300b57202 */ /* 0x000fe20000000f00 */
[C---:B------:R-:W-:Y:S05]  /*a320*/  HMMA.16816.F32.BF16 R112, R144.reuse, R158, R112 ;  /* 0x0000009e9070723c */ /* 0x040fea0000041870 */
[----:B-1----:R-:W-:Y:S01]  /*a330*/  FFMA.FTZ R143, R250, UR4, -R141 ;  /* 0x00000004fa8f7c23 */ /* 0x002fe2000801088d */
[----:B------:R-:W-:Y:S03]  /*a340*/  MOV R179, R177 ;  /* 0x000000b100b37202 */ /* 0x000fe60000000f00 */
[----:B------:R1:W4:Y:S02]  /*a350*/  MUFU.EX2 R177, R143 ;  /* 0x0000008f00b17308 */ /* 0x0003240000000800 */
[--C-:B-1----:R-:W-:Y:S08]  /*a360*/  FFMA.FTZ R143, R180, UR4, -R138.reuse ;  /* 0x00000004b48f7c23 */ /* 0x102ff0000801088a */
[----:B------:R1:W-:Y:S01]  /*a370*/  MUFU.EX2 R180, R143 ;  /* 0x0000008f00b47308 */ /* 0x0003e20000000800 */
[-C--:B---3--:R-:W-:Y:S06]  /*a380*/  HMMA.16816.F32.BF16 R116, R144, R152.reuse, R116 ;  /* 0x000000989074723c */ /* 0x088fec0000041874 */
[C---:B------:R-:W-:Y:S06]  /*a390*/  HMMA.16816.F32.BF16 R120, R148.reuse, R152, R120 ;  /* 0x000000989478723c */ /* 0x040fec0000041878 */
[-C--:B------:R-:W-:Y:S05]  /*a3a0*/  HMMA.16816.F32.BF16 R124, R148, R154.reuse, R124 ;  /* 0x0000009a947c723c */ /* 0x080fea000004187c */
[----:B-1----:R-:W-:Y:S01]  /*a3b0*/  FFMA.FTZ R143, R183, UR4, -R138 ;  /* 0x00000004b78f7c23 */ /* 0x002fe2000801088a */
[----:B------:R-:W-:Y:S01]  /*a3c0*/  HMMA.16816.F32.BF16 R128, R144, R154, R128 ;  /* 0x0000009a9080723c */ /* 0x000fe20000041880 */
[----:B------:R-:W-:Y:S04]  /*a3d0*/  LDSM.16.MT88.4 R152, [R232+0xc800] ;  /* 0x00c80000e898783b */ /* 0x000fe80000004200 */
[----:B------:R-:W-:Y:S02]  /*a3e0*/  MOV R183, R182 ;  /* 0x000000b600b77202 */ /* 0x000fe40000000f00 */
[----:B------:R-:W-:Y:S04]  /*a3f0*/  MOV R182, R181 ;  /* 0x000000b500b67202 */ /* 0x000fe80000000f00 */
[----:B------:R-:W-:Y:S01]  /*a400*/  MOV R181, R179 ;  /* 0x000000b300b57202 */ /* 0x000fe20000000f00 */
[--C-:B------:R-:W-:Y:S01]  /*a410*/  FFMA.FTZ R156, R182, UR4, -R142.reuse ;  /* 0x00000004b69c7c23 */ /* 0x100fe2000801088e */
[----:B------:R-:W-:Y:S02]  /*a420*/  MOV R179, R171 ;  /* 0x000000ab00b37202 */ /* 0x000fe40000000f00 */
[----:B------:R-:W-:Y:S02]  /*a430*/  MOV R171, R170 ;  /* 0x000000aa00ab7202 */ /* 0x000fe40000000f00 */
[----:B------:R-:W-:Y:S02]  /*a440*/  MOV R170, R169 ;  /* 0x000000a900aa7202 */ /* 0x000fe40000000f00 */
[----:B------:R-:W-:Y:S02]  /*a450*/  MOV R169, R168 ;  /* 0x000000a800a97202 */ /* 0x000fe40000000f00 */
[----:B------:R-:W-:Y:S02]  /*a460*/  MOV R168, R173 ;  /* 0x000000ad00a87202 */ /* 0x000fe40000000f00 */
[----:B------:R-:W-:Y:S02]  /*a470*/  MOV R173, R172 ;  /* 0x000000ac00ad7202 */ /* 0x000fe40000000f00 */
[----:B------:R-:W-:Y:S02]  /*a480*/  MOV R172, R163 ;  /* 0x000000a300ac7202 */ /* 0x000fe40000000f00 */
[----:B------:R-:W-:Y:S01]  /*a490*/  MOV R163, R162 ;  /* 0x000000a200a37202 */ /* 0x000fe20000000f00 */
[----:B------:R-:W-:Y:S01]  /*a4a0*/  IMAD.MOV.U32 R162, RZ, RZ, R233 ;  /* 0x000000ffffa27224 */ /* 0x000fe200078e00e9 */
[----:B------:R-:W-:Y:S01]  /*a4b0*/  MOV R182, R181 ;  /* 0x000000b500b67202 */ /* 0x000fe20000000f00 */
[----:B------:R1:W3:Y:S01]  /*a4c0*/  MUFU.EX2 R233, R143 ;  /* 0x0000008f00e97308 */ /* 0x0002e20000000800 */
        /* <DEDUP_REMOVED lines=8> */
[----:B-1----:R-:W-:Y:S01]  /*a550*/  FFMA.FTZ R143, R183, UR4, -R142 ;  /* 0x00000004b78f7c23 */ /* 0x002fe2000801088e */
[----:B------:R-:W-:Y:S02]  /*a560*/  MOV R183, R179 ;  /* 0x000000b300b77202 */ /* 0x000fe40000000f00 */
[----:B------:R1:W-:Y:S01]  /*a570*/  MUFU.EX2 R179, R156 ;  /* 0x0000009c00b37308 */ /* 0x0003e20000000800 */
[----:B------:R-:W-:Y:S02]  /*a580*/  MOV R188, R172 ;  /* 0x000000ac00bc7202 */ /* 0x000fe40000000f00 */
[----:B------:R-:W-:Y:S02]  /*a590*/  MOV R172, R162 ;  /* 0x000000a200ac7202 */ /* 0x000fe40000000f00 */
[----:B------:R-:W-:Y:S02]  /*a5a0*/  F2FP.BF16.F32.PACK_AB R144, R235, R239 ;  /* 0x000000efeb90723e */ /* 0x000fe400000010ff */
[----:B--2---:R-:W-:Y:S03]  /*a5b0*/  F2FP.BF16.F32.PACK_AB R145, R234, R238 ;  /* 0x000000eeea91723e */ /* 0x004fe600000010ff */
[----:B------:R2:W2:Y:S01]  /*a5c0*/  MUFU.EX2 R236, R143 ;  /* 0x0000008f00ec7308 */ /* 0x0004a20000000800 */
[----:B------:R-:W-:Y:S02]  /*a5d0*/  F2FP.BF16.F32.PACK_AB R146, R178, R193 ;  /* 0x000000c1b292723e */ /* 0x000fe400000010ff */
[----:B----4-:R-:W-:Y:S02]  /*a5e0*/  F2FP.BF16.F32.PACK_AB R147, R177, R204 ;  /* 0x000000ccb193723e */ /* 0x010fe400000010ff */
[----:B---3--:R-:W-:Y:S01]  /*a5f0*/  F2FP.BF16.F32.PACK_AB R148, R233, R180 ;  /* 0x000000b4e994723e */ /* 0x008fe200000010ff */
[----:B-1----:R-:W1:Y:S01]  /*a600*/  LDSM.16.MT88.4 R156, [R229+0xc800] ;  /* 0x00c80000e59c783b */ /* 0x002e620000004200 */
[--C-:B--2---:R-:W-:Y:S01]  /*a610*/  FFMA.FTZ R143, R183, UR4, -R138.reuse ;  /* 0x00000004b78f7c23 */ /* 0x104fe2000801088a */
[----:B------:R-:W-:Y:S02]  /*a620*/  MOV R183, R176 ;  /* 0x000000b000b77202 */ /* 0x000fe40000000f00 */
[----:B------:R-:W-:Y:S01]  /*a630*/  F2FP.BF16.F32.PACK_AB R149, R179, R236 ;  /* 0x000000ecb395723e */ /* 0x000fe200000010ff */
[----:B------:R-:W2:Y:S02]  /*a640*/  MUFU.EX2 R184, R143 ;  /* 0x0000008f00b87308 */ /* 0x000ea40000000800 */
[----:B--2---:R-:W-:Y:S01]  /*a650*/  MOV R208, R184 ;  /* 0x000000b800d07202 */ /* 0x004fe20000000f00 */
[----:B------:R-:W-:Y:S01]  /*a660*/  FFMA.FTZ R143, R182, UR4, -R138 ;  /* 0x00000004b68f7c23 */ /* 0x000fe2000801088a */
[----:B------:R-:W2:Y:S01]  /*a670*/  LDL.LU R184, [R1+0x10] ;  /* 0x0000100001b87983 */ /* 0x000ea20000300800 */
[----:B------:R-:W-:Y:S05]  /*a680*/  MOV R182, R173 ;  /* 0x000000ad00b67202 */ /* 0x000fea0000000f00 */
[----:B------:R3:W4:Y:S01]  /*a690*/  MUFU.EX2 R176, R143 ;  /* 0x0000008f00b07308 */ /* 0x0007220000000800 */
[----:B------:R-:W-:Y:S01]  /*a6a0*/  MOV R173, R160 ;  /* 0x000000a000ad7202 */ /* 0x000fe20000000f00 */
[-C--:B-1----:R-:W-:Y:S03]  /*a6b0*/  HMMA.16816.F32.BF16 R4, R144, R156.reuse, R4 ;  /* 0x0000009c9004723c */ /* 0x082fe60000041804 */
[--C-:B---3--:R-:W-:Y:S01]  /*a6c0*/  FFMA.FTZ R143, R181, UR4, -R142.reuse ;  /* 0x00000004b58f7c23 */ /* 0x108fe2000801088e */
[----:B------:R-:W-:Y:S02]  /*a6d0*/  MOV R181, R171 ;  /* 0x000000ab00b57202 */ /* 0x000fe40000000f00 */
[----:B------:R-:W-:Y:S02]  /*a6e0*/  MOV R171, R168 ;  /* 0x000000a800ab7202 */ /* 0x000fe40000000f00 */
[----:B------:R1:W-:Y:S03]  /*a6f0*/  MUFU.EX2 R191, R143 ;  /* 0x0000008f00bf7308 */ /* 0x0003e60000000800 */
[----:B------:R-:W-:Y:S02]  /*a700*/  MOV R190, R181 ;  /* 0x000000b500be7202 */ /* 0x000fe40000000f00 */
[----:B------:R-:W-:Y:S02]  /*a710*/  MOV R168, R163 ;  /* 0x000000a300a87202 */ /* 0x000fe40000000f00 */
[----:B------:R-:W3:Y:S01]  /*a720*/  LDSM.16.MT88.4 R160, [R230+0xc800] ;  /* 0x00c80000e6a0783b */ /* 0x000ee20000004200 */
[----:B----4-:R-:W-:Y:S02]  /*a730*/  F2FP.BF16.F32.PACK_AB R150, R176, R208 ;  /* 0x000000d0b096723e */ /* 0x010fe400000010ff */
[----:B------:R-:W-:Y:S10]  /*a740*/  MUFU.EX2 R181, R165 ;  /* 0x000000a500b57308 */ /* 0x000ff40000000800 */
[----:B------:R-:W-:Y:S01]  /*a750*/  MUFU.EX2 R165, R167 ;  /* 0x000000a700a57308 */ /* 0x000fe20000000800 */
[----:B-1----:R-:W-:Y:S09]  /*a760*/  FFMA.FTZ R143, R183, UR4, -R142 ;  /* 0x00000004b78f7c23 */ /* 0x002ff2000801088e */
[----:B------:R1:W4:Y:S02]  /*a770*/  MUFU.EX2 R183, R143 ;  /* 0x0000008f00b77308 */ /* 0x0003240000000800 */
[--C-:B-1----:R-:W-:Y:S01]  /*a780*/  FFMA.FTZ R143, R190, UR4, -R141.reuse ;  /* 0x00000004be8f7c23 */ /* 0x102fe2000801088d */
[----:B----4-:R-:W-:Y:S07]  /*a790*/  F2FP.BF16.F32.PACK_AB R151, R183, R191 ;  /* 0x000000bfb797723e */ /* 0x010fee00000010ff */
[----:B------:R1:W-:Y:S01]  /*a7a0*/  MUFU.EX2 R194, R143 ;  /* 0x0000008f00c27308 */ /* 0x0003e20000000800 */
[C---:B------:R-:W-:Y:S06]  /*a7b0*/  HMMA.16816.F32.BF16 R8, R148.reuse, R156, R8 ;  /* 0x0000009c9408723c */ /* 0x040fec0000041808 */
[-C--:B------:R-:W-:Y:S06]  /*a7c0*/  HMMA.16816.F32.BF16 R12, R148, R158.reuse, R12 ;  /* 0x0000009e940c723c */ /* 0x080fec000004180c */
[C---:B------:R-:W-:Y:S01]  /*a7d0*/  HMMA.16816.F32.BF16 R16, R144.reuse, R158, R16 ;  /* 0x0000009e9010723c */ /* 0x040fe20000041810 */
[----:B------:R-:W4:Y:S04]  /*a7e0*/  LDSM.16.MT88.4 R156, [R231+0xc800] ;  /* 0x00c80000e79c783b */ /* 0x000f280000004200 */
[--C-:B-1----:R-:W-:Y:S01]  /*a7f0*/  FFMA.FTZ R143, R189, UR4, -R141.reuse ;  /* 0x00000004bd8f7c23 */ /* 0x102fe2000801088d */
[-C--:B---3--:R-:W-:Y:S01]  /*a800*/  HMMA.16816.F32.BF16 R20, R144, R160.reuse, R20 ;  /* 0x000000a09014723c */ /* 0x088fe20000041814 */
[----:B------:R-:W-:Y:S05]  /*a810*/  MUFU.EX2 R189, R175 ;  /* 0x000000af00bd7308 */ /* 0x000fea0000000800 */
[C---:B------:R-:W-:Y:S05]  /*a820*/  HMMA.16816.F32.BF16 R24, R148.reuse, R160, R24 ;  /* 0x000000a09418723c */ /* 0x040fea0000041818 */
[----:B------:R1:W-:Y:S01]  /*a830*/  MUFU.EX2 R199, R143 ;  /* 0x0000008f00c77308 */ /* 0x0003e20000000800 */
[-C--:B------:R-:W-:Y:S06]  /*a840*/  HMMA.16816.F32.BF16 R28, R148, R162.reuse, R28 ;  /* 0x000000a2941c723c */ /* 0x080fec000004181c */
[C---:B------:R-:W-:Y:S01]  /*a850*/  HMMA.16816.F32.BF16 R32, R144.reuse, R162, R32 ;  /* 0x000000a29020723c */ /* 0x040fe20000041820 */
[----:B------:R-:W-:Y:S05]  /*a860*/  LDSM.16.MT88.4 R160, [R230+0xd000] ;  /* 0x00d00000e6a0783b */ /* 0x000fea0000004200 */
[-C--:B------:R-:W-:Y:S05]  /*a870*/  HMMA.16816.F32.BF16 R36, R144, R152.reuse, R36 ;  /* 0x000000989024723c */ /* 0x080fea0000041824 */
[--C-:B-1----:R-:W-:Y:S01]  /*a880*/  FFMA.FTZ R143, R188, UR4, -R141.reuse ;  /* 0x00000004bc8f7c23 */ /* 0x102fe2000801088d */
[C---:B------:R-:W-:Y:S03]  /*a890*/  HMMA.16816.F32.BF16 R40, R148.reuse, R152, R40 ;  /* 0x000000989428723c */ /* 0x040fe60000041828 */
[----:B------:R1:W3:Y:S03]  /*a8a0*/  MUFU.EX2 R166, R143 ;  /* 0x0000008f00a67308 */ /* 0x0002e60000000800 */
[-C--:B------:R-:W-:Y:S06]  /*a8b0*/  HMMA.16816.F32.BF16 R44, R148, R154.reuse, R44 ;  /* 0x0000009a942c723c */ /* 0x080fec000004182c */
[C---:B------:R-:W-:Y:S01]  /*a8c0*/  HMMA.16816.F32.BF16 R48, R144.reuse, R154, R48 ;  /* 0x0000009a9030723c */ /* 0x040fe20000041830 */
[----:B------:R-:W3:Y:S05]  /*a8d0*/  LDSM.16.MT88.4 R152, [R229+0xe800] ;  /* 0x00e80000e598783b */ /* 0x000eea0000004200 */
[-C--:B----4-:R-:W-:Y:S05]  /*a8e0*/  HMMA.16816.F32.BF16 R52, R144, R156.reuse, R52 ;  /* 0x0000009c9034723c */ /* 0x090fea0000041834 */
[--C-:B-1----:R-:W-:Y:S01]  /*a8f0*/  FFMA.FTZ R143, R182, UR4, -R141.reuse ;  /* 0x00000004b68f7c23 */ /* 0x102fe2000801088d */
[C---:B------:R-:W-:Y:S03]  /*a900*/  HMMA.16816.F32.BF16 R56, R148.reuse, R156, R56 ;  /* 0x0000009c9438723c */ /* 0x040fe60000041838 */
[----:B------:R1:W-:Y:S03]  /*a910*/  MUFU.EX2 R164, R143 ;  /* 0x0000008f00a47308 */ /* 0x0003e60000000800 */
[-C--:B------:R-:W-:Y:S06]  /*a920*/  HMMA.16816.F32.BF16 R60, R148, R158.reuse, R60 ;  /* 0x0000009e943c723c */ /* 0x080fec000004183c */
[C---:B------:R-:W-:Y:S01]  /*a930*/  HMMA.16816.F32.BF16 R64, R144.reuse, R158, R64 ;  /* 0x0000009e9040723c */ /* 0x040fe20000041840 */
[----:B------:R-:W4:Y:S04]  /*a940*/  LDSM.16.MT88.4 R156, [R230+0xe800] ;  /* 0x00e80000e69c783b */ /* 0x000f280000004200 */
[--C-:B-1----:R-:W-:Y:S01]  /*a950*/  FFMA.FTZ R143, R171, UR4, -R138.reuse ;  /* 0x00000004ab8f7c23 */ /* 0x102fe2000801088a */
[--C-:B------:R-:W-:Y:S03]  /*a960*/  FFMA.FTZ R171, R215, UR4, -R138.reuse ;  /* 0x00000004d7ab7c23 */ /* 0x100fe6000801088a */
[----:B------:R1:W-:Y:S02]  /*a970*/  MUFU.EX2 R196, R143 ;  /* 0x0000008f00c47308 */ /* 0x0003e40000000800 */
[----:B---3--:R-:W-:Y:S01]  /*a980*/  MOV R215, R166 ;  /* 0x000000a600d77202 */ /* 0x008fe20000000f00 */
[-C--:B------:R-:W-:Y:S07]  /*a990*/  HMMA.16816.F32.BF16 R68, R144, R152.reuse, R68 ;  /* 0x000000989044723c */ /* 0x080fee0000041844 */
[----:B------:R-:W-:Y:S01]  /*a9a0*/  MUFU.EX2 R250, R171 ;  /* 0x000000ab00fa7308 */ /* 0x000fe20000000800 */
[C---:B------:R-:W-:Y:S06]  /*a9b0*/  HMMA.16816.F32.BF16 R72, R148.reuse, R152, R72 ;  /* 0x000000989448723c */ /* 0x040fec0000041848 */
[-C--:B------:R-:W-:Y:S05]  /*a9c0*/  HMMA.16816.F32.BF16 R76, R148, R154.reuse, R76 ;  /* 0x0000009a944c723c */ /* 0x080fea000004184c */
[----:B-1----:R-:W-:Y:S01]  /*a9d0*/  FFMA.FTZ R143, R170, UR4, -R138 ;  /* 0x00000004aa8f7c23 */ /* 0x002fe2000801088a */
[C---:B------:R-:W-:Y:S01]  /*a9e0*/  HMMA.16816.F32.BF16 R80, R144.reuse, R154, R80 ;  /* 0x0000009a9050723c */ /* 0x040fe20000041850 */
[----:B------:R-:W1:Y:S02]  /*a9f0*/  LDSM.16.MT88.4 R152, [R232+0xe800] ;  /* 0x00e80000e898783b */ /* 0x000e640000004200 */
[----:B------:R3:W-:Y:S02]  /*aa00*/  MUFU.EX2 R205, R143 ;  /* 0x0000008f00cd7308 */ /* 0x0007e40000000800 */
[--C-:B------:R-:W-:Y:S01]  /*aa10*/  FFMA.FTZ R170, R211, UR4, -R141.reuse ;  /* 0x00000004d3aa7c23 */ /* 0x100fe2000801088d */
[-C--:B----4-:R-:W-:Y:S07]  /*aa20*/  HMMA.16816.F32.BF16 R84, R144, R156.reuse, R84 ;  /* 0x0000009c9054723c */ /* 0x090fee0000041854 */
[----:B------:R-:W-:Y:S01]  /*aa30*/  MUFU.EX2 R252, R170 ;  /* 0x000000aa00fc7308 */ /* 0x000fe20000000800 */
[C---:B------:R-:W-:Y:S06]  /*aa40*/  HMMA.16816.F32.BF16 R88, R148.reuse, R156, R88 ;  /* 0x0000009c9458723c */ /* 0x040fec0000041858 */
[-C--:B------:R-:W-:Y:S05]  /*aa50*/  HMMA.16816.F32.BF16 R92, R148, R158.reuse, R92 ;  /* 0x0000009e945c723c */ /* 0x080fea000004185c */
[--C-:B---3--:R-:W-:Y:S01]  /*aa60*/  FFMA.FTZ R143, R169, UR4, -R142.reuse ;  /* 0x00000004a98f7c23 */ /* 0x108fe2000801088e */
[C---:B------:R-:W-:Y:S01]  /*aa70*/  HMMA.16816.F32.BF16 R96, R144.reuse, R158, R96 ;  /* 0x0000009e9060723c */ /* 0x040fe20000041860 */
[----:B------:R-:W3:Y:S02]  /*aa80*/  LDSM.16.MT88.4 R156, [R231+0xe800] ;  /* 0x00e80000e79c783b */ /* 0x000ee40000004200 */
[----:B------:R4:W-:Y:S02]  /*aa90*/  MUFU.EX2 R197, R143 ;  /* 0x0000008f00c57308 */ /* 0x0009e40000000800 */
[--C-:B------:R-:W-:Y:S08]  /*aaa0*/  FFMA.FTZ R169, R237, UR4, -R141.reuse ;  /* 0x00000004eda97c23 */ /* 0x100ff0000801088d */
[----:B------:R-:W-:Y:S01]  /*aab0*/  MUFU.EX2 R188, R169 ;  /* 0x000000a900bc7308 */ /* 0x000fe20000000800 */
[-C--:B-1----:R-:W-:Y:S03]  /*aac0*/  HMMA.16816.F32.BF16 R100, R144, R152.reuse, R100 ;  /* 0x000000989064723c */ /* 0x082fe60000041864 */
[----:B----4-:R-:W-:Y:S02]  /*aad0*/  FFMA.FTZ R143, R173, UR4, -R142 ;  /* 0x00000004ad8f7c23 */ /* 0x010fe4000801088e */
[----:B------:R-:W4:Y:S01]  /*aae0*/  LDL.LU R173, [R1+0xc] ;  /* 0x00000c0001ad7983 */ /* 0x000f220000300800 */
[C---:B------:R-:W-:Y:S03]  /*aaf0*/  HMMA.16816.F32.BF16 R104, R148.reuse, R152, R104 ;  /* 0x000000989468723c */ /* 0x040fe60000041868 */
[----:B------:R1:W2:Y:S01]  /*ab00*/  MUFU.EX2 R206, R143 ;  /* 0x0000008f00ce7308 */ /* 0x0002a20000000800 */
[----:B------:R-:W4:Y:S02]  /*ab10*/  LDL.LU R182, [R1+0x8] ;  /* 0x0000080001b67983 */ /* 0x000f240000300800 */
[-C--:B------:R-:W-:Y:S06]  /*ab20*/  HMMA.16816.F32.BF16 R108, R148, R154.reuse, R108 ;  /* 0x0000009a946c723c */ /* 0x080fec000004186c */
[C---:B------:R-:W-:Y:S01]  /*ab30*/  HMMA.16816.F32.BF16 R112, R144.reuse, R154, R112 ;  /* 0x0000009a9070723c */ /* 0x040fe20000041870 */
[----:B------:R-:W2:Y:S05]  /*ab40*/  LDSM.16.MT88.4 R152, [R229+0xd000] ;  /* 0x00d00000e598783b */ /* 0x000eaa0000004200 */
[-C--:B---3--:R-:W-:Y:S05]  /*ab50*/  HMMA.16816.F32.BF16 R116, R144, R156.reuse, R116 ;  /* 0x0000009c9074723c */ /* 0x088fea0000041874 */
[--C-:B-1----:R-:W-:Y:S01]  /*ab60*/  FFMA.FTZ R143, R168, UR4, -R138.reuse ;  /* 0x00000004a88f7c23 */ /* 0x102fe2000801088a */
[C---:B------:R-:W-:Y:S03]  /*ab70*/  HMMA.16816.F32.BF16 R120, R148.reuse, R156, R120 ;  /* 0x0000009c9478723c */ /* 0x040fe60000041878 */
[----:B------:R1:W3:Y:S02]  /*ab80*/  MUFU.EX2 R167, R143 ;  /* 0x0000008f00a77308 */ /* 0x0002e40000000800 */
[--C-:B------:R-:W-:Y:S01]  /*ab90*/  FFMA.FTZ R168, R226, UR4, -R141.reuse ;  /* 0x00000004e2a87c23 */ /* 0x100fe2000801088d */
[-C--:B------:R-:W-:Y:S01]  /*aba0*/  HMMA.16816.F32.BF16 R124, R148, R158.reuse, R124 ;  /* 0x0000009e947c723c */ /* 0x080fe2000004187c */
[----:B------:R-:W4:Y:S06]  /*abb0*/  LDL.LU R226, [R1] ;  /* 0x0000000001e27983 */ /* 0x000f2c0000300800 */
[----:B------:R3:W3:Y:S01]  /*abc0*/  MUFU.EX2 R190, R168 ;  /* 0x000000a800be7308 */ /* 0x0006e20000000800 */
[----:B------:R-:W-:Y:S01]  /*abd0*/  HMMA.16816.F32.BF16 R128, R144, R158, R128 ;  /* 0x0000009e9080723c */ /* 0x000fe20000041880 */
[----:B------:R-:W-:Y:S03]  /*abe0*/  LDSM.16.MT88.4 R156, [R231+0xd000] ;  /* 0x00d00000e79c783b */ /* 0x000fe60000004200 */
[----:B------:R-:W-:Y:S01]  /*abf0*/  FFMA.FTZ R141, R210, UR4, -R141 ;  /* 0x00000004d28d7c23 */ /* 0x000fe2000801088d */
[----:B--2---:R-:W-:Y:S01]  /*ac00*/  F2FP.BF16.F32.PACK_AB R149, R206, R197 ;  /* 0x000000c5ce95723e */ /* 0x004fe200000010ff */
[--C-:B-1----:R-:W-:Y:S03]  /*ac10*/  FFMA.FTZ R143, R172, UR4, -R138.reuse ;  /* 0x00000004ac8f7c23 */ /* 0x102fe6000801088a */
[----:B------:R1:W-:Y:S02]  /*ac20*/  MUFU.EX2 R251, R141 ;  /* 0x0000008d00fb7308 */ /* 0x0003e40000000800 */
[----:B------:R-:W-:Y:S01]  /*ac30*/  FFMA.FTZ R172, R213, UR4, -R138 ;  /* 0x00000004d5ac7c23 */ /* 0x000fe2000801088a */
[----:B------:R-:W-:Y:S02]  /*ac40*/  MOV R213, R164 ;  /* 0x000000a400d57202 */ /* 0x000fe40000000f00 */
[----:B------:R-:W-:Y:S02]  /*ac50*/  F2FP.BF16.F32.PACK_AB R144, R198, R181 ;  /* 0x000000b5c690723e */ /* 0x000fe400000010ff */
[----:B------:R-:W-:Y:S03]  /*ac60*/  F2FP.BF16.F32.PACK_AB R147, R213, R215 ;  /* 0x000000d7d593723e */ /* 0x000fe600000010ff */
[----:B------:R2:W2:Y:S01]  /*ac70*/  MUFU.EX2 R192, R143 ;  /* 0x0000008f00c07308 */ /* 0x0004a20000000800 */
[----:B------:R-:W-:Y:S01]  /*ac80*/  F2FP.BF16.F32.PACK_AB R145, R199, R194 ;  /* 0x000000c2c791723e */ /* 0x000fe200000010ff */
[----:B---3--:R-:W-:Y:S01]  /*ac90*/  LDSM.16.MT88.4 R168, [R230+0xd800] ;  /* 0x00d80000e6a8783b */ /* 0x008fe20000004200 */
[----:B------:R-:W-:Y:S04]  /*aca0*/  MOV R210, R167 ;  /* 0x000000a700d27202 */ /* 0x000fe80000000f00 */
[----:B------:R-:W-:Y:S01]  /*acb0*/  MOV R175, R210 ;  /* 0x000000d200af7202 */ /* 0x000fe20000000f00 */
[----:B------:R-:W-:Y:S01]  /*acc0*/  FFMA.FTZ R132, R132, R184, R228 ;  /* 0x000000b884847223 */ /* 0x000fe200000100e4 */
[----:B-1----:R-:W-:Y:S01]  /*acd0*/  F2FP.BF16.F32.PACK_AB R141, R188, R190 ;  /* 0x000000bebc8d723e */ /* 0x002fe200000010ff */
[----:B------:R-:W3:Y:S01]  /*ace0*/  LDL.LU R184, [R1+0x14] ;  /* 0x0000140001b87983 */ /* 0x000ee20000300800 */
[----:B------:R1:W-:Y:S01]  /*acf0*/  MUFU.EX2 R228, R174 ;  /* 0x000000ae00e47308 */ /* 0x0003e20000000800 */
[--C-:B--2---:R-:W-:Y:S01]  /*ad00*/  FFMA.FTZ R143, R225, UR4, -R142.reuse ;  /* 0x00000004e18f7c23 */ /* 0x104fe2000801088e */
[----:B------:R-:W-:Y:S08]  /*ad10*/  F2FP.BF16.F32.PACK_AB R150, R192, R210 ;  /* 0x000000d2c096723e */ /* 0x000ff000000010ff */
[----:B------:R2:W2:Y:S01]  /*ad20*/  MUFU.EX2 R148, R143 ;  /* 0x0000008f00947308 */ /* 0x0004a20000000800 */
[----:B-1----:R-:W-:Y:S01]  /*ad30*/  MOV R174, R215 ;  /* 0x000000d700ae7202 */ /* 0x002fe20000000f00 */
[----:B--2---:R-:W-:Y:S01]  /*ad40*/  FFMA.FTZ R143, R224, UR4, -R142 ;  /* 0x00000004e08f7c23 */ /* 0x004fe2000801088e */
[----:B------:R-:W-:Y:S07]  /*ad50*/  MOV R211, R148 ;  /* 0x0000009400d37202 */ /* 0x000fee0000000f00 */
[----:B------:R-:W-:Y:S01]  /*ad60*/  MUFU.EX2 R224, R139 ;  /* 0x0000008b00e07308 */ /* 0x000fe20000000800 */
[----:B------:R-:W-:Y:S09]  /*ad70*/  F2FP.BF16.F32.PACK_AB R148, R205, R196 ;  /* 0x000000c4cd94723e */ /* 0x000ff200000010ff */
[----:B------:R1:W2:Y:S02]  /*ad80*/  MUFU.EX2 R237, R143 ;  /* 0x0000008f00ed7308 */ /* 0x0002a40000000800 */
[--C-:B-1----:R-:W-:Y:S01]  /*ad90*/  FFMA.FTZ R143, R214, UR4, -R138.reuse ;  /* 0x00000004d68f7c23 */ /* 0x102fe2000801088a */
[----:B------:R-:W-:Y:S01]  /*ada0*/  MOV R214, R165 ;  /* 0x000000a500d67202 */ /* 0x000fe20000000f00 */
[----:B------:R-:W-:Y:S01]  /*adb0*/  FFMA.FTZ R138, R212, UR4, -R138 ;  /* 0x00000004d48a7c23 */ /* 0x000fe2000801088a */
[----:B--2---:R-:W-:Y:S01]  /*adc0*/  F2FP.BF16.F32.PACK_AB R151, R237, R211 ;  /* 0x000000d3ed97723e */ /* 0x004fe200000010ff */
[----:B------:R-:W1:Y:S01]  /*add0*/  LDSM.16.MT88.4 R164, [R232+0xd000] ;  /* 0x00d00000e8a4783b */ /* 0x000e620000004200 */
[----:B------:R-:W-:Y:S03]  /*ade0*/  F2FP.BF16.F32.PACK_AB R146, R214, R207 ;  /* 0x000000cfd692723e */ /* 0x000fe600000010ff */
[----:B------:R-:W-:Y:S04]  /*adf0*/  MUFU.EX2 R225, R138 ;  /* 0x0000008a00e17308 */ /* 0x000fe80000000800 */
[-C--:B------:R-:W-:Y:S06]  /*ae00*/  HMMA.16816.F32.BF16 R4, R144, R152.reuse, R4 ;  /* 0x000000989004723c */ /* 0x080fec0000041804 */
[----:B------:R2:W1:Y:S01]  /*ae10*/  MUFU.EX2 R249, R143 ;  /* 0x0000008f00f97308 */ /* 0x0004620000000800 */
[C---:B------:R-:W-:Y:S06]  /*ae20*/  HMMA.16816.F32.BF16 R8, R148.reuse, R152, R8 ;  /* 0x000000989408723c */ /* 0x040fec0000041808 */
[-C--:B------:R-:W-:Y:S06]  /*ae30*/  HMMA.16816.F32.BF16 R12, R148, R154.reuse, R12 ;  /* 0x0000009a940c723c */ /* 0x080fec000004180c */
[C---:B------:R-:W-:Y:S01]  /*ae40*/  HMMA.16816.F32.BF16 R16, R144.reuse, R154, R16 ;  /* 0x0000009a9010723c */ /* 0x040fe20000041810 */
[----:B------:R-:W1:Y:S04]  /*ae50*/  LDSM.16.MT88.4 R152, [R229+0xf000] ;  /* 0x00f00000e598783b */ /* 0x000e680000004200 */
[----:B--2---:R-:W-:Y:S01]  /*ae60*/  F2FP.BF16.F32.PACK_AB R143, R251, R252 ;  /* 0x000000fcfb8f723e */ /* 0x004fe200000010ff */
[-C--:B------:R-:W-:Y:S06]  /*ae70*/  HMMA.16816.F32.BF16 R20, R144, R160.reuse, R20 ;  /* 0x000000a09014723c */ /* 0x080fec0000041814 */
[C---:B------:R-:W-:Y:S06]  /*ae80*/  HMMA.16816.F32.BF16 R24, R148.reuse, R160, R24 ;  /* 0x000000a09418723c */ /* 0x040fec0000041818 */
[-C--:B------:R-:W-:Y:S06]  /*ae90*/  HMMA.16816.F32.BF16 R28, R148, R162.reuse, R28 ;  /* 0x000000a2941c723c */ /* 0x080fec000004181c */
[C---:B------:R-:W-:Y:S01]  /*aea0*/  HMMA.16816.F32.BF16 R32, R144.reuse, R162, R32 ;  /* 0x000000a29020723c */ /* 0x040fe20000041820 */
[----:B------:R-:W2:Y:S05]  /*aeb0*/  LDSM.16.MT88.4 R160, [R230+0xf000] ;  /* 0x00f00000e6a0783b */ /* 0x000eaa0000004200 */
[-C--:B-1----:R-:W-:Y:S06]  /*aec0*/  HMMA.16816.F32.BF16 R36, R144, R164.reuse, R36 ;  /* 0x000000a49024723c */ /* 0x082fec0000041824 */
[C---:B------:R-:W-:Y:S06]  /*aed0*/  HMMA.16816.F32.BF16 R40, R148.reuse, R164, R40 ;  /* 0x000000a49428723c */ /* 0x040fec0000041828 */
[-C--:B------:R-:W-:Y:S06]  /*aee0*/  HMMA.16816.F32.BF16 R44, R148, R166.reuse, R44 ;  /* 0x000000a6942c723c */ /* 0x080fec000004182c */
[C---:B------:R-:W-:Y:S01]  /*aef0*/  HMMA.16816.F32.BF16 R48, R144.reuse, R166, R48 ;  /* 0x000000a69030723c */ /* 0x040fe20000041830 */
[----:B------:R-:W1:Y:S05]  /*af00*/  LDSM.16.MT88.4 R164, [R232+0xf000] ;  /* 0x00f00000e8a4783b */ /* 0x000e6a0000004200 */
[-C--:B------:R-:W-:Y:S06]  /*af10*/  HMMA.16816.F32.BF16 R52, R144, R156.reuse, R52 ;  /* 0x0000009c9034723c */ /* 0x080fec0000041834 */
        /* <DEDUP_REMOVED lines=8> */
[----:B------:R-:W3:Y:S05]  /*afa0*/  LDSM.16.MT88.4 R152, [R229+0xd800] ;  /* 0x00d80000e598783b */ /* 0x000eea0000004200 */
[-C--:B--2---:R-:W-:Y:S06]  /*afb0*/  HMMA.16816.F32.BF16 R84, R144, R160.reuse, R84 ;  /* 0x000000a09054723c */ /* 0x084fec0000041854 */
[C---:B------:R-:W-:Y:S06]  /*afc0*/  HMMA.16816.F32.BF16 R88, R148.reuse, R160, R88 ;  /* 0x000000a09458723c */ /* 0x040fec0000041858 */
[-C--:B------:R-:W-:Y:S05]  /*afd0*/  HMMA.16816.F32.BF16 R92, R148, R162.reuse, R92 ;  /* 0x000000a2945c723c */ /* 0x080fea000004185c */
[----:B------:R-:W-:Y:S01]  /*afe0*/  MOV R160, R211 ;  /* 0x000000d300a07202 */ /* 0x000fe20000000f00 */
[C---:B------:R-:W-:Y:S05]  /*aff0*/  HMMA.16816.F32.BF16 R96, R144.reuse, R162, R96 ;  /* 0x000000a29060723c */ /* 0x040fea0000041860 */
[----:B------:R-:W-:Y:S01]  /*b000*/  MOV R161, R208 ;  /* 0x000000d000a17202 */ /* 0x000fe20000000f00 */
[-C--:B-1----:R-:W-:Y:S05]  /*b010*/  HMMA.16816.F32.BF16 R100, R144, R164.reuse, R100 ;  /* 0x000000a49064723c */ /* 0x082fea0000041864 */
[----:B------:R-:W-:Y:S01]  /*b020*/  MOV R162, R213 ;  /* 0x000000d500a27202 */ /* 0x000fe20000000f00 */
[C---:B------:R-:W-:Y:S05]  /*b030*/  HMMA.16816.F32.BF16 R104, R148.reuse, R164, R104 ;  /* 0x000000a49468723c */ /* 0x040fea0000041868 */
[----:B------:R-:W-:Y:S01]  /*b040*/  MOV R163, R214 ;  /* 0x000000d600a37202 */ /* 0x000fe20000000f00 */
[-C--:B------:R-:W-:Y:S01]  /*b050*/  HMMA.16816.F32.BF16 R108, R148, R166.reuse, R108 ;  /* 0x000000a6946c723c */ /* 0x080fe2000004186c */
[----:B------:R-:W-:Y:S04]  /*b060*/  LDSM.16.MT88.4 R212, [R229+0xf800] ;  /* 0x00f80000e5d4783b */ /* 0x000fe80000004200 */
[----:B------:R-:W-:Y:S01]  /*b070*/  F2FP.BF16.F32.PACK_AB R208, R249, R250 ;  /* 0x000000faf9d0723e */ /* 0x000fe200000010ff */
[C---:B------:R-:W-:Y:S06]  /*b080*/  HMMA.16816.F32.BF16 R112, R144.reuse, R166, R112 ;  /* 0x000000a69070723c */ /* 0x040fec0000041870 */
[-C--:B------:R-:W-:Y:S05]  /*b090*/  HMMA.16816.F32.BF16 R116, R144, R156.reuse, R116 ;  /* 0x0000009c9074723c */ /* 0x080fea0000041874 */
[----:B----4-:R-:W-:Y:S01]  /*b0a0*/  FFMA.FTZ R173, R3, R173, R223 ;  /* 0x000000ad03ad7223 */ /* 0x010fe200000100df */
[----:B------:R-:W-:Y:S01]  /*b0b0*/  FFMA.FTZ R3, R2, R182, R216 ;  /* 0x000000b602037223 */ /* 0x000fe200000100d8 */
[C---:B------:R-:W-:Y:S01]  /*b0c0*/  HMMA.16816.F32.BF16 R120, R148.reuse, R156, R120 ;  /* 0x0000009c9478723c */ /* 0x040fe20000041878 */
[----:B------:R-:W-:Y:S03]  /*b0d0*/  MUFU.EX2 R182, R209 ;  /* 0x000000d100b67308 */ /* 0x000fe60000000800 */
[----:B------:R-:W-:Y:S02]  /*b0e0*/  FADD.FTZ R3, R221, R3 ;  /* 0x00000003dd037221 */ /* 0x000fe40000010000 */
[-C--:B------:R-:W-:Y:S05]  /*b0f0*/  HMMA.16816.F32.BF16 R124, R148, R158.reuse, R124 ;  /* 0x0000009e947c723c */ /* 0x080fea000004187c */
[----:B------:R-:W-:Y:S01]  /*b100*/  FADD.FTZ R137, R222, R3 ;  /* 0x00000003de897221 */ /* 0x000fe20000010000 */
[----:B------:R-:W-:Y:S05]  /*b110*/  HMMA.16816.F32.BF16 R128, R144, R158, R128 ;  /* 0x0000009e9080723c */ /* 0x000fea0000041880 */
[--C-:B------:R-:W-:Y:S02]  /*b120*/  FFMA.FTZ R2, R226, UR4, -R142.reuse ;  /* 0x00000004e2027c23 */ /* 0x100fe4000801088e */
[----:B------:R-:W1:Y:S10]  /*b130*/  MUFU.EX2 R226, R172 ;  /* 0x000000ac00e27308 */ /* 0x000e740000000800 */
[----:B------:R2:W-:Y:S01]  /*b140*/  MUFU.EX2 R248, R2 ;  /* 0x0000000200f87308 */ /* 0x0005e20000000800 */
[----:B-1----:R-:W-:Y:S01]  /*b150*/  F2FP.BF16.F32.PACK_AB R210, R225, R226 ;  /* 0x000000e2e1d2723e */ /* 0x002fe200000010ff */
[--C-:B--2---:R-:W-:Y:S01]  /*b160*/  FFMA.FTZ R2, R247, UR4, -R142.reuse ;  /* 0x00000004f7027c23 */ /* 0x104fe2000801088e */
[----:B------:R-:W-:Y:S01]  /*b170*/  FFMA.FTZ R142, R140, UR4, -R142 ;  /* 0x000000048c8e7c23 */ /* 0x000fe2000801088e */
[----:B------:R-:W-:Y:S01]  /*b180*/  F2FP.BF16.F32.PACK_AB R140, R189, R228 ;  /* 0x000000e4bd8c723e */ /* 0x000fe200000010ff */
[----:B------:R1:W5:Y:S05]  /*b190*/  LDL.LU R247, [R1+0x74] ;  /* 0x0000740001f77983 */ /* 0x00036a0000300800 */
[----:B------:R-:W2:Y:S01]  /*b1a0*/  MUFU.EX2 R227, R2 ;  /* 0x0000000200e37308 */ /* 0x000ea20000000800 */
[----:B---3--:R-:W-:Y:S02]  /*b1b0*/  FFMA.FTZ R0, R0, R184, R217 ;  /* 0x000000b800007223 */ /* 0x008fe400000100d9 */
[----:B------:R-:W3:Y:S02]  /*b1c0*/  LDSM.16.MT88.4 R184, [R232+0xd800] ;  /* 0x00d80000e8b8783b */ /* 0x000ee40000004200 */
[----:B------:R-:W-:Y:S05]  /*b1d0*/  FADD.FTZ R0, R220, R0 ;  /* 0x00000000dc007221 */ /* 0x000fea0000010000 */
[----:B------:R4:W1:Y:S01]  /*b1e0*/  MUFU.EX2 R139, R142 ;  /* 0x0000008e008b7308 */ /* 0x0008620000000800 */
[----:B------:R-:W-:Y:S01]  /*b1f0*/  FADD.FTZ R3, R219, R0 ;  /* 0x00000000db037221 */ /* 0x000fe20000010000 */
[----:B------:R-:W-:Y:S01]  /*b200*/  LDSM.16.MT88.4 R220, [R232+0xf800] ;  /* 0x00f80000e8dc783b */ /* 0x000fe20000004200 */
[----:B--2---:R-:W-:Y:S01]  /*b210*/  F2FP.BF16.F32.PACK_AB R209, R227, R248 ;  /* 0x000000f8e3d1723e */ /* 0x004fe200000010ff */
[----:B------:R-:W-:Y:S01]  /*b220*/  FADD.FTZ R2, R246, R132 ;  /* 0x00000084f6027221 */ /* 0x000fe20000010000 */
[----:B------:R-:W-:Y:S05]  /*b230*/  FADD.FTZ R132, R245, R173 ;  /* 0x000000adf5847221 */ /* 0x000fea0000010000 */
[----:B------:R2:W5:Y:S01]  /*b240*/  LDL.LU R246, [R1+0x70] ;  /* 0x0000700001f67983 */ /* 0x0005620000300800 */
[----:B------:R-:W-:Y:S01]  /*b250*/  FADD.FTZ R2, R244, R2 ;  /* 0x00000002f4027221 */ /* 0x000fe20000010000 */
[----:B------:R-:W-:Y:S02]  /*b260*/  FADD.FTZ R138, R243, R132 ;  /* 0x00000084f38a7221 */ /* 0x000fe40000010000 */
[----:B------:R2:W5:Y:S01]  /*b270*/  LDL.LU R245, [R1+0x6c] ;  /* 0x00006c0001f57983 */ /* 0x0005620000300800 */
[----:B----4-:R-:W-:Y:S01]  /*b280*/  F2FP.BF16.F32.PACK_AB R142, R195, R182 ;  /* 0x000000b6c38e723e */ /* 0x010fe200000010ff */
[----:B------:R-:W-:Y:S01]  /*b290*/  FADD.FTZ R132, R242, R2 ;  /* 0x00000002f2847221 */ /* 0x000fe20000010000 */
[----:B------:R-:W-:Y:S01]  /*b2a0*/  MOV R2, R192 ;  /* 0x000000c000027202 */ /* 0x000fe20000000f00 */
[----:B------:R2:W5:Y:S01]  /*b2b0*/  LDL.LU R244, [R1+0x68] ;  /* 0x0000680001f47983 */ /* 0x0005620000300800 */
[----:B------:R-:W-:Y:S02]  /*b2c0*/  MOV R192, R218 ;  /* 0x000000da00c07202 */ /* 0x000fe40000000f00 */
[----:B-1----:R-:W-:Y:S01]  /*b2d0*/  F2FP.BF16.F32.PACK_AB R211, R139, R224 ;  /* 0x000000e08bd3723e */ /* 0x002fe200000010ff */
[-C--:B------:R-:W-:Y:S01]  /*b2e0*/  HMMA.16816.F32.BF16 R148, R140, R152.reuse, R4 ;  /* 0x000000988c94723c */ /* 0x080fe20000041804 */
[----:B------:R2:W5:Y:S04]  /*b2f0*/  LDL.LU R243, [R1+0x64] ;  /* 0x0000640001f37983 */ /* 0x0005680000300800 */
[----:B------:R-:W-:Y:S01]  /*b300*/  MOV R0, R192 ;  /* 0x000000c000007202 */ /* 0x000fe20000000f00 */
[C---:B------:R-:W-:Y:S01]  /*b310*/  HMMA.16816.F32.BF16 R144, R208.reuse, R152, R8 ;  /* 0x00000098d090723c */ /* 0x040fe20000041808 */
[----:B------:R-:W1:Y:S04]  /*b320*/  LDSM.16.MT88.4 R216, [R230+0xf800] ;  /* 0x00f80000e6d8783b */ /* 0x000e680000004200 */
[----:B------:R-:W-:Y:S01]  /*b330*/  FADD.FTZ R0, R0, R138 ;  /* 0x0000008a00007221 */ /* 0x000fe20000010000 */
[----:B------:R-:W-:Y:S01]  /*b340*/  MOV R138, R133 ;  /* 0x00000085008a7202 */ /* 0x000fe20000000f00 */
[-C--:B------:R-:W-:Y:S02]  /*b350*/  HMMA.16816.F32.BF16 R156, R208, R154.reuse, R12 ;  /* 0x0000009ad09c723c */ /* 0x080fe4000004180c */
[----:B------:R-:W4:Y:S02]  /*b360*/  LDSM.16.MT88.4 R4, [R231+0xf800] ;  /* 0x00f80000e704783b */ /* 0x000f240000004200 */
[----:B------:R-:W-:Y:S02]  /*b370*/  MOV R9, R162 ;  /* 0x000000a200097202 */ /* 0x000fe40000000f00 */
[----:B------:R-:W-:Y:S01]  /*b380*/  MOV R8, R163 ;  /* 0x000000a300087202 */ /* 0x000fe20000000f00 */
[C---:B------:R-:W-:Y:S03]  /*b390*/  HMMA.16816.F32.BF16 R152, R140.reuse, R154, R16 ;  /* 0x0000009a8c98723c */ /* 0x040fe60000041810 */
[----:B------:R2:W5:Y:S01]  /*b3a0*/  LDL.LU R242, [R1+0x60] ;  /* 0x0000600001f27983 */ /* 0x0005620000300800 */
[----:B------:R-:W-:Y:S02]  /*b3b0*/  MOV R15, R182 ;  /* 0x000000b6000f7202 */ /* 0x000fe40000000f00 */
[----:B------:R-:W-:Y:S02]  /*b3c0*/  MOV R10, R191 ;  /* 0x000000bf000a7202 */ /* 0x000fe40000000f00 */
[----:B------:R-:W-:Y:S03]  /*b3d0*/  MOV R19, R160 ;  /* 0x000000a000137202 */ /* 0x000fe60000000f00 */
[----:B------:R-:W-:Y:S02]  /*b3e0*/  MOV R18, R161 ;  /* 0x000000a100127202 */ /* 0x000fe40000000f00 */
[----:B------:R-:W-:Y:S01]  /*b3f0*/  MOV R17, R175 ;  /* 0x000000af00117202 */ /* 0x000fe20000000f00 */
[-C--:B------:R-:W-:Y:S03]  /*b400*/  HMMA.16816.F32.BF16 R160, R140, R168.reuse, R20 ;  /* 0x000000a88ca0723c */ /* 0x080fe60000041814 */
[----:B------:R-:W-:Y:S02]  /*b410*/  MOV R16, R174 ;  /* 0x000000ae00107202 */ /* 0x000fe40000000f00 */
[----:B------:R-:W-:Y:S01]  /*b420*/  MOV R12, R190 ;  /* 0x000000be000c7202 */ /* 0x000fe20000000f00 */
[C---:B------:R-:W-:Y:S05]  /*b430*/  HMMA.16816.F32.BF16 R164, R208.reuse, R168, R24 ;  /* 0x000000a8d0a4723c */ /* 0x040fea0000041818 */
[----:B------:R-:W-:Y:S01]  /*b440*/  MOV R20, R204 ;  /* 0x000000cc00147202 */ /* 0x000fe20000000f00 */
[-C--:B------:R-:W-:Y:S05]  /*b450*/  HMMA.16816.F32.BF16 R172, R208, R170.reuse, R28 ;  /* 0x000000aad0ac723c */ /* 0x080fea000004181c */
[----:B------:R-:W-:Y:S01]  /*b460*/  MOV R24, R196 ;  /* 0x000000c400187202 */ /* 0x000fe20000000f00 */
[C---:B------:R-:W-:Y:S05]  /*b470*/  HMMA.16816.F32.BF16 R168, R140.reuse, R170, R32 ;  /* 0x000000aa8ca8723c */ /* 0x040fea0000041820 */
[----:B------:R-:W-:Y:S01]  /*b480*/  MOV R28, R183 ;  /* 0x000000b7001c7202 */ /* 0x000fe20000000f00 */
[----:B------:R-:W-:Y:S01]  /*b490*/  IMAD.MOV.U32 R23, RZ, RZ, R207 ;  /* 0x000000ffff177224 */ /* 0x000fe200078e00cf */
[----:B------:R-:W-:Y:S04]  /*b4a0*/  MOV R32, R179 ;  /* 0x000000b300207202 */ /* 0x000fe80000000f00 */
[----:B------:R-:W-:Y:S02]  /*b4b0*/  MOV R33, R178 ;  /* 0x000000b200217202 */ /* 0x000fe40000000f00 */
[----:B------:R-:W-:Y:S02]  /*b4c0*/  MOV R34, R177 ;  /* 0x000000b100227202 */ /* 0x000fe40000000f00 */
[----:B------:R-:W-:Y:S02]  /*b4d0*/  MOV R35, R176 ;  /* 0x000000b000237202 */ /* 0x000fe40000000f00 */
[----:B------:R-:W-:Y:S01]  /*b4e0*/  MOV R29, R181 ;  /* 0x000000b5001d7202 */ /* 0x000fe20000000f00 */
[-C--:B---3--:R-:W-:Y:S03]  /*b4f0*/  HMMA.16816.F32.BF16 R176, R140, R184.reuse, R36 ;  /* 0x000000b88cb0723c */ /* 0x088fe60000041824 */
[----:B------:R-:W-:Y:S02]  /*b500*/  MOV R30, R193 ;  /* 0x000000c1001e7202 */ /* 0x000fe40000000f00 */
[----:B------:R-:W-:Y:S02]  /*b510*/  MOV R31, R194 ;  /* 0x000000c2001f7202 */ /* 0x000fe40000000f00 */
[----:B------:R-:W-:Y:S02]  /*b520*/  MOV R39, R180 ;  /* 0x000000b400277202 */ /* 0x000fe40000000f00 */
[C---:B------:R-:W-:Y:S04]  /*b530*/  HMMA.16816.F32.BF16 R180, R208.reuse, R184, R40 ;  /* 0x000000b8d0b4723c */ /* 0x040fe80000041828 */
[----:B------:R-:W-:Y:S02]  /*b540*/  MOV R38, R39 ;  /* 0x0000002700267202 */ /* 0x000fe40000000f00 */
[----:B------:R-:W-:Y:S02]  /*b550*/  MOV R39, R32 ;  /* 0x0000002000277202 */ /* 0x000fe40000000f00 */
[----:B------:R-:W-:Y:S03]  /*b560*/  MOV R32, R33 ;  /* 0x0000002100207202 */ /* 0x000fe60000000f00 */
[----:B------:R-:W-:Y:S02]  /*b570*/  MOV R33, R34 ;  /* 0x0000002200217202 */ /* 0x000fe40000000f00 */
        /* <DEDUP_REMOVED lines=51> */
[----:B------:R-:W-:Y:S01]  /*b8b0*/  FADD.FTZ R9, R241, R137 ;  /* 0x00000089f1097221 */ /* 0x000fe20000010000 */
[----:B------:R-:W-:Y:S01]  /*b8c0*/  MOV R23, R16 ;  /* 0x0000001000177202 */ /* 0x000fe20000000f00 */
[----:B------:R2:W5:Y:S01]  /*b8d0*/  LDL.LU R241, [R1+0x5c] ;  /* 0x00005c0001f17983 */ /* 0x0005620000300800 */
        /* <DEDUP_REMOVED lines=14> */
[----:B------:R-:W-:Y:S01]  /*b9c0*/  MOV R36, R37 ;  /* 0x0000002500247202 */ /* 0x000fe20000000f00 */
[----:B------:R-:W-:Y:S01]  /*b9d0*/  FADD.FTZ R3, R238, R0 ;  /* 0x00000000ee037221 */ /* 0x000fe20000010000 */
[----:B------:R-:W-:Y:S01]  /*b9e0*/  MOV R16, R17 ;  /* 0x0000001100107202 */ /* 0x000fe20000000f00 */
[----:B------:R-:W-:Y:S01]  /*b9f0*/  FADD.FTZ R0, R43, R9 ;  /* 0x000000092b007221 */ /* 0x000fe20000010000 */
[----:B------:R-:W-:Y:S01]  /*ba00*/  MOV R37, R38 ;  /* 0x0000002600257202 */ /* 0x000fe20000000f00 */
[----:B------:R-:W-:Y:S01]  /*ba10*/  FADD.FTZ R2, R236, R2 ;  /* 0x00000002ec027221 */ /* 0x000fe20000010000 */
[----:B------:R-:W-:Y:S01]  /*ba20*/  MOV R17, R18 ;  /* 0x0000001200117202 */ /* 0x000fe20000000f00 */
[----:B------:R-:W-:Y:S01]  /*ba30*/  FADD.FTZ R9, R234, R3 ;  /* 0x00000003ea097221 */ /* 0x000fe20000010000 */
        /* <DEDUP_REMOVED lines=8> */
[----:B------:R-:W-:Y:S01]  /*bac0*/  MOV R20, R21 ;  /* 0x0000001500147202 */ /* 0x000fe20000000f00 */
[----:B------:R2:W5:Y:S01]  /*bad0*/  LDL.LU R238, [R1+0x50] ;  /* 0x0000500001ee7983 */ /* 0x0005620000300800 */
        /* <DEDUP_REMOVED lines=22> */
[----:B------:R-:W-:Y:S01]  /*bc40*/  FADD.FTZ R8, R233, R0 ;  /* 0x00000000e9087221 */ /* 0x000fe20000010000 */
[----:B------:R-:W-:Y:S02]  /*bc50*/  MOV R43, R36 ;  /* 0x00000024002b7202 */ /* 0x000fe40000000f00 */
[----:B------:R2:W5:Y:S01]  /*bc60*/  LDL.LU R234, [R1+0x40] ;  /* 0x0000400001ea7983 */ /* 0x0005620000300800 */
        /* <DEDUP_REMOVED lines=8> */
[----:B------:R2:W5:Y:S01]  /*bcf0*/  LDL.LU R228, [R1+0x38] ;  /* 0x0000380001e47983 */ /* 0x0005620000300800 */
[----:B------:R-:W-:Y:S01]  /*bd00*/  MOV R13, R189 ;  /* 0x000000bd000d7202 */ /* 0x000fe20000000f00 */
[----:B------:R-:W-:Y:S01]  /*bd10*/  FADD.FTZ R2, R38, R0 ;  /* 0x0000000026027221 */ /* 0x000fe20000010000 */
        /* <DEDUP_REMOVED lines=40> */
[-C--:B----4-:R-:W-:Y:S05]  /*bfa0*/  HMMA.16816.F32.BF16 R116, R140, R4.reuse, R116 ;  /* 0x000000048c74723c */ /* 0x090fea0000041874 */
[----:B------:R-:W-:Y:S01]  /*bfb0*/  MOV R132, R135 ;  /* 0x0000008700847202 */ /* 0x000fe20000000f00 */
[C---:B------:R-:W-:Y:S05]  /*bfc0*/  HMMA.16816.F32.BF16 R120, R208.reuse, R4, R120 ;  /* 0x00000004d078723c */ /* 0x040fea0000041878 */
[----:B------:R-:W-:Y:S01]  /*bfd0*/  MOV R137, R134 ;  /* 0x0000008600897202 */ /* 0x000fe20000000f00 */
[-C--:B------:R-:W-:Y:S05]  /*bfe0*/  HMMA.16816.F32.BF16 R124, R208, R6.reuse, R124 ;  /* 0x00000006d07c723c */ /* 0x080fea000004187c */
[----:B------:R-:W-:Y:S01]  /*bff0*/  FADD.FTZ R5, R16, R8 ;  /* 0x0000000810057221 */ /* 0x000fe20000010000 */
[----:B------:R-:W-:Y:S01]  /*c000*/  FADD.FTZ R4, R18, R0 ;  /* 0x0000000012047221 */ /* 0x000fe20000010000 */
[----:B------:R-:W-:Y:S01]  /*c010*/  FADD.FTZ R0, R19, R2 ;  /* 0x0000000213007221 */ /* 0x000fe20000010000 */
[----:B------:R-:W-:Y:S04]  /*c020*/  HMMA.16816.F32.BF16 R128, R140, R6, R128 ;  /* 0x000000068c80723c */ /* 0x000fe80000041880 */
[----:B------:R-:W-:Y:S01]  /*c030*/  FADD.FTZ R2, R12, R5 ;  /* 0x000000050c027221 */ /* 0x000fe20000010000 */
        /* <DEDUP_REMOVED lines=11> */
[----:B------:R-:W-:Y:S02]  /*c0f0*/  FADD.FTZ R2, R225, R2 ;  /* 0x00000002e1027221 */ /* 0x000fe40000010000 */
[----:B------:R-:W-:Y:S01]  /*c100*/  STL [R1+0x10], R5 ;  /* 0x0000100501007387 */ /* 0x000fe20000100800 */
[----:B------:R-:W-:Y:S03]  /*c110*/  FADD.FTZ R0, R139, R0 ;  /* 0x000000008b007221 */ /* 0x000fe60000010000 */
[----:B------:R1:W-:Y:S04]  /*c120*/  STL [R1+0xc], R3 ;  /* 0x00000c0301007387 */ /* 0x0003e80000100800 */
[----:B------:R2:W-:Y:S04]  /*c130*/  STL [R1+0x8], R2 ;  /* 0x0000080201007387 */ /* 0x0005e80000100800 */
[----:B------:R2:W-:Y:S01]  /*c140*/  STL [R1+0x14], R0 ;  /* 0x0000140001007387 */ /* 0x0005e20000100800 */
[----:B-1----:R-:W-:Y:S01]  /*c150*/  MOV R3, R136 ;  /* 0x0000008800037202 */ /* 0x002fe20000000f00 */
[----:B------:R-:W-:Y:S06]  /*c160*/  @P0 BRA `(.L_x_66) ;  /* 0xffffffb0009c0947 */ /* 0x000fec000383ffff */
.L_x_65:
[----:B------:R-:W3:Y:S04]  /*c170*/  LDL.LU R8, [R1+0x10] ;  /* 0x0000100001087983 */ /* 0x000ee80000300800 */
[----:B------:R-:W4:Y:S04]  /*c180*/  LDL.LU R7, [R1+0xc] ;  /* 0x00000c0001077983 */ /* 0x000f280000300800 */
[----:B------:R-:W2:Y:S04]  /*c190*/  LDL.LU R6, [R1+0x8] ;  /* 0x0000080001067983 */ /* 0x000ea80000300800 */
[----:B------:R-:W2:Y:S01]  /*c1a0*/  LDL.LU R5, [R1+0x14] ;  /* 0x0000140001057983 */ /* 0x000ea20000300800 */
[----:B------:R-:W1:Y:S01]  /*c1b0*/  S2UR UR8, SR_CgaCtaId ;  /* 0x00000000000879c3 */ /* 0x000e620000008800 */
[----:B------:R-:W-:Y:S01]  /*c1c0*/  UISETP.NE.AND UP0, UPT, UR14, -0x1, UPT ;  /* 0xffffffff0e00788c */ /* 0x000fe2000bf05270 */
[----:B------:R-:W-:Y:S01]  /*c1d0*/  IMAD.MOV.U32 R141, RZ, RZ, 0x20 ;  /* 0x00000020ff8d7424 */ /* 0x000fe200078e00ff */
[----:B------:R-:W1:Y:S01]  /*c1e0*/  S2R R11, SR_TID.X ;  /* 0x00000000000b7919 */ /* 0x000e620000002100 */
[----:B------:R-:W-:Y:S01]  /*c1f0*/  IMAD.MOV.U32 R132, RZ, RZ, 0x40 ;  /* 0x00000040ff847424 */ /* 0x000fe200078e00ff */
[----:B------:R-:W1:Y:S07]  /*c200*/  S2R R143, SR_TID.X ;  /* 0x00000000008f7919 */ /* 0x000e6e0000002100 */
        /* <DEDUP_REMOVED lines=31> */
[----:B----4-:R-:W-:-:S03]  /*c400*/  FADD.FTZ R140, R0, R6 ;  /* 0x00000006008c7221 */ /* 0x010fc60000010000 */
        /* <DEDUP_REMOVED lines=18> */
[----:B------:R-:W-:-:S02]  /*c530*/  LEA.HI R2, R4, R4, RZ, 0x1d ;  /* 0x0000000404027211 */ /* 0x000fc400078fe8ff */
[----:B------:R2:W3:Y:S01]  /*c540*/  @P5 MUFU.RCP R3, R138 ;  /* 0x0000008a00035308 */ /* 0x0004e20000001000 */
[----:B------:R-:W-:Y:S01]  /*c550*/  PLOP3.LUT P4, PT, PT, PT, PT, 0x8, 0x0 ;  /* 0x000000000000781c */ /* 0x000fe20003f8e170 */
[C---:B-1----:R-:W-:Y:S01]  /*c560*/  FMUL.FTZ R148, R0.reuse, R148 ;  /* 0x0000009400947220 */ /* 0x042fe20000410000 */
[----:B------:R-:W-:Y:S01]  /*c570*/  LEA R2, R5, R2, 0x1 ;  /* 0x0000000205027211 */ /* 0x000fe200078e08ff */
[C---:B------:R-:W-:Y:S01]  /*c580*/  FMUL.FTZ R5, R0.reuse, R149 ;  /* 0x0000009500057220 */ /* 0x040fe20000410000 */
[C---:B------:R-:W-:Y:S01]  /*c590*/  FMUL.FTZ R152, R0.reuse, R152 ;  /* 0x0000009800987220 */ /* 0x040fe20000410000 */
        /* <DEDUP_REMOVED lines=21> */
.L_x_69:
        /* <DEDUP_REMOVED lines=24> */
.L_x_70:
        /* <DEDUP_REMOVED lines=15> */
[----:B------:R-:W-:Y:S01]  /*c960*/  FMUL.FTZ R150, R3, R150 ;  /* 0x0000009603967220 */ /* 0x000fe20000410000 */
        /* <DEDUP_REMOVED lines=20> */
[C---:B------:R-:W-:Y:S01]  /*cab0*/  FMUL.FTZ R82, R3.reuse, R82 ;  /* 0x0000005203527220 */ /* 0x040fe20000410000 */
        /* <DEDUP_REMOVED lines=113> */
[----:B-1----:R-:W-:Y:S01]  /*d1d0*/  IADD3 R13, R141, R22, RZ ;  /* 0x000000168d0d7210 */ /* 0x002fe20007ffe0ff */
[----:B------:R1:W-:Y:S01]  /*d1e0*/  STS [R0], R10 ;  /* 0x0000000a00007388 */ /* 0x0003e20000000800 */
[----:B------:R-:W-:Y:S02]  /*d1f0*/  F2FP.BF16.F32.PACK_AB R23, R183, R23 ;  /* 0x00000017b717723e */ /* 0x000fe400000010ff */
[----:B--2---:R-:W-:Y:S01]  /*d200*/  IADD3 R3, R25, R132, RZ ;  /* 0x0000008419037210 */ /* 0x004fe20007ffe0ff */
[----:B------:R2:W-:Y:S01]  /*d210*/  STS [R0+0x400], R9 ;  /* 0x0004000900007388 */ /* 0x0005e20000000800 */
[----:B------:R-:W-:Y:S02]  /*d220*/  F2FP.BF16.F32.PACK_AB R48, R48, R188 ;  /* 0x000000bc3030723e */ /* 0x000fe400000010ff */
[----:B------:R-:W-:Y:S01]  /*d230*/  F2FP.BF16.F32.PACK_AB R47, R191, R47 ;  /* 0x0000002fbf2f723e */ /* 0x000fe200000010ff */
[----:B------:R-:W-:Y:S01]  /*d240*/  STS [R13], R7 ;  /* 0x000000070d007388 */ /* 0x000fe20000000800 */
[----:B------:R-:W-:-:S02]  /*d250*/  F2FP.BF16.F32.PACK_AB R46, R46, R192 ;  /* 0x000000c02e2e723e */ /* 0x000fc400000010ff */
[----:B------:R-:W-:Y:S01]  /*d260*/  F2FP.BF16.F32.PACK_AB R45, R45, R194 ;  /* 0x000000c22d2d723e */ /* 0x000fe200000010ff */
[----:B------:R3:W-:Y:S01]  /*d270*/  STS [R13+0x400], R6 ;  /* 0x000400060d007388 */ /* 0x0007e20000000800 */
[----:B------:R-:W-:Y:S01]  /*d280*/  IADD3 R2, R0, R132, RZ ;  /* 0x0000008400027210 */ /* 0x000fe20007ffe0ff */
[----:B------:R-:W4:Y:S01]  /*d290*/  @!P2 LDC R11, c[0x0][0x270] ;  /* 0x00009c00ff0bab82 */ /* 0x000f220000000800 */
        /* <DEDUP_REMOVED lines=9> */
[----:B-1----:R-:W1:Y:S01]  /*d330*/  @P3 LDC R10, c[0x0][0x2e8] ;  /* 0x0000ba00ff0a3b82 */ /* 0x002e620000000800 */
[----:B------:R-:W-:Y:S01]  /*d340*/  F2FP.BF16.F32.PACK_AB R39, R207, R39 ;  /* 0x00000027cf27723e */ /* 0x000fe200000010ff */
[----:B------:R-:W-:Y:S01]  /*d350*/  STS [R13+0x2400], R20 ;  /* 0x002400140d007388 */ /* 0x000fe20000000800 */
[----:B------:R-:W-:Y:S01]  /*d360*/  F2FP.BF16.F32.PACK_AB R38, R38, R26 ;  /* 0x0000001a2626723e */ /* 0x000fe200000010ff */
[----:B--2---:R-:W2:Y:S01]  /*d370*/  @P3 MUFU.LG2 R9, R55 ;  /* 0x0000003700093308 */ /* 0x004ea20000000c00 */
[----:B------:R-:W-:Y:S01]  /*d380*/  F2FP.BF16.F32.PACK_AB R37, R37, R70 ;  /* 0x000000462525723e */ /* 0x000fe200000010ff */
[----:B------:R-:W-:Y:S01]  /*d390*/  STS [R3], R19 ;  /* 0x0000001303007388 */ /* 0x000fe20000000800 */
[----:B------:R-:W-:-:S02]  /*d3a0*/  F2FP.BF16.F32.PACK_AB R34, R34, R30 ;  /* 0x0000001e2222723e */ /* 0x000fc400000010ff */
[----:B------:R-:W-:Y:S01]  /*d3b0*/  F2FP.BF16.F32.PACK_AB R33, R33, R82 ;  /* 0x000000522121723e */ /* 0x000fe200000010ff */
[----:B------:R2:W-:Y:S01]  /*d3c0*/  STS [R3+0x400], R18 ;  /* 0x0004001203007388 */ /* 0x0005e20000000800 */
[----:B------:R-:W-:Y:S01]  /*d3d0*/  F2FP.BF16.F32.PACK_AB R36, R36, R72 ;  /* 0x000000482424723e */ /* 0x000fe200000010ff */
[----:B---3--:R-:W3:Y:S01]  /*d3e0*/  @P2 LDC.64 R6, c[0x0][0x2c0] ;  /* 0x0000b000ff062b82 */ /* 0x008ee20000000a00 */
[----:B------:R-:W-:Y:S01]  /*d3f0*/  F2FP.BF16.F32.PACK_AB R35, R75, R35 ;  /* 0x000000234b23723e */ /* 0x000fe200000010ff */
[----:B------:R4:W-:Y:S01]  /*d400*/  STS [R5], R16 ;  /* 0x0000001005007388 */ /* 0x0009e20000000800 */
[----:B------:R-:W-:Y:S02]  /*d410*/  F2FP.BF16.F32.PACK_AB R32, R32, R76 ;  /* 0x0000004c2020723e */ /* 0x000fe400000010ff */
[----:B------:R-:W-:Y:S01]  /*d420*/  F2FP.BF16.F32.PACK_AB R31, R79, R31 ;  /* 0x0000001f4f1f723e */ /* 0x000fe200000010ff */
[----:B------:R-:W-:Y:S01]  /*d430*/  STS [R5+0x400], R15 ;  /* 0x0004000f05007388 */ /* 0x000fe20000000800 */
[----:B------:R-:W-:Y:S01]  /*d440*/  F2FP.BF16.F32.PACK_AB R30, R85, R84 ;  /* 0x00000054551e723e */ /* 0x000fe200000010ff */
[----:B------:R-:W1:Y:S01]  /*d450*/  @P2 LDC R8, c[0x0][0x2c0] ;  /* 0x0000b000ff082b82 */ /* 0x000e620000000800 */
        /* <DEDUP_REMOVED lines=36> */
[----:B--2---:R-:W-:Y:S01]  /*d6a0*/  MOV R18, 0x7f800000 ;  /* 0x7f80000000127802 */ /* 0x004fe20000000f00 */
[----:B------:R-:W-:Y:S01]  /*d6b0*/  STS [R25+0x4000], R38 ;  /* 0x0040002619007388 */ /* 0x000fe20000000800 */
[----:B------:R-:W-:-:S02]  /*d6c0*/  MOV R19, 0x7f800000 ;  /* 0x7f80000000137802 */ /* 0x000fc40000000f00 */
[----:B----4-:R-:W-:Y:S01]  /*d6d0*/  MOV R16, 0x7f800000 ;  /* 0x7f80000000107802 */ /* 0x010fe20000000f00 */
        /* <DEDUP_REMOVED lines=13> */
[----:B--2---:R-:W-:-:S03]  /*d7b0*/  MOV R22, 0x7f800000 ;  /* 0x7f80000000167802 */ /* 0x004fc60000000f00 */
[----:B------:R-:W-:Y:S04]  /*d7c0*/  STS [R13+0x6000], R53 ;  /* 0x006000350d007388 */ /* 0x000fe80000000800 */
[----:B------:R-:W-:Y:S01]  /*d7d0*/  STS [R13+0x6400], R52 ;  /* 0x006400340d007388 */ /* 0x000fe20000000800 */
[----:B------:R-:W2:Y:S03]  /*d7e0*/  S2R R12, SR_CTAID.Y ;  /* 0x00000000000c7919 */ /* 0x000ea60000002600 */
[----:B------:R-:W-:Y:S04]  /*d7f0*/  STS [R3+0x4000], R51 ;  /* 0x0040003303007388 */ /* 0x000fe80000000800 */
[----:B------:R-:W-:Y:S04]  /*d800*/  STS [R3+0x4400], R50 ;  /* 0x0044003203007388 */ /* 0x000fe80000000800 */
[----:B------:R-:W-:Y:S01]  /*d810*/  STS [R5+0x4000], R49 ;  /* 0x0040003105007388 */ /* 0x000fe20000000800 */
[----:B----4-:R-:W-:Y:S01]  /*d820*/  @P2 MOV R0, 0x1 ;  /* 0x0000000100002802 */ /* 0x010fe20000000f00 */
[----:B------:R-:W-:-:S02]  /*d830*/  @!P2 IMAD R0, R69, R11, RZ ;  /* 0x0000000b4500a224 */ /* 0x000fc400078e02ff */
[----:B------:R-:W-:Y:S01]  /*d840*/  STS [R5+0x4400], R56 ;  /* 0x0044003805007388 */ /* 0x000fe20000000800 */
[----:B------:R-:W4:Y:S03]  /*d850*/  @P1 LDC R11, c[0x0][0x2e8] ;  /* 0x0000ba00ff0b1b82 */ /* 0x000f260000000800 */
        /* <DEDUP_REMOVED lines=11> */
[----:B-1----:R-:W-:Y:S01]  /*d910*/  @P2 IMAD R5, R7, R6, RZ ;  /* 0x0000000607052224 */ /* 0x002fe200078e02ff */
[----:B------:R-:W-:Y:S01]  /*d920*/  @!P2 MOV R5, R69 ;  /* 0x000000450005a202 */ /* 0x000fe20000000f00 */
[----:B------:R-:W1:Y:S01]  /*d930*/  @P5 LDC R7, c[0x0][0x2e8] ;  /* 0x0000ba00ff075b82 */ /* 0x000e620000000800 */
[----:B------:R-:W-:Y:S01]  /*d940*/  STS [R4+0x6000], R67 ;  /* 0x0060004304007388 */ /* 0x000fe20000000800 */
[----:B------:R-:W4:Y:S03]  /*d950*/  @P1 MUFU.LG2 R6, R139 ;  /* 0x0000008b00061308 */ /* 0x000f260000000c00 */
[----:B------:R4:W-:Y:S03]  /*d960*/  STS [R4+0x6400], R68 ;  /* 0x0064004404007388 */ /* 0x0009e60000000800 */
[----:B------:R-:W-:Y:S06]  /*d970*/  BAR.SYNC.DEFER_BLOCKING 0x0 ;  /* 0x0000000000007b1d */ /* 0x000fec0000010000 */
[----:B------:R-:W1:Y:S01]  /*d980*/  S2R R23, SR_CTAID.Z ;  /* 0x0000000000177919 */ /* 0x000e620000002700 */
[----:B---3--:R-:W-:-:S02]  /*d990*/  @P3 FMUL.FTZ R2, R9, 0.69314718246459960938 ;  /* 0x3f31721809023820 */ /* 0x008fc40000410000 */
[----:B------:R-:W3:Y:S02]  /*d9a0*/  @P5 MUFU.LG2 R9, R138 ;  /* 0x0000008a00095308 */ /* 0x000ee40000000c00 */
[----:B------:R-:W-:Y:S01]  /*d9b0*/  @P3 FFMA.FTZ R22, R136, R10, R2 ;  /* 0x0000000a88163223 */ /* 0x000fe20000010002 */
[----:B--2---:R-:W-:Y:S01]  /*d9c0*/  IMAD R2, R12, R0, RZ ;  /* 0x000000000c027224 */ /* 0x004fe200078e02ff */
[C---:B------:R-:W-:Y:S01]  /*d9d0*/  IADD3 R0, R54.reuse, 0x40, RZ ;  /* 0x0000004036007810 */ /* 0x040fe20007ffe0ff */
[----:B------:R-:W2:Y:S01]  /*d9e0*/  @P6 LDC R12, c[0x0][0x2e8] ;  /* 0x0000ba00ff0c6b82 */ /* 0x000ea20000000800 */
[----:B----4-:R-:W-:Y:S02]  /*d9f0*/  IADD3 R4, R54, 0x20, RZ ;  /* 0x0000002036047810 */ /* 0x010fe40007ffe0ff */
[----:B------:R-:W-:Y:S01]  /*da00*/  SEL R2, R2, RZ, !P4 ;  /* 0x000000ff02027207 */ /* 0x000fe20006000000 */
[----:B-----5:R4:W2:Y:S01]  /*da10*/  LDS.128 R28, [R247+0x3800] ;  /* 0x00380000f71c7984 */ /* 0x0208a20000000c00 */
[----:B------:R-:W-:Y:S01]  /*da20*/  ISETP.GE.AND P2, PT, R0, UR5, PT ;  /* 0x0000000500007c0c */ /* 0x000fe2000bf46270 */
[----:B------:R-:W-:Y:S01]  /*da30*/  IMAD R0, R8, UR6, RZ ;  /* 0x0000000608007c24 */ /* 0x000fe2000f8e02ff */
[----:B------:R-:W-:Y:S01]  /*da40*/  ISETP.GE.AND P4, PT, R4, UR5, PT ;  /* 0x0000000504007c0c */ /* 0x000fe2000bf86270 */
[----:B------:R4:W2:Y:S01]  /*da50*/  LDS.128 R24, [R247+0x7800] ;  /* 0x00780000f7187984 */ /* 0x0008a20000000c00 */
[----:B------:R-:W-:Y:S01]  /*da60*/  @P1 FMUL.FTZ R4, R6, 0.69314718246459960938 ;  /* 0x3f31721806041820 */ /* 0x000fe20000410000 */
[----:B------:R-:W-:Y:S01]  /*da70*/  LEA.HI R6, R208, R143, RZ, 0x5 ;  /* 0x0000008fd0067211 */ /* 0x000fe200078f28ff */
[----:B------:R-:W4:Y:S01]  /*da80*/  @P6 MUFU.LG2 R10, R140 ;  /* 0x0000008c000a6308 */ /* 0x000f220000000c00 */
[----:B------:R-:W-:Y:S01]  /*da90*/  ISETP.GE.AND P3, PT, R3, UR5, PT ;  /* 0x0000000503007c0c */ /* 0x000fe2000bf66270 */
[----:B---3--:R-:W-:Y:S01]  /*daa0*/  @P5 FMUL.FTZ R3, R9, 0.69314718246459960938 ;  /* 0x3f31721809035820 */ /* 0x008fe20000410000 */
[----:B------:R-:W-:-:S03]  /*dab0*/  @P1 FFMA.FTZ R18, R134, R11, R4 ;  /* 0x0000000b86121223 */ /* 0x000fc60000010004 */
[----:B-1----:R-:W-:Y:S01]  /*dac0*/  @P5 FFMA.FTZ R19, R135, R7, R3 ;  /* 0x0000000787135223 */ /* 0x002fe20000010003 */
        /* <DEDUP_REMOVED lines=8> */
[----:B----4-:R-:W-:Y:S01]  /*db50*/  @P6 FMUL.FTZ R3, R10, 0.69314718246459960938 ;  /* 0x3f3172180a036820 */ /* 0x010fe20000410000 */
[----:B------:R-:W-:Y:S02]  /*db60*/  LOP3.LUT P5, RZ, R0, 0x3, RZ, 0xc0, !PT ;  /* 0x0000000300ff7812 */ /* 0x000fe400078ac0ff */
[----:B------:R-:W-:Y:S01]  /*db70*/  IADD3 R2, R54, 0x50, RZ ;  /* 0x0000005036027810 */ /* 0x000fe20007ffe0ff */
[----:B--2---:R-:W-:Y:S01]  /*db80*/  @P6 FFMA.FTZ R16, R133, R12, R3 ;  /* 0x0000000c85106223 */ /* 0x004fe20000010003 */
        /* <DEDUP_REMOVED lines=55> */
.L_x_72:
[----:B------:R-:W-:Y:S05]  /*df00*/  BSYNC B0 ;  /* 0x0000000000007941 */ /* 0x000fea0003800000 */
.L_x_71:
        /* <DEDUP_REMOVED lines=31> */
.L_x_74:
[----:B------:R-:W-:Y:S05]  /*e100*/  BSYNC B0 ;  /* 0x0000000000007941 */ /* 0x000fea0003800000 */
.L_x_73:
        /* <DEDUP_REMOVED lines=19> */
.L_x_76:
[----:B------:R-:W-:Y:S05]  /*e240*/  BSYNC B0 ;  /* 0x0000000000007941 */ /* 0x000fea0003800000 */
.L_x_75:
        /* <DEDUP_REMOVED lines=18> */
.L_x_78:
[----:B------:R-:W-:Y:S05]  /*e370*/  BSYNC B0 ;  /* 0x0000000000007941 */ /* 0x000fea0003800000 */
.L_x_77:
        /* <DEDUP_REMOVED lines=18> */
.L_x_80:
[----:B------:R-:W-:Y:S05]  /*e4a0*/  BSYNC B0 ;  /* 0x0000000000007941 */ /* 0x000fea0003800000 */
.L_x_79:
        /* <DEDUP_REMOVED lines=18> */
.L_x_82:
[----:B------:R-:W-:Y:S05]  /*e5d0*/  BSYNC B0 ;  /* 0x0000000000007941 */ /* 0x000fea0003800000 */
.L_x_81:
        /* <DEDUP_REMOVED lines=18> */
.L_x_84:
[----:B------:R-:W-:Y:S05]  /*e700*/  BSYNC B0 ;  /* 0x0000000000007941 */ /* 0x000fea0003800000 */
.L_x_83:
        /* <DEDUP_REMOVED lines=18> */
.L_x_86:
[----:B------:R-:W-:Y:S05]  /*e830*/  BSYNC B0 ;  /* 0x0000000000007941 */ /* 0x000fea0003800000 */
.L_x_85:
        /* <DEDUP_REMOVED lines=16> */
.L_x_61:
        /* <DEDUP_REMOVED lines=86> */
.L_x_88:
[----:B------:R-:W-:Y:S05]  /*eea0*/  BSYNC B0 ;  /* 0x0000000000007941 */ /* 0x000fea0003800000 */
.L_x_87:
        /* <DEDUP_REMOVED lines=18> */
.L_x_90:
[----:B------:R-:W-:Y:S05]  /*efd0*/  BSYNC B0 ;  /* 0x0000000000007941 */ /* 0x000fea0003800000 */
.L_x_89:
        /* <DEDUP_REMOVED lines=18> */
.L_x_92:
[----:B------:R-:W-:Y:S05]  /*f100*/  BSYNC B0 ;  /* 0x0000000000007941 */ /* 0x000fea0003800000 */
.L_x_91:
        /* <DEDUP_REMOVED lines=17> */
.L_x_94:
[----:B------:R-:W-:Y:S05]  /*f220*/  BSYNC B0 ;  /* 0x0000000000007941 */ /* 0x000fea0003800000 */
.L_x_93:
        /* <DEDUP_REMOVED lines=17> */
.L_x_96:
[----:B------:R-:W-:Y:S05]  /*f340*/  BSYNC B0 ;  /* 0x0000000000007941 */ /* 0x000fea0003800000 */
.L_x_95:
        /* <DEDUP_REMOVED lines=17> */
.L_x_98:
[----:B------:R-:W-:Y:S05]  /*f460*/  BSYNC B0 ;  /* 0x0000000000007941 */ /* 0x000fea0003800000 */
.L_x_97:
        /* <DEDUP_REMOVED lines=16> */
.L_x_100:
[----:B------:R-:W-:Y:S05]  /*f570*/  BSYNC B0 ;  /* 0x0000000000007941 */ /* 0x000fea0003800000 */
.L_x_99:
        /* <DEDUP_REMOVED lines=16> */
.L_x_102:
[----:B------:R-:W-:Y:S05]  /*f680*/  BSYNC B0 ;  /* 0x0000000000007941 */ /* 0x000fea0003800000 */
.L_x_101:
        /* <DEDUP_REMOVED lines=10> */
.L_x_104:
[----:B------:R-:W-:Y:S05]  /*f730*/  BSYNC B0 ;  /* 0x0000000000007941 */ /* 0x000fea0003800000 */
.L_x_103:
        /* <DEDUP_REMOVED lines=15> */
.L_x_106:
[----:B------:R-:W-:Y:S05]  /*f830*/  BSYNC B0 ;  /* 0x0000000000007941 */ /* 0x000fea0003800000 */
.L_x_105:
        /* <DEDUP_REMOVED lines=10> */
.L_x_108:
[----:B------:R-:W-:Y:S05]  /*f8e0*/  BSYNC B0 ;  /* 0x0000000000007941 */ /* 0x000fea0003800000 */
.L_x_107:
        /* <DEDUP_REMOVED lines=10> */
.L_x_110:
[----:B------:R-:W-:Y:S05]  /*f990*/  BSYNC B0 ;  /* 0x0000000000007941 */ /* 0x000fea0003800000 */
.L_x_109:
        /* <DEDUP_REMOVED lines=10> */
.L_x_112:
[----:B------:R-:W-:Y:S05]  /*fa40*/  BSYNC B0 ;  /* 0x0000000000007941 */ /* 0x000fea0003800000 */
.L_x_111:
        /* <DEDUP_REMOVED lines=10> */
.L_x_114:
[----:B------:R-:W-:Y:S05]  /*faf0*/  BSYNC B0 ;  /* 0x0000000000007941 */ /* 0x000fea0003800000 */
.L_x_113:
        /* <DEDUP_REMOVED lines=10> */
.L_x_116:
[----:B------:R-:W-:Y:S05]  /*fba0*/  BSYNC B0 ;  /* 0x0000000000007941 */ /* 0x000fea0003800000 */
.L_x_115:
        /* <DEDUP_REMOVED lines=10> */
.L_x_117:
        /* <DEDUP_REMOVED lines=11> */
.L_x_2916:


//--------------------- .text._ZN5flash16flash_fwd_kernelI23Flash_fwd_kernel_traitsILi128ELi128ELi64ELi4ELb0ELb0EN7cutlass10bfloat16_tE19Flash_kernel_traitsILi128ELi128ELi64ELi4ES3_EELb0ELb0ELb0ELb0ELb1ELb1ELb0ELb0EEEvNS_16Flash_fwd_paramsE --------------------------
	.section	.text._ZN5flash16flash_fwd_kernelI23Flash_fwd_kernel_traitsILi128ELi128ELi64ELi4ELb0ELb0EN7cutlass10bfloat16_tE19Flash_kernel_traitsILi128ELi128ELi64ELi4ES3_EELb0ELb0ELb0ELb0ELb1ELb1ELb0ELb0EEEvNS_16Flash_fwd_paramsE,"ax",@progbits
	.align	128
        .global         _ZN5flash16flash_fwd_kernelI23Flash_fwd_kernel_traitsILi128ELi128ELi64ELi4ELb0ELb0EN7cutlass10bfloat16_tE19Flash_kernel_traitsILi128ELi128ELi64ELi4ES3_EELb0ELb0ELb0ELb0ELb1ELb1ELb0ELb0EEEvNS_16Flash_fwd_paramsE
        .type           _ZN5flash16flash_fwd_kernelI23Flash_fwd_kernel_traitsILi128ELi128ELi64ELi4ELb0ELb0EN7cutlass10bfloat16_tE19Flash_kernel_traitsILi128ELi128ELi64ELi4ES3_EELb0ELb0ELb0ELb0ELb1ELb1ELb0ELb0EEEvNS_16Flash_fwd_paramsE,@function
        .size           _ZN5flash16flash_fwd_kernelI23Flash_fwd_kernel_traitsILi128ELi128ELi64ELi4ELb0ELb0EN7cutlass10bfloat16_tE19Flash_kernel_traitsILi128ELi128ELi64ELi4ES3_EELb0ELb0ELb0ELb0ELb1ELb1ELb0ELb0EEEvNS_16Flash_fwd_paramsE,(.L_x_2917 - _ZN5flash16flash_fwd_kernelI23Flash_fwd_kernel_traitsILi128ELi128ELi64ELi4ELb0ELb0EN7cutlass10bfloat16_tE19Flash_kernel_traitsILi128ELi128ELi64ELi4ES3_EELb0ELb0ELb0ELb0ELb1ELb1ELb0ELb0EEEvNS_16Flash_fwd_paramsE)
        .other          _ZN5flash16flash_fwd_kernelI23Flash_fwd_kernel_traitsILi128ELi128ELi64ELi4ELb0ELb0EN7cutlass10bfloat16_tE19Flash_kernel_traitsILi128ELi128ELi64ELi4ES3_EELb0ELb0ELb0ELb0ELb1ELb1ELb0ELb0EEEvNS_16Flash_fwd_paramsE,@"STO_CUDA_ENTRY STV_DEFAULT"
_ZN5flash16flash_fwd_kernelI23Flash_fwd_kernel_traitsILi128ELi128ELi64ELi4ELb0ELb0EN7cutlass10bfloat16_tE19Flash_kernel_traitsILi128ELi128ELi64ELi4ES3_EELb0ELb0ELb0ELb0ELb1ELb1ELb0ELb0EEEvNS_16Flash_fwd_paramsE:
.text._ZN5flash16flash_fwd_kernelI23Flash_fwd_kernel_traitsILi128ELi128ELi64ELi4ELb0ELb0EN7cutlass10bfloat16_tE19Flash_kernel_traitsILi128ELi128ELi64ELi4ES3_EELb0ELb0ELb0ELb0ELb1ELb1ELb0ELb0EEEvNS_16Flash_fwd_paramsE:
[----:B------:R-:W1:Y:S08]  /*0000*/  LDC R1, c[0x0][0x28] ;  /* 0x00000a00ff017b82 */ /* 0x000e700000000800 */
[----:B------:R-:W2:Y:S01]  /*0010*/  LDC.64 R2, c[0x0][0x300] ;  /* 0x0000c000ff027b82 */ /* 0x000ea20000000a00 */
[----:B------:R-:W3:Y:S01]  /*0020*/  S2R R29, SR_CTAID.Y ;  /* 0x00000000001d7919 */ /* 0x000ee20000002600 */
[----:B------:R-:W-:Y:S01]  /*0030*/  IMAD.MOV.U32 R19, RZ, RZ, RZ ;  /* 0x000000ffff137224 */ /* 0x000fe200078e00ff */
[----:B------:R-:W-:Y:S01]  /*0040*/  ULDC.64 UR16, c[0x0][0x208] ;  /* 0x0000820000107ab9 */ /* 0x000fe20000000a00 */
[----:B------:R-:W-:Y:S01]  /*0050*/  ULDC UR4, c[0x0][0x2c4] ;  /* 0x0000b10000047ab9 */ /* 0x000fe20000000800 */
[----:B-1----:R-:W-:-:S03]  /*0060*/  VIADD R1, R1, 0xffffff60 ;  /* 0xffffff6001017836 */ /* 0x002fc60000000000 */
[----:B------:R-:W1:Y:S01]  /*0070*/  LDC.64 R4, c[0x0][0x308] ;  /* 0x0000c200ff047b82 */ /* 0x000e620000000a00 */
[----:B--2---:R-:W-:-:S04]  /*0080*/  ISETP.NE.U32.AND P0, PT, R2, RZ, PT ;  /* 0x000000ff0200720c */ /* 0x004fc80003f05070 */
[----:B------:R-:W-:Y:S02]  /*0090*/  ISETP.NE.AND.EX P0, PT, R3, RZ, PT, P0 ;  /* 0x000000ff0300720c */ /* 0x000fe40003f05300 */
[----:B-1----:R-:W-:-:S04]  /*00a0*/  ISETP.NE.U32.AND P3, PT, R4, RZ, PT ;  /* 0x000000ff0400720c */ /* 0x002fc80003f65070 */
[----:B------:R-:W-:-:S07]  /*00b0*/  ISETP.NE.AND.EX P3, PT, R5, RZ, PT, P3 ;  /* 0x000000ff0500720c */ /* 0x000fce0003f65330 */
[----:B------:R-:W3:Y:S02]  /*00c0*/  @P0 LDC.64 R2, c[0x0][0x300] ;  /* 0x0000c000ff020b82 */ /* 0x000ee40000000a00 */
[----:B---3--:R-:W-:-:S05]  /*00d0*/  @P0 IMAD.WIDE R2, R29, 0x4, R2 ;  /* 0x000000041d020825 */ /* 0x008fca00078e0202 */
[----:B------:R1:W5:Y:S02]  /*00e0*/  @P0 LDG.E R19, desc[UR16][R2.64] ;  /* 0x0000001002130981 */ /* 0x000364000c1e1900 */
[----:B-1----:R-:W1:Y:S02]  /*00f0*/  @P3 LDC.64 R2, c[0x0][0x308] ;  /* 0x0000c200ff023b82 */ /* 0x002e640000000a00 */
[----:B-1----:R-:W-:-:S05]  /*0100*/  @P3 IMAD.WIDE R2, R29, 0x4, R2 ;  /* 0x000000041d023825 */ /* 0x002fca00078e0202 */
[----:B------:R1:W5:Y:S01]  /*0110*/  @P3 LDG.E R23, desc[UR16][R2.64] ;  /* 0x0000001002173981 */ /* 0x000362000c1e1900 */
[----:B------:R-:W2:Y:S02]  /*0120*/  S2R R14, SR_CTAID.X ;  /* 0x00000000000e7919 */ /* 0x000ea40000002500 */
[----:B--2---:R-:W-:-:S05]  /*0130*/  IMAD.SHL.U32 R0, R14, 0x80, RZ ;  /* 0x000000800e007824 */ /* 0x004fca00078e00ff */
[----:B------:R-:W-:-:S13]  /*0140*/  ISETP.GE.AND P0, PT, R0, UR4, PT ;  /* 0x0000000400007c0c */ /* 0x000fda000bf06270 */
[----:B-1----:R-:W-:Y:S05]  /*0150*/  @P0 EXIT ;  /* 0x000000000000094d */ /* 0x002fea0003800000 */
[----:B------:R-:W1:Y:S01]  /*0160*/  LDC R28, c[0x0][0x278] ;  /* 0x00009e00ff1c7b82 */ /* 0x000e620000000800 */
[----:B------:R-:W2:Y:S01]  /*0170*/  S2R R6, SR_TID.X ;  /* 0x0000000000067919 */ /* 0x000ea20000002100 */
[----:B------:R-:W-:Y:S01]  /*0180*/  SHF.R.S32.HI R27, RZ, 0x1f, R29 ;  /* 0x0000001fff1b7819 */ /* 0x000fe2000001141d */
[----:B------:R-:W-:Y:S01]  /*0190*/  ULDC.64 UR4, c[0x0][0x228] ;  /* 0x00008a0000047ab9 */ /* 0x000fe20000000a00 */
[----:B------:R-:W-:Y:S01]  /*01a0*/  ULDC.64 UR6, c[0x0][0x240] ;  /* 0x0000900000067ab9 */ /* 0x000fe20000000a00 */
[----:B------:R-:W3:Y:S01]  /*01b0*/  S2R R30, SR_CTAID.Z ;  /* 0x00000000001e7919 */ /* 0x000ee20000002700 */
[----:B------:R-:W-:Y:S01]  /*01c0*/  ULDC.64 UR8, c[0x0][0x210] ;  /* 0x0000840000087ab9 */ /* 0x000fe20000000a00 */
[----:B------:R-:W-:Y:S01]  /*01d0*/  ULDC.64 UR12, c[0x0][0x248] ;  /* 0x00009200000c7ab9 */ /* 0x000fe20000000a00 */
[----:B------:R-:W4:Y:S01]  /*01e0*/  S2UR UR10, SR_CgaCtaId ;  /* 0x00000000000a79c3 */ /* 0x000f220000008800 */
[----:B-----5:R-:W-:Y:S01]  /*01f0*/  @P3 IMAD.IADD R152, R23, 0x1, -R19 ;  /* 0x0000000117983824 */ /* 0x020fe200078e0a13 */
[----:B------:R-:W-:-:S02]  /*0200*/  USHF.L.U64.HI UR19, UR12, 0x6, UR13 ;  /* 0x000000060c137899 */ /* 0x000fc4000801020d */
[----:B------:R-:W-:Y:S02]  /*0210*/  USHF.L.U32 UR20, UR12, 0x6, URZ ;  /* 0x000000060c147899 */ /* 0x000fe4000800063f */
[----:B------:R-:W-:Y:S02]  /*0220*/  USHF.L.U32 UR14, UR12, 0x5, URZ ;  /* 0x000000050c0e7899 */ /* 0x000fe4000800063f */
[----:B------:R-:W-:Y:S01]  /*0230*/  USHF.L.U64.HI UR15, UR12, 0x5, UR13 ;  /* 0x000000050c0f7899 */ /* 0x000fe2000801020d */
[----:B-1----:R-:W-:-:S05]  /*0240*/  IABS R0, R28 ;  /* 0x0000001c00007213 */ /* 0x002fca0000000000 */
[----:B------:R-:W-:-:S04]  /*0250*/  IMAD.MOV.U32 R26, RZ, RZ, R0 ;  /* 0x000000ffff1a7224 */ /* 0x000fc800078e0000 */
[----:B------:R-:W1:Y:S01]  /*0260*/  I2F.RP R3, R26 ;  /* 0x0000001a00037306 */ /* 0x000e620000209400 */
[----:B--2---:R-:W-:Y:S02]  /*0270*/  SHF.R.S32.HI R4, RZ, 0x1f, R6 ;  /* 0x0000001fff047819 */ /* 0x004fe40000011406 */
[----:B---3--:R-:W-:Y:S02]  /*0280*/  SHF.R.S32.HI R18, RZ, 0x1f, R30 ;  /* 0x0000001fff127819 */ /* 0x008fe4000001141e */
[CC--:B------:R-:W-:Y:S02]  /*0290*/  LEA.HI R17, R4.reuse, R6.reuse, RZ, 0x3 ;  /* 0x0000000604117211 */ /* 0x0c0fe400078f18ff */
[----:B------:R-:W-:Y:S02]  /*02a0*/  LEA.HI R0, R4, R6, RZ, 0x4 ;  /* 0x0000000604007211 */ /* 0x000fe400078f20ff */
[----:B------:R-:W-:Y:S02]  /*02b0*/  LOP3.LUT R2, R17, 0xfffffff8, RZ, 0xc0, !PT ;  /* 0xfffffff811027812 */ /* 0x000fe400078ec0ff */
[----:B------:R-:W-:-:S02]  /*02c0*/  LOP3.LUT R5, R0, 0xfffffff0, RZ, 0xc0, !PT ;  /* 0xfffffff000057812 */ /* 0x000fc400078ec0ff */
[----:B------:R-:W-:Y:S01]  /*02d0*/  SHF.R.S32.HI R8, RZ, 0x3, R17 ;  /* 0x00000003ff087819 */ /* 0x000fe20000011411 */
[----:B-1----:R-:W1:Y:S01]  /*02e0*/  MUFU.RCP R7, R3 ;  /* 0x0000000300077308 */ /* 0x002e620000001000 */
[----:B------:R-:W-:Y:S01]  /*02f0*/  IMAD.IADD R22, R6, 0x1, -R2 ;  /* 0x0000000106167824 */ /* 0x000fe200078e0a02 */
[-C--:B------:R-:W-:Y:S01]  /*0300*/  LEA.HI R16, R4, R6.reuse, RZ, 0x6 ;  /* 0x0000000604107211 */ /* 0x080fe200078f30ff */
[----:B------:R-:W-:Y:S01]  /*0310*/  IMAD.IADD R5, R6, 0x1, -R5 ;  /* 0x0000000106057824 */ /* 0x000fe200078e0a05 */
[----:B------:R-:W-:Y:S01]  /*0320*/  LEA.HI R25, R4, R6, RZ, 0x5 ;  /* 0x0000000604197211 */ /* 0x000fe200078f28ff */
[----:B------:R-:W-:Y:S01]  /*0330*/  IMAD.SHL.U32 R12, R22, 0x8, RZ ;  /* 0x00000008160c7824 */ /* 0x000fe200078e00ff */
[----:B------:R-:W-:Y:S01]  /*0340*/  SHF.R.S32.HI R10, RZ, 0x4, R0 ;  /* 0x00000004ff0a7819 */ /* 0x000fe20000011400 */
[----:B------:R-:W-:Y:S01]  /*0350*/  IMAD.SHL.U32 R6, R8, 0x40, RZ ;  /* 0x0000004008067824 */ /* 0x000fe200078e00ff */
[----:B------:R-:W-:Y:S01]  /*0360*/  SHF.R.S32.HI R9, RZ, 0x1f, R8 ;  /* 0x0000001fff097819 */ /* 0x000fe20000011408 */
[----:B------:R-:W-:Y:S01]  /*0370*/  IMAD R2, R27, UR4, RZ ;  /* 0x000000041b027c24 */ /* 0x000fe2000f8e02ff */
[----:B------:R-:W-:-:S02]  /*0380*/  SHF.R.S32.HI R13, RZ, 0x1f, R12 ;  /* 0x0000001fff0d7819 */ /* 0x000fc4000001140c */
[----:B------:R-:W-:Y:S01]  /*0390*/  LEA.HI R4, R0, R10, RZ, 0x1 ;  /* 0x0000000a00047211 */ /* 0x000fe200078f08ff */
[----:B------:R-:W-:Y:S01]  /*03a0*/  IMAD R11, R29, UR5, R2 ;  /* 0x000000051d0b7c24 */ /* 0x000fe2000f8e0202 */
[----:B------:R-:W-:Y:S01]  /*03b0*/  LOP3.LUT R0, R6, 0x1c0, RZ, 0xc0, !PT ;  /* 0x000001c006007812 */ /* 0x000fe200078ec0ff */
[----:B------:R-:W-:Y:S01]  /*03c0*/  IMAD.WIDE R14, R14, 0x80, R8 ;  /* 0x000000800e0e7825 */ /* 0x000fe200078e0208 */
[----:B------:R-:W-:Y:S02]  /*03d0*/  LOP3.LUT R6, R4, 0xfffffffe, RZ, 0xc0, !PT ;  /* 0xfffffffe04067812 */ /* 0x000fe400078ec0ff */
[----:B------:R-:W-:Y:S01]  /*03e0*/  LOP3.LUT R4, R0, 0x38, R12, 0xf8, !PT ;  /* 0x0000003800047812 */ /* 0x000fe200078ef80c */
[----:B-1----:R-:W-:Y:S01]  /*03f0*/  VIADD R7, R7, 0xffffffe ;  /* 0x0ffffffe07077836 */ /* 0x002fe20000000000 */
[----:B------:R-:W-:Y:S01]  /*0400*/  SHF.R.U32.HI R0, RZ, 0x3, R0 ;  /* 0x00000003ff007819 */ /* 0x000fe20000011600 */
[----:B------:R-:W-:Y:S01]  /*0410*/  IMAD.WIDE.U32 R2, R29, UR4, R12 ;  /* 0x000000041d027c25 */ /* 0x000fe2000f8e000c */
[----:B------:R-:W-:-:S03]  /*0420*/  ULDC.64 UR4, c[0x0][0x258] ;  /* 0x0000960000047ab9 */ /* 0x000fc60000000a00 */
[----:B------:R-:W1:Y:S01]  /*0430*/  F2I.FTZ.U32.TRUNC.NTZ R7, R7 ;  /* 0x0000000700077305 */ /* 0x000e62000021f000 */
[----:B------:R-:W-:Y:S01]  /*0440*/  IMAD.IADD R3, R3, 0x1, R11 ;  /* 0x0000000103037824 */ /* 0x000fe200078e020b */
[----:B------:R-:W-:Y:S01]  /*0450*/  LOP3.LUT R11, R4, R0, RZ, 0x3c, !PT ;  /* 0x00000000040b7212 */ /* 0x000fe200078e3cff */
[----:B------:R-:W-:Y:S01]  /*0460*/  IMAD.IADD R21, R10, 0x1, -R6 ;  /* 0x000000010a157824 */ /* 0x000fe200078e0a06 */
[----:B------:R-:W-:Y:S01]  /*0470*/  SHF.R.S32.HI R0, RZ, 0x1f, R5 ;  /* 0x0000001fff007819 */ /* 0x000fe20000011405 */
[----:B------:R-:W-:Y:S02]  /*0480*/  IMAD R4, R18, UR4, RZ ;  /* 0x0000000412047c24 */ /* 0x000fe4000f8e02ff */
[----:B------:R-:W-:Y:S01]  /*0490*/  IMAD.SHL.U32 R10, R16, 0x8, RZ ;  /* 0x00000008100a7824 */ /* 0x000fe200078e00ff */
[----:B------:R-:W-:Y:S01]  /*04a0*/  LEA.HI R20, R0, R5, RZ, 0x3 ;  /* 0x0000000500147211 */ /* 0x000fe200078f18ff */
[C---:B------:R-:W-:Y:S01]  /*04b0*/  IMAD R4, R30.reuse, UR5, R4 ;  /* 0x000000051e047c24 */ /* 0x040fe2000f8e0204 */
[----:B------:R-:W-:Y:S01]  /*04c0*/  UMOV UR5, 0x400 ;  /* 0x0000040000057882 */ /* 0x000fe20000000000 */
[----:B------:R-:W-:Y:S01]  /*04d0*/  IMAD.WIDE.U32 R2, R30, UR4, R2 ;  /* 0x000000041e027c25 */ /* 0x000fe2000f8e0002 */
[----:B------:R-:W-:Y:S01]  /*04e0*/  LOP3.LUT R6, R20, 0xfffffff8, RZ, 0xc0, !PT ;  /* 0xfffffff814067812 */ /* 0x000fe200078ec0ff */
[----:B----4-:R-:W-:Y:S01]  /*04f0*/  ULEA UR5, UR10, UR5, 0x18 ;  /* 0x000000050a057291 */ /* 0x010fe2000f8ec03f */
[----:B------:R-:W-:Y:S01]  /*0500*/  LOP3.LUT R11, R11, 0x7ffffe00, R10, 0xf8, !PT ;  /* 0x7ffffe000b0b7812 */ /* 0x000fe200078ef80a */
[----:B-1----:R-:W-:Y:S01]  /*0510*/  IMAD.MOV R0, RZ, RZ, -R7 ;  /* 0x000000ffff007224 */ /* 0x002fe200078e0a07 */
[----:B------:R-:W-:Y:S01]  /*0520*/  USHF.L.U32 UR4, UR6, 0x5, URZ ;  /* 0x0000000506047899 */ /* 0x000fe2000800063f */
[----:B------:R-:W-:Y:S01]  /*0530*/  IMAD.IADD R96, R5, 0x1, -R6 ;  /* 0x0000000105607824 */ /* 0x000fe200078e0a06 */
[----:B------:R-:W-:Y:S01]  /*0540*/  ULDC.64 UR10, c[0x0][0x250] ;  /* 0x00009400000a7ab9 */ /* 0x000fe20000000a00 */
[----:B------:R-:W-:Y:S01]  /*0550*/  IMAD R0, R0, R26, RZ ;  /* 0x0000001a00007224 */ /* 0x000fe200078e02ff */
[----:B------:R-:W-:Y:S01]  /*0560*/  LEA R247, R11, UR5, 0x1 ;  /* 0x000000050bf77c11 */ /* 0x000fe2000f8e08ff */
[----:B------:R-:W-:Y:S01]  /*0570*/  IMAD.MOV.U32 R6, RZ, RZ, RZ ;  /* 0x000000ffff067224 */ /* 0x000fe200078e00ff */
[----:B------:R-:W-:Y:S01]  /*0580*/  USHF.L.U32 UR18, UR10, 0x5, URZ ;  /* 0x000000050a127899 */ /* 0x000fe2000800063f */
[----:B------:R-:W-:Y:S01]  /*0590*/  IMAD.IADD R3, R3, 0x1, R4 ;  /* 0x0000000103037824 */ /* 0x000fe200078e0204 */
[----:B------:R-:W-:Y:S01]  /*05a0*/  USHF.L.U64.HI UR21, UR10, 0x5, UR11 ;  /* 0x000000050a157899 */ /* 0x000fe2000801020b */
[----:B------:R-:W-:-:S02]  /*05b0*/  IMAD R10, R15, UR6, RZ ;  /* 0x000000060f0a7c24 */ /* 0x000fc4000f8e02ff */
[----:B------:R-:W-:-:S04]  /*05c0*/  IMAD.HI.U32 R7, R7, R0, R6 ;  /* 0x0000000007077227 */ /* 0x000fc800078e0006 */
[----:B------:R-:W-:Y:S02]  /*05d0*/  IMAD.SHL.U32 R0, R22, 0x40, RZ ;  /* 0x0000004016007824 */ /* 0x000fe400078e00ff */
[C---:B------:R-:W-:Y:S02]  /*05e0*/  IMAD R10, R14.reuse, UR7, R10 ;  /* 0x000000070e0a7c24 */ /* 0x040fe4000f8e020a */
[----:B------:R-:W-:Y:S01]  /*05f0*/  IMAD.WIDE.U32 R4, R14, UR6, R2 ;  /* 0x000000060e047c25 */ /* 0x000fe2000f8e0002 */
[----:B------:R-:W-:Y:S02]  /*0600*/  IABS R14, R30 ;  /* 0x0000001e000e7213 */ /* 0x000fe40000000000 */
[----:B------:R-:W-:Y:S01]  /*0610*/  LOP3.LUT R0, R0, 0x1c0, RZ, 0xc0, !PT ;  /* 0x000001c000007812 */ /* 0x000fe200078ec0ff */
[----:B------:R-:W-:Y:S01]  /*0620*/  IMAD.IADD R3, R5, 0x1, R10 ;  /* 0x0000000105037824 */ /* 0x000fe200078e020a */
[----:B------:R-:W-:Y:S01]  /*0630*/  LEA R2, P0, R4, UR8, 0x1 ;  /* 0x0000000804027c11 */ /* 0x000fe2000f8008ff */
[----:B------:R-:W-:Y:S01]  /*0640*/  USHF.L.U64.HI UR8, UR6, 0x5, UR7 ;  /* 0x0000000506087899 */ /* 0x000fe20008010207 */
[----:B------:R-:W-:-:S02]  /*0650*/  LOP3.LUT R6, R0, 0x8, R17, 0xf8, !PT ;  /* 0x0000000800067812 */ /* 0x000fc400078ef811 */
[----:B------:R-:W-:Y:S01]  /*0660*/  SHF.R.U32.HI R5, RZ, 0x3, R0 ;  /* 0x00000003ff057819 */ /* 0x000fe20000011600 */
[----:B------:R-:W-:Y:S01]  /*0670*/  IMAD.HI.U32 R0, R7, R14, RZ ;  /* 0x0000000e07007227 */ /* 0x000fe200078e00ff */
[----:B------:R-:W-:Y:S01]  /*0680*/  LEA.HI.X R3, R4, UR9, R3, 0x1, P0 ;  /* 0x0000000904037c11 */ /* 0x000fe200080f0c03 */
[----:B------:R-:W1:Y:S01]  /*0690*/  @!P3 LDC.64 R16, c[0x0][0x318] ;  /* 0x0000c600ff10bb82 */ /* 0x000e620000000a00 */
[----:B------:R-:W-:Y:S01]  /*06a0*/  IADD3 R4, P0, R2, UR4, RZ ;  /* 0x0000000402047c10 */ /* 0x000fe2000ff1e0ff */
[----:B------:R-:W-:Y:S01]  /*06b0*/  IMAD.MOV R10, RZ, RZ, -R0 ;  /* 0x000000ffff0a7224 */ /* 0x000fe200078e0a00 */
[----:B------:R-:W-:Y:S01]  /*06c0*/  LOP3.LUT R24, R6, R5, RZ, 0x3c, !PT ;  /* 0x0000000506187212 */ /* 0x000fe200078e3cff */
[----:B------:R-:W-:Y:S01]  /*06d0*/  @!PT LDS RZ, [RZ] ;  /* 0x00000000fffff984 */ /* 0x000fe20000000800 */
[----:B------:R-:W-:Y:S01]  /*06e0*/  @!PT LDS RZ, [RZ] ;  /* 0x00000000fffff984 */ /* 0x000fe20000000800 */
[----:B------:R-:W-:Y:S01]  /*06f0*/  @!PT LDS RZ, [RZ] ;  /* 0x00000000fffff984 */ /* 0x000fe20000000800 */
[----:B------:R-:W-:Y:S01]  /*0700*/  LDGSTS.E.BYPASS.LTC128B.128 [R247], desc[UR16][R2.64] ;  /* 0x0000000002f77fae */ /* 0x000fe2000b901d50 */
[----:B------:R-:W-:Y:S01]  /*0710*/  IADD3.X R5, R3, UR8, RZ, P0, !PT ;  /* 0x0000000803057c10 */ /* 0x000fe200087fe4ff */
[----:B------:R-:W-:Y:S01]  /*0720*/  IMAD R10, R26, R10, R14 ;  /* 0x0000000a1a0a7224 */ /* 0x000fe200078e020e */
[----:B------:R-:W-:Y:S01]  /*0730*/  IADD3 R11, P0, R8, R19, RZ ;  /* 0x00000013080b7210 */ /* 0x000fe20007f1e0ff */
[----:B------:R2:W-:Y:S01]  /*0740*/  LDGSTS.E.BYPASS.LTC128B.128 [R247+0x4000], desc[UR16][R2.64+0x80] ;  /* 0x0400008002f77fae */ /* 0x0005e2000b901d50 */
[----:B------:R-:W3:Y:S01]  /*0750*/  @!P3 LDC.64 R14, c[0x0][0x2c8] ;  /* 0x0000b200ff0ebb82 */ /* 0x000ee20000000a00 */
[----:B------:R-:W-:Y:S01]  /*0760*/  ULDC.64 UR6, c[0x0][0x230] ;  /* 0x00008c0000067ab9 */ /* 0x000fe20000000a00 */
[----:B------:R-:W-:Y:S01]  /*0770*/  LEA.HI.X.SX32 R18, R19, R9, 0x1, P0 ;  /* 0x0000000913127211 */ /* 0x000fe200000f0eff */
[----:B------:R-:W-:Y:S04]  /*0780*/  LDGSTS.E.BYPASS.LTC128B.128 [R247+0x800], desc[UR16][R4.64] ;  /* 0x0080000004f77fae */ /* 0x000fe8000b901d50 */
[----:B------:R4:W-:Y:S01]  /*0790*/  LDGSTS.E.BYPASS.LTC128B.128 [R247+0x4800], desc[UR16][R4.64+0x80] ;  /* 0x0480008004f77fae */ /* 0x0009e2000b901d50 */
[----:B-1----:R-:W-:-:S04]  /*07a0*/  @!P3 ISETP.NE.U32.AND P2, PT, R16, RZ, PT ;  /* 0x000000ff1000b20c */ /* 0x002fc80003f45070 */
[----:B------:R-:W-:Y:S02]  /*07b0*/  @!P3 ISETP.NE.AND.EX P2, PT, R17, RZ, PT, P2 ;  /* 0x000000ff1100b20c */ /* 0x000fe40003f45320 */
[----:B--2---:R-:W-:-:S04]  /*07c0*/  IADD3 R2, P1, R4, UR4, RZ ;  /* 0x0000000404027c10 */ /* 0x004fc8000ff3e0ff */
[----:B------:R-:W-:Y:S02]  /*07d0*/  IADD3.X R3, R5, UR8, RZ, P1, !PT ;  /* 0x0000000805037c10 */ /* 0x000fe40008ffe4ff */
[----:B------:R-:W-:Y:S02]  /*07e0*/  ISETP.GT.U32.AND P1, PT, R26, R10, PT ;  /* 0x0000000a1a00720c */ /* 0x000fe40003f24070 */
[----:B------:R-:W-:Y:S01]  /*07f0*/  IADD3 R6, P0, R2, UR4, RZ ;  /* 0x0000000402067c10 */ /* 0x000fe2000ff1e0ff */
[----:B------:R-:W-:Y:S03]  /*0800*/  LDGSTS.E.BYPASS.LTC128B.128 [R247+0x1000], desc[UR16][R2.64] ;  /* 0x0100000002f77fae */ /* 0x000fe6000b901d50 */
[----:B------:R-:W-:Y:S01]  /*0810*/  IADD3.X R7, R3, UR8, RZ, P0, !PT ;  /* 0x0000000803077c10 */ /* 0x000fe200087fe4ff */
[----:B------:R1:W-:Y:S01]  /*0820*/  LDGSTS.E.BYPASS.LTC128B.128 [R247+0x5000], desc[UR16][R2.64+0x80] ;  /* 0x0500008002f77fae */ /* 0x0003e2000b901d50 */
[----:B----4-:R-:W-:-:S03]  /*0830*/  IADD3 R4, P0, R6, UR4, RZ ;  /* 0x0000000406047c10 */ /* 0x010fc6000ff1e0ff */
[----:B------:R-:W-:Y:S01]  /*0840*/  LDGSTS.E.BYPASS.LTC128B.128 [R247+0x1800], desc[UR16][R6.64] ;  /* 0x0180000006f77fae */ /* 0x000fe2000b901d50 */
[----:B------:R-:W-:Y:S01]  /*0850*/  IADD3.X R5, R7, UR8, RZ, P0, !PT ;  /* 0x0000000807057c10 */ /* 0x000fe200087fe4ff */
[----:B------:R-:W-:Y:S02]  /*0860*/  @!P1 IMAD.IADD R10, R10, 0x1, -R26 ;  /* 0x000000010a0a9824 */ /* 0x000fe400078e0a1a */
[----:B------:R2:W-:Y:S01]  /*0870*/  LDGSTS.E.BYPASS.LTC128B.128 [R247+0x5800], desc[UR16][R6.64+0x80] ;  /* 0x0580008006f77fae */ /* 0x0005e2000b901d50 */
[----:B------:R-:W-:Y:S01]  /*0880*/  @!P1 VIADD R0, R0, 0x1 ;  /* 0x0000000100009836 */ /* 0x000fe20000000000 */
[----:B------:R-:W-:Y:S02]  /*0890*/  ISETP.NE.AND P1, PT, R28, RZ, PT ;  /* 0x000000ff1c00720c */ /* 0x000fe40003f25270 */
[----:B------:R-:W-:Y:S01]  /*08a0*/  ISETP.GE.U32.AND P4, PT, R10, R26, PT ;  /* 0x0000001a0a00720c */ /* 0x000fe20003f86070 */
[----:B------:R-:W-:Y:S04]  /*08b0*/  LDGSTS.E.BYPASS.LTC128B.128 [R247+0x2000], desc[UR16][R4.64] ;  /* 0x0200000004f77fae */ /* 0x000fe8000b901d50 */
[----:B------:R4:W-:Y:S08]  /*08c0*/  LDGSTS.E.BYPASS.LTC128B.128 [R247+0x6000], desc[UR16][R4.64+0x80] ;  /* 0x0600008004f77fae */ /* 0x0009f0000b901d50 */
[----:B------:R-:W-:-:S02]  /*08d0*/  @P4 VIADD R0, R0, 0x1 ;  /* 0x0000000100004836 */ /* 0x000fc40000000000 */
[----:B-1----:R-:W-:Y:S02]  /*08e0*/  IMAD R2, R18, UR12, RZ ;  /* 0x0000000c12027c24 */ /* 0x002fe4000f8e02ff */
[----:B------:R-:W-:Y:S02]  /*08f0*/  IMAD.MOV.U32 R9, RZ, RZ, R0 ;  /* 0x000000ffff097224 */ /* 0x000fe400078e0000 */
[C---:B------:R-:W-:Y:S01]  /*0900*/  IMAD R8, R11.reuse, UR13, R2 ;  /* 0x0000000d0b087c24 */ /* 0x040fe2000f8e0202 */
[----:B------:R-:W-:Y:S01]  /*0910*/  IADD3 R2, P0, R4, UR4, RZ ;  /* 0x0000000404027c10 */ /* 0x000fe2000ff1e0ff */
[----:B--2---:R-:W-:-:S03]  /*0920*/  IMAD.WIDE.U32 R6, R11, UR12, R12 ;  /* 0x0000000c0b067c25 */ /* 0x004fc6000f8e000c */
[----:B------:R-:W-:-:S05]  /*0930*/  IADD3.X R3, R5, UR8, RZ, P0, !PT ;  /* 0x0000000805037c10 */ /* 0x000fca00087fe4ff */
[----:B------:R-:W-:Y:S01]  /*0940*/  LDGSTS.E.BYPASS.LTC128B.128 [R247+0x2800], desc[UR16][R2.64] ;  /* 0x0280000002f77fae */ /* 0x000fe2000b901d50 */
[----:B----4-:R-:W-:Y:S01]  /*0950*/  IMAD.IADD R5, R7, 0x1, R8 ;  /* 0x0000000107057824 */ /* 0x010fe200078e0208 */
[----:B------:R-:W-:Y:S01]  /*0960*/  LOP3.LUT R7, R30, R28, RZ, 0x3c, !PT ;  /* 0x0000001c1e077212 */ /* 0x000fe200078e3cff */
[----:B------:R-:W-:Y:S01]  /*0970*/  IMAD.MOV.U32 R4, RZ, RZ, R6 ;  /* 0x000000ffff047224 */ /* 0x000fe200078e0006 */
[----:B---3--:R-:W-:Y:S01]  /*0980*/  @!P3 SEL R6, R15, RZ, P2 ;  /* 0x000000ff0f06b207 */ /* 0x008fe20001000000 */
[----:B------:R1:W-:Y:S01]  /*0990*/  LDGSTS.E.BYPASS.LTC128B.128 [R247+0x6800], desc[UR16][R2.64+0x80] ;  /* 0x0680008002f77fae */ /* 0x0003e2000b901d50 */
[----:B------:R-:W-:Y:S01]  /*09a0*/  ISETP.GE.AND P0, PT, R7, RZ, PT ;  /* 0x000000ff0700720c */ /* 0x000fe20003f06270 */
[----:B------:R-:W-:Y:S01]  /*09b0*/  IMAD R7, R27, UR6, RZ ;  /* 0x000000061b077c24 */ /* 0x000fe2000f8e02ff */
[----:B------:R-:W-:Y:S01]  /*09c0*/  @!P3 IADD3 R152, R6, R14, -R19 ;  /* 0x0000000e0698b210 */ /* 0x000fe20007ffe813 */
[----:B------:R-:W-:-:S04]  /*09d0*/  IMAD.WIDE.U32 R4, R29, UR6, R4 ;  /* 0x000000061d047c25 */ /* 0x000fc8000f8e0004 */
[----:B------:R-:W-:Y:S01]  /*09e0*/  IMAD R0, R29, UR7, R7 ;  /* 0x000000071d007c24 */ /* 0x000fe2000f8e0207 */
[----:B------:R-:W-:Y:S01]  /*09f0*/  ULDC.64 UR6, c[0x0][0x260] ;  /* 0x0000980000067ab9 */ /* 0x000fe20000000a00 */
[----:B------:R-:W-:-:S04]  /*0a00*/  VIADD R8, R152, 0x3f ;  /* 0x0000003f98087836 */ /* 0x000fc80000000000 */
[----:B------:R-:W-:Y:S01]  /*0a10*/  @!P0 IMAD.MOV R9, RZ, RZ, -R9 ;  /* 0x000000ffff098224 */ /* 0x000fe200078e0a09 */
[----:B------:R-:W-:-:S04]  /*0a20*/  @!P1 LOP3.LUT R9, RZ, R28, RZ, 0x33, !PT ;  /* 0x0000001cff099212 */ /* 0x000fc800078e33ff */
[----:B------:R-:W-:Y:S02]  /*0a30*/  SHF.R.S32.HI R10, RZ, 0x1f, R9 ;  /* 0x0000001fff0a7819 */ /* 0x000fe40000011409 */
[----:B-1----:R-:W-:-:S04]  /*0a40*/  IADD3 R2, P2, R2, UR4, RZ ;  /* 0x0000000402027c10 */ /* 0x002fc8000ff5e0ff */
[----:B------:R-:W-:Y:S02]  /*0a50*/  IADD3.X R3, R3, UR8, RZ, P2, !PT ;  /* 0x0000000803037c10 */ /* 0x000fe400097fe4ff */
[----:B------:R-:W-:Y:S01]  /*0a60*/  IADD3 R6, P2, R2, UR4, RZ ;  /* 0x0000000402067c10 */ /* 0x000fe2000ff5e0ff */
[----:B------:R-:W-:Y:S02]  /*0a70*/  UIADD3 UR4, UR5, 0x8000, URZ ;  /* 0x0000800005047890 */ /* 0x000fe4000fffe03f */
[----:B------:R-:W-:Y:S01]  /*0a80*/  LDGSTS.E.BYPASS.LTC128B.128 [R247+0x3000], desc[UR16][R2.64] ;  /* 0x0300000002f77fae */ /* 0x000fe2000b901d50 */
[----:B------:R-:W-:Y:S01]  /*0a90*/  IADD3.X R7, R3, UR8, RZ, P2, !PT ;  /* 0x0000000803077c10 */ /* 0x000fe200097fe4ff */
[----:B------:R-:W-:Y:S02]  /*0aa0*/  ULDC.64 UR8, c[0x0][0x268] ;  /* 0x00009a0000087ab9 */ /* 0x000fe40000000a00 */
[----:B------:R1:W-:Y:S04]  /*0ab0*/  LDGSTS.E.BYPASS.LTC128B.128 [R247+0x7000], desc[UR16][R2.64+0x80] ;  /* 0x0700008002f77fae */ /* 0x0003e8000b901d50 */
[----:B------:R-:W-:Y:S04]  /*0ac0*/  LDGSTS.E.BYPASS.LTC128B.128 [R247+0x3800], desc[UR16][R6.64] ;  /* 0x0380000006f77fae */ /* 0x000fe8000b901d50 */
[----:B------:R2:W-:Y:S01]  /*0ad0*/  LDGSTS.E.BYPASS.LTC128B.128 [R247+0x7800], desc[UR16][R6.64+0x80] ;  /* 0x0780008006f77fae */ /* 0x0005e2000b901d50 */
[----:B-1----:R-:W-:Y:S01]  /*0ae0*/  IMAD.IADD R3, R5, 0x1, R0 ;  /* 0x0000000105037824 */ /* 0x002fe200078e0200 */
[----:B------:R-:W-:Y:S01]  /*0af0*/  SHF.R.S32.HI R0, RZ, 0x1f, R8 ;  /* 0x0000001fff007819 */ /* 0x000fe20000011408 */
[----:B------:R-:W-:-:S02]  /*0b00*/  IMAD.MOV.U32 R2, RZ, RZ, R4 ;  /* 0x000000ffff027224 */ /* 0x000fc400078e0004 */
[----:B------:R-:W-:Y:S01]  /*0b10*/  IMAD R4, R10, UR6, RZ ;  /* 0x000000060a047c24 */ /* 0x000fe2000f8e02ff */
[----:B------:R-:W-:Y:S01]  /*0b20*/  LEA.HI R246, R0, R8, RZ, 0x6 ;  /* 0x0000000800f67211 */ /* 0x000fe200078f30ff */
[----:B------:R-:W-:Y:S02]  /*0b30*/  IMAD R0, R18, UR10, RZ ;  /* 0x0000000a12007c24 */ /* 0x000fe4000f8e02ff */
[----:B------:R-:W-:Y:S01]  /*0b40*/  IMAD.WIDE.U32 R32, R9, UR6, R2 ;  /* 0x0000000609207c25 */ /* 0x000fe2000f8e0002 */
[----:B------:R-:W-:-:S03]  /*0b50*/  LEA.HI.SX32 R8, R246, 0xffffffff, 0x1a ;  /* 0xfffffffff6087811 */ /* 0x000fc600078fd2ff */
[----:B------:R-:W-:Y:S01]  /*0b60*/  IMAD R4, R9, UR7, R4 ;  /* 0x0000000709047c24 */ /* 0x000fe2000f8e0204 */
[----:B------:R-:W-:Y:S01]  /*0b70*/  ULDC.64 UR6, c[0x0][0x238] ;  /* 0x00008e0000067ab9 */ /* 0x000fe20000000a00 */
[C---:B------:R-:W-:Y:S01]  /*0b80*/  IMAD R0, R11.reuse, UR11, R0 ;  /* 0x0000000b0b007c24 */ /* 0x040fe2000f8e0200 */
[----:B------:R-:W-:Y:S01]  /*0b90*/  STL.64 [R1+0x50], R32 ;  /* 0x0000502001007387 */ /* 0x000fe20000100a00 */
[----:B------:R-:W-:Y:S01]  /*0ba0*/  IMAD.WIDE.U32 R2, R11, UR10, R12 ;  /* 0x0000000a0b027c25 */ /* 0x000fe2000f8e000c */
[----:B------:R-:W-:-:S03]  /*0bb0*/  SHF.R.S32.HI R11, RZ, 0x1f, R8 ;  /* 0x0000001fff0b7819 */ /* 0x000fc60000011408 */
[----:B------:R-:W-:Y:S02]  /*0bc0*/  IMAD R5, R8, UR19, RZ ;  /* 0x0000001308057c24 */ /* 0x000fe4000f8e02ff */
[----:B------:R-:W-:Y:S02]  /*0bd0*/  IMAD.IADD R161, R33, 0x1, R4 ;  /* 0x0000000121a17824 */ /* 0x000fe400078e0204 */
[----:B------:R-:W-:Y:S02]  /*0be0*/  IMAD.MOV.U32 R160, RZ, RZ, R32 ;  /* 0x000000ffffa07224 */ /* 0x000fe400078e0020 */
[----:B------:R-:W-:Y:S02]  /*0bf0*/  IMAD.IADD R3, R3, 0x1, R0 ;  /* 0x0000000103037824 */ /* 0x000fe400078e0200 */
[----:B--2---:R-:W-:Y:S01]  /*0c00*/  IMAD R7, R27, UR6, RZ ;  /* 0x000000061b077c24 */ /* 0x004fe2000f8e02ff */
[----:B------:R-:W-:Y:S01]  /*0c10*/  STL.64 [R1+0x40], R160 ;  /* 0x000040a001007387 */ /* 0x000fe20000100a00 */
[----:B------:R-:W-:-:S02]  /*0c20*/  IMAD R0, R11, UR20, R5 ;  /* 0x000000140b007c24 */ /* 0x000fc4000f8e0205 */
[----:B------:R-:W-:-:S04]  /*0c30*/  IMAD.WIDE.U32 R4, R8, UR20, R160 ;  /* 0x0000001408047c25 */ /* 0x000fc8000f8e00a0 */
[C---:B------:R-:W-:Y:S02]  /*0c40*/  IMAD R7, R29.reuse, UR7, R7 ;  /* 0x000000071d077c24 */ /* 0x040fe4000f8e0207 */
[----:B------:R-:W-:Y:S01]  /*0c50*/  IMAD.WIDE.U32 R2, R29, UR6, R2 ;  /* 0x000000061d027c25 */ /* 0x000fe2000f8e0002 */
[----:B------:R-:W-:Y:S02]  /*0c60*/  ULDC.64 UR6, c[0x0][0x218] ;  /* 0x0000860000067ab9 */ /* 0x000fe40000000a00 */
[----:B------:R-:W-:Y:S01]  /*0c70*/  LEA R6, P0, R4, UR6, 0x1 ;  /* 0x0000000604067c11 */ /* 0x000fe2000f8008ff */
[----:B------:R-:W-:Y:S02]  /*0c80*/  IMAD.IADD R0, R5, 0x1, R0 ;  /* 0x0000000105007824 */ /* 0x000fe400078e0200 */
[----:B------:R-:W-:-:S03]  /*0c90*/  IMAD.IADD R3, R3, 0x1, R7 ;  /* 0x0000000103037824 */ /* 0x000fc600078e0207 */
[----:B------:R-:W-:Y:S01]  /*0ca0*/  LEA.HI.X R7, R4, UR7, R0, 0x1, P0 ;  /* 0x0000000704077c11 */ /* 0x000fe200080f0c00 */
[----:B------:R-:W-:Y:S01]  /*0cb0*/  IMAD.WIDE.U32 R12, R9, UR8, R2 ;  /* 0x00000008090c7c25 */ /* 0x000fe2000f8e0002 */
[----:B------:R-:W-:-:S03]  /*0cc0*/  IADD3 R4, P0, R6, UR14, RZ ;  /* 0x0000000e06047c10 */ /* 0x000fc6000ff1e0ff */
[----:B------:R-:W-:Y:S01]  /*0cd0*/  LDGSTS.E.BYPASS.LTC128B.128 [R247+0x8000], desc[UR16][R6.64] ;  /* 0x0800000006f77fae */ /* 0x000fe2000b901d50 */
[----:B------:R-:W-:Y:S01]  /*0ce0*/  IADD3.X R5, R7, UR15, RZ, P0, !PT ;  /* 0x0000000f07057c10 */ /* 0x000fe200087fe4ff */
[----:B------:R-:W-:Y:S01]  /*0cf0*/  IMAD R0, R10, UR8, RZ ;  /* 0x000000080a007c24 */ /* 0x000fe2000f8e02ff */
[----:B------:R-:W-:Y:S01]  /*0d00*/  IADD3 R2, P0, R4, UR14, RZ ;  /* 0x0000000e04027c10 */ /* 0x000fe2000ff1e0ff */
[----:B------:R1:W-:Y:S02]  /*0d10*/  LDGSTS.E.BYPASS.LTC128B.128 [R247+0xa000], desc[UR16][R6.64+0x80] ;  /* 0x0a00008006f77fae */ /* 0x0003e4000b901d50 */
[----:B------:R-:W-:Y:S01]  /*0d20*/  IMAD R9, R9, UR9, R0 ;  /* 0x0000000909097c24 */ /* 0x000fe2000f8e0200 */
[----:B------:R-:W-:Y:S01]  /*0d30*/  IADD3.X R3, R5, UR15, RZ, P0, !PT ;  /* 0x0000000f05037c10 */ /* 0x000fe200087fe4ff */
[----:B------:R-:W-:Y:S01]  /*0d40*/  LDGSTS.E.BYPASS.LTC128B.128 [R247+0x8800], desc[UR16][R4.64] ;  /* 0x0880000004f77fae */ /* 0x000fe2000b901d50 */
[----:B------:R-:W-:Y:S01]  /*0d50*/  IMAD R0, R11, UR10, RZ ;  /* 0x0000000a0b007c24 */ /* 0x000fe2000f8e02ff */
[----:B------:R-:W-:-:S02]  /*0d60*/  ULDC.64 UR8, c[0x0][0x220] ;  /* 0x0000880000087ab9 */ /* 0x000fc40000000a00 */
[----:B------:R2:W-:Y:S01]  /*0d70*/  LDGSTS.E.BYPASS.LTC128B.128 [R247+0xa800], desc[UR16][R4.64+0x80] ;  /* 0x0a80008004f77fae */ /* 0x0005e2000b901d50 */
[----:B------:R-:W-:-:S03]  /*0d80*/  IMAD R0, R8, UR11, R0 ;  /* 0x0000000b08007c24 */ /* 0x000fc6000f8e0200 */
[----:B------:R-:W-:Y:S04]  /*0d90*/  LDGSTS.E.BYPASS.LTC128B.128 [R247+0x9000], desc[UR16][R2.64] ;  /* 0x0900000002f77fae */ /* 0x000fe8000b901d50 */
[----:B------:R3:W-:Y:S04]  /*0da0*/  LDGSTS.E.BYPASS.LTC128B.128 [R247+0xb000], desc[UR16][R2.64+0x80] ;  /* 0x0b00008002f77fae */ /* 0x0007e8000b901d50 */
[----:B------:R-:W-:Y:S01]  /*0db0*/  STL.64 [R1+0x48], R12 ;  /* 0x0000480c01007387 */ /* 0x000fe20000100a00 */
[----:B-1----:R-:W-:-:S04]  /*0dc0*/  IMAD.WIDE.U32 R6, R8, UR10, RZ ;  /* 0x0000000a08067c25 */ /* 0x002fc8000f8e00ff */
[----:B------:R-:W-:Y:S01]  /*0dd0*/  IMAD.IADD R0, R7, 0x1, R0 ;  /* 0x0000000107007824 */ /* 0x000fe200078e0200 */
[----:B--2---:R-:W-:-:S04]  /*0de0*/  IADD3 R4, P0, R2, UR14, RZ ;  /* 0x0000000e02047c10 */ /* 0x004fc8000ff1e0ff */
[----:B------:R-:W-:Y:S02]  /*0df0*/  IADD3.X R5, R3, UR15, RZ, P0, !PT ;  /* 0x0000000f03057c10 */ /* 0x000fe400087fe4ff */
[----:B------:R-:W-:Y:S01]  /*0e00*/  LEA R7, P0, R6, R12, 0x6 ;  /* 0x0000000c06077211 */ /* 0x000fe200078030ff */
[----:B---3--:R-:W-:Y:S02]  /*0e10*/  IMAD.IADD R2, R13, 0x1, R9 ;  /* 0x000000010d027824 */ /* 0x008fe400078e0209 */
[----:B------:R-:W-:Y:S01]  /*0e20*/  LDGSTS.E.BYPASS.LTC128B.128 [R247+0x9800], desc[UR16][R4.64] ;  /* 0x0980000004f77fae */ /* 0x000fe2000b901d50 */
[----:B------:R-:W-:-:S03]  /*0e30*/  IMAD.SHL.U32 R3, R21, 0x8, RZ ;  /* 0x0000000815037824 */ /* 0x000fc600078e00ff */
[----:B------:R1:W-:Y:S01]  /*0e40*/  LDGSTS.E.BYPASS.LTC128B.128 [R247+0xb800], desc[UR16][R4.64+0x80] ;  /* 0x0b80008004f77fae */ /* 0x0003e2000b901d50 */
[----:B------:R-:W-:Y:S01]  /*0e50*/  LEA.HI.X R6, R6, R2, R0, 0x6, P0 ;  /* 0x0000000206067211 */ /* 0x000fe200000f3400 */
[----:B------:R-:W-:Y:S02]  /*0e60*/  IMAD R0, R21, 0x200, R24 ;  /* 0x0000020015007824 */ /* 0x000fe400078e0218 */
[----:B------:R-:W0:Y:S03]  /*0e70*/  LDGDEPBAR ;  /* 0x00000000000079af */ /* 0x000e260000000000 */
[----:B------:R-:W-:Y:S01]  /*0e80*/  LEA R233, R0, UR4, 0x1 ;  /* 0x0000000400e97c11 */ /* 0x000fe2000f8e08ff */
[----:B------:R2:W-:Y:S04]  /*0e90*/  STL [R1+0x3c], R2 ;  /* 0x00003c0201007387 */ /* 0x0005e80000100800 */
[----:B------:R-:W-:Y:S01]  /*0ea0*/  VIADD R238, R233, 0x20 ;  /* 0x00000020e9ee7836 */ /* 0x000fe20000000000 */
[----:B-1----:R-:W-:Y:S01]  /*0eb0*/  LEA R4, P0, R7, UR8, 0x1 ;  /* 0x0000000807047c11 */ /* 0x002fe2000f8008ff */
[----:B------:R-:W-:-:S04]  /*0ec0*/  DEPBAR.LE SB0, 0x0 ;  /* 0x000080000000791a */ /* 0x000fc80000000000 */
[----:B------:R-:W-:Y:S01]  /*0ed0*/  LEA.HI.X R5, R7, UR9, R6, 0x1, P0 ;  /* 0x0000000907057c11 */ /* 0x000fe200080f0c06 */
[----:B------:R-:W-:Y:S01]  /*0ee0*/  BAR.SYNC.DEFER_BLOCKING 0x0 ;  /* 0x0000000000007b1d */ /* 0x000fe20000010000 */
[----:B--2---:R-:W-:Y:S02]  /*0ef0*/  IMAD.SHL.U32 R2, R96, 0x40, RZ ;  /* 0x0000004060027824 */ /* 0x004fe400078e00ff */
[----:B------:R-:W-:Y:S01]  /*0f00*/  IMAD.SHL.U32 R6, R20, 0x40, RZ ;  /* 0x0000004014067824 */ /* 0x000fe200078e00ff */
[----:B------:R-:W-:Y:S01]  /*0f10*/  LEA R20, R0, UR5, 0x1 ;  /* 0x0000000500147c11 */ /* 0x000fe2000f8e08ff */
[----:B------:R-:W-:Y:S01]  /*0f20*/  IMAD.MOV.U32 R0, RZ, RZ, 0x40 ;  /* 0x00000040ff007424 */ /* 0x000fe200078e00ff */
[----:B------:R-:W-:Y:S02]  /*0f30*/  LOP3.LUT R2, R2, 0x1c0, RZ, 0xc0, !PT ;  /* 0x000001c002027812 */ /* 0x000fe400078ec0ff */
[----:B------:R-:W-:Y:S02]  /*0f40*/  LOP3.LUT R153, R6, 0xfffffe00, RZ, 0xc0, !PT ;  /* 0xfffffe0006997812 */ /* 0x000fe400078ec0ff */
[----:B------:R-:W-:-:S02]  /*0f50*/  LOP3.LUT R7, R2, 0x8, R3, 0xf8, !PT ;  /* 0x0000000802077812 */ /* 0x000fc400078ef803 */
[----:B------:R-:W-:Y:S02]  /*0f60*/  SHF.R.U32.HI R3, RZ, 0x3, R2 ;  /* 0x00000003ff037819 */ /* 0x000fe40000011602 */
[----:B------:R-:W-:Y:S02]  /*0f70*/  IADD3 R2, P0, R4, UR18, RZ ;  /* 0x0000001204027c10 */ /* 0x000fe4000ff1e0ff */
[----:B------:R-:W-:Y:S02]  /*0f80*/  LOP3.LUT R154, R7, R3, RZ, 0x3c, !PT ;  /* 0x00000003079a7212 */ /* 0x000fe400078e3cff */
[----:B------:R-:W-:Y:S02]  /*0f90*/  SHF.R.S32.HI R7, RZ, 0x5, R25 ;  /* 0x00000005ff077819 */ /* 0x000fe40000011419 */
[----:B------:R-:W-:Y:S02]  /*0fa0*/  IADD3.X R3, R5, UR21, RZ, P0, !PT ;  /* 0x0000001505037c10 */ /* 0x000fe400087fe4ff */
[----:B------:R-:W-:Y:S01]  /*0fb0*/  IADD3 R6, P1, R2, UR18, RZ ;  /* 0x0000001202067c10 */ /* 0x000fe2000ff3e0ff */
[----:B------:R-:W-:Y:S01]  /*0fc0*/  @!PT LDS RZ, [RZ] ;  /* 0x00000000fffff984 */ /* 0x000fe20000000800 */
[----:B------:R-:W-:Y:S01]  /*0fd0*/  @!PT LDS RZ, [RZ] ;  /* 0x00000000fffff984 */ /* 0x000fe20000000800 */
[----:B------:R-:W-:Y:S01]  /*0fe0*/  @!PT LDS RZ, [RZ] ;  /* 0x00000000fffff984 */ /* 0x000fe20000000800 */
[----:B------:R-:W-:Y:S04]  /*0ff0*/  LDGSTS.E.BYPASS.LTC128B.128 [R247+0xc000], desc[UR16][R4.64] ;  /* 0x0c00000004f77fae */ /* 0x000fe8000b901d50 */
[----:B------:R1:W-:Y:S04]  /*1000*/  LDGSTS.E.BYPASS.LTC128B.128 [R247+0xe000], desc[UR16][R4.64+0x80] ;  /* 0x0e00008004f77fae */ /* 0x0003e8000b901d50 */
[----:B------:R-:W-:Y:S04]  /*1010*/  LDGSTS.E.BYPASS.LTC128B.128 [R247+0xc800], desc[UR16][R2.64] ;  /* 0x0c80000002f77fae */ /* 0x000fe8000b901d50 */
[----:B------:R2:W-:Y:S01]  /*1020*/  LDGSTS.E.BYPASS.LTC128B.128 [R247+0xe800], desc[UR16][R2.64+0x80] ;  /* 0x0e80008002f77fae */ /* 0x0005e2000b901d50 */
[----:B-1----:R-:W-:Y:S01]  /*1030*/  IMAD R5, R7, 0x400, R153 ;  /* 0x0000040007057824 */ /* 0x002fe200078e0299 */
[----:B------:R-:W-:-:S02]  /*1040*/  IADD3 R4, P0, R6, UR18, RZ ;  /* 0x0000001206047c10 */ /* 0x000fc4000ff1e0ff */
[----:B------:R-:W-:Y:S02]  /*1050*/  IADD3.X R7, R3, UR21, RZ, P1, !PT ;  /* 0x0000001503077c10 */ /* 0x000fe40008ffe4ff */
[----:B------:R-:W-:Y:S01]  /*1060*/  LOP3.LUT P1, RZ, R96, 0x2, RZ, 0xc0, !PT ;  /* 0x0000000260ff7812 */ /* 0x000fe2000782c0ff */
[----:B--2---:R-:W-:Y:S01]  /*1070*/  IMAD.IADD R2, R5, 0x1, R154 ;  /* 0x0000000105027824 */ /* 0x004fe200078e029a */
[----:B------:R-:W-:Y:S01]  /*1080*/  IADD3.X R5, R7, UR21, RZ, P0, !PT ;  /* 0x0000001507057c10 */ /* 0x000fe200087fe4ff */
[----:B------:R-:W-:Y:S01]  /*1090*/  LDGSTS.E.BYPASS.LTC128B.128 [R247+0xd000], desc[UR16][R6.64] ;  /* 0x0d00000006f77fae */ /* 0x000fe2000b901d50 */
[----:B------:R-:W-:Y:S01]  /*10a0*/  LOP3.LUT P0, RZ, R22, 0x2, RZ, 0xc0, !PT ;  /* 0x0000000216ff7812 */ /* 0x000fe2000780c0ff */
[----:B------:R-:W-:Y:S01]  /*10b0*/  IMAD.MOV.U32 R3, RZ, RZ, 0x20 ;  /* 0x00000020ff037424 */ /* 0x000fe200078e00ff */
[----:B------:R-:W-:Y:S01]  /*10c0*/  LEA R234, R2, UR5, 0x1 ;  /* 0x0000000502ea7c11 */ /* 0x000fe2000f8e08ff */
[----:B------:R-:W-:Y:S03]  /*10d0*/  LDGSTS.E.BYPASS.LTC128B.128 [R247+0xf000], desc[UR16][R6.64+0x80] ;  /* 0x0f00008006f77fae */ /* 0x000fe6000b901d50 */
[----:B------:R-:W-:Y:S01]  /*10e0*/  SEL R3, R3, 0xffffffe0, !P1 ;  /* 0xffffffe003037807 */ /* 0x000fe20004800000 */
[----:B------:R-:W-:Y:S01]  /*10f0*/  LDGSTS.E.BYPASS.LTC128B.128 [R247+0xd800], desc[UR16][R4.64] ;  /* 0x0d80000004f77fae */ /* 0x000fe2000b901d50 */
[----:B------:R-:W-:-:S03]  /*1100*/  LOP3.LUT P1, RZ, R96, 0x4, RZ, 0xc0, !PT ;  /* 0x0000000460ff7812 */ /* 0x000fc6000782c0ff */
[----:B------:R1:W-:Y:S01]  /*1110*/  LDGSTS.E.BYPASS.LTC128B.128 [R247+0xf800], desc[UR16][R4.64+0x80] ;  /* 0x0f80008004f77fae */ /* 0x0003e2000b901d50 */
[----:B------:R-:W-:Y:S01]  /*1120*/  IMAD.IADD R235, R234, 0x1, R3 ;  /* 0x00000001eaeb7824 */ /* 0x000fe200078e0203 */
[----:B------:R-:W-:Y:S01]  /*1130*/  SEL R2, R0, 0xffffffc0, !P1 ;  /* 0xffffffc000027807 */ /* 0x000fe20004800000 */
[----:B------:R-:W-:Y:S01]  /*1140*/  @P0 VIADD R238, R233, 0xffffffe0 ;  /* 0xffffffe0e9ee0836 */ /* 0x000fe20000000000 */
[----:B------:R-:W-:Y:S01]  /*1150*/  LDSM.16.M88.4 R16, [R20+0x8000] ;  /* 0x008000001410783b */ /* 0x000fe20000000200 */
[----:B------:R-:W-:Y:S02]  /*1160*/  LOP3.LUT P0, RZ, R22, 0x4, RZ, 0xc0, !PT ;  /* 0x0000000416ff7812 */ /* 0x000fe4000780c0ff */
[--C-:B------:R-:W-:Y:S01]  /*1170*/  IMAD.IADD R237, R234, 0x1, R2.reuse ;  /* 0x00000001eaed7824 */ /* 0x100fe200078e0202 */
[----:B------:R-:W-:Y:S01]  /*1180*/  LDSM.16.M88.4 R32, [R20+0x8800] ;  /* 0x008800001420783b */ /* 0x000fe20000000200 */
[----:B------:R-:W-:Y:S01]  /*1190*/  SEL R0, R0, 0xffffffc0, !P0 ;  /* 0xffffffc000007807 */ /* 0x000fe20004000000 */
[----:B------:R-:W-:Y:S01]  /*11a0*/  IMAD.IADD R236, R235, 0x1, R2 ;  /* 0x00000001ebec7824 */ /* 0x000fe200078e0202 */
[----:B------:R-:W-:Y:S01]  /*11b0*/  ISETP.GE.AND P0, PT, R152, 0x41, PT ;  /* 0x000000419800780c */ /* 0x000fe20003f06270 */
[----:B------:R-:W-:Y:S02]  /*11c0*/  LDSM.16.M88.4 R28, [R20+0x9000] ;  /* 0x00900000141c783b */ /* 0x000fe40000000200 */
[----:B------:R-:W-:-:S02]  /*11d0*/  IMAD.IADD R232, R233, 0x1, R0 ;  /* 0x00000001e9e87824 */ /* 0x000fc400078e0200 */
[----:B------:R-:W-:Y:S01]  /*11e0*/  LDSM.16.M88.4 R24, [R20+0x9800] ;  /* 0x009800001418783b */ /* 0x000fe20000000200 */
[----:B------:R-:W-:-:S03]  /*11f0*/  IMAD.IADD R231, R0, 0x1, R238 ;  /* 0x0000000100e77824 */ /* 0x000fc600078e02ee */
[----:B------:R-:W2:Y:S04]  /*1200*/  LDSM.16.M88.4 R8, [R234] ;  /* 0x00000000ea08783b */ /* 0x000ea80000000200 */
[----:B------:R-:W-:Y:S04]  /*1210*/  LDSM.16.M88.4 R12, [R235+0x2000] ;  /* 0x00200000eb0c783b */ /* 0x000fe80000000200 */
[----:B-1----:R-:W1:Y:S04]  /*1220*/  LDSM.16.M88.4 R4, [R234+0x2000] ;  /* 0x00200000ea04783b */ /* 0x002e680000000200 */
[----:B------:R-:W3:Y:S04]  /*1230*/  LDSM.16.M88.4 R68, [R238+0x1800] ;  /* 0x00180000ee44783b */ /* 0x000ee80000000200 */
[----:B------:R-:W4:Y:S04]  /*1240*/  LDSM.16.M88.4 R48, [R238+0x800] ;  /* 0x00080000ee30783b */ /* 0x000f280000000200 */
[----:B------:R-:W4:Y:S04]  /*1250*/  LDSM.16.M88.4 R40, [R238] ;  /* 0x00000000ee28783b */ /* 0x000f280000000200 */
[----:B------:R-:W4:Y:S04]  /*1260*/  LDSM.16.M88.4 R56, [R238+0x1000] ;  /* 0x00100000ee38783b */ /* 0x000f280000000200 */
[----:B------:R-:W0:Y:S01]  /*1270*/  LDGDEPBAR ;  /* 0x00000000000079af */ /* 0x000e220000000000 */
[C---:B--2---:R-:W-:Y:S06]  /*1280*/  HMMA.16816.F32.BF16 R80, R8.reuse, R16, RZ ;  /* 0x000000100850723c */ /* 0x044fec00000418ff */
[----:B------:R-:W-:Y:S06]  /*1290*/  HMMA.16816.F32.BF16 R104, R8, R18, RZ ;  /* 0x000000120868723c */ /* 0x000fec00000418ff */
[C---:B-1----:R-:W-:Y:S06]  /*12a0*/  HMMA.16816.F32.BF16 R76, R4.reuse, R16, RZ ;  /* 0x00000010044c723c */ /* 0x042fec00000418ff */
[C---:B------:R-:W-:Y:S01]  /*12b0*/  HMMA.16816.F32.BF16 R72, R4.reuse, R18, RZ ;  /* 0x000000120448723c */ /* 0x040fe200000418ff */
[----:B------:R-:W1:Y:S05]  /*12c0*/  LDSM.16.M88.4 R16, [R235] ;  /* 0x00000000eb10783b */ /* 0x000e6a0000000200 */
[C---:B------:R-:W-:Y:S06]  /*12d0*/  HMMA.16816.F32.BF16 R64, R4.reuse, R32, RZ ;  /* 0x000000200440723c */ /* 0x040fec00000418ff */
[C---:B------:R-:W-:Y:S06]  /*12e0*/  HMMA.16816.F32.BF16 R52, R4.reuse, R28, RZ ;  /* 0x0000001c0434723c */ /* 0x040fec00000418ff */
[C---:B------:R-:W-:Y:S06]  /*12f0*/  HMMA.16816.F32.BF16 R36, R4.reuse, R24, RZ ;  /* 0x000000180424723c */ /* 0x040fec00000418ff */
[C---:B------:R-:W-:Y:S06]  /*1300*/  HMMA.16816.F32.BF16 R60, R4.reuse, R34, RZ ;  /* 0x00000022043c723c */ /* 0x040fec00000418ff */
[C---:B------:R-:W-:Y:S06]  /*1310*/  HMMA.16816.F32.BF16 R44, R4.reuse, R30, RZ ;  /* 0x0000001e042c723c */ /* 0x040fec00000418ff */
[----:B------:R-:W-:Y:S06]  /*1320*/  HMMA.16816.F32.BF16 R4, R4, R26, RZ ;  /* 0x0000001a0404723c */ /* 0x000fec00000418ff */
[C---:B------:R-:W-:Y:S06]  /*1330*/  HMMA.16816.F32.BF16 R84, R8.reuse, R24, RZ ;  /* 0x000000180854723c */ /* 0x040fec00000418ff */
[C---:B------:R-:W-:Y:S06]  /*1340*/  HMMA.16816.F32.BF16 R100, R8.reuse, R34, RZ ;  /* 0x000000220864723c */ /* 0x040fec00000418ff */
[C---:B------:R-:W-:Y:S06]  /*1350*/  HMMA.16816.F32.BF16 R88, R8.reuse, R28, RZ ;  /* 0x0000001c0858723c */ /* 0x040fec00000418ff */
[C---:B------:R-:W-:Y:S01]  /*1360*/  HMMA.16816.F32.BF16 R92, R8.reuse, R32, RZ ;  /* 0x00000020085c723c */ /* 0x040fe200000418ff */
[----:B------:R-:W-:Y:S05]  /*1370*/  LDSM.16.M88.4 R32, [R232+0x800] ;  /* 0x00080000e820783b */ /* 0x000fea0000000200 */
[C---:B------:R-:W-:Y:S01]  /*1380*/  HMMA.16816.F32.BF16 R108, R8.reuse, R30, RZ ;  /* 0x0000001e086c723c */ /* 0x040fe200000418ff */
[----:B------:R-:W-:Y:S05]  /*1390*/  LDSM.16.M88.4 R28, [R232+0x1000] ;  /* 0x00100000e81c783b */ /* 0x000fea0000000200 */
[----:B------:R-:W-:Y:S01]  /*13a0*/  HMMA.16816.F32.BF16 R116, R8, R26, RZ ;  /* 0x0000001a0874723c */ /* 0x000fe200000418ff */
[----:B------:R-:W-:Y:S04]  /*13b0*/  LDSM.16.M88.4 R24, [R232+0x1800] ;  /* 0x00180000e818783b */ /* 0x000fe80000000200 */
[----:B------:R-:W-:Y:S01]  /*13c0*/  LDSM.16.M88.4 R8, [R237] ;  /* 0x00000000ed08783b */ /* 0x000fe20000000200 */
[C---:B---3--:R-:W-:Y:S03]  /*13d0*/  HMMA.16816.F32.BF16 R140, R12.reuse, R68, R36 ;  /* 0x000000440c8c723c */ /* 0x048fe60000041824 */
[----:B------:R-:W-:Y:S03]  /*13e0*/  LDSM.16.M88.4 R36, [R232] ;  /* 0x00000000e824783b */ /* 0x000fe60000000200 */
[C---:B------:R-:W-:Y:S01]  /*13f0*/  HMMA.16816.F32.BF16 R120, R12.reuse, R70, R4 ;  /* 0x000000460c78723c */ /* 0x040fe20000041804 */
[----:B------:R-:W2:Y:S05]  /*1400*/  LDSM.16.M88.4 R4, [R237+0x2000] ;  /* 0x00200000ed04783b */ /* 0x000eaa0000000200 */
[C---:B----4-:R-:W-:Y:S06]  /*1410*/  HMMA.16816.F32.BF16 R132, R12.reuse, R48, R64 ;  /* 0x000000300c84723c */ /* 0x050fec0000041840 */
[C---:B------:R-:W-:Y:S06]  /*1420*/  HMMA.16816.F32.BF16 R76, R12.reuse, R40, R76 ;  /* 0x000000280c4c723c */ /* 0x040fec000004184c */
[C---:B------:R-:W-:Y:S01]  /*1430*/  HMMA.16816.F32.BF16 R124, R12.reuse, R56, R52 ;  /* 0x000000380c7c723c */ /* 0x040fe20000041834 */
[----:B------:R-:W-:Y:S05]  /*1440*/  LDSM.16.M88.4 R52, [R231+0x1800] ;  /* 0x00180000e734783b */ /* 0x000fea0000000200 */
[C---:B------:R-:W-:Y:S06]  /*1450*/  HMMA.16816.F32.BF16 R72, R12.reuse, R42, R72 ;  /* 0x0000002a0c48723c */ /* 0x040fec0000041848 */
[C---:B------:R-:W-:Y:S06]  /*1460*/  HMMA.16816.F32.BF16 R64, R12.reuse, R50, R60 ;  /* 0x000000320c40723c */ /* 0x040fec000004183c */
[----:B------:R-:W-:Y:S01]  /*1470*/  HMMA.16816.F32.BF16 R96, R12, R58, R44 ;  /* 0x0000003a0c60723c */ /* 0x000fe2000004182c */
[----:B------:R-:W-:Y:S04]  /*1480*/  LDSM.16.M88.4 R12, [R236+0x2000] ;  /* 0x00200000ec0c783b */ /* 0x000fe80000000200 */
[----:B------:R-:W-:Y:S01]  /*1490*/  LDSM.16.M88.4 R44, [R231+0x800] ;  /* 0x00080000e72c783b */ /* 0x000fe20000000200 */
[C---:B-1----:R-:W-:Y:S06]  /*14a0*/  HMMA.16816.F32.BF16 R136, R16.reuse, R68, R84 ;  /* 0x000000441088723c */ /* 0x042fec0000041854 */
[C---:B------:R-:W-:Y:S06]  /*14b0*/  HMMA.16816.F32.BF16 R128, R16.reuse, R56, R88 ;  /* 0x000000381080723c */ /* 0x040fec0000041858 */
[C---:B------:R-:W-:Y:S06]  /*14c0*/  HMMA.16816.F32.BF16 R84, R16.reuse, R50, R100 ;  /* 0x000000321054723c */ /* 0x040fec0000041864 */
[C---:B------:R-:W-:Y:S06]  /*14d0*/  HMMA.16816.F32.BF16 R112, R16.reuse, R40, R80 ;  /* 0x000000281070723c */ /* 0x040fec0000041850 */
[C---:B------:R-:W-:Y:S01]  /*14e0*/  HMMA.16816.F32.BF16 R88, R16.reuse, R42, R104 ;  /* 0x0000002a1058723c */ /* 0x040fe20000041868 */
[----:B------:R-:W1:Y:S05]  /*14f0*/  LDSM.16.M88.4 R40, [R231] ;  /* 0x00000000e728783b */ /* 0x000e6a0000000200 */
[C---:B------:R-:W-:Y:S01]  /*1500*/  HMMA.16816.F32.BF16 R100, R16.reuse, R58, R108 ;  /* 0x0000003a1064723c */ /* 0x040fe2000004186c */
[----:B------:R-:W3:Y:S05]  /*1510*/  LDSM.16.M88.4 R56, [R231+0x1000] ;  /* 0x00100000e738783b */ /* 0x000eea0000000200 */
[C---:B------:R-:W-:Y:S06]  /*1520*/  HMMA.16816.F32.BF16 R92, R16.reuse, R48, R92 ;  /* 0x00000030105c723c */ /* 0x040fec000004185c */
[----:B------:R-:W-:Y:S01]  /*1530*/  HMMA.16816.F32.BF16 R80, R16, R70, R116 ;  /* 0x000000461050723c */ /* 0x000fe20000041874 */
[----:B------:R-:W4:Y:S05]  /*1540*/  LDSM.16.M88.4 R16, [R236] ;  /* 0x00000000ec10783b */ /* 0x000f2a0000000200 */
[C---:B--2---:R-:W-:Y:S06]  /*1550*/  HMMA.16816.F32.BF16 R76, R4.reuse, R36, R76 ;  /* 0x00000024044c723c */ /* 0x044fec000004184c */
[C---:B------:R-:W-:Y:S06]  /*1560*/  HMMA.16816.F32.BF16 R68, R4.reuse, R32, R132 ;  /* 0x000000200444723c */ /* 0x040fec0000041884 */
[C---:B------:R-:W-:Y:S06]  /*1570*/  HMMA.16816.F32.BF16 R60, R4.reuse, R28, R124 ;  /* 0x0000001c043c723c */ /* 0x040fec000004187c */
[C---:B------:R-:W-:Y:S06]  /*1580*/  HMMA.16816.F32.BF16 R72, R4.reuse, R38, R72 ;  /* 0x000000260448723c */ /* 0x040fec0000041848 */
[C---:B------:R-:W-:Y:S06]  /*1590*/  HMMA.16816.F32.BF16 R64, R4.reuse, R34, R64 ;  /* 0x000000220440723c */ /* 0x040fec0000041840 */
[C---:B------:R-:W-:Y:S06]  /*15a0*/  HMMA.16816.F32.BF16 R48, R4.reuse, R30, R96 ;  /* 0x0000001e0430723c */ /* 0x040fec0000041860 */
[C---:B------:R-:W-:Y:S06]  /*15b0*/  HMMA.16816.F32.BF16 R108, R4.reuse, R24, R140 ;  /* 0x00000018046c723c */ /* 0x040fec000004188c */
[----:B------:R-:W-:Y:S01]  /*15c0*/  HMMA.16816.F32.BF16 R104, R4, R26, R120 ;  /* 0x0000001a0468723c */ /* 0x000fe20000041878 */
[----:B------:R-:W-:Y:S05]  /*15d0*/  LDSM.16.M88.4 R4, [R234+0x6000] ;  /* 0x00600000ea04783b */ /* 0x000fea0000000200 */
[C---:B------:R-:W-:Y:S06]  /*15e0*/  HMMA.16816.F32.BF16 R112, R8.reuse, R36, R112 ;  /* 0x000000240870723c */ /* 0x040fec0000041870 */
[C---:B------:R-:W-:Y:S01]  /*15f0*/  HMMA.16816.F32.BF16 R96, R8.reuse, R38, R88 ;  /* 0x000000260860723c */ /* 0x040fe20000041858 */
[----:B------:R-:W2:Y:S05]  /*1600*/  LDSM.16.M88.4 R36, [R20+0xa000] ;  /* 0x00a000001424783b */ /* 0x000eaa0000000200 */
[C---:B------:R-:W-:Y:S06]  /*1610*/  HMMA.16816.F32.BF16 R92, R8.reuse, R32, R92 ;  /* 0x00000020085c723c */ /* 0x040fec000004185c */
[C---:B------:R-:W-:Y:S01]  /*1620*/  HMMA.16816.F32.BF16 R84, R8.reuse, R34, R84 ;  /* 0x000000220854723c */ /* 0x040fe20000041854 */
[----:B------:R-:W2:Y:S05]  /*1630*/  LDSM.16.M88.4 R32, [R20+0xa800] ;  /* 0x00a800001420783b */ /* 0x000eaa0000000200 */
[C---:B------:R-:W-:Y:S06]  /*1640*/  HMMA.16816.F32.BF16 R88, R8.reuse, R28, R128 ;  /* 0x0000001c0858723c */ /* 0x040fec0000041880 */
[C---:B------:R-:W-:Y:S06]  /*1650*/  HMMA.16816.F32.BF16 R128, R8.reuse, R24, R136 ;  /* 0x000000180880723c */ /* 0x040fec0000041888 */
[C---:B------:R-:W-:Y:S06]  /*1660*/  HMMA.16816.F32.BF16 R116, R8.reuse, R26, R80 ;  /* 0x0000001a0874723c */ /* 0x040fec0000041850 */
[----:B------:R-:W-:Y:S01]  /*1670*/  HMMA.16816.F32.BF16 R120, R8, R30, R100 ;  /* 0x0000001e0878723c */ /* 0x000fe20000041864 */
[----:B------:R-:W2:Y:S04]  /*1680*/  LDSM.16.M88.4 R28, [R20+0xb000] ;  /* 0x00b00000141c783b */ /* 0x000ea80000000200 */
[----:B------:R-:W-:Y:S01]  /*1690*/  LDSM.16.M88.4 R8, [R234+0x4000] ;  /* 0x00400000ea08783b */ /* 0x000fe20000000200 */
[C---:B-1----:R-:W-:Y:S06]  /*16a0*/  HMMA.16816.F32.BF16 R80, R12.reuse, R40, R76 ;  /* 0x000000280c50723c */ /* 0x042fec000004184c */
[C---:B------:R-:W-:Y:S01]  /*16b0*/  HMMA.16816.F32.BF16 R24, R12.reuse, R42, R72 ;  /* 0x0000002a0c18723c */ /* 0x040fe20000041848 */
[----:B------:R-:W-:Y:S05]  /*16c0*/  LDSM.16.M88.4 R72, [R238+0x3000] ;  /* 0x00300000ee48783b */ /* 0x000fea0000000200 */
[C---:B------:R-:W-:Y:S06]  /*16d0*/  HMMA.16816.F32.BF16 R68, R12.reuse, R44, R68 ;  /* 0x0000002c0c44723c */ /* 0x040fec0000041844 */
[C---:B------:R-:W-:Y:S06]  /*16e0*/  HMMA.16816.F32.BF16 R64, R12.reuse, R46, R64 ;  /* 0x0000002e0c40723c */ /* 0x040fec0000041840 */
[C---:B---3--:R-:W-:Y:S01]  /*16f0*/  HMMA.16816.F32.BF16 R140, R12.reuse, R56, R60 ;  /* 0x000000380c8c723c */ /* 0x048fe2000004183c */
[----:B------:R-:W-:Y:S05]  /*1700*/  LDSM.16.M88.4 R60, [R238+0x2800] ;  /* 0x00280000ee3c783b */ /* 0x000fea0000000200 */
[C---:B------:R-:W-:Y:S06]  /*1710*/  HMMA.16816.F32.BF16 R136, R12.reuse, R58, R48 ;  /* 0x0000003a0c88723c */ /* 0x040fec0000041830 */
[C---:B------:R-:W-:Y:S06]  /*1720*/  HMMA.16816.F32.BF16 R132, R12.reuse, R52, R108 ;  /* 0x000000340c84723c */ /* 0x040fec000004186c */
[----:B------:R-:W-:Y:S01]  /*1730*/  HMMA.16816.F32.BF16 R124, R12, R54, R104 ;  /* 0x000000360c7c723c */ /* 0x000fe20000041868 */
[----:B------:R-:W1:Y:S04]  /*1740*/  LDSM.16.M88.4 R12, [R20+0xb800] ;  /* 0x00b80000140c783b */ /* 0x000e680000000200 */
[----:B------:R-:W3:Y:S01]  /*1750*/  LDSM.16.M88.4 R20, [R235+0x6000] ;  /* 0x00600000eb14783b */ /* 0x000ee20000000200 */
[C---:B----4-:R-:W-:Y:S06]  /*1760*/  HMMA.16816.F32.BF16 R112, R16.reuse, R40, R112 ;  /* 0x000000281070723c */ /* 0x050fec0000041870 */
[----:B------:R-:W-:Y:S01]  /*1770*/  HMMA.16816.F32.BF16 R108, R16, R42, R96 ;  /* 0x0000002a106c723c */ /* 0x000fe20000041860 */
[----:B------:R-:W4:Y:S05]  /*1780*/  LDSM.16.M88.4 R40, [R238+0x2000] ;  /* 0x00200000ee28783b */ /* 0x000f2a0000000200 */
[----:B--2---:R-:W-:Y:S01]  /*1790*/  HMMA.16816.F32.BF16 R48, R4, R38, R24 ;  /* 0x000000260430723c */ /* 0x004fe20000041818 */
[----:B------:R-:W2:Y:S05]  /*17a0*/  LDSM.16.M88.4 R24, [R235+0x4000] ;  /* 0x00400000eb18783b */ /* 0x000eaa0000000200 */
[C---:B------:R-:W-:Y:S06]  /*17b0*/  HMMA.16816.F32.BF16 R100, R16.reuse, R44, R92 ;  /* 0x0000002c1064723c */ /* 0x040fec000004185c */
[C---:B------:R-:W-:Y:S06]  /*17c0*/  HMMA.16816.F32.BF16 R92, R16.reuse, R56, R88 ;  /* 0x00000038105c723c */ /* 0x040fec0000041858 */
[C---:B------:R-:W-:Y:S06]  /*17d0*/  HMMA.16816.F32.BF16 R88, R16.reuse, R58, R120 ;  /* 0x0000003a1058723c */ /* 0x040fec0000041878 */
[C---:B------:R-:W-:Y:S06]  /*17e0*/  HMMA.16816.F32.BF16 R96, R16.reuse, R46, R84 ;  /* 0x0000002e1060723c */ /* 0x040fec0000041854 */
[C---:B------:R-:W-:Y:S06]  /*17f0*/  HMMA.16816.F32.BF16 R76, R16.reuse, R52, R128 ;  /* 0x00000034104c723c */ /* 0x040fec0000041880 */
[----:B------:R-:W-:Y:S06]  /*1800*/  HMMA.16816.F32.BF16 R56, R16, R54, R116 ;  /* 0x000000361038723c */ /* 0x000fec0000041874 */
[C---:B------:R-:W-:Y:S01]  /*1810*/  HMMA.16816.F32.BF16 R16, R4.reuse, R34, R64 ;  /* 0x000000220410723c */ /* 0x040fe20000041840 */
[----:B------:R-:W2:Y:S05]  /*1820*/  LDSM.16.M88.4 R64, [R238+0x3800] ;  /* 0x00380000ee40783b */ /* 0x000eaa0000000200 */
[C---:B------:R-:W-:Y:S06]  /*1830*/  HMMA.16816.F32.BF16 R52, R4.reuse, R36, R80 ;  /* 0x000000240434723c */ /* 0x040fec0000041850 */
[C---:B------:R-:W-:Y:S06]  /*1840*/  HMMA.16816.F32.BF16 R44, R4.reuse, R32, R68 ;  /* 0x00000020042c723c */ /* 0x040fec0000041844 */
[C---:B------:R-:W-:Y:S06]  /*1850*/  HMMA.16816.F32.BF16 R68, R4.reuse, R28, R140 ;  /* 0x0000001c0444723c */ /* 0x040fec000004188c */
[C---:B------:R-:W-:Y:S06]  /*1860*/  HMMA.16816.F32.BF16 R84, R4.reuse, R30, R136 ;  /* 0x0000001e0454723c */ /* 0x040fec0000041888 */
[C---:B-1----:R-:W-:Y:S06]  /*1870*/  HMMA.16816.F32.BF16 R104, R4.reuse, R12, R132 ;  /* 0x0000000c0468723c */ /* 0x042fec0000041884 */
[----:B------:R-:W-:Y:S06]  /*1880*/  HMMA.16816.F32.BF16 R80, R4, R14, R124 ;  /* 0x0000000e0450723c */ /* 0x000fec000004187c */
[C---:B------:R-:W-:Y:S06]  /*1890*/  HMMA.16816.F32.BF16 R4, R8.reuse, R36, R112 ;  /* 0x000000240804723c */ /* 0x040fec0000041870 */
[----:B------:R-:W-:Y:S01]  /*18a0*/  HMMA.16816.F32.BF16 R108, R8, R38, R108 ;  /* 0x00000026086c723c */ /* 0x000fe2000004186c */
[----:B------:R-:W-:Y:S05]  /*18b0*/  LDSM.16.M88.4 R36, [R232+0x2000] ;  /* 0x00200000e824783b */ /* 0x000fea0000000200 */
[----:B---3--:R-:W-:Y:S01]  /*18c0*/  HMMA.16816.F32.BF16 R132, R20, R62, R16 ;  /* 0x0000003e1484723c */ /* 0x008fe20000041810 */
[----:B------:R-:W1:Y:S05]  /*18d0*/  LDSM.16.M88.4 R16, [R237+0x4000] ;  /* 0x00400000ed10783b */ /* 0x000e6a0000000200 */
[C---:B------:R-:W-:Y:S06]  /*18e0*/  HMMA.16816.F32.BF16 R120, R8.reuse, R28, R92 ;  /* 0x0000001c0878723c */ /* 0x040fec000004185c */
        /* <DEDUP_REMOVED lines=8> */
[----:B------:R-:W-:Y:S01]  /*1970*/  LDSM.16.M88.4 R8, [R236+0x4000] ;  /* 0x00400000ec08783b */ /* 0x000fe20000000200 */
[C---:B----4-:R-:W-:Y:S06]  /*1980*/  HMMA.16816.F32.BF16 R88, R20.reuse, R40, R52 ;  /* 0x000000281458723c */ /* 0x050fec0000041834 */
[----:B------:R-:W-:Y:S06]  /*1990*/  HMMA.16816.F32.BF16 R124, R20, R42, R48 ;  /* 0x0000002a147c723c */ /* 0x000fec0000041830 */
[C---:B--2---:R-:W-:Y:S01]  /*19a0*/  HMMA.16816.F32.BF16 R56, R24.reuse, R40, R4 ;  /* 0x000000281838723c */ /* 0x044fe20000041804 */
[----:B------:R-:W-:Y:S05]  /*19b0*/  LDSM.16.M88.4 R4, [R236+0x6000] ;  /* 0x00600000ec04783b */ /* 0x000fea0000000200 */
[----:B------:R-:W-:Y:S01]  /*19c0*/  HMMA.16816.F32.BF16 R52, R24, R42, R108 ;  /* 0x0000002a1834723c */ /* 0x000fe2000004186c */
[----:B------:R-:W2:Y:S05]  /*19d0*/  LDSM.16.M88.4 R40, [R232+0x3800] ;  /* 0x00380000e828783b */ /* 0x000eaa0000000200 */
[C---:B------:R-:W-:Y:S01]  /*19e0*/  HMMA.16816.F32.BF16 R136, R20.reuse, R60, R44 ;  /* 0x0000003c1488723c */ /* 0x040fe2000004182c */
[----:B------:R-:W4:Y:S05]  /*19f0*/  LDSM.16.M88.4 R44, [R231+0x2000] ;  /* 0x00200000e72c783b */ /* 0x000f2a0000000200 */
[C---:B------:R-:W-:Y:S06]  /*1a00*/  HMMA.16816.F32.BF16 R148, R20.reuse, R72, R68 ;  /* 0x000000481494723c */ /* 0x040fec0000041844 */
[C---:B------:R-:W-:Y:S06]  /*1a10*/  HMMA.16816.F32.BF16 R144, R20.reuse, R74, R84 ;  /* 0x0000004a1490723c */ /* 0x040fec0000041854 */
[C---:B------:R-:W-:Y:S06]  /*1a20*/  HMMA.16816.F32.BF16 R140, R20.reuse, R64, R104 ;  /* 0x00000040148c723c */ /* 0x040fec0000041868 */
[----:B------:R-:W-:Y:S01]  /*1a30*/  HMMA.16816.F32.BF16 R128, R20, R66, R80 ;  /* 0x000000421480723c */ /* 0x000fe20000041850 */
[----:B------:R-:W4:Y:S05]  /*1a40*/  LDSM.16.M88.4 R20, [R231+0x2800] ;  /* 0x00280000e714783b */ /* 0x000f2a0000000200 */
[C---:B------:R-:W-:Y:S06]  /*1a50*/  HMMA.16816.F32.BF16 R80, R24.reuse, R72, R120 ;  /* 0x000000481850723c */ /* 0x040fec0000041878 */
[C---:B------:R-:W-:Y:S06]  /*1a60*/  HMMA.16816.F32.BF16 R84, R24.reuse, R74, R116 ;  /* 0x0000004a1854723c */ /* 0x040fec0000041874 */
[C---:B------:R-:W-:Y:S06]  /*1a70*/  HMMA.16816.F32.BF16 R48, R24.reuse, R60, R100 ;  /* 0x0000003c1830723c */ /* 0x040fec0000041864 */
[----:B------:R-:W-:Y:S06]  /*1a80*/  HMMA.16816.F32.BF16 R76, R24, R62, R112 ;  /* 0x0000003e184c723c */ /* 0x000fec0000041870 */
[----:B-1----:R-:W-:Y:S06]  /*1a90*/  HMMA.16816.F32.BF16 R72, R16, R36, R56 ;  /* 0x000000241048723c */ /* 0x002fec0000041838 */
[C---:B------:R-:W-:Y:S06]  /*1aa0*/  HMMA.16816.F32.BF16 R92, R24.reuse, R64, R92 ;  /* 0x00000040185c723c */ /* 0x040fec000004185c */
[----:B------:R-:W-:Y:S01]  /*1ab0*/  HMMA.16816.F32.BF16 R100, R24, R66, R96 ;  /* 0x000000421864723c */ /* 0x000fe20000041860 */
[----:B------:R-:W1:Y:S05]  /*1ac0*/  LDSM.16.M88.4 R24, [R231+0x3000] ;  /* 0x00300000e718783b */ /* 0x000e6a0000000200 */
[----:B------:R-:W-:Y:S06]  /*1ad0*/  HMMA.16816.F32.BF16 R68, R16, R38, R52 ;  /* 0x000000261044723c */ /* 0x000fec0000041834 */
[C---:B---3--:R-:W-:Y:S06]  /*1ae0*/  HMMA.16816.F32.BF16 R96, R12.reuse, R36, R88 ;  /* 0x000000240c60723c */ /* 0x048fec0000041858 */
        /* <DEDUP_REMOVED lines=8> */
[----:B------:R-:W-:Y:S01]  /*1b70*/  HMMA.16816.F32.BF16 R12, R16, R30, R84 ;  /* 0x0000001e100c723c */ /* 0x000fe20000041854 */
[----:B------:R-:W2:Y:S01]  /*1b80*/  LDSM.16.M88.4 R28, [R231+0x3800] ;  /* 0x00380000e71c783b */ /* 0x000ea20000000200 */
[----:B------:R-:W-:-:S04]  /*1b90*/  DEPBAR.LE SB0, 0x0 ;  /* 0x000080000000791a */ /* 0x000fc80000000000 */
[C---:B------:R-:W-:Y:S06]  /*1ba0*/  HMMA.16816.F32.BF16 R64, R16.reuse, R32, R48 ;  /* 0x000000201040723c */ /* 0x040fec0000041830 */
[----:B------:R-:W-:Y:S06]  /*1bb0*/  HMMA.16816.F32.BF16 R48, R16, R34, R76 ;  /* 0x000000221030723c */ /* 0x000fec000004184c */
[----:B----4-:R-:W-:Y:S06]  /*1bc0*/  HMMA.16816.F32.BF16 R76, R8, R44, R72 ;  /* 0x0000002c084c723c */ /* 0x010fec0000041848 */
[C---:B------:R-:W-:Y:S06]  /*1bd0*/  HMMA.16816.F32.BF16 R32, R16.reuse, R40, R92 ;  /* 0x000000281020723c */ /* 0x040fec000004185c */
[----:B------:R-:W-:Y:S06]  /*1be0*/  HMMA.16816.F32.BF16 R16, R16, R42, R100 ;  /* 0x0000002a1010723c */ /* 0x000fec0000041864 */
[C---:B------:R-:W-:Y:S06]  /*1bf0*/  HMMA.16816.F32.BF16 R68, R8.reuse, R46, R68 ;  /* 0x0000002e0844723c */ /* 0x040fec0000041844 */
[----:B------:R-:W-:Y:S01]  /*1c00*/  HMMA.16816.F32.BF16 R168, R8, R20, R64 ;  /* 0x0000001408a8723c */ /* 0x000fe20000041840 */
[----:B------:R-:W-:-:S05]  /*1c10*/  FMNMX.FTZ R0, R76, R77, !PT ;  /* 0x0000004d4c007209 */ /* 0x000fca0007810000 */
[C---:B------:R-:W-:Y:S06]  /*1c20*/  HMMA.16816.F32.BF16 R156, R8.reuse, R22, R48 ;  /* 0x00000016089c723c */ /* 0x040fec0000041830 */
[C---:B-1----:R-:W-:Y:S06]  /*1c30*/  HMMA.16816.F32.BF16 R184, R8.reuse, R24, R36 ;  /* 0x0000001808b8723c */ /* 0x042fec0000041824 */
[----:B------:R-:W-:Y:S01]  /*1c40*/  HMMA.16816.F32.BF16 R176, R8, R26, R12 ;  /* 0x0000001a08b0723c */ /* 0x000fe2000004180c */
[----:B------:R-:W-:-:S04]  /*1c50*/  FMNMX.FTZ R0, R68, R0, !PT ;  /* 0x0000000044007209 */ /* 0x000fc80007810000 */
[----:B------:R-:W-:Y:S01]  /*1c60*/  FMNMX.FTZ R0, R69, R0, !PT ;  /* 0x0000000045007209 */ /* 0x000fe20007810000 */
[----:B--2---:R-:W-:Y:S03]  /*1c70*/  HMMA.16816.F32.BF16 R164, R8, R28, R32 ;  /* 0x0000001c08a4723c */ /* 0x004fe60000041820 */
[----:B------:R-:W-:-:S03]  /*1c80*/  FMNMX.FTZ R0, R168, R0, !PT ;  /* 0x00000000a8007209 */ /* 0x000fc60007810000 */
[----:B------:R-:W-:Y:S01]  /*1c90*/  HMMA.16816.F32.BF16 R8, R8, R30, R16 ;  /* 0x0000001e0808723c */ /* 0x000fe20000041810 */
[----:B------:R-:W-:-:S04]  /*1ca0*/  FMNMX.FTZ R12, R169, R0, !PT ;  /* 0x00000000a90c7209 */ /* 0x000fc80007810000 */
[----:B------:R-:W-:Y:S01]  /*1cb0*/  FMNMX.FTZ R12, R156, R12, !PT ;  /* 0x0000000c9c0c7209 */ /* 0x000fe20007810000 */
[----:B------:R-:W-:Y:S03]  /*1cc0*/  HMMA.16816.F32.BF16 R40, R4, R44, R96 ;  /* 0x0000002c0428723c */ /* 0x000fe60000041860 */
[----:B------:R-:W-:-:S03]  /*1cd0*/  FMNMX.FTZ R12, R157, R12, !PT ;  /* 0x0000000c9d0c7209 */ /* 0x000fc60007810000 */
[C---:B------:R-:W-:Y:S05]  /*1ce0*/  HMMA.16816.F32.BF16 R44, R4.reuse, R46, R88 ;  /* 0x0000002e042c723c */ /* 0x040fea0000041858 */
[----:B------:R-:W-:Y:S01]  /*1cf0*/  STL.64 [R1+0x30], R166 ;  /* 0x000030a601007387 */ /* 0x000fe20000100a00 */
[C---:B------:R-:W-:Y:S01]  /*1d00*/  HMMA.16816.F32.BF16 R64, R4.reuse, R20, R56 ;  /* 0x000000140440723c */ /* 0x040fe20000041838 */
[----:B------:R-:W-:Y:S02]  /*1d10*/  IMAD.MOV.U32 R244, RZ, RZ, R164 ;  /* 0x000000fffff47224 */ /* 0x000fe400078e00a4 */
[----:B------:R-:W-:Y:S02]  /*1d20*/  IMAD.MOV.U32 R181, RZ, RZ, R165 ;  /* 0x000000ffffb57224 */ /* 0x000fe400078e00a5 */
[----:B------:R-:W-:Y:S01]  /*1d30*/  STL.64 [R1+0x28], R10 ;  /* 0x0000280a01007387 */ /* 0x000fe20000100a00 */
[----:B------:R-:W-:Y:S01]  /*1d40*/  IMAD.MOV.U32 R204, RZ, RZ, R9 ;  /* 0x000000ffffcc7224 */ /* 0x000fe200078e0009 */
[----:B------:R-:W-:Y:S01]  /*1d50*/  FMNMX.FTZ R9, R184, R12, !PT ;  /* 0x0000000cb8097209 */ /* 0x000fe20007810000 */
[----:B------:R-:W-:Y:S01]  /*1d60*/  HMMA.16816.F32.BF16 R92, R4, R22, R52 ;  /* 0x00000016045c723c */ /* 0x000fe20000041834 */
[----:B------:R-:W-:-:S02]  /*1d70*/  IMAD.MOV.U32 R205, RZ, RZ, R8 ;  /* 0x000000ffffcd7224 */ /* 0x000fc400078e0008 */
[----:B------:R-:W-:Y:S02]  /*1d80*/  FMNMX.FTZ R9, R185, R9, !PT ;  /* 0x00000009b9097209 */ /* 0x000fe40007810000 */
[----:B------:R-:W-:Y:S01]  /*1d90*/  FMNMX.FTZ R0, R40, R41, !PT ;  /* 0x0000002928007209 */ /* 0x000fe20007810000 */
[----:B------:R-:W-:Y:S01]  /*1da0*/  HMMA.16816.F32.BF16 R12, R4, R28, R108 ;  /* 0x0000001c040c723c */ /* 0x000fe2000004186c */
[----:B------:R-:W-:-:S03]  /*1db0*/  FMNMX.FTZ R9, R176, R9, !PT ;  /* 0x00000009b0097209 */ /* 0x000fc60007810000 */
[----:B------:R-:W-:Y:S02]  /*1dc0*/  FMNMX.FTZ R0, R44, R0, !PT ;  /* 0x000000002c007209 */ /* 0x000fe40007810000 */
[C---:B------:R-:W-:Y:S01]  /*1dd0*/  HMMA.16816.F32.BF16 R188, R4.reuse, R24, R60 ;  /* 0x0000001804bc723c */ /* 0x040fe2000004183c */
[----:B------:R-:W-:Y:S02]  /*1de0*/  FMNMX.FTZ R9, R177, R9, !PT ;  /* 0x00000009b1097209 */ /* 0x000fe40007810000 */
[----:B------:R-:W-:Y:S02]  /*1df0*/  FMNMX.FTZ R0, R45, R0, !PT ;  /* 0x000000002d007209 */ /* 0x000fe40007810000 */
[----:B------:R-:W-:Y:S01]  /*1e00*/  FMNMX.FTZ R9, R244, R9, !PT ;  /* 0x00000009f4097209 */ /* 0x000fe20007810000 */
[----:B------:R-:W-:Y:S01]  /*1e10*/  HMMA.16816.F32.BF16 R172, R4, R26, R104 ;  /* 0x0000001a04ac723c */ /* 0x000fe20000041868 */
[----:B------:R-:W-:Y:S02]  /*1e20*/  FMNMX.FTZ R0, R64, R0, !PT ;  /* 0x0000000040007209 */ /* 0x000fe40007810000 */
[----:B------:R-:W-:-:S02]  /*1e30*/  FMNMX.FTZ R9, R181, R9, !PT ;  /* 0x00000009b5097209 */ /* 0x000fc40007810000 */
[----:B------:R-:W-:-:S04]  /*1e40*/  FMNMX.FTZ R0, R65, R0, !PT ;  /* 0x0000000041007209 */ /* 0x000fc80007810000 */
[----:B------:R-:W-:Y:S02]  /*1e50*/  FMNMX.FTZ R0, R92, R0, !PT ;  /* 0x000000005c007209 */ /* 0x000fe40007810000 */
[----:B------:R-:W-:Y:S02]  /*1e60*/  STL.64 [R1+0x10], R12 ;  /* 0x0000100c01007387 */ /* 0x000fe40000100a00 */
[----:B------:R-:W-:Y:S02]  /*1e70*/  FMNMX.FTZ R8, R93, R0, !PT ;  /* 0x000000005d087209 */ /* 0x000fe40007810000 */
[----:B------:R1:W-:Y:S01]  /*1e80*/  STL.64 [R1+0x18], R14 ;  /* 0x0000180e01007387 */ /* 0x0003e20000100a00 */
[----:B------:R-:W-:Y:S02]  /*1e90*/  FMNMX.FTZ R0, R42, R43, !PT ;  /* 0x0000002b2a007209 */ /* 0x000fe40007810000 */
[----:B------:R-:W-:Y:S02]  /*1ea0*/  FMNMX.FTZ R8, R188, R8, !PT ;  /* 0x00000008bc087209 */ /* 0x000fe40007810000 */
[----:B------:R-:W-:Y:S01]  /*1eb0*/  FMNMX.FTZ R0, R46, R0, !PT ;  /* 0x000000002e007209 */ /* 0x000fe20007810000 */
[----:B-1----:R-:W-:Y:S07]  /*1ec0*/  HMMA.16816.F32.BF16 R12, R4, R30, R112 ;  /* 0x0000001e040c723c */ /* 0x002fee0000041870 */
[----:B------:R-:W-:-:S02]  /*1ed0*/  FMNMX.FTZ R4, R189, R8, !PT ;  /* 0x00000008bd047209 */ /* 0x000fc40007810000 */
[----:B------:R-:W-:-:S14]  /*1ee0*/  FMNMX.FTZ R5, R205, R9, !PT ;  /* 0x00000009cd057209 */ /* 0x000fdc0007810000 */
[----:B------:R1:W-:Y:S04]  /*1ef0*/  STL.64 [R1], R12 ;  /* 0x0000000c01007387 */ /* 0x0003e80000100a00 */
[----:B------:R2:W-:Y:S01]  /*1f00*/  STL.64 [R1+0x8], R14 ;  /* 0x0000080e01007387 */ /* 0x0005e20000100a00 */
[----:B-1----:R-:W-:Y:S02]  /*1f10*/  FMNMX.FTZ R12, R47, R0, !PT ;  /* 0x000000002f0c7209 */ /* 0x002fe40007810000 */
[----:B------:R-:W-:Y:S02]  /*1f20*/  FMNMX.FTZ R13, R204, R5, !PT ;  /* 0x00000005cc0d7209 */ /* 0x000fe40007810000 */
[----:B--2---:R-:W-:Y:S01]  /*1f30*/  FMNMX.FTZ R14, R172, R4, !PT ;  /* 0x00000004ac0e7209 */ /* 0x004fe20007810000 */
[----:B------:R-:W-:Y:S06]  /*1f40*/  BAR.SYNC.DEFER_BLOCKING 0x0 ;  /* 0x0000000000007b1d */ /* 0x000fec0000010000 */
[----:B------:R-:W-:Y:S05]  /*1f50*/  @!P0 BRA `(.L_x_118) ;  /* 0x0000000000688947 */ /* 0x000fea0003800000 */
[----:B------:R-:W-:-:S04]  /*1f60*/  LEA.HI.SX32 R0, R246, 0xfffffffe, 0x1a ;  /* 0xfffffffef6007811 */ /* 0x000fc800078fd2ff */
[----:B------:R-:W-:Y:S01]  /*1f70*/  SHF.R.S32.HI R7, RZ, 0x1f, R0 ;  /* 0x0000001fff077819 */ /* 0x000fe20000011400 */
[C---:B------:R-:W-:Y:S02]  /*1f80*/  IMAD R6, R0.reuse, UR19, RZ ;  /* 0x0000001300067c24 */ /* 0x040fe4000f8e02ff */
[----:B------:R-:W-:-:S04]  /*1f90*/  IMAD.WIDE.U32 R4, R0, UR20, R160 ;  /* 0x0000001400047c25 */ /* 0x000fc8000f8e00a0 */
[----:B------:R-:W-:Y:S01]  /*1fa0*/  IMAD R0, R7, UR20, R6 ;  /* 0x0000001407007c24 */ /* 0x000fe2000f8e0206 */
[----:B------:R-:W-:-:S03]  /*1fb0*/  LEA R8, P2, R4, UR6, 0x1 ;  /* 0x0000000604087c11 */ /* 0x000fc6000f8408ff */
[----:B------:R-:W-:Y:S01]  /*1fc0*/  IMAD.IADD R0, R5, 0x1, R0 ;  /* 0x0000000105007824 */ /* 0x000fe200078e0200 */
[----:B------:R-:W-:-:S04]  /*1fd0*/  IADD3 R6, P1, R8, UR14, RZ ;  /* 0x0000000e08067c10 */ /* 0x000fc8000ff3e0ff */
        /* <DEDUP_REMOVED lines=17> */
[----:B------:R-:W0:Y:S02]  /*20f0*/  LDGDEPBAR ;  /* 0x00000000000079af */ /* 0x000e240000000000 */
.L_x_118:
[----:B------:R-:W2:Y:S01]  /*2100*/  LDL.LU R201, [R1+0x4] ;  /* 0x0000040001c97983 */ /* 0x000ea20000300800 */
[----:B-1----:R-:W-:Y:S01]  /*2110*/  FMNMX.FTZ R4, R173, R14, !PT ;  /* 0x0000000ead047209 */ /* 0x002fe20007810000 */
[----:B------:R-:W-:Y:S02]  /*2120*/  ULDC UR4, c[0x0][0x2ec] ;  /* 0x0000bb0000047ab9 */ /* 0x000fe40000000800 */
[----:B------:R-:W3:Y:S04]  /*2130*/  LDL.LU R200, [R1+0x10] ;  /* 0x0000100001c87983 */ /* 0x000ee80000300800 */
[----:B------:R-:W4:Y:S04]  /*2140*/  LDL.LU R252, [R1] ;  /* 0x0000000001fc7983 */ /* 0x000f280000300800 */
[----:B------:R-:W2:Y:S04]  /*2150*/  LDL.LU R239, [R1+0x2c] ;  /* 0x00002c0001ef7983 */ /* 0x000ea80000300800 */
[----:B------:R-:W2:Y:S04]  /*2160*/  LDL.LU R161, [R1+0x30] ;  /* 0x0000300001a17983 */ /* 0x000ea80000300800 */
[----:B------:R-:W2:Y:S04]  /*2170*/  LDL.LU R166, [R1+0x28] ;  /* 0x0000280001a67983 */ /* 0x000ea80000300800 */
[----:B------:R-:W2:Y:S04]  /*2180*/  LDL.LU R180, [R1+0x34] ;  /* 0x0000340001b47983 */ /* 0x000ea80000300800 */
[----:B------:R-:W2:Y:S04]  /*2190*/  LDL.LU R199, [R1+0x1c] ;  /* 0x00001c0001c77983 */ /* 0x000ea80000300800 */
[----:B------:R-:W2:Y:S04]  /*21a0*/  LDL.LU R183, [R1+0x18] ;  /* 0x0000180001b77983 */ /* 0x000ea80000300800 */
[----:B------:R-:W4:Y:S04]  /*21b0*/  LDL.LU R19, [R1+0x14] ;  /* 0x0000140001137983 */ /* 0x000f280000300800 */
[----:B------:R-:W2:Y:S01]  /*21c0*/  LDL R10, [R1+0x8] ;  /* 0x00000800010a7983 */ /* 0x000ea20000100800 */
[----:B------:R-:W-:-:S03]  /*21d0*/  FMNMX.FTZ R0, R66, R12, !PT ;  /* 0x0000000c42007209 */ /* 0x000fc60007810000 */
[----:B------:R-:W-:Y:S01]  /*21e0*/  STL [R1+0x7c], R238 ;  /* 0x00007cee01007387 */ /* 0x000fe20000100800 */
[----:B------:R-:W-:-:S03]  /*21f0*/  FMNMX.FTZ R0, R67, R0, !PT ;  /* 0x0000000043007209 */ /* 0x000fc60007810000 */
[----:B------:R-:W-:Y:S01]  /*2200*/  STL [R1+0x78], R247 ;  /* 0x000078f701007387 */ /* 0x000fe20000100800 */
[----:B------:R-:W-:-:S03]  /*2210*/  FMNMX.FTZ R0, R94, R0, !PT ;  /* 0x000000005e007209 */ /* 0x000fc60007810000 */
[----:B------:R-:W-:Y:S04]  /*2220*/  STL [R1+0x74], R246 ;  /* 0x000074f601007387 */ /* 0x000fe80000100800 */
[----:B------:R-:W-:Y:S04]  /*2230*/  STL [R1+0x70], R237 ;  /* 0x000070ed01007387 */ /* 0x000fe80000100800 */
[----:B------:R-:W-:Y:S04]  /*2240*/  STL [R1+0x6c], R236 ;  /* 0x00006cec01007387 */ /* 0x000fe80000100800 */
[----:B------:R-:W-:Y:S04]  /*2250*/  STL [R1+0x68], R235 ;  /* 0x000068eb01007387 */ /* 0x000fe80000100800 */
[----:B------:R-:W-:Y:S04]  /*2260*/  STL [R1+0x64], R234 ;  /* 0x000064ea01007387 */ /* 0x000fe80000100800 */
[----:B------:R-:W-:Y:S04]  /*2270*/  STL [R1+0x60], R233 ;  /* 0x000060e901007387 */ /* 0x000fe80000100800 */
[----:B------:R-:W-:Y:S04]  /*2280*/  STL [R1+0x5c], R232 ;  /* 0x00005ce801007387 */ /* 0x000fe80000100800 */
[----:B------:R-:W-:Y:S04]  /*2290*/  STL [R1+0x58], R231 ;  /* 0x000058e701007387 */ /* 0x000fe80000100800 */
[----:B------:R-:W1:Y:S01]  /*22a0*/  SHFL.BFLY PT, R6, R13, 0x2, 0x1f ;  /* 0x0c401f000d067f89 */ /* 0x000e6200000e0000 */
[----:B---3--:R-:W-:-:S04]  /*22b0*/  FMNMX.FTZ R4, R200, R4, !PT ;  /* 0x00000004c8047209 */ /* 0x008fc80007810000 */
[----:B----4-:R-:W-:Y:S01]  /*22c0*/  FMNMX.FTZ R4, R19, R4, !PT ;  /* 0x0000000413047209 */ /* 0x010fe20007810000 */
[----:B------:R3:W-:Y:S04]  /*22d0*/  STL [R1+0x90], R19 ;  /* 0x0000901301007387 */ /* 0x0007e80000100800 */
[----:B---3--:R-:W3:Y:S01]  /*22e0*/  LDL.LU R19, [R1+0xc] ;  /* 0x00000c0001137983 */ /* 0x008ee20000300800 */
[----:B------:R-:W-:Y:S02]  /*22f0*/  FMNMX.FTZ R0, R95, R0, !PT ;  /* 0x000000005f007209 */ /* 0x000fe40007810000 */
[----:B------:R-:W-:Y:S01]  /*2300*/  FMNMX.FTZ R5, R78, R79, !PT ;  /* 0x0000004f4e057209 */ /* 0x000fe20007810000 */
[----:B------:R-:W-:Y:S01]  /*2310*/  STL [R1+0x98], R175 ;  /* 0x000098af01007387 */ /* 0x000fe20000100800 */
[----:B------:R-:W-:-:S02]  /*2320*/  FMNMX.FTZ R4, R252, R4, !PT ;  /* 0x00000004fc047209 */ /* 0x000fc40007810000 */
[----:B------:R-:W-:Y:S02]  /*2330*/  FMNMX.FTZ R0, R190, R0, !PT ;  /* 0x00000000be007209 */ /* 0x000fe40007810000 */
[----:B------:R-:W-:Y:S02]  /*2340*/  FMNMX.FTZ R5, R70, R5, !PT ;  /* 0x0000000546057209 */ /* 0x000fe40007810000 */
[----:B--2---:R-:W-:Y:S02]  /*2350*/  FMNMX.FTZ R7, R201, R4, !PT ;  /* 0x00000004c9077209 */ /* 0x004fe40007810000 */
[----:B------:R-:W-:Y:S02]  /*2360*/  FMNMX.FTZ R0, R191, R0, !PT ;  /* 0x00000000bf007209 */ /* 0x000fe40007810000 */
[----:B------:R-:W-:Y:S01]  /*2370*/  FMNMX.FTZ R4, R71, R5, !PT ;  /* 0x0000000547047209 */ /* 0x000fe20007810000 */
[----:B------:R-:W-:Y:S01]  /*2380*/  SHFL.BFLY PT, R8, R7, 0x2, 0x1f ;  /* 0x0c401f0007087f89 */ /* 0x000fe200000e0000 */
[----:B------:R-:W-:-:S02]  /*2390*/  FMNMX.FTZ R0, R174, R0, !PT ;  /* 0x00000000ae007209 */ /* 0x000fc40007810000 */
[----:B-1----:R-:W-:Y:S02]  /*23a0*/  FMNMX.FTZ R6, R13, R6, !PT ;  /* 0x000000060d067209 */ /* 0x002fe40007810000 */
[----:B------:R-:W-:Y:S02]  /*23b0*/  FMNMX.FTZ R4, R170, R4, !PT ;  /* 0x00000004aa047209 */ /* 0x000fe40007810000 */
[----:B------:R-:W-:Y:S01]  /*23c0*/  FMNMX.FTZ R0, R175, R0, !PT ;  /* 0x00000000af007209 */ /* 0x000fe20007810000 */
[----:B------:R-:W1:Y:S01]  /*23d0*/  SHFL.BFLY PT, R9, R6, 0x1, 0x1f ;  /* 0x0c201f0006097f89 */ /* 0x000e6200000e0000 */
[----:B------:R-:W-:Y:S02]  /*23e0*/  FMNMX.FTZ R4, R171, R4, !PT ;  /* 0x00000004ab047209 */ /* 0x000fe40007810000 */
[----:B------:R-:W-:Y:S02]  /*23f0*/  FMNMX.FTZ R0, R183, R0, !PT ;  /* 0x00000000b7007209 */ /* 0x000fe40007810000 */
[----:B------:R-:W-:-:S02]  /*2400*/  FMNMX.FTZ R4, R158, R4, !PT ;  /* 0x000000049e047209 */ /* 0x000fc40007810000 */
[----:B------:R-:W-:Y:S02]  /*2410*/  FMNMX.FTZ R0, R199, R0, !PT ;  /* 0x00000000c7007209 */ /* 0x000fe40007810000 */
[----:B------:R-:W-:Y:S02]  /*2420*/  FMNMX.FTZ R4, R159, R4, !PT ;  /* 0x000000049f047209 */ /* 0x000fe40007810000 */
[----:B------:R-:W-:Y:S02]  /*2430*/  FMNMX.FTZ R0, R10, R0, !PT ;  /* 0x000000000a007209 */ /* 0x000fe40007810000 */
[----:B------:R-:W-:-:S04]  /*2440*/  FMNMX.FTZ R5, R186, R4, !PT ;  /* 0x00000004ba057209 */ /* 0x000fc80007810000 */
[----:B------:R-:W-:-:S04]  /*2450*/  FMNMX.FTZ R5, R187, R5, !PT ;  /* 0x00000005bb057209 */ /* 0x000fc80007810000 */
[----:B------:R-:W-:Y:S02]  /*2460*/  FMNMX.FTZ R5, R178, R5, !PT ;  /* 0x00000005b2057209 */ /* 0x000fe40007810000 */
[----:B-1----:R-:W-:Y:S02]  /*2470*/  FMNMX.FTZ R164, R6, R9, !PT ;  /* 0x0000000906a47209 */ /* 0x002fe40007810000 */
[----:B------:R-:W-:Y:S02]  /*2480*/  FMNMX.FTZ R5, R179, R5, !PT ;  /* 0x00000005b3057209 */ /* 0x000fe40007810000 */
[C---:B------:R-:W-:Y:S02]  /*2490*/  FSETP.NEU.FTZ.AND P1, PT, R164.reuse, -INF , PT ;  /* 0xff800000a400780b */ /* 0x040fe40003f3d000 */
[----:B------:R-:W-:Y:S01]  /*24a0*/  FMNMX.FTZ R6, R161, R5, !PT ;  /* 0x00000005a1067209 */ /* 0x000fe20007810000 */
[----:B------:R-:W-:-:S03]  /*24b0*/  FMUL.FTZ R5, R164, UR4 ;  /* 0x00000004a4057c20 */ /* 0x000fc60008410000 */
[----:B------:R-:W-:Y:S02]  /*24c0*/  FMNMX.FTZ R6, R180, R6, !PT ;  /* 0x00000006b4067209 */ /* 0x000fe40007810000 */
[----:B------:R-:W-:Y:S02]  /*24d0*/  FSEL R18, R5, RZ, P1 ;  /* 0x000000ff05127208 */ /* 0x000fe40000800000 */
[----:B------:R-:W-:-:S03]  /*24e0*/  FMNMX.FTZ R5, R166, R6, !PT ;  /* 0x00000006a6057209 */ /* 0x000fc60007810000 */
[----:B------:R-:W-:Y:S01]  /*24f0*/  FFMA.FTZ R6, R76, UR4, -R18 ;  /* 0x000000044c067c23 */ /* 0x000fe20008010812 */
[----:B------:R-:W-:-:S03]  /*2500*/  FMNMX.FTZ R5, R239, R5, !PT ;  /* 0x00000005ef057209 */ /* 0x000fc60007810000 */
[----:B------:R1:W-:Y:S02]  /*2510*/  MUFU.EX2 R10, R6 ;  /* 0x00000006000a7308 */ /* 0x0003e40000000800 */
[----:B-1----:R-:W-:-:S06]  /*2520*/  FFMA.FTZ R6, R68, UR4, -R18 ;  /* 0x0000000444067c23 */ /* 0x002fcc0008010812 */
[----:B------:R-:W-:Y:S01]  /*2530*/  MUFU.EX2 R236, R6 ;  /* 0x0000000600ec7308 */ /* 0x000fe20000000800 */
[----:B---3--:R-:W-:Y:S01]  /*2540*/  FMNMX.FTZ R4, R19, R0, !PT ;  /* 0x0000000013047209 */ /* 0x008fe20007810000 */
[----:B------:R-:W-:Y:S01]  /*2550*/  STL [R1+0x94], R19 ;  /* 0x0000941301007387 */ /* 0x000fe20000100800 */
[----:B------:R-:W-:-:S03]  /*2560*/  FMNMX.FTZ R0, R7, R8, !PT ;  /* 0x0000000807007209 */ /* 0x000fc60007810000 */
[----:B------:R-:W1:Y:S04]  /*2570*/  SHFL.BFLY PT, R7, R4, 0x2, 0x1f ;  /* 0x0c401f0004077f89 */ /* 0x000e6800000e0000 */
[----:B------:R-:W2:Y:S04]  /*2580*/  SHFL.BFLY PT, R8, R0, 0x1, 0x1f ;  /* 0x0c201f0000087f89 */ /* 0x000ea800000e0000 */
[----:B------:R-:W-:Y:S01]  /*2590*/  STL [R1+0x80], R164 ;  /* 0x000080a401007387 */ /* 0x000fe20000100800 */
[----:B-1----:R-:W-:-:S03]  /*25a0*/  FMNMX.FTZ R4, R4, R7, !PT ;  /* 0x0000000704047209 */ /* 0x002fc60007810000 */
[----:B------:R-:W1:Y:S01]  /*25b0*/  SHFL.BFLY PT, R7, R5, 0x2, 0x1f ;  /* 0x0c401f0005077f89 */ /* 0x000e6200000e0000 */
[----:B--2---:R-:W-:Y:S01]  /*25c0*/  FMNMX.FTZ R162, R0, R8, !PT ;  /* 0x0000000800a27209 */ /* 0x004fe20007810000 */
[----:B------:R-:W-:Y:S02]  /*25d0*/  FFMA.FTZ R0, R77, UR4, -R18 ;  /* 0x000000044d007c23 */ /* 0x000fe40008010812 */
[----:B------:R-:W2:Y:S01]  /*25e0*/  SHFL.BFLY PT, R8, R4, 0x1, 0x1f ;  /* 0x0c201f0004087f89 */ /* 0x000ea200000e0000 */
[C---:B------:R-:W-:Y:S01]  /*25f0*/  FSETP.NEU.FTZ.AND P1, PT, R162.reuse, -INF , PT ;  /* 0xff800000a200780b */ /* 0x040fe20003f3d000 */
[----:B------:R3:W-:Y:S02]  /*2600*/  MUFU.EX2 R192, R0 ;  /* 0x0000000000c07308 */ /* 0x0007e40000000800 */
[----:B------:R-:W-:Y:S01]  /*2610*/  STL [R1+0x84], R162 ;  /* 0x000084a201007387 */ /* 0x000fe20000100800 */
[----:B---3--:R-:W-:Y:S01]  /*2620*/  FMUL.FTZ R0, R162, UR4 ;  /* 0x00000004a2007c20 */ /* 0x008fe20008410000 */
[----:B-1----:R-:W-:-:S02]  /*2630*/  FMNMX.FTZ R5, R5, R7, !PT ;  /* 0x0000000705057209 */ /* 0x002fc40007810000 */
[----:B--2---:R-:W-:Y:S02]  /*2640*/  FMNMX.FTZ R160, R4, R8, !PT ;  /* 0x0000000804a07209 */ /* 0x004fe40007810000 */
[----:B------:R-:W-:Y:S01]  /*2650*/  FSEL R17, R0, RZ, P1 ;  /* 0x000000ff00117208 */ /* 0x000fe20000800000 */
[----:B------:R-:W-:Y:S01]  /*2660*/  FFMA.FTZ R0, R69, UR4, -R18 ;  /* 0x0000000445007c23 */ /* 0x000fe20008010812 */
[----:B------:R-:W1:Y:S01]  /*2670*/  SHFL.BFLY PT, R6, R5, 0x1, 0x1f ;  /* 0x0c201f0005067f89 */ /* 0x000e6200000e0000 */
[----:B------:R-:W-:Y:S02]  /*2680*/  FSETP.NEU.FTZ.AND P1, PT, R160, -INF , PT ;  /* 0xff800000a000780b */ /* 0x000fe40003f3d000 */
[----:B------:R2:W3:Y:S01]  /*2690*/  MUFU.EX2 R232, R0 ;  /* 0x0000000000e87308 */ /* 0x0004e20000000800 */
[--C-:B------:R-:W-:Y:S01]  /*26a0*/  FFMA.FTZ R4, R44, UR4, -R17.reuse ;  /* 0x000000042c047c23 */ /* 0x100fe20008010811 */
[----:B------:R-:W-:Y:S06]  /*26b0*/  STL [R1+0x88], R160 ;  /* 0x000088a001007387 */ /* 0x000fec0000100800 */
[----:B------:R-:W-:Y:S01]  /*26c0*/  MUFU.EX2 R195, R4 ;  /* 0x0000000400c37308 */ /* 0x000fe20000000800 */
[----:B--2---:R-:W-:Y:S01]  /*26d0*/  FFMA.FTZ R0, R40, UR4, -R17 ;  /* 0x0000000428007c23 */ /* 0x004fe20008010811 */
[----:B---3--:R-:W-:-:S06]  /*26e0*/  F2FP.BF16.F32.PACK_AB R14, R232, R236 ;  /* 0x000000ece80e723e */ /* 0x008fcc00000010ff */
[----:B------:R2:W-:Y:S01]  /*26f0*/  MUFU.EX2 R247, R0 ;  /* 0x0000000000f77308 */ /* 0x0005e20000000800 */
[----:B-1----:R-:W-:-:S05]  /*2700*/  FMNMX.FTZ R163, R5, R6, !PT ;  /* 0x0000000605a37209 */ /* 0x002fca0007810000 */
[----:B------:R-:W-:Y:S01]  /*2710*/  STL [R1+0x8c], R163 ;  /* 0x00008ca301007387 */ /* 0x000fe20000100800 */
[----:B--2---:R-:W-:-:S04]  /*2720*/  FFMA.FTZ R0, R41, UR4, -R17 ;  /* 0x0000000429007c23 */ /* 0x004fc80008010811 */
[----:B------:R1:W2:Y:S02]  /*2730*/  MUFU.EX2 R238, R0 ;  /* 0x0000000000ee7308 */ /* 0x0002a40000000800 */
[----:B-1----:R-:W-:Y:S01]  /*2740*/  FMUL.FTZ R0, R160, UR4 ;  /* 0x00000004a0007c20 */ /* 0x002fe20008410000 */
[----:B--2---:R-:W-:-:S04]  /*2750*/  F2FP.BF16.F32.PACK_AB R8, R238, R247 ;  /* 0x000000f7ee08723e */ /* 0x004fc800000010ff */
[----:B------:R-:W-:Y:S01]  /*2760*/  FSEL R16, R0, RZ, P1 ;  /* 0x000000ff00107208 */ /* 0x000fe20000800000 */
[----:B------:R-:W-:Y:S01]  /*2770*/  FFMA.FTZ R0, R45, UR4, -R17 ;  /* 0x000000042d007c23 */ /* 0x000fe20008010811 */
[----:B------:R-:W-:-:S03]  /*2780*/  FSETP.NEU.FTZ.AND P1, PT, R163, -INF , PT ;  /* 0xff800000a300780b */ /* 0x000fc60003f3d000 */
[----:B------:R1:W-:Y:S01]  /*2790*/  MUFU.EX2 R194, R0 ;  /* 0x0000000000c27308 */ /* 0x0003e20000000800 */
[----:B------:R-:W-:-:S07]  /*27a0*/  FFMA.FTZ R4, R42, UR4, -R16 ;  /* 0x000000042a047c23 */ /* 0x000fce0008010810 */
[----:B------:R-:W-:Y:S01]  /*27b0*/  MUFU.EX2 R237, R4 ;  /* 0x0000000400ed7308 */ /* 0x000fe20000000800 */
[----:B-1----:R-:W-:-:S04]  /*27c0*/  LOP3.LUT R0, R154, R153, RZ, 0xfc, !PT ;  /* 0x000000999a007212 */ /* 0x002fc800078efcff */
[----:B------:R-:W-:Y:S01]  /*27d0*/  LEA R167, R0, UR5, 0x1 ;  /* 0x0000000500a77c11 */ /* 0x000fe2000f8e08ff */
[----:B------:R-:W-:-:S03]  /*27e0*/  FFMA.FTZ R0, R43, UR4, -R16 ;  /* 0x000000042b007c23 */ /* 0x000fc60008010810 */
[----:B------:R-:W-:Y:S01]  /*27f0*/  IADD3 R228, R3, R167, RZ ;  /* 0x000000a703e47210 */ /* 0x000fe20007ffe0ff */
[----:B------:R1:W2:Y:S01]  /*2800*/  MUFU.EX2 R246, R0 ;  /* 0x0000000000f67308 */ /* 0x0002a20000000800 */
[C---:B------:R-:W-:Y:S02]  /*2810*/  IMAD.IADD R230, R2.reuse, 0x1, R167 ;  /* 0x0000000102e67824 */ /* 0x040fe400078e02a7 */
[--C-:B------:R-:W-:Y:S01]  /*2820*/  FFMA.FTZ R3, R47, UR4, -R16.reuse ;  /* 0x000000042f037c23 */ /* 0x100fe20008010810 */
[----:B------:R-:W-:Y:S01]  /*2830*/  IADD3 R229, R2, R228, RZ ;  /* 0x000000e402e57210 */ /* 0x000fe20007ffe0ff */
[----:B------:R-:W3:Y:S04]  /*2840*/  LDSM.16.MT88.4 R72, [R167+0xe000] ;  /* 0x00e00000a748783b */ /* 0x000ee80000004200 */
[----:B------:R-:W4:Y:S01]  /*2850*/  LDSM.16.MT88.4 R52, [R230+0xc000] ;  /* 0x00c00000e634783b */ /* 0x000f220000004200 */
[----:B------:R2:W-:Y:S03]  /*2860*/  MUFU.EX2 R182, R3 ;  /* 0x0000000300b67308 */ /* 0x0005e60000000800 */
[----:B------:R-:W-:Y:S04]  /*2870*/  LDSM.16.MT88.4 R48, [R230+0xc800] ;  /* 0x00c80000e630783b */ /* 0x000fe80000004200 */
[----:B------:R-:W4:Y:S01]  /*2880*/  LDSM.16.MT88.4 R84, [R230+0xe000] ;  /* 0x00e00000e654783b */ /* 0x000f220000004200 */
[----:B-1----:R-:W-:Y:S01]  /*2890*/  FFMA.FTZ R0, R46, UR4, -R16 ;  /* 0x000000042e007c23 */ /* 0x002fe20008010810 */
[----:B--2---:R-:W-:-:S02]  /*28a0*/  F2FP.BF16.F32.PACK_AB R9, R246, R237 ;  /* 0x000000edf609723e */ /* 0x004fc400000010ff */
[----:B------:R-:W1:Y:S01]  /*28b0*/  LDSM.16.MT88.4 R28, [R167+0xc000] ;  /* 0x00c00000a71c783b */ /* 0x000e620000004200 */
[----:B------:R2:W2:Y:S03]  /*28c0*/  MUFU.EX2 R233, R0 ;  /* 0x0000000000e97308 */ /* 0x0004a60000000800 */
[----:B------:R-:W1:Y:S01]  /*28d0*/  LDSM.16.MT88.4 R20, [R228+0xc000] ;  /* 0x00c00000e414783b */ /* 0x000e620000004200 */
[----:B------:R-:W-:Y:S01]  /*28e0*/  IMAD.MOV.U32 R3, RZ, RZ, R10 ;  /* 0x000000ffff037224 */ /* 0x000fe200078e000a */
[----:B------:R-:W-:Y:S02]  /*28f0*/  F2FP.BF16.F32.PACK_AB R10, R194, R195 ;  /* 0x000000c3c20a723e */ /* 0x000fe400000010ff */
[----:B------:R-:W1:Y:S02]  /*2900*/  LDSM.16.MT88.4 R56, [R229+0xc000] ;  /* 0x00c00000e538783b */ /* 0x000e640000004200 */
[----:B------:R-:W-:-:S02]  /*2910*/  F2FP.BF16.F32.PACK_AB R12, R192, R3 ;  /* 0x00000003c00c723e */ /* 0x000fc400000010ff */
[----:B------:R-:W1:Y:S04]  /*2920*/  LDSM.16.MT88.4 R80, [R229+0xe000] ;  /* 0x00e00000e550783b */ /* 0x000e680000004200 */
[----:B------:R-:W-:Y:S01]  /*2930*/  LDSM.16.MT88.4 R120, [R167+0xe800] ;  /* 0x00e80000a778783b */ /* 0x000fe20000004200 */
[----:B--2---:R-:W-:Y:S01]  /*2940*/  FMUL.FTZ R0, R163, UR4 ;  /* 0x00000004a3007c20 */ /* 0x004fe20008410000 */
[----:B------:R-:W-:Y:S02]  /*2950*/  F2FP.BF16.F32.PACK_AB R11, R182, R233 ;  /* 0x000000e9b60b723e */ /* 0x000fe400000010ff */
[----:B------:R-:W-:Y:S02]  /*2960*/  LDSM.16.MT88.4 R128, [R230+0xe800] ;  /* 0x00e80000e680783b */ /* 0x000fe40000004200 */
[----:B------:R-:W-:-:S02]  /*2970*/  FSEL R0, R0, RZ, P1 ;  /* 0x000000ff00007208 */ /* 0x000fc40000800000 */
[----:B------:R-:W-:Y:S01]  /*2980*/  LDSM.16.MT88.4 R124, [R228+0xe800] ;  /* 0x00e80000e47c783b */ /* 0x000fe20000004200 */
[C---:B---3--:R-:W-:Y:S02]  /*2990*/  HMMA.16816.F32.BF16 R88, R8.reuse, R72, RZ ;  /* 0x000000480858723c */ /* 0x048fe400000418ff */
[--C-:B------:R-:W-:Y:S01]  /*29a0*/  FFMA.FTZ R2, R78, UR4, -R0.reuse ;  /* 0x000000044e027c23 */ /* 0x100fe20008010800 */
[----:B------:R-:W-:Y:S03]  /*29b0*/  LDSM.16.MT88.4 R136, [R229+0xe800] ;  /* 0x00e80000e588783b */ /* 0x000fe60000004200 */
[----:B------:R2:W-:Y:S01]  /*29c0*/  MUFU.EX2 R162, R2 ;  /* 0x0000000200a27308 */ /* 0x0005e20000000800 */
[C---:B----4-:R-:W-:Y:S01]  /*29d0*/  HMMA.16816.F32.BF16 R112, R8.reuse, R52, RZ ;  /* 0x000000340870723c */ /* 0x050fe200000418ff */
[----:B------:R-:W-:Y:S04]  /*29e0*/  LDSM.16.MT88.4 R44, [R167+0xc800] ;  /* 0x00c80000a72c783b */ /* 0x000fe80000004200 */
[----:B------:R-:W-:Y:S01]  /*29f0*/  LDSM.16.MT88.4 R40, [R228+0xc800] ;  /* 0x00c80000e428783b */ /* 0x000fe20000004200 */
[C---:B------:R-:W-:Y:S06]  /*2a00*/  HMMA.16816.F32.BF16 R32, R8.reuse, R84, RZ ;  /* 0x000000540820723c */ /* 0x040fec00000418ff */
[----:B-1----:R-:W-:Y:S01]  /*2a10*/  HMMA.16816.F32.BF16 R132, R8, R28, RZ ;  /* 0x0000001c0884723c */ /* 0x002fe200000418ff */
[----:B--2---:R-:W-:-:S02]  /*2a20*/  FFMA.FTZ R2, R79, UR4, -R0 ;  /* 0x000000044f027c23 */ /* 0x004fc40008010800 */
[----:B------:R-:W1:Y:S03]  /*2a30*/  LDSM.16.MT88.4 R76, [R228+0xe000] ;  /* 0x00e00000e44c783b */ /* 0x000e660000004200 */
[C---:B------:R-:W-:Y:S01]  /*2a40*/  HMMA.16816.F32.BF16 R116, R8.reuse, R20, RZ ;  /* 0x000000140874723c */ /* 0x040fe200000418ff */
[----:B------:R2:W3:Y:S05]  /*2a50*/  MUFU.EX2 R165, R2 ;  /* 0x0000000200a57308 */ /* 0x0004ea0000000800 */
[C---:B------:R-:W-:Y:S06]  /*2a60*/  HMMA.16816.F32.BF16 R104, R8.reuse, R56, RZ ;  /* 0x000000380868723c */ /* 0x040fec00000418ff */
[----:B------:R-:W-:Y:S01]  /*2a70*/  HMMA.16816.F32.BF16 R24, R8, R80, RZ ;  /* 0x000000500818723c */ /* 0x000fe200000418ff */
[----:B--2---:R-:W-:-:S05]  /*2a80*/  FFMA.FTZ R2, R70, UR4, -R0 ;  /* 0x0000000446027c23 */ /* 0x004fca0008010800 */
[C---:B------:R-:W-:Y:S01]  /*2a90*/  HMMA.16816.F32.BF16 R60, R8.reuse, R22, RZ ;  /* 0x00000016083c723c */ /* 0x040fe200000418ff */
[----:B---3--:R-:W-:Y:S01]  /*2aa0*/  F2FP.BF16.F32.PACK_AB R13, R165, R162 ;  /* 0x000000a2a50d723e */ /* 0x008fe200000010ff */
[----:B------:R2:W-:Y:S04]  /*2ab0*/  MUFU.EX2 R235, R2 ;  /* 0x0000000200eb7308 */ /* 0x0005e80000000800 */
[C---:B------:R-:W-:Y:S06]  /*2ac0*/  HMMA.16816.F32.BF16 R96, R8.reuse, R54, RZ ;  /* 0x000000360860723c */ /* 0x040fec00000418ff */
[C---:B------:R-:W-:Y:S06]  /*2ad0*/  HMMA.16816.F32.BF16 R100, R8.reuse, R74, RZ ;  /* 0x0000004a0864723c */ /* 0x040fec00000418ff */
[----:B------:R-:W-:Y:S01]  /*2ae0*/  HMMA.16816.F32.BF16 R152, R8, R86, RZ ;  /* 0x000000560898723c */ /* 0x000fe200000418ff */
[----:B--2---:R-:W-:-:S02]  /*2af0*/  FFMA.FTZ R2, R71, UR4, -R0 ;  /* 0x0000000447027c23 */ /* 0x004fc40008010800 */
[----:B------:R-:W2:Y:S02]  /*2b00*/  LDSM.16.MT88.4 R68, [R229+0xc800] ;  /* 0x00c80000e544783b */ /* 0x000ea40000004200 */
[----:B------:R3:W4:Y:S01]  /*2b10*/  MUFU.EX2 R231, R2 ;  /* 0x0000000200e77308 */ /* 0x0007220000000800 */
[C---:B-1----:R-:W-:Y:S06]  /*2b20*/  HMMA.16816.F32.BF16 R36, R8.reuse, R76, RZ ;  /* 0x0000004c0824723c */ /* 0x042fec00000418ff */
[C---:B------:R-:W-:Y:S06]  /*2b30*/  HMMA.16816.F32.BF16 R108, R8.reuse, R78, RZ ;  /* 0x0000004e086c723c */ /* 0x040fec00000418ff */
[----:B------:R-:W-:Y:S01]  /*2b40*/  HMMA.16816.F32.BF16 R140, R8, R82, RZ ;  /* 0x00000052088c723c */ /* 0x000fe200000418ff */
[----:B---3--:R-:W-:Y:S01]  /*2b50*/  FFMA.FTZ R2, R64, UR4, -R17 ;  /* 0x0000000440027c23 */ /* 0x008fe20008010811 */
[----:B----4-:R-:W-:-:S03]  /*2b60*/  F2FP.BF16.F32.PACK_AB R15, R231, R235 ;  /* 0x000000ebe70f723e */ /* 0x010fc600000010ff */
[----:B------:R1:W-:Y:S04]  /*2b70*/  MUFU.EX2 R19, R2 ;  /* 0x0000000200137308 */ /* 0x0003e80000000800 */
[C---:B------:R-:W-:Y:S06]  /*2b80*/  HMMA.16816.F32.BF16 R144, R12.reuse, R20, RZ ;  /* 0x000000140c90723c */ /* 0x040fec00000418ff */
[----:B------:R-:W-:Y:S01]  /*2b90*/  HMMA.16816.F32.BF16 R148, R12, R28, RZ ;  /* 0x0000001c0c94723c */ /* 0x000fe200000418ff */
[----:B-1----:R-:W-:-:S04]  /*2ba0*/  FFMA.FTZ R2, R65, UR4, -R17 ;  /* 0x0000000441027c23 */ /* 0x002fc80008010811 */
[----:B------:R1:W3:Y:S02]  /*2bb0*/  MUFU.EX2 R198, R2 ;  /* 0x0000000200c67308 */ /* 0x0002e40000000800 */
[----:B-1----:R-:W-:Y:S01]  /*2bc0*/  FFMA.FTZ R2, R92, UR4, -R17 ;  /* 0x000000045c027c23 */ /* 0x002fe20008010811 */
[----:B---3--:R-:W-:Y:S01]  /*2bd0*/  F2FP.BF16.F32.PACK_AB R4, R198, R19 ;  /* 0x00000013c604723e */ /* 0x008fe200000010ff */
[----:B------:R-:W-:-:S04]  /*2be0*/  IMAD.MOV.U32 R29, RZ, RZ, R198 ;  /* 0x000000ffff1d7224 */ /* 0x000fc800078e00c6 */
[----:B------:R1:W-:Y:S02]  /*2bf0*/  MUFU.EX2 R245, R2 ;  /* 0x0000000200f57308 */ /* 0x0003e40000000800 */
[----:B-1----:R-:W-:-:S06]  /*2c00*/  FFMA.FTZ R2, R93, UR4, -R17 ;  /* 0x000000045d027c23 */ /* 0x002fcc0008010811 */
[----:B------:R1:W3:Y:S02]  /*2c10*/  MUFU.EX2 R196, R2 ;  /* 0x0000000200c47308 */ /* 0x0002e40000000800 */
[----:B-1----:R-:W-:Y:S01]  /*2c20*/  FFMA.FTZ R2, R66, UR4, -R16 ;  /* 0x0000000442027c23 */ /* 0x002fe20008010810 */
[----:B---3--:R-:W-:Y:S01]  /*2c30*/  F2FP.BF16.F32.PACK_AB R6, R196, R245 ;  /* 0x000000f5c406723e */ /* 0x008fe200000010ff */
[----:B------:R-:W-:-:S04]  /*2c40*/  IMAD.MOV.U32 R21, RZ, RZ, R196 ;  /* 0x000000ffff157224 */ /* 0x000fc800078e00c4 */
[----:B------:R1:W-:Y:S02]  /*2c50*/  MUFU.EX2 R193, R2 ;  /* 0x0000000200c17308 */ /* 0x0003e40000000800 */
[--C-:B-1----:R-:W-:Y:S02]  /*2c60*/  FFMA.FTZ R2, R67, UR4, -R16.reuse ;  /* 0x0000000443027c23 */ /* 0x102fe40008010810 */
[----:B------:R-:W-:Y:S04]  /*2c70*/  HMMA.16816.F32.BF16 R64, R8, R30, RZ ;  /* 0x0000001e0840723c */ /* 0x000fe800000418ff */
[----:B------:R1:W3:Y:S02]  /*2c80*/  MUFU.EX2 R175, R2 ;  /* 0x0000000200af7308 */ /* 0x0002e40000000800 */
[----:B-1----:R-:W-:Y:S01]  /*2c90*/  FFMA.FTZ R2, R94, UR4, -R16 ;  /* 0x000000045e027c23 */ /* 0x002fe20008010810 */
[----:B---3--:R-:W-:-:S05]  /*2ca0*/  F2FP.BF16.F32.PACK_AB R5, R175, R193 ;  /* 0x000000c1af05723e */ /* 0x008fca00000010ff */
[----:B------:R1:W-:Y:S02]  /*2cb0*/  MUFU.EX2 R160, R2 ;  /* 0x0000000200a07308 */ /* 0x0003e40000000800 */
[----:B-1----:R-:W-:Y:S02]  /*2cc0*/  FFMA.FTZ R2, R95, UR4, -R16 ;  /* 0x000000045f027c23 */ /* 0x002fe40008010810 */
[----:B------:R-:W-:Y:S04]  /*2cd0*/  HMMA.16816.F32.BF16 R92, R8, R58, RZ ;  /* 0x0000003a085c723c */ /* 0x000fe800000418ff */
[----:B------:R-:W1:Y:S02]  /*2ce0*/  MUFU.EX2 R197, R2 ;  /* 0x0000000200c57308 */ /* 0x000e640000000800 */
[----:B-1----:R-:W-:-:S02]  /*2cf0*/  F2FP.BF16.F32.PACK_AB R7, R197, R160 ;  /* 0x000000a0c507723e */ /* 0x002fc400000010ff */
[----:B------:R-:W-:-:S05]  /*2d00*/  MOV R28, R197 ;  /* 0x000000c5001c7202 */ /* 0x000fca0000000f00 */
[C---:B------:R-:W-:Y:S06]  /*2d10*/  HMMA.16816.F32.BF16 R208, R4.reuse, R48, R112 ;  /* 0x0000003004d0723c */ /* 0x040fec0000041870 */
[C---:B------:R-:W-:Y:S06]  /*2d20*/  HMMA.16816.F32.BF16 R8, R4.reuse, R120, R88 ;  /* 0x000000780408723c */ /* 0x040fec0000041858 */
[----:B------:R-:W-:Y:S01]  /*2d30*/  HMMA.16816.F32.BF16 R240, R4, R128, R32 ;  /* 0x0000008004f0723c */ /* 0x000fe20000041820 */
[----:B------:R-:W-:Y:S01]  /*2d40*/  MOV R89, R19 ;  /* 0x0000001300597202 */ /* 0x000fe20000000f00 */
[----:B------:R-:W-:-:S02]  /*2d50*/  IMAD.MOV.U32 R90, RZ, RZ, R201 ;  /* 0x000000ffff5a7224 */ /* 0x000fc400078e00c9 */
[----:B------:R-:W-:Y:S02]  /*2d60*/  IMAD.MOV.U32 R88, RZ, RZ, R200 ;  /* 0x000000ffff587224 */ /* 0x000fe400078e00c8 */
[----:B------:R-:W-:Y:S01]  /*2d70*/  HMMA.16816.F32.BF16 R200, R4, R126, R108 ;  /* 0x0000007e04c8723c */ /* 0x000fe2000004186c */
[----:B------:R-:W-:-:S05]  /*2d80*/  MOV R35, R180 ;  /* 0x000000b400237202 */ /* 0x000fca0000000f00 */
[----:B------:R-:W-:Y:S01]  /*2d90*/  MOV R2, R209 ;  /* 0x000000d100027202 */ /* 0x000fe20000000f00 */
[----:B------:R-:W-:Y:S01]  /*2da0*/  IMAD.MOV.U32 R207, RZ, RZ, R210 ;  /* 0x000000ffffcf7224 */ /* 0x000fe200078e00d2 */
[----:B------:R-:W-:Y:S01]  /*2db0*/  MOV R206, R211 ;  /* 0x000000d300ce7202 */ /* 0x000fe20000000f00 */
[----:B------:R-:W-:Y:S01]  /*2dc0*/  IMAD.MOV.U32 R115, RZ, RZ, R208 ;  /* 0x000000ffff737224 */ /* 0x000fe200078e00d0 */
[----:B------:R-:W-:Y:S01]  /*2dd0*/  MOV R91, R2 ;  /* 0x00000002005b7202 */ /* 0x000fe20000000f00 */
[----:B------:R-:W-:Y:S01]  /*2de0*/  FFMA.FTZ R2, R168, UR4, -R18 ;  /* 0x00000004a8027c23 */ /* 0x000fe20008010812 */
[----:B------:R-:W-:Y:S01]  /*2df0*/  IMAD.MOV.U32 R20, RZ, RZ, R8 ;  /* 0x000000ffff147224 */ /* 0x000fe200078e0008 */
[----:B------:R-:W-:Y:S01]  /*2e00*/  MOV R114, R9 ;  /* 0x0000000900727202 */ /* 0x000fe20000000f00 */
[----:B------:R-:W-:Y:S01]  /*2e10*/  IMAD.MOV.U32 R113, RZ, RZ, R10 ;  /* 0x000000ffff717224 */ /* 0x000fe200078e000a */
[----:B------:R1:W-:Y:S01]  /*2e20*/  MUFU.EX2 R164, R2 ;  /* 0x0000000200a47308 */ /* 0x0003e20000000800 */
[----:B------:R-:W-:Y:S01]  /*2e30*/  MOV R112, R11 ;  /* 0x0000000b00707202 */ /* 0x000fe20000000f00 */
[----:B------:R-:W-:Y:S01]  /*2e40*/  HMMA.16816.F32.BF16 R208, R4, R138, R140 ;  /* 0x0000008a04d0723c */ /* 0x000fe2000004188c */
[----:B------:R-:W-:Y:S01]  /*2e50*/  IMAD.MOV.U32 R111, RZ, RZ, R114 ;  /* 0x000000ffff6f7224 */ /* 0x000fe200078e0072 */
[----:B------:R-:W-:Y:S01]  /*2e60*/  MOV R108, R162 ;  /* 0x000000a2006c7202 */ /* 0x000fe20000000f00 */
[----:B------:R-:W-:-:S03]  /*2e70*/  IMAD.MOV.U32 R168, RZ, RZ, R35 ;  /* 0x000000ffffa87224 */ /* 0x000fc600078e0023 */
[----:B------:R-:W-:Y:S01]  /*2e80*/  HMMA.16816.F32.BF16 R248, R4, R124, R36 ;  /* 0x0000007c04f8723c */ /* 0x000fe20000041824 */
[----:B------:R-:W-:Y:S01]  /*2e90*/  MOV R141, R194 ;  /* 0x000000c2008d7202 */ /* 0x000fe20000000f00 */
[----:B------:R-:W-:Y:S01]  /*2ea0*/  IMAD.MOV.U32 R142, RZ, RZ, R193 ;  /* 0x000000ffff8e7224 */ /* 0x000fe200078e00c1 */
[----:B------:R-:W-:-:S03]  /*2eb0*/  MOV R143, R192 ;  /* 0x000000c0008f7202 */ /* 0x000fc60000000f00 */
[C---:B------:R-:W-:Y:S01]  /*2ec0*/  HMMA.16816.F32.BF16 R132, R4.reuse, R44, R132 ;  /* 0x0000002c0484723c */ /* 0x040fe20000041884 */
[----:B------:R-:W-:Y:S01]  /*2ed0*/  MOV R39, R199 ;  /* 0x000000c700277202 */ /* 0x000fe20000000f00 */
[----:B------:R-:W-:Y:S02]  /*2ee0*/  IMAD.MOV.U32 R38, RZ, RZ, R183 ;  /* 0x000000ffff267224 */ /* 0x000fe400078e00b7 */
[----:B-1----:R-:W-:Y:S01]  /*2ef0*/  FFMA.FTZ R2, R169, UR4, -R18 ;  /* 0x00000004a9027c23 */ /* 0x002fe20008010812 */
[----:B------:R-:W-:Y:S01]  /*2f00*/  MOV R37, R182 ;  /* 0x000000b600257202 */ /* 0x000fe20000000f00 */
[----:B------:R-:W-:Y:S01]  /*2f10*/  IMAD.MOV.U32 R36, RZ, RZ, R181 ;  /* 0x000000ffff247224 */ /* 0x000fe200078e00b5 */
[----:B------:R-:W-:Y:S01]  /*2f20*/  HMMA.16816.F32.BF16 R116, R4, R40, R116 ;  /* 0x000000280474723c */ /* 0x000fe20000041874 */
[----:B------:R1:W3:Y:S03]  /*2f30*/  MUFU.EX2 R32, R2 ;  /* 0x0000000200207308 */ /* 0x0002e60000000800 */
[----:B------:R-:W-:-:S02]  /*2f40*/  MOV R169, R36 ;  /* 0x0000002400a97202 */ /* 0x000fc40000000f00 */
[C---:B--2---:R-:W-:Y:S06]  /*2f50*/  HMMA.16816.F32.BF16 R104, R4.reuse, R68, R104 ;  /* 0x000000440468723c */ /* 0x044fec0000041868 */
[----:B------:R-:W-:Y:S01]  /*2f60*/  HMMA.16816.F32.BF16 R224, R4, R136, R24 ;  /* 0x0000008804e0723c */ /* 0x000fe20000041818 */
[----:B-1----:R-:W-:Y:S01]  /*2f70*/  FFMA.FTZ R2, R156, UR4, -R18 ;  /* 0x000000049c027c23 */ /* 0x002fe20008010812 */
[----:B---3--:R-:W-:-:S04]  /*2f80*/  MOV R140, R32 ;  /* 0x00000020008c7202 */ /* 0x008fc80000000f00 */
[C---:B------:R-:W-:Y:S01]  /*2f90*/  HMMA.16816.F32.BF16 R180, R4.reuse, R46, R64 ;  /* 0x0000002e04b4723c */ /* 0x040fe20000041840 */
[----:B------:R-:W-:Y:S01]  /*2fa0*/  IMAD.MOV.U32 R156, RZ, RZ, R39 ;  /* 0x000000ffff9c7224 */ /* 0x000fe200078e0027 */
[----:B------:R1:W-:Y:S04]  /*2fb0*/  MUFU.EX2 R19, R2 ;  /* 0x0000000200137308 */ /* 0x0003e80000000800 */
[----:B------:R-:W-:Y:S01]  /*2fc0*/  HMMA.16816.F32.BF16 R60, R4, R42, R60 ;  /* 0x0000002a043c723c */ /* 0x000fe2000004183c */
[----:B------:R-:W-:Y:S02]  /*2fd0*/  MOV R67, R90 ;  /* 0x0000005a00437202 */ /* 0x000fe40000000f00 */
[----:B------:R-:W-:-:S03]  /*2fe0*/  MOV R90, R207 ;  /* 0x000000cf005a7202 */ /* 0x000fc60000000f00 */
[C---:B------:R-:W-:Y:S06]  /*2ff0*/  HMMA.16816.F32.BF16 R220, R4.reuse, R50, R96 ;  /* 0x0000003204dc723c */ /* 0x040fec0000041860 */
[----:B------:R-:W-:Y:S01]  /*3000*/  HMMA.16816.F32.BF16 R216, R4, R70, R92 ;  /* 0x0000004604d8723c */ /* 0x000fe2000004185c */
[----:B-1----:R-:W-:Y:S01]  /*3010*/  FFMA.FTZ R2, R157, UR4, -R18 ;  /* 0x000000049d027c23 */ /* 0x002fe20008010812 */
[----:B------:R-:W-:-:S03]  /*3020*/  MOV R157, R38 ;  /* 0x00000026009d7202 */ /* 0x000fc60000000f00 */
[----:B------:R1:W2:Y:S01]  /*3030*/  MUFU.EX2 R163, R2 ;  /* 0x0000000200a37308 */ /* 0x0002a20000000800 */
[C---:B------:R-:W-:Y:S01]  /*3040*/  HMMA.16816.F32.BF16 R212, R4.reuse, R122, R100 ;  /* 0x0000007a04d4723c */ /* 0x040fe20000041864 */
[----:B------:R-:W-:Y:S01]  /*3050*/  MOV R95, R88 ;  /* 0x00000058005f7202 */ /* 0x000fe20000000f00 */
[----:B------:R-:W-:Y:S01]  /*3060*/  IMAD.MOV.U32 R92, RZ, RZ, R89 ;  /* 0x000000ffff5c7224 */ /* 0x000fe200078e0059 */
[----:B------:R-:W-:Y:S01]  /*3070*/  MOV R88, R115 ;  /* 0x0000007300587202 */ /* 0x000fe20000000f00 */
[----:B------:R-:W-:Y:S01]  /*3080*/  IMAD.MOV.U32 R89, RZ, RZ, R91 ;  /* 0x000000ffff597224 */ /* 0x000fe200078e005b */
[----:B------:R-:W-:Y:S01]  /*3090*/  MOV R94, R204 ;  /* 0x000000cc005e7202 */ /* 0x000fe20000000f00 */
[----:B------:R-:W-:Y:S01]  /*30a0*/  HMMA.16816.F32.BF16 R196, R4, R130, R152 ;  /* 0x0000008204c4723c */ /* 0x000fe20000041898 */
[----:B------:R-:W-:Y:S02]  /*30b0*/  IMAD.MOV.U32 R91, RZ, RZ, R206 ;  /* 0x000000ffff5b7224 */ /* 0x000fe400078e00ce */
[----:B------:R-:W-:-:S03]  /*30c0*/  IMAD.MOV.U32 R93, RZ, RZ, R205 ;  /* 0x000000ffff5d7224 */ /* 0x000fc600078e00cd */
[C---:B------:R-:W-:Y:S01]  /*30d0*/  HMMA.16816.F32.BF16 R24, R12.reuse, R52, RZ ;  /* 0x000000340c18723c */ /* 0x040fe200000418ff */
[----:B------:R-:W-:Y:S01]  /*30e0*/  F2FP.BF16.F32.PACK_AB R4, R140, R164 ;  /* 0x000000a48c04723e */ /* 0x000fe200000010ff */
[--C-:B-1----:R-:W-:Y:S01]  /*30f0*/  FFMA.FTZ R2, R170, UR4, -R0.reuse ;  /* 0x00000004aa027c23 */ /* 0x102fe20008010800 */
[----:B--2---:R-:W-:Y:S01]  /*3100*/  F2FP.BF16.F32.PACK_AB R6, R163, R19 ;  /* 0x00000013a306723e */ /* 0x004fe200000010ff */
[----:B------:R-:W-:Y:S02]  /*3110*/  IMAD.MOV.U32 R170, RZ, RZ, R37 ;  /* 0x000000ffffaa7224 */ /* 0x000fe400078e0025 */
[C---:B------:R-:W-:Y:S01]  /*3120*/  HMMA.16816.F32.BF16 R32, R12.reuse, R22, RZ ;  /* 0x000000160c20723c */ /* 0x040fe200000418ff */
[----:B------:R1:W2:Y:S05]  /*3130*/  MUFU.EX2 R8, R2 ;  /* 0x0000000200087308 */ /* 0x0002aa0000000800 */
[C---:B------:R-:W-:Y:S06]  /*3140*/  HMMA.16816.F32.BF16 R36, R12.reuse, R30, RZ ;  /* 0x0000001e0c24723c */ /* 0x040fec00000418ff */
[----:B------:R-:W-:Y:S01]  /*3150*/  HMMA.16816.F32.BF16 R52, R12, R54, RZ ;  /* 0x000000360c34723c */ /* 0x000fe200000418ff */
[----:B-1----:R-:W-:Y:S01]  /*3160*/  FFMA.FTZ R2, R171, UR4, -R0 ;  /* 0x00000004ab027c23 */ /* 0x002fe20008010800 */
[----:B--2---:R-:W-:Y:S01]  /*3170*/  MOV R110, R8 ;  /* 0x00000008006e7202 */ /* 0x004fe20000000f00 */
[----:B------:R-:W-:-:S02]  /*3180*/  IMAD.MOV.U32 R171, RZ, RZ, R112 ;  /* 0x000000ffffab7224 */ /* 0x000fc400078e0070 */
[----:B------:R1:W2:Y:S02]  /*3190*/  MUFU.EX2 R234, R2 ;  /* 0x0000000200ea7308 */ /* 0x0002a40000000800 */
[----:B-1----:R-:W-:Y:S01]  /*31a0*/  FFMA.FTZ R2, R158, UR4, -R0 ;  /* 0x000000049e027c23 */ /* 0x002fe20008010800 */
[----:B--2---:R-:W-:Y:S02]  /*31b0*/  F2FP.BF16.F32.PACK_AB R5, R234, R110 ;  /* 0x0000006eea05723e */ /* 0x004fe400000010ff */
[----:B------:R-:W-:-:S03]  /*31c0*/  MOV R158, R113 ;  /* 0x00000071009e7202 */ /* 0x000fc60000000f00 */
[----:B------:R1:W2:Y:S02]  /*31d0*/  MUFU.EX2 R9, R2 ;  /* 0x0000000200097308 */ /* 0x0002a40000000800 */
[----:B-1----:R-:W-:Y:S01]  /*31e0*/  FFMA.FTZ R2, R159, UR4, -R0 ;  /* 0x000000049f027c23 */ /* 0x002fe20008010800 */
[----:B--2---:R-:W-:Y:S02]  /*31f0*/  IMAD.MOV.U32 R109, RZ, RZ, R9 ;  /* 0x000000ffff6d7224 */ /* 0x004fe400078e0009 */
[C---:B------:R-:W-:Y:S03]  /*3200*/  HMMA.16816.F32.BF16 R8, R12.reuse, R56, RZ ;  /* 0x000000380c08723c */ /* 0x040fe600000418ff */
[----:B------:R-:W1:Y:S03]  /*3210*/  MUFU.EX2 R159, R2 ;  /* 0x00000002009f7308 */ /* 0x000e660000000800 */
[----:B------:R-:W-:Y:S01]  /*3220*/  HMMA.16816.F32.BF16 R56, R12, R58, RZ ;  /* 0x0000003a0c38723c */ /* 0x000fe200000418ff */
[----:B-1----:R-:W-:Y:S01]  /*3230*/  F2FP.BF16.F32.PACK_AB R7, R159, R109 ;  /* 0x0000006d9f07723e */ /* 0x002fe200000010ff */
[----:B------:R-:W-:-:S15]  /*3240*/  FFMA.FTZ R2, R184, UR4, -R18 ;  /* 0x00000004b8027c23 */ /* 0x000fde0008010812 */
[----:B------:R-:W-:-:S01]  /*3250*/  NOP ;  /* 0x0000000000007918 */ /* 0x000fc20000000000 */
[C---:B------:R-:W-:Y:S06]  /*3260*/  HMMA.16816.F32.BF16 R112, R4.reuse, R68, R8 ;  /* 0x000000440470723c */ /* 0x040fec0000041808 */
[----:B------:R-:W-:Y:S01]  /*3270*/  HMMA.16816.F32.BF16 R204, R4, R48, R24 ;  /* 0x0000003004cc723c */ /* 0x000fe20000041818 */
[----:B------:R-:W-:Y:S01]  /*3280*/  MOV R69, R28 ;  /* 0x0000001c00457202 */ /* 0x000fe20000000f00 */
[----:B------:R-:W-:-:S04]  /*3290*/  IMAD.MOV.U32 R68, RZ, RZ, R29 ;  /* 0x000000ffff447224 */ /* 0x000fc800078e001d */
[----:B------:R-:W-:Y:S01]  /*32a0*/  HMMA.16816.F32.BF16 R28, R12, R72, RZ ;  /* 0x000000480c1c723c */ /* 0x000fe200000418ff */
[----:B------:R-:W-:Y:S01]  /*32b0*/  MOV R49, R20 ;  /* 0x0000001400317202 */ /* 0x000fe20000000f00 */
[----:B------:R-:W-:Y:S01]  /*32c0*/  IMAD.MOV.U32 R48, RZ, RZ, R21 ;  /* 0x000000ffff307224 */ /* 0x000fe200078e0015 */
[----:B------:R-:W-:-:S03]  /*32d0*/  MOV R184, R68 ;  /* 0x0000004400b87202 */ /* 0x000fc60000000f00 */
[C---:B------:R-:W-:Y:S06]  /*32e0*/  HMMA.16816.F32.BF16 R24, R12.reuse, R76, RZ ;  /* 0x0000004c0c18723c */ /* 0x040fec00000418ff */
[C---:B------:R-:W-:Y:S06]  /*32f0*/  HMMA.16816.F32.BF16 R20, R12.reuse, R84, RZ ;  /* 0x000000540c14723c */ /* 0x040fec00000418ff */
[----:B------:R-:W-:Y:S06]  /*3300*/  HMMA.16816.F32.BF16 R8, R12, R80, RZ ;  /* 0x000000500c08723c */ /* 0x000fec00000418ff */
[----:B------:R-:W-:Y:S01]  /*3310*/  HMMA.16816.F32.BF16 R100, R4, R120, R28 ;  /* 0x000000780464723c */ /* 0x000fe2000004181c */
[----:B------:R1:W2:Y:S05]  /*3320*/  MUFU.EX2 R29, R2 ;  /* 0x00000002001d7308 */ /* 0x0002aa0000000800 */
[----:B------:R-:W-:Y:S01]  /*3330*/  HMMA.16816.F32.BF16 R72, R12, R74, RZ ;  /* 0x0000004a0c48723c */ /* 0x000fe200000418ff */
[----:B------:R-:W-:-:S05]  /*3340*/  IMAD.MOV.U32 R31, RZ, RZ, R164 ;  /* 0x000000ffff1f7224 */ /* 0x000fca00078e00a4 */
[----:B------:R-:W-:Y:S01]  /*3350*/  HMMA.16816.F32.BF16 R76, R12, R78, RZ ;  /* 0x0000004e0c4c723c */ /* 0x000fe200000418ff */
[----:B-1----:R-:W-:-:S05]  /*3360*/  FFMA.FTZ R2, R185, UR4, -R18 ;  /* 0x00000004b9027c23 */ /* 0x002fca0008010812 */
[C---:B------:R-:W-:Y:S06]  /*3370*/  HMMA.16816.F32.BF16 R84, R12.reuse, R86, RZ ;  /* 0x000000560c54723c */ /* 0x040fec00000418ff */
[----:B------:R-:W-:Y:S06]  /*3380*/  HMMA.16816.F32.BF16 R80, R12, R82, RZ ;  /* 0x000000520c50723c */ /* 0x000fec00000418ff */
[C---:B------:R-:W-:Y:S01]  /*3390*/  HMMA.16816.F32.BF16 R152, R4.reuse, R128, R20 ;  /* 0x000000800498723c */ /* 0x040fe20000041814 */
[----:B------:R-:W-:Y:S01]  /*33a0*/  MOV R13, R234 ;  /* 0x000000ea000d7202 */ /* 0x000fe20000000f00 */
[----:B------:R-:W-:Y:S01]  /*33b0*/  IMAD.MOV.U32 R12, RZ, RZ, R195 ;  /* 0x000000ffff0c7224 */ /* 0x000fe200078e00c3 */
[----:B------:R1:W-:Y:S01]  /*33c0*/  MUFU.EX2 R234, R2 ;  /* 0x0000000200ea7308 */ /* 0x0003e20000000800 */
[----:B------:R-:W-:Y:S01]  /*33d0*/  MOV R15, R67 ;  /* 0x00000043000f7202 */ /* 0x000fe20000000f00 */
[----:B------:R-:W-:Y:S01]  /*33e0*/  IMAD.MOV.U32 R14, RZ, RZ, R252 ;  /* 0x000000ffff0e7224 */ /* 0x000fe200078e00fc */
[C---:B------:R-:W-:Y:S06]  /*33f0*/  HMMA.16816.F32.BF16 R192, R4.reuse, R136, R8 ;  /* 0x0000008804c0723c */ /* 0x040fec0000041808 */
[----:B------:R-:W-:Y:S01]  /*3400*/  HMMA.16816.F32.BF16 R96, R4, R124, R24 ;  /* 0x0000007c0460723c */ /* 0x000fe20000041818 */
[----:B------:R-:W-:-:S05]  /*3410*/  IMAD.MOV.U32 R129, RZ, RZ, R15 ;  /* 0x000000ffff817224 */ /* 0x000fca00078e000f */
[C---:B------:R-:W-:Y:S01]  /*3420*/  HMMA.16816.F32.BF16 R148, R4.reuse, R44, R148 ;  /* 0x0000002c0494723c */ /* 0x040fe20000041894 */
[----:B------:R-:W-:Y:S02]  /*3430*/  IMAD.MOV.U32 R125, RZ, RZ, R13 ;  /* 0x000000ffff7d7224 */ /* 0x000fe400078e000d */
[--C-:B-1----:R-:W-:Y:S01]  /*3440*/  FFMA.FTZ R2, R176, UR4, -R18.reuse ;  /* 0x00000004b0027c23 */ /* 0x102fe20008010812 */
[----:B------:R-:W-:Y:S02]  /*3450*/  MOV R124, R14 ;  /* 0x0000000e007c7202 */ /* 0x000fe40000000f00 */
[C---:B------:R-:W-:Y:S01]  /*3460*/  HMMA.16816.F32.BF16 R36, R4.reuse, R46, R36 ;  /* 0x0000002e0424723c */ /* 0x040fe20000041824 */
[----:B------:R1:W3:Y:S05]  /*3470*/  MUFU.EX2 R28, R2 ;  /* 0x00000002001c7308 */ /* 0x0002ea0000000800 */
[C---:B------:R-:W-:Y:S01]  /*3480*/  HMMA.16816.F32.BF16 R144, R4.reuse, R40, R144 ;  /* 0x000000280490723c */ /* 0x040fe20000041890 */
[----:B------:R-:W-:Y:S01]  /*3490*/  MOV R185, R48 ;  /* 0x0000003000b97202 */ /* 0x000fe20000000f00 */
[----:B------:R-:W-:Y:S01]  /*34a0*/  IMAD.MOV.U32 R120, RZ, RZ, R49 ;  /* 0x000000ffff787224 */ /* 0x000fe200078e0031 */
[----:B------:R-:W-:Y:S03]  /*34b0*/  LDSM.16.MT88.4 R20, [R167+0xd000] ;  /* 0x00d00000a714783b */ /* 0x000fe60000004200 */
[----:B------:R-:W-:Y:S01]  /*34c0*/  HMMA.16816.F32.BF16 R44, R4, R126, R76 ;  /* 0x0000007e042c723c */ /* 0x000fe2000004184c */
[----:B------:R-:W-:Y:S01]  /*34d0*/  LDSM.16.MT88.4 R24, [R167+0xf000] ;  /* 0x00f00000a718783b */ /* 0x000fe20000004200 */
[----:B-1----:R-:W-:-:S04]  /*34e0*/  FFMA.FTZ R2, R177, UR4, -R18 ;  /* 0x00000004b1027c23 */ /* 0x002fc80008010812 */
[----:B------:R-:W-:Y:S01]  /*34f0*/  HMMA.16816.F32.BF16 R84, R4, R130, R84 ;  /* 0x000000820454723c */ /* 0x000fe20000041854 */
[----:B------:R1:W-:Y:S01]  /*3500*/  MUFU.EX2 R177, R2 ;  /* 0x0000000200b17308 */ /* 0x0003e20000000800 */
[----:B------:R-:W-:Y:S01]  /*3510*/  IMAD.MOV.U32 R127, RZ, RZ, R109 ;  /* 0x000000ffff7f7224 */ /* 0x000fe200078e006d */
[----:B------:R-:W-:-:S03]  /*3520*/  MOV R126, R245 ;  /* 0x000000f5007e7202 */ /* 0x000fc60000000f00 */
[----:B------:R-:W-:Y:S01]  /*3530*/  HMMA.16816.F32.BF16 R32, R4, R42, R32 ;  /* 0x0000002a0420723c */ /* 0x000fe20000041820 */
[----:B--2---:R-:W-:Y:S01]  /*3540*/  IMAD.MOV.U32 R131, RZ, RZ, R29 ;  /* 0x000000ffff837224 */ /* 0x004fe200078e001d */
[----:B---3--:R-:W-:-:S04]  /*3550*/  MOV R130, R28 ;  /* 0x0000001c00827202 */ /* 0x008fc80000000f00 */
[C---:B------:R-:W-:Y:S06]  /*3560*/  HMMA.16816.F32.BF16 R64, R4.reuse, R50, R52 ;  /* 0x000000320440723c */ /* 0x040fec0000041834 */
[----:B------:R-:W-:Y:S01]  /*3570*/  HMMA.16816.F32.BF16 R56, R4, R70, R56 ;  /* 0x000000460438723c */ /* 0x000fe20000041838 */
[----:B-1----:R-:W-:-:S04]  /*3580*/  FFMA.FTZ R2, R186, UR4, -R0 ;  /* 0x00000004ba027c23 */ /* 0x002fc80008010800 */
[----:B------:R1:W-:Y:S01]  /*3590*/  MUFU.EX2 R162, R2 ;  /* 0x0000000200a27308 */ /* 0x0003e20000000800 */
[----:B------:R-:W-:Y:S01]  /*35a0*/  MOV R109, R239 ;  /* 0x000000ef006d7202 */ /* 0x000fe20000000f00 */
[----:B------:R-:W-:Y:S01]  /*35b0*/  HMMA.16816.F32.BF16 R40, R4, R122, R72 ;  /* 0x0000007a0428723c */ /* 0x000fe20000041848 */
[--C-:B-1----:R-:W-:Y:S01]  /*35c0*/  FFMA.FTZ R2, R187, UR4, -R0.reuse ;  /* 0x00000004bb027c23 */ /* 0x102fe20008010800 */
[----:B------:R-:W-:Y:S02]  /*35d0*/  MOV R187, R12 ;  /* 0x0000000c00bb7202 */ /* 0x000fe40000000f00 */
[----:B------:R-:W1:Y:S02]  /*35e0*/  LDSM.16.MT88.4 R12, [R228+0xd000] ;  /* 0x00d00000e40c783b */ /* 0x000e640000004200 */
[----:B------:R2:W3:Y:S02]  /*35f0*/  MUFU.EX2 R186, R2 ;  /* 0x0000000200ba7308 */ /* 0x0004e40000000800 */
[----:B--2---:R-:W-:-:S06]  /*3600*/  FFMA.FTZ R2, R178, UR4, -R0 ;  /* 0x00000004b2027c23 */ /* 0x004fcc0008010800 */
[----:B------:R2:W-:Y:S02]  /*3610*/  MUFU.EX2 R136, R2 ;  /* 0x0000000200887308 */ /* 0x0005e40000000800 */
[----:B--2---:R-:W-:-:S06]  /*3620*/  FFMA.FTZ R2, R179, UR4, -R0 ;  /* 0x00000004b3027c23 */ /* 0x004fcc0008010800 */
[----:B------:R2:W4:Y:S02]  /*3630*/  MUFU.EX2 R178, R2 ;  /* 0x0000000200b27308 */ /* 0x0005240000000800 */
[----:B--2---:R-:W-:-:S06]  /*3640*/  FFMA.FTZ R2, R188, UR4, -R17 ;  /* 0x00000004bc027c23 */ /* 0x004fcc0008010811 */
[----:B------:R2:W-:Y:S02]  /*3650*/  MUFU.EX2 R164, R2 ;  /* 0x0000000200a47308 */ /* 0x0005e40000000800 */
[----:B--2---:R-:W-:Y:S01]  /*3660*/  FFMA.FTZ R2, R189, UR4, -R17 ;  /* 0x00000004bd027c23 */ /* 0x004fe20008010811 */
[----:B------:R-:W-:Y:S02]  /*3670*/  IMAD.MOV.U32 R189, RZ, RZ, R175 ;  /* 0x000000ffffbd7224 */ /* 0x000fe400078e00af */
[----:B------:R-:W2:Y:S03]  /*3680*/  LDL.LU R175, [R1+0x98] ;  /* 0x0000980001af7983 */ /* 0x000ea60000300800 */
[----:B------:R3:W1:Y:S02]  /*3690*/  MUFU.EX2 R128, R2 ;  /* 0x0000000200807308 */ /* 0x0006640000000800 */
[----:B---3--:R-:W-:-:S06]  /*36a0*/  FFMA.FTZ R2, R172, UR4, -R17 ;  /* 0x00000004ac027c23 */ /* 0x008fcc0008010811 */
[----:B------:R3:W-:Y:S02]  /*36b0*/  MUFU.EX2 R176, R2 ;  /* 0x0000000200b07308 */ /* 0x0007e40000000800 */
[----:B---3--:R-:W-:-:S06]  /*36c0*/  FFMA.FTZ R2, R173, UR4, -R17 ;  /* 0x00000004ad027c23 */ /* 0x008fcc0008010811 */
[----:B------:R3:W-:Y:S02]  /*36d0*/  MUFU.EX2 R179, R2 ;  /* 0x0000000200b37308 */ /* 0x0007e40000000800 */
[----:B---3--:R-:W-:Y:S01]  /*36e0*/  FFMA.FTZ R2, R190, UR4, -R16 ;  /* 0x00000004be027c23 */ /* 0x008fe20008010810 */
[----:B------:R-:W-:Y:S02]  /*36f0*/  MOV R190, R19 ;  /* 0x0000001300be7202 */ /* 0x000fe40000000f00 */
[----:B------:R-:W3:Y:S03]  /*3700*/  LDL.LU R19, [R1+0x94] ;  /* 0x0000940001137983 */ /* 0x000ee60000300800 */
[----:B------:R4:W-:Y:S01]  /*3710*/  MUFU.EX2 R252, R2 ;  /* 0x0000000200fc7308 */ /* 0x0009e20000000800 */
[----:B------:R-:W-:Y:S02]  /*3720*/  IMAD.MOV.U32 R188, RZ, RZ, R244 ;  /* 0x000000ffffbc7224 */ /* 0x000fe400078e00f4 */
[----:B----4-:R-:W-:Y:S01]  /*3730*/  FFMA.FTZ R2, R191, UR4, -R16 ;  /* 0x00000004bf027c23 */ /* 0x010fe20008010810 */
[----:B------:R-:W-:Y:S01]  /*3740*/  HMMA.16816.F32.BF16 R48, R4, R138, R80 ;  /* 0x0000008a0430723c */ /* 0x000fe20000041850 */
[----:B------:R-:W-:Y:S01]  /*3750*/  F2FP.BF16.F32.PACK_AB R8, R234, R131 ;  /* 0x00000083ea08723e */ /* 0x000fe200000010ff */
[----:B------:R-:W-:-:S02]  /*3760*/  IMAD.MOV.U32 R191, RZ, RZ, R31 ;  /* 0x000000ffffbf7224 */ /* 0x000fc400078e001f */
[----:B------:R4:W1:Y:S01]  /*3770*/  MUFU.EX2 R239, R2 ;  /* 0x0000000200ef7308 */ /* 0x0008620000000800 */
[----:B------:R-:W-:Y:S01]  /*3780*/  F2FP.BF16.F32.PACK_AB R9, R186, R162 ;  /* 0x000000a2ba09723e */ /* 0x000fe200000010ff */
[----:B------:R-:W3:Y:S01]  /*3790*/  LDSM.16.MT88.4 R28, [R228+0xf000] ;  /* 0x00f00000e41c783b */ /* 0x000ee20000004200 */
[----:B----4-:R-:W-:-:S05]  /*37a0*/  FFMA.FTZ R2, R174, UR4, -R16 ;  /* 0x00000004ae027c23 */ /* 0x010fca0008010810 */
[----:B------:R2:W-:Y:S01]  /*37b0*/  MUFU.EX2 R244, R2 ;  /* 0x0000000200f47308 */ /* 0x0005e20000000800 */
[----:B------:R-:W-:Y:S02]  /*37c0*/  F2FP.BF16.F32.PACK_AB R10, R177, R130 ;  /* 0x00000082b10a723e */ /* 0x000fe400000010ff */
[----:B------:R-:W-:Y:S02]  /*37d0*/  F2FP.BF16.F32.PACK_AB R11, R178, R136 ;  /* 0x00000088b20b723e */ /* 0x000fe400000010ff */
[----:B-1----:R-:W-:Y:S02]  /*37e0*/  F2FP.BF16.F32.PACK_AB R4, R128, R164 ;  /* 0x000000a48004723e */ /* 0x002fe400000010ff */
[----:B------:R-:W-:Y:S02]  /*37f0*/  F2FP.BF16.F32.PACK_AB R5, R239, R252 ;  /* 0x000000fcef05723e */ /* 0x000fe400000010ff */
[----:B------:R-:W-:Y:S01]  /*3800*/  F2FP.BF16.F32.PACK_AB R6, R179, R176 ;  /* 0x000000b0b306723e */ /* 0x000fe200000010ff */
[----:B--2---:R-:W-:-:S04]  /*3810*/  FFMA.FTZ R2, R175, UR4, -R16 ;  /* 0x00000004af027c23 */ /* 0x004fc80008010810 */
[----:B------:R-:W1:Y:S02]  /*3820*/  MUFU.EX2 R245, R2 ;  /* 0x0000000200f57308 */ /* 0x000e640000000800 */
[----:B-1----:R-:W-:Y:S01]  /*3830*/  F2FP.BF16.F32.PACK_AB R7, R245, R244 ;  /* 0x000000f4f507723e */ /* 0x002fe200000010ff */
[----:B------:R-:W-:Y:S02]  /*3840*/  IMAD.MOV.U32 R2, RZ, RZ, R69 ;  /* 0x000000ffff027224 */ /* 0x000fe400078e0045 */
[-C--:B------:R-:W-:Y:S06]  /*3850*/  HMMA.16816.F32.BF16 R68, R8, R12.reuse, R144 ;  /* 0x0000000c0844723c */ /* 0x080fec0000041890 */
[----:B------:R-:W-:Y:S01]  /*3860*/  HMMA.16816.F32.BF16 R72, R4, R12, R116 ;  /* 0x0000000c0448723c */ /* 0x000fe20000041874 */
[----:B------:R-:W-:-:S02]  /*3870*/  MOV R146, R176 ;  /* 0x000000b000927202 */ /* 0x000fc40000000f00 */
[----:B------:R-:W2:Y:S04]  /*3880*/  LDL.LU R176, [R1+0x8] ;  /* 0x0000080001b07983 */ /* 0x000ea80000300800 */
[----:B---3--:R-:W-:Y:S02]  /*3890*/  MOV R116, R19 ;  /* 0x0000001300747202 */ /* 0x008fe40000000f00 */
[----:B------:R-:W3:Y:S01]  /*38a0*/  LDL.LU R19, [R1+0x90] ;  /* 0x0000900001137983 */ /* 0x000ee20000300800 */
[----:B------:R-:W-:Y:S03]  /*38b0*/  HMMA.16816.F32.BF16 R52, R8, R22, R36 ;  /* 0x000000160834723c */ /* 0x000fe60000041824 */
[----:B------:R-:W1:Y:S03]  /*38c0*/  LDSM.16.MT88.4 R36, [R230+0xf000] ;  /* 0x00f00000e624783b */ /* 0x000e660000004200 */
[-C--:B------:R-:W-:Y:S06]  /*38d0*/  HMMA.16816.F32.BF16 R76, R4, R14.reuse, R60 ;  /* 0x0000000e044c723c */ /* 0x080fec000004183c */
[----:B------:R-:W-:Y:S01]  /*38e0*/  HMMA.16816.F32.BF16 R60, R8, R14, R32 ;  /* 0x0000000e083c723c */ /* 0x000fe20000041820 */
[----:B------:R-:W4:Y:S01]  /*38f0*/  LDSM.16.MT88.4 R32, [R229+0xf000] ;  /* 0x00f00000e520783b */ /* 0x000f220000004200 */
[----:B------:R-:W-:Y:S01]  /*3900*/  IMAD.MOV.U32 R122, RZ, RZ, R158 ;  /* 0x000000ffff7a7224 */ /* 0x000fe200078e009e */
[----:B------:R-:W-:-:S02]  /*3910*/  MOV R158, R95 ;  /* 0x0000005f009e7202 */ /* 0x000fc40000000f00 */
[----:B------:R-:W-:Y:S02]  /*3920*/  MOV R118, R2 ;  /* 0x0000000200767202 */ /* 0x000fe40000000f00 */
[----:B------:R-:W-:Y:S01]  /*3930*/  MOV R121, R111 ;  /* 0x0000006f00797202 */ /* 0x000fe20000000f00 */
[----:B------:R-:W-:Y:S01]  /*3940*/  IMAD.MOV.U32 R111, RZ, RZ, R92 ;  /* 0x000000ffff6f7224 */ /* 0x000fe200078e005c */
[----:B------:R-:W-:Y:S01]  /*3950*/  MOV R2, R188 ;  /* 0x000000bc00027202 */ /* 0x000fe20000000f00 */
[----:B------:R-:W-:Y:S01]  /*3960*/  IMAD.MOV.U32 R92, RZ, RZ, R169 ;  /* 0x000000ffff5c7224 */ /* 0x000fe200078e00a9 */
[----:B------:R-:W-:Y:S01]  /*3970*/  MOV R137, R170 ;  /* 0x000000aa00897202 */ /* 0x000fe20000000f00 */
[-C--:B------:R-:W-:Y:S01]  /*3980*/  HMMA.16816.F32.BF16 R172, R8, R20.reuse, R148 ;  /* 0x0000001408ac723c */ /* 0x080fe20000041894 */
[----:B------:R-:W-:Y:S01]  /*3990*/  MOV R123, R171 ;  /* 0x000000ab007b7202 */ /* 0x000fe20000000f00 */
[----:B------:R-:W-:Y:S01]  /*39a0*/  IMAD.MOV.U32 R117, RZ, RZ, R131 ;  /* 0x000000ffff757224 */ /* 0x000fe200078e0083 */
[----:B------:R-:W-:Y:S01]  /*39b0*/  MOV R95, R168 ;  /* 0x000000a8005f7202 */ /* 0x000fe20000000f00 */
[----:B------:R-:W-:Y:S01]  /*39c0*/  IMAD.MOV.U32 R147, RZ, RZ, R136 ;  /* 0x000000ffff937224 */ /* 0x000fe200078e0088 */
[----:B------:R-:W-:Y:S01]  /*39d0*/  MOV R119, R159 ;  /* 0x0000009f00777202 */ /* 0x000fe20000000f00 */
[C---:B------:R-:W-:Y:S01]  /*39e0*/  HMMA.16816.F32.BF16 R168, R4.reuse, R20, R132 ;  /* 0x0000001404a8723c */ /* 0x040fe20000041884 */
[----:B------:R-:W-:Y:S01]  /*39f0*/  MOV R131, R137 ;  /* 0x0000008900837202 */ /* 0x000fe20000000f00 */
[----:B------:R-:W-:Y:S01]  /*3a00*/  FFMA.FTZ R2, R2, UR4, -R18 ;  /* 0x0000000402027c23 */ /* 0x000fe20008010812 */
[----:B------:R-:W-:Y:S04]  /*3a10*/  LDSM.16.MT88.4 R12, [R229+0xd000] ;  /* 0x00d00000e50c783b */ /* 0x000fe80000004200 */
[----:B------:R-:W-:Y:S01]  /*3a20*/  IMAD.MOV.U32 R132, RZ, RZ, R158 ;  /* 0x000000ffff847224 */ /* 0x000fe200078e009e */
[----:B------:R-:W-:Y:S01]  /*3a30*/  MOV R135, R157 ;  /* 0x0000009d00877202 */ /* 0x000fe20000000f00 */
[----:B------:R-:W-:Y:S01]  /*3a40*/  HMMA.16816.F32.BF16 R136, R4, R28, R248 ;  /* 0x0000001c0488723c */ /* 0x000fe200000418f8 */
[----:B------:R-:W-:-:S05]  /*3a50*/  MOV R133, R124 ;  /* 0x0000007c00857202 */ /* 0x000fca0000000f00 */
[----:B-1----:R-:W-:Y:S01]  /*3a60*/  HMMA.16816.F32.BF16 R148, R4, R36, R240 ;  /* 0x000000240494723c */ /* 0x002fe200000418f0 */
[----:B------:R-:W-:-:S06]  /*3a70*/  MOV R251, R125 ;  /* 0x0000007d00fb7202 */ /* 0x000fcc0000000f00 */
[----:B------:R-:W-:Y:S02]  /*3a80*/  MOV R241, R156 ;  /* 0x0000009c00f17202 */ /* 0x000fe40000000f00 */
[----:B----4-:R-:W-:Y:S01]  /*3a90*/  HMMA.16816.F32.BF16 R156, R4, R32, R224 ;  /* 0x00000020049c723c */ /* 0x010fe200000418e0 */
[----:B------:R-:W-:Y:S01]  /*3aa0*/  IMAD.MOV.U32 R242, RZ, RZ, R126 ;  /* 0x000000fffff27224 */ /* 0x000fe200078e007e */
[----:B------:R-:W-:-:S05]  /*3ab0*/  MOV R243, R127 ;  /* 0x0000007f00f37202 */ /* 0x000fca0000000f00 */
[----:B------:R-:W-:Y:S01]  /*3ac0*/  IMAD.MOV.U32 R224, RZ, RZ, R92 ;  /* 0x000000ffffe07224 */ /* 0x000fe200078e005c */
[----:B------:R-:W-:Y:S01]  /*3ad0*/  HMMA.16816.F32.BF16 R124, R4, R26, R212 ;  /* 0x0000001a047c723c */ /* 0x000fe200000418d4 */
[----:B------:R1:W-:Y:S01]  /*3ae0*/  MUFU.EX2 R213, R2 ;  /* 0x0000000200d57308 */ /* 0x0003e20000000800 */
[----:B------:R-:W-:Y:S02]  /*3af0*/  MOV R225, R93 ;  /* 0x0000005d00e17202 */ /* 0x000fe40000000f00 */
[----:B------:R-:W-:Y:S01]  /*3b00*/  MOV R226, R94 ;  /* 0x0000005e00e27202 */ /* 0x000fe20000000f00 */
[----:B-1----:R-:W-:-:S04]  /*3b10*/  FFMA.FTZ R2, R224, UR4, -R18 ;  /* 0x00000004e0027c23 */ /* 0x002fc80008010812 */
[----:B------:R1:W4:Y:S01]  /*3b20*/  MUFU.EX2 R214, R2 ;  /* 0x0000000200d67308 */ /* 0x0003220000000800 */
[----:B------:R-:W-:Y:S01]  /*3b30*/  HMMA.16816.F32.BF16 R180, R4, R22, R180 ;  /* 0x0000001604b4723c */ /* 0x000fe200000418b4 */
[----:B------:R-:W4:Y:S01]  /*3b40*/  LDSM.16.MT88.4 R20, [R230+0xd000] ;  /* 0x00d00000e614783b */ /* 0x000f220000004200 */
[----:B------:R-:W-:Y:S02]  /*3b50*/  IMAD.MOV.U32 R240, RZ, RZ, R109 ;  /* 0x000000fffff07224 */ /* 0x000fe400078e006d */
[----:B------:R-:W-:Y:S02]  /*3b60*/  IMAD.MOV.U32 R227, RZ, RZ, R95 ;  /* 0x000000ffffe37224 */ /* 0x000fe400078e005f */
[----:B-1----:R-:W-:-:S04]  /*3b70*/  FFMA.FTZ R2, R225, UR4, -R18 ;  /* 0x00000004e1027c23 */ /* 0x002fc80008010812 */
[----:B------:R1:W-:Y:S02]  /*3b80*/  MUFU.EX2 R215, R2 ;  /* 0x0000000200d77308 */ /* 0x0003e40000000800 */
[----:B-1----:R-:W-:-:S06]  /*3b90*/  FFMA.FTZ R2, R226, UR4, -R18 ;  /* 0x00000004e2027c23 */ /* 0x002fcc0008010812 */
[----:B------:R1:W-:Y:S02]  /*3ba0*/  MUFU.EX2 R212, R2 ;  /* 0x0000000200d47308 */ /* 0x0003e40000000800 */
[----:B-1----:R-:W-:-:S06]  /*3bb0*/  FFMA.FTZ R2, R161, UR4, -R0 ;  /* 0x00000004a1027c23 */ /* 0x002fcc0008010800 */
[----:B------:R1:W-:Y:S01]  /*3bc0*/  MUFU.EX2 R161, R2 ;  /* 0x0000000200a17308 */ /* 0x0003e20000000800 */
[----:B------:R-:W-:Y:S01]  /*3bd0*/  MOV R224, R119 ;  /* 0x0000007700e07202 */ /* 0x000fe20000000f00 */
[----:B------:R-:W-:Y:S01]  /*3be0*/  HMMA.16816.F32.BF16 R120, R4, R24, R120 ;  /* 0x000000180478723c */ /* 0x000fe20000041878 */
[----:B-1----:R-:W-:Y:S01]  /*3bf0*/  FFMA.FTZ R2, R227, UR4, -R0 ;  /* 0x00000004e3027c23 */ /* 0x002fe20008010800 */
[----:B------:R-:W-:Y:S02]  /*3c00*/  MOV R227, R240 ;  /* 0x000000f000e37202 */ /* 0x000fe40000000f00 */
[----:B------:R-:W-:Y:S01]  /*3c10*/  MOV R240, R241 ;  /* 0x000000f100f07202 */ /* 0x000fe20000000f00 */
[----:B------:R-:W-:Y:S01]  /*3c20*/  IMAD.MOV.U32 R241, RZ, RZ, R116 ;  /* 0x000000fffff17224 */ /* 0x000fe200078e0074 */
[----:B------:R-:W-:Y:S02]  /*3c30*/  MOV R116, R117 ;  /* 0x0000007500747202 */ /* 0x000fe40000000f00 */
[----:B------:R-:W-:Y:S01]  /*3c40*/  MOV R117, R118 ;  /* 0x0000007600757202 */ /* 0x000fe20000000f00 */
[----:B------:R-:W-:Y:S01]  /*3c50*/  IMAD.MOV.U32 R118, RZ, RZ, R185 ;  /* 0x000000ffff767224 */ /* 0x000fe200078e00b9 */
[----:B------:R-:W-:-:S02]  /*3c60*/  MOV R185, R165 ;  /* 0x000000a500b97202 */ /* 0x000fc40000000f00 */
[----:B------:R1:W-:Y:S01]  /*3c70*/  MUFU.EX2 R165, R2 ;  /* 0x0000000200a57308 */ /* 0x0003e20000000800 */
[----:B------:R-:W-:Y:S01]  /*3c80*/  MOV R226, R117 ;  /* 0x0000007500e27202 */ /* 0x000fe20000000f00 */
[----:B------:R-:W-:Y:S02]  /*3c90*/  IMAD.MOV.U32 R225, RZ, RZ, R118 ;  /* 0x000000ffffe17224 */ /* 0x000fe400078e0076 */
[--C-:B-1----:R-:W-:Y:S01]  /*3ca0*/  FFMA.FTZ R2, R166, UR4, -R0.reuse ;  /* 0x00000004a6027c23 */ /* 0x102fe20008010800 */
[----:B------:R-:W-:Y:S01]  /*3cb0*/  FFMA.FTZ R0, R227, UR4, -R0 ;  /* 0x00000004e3007c23 */ /* 0x000fe20008010800 */
[----:B------:R-:W-:Y:S02]  /*3cc0*/  MOV R227, R116 ;  /* 0x0000007400e37202 */ /* 0x000fe40000000f00 */
[----:B------:R-:W-:Y:S01]  /*3cd0*/  HMMA.16816.F32.BF16 R116, R8, R24, R100 ;  /* 0x000000180874723c */ /* 0x000fe20000041864 */
[----:B------:R1:W-:Y:S01]  /*3ce0*/  MUFU.EX2 R25, R0 ;  /* 0x0000000000197308 */ /* 0x0003e20000000800 */
[----:B------:R-:W-:-:S02]  /*3cf0*/  IMAD.MOV.U32 R134, RZ, RZ, R129 ;  /* 0x000000ffff867224 */ /* 0x000fc400078e0081 */
[----:B-1----:R-:W-:-:S05]  /*3d00*/  FFMA.FTZ R0, R132, UR4, -R17 ;  /* 0x0000000484007c23 */ /* 0x002fca0008010811 */
[----:B------:R3:W-:Y:S01]  /*3d10*/  MUFU.EX2 R18, R0 ;  /* 0x0000000000127308 */ /* 0x0007e20000000800 */
[----:B----4-:R-:W-:Y:S01]  /*3d20*/  HMMA.16816.F32.BF16 R92, R4, R22, R220 ;  /* 0x00000016045c723c */ /* 0x010fe200000418dc */
[----:B------:R-:W-:Y:S02]  /*3d30*/  MOV R250, R184 ;  /* 0x000000b800fa7202 */ /* 0x000fe40000000f00 */
[----:B------:R-:W-:Y:S02]  /*3d40*/  MOV R184, R108 ;  /* 0x0000006c00b87202 */ /* 0x000fe40000000f00 */
[----:B------:R-:W-:Y:S02]  /*3d50*/  MOV R83, R110 ;  /* 0x0000006e00537202 */ /* 0x000fe40000000f00 */
[----:B------:R-:W-:Y:S01]  /*3d60*/  MOV R222, R240 ;  /* 0x000000f000de7202 */ /* 0x000fe20000000f00 */
[----:B------:R-:W-:Y:S01]  /*3d70*/  HMMA.16816.F32.BF16 R56, R8, R14, R56 ;  /* 0x0000000e0838723c */ /* 0x000fe20000041838 */
[----:B------:R-:W-:Y:S01]  /*3d80*/  MOV R82, R111 ;  /* 0x0000006f00527202 */ /* 0x000fe20000000f00 */
[----:B------:R-:W-:-:S04]  /*3d90*/  IMAD.MOV.U32 R223, RZ, RZ, R241 ;  /* 0x000000ffffdf7224 */ /* 0x000fc800078e00f1 */
[----:B------:R-:W-:Y:S01]  /*3da0*/  HMMA.16816.F32.BF16 R108, R4, R14, R216 ;  /* 0x0000000e046c723c */ /* 0x000fe200000418d8 */
[----:B------:R-:W-:Y:S01]  /*3db0*/  MOV R248, R190 ;  /* 0x000000be00f87202 */ /* 0x000fe20000000f00 */
[----:B------:R-:W-:-:S05]  /*3dc0*/  IMAD.MOV.U32 R249, RZ, RZ, R189 ;  /* 0x000000fffff97224 */ /* 0x000fca00078e00bd */
[----:B------:R-:W-:Y:S01]  /*3dd0*/  MOV R216, R223 ;  /* 0x000000df00d87202 */ /* 0x000fe20000000f00 */
[----:B------:R-:W-:Y:S01]  /*3de0*/  HMMA.16816.F32.BF16 R88, R4, R20, R88 ;  /* 0x000000140458723c */ /* 0x000fe20000041858 */
[----:B------:R-:W-:Y:S01]  /*3df0*/  IMAD.MOV.U32 R129, RZ, RZ, R143 ;  /* 0x000000ffff817224 */ /* 0x000fe200078e008f */
[----:B------:R-:W-:-:S04]  /*3e00*/  MOV R81, R142 ;  /* 0x0000008e00517202 */ /* 0x000fc80000000f00 */
[----:B------:R-:W-:Y:S01]  /*3e10*/  HMMA.16816.F32.BF16 R204, R8, R20, R204 ;  /* 0x0000001408cc723c */ /* 0x000fe200000418cc */
[----:B------:R-:W-:Y:S01]  /*3e20*/  IMAD.MOV.U32 R144, RZ, RZ, R140 ;  /* 0x000000ffff907224 */ /* 0x000fe200078e008c */
[----:B------:R-:W-:-:S04]  /*3e30*/  MOV R80, R141 ;  /* 0x0000008d00507202 */ /* 0x000fc80000000f00 */
[----:B------:R-:W-:Y:S01]  /*3e40*/  HMMA.16816.F32.BF16 R64, R8, R22, R64 ;  /* 0x000000160840723c */ /* 0x000fe20000041840 */
[----:B------:R-:W-:Y:S01]  /*3e50*/  MOV R240, R163 ;  /* 0x000000a300f07202 */ /* 0x000fe20000000f00 */
[----:B------:R-:W-:-:S04]  /*3e60*/  IMAD.MOV.U32 R241, RZ, RZ, R160 ;  /* 0x000000fffff17224 */ /* 0x000fc800078e00a0 */
[----:B------:R-:W-:Y:S01]  /*3e70*/  HMMA.16816.F32.BF16 R104, R4, R12, R104 ;  /* 0x0000000c0468723c */ /* 0x000fe20000041868 */
[----:B------:R-:W-:Y:S01]  /*3e80*/  MOV R145, R191 ;  /* 0x000000bf00917202 */ /* 0x000fe20000000f00 */
[----:B------:R-:W-:-:S04]  /*3e90*/  IMAD.MOV.U32 R219, RZ, RZ, R248 ;  /* 0x000000ffffdb7224 */ /* 0x000fc800078e00f8 */
[----:B------:R-:W-:Y:S01]  /*3ea0*/  HMMA.16816.F32.BF16 R20, R8, R12, R112 ;  /* 0x0000000c0814723c */ /* 0x000fe20000041870 */
[----:B------:R-:W-:-:S05]  /*3eb0*/  MOV R218, R249 ;  /* 0x000000f900da7202 */ /* 0x000fca0000000f00 */
[----:B------:R-:W-:Y:S01]  /*3ec0*/  HMMA.16816.F32.BF16 R192, R8, R32, R192 ;  /* 0x0000002008c0723c */ /* 0x000fe200000418c0 */
[----:B---3--:R-:W-:Y:S01]  /*3ed0*/  FFMA.FTZ R0, R19, UR4, -R17 ;  /* 0x0000000413007c23 */ /* 0x008fe20008010811 */
[----:B------:R-:W-:-:S04]  /*3ee0*/  MOV R221, R242 ;  /* 0x000000f200dd7202 */ /* 0x000fc80000000f00 */
[-C--:B------:R-:W-:Y:S01]  /*3ef0*/  HMMA.16816.F32.BF16 R140, R4, R30.reuse, R200 ;  /* 0x0000001e048c723c */ /* 0x080fe200000418c8 */
[----:B------:R-:W-:Y:S01]  /*3f00*/  MOV R220, R243 ;  /* 0x000000f300dc7202 */ /* 0x000fe20000000f00 */
[----:B------:R1:W3:Y:S01]  /*3f10*/  MUFU.EX2 R19, R0 ;  /* 0x0000000000137308 */ /* 0x0002e20000000800 */
[----:B------:R-:W-:Y:S01]  /*3f20*/  MOV R248, R82 ;  /* 0x0000005200f87202 */ /* 0x000fe20000000f00 */
[----:B------:R4:W5:Y:S01]  /*3f30*/  LDL.LU R163, [R1+0x8c] ;  /* 0x00008c0001a37983 */ /* 0x0009620000300800 */
[----:B------:R-:W-:Y:S01]  /*3f40*/  MOV R249, R83 ;  /* 0x0000005300f97202 */ /* 0x000fe20000000f00 */
[----:B------:R-:W-:Y:S01]  /*3f50*/  IMAD.MOV.U32 R243, RZ, RZ, R81 ;  /* 0x000000fffff37224 */ /* 0x000fe200078e0051 */
[----:B------:R-:W-:Y:S01]  /*3f60*/  MOV R32, R129 ;  /* 0x0000008100207202 */ /* 0x000fe20000000f00 */
[----:B------:R-:W-:Y:S01]  /*3f70*/  HMMA.16816.F32.BF16 R44, R8, R30, R44 ;  /* 0x0000001e082c723c */ /* 0x000fe2000004182c */
[----:B------:R-:W-:-:S05]  /*3f80*/  MOV R223, R240 ;  /* 0x000000f000df7202 */ /* 0x000fca0000000f00 */
[----:B------:R-:W-:Y:S01]  /*3f90*/  HMMA.16816.F32.BF16 R40, R8, R26, R40 ;  /* 0x0000001a0828723c */ /* 0x000fe20000041828 */
[----:B------:R-:W-:Y:S01]  /*3fa0*/  MOV R217, R250 ;  /* 0x000000fa00d97202 */ /* 0x000fe20000000f00 */
[----:B------:R2:W-:Y:S01]  /*3fb0*/  MUFU.EX2 R166, R2 ;  /* 0x0000000200a67308 */ /* 0x0005e20000000800 */
[----:B------:R-:W-:Y:S01]  /*3fc0*/  LDSM.16.MT88.4 R112, [R229+0xd800] ;  /* 0x00d80000e570783b */ /* 0x000fe20000004200 */
[----:B-1----:R-:W-:Y:S01]  /*3fd0*/  FFMA.FTZ R0, R133, UR4, -R17 ;  /* 0x0000000485007c23 */ /* 0x002fe20008010811 */
[----:B------:R-:W-:Y:S01]  /*3fe0*/  MOV R242, R80 ;  /* 0x0000005000f27202 */ /* 0x000fe20000000f00 */
[----:B------:R-:W-:Y:S01]  /*3ff0*/  IMAD.MOV.U32 R240, RZ, RZ, R251 ;  /* 0x000000fffff07224 */ /* 0x000fe200078e00fb */
[----:B------:R-:W-:Y:S01]  /*4000*/  MOV R33, R185 ;  /* 0x000000b900217202 */ /* 0x000fe20000000f00 */
[-C--:B------:R-:W-:Y:S02]  /*4010*/  HMMA.16816.F32.BF16 R208, R4, R34.reuse, R208 ;  /* 0x0000002204d0723c */ /* 0x080fe400000418d0 */
[----:B------:R1:W-:Y:S01]  /*4020*/  MUFU.EX2 R24, R0 ;  /* 0x0000000000187308 */ /* 0x0003e20000000800 */
[----:B------:R-:W-:Y:S01]  /*4030*/  MOV R30, R145 ;  /* 0x00000091001e7202 */ /* 0x000fe20000000f00 */
[----:B------:R-:W-:Y:S01]  /*4040*/  FADD.FTZ R3, R3, R32 ;  /* 0x0000002003037221 */ /* 0x000fe20000010000 */
[----:B------:R-:W-:Y:S01]  /*4050*/  MOV R31, R249 ;  /* 0x000000f9001f7202 */ /* 0x000fe20000000f00 */
[----:B------:R4:W5:Y:S01]  /*4060*/  LDL.LU R160, [R1+0x88] ;  /* 0x0000880001a07983 */ /* 0x0009620000300800 */
[----:B------:R-:W-:Y:S06]  /*4070*/  HMMA.16816.F32.BF16 R48, R8, R34, R48 ;  /* 0x000000220830723c */ /* 0x000fec0000041830 */
[----:B------:R-:W-:Y:S01]  /*4080*/  HMMA.16816.F32.BF16 R188, R4, R38, R196 ;  /* 0x0000002604bc723c */ /* 0x000fe200000418c4 */
[----:B--2---:R-:W-:Y:S01]  /*4090*/  IMAD.MOV.U32 R2, RZ, RZ, R184 ;  /* 0x000000ffff027224 */ /* 0x004fe200078e00b8 */
[----:B------:R-:W-:Y:S01]  /*40a0*/  MOV R26, R242 ;  /* 0x000000f2001a7202 */ /* 0x000fe20000000f00 */
[----:B------:R-:W-:Y:S01]  /*40b0*/  LDSM.16.MT88.4 R80, [R228+0xd800] ;  /* 0x00d80000e450783b */ /* 0x000fe20000004200 */
[----:B-1----:R-:W-:Y:S01]  /*40c0*/  FFMA.FTZ R0, R134, UR4, -R17 ;  /* 0x0000000486007c23 */ /* 0x002fe20008010811 */
[----:B------:R-:W-:-:S02]  /*40d0*/  IMAD.MOV.U32 R35, RZ, RZ, R33 ;  /* 0x000000ffff237224 */ /* 0x000fc400078e0021 */
[----:B------:R-:W1:Y:S01]  /*40e0*/  LDSM.16.MT88.4 R4, [R229+0xf800] ;  /* 0x00f80000e504783b */ /* 0x000e620000004200 */
[----:B------:R2:W-:Y:S02]  /*40f0*/  MUFU.EX2 R17, R0 ;  /* 0x0000000000117308 */ /* 0x0005e40000000800 */
[----:B--2---:R-:W-:-:S06]  /*4100*/  FFMA.FTZ R0, R135, UR4, -R16 ;  /* 0x0000000487007c23 */ /* 0x004fcc0008010810 */
[----:B------:R2:W-:Y:S02]  /*4110*/  MUFU.EX2 R15, R0 ;  /* 0x00000000000f7308 */ /* 0x0005e40000000800 */
[----:B--2---:R-:W-:-:S06]  /*4120*/  FFMA.FTZ R0, R222, UR4, -R16 ;  /* 0x00000004de007c23 */ /* 0x004fcc0008010810 */
[----:B------:R2:W4:Y:S01]  /*4130*/  MUFU.EX2 R14, R0 ;  /* 0x00000000000e7308 */ /* 0x0005220000000800 */
[----:B------:R-:W-:Y:S01]  /*4140*/  IMAD.MOV.U32 R222, RZ, RZ, R241 ;  /* 0x000000ffffde7224 */ /* 0x000fe200078e00f1 */
[----:B------:R-:W-:Y:S01]  /*4150*/  MOV R241, R144 ;  /* 0x0000009000f17202 */ /* 0x000fe20000000f00 */
[----:B------:R-:W-:Y:S01]  /*4160*/  HMMA.16816.F32.BF16 R132, R8, R28, R96 ;  /* 0x0000001c0884723c */ /* 0x000fe20000041860 */
[----:B--2---:R-:W-:-:S06]  /*4170*/  FFMA.FTZ R0, R176, UR4, -R16 ;  /* 0x00000004b0007c23 */ /* 0x004fcc0008010810 */
[----:B------:R-:W-:Y:S01]  /*4180*/  MOV R28, R248 ;  /* 0x000000f8001c7202 */ /* 0x000fe20000000f00 */
[----:B------:R-:W-:Y:S01]  /*4190*/  IMAD.MOV.U32 R29, RZ, RZ, R243 ;  /* 0x000000ffff1d7224 */ /* 0x000fe200078e00f3 */
[----:B------:R-:W-:Y:S01]  /*41a0*/  MOV R27, R241 ;  /* 0x000000f1001b7202 */ /* 0x000fe20000000f00 */
[----:B------:R2:W-:Y:S01]  /*41b0*/  MUFU.EX2 R13, R0 ;  /* 0x00000000000d7308 */ /* 0x0005e20000000800 */
[----:B------:R-:W-:Y:S01]  /*41c0*/  FADD.FTZ R2, R2, R35 ;  /* 0x0000002302027221 */ /* 0x000fe20000010000 */
[----:B------:R-:W-:Y:S01]  /*41d0*/  MOV R144, R177 ;  /* 0x000000b100907202 */ /* 0x000fe20000000f00 */
[----:B------:R-:W-:Y:S01]  /*41e0*/  FADD.FTZ R3, R236, R3 ;  /* 0x00000003ec037221 */ /* 0x000fe20000010000 */
[----:B------:R-:W-:Y:S02]  /*41f0*/  F2FP.BF16.F32.PACK_AB R196, R214, R213 ;  /* 0x000000d5d6c4723e */ /* 0x000fe400000010ff */
[----:B---3--:R-:W-:Y:S02]  /*4200*/  F2FP.BF16.F32.PACK_AB R200, R19, R18 ;  /* 0x0000001213c8723e */ /* 0x008fe400000010ff */
[----:B------:R-:W-:Y:S01]  /*4210*/  MOV R250, R178 ;  /* 0x000000b200fa7202 */ /* 0x000fe20000000f00 */
[----:B------:R-:W-:Y:S01]  /*4220*/  IMAD.MOV.U32 R251, RZ, RZ, R179 ;  /* 0x000000fffffb7224 */ /* 0x000fe200078e00b3 */
[----:B------:R-:W-:Y:S01]  /*4230*/  F2FP.BF16.F32.PACK_AB R197, R165, R161 ;  /* 0x000000a1a5c5723e */ /* 0x000fe200000010ff */
[----:B------:R-:W-:Y:S01]  /*4240*/  LDSM.16.MT88.4 R96, [R230+0xd800] ;  /* 0x00d80000e660783b */ /* 0x000fe20000004200 */
[----:B--2---:R-:W-:Y:S01]  /*4250*/  FFMA.FTZ R0, R216, UR4, -R16 ;  /* 0x00000004d8007c23 */ /* 0x004fe20008010810 */
[----:B------:R-:W-:Y:S01]  /*4260*/  MOV R16, R131 ;  /* 0x0000008300107202 */ /* 0x000fe20000000f00 */
[----:B------:R-:W-:Y:S01]  /*4270*/  IMAD.MOV.U32 R249, RZ, RZ, R144 ;  /* 0x000000fffff97224 */ /* 0x000fe200078e0090 */
[----:B------:R-:W-:Y:S01]  /*4280*/  MOV R248, R146 ;  /* 0x0000009200f87202 */ /* 0x000fe20000000f00 */
[----:B------:R2:W3:Y:S01]  /*4290*/  MUFU.EX2 R12, R0 ;  /* 0x00000000000c7308 */ /* 0x0004e20000000800 */
[----:B------:R-:W-:Y:S01]  /*42a0*/  IMAD.MOV.U32 R216, RZ, RZ, R240 ;  /* 0x000000ffffd87224 */ /* 0x000fe200078e00f0 */
[----:B------:R-:W-:Y:S01]  /*42b0*/  MOV R33, R16 ;  /* 0x0000001000217202 */ /* 0x000fe20000000f00 */
[----:B------:R-:W-:Y:S01]  /*42c0*/  IMAD.MOV.U32 R243, RZ, RZ, R147 ;  /* 0x000000fffff37224 */ /* 0x000fe200078e0093 */
[----:B------:R-:W-:Y:S01]  /*42d0*/  MOV R16, R31 ;  /* 0x0000001f00107202 */ /* 0x000fe20000000f00 */
[----:B------:R-:W-:Y:S01]  /*42e0*/  IMAD.MOV.U32 R31, RZ, RZ, R29 ;  /* 0x000000ffff1f7224 */ /* 0x000fe200078e001d */
[----:B------:R-:W-:-:S02]  /*42f0*/  MOV R29, R27 ;  /* 0x0000001b001d7202 */ /* 0x000fc40000000f00 */
[----:B----4-:R-:W-:Y:S02]  /*4300*/  F2FP.BF16.F32.PACK_AB R201, R14, R15 ;  /* 0x0000000f0ec9723e */ /* 0x010fe400000010ff */
[----:B------:R-:W-:Y:S02]  /*4310*/  F2FP.BF16.F32.PACK_AB R198, R212, R215 ;  /* 0x000000d7d4c6723e */ /* 0x000fe400000010ff */
[----:B------:R-:W-:Y:S02]  /*4320*/  F2FP.BF16.F32.PACK_AB R199, R25, R166 ;  /* 0x000000a619c7723e */ /* 0x000fe400000010ff */
[----:B------:R-:W-:Y:S01]  /*4330*/  F2FP.BF16.F32.PACK_AB R202, R17, R24 ;  /* 0x0000001811ca723e */ /* 0x000fe200000010ff */
[----:B------:R-:W-:Y:S01]  /*4340*/  FADD.FTZ R2, R235, R2 ;  /* 0x00000002eb027221 */ /* 0x000fe20000010000 */
[----:B------:R-:W-:Y:S01]  /*4350*/  FADD.FTZ R3, R232, R3 ;  /* 0x00000003e8037221 */ /* 0x000fe20000010000 */
[----:B--2---:R-:W-:Y:S01]  /*4360*/  IMAD.MOV.U32 R0, RZ, RZ, R187 ;  /* 0x000000ffff007224 */ /* 0x004fe200078e00bb */
[----:B------:R-:W-:Y:S01]  /*4370*/  MOV R241, R128 ;  /* 0x0000008000f17202 */ /* 0x000fe20000000f00 */
[----:B------:R-:W2:Y:S03]  /*4380*/  LDSM.16.MT88.4 R176, [R167+0xd800] ;  /* 0x00d80000a7b0783b */ /* 0x000ea60000004200 */
[----:B------:R-:W-:Y:S01]  /*4390*/  MOV R32, R0 ;  /* 0x0000000000207202 */ /* 0x000fe20000000f00 */
[----:B------:R-:W-:Y:S01]  /*43a0*/  IMAD.MOV.U32 R0, RZ, RZ, R30 ;  /* 0x000000ffff007224 */ /* 0x000fe200078e001e */
[----:B------:R-:W-:-:S02]  /*43b0*/  MOV R30, R28 ;  /* 0x0000001c001e7202 */ /* 0x000fc40000000f00 */
[----:B------:R-:W-:Y:S01]  /*43c0*/  MOV R28, R26 ;  /* 0x0000001a001c7202 */ /* 0x000fe20000000f00 */
[----:B------:R-:W-:Y:S01]  /*43d0*/  IMAD.MOV.U32 R26, RZ, RZ, R216 ;  /* 0x000000ffff1a7224 */ /* 0x000fe200078e00d8 */
[----:B------:R-:W-:Y:S01]  /*43e0*/  MOV R27, R217 ;  /* 0x000000d9001b7202 */ /* 0x000fe20000000f00 */
[----:B------:R-:W-:Y:S01]  /*43f0*/  IMAD.MOV.U32 R217, RZ, RZ, R219 ;  /* 0x000000ffffd97224 */ /* 0x000fe200078e00db */
[----:B------:R-:W-:Y:S02]  /*4400*/  MOV R216, R218 ;  /* 0x000000da00d87202 */ /* 0x000fe40000000f00 */
[----:B------:R-:W-:Y:S01]  /*4410*/  MOV R218, R220 ;  /* 0x000000dc00da7202 */ /* 0x000fe20000000f00 */
[----:B------:R-:W-:Y:S01]  /*4420*/  IMAD.MOV.U32 R220, RZ, RZ, R222 ;  /* 0x000000ffffdc7224 */ /* 0x000fe200078e00de */
[----:B------:R-:W-:Y:S02]  /*4430*/  MOV R219, R221 ;  /* 0x000000dd00db7202 */ /* 0x000fe40000000f00 */
[----:B------:R-:W-:Y:S01]  /*4440*/  MOV R221, R223 ;  /* 0x000000df00dd7202 */ /* 0x000fe20000000f00 */
[----:B------:R-:W-:Y:S01]  /*4450*/  IMAD.MOV.U32 R223, RZ, RZ, R225 ;  /* 0x000000ffffdf7224 */ /* 0x000fe200078e00e1 */
[----:B------:R-:W-:-:S02]  /*4460*/  MOV R222, R224 ;  /* 0x000000e000de7202 */ /* 0x000fc40000000f00 */
[----:B------:R-:W-:Y:S01]  /*4470*/  MOV R224, R226 ;  /* 0x000000e200e07202 */ /* 0x000fe20000000f00 */
[----:B------:R-:W-:Y:S01]  /*4480*/  IMAD.MOV.U32 R226, RZ, RZ, R162 ;  /* 0x000000ffffe27224 */ /* 0x000fe200078e00a2 */
[----:B------:R-:W-:Y:S01]  /*4490*/  MOV R35, R32 ;  /* 0x0000002000237202 */ /* 0x000fe20000000f00 */
[----:B------:R-:W-:Y:S01]  /*44a0*/  IMAD.MOV.U32 R32, RZ, RZ, R33 ;  /* 0x000000ffff207224 */ /* 0x000fe200078e0021 */
[----:B------:R-:W-:Y:S01]  /*44b0*/  MOV R225, R227 ;  /* 0x000000e300e17202 */ /* 0x000fe20000000f00 */
[----:B------:R4:W5:Y:S01]  /*44c0*/  LDL.LU R162, [R1+0x84] ;  /* 0x0000840001a27983 */ /* 0x0009620000300800 */
[----:B------:R-:W-:Y:S02]  /*44d0*/  MOV R227, R164 ;  /* 0x000000a400e37202 */ /* 0x000fe40000000f00 */
[----:B------:R-:W-:Y:S01]  /*44e0*/  MOV R33, R0 ;  /* 0x0000000000217202 */ /* 0x000fe20000000f00 */
[----:B------:R4:W5:Y:S01]  /*44f0*/  LDL.LU R164, [R1+0x80] ;  /* 0x0000800001a47983 */ /* 0x0009620000300800 */
[----:B------:R-:W-:-:S03]  /*4500*/  FADD.FTZ R0, R247, R238 ;  /* 0x000000eef7007221 */ /* 0x000fc60000010000 */
[----:B------:R-:W4:Y:S01]  /*4510*/  LDL.LU R238, [R1+0x7c] ;  /* 0x00007c0001ee7983 */ /* 0x000f220000300800 */
[----:B------:R-:W-:Y:S01]  /*4520*/  HMMA.16816.F32.BF16 R144, R8, R36, R152 ;  /* 0x000000240890723c */ /* 0x000fe20000041898 */
[----:B------:R-:W-:Y:S02]  /*4530*/  MOV R34, R35 ;  /* 0x0000002300227202 */ /* 0x000fe40000000f00 */
[----:B---3--:R-:W-:Y:S01]  /*4540*/  F2FP.BF16.F32.PACK_AB R203, R12, R13 ;  /* 0x0000000d0ccb723e */ /* 0x008fe200000010ff */
[----:B------:R-:W-:Y:S02]  /*4550*/  FADD.FTZ R2, R231, R2 ;  /* 0x00000002e7027221 */ /* 0x000fe40000010000 */
[----:B-1----:R-:W-:Y:S01]  /*4560*/  HMMA.16816.F32.BF16 R192, R196, R4, R192 ;  /* 0x00000004c4c0723c */ /* 0x002fe200000418c0 */
[----:B------:R-:W-:Y:S02]  /*4570*/  IMAD.MOV.U32 R35, RZ, RZ, R28 ;  /* 0x000000ffff237224 */ /* 0x000fe400078e001c */
[----:B------:R-:W-:Y:S01]  /*4580*/  FADD.FTZ R0, R34, R0 ;  /* 0x0000000022007221 */ /* 0x000fe20000010000 */
[----:B------:R-:W-:Y:S01]  /*4590*/  FADD.FTZ R3, R33, R3 ;  /* 0x0000000321037221 */ /* 0x000fe20000010000 */
[----:B------:R-:W-:Y:S01]  /*45a0*/  MOV R240, R186 ;  /* 0x000000ba00f07202 */ /* 0x000fe20000000f00 */
[----:B------:R-:W-:Y:S01]  /*45b0*/  LDSM.16.MT88.4 R152, [R230+0xf800] ;  /* 0x00f80000e698783b */ /* 0x000fe20000004200 */
[----:B------:R-:W-:Y:S01]  /*45c0*/  HMMA.16816.F32.BF16 R36, R8, R38, R84 ;  /* 0x000000260824723c */ /* 0x000fe20000041854 */
[----:B------:R-:W-:Y:S01]  /*45d0*/  FADD.FTZ R0, R35, R0 ;  /* 0x0000000023007221 */ /* 0x000fe20000010000 */
[----:B------:R-:W-:Y:S01]  /*45e0*/  MOV R28, R29 ;  /* 0x0000001d001c7202 */ /* 0x000fe20000000f00 */
[----:B------:R-:W-:Y:S01]  /*45f0*/  FADD.FTZ R2, R16, R2 ;  /* 0x0000000210027221 */ /* 0x000fe20000010000 */
[----:B------:R-:W-:Y:S01]  /*4600*/  MOV R242, R130 ;  /* 0x0000008200f27202 */ /* 0x000fe20000000f00 */
[----:B------:R-:W-:Y:S02]  /*4610*/  LDSM.16.MT88.4 R184, [R228+0xf800] ;  /* 0x00f80000e4b8783b */ /* 0x000fe40000004200 */
[----:B------:R-:W-:Y:S01]  /*4620*/  FADD.FTZ R8, R237, R246 ;  /* 0x000000f6ed087221 */ /* 0x000fe20000010000 */
[----:B------:R-:W-:Y:S01]  /*4630*/  HMMA.16816.F32.BF16 R156, R200, R4, R156 ;  /* 0x00000004c89c723c */ /* 0x000fe2000004189c */
[----:B------:R-:W-:Y:S01]  /*4640*/  MOV R29, R26 ;  /* 0x0000001a001d7202 */ /* 0x000fe20000000f00 */
[----:B------:R-:W-:Y:S01]  /*4650*/  FADD.FTZ R0, R30, R0 ;  /* 0x000000001e007221 */ /* 0x000fe20000010000 */
[----:B------:R-:W-:Y:S01]  /*4660*/  FADD.FTZ R8, R233, R8 ;  /* 0x00000008e9087221 */ /* 0x000fe20000010000 */
[----:B------:R-:W-:-:S02]  /*4670*/  IMAD.MOV.U32 R26, RZ, RZ, R27 ;  /* 0x000000ffff1a7224 */ /* 0x000fc400078e001b */
[----:B------:R-:W-:Y:S01]  /*4680*/  FADD.FTZ R3, R28, R3 ;  /* 0x000000031c037221 */ /* 0x000fe20000010000 */
[----:B------:R-:W1:Y:S01]  /*4690*/  LDSM.16.MT88.4 R128, [R167+0xf800] ;  /* 0x00f80000a780783b */ /* 0x000e620000004200 */
[----:B------:R-:W-:Y:S01]  /*46a0*/  FADD.FTZ R4, R32, R8 ;  /* 0x0000000820047221 */ /* 0x000fe20000010000 */
[----:B------:R-:W-:Y:S02]  /*46b0*/  MOV R27, R216 ;  /* 0x000000d8001b7202 */ /* 0x000fe40000000f00 */
[----:B------:R-:W-:Y:S01]  /*46c0*/  MOV R216, R217 ;  /* 0x000000d900d87202 */ /* 0x000fe20000000f00 */
[----:B------:R-:W-:Y:S01]  /*46d0*/  FADD.FTZ R4, R31, R4 ;  /* 0x000000041f047221 */ /* 0x000fe20000010000 */
[----:B------:R-:W-:Y:S01]  /*46e0*/  IMAD.MOV.U32 R217, RZ, RZ, R218 ;  /* 0x000000ffffd97224 */ /* 0x000fe200078e00da */
[----:B------:R-:W-:Y:S01]  /*46f0*/  MOV R218, R219 ;  /* 0x000000db00da7202 */ /* 0x000fe20000000f00 */
[----:B------:R-:W-:Y:S01]  /*4700*/  FADD.FTZ R2, R29, R2 ;  /* 0x000000021d027221 */ /* 0x000fe20000010000 */
[----:B------:R-:W-:Y:S01]  /*4710*/  MOV R219, R220 ;  /* 0x000000dc00db7202 */ /* 0x000fe20000000f00 */
[----:B------:R-:W-:Y:S01]  /*4720*/  FADD.FTZ R0, R26, R0 ;  /* 0x000000001a007221 */ /* 0x000fe20000010000 */
[----:B------:R-:W-:-:S02]  /*4730*/  IMAD.MOV.U32 R220, RZ, RZ, R221 ;  /* 0x000000ffffdc7224 */ /* 0x000fc400078e00dd */
[----:B------:R-:W-:Y:S01]  /*4740*/  FADD.FTZ R4, R27, R4 ;  /* 0x000000041b047221 */ /* 0x000fe20000010000 */
[----:B------:R-:W-:Y:S01]  /*4750*/  MOV R221, R222 ;  /* 0x000000de00dd7202 */ /* 0x000fe20000000f00 */
[----:B------:R-:W-:Y:S01]  /*4760*/  FADD.FTZ R5, R216, R3 ;  /* 0x00000003d8057221 */ /* 0x000fe20000010000 */
[----:B------:R-:W-:Y:S01]  /*4770*/  MOV R222, R223 ;  /* 0x000000df00de7202 */ /* 0x000fe20000000f00 */
[----:B------:R-:W-:Y:S01]  /*4780*/  FADD.FTZ R3, R217, R2 ;  /* 0x00000002d9037221 */ /* 0x000fe20000010000 */
[----:B------:R-:W-:Y:S02]  /*4790*/  IMAD.MOV.U32 R223, RZ, RZ, R224 ;  /* 0x000000ffffdf7224 */ /* 0x000fe400078e00e0 */
[----:B------:R-:W-:Y:S01]  /*47a0*/  FADD.FTZ R2, R218, R0 ;  /* 0x00000000da027221 */ /* 0x000fe20000010000 */
[----:B------:R-:W-:Y:S01]  /*47b0*/  MOV R224, R225 ;  /* 0x000000e100e07202 */ /* 0x000fe20000000f00 */
[----:B------:R-:W-:Y:S01]  /*47c0*/  FADD.FTZ R0, R219, R4 ;  /* 0x00000004db007221 */ /* 0x000fe20000010000 */
[----:B------:R-:W-:Y:S01]  /*47d0*/  MOV R225, R226 ;  /* 0x000000e200e17202 */ /* 0x000fe20000000f00 */
[----:B------:R-:W-:Y:S01]  /*47e0*/  FADD.FTZ R4, R220, R5 ;  /* 0x00000005dc047221 */ /* 0x000fe20000010000 */
[----:B------:R-:W-:Y:S01]  /*47f0*/  FADD.FTZ R3, R221, R3 ;  /* 0x00000003dd037221 */ /* 0x000fe20000010000 */
[----:B------:R-:W-:-:S02]  /*4800*/  IMAD.MOV.U32 R226, RZ, RZ, R227 ;  /* 0x000000ffffe27224 */ /* 0x000fc400078e00e3 */
[----:B------:R-:W-:Y:S01]  /*4810*/  FADD.FTZ R2, R222, R2 ;  /* 0x00000002de027221 */ /* 0x000fe20000010000 */
[----:B------:R-:W-:Y:S01]  /*4820*/  MOV R227, R234 ;  /* 0x000000ea00e37202 */ /* 0x000fe20000000f00 */
        /* <DEDUP_REMOVED lines=31> */
[----:B------:R-:W-:-:S02]  /*4a20*/  FADD.FTZ R4, R212, R4 ;  /* 0x00000004d4047221 */ /* 0x000fc40000010000 */
[----:B------:R3:W5:Y:S01]  /*4a30*/  LDL.LU R237, [R1+0x70] ;  /* 0x0000700001ed7983 */ /* 0x0007620000300800 */
[----:B------:R-:W-:-:S03]  /*4a40*/  FADD.FTZ R3, R25, R3 ;  /* 0x0000000319037221 */ /* 0x000fc60000010000 */
[----:B------:R3:W5:Y:S01]  /*4a50*/  LDL.LU R236, [R1+0x6c] ;  /* 0x00006c0001ec7983 */ /* 0x0007620000300800 */
[----:B------:R-:W-:-:S03]  /*4a60*/  FADD.FTZ R2, R17, R2 ;  /* 0x0000000211027221 */ /* 0x000fc60000010000 */
[----:B------:R3:W5:Y:S01]  /*4a70*/  LDL.LU R235, [R1+0x68] ;  /* 0x0000680001eb7983 */ /* 0x0007620000300800 */
[----:B------:R-:W-:-:S03]  /*4a80*/  FADD.FTZ R0, R12, R0 ;  /* 0x000000000c007221 */ /* 0x000fc60000010000 */
[----:B------:R3:W5:Y:S04]  /*4a90*/  LDL.LU R234, [R1+0x64] ;  /* 0x0000640001ea7983 */ /* 0x0007680000300800 */
[----:B------:R3:W5:Y:S04]  /*4aa0*/  LDL.LU R233, [R1+0x60] ;  /* 0x0000600001e97983 */ /* 0x0007680000300800 */
[----:B------:R3:W5:Y:S04]  /*4ab0*/  LDL.LU R232, [R1+0x5c] ;  /* 0x00005c0001e87983 */ /* 0x0007680000300800 */
[----:B------:R3:W5:Y:S04]  /*4ac0*/  LDL.LU R231, [R1+0x58] ;  /* 0x0000580001e77983 */ /* 0x0007680000300800 */
[----:B------:R3:W-:Y:S04]  /*4ad0*/  STL [R1+0x28], R4 ;  /* 0x0000280401007387 */ /* 0x0007e80000100800 */
[----:B------:R3:W-:Y:S04]  /*4ae0*/  STL [R1+0x24], R3 ;  /* 0x0000240301007387 */ /* 0x0007e80000100800 */
[----:B------:R3:W-:Y:S04]  /*4af0*/  STL [R1+0x20], R2 ;  /* 0x0000200201007387 */ /* 0x0007e80000100800 */
[----:B------:R3:W-:Y:S01]  /*4b00*/  STL [R1+0x38], R0 ;  /* 0x0000380001007387 */ /* 0x0007e20000100800 */
[-C--:B--2---:R-:W-:Y:S06]  /*4b10*/  HMMA.16816.F32.BF16 R172, R196, R176.reuse, R172 ;  /* 0x000000b0c4ac723c */ /* 0x084fec00000418ac */
        /* <DEDUP_REMOVED lines=9> */
[C---:B-1----:R-:W-:Y:S06]  /*4bb0*/  HMMA.16816.F32.BF16 R120, R200.reuse, R128, R120 ;  /* 0x00000080c878723c */ /* 0x042fec0000041878 */
[C---:B------:R-:W-:Y:S06]  /*4bc0*/  HMMA.16816.F32.BF16 R124, R200.reuse, R130, R124 ;  /* 0x00000082c87c723c */ /* 0x040fec000004187c */
[C---:B------:R-:W-:Y:S06]  /*4bd0*/  HMMA.16816.F32.BF16 R136, R200.reuse, R184, R136 ;  /* 0x000000b8c888723c */ /* 0x040fec0000041888 */
[C---:B------:R-:W-:Y:S06]  /*4be0*/  HMMA.16816.F32.BF16 R140, R200.reuse, R186, R140 ;  /* 0x000000bac88c723c */ /* 0x040fec000004188c */
[C---:B------:R-:W-:Y:S06]  /*4bf0*/  HMMA.16816.F32.BF16 R148, R200.reuse, R152, R148 ;  /* 0x00000098c894723c */ /* 0x040fec0000041894 */
[----:B------:R-:W-:Y:S06]  /*4c00*/  HMMA.16816.F32.BF16 R188, R200, R154, R188 ;  /* 0x0000009ac8bc723c */ /* 0x000fec00000418bc */
        /* <DEDUP_REMOVED lines=11> */
[----:B------:R-:W-:Y:S06]  /*4cc0*/  HMMA.16816.F32.BF16 R152, R196, R154, R36 ;  /* 0x0000009ac498723c */ /* 0x000fec0000041824 */
[-C--:B------:R-:W-:Y:S06]  /*4cd0*/  HMMA.16816.F32.BF16 R200, R200, R6.reuse, R208 ;  /* 0x00000006c8c8723c */ /* 0x080fec00000418d0 */
[----:B------:R-:W-:Y:S01]  /*4ce0*/  HMMA.16816.F32.BF16 R196, R196, R6, R48 ;  /* 0x00000006c4c4723c */ /* 0x000fe20000041830 */
[C---:B----4-:R-:W-:Y:S01]  /*4cf0*/  IADD3 R245, R238.reuse, 0x800, RZ ;  /* 0x00000800eef57810 */ /* 0x050fe20007ffe0ff */
[C---:B------:R-:W-:Y:S01]  /*4d00*/  VIADD R244, R238.reuse, 0x1000 ;  /* 0x00001000eef47836 */ /* 0x040fe20000000000 */
[C---:B------:R-:W-:Y:S01]  /*4d10*/  IADD3 R243, R238.reuse, 0x1800, RZ ;  /* 0x00001800eef37810 */ /* 0x040fe20007ffe0ff */
[C---:B------:R-:W-:Y:S01]  /*4d20*/  VIADD R241, R238.reuse, 0x2800 ;  /* 0x00002800eef17836 */ /* 0x040fe20000000000 */
[----:B------:R-:W-:-:S02]  /*4d30*/  IADD3 R242, R238, 0x2000, RZ ;  /* 0x00002000eef27810 */ /* 0x000fc40007ffe0ff */
[C---:B------:R-:W-:Y:S02]  /*4d40*/  IADD3 R240, R238.reuse, 0x3000, RZ ;  /* 0x00003000eef07810 */ /* 0x040fe40007ffe0ff */
[----:B------:R-:W-:Y:S01]  /*4d50*/  IADD3 R239, R238, 0x3800, RZ ;  /* 0x00003800eeef7810 */ /* 0x000fe20007ffe0ff */
[----:B---3--:R-:W-:-:S14]  /*4d60*/  @!P0 BRA `(.L_x_119) ;  /* 0x0000003800d88947 */ /* 0x008fdc0003800000 */
[----:B-----5:R-:W-:Y:S01]  /*4d70*/  LEA.HI.SX32 R246, R246, 0xfffffffe, 0x1a ;  /* 0xfffffffef6f67811 */ /* 0x020fe200078fd2ff */
[----:B------:R-:W-:Y:S01]  /*4d80*/  IMAD.MOV.U32 R161, RZ, RZ, R163 ;  /* 0x000000ffffa17224 */ /* 0x000fe200078e00a3 */
[----:B------:R-:W-:Y:S01]  /*4d90*/  MOV R166, R160 ;  /* 0x000000a000a67202 */ /* 0x000fe20000000f00 */
[----:B------:R-:W-:Y:S01]  /*4da0*/  IMAD.MOV.U32 R3, RZ, RZ, R164 ;  /* 0x000000ffff037224 */ /* 0x000fe200078e00a4 */
[----:B------:R-:W-:Y:S01]  /*4db0*/  MOV R165, R162 ;  /* 0x000000a200a57202 */ /* 0x000fe20000000f00 */
[----:B------:R-:W-:Y:S01]  /*4dc0*/  ULDC UR4, c[0x0][0x2ec] ;  /* 0x0000bb0000047ab9 */ /* 0x000fe20000000800 */
[----:B------:R-:W-:Y:S01]  /*4dd0*/  ULDC.64 UR10, c[0x0][0x220] ;  /* 0x00008800000a7ab9 */ /* 0x000fe20000000a00 */
[----:B------:R-:W-:Y:S01]  /*4de0*/  ULDC.64 UR12, c[0x0][0x250] ;  /* 0x00009400000c7ab9 */ /* 0x000fe20000000a00 */
[----:B------:R-:W-:Y:S01]  /*4df0*/  ULDC.64 UR6, c[0x0][0x218] ;  /* 0x0000860000067ab9 */ /* 0x000fe20000000a00 */
[----:B------:R-:W-:Y:S01]  /*4e00*/  ULDC.64 UR8, c[0x0][0x248] ;  /* 0x0000920000087ab9 */ /* 0x000fe20000000a00 */
[----:B------:R-:W-:Y:S05]  /*4e10*/  BRA `(.L_x_120) ;  /* 0x00000000007c7947 */ /* 0x000fea0003800000 */
.L_x_122:
[----:B------:R-:W2:Y:S01]  /*4e20*/  LDL.64 R250, [R1+0x50] ;  /* 0x0000500001fa7983 */ /* 0x000ea20000100a00 */
[----:B------:R-:W-:Y:S03]  /*4e30*/  VIADD R0, R246, 0xffffffff ;  /* 0xfffffffff6007836 */ /* 0x000fe60000000000 */
[----:B------:R-:W3:Y:S01]  /*4e40*/  LDL.64 R248, [R1+0x40] ;  /* 0x0000400001f87983 */ /* 0x000ee20000100a00 */
[----:B------:R-:W-:Y:S01]  /*4e50*/  IMAD.WIDE.U32 R162, R0, UR8, RZ ;  /* 0x0000000800a27c25 */ /* 0x000fe2000f8e00ff */
[----:B------:R-:W-:Y:S05]  /*4e60*/  SHF.R.S32.HI R2, RZ, 0x1f, R0 ;  /* 0x0000001fff027819 */ /* 0x000fea0000011400 */
[----:B------:R-:W-:Y:S04]  /*4e70*/  IMAD R2, R2, UR8, RZ ;  /* 0x0000000802027c24 */ /* 0x000fe8000f8e02ff */
[----:B------:R-:W-:Y:S04]  /*4e80*/  IMAD R2, R0, UR9, R2 ;  /* 0x0000000900027c24 */ /* 0x000fe8000f8e0202 */
[----:B------:R-:W-:Y:S01]  /*4e90*/  IMAD.IADD R2, R163, 0x1, R2 ;  /* 0x00000001a3027824 */ /* 0x000fe200078e0202 */
        /* <DEDUP_REMOVED lines=23> */
.L_x_120:
[----:B--2---:R-:W2:Y:S01]  /*5010*/  LDL.64 R10, [R1+0x48] ;  /* 0x00004800010a7983 */ /* 0x004ea20000100a00 */
[----:B------:R-:W-:Y:S01]  /*5020*/  SHF.R.S32.HI R0, RZ, 0x1f, R246 ;  /* 0x0000001fff007819 */ /* 0x000fe200000114f6 */
[----:B------:R-:W-:Y:S04]  /*5030*/  DEPBAR.LE SB0, 0x0 ;  /* 0x000080000000791a */ /* 0x000fe80000000000 */
[----:B------:R-:W3:Y:S01]  /*5040*/  LDL R6, [R1+0x3c] ;  /* 0x00003c0001067983 */ /* 0x000ee20000100800 */
[----:B------:R-:W-:Y:S02]  /*5050*/  IMAD R0, R0, UR12, RZ ;  /* 0x0000000c00007c24 */ /* 0x000fe4000f8e02ff */
[C---:B------:R-:W-:Y:S01]  /*5060*/  IMAD.WIDE.U32 R4, R246.reuse, UR12, RZ ;  /* 0x0000000cf6047c25 */ /* 0x040fe2000f8e00ff */
[----:B------:R-:W-:Y:S03]  /*5070*/  BAR.SYNC.DEFER_BLOCKING 0x0 ;  /* 0x0000000000007b1d */ /* 0x000fe60000010000 */
        /* <DEDUP_REMOVED lines=18> */
[----:B------:R-:W-:Y:S05]  /*51a0*/  ISETP.GT.AND P0, PT, R246, RZ, PT ;  /* 0x000000fff600720c */ /* 0x000fea0003f04270 */
[----:B------:R-:W-:Y:S06]  /*51b0*/  LDGSTS.E.BYPASS.LTC128B.128 [R247+0xe800], desc[UR16][R6.64+0x80] ;  /* 0x0e80008006f77fae */ /* 0x000fec000b901d50 */
[----:B------:R-:W-:Y:S06]  /*51c0*/  LDGSTS.E.BYPASS.LTC128B.128 [R247+0xd000], desc[UR16][R4.64] ;  /* 0x0d00000004f77fae */ /* 0x000fec000b901d50 */
[----:B------:R1:W-:Y:S06]  /*51d0*/  LDGSTS.E.BYPASS.LTC128B.128 [R247+0xf000], desc[UR16][R4.64+0x80] ;  /* 0x0f00008004f77fae */ /* 0x0003ec000b901d50 */
[----:B------:R-:W-:Y:S06]  /*51e0*/  LDGSTS.E.BYPASS.LTC128B.128 [R247+0xd800], desc[UR16][R10.64] ;  /* 0x0d8000000af77fae */ /* 0x000fec000b901d50 */
[----:B------:R2:W-:Y:S06]  /*51f0*/  LDGSTS.E.BYPASS.LTC128B.128 [R247+0xf800], desc[UR16][R10.64+0x80] ;  /* 0x0f8000800af77fae */ /* 0x0005ec000b901d50 */
[----:B------:R-:W-:Y:S06]  /*5200*/  LDSM.16.M88.4 R64, [R234] ;  /* 0x00000000ea40783b */ /* 0x000fec0000000200 */
[----:B------:R-:W1:Y:S06]  /*5210*/  LDSM.16.M88.4 R16, [R233] ;  /* 0x00000000e910783b */ /* 0x000e6c0000000200 */
        /* <DEDUP_REMOVED lines=234> */
.L_x_121:
[----:B-1----:R-:W-:Y:S01]  /*60c0*/  SHFL.BFLY PT, R163, R164, 0x2, 0x1f ;  /* 0x0c401f00a4a37f89 */ /* 0x002fe200000e0000 */
[----:B------:R-:W-:Y:S02]  /*60d0*/  FMNMX.FTZ R162, R67, R210, !PT ;  /* 0x000000d243a27209 */ /* 0x000fe40007810000 */
[----:B------:R-:W-:Y:S02]  /*60e0*/  FMNMX.FTZ R2, R57, R160, !PT ;  /* 0x000000a039027209 */ /* 0x000fe40007810000 */
[----:B------:R-:W-:Y:S03]  /*60f0*/  FMNMX.FTZ R0, R58, R211, !PT ;  /* 0x000000d33a007209 */ /* 0x000fe60007810000 */
[----:B------:R-:W-:Y:S01]  /*6100*/  SHFL.BFLY PT, R205, R162, 0x2, 0x1f ;  /* 0x0c401f00a2cd7f89 */ /* 0x000fe200000e0000 */
[----:B------:R-:W-:Y:S02]  /*6110*/  FMNMX.FTZ R2, R60, R2, !PT ;  /* 0x000000023c027209 */ /* 0x000fe40007810000 */
[----:B------:R-:W-:Y:S02]  /*6120*/  FMNMX.FTZ R0, R59, R0, !PT ;  /* 0x000000003b007209 */ /* 0x000fe40007810000 */
[----:B------:R-:W-:Y:S02]  /*6130*/  FMNMX.FTZ R160, R61, R2, !PT ;  /* 0x000000023da07209 */ /* 0x000fe40007810000 */
[----:B------:R-:W-:Y:S02]  /*6140*/  FMNMX.FTZ R0, R62, R0, !PT ;  /* 0x000000003e007209 */ /* 0x000fe40007810000 */
[----:B------:R-:W-:Y:S01]  /*6150*/  IADD3 R246, R246, -0x1, RZ ;  /* 0xfffffffff6f67810 */ /* 0x000fe20007ffe0ff */
        /* <DEDUP_REMOVED lines=17> */
[----:B------:R-:W-:Y:S01]  /*6270*/  FADD.FTZ R0, -R163, R161 ;  /* 0x000000a1a3007221 */ /* 0x000fe20000010100 */
[----:B------:R-:W1:Y:S01]  /*6280*/  LDSM.16.MT88.4 R204, [R167+0xc000] ;  /* 0x00c00000a7cc783b */ /* 0x000e620000004200 */
[----:B----4-:R-:W-:Y:S01]  /*6290*/  FMNMX.FTZ R160, R2, R160, !PT ;  /* 0x000000a002a07209 */ /* 0x010fe20007810000 */
[----:B------:R2:W3:Y:S01]  /*62a0*/  MUFU.EX2 R161, R3 ;  /* 0x0000000300a17308 */ /* 0x0004e20000000800 */
[----:B------:R-:W-:Y:S03]  /*62b0*/  FMUL.FTZ R212, R162, UR4 ;  /* 0x00000004a2d47c20 */ /* 0x000fe60008410000 */
[----:B------:R-:W-:Y:S01]  /*62c0*/  FMUL.FTZ R213, R160, UR4 ;  /* 0x00000004a0d57c20 */ /* 0x000fe20008410000 */
[----:B--2---:R-:W-:Y:S01]  /*62d0*/  FMUL.FTZ R3, R0, UR4 ;  /* 0x0000000400037c20 */ /* 0x004fe20008410000 */
[----:B------:R-:W-:Y:S01]  /*62e0*/  FADD.FTZ R0, -R162, R165 ;  /* 0x000000a5a2007221 */ /* 0x000fe20000010100 */
[----:B------:R-:W-:Y:S01]  /*62f0*/  FMUL.FTZ R165, R164, UR4 ;  /* 0x00000004a4a57c20 */ /* 0x000fe20008410000 */
[C---:B---3--:R-:W-:Y:S01]  /*6300*/  FMUL.FTZ R68, R161.reuse, R68 ;  /* 0x00000044a1447220 */ /* 0x048fe20000410000 */
[----:B------:R-:W-:Y:S01]  /*6310*/  FMUL.FTZ R69, R161, R69 ;  /* 0x00000045a1457220 */ /* 0x000fe20000410000 */
[----:B------:R-:W-:Y:S01]  /*6320*/  FMUL.FTZ R2, R0, UR4 ;  /* 0x0000000400027c20 */ /* 0x000fe20008410000 */
[----:B------:R-:W-:Y:S01]  /*6330*/  FADD.FTZ R0, -R160, R166 ;  /* 0x000000a6a0007221 */ /* 0x000fe20000010100 */
[----:B------:R-:W-:Y:S01]  /*6340*/  FSEL R165, R165, RZ, P1 ;  /* 0x000000ffa5a57208 */ /* 0x000fe20000800000 */
[C---:B------:R-:W-:Y:S01]  /*6350*/  FMUL.FTZ R166, R163.reuse, UR4 ;  /* 0x00000004a3a67c20 */ /* 0x040fe20008410000 */
[----:B------:R-:W-:Y:S01]  /*6360*/  FSETP.NEU.FTZ.AND P1, PT, R163, -INF , PT ;  /* 0xff800000a300780b */ /* 0x000fe20003f3d000 */
[----:B------:R-:W-:Y:S01]  /*6370*/  FMUL.FTZ R0, R0, UR4 ;  /* 0x0000000400007c20 */ /* 0x000fe20008410000 */
[----:B------:R-:W2:Y:S01]  /*6380*/  MUFU.EX2 R2, R2 ;  /* 0x0000000200027308 */ /* 0x000ea20000000800 */
        /* <DEDUP_REMOVED lines=15> */
[----:B------:R-:W3:Y:S01]  /*6480*/  MUFU.EX2 R0, R0 ;  /* 0x0000000000007308 */ /* 0x000ee20000000800 */
[--C-:B------:R-:W-:Y:S01]  /*6490*/  FFMA.FTZ R12, R12, UR4, -R212.reuse ;  /* 0x000000040c0c7c23 */ /* 0x100fe200080108d4 */
[----:B------:R-:W-:Y:S01]  /*64a0*/  FFMA.FTZ R13, R13, UR4, -R212 ;  /* 0x000000040d0d7c23 */ /* 0x000fe200080108d4 */
[--C-:B------:R-:W-:Y:S01]  /*64b0*/  FFMA.FTZ R10, R10, UR4, -R213.reuse ;  /* 0x000000040a0a7c23 */ /* 0x100fe200080108d5 */
[--C-:B------:R-:W-:Y:S01]  /*64c0*/  FFMA.FTZ R11, R11, UR4, -R213.reuse ;  /* 0x000000040b0b7c23 */ /* 0x100fe200080108d5 */
[--C-:B------:R-:W-:Y:S01]  /*64d0*/  FFMA.FTZ R14, R14, UR4, -R213.reuse ;  /* 0x000000040e0e7c23 */ /* 0x100fe200080108d5 */
[----:B------:R-:W-:Y:S01]  /*64e0*/  FFMA.FTZ R15, R15, UR4, -R213 ;  /* 0x000000040f0f7c23 */ /* 0x000fe200080108d5 */
[C---:B--2---:R-:W-:Y:S03]  /*64f0*/  FMUL.FTZ R72, R2.reuse, R72 ;  /* 0x0000004802487220 */ /* 0x044fe60000410000 */
        /* <DEDUP_REMOVED lines=9> */
[C---:B---3--:R-:W-:Y:S01]  /*6590*/  FMUL.FTZ R74, R0.reuse, R74 ;  /* 0x0000004a004a7220 */ /* 0x048fe20000410000 */
[C---:B------:R-:W-:Y:S01]  /*65a0*/  FMUL.FTZ R75, R0.reuse, R75 ;  /* 0x0000004b004b7220 */ /* 0x040fe20000410000 */
[C---:B------:R-:W-:Y:S01]  /*65b0*/  FMUL.FTZ R78, R0.reuse, R78 ;  /* 0x0000004e004e7220 */ /* 0x040fe20000410000 */
[----:B------:R-:W-:Y:S01]  /*65c0*/  FMUL.FTZ R79, R0, R79 ;  /* 0x0000004f004f7220 */ /* 0x000fe20000410000 */
[C---:B------:R-:W-:Y:S01]  /*65d0*/  FMUL.FTZ R88, R2.reuse, R88 ;  /* 0x0000005802587220 */ /* 0x040fe20000410000 */
[----:B------:R-:W-:Y:S01]  /*65e0*/  FMUL.FTZ R89, R2, R89 ;  /* 0x0000005902597220 */ /* 0x000fe20000410000 */
[----:B------:R-:W-:Y:S03]  /*65f0*/  FMUL.FTZ R90, R0, R90 ;  /* 0x0000005a005a7220 */ /* 0x000fe60000410000 */
[----:B------:R3:W-:Y:S01]  /*6600*/  MUFU.EX2 R249, R10 ;  /* 0x0000000a00f97308 */ /* 0x0007e20000000800 */
[----:B--2---:R-:W-:Y:S01]  /*6610*/  FMUL.FTZ R8, R2, R168 ;  /* 0x000000a802087220 */ /* 0x004fe20000410000 */
[----:B------:R-:W-:Y:S01]  /*6620*/  FMUL.FTZ R91, R0, R91 ;  /* 0x0000005b005b7220 */ /* 0x000fe20000410000 */
[C---:B------:R-:W-:Y:S01]  /*6630*/  FMUL.FTZ R92, R2.reuse, R92 ;  /* 0x0000005c025c7220 */ /* 0x040fe20000410000 */
[----:B------:R-:W-:Y:S01]  /*6640*/  FMUL.FTZ R93, R2, R93 ;  /* 0x0000005d025d7220 */ /* 0x000fe20000410000 */
[C---:B------:R-:W-:Y:S01]  /*6650*/  FMUL.FTZ R94, R0.reuse, R94 ;  /* 0x0000005e005e7220 */ /* 0x040fe20000410000 */
[----:B------:R-:W-:Y:S01]  /*6660*/  FMUL.FTZ R95, R0, R95 ;  /* 0x0000005f005f7220 */ /* 0x000fe20000410000 */
[C---:B------:R-:W-:Y:S03]  /*6670*/  FMUL.FTZ R96, R161.reuse, R96 ;  /* 0x00000060a1607220 */ /* 0x040fe60000410000 */
[----:B------:R2:W5:Y:S01]  /*6680*/  MUFU.EX2 R219, R11 ;  /* 0x0000000b00db7308 */ /* 0x0005620000000800 */
[C---:B----4-:R-:W-:Y:S01]  /*6690*/  FMUL.FTZ R9, R2.reuse, R169 ;  /* 0x000000a902097220 */ /* 0x050fe20000410000 */
[C---:B------:R-:W-:Y:S01]  /*66a0*/  FMUL.FTZ R97, R161.reuse, R97 ;  /* 0x00000061a1617220 */ /* 0x040fe20000410000 */
[C---:B------:R-:W-:Y:S01]  /*66b0*/  FMUL.FTZ R100, R161.reuse, R100 ;  /* 0x00000064a1647220 */ /* 0x040fe20000410000 */
[C---:B------:R-:W-:Y:S01]  /*66c0*/  FMUL.FTZ R101, R161.reuse, R101 ;  /* 0x00000065a1657220 */ /* 0x040fe20000410000 */
[C---:B------:R-:W-:Y:S01]  /*66d0*/  FMUL.FTZ R104, R2.reuse, R104 ;  /* 0x0000006802687220 */ /* 0x040fe20000410000 */
[----:B------:R-:W-:Y:S01]  /*66e0*/  FMUL.FTZ R105, R2, R105 ;  /* 0x0000006902697220 */ /* 0x000fe20000410000 */
[C---:B------:R-:W-:Y:S03]  /*66f0*/  FMUL.FTZ R106, R0.reuse, R106 ;  /* 0x0000006a006a7220 */ /* 0x040fe60000410000 */
[----:B------:R4:W-:Y:S01]  /*6700*/  MUFU.EX2 R209, R5 ;  /* 0x0000000500d17308 */ /* 0x0009e20000000800 */
[C---:B---3--:R-:W-:Y:S01]  /*6710*/  FMUL.FTZ R10, R0.reuse, R170 ;  /* 0x000000aa000a7220 */ /* 0x048fe20000410000 */
[----:B------:R-:W-:Y:S01]  /*6720*/  FMUL.FTZ R107, R0, R107 ;  /* 0x0000006b006b7220 */ /* 0x000fe20000410000 */
[C---:B------:R-:W-:Y:S01]  /*6730*/  FMUL.FTZ R108, R2.reuse, R108 ;  /* 0x0000006c026c7220 */ /* 0x040fe20000410000 */
[----:B------:R-:W-:Y:S01]  /*6740*/  FMUL.FTZ R109, R2, R109 ;  /* 0x0000006d026d7220 */ /* 0x000fe20000410000 */
[C---:B------:R-:W-:Y:S01]  /*6750*/  FMUL.FTZ R110, R0.reuse, R110 ;  /* 0x0000006e006e7220 */ /* 0x040fe20000410000 */
[C---:B------:R-:W-:Y:S01]  /*6760*/  FMUL.FTZ R111, R0.reuse, R111 ;  /* 0x0000006f006f7220 */ /* 0x040fe20000410000 */
[C---:B------:R-:W-:Y:S03]  /*6770*/  FMUL.FTZ R112, R161.reuse, R112 ;  /* 0x00000070a1707220 */ /* 0x040fe60000410000 */
[----:B------:R-:W3:Y:S01]  /*6780*/  MUFU.EX2 R3, R3 ;  /* 0x0000000300037308 */ /* 0x000ee20000000800 */
[----:B--2---:R-:W-:Y:S01]  /*6790*/  FMUL.FTZ R11, R0, R171 ;  /* 0x000000ab000b7220 */ /* 0x004fe20000410000 */
[C---:B------:R-:W-:Y:S01]  /*67a0*/  FMUL.FTZ R113, R161.reuse, R113 ;  /* 0x00000071a1717220 */ /* 0x040fe20000410000 */
[C---:B------:R-:W-:Y:S01]  /*67b0*/  FMUL.FTZ R116, R161.reuse, R116 ;  /* 0x00000074a1747220 */ /* 0x040fe20000410000 */
[C---:B------:R-:W-:Y:S01]  /*67c0*/  FMUL.FTZ R117, R161.reuse, R117 ;  /* 0x00000075a1757220 */ /* 0x040fe20000410000 */
[C---:B------:R-:W-:Y:S01]  /*67d0*/  FMUL.FTZ R120, R2.reuse, R120 ;  /* 0x0000007802787220 */ /* 0x040fe20000410000 */
[----:B------:R-:W-:Y:S01]  /*67e0*/  FMUL.FTZ R121, R2, R121 ;  /* 0x0000007902797220 */ /* 0x000fe20000410000 */
[C---:B------:R-:W-:Y:S03]  /*67f0*/  FMUL.FTZ R122, R0.reuse, R122 ;  /* 0x0000007a007a7220 */ /* 0x040fe60000410000 */
[----:B------:R-:W2:Y:S01]  /*6800*/  MUFU.EX2 R216, R4 ;  /* 0x0000000400d87308 */ /* 0x000ea20000000800 */
[----:B----4-:R-:W-:Y:S01]  /*6810*/  FMUL.FTZ R5, R161, R173 ;  /* 0x000000ada1057220 */ /* 0x010fe20000410000 */
[----:B-----5:R-:W-:Y:S01]  /*6820*/  F2FP.BF16.F32.PACK_AB R173, R219, R249 ;  /* 0x000000f9dbad723e */ /* 0x020fe200000010ff */
[----:B------:R-:W-:Y:S01]  /*6830*/  FMUL.FTZ R123, R0, R123 ;  /* 0x0000007b007b7220 */ /* 0x000fe20000410000 */
[C---:B------:R-:W-:Y:S01]  /*6840*/  FMUL.FTZ R124, R2.reuse, R124 ;  /* 0x0000007c027c7220 */ /* 0x040fe20000410000 */
[----:B------:R-:W-:Y:S01]  /*6850*/  FMUL.FTZ R125, R2, R125 ;  /* 0x0000007d027d7220 */ /* 0x000fe20000410000 */
[C---:B------:R-:W-:Y:S01]  /*6860*/  FMUL.FTZ R126, R0.reuse, R126 ;  /* 0x0000007e007e7220 */ /* 0x040fe20000410000 */
[----:B------:R-:W-:Y:S03]  /*6870*/  FMUL.FTZ R127, R0, R127 ;  /* 0x0000007f007f7220 */ /* 0x000fe60000410000 */
[----:B------:R4:W-:Y:S01]  /*6880*/  MUFU.EX2 R215, R6 ;  /* 0x0000000600d77308 */ /* 0x0009e20000000800 */
[C---:B---3--:R-:W-:Y:S01]  /*6890*/  FMUL.FTZ R70, R3.reuse, R70 ;  /* 0x0000004603467220 */ /* 0x048fe20000410000 */
[C---:B------:R-:W-:Y:S01]  /*68a0*/  FMUL.FTZ R71, R3.reuse, R71 ;  /* 0x0000004703477220 */ /* 0x040fe20000410000 */
[C---:B------:R-:W-:Y:S01]  /*68b0*/  FMUL.FTZ R82, R3.reuse, R82 ;  /* 0x0000005203527220 */ /* 0x040fe20000410000 */
[C---:B------:R-:W-:Y:S01]  /*68c0*/  FMUL.FTZ R83, R3.reuse, R83 ;  /* 0x0000005303537220 */ /* 0x040fe20000410000 */
[C---:B------:R-:W-:Y:S01]  /*68d0*/  FMUL.FTZ R86, R3.reuse, R86 ;  /* 0x0000005603567220 */ /* 0x040fe20000410000 */
[C---:B------:R-:W-:Y:S01]  /*68e0*/  FMUL.FTZ R87, R3.reuse, R87 ;  /* 0x0000005703577220 */ /* 0x040fe20000410000 */
[----:B------:R-:W-:Y:S03]  /*68f0*/  FMUL.FTZ R98, R3, R98 ;  /* 0x0000006203627220 */ /* 0x000fe60000410000 */
[----:B------:R-:W3:Y:S01]  /*6900*/  MUFU.EX2 R250, R7 ;  /* 0x0000000700fa7308 */ /* 0x000ee20000000800 */
[----:B--2---:R-:W-:Y:S01]  /*6910*/  F2FP.BF16.F32.PACK_AB R168, R209, R216 ;  /* 0x000000d8d1a8723e */ /* 0x004fe200000010ff */
[----:B------:R-:W-:Y:S01]  /*6920*/  FMUL.FTZ R4, R161, R172 ;  /* 0x000000aca1047220 */ /* 0x000fe20000410000 */
[----:B------:R-:W-:Y:S01]  /*6930*/  F2FP.BF16.F32.PACK_AB R172, R251, R214 ;  /* 0x000000d6fbac723e */ /* 0x000fe200000010ff */
[C---:B------:R-:W-:Y:S01]  /*6940*/  FMUL.FTZ R99, R3.reuse, R99 ;  /* 0x0000006303637220 */ /* 0x040fe20000410000 */
[C---:B------:R-:W-:Y:S01]  /*6950*/  FMUL.FTZ R102, R3.reuse, R102 ;  /* 0x0000006603667220 */ /* 0x040fe20000410000 */
[C---:B------:R-:W-:Y:S01]  /*6960*/  FMUL.FTZ R103, R3.reuse, R103 ;  /* 0x0000006703677220 */ /* 0x040fe20000410000 */
[C---:B------:R-:W-:Y:S03]  /*6970*/  FMUL.FTZ R114, R3.reuse, R114 ;  /* 0x0000007203727220 */ /* 0x040fe60000410000 */
[----:B------:R2:W-:Y:S01]  /*6980*/  MUFU.EX2 R218, R16 ;  /* 0x0000001000da7308 */ /* 0x0005e20000000800 */
[C---:B----4-:R-:W-:Y:S01]  /*6990*/  FMUL.FTZ R6, R3.reuse, R174 ;  /* 0x000000ae03067220 */ /* 0x050fe20000410000 */
[C---:B------:R-:W-:Y:S01]  /*69a0*/  FMUL.FTZ R115, R3.reuse, R115 ;  /* 0x0000007303737220 */ /* 0x040fe20000410000 */
[C---:B------:R-:W-:Y:S01]  /*69b0*/  FMUL.FTZ R118, R3.reuse, R118 ;  /* 0x0000007603767220 */ /* 0x040fe20000410000 */
[----:B------:R-:W-:Y:S01]  /*69c0*/  FMUL.FTZ R119, R3, R119 ;  /* 0x0000007703777220 */ /* 0x000fe20000410000 */
[C---:B------:R-:W-:Y:S01]  /*69d0*/  FMUL.FTZ R128, R161.reuse, R128 ;  /* 0x00000080a1807220 */ /* 0x040fe20000410000 */
[----:B------:R-:W-:Y:S01]  /*69e0*/  FMUL.FTZ R129, R161, R129 ;  /* 0x00000081a1817220 */ /* 0x000fe20000410000 */
[C---:B------:R-:W-:Y:S03]  /*69f0*/  FMUL.FTZ R130, R3.reuse, R130 ;  /* 0x0000008203827220 */ /* 0x040fe60000410000 */
[----:B------:R-:W4:Y:S01]  /*6a00*/  MUFU.EX2 R225, R17 ;  /* 0x0000001100e17308 */ /* 0x000f220000000800 */
[----:B---3--:R-:W-:Y:S01]  /*6a10*/  F2FP.BF16.F32.PACK_AB R169, R250, R215 ;  /* 0x000000d7faa9723e */ /* 0x008fe200000010ff */
[C---:B------:R-:W-:Y:S01]  /*6a20*/  FMUL.FTZ R7, R3.reuse, R175 ;  /* 0x000000af03077220 */ /* 0x040fe20000410000 */
[----:B------:R-:W-:Y:S01]  /*6a30*/  FMUL.FTZ R131, R3, R131 ;  /* 0x0000008303837220 */ /* 0x000fe20000410000 */
[C---:B------:R-:W-:Y:S01]  /*6a40*/  FMUL.FTZ R132, R161.reuse, R132 ;  /* 0x00000084a1847220 */ /* 0x040fe20000410000 */
[----:B------:R-:W-:Y:S01]  /*6a50*/  FMUL.FTZ R133, R161, R133 ;  /* 0x00000085a1857220 */ /* 0x000fe20000410000 */
[C---:B------:R-:W-:Y:S01]  /*6a60*/  FMUL.FTZ R134, R3.reuse, R134 ;  /* 0x0000008603867220 */ /* 0x040fe20000410000 */
[----:B------:R-:W-:Y:S03]  /*6a70*/  FMUL.FTZ R135, R3, R135 ;  /* 0x0000008703877220 */ /* 0x000fe60000410000 */
[----:B------:R3:W-:Y:S01]  /*6a80*/  MUFU.EX2 R217, R18 ;  /* 0x0000001200d97308 */ /* 0x0007e20000000800 */
[----:B--2---:R-:W-:Y:S01]  /*6a90*/  FMUL.FTZ R16, R161, R176 ;  /* 0x000000b0a1107220 */ /* 0x004fe20000410000 */
[C---:B------:R-:W-:Y:S01]  /*6aa0*/  FMUL.FTZ R136, R2.reuse, R136 ;  /* 0x0000008802887220 */ /* 0x040fe20000410000 */
[----:B------:R-:W-:Y:S01]  /*6ab0*/  FMUL.FTZ R137, R2, R137 ;  /* 0x0000008902897220 */ /* 0x000fe20000410000 */
[C---:B------:R-:W-:Y:S01]  /*6ac0*/  FMUL.FTZ R138, R0.reuse, R138 ;  /* 0x0000008a008a7220 */ /* 0x040fe20000410000 */
[----:B------:R-:W-:Y:S01]  /*6ad0*/  FMUL.FTZ R139, R0, R139 ;  /* 0x0000008b008b7220 */ /* 0x000fe20000410000 */
[--C-:B------:R-:W-:Y:S01]  /*6ae0*/  FFMA.FTZ R20, R20, UR4, -R165.reuse ;  /* 0x0000000414147c23 */ /* 0x100fe200080108a5 */
[--C-:B------:R-:W-:Y:S03]  /*6af0*/  FFMA.FTZ R21, R21, UR4, -R165.reuse ;  /* 0x0000000415157c23 */ /* 0x100fe600080108a5 */
[----:B------:R-:W2:Y:S01]  /*6b00*/  MUFU.EX2 R224, R19 ;  /* 0x0000001300e07308 */ /* 0x000ea20000000800 */
[----:B----4-:R-:W-:Y:S01]  /*6b10*/  F2FP.BF16.F32.PACK_AB R170, R225, R218 ;  /* 0x000000dae1aa723e */ /* 0x010fe200000010ff */
[----:B------:R-:W-:Y:S01]  /*6b20*/  FMUL.FTZ R17, R161, R177 ;  /* 0x000000b1a1117220 */ /* 0x000fe20000410000 */
[--C-:B------:R-:W-:Y:S01]  /*6b30*/  FFMA.FTZ R22, R22, UR4, -R166.reuse ;  /* 0x0000000416167c23 */ /* 0x100fe200080108a6 */
[--C-:B------:R-:W-:Y:S01]  /*6b40*/  FFMA.FTZ R35, R35, UR4, -R166.reuse ;  /* 0x0000000423237c23 */ /* 0x100fe200080108a6 */
[C---:B------:R-:W-:Y:S01]  /*6b50*/  FMUL.FTZ R140, R2.reuse, R140 ;  /* 0x0000008c028c7220 */ /* 0x040fe20000410000 */
[----:B------:R-:W-:Y:S01]  /*6b60*/  FMUL.FTZ R141, R2, R141 ;  /* 0x0000008d028d7220 */ /* 0x000fe20000410000 */
[C---:B------:R-:W-:Y:S03]  /*6b70*/  FMUL.FTZ R142, R0.reuse, R142 ;  /* 0x0000008e008e7220 */ /* 0x040fe60000410000 */
[----:B------:R4:W-:Y:S01]  /*6b80*/  MUFU.EX2 R208, R15 ;  /* 0x0000000f00d07308 */ /* 0x0009e20000000800 */
[----:B---3--:R-:W-:Y:S01]  /*6b90*/  FMUL.FTZ R18, R3, R178 ;  /* 0x000000b203127220 */ /* 0x008fe20000410000 */
[----:B------:R-:W-:Y:S01]  /*6ba0*/  FMUL.FTZ R143, R0, R143 ;  /* 0x0000008f008f7220 */ /* 0x000fe20000410000 */
[--C-:B------:R-:W-:Y:S01]  /*6bb0*/  FFMA.FTZ R32, R32, UR4, -R165.reuse ;  /* 0x0000000420207c23 */ /* 0x100fe200080108a5 */
[----:B------:R-:W-:Y:S01]  /*6bc0*/  FFMA.FTZ R33, R33, UR4, -R165 ;  /* 0x0000000421217c23 */ /* 0x000fe200080108a5 */
[----:B------:R-:W-:Y:S01]  /*6bd0*/  FFMA.FTZ R34, R34, UR4, -R166 ;  /* 0x0000000422227c23 */ /* 0x000fe200080108a6 */
[--C-:B------:R-:W-:Y:S01]  /*6be0*/  FFMA.FTZ R24, R24, UR4, -R212.reuse ;  /* 0x0000000418187c23 */ /* 0x100fe200080108d4 */
[----:B------:R-:W-:Y:S03]  /*6bf0*/  FMUL.FTZ R144, R161, R144 ;  /* 0x00000090a1907220 */ /* 0x000fe60000410000 */
[----:B------:R3:W-:Y:S01]  /*6c00*/  MUFU.EX2 R248, R12 ;  /* 0x0000000c00f87308 */ /* 0x0007e20000000800 */
[----:B--2---:R-:W-:Y:S01]  /*6c10*/  F2FP.BF16.F32.PACK_AB R171, R224, R217 ;  /* 0x000000d9e0ab723e */ /* 0x004fe200000010ff */
[----:B------:R-:W-:Y:S01]  /*6c20*/  FMUL.FTZ R19, R3, R179 ;  /* 0x000000b303137220 */ /* 0x000fe20000410000 */
[----:B------:R-:W-:Y:S01]  /*6c30*/  FMUL.FTZ R145, R161, R145 ;  /* 0x00000091a1917220 */ /* 0x000fe20000410000 */
[----:B------:R-:W-:Y:S01]  /*6c40*/  LDSM.16.MT88.4 R176, [R230+0xc000] ;  /* 0x00c00000e6b0783b */ /* 0x000fe20000004200 */
[C---:B------:R-:W-:Y:S01]  /*6c50*/  FMUL.FTZ R146, R3.reuse, R146 ;  /* 0x0000009203927220 */ /* 0x040fe20000410000 */
[----:B------:R-:W-:Y:S01]  /*6c60*/  FMUL.FTZ R147, R3, R147 ;  /* 0x0000009303937220 */ /* 0x000fe20000410000 */
[--C-:B------:R-:W-:Y:S01]  /*6c70*/  FFMA.FTZ R25, R25, UR4, -R212.reuse ;  /* 0x0000000419197c23 */ /* 0x100fe200080108d4 */
[-C--:B-1----:R-:W-:Y:S02]  /*6c80*/  HMMA.16816.F32.BF16 R4, R168, R204.reuse, R4 ;  /* 0x000000cca804723c */ /* 0x082fe40000041804 */
[----:B------:R-:W1:Y:S03]  /*6c90*/  MUFU.EX2 R252, R13 ;  /* 0x0000000d00fc7308 */ /* 0x000e660000000800 */
[----:B----4-:R-:W-:Y:S01]  /*6ca0*/  FMUL.FTZ R15, R0, R183 ;  /* 0x000000b7000f7220 */ /* 0x010fe20000410000 */
[C---:B------:R-:W-:Y:S01]  /*6cb0*/  FMUL.FTZ R148, R2.reuse, R148 ;  /* 0x0000009402947220 */ /* 0x040fe20000410000 */
[----:B------:R-:W-:Y:S01]  /*6cc0*/  FMUL.FTZ R149, R2, R149 ;  /* 0x0000009502957220 */ /* 0x000fe20000410000 */
[----:B------:R-:W-:Y:S04]  /*6cd0*/  FMUL.FTZ R150, R0, R150 ;  /* 0x0000009600967220 */ /* 0x000fe80000410000 */
[----:B------:R-:W2:Y:S01]  /*6ce0*/  MUFU.EX2 R227, R14 ;  /* 0x0000000e00e37308 */ /* 0x000ea20000000800 */
[----:B---3--:R-:W-:Y:S01]  /*6cf0*/  FMUL.FTZ R12, R2, R180 ;  /* 0x000000b4020c7220 */ /* 0x008fe20000410000 */
[----:B------:R-:W-:Y:S01]  /*6d00*/  FMUL.FTZ R151, R0, R151 ;  /* 0x0000009700977220 */ /* 0x000fe20000410000 */
[--C-:B------:R-:W-:Y:S01]  /*6d10*/  FFMA.FTZ R28, R28, UR4, -R212.reuse ;  /* 0x000000041c1c7c23 */ /* 0x100fe200080108d4 */
[--C-:B------:R-:W-:Y:S01]  /*6d20*/  FFMA.FTZ R29, R29, UR4, -R212.reuse ;  /* 0x000000041d1d7c23 */ /* 0x100fe200080108d4 */
[--C-:B------:R-:W-:Y:S01]  /*6d30*/  FFMA.FTZ R30, R30, UR4, -R213.reuse ;  /* 0x000000041e1e7c23 */ /* 0x100fe200080108d5 */
[C---:B------:R-:W-:Y:S04]  /*6d40*/  FMUL.FTZ R152, R161.reuse, R152 ;  /* 0x00000098a1987220 */ /* 0x040fe80000410000 */
[----:B------:R3:W-:Y:S01]  /*6d50*/  MUFU.EX2 R226, R20 ;  /* 0x0000001400e27308 */ /* 0x0007e20000000800 */
[----:B-1----:R-:W-:Y:S01]  /*6d60*/  F2FP.BF16.F32.PACK_AB R174, R252, R248 ;  /* 0x000000f8fcae723e */ /* 0x002fe200000010ff */
[C---:B------:R-:W-:Y:S01]  /*6d70*/  FMUL.FTZ R13, R2.reuse, R181 ;  /* 0x000000b5020d7220 */ /* 0x040fe20000410000 */
[----:B------:R-:W-:Y:S01]  /*6d80*/  FMUL.FTZ R153, R161, R153 ;  /* 0x00000099a1997220 */ /* 0x000fe20000410000 */
[C---:B------:R-:W-:Y:S01]  /*6d90*/  FMUL.FTZ R154, R3.reuse, R154 ;  /* 0x0000009a039a7220 */ /* 0x040fe20000410000 */
[----:B------:R-:W-:Y:S01]  /*6da0*/  FMUL.FTZ R155, R3, R155 ;  /* 0x0000009b039b7220 */ /* 0x000fe20000410000 */
[C---:B------:R-:W-:Y:S01]  /*6db0*/  FMUL.FTZ R156, R2.reuse, R156 ;  /* 0x0000009c029c7220 */ /* 0x040fe20000410000 */
[----:B------:R-:W-:Y:S03]  /*6dc0*/  FMUL.FTZ R157, R2, R157 ;  /* 0x0000009d029d7220 */ /* 0x000fe60000410000 */
[----:B------:R1:W-:Y:S01]  /*6dd0*/  MUFU.EX2 R221, R35 ;  /* 0x0000002300dd7308 */ /* 0x0003e20000000800 */
[----:B--2---:R-:W-:Y:S01]  /*6de0*/  F2FP.BF16.F32.PACK_AB R175, R208, R227 ;  /* 0x000000e3d0af723e */ /* 0x004fe200000010ff */
[C---:B------:R-:W-:Y:S01]  /*6df0*/  FMUL.FTZ R14, R0.reuse, R182 ;  /* 0x000000b6000e7220 */ /* 0x040fe20000410000 */
[C---:B------:R-:W-:Y:S01]  /*6e00*/  FMUL.FTZ R158, R0.reuse, R158 ;  /* 0x0000009e009e7220 */ /* 0x040fe20000410000 */
[----:B------:R-:W-:Y:S01]  /*6e10*/  LDSM.16.MT88.4 R180, [R229+0xc000] ;  /* 0x00c00000e5b4783b */ /* 0x000fe20000004200 */
[----:B------:R-:W-:Y:S01]  /*6e20*/  FMUL.FTZ R159, R0, R159 ;  /* 0x0000009f009f7220 */ /* 0x000fe20000410000 */
[--C-:B------:R-:W-:Y:S01]  /*6e30*/  FFMA.FTZ R40, R40, UR4, -R212.reuse ;  /* 0x0000000428287c23 */ /* 0x100fe200080108d4 */
[----:B------:R-:W-:Y:S01]  /*6e40*/  FFMA.FTZ R41, R41, UR4, -R212 ;  /* 0x0000000429297c23 */ /* 0x000fe200080108d4 */
[C---:B------:R-:W-:Y:S02]  /*6e50*/  HMMA.16816.F32.BF16 R8, R172.reuse, R204, R8 ;  /* 0x000000ccac08723c */ /* 0x040fe40000041808 */
[----:B------:R2:W-:Y:S02]  /*6e60*/  MUFU.EX2 R222, R29 ;  /* 0x0000001d00de7308 */ /* 0x0005e40000000800 */
[----:B---3--:R-:W-:Y:S01]  /*6e70*/  FMUL.FTZ R20, R161, R184 ;  /* 0x000000b8a1147220 */ /* 0x008fe20000410000 */
[--C-:B------:R-:W-:Y:S01]  /*6e80*/  FFMA.FTZ R184, R39, UR4, -R166.reuse ;  /* 0x0000000427b87c23 */ /* 0x100fe200080108a6 */
[-C--:B------:R-:W-:Y:S06]  /*6e90*/  HMMA.16816.F32.BF16 R12, R172, R206.reuse, R12 ;  /* 0x000000ceac0c723c */ /* 0x080fec000004180c */
[----:B------:R3:W-:Y:S01]  /*6ea0*/  MUFU.EX2 R220, R33 ;  /* 0x0000002100dc7308 */ /* 0x0007e20000000800 */
[----:B------:R-:W-:Y:S01]  /*6eb0*/  MOV R205, R209 ;  /* 0x000000d100cd7202 */ /* 0x000fe20000000f00 */
[C---:B------:R-:W-:Y:S04]  /*6ec0*/  HMMA.16816.F32.BF16 R16, R168.reuse, R206, R16 ;  /* 0x000000cea810723c */ /* 0x040fe80000041810 */
[----:B------:R-:W-:Y:S01]  /*6ed0*/  MOV R204, R208 ;  /* 0x000000d000cc7202 */ /* 0x000fe20000000f00 */
[----:B-1----:R-:W-:Y:S01]  /*6ee0*/  FMUL.FTZ R35, R0, R191 ;  /* 0x000000bf00237220 */ /* 0x002fe20000410000 */
[----:B------:R-:W1:Y:S01]  /*6ef0*/  LDSM.16.MT88.4 R208, [R228+0xc000] ;  /* 0x00c00000e4d0783b */ /* 0x000e620000004200 */
[----:B--2---:R-:W-:Y:S01]  /*6f00*/  FMUL.FTZ R29, R2, R201 ;  /* 0x000000c9021d7220 */ /* 0x004fe20000410000 */
[----:B------:R2:W4:Y:S03]  /*6f10*/  MUFU.EX2 R223, R25 ;  /* 0x0000001900df7308 */ /* 0x0005260000000800 */
[----:B------:R-:W-:Y:S01]  /*6f20*/  FMUL.FTZ R39, R3, R199 ;  /* 0x000000c703277220 */ /* 0x000fe20000410000 */
[--C-:B------:R-:W-:Y:S01]  /*6f30*/  FFMA.FTZ R42, R42, UR4, -R213.reuse ;  /* 0x000000042a2a7c23 */ /* 0x100fe200080108d5 */
[----:B------:R-:W-:Y:S01]  /*6f40*/  FFMA.FTZ R43, R43, UR4, -R213 ;  /* 0x000000042b2b7c23 */ /* 0x000fe200080108d5 */
[----:B---3--:R-:W-:Y:S01]  /*6f50*/  FMUL.FTZ R33, R2, R189 ;  /* 0x000000bd02217220 */ /* 0x008fe20000410000 */
[--C-:B------:R-:W-:Y:S01]  /*6f60*/  FFMA.FTZ R189, R36, UR4, -R165.reuse ;  /* 0x0000000424bd7c23 */ /* 0x100fe200080108a5 */
[C---:B------:R-:W-:Y:S01]  /*6f70*/  FMUL.FTZ R36, R161.reuse, R196 ;  /* 0x000000c4a1247220 */ /* 0x040fe20000410000 */
[----:B------:R-:W-:Y:S02]  /*6f80*/  MOV R207, R218 ;  /* 0x000000da00cf7202 */ /* 0x000fe40000000f00 */
[----:B------:R3:W-:Y:S01]  /*6f90*/  MUFU.EX2 R218, R21 ;  /* 0x0000001500da7308 */ /* 0x0007e20000000800 */
[----:B------:R-:W-:Y:S02]  /*6fa0*/  MOV R206, R219 ;  /* 0x000000db00ce7202 */ /* 0x000fe40000000f00 */
[----:B------:R-:W-:Y:S01]  /*6fb0*/  MOV R201, R248 ;  /* 0x000000f800c97202 */ /* 0x000fe20000000f00 */
[C---:B--2---:R-:W-:Y:S01]  /*6fc0*/  FMUL.FTZ R25, R161.reuse, R193 ;  /* 0x000000c1a1197220 */ /* 0x044fe20000410000 */
[--C-:B------:R-:W-:Y:S05]  /*6fd0*/  FFMA.FTZ R193, R64, UR4, -R165.reuse ;  /* 0x0000000440c17c23 */ /* 0x100fea00080108a5 */
[----:B------:R2:W-:Y:S01]  /*6fe0*/  MUFU.EX2 R219, R30 ;  /* 0x0000001e00db7308 */ /* 0x0005e20000000800 */
[----:B---3--:R-:W-:Y:S01]  /*6ff0*/  FMUL.FTZ R21, R161, R185 ;  /* 0x000000b9a1157220 */ /* 0x008fe20000410000 */
[--C-:B------:R-:W-:Y:S01]  /*7000*/  FFMA.FTZ R185, R38, UR4, -R166.reuse ;  /* 0x0000000426b97c23 */ /* 0x100fe200080108a6 */
[C---:B------:R-:W-:Y:S01]  /*7010*/  FMUL.FTZ R38, R3.reuse, R198 ;  /* 0x000000c603267220 */ /* 0x040fe20000410000 */
[----:B--2---:R-:W-:Y:S01]  /*7020*/  FMUL.FTZ R30, R0, R202 ;  /* 0x000000ca001e7220 */ /* 0x004fe20000410000 */
[-C--:B-1----:R-:W-:Y:S06]  /*7030*/  HMMA.16816.F32.BF16 R68, R168, R208.reuse, R68 ;  /* 0x000000d0a844723c */ /* 0x082fec0000041844 */
[C---:B------:R-:W-:Y:S06]  /*7040*/  HMMA.16816.F32.BF16 R72, R172.reuse, R208, R72 ;  /* 0x000000d0ac48723c */ /* 0x040fec0000041848 */
[-C--:B------:R-:W-:Y:S05]  /*7050*/  HMMA.16816.F32.BF16 R76, R172, R210.reuse, R76 ;  /* 0x000000d2ac4c723c */ /* 0x080fea000004184c */
[----:B------:R-:W-:Y:S01]  /*7060*/  MOV R209, R217 ;  /* 0x000000d900d17202 */ /* 0x000fe20000000f00 */
[C---:B------:R-:W-:Y:S01]  /*7070*/  HMMA.16816.F32.BF16 R80, R168.reuse, R210, R80 ;  /* 0x000000d2a850723c */ /* 0x040fe20000041850 */
[----:B------:R1:W-:Y:S05]  /*7080*/  MUFU.EX2 R211, R22 ;  /* 0x0000001600d37308 */ /* 0x0003ea0000000800 */
[-C--:B------:R-:W-:Y:S05]  /*7090*/  HMMA.16816.F32.BF16 R84, R168, R176.reuse, R84 ;  /* 0x000000b0a854723c */ /* 0x080fea0000041854 */
[----:B------:R2:W3:Y:S01]  /*70a0*/  MUFU.EX2 R210, R32 ;  /* 0x0000002000d27308 */ /* 0x0004e20000000800 */
[C---:B------:R-:W-:Y:S09]  /*70b0*/  HMMA.16816.F32.BF16 R88, R172.reuse, R176, R88 ;  /* 0x000000b0ac58723c */ /* 0x040ff20000041858 */
[----:B------:R5:W-:Y:S01]  /*70c0*/  MUFU.EX2 R217, R34 ;  /* 0x0000002200d97308 */ /* 0x000be20000000800 */
[-C--:B------:R-:W-:Y:S03]  /*70d0*/  HMMA.16816.F32.BF16 R92, R172, R178.reuse, R92 ;  /* 0x000000b2ac5c723c */ /* 0x080fe6000004185c */
[----:B-1----:R-:W-:Y:S03]  /*70e0*/  FMUL.FTZ R22, R3, R186 ;  /* 0x000000ba03167220 */ /* 0x002fe60000410000 */
[C---:B------:R-:W-:Y:S01]  /*70f0*/  HMMA.16816.F32.BF16 R96, R168.reuse, R178, R96 ;  /* 0x000000b2a860723c */ /* 0x040fe20000041860 */
[----:B------:R-:W1:Y:S04]  /*7100*/  LDSM.16.MT88.4 R176, [R167+0xe000] ;  /* 0x00e00000a7b0783b */ /* 0x000e680000004200 */
[--C-:B------:R-:W-:Y:S01]  /*7110*/  FFMA.FTZ R186, R49, UR4, -R165.reuse ;  /* 0x0000000431ba7c23 */ /* 0x100fe200080108a5 */
[-C--:B------:R-:W-:Y:S05]  /*7120*/  HMMA.16816.F32.BF16 R100, R168, R180.reuse, R100 ;  /* 0x000000b4a864723c */ /* 0x080fea0000041864 */
[----:B--2---:R-:W-:Y:S01]  /*7130*/  FMUL.FTZ R32, R2, R188 ;  /* 0x000000bc02207220 */ /* 0x004fe20000410000 */
[C---:B------:R-:W-:Y:S05]  /*7140*/  HMMA.16816.F32.BF16 R104, R172.reuse, R180, R104 ;  /* 0x000000b4ac68723c */ /* 0x040fea0000041868 */
[----:B-----5:R-:W-:Y:S01]  /*7150*/  FMUL.FTZ R34, R0, R190 ;  /* 0x000000be00227220 */ /* 0x020fe20000410000 */
[-C--:B------:R-:W-:Y:S05]  /*7160*/  HMMA.16816.F32.BF16 R108, R172, R182.reuse, R108 ;  /* 0x000000b6ac6c723c */ /* 0x080fea000004186c */
[--C-:B------:R-:W-:Y:S01]  /*7170*/  FFMA.FTZ R188, R37, UR4, -R165.reuse ;  /* 0x0000000425bc7c23 */ /* 0x100fe200080108a5 */
[C---:B------:R-:W-:Y:S01]  /*7180*/  HMMA.16816.F32.BF16 R112, R168.reuse, R182, R112 ;  /* 0x000000b6a870723c */ /* 0x040fe20000041870 */
[----:B------:R-:W2:Y:S02]  /*7190*/  LDSM.16.MT88.4 R180, [R228+0xe000] ;  /* 0x00e00000e4b4783b */ /* 0x000ea40000004200 */
[----:B------:R5:W-:Y:S02]  /*71a0*/  MUFU.EX2 R248, R188 ;  /* 0x000000bc00f87308 */ /* 0x000be40000000800 */
[----:B------:R-:W-:Y:S01]  /*71b0*/  FMUL.FTZ R37, R161, R197 ;  /* 0x000000c5a1257220 */ /* 0x000fe20000410000 */
[----:B----4-:R-:W-:Y:S02]  /*71c0*/  MOV R197, R223 ;  /* 0x000000df00c57202 */ /* 0x010fe40000000f00 */
[----:B---3--:R-:W-:Y:S03]  /*71d0*/  MOV R199, R210 ;  /* 0x000000d200c77202 */ /* 0x008fe60000000f00 */
[----:B------:R-:W-:Y:S02]  /*71e0*/  MOV R210, R205 ;  /* 0x000000cd00d27202 */ /* 0x000fe40000000f00 */
[----:B------:R-:W-:Y:S01]  /*71f0*/  MOV R205, R249 ;  /* 0x000000f900cd7202 */ /* 0x000fe20000000f00 */
[-C--:B-1----:R-:W-:Y:S03]  /*7200*/  HMMA.16816.F32.BF16 R116, R168, R176.reuse, R116 ;  /* 0x000000b0a874723c */ /* 0x082fe60000041874 */
[----:B-----5:R-:W-:Y:S03]  /*7210*/  MOV R188, R220 ;  /* 0x000000dc00bc7202 */ /* 0x020fe60000000f00 */
[C---:B------:R-:W-:Y:S06]  /*7220*/  HMMA.16816.F32.BF16 R120, R172.reuse, R176, R120 ;  /* 0x000000b0ac78723c */ /* 0x040fec0000041878 */
[-C--:B------:R-:W-:Y:S06]  /*7230*/  HMMA.16816.F32.BF16 R124, R172, R178.reuse, R124 ;  /* 0x000000b2ac7c723c */ /* 0x080fec000004187c */
[C---:B------:R-:W-:Y:S01]  /*7240*/  HMMA.16816.F32.BF16 R128, R168.reuse, R178, R128 ;  /* 0x000000b2a880723c */ /* 0x040fe20000041880 */
[----:B------:R-:W1:Y:S05]  /*7250*/  LDSM.16.MT88.4 R176, [R230+0xe000] ;  /* 0x00e00000e6b0783b */ /* 0x000e6a0000004200 */
[-C--:B--2---:R-:W-:Y:S06]  /*7260*/  HMMA.16816.F32.BF16 R132, R168, R180.reuse, R132 ;  /* 0x000000b4a884723c */ /* 0x084fec0000041884 */
[C---:B------:R-:W-:Y:S06]  /*7270*/  HMMA.16816.F32.BF16 R136, R172.reuse, R180, R136 ;  /* 0x000000b4ac88723c */ /* 0x040fec0000041888 */
[-C--:B------:R-:W-:Y:S05]  /*7280*/  HMMA.16816.F32.BF16 R140, R172, R182.reuse, R140 ;  /* 0x000000b6ac8c723c */ /* 0x080fea000004188c */
[--C-:B------:R-:W-:Y:S01]  /*7290*/  FFMA.FTZ R180, R23, UR4, -R166.reuse ;  /* 0x0000000417b47c23 */ /* 0x100fe200080108a6 */
[----:B------:R-:W-:Y:S01]  /*72a0*/  FMUL.FTZ R23, R3, R187 ;  /* 0x000000bb03177220 */ /* 0x000fe20000410000 */
[----:B------:R-:W-:Y:S01]  /*72b0*/  FFMA.FTZ R187, R48, UR4, -R165 ;  /* 0x0000000430bb7c23 */ /* 0x000fe200080108a5 */
[--C-:B------:R-:W-:Y:S01]  /*72c0*/  FFMA.FTZ R48, R31, UR4, -R213.reuse ;  /* 0x000000041f307c23 */ /* 0x100fe200080108d5 */
[----:B------:R2:W3:Y:S02]  /*72d0*/  MUFU.EX2 R208, R180 ;  /* 0x000000b400d07308 */ /* 0x0004e40000000800 */
[----:B------:R-:W-:Y:S02]  /*72e0*/  FMUL.FTZ R31, R0, R203 ;  /* 0x000000cb001f7220 */ /* 0x000fe40000410000 */
[C---:B------:R-:W-:Y:S06]  /*72f0*/  HMMA.16816.F32.BF16 R20, R168.reuse, R182, R20 ;  /* 0x000000b6a814723c */ /* 0x040fec0000041814 */
[----:B------:R-:W4:Y:S01]  /*7300*/  MUFU.EX2 R223, R48 ;  /* 0x0000003000df7308 */ /* 0x000f220000000800 */
[-C--:B-1----:R-:W-:Y:S01]  /*7310*/  HMMA.16816.F32.BF16 R144, R168, R176.reuse, R144 ;  /* 0x000000b0a890723c */ /* 0x082fe20000041890 */
[----:B--2---:R-:W1:Y:S03]  /*7320*/  LDSM.16.MT88.4 R180, [R229+0xe000] ;  /* 0x00e00000e5b4783b */ /* 0x004e660000004200 */
[----:B---3--:R-:W-:Y:S02]  /*7330*/  MOV R191, R208 ;  /* 0x000000d000bf7202 */ /* 0x008fe40000000f00 */
[C---:B------:R-:W-:Y:S03]  /*7340*/  HMMA.16816.F32.BF16 R148, R172.reuse, R176, R148 ;  /* 0x000000b0ac94723c */ /* 0x040fe60000041894 */
[----:B------:R2:W-:Y:S02]  /*7350*/  MUFU.EX2 R208, R24 ;  /* 0x0000001800d07308 */ /* 0x0005e40000000800 */
[----:B------:R-:W-:Y:S01]  /*7360*/  MOV R196, R191 ;  /* 0x000000bf00c47202 */ /* 0x000fe20000000f00 */
[-C--:B------:R-:W-:Y:S05]  /*7370*/  HMMA.16816.F32.BF16 R32, R172, R178.reuse, R32 ;  /* 0x000000b2ac20723c */ /* 0x080fea0000041820 */
[--C-:B------:R-:W-:Y:S01]  /*7380*/  FFMA.FTZ R177, R27, UR4, -R213.reuse ;  /* 0x000000041bb17c23 */ /* 0x100fe200080108d5 */
[C---:B------:R-:W-:Y:S03]  /*7390*/  HMMA.16816.F32.BF16 R152, R168.reuse, R178, R152 ;  /* 0x000000b2a898723c */ /* 0x040fe60000041898 */
[----:B------:R-:W3:Y:S02]  /*73a0*/  MUFU.EX2 R190, R177 ;  /* 0x000000b100be7308 */ /* 0x000ee40000000800 */
[----:B------:R-:W-:Y:S01]  /*73b0*/  FFMA.FTZ R176, R26, UR4, -R213 ;  /* 0x000000041ab07c23 */ /* 0x000fe200080108d5 */
[----:B--2---:R-:W-:Y:S01]  /*73c0*/  FMUL.FTZ R24, R161, R192 ;  /* 0x000000c0a1187220 */ /* 0x004fe20000410000 */
[----:B------:R-:W-:Y:S01]  /*73d0*/  MOV R192, R218 ;  /* 0x000000da00c07202 */ /* 0x000fe20000000f00 */
[C---:B------:R-:W-:Y:S05]  /*73e0*/  FMUL.FTZ R26, R3.reuse, R194 ;  /* 0x000000c2031a7220 */ /* 0x040fea0000410000 */
[----:B------:R2:W5:Y:S01]  /*73f0*/  MUFU.EX2 R218, R28 ;  /* 0x0000001c00da7308 */ /* 0x0005620000000800 */
[----:B------:R-:W-:Y:S01]  /*7400*/  FMUL.FTZ R27, R3, R195 ;  /* 0x000000c3031b7220 */ /* 0x000fe20000410000 */
[--C-:B------:R-:W-:Y:S01]  /*7410*/  FFMA.FTZ R195, R52, UR4, -R165.reuse ;  /* 0x0000000434c37c23 */ /* 0x100fe200080108a5 */
[--C-:B------:R-:W-:Y:S01]  /*7420*/  FFMA.FTZ R194, R53, UR4, -R165.reuse ;  /* 0x0000000435c27c23 */ /* 0x100fe200080108a5 */
[----:B------:R-:W-:Y:S01]  /*7430*/  FFMA.FTZ R165, R65, UR4, -R165 ;  /* 0x0000000441a57c23 */ /* 0x000fe200080108a5 */
[--C-:B------:R-:W-:Y:S01]  /*7440*/  FFMA.FTZ R191, R55, UR4, -R166.reuse ;  /* 0x0000000437bf7c23 */ /* 0x100fe200080108a6 */
[----:B----4-:R-:W-:Y:S04]  /*7450*/  F2FP.BF16.F32.PACK_AB R55, R223, R219 ;  /* 0x000000dbdf37723e */ /* 0x010fe800000010ff */
[----:B------:R-:W4:Y:S01]  /*7460*/  MUFU.EX2 R176, R176 ;  /* 0x000000b000b07308 */ /* 0x000f220000000800 */
[----:B---3--:R-:W-:Y:S01]  /*7470*/  MOV R198, R190 ;  /* 0x000000be00c67202 */ /* 0x008fe20000000f00 */
[--C-:B------:R-:W-:Y:S01]  /*7480*/  FFMA.FTZ R190, R66, UR4, -R166.reuse ;  /* 0x0000000442be7c23 */ /* 0x100fe200080108a6 */
[----:B------:R-:W-:Y:S01]  /*7490*/  MOV R203, R192 ;  /* 0x000000c000cb7202 */ /* 0x000fe20000000f00 */
[--C-:B------:R-:W-:Y:S01]  /*74a0*/  FFMA.FTZ R192, R54, UR4, -R166.reuse ;  /* 0x0000000436c07c23 */ /* 0x100fe200080108a6 */
[-C--:B-1----:R-:W-:Y:S03]  /*74b0*/  HMMA.16816.F32.BF16 R24, R168, R180.reuse, R24 ;  /* 0x000000b4a818723c */ /* 0x082fe60000041818 */
[----:B--2---:R-:W-:Y:S01]  /*74c0*/  FMUL.FTZ R28, R2, R200 ;  /* 0x000000c8021c7220 */ /* 0x004fe20000410000 */
[----:B-----5:R-:W-:Y:S02]  /*74d0*/  F2FP.BF16.F32.PACK_AB R54, R222, R218 ;  /* 0x000000dade36723e */ /* 0x020fe400000010ff */
[C---:B------:R-:W-:Y:S05]  /*74e0*/  HMMA.16816.F32.BF16 R156, R172.reuse, R180, R156 ;  /* 0x000000b4ac9c723c */ /* 0x040fea000004189c */
[----:B------:R-:W-:Y:S01]  /*74f0*/  F2FP.BF16.F32.PACK_AB R48, R203, R226 ;  /* 0x000000e2cb30723e */ /* 0x000fe200000010ff */
[-C--:B------:R-:W-:Y:S01]  /*7500*/  HMMA.16816.F32.BF16 R28, R172, R182.reuse, R28 ;  /* 0x000000b6ac1c723c */ /* 0x080fe2000004181c */
[----:B------:R-:W-:Y:S04]  /*7510*/  LDSM.16.MT88.4 R172, [R228+0xc800] ;  /* 0x00c80000e4ac783b */ /* 0x000fe80000004200 */
[----:B----4-:R-:W-:Y:S01]  /*7520*/  MOV R180, R176 ;  /* 0x000000b000b47202 */ /* 0x010fe20000000f00 */
[----:B------:R-:W-:Y:S03]  /*7530*/  HMMA.16816.F32.BF16 R36, R168, R182, R36 ;  /* 0x000000b6a824723c */ /* 0x000fe60000041824 */
[----:B------:R-:W1:Y:S02]  /*7540*/  LDSM.16.MT88.4 R176, [R167+0xc800] ;  /* 0x00c80000a7b0783b */ /* 0x000e640000004200 */
[----:B------:R-:W-:Y:S01]  /*7550*/  MOV R202, R180 ;  /* 0x000000b400ca7202 */ /* 0x000fe20000000f00 */
[--C-:B------:R-:W-:Y:S01]  /*7560*/  FFMA.FTZ R181, R50, UR4, -R166.reuse ;  /* 0x0000000432b57c23 */ /* 0x100fe200080108a6 */
[----:B------:R-:W-:Y:S01]  /*7570*/  MOV R182, R211 ;  /* 0x000000d300b67202 */ /* 0x000fe20000000f00 */
[--C-:B------:R-:W-:Y:S02]  /*7580*/  FFMA.FTZ R180, R51, UR4, -R166.reuse ;  /* 0x0000000433b47c23 */ /* 0x100fe400080108a6 */
[----:B------:R-:W-:Y:S01]  /*7590*/  MUFU.EX2 R249, R181 ;  /* 0x000000b500f97308 */ /* 0x000fe20000000800 */
[----:B------:R-:W-:Y:S01]  /*75a0*/  MOV R211, R252 ;  /* 0x000000fc00d37202 */ /* 0x000fe20000000f00 */
[----:B------:R-:W-:Y:S01]  /*75b0*/  FFMA.FTZ R166, R67, UR4, -R166 ;  /* 0x0000000443a67c23 */ /* 0x000fe200080108a6 */
[----:B------:R-:W-:Y:S01]  /*75c0*/  F2FP.BF16.F32.PACK_AB R49, R196, R182 ;  /* 0x000000b6c431723e */ /* 0x000fe200000010ff */
[----:B------:R-:W2:Y:S01]  /*75d0*/  LDSM.16.MT88.4 R64, [R230+0xc800] ;  /* 0x00c80000e640783b */ /* 0x000ea20000004200 */
[----:B------:R-:W-:Y:S02]  /*75e0*/  F2FP.BF16.F32.PACK_AB R50, R220, R199 ;  /* 0x000000c7dc32723e */ /* 0x000fe400000010ff */
[----:B------:R-:W-:Y:S03]  /*75f0*/  F2FP.BF16.F32.PACK_AB R51, R221, R217 ;  /* 0x000000d9dd33723e */ /* 0x000fe600000010ff */
[----:B------:R3:W-:Y:S01]  /*7600*/  MUFU.EX2 R252, R186 ;  /* 0x000000ba00fc7308 */ /* 0x0007e20000000800 */
[----:B------:R-:W-:Y:S02]  /*7610*/  MOV R183, R208 ;  /* 0x000000d000b77202 */ /* 0x000fe40000000f00 */
[----:B------:R-:W-:Y:S01]  /*7620*/  F2FP.BF16.F32.PACK_AB R53, R198, R202 ;  /* 0x000000cac635723e */ /* 0x000fe200000010ff */
[----:B------:R-:W4:Y:S01]  /*7630*/  LDSM.16.MT88.4 R168, [R229+0xc800] ;  /* 0x00c80000e5a8783b */ /* 0x000f220000004200 */
[----:B------:R-:W-:Y:S02]  /*7640*/  F2FP.BF16.F32.PACK_AB R52, R197, R183 ;  /* 0x000000b7c534723e */ /* 0x000fe400000010ff */
[----:B------:R-:W-:Y:S02]  /*7650*/  MOV R208, R206 ;  /* 0x000000ce00d07202 */ /* 0x000fe40000000f00 */
[----:B------:R-:W-:Y:S02]  /*7660*/  MOV R206, R251 ;  /* 0x000000fb00ce7202 */ /* 0x000fe40000000f00 */
[----:B------:R5:W-:Y:S01]  /*7670*/  MUFU.EX2 R251, R180 ;  /* 0x000000b400fb7308 */ /* 0x000be20000000800 */
[----:B------:R-:W-:Y:S02]  /*7680*/  MOV R200, R204 ;  /* 0x000000cc00c87202 */ /* 0x000fe40000000f00 */
[----:B------:R-:W-:Y:S01]  /*7690*/  MOV R204, R250 ;  /* 0x000000fa00cc7202 */ /* 0x000fe20000000f00 */
[----:B---3--:R-:W3:Y:S06]  /*76a0*/  LDL.LU R186, [R1+0x20] ;  /* 0x0000200001ba7983 */ /* 0x008eec0000300800 */
[----:B------:R2:W4:Y:S01]  /*76b0*/  MUFU.EX2 R250, R187 ;  /* 0x000000bb00fa7308 */ /* 0x0005220000000800 */
[----:B------:R-:W3:Y:S01]  /*76c0*/  LDL.LU R181, [R1+0x24] ;  /* 0x0000240001b57983 */ /* 0x000ee20000300800 */
[-C--:B-1----:R-:W-:Y:S03]  /*76d0*/  HMMA.16816.F32.BF16 R4, R48, R176.reuse, R4 ;  /* 0x000000b03004723c */ /* 0x082fe60000041804 */
[----:B-----5:R-:W5:Y:S03]  /*76e0*/  LDL.LU R180, [R1+0x28] ;  /* 0x0000280001b47983 */ /* 0x020f660000300800 */
[C---:B------:R-:W-:Y:S05]  /*76f0*/  HMMA.16816.F32.BF16 R8, R52.reuse, R176, R8 ;  /* 0x000000b03408723c */ /* 0x040fea0000041808 */
[----:B--2---:R-:W-:Y:S01]  /*7700*/  MOV R187, R223 ;  /* 0x000000df00bb7202 */ /* 0x004fe20000000f00 */
[-C--:B------:R-:W-:Y:S01]  /*7710*/  HMMA.16816.F32.BF16 R12, R52, R178.reuse, R12 ;  /* 0x000000b2340c723c */ /* 0x080fe2000004180c */
[----:B------:R1:W-:Y:S04]  /*7720*/  MUFU.EX2 R223, R40 ;  /* 0x0000002800df7308 */ /* 0x0003e80000000800 */
[----:B------:R-:W-:Y:S01]  /*7730*/  MOV R177, R227 ;  /* 0x000000e300b17202 */ /* 0x000fe20000000f00 */
[C---:B------:R-:W-:Y:S05]  /*7740*/  HMMA.16816.F32.BF16 R16, R48.reuse, R178, R16 ;  /* 0x000000b23010723c */ /* 0x040fea0000041810 */
[----:B------:R2:W-:Y:S01]  /*7750*/  MUFU.EX2 R227, R184 ;  /* 0x000000b800e37308 */ /* 0x0005e20000000800 */
[----:B------:R-:W-:Y:S01]  /*7760*/  MOV R176, R226 ;  /* 0x000000e200b07202 */ /* 0x000fe20000000f00 */
[-C--:B------:R-:W-:Y:S04]  /*7770*/  HMMA.16816.F32.BF16 R68, R48, R172.reuse, R68 ;  /* 0x000000ac3044723c */ /* 0x080fe80000041844 */
[----:B------:R-:W-:Y:S02]  /*7780*/  MOV R178, R224 ;  /* 0x000000e000b27202 */ /* 0x000fe40000000f00 */
[C---:B------:R-:W-:Y:S02]  /*7790*/  HMMA.16816.F32.BF16 R72, R52.reuse, R172, R72 ;  /* 0x000000ac3448723c */ /* 0x040fe40000041848 */
[----:B------:R4:W-:Y:S03]  /*77a0*/  MUFU.EX2 R224, R41 ;  /* 0x0000002900e07308 */ /* 0x0009e60000000800 */
[----:B------:R-:W-:Y:S01]  /*77b0*/  MOV R179, R225 ;  /* 0x000000e100b37202 */ /* 0x000fe20000000f00 */
[-C--:B------:R-:W-:Y:S06]  /*77c0*/  HMMA.16816.F32.BF16 R76, R52, R174.reuse, R76 ;  /* 0x000000ae344c723c */ /* 0x080fec000004184c */
[----:B------:R-:W-:Y:S01]  /*77d0*/  MUFU.EX2 R225, R189 ;  /* 0x000000bd00e17308 */ /* 0x000fe20000000800 */
[--C-:B-1----:R-:W-:Y:S01]  /*77e0*/  FFMA.FTZ R40, R47, UR4, -R213.reuse ;  /* 0x000000042f287c23 */ /* 0x102fe200080108d5 */
[C---:B------:R-:W-:Y:S04]  /*77f0*/  HMMA.16816.F32.BF16 R80, R48.reuse, R174, R80 ;  /* 0x000000ae3050723c */ /* 0x040fe80000041850 */
[----:B--2---:R-:W-:Y:S02]  /*7800*/  MOV R184, R222 ;  /* 0x000000de00b87202 */ /* 0x004fe40000000f00 */
[-C--:B------:R-:W-:Y:S02]  /*7810*/  HMMA.16816.F32.BF16 R84, R48, R64.reuse, R84 ;  /* 0x000000403054723c */ /* 0x080fe40000041854 */
[----:B------:R1:W2:Y:S03]  /*7820*/  MUFU.EX2 R226, R185 ;  /* 0x000000b900e27308 */ /* 0x0002a60000000800 */
[--C-:B----4-:R-:W-:Y:S01]  /*7830*/  FFMA.FTZ R41, R46, UR4, -R213.reuse ;  /* 0x000000042e297c23 */ /* 0x110fe200080108d5 */
[C---:B------:R-:W-:Y:S06]  /*7840*/  HMMA.16816.F32.BF16 R88, R52.reuse, R64, R88 ;  /* 0x000000403458723c */ /* 0x040fec0000041858 */
[----:B------:R4:W-:Y:S01]  /*7850*/  MUFU.EX2 R222, R42 ;  /* 0x0000002a00de7308 */ /* 0x0009e20000000800 */
[--C-:B------:R-:W-:Y:S01]  /*7860*/  FFMA.FTZ R172, R57, UR4, -R212.reuse ;  /* 0x0000000439ac7c23 */ /* 0x100fe200080108d4 */
[-C--:B------:R-:W-:Y:S03]  /*7870*/  HMMA.16816.F32.BF16 R92, R52, R66.reuse, R92 ;  /* 0x00000042345c723c */ /* 0x080fe6000004185c */
[--C-:B------:R-:W-:Y:S03]  /*7880*/  FFMA.FTZ R173, R60, UR4, -R212.reuse ;  /* 0x000000043cad7c23 */ /* 0x100fe600080108d4 */
[C---:B------:R-:W-:Y:S01]  /*7890*/  HMMA.16816.F32.BF16 R96, R48.reuse, R66, R96 ;  /* 0x000000423060723c */ /* 0x040fe20000041860 */
[----:B------:R-:W2:Y:S04]  /*78a0*/  LDSM.16.MT88.4 R64, [R167+0xe800] ;  /* 0x00e80000a740783b */ /* 0x000ea80000004200 */
[----:B-1----:R-:W-:Y:S01]  /*78b0*/  MOV R185, R221 ;  /* 0x000000dd00b97202 */ /* 0x002fe20000000f00 */
[-C--:B------:R-:W-:Y:S01]  /*78c0*/  HMMA.16816.F32.BF16 R100, R48, R168.reuse, R100 ;  /* 0x000000a83064723c */ /* 0x080fe20000041864 */
[----:B------:R1:W2:Y:S04]  /*78d0*/  MUFU.EX2 R221, R43 ;  /* 0x0000002b00dd7308 */ /* 0x0002a80000000800 */
[----:B----4-:R-:W-:Y:S01]  /*78e0*/  F2FP.BF16.F32.PACK_AB R42, R252, R250 ;  /* 0x000000fafc2a723e */ /* 0x010fe200000010ff */
[C---:B------:R-:W-:Y:S05]  /*78f0*/  HMMA.16816.F32.BF16 R104, R52.reuse, R168, R104 ;  /* 0x000000a83468723c */ /* 0x040fea0000041868 */
[----:B------:R-:W-:Y:S01]  /*7900*/  MOV R174, R218 ;  /* 0x000000da00ae7202 */ /* 0x000fe20000000f00 */
[-C--:B------:R-:W-:Y:S01]  /*7910*/  HMMA.16816.F32.BF16 R108, R52, R170.reuse, R108 ;  /* 0x000000aa346c723c */ /* 0x080fe2000004186c */
[----:B------:R2:W-:Y:S04]  /*7920*/  MUFU.EX2 R218, R41 ;  /* 0x0000002900da7308 */ /* 0x0005e80000000800 */
[----:B------:R-:W-:Y:S01]  /*7930*/  MOV R175, R217 ;  /* 0x000000d900af7202 */ /* 0x000fe20000000f00 */
[C---:B------:R-:W-:Y:S01]  /*7940*/  HMMA.16816.F32.BF16 R112, R48.reuse, R170, R112 ;  /* 0x000000aa3070723c */ /* 0x040fe20000041870 */
[----:B------:R-:W4:Y:S04]  /*7950*/  LDSM.16.MT88.4 R168, [R228+0xe800] ;  /* 0x00e80000e4a8783b */ /* 0x000f280000004200 */
[----:B-1----:R-:W-:Y:S02]  /*7960*/  F2FP.BF16.F32.PACK_AB R43, R251, R249 ;  /* 0x000000f9fb2b723e */ /* 0x002fe400000010ff */
[----:B------:R-:W-:Y:S02]  /*7970*/  MOV R189, R219 ;  /* 0x000000db00bd7202 */ /* 0x000fe40000000f00 */
[----:B------:R1:W-:Y:S02]  /*7980*/  MUFU.EX2 R219, R40 ;  /* 0x0000002800db7308 */ /* 0x0003e40000000800 */
[----:B--2---:R-:W-:Y:S01]  /*7990*/  F2FP.BF16.F32.PACK_AB R41, R227, R226 ;  /* 0x000000e2e329723e */ /* 0x004fe200000010ff */
[-C--:B------:R-:W-:Y:S06]  /*79a0*/  HMMA.16816.F32.BF16 R116, R48, R64.reuse, R116 ;  /* 0x000000403074723c */ /* 0x080fec0000041874 */
[C---:B------:R-:W-:Y:S05]  /*79b0*/  HMMA.16816.F32.BF16 R120, R52.reuse, R64, R120 ;  /* 0x000000403478723c */ /* 0x040fea0000041878 */
[----:B-1----:R-:W-:Y:S01]  /*79c0*/  F2FP.BF16.F32.PACK_AB R40, R248, R225 ;  /* 0x000000e1f828723e */ /* 0x002fe200000010ff */
[-C--:B------:R-:W-:Y:S06]  /*79d0*/  HMMA.16816.F32.BF16 R124, R52, R66.reuse, R124 ;  /* 0x00000042347c723c */ /* 0x080fec000004187c */
[C---:B------:R-:W-:Y:S01]  /*79e0*/  HMMA.16816.F32.BF16 R128, R48.reuse, R66, R128 ;  /* 0x000000423080723c */ /* 0x040fe20000041880 */
[----:B------:R-:W1:Y:S05]  /*79f0*/  LDSM.16.MT88.4 R64, [R230+0xe800] ;  /* 0x00e80000e640783b */ /* 0x000e6a0000004200 */
[-C--:B----4-:R-:W-:Y:S06]  /*7a00*/  HMMA.16816.F32.BF16 R132, R48, R168.reuse, R132 ;  /* 0x000000a83084723c */ /* 0x090fec0000041884 */
[C---:B------:R-:W-:Y:S06]  /*7a10*/  HMMA.16816.F32.BF16 R136, R52.reuse, R168, R136 ;  /* 0x000000a83488723c */ /* 0x040fec0000041888 */
[-C--:B------:R-:W-:Y:S06]  /*7a20*/  HMMA.16816.F32.BF16 R140, R52, R170.reuse, R140 ;  /* 0x000000aa348c723c */ /* 0x080fec000004188c */
[C---:B------:R-:W-:Y:S01]  /*7a30*/  HMMA.16816.F32.BF16 R20, R48.reuse, R170, R20 ;  /* 0x000000aa3014723c */ /* 0x040fe20000041814 */
[----:B------:R-:W2:Y:S05]  /*7a40*/  LDSM.16.MT88.4 R168, [R229+0xe800] ;  /* 0x00e80000e5a8783b */ /* 0x000eaa0000004200 */
[-C--:B-1----:R-:W-:Y:S06]  /*7a50*/  HMMA.16816.F32.BF16 R144, R48, R64.reuse, R144 ;  /* 0x000000403090723c */ /* 0x082fec0000041890 */
[C---:B------:R-:W-:Y:S06]  /*7a60*/  HMMA.16816.F32.BF16 R148, R52.reuse, R64, R148 ;  /* 0x000000403494723c */ /* 0x040fec0000041894 */
[-C--:B------:R-:W-:Y:S05]  /*7a70*/  HMMA.16816.F32.BF16 R32, R52, R66.reuse, R32 ;  /* 0x000000423420723c */ /* 0x080fea0000041820 */
[--C-:B------:R-:W-:Y:S01]  /*7a80*/  FFMA.FTZ R65, R45, UR4, -R212.reuse ;  /* 0x000000042d417c23 */ /* 0x100fe200080108d4 */
[C---:B------:R-:W-:Y:S03]  /*7a90*/  HMMA.16816.F32.BF16 R152, R48.reuse, R66, R152 ;  /* 0x000000423098723c */ /* 0x040fe60000041898 */
[----:B------:R-:W-:Y:S02]  /*7aa0*/  MUFU.EX2 R220, R65 ;  /* 0x0000004100dc7308 */ /* 0x000fe40000000800 */
[--C-:B------:R-:W-:Y:S01]  /*7ab0*/  FFMA.FTZ R64, R44, UR4, -R212.reuse ;  /* 0x000000042c407c23 */ /* 0x100fe200080108d4 */
[-C--:B--2---:R-:W-:Y:S01]  /*7ac0*/  HMMA.16816.F32.BF16 R24, R48, R168.reuse, R24 ;  /* 0x000000a83018723c */ /* 0x084fe20000041818 */
[----:B------:R-:W1:Y:S04]  /*7ad0*/  LDSM.16.MT88.4 R44, [R167+0xd000] ;  /* 0x00d00000a72c783b */ /* 0x000e680000004200 */
[--C-:B------:R-:W-:Y:S01]  /*7ae0*/  FFMA.FTZ R67, R56, UR4, -R212.reuse ;  /* 0x0000000438437c23 */ /* 0x100fe200080108d4 */
[C---:B------:R-:W-:Y:S01]  /*7af0*/  HMMA.16816.F32.BF16 R156, R52.reuse, R168, R156 ;  /* 0x000000a8349c723c */ /* 0x040fe2000004189c */
[----:B------:R-:W2:Y:S04]  /*7b00*/  MUFU.EX2 R217, R64 ;  /* 0x0000004000d97308 */ /* 0x000ea80000000800 */
[--C-:B------:R-:W-:Y:S01]  /*7b10*/  FFMA.FTZ R66, R58, UR4, -R213.reuse ;  /* 0x000000043a427c23 */ /* 0x100fe200080108d5 */
[-C--:B------:R-:W-:Y:S01]  /*7b20*/  HMMA.16816.F32.BF16 R28, R52, R170.reuse, R28 ;  /* 0x000000aa341c723c */ /* 0x080fe2000004181c */
[----:B------:R-:W-:Y:S04]  /*7b30*/  LDSM.16.MT88.4 R52, [R230+0xd000] ;  /* 0x00d00000e634783b */ /* 0x000fe80000004200 */
[--C-:B------:R-:W-:Y:S01]  /*7b40*/  FFMA.FTZ R168, R59, UR4, -R213.reuse ;  /* 0x000000043ba87c23 */ /* 0x100fe200080108d5 */
[----:B------:R-:W-:Y:S03]  /*7b50*/  HMMA.16816.F32.BF16 R36, R48, R170, R36 ;  /* 0x000000aa3024723c */ /* 0x000fe60000041824 */
[----:B------:R-:W4:Y:S02]  /*7b60*/  LDSM.16.MT88.4 R56, [R228+0xd000] ;  /* 0x00d00000e438783b */ /* 0x000f240000004200 */
[--C-:B------:R-:W-:Y:S01]  /*7b70*/  FFMA.FTZ R169, R62, UR4, -R213.reuse ;  /* 0x000000043ea97c23 */ /* 0x100fe200080108d5 */
[----:B------:R-:W-:Y:S01]  /*7b80*/  FFMA.FTZ R212, R61, UR4, -R212 ;  /* 0x000000043dd47c23 */ /* 0x000fe200080108d4 */
[----:B------:R-:W-:Y:S01]  /*7b90*/  F2FP.BF16.F32.PACK_AB R48, R224, R223 ;  /* 0x000000dfe030723e */ /* 0x000fe200000010ff */
[----:B------:R-:W-:Y:S03]  /*7ba0*/  FFMA.FTZ R213, R63, UR4, -R213 ;  /* 0x000000043fd57c23 */ /* 0x000fe600080108d5 */
[----:B------:R-:W-:Y:S01]  /*7bb0*/  F2FP.BF16.F32.PACK_AB R49, R221, R222 ;  /* 0x000000dedd31723e */ /* 0x000fe200000010ff */
[----:B------:R-:W3:Y:S01]  /*7bc0*/  LDSM.16.MT88.4 R60, [R229+0xd000] ;  /* 0x00d00000e53c783b */ /* 0x000ee20000004200 */
[----:B--2---:R-:W-:Y:S01]  /*7bd0*/  F2FP.BF16.F32.PACK_AB R50, R220, R217 ;  /* 0x000000d9dc32723e */ /* 0x004fe200000010ff */
[----:B------:R-:W-:Y:S01]  /*7be0*/  MUFU.EX2 R212, R212 ;  /* 0x000000d400d47308 */ /* 0x000fe20000000800 */
[----:B------:R-:W-:Y:S02]  /*7bf0*/  F2FP.BF16.F32.PACK_AB R51, R219, R218 ;  /* 0x000000dadb33723e */ /* 0x000fe400000010ff */
[----:B------:R-:W-:Y:S02]  /*7c00*/  MOV R171, R177 ;  /* 0x000000b100ab7202 */ /* 0x000fe40000000f00 */
[----:B------:R-:W-:Y:S02]  /*7c10*/  MOV R170, R201 ;  /* 0x000000c900aa7202 */ /* 0x000fe40000000f00 */
[----:B------:R-:W-:Y:S03]  /*7c20*/  MOV R201, R208 ;  /* 0x000000d000c97202 */ /* 0x000fe60000000f00 */
[----:B------:R-:W-:Y:S01]  /*7c30*/  MUFU.EX2 R213, R213 ;  /* 0x000000d500d57308 */ /* 0x000fe20000000800 */
[-C--:B-1----:R-:W-:Y:S06]  /*7c40*/  HMMA.16816.F32.BF16 R4, R40, R44.reuse, R4 ;  /* 0x0000002c2804723c */ /* 0x082fec0000041804 */
[C---:B------:R-:W-:Y:S03]  /*7c50*/  HMMA.16816.F32.BF16 R8, R48.reuse, R44, R8 ;  /* 0x0000002c3008723c */ /* 0x040fe60000041808 */
[----:B------:R1:W-:Y:S03]  /*7c60*/  MUFU.EX2 R208, R195 ;  /* 0x000000c300d07308 */ /* 0x0003e60000000800 */
[-C--:B------:R-:W-:Y:S06]  /*7c70*/  HMMA.16816.F32.BF16 R12, R48, R46.reuse, R12 ;  /* 0x0000002e300c723c */ /* 0x080fec000004180c */
[C---:B------:R-:W-:Y:S01]  /*7c80*/  HMMA.16816.F32.BF16 R16, R40.reuse, R46, R16 ;  /* 0x0000002e2810723c */ /* 0x040fe20000041810 */
[----:B------:R-:W2:Y:S05]  /*7c90*/  LDSM.16.MT88.4 R44, [R167+0xf000] ;  /* 0x00f00000a72c783b */ /* 0x000eaa0000004200 */
[-C--:B----4-:R-:W-:Y:S05]  /*7ca0*/  HMMA.16816.F32.BF16 R68, R40, R56.reuse, R68 ;  /* 0x000000382844723c */ /* 0x090fea0000041844 */
[----:B-1----:R-:W-:Y:S01]  /*7cb0*/  MOV R195, R209 ;  /* 0x000000d100c37202 */ /* 0x002fe20000000f00 */
[C---:B------:R-:W-:Y:S01]  /*7cc0*/  HMMA.16816.F32.BF16 R72, R48.reuse, R56, R72 ;  /* 0x000000383048723c */ /* 0x040fe20000041848 */
[----:B------:R1:W4:Y:S05]  /*7cd0*/  MUFU.EX2 R209, R194 ;  /* 0x000000c200d17308 */ /* 0x00032a0000000800 */
[-C--:B------:R-:W-:Y:S06]  /*7ce0*/  HMMA.16816.F32.BF16 R76, R48, R58.reuse, R76 ;  /* 0x0000003a304c723c */ /* 0x080fec000004184c */
[C---:B------:R-:W-:Y:S01]  /*7cf0*/  HMMA.16816.F32.BF16 R80, R40.reuse, R58, R80 ;  /* 0x0000003a2850723c */ /* 0x040fe20000041850 */
[----:B------:R-:W4:Y:S05]  /*7d00*/  LDSM.16.MT88.4 R56, [R228+0xf000] ;  /* 0x00f00000e438783b */ /* 0x000f2a0000004200 */
[-C--:B------:R-:W-:Y:S05]  /*7d10*/  HMMA.16816.F32.BF16 R84, R40, R52.reuse, R84 ;  /* 0x000000342854723c */ /* 0x080fea0000041854 */
[----:B-1----:R-:W-:Y:S01]  /*7d20*/  MOV R194, R207 ;  /* 0x000000cf00c27202 */ /* 0x002fe20000000f00 */
[C---:B------:R-:W-:Y:S01]  /*7d30*/  HMMA.16816.F32.BF16 R88, R48.reuse, R52, R88 ;  /* 0x000000343058723c */ /* 0x040fe20000041858 */
[----:B------:R-:W-:Y:S05]  /*7d40*/  MUFU.EX2 R207, R192 ;  /* 0x000000c000cf7308 */ /* 0x000fea0000000800 */
[-C--:B------:R-:W-:Y:S05]  /*7d50*/  HMMA.16816.F32.BF16 R92, R48, R54.reuse, R92 ;  /* 0x00000036305c723c */ /* 0x080fea000004185c */
[----:B---3--:R-:W-:Y:S01]  /*7d60*/  FFMA.FTZ R65, R2, R186, R214 ;  /* 0x000000ba02417223 */ /* 0x008fe200000100d6 */
[C---:B------:R-:W-:Y:S01]  /*7d70*/  HMMA.16816.F32.BF16 R96, R40.reuse, R54, R96 ;  /* 0x000000362860723c */ /* 0x040fe20000041860 */
[----:B------:R1:W-:Y:S01]  /*7d80*/  MUFU.EX2 R214, R193 ;  /* 0x000000c100d67308 */ /* 0x0003e20000000800 */
[----:B------:R-:W3:Y:S03]  /*7d90*/  LDSM.16.MT88.4 R52, [R230+0xf000] ;  /* 0x00f00000e634783b */ /* 0x000ee60000004200 */
[----:B------:R-:W-:Y:S01]  /*7da0*/  FFMA.FTZ R64, R3, R181, R215 ;  /* 0x000000b503407223 */ /* 0x000fe200000100d7 */
[-C--:B------:R-:W-:Y:S05]  /*7db0*/  HMMA.16816.F32.BF16 R100, R40, R60.reuse, R100 ;  /* 0x0000003c2864723c */ /* 0x080fea0000041864 */
[----:B------:R-:W-:Y:S01]  /*7dc0*/  MUFU.EX2 R215, R166 ;  /* 0x000000a600d77308 */ /* 0x000fe20000000800 */
[----:B------:R-:W-:Y:S01]  /*7dd0*/  MOV R186, R178 ;  /* 0x000000b200ba7202 */ /* 0x000fe20000000f00 */
[C---:B------:R-:W-:Y:S04]  /*7de0*/  HMMA.16816.F32.BF16 R104, R48.reuse, R60, R104 ;  /* 0x0000003c3068723c */ /* 0x040fe80000041868 */
[----:B------:R-:W-:Y:S02]  /*7df0*/  MOV R181, R176 ;  /* 0x000000b000b57202 */ /* 0x000fe40000000f00 */
[-C--:B------:R-:W-:Y:S01]  /*7e00*/  HMMA.16816.F32.BF16 R108, R48, R62.reuse, R108 ;  /* 0x0000003e306c723c */ /* 0x080fe2000004186c */
[----:B-1----:R-:W3:Y:S01]  /*7e10*/  LDL.LU R193, [R1+0x38] ;  /* 0x0000380001c17983 */ /* 0x002ee20000300800 */
[----:B------:R-:W-:Y:S03]  /*7e20*/  MUFU.EX2 R166, R168 ;  /* 0x000000a800a67308 */ /* 0x000fe60000000800 */
[----:B-----5:R-:W-:Y:S01]  /*7e30*/  FFMA.FTZ R161, R161, R180, R216 ;  /* 0x000000b4a1a17223 */ /* 0x020fe200000100d8 */
[C---:B------:R-:W-:Y:S01]  /*7e40*/  HMMA.16816.F32.BF16 R112, R40.reuse, R62, R112 ;  /* 0x0000003e2870723c */ /* 0x040fe20000041870 */
[----:B------:R-:W1:Y:S05]  /*7e50*/  LDSM.16.MT88.4 R60, [R229+0xf000] ;  /* 0x00f00000e53c783b */ /* 0x000e6a0000004200 */
[----:B------:R-:W-:Y:S01]  /*7e60*/  MUFU.EX2 R216, R165 ;  /* 0x000000a500d87308 */ /* 0x000fe20000000800 */
[----:B------:R-:W-:Y:S01]  /*7e70*/  MOV R180, R179 ;  /* 0x000000b300b47202 */ /* 0x000fe20000000f00 */
[-C--:B--2---:R-:W-:Y:S01]  /*7e80*/  HMMA.16816.F32.BF16 R116, R40, R44.reuse, R116 ;  /* 0x0000002c2874723c */ /* 0x084fe20000041874 */
[----:B------:R-:W2:Y:S02]  /*7e90*/  LDSM.16.MT88.4 R176, [R167+0xd800] ;  /* 0x00d80000a7b0783b */ /* 0x000ea40000004200 */
[----:B------:R-:W-:Y:S03]  /*7ea0*/  MOV R192, R201 ;  /* 0x000000c900c07202 */ /* 0x000fe60000000f00 */
[C---:B------:R-:W-:Y:S02]  /*7eb0*/  HMMA.16816.F32.BF16 R120, R48.reuse, R44, R120 ;  /* 0x0000002c3078723c */ /* 0x040fe40000041878 */
[----:B------:R-:W-:Y:S03]  /*7ec0*/  MUFU.EX2 R165, R173 ;  /* 0x000000ad00a57308 */ /* 0x000fe60000000800 */
[----:B------:R-:W-:Y:S01]  /*7ed0*/  MOV R2, R204 ;  /* 0x000000cc00027202 */ /* 0x000fe20000000f00 */
[-C--:B------:R-:W-:Y:S06]  /*7ee0*/  HMMA.16816.F32.BF16 R124, R48, R46.reuse, R124 ;  /* 0x0000002e307c723c */ /* 0x080fec000004187c */
[----:B------:R-:W-:Y:S01]  /*7ef0*/  MUFU.EX2 R204, R66 ;  /* 0x0000004200cc7308 */ /* 0x000fe20000000800 */
[----:B------:R-:W-:Y:S01]  /*7f00*/  FADD.FTZ R2, R2, R64 ;  /* 0x0000004002027221 */ /* 0x000fe20000010000 */
[C---:B------:R-:W-:Y:S01]  /*7f10*/  HMMA.16816.F32.BF16 R128, R40.reuse, R46, R128 ;  /* 0x0000002e2880723c */ /* 0x040fe20000041880 */
[----:B------:R-:W5:Y:S03]  /*7f20*/  LDSM.16.MT88.4 R44, [R228+0xd800] ;  /* 0x00d80000e42c783b */ /* 0x000f660000004200 */
[----:B------:R-:W-:Y:S02]  /*7f30*/  FADD.FTZ R2, R195, R2 ;  /* 0x00000002c3027221 */ /* 0x000fe40000010000 */
[-C--:B----4-:R-:W-:Y:S05]  /*7f40*/  HMMA.16816.F32.BF16 R132, R40, R56.reuse, R132 ;  /* 0x000000382884723c */ /* 0x090fea0000041884 */
[----:B------:R-:W-:Y:S01]  /*7f50*/  MOV R195, R187 ;  /* 0x000000bb00c37202 */ /* 0x000fe20000000f00 */
[C---:B------:R-:W-:Y:S05]  /*7f60*/  HMMA.16816.F32.BF16 R136, R48.reuse, R56, R136 ;  /* 0x000000383088723c */ /* 0x040fea0000041888 */
[----:B------:R-:W-:Y:S01]  /*7f70*/  MOV R3, R210 ;  /* 0x000000d200037202 */ /* 0x000fe20000000f00 */
[-C--:B------:R-:W-:Y:S01]  /*7f80*/  HMMA.16816.F32.BF16 R140, R48, R58.reuse, R140 ;  /* 0x0000003a308c723c */ /* 0x080fe2000004188c */
[----:B------:R4:W2:Y:S04]  /*7f90*/  MUFU.EX2 R210, R191 ;  /* 0x000000bf00d27308 */ /* 0x0008a80000000800 */
[----:B------:R-:W-:Y:S01]  /*7fa0*/  FADD.FTZ R3, R3, R161 ;  /* 0x000000a103037221 */ /* 0x000fe20000010000 */
[C---:B------:R-:W-:Y:S01]  /*7fb0*/  HMMA.16816.F32.BF16 R20, R40.reuse, R58, R20 ;  /* 0x0000003a2814723c */ /* 0x040fe20000041814 */
[----:B------:R-:W-:Y:S04]  /*7fc0*/  LDSM.16.MT88.4 R56, [R229+0xd800] ;  /* 0x00d80000e538783b */ /* 0x000fe80000004200 */
[----:B------:R-:W5:Y:S01]  /*7fd0*/  MUFU.EX2 R161, R169 ;  /* 0x000000a900a17308 */ /* 0x000f620000000800 */
[----:B------:R-:W-:Y:S01]  /*7fe0*/  FADD.FTZ R3, R194, R3 ;  /* 0x00000003c2037221 */ /* 0x000fe20000010000 */
[-C--:B---3--:R-:W-:Y:S04]  /*7ff0*/  HMMA.16816.F32.BF16 R144, R40, R52.reuse, R144 ;  /* 0x000000342890723c */ /* 0x088fe80000041890 */
[----:B------:R-:W-:Y:S02]  /*8000*/  MOV R194, R184 ;  /* 0x000000b800c27202 */ /* 0x000fe40000000f00 */
[C---:B------:R-:W-:Y:S05]  /*8010*/  HMMA.16816.F32.BF16 R148, R48.reuse, R52, R148 ;  /* 0x000000343094723c */ /* 0x040fea0000041894 */
[----:B------:R-:W-:Y:S01]  /*8020*/  MOV R201, R200 ;  /* 0x000000c800c97202 */ /* 0x000fe20000000f00 */
[-C--:B------:R-:W-:Y:S05]  /*8030*/  HMMA.16816.F32.BF16 R32, R48, R54.reuse, R32 ;  /* 0x000000363020723c */ /* 0x080fea0000041820 */
[----:B------:R-:W-:Y:S01]  /*8040*/  MOV R200, R211 ;  /* 0x000000d300c87202 */ /* 0x000fe20000000f00 */
[C---:B------:R-:W-:Y:S01]  /*8050*/  HMMA.16816.F32.BF16 R152, R40.reuse, R54, R152 ;  /* 0x000000362898723c */ /* 0x040fe20000041898 */
[----:B------:R3:W5:Y:S01]  /*8060*/  MUFU.EX2 R211, R190 ;  /* 0x000000be00d37308 */ /* 0x0007620000000800 */
[----:B------:R-:W5:Y:S03]  /*8070*/  LDSM.16.MT88.4 R52, [R230+0xd800] ;  /* 0x00d80000e634783b */ /* 0x000f660000004200 */
[----:B----4-:R-:W-:Y:S01]  /*8080*/  MOV R191, R206 ;  /* 0x000000ce00bf7202 */ /* 0x010fe20000000f00 */
[-C--:B-1----:R-:W-:Y:S05]  /*8090*/  HMMA.16816.F32.BF16 R24, R40, R60.reuse, R24 ;  /* 0x0000003c2818723c */ /* 0x082fea0000041818 */
[----:B------:R1:W-:Y:S01]  /*80a0*/  MUFU.EX2 R206, R67 ;  /* 0x0000004300ce7308 */ /* 0x0003e20000000800 */
[C---:B------:R-:W-:Y:S06]  /*80b0*/  HMMA.16816.F32.BF16 R156, R48.reuse, R60, R156 ;  /* 0x0000003c309c723c */ /* 0x040fec000004189c */
[-C--:B------:R-:W-:Y:S05]  /*80c0*/  HMMA.16816.F32.BF16 R28, R48, R62.reuse, R28 ;  /* 0x0000003e301c723c */ /* 0x080fea000004181c */
[----:B---3--:R-:W-:Y:S01]  /*80d0*/  MOV R190, R205 ;  /* 0x000000cd00be7202 */ /* 0x008fe20000000f00 */
[----:B------:R-:W-:Y:S01]  /*80e0*/  HMMA.16816.F32.BF16 R36, R40, R62, R36 ;  /* 0x0000003e2824723c */ /* 0x000fe20000041824 */
[----:B------:R3:W4:Y:S01]  /*80f0*/  MUFU.EX2 R205, R172 ;  /* 0x000000ac00cd7308 */ /* 0x0007220000000800 */
[----:B------:R-:W-:Y:S03]  /*8100*/  LDSM.16.MT88.4 R40, [R230+0xf800] ;  /* 0x00f80000e628783b */ /* 0x000fe60000004200 */
[----:B------:R-:W-:Y:S01]  /*8110*/  MOV R61, R198 ;  /* 0x000000c6003d7202 */ /* 0x000fe20000000f00 */
[----:B------:R-:W-:Y:S01]  /*8120*/  FADD.FTZ R49, R180, R3 ;  /* 0x00000003b4317221 */ /* 0x000fe20000010000 */
[----:B------:R-:W-:Y:S01]  /*8130*/  MOV R51, R197 ;  /* 0x000000c500337202 */ /* 0x000fe20000000f00 */
[----:B------:R-:W-:Y:S02]  /*8140*/  FADD.FTZ R60, R191, R65 ;  /* 0x00000041bf3c7221 */ /* 0x000fe40000010000 */
[----:B-1----:R-:W1:Y:S01]  /*8150*/  LDSM.16.MT88.4 R64, [R167+0xf800] ;  /* 0x00f80000a740783b */ /* 0x002e620000004200 */
[----:B------:R-:W-:Y:S01]  /*8160*/  MOV R50, R196 ;  /* 0x000000c400327202 */ /* 0x000fe20000000f00 */
[----:B------:R-:W-:Y:S01]  /*8170*/  FADD.FTZ R3, R186, R2 ;  /* 0x00000002ba037221 */ /* 0x000fe20000010000 */
[----:B------:R-:W-:Y:S01]  /*8180*/  F2FP.BF16.F32.PACK_AB R196, R209, R208 ;  /* 0x000000d0d1c4723e */ /* 0x000fe200000010ff */
[----:B------:R-:W-:Y:S01]  /*8190*/  FADD.FTZ R60, R170, R60 ;  /* 0x0000003caa3c7221 */ /* 0x000fe20000010000 */
[----:B--2---:R-:W-:Y:S02]  /*81a0*/  F2FP.BF16.F32.PACK_AB R197, R210, R207 ;  /* 0x000000cfd2c5723e */ /* 0x004fe400000010ff */
[----:B------:R-:W-:Y:S02]  /*81b0*/  F2FP.BF16.F32.PACK_AB R198, R216, R214 ;  /* 0x000000d6d8c6723e */ /* 0x000fe400000010ff */
[----:B------:R-:W-:Y:S02]  /*81c0*/  MOV R191, R175 ;  /* 0x000000af00bf7202 */ /* 0x000fe40000000f00 */
[----:B------:R-:W-:Y:S02]  /*81d0*/  MOV R63, R203 ;  /* 0x000000cb003f7202 */ /* 0x000fe40000000f00 */
[----:B------:R-:W-:Y:S02]  /*81e0*/  MOV R62, R202 ;  /* 0x000000ca003e7202 */ /* 0x000fe40000000f00 */
[----:B------:R-:W-:Y:S02]  /*81f0*/  MOV R2, R201 ;  /* 0x000000c900027202 */ /* 0x000fe40000000f00 */
[----:B------:R-:W-:Y:S02]  /*8200*/  F2FP.BF16.F32.PACK_AB R201, R166, R204 ;  /* 0x000000cca6c9723e */ /* 0x000fe400000010ff */
[----:B------:R-:W-:Y:S02]  /*8210*/  F2FP.BF16.F32.PACK_AB R202, R212, R165 ;  /* 0x000000a5d4ca723e */ /* 0x000fe400000010ff */
[----:B-----5:R-:W-:Y:S01]  /*8220*/  F2FP.BF16.F32.PACK_AB R203, R213, R161 ;  /* 0x000000a1d5cb723e */ /* 0x020fe200000010ff */
[----:B------:R-:W-:Y:S01]  /*8230*/  FFMA.FTZ R0, R0, R193, R190 ;  /* 0x000000c100007223 */ /* 0x000fe200000100be */
[----:B------:R-:W-:Y:S02]  /*8240*/  MOV R190, R199 ;  /* 0x000000c700be7202 */ /* 0x000fe40000000f00 */
[----:B------:R-:W-:Y:S01]  /*8250*/  F2FP.BF16.F32.PACK_AB R199, R215, R211 ;  /* 0x000000d3d7c7723e */ /* 0x000fe200000010ff */
[----:B------:R-:W-:Y:S01]  /*8260*/  FADD.FTZ R0, R192, R0 ;  /* 0x00000000c0007221 */ /* 0x000fe20000010000 */
[----:B------:R-:W-:Y:S02]  /*8270*/  MOV R193, R188 ;  /* 0x000000bc00c17202 */ /* 0x000fe40000000f00 */
[----:B------:R-:W-:Y:S01]  /*8280*/  MOV R188, R174 ;  /* 0x000000ae00bc7202 */ /* 0x000fe20000000f00 */
[----:B------:R-:W-:Y:S01]  /*8290*/  FADD.FTZ R48, R171, R0 ;  /* 0x00000000ab307221 */ /* 0x000fe20000010000 */
[----:B------:R-:W-:Y:S01]  /*82a0*/  MOV R0, R200 ;  /* 0x000000c800007202 */ /* 0x000fe20000000f00 */
[-C--:B---3--:R-:W-:Y:S01]  /*82b0*/  HMMA.16816.F32.BF16 R172, R196, R176.reuse, R4 ;  /* 0x000000b0c4ac723c */ /* 0x088fe20000041804 */
[----:B------:R-:W-:Y:S04]  /*82c0*/  LDSM.16.MT88.4 R4, [R229+0xf800] ;  /* 0x00f80000e504783b */ /* 0x000fe80000004200 */
[----:B----4-:R-:W-:Y:S01]  /*82d0*/  F2FP.BF16.F32.PACK_AB R200, R205, R206 ;  /* 0x000000cecdc8723e */ /* 0x010fe200000010ff */
[----:B------:R-:W-:Y:S01]  /*82e0*/  FADD.FTZ R0, R0, R60 ;  /* 0x0000003c00007221 */ /* 0x000fe20000010000 */
[----:B------:R-:W-:Y:S01]  /*82f0*/  MOV R192, R185 ;  /* 0x000000b900c07202 */ /* 0x000fe20000000f00 */
[----:B------:R-:W-:Y:S01]  /*8300*/  FADD.FTZ R2, R2, R48 ;  /* 0x0000003002027221 */ /* 0x000fe20000010000 */
[----:B------:R-:W2:Y:S03]  /*8310*/  LDSM.16.MT88.4 R184, [R228+0xf800] ;  /* 0x00f80000e4b8783b */ /* 0x000ea60000004200 */
[C---:B------:R-:W-:Y:S04]  /*8320*/  HMMA.16816.F32.BF16 R168, R200.reuse, R176, R8 ;  /* 0x000000b0c8a8723c */ /* 0x040fe80000041808 */
[----:B------:R-:W-:Y:S03]  /*8330*/  FADD.FTZ R2, R62, R2 ;  /* 0x000000023e027221 */ /* 0x000fe60000010000 */
[----:B------:R-:W-:Y:S04]  /*8340*/  MOV R9, R181 ;  /* 0x000000b500097202 */ /* 0x000fe80000000f00 */
[----:B------:R-:W-:Y:S01]  /*8350*/  MOV R10, R182 ;  /* 0x000000b6000a7202 */ /* 0x000fe20000000f00 */
[----:B------:R-:W-:Y:S01]  /*8360*/  FADD.FTZ R8, R9, R49 ;  /* 0x0000003109087221 */ /* 0x000fe20000010000 */
[----:B------:R-:W-:Y:S02]  /*8370*/  MOV R11, R183 ;  /* 0x000000b7000b7202 */ /* 0x000fe40000000f00 */
[-C--:B------:R-:W-:Y:S03]  /*8380*/  HMMA.16816.F32.BF16 R180, R200, R178.reuse, R12 ;  /* 0x000000b2c8b4723c */ /* 0x080fe6000004180c */
[----:B------:R-:W-:Y:S01]  /*8390*/  FADD.FTZ R0, R11, R0 ;  /* 0x000000000b007221 */ /* 0x000fe20000010000 */
        /* <DEDUP_REMOVED lines=54> */
[C---:B------:R-:W-:Y:S06]  /*8700*/  HMMA.16816.F32.BF16 R156, R200.reuse, R4, R156 ;  /* 0x00000004c89c723c */ /* 0x040fec000004189c */
        /* <DEDUP_REMOVED lines=21> */
[----:B------:R-:W-:Y:S02]  /*8860*/  MOV R161, R163 ;  /* 0x000000a300a17202 */ /* 0x000fe40000000f00 */
[----:B------:R1:W-:Y:S01]  /*8870*/  STL [R1+0x24], R3 ;  /* 0x0000240301007387 */ /* 0x0003e20000100800 */
[----:B------:R-:W-:Y:S03]  /*8880*/  MOV R165, R162 ;  /* 0x000000a200a57202 */ /* 0x000fe60000000f00 */
[----:B------:R2:W-:Y:S04]  /*8890*/  STL [R1+0x20], R2 ;  /* 0x0000200201007387 */ /* 0x0005e80000100800 */
[----:B------:R2:W-:Y:S01]  /*88a0*/  STL [R1+0x38], R0 ;  /* 0x0000380001007387 */ /* 0x0005e20000100800 */
[----:B-1----:R-:W-:Y:S01]  /*88b0*/  MOV R3, R164 ;  /* 0x000000a400037202 */ /* 0x002fe20000000f00 */
[----:B------:R-:W-:Y:S06]  /*88c0*/  @P0 BRA `(.L_x_120) ;  /* 0xffffffc400d00947 */ /* 0x000fec000383ffff */
.L_x_119:
[----:B--2---:R-:W2:Y:S04]  /*88d0*/  LDL.LU R2, [R1+0x28] ;  /* 0x0000280001027983 */ /* 0x004ea80000300800 */
[----:B------:R-:W3:Y:S04]  /*88e0*/  LDL.LU R7, [R1+0x24] ;  /* 0x0000240001077983 */ /* 0x000ee80000300800 */
[----:B------:R-:W4:Y:S04]  /*88f0*/  LDL.LU R6, [R1+0x20] ;  /* 0x0000200001067983 */ /* 0x000f280000300800 */
[----:B------:R-:W4:Y:S01]  /*8900*/  LDL.LU R5, [R1+0x38] ;  /* 0x0000380001057983 */ /* 0x000f220000300800 */
[----:B------:R-:W1:Y:S01]  /*8910*/  S2UR UR4, SR_CgaCtaId ;  /* 0x00000000000479c3 */ /* 0x000e620000008800 */
[----:B------:R-:W-:Y:S01]  /*8920*/  UMOV UR5, 0x400 ;  /* 0x0000040000057882 */ /* 0x000fe20000000000 */
[----:B------:R-:W-:Y:S01]  /*8930*/  BSSY B0, `(.L_x_123) ;  /* 0x00001ad000007945 */ /* 0x000fe20003800000 */
[----:B------:R-:W4:Y:S01]  /*8940*/  S2R R167, SR_TID.X ;  /* 0x0000000000a77919 */ /* 0x000f220000002100 */
[----:B------:R-:W1:Y:S02]  /*8950*/  S2R R205, SR_TID.X ;  /* 0x0000000000cd7919 */ /* 0x000e640000002100 */
[----:B-1----:R-:W-:-:S03]  /*8960*/  ULEA UR4, UR4, UR5, 0x18 ;  /* 0x0000000504047291 */ /* 0x002fc6000f8ec03f */
[----:B------:R-:W-:Y:S01]  /*8970*/  ULDC.U8 UR5, c[0x0][0x3d8] ;  /* 0x0000f60000057ab9 */ /* 0x000fe20000000000 */
[----:B------:R-:W-:-:S04]  /*8980*/  SHF.R.S32.HI R33, RZ, 0x1f, R205 ;  /* 0x0000001fff217819 */ /* 0x000fc800000114cd */
[----:B------:R-:W-:Y:S01]  /*8990*/  LEA.HI R206, R33, R205, RZ, 0x3 ;  /* 0x000000cd21ce7211 */ /* 0x000fe200078f18ff */
[----:B--2---:R-:W1:Y:S04]  /*89a0*/  SHFL.BFLY PT, R0, R2, 0x2, 0x1f ;  /* 0x0c401f0002007f89 */ /* 0x004e6800000e0000 */
[----:B---3--:R-:W2:Y:S04]  /*89b0*/  SHFL.BFLY PT, R4, R7, 0x2, 0x1f ;  /* 0x0c401f0007047f89 */ /* 0x008ea800000e0000 */
[----:B----4-:R-:W3:Y:S01]  /*89c0*/  SHFL.BFLY PT, R3, R6, 0x2, 0x1f ;  /* 0x0c401f0006037f89 */ /* 0x010ee200000e0000 */
[----:B-1----:R-:W-:-:S03]  /*89d0*/  FADD.FTZ R0, R0, R2 ;  /* 0x0000000200007221 */ /* 0x002fc60000010000 */
[----:B------:R-:W1:Y:S01]  /*89e0*/  SHFL.BFLY PT, R2, R5, 0x2, 0x1f ;  /* 0x0c401f0005027f89 */ /* 0x000e6200000e0000 */
[----:B--2---:R-:W-:Y:S01]  /*89f0*/  FADD.FTZ R4, R4, R7 ;  /* 0x0000000704047221 */ /* 0x004fe20000010000 */
[----:B------:R-:W-:Y:S02]  /*8a00*/  SHF.R.S32.HI R7, RZ, 0x1f, R167 ;  /* 0x0000001fff077819 */ /* 0x000fe400000114a7 */
[----:B------:R-:W2:Y:S01]  /*8a10*/  SHFL.BFLY PT, R161, R0, 0x1, 0x1f ;  /* 0x0c201f0000a17f89 */ /* 0x000ea200000e0000 */
[----:B---3--:R-:W-:-:S03]  /*8a20*/  FADD.FTZ R3, R3, R6 ;  /* 0x0000000603037221 */ /* 0x008fc60000010000 */
[----:B------:R-:W3:Y:S01]  /*8a30*/  SHFL.BFLY PT, R165, R4, 0x1, 0x1f ;  /* 0x0c201f0004a57f89 */ /* 0x000ee200000e0000 */
[----:B-1----:R-:W-:-:S03]  /*8a40*/  FADD.FTZ R2, R2, R5 ;  /* 0x0000000502027221 */ /* 0x002fc60000010000 */
[----:B------:R-:W1:Y:S01]  /*8a50*/  SHFL.BFLY PT, R5, R3, 0x1, 0x1f ;  /* 0x0c201f0003057f89 */ /* 0x000e6200000e0000 */
[----:B--2---:R-:W-:Y:S01]  /*8a60*/  FADD.FTZ R161, R0, R161 ;  /* 0x000000a100a17221 */ /* 0x004fe20000010000 */
[----:B------:R-:W-:Y:S02]  /*8a70*/  MOV R0, 0x3f800000 ;  /* 0x3f80000000007802 */ /* 0x000fe40000000f00 */
[----:B------:R-:W2:Y:S01]  /*8a80*/  SHFL.BFLY PT, R6, R2, 0x1, 0x1f ;  /* 0x0c201f0002067f89 */ /* 0x000ea200000e0000 */
[----:B---3--:R-:W-:Y:S01]  /*8a90*/  FADD.FTZ R165, R4, R165 ;  /* 0x000000a504a57221 */ /* 0x008fe20000010000 */
[----:B------:R-:W-:Y:S02]  /*8aa0*/  FSETP.NE.FTZ.AND P5, PT, R161, RZ, PT ;  /* 0x000000ffa100720b */ /* 0x000fe40003fb5000 */
[----:B------:R-:W-:Y:S02]  /*8ab0*/  LEA.HI R4, R7, R167, RZ, 0x5 ;  /* 0x000000a707047211 */ /* 0x000fe400078f28ff */
[----:B------:R-:W-:-:S09]  /*8ac0*/  FSETP.NE.FTZ.AND P4, PT, R165, RZ, PT ;  /* 0x000000ffa500720b */ /* 0x000fd20003f95000 */
[----:B------:R-:W3:Y:S01]  /*8ad0*/  @P5 MUFU.RCP R0, R161 ;  /* 0x000000a100005308 */ /* 0x000ee20000001000 */
[----:B-1----:R-:W-:Y:S01]  /*8ae0*/  FADD.FTZ R166, R3, R5 ;  /* 0x0000000503a67221 */ /* 0x002fe20000010000 */
[----:B------:R-:W-:Y:S02]  /*8af0*/  LOP3.LUT R3, R4, 0xffffffe0, RZ, 0xc0, !PT ;  /* 0xffffffe004037812 */ /* 0x000fe400078ec0ff */
[----:B------:R-:W-:Y:S01]  /*8b00*/  LEA.HI R4, R33, R205, RZ, 0x2 ;  /* 0x000000cd21047211 */ /* 0x000fe200078f10ff */
[----:B--2---:R-:W-:Y:S01]  /*8b10*/  FADD.FTZ R204, R2, R6 ;  /* 0x0000000602cc7221 */ /* 0x004fe20000010000 */
[----:B------:R-:W-:Y:S02]  /*8b20*/  FSETP.NE.FTZ.AND P3, PT, R166, RZ, PT ;  /* 0x000000ffa600720b */ /* 0x000fe40003f75000 */
[----:B------:R-:W-:Y:S02]  /*8b30*/  LOP3.LUT R5, R4, 0x3ffffffc, RZ, 0xc0, !PT ;  /* 0x3ffffffc04057812 */ /* 0x000fe400078ec0ff */
[----:B------:R-:W-:-:S02]  /*8b40*/  LOP3.LUT R2, R206, 0xfffffff8, RZ, 0xc0, !PT ;  /* 0xfffffff8ce027812 */ /* 0x000fc400078ec0ff */
[-C--:B------:R-:W-:Y:S02]  /*8b50*/  LEA.HI R33, R33, R205.reuse, RZ, 0x5 ;  /* 0x000000cd21217211 */ /* 0x080fe400078f28ff */
[----:B------:R-:W-:Y:S01]  /*8b60*/  IADD3 R60, -R5, R205, RZ ;  /* 0x000000cd053c7210 */ /* 0x000fe20007ffe1ff */
[C---:B---3--:R-:W-:Y:S01]  /*8b70*/  FMUL.FTZ R172, R0.reuse, R172 ;  /* 0x000000ac00ac7220 */ /* 0x048fe20000410000 */
[----:B------:R-:W-:Y:S01]  /*8b80*/  IADD3 R167, -R3, R167, RZ ;  /* 0x000000a703a77210 */ /* 0x000fe20007ffe1ff */
[----:B------:R-:W-:Y:S01]  /*8b90*/  FMUL.FTZ R6, R0, R173 ;  /* 0x000000ad00067220 */ /* 0x000fe20000410000 */
[----:B------:R-:W-:Y:S01]  /*8ba0*/  IADD3 R205, -R2, R205, RZ ;  /* 0x000000cd02cd7210 */ /* 0x000fe20007ffe1ff */
[C---:B------:R-:W-:Y:S01]  /*8bb0*/  FMUL.FTZ R176, R0.reuse, R176 ;  /* 0x000000b000b07220 */ /* 0x040fe20000410000 */
[----:B------:R-:W-:Y:S01]  /*8bc0*/  MOV R3, 0x3f800000 ;  /* 0x3f80000000037802 */ /* 0x000fe20000000f00 */
[C---:B------:R-:W-:Y:S01]  /*8bd0*/  FMUL.FTZ R177, R0.reuse, R177 ;  /* 0x000000b100b17220 */ /* 0x040fe20000410000 */
[----:B------:R-:W-:Y:S01]  /*8be0*/  MOV R2, 0x3f800000 ;  /* 0x3f80000000027802 */ /* 0x000fe20000000f00 */
[----:B------:R-:W-:Y:S01]  /*8bf0*/  FMUL.FTZ R15, R0, R68 ;  /* 0x00000044000f7220 */ /* 0x000fe20000410000 */
[----:B------:R-:W-:Y:S01]  /*8c00*/  FSETP.NE.FTZ.AND P0, PT, R204, RZ, PT ;  /* 0x000000ffcc00720b */ /* 0x000fe20003f15000 */
[C---:B------:R-:W-:Y:S01]  /*8c10*/  FMUL.FTZ R12, R0.reuse, R69 ;  /* 0x00000045000c7220 */ /* 0x040fe20000410000 */
[----:B------:R-:W1:Y:S01]  /*8c20*/  @P4 MUFU.RCP R3, R165 ;  /* 0x000000a500034308 */ /* 0x000e620000001000 */
        /* <DEDUP_REMOVED lines=27> */
[----:B------:R-:W-:Y:S01]  /*8de0*/  MOV R0, 0x3f800000 ;  /* 0x3f80000000007802 */ /* 0x000fe20000000f00 */
[C---:B-1----:R-:W-:Y:S01]  /*8df0*/  FMUL.FTZ R174, R3.reuse, R174 ;  /* 0x000000ae03ae7220 */ /* 0x042fe20000410000 */
[C---:B------:R-:W-:Y:S01]  /*8e00*/  FMUL.FTZ R5, R3.reuse, R175 ;  /* 0x000000af03057220 */ /* 0x040fe20000410000 */
[C---:B------:R-:W-:Y:S01]  /*8e10*/  FMUL.FTZ R178, R3.reuse, R178 ;  /* 0x000000b203b27220 */ /* 0x040fe20000410000 */
[C---:B------:R-:W-:Y:S01]  /*8e20*/  FMUL.FTZ R7, R3.reuse, R179 ;  /* 0x000000b303077220 */ /* 0x040fe20000410000 */
        /* <DEDUP_REMOVED lines=61> */
[--C-:B------:R-:W-:Y:S01]  /*9200*/  SHF.R.S32.HI R2, RZ, 0x2, R4.reuse ;  /* 0x00000002ff027819 */ /* 0x100fe20000011404 */
[C---:B-1----:R-:W-:Y:S01]  /*9210*/  FMUL.FTZ R171, R0.reuse, R171 ;  /* 0x000000ab00ab7220 */ /* 0x042fe20000410000 */
[----:B------:R-:W-:Y:S01]  /*9220*/  SHF.R.S32.HI R3, RZ, 0x1f, R4 ;  /* 0x0000001fff037819 */ /* 0x000fe20000011404 */
[C---:B------:R-:W-:Y:S01]  /*9230*/  FMUL.FTZ R8, R0.reuse, R170 ;  /* 0x000000aa00087220 */ /* 0x040fe20000410000 */
[C---:B------:R-:W-:Y:S01]  /*9240*/  FMUL.FTZ R183, R0.reuse, R183 ;  /* 0x000000b700b77220 */ /* 0x040fe20000410000 */
[C---:B------:R-:W-:Y:S01]  /*9250*/  FMUL.FTZ R13, R0.reuse, R182 ;  /* 0x000000b6000d7220 */ /* 0x040fe20000410000 */
[----:B------:R-:W-:Y:S01]  /*9260*/  LEA.HI R3, R3, R2, RZ, 0x3 ;  /* 0x0000000203037211 */ /* 0x000fe200078f18ff */
[C---:B------:R-:W-:Y:S01]  /*9270*/  FMUL.FTZ R75, R0.reuse, R75 ;  /* 0x0000004b004b7220 */ /* 0x040fe20000410000 */
[C---:B------:R-:W-:Y:S01]  /*9280*/  FMUL.FTZ R18, R0.reuse, R74 ;  /* 0x0000004a00127220 */ /* 0x040fe20000410000 */
[C---:B------:R-:W-:Y:S01]  /*9290*/  FMUL.FTZ R79, R0.reuse, R79 ;  /* 0x0000004f004f7220 */ /* 0x040fe20000410000 */
[----:B------:R-:W-:Y:S01]  /*92a0*/  LOP3.LUT R3, R3, 0xfffffff8, RZ, 0xc0, !PT ;  /* 0xfffffff803037812 */ /* 0x000fe200078ec0ff */
[C---:B------:R-:W-:Y:S01]  /*92b0*/  FMUL.FTZ R24, R0.reuse, R78 ;  /* 0x0000004e00187220 */ /* 0x040fe20000410000 */
[C---:B------:R-:W-:Y:S01]  /*92c0*/  FMUL.FTZ R91, R0.reuse, R91 ;  /* 0x0000005b005b7220 */ /* 0x040fe20000410000 */
[----:B------:R-:W-:Y:S01]  /*92d0*/  FMUL.FTZ R25, R0, R90 ;  /* 0x0000005a00197220 */ /* 0x000fe20000410000 */
[----:B------:R-:W-:Y:S01]  /*92e0*/  IADD3 R3, R2, -R3, RZ ;  /* 0x8000000302037210 */ /* 0x000fe20007ffe0ff */
        /* <DEDUP_REMOVED lines=22> */
[----:B------:R-:W-:-:S02]  /*9450*/  SHF.R.S32.HI R33, RZ, 0x5, R33 ;  /* 0x00000005ff217819 */ /* 0x000fc40000011421 */
[----:B------:R-:W-:Y:S02]  /*9460*/  SHF.L.U32 R0, R3, 0x6, RZ ;  /* 0x0000000603007819 */ /* 0x000fe400000006ff */
[----:B------:R-:W-:Y:S02]  /*9470*/  LEA R2, R33, R60, 0x9 ;  /* 0x0000003c21027211 */ /* 0x000fe400078e48ff */
[----:B------:R-:W-:Y:S02]  /*9480*/  LOP3.LUT R0, R0, 0x1c0, RZ, 0xc0, !PT ;  /* 0x000001c000007812 */ /* 0x000fe400078ec0ff */
[----:B------:R-:W-:Y:S02]  /*9490*/  LOP3.LUT R60, R3, 0x1, RZ, 0xc0, !PT ;  /* 0x00000001033c7812 */ /* 0x000fe400078ec0ff */
[----:B------:R-:W-:Y:S02]  /*94a0*/  LEA.HI R0, R0, R0, RZ, 0x1d ;  /* 0x0000000000007211 */ /* 0x000fe400078fe8ff */
[----:B------:R-:W-:-:S02]  /*94b0*/  ISETP.NE.U32.AND P1, PT, R60, 0x1, PT ;  /* 0x000000013c00780c */ /* 0x000fc40003f25070 */
[----:B------:R-:W-:Y:S02]  /*94c0*/  LEA R0, R2, R0, 0x1 ;  /* 0x0000000002007211 */ /* 0x000fe400078e08ff */
[----:B------:R-:W-:Y:S02]  /*94d0*/  F2FP.BF16.F32.PACK_AB R6, R6, R172 ;  /* 0x000000ac0606723e */ /* 0x000fe400000010ff */
[----:B------:R-:W-:Y:S01]  /*94e0*/  LEA R0, R0, UR4, 0x1 ;  /* 0x0000000400007c11 */ /* 0x000fe2000f8e08ff */
[----:B------:R-:W-:Y:S01]  /*94f0*/  ULDC.U8 UR4, c[0x0][0x3d9] ;  /* 0x0000f64000047ab9 */ /* 0x000fe20000000000 */
[----:B------:R-:W-:Y:S02]  /*9500*/  F2FP.BF16.F32.PACK_AB R5, R5, R174 ;  /* 0x000000ae0505723e */ /* 0x000fe400000010ff */
[----:B------:R-:W-:Y:S01]  /*9510*/  IADD3 R2, R0, -0x10, RZ ;  /* 0xfffffff000027810 */ /* 0x000fe20007ffe0ff */
[----:B------:R1:W-:Y:S01]  /*9520*/  STS [R0], R6 ;  /* 0x0000000600007388 */ /* 0x0003e20000000800 */
[----:B------:R-:W-:-:S02]  /*9530*/  F2FP.BF16.F32.PACK_AB R4, R177, R176 ;  /* 0x000000b0b104723e */ /* 0x000fc400000010ff */
[----:B------:R-:W-:Y:S01]  /*9540*/  @P1 IADD3 R2, R0, 0x10, RZ ;  /* 0x0000001000021810 */ /* 0x000fe20007ffe0ff */
[----:B------:R-:W-:Y:S01]  /*9550*/  STS [R0+0x400], R5 ;  /* 0x0004000500007388 */ /* 0x000fe20000000800 */
[----:B------:R-:W-:Y:S02]  /*9560*/  R2P PR, R3, 0x6 ;  /* 0x0000000603007804 */ /* 0x000fe40000000000 */
[----:B------:R-:W-:Y:S01]  /*9570*/  MOV R3, 0x20 ;  /* 0x0000002000037802 */ /* 0x000fe20000000f00 */
[----:B------:R2:W-:Y:S01]  /*9580*/  STS [R2], R4 ;  /* 0x0000000402007388 */ /* 0x0005e20000000800 */
[----:B------:R-:W-:Y:S02]  /*9590*/  F2FP.BF16.F32.PACK_AB R7, R7, R178 ;  /* 0x000000b20707723e */ /* 0x000fe400000010ff */
        /* <DEDUP_REMOVED lines=8> */
[----:B------:R-:W-:Y:S01]  /*9620*/  STS [R0+0x2400], R8 ;  /* 0x0024000800007388 */ /* 0x000fe20000000800 */
[----:B------:R-:W-:Y:S02]  /*9630*/  F2FP.BF16.F32.PACK_AB R15, R81, R80 ;  /* 0x00000050510f723e */ /* 0x000fe400000010ff */
[----:B-1----:R-:W-:Y:S01]  /*9640*/  MOV R6, 0x40 ;  /* 0x0000004000067802 */ /* 0x002fe20000000f00 */
[----:B------:R1:W-:Y:S01]  /*9650*/  STS [R2+0x2000], R10 ;  /* 0x0020000a02007388 */ /* 0x0003e20000000800 */
[----:B------:R-:W-:-:S02]  /*9660*/  F2FP.BF16.F32.PACK_AB R14, R14, R82 ;  /* 0x000000520e0e723e */ /* 0x000fc400000010ff */
[----:B------:R-:W-:Y:S01]  /*9670*/  SEL R6, R6, 0xffffffc0, !P2 ;  /* 0xffffffc006067807 */ /* 0x000fe20005000000 */
[----:B------:R-:W-:Y:S01]  /*9680*/  STS [R2+0x2400], R13 ;  /* 0x0024000d02007388 */ /* 0x000fe20000000800 */
[----:B------:R-:W-:Y:S02]  /*9690*/  F2FP.BF16.F32.PACK_AB R16, R16, R72 ;  /* 0x000000481010723e */ /* 0x000fe400000010ff */
[----:B--2---:R-:W-:Y:S02]  /*96a0*/  SEL R4, R3, 0xffffffe0, !P1 ;  /* 0xffffffe003047807 */ /* 0x004fe40004800000 */
[----:B------:R-:W-:Y:S02]  /*96b0*/  ISETP.NE.AND P1, PT, RZ, UR4, PT ;  /* 0x00000004ff007c0c */ /* 0x000fe4000bf25270 */
[----:B------:R-:W-:Y:S02]  /*96c0*/  IADD3 R3, R0, R4, RZ ;  /* 0x0000000400037210 */ /* 0x000fe40007ffe0ff */
[----:B---3--:R-:W-:-:S02]  /*96d0*/  IADD3 R7, R4, R2, RZ ;  /* 0x0000000204077210 */ /* 0x008fc40007ffe0ff */
[----:B------:R-:W-:Y:S01]  /*96e0*/  F2FP.BF16.F32.PACK_AB R18, R75, R18 ;  /* 0x000000124b12723e */ /* 0x000fe200000010ff */
[----:B------:R2:W-:Y:S01]  /*96f0*/  STS [R3], R12 ;  /* 0x0000000c03007388 */ /* 0x0005e20000000800 */
[----:B------:R-:W-:Y:S01]  /*9700*/  F2FP.BF16.F32.PACK_AB R17, R17, R76 ;  /* 0x0000004c1111723e */ /* 0x000fe200000010ff */
[----:B----4-:R-:W3:Y:S01]  /*9710*/  @P4 MUFU.LG2 R9, R165 ;  /* 0x000000a500094308 */ /* 0x010ee20000000c00 */
[----:B------:R-:W-:Y:S01]  /*9720*/  F2FP.BF16.F32.PACK_AB R24, R79, R24 ;  /* 0x000000184f18723e */ /* 0x000fe200000010ff */
[----:B------:R4:W-:Y:S01]  /*9730*/  STS [R3+0x400], R11 ;  /* 0x0004000b03007388 */ /* 0x0009e20000000800 */
[----:B------:R-:W-:Y:S02]  /*9740*/  F2FP.BF16.F32.PACK_AB R23, R23, R84 ;  /* 0x000000541717723e */ /* 0x000fe400000010ff */
[----:B------:R-:W-:Y:S01]  /*9750*/  F2FP.BF16.F32.PACK_AB R22, R22, R86 ;  /* 0x000000561616723e */ /* 0x000fe200000010ff */
[----:B------:R-:W-:Y:S01]  /*9760*/  STS [R7], R15 ;  /* 0x0000000f07007388 */ /* 0x000fe20000000800 */
[----:B------:R-:W-:Y:S01]  /*9770*/  IADD3 R5, R0, R6, RZ ;  /* 0x0000000600057210 */ /* 0x000fe20007ffe0ff */
[----:B-1----:R-:W1:Y:S01]  /*9780*/  @P5 MUFU.LG2 R10, R161 ;  /* 0x000000a1000a5308 */ /* 0x002e620000000c00 */
[----:B------:R-:W-:Y:S01]  /*9790*/  F2FP.BF16.F32.PACK_AB R20, R20, R96 ;  /* 0x000000601414723e */ /* 0x000fe200000010ff */
[----:B------:R3:W-:Y:S01]  /*97a0*/  STS [R7+0x400], R14 ;  /* 0x0004000e07007388 */ /* 0x0007e20000000800 */
[----:B------:R-:W-:-:S02]  /*97b0*/  F2FP.BF16.F32.PACK_AB R19, R19, R98 ;  /* 0x000000621313723e */ /* 0x000fc400000010ff */
[----:B------:R-:W-:Y:S01]  /*97c0*/  IADD3 R8, R6, R2, RZ ;  /* 0x0000000206087210 */ /* 0x000fe20007ffe0ff */
[----:B------:R1:W-:Y:S01]  /*97d0*/  STS [R3+0x2000], R16 ;  /* 0x0020001003007388 */ /* 0x0003e20000000800 */
[----:B------:R-:W-:Y:S02]  /*97e0*/  F2FP.BF16.F32.PACK_AB R21, R21, R88 ;  /* 0x000000581515723e */ /* 0x000fe400000010ff */
[----:B------:R-:W-:Y:S01]  /*97f0*/  F2FP.BF16.F32.PACK_AB R25, R91, R25 ;  /* 0x000000195b19723e */ /* 0x000fe200000010ff */
[----:B------:R-:W-:Y:S01]  /*9800*/  STS [R3+0x2400], R18 ;  /* 0x0024001203007388 */ /* 0x000fe20000000800 */
[----:B------:R-:W-:Y:S02]  /*9810*/  F2FP.BF16.F32.PACK_AB R32, R32, R92 ;  /* 0x0000005c2020723e */ /* 0x000fe400000010ff */
[----:B------:R-:W-:Y:S01]  /*9820*/  F2FP.BF16.F32.PACK_AB R31, R95, R31 ;  /* 0x0000001f5f1f723e */ /* 0x000fe200000010ff */
[----:B------:R1:W-:Y:S01]  /*9830*/  STS [R7+0x2000], R17 ;  /* 0x0020001107007388 */ /* 0x0003e20000000800 */
[----:B--2---:R-:W2:Y:S01]  /*9840*/  @P1 LDC.64 R12, c[0x0][0x2c0] ;  /* 0x0000b000ff0c1b82 */ /* 0x004ea20000000a00 */
[----:B------:R-:W-:-:S02]  /*9850*/  F2FP.BF16.F32.PACK_AB R30, R30, R100 ;  /* 0x000000641e1e723e */ /* 0x000fc400000010ff */
[----:B------:R-:W-:Y:S01]  /*9860*/  F2FP.BF16.F32.PACK_AB R29, R29, R102 ;  /* 0x000000661d1d723e */ /* 0x000fe200000010ff */
[----:B------:R-:W-:Y:S01]  /*9870*/  STS [R7+0x2400], R24 ;  /* 0x0024001807007388 */ /* 0x000fe20000000800 */
[----:B------:R-:W-:Y:S02]  /*9880*/  IADD3 R4, R3, R6, RZ ;  /* 0x0000000603047210 */ /* 0x000fe40007ffe0ff */
[----:B------:R-:W-:Y:S01]  /*9890*/  F2FP.BF16.F32.PACK_AB R27, R27, R112 ;  /* 0x000000701b1b723e */ /* 0x000fe200000010ff */
[----:B------:R-:W-:Y:S01]  /*98a0*/  STS [R5], R23 ;  /* 0x0000001705007388 */ /* 0x000fe20000000800 */
[----:B------:R-:W-:Y:S01]  /*98b0*/  F2FP.BF16.F32.PACK_AB R26, R26, R114 ;  /* 0x000000721a1a723e */ /* 0x000fe200000010ff */
[----:B----4-:R-:W4:Y:S01]  /*98c0*/  @P4 LDC R11, c[0x0][0x2e8] ;  /* 0x0000ba00ff0b4b82 */ /* 0x010f220000000800 */
[----:B------:R-:W-:Y:S01]  /*98d0*/  IADD3 R6, R7, R6, RZ ;  /* 0x0000000607067210 */ /* 0x000fe20007ffe0ff */
[----:B------:R-:W-:Y:S01]  /*98e0*/  STS [R5+0x400], R22 ;  /* 0x0004001605007388 */ /* 0x000fe20000000800 */
[----:B------:R-:W-:Y:S01]  /*98f0*/  F2FP.BF16.F32.PACK_AB R28, R28, R104 ;  /* 0x000000681c1c723e */ /* 0x000fe200000010ff */
[----:B---3--:R-:W3:Y:S01]  /*9900*/  @P3 MUFU.LG2 R14, R166 ;  /* 0x000000a6000e3308 */ /* 0x008ee20000000c00 */
[----:B------:R-:W-:Y:S01]  /*9910*/  F2FP.BF16.F32.PACK_AB R52, R107, R52 ;  /* 0x000000346b34723e */ /* 0x000fe200000010ff */
[----:B------:R-:W-:Y:S01]  /*9920*/  STS [R8], R20 ;  /* 0x0000001408007388 */ /* 0x000fe20000000800 */
[----:B------:R-:W-:Y:S01]  /*9930*/  F2FP.BF16.F32.PACK_AB R51, R51, R108 ;  /* 0x0000006c3333723e */ /* 0x000fe200000010ff */
[----:B-1----:R-:W1:Y:S01]  /*9940*/  @P3 LDC R16, c[0x0][0x2e8] ;  /* 0x0000ba00ff103b82 */ /* 0x002e620000000800 */
[----:B------:R-:W-:Y:S01]  /*9950*/  F2FP.BF16.F32.PACK_AB R50, R111, R50 ;  /* 0x000000326f32723e */ /* 0x000fe200000010ff */
[----:B------:R-:W-:Y:S01]  /*9960*/  STS [R8+0x400], R19 ;  /* 0x0004001308007388 */ /* 0x000fe20000000800 */
[----:B------:R-:W-:-:S02]  /*9970*/  F2FP.BF16.F32.PACK_AB R49, R49, R116 ;  /* 0x000000743131723e */ /* 0x000fc400000010ff */
[----:B------:R-:W-:Y:S01]  /*9980*/  F2FP.BF16.F32.PACK_AB R48, R48, R118 ;  /* 0x000000763030723e */ /* 0x000fe200000010ff */
[----:B------:R-:W-:Y:S01]  /*9990*/  STS [R5+0x2000], R21 ;  /* 0x0020001505007388 */ /* 0x000fe20000000800 */
[----:B------:R-:W-:Y:S01]  /*99a0*/  F2FP.BF16.F32.PACK_AB R45, R45, R128 ;  /* 0x000000802d2d723e */ /* 0x000fe200000010ff */
[----:B------:R-:W1:Y:S01]  /*99b0*/  @P0 LDC R17, c[0x0][0x2e8] ;  /* 0x0000ba00ff110b82 */ /* 0x000e620000000800 */
[----:B------:R-:W-:Y:S01]  /*99c0*/  F2FP.BF16.F32.PACK_AB R44, R44, R130 ;  /* 0x000000822c2c723e */ /* 0x000fe200000010ff */
[----:B------:R3:W-:Y:S01]  /*99d0*/  STS [R5+0x2400], R25 ;  /* 0x0024001905007388 */ /* 0x0007e20000000800 */
        /* <DEDUP_REMOVED lines=8> */
[----:B------:R-:W-:Y:S01]  /*9a60*/  STS [R4], R30 ;  /* 0x0000001e04007388 */ /* 0x000fe20000000800 */
[----:B------:R-:W-:Y:S02]  /*9a70*/  ISETP.NE.AND P2, PT, RZ, UR5, PT ;  /* 0x00000005ff007c0c */ /* 0x000fe4000bf45270 */
        /* <DEDUP_REMOVED lines=9> */
[----:B------:R-:W-:Y:S01]  /*9b10*/  ISETP.NE.OR P6, PT, RZ, UR4, !P2 ;  /* 0x00000004ff007c0c */ /* 0x000fe2000d7c5670 */
        /* <DEDUP_REMOVED lines=10> */
[----:B------:R-:W-:Y:S01]  /*9bc0*/  F2FP.BF16.F32.PACK_AB R53, R53, R188 ;  /* 0x000000bc3535723e */ /* 0x000fe200000010ff */
[----:B------:R-:W4:Y:S01]  /*9bd0*/  @!P6 LDC R15, c[0x0][0x2c4] ;  /* 0x0000b100ff0feb82 */ /* 0x000f220000000800 */
        /* <DEDUP_REMOVED lines=11> */
[----:B---3--:R-:W-:-:S02]  /*9c90*/  MOV R25, 0x7f800000 ;  /* 0x7f80000000197802 */ /* 0x008fc40000000f00 */
[----:B------:R-:W-:Y:S01]  /*9ca0*/  F2FP.BF16.F32.PACK_AB R67, R67, R200 ;  /* 0x000000c84343723e */ /* 0x000fe200000010ff */
[----:B------:R-:W-:Y:S01]  /*9cb0*/  STS [R0+0x6000], R47 ;  /* 0x0060002f00007388 */ /* 0x000fe20000000800 */
[----:B------:R-:W-:Y:S02]  /*9cc0*/  F2FP.BF16.F32.PACK_AB R66, R203, R66 ;  /* 0x00000042cb42723e */ /* 0x000fe400000010ff */
[----:B------:R-:W-:Y:S01]  /*9cd0*/  MOV R24, 0x7f800000 ;  /* 0x7f80000000187802 */ /* 0x000fe20000000f00 */
[----:B------:R3:W-:Y:S01]  /*9ce0*/  STS [R0+0x6400], R46 ;  /* 0x0064002e00007388 */ /* 0x0007e20000000800 */
[----:B------:R-:W-:Y:S02]  /*9cf0*/  MOV R22, 0x7f800000 ;  /* 0x7f80000000167802 */ /* 0x000fe40000000f00 */
[----:B------:R-:W-:Y:S01]  /*9d00*/  MOV R23, 0x7f800000 ;  /* 0x7f80000000177802 */ /* 0x000fe20000000f00 */
[----:B------:R-:W-:Y:S04]  /*9d10*/  STS [R2+0x6000], R43 ;  /* 0x0060002b02007388 */ /* 0x000fe80000000800 */
[----:B------:R2:W-:Y:S04]  /*9d20*/  STS [R2+0x6400], R42 ;  /* 0x0064002a02007388 */ /* 0x0005e80000000800 */
[----:B------:R-:W-:Y:S04]  /*9d30*/  STS [R3+0x4000], R41 ;  /* 0x0040002903007388 */ /* 0x000fe80000000800 */
[----:B------:R-:W-:Y:S04]  /*9d40*/  STS [R3+0x4400], R40 ;  /* 0x0044002803007388 */ /* 0x000fe80000000800 */
[----:B------:R-:W-:Y:S04]  /*9d50*/  STS [R7+0x4000], R37 ;  /* 0x0040002507007388 */ /* 0x000fe80000000800 */
[----:B------:R-:W-:Y:S01]  /*9d60*/  STS [R7+0x4400], R36 ;  /* 0x0044002407007388 */ /* 0x000fe20000000800 */
[----:B---3--:R-:W3:Y:S03]  /*9d70*/  @!P1 LDC R0, c[0x0][0x270] ;  /* 0x00009c00ff009b82 */ /* 0x008ee60000000800 */
[----:B------:R-:W-:Y:S04]  /*9d80*/  STS [R3+0x6000], R39 ;  /* 0x0060002703007388 */ /* 0x000fe80000000800 */
[----:B------:R-:W-:Y:S01]  /*9d90*/  STS [R3+0x6400], R38 ;  /* 0x0064002603007388 */ /* 0x000fe20000000800 */
[----:B--2---:R-:W2:Y:S03]  /*9da0*/  @!P1 LDC R2, c[0x0][0x2e4] ;  /* 0x0000b900ff029b82 */ /* 0x004ea60000000800 */
[----:B------:R-:W-:Y:S04]  /*9db0*/  STS [R7+0x6000], R35 ;  /* 0x0060002307007388 */ /* 0x000fe80000000800 */
[----:B------:R1:W-:Y:S01]  /*9dc0*/  STS [R7+0x6400], R34 ;  /* 0x0064002207007388 */ /* 0x0003e20000000800 */
[----:B------:R-:W4:Y:S03]  /*9dd0*/  S2R R26, SR_CTAID.Y ;  /* 0x00000000001a7919 */ /* 0x000f260000002600 */
[----:B------:R-:W-:Y:S04]  /*9de0*/  STS [R5+0x4000], R59 ;  /* 0x0040003b05007388 */ /* 0x000fe80000000800 */
[----:B------:R-:W-:Y:S04]  /*9df0*/  STS [R5+0x4400], R58 ;  /* 0x0044003a05007388 */ /* 0x000fe80000000800 */
[----:B------:R-:W-:Y:S04]  /*9e00*/  STS [R8+0x4000], R55 ;  /* 0x0040003708007388 */ /* 0x000fe80000000800 */
[----:B------:R-:W-:Y:S01]  /*9e10*/  STS [R8+0x4400], R54 ;  /* 0x0044003608007388 */ /* 0x000fe20000000800 */
[----:B------:R-:W3:Y:S01]  /*9e20*/  S2R R29, SR_CTAID.X ;  /* 0x00000000001d7919 */ /* 0x000ee20000002500 */
[----:B-1----:R-:W-:-:S02]  /*9e30*/  @P1 IMAD R7, R13, R12, RZ ;  /* 0x0000000c0d071224 */ /* 0x002fc400078e02ff */
[----:B------:R-:W2:Y:S01]  /*9e40*/  @!P1 LDC R13, c[0x0][0x2c4] ;  /* 0x0000b100ff0d9b82 */ /* 0x000ea20000000800 */
[----:B------:R-:W-:Y:S04]  /*9e50*/  STS [R5+0x6000], R57 ;  /* 0x0060003905007388 */ /* 0x000fe80000000800 */
[----:B------:R1:W-:Y:S03]  /*9e60*/  STS [R5+0x6400], R56 ;  /* 0x0064003805007388 */ /* 0x0003e60000000800 */
[----:B------:R-:W3:Y:S01]  /*9e70*/  @P5 LDC R12, c[0x0][0x2e8] ;  /* 0x0000ba00ff0c5b82 */ /* 0x000ee20000000800 */
[----:B------:R-:W-:Y:S01]  /*9e80*/  STS [R8+0x6000], R53 ;  /* 0x0060003508007388 */ /* 0x000fe20000000800 */
[----:B----4-:R-:W-:-:S03]  /*9e90*/  SHF.R.S32.HI R27, RZ, 0x1f, R26 ;  /* 0x0000001fff1b7819 */ /* 0x010fc6000001141a */
[----:B------:R4:W-:Y:S01]  /*9ea0*/  STS [R8+0x6400], R61 ;  /* 0x0064003d08007388 */ /* 0x0009e20000000800 */
[----:B------:R-:W4:Y:S03]  /*9eb0*/  S2R R28, SR_CTAID.Z ;  /* 0x00000000001c7919 */ /* 0x000f260000002700 */
[----:B------:R-:W-:Y:S01]  /*9ec0*/  STS [R4+0x4000], R60 ;  /* 0x0040003c04007388 */ /* 0x000fe20000000800 */
[----:B--2---:R-:W-:-:S03]  /*9ed0*/  @!P1 SEL R7, R13, R2, !P2 ;  /* 0x000000020d079207 */ /* 0x004fc60005000000 */
[----:B------:R-:W-:Y:S01]  /*9ee0*/  STS [R4+0x4400], R63 ;  /* 0x0044003f04007388 */ /* 0x000fe20000000800 */
[----:B------:R-:W-:-:S03]  /*9ef0*/  CS2R R2, SRZ ;  /* 0x0000000000027805 */ /* 0x000fc6000001ff00 */
[----:B------:R-:W-:Y:S01]  /*9f00*/  STS [R6+0x4000], R62 ;  /* 0x0040003e06007388 */ /* 0x000fe20000000800 */
[----:B-1----:R-:W-:Y:S01]  /*9f10*/  @P1 MOV R5, 0x1 ;  /* 0x0000000100051802 */ /* 0x002fe20000000f00 */
[----:B---3--:R-:W-:Y:S02]  /*9f20*/  @!P1 IMAD R5, R7, R0, RZ ;  /* 0x0000000007059224 */ /* 0x008fe400078e02ff */
[----:B------:R-:W-:Y:S01]  /*9f30*/  STS [R6+0x4400], R64 ;  /* 0x0044004006007388 */ /* 0x000fe20000000800 */
[C---:B------:R-:W-:Y:S02]  /*9f40*/  @!P6 IMAD R0, R26.reuse, R15, RZ ;  /* 0x0000000f1a00e224 */ /* 0x040fe400078e02ff */
[----:B------:R-:W1:Y:S01]  /*9f50*/  @P0 MUFU.LG2 R15, R204 ;  /* 0x000000cc000f0308 */ /* 0x000e620000000c00 */
[----:B------:R-:W-:Y:S01]  /*9f60*/  STS [R4+0x6000], R65 ;  /* 0x0060004104007388 */ /* 0x000fe20000000800 */
[----:B----4-:R-:W2:Y:S01]  /*9f70*/  @P1 LDC R8, c[0x0][0x2c0] ;  /* 0x0000b000ff081b82 */ /* 0x010ea20000000800 */
[----:B------:R-:W-:Y:S01]  /*9f80*/  IMAD R5, R26, R5, RZ ;  /* 0x000000051a057224 */ /* 0x000fe200078e02ff */
[----:B------:R-:W-:Y:S01]  /*9f90*/  @!P6 SHF.R.S32.HI R3, RZ, 0x1f, R0 ;  /* 0x0000001fff03e819 */ /* 0x000fe20000011400 */
[----:B------:R3:W-:Y:S01]  /*9fa0*/  STS [R4+0x6400], R68 ;  /* 0x0064004404007388 */ /* 0x0007e20000000800 */
[----:B------:R-:W-:-:S03]  /*9fb0*/  @!P6 MOV R2, R0 ;  /* 0x000000000002e202 */ /* 0x000fc60000000f00 */
[----:B------:R-:W-:Y:S04]  /*9fc0*/  STS [R6+0x6000], R67 ;  /* 0x0060004306007388 */ /* 0x000fe80000000800 */
[----:B------:R4:W-:Y:S01]  /*9fd0*/  STS [R6+0x6400], R66 ;  /* 0x0064004206007388 */ /* 0x0009e20000000800 */
[----:B------:R-:W-:Y:S01]  /*9fe0*/  @!P1 MOV R8, 0x1 ;  /* 0x0000000100089802 */ /* 0x000fe20000000f00 */
[----:B---3--:R-:W-:Y:S01]  /*9ff0*/  @P4 FMUL.FTZ R4, R9, 0.69314718246459960938 ;  /* 0x3f31721809044820 */ /* 0x008fe20000410000 */
[----:B------:R-:W-:-:S03]  /*a000*/  SEL R9, R5, RZ, P6 ;  /* 0x000000ff05097207 */ /* 0x000fc60003000000 */
[----:B--2---:R-:W-:Y:S02]  /*a010*/  IMAD R5, R29, R8, RZ ;  /* 0x000000081d057224 */ /* 0x004fe400078e02ff */
[----:B-----5:R-:W-:Y:S01]  /*a020*/  @P4 FFMA.FTZ R25, R163, R11, R4 ;  /* 0x0000000ba3194223 */ /* 0x020fe20000010004 */
[----:B------:R-:W-:Y:S01]  /*a030*/  BAR.SYNC.DEFER_BLOCKING 0x0 ;  /* 0x0000000000007b1d */ /* 0x000fe20000010000 */
[----:B------:R-:W-:Y:S01]  /*a040*/  LOP3.LUT P4, RZ, R167, 0x3, RZ, 0xc0, !PT ;  /* 0x00000003a7ff7812 */ /* 0x000fe2000788c0ff */
[----:B------:R-:W-:Y:S02]  /*a050*/  IMAD R4, R28, R7, R9 ;  /* 0x000000071c047224 */ /* 0x000fe400078e0209 */
[----:B----4-:R-:W-:Y:S01]  /*a060*/  @P5 FMUL.FTZ R6, R10, 0.69314718246459960938 ;  /* 0x3f3172180a065820 */ /* 0x010fe20000410000 */
[----:B------:R-:W-:Y:S01]  /*a070*/  SHF.L.U32 R0, R5, 0x7, RZ ;  /* 0x0000000705007819 */ /* 0x000fe200000006ff */
[----:B------:R-:W-:Y:S01]  /*a080*/  @P3 FMUL.FTZ R7, R14, 0.69314718246459960938 ;  /* 0x3f3172180e073820 */ /* 0x000fe20000410000 */
[----:B------:R-:W-:Y:S01]  /*a090*/  SHF.L.U32 R14, R205, 0x3, RZ ;  /* 0x00000003cd0e7819 */ /* 0x000fe200000006ff */
[----:B------:R-:W-:Y:S01]  /*a0a0*/  @P5 FFMA.FTZ R24, R164, R12, R6 ;  /* 0x0000000ca4185223 */ /* 0x000fe20000010006 */
[----:B------:R-:W-:Y:S01]  /*a0b0*/  IADD3 R11, P2, P1, R0, R2, R4 ;  /* 0x00000002000b7210 */ /* 0x000fe2000795e004 */
[----:B-1----:R-:W-:Y:S01]  /*a0c0*/  @P0 FMUL.FTZ R6, R15, 0.69314718246459960938 ;  /* 0x3f3172180f060820 */ /* 0x002fe20000410000 */
[----:B------:R-:W-:Y:S01]  /*a0d0*/  SHF.R.S32.HI R5, RZ, 0x1f, R0 ;  /* 0x0000001fff057819 */ /* 0x000fe20000011400 */
[----:B------:R-:W-:Y:S01]  /*a0e0*/  @P3 FFMA.FTZ R22, R162, R16, R7 ;  /* 0x00000010a2163223 */ /* 0x000fe20000010007 */
[----:B------:R-:W-:Y:S01]  /*a0f0*/  SHF.R.S32.HI R4, RZ, 0x1f, R4 ;  /* 0x0000001fff047819 */ /* 0x000fe20000011404 */
[----:B------:R-:W-:Y:S01]  /*a100*/  @P0 FFMA.FTZ R23, R160, R17, R6 ;  /* 0x00000011a0170223 */ /* 0x000fe20000010006 */
[----:B------:R-:W-:-:S02]  /*a110*/  SHF.R.S32.HI R15, RZ, 0x1f, R14 ;  /* 0x0000001fff0f7819 */ /* 0x000fc4000001140e */
[----:B------:R-:W-:Y:S01]  /*a120*/  IADD3.X R9, R5, R3, R4, P2, P1 ;  /* 0x0000000305097210 */ /* 0x000fe200017e2404 */
[----:B------:R-:W-:Y:S06]  /*a130*/  @P4 BRA `(.L_x_124) ;  /* 0x0000000000b04947 */ /* 0x000fec0003800000 */
[----:B------:R-:W-:Y:S02]  /*a140*/  SHF.R.S32.HI R0, RZ, 0x1f, R33 ;  /* 0x0000001fff007819 */ /* 0x000fe40000011421 */
[----:B------:R-:W-:Y:S02]  /*a150*/  SHF.R.S32.HI R3, RZ, 0x1f, R167 ;  /* 0x0000001fff037819 */ /* 0x000fe400000114a7 */
[----:B------:R-:W-:Y:S02]  /*a160*/  LEA.HI R2, R0, R33, RZ, 0x2 ;  /* 0x0000002100027211 */ /* 0x000fe400078f10ff */
[----:B------:R-:W-:Y:S02]  /*a170*/  LEA.HI R0, R3, R167, RZ, 0x2 ;  /* 0x000000a703007211 */ /* 0x000fe400078f10ff */
[----:B------:R-:W-:Y:S02]  /*a180*/  LOP3.LUT R2, R2, 0xffffffc, RZ, 0xc0, !PT ;  /* 0x0ffffffc02027812 */ /* 0x000fe400078ec0ff */
[----:B------:R-:W-:-:S03]  /*a190*/  SHF.R.S32.HI R0, RZ, 0x2, R0 ;  /* 0x00000002ff007819 */ /* 0x000fc60000011400 */
[----:B------:R-:W-:-:S04]  /*a1a0*/  IMAD.IADD R2, R33, 0x1, -R2 ;  /* 0x0000000121027824 */ /* 0x000fc800078e0a02 */
[----:B------:R-:W-:Y:S02]  /*a1b0*/  IMAD R0, R2, 0x10, R0 ;  /* 0x0000001002007824 */ /* 0x000fe400078e0200 */
[----:B------:R-:W-:Y:S02]  /*a1c0*/  IMAD R2, R29, -0x80, R13 ;  /* 0xffffff801d027824 */ /* 0x000fe400078e020d */
[C---:B------:R-:W-:Y:S02]  /*a1d0*/  VIADD R3, R0.reuse, 0x8 ;  /* 0x0000000800037836 */ /* 0x040fe40000000000 */
[C---:B------:R-:W-:Y:S01]  /*a1e0*/  VIADD R4, R0.reuse, 0x40 ;  /* 0x0000004000047836 */ /* 0x040fe20000000000 */
[CC--:B------:R-:W-:Y:S01]  /*a1f0*/  ISETP.GE.AND P6, PT, R0.reuse, R2.reuse, PT ;  /* 0x000000020000720c */ /* 0x0c0fe20003fc6270 */
[----:B------:R-:W-:Y:S01]  /*a200*/  VIADD R5, R0, 0x48 ;  /* 0x0000004800057836 */ /* 0x000fe20000000000 */
[-C--:B------:R-:W-:Y:S02]  /*a210*/  ISETP.GE.AND P5, PT, R3, R2.reuse, PT ;  /* 0x000000020300720c */ /* 0x080fe40003fa6270 */
[----:B------:R-:W-:-:S02]  /*a220*/  ISETP.GE.AND P4, PT, R4, R2, PT ;  /* 0x000000020400720c */ /* 0x000fc40003f86270 */
[----:B------:R-:W-:-:S07]  /*a230*/  ISETP.GE.AND P3, PT, R5, R2, PT ;  /* 0x000000020500720c */ /* 0x000fce0003f66270 */
[----:B------:R-:W1:Y:S01]  /*a240*/  @!P6 LDC.64 R12, c[0x0][0x2b0] ;  /* 0x0000ac00ff0ceb82 */ /* 0x000e620000000a00 */
[-C--:B------:R-:W-:Y:S02]  /*a250*/  @!P6 IMAD R2, R0, R8.reuse, RZ ;  /* 0x000000080002e224 */ /* 0x080fe400078e02ff */
[-C--:B------:R-:W-:Y:S02]  /*a260*/  @!P5 IMAD R0, R3, R8.reuse, RZ ;  /* 0x000000080300d224 */ /* 0x080fe400078e02ff */
[-C--:B------:R-:W-:Y:S01]  /*a270*/  @!P4 IMAD R3, R4, R8.reuse, RZ ;  /* 0x000000080403c224 */ /* 0x080fe200078e02ff */
[-C--:B------:R-:W-:Y:S01]  /*a280*/  @!P6 IADD3 R7, P0, R2, R11.reuse, RZ ;  /* 0x0000000b0207e210 */ /* 0x080fe20007f1e0ff */
[----:B------:R-:W-:Y:S01]  /*a290*/  @!P3 IMAD R5, R5, R8, RZ ;  /* 0x000000080505b224 */ /* 0x000fe200078e02ff */
[----:B------:R-:W2:Y:S01]  /*a2a0*/  @!P5 LDC.64 R16, c[0x0][0x2b0] ;  /* 0x0000ac00ff10db82 */ /* 0x000ea20000000a00 */
[-C--:B------:R-:W-:Y:S02]  /*a2b0*/  @!P5 IADD3 R4, P2, R0, R11.reuse, RZ ;  /* 0x0000000b0004d210 */ /* 0x080fe40007f5e0ff */
[----:B------:R-:W-:-:S02]  /*a2c0*/  @!P4 IADD3 R10, P1, R3, R11, RZ ;  /* 0x0000000b030ac210 */ /* 0x000fc40007f3e0ff */
[-C--:B------:R-:W-:Y:S02]  /*a2d0*/  @!P6 LEA.HI.X.SX32 R2, R2, R9.reuse, 0x1, P0 ;  /* 0x000000090202e211 */ /* 0x080fe400000f0eff */
[----:B------:R-:W-:Y:S01]  /*a2e0*/  @!P5 LEA.HI.X.SX32 R0, R0, R9, 0x1, P2 ;  /* 0x000000090000d211 */ /* 0x000fe200010f0eff */
[----:B------:R-:W3:Y:S01]  /*a2f0*/  @!P4 LDC.64 R18, c[0x0][0x2b0] ;  /* 0x0000ac00ff12cb82 */ /* 0x000ee20000000a00 */
[----:B------:R-:W-:-:S07]  /*a300*/  @!P3 IADD3 R11, P0, R5, R11, RZ ;  /* 0x0000000b050bb210 */ /* 0x000fce0007f1e0ff */
[----:B------:R-:W4:Y:S01]  /*a310*/  @!P3 LDC.64 R20, c[0x0][0x2b0] ;  /* 0x0000ac00ff14bb82 */ /* 0x000f220000000a00 */
[----:B-1----:R-:W-:Y:S02]  /*a320*/  @!P6 LEA R8, P2, R7, R12, 0x2 ;  /* 0x0000000c0708e211 */ /* 0x002fe400078410ff */
[-C--:B------:R-:W-:Y:S02]  /*a330*/  @!P4 LEA.HI.X.SX32 R12, R3, R9.reuse, 0x1, P1 ;  /* 0x00000009030cc211 */ /* 0x080fe400008f0eff */
[----:B------:R-:W-:Y:S02]  /*a340*/  @!P3 LEA.HI.X.SX32 R3, R5, R9, 0x1, P0 ;  /* 0x000000090503b211 */ /* 0x000fe400000f0eff */
[----:B------:R-:W-:Y:S02]  /*a350*/  @!P6 LEA.HI.X R9, R7, R13, R2, 0x2, P2 ;  /* 0x0000000d0709e211 */ /* 0x000fe400010f1402 */
[----:B--2---:R-:W-:-:S03]  /*a360*/  @!P5 LEA R6, P1, R4, R16, 0x2 ;  /* 0x000000100406d211 */ /* 0x004fc600078210ff */
[----:B------:R1:W-:Y:S01]  /*a370*/  @!P6 STG.E desc[UR16][R8.64], R24 ;  /* 0x000000180800e986 */ /* 0x0003e2000c101910 */
[----:B------:R-:W-:Y:S02]  /*a380*/  @!P5 LEA.HI.X R7, R4, R17, R0, 0x2, P1 ;  /* 0x000000110407d211 */ /* 0x000fe400008f1400 */
[----:B---3--:R-:W-:-:S03]  /*a390*/  @!P4 LEA R4, P1, R10, R18, 0x2 ;  /* 0x000000120a04c211 */ /* 0x008fc600078210ff */
[----:B------:R1:W-:Y:S01]  /*a3a0*/  @!P5 STG.E desc[UR16][R6.64], R25 ;  /* 0x000000190600d986 */ /* 0x0003e2000c101910 */
[----:B------:R-:W-:Y:S02]  /*a3b0*/  @!P4 LEA.HI.X R5, R10, R19, R12, 0x2, P1 ;  /* 0x000000130a05c211 */ /* 0x000fe400008f140c */
[----:B----4-:R-:W-:-:S03]  /*a3c0*/  @!P3 LEA R2, P0, R11, R20, 0x2 ;  /* 0x000000140b02b211 */ /* 0x010fc600078010ff */
[----:B------:R1:W-:Y:S01]  /*a3d0*/  @!P4 STG.E desc[UR16][R4.64], R22 ;  /* 0x000000160400c986 */ /* 0x0003e2000c101910 */
[----:B------:R-:W-:-:S05]  /*a3e0*/  @!P3 LEA.HI.X R3, R11, R21, R3, 0x2, P0 ;  /* 0x000000150b03b211 */ /* 0x000fca00000f1403 */
[----:B------:R1:W-:Y:S04]  /*a3f0*/  @!P3 STG.E desc[UR16][R2.64], R23 ;  /* 0x000000170200b986 */ /* 0x0003e8000c101910 */
.L_x_124:
[----:B------:R-:W-:Y:S05]  /*a400*/  BSYNC B0 ;  /* 0x0000000000007941 */ /* 0x000fea0003800000 */
.L_x_123:
[----:B------:R-:W-:Y:S01]  /*a410*/  ULDC.64 UR4, c[0x0][0x290] ;  /* 0x0000a40000047ab9 */ /* 0x000fe20000000a00 */
[----:B-1----:R-:W-:Y:S01]  /*a420*/  SHF.R.S32.HI R5, RZ, 0x1f, R28 ;  /* 0x0000001fff057819 */ /* 0x002fe2000001141c */
[----:B------:R-:W-:Y:S01]  /*a430*/  IMAD R0, R27, UR4, RZ ;  /* 0x000000041b007c24 */ /* 0x000fe2000f8e02ff */
[----:B------:R-:W-:Y:S01]  /*a440*/  SHF.R.S32.HI R4, RZ, 0x3, R206 ;  /* 0x00000003ff047819 */ /* 0x000fe200000114ce */
[C---:B------:R-:W-:Y:S01]  /*a450*/  IMAD.WIDE.U32 R2, R26.reuse, UR4, R14 ;  /* 0x000000041a027c25 */ /* 0x040fe2000f8e000e */
[----:B------:R-:W1:Y:S01]  /*a460*/  LDS.128 R72, [R247] ;  /* 0x00000000f7487984 */ /* 0x000e620000000c00 */
[----:B------:R-:W-:Y:S02]  /*a470*/  ULDC.64 UR6, c[0x0][0x298] ;  /* 0x0000a60000067ab9 */ /* 0x000fe40000000a00 */
[----:B------:R-:W-:Y:S01]  /*a480*/  IMAD R0, R26, UR5, R0 ;  /* 0x000000051a007c24 */ /* 0x000fe2000f8e0200 */
[----:B------:R-:W-:Y:S01]  /*a490*/  ULDC.64 UR4, c[0x0][0x2a0] ;  /* 0x0000a80000047ab9 */ /* 0x000fe20000000a00 */
[----:B------:R-:W2:Y:S02]  /*a4a0*/  LDS.128 R68, [R247+0x4000] ;  /* 0x00400000f7447984 */ /* 0x000ea40000000c00 */
[----:B------:R-:W-:-:S02]  /*a4b0*/  IMAD.IADD R3, R3, 0x1, R0 ;  /* 0x0000000103037824 */ /* 0x000fc400078e0200 */
[----:B------:R-:W-:Y:S01]  /*a4c0*/  IMAD R0, R5, UR4, RZ ;  /* 0x0000000405007c24 */ /* 0x000fe2000f8e02ff */
[----:B------:R-:W-:Y:S01]  /*a4d0*/  SHF.R.S32.HI R5, RZ, 0x1f, R4 ;  /* 0x0000001fff057819 */ /* 0x000fe20000011404 */
[C---:B------:R-:W-:Y:S01]  /*a4e0*/  IMAD.WIDE.U32 R2, R28.reuse, UR4, R2 ;  /* 0x000000041c027c25 */ /* 0x040fe2000f8e0002 */
[----:B------:R-:W3:Y:S03]  /*a4f0*/  LDS.128 R64, [R247+0x800] ;  /* 0x00080000f7407984 */ /* 0x000ee60000000c00 */
[----:B------:R-:W-:Y:S01]  /*a500*/  IMAD R0, R28, UR5, R0 ;  /* 0x000000051c007c24 */ /* 0x000fe2000f8e0200 */
[----:B------:R-:W4:Y:S01]  /*a510*/  LDS.128 R56, [R247+0x4800] ;  /* 0x00480000f7387984 */ /* 0x000f220000000c00 */
[----:B------:R-:W-:Y:S01]  /*a520*/  IMAD.WIDE R4, R29, 0x80, R4 ;  /* 0x000000801d047825 */ /* 0x000fe200078e0204 */
[----:B------:R-:W-:Y:S02]  /*a530*/  ULDC.64 UR4, c[0x0][0x280] ;  /* 0x0000a00000047ab9 */ /* 0x000fe40000000a00 */
[----:B------:R-:W5:Y:S01]  /*a540*/  LDS.128 R60, [R247+0x1000] ;  /* 0x00100000f73c7984 */ /* 0x000f620000000c00 */
[----:B------:R-:W-:-:S02]  /*a550*/  IMAD.IADD R3, R3, 0x1, R0 ;  /* 0x0000000103037824 */ /* 0x000fc400078e0200 */
[----:B------:R-:W-:Y:S01]  /*a560*/  IMAD R0, R5, UR6, RZ ;  /* 0x0000000605007c24 */ /* 0x000fe2000f8e02ff */
[----:B------:R-:W5:Y:S01]  /*a570*/  LDS.128 R52, [R247+0x5000] ;  /* 0x00500000f7347984 */ /* 0x000f620000000c00 */
[----:B------:R-:W-:-:S03]  /*a580*/  IMAD.WIDE.U32 R2, R4, UR6, R2 ;  /* 0x0000000604027c25 */ /* 0x000fc6000f8e0002 */
[----:B------:R-:W5:Y:S01]  /*a590*/  LDS.128 R36, [R247+0x1800] ;  /* 0x00180000f7247984 */ /* 0x000f620000000c00 */
[----:B------:R-:W-:Y:S01]  /*a5a0*/  IMAD R0, R4, UR7, R0 ;  /* 0x0000000704007c24 */ /* 0x000fe2000f8e0200 */
[C---:B------:R-:W-:Y:S01]  /*a5b0*/  LEA R4, P0, R2.reuse, UR4, 0x1 ;  /* 0x0000000402047c11 */ /* 0x040fe2000f8008ff */
[----:B------:R-:W-:Y:S01]  /*a5c0*/  USHF.L.U32 UR4, UR6, 0x5, URZ ;  /* 0x0000000506047899 */ /* 0x000fe2000800063f */
[----:B------:R-:W5:Y:S01]  /*a5d0*/  LDS.128 R44, [R247+0x5800] ;  /* 0x00580000f72c7984 */ /* 0x000f620000000c00 */
[----:B------:R-:W-:Y:S01]  /*a5e0*/  IMAD.IADD R0, R3, 0x1, R0 ;  /* 0x0000000103007824 */ /* 0x000fe200078e0200 */
[----:B------:R-:W-:Y:S02]  /*a5f0*/  USHF.L.U64.HI UR6, UR6, 0x5, UR7 ;  /* 0x0000000506067899 */ /* 0x000fe40008010207 */
[----:B------:R-:W5:Y:S02]  /*a600*/  LDS.128 R48, [R247+0x2000] ;  /* 0x00200000f7307984 */ /* 0x000f640000000c00 */
[----:B------:R-:W-:-:S02]  /*a610*/  LEA.HI.X R5, R2, UR5, R0, 0x1, P0 ;  /* 0x0000000502057c11 */ /* 0x000fc400080f0c00 */
[----:B------:R-:W5:Y:S01]  /*a620*/  LDS.128 R40, [R247+0x6000] ;  /* 0x00600000f7287984 */ /* 0x000f620000000c00 */
[----:B------:R-:W-:-:S03]  /*a630*/  IADD3 R2, P0, R4, UR4, RZ ;  /* 0x0000000404027c10 */ /* 0x000fc6000ff1e0ff */
[----:B------:R-:W5:Y:S01]  /*a640*/  LDS.128 R32, [R247+0x2800] ;  /* 0x00280000f7207984 */ /* 0x000f620000000c00 */
[----:B------:R-:W-:Y:S02]  /*a650*/  IADD3.X R3, R5, UR6, RZ, P0, !PT ;  /* 0x0000000605037c10 */ /* 0x000fe400087fe4ff */
[----:B------:R-:W-:Y:S01]  /*a660*/  IADD3 R8, P0, R2, UR4, RZ ;  /* 0x0000000402087c10 */ /* 0x000fe2000ff1e0ff */
[----:B------:R-:W5:Y:S03]  /*a670*/  LDS.128 R20, [R247+0x6800] ;  /* 0x00680000f7147984 */ /* 0x000f660000000c00 */
[----:B------:R-:W-:Y:S01]  /*a680*/  IADD3.X R9, R3, UR6, RZ, P0, !PT ;  /* 0x0000000603097c10 */ /* 0x000fe200087fe4ff */
[----:B------:R-:W5:Y:S01]  /*a690*/  LDS.128 R28, [R247+0x3000] ;  /* 0x00300000f71c7984 */ /* 0x000f620000000c00 */
[----:B------:R-:W-:-:S03]  /*a6a0*/  IADD3 R10, P0, R8, UR4, RZ ;  /* 0x00000004080a7c10 */ /* 0x000fc6000ff1e0ff */
[----:B------:R-:W5:Y:S01]  /*a6b0*/  LDS.128 R16, [R247+0x7000] ;  /* 0x00700000f7107984 */ /* 0x000f620000000c00 */
[----:B------:R-:W-:Y:S02]  /*a6c0*/  IADD3.X R11, R9, UR6, RZ, P0, !PT ;  /* 0x00000006090b7c10 */ /* 0x000fe400087fe4ff */
[----:B------:R-:W-:Y:S01]  /*a6d0*/  IADD3 R6, P0, R10, UR4, RZ ;  /* 0x000000040a067c10 */ /* 0x000fe2000ff1e0ff */
[----:B------:R-:W5:Y:S03]  /*a6e0*/  LDS.128 R24, [R247+0x3800] ;  /* 0x00380000f7187984 */ /* 0x000f660000000c00 */
[----:B------:R-:W-:Y:S01]  /*a6f0*/  IADD3.X R7, R11, UR6, RZ, P0, !PT ;  /* 0x000000060b077c10 */ /* 0x000fe200087fe4ff */
[----:B------:R-:W5:Y:S04]  /*a700*/  LDS.128 R12, [R247+0x7800] ;  /* 0x00780000f70c7984 */ /* 0x000f680000000c00 */
[----:B-1----:R-:W-:Y:S04]  /*a710*/  STG.E.128 desc[UR16][R4.64], R72 ;  /* 0x0000004804007986 */ /* 0x002fe8000c101d10 */
[----:B--2---:R1:W-:Y:S04]  /*a720*/  STG.E.128 desc[UR16][R4.64+0x80], R68 ;  /* 0x0000804404007986 */ /* 0x0043e8000c101d10 */
[----:B---3--:R-:W-:Y:S04]  /*a730*/  STG.E.128 desc[UR16][R2.64], R64 ;  /* 0x0000004002007986 */ /* 0x008fe8000c101d10 */
[----:B----4-:R2:W-:Y:S04]  /*a740*/  STG.E.128 desc[UR16][R2.64+0x80], R56 ;  /* 0x0000803802007986 */ /* 0x0105e8000c101d10 */
[----:B-----5:R-:W-:Y:S04]  /*a750*/  STG.E.128 desc[UR16][R8.64], R60 ;  /* 0x0000003c08007986 */ /* 0x020fe8000c101d10 */
[----:B------:R3:W-:Y:S04]  /*a760*/  STG.E.128 desc[UR16][R8.64+0x80], R52 ;  /* 0x0000803408007986 */ /* 0x0007e8000c101d10 */
[----:B------:R-:W-:Y:S04]  /*a770*/  STG.E.128 desc[UR16][R10.64], R36 ;  /* 0x000000240a007986 */ /* 0x000fe8000c101d10 */
[----:B------:R-:W-:Y:S04]  /*a780*/  STG.E.128 desc[UR16][R10.64+0x80], R44 ;  /* 0x0000802c0a007986 */ /* 0x000fe8000c101d10 */
[----:B------:R-:W-:Y:S04]  /*a790*/  STG.E.128 desc[UR16][R6.64], R48 ;  /* 0x0000003006007986 */ /* 0x000fe8000c101d10 */
[----:B------:R-:W-:Y:S01]  /*a7a0*/  STG.E.128 desc[UR16][R6.64+0x80], R40 ;  /* 0x0000802806007986 */ /* 0x000fe2000c101d10 */
[----:B-1----:R-:W-:-:S04]  /*a7b0*/  IADD3 R4, P0, R6, UR4, RZ ;  /* 0x0000000406047c10 */ /* 0x002fc8000ff1e0ff */
[----:B------:R-:W-:Y:S02]  /*a7c0*/  IADD3.X R5, R7, UR6, RZ, P0, !PT ;  /* 0x0000000607057c10 */ /* 0x000fe400087fe4ff */
[----:B--2---:R-:W-:-:S03]  /*a7d0*/  IADD3 R2, P0, R4, UR4, RZ ;  /* 0x0000000404027c10 */ /* 0x004fc6000ff1e0ff */
[----:B------:R-:W-:Y:S01]  /*a7e0*/  STG.E.128 desc[UR16][R4.64], R32 ;  /* 0x0000002004007986 */ /* 0x000fe2000c101d10 */
[----:B------:R-:W-:-:S03]  /*a7f0*/  IADD3.X R3, R5, UR6, RZ, P0, !PT ;  /* 0x0000000605037c10 */ /* 0x000fc600087fe4ff */
[----:B------:R-:W-:Y:S01]  /*a800*/  STG.E.128 desc[UR16][R4.64+0x80], R20 ;  /* 0x0000801404007986 */ /* 0x000fe2000c101d10 */
[----:B---3--:R-:W-:-:S03]  /*a810*/  IADD3 R8, P0, R2, UR4, RZ ;  /* 0x0000000402087c10 */ /* 0x008fc6000ff1e0ff */
[----:B------:R-:W-:Y:S01]  /*a820*/  STG.E.128 desc[UR16][R2.64], R28 ;  /* 0x0000001c02007986 */ /* 0x000fe2000c101d10 */
[----:B------:R-:W-:-:S03]  /*a830*/  IADD3.X R9, R3, UR6, RZ, P0, !PT ;  /* 0x0000000603097c10 */ /* 0x000fc600087fe4ff */
[----:B------:R-:W-:Y:S04]  /*a840*/  STG.E.128 desc[UR16][R2.64+0x80], R16 ;  /* 0x0000801002007986 */ /* 0x000fe8000c101d10 */
[----:B------:R-:W-:Y:S04]  /*a850*/  STG.E.128 desc[UR16][R8.64], R24 ;  /* 0x0000001808007986 */ /* 0x000fe8000c101d10 */
[----:B------:R-:W-:Y:S01]  /*a860*/  STG.E.128 desc[UR16][R8.64+0x80], R12 ;  /* 0x0000800c08007986 */ /* 0x000fe2000c101d10 */
[----:B------:R-:W-:Y:S05]  /*a870*/  EXIT ;  /* 0x000000000000794d */ /* 0x000fea0003800000 */
.L_x_125:
        /* <DEDUP_REMOVED lines=16> */
.L_x_2917:


//--------------------- .text._ZN5flash16flash_fwd_kernelI23Flash_fwd_kernel_traitsILi128ELi128ELi64ELi4ELb0ELb0EN7cutlass10bfloat16_tE19Flash_kernel_traitsILi128ELi128ELi64ELi4ES3_EELb0ELb0ELb0ELb0ELb1ELb1ELb1ELb0EEEvNS_16Flash_fwd_paramsE --------------------------
	.section	.text._ZN5flash16flash_fwd_kernelI23Flash_fwd_kernel_traitsILi128ELi128ELi64ELi4ELb0ELb0EN7cutlass10bfloat16_tE19Flash_kernel_traitsILi128ELi128ELi64ELi4ES3_EELb0ELb0ELb0ELb0ELb1ELb1ELb1ELb0EEEvNS_16Flash_fwd_paramsE,"ax",@progbits
	.align	128
        .global         _ZN5flash16flash_fwd_kernelI23Flash_fwd_kernel_traitsILi128ELi128ELi64ELi4ELb0ELb0EN7cutlass10bfloat16_tE19Flash_kernel_traitsILi128ELi128ELi64ELi4ES3_EELb0ELb0ELb0ELb0ELb1ELb1ELb1ELb0EEEvNS_16Flash_fwd_paramsE
        .type           _ZN5flash16flash_fwd_kernelI23Flash_fwd_kernel_traitsILi128ELi128ELi64ELi4ELb0ELb0EN7cutlass10bfloat16_tE19Flash_kernel_traitsILi128ELi128ELi64ELi4ES3_EELb0ELb0ELb0ELb0ELb1ELb1ELb1ELb0EEEvNS_16Flash_fwd_paramsE,@function
        .size           _ZN5flash16flash_fwd_kernelI23Flash_fwd_kernel_traitsILi128ELi128ELi64ELi4ELb0ELb0EN7cutlass10bfloat16_tE19Flash_kernel_traitsILi128ELi128ELi64ELi4ES3_EELb0ELb0ELb0ELb0ELb1ELb1ELb1ELb0EEEvNS_16Flash_fwd_paramsE,(.L_x_2918 - _ZN5flash16flash_fwd_kernelI23Flash_fwd_kernel_traitsILi128ELi128ELi64ELi4ELb0ELb0EN7cutlass10bfloat16_tE19Flash_kernel_traitsILi128ELi128ELi64ELi4ES3_EELb0ELb0ELb0ELb0ELb1ELb1ELb1ELb0EEEvNS_16Flash_fwd_paramsE)
        .other          _ZN5flash16flash_fwd_kernelI23Flash_fwd_kernel_traitsILi128ELi128ELi64ELi4ELb0ELb0EN7cutlass10bfloat16_tE19Flash_kernel_traitsILi128ELi128ELi64ELi4ES3_EELb0ELb0ELb0ELb0ELb1ELb1ELb1ELb0EEEvNS_16Flash_fwd_paramsE,@"STO_CUDA_ENTRY STV_DEFAULT"
_ZN5flash16flash_fwd_kernelI23Flash_fwd_kernel_traitsILi128ELi128ELi64ELi4ELb0ELb0EN7cutlass10bfloat16_tE19Flash_kernel_traitsILi128ELi128ELi64ELi4ES3_EELb0ELb0ELb0ELb0ELb1ELb1ELb1ELb0EEEvNS_16Flash_fwd_paramsE:
.text._ZN5flash16flash_fwd_kernelI23Flash_fwd_kernel_traitsILi128ELi128ELi64ELi4ELb0ELb0EN7cutlass10bfloat16_tE19Flash_kernel_traitsILi128ELi128ELi64ELi4ES3_EELb0ELb0ELb0ELb0ELb1ELb1ELb1ELb0EEEvNS_16Flash_fwd_paramsE:
        /* <DEDUP_REMOVED lines=53> */
[----:B------:R-:W-:Y:S01]  /*0350*/  IMAD R2, R26, UR4, RZ ;  /* 0x000000041a027c24 */ /* 0x000fe2000f8e02ff */
[----:B------:R-:W-:Y:S02]  /*0360*/  SHF.L.U32 R6, R8, 0x6, RZ ;  /* 0x0000000608067819 */ /* 0x000fe400000006ff */
[----:B------:R-:W-:Y:S01]  /*0370*/  SHF.R.S32.HI R13, RZ, 0x1f, R12 ;  /* 0x0000001fff0d7819 */ /* 0x000fe2000001140c */
[----:B------:R-:W-:Y:S01]  /*0380*/  IMAD R11, R28, UR5, R2 ;  /* 0x000000051c0b7c24 */ /* 0x000fe2000f8e0202 */
[----:B------:R-:W-:-:S02]  /*0390*/  LEA.HI R4, R0, R10, RZ, 0x1 ;  /* 0x0000000a00047211 */ /* 0x000fc400078f08ff */
[----:B------:R-:W-:Y:S02]  /*03a0*/  LOP3.LUT R0, R6, 0x1c0, RZ, 0xc0, !PT ;  /* 0x000001c006007812 */ /* 0x000fe400078ec0ff */
[----:B------:R-:W-:Y:S01]  /*03b0*/  LOP3.LUT R6, R4, 0xfffffffe, RZ, 0xc0, !PT ;  /* 0xfffffffe04067812 */ /* 0x000fe200078ec0ff */
[----:B-1----:R-:W-:Y:S01]  /*03c0*/  VIADD R7, R7, 0xffffffe ;  /* 0x0ffffffe07077836 */ /* 0x002fe20000000000 */
[--C-:B------:R-:W-:Y:S01]  /*03d0*/  LOP3.LUT R4, R0, 0x38, R12.reuse, 0xf8, !PT ;  /* 0x0000003800047812 */ /* 0x100fe200078ef80c */
[----:B------:R-:W-:Y:S01]  /*03e0*/  IMAD.WIDE.U32 R2, R28, UR4, R12 ;  /* 0x000000041c027c25 */ /* 0x000fe2000f8e000c */
[----:B------:R-:W-:Y:S01]  /*03f0*/  SHF.R.U32.HI R0, RZ, 0x3, R0 ;  /* 0x00000003ff007819 */ /* 0x000fe20000011600 */
[----:B------:R-:W-:Y:S01]  /*0400*/  ULDC.64 UR4, c[0x0][0x258] ;  /* 0x0000960000047ab9 */ /* 0x000fe20000000a00 */
[----:B------:R-:W-:Y:S01]  /*0410*/  SHF.R.S32.HI R9, RZ, 0x1f, R8 ;  /* 0x0000001fff097819 */ /* 0x000fe20000011408 */
[----:B------:R-:W1:Y:S01]  /*0420*/  F2I.FTZ.U32.TRUNC.NTZ R7, R7 ;  /* 0x0000000700077305 */ /* 0x000e62000021f000 */
[----:B------:R-:W-:Y:S01]  /*0430*/  IMAD.IADD R3, R3, 0x1, R11 ;  /* 0x0000000103037824 */ /* 0x000fe200078e020b */
[----:B------:R-:W-:Y:S01]  /*0440*/  LOP3.LUT R11, R4, R0, RZ, 0x3c, !PT ;  /* 0x00000000040b7212 */ /* 0x000fe200078e3cff */
[----:B------:R-:W-:Y:S01]  /*0450*/  IMAD.IADD R21, R10, 0x1, -R6 ;  /* 0x000000010a157824 */ /* 0x000fe200078e0a06 */
[----:B------:R-:W-:Y:S01]  /*0460*/  SHF.R.S32.HI R0, RZ, 0x1f, R5 ;  /* 0x0000001fff007819 */ /* 0x000fe20000011405 */
[----:B------:R-:W-:Y:S01]  /*0470*/  IMAD R4, R18, UR4, RZ ;  /* 0x0000000412047c24 */ /* 0x000fe2000f8e02ff */
[----:B------:R-:W-:Y:S01]  /*0480*/  SHF.L.U32 R10, R16, 0x3, RZ ;  /* 0x00000003100a7819 */ /* 0x000fe200000006ff */
[----:B------:R-:W-:Y:S01]  /*0490*/  IMAD.WIDE R14, R14, 0x80, R8 ;  /* 0x000000800e0e7825 */ /* 0x000fe200078e0208 */
[----:B------:R-:W-:-:S02]  /*04a0*/  LEA.HI R20, R0, R5, RZ, 0x3 ;  /* 0x0000000500147211 */ /* 0x000fc400078f18ff */
[----:B------:R-:W-:Y:S01]  /*04b0*/  LOP3.LUT R11, R11, 0x7ffffe00, R10, 0xf8, !PT ;  /* 0x7ffffe000b0b7812 */ /* 0x000fe200078ef80a */
[C---:B------:R-:W-:Y:S01]  /*04c0*/  IMAD R4, R29.reuse, UR5, R4 ;  /* 0x000000051d047c24 */ /* 0x040fe2000f8e0204 */
[----:B------:R-:W-:Y:S01]  /*04d0*/  LOP3.LUT R6, R20, 0xfffffff8, RZ, 0xc0, !PT ;  /* 0xfffffff814067812 */ /* 0x000fe200078ec0ff */
[----:B------:R-:W-:Y:S01]  /*04e0*/  IMAD.WIDE.U32 R2, R29, UR4, R2 ;  /* 0x000000041d027c25 */ /* 0x000fe2000f8e0002 */
[----:B------:R-:W-:Y:S01]  /*04f0*/  UMOV UR5, 0x400 ;  /* 0x0000040000057882 */ /* 0x000fe20000000000 */
[----:B------:R-:W-:Y:S02]  /*0500*/  USHF.L.U32 UR4, UR6, 0x5, URZ ;  /* 0x0000000506047899 */ /* 0x000fe4000800063f */
[--C-:B-1----:R-:W-:Y:S01]  /*0510*/  IMAD.MOV R0, RZ, RZ, -R7.reuse ;  /* 0x000000ffff007224 */ /* 0x102fe200078e0a07 */
[----:B----4-:R-:W-:Y:S01]  /*0520*/  ULEA UR5, UR10, UR5, 0x18 ;  /* 0x000000050a057291 */ /* 0x010fe2000f8ec03f */
[----:B------:R-:W-:Y:S02]  /*0530*/  IMAD.IADD R37, R5, 0x1, -R6 ;  /* 0x0000000105257824 */ /* 0x000fe400078e0a06 */
[----:B------:R-:W-:Y:S01]  /*0540*/  IMAD R0, R0, R25, RZ ;  /* 0x0000001900007224 */ /* 0x000fe200078e02ff */
[----:B------:R-:W-:Y:S01]  /*0550*/  ULDC.64 UR10, c[0x0][0x250] ;  /* 0x00009400000a7ab9 */ /* 0x000fe20000000a00 */
[----:B------:R-:W-:Y:S01]  /*0560*/  IMAD.MOV.U32 R6, RZ, RZ, RZ ;  /* 0x000000ffff067224 */ /* 0x000fe200078e00ff */
[----:B------:R-:W-:Y:S01]  /*0570*/  LEA R251, R11, UR5, 0x1 ;  /* 0x000000050bfb7c11 */ /* 0x000fe2000f8e08ff */
[----:B------:R-:W-:Y:S01]  /*0580*/  IMAD.IADD R3, R3, 0x1, R4 ;  /* 0x0000000103037824 */ /* 0x000fe200078e0204 */
[----:B------:R-:W-:Y:S01]  /*0590*/  USHF.L.U32 UR18, UR10, 0x5, URZ ;  /* 0x000000050a127899 */ /* 0x000fe2000800063f */
[----:B------:R-:W-:Y:S01]  /*05a0*/  IMAD R10, R15, UR6, RZ ;  /* 0x000000060f0a7c24 */ /* 0x000fe2000f8e02ff */
[----:B------:R-:W-:Y:S01]  /*05b0*/  USHF.L.U64.HI UR21, UR10, 0x5, UR11 ;  /* 0x000000050a157899 */ /* 0x000fe2000801020b */
[----:B------:R-:W-:-:S04]  /*05c0*/  IMAD.HI.U32 R7, R7, R0, R6 ;  /* 0x0000000007077227 */ /* 0x000fc800078e0006 */
[----:B------:R-:W-:Y:S02]  /*05d0*/  IMAD.SHL.U32 R0, R36, 0x40, RZ ;  /* 0x0000004024007824 */ /* 0x000fe400078e00ff */
[C---:B------:R-:W-:Y:S02]  /*05e0*/  IMAD R10, R14.reuse, UR7, R10 ;  /* 0x000000070e0a7c24 */ /* 0x040fe4000f8e020a */
[----:B------:R-:W-:Y:S01]  /*05f0*/  IMAD.WIDE.U32 R4, R14, UR6, R2 ;  /* 0x000000060e047c25 */ /* 0x000fe2000f8e0002 */
[----:B------:R-:W-:Y:S02]  /*0600*/  IABS R14, R29 ;  /* 0x0000001d000e7213 */ /* 0x000fe40000000000 */
[----:B------:R-:W-:Y:S02]  /*0610*/  LOP3.LUT R0, R0, 0x1c0, RZ, 0xc0, !PT ;  /* 0x000001c000007812 */ /* 0x000fe400078ec0ff */
[----:B------:R-:W-:Y:S02]  /*0620*/  IADD3 R3, R5, R10, RZ ;  /* 0x0000000a05037210 */ /* 0x000fe40007ffe0ff */
        /* <DEDUP_REMOVED lines=43> */
[----:B-1----:R-:W-:-:S03]  /*08e0*/  IMAD R2, R18, UR12, RZ ;  /* 0x0000000c12027c24 */ /* 0x002fc6000f8e02ff */
[----:B------:R-:W-:Y:S01]  /*08f0*/  MOV R9, R0 ;  /* 0x0000000000097202 */ /* 0x000fe20000000f00 */
[C---:B------:R-:W-:Y:S01]  /*0900*/  IMAD R8, R11.reuse, UR13, R2 ;  /* 0x0000000d0b087c24 */ /* 0x040fe2000f8e0202 */
[----:B------:R-:W-:Y:S01]  /*0910*/  IADD3 R2, P0, R4, UR4, RZ ;  /* 0x0000000404027c10 */ /* 0x000fe2000ff1e0ff */
[----:B--2---:R-:W-:-:S03]  /*0920*/  IMAD.WIDE.U32 R6, R11, UR12, R12 ;  /* 0x0000000c0b067c25 */ /* 0x004fc6000f8e000c */
[----:B------:R-:W-:-:S05]  /*0930*/  IADD3.X R3, R5, UR8, RZ, P0, !PT ;  /* 0x0000000805037c10 */ /* 0x000fca00087fe4ff */
[----:B------:R-:W-:Y:S01]  /*0940*/  LDGSTS.E.BYPASS.LTC128B.128 [R251+0x2800], desc[UR16][R2.64] ;  /* 0x0280000002fb7fae */ /* 0x000fe2000b901d50 */
[----:B----4-:R-:W-:Y:S01]  /*0950*/  IMAD.IADD R5, R7, 0x1, R8 ;  /* 0x0000000107057824 */ /* 0x010fe200078e0208 */
[----:B------:R-:W-:Y:S02]  /*0960*/  LOP3.LUT R7, R29, R27, RZ, 0x3c, !PT ;  /* 0x0000001b1d077212 */ /* 0x000fe400078e3cff */
[----:B------:R1:W-:Y:S01]  /*0970*/  LDGSTS.E.BYPASS.LTC128B.128 [R251+0x6800], desc[UR16][R2.64+0x80] ;  /* 0x0680008002fb7fae */ /* 0x0003e2000b901d50 */
[----:B------:R-:W-:Y:S02]  /*0980*/  MOV R4, R6 ;  /* 0x0000000600047202 */ /* 0x000fe40000000f00 */
[----:B------:R-:W-:Y:S01]  /*0990*/  ISETP.GE.AND P0, PT, R7, RZ, PT ;  /* 0x000000ff0700720c */ /* 0x000fe20003f06270 */
[----:B------:R-:W-:Y:S01]  /*09a0*/  IMAD R7, R26, UR6, RZ ;  /* 0x000000061a077c24 */ /* 0x000fe2000f8e02ff */
[----:B---3--:R-:W-:Y:S01]  /*09b0*/  @!P3 SEL R6, R15, RZ, P2 ;  /* 0x000000ff0f06b207 */ /* 0x008fe20001000000 */
[----:B------:R-:W-:-:S03]  /*09c0*/  IMAD.WIDE.U32 R4, R28, UR6, R4 ;  /* 0x000000061c047c25 */ /* 0x000fc6000f8e0004 */
[----:B------:R-:W-:Y:S01]  /*09d0*/  @!P3 IADD3 R160, R6, R14, -R19 ;  /* 0x0000000e06a0b210 */ /* 0x000fe20007ffe813 */
[----:B------:R-:W-:Y:S01]  /*09e0*/  IMAD R0, R28, UR7, R7 ;  /* 0x000000071c007c24 */ /* 0x000fe2000f8e0207 */
[----:B------:R-:W-:-:S03]  /*09f0*/  ULDC.64 UR6, c[0x0][0x260] ;  /* 0x0000980000067ab9 */ /* 0x000fc60000000a00 */
[----:B------:R-:W-:Y:S02]  /*0a00*/  VIADD R8, R160, 0x3f ;  /* 0x0000003fa0087836 */ /* 0x000fe40000000000 */
        /* <DEDUP_REMOVED lines=14> */
[----:B------:R-:W-:-:S02]  /*0af0*/  SHF.R.S32.HI R0, RZ, 0x1f, R8 ;  /* 0x0000001fff007819 */ /* 0x000fc40000011408 */
[----:B------:R-:W-:Y:S01]  /*0b00*/  MOV R2, R4 ;  /* 0x0000000400027202 */ /* 0x000fe20000000f00 */
[----:B------:R-:W-:Y:S01]  /*0b10*/  IMAD R4, R10, UR6, RZ ;  /* 0x000000060a047c24 */ /* 0x000fe2000f8e02ff */
[----:B------:R-:W-:Y:S01]  /*0b20*/  LEA.HI R178, R0, R8, RZ, 0x6 ;  /* 0x0000000800b27211 */ /* 0x000fe200078f30ff */
[----:B------:R-:W-:Y:S02]  /*0b30*/  IMAD R0, R18, UR10, RZ ;  /* 0x0000000a12007c24 */ /* 0x000fe4000f8e02ff */
[C---:B------:R-:W-:Y:S01]  /*0b40*/  IMAD.WIDE.U32 R30, R9.reuse, UR6, R2 ;  /* 0x00000006091e7c25 */ /* 0x040fe2000f8e0002 */
[----:B------:R-:W-:Y:S01]  /*0b50*/  LEA.HI.SX32 R8, R178, 0xffffffff, 0x1a ;  /* 0xffffffffb2087811 */ /* 0x000fe200078fd2ff */
[----:B------:R-:W-:Y:S02]  /*0b60*/  STL [R1], R178 ;  /* 0x000000b201007387 */ /* 0x000fe40000100800 */
        /* <DEDUP_REMOVED lines=14> */
[C---:B------:R-:W-:Y:S01]  /*0c50*/  IMAD R7, R28.reuse, UR7, R7 ;  /* 0x000000071c077c24 */ /* 0x040fe2000f8e0207 */
[----:B------:R-:W-:Y:S01]  /*0c60*/  IADD3 R0, R5, R0, RZ ;  /* 0x0000000005007210 */ /* 0x000fe20007ffe0ff */
[----:B------:R-:W-:Y:S01]  /*0c70*/  IMAD.WIDE.U32 R2, R28, UR6, R2 ;  /* 0x000000061c027c25 */ /* 0x000fe2000f8e0002 */
[----:B------:R-:W-:Y:S02]  /*0c80*/  ULDC.64 UR6, c[0x0][0x218] ;  /* 0x0000860000067ab9 */ /* 0x000fe40000000a00 */
[----:B------:R-:W-:Y:S01]  /*0c90*/  LEA R6, P0, R4, UR6, 0x1 ;  /* 0x0000000604067c11 */ /* 0x000fe2000f8008ff */
        /* <DEDUP_REMOVED lines=31> */
[C---:B------:R-:W-:Y:S01]  /*0e90*/  LEA R44, R0.reuse, UR5, 0x1 ;  /* 0x00000005002c7c11 */ /* 0x040fe2000f8e08ff */
[----:B------:R2:W-:Y:S01]  /*0ea0*/  STL [R1+0x20], R2 ;  /* 0x0000200201007387 */ /* 0x0005e20000100800 */
[----:B------:R-:W-:Y:S01]  /*0eb0*/  LEA R238, R0, UR4, 0x1 ;  /* 0x0000000400ee7c11 */ /* 0x000fe2000f8e08ff */
[----:B------:R-:W-:-:S04]  /*0ec0*/  ULDC UR4, c[0x0][0x39c] ;  /* 0x0000e70000047ab9 */ /* 0x000fc80000000800 */
[----:B------:R-:W-:Y:S01]  /*0ed0*/  VIADD R243, R238, 0x20 ;  /* 0x00000020eef37836 */ /* 0x000fe20000000000 */
[----:B-1----:R-:W-:Y:S01]  /*0ee0*/  LEA R4, P0, R7, UR8, 0x1 ;  /* 0x0000000807047c11 */ /* 0x002fe2000f8008ff */
[----:B------:R-:W-:-:S04]  /*0ef0*/  DEPBAR.LE SB0, 0x0 ;  /* 0x000080000000791a */ /* 0x000fc80000000000 */
[----:B------:R-:W-:Y:S01]  /*0f00*/  LEA.HI.X R5, R7, UR9, R6, 0x1, P0 ;  /* 0x0000000907057c11 */ /* 0x000fe200080f0c06 */
[----:B------:R-:W-:Y:S01]  /*0f10*/  BAR.SYNC.DEFER_BLOCKING 0x0 ;  /* 0x0000000000007b1d */ /* 0x000fe20000010000 */
[----:B--2---:R-:W-:Y:S01]  /*0f20*/  SHF.L.U32 R2, R37, 0x6, RZ ;  /* 0x0000000625027819 */ /* 0x004fe200000006ff */
[----:B------:R-:W-:-:S03]  /*0f30*/  IMAD.SHL.U32 R6, R20, 0x40, RZ ;  /* 0x0000004014067824 */ /* 0x000fc600078e00ff */
[----:B------:R-:W-:Y:S02]  /*0f40*/  LOP3.LUT R2, R2, 0x1c0, RZ, 0xc0, !PT ;  /* 0x000001c002027812 */ /* 0x000fe400078ec0ff */
[----:B------:R-:W-:Y:S02]  /*0f50*/  LOP3.LUT R161, R6, 0xfffffe00, RZ, 0xc0, !PT ;  /* 0xfffffe0006a17812 */ /* 0x000fe400078ec0ff */
[----:B------:R-:W-:Y:S02]  /*0f60*/  LOP3.LUT R7, R2, 0x8, R3, 0xf8, !PT ;  /* 0x0000000802077812 */ /* 0x000fe400078ef803 */
[----:B------:R-:W-:Y:S02]  /*0f70*/  SHF.R.U32.HI R3, RZ, 0x3, R2 ;  /* 0x00000003ff037819 */ /* 0x000fe40000011602 */
[----:B------:R-:W-:Y:S02]  /*0f80*/  IADD3 R2, P0, R4, UR18, RZ ;  /* 0x0000001204027c10 */ /* 0x000fe4000ff1e0ff */
[----:B------:R-:W-:-:S02]  /*0f90*/  LOP3.LUT R162, R7, R3, RZ, 0x3c, !PT ;  /* 0x0000000307a27212 */ /* 0x000fc400078e3cff */
        /* <DEDUP_REMOVED lines=10> */
[----:B-1----:R-:W-:-:S02]  /*1040*/  LEA R5, R7, R161, 0xa ;  /* 0x000000a107057211 */ /* 0x002fc400078e50ff */
[----:B------:R-:W-:Y:S02]  /*1050*/  IADD3 R4, P0, R6, UR18, RZ ;  /* 0x0000001206047c10 */ /* 0x000fe4000ff1e0ff */
        /* <DEDUP_REMOVED lines=8> */
[----:B------:R-:W-:Y:S01]  /*10e0*/  LDGSTS.E.BYPASS.LTC128B.128 [R251+0xf000], desc[UR16][R6.64+0x80] ;  /* 0x0f00008006fb7fae */ /* 0x000fe2000b901d50 */
[----:B------:R-:W-:-:S02]  /*10f0*/  IMAD.MOV.U32 R2, RZ, RZ, 0x40 ;  /* 0x00000040ff027424 */ /* 0x000fc400078e00ff */
[----:B------:R-:W-:Y:S01]  /*1100*/  SEL R3, R3, 0xffffffe0, !P1 ;  /* 0xffffffe003037807 */ /* 0x000fe20004800000 */
[----:B------:R-:W-:Y:S01]  /*1110*/  LDGSTS.E.BYPASS.LTC128B.128 [R251+0xd800], desc[UR16][R4.64] ;  /* 0x0d80000004fb7fae */ /* 0x000fe2000b901d50 */
[----:B------:R-:W-:Y:S02]  /*1120*/  LOP3.LUT P1, RZ, R37, 0x4, RZ, 0xc0, !PT ;  /* 0x0000000425ff7812 */ /* 0x000fe4000782c0ff */
[----:B------:R-:W-:Y:S01]  /*1130*/  IADD3 R240, R239, R3, RZ ;  /* 0x00000003eff07210 */ /* 0x000fe20007ffe0ff */
[----:B------:R1:W-:Y:S02]  /*1140*/  LDGSTS.E.BYPASS.LTC128B.128 [R251+0xf800], desc[UR16][R4.64+0x80] ;  /* 0x0f80008004fb7fae */ /* 0x0003e4000b901d50 */
[----:B------:R-:W-:Y:S01]  /*1150*/  @P0 VIADD R243, R238, 0xffffffe0 ;  /* 0xffffffe0eef30836 */ /* 0x000fe20000000000 */
[----:B------:R-:W-:Y:S01]  /*1160*/  LOP3.LUT P0, RZ, R36, 0x4, RZ, 0xc0, !PT ;  /* 0x0000000424ff7812 */ /* 0x000fe2000780c0ff */
[----:B------:R-:W-:Y:S03]  /*1170*/  LDSM.16.M88.4 R8, [R239] ;  /* 0x00000000ef08783b */ /* 0x000fe60000000200 */
[C---:B------:R-:W-:Y:S01]  /*1180*/  SEL R0, R2.reuse, 0xffffffc0, !P0 ;  /* 0xffffffc002007807 */ /* 0x040fe20004000000 */
[----:B------:R-:W2:Y:S01]  /*1190*/  LDSM.16.M88.4 R20, [R44+0x8000] ;  /* 0x008000002c14783b */ /* 0x000ea20000000200 */
[----:B------:R-:W-:-:S02]  /*11a0*/  SEL R2, R2, 0xffffffc0, !P1 ;  /* 0xffffffc002027807 */ /* 0x000fc40004800000 */
[----:B------:R-:W-:Y:S01]  /*11b0*/  ISETP.GE.AND P0, PT, R160, 0x41, PT ;  /* 0x00000041a000780c */ /* 0x000fe20003f06270 */
[----:B------:R-:W-:Y:S01]  /*11c0*/  LDSM.16.M88.4 R24, [R44+0x9800] ;  /* 0x009800002c18783b */ /* 0x000fe20000000200 */
[----:B------:R-:W-:Y:S01]  /*11d0*/  IMAD.IADD R237, R238, 0x1, R0 ;  /* 0x00000001eeed7824 */ /* 0x000fe200078e0200 */
[----:B------:R-:W-:Y:S01]  /*11e0*/  IADD3 R242, R239, R2, RZ ;  /* 0x00000002eff27210 */ /* 0x000fe20007ffe0ff */
[----:B------:R-:W-:Y:S01]  /*11f0*/  IMAD.IADD R236, R0, 0x1, R243 ;  /* 0x0000000100ec7824 */ /* 0x000fe200078e02f3 */
[----:B------:R-:W3:Y:S01]  /*1200*/  LDSM.16.M88.4 R32, [R44+0x8800] ;  /* 0x008800002c20783b */ /* 0x000ee20000000200 */
[----:B------:R-:W-:-:S03]  /*1210*/  IMAD.IADD R241, R240, 0x1, R2 ;  /* 0x00000001f0f17824 */ /* 0x000fc600078e0202 */
[----:B------:R-:W-:Y:S04]  /*1220*/  LDSM.16.M88.4 R28, [R44+0x9000] ;  /* 0x009000002c1c783b */ /* 0x000fe80000000200 */
[----:B------:R-:W-:Y:S04]  /*1230*/  LDSM.16.M88.4 R16, [R240] ;  /* 0x00000000f010783b */ /* 0x000fe80000000200 */
[----:B-1----:R-:W1:Y:S04]  /*1240*/  LDSM.16.M88.4 R4, [R239+0x2000] ;  /* 0x00200000ef04783b */ /* 0x002e680000000200 */
[----:B------:R-:W4:Y:S04]  /*1250*/  LDSM.16.M88.4 R48, [R243] ;  /* 0x00000000f330783b */ /* 0x000f280000000200 */
[----:B------:R-:W4:Y:S04]  /*1260*/  LDSM.16.M88.4 R12, [R240+0x2000] ;  /* 0x00200000f00c783b */ /* 0x000f280000000200 */
[----:B------:R-:W-:Y:S04]  /*1270*/  LDSM.16.M88.4 R56, [R243+0x800] ;  /* 0x00080000f338783b */ /* 0x000fe80000000200 */
[----:B------:R-:W-:Y:S01]  /*1280*/  LDSM.16.M88.4 R52, [R243+0x1000] ;  /* 0x00100000f334783b */ /* 0x000fe20000000200 */
[C---:B--2---:R-:W-:Y:S03]  /*1290*/  HMMA.16816.F32.BF16 R40, R8.reuse, R20, RZ ;  /* 0x000000140828723c */ /* 0x044fe600000418ff */
[----:B------:R-:W-:Y:S04]  /*12a0*/  LDSM.16.M88.4 R68, [R237] ;  /* 0x00000000ed44783b */ /* 0x000fe80000000200 */
[----:B------:R-:W-:Y:S01]  /*12b0*/  LDSM.16.M88.4 R36, [R242] ;  /* 0x00000000f224783b */ /* 0x000fe20000000200 */
[C---:B------:R-:W-:Y:S03]  /*12c0*/  HMMA.16816.F32.BF16 R128, R8.reuse, R22, RZ ;  /* 0x000000160880723c */ /* 0x040fe600000418ff */
[----:B------:R-:W-:Y:S03]  /*12d0*/  LDSM.16.M88.4 R64, [R237+0x1000] ;  /* 0x00100000ed40783b */ /* 0x000fe60000000200 */
[C---:B---3--:R-:W-:Y:S01]  /*12e0*/  HMMA.16816.F32.BF16 R116, R8.reuse, R32, RZ ;  /* 0x000000200874723c */ /* 0x048fe200000418ff */
[----:B------:R-:W-:Y:S04]  /*12f0*/  LDSM.16.M88.4 R120, [R237+0x1800] ;  /* 0x00180000ed78783b */ /* 0x000fe80000000200 */
[----:B------:R-:W-:Y:S01]  /*1300*/  LDSM.16.M88.4 R60, [R237+0x800] ;  /* 0x00080000ed3c783b */ /* 0x000fe20000000200 */
[----:B------:R-:W-:Y:S03]  /*1310*/  HMMA.16816.F32.BF16 R136, R8, R34, RZ ;  /* 0x000000220888723c */ /* 0x000fe600000418ff */
[----:B------:R-:W0:Y:S03]  /*1320*/  LDGDEPBAR ;  /* 0x00000000000079af */ /* 0x000e260000000000 */
[C---:B-1----:R-:W-:Y:S06]  /*1330*/  HMMA.16816.F32.BF16 R72, R4.reuse, R20, RZ ;  /* 0x000000140448723c */ /* 0x042fec00000418ff */
[C---:B------:R-:W-:Y:S01]  /*1340*/  HMMA.16816.F32.BF16 R92, R4.reuse, R22, RZ ;  /* 0x00000016045c723c */ /* 0x040fe200000418ff */
[----:B------:R-:W1:Y:S05]  /*1350*/  LDSM.16.M88.4 R20, [R243+0x1800] ;  /* 0x00180000f314783b */ /* 0x000e6a0000000200 */
[C---:B------:R-:W-:Y:S06]  /*1360*/  HMMA.16816.F32.BF16 R84, R4.reuse, R24, RZ ;  /* 0x000000180454723c */ /* 0x040fec00000418ff */
[C---:B------:R-:W-:Y:S06]  /*1370*/  HMMA.16816.F32.BF16 R80, R4.reuse, R32, RZ ;  /* 0x000000200450723c */ /* 0x040fec00000418ff */
[C---:B------:R-:W-:Y:S06]  /*1380*/  HMMA.16816.F32.BF16 R88, R4.reuse, R34, RZ ;  /* 0x000000220458723c */ /* 0x040fec00000418ff */
[C---:B------:R-:W-:Y:S06]  /*1390*/  HMMA.16816.F32.BF16 R76, R4.reuse, R28, RZ ;  /* 0x0000001c044c723c */ /* 0x040fec00000418ff */
[C---:B------:R-:W-:Y:S06]  /*13a0*/  HMMA.16816.F32.BF16 R104, R4.reuse, R30, RZ ;  /* 0x0000001e0468723c */ /* 0x040fec00000418ff */
[----:B------:R-:W-:Y:S01]  /*13b0*/  HMMA.16816.F32.BF16 R100, R4, R26, RZ ;  /* 0x0000001a0464723c */ /* 0x000fe200000418ff */
[----:B------:R-:W2:Y:S05]  /*13c0*/  LDSM.16.M88.4 R4, [R242+0x2000] ;  /* 0x00200000f204783b */ /* 0x000eaa0000000200 */
[C---:B------:R-:W-:Y:S06]  /*13d0*/  HMMA.16816.F32.BF16 R96, R8.reuse, R28, RZ ;  /* 0x0000001c0860723c */ /* 0x040fec00000418ff */
[C---:B------:R-:W-:Y:S06]  /*13e0*/  HMMA.16816.F32.BF16 R132, R8.reuse, R30, RZ ;  /* 0x0000001e0884723c */ /* 0x040fec00000418ff */
[C---:B------:R-:W-:Y:S06]  /*13f0*/  HMMA.16816.F32.BF16 R32, R8.reuse, R24, RZ ;  /* 0x000000180820723c */ /* 0x040fec00000418ff */
[----:B------:R-:W-:Y:S06]  /*1400*/  HMMA.16816.F32.BF16 R124, R8, R26, RZ ;  /* 0x0000001a087c723c */ /* 0x000fec00000418ff */
[-C--:B----4-:R-:W-:Y:S01]  /*1410*/  HMMA.16816.F32.BF16 R8, R16, R48.reuse, R40 ;  /* 0x000000301008723c */ /* 0x090fe20000041828 */
[----:B------:R-:W-:Y:S05]  /*1420*/  LDSM.16.M88.4 R40, [R241] ;  /* 0x00000000f128783b */ /* 0x000fea0000000200 */
[C---:B------:R-:W-:Y:S01]  /*1430*/  HMMA.16816.F32.BF16 R112, R12.reuse, R48, R72 ;  /* 0x000000300c70723c */ /* 0x040fe20000041848 */
[----:B------:R-:W3:Y:S05]  /*1440*/  LDSM.16.M88.4 R72, [R236] ;  /* 0x00000000ec48783b */ /* 0x000eea0000000200 */
[C---:B-1----:R-:W-:Y:S06]  /*1450*/  HMMA.16816.F32.BF16 R24, R12.reuse, R20, R84 ;  /* 0x000000140c18723c */ /* 0x042fec0000041854 */
[C---:B------:R-:W-:Y:S06]  /*1460*/  HMMA.16816.F32.BF16 R108, R12.reuse, R56, R80 ;  /* 0x000000380c6c723c */ /* 0x040fec0000041850 */
[C---:B------:R-:W-:Y:S06]  /*1470*/  HMMA.16816.F32.BF16 R84, R12.reuse, R50, R92 ;  /* 0x000000320c54723c */ /* 0x040fec000004185c */
[C---:B------:R-:W-:Y:S06]  /*1480*/  HMMA.16816.F32.BF16 R76, R12.reuse, R52, R76 ;  /* 0x000000340c4c723c */ /* 0x040fec000004184c */
[C---:B------:R-:W-:Y:S01]  /*1490*/  HMMA.16816.F32.BF16 R80, R12.reuse, R58, R88 ;  /* 0x0000003a0c50723c */ /* 0x040fe20000041858 */
[----:B------:R-:W-:Y:S05]  /*14a0*/  LDSM.16.M88.4 R88, [R44+0xa000] ;  /* 0x00a000002c58783b */ /* 0x000fea0000000200 */
[C---:B------:R-:W-:Y:S06]  /*14b0*/  HMMA.16816.F32.BF16 R28, R12.reuse, R54, R104 ;  /* 0x000000360c1c723c */ /* 0x040fec0000041868 */
[----:B------:R-:W-:Y:S06]  /*14c0*/  HMMA.16816.F32.BF16 R92, R12, R22, R100 ;  /* 0x000000160c5c723c */ /* 0x000fec0000041864 */
[----:B------:R-:W-:Y:S01]  /*14d0*/  HMMA.16816.F32.BF16 R12, R36, R68, R8 ;  /* 0x00000044240c723c */ /* 0x000fe20000041808 */
[----:B------:R-:W1:Y:S05]  /*14e0*/  LDSM.16.M88.4 R8, [R241+0x2000] ;  /* 0x00200000f108783b */ /* 0x000e6a0000000200 */
[C---:B------:R-:W-:Y:S01]  /*14f0*/  HMMA.16816.F32.BF16 R156, R16.reuse, R20, R32 ;  /* 0x00000014109c723c */ /* 0x040fe20000041820 */
[----:B------:R-:W4:Y:S05]  /*1500*/  LDSM.16.M88.4 R32, [R239+0x4000] ;  /* 0x00400000ef20783b */ /* 0x000f2a0000000200 */
[C---:B------:R-:W-:Y:S06]  /*1510*/  HMMA.16816.F32.BF16 R140, R16.reuse, R56, R116 ;  /* 0x00000038108c723c */ /* 0x040fec0000041874 */
[C---:B------:R-:W-:Y:S06]  /*1520*/  HMMA.16816.F32.BF16 R152, R16.reuse, R52, R96 ;  /* 0x000000341098723c */ /* 0x040fec0000041860 */
[C---:B------:R-:W-:Y:S01]  /*1530*/  HMMA.16816.F32.BF16 R116, R16.reuse, R54, R132 ;  /* 0x000000361074723c */ /* 0x040fe20000041884 */
[----:B------:R-:W-:Y:S05]  /*1540*/  LDSM.16.M88.4 R52, [R236+0x800] ;  /* 0x00080000ec34783b */ /* 0x000fea0000000200 */
[C---:B------:R-:W-:Y:S01]  /*1550*/  HMMA.16816.F32.BF16 R96, R16.reuse, R50, R128 ;  /* 0x000000321060723c */ /* 0x040fe20000041880 */
[----:B------:R-:W-:Y:S05]  /*1560*/  LDSM.16.M88.4 R48, [R243+0x2000] ;  /* 0x00200000f330783b */ /* 0x000fea0000000200 */
[C---:B------:R-:W-:Y:S01]  /*1570*/  HMMA.16816.F32.BF16 R100, R16.reuse, R58, R136 ;  /* 0x0000003a1064723c */ /* 0x040fe20000041888 */
[----:B------:R-:W-:Y:S05]  /*1580*/  LDSM.16.M88.4 R56, [R236+0x1800] ;  /* 0x00180000ec38783b */ /* 0x000fea0000000200 */
[----:B------:R-:W-:Y:S01]  /*1590*/  HMMA.16816.F32.BF16 R132, R16, R22, R124 ;  /* 0x000000161084723c */ /* 0x000fe2000004187c */
[----:B------:R-:W-:Y:S05]  /*15a0*/  LDSM.16.M88.4 R20, [R240+0x6000] ;  /* 0x00600000f014783b */ /* 0x000fea0000000200 */
[C---:B--2---:R-:W-:Y:S06]  /*15b0*/  HMMA.16816.F32.BF16 R16, R4.reuse, R68, R112 ;  /* 0x000000440410723c */ /* 0x044fec0000041870 */
[----:B------:R-:W-:Y:S01]  /*15c0*/  HMMA.16816.F32.BF16 R124, R4, R66, R28 ;  /* 0x00000042047c723c */ /* 0x000fe2000004181c */
[----:B------:R-:W2:Y:S05]  /*15d0*/  LDSM.16.M88.4 R28, [R239+0x6000] ;  /* 0x00600000ef1c783b */ /* 0x000eaa0000000200 */
[----:B---3--:R-:W-:Y:S06]  /*15e0*/  HMMA.16816.F32.BF16 R12, R40, R72, R12 ;  /* 0x00000048280c723c */ /* 0x008fec000004180c */
[C---:B------:R-:W-:Y:S01]  /*15f0*/  HMMA.16816.F32.BF16 R136, R4.reuse, R120, R24 ;  /* 0x000000780488723c */ /* 0x040fe20000041818 */
[----:B------:R-:W3:Y:S05]  /*1600*/  LDSM.16.M88.4 R24, [R240+0x4000] ;  /* 0x00400000f018783b */ /* 0x000eea0000000200 */
[C---:B------:R-:W-:Y:S06]  /*1610*/  HMMA.16816.F32.BF16 R148, R4.reuse, R60, R108 ;  /* 0x0000003c0494723c */ /* 0x040fec000004186c */
[C---:B------:R-:W-:Y:S06]  /*1620*/  HMMA.16816.F32.BF16 R144, R4.reuse, R64, R76 ;  /* 0x000000400490723c */ /* 0x040fec000004184c */
[C---:B------:R-:W-:Y:S06]  /*1630*/  HMMA.16816.F32.BF16 R104, R4.reuse, R70, R84 ;  /* 0x000000460468723c */ /* 0x040fec0000041854 */
[----:B------:R-:W-:Y:S06]  /*1640*/  HMMA.16816.F32.BF16 R128, R4, R62, R80 ;  /* 0x0000003e0480723c */ /* 0x000fec0000041850 */
[C---:B------:R-:W-:Y:S01]  /*1650*/  HMMA.16816.F32.BF16 R76, R36.reuse, R70, R96 ;  /* 0x00000046244c723c */ /* 0x040fe20000041860 */
[----:B------:R-:W-:Y:S05]  /*1660*/  LDSM.16.M88.4 R68, [R237+0x2000] ;  /* 0x00200000ed44783b */ /* 0x000fea0000000200 */
[C---:B------:R-:W-:Y:S06]  /*1670*/  HMMA.16816.F32.BF16 R84, R36.reuse, R60, R140 ;  /* 0x0000003c2454723c */ /* 0x040fec000004188c */
[----:B------:R-:W-:Y:S06]  /*1680*/  HMMA.16816.F32.BF16 R108, R36, R62, R100 ;  /* 0x0000003e246c723c */ /* 0x000fec0000041864 */
[----:B------:R-:W-:Y:S01]  /*1690*/  HMMA.16816.F32.BF16 R92, R4, R122, R92 ;  /* 0x0000007a045c723c */ /* 0x000fe2000004185c */
[----:B------:R-:W3:Y:S05]  /*16a0*/  LDSM.16.M88.4 R4, [R236+0x1000] ;  /* 0x00100000ec04783b */ /* 0x000eea0000000200 */
[----:B-1----:R-:W-:Y:S01]  /*16b0*/  HMMA.16816.F32.BF16 R60, R8, R72, R16 ;  /* 0x00000048083c723c */ /* 0x002fe20000041810 */
[----:B------:R-:W1:Y:S05]  /*16c0*/  LDSM.16.M88.4 R16, [R242+0x4000] ;  /* 0x00400000f210783b */ /* 0x000e6a0000000200 */
[----:B----4-:R-:W-:Y:S06]  /*16d0*/  HMMA.16816.F32.BF16 R12, R32, R88, R12 ;  /* 0x00000058200c723c */ /* 0x010fec000004180c */
[-C--:B------:R-:W-:Y:S06]  /*16e0*/  HMMA.16816.F32.BF16 R104, R8, R74.reuse, R104 ;  /* 0x0000004a0868723c */ /* 0x080fec0000041868 */
[----:B------:R-:W-:Y:S06]  /*16f0*/  HMMA.16816.F32.BF16 R76, R40, R74, R76 ;  /* 0x0000004a284c723c */ /* 0x000fec000004184c */
[----:B--2---:R-:W-:Y:S01]  /*1700*/  HMMA.16816.F32.BF16 R72, R28, R88, R60 ;  /* 0x000000581c48723c */ /* 0x004fe2000004183c */
[----:B------:R-:W-:Y:S05]  /*1710*/  LDSM.16.M88.4 R60, [R44+0xa800] ;  /* 0x00a800002c3c783b */ /* 0x000fea0000000200 */
[C---:B------:R-:W-:Y:S06]  /*1720*/  HMMA.16816.F32.BF16 R100, R36.reuse, R64, R152 ;  /* 0x000000402464723c */ /* 0x040fec0000041898 */
[C---:B------:R-:W-:Y:S01]  /*1730*/  HMMA.16816.F32.BF16 R96, R36.reuse, R66, R116 ;  /* 0x000000422460723c */ /* 0x040fe20000041874 */
[----:B------:R-:W-:Y:S05]  /*1740*/  LDSM.16.M88.4 R64, [R236+0x2000] ;  /* 0x00200000ec40783b */ /* 0x000fea0000000200 */
[C---:B------:R-:W-:Y:S06]  /*1750*/  HMMA.16816.F32.BF16 R112, R36.reuse, R120, R156 ;  /* 0x000000782470723c */ /* 0x040fec000004189c */
[----:B------:R-:W-:Y:S06]  /*1760*/  HMMA.16816.F32.BF16 R80, R36, R122, R132 ;  /* 0x0000007a2450723c */ /* 0x000fec0000041884 */
[----:B---3--:R-:W-:Y:S01]  /*1770*/  HMMA.16816.F32.BF16 R36, R24, R48, R12 ;  /* 0x000000301824723c */ /* 0x008fe2000004180c */
[----:B------:R-:W2:Y:S05]  /*1780*/  LDSM.16.M88.4 R12, [R242+0x6000] ;  /* 0x00600000f20c783b */ /* 0x000eaa0000000200 */
[C---:B------:R-:W-:Y:S06]  /*1790*/  HMMA.16816.F32.BF16 R116, R8.reuse, R52, R148 ;  /* 0x000000340874723c */ /* 0x040fec0000041894 */
[C---:B------:R-:W-:Y:S06]  /*17a0*/  HMMA.16816.F32.BF16 R128, R8.reuse, R54, R128 ;  /* 0x000000360880723c */ /* 0x040fec0000041880 */
[C---:B------:R-:W-:Y:S06]  /*17b0*/  HMMA.16816.F32.BF16 R144, R8.reuse, R4, R144 ;  /* 0x000000040890723c */ /* 0x040fec0000041890 */
[C---:B------:R-:W-:Y:S06]  /*17c0*/  HMMA.16816.F32.BF16 R132, R8.reuse, R6, R124 ;  /* 0x000000060884723c */ /* 0x040fec000004187c */
[C---:B------:R-:W-:Y:S06]  /*17d0*/  HMMA.16816.F32.BF16 R140, R8.reuse, R56, R136 ;  /* 0x00000038088c723c */ /* 0x040fec0000041888 */
[----:B------:R-:W-:Y:S01]  /*17e0*/  HMMA.16816.F32.BF16 R148, R8, R58, R92 ;  /* 0x0000003a0894723c */ /* 0x000fe2000004185c */
[----:B------:R-:W3:Y:S05]  /*17f0*/  LDSM.16.M88.4 R8, [R241+0x4000] ;  /* 0x00400000f108783b */ /* 0x000eea0000000200 */
[C---:B------:R-:W-:Y:S06]  /*1800*/  HMMA.16816.F32.BF16 R84, R40.reuse, R52, R84 ;  /* 0x000000342854723c */ /* 0x040fec0000041854 */
[----:B------:R-:W-:Y:S06]  /*1810*/  HMMA.16816.F32.BF16 R108, R40, R54, R108 ;  /* 0x00000036286c723c */ /* 0x000fec000004186c */
[----:B------:R-:W-:Y:S06]  /*1820*/  HMMA.16816.F32.BF16 R52, R20, R48, R72 ;  /* 0x000000301434723c */ /* 0x000fec0000041848 */
[----:B------:R-:W-:Y:S06]  /*1830*/  HMMA.16816.F32.BF16 R76, R32, R90, R76 ;  /* 0x0000005a204c723c */ /* 0x000fec000004184c */
[C---:B------:R-:W-:Y:S06]  /*1840*/  HMMA.16816.F32.BF16 R100, R40.reuse, R4, R100 ;  /* 0x000000042864723c */ /* 0x040fec0000041864 */
[----:B------:R-:W-:Y:S01]  /*1850*/  HMMA.16816.F32.BF16 R120, R40, R6, R96 ;  /* 0x000000062878723c */ /* 0x000fe20000041860 */
[----:B------:R-:W4:Y:S05]  /*1860*/  LDSM.16.M88.4 R4, [R241+0x6000] ;  /* 0x00600000f104783b */ /* 0x000f2a0000000200 */
[----:B-1----:R-:W-:Y:S01]  /*1870*/  HMMA.16816.F32.BF16 R72, R16, R68, R36 ;  /* 0x000000441048723c */ /* 0x002fe20000041824 */
[----:B------:R-:W1:Y:S05]  /*1880*/  LDSM.16.M88.4 R36, [R243+0x2800] ;  /* 0x00280000f324783b */ /* 0x000e6a0000000200 */
[----:B------:R-:W-:Y:S06]  /*1890*/  HMMA.16816.F32.BF16 R136, R40, R58, R80 ;  /* 0x0000003a2888723c */ /* 0x000fec0000041850 */
[----:B------:R-:W-:Y:S06]  /*18a0*/  HMMA.16816.F32.BF16 R80, R28, R90, R104 ;  /* 0x0000005a1c50723c */ /* 0x000fec0000041868 */
[----:B------:R-:W-:Y:S06]  /*18b0*/  HMMA.16816.F32.BF16 R124, R40, R56, R112 ;  /* 0x00000038287c723c */ /* 0x000fec0000041870 */
[----:B--2---:R-:W-:Y:S06]  /*18c0*/  HMMA.16816.F32.BF16 R40, R12, R68, R52 ;  /* 0x000000440c28723c */ /* 0x004fec0000041834 */
[----:B------:R-:W-:Y:S06]  /*18d0*/  HMMA.16816.F32.BF16 R52, R24, R50, R76 ;  /* 0x000000321834723c */ /* 0x000fec000004184c */
[----:B---3--:R-:W-:Y:S06]  /*18e0*/  HMMA.16816.F32.BF16 R76, R8, R64, R72 ;  /* 0x00000040084c723c */ /* 0x008fec0000041848 */
[----:B------:R-:W-:Y:S06]  /*18f0*/  HMMA.16816.F32.BF16 R48, R20, R50, R80 ;  /* 0x000000321430723c */ /* 0x000fec0000041850 */
[-C--:B------:R-:W-:Y:S06]  /*1900*/  HMMA.16816.F32.BF16 R56, R32, R60.reuse, R84 ;  /* 0x0000003c2038723c */ /* 0x080fec0000041854 */
[----:B------:R-:W-:Y:S06]  /*1910*/  HMMA.16816.F32.BF16 R72, R28, R60, R116 ;  /* 0x0000003c1c48723c */ /* 0x000fec0000041874 */
[----:B----4-:R-:W-:Y:S01]  /*1920*/  HMMA.16816.F32.BF16 R92, R4, R64, R40 ;  /* 0x00000040045c723c */ /* 0x010fe20000041828 */
[----:B------:R-:W-:-:S04]  /*1930*/  FMUL.FTZ R0, R76, UR4 ;  /* 0x000000044c007c20 */ /* 0x000fc80008410000 */
[----:B------:R2:W-:Y:S01]  /*1940*/  MUFU.TANH R115, R0 ;  /* 0x0000000000737308 */ /* 0x0005e20000002400 */
[-C--:B------:R-:W-:Y:S01]  /*1950*/  HMMA.16816.F32.BF16 R40, R16, R70.reuse, R52 ;  /* 0x000000461028723c */ /* 0x080fe20000041834 */
[----:B------:R-:W3:Y:S05]  /*1960*/  LDSM.16.M88.4 R52, [R237+0x2800] ;  /* 0x00280000ed34783b */ /* 0x000eea0000000200 */
[----:B------:R-:W-:Y:S06]  /*1970*/  HMMA.16816.F32.BF16 R68, R12, R70, R48 ;  /* 0x000000460c44723c */ /* 0x000fec0000041830 */
[----:B-1----:R-:W-:Y:S01]  /*1980*/  HMMA.16816.F32.BF16 R84, R24, R36, R56 ;  /* 0x000000241854723c */ /* 0x002fe20000041838 */
[----:B------:R-:W1:Y:S01]  /*1990*/  LDSM.16.M88.4 R56, [R44+0xb000] ;  /* 0x00b000002c38783b */ /* 0x000e620000000200 */
[----:B--2---:R-:W-:-:S03]  /*19a0*/  FMUL.FTZ R0, R77, UR4 ;  /* 0x000000044d007c20 */ /* 0x004fc60008410000 */
[----:B------:R-:W-:Y:S01]  /*19b0*/  LDSM.16.M88.4 R44, [R44+0xb800] ;  /* 0x00b800002c2c783b */ /* 0x000fe20000000200 */
[----:B------:R-:W-:Y:S01]  /*19c0*/  HMMA.16816.F32.BF16 R80, R20, R36, R72 ;  /* 0x000000241450723c */ /* 0x000fe20000041848 */
[----:B------:R2:W4:Y:S05]  /*19d0*/  MUFU.TANH R114, R0 ;  /* 0x0000000000727308 */ /* 0x00052a0000002400 */
[----:B------:R-:W-:Y:S01]  /*19e0*/  HMMA.16816.F32.BF16 R72, R8, R66, R40 ;  /* 0x000000420848723c */ /* 0x000fe20000041828 */
[----:B------:R-:W4:Y:S05]  /*19f0*/  LDSM.16.M88.4 R40, [R236+0x2800] ;  /* 0x00280000ec28783b */ /* 0x000f2a0000000200 */
[----:B------:R-:W-:Y:S06]  /*1a00*/  HMMA.16816.F32.BF16 R48, R32, R62, R108 ;  /* 0x0000003e2030723c */ /* 0x000fec000004186c */
[----:B------:R-:W-:Y:S01]  /*1a10*/  HMMA.16816.F32.BF16 R88, R4, R66, R68 ;  /* 0x000000420458723c */ /* 0x000fe20000041844 */
[----:B--2---:R-:W-:-:S04]  /*1a20*/  FMUL.FTZ R0, R78, UR4 ;  /* 0x000000044e007c20 */ /* 0x004fc80008410000 */
[----:B------:R2:W-:Y:S01]  /*1a30*/  MUFU.TANH R117, R0 ;  /* 0x0000000000757308 */ /* 0x0005e20000002400 */
[----:B---3--:R-:W-:Y:S06]  /*1a40*/  HMMA.16816.F32.BF16 R64, R16, R52, R84 ;  /* 0x000000341040723c */ /* 0x008fec0000041854 */
[----:B------:R-:W-:Y:S01]  /*1a50*/  HMMA.16816.F32.BF16 R96, R28, R62, R128 ;  /* 0x0000003e1c60723c */ /* 0x000fe20000041880 */
[----:B------:R-:W3:Y:S05]  /*1a60*/  LDSM.16.M88.4 R60, [R243+0x3000] ;  /* 0x00300000f33c783b */ /* 0x000eea0000000200 */
[----:B------:R-:W-:Y:S01]  /*1a70*/  HMMA.16816.F32.BF16 R48, R24, R38, R48 ;  /* 0x000000261830723c */ /* 0x000fe20000041830 */
[----:B--2---:R-:W-:-:S05]  /*1a80*/  FMUL.FTZ R0, R79, UR4 ;  /* 0x000000044f007c20 */ /* 0x004fca0008410000 */
[----:B------:R-:W-:Y:S01]  /*1a90*/  HMMA.16816.F32.BF16 R76, R12, R52, R80 ;  /* 0x000000340c4c723c */ /* 0x000fe20000041850 */
[----:B------:R2:W-:Y:S05]  /*1aa0*/  MUFU.TANH R116, R0 ;  /* 0x0000000000747308 */ /* 0x0005ea0000002400 */
[-C--:B-1----:R-:W-:Y:S06]  /*1ab0*/  HMMA.16816.F32.BF16 R80, R32, R56.reuse, R100 ;  /* 0x000000382050723c */ /* 0x082fec0000041864 */
[----:B------:R-:W-:Y:S01]  /*1ac0*/  HMMA.16816.F32.BF16 R68, R28, R56, R144 ;  /* 0x000000381c44723c */ /* 0x000fe20000041890 */
[----:B--2---:R-:W-:-:S04]  /*1ad0*/  FMUL.FTZ R0, R92, UR4 ;  /* 0x000000045c007c20 */ /* 0x004fc80008410000 */
[----:B------:R1:W-:Y:S07]  /*1ae0*/  MUFU.TANH R113, R0 ;  /* 0x0000000000717308 */ /* 0x0003ee0000002400 */
[----:B----4-:R-:W-:Y:S06]  /*1af0*/  HMMA.16816.F32.BF16 R84, R4, R40, R76 ;  /* 0x000000280454723c */ /* 0x010fec000004184c */
[-C--:B---3--:R-:W-:Y:S06]  /*1b00*/  HMMA.16816.F32.BF16 R80, R24, R60.reuse, R80 ;  /* 0x0000003c1850723c */ /* 0x088fec0000041850 */
[----:B------:R-:W-:Y:S01]  /*1b10*/  HMMA.16816.F32.BF16 R76, R20, R60, R68 ;  /* 0x0000003c144c723c */ /* 0x000fe20000041844 */
[----:B-1----:R-:W-:-:S04]  /*1b20*/  FMUL.FTZ R0, R93, UR4 ;  /* 0x000000045d007c20 */ /* 0x002fc80008410000 */
[----:B------:R1:W-:Y:S02]  /*1b30*/  MUFU.TANH R112, R0 ;  /* 0x0000000000707308 */ /* 0x0003e40000002400 */
[----:B-1----:R-:W-:-:S06]  /*1b40*/  FMUL.FTZ R0, R94, UR4 ;  /* 0x000000045e007c20 */ /* 0x002fcc0008410000 */
[----:B------:R1:W-:Y:S02]  /*1b50*/  MUFU.TANH R107, R0 ;  /* 0x00000000006b7308 */ /* 0x0003e40000002400 */
[----:B-1----:R-:W-:-:S06]  /*1b60*/  FMUL.FTZ R0, R95, UR4 ;  /* 0x000000045f007c20 */ /* 0x002fcc0008410000 */
[----:B------:R1:W-:Y:S02]  /*1b70*/  MUFU.TANH R106, R0 ;  /* 0x00000000006a7308 */ /* 0x0003e40000002400 */
[----:B-1----:R-:W-:-:S06]  /*1b80*/  FMUL.FTZ R0, R72, UR4 ;  /* 0x0000000448007c20 */ /* 0x002fcc0008410000 */
[----:B------:R1:W2:Y:S02]  /*1b90*/  MUFU.TANH R105, R0 ;  /* 0x0000000000697308 */ /* 0x0002a40000002400 */
[----:B-1----:R-:W-:-:S06]  /*1ba0*/  FMUL.FTZ R0, R73, UR4 ;  /* 0x0000000449007c20 */ /* 0x002fcc0008410000 */
[----:B------:R1:W3:Y:S02]  /*1bb0*/  MUFU.TANH R104, R0 ;  /* 0x0000000000687308 */ /* 0x0002e40000002400 */
[----:B-1----:R-:W-:-:S06]  /*1bc0*/  FMUL.FTZ R0, R74, UR4 ;  /* 0x000000044a007c20 */ /* 0x002fcc0008410000 */
[----:B------:R1:W-:Y:S02]  /*1bd0*/  MUFU.TANH R108, R0 ;  /* 0x00000000006c7308 */ /* 0x0003e40000002400 */
[----:B-1----:R-:W-:Y:S02]  /*1be0*/  FMUL.FTZ R0, R75, UR4 ;  /* 0x000000044b007c20 */ /* 0x002fe40008410000 */
[----:B------:R-:W-:Y:S04]  /*1bf0*/  HMMA.16816.F32.BF16 R72, R8, R40, R64 ;  /* 0x000000280848723c */ /* 0x000fe80000041840 */
[----:B------:R1:W-:Y:S02]  /*1c00*/  MUFU.TANH R109, R0 ;  /* 0x00000000006d7308 */ /* 0x0003e40000002400 */
[----:B------:R-:W-:Y:S06]  /*1c10*/  HMMA.16816.F32.BF16 R64, R20, R38, R96 ;  /* 0x000000261440723c */ /* 0x000fec0000041860 */
[----:B------:R-:W-:Y:S01]  /*1c20*/  HMMA.16816.F32.BF16 R36, R16, R54, R48 ;  /* 0x000000361024723c */ /* 0x000fe20000041830 */
[----:B------:R-:W4:Y:S01]  /*1c30*/  LDSM.16.M88.4 R48, [R237+0x3000] ;  /* 0x00300000ed30783b */ /* 0x000f220000000200 */
[----:B-1----:R-:W-:-:S04]  /*1c40*/  FMUL.FTZ R0, R88, UR4 ;  /* 0x0000000458007c20 */ /* 0x002fc80008410000 */
[----:B------:R1:W-:-:S12]  /*1c50*/  MUFU.TANH R95, R0 ;  /* 0x00000000005f7308 */ /* 0x0003d80000002400 */
[----:B------:R-:W-:Y:S01]  /*1c60*/  HMMA.16816.F32.BF16 R68, R12, R54, R64 ;  /* 0x000000360c44723c */ /* 0x000fe20000041840 */
[----:B------:R-:W2:Y:S05]  /*1c70*/  LDSM.16.M88.4 R52, [R236+0x3000] ;  /* 0x00300000ec34783b */ /* 0x000eaa0000000200 */
[----:B------:R-:W-:Y:S01]  /*1c80*/  HMMA.16816.F32.BF16 R64, R8, R42, R36 ;  /* 0x0000002a0840723c */ /* 0x000fe20000041824 */
[----:B-1----:R-:W-:-:S04]  /*1c90*/  FMUL.FTZ R0, R89, UR4 ;  /* 0x0000000459007c20 */ /* 0x002fc80008410000 */
[----:B------:R1:W-:Y:S01]  /*1ca0*/  MUFU.TANH R94, R0 ;  /* 0x00000000005e7308 */ /* 0x0003e20000002400 */
[----:B----4-:R-:W-:-:S12]  /*1cb0*/  HMMA.16816.F32.BF16 R36, R16, R48, R80 ;  /* 0x000000301024723c */ /* 0x010fd80000041850 */
[----:B------:R-:W-:Y:S01]  /*1cc0*/  HMMA.16816.F32.BF16 R68, R4, R42, R68 ;  /* 0x0000002a0444723c */ /* 0x000fe20000041844 */
[----:B------:R-:W4:Y:S01]  /*1cd0*/  LDSM.16.M88.4 R40, [R243+0x3800] ;  /* 0x00380000f328783b */ /* 0x000f220000000200 */
[----:B-1----:R-:W-:-:S04]  /*1ce0*/  FMUL.FTZ R0, R90, UR4 ;  /* 0x000000045a007c20 */ /* 0x002fc80008410000 */
[----:B------:R1:W-:Y:S01]  /*1cf0*/  MUFU.TANH R96, R0 ;  /* 0x0000000000607308 */ /* 0x0003e20000002400 */
[----:B------:R-:W-:Y:S01]  /*1d00*/  HMMA.16816.F32.BF16 R80, R28, R44, R140 ;  /* 0x0000002c1c50723c */ /* 0x000fe2000004188c */
[----:B-1----:R-:W-:-:S05]  /*1d10*/  FMUL.FTZ R0, R91, UR4 ;  /* 0x000000045b007c20 */ /* 0x002fca0008410000 */
[-C--:B------:R-:W-:Y:S01]  /*1d20*/  HMMA.16816.F32.BF16 R88, R28, R58.reuse, R132 ;  /* 0x0000003a1c58723c */ /* 0x080fe20000041884 */
[----:B------:R1:W-:Y:S05]  /*1d30*/  MUFU.TANH R97, R0 ;  /* 0x0000000000617308 */ /* 0x0003ea0000002400 */
[----:B------:R-:W-:Y:S01]  /*1d40*/  HMMA.16816.F32.BF16 R56, R32, R58, R120 ;  /* 0x0000003a2038723c */ /* 0x000fe20000041878 */
[----:B-1----:R-:W-:-:S04]  /*1d50*/  FMUL.FTZ R0, R72, UR4 ;  /* 0x0000000448007c20 */ /* 0x002fc80008410000 */
[----:B------:R1:W3:-:S15]  /*1d60*/  MUFU.TANH R174, R0 ;  /* 0x0000000000ae7308 */ /* 0x0002de0000002400 */
[----:B------:R-:W-:-:S04]  /*1d70*/  NOP ;  /* 0x0000000000007918 */ /* 0x000fc80000000000 */
[-C--:B------:R-:W-:Y:S06]  /*1d80*/  HMMA.16816.F32.BF16 R56, R24, R62.reuse, R56 ;  /* 0x0000003e1838723c */ /* 0x080fec0000041838 */
[----:B------:R-:W-:Y:S01]  /*1d90*/  HMMA.16816.F32.BF16 R60, R20, R62, R88 ;  /* 0x0000003e143c723c */ /* 0x000fe20000041858 */
[----:B-1----:R-:W-:-:S04]  /*1da0*/  FMUL.FTZ R0, R73, UR4 ;  /* 0x0000000449007c20 */ /* 0x002fc80008410000 */
[----:B------:R1:W3:-:S13]  /*1db0*/  MUFU.TANH R172, R0 ;  /* 0x0000000000ac7308 */ /* 0x0002da0000002400 */
[----:B------:R-:W-:Y:S01]  /*1dc0*/  HMMA.16816.F32.BF16 R56, R16, R50, R56 ;  /* 0x000000321038723c */ /* 0x000fe20000041838 */
[----:B-1----:R-:W-:-:S04]  /*1dd0*/  FMUL.FTZ R0, R74, UR4 ;  /* 0x000000044a007c20 */ /* 0x002fc80008410000 */
[----:B------:R1:W-:-:S15]  /*1de0*/  MUFU.TANH R175, R0 ;  /* 0x0000000000af7308 */ /* 0x0003de0000002400 */
[----:B------:R-:W-:-:S04]  /*1df0*/  NOP ;  /* 0x0000000000007918 */ /* 0x000fc80000000000 */
[----:B--2---:R-:W-:Y:S01]  /*1e00*/  HMMA.16816.F32.BF16 R56, R8, R54, R56 ;  /* 0x000000360838723c */ /* 0x004fe20000041838 */
[----:B-1----:R-:W-:-:S05]  /*1e10*/  FMUL.FTZ R0, R75, UR4 ;  /* 0x000000044b007c20 */ /* 0x002fca0008410000 */
[----:B------:R-:W-:Y:S01]  /*1e20*/  HMMA.16816.F32.BF16 R72, R12, R48, R76 ;  /* 0x000000300c48723c */ /* 0x000fe2000004184c */
[----:B------:R1:W-:Y:S05]  /*1e30*/  MUFU.TANH R173, R0 ;  /* 0x0000000000ad7308 */ /* 0x0003ea0000002400 */
[----:B------:R-:W-:Y:S06]  /*1e40*/  HMMA.16816.F32.BF16 R76, R32, R44, R124 ;  /* 0x0000002c204c723c */ /* 0x000fec000004187c */
[----:B------:R-:W-:Y:S06]  /*1e50*/  HMMA.16816.F32.BF16 R48, R12, R50, R60 ;  /* 0x000000320c30723c */ /* 0x000fec000004183c */
[----:B------:R-:W-:Y:S01]  /*1e60*/  HMMA.16816.F32.BF16 R32, R32, R46, R136 ;  /* 0x0000002e2020723c */ /* 0x000fe20000041888 */
[----:B-1----:R-:W-:Y:S01]  /*1e70*/  FMUL.FTZ R0, R84, UR4 ;  /* 0x0000000454007c20 */ /* 0x002fe20008410000 */
[----:B------:R-:W-:-:S03]  /*1e80*/  FMUL.FTZ R59, R59, UR4 ;  /* 0x000000043b3b7c20 */ /* 0x000fc60008410000 */
[----:B------:R1:W-:Y:S01]  /*1e90*/  MUFU.TANH R98, R0 ;  /* 0x0000000000627308 */ /* 0x0003e20000002400 */
[----:B------:R-:W-:Y:S06]  /*1ea0*/  HMMA.16816.F32.BF16 R72, R4, R52, R72 ;  /* 0x000000340448723c */ /* 0x000fec0000041848 */
[----:B----4-:R-:W-:Y:S01]  /*1eb0*/  HMMA.16816.F32.BF16 R60, R24, R40, R76 ;  /* 0x00000028183c723c */ /* 0x010fe2000004184c */
[----:B------:R-:W-:Y:S01]  /*1ec0*/  MUFU.TANH R138, R59 ;  /* 0x0000003b008a7308 */ /* 0x000fe20000002400 */
[----:B-1----:R-:W-:-:S10]  /*1ed0*/  FMUL.FTZ R0, R85, UR4 ;  /* 0x0000000455007c20 */ /* 0x002fd40008410000 */
[----:B------:R-:W-:Y:S01]  /*1ee0*/  HMMA.16816.F32.BF16 R24, R24, R42, R32 ;  /* 0x0000002a1818723c */ /* 0x000fe20000041820 */
        /* <DEDUP_REMOVED lines=8> */
[----:B------:R1:W4:Y:S02]  /*1f70*/  MUFU.TANH R168, R0 ;  /* 0x0000000000a87308 */ /* 0x0003240000002400 */
[----:B-1----:R-:W-:-:S06]  /*1f80*/  FMUL.FTZ R0, R66, UR4 ;  /* 0x0000000442007c20 */ /* 0x002fcc0008410000 */
[----:B------:R1:W-:Y:S02]  /*1f90*/  MUFU.TANH R167, R0 ;  /* 0x0000000000a77308 */ /* 0x0003e40000002400 */
[----:B-1----:R-:W-:Y:S02]  /*1fa0*/  FMUL.FTZ R0, R67, UR4 ;  /* 0x0000000443007c20 */ /* 0x002fe40008410000 */
[----:B------:R-:W-:Y:S01]  /*1fb0*/  HMMA.16816.F32.BF16 R64, R8, R52, R36 ;  /* 0x000000340840723c */ /* 0x000fe20000041824 */
[----:B------:R-:W1:Y:S03]  /*1fc0*/  LDSM.16.M88.4 R36, [R237+0x3800] ;  /* 0x00380000ed24783b */ /* 0x000e660000000200 */
[----:B------:R3:W-:Y:S02]  /*1fd0*/  MUFU.TANH R165, R0 ;  /* 0x0000000000a57308 */ /* 0x0007e40000002400 */
[----:B------:R-:W-:Y:S01]  /*1fe0*/  HMMA.16816.F32.BF16 R52, R4, R54, R48 ;  /* 0x000000360434723c */ /* 0x000fe20000041830 */
[----:B---3--:R-:W-:-:S05]  /*1ff0*/  FMUL.FTZ R0, R68, UR4 ;  /* 0x0000000444007c20 */ /* 0x008fca0008410000 */
[----:B------:R3:W-:Y:S02]  /*2000*/  MUFU.TANH R92, R0 ;  /* 0x00000000005c7308 */ /* 0x0007e40000002400 */
[----:B---3--:R-:W-:Y:S01]  /*2010*/  FMUL.FTZ R0, R69, UR4 ;  /* 0x0000000445007c20 */ /* 0x008fe20008410000 */
[C---:B-1----:R-:W-:Y:S05]  /*2020*/  HMMA.16816.F32.BF16 R48, R16.reuse, R36, R60 ;  /* 0x000000241030723c */ /* 0x042fea000004183c */
[----:B------:R1:W-:Y:S01]  /*2030*/  MUFU.TANH R93, R0 ;  /* 0x00000000005d7308 */ /* 0x0003e20000002400 */
[----:B------:R-:W-:Y:S01]  /*2040*/  HMMA.16816.F32.BF16 R16, R16, R38, R24 ;  /* 0x000000261010723c */ /* 0x000fe20000041818 */
[----:B-1----:R-:W-:-:S06]  /*2050*/  FMUL.FTZ R0, R70, UR4 ;  /* 0x0000000446007c20 */ /* 0x002fcc0008410000 */
[----:B------:R1:W-:Y:S02]  /*2060*/  MUFU.TANH R100, R0 ;  /* 0x0000000000647308 */ /* 0x0003e40000002400 */
[----:B-1----:R-:W-:Y:S02]  /*2070*/  FMUL.FTZ R0, R71, UR4 ;  /* 0x0000000447007c20 */ /* 0x002fe40008410000 */
[----:B------:R-:W-:Y:S01]  /*2080*/  HMMA.16816.F32.BF16 R68, R28, R46, R148 ;  /* 0x0000002e1c44723c */ /* 0x000fe20000041894 */
[----:B------:R-:W1:Y:S03]  /*2090*/  LDSM.16.M88.4 R28, [R236+0x3800] ;  /* 0x00380000ec1c783b */ /* 0x000e660000000200 */
[----:B------:R3:W-:Y:S01]  /*20a0*/  MUFU.TANH R101, R0 ;  /* 0x0000000000657308 */ /* 0x0007e20000002400 */
[----:B------:R-:W-:-:S04]  /*20b0*/  DEPBAR.LE SB0, 0x0 ;  /* 0x000080000000791a */ /* 0x000fc80000000000 */
[----:B------:R-:W-:Y:S01]  /*20c0*/  HMMA.16816.F32.BF16 R44, R20, R40, R80 ;  /* 0x00000028142c723c */ /* 0x000fe20000041850 */
[----:B---3--:R-:W-:-:S04]  /*20d0*/  FMUL.FTZ R0, R64, UR4 ;  /* 0x0000000440007c20 */ /* 0x008fc80008410000 */
[----:B------:R3:W4:Y:S10]  /*20e0*/  MUFU.TANH R199, R0 ;  /* 0x0000000000c77308 */ /* 0x0007340000002400 */
[----:B------:R-:W-:Y:S09]  /*20f0*/  HMMA.16816.F32.BF16 R20, R20, R42, R68 ;  /* 0x0000002a1414723c */ /* 0x000ff20000041844 */
[----:B------:R-:W-:Y:S01]  /*2100*/  HMMA.16816.F32.BF16 R32, R12, R36, R44 ;  /* 0x000000240c20723c */ /* 0x000fe2000004182c */
[----:B---3--:R-:W-:-:S05]  /*2110*/  FMUL.FTZ R0, R65, UR4 ;  /* 0x0000000441007c20 */ /* 0x008fca0008410000 */
[C---:B-1----:R-:W-:Y:S01]  /*2120*/  HMMA.16816.F32.BF16 R48, R8.reuse, R28, R48 ;  /* 0x0000001c0830723c */ /* 0x042fe20000041830 */
[----:B------:R1:W3:Y:S05]  /*2130*/  MUFU.TANH R198, R0 ;  /* 0x0000000000c67308 */ /* 0x0002ea0000002400 */
[----:B------:R-:W-:Y:S06]  /*2140*/  HMMA.16816.F32.BF16 R16, R8, R30, R16 ;  /* 0x0000001e0810723c */ /* 0x000fec0000041810 */
[----:B------:R-:W-:Y:S06]  /*2150*/  HMMA.16816.F32.BF16 R12, R12, R38, R20 ;  /* 0x000000260c0c723c */ /* 0x000fec0000041814 */
[----:B------:R-:W-:Y:S01]  /*2160*/  HMMA.16816.F32.BF16 R24, R4, R28, R32 ;  /* 0x0000001c0418723c */ /* 0x000fe20000041820 */
[----:B-1----:R-:W-:-:S04]  /*2170*/  FMUL.FTZ R0, R66, UR4 ;  /* 0x0000000442007c20 */ /* 0x002fc80008410000 */
[----:B------:R1:W-:-:S13]  /*2180*/  MUFU.TANH R197, R0 ;  /* 0x0000000000c57308 */ /* 0x0003da0000002400 */
[----:B------:R-:W-:Y:S01]  /*2190*/  HMMA.16816.F32.BF16 R28, R4, R30, R12 ;  /* 0x0000001e041c723c */ /* 0x000fe2000004180c */
[----:B-1----:R-:W-:-:S05]  /*21a0*/  FMUL.FTZ R0, R67, UR4 ;  /* 0x0000000443007c20 */ /* 0x002fca0008410000 */
[----:B------:R-:W-:Y:S01]  /*21b0*/  FMUL.FTZ R8, R24, UR4 ;  /* 0x0000000418087c20 */ /* 0x000fe20008410000 */
[----:B------:R-:W-:Y:S01]  /*21c0*/  FMUL.FTZ R5, R26, UR4 ;  /* 0x000000041a057c20 */ /* 0x000fe20008410000 */
[----:B------:R-:W-:Y:S01]  /*21d0*/  FMUL.FTZ R15, R27, UR4 ;  /* 0x000000041b0f7c20 */ /* 0x000fe20008410000 */
[----:B------:R1:W-:Y:S08]  /*21e0*/  MUFU.TANH R196, R0 ;  /* 0x0000000000c47308 */ /* 0x0003f00000002400 */
[----:B------:R2:W-:Y:S07]  /*21f0*/  MUFU.TANH R249, R5 ;  /* 0x0000000500f97308 */ /* 0x0005ee0000002400 */
[----:B------:R-:W-:Y:S01]  /*2200*/  FMUL.FTZ R7, R29, UR4 ;  /* 0x000000041d077c20 */ /* 0x000fe20008410000 */
[----:B------:R4:W-:Y:S01]  /*2210*/  MUFU.TANH R185, R8 ;  /* 0x0000000800b97308 */ /* 0x0009e20000002400 */
[----:B-1----:R-:W-:-:S07]  /*2220*/  FMUL.FTZ R0, R72, UR4 ;  /* 0x0000000448007c20 */ /* 0x002fce0008410000 */
[----:B------:R1:W-:Y:S01]  /*2230*/  MUFU.TANH R183, R0 ;  /* 0x0000000000b77308 */ /* 0x0003e20000002400 */
[----:B--2---:R-:W-:-:S07]  /*2240*/  FMUL.FTZ R5, R16, UR4 ;  /* 0x0000000410057c20 */ /* 0x004fce0008410000 */
[----:B------:R2:W-:Y:S01]  /*2250*/  MUFU.TANH R222, R5 ;  /* 0x0000000500de7308 */ /* 0x0005e20000002400 */
[----:B----4-:R-:W-:-:S07]  /*2260*/  FMUL.FTZ R8, R25, UR4 ;  /* 0x0000000419087c20 */ /* 0x010fce0008410000 */
[----:B------:R-:W-:Y:S01]  /*2270*/  MUFU.TANH R163, R8 ;  /* 0x0000000800a37308 */ /* 0x000fe20000002400 */
[----:B-1----:R-:W-:-:S07]  /*2280*/  FMUL.FTZ R0, R73, UR4 ;  /* 0x0000000449007c20 */ /* 0x002fce0008410000 */
[----:B------:R1:W-:Y:S01]  /*2290*/  MUFU.TANH R180, R0 ;  /* 0x0000000000b47308 */ /* 0x0003e20000002400 */
[----:B--2---:R-:W-:-:S07]  /*22a0*/  FMUL.FTZ R5, R17, UR4 ;  /* 0x0000000411057c20 */ /* 0x004fce0008410000 */
[----:B------:R2:W-:Y:S08]  /*22b0*/  MUFU.TANH R221, R5 ;  /* 0x0000000500dd7308 */ /* 0x0005f00000002400 */
[----:B------:R-:W-:Y:S01]  /*22c0*/  MUFU.TANH R223, R7 ;  /* 0x0000000700df7308 */ /* 0x000fe20000002400 */
[----:B-1----:R-:W-:-:S07]  /*22d0*/  FMUL.FTZ R0, R74, UR4 ;  /* 0x000000044a007c20 */ /* 0x002fce0008410000 */
[----:B------:R1:W-:Y:S01]  /*22e0*/  MUFU.TANH R182, R0 ;  /* 0x0000000000b67308 */ /* 0x0003e20000002400 */
[----:B--2---:R-:W-:-:S07]  /*22f0*/  FMUL.FTZ R5, R28, UR4 ;  /* 0x000000041c057c20 */ /* 0x004fce0008410000 */
[----:B------:R-:W-:Y:S01]  /*2300*/  MUFU.TANH R248, R5 ;  /* 0x0000000500f87308 */ /* 0x000fe20000002400 */
[----:B-1----:R-:W-:-:S07]  /*2310*/  FMUL.FTZ R0, R75, UR4 ;  /* 0x000000044b007c20 */ /* 0x002fce0008410000 */
[----:B------:R1:W-:Y:S02]  /*2320*/  MUFU.TANH R181, R0 ;  /* 0x0000000000b57308 */ /* 0x0003e40000002400 */
[----:B-1----:R-:W-:-:S06]  /*2330*/  FMUL.FTZ R0, R56, UR4 ;  /* 0x0000000438007c20 */ /* 0x002fcc0008410000 */
[----:B------:R1:W2:Y:S02]  /*2340*/  MUFU.TANH R171, R0 ;  /* 0x0000000000ab7308 */ /* 0x0002a40000002400 */
[----:B-1----:R-:W-:-:S06]  /*2350*/  FMUL.FTZ R0, R57, UR4 ;  /* 0x0000000439007c20 */ /* 0x002fcc0008410000 */
[----:B------:R1:W4:Y:S02]  /*2360*/  MUFU.TANH R170, R0 ;  /* 0x0000000000aa7308 */ /* 0x0003240000002400 */
[----:B-1----:R-:W-:-:S06]  /*2370*/  FMUL.FTZ R0, R58, UR4 ;  /* 0x000000043a007c20 */ /* 0x002fcc0008410000 */
[----:B------:R1:W-:Y:S02]  /*2380*/  MUFU.TANH R166, R0 ;  /* 0x0000000000a67308 */ /* 0x0003e40000002400 */
        /* <DEDUP_REMOVED lines=9> */
[----:B------:R1:W4:Y:S02]  /*2420*/  MUFU.TANH R252, R0 ;  /* 0x0000000000fc7308 */ /* 0x0003240000002400 */
[----:B-1----:R-:W-:-:S06]  /*2430*/  FMUL.FTZ R0, R49, UR4 ;  /* 0x0000000431007c20 */ /* 0x002fcc0008410000 */
[----:B------:R1:W4:Y:S02]  /*2440*/  MUFU.TANH R250, R0 ;  /* 0x0000000000fa7308 */ /* 0x0003240000002400 */
[----:B-1----:R-:W-:-:S04]  /*2450*/  FMNMX.FTZ R0, R115, R114, !PT ;  /* 0x0000007273007209 */ /* 0x002fc80007810000 */
[----:B------:R-:W-:-:S04]  /*2460*/  FMNMX.FTZ R0, R105, R0, !PT ;  /* 0x0000000069007209 */ /* 0x000fc80007810000 */
[----:B------:R-:W-:-:S04]  /*2470*/  FMNMX.FTZ R0, R104, R0, !PT ;  /* 0x0000000068007209 */ /* 0x000fc80007810000 */
[----:B------:R-:W-:-:S04]  /*2480*/  FMNMX.FTZ R0, R174, R0, !PT ;  /* 0x00000000ae007209 */ /* 0x000fc80007810000 */
[----:B------:R-:W-:Y:S02]  /*2490*/  FMNMX.FTZ R4, R172, R0, !PT ;  /* 0x00000000ac047209 */ /* 0x000fe40007810000 */
[----:B------:R-:W-:Y:S02]  /*24a0*/  FMNMX.FTZ R0, R113, R112, !PT ;  /* 0x0000007071007209 */ /* 0x000fe40007810000 */
[----:B------:R-:W-:Y:S02]  /*24b0*/  FMNMX.FTZ R4, R169, R4, !PT ;  /* 0x00000004a9047209 */ /* 0x000fe40007810000 */
[----:B------:R-:W-:Y:S02]  /*24c0*/  FMNMX.FTZ R0, R95, R0, !PT ;  /* 0x000000005f007209 */ /* 0x000fe40007810000 */
[----:B------:R-:W-:Y:S02]  /*24d0*/  FMNMX.FTZ R4, R168, R4, !PT ;  /* 0x00000004a8047209 */ /* 0x000fe40007810000 */
[----:B------:R-:W-:-:S02]  /*24e0*/  FMNMX.FTZ R0, R94, R0, !PT ;  /* 0x000000005e007209 */ /* 0x000fc40007810000 */
[----:B------:R-:W-:Y:S02]  /*24f0*/  FMNMX.FTZ R4, R199, R4, !PT ;  /* 0x00000004c7047209 */ /* 0x000fe40007810000 */
[----:B------:R-:W-:Y:S02]  /*2500*/  FMNMX.FTZ R0, R98, R0, !PT ;  /* 0x0000000062007209 */ /* 0x000fe40007810000 */
[----:B---3--:R-:W-:Y:S02]  /*2510*/  FMNMX.FTZ R4, R198, R4, !PT ;  /* 0x00000004c6047209 */ /* 0x008fe40007810000 */
[----:B------:R-:W-:Y:S02]  /*2520*/  FMNMX.FTZ R0, R99, R0, !PT ;  /* 0x0000000063007209 */ /* 0x000fe40007810000 */
[----:B--2---:R-:W-:Y:S02]  /*2530*/  FMNMX.FTZ R4, R171, R4, !PT ;  /* 0x00000004ab047209 */ /* 0x004fe40007810000 */
[----:B------:R-:W-:-:S02]  /*2540*/  FMNMX.FTZ R0, R92, R0, !PT ;  /* 0x000000005c007209 */ /* 0x000fc40007810000 */
[----:B----4-:R-:W-:Y:S02]  /*2550*/  FMNMX.FTZ R4, R170, R4, !PT ;  /* 0x00000004aa047209 */ /* 0x010fe40007810000 */
[----:B------:R-:W-:Y:S02]  /*2560*/  FMNMX.FTZ R0, R93, R0, !PT ;  /* 0x000000005d007209 */ /* 0x000fe40007810000 */
[----:B------:R-:W-:Y:S02]  /*2570*/  FMNMX.FTZ R5, R252, R4, !PT ;  /* 0x00000004fc057209 */ /* 0x000fe40007810000 */
[----:B------:R-:W-:Y:S02]  /*2580*/  FMNMX.FTZ R4, R107, R106, !PT ;  /* 0x0000006a6b047209 */ /* 0x000fe40007810000 */
[----:B------:R-:W-:Y:S02]  /*2590*/  FMNMX.FTZ R0, R183, R0, !PT ;  /* 0x00000000b7007209 */ /* 0x000fe40007810000 */
[----:B------:R-:W-:-:S02]  /*25a0*/  FMNMX.FTZ R6, R250, R5, !PT ;  /* 0x00000005fa067209 */ /* 0x000fc40007810000 */
[----:B------:R-:W-:Y:S02]  /*25b0*/  FMNMX.FTZ R5, R96, R4, !PT ;  /* 0x0000000460057209 */ /* 0x000fe40007810000 */
[----:B------:R-:W-:Y:S02]  /*25c0*/  FMNMX.FTZ R0, R180, R0, !PT ;  /* 0x00000000b4007209 */ /* 0x000fe40007810000 */
[----:B------:R-:W-:Y:S02]  /*25d0*/  FMNMX.FTZ R4, R222, R6, !PT ;  /* 0x00000006de047209 */ /* 0x000fe40007810000 */
[----:B------:R-:W-:Y:S02]  /*25e0*/  FMNMX.FTZ R13, R97, R5, !PT ;  /* 0x00000005610d7209 */ /* 0x000fe40007810000 */
[----:B------:R-:W-:Y:S02]  /*25f0*/  FMNMX.FTZ R14, R137, R0, !PT ;  /* 0x00000000890e7209 */ /* 0x000fe40007810000 */
[----:B------:R-:W-:Y:S01]  /*2600*/  FMNMX.FTZ R12, R221, R4, !PT ;  /* 0x00000004dd0c7209 */ /* 0x000fe20007810000 */
        /* <DEDUP_REMOVED lines=28> */
.L_x_126:
[----:B-1----:R-:W-:Y:S01]  /*27d0*/  FMNMX.FTZ R4, R132, R14, !PT ;  /* 0x0000000e84047209 */ /* 0x002fe20007810000 */
[----:B------:R-:W1:Y:S01]  /*27e0*/  SHFL.BFLY PT, R136, R12, 0x2, 0x1f ;  /* 0x0c401f000c887f89 */ /* 0x000e6200000e0000 */
[----:B------:R-:W-:Y:S01]  /*27f0*/  FMNMX.FTZ R0, R102, R13, !PT ;  /* 0x0000000d66007209 */ /* 0x000fe20007810000 */
[----:B------:R-:W-:Y:S01]  /*2800*/  FMUL.FTZ R5, R30, UR4 ;  /* 0x000000041e057c20 */ /* 0x000fe20008410000 */
[----:B------:R-:W-:Y:S01]  /*2810*/  FMNMX.FTZ R4, R185, R4, !PT ;  /* 0x00000004b9047209 */ /* 0x000fe20007810000 */
[----:B------:R-:W-:Y:S01]  /*2820*/  STL [R1+0x60], R243 ;  /* 0x000060f301007387 */ /* 0x000fe20000100800 */
[----:B------:R-:W-:Y:S01]  /*2830*/  FMNMX.FTZ R0, R103, R0, !PT ;  /* 0x0000000067007209 */ /* 0x000fe20007810000 */
[----:B------:R2:W-:Y:S01]  /*2840*/  MUFU.TANH R179, R5 ;  /* 0x0000000500b37308 */ /* 0x0005e20000002400 */
[----:B------:R-:W-:Y:S01]  /*2850*/  FMUL.FTZ R6, R31, UR4 ;  /* 0x000000041f067c20 */ /* 0x000fe20008410000 */
[----:B------:R3:W-:Y:S01]  /*2860*/  STL [R1+0x5c], R251 ;  /* 0x00005cfb01007387 */ /* 0x0007e20000100800 */
[----:B------:R-:W-:-:S03]  /*2870*/  FMNMX.FTZ R0, R100, R0, !PT ;  /* 0x0000000064007209 */ /* 0x000fc60007810000 */
[----:B------:R-:W-:Y:S01]  /*2880*/  STL [R1+0x58], R242 ;  /* 0x000058f201007387 */ /* 0x000fe20000100800 */
[----:B------:R-:W-:Y:S01]  /*2890*/  FMNMX.FTZ R0, R101, R0, !PT ;  /* 0x0000000065007209 */ /* 0x000fe20007810000 */
[----:B------:R-:W4:Y:S02]  /*28a0*/  MUFU.TANH R220, R15 ;  /* 0x0000000f00dc7308 */ /* 0x000f240000002400 */
[----:B------:R-:W-:Y:S01]  /*28b0*/  STL [R1+0x54], R241 ;  /* 0x000054f101007387 */ /* 0x000fe20000100800 */
[----:B------:R-:W-:-:S03]  /*28c0*/  FMNMX.FTZ R0, R182, R0, !PT ;  /* 0x00000000b6007209 */ /* 0x000fc60007810000 */
[----:B------:R-:W-:Y:S01]  /*28d0*/  STL [R1+0x50], R240 ;  /* 0x000050f001007387 */ /* 0x000fe20000100800 */
[----:B------:R-:W-:Y:S01]  /*28e0*/  FMNMX.FTZ R0, R181, R0, !PT ;  /* 0x00000000b5007209 */ /* 0x000fe20007810000 */
[----:B------:R4:W-:Y:S01]  /*28f0*/  MUFU.TANH R176, R6 ;  /* 0x0000000600b07308 */ /* 0x0009e20000002400 */
[----:B--2---:R-:W-:Y:S01]  /*2900*/  FMNMX.FTZ R5, R117, R116, !PT ;  /* 0x0000007475057209 */ /* 0x004fe20007810000 */
[----:B------:R-:W-:Y:S01]  /*2910*/  STL [R1+0x4c], R239 ;  /* 0x00004cef01007387 */ /* 0x000fe20000100800 */
[----:B-1----:R-:W-:Y:S02]  /*2920*/  FMNMX.FTZ R136, R12, R136, !PT ;  /* 0x000000880c887209 */ /* 0x002fe40007810000 */
[----:B------:R-:W-:Y:S01]  /*2930*/  FMNMX.FTZ R0, R164, R0, !PT ;  /* 0x00000000a4007209 */ /* 0x000fe20007810000 */
[----:B------:R-:W-:Y:S03]  /*2940*/  STL [R1+0x48], R238 ;  /* 0x000048ee01007387 */ /* 0x000fe60000100800 */
[----:B------:R-:W-:Y:S01]  /*2950*/  FMNMX.FTZ R0, R139, R0, !PT ;  /* 0x000000008b007209 */ /* 0x000fe20007810000 */
[----:B------:R-:W1:Y:S01]  /*2960*/  SHFL.BFLY PT, R7, R136, 0x1, 0x1f ;  /* 0x0c201f0088077f89 */ /* 0x000e6200000e0000 */
[----:B---3--:R-:W-:-:S02]  /*2970*/  MOV R251, R163 ;  /* 0x000000a300fb7202 */ /* 0x008fc40000000f00 */
[----:B------:R-:W-:Y:S01]  /*2980*/  FMNMX.FTZ R0, R249, R0, !PT ;  /* 0x00000000f9007209 */ /* 0x000fe20007810000 */
[----:B------:R-:W-:Y:S01]  /*2990*/  STL [R1+0x44], R237 ;  /* 0x000044ed01007387 */ /* 0x000fe20000100800 */
[----:B------:R-:W-:Y:S02]  /*29a0*/  FMNMX.FTZ R4, R251, R4, !PT ;  /* 0x00000004fb047209 */ /* 0x000fe40007810000 */
[----:B----4-:R-:W-:Y:S01]  /*29b0*/  FMNMX.FTZ R6, R220, R0, !PT ;  /* 0x00000000dc067209 */ /* 0x010fe20007810000 */
[----:B------:R-:W-:Y:S01]  /*29c0*/  STL [R1+0x40], R236 ;  /* 0x000040ec01007387 */ /* 0x000fe20000100800 */
[----:B------:R-:W-:-:S03]  /*29d0*/  FMNMX.FTZ R4, R248, R4, !PT ;  /* 0x00000004f8047209 */ /* 0x000fc60007810000 */
[----:B------:R-:W-:Y:S01]  /*29e0*/  STL [R1+0x7c], R248 ;  /* 0x00007cf801007387 */ /* 0x000fe20000100800 */
[----:B------:R-:W-:Y:S02]  /*29f0*/  FMNMX.FTZ R134, R223, R4, !PT ;  /* 0x00000004df867209 */ /* 0x000fe40007810000 */
[----:B------:R-:W-:Y:S01]  /*2a00*/  FMNMX.FTZ R4, R108, R5, !PT ;  /* 0x000000056c047209 */ /* 0x000fe20007810000 */
[----:B------:R-:W-:Y:S01]  /*2a10*/  FMUL.FTZ R5, R50, UR4 ;  /* 0x0000000432057c20 */ /* 0x000fe20008410000 */
[----:B------:R-:W-:Y:S02]  /*2a20*/  STL [R1+0x80], R223 ;  /* 0x000080df01007387 */ /* 0x000fe40000100800 */
[----:B------:R-:W-:Y:S01]  /*2a30*/  FMNMX.FTZ R4, R109, R4, !PT ;  /* 0x000000046d047209 */ /* 0x000fe20007810000 */
[----:B------:R2:W3:Y:S01]  /*2a40*/  MUFU.TANH R186, R5 ;  /* 0x0000000500ba7308 */ /* 0x0004e20000002400 */
[----:B------:R-:W4:Y:S02]  /*2a50*/  SHFL.BFLY PT, R8, R134, 0x2, 0x1f ;  /* 0x0c401f0086087f89 */ /* 0x000f2400000e0000 */
[----:B------:R-:W-:-:S02]  /*2a60*/  FMNMX.FTZ R4, R175, R4, !PT ;  /* 0x00000004af047209 */ /* 0x000fc40007810000 */
[----:B-1----:R-:W-:Y:S02]  /*2a70*/  FMNMX.FTZ R136, R136, R7, !PT ;  /* 0x0000000788887209 */ /* 0x002fe40007810000 */
[----:B------:R-:W-:Y:S02]  /*2a80*/  FMNMX.FTZ R4, R173, R4, !PT ;  /* 0x00000004ad047209 */ /* 0x000fe40007810000 */
[----:B------:R-:W-:Y:S01]  /*2a90*/  FSETP.NEU.FTZ.AND P1, PT, R136, -INF , PT ;  /* 0xff8000008800780b */ /* 0x000fe20003f3d000 */
[----:B------:R-:W-:Y:S01]  /*2aa0*/  STL [R1+0x64], R136 ;  /* 0x0000648801007387 */ /* 0x000fe20000100800 */
[----:B------:R-:W-:-:S04]  /*2ab0*/  FMNMX.FTZ R4, R167, R4, !PT ;  /* 0x00000004a7047209 */ /* 0x000fc80007810000 */
[----:B------:R-:W-:Y:S01]  /*2ac0*/  FMNMX.FTZ R0, R165, R4, !PT ;  /* 0x00000004a5007209 */ /* 0x000fe20007810000 */
[----:B------:R-:W-:Y:S01]  /*2ad0*/  FMUL.FTZ R4, R18, UR4 ;  /* 0x0000000412047c20 */ /* 0x000fe20008410000 */
[----:B--2---:R-:W-:Y:S02]  /*2ae0*/  FMUL.FTZ R5, R51, UR4 ;  /* 0x0000000433057c20 */ /* 0x004fe40008410000 */
[----:B------:R-:W-:Y:S01]  /*2af0*/  FMNMX.FTZ R0, R197, R0, !PT ;  /* 0x00000000c5007209 */ /* 0x000fe20007810000 */
[----:B------:R1:W-:Y:S03]  /*2b00*/  MUFU.TANH R188, R4 ;  /* 0x0000000400bc7308 */ /* 0x0003e60000002400 */
[----:B------:R-:W-:Y:S02]  /*2b10*/  FMNMX.FTZ R0, R196, R0, !PT ;  /* 0x00000000c4007209 */ /* 0x000fe40007810000 */
[----:B----4-:R-:W-:-:S02]  /*2b20*/  FMNMX.FTZ R134, R134, R8, !PT ;  /* 0x0000000886867209 */ /* 0x010fc40007810000 */
[----:B------:R-:W-:Y:S01]  /*2b30*/  FMNMX.FTZ R0, R166, R0, !PT ;  /* 0x00000000a6007209 */ /* 0x000fe20007810000 */
[----:B------:R2:W4:Y:S03]  /*2b40*/  MUFU.TANH R187, R5 ;  /* 0x0000000500bb7308 */ /* 0x0005260000002400 */
[----:B------:R-:W-:-:S04]  /*2b50*/  FMNMX.FTZ R0, R138, R0, !PT ;  /* 0x000000008a007209 */ /* 0x000fc80007810000 */
[----:B---3--:R-:W-:Y:S01]  /*2b60*/  FMNMX.FTZ R0, R186, R0, !PT ;  /* 0x00000000ba007209 */ /* 0x008fe20007810000 */
[----:B-1----:R-:W-:Y:S01]  /*2b70*/  FMUL.FTZ R4, R19, UR4 ;  /* 0x0000000413047c20 */ /* 0x002fe20008410000 */
[----:B------:R-:W-:Y:S02]  /*2b80*/  ULDC UR4, c[0x0][0x2ec] ;  /* 0x0000bb0000047ab9 */ /* 0x000fe40000000800 */
[----:B------:R-:W-:Y:S01]  /*2b90*/  FMUL.FTZ R18, R136, UR4 ;  /* 0x0000000488127c20 */ /* 0x000fe20008410000 */
[----:B------:R1:W3:Y:S01]  /*2ba0*/  MUFU.TANH R19, R4 ;  /* 0x0000000400137308 */ /* 0x0002e20000002400 */
[----:B--2---:R-:W-:-:S03]  /*2bb0*/  FMNMX.FTZ R5, R179, R6, !PT ;  /* 0x00000006b3057209 */ /* 0x004fc60007810000 */
[----:B------:R-:W-:Y:S02]  /*2bc0*/  FSEL R18, R18, RZ, P1 ;  /* 0x000000ff12127208 */ /* 0x000fe40000800000 */
[----:B------:R-:W-:Y:S02]  /*2bd0*/  FMNMX.FTZ R6, R176, R5, !PT ;  /* 0x00000005b0067209 */ /* 0x000fe40007810000 */
[----:B------:R-:W2:Y:S01]  /*2be0*/  SHFL.BFLY PT, R5, R134, 0x1, 0x1f ;  /* 0x0c201f0086057f89 */ /* 0x000ea200000e0000 */
[----:B----4-:R-:W-:-:S03]  /*2bf0*/  FMNMX.FTZ R0, R187, R0, !PT ;  /* 0x00000000bb007209 */ /* 0x010fc60007810000 */
[----:B------:R-:W4:Y:S01]  /*2c00*/  SHFL.BFLY PT, R133, R6, 0x2, 0x1f ;  /* 0x0c401f0006857f89 */ /* 0x000f2200000e0000 */
[----:B------:R-:W-:Y:S01]  /*2c10*/  FMNMX.FTZ R0, R188, R0, !PT ;  /* 0x00000000bc007209 */ /* 0x000fe20007810000 */
[----:B-1----:R-:W-:-:S03]  /*2c20*/  FFMA.FTZ R4, R115, UR4, -R18 ;  /* 0x0000000473047c23 */ /* 0x002fc60008010812 */
[----:B---3--:R-:W-:Y:S01]  /*2c30*/  FMNMX.FTZ R0, R19, R0, !PT ;  /* 0x0000000013007209 */ /* 0x008fe20007810000 */
[----:B------:R1:W-:Y:S01]  /*2c40*/  MUFU.EX2 R9, R4 ;  /* 0x0000000400097308 */ /* 0x0003e20000000800 */
[----:B--2---:R-:W-:-:S03]  /*2c50*/  FMNMX.FTZ R134, R134, R5, !PT ;  /* 0x0000000586867209 */ /* 0x004fc60007810000 */
[----:B------:R-:W-:Y:S01]  /*2c60*/  SHFL.BFLY PT, R5, R0, 0x2, 0x1f ;  /* 0x0c401f0000057f89 */ /* 0x000fe200000e0000 */
[--C-:B-1----:R-:W-:Y:S01]  /*2c70*/  FFMA.FTZ R4, R114, UR4, -R18.reuse ;  /* 0x0000000472047c23 */ /* 0x102fe20008010812 */
[----:B----4-:R-:W-:Y:S01]  /*2c80*/  FMNMX.FTZ R133, R6, R133, !PT ;  /* 0x0000008506857209 */ /* 0x010fe20007810000 */
[C---:B------:R-:W-:Y:S01]  /*2c90*/  FMUL.FTZ R17, R134.reuse, UR4 ;  /* 0x0000000486117c20 */ /* 0x040fe20008410000 */
[----:B------:R-:W-:Y:S01]  /*2ca0*/  FSETP.NEU.FTZ.AND P1, PT, R134, -INF , PT ;  /* 0xff8000008600780b */ /* 0x000fe20003f3d000 */
[----:B------:R1:W-:Y:S01]  /*2cb0*/  MUFU.EX2 R184, R4 ;  /* 0x0000000400b87308 */ /* 0x0003e20000000800 */
[----:B------:R-:W-:Y:S02]  /*2cc0*/  STL [R1+0x68], R134 ;  /* 0x0000688601007387 */ /* 0x000fe40000100800 */
[----:B------:R-:W-:Y:S02]  /*2cd0*/  FSEL R17, R17, RZ, P1 ;  /* 0x000000ff11117208 */ /* 0x000fe40000800000 */
[----:B------:R-:W2:Y:S01]  /*2ce0*/  SHFL.BFLY PT, R6, R133, 0x1, 0x1f ;  /* 0x0c201f0085067f89 */ /* 0x000ea200000e0000 */
[----:B-1----:R-:W-:-:S04]  /*2cf0*/  FFMA.FTZ R4, R105, UR4, -R18 ;  /* 0x0000000469047c23 */ /* 0x002fc80008010812 */
[----:B------:R1:W-:Y:S01]  /*2d00*/  MUFU.EX2 R136, R4 ;  /* 0x0000000400887308 */ /* 0x0003e20000000800 */
[----:B--2---:R-:W-:-:S04]  /*2d10*/  FMNMX.FTZ R133, R133, R6, !PT ;  /* 0x0000000685857209 */ /* 0x004fc80007810000 */
[C---:B------:R-:W-:Y:S01]  /*2d20*/  FSETP.NEU.FTZ.AND P1, PT, R133.reuse, -INF , PT ;  /* 0xff8000008500780b */ /* 0x040fe20003f3d000 */
[----:B------:R-:W-:Y:S01]  /*2d30*/  FMUL.FTZ R16, R133, UR4 ;  /* 0x0000000485107c20 */ /* 0x000fe20008410000 */
[----:B-1----:R-:W-:-:S04]  /*2d40*/  FFMA.FTZ R4, R104, UR4, -R18 ;  /* 0x0000000468047c23 */ /* 0x002fc80008010812 */
[----:B------:R-:W-:Y:S01]  /*2d50*/  FSEL R16, R16, RZ, P1 ;  /* 0x000000ff10107208 */ /* 0x000fe20000800000 */
[----:B------:R1:W-:Y:S02]  /*2d60*/  MUFU.EX2 R241, R4 ;  /* 0x0000000400f17308 */ /* 0x0003e40000000800 */
[----:B-1----:R-:W-:-:S06]  /*2d70*/  FFMA.FTZ R4, R113, UR4, -R17 ;  /* 0x0000000471047c23 */ /* 0x002fcc0008010811 */
[----:B------:R1:W2:Y:S02]  /*2d80*/  MUFU.EX2 R7, R4 ;  /* 0x0000000400077308 */ /* 0x0002a40000000800 */
[----:B-1----:R-:W-:Y:S01]  /*2d90*/  FMNMX.FTZ R4, R0, R5, !PT ;  /* 0x0000000500047209 */ /* 0x002fe20007810000 */
[----:B------:R-:W-:Y:S01]  /*2da0*/  FFMA.FTZ R0, R112, UR4, -R17 ;  /* 0x0000000470007c23 */ /* 0x000fe20008010811 */
[----:B--2---:R1:W-:Y:S01]  /*2db0*/  STL [R1+0xc], R7 ;  /* 0x00000c0701007387 */ /* 0x0043e20000100800 */
[----:B------:R-:W-:-:S03]  /*2dc0*/  FFMA.FTZ R5, R107, UR4, -R16 ;  /* 0x000000046b057c23 */ /* 0x000fc60008010810 */
[----:B------:R-:W2:Y:S01]  /*2dd0*/  SHFL.BFLY PT, R6, R4, 0x1, 0x1f ;  /* 0x0c201f0004067f89 */ /* 0x000ea200000e0000 */
[----:B------:R-:W-:Y:S08]  /*2de0*/  MUFU.EX2 R134, R5 ;  /* 0x0000000500867308 */ /* 0x000ff00000000800 */
[----:B-1----:R1:W3:Y:S01]  /*2df0*/  MUFU.EX2 R7, R0 ;  /* 0x0000000000077308 */ /* 0x0022e20000000800 */
[----:B--2---:R-:W-:-:S04]  /*2e00*/  FMNMX.FTZ R135, R4, R6, !PT ;  /* 0x0000000604877209 */ /* 0x004fc80007810000 */
[----:B------:R-:W-:Y:S01]  /*2e10*/  FSETP.NEU.FTZ.AND P1, PT, R135, -INF , PT ;  /* 0xff8000008700780b */ /* 0x000fe20003f3d000 */
[--C-:B-1----:R-:W-:Y:S01]  /*2e20*/  FFMA.FTZ R0, R95, UR4, -R17.reuse ;  /* 0x000000045f007c23 */ /* 0x102fe20008010811 */
[----:B---3--:R-:W-:Y:S03]  /*2e30*/  STL [R1+0x8], R7 ;  /* 0x0000080701007387 */ /* 0x008fe60000100800 */
[----:B------:R1:W-:Y:S01]  /*2e40*/  MUFU.EX2 R223, R0 ;  /* 0x0000000000df7308 */ /* 0x0003e20000000800 */
[----:B------:R2:W-:Y:S04]  /*2e50*/  STL [R1+0x6c], R133 ;  /* 0x00006c8501007387 */ /* 0x0005e80000100800 */
[----:B------:R3:W-:Y:S01]  /*2e60*/  STL [R1+0x70], R135 ;  /* 0x0000708701007387 */ /* 0x0007e20000100800 */
[----:B-1----:R-:W-:-:S04]  /*2e70*/  FFMA.FTZ R0, R94, UR4, -R17 ;  /* 0x000000045e007c23 */ /* 0x002fc80008010811 */
[----:B------:R1:W4:Y:S02]  /*2e80*/  MUFU.EX2 R239, R0 ;  /* 0x0000000000ef7308 */ /* 0x0003240000000800 */
[----:B-1----:R-:W-:-:S04]  /*2e90*/  LOP3.LUT R0, R162, R161, RZ, 0xfc, !PT ;  /* 0x000000a1a2007212 */ /* 0x002fc800078efcff */
[----:B------:R-:W-:Y:S01]  /*2ea0*/  LEA R232, R0, UR5, 0x1 ;  /* 0x0000000500e87c11 */ /* 0x000fe2000f8e08ff */
[----:B------:R-:W-:-:S03]  /*2eb0*/  FFMA.FTZ R0, R106, UR4, -R16 ;  /* 0x000000046a007c23 */ /* 0x000fc60008010810 */
[----:B------:R-:W-:Y:S01]  /*2ec0*/  IADD3 R235, R2, R232, RZ ;  /* 0x000000e802eb7210 */ /* 0x000fe20007ffe0ff */
[----:B--2---:R1:W2:Y:S01]  /*2ed0*/  MUFU.EX2 R133, R0 ;  /* 0x0000000000857308 */ /* 0x0042a20000000800 */
[----:B------:R-:W-:Y:S01]  /*2ee0*/  IMAD.IADD R233, R3, 0x1, R232 ;  /* 0x0000000103e97824 */ /* 0x000fe200078e02e8 */
[----:B----4-:R-:W-:Y:S01]  /*2ef0*/  F2FP.BF16.F32.PACK_AB R10, R239, R223 ;  /* 0x000000dfef0a723e */ /* 0x010fe200000010ff */
[----:B------:R-:W-:Y:S04]  /*2f00*/  LDSM.16.MT88.4 R72, [R232+0xe000] ;  /* 0x00e00000e848783b */ /* 0x000fe80000004200 */
[----:B------:R-:W-:Y:S04]  /*2f10*/  LDSM.16.MT88.4 R84, [R235+0xe000] ;  /* 0x00e00000eb54783b */ /* 0x000fe80000004200 */
[----:B------:R-:W-:Y:S04]  /*2f20*/  LDSM.16.MT88.4 R140, [R235+0xe800] ;  /* 0x00e80000eb8c783b */ /* 0x000fe80000004200 */
[----:B------:R-:W-:Y:S01]  /*2f30*/  LDSM.16.MT88.4 R52, [R235+0xc000] ;  /* 0x00c00000eb34783b */ /* 0x000fe20000004200 */
[----:B-1----:R-:W-:Y:S01]  /*2f40*/  FFMA.FTZ R0, R96, UR4, -R16 ;  /* 0x0000000460007c23 */ /* 0x002fe20008010810 */
[----:B------:R-:W-:-:S02]  /*2f50*/  IMAD.IADD R234, R2, 0x1, R233 ;  /* 0x0000000102ea7824 */ /* 0x000fc400078e02e9 */
[----:B------:R-:W-:Y:S01]  /*2f60*/  FFMA.FTZ R3, R97, UR4, -R16 ;  /* 0x0000000461037c23 */ /* 0x000fe20008010810 */
[----:B------:R-:W-:Y:S01]  /*2f70*/  LDSM.16.MT88.4 R76, [R233+0xe000] ;  /* 0x00e00000e94c783b */ /* 0x000fe20000004200 */
[----:B------:R1:W-:Y:S03]  /*2f80*/  MUFU.EX2 R242, R0 ;  /* 0x0000000000f27308 */ /* 0x0003e60000000800 */
[----:B------:R-:W-:Y:S04]  /*2f90*/  LDSM.16.MT88.4 R80, [R234+0xe000] ;  /* 0x00e00000ea50783b */ /* 0x000fe80000004200 */
[----:B------:R-:W-:Y:S04]  /*2fa0*/  LDSM.16.MT88.4 R56, [R234+0xc000] ;  /* 0x00c00000ea38783b */ /* 0x000fe80000004200 */
[----:B------:R-:W4:Y:S04]  /*2fb0*/  LDSM.16.MT88.4 R28, [R232+0xc000] ;  /* 0x00c00000e81c783b */ /* 0x000f280000004200 */
[----:B------:R-:W4:Y:S01]  /*2fc0*/  LDSM.16.MT88.4 R20, [R233+0xc000] ;  /* 0x00c00000e914783b */ /* 0x000f220000004200 */
[----:B-1----:R-:W-:-:S03]  /*2fd0*/  FMUL.FTZ R0, R135, UR4 ;  /* 0x0000000487007c20 */ /* 0x002fc60008410000 */
[----:B---3--:R-:W3:Y:S01]  /*2fe0*/  LDL.LU R135, [R1+0xc] ;  /* 0x00000c0001877983 */ /* 0x008ee20000300800 */
[----:B------:R1:W2:Y:S01]  /*2ff0*/  MUFU.EX2 R189, R3 ;  /* 0x0000000300bd7308 */ /* 0x0002a20000000800 */
[----:B------:R-:W-:Y:S02]  /*3000*/  F2FP.BF16.F32.PACK_AB R14, R241, R136 ;  /* 0x00000088f10e723e */ /* 0x000fe400000010ff */
[----:B------:R-:W-:Y:S01]  /*3010*/  FSEL R0, R0, RZ, P1 ;  /* 0x000000ff00007208 */ /* 0x000fe20000800000 */
[----:B------:R-:W3:Y:S04]  /*3020*/  LDSM.16.MT88.4 R48, [R235+0xc800] ;  /* 0x00c80000eb30783b */ /* 0x000ee80000004200 */
[----:B------:R-:W-:Y:S01]  /*3030*/  FFMA.FTZ R2, R117, UR4, -R0 ;  /* 0x0000000475027c23 */ /* 0x000fe20008010800 */
[----:B------:R-:W3:Y:S03]  /*3040*/  LDSM.16.MT88.4 R120, [R232+0xe800] ;  /* 0x00e80000e878783b */ /* 0x000ee60000004200 */
[----:B------:R4:W-:Y:S01]  /*3050*/  MUFU.EX2 R248, R2 ;  /* 0x0000000200f87308 */ /* 0x0009e20000000800 */
[----:B------:R-:W3:Y:S01]  /*3060*/  LDSM.16.MT88.4 R128, [R233+0xe800] ;  /* 0x00e80000e980783b */ /* 0x000ee20000004200 */
[----:B-1----:R-:W-:-:S03]  /*3070*/  MOV R3, R9 ;  /* 0x0000000900037202 */ /* 0x002fc60000000f00 */
[----:B------:R-:W1:Y:S01]  /*3080*/  LDSM.16.MT88.4 R144, [R234+0xe800] ;  /* 0x00e80000ea90783b */ /* 0x000e620000004200 */
[----:B--2---:R-:W-:Y:S02]  /*3090*/  F2FP.BF16.F32.PACK_AB R9, R133, R134 ;  /* 0x000000868509723e */ /* 0x004fe400000010ff */
[----:B------:R-:W-:Y:S01]  /*30a0*/  F2FP.BF16.F32.PACK_AB R11, R189, R242 ;  /* 0x000000f2bd0b723e */ /* 0x000fe200000010ff */
[----:B------:R-:W2:Y:S01]  /*30b0*/  LDSM.16.MT88.4 R68, [R234+0xc800] ;  /* 0x00c80000ea44783b */ /* 0x000ea20000004200 */
[----:B------:R-:W-:-:S03]  /*30c0*/  F2FP.BF16.F32.PACK_AB R12, R184, R3 ;  /* 0x00000003b80c723e */ /* 0x000fc600000010ff */
[----:B------:R-:W2:Y:S01]  /*30d0*/  LDSM.16.MT88.4 R44, [R232+0xc800] ;  /* 0x00c80000e82c783b */ /* 0x000ea20000004200 */
[----:B----4-:R-:W-:-:S03]  /*30e0*/  FFMA.FTZ R2, R116, UR4, -R0 ;  /* 0x0000000474027c23 */ /* 0x010fc60008010800 */
[----:B------:R-:W4:Y:S01]  /*30f0*/  LDSM.16.MT88.4 R40, [R233+0xc800] ;  /* 0x00c80000e928783b */ /* 0x000f220000004200 */
[----:B------:R1:W1:Y:S02]  /*3100*/  MUFU.EX2 R212, R2 ;  /* 0x0000000200d47308 */ /* 0x0002640000000800 */
[----:B-1----:R-:W-:Y:S01]  /*3110*/  FFMA.FTZ R2, R108, UR4, -R0 ;  /* 0x000000046c027c23 */ /* 0x002fe20008010800 */
[----:B------:R-:W-:-:S05]  /*3120*/  F2FP.BF16.F32.PACK_AB R13, R212, R248 ;  /* 0x000000f8d40d723e */ /* 0x000fca00000010ff */
[----:B------:R1:W-:Y:S02]  /*3130*/  MUFU.EX2 R243, R2 ;  /* 0x0000000200f37308 */ /* 0x0003e40000000800 */
[----:B-1----:R-:W-:-:S06]  /*3140*/  FFMA.FTZ R2, R109, UR4, -R0 ;  /* 0x000000046d027c23 */ /* 0x002fcc0008010800 */
[----:B------:R1:W2:Y:S02]  /*3150*/  MUFU.EX2 R240, R2 ;  /* 0x0000000200f07308 */ /* 0x0002a40000000800 */
[----:B-1----:R-:W-:Y:S01]  /*3160*/  FFMA.FTZ R2, R98, UR4, -R17 ;  /* 0x0000000462027c23 */ /* 0x002fe20008010811 */
[----:B--2---:R-:W-:-:S05]  /*3170*/  F2FP.BF16.F32.PACK_AB R15, R240, R243 ;  /* 0x000000f3f00f723e */ /* 0x004fca00000010ff */
[----:B------:R1:W-:Y:S02]  /*3180*/  MUFU.EX2 R238, R2 ;  /* 0x0000000200ee7308 */ /* 0x0003e40000000800 */
[C---:B------:R-:W-:Y:S06]  /*3190*/  HMMA.16816.F32.BF16 R156, R12.reuse, R28, RZ ;  /* 0x0000001c0c9c723c */ /* 0x040fec00000418ff */
[----:B------:R-:W-:Y:S01]  /*31a0*/  HMMA.16816.F32.BF16 R152, R12, R20, RZ ;  /* 0x000000140c98723c */ /* 0x000fe200000418ff */
[----:B-1----:R-:W-:-:S04]  /*31b0*/  FFMA.FTZ R2, R99, UR4, -R17 ;  /* 0x0000000463027c23 */ /* 0x002fc80008010811 */
        /* <DEDUP_REMOVED lines=14> */
[----:B-1----:R-:W-:Y:S01]  /*32a0*/  FFMA.FTZ R2, R101, UR4, -R16 ;  /* 0x0000000465027c23 */ /* 0x002fe20008010810 */
[----:B---3--:R-:W-:Y:S01]  /*32b0*/  F2FP.BF16.F32.PACK_AB R8, R7, R135 ;  /* 0x000000870708723e */ /* 0x008fe200000010ff */
[----:B------:R1:W-:Y:S04]  /*32c0*/  STL [R1+0x74], R135 ;  /* 0x0000748701007387 */ /* 0x0003e80000100800 */
[----:B------:R2:W-:Y:S02]  /*32d0*/  STL [R1+0x78], R239 ;  /* 0x000078ef01007387 */ /* 0x0005e40000100800 */
[C---:B------:R-:W-:Y:S06]  /*32e0*/  HMMA.16816.F32.BF16 R32, R8.reuse, R84, RZ ;  /* 0x000000540820723c */ /* 0x040fec00000418ff */
[C---:B------:R-:W-:Y:S06]  /*32f0*/  HMMA.16816.F32.BF16 R160, R8.reuse, R86, RZ ;  /* 0x0000005608a0723c */ /* 0x040fec00000418ff */
[C---:B------:R-:W-:Y:S06]  /*3300*/  HMMA.16816.F32.BF16 R112, R8.reuse, R52, RZ ;  /* 0x000000340870723c */ /* 0x040fec00000418ff */
[C---:B------:R-:W-:Y:S01]  /*3310*/  HMMA.16816.F32.BF16 R88, R8.reuse, R72, RZ ;  /* 0x000000480858723c */ /* 0x040fe200000418ff */
[----:B-1----:R-:W-:Y:S01]  /*3320*/  MOV R135, R176 ;  /* 0x000000b000877202 */ /* 0x002fe20000000f00 */
[----:B--2---:R1:W2:Y:S04]  /*3330*/  MUFU.EX2 R239, R2 ;  /* 0x0000000200ef7308 */ /* 0x0042a80000000800 */
[C---:B------:R-:W-:Y:S06]  /*3340*/  HMMA.16816.F32.BF16 R36, R8.reuse, R76, RZ ;  /* 0x0000004c0824723c */ /* 0x040fec00000418ff */
[C---:B------:R-:W-:Y:S06]  /*3350*/  HMMA.16816.F32.BF16 R24, R8.reuse, R80, RZ ;  /* 0x000000500818723c */ /* 0x040fec00000418ff */
[----:B------:R-:W-:Y:S01]  /*3360*/  HMMA.16816.F32.BF16 R104, R8, R56, RZ ;  /* 0x000000380868723c */ /* 0x000fe200000418ff */
[----:B-1----:R-:W-:Y:S01]  /*3370*/  FFMA.FTZ R2, R174, UR4, -R18 ;  /* 0x00000004ae027c23 */ /* 0x002fe20008010812 */
[----:B--2---:R-:W-:-:S04]  /*3380*/  F2FP.BF16.F32.PACK_AB R7, R239, R213 ;  /* 0x000000d5ef07723e */ /* 0x004fc800000010ff */
[----:B------:R-:W-:Y:S01]  /*3390*/  HMMA.16816.F32.BF16 R124, R8, R28, RZ ;  /* 0x0000001c087c723c */ /* 0x000fe200000418ff */
[----:B------:R1:W-:Y:S05]  /*33a0*/  MUFU.EX2 R237, R2 ;  /* 0x0000000200ed7308 */ /* 0x0003ea0000000800 */
[----:B------:R-:W-:Y:S01]  /*33b0*/  HMMA.16816.F32.BF16 R200, R4, R140, R32 ;  /* 0x0000008c04c8723c */ /* 0x000fe20000041820 */
[----:B------:R-:W-:Y:S01]  /*33c0*/  MOV R28, R178 ;  /* 0x000000b2001c7202 */ /* 0x000fe20000000f00 */
[----:B------:R-:W-:-:S04]  /*33d0*/  IMAD.MOV.U32 R29, RZ, RZ, R177 ;  /* 0x000000ffff1d7224 */ /* 0x000fc800078e00b1 */
[C---:B------:R-:W-:Y:S06]  /*33e0*/  HMMA.16816.F32.BF16 R116, R8.reuse, R20, RZ ;  /* 0x000000140874723c */ /* 0x040fec00000418ff */
[C---:B------:R-:W-:Y:S01]  /*33f0*/  HMMA.16816.F32.BF16 R64, R8.reuse, R30, RZ ;  /* 0x0000001e0840723c */ /* 0x040fe200000418ff */
[----:B-1----:R-:W-:Y:S01]  /*3400*/  FFMA.FTZ R2, R172, UR4, -R18 ;  /* 0x00000004ac027c23 */ /* 0x002fe20008010812 */
[----:B------:R-:W-:Y:S01]  /*3410*/  IMAD.MOV.U32 R21, RZ, RZ, R179 ;  /* 0x000000ffff157224 */ /* 0x000fe200078e00b3 */
[----:B------:R-:W-:Y:S02]  /*3420*/  MOV R20, R213 ;  /* 0x000000d500147202 */ /* 0x000fe40000000f00 */
[----:B------:R1:W-:Y:S01]  /*3430*/  MUFU.EX2 R215, R2 ;  /* 0x0000000200d77308 */ /* 0x0003e20000000800 */
[----:B------:R-:W-:Y:S01]  /*3440*/  HMMA.16816.F32.BF16 R60, R8, R22, RZ ;  /* 0x00000016083c723c */ /* 0x000fe200000418ff */
[----:B------:R-:W-:-:S05]  /*3450*/  IMAD.MOV.U32 R174, RZ, RZ, R21 ;  /* 0x000000ffffae7224 */ /* 0x000fca00078e0015 */
[C---:B------:R-:W-:Y:S06]  /*3460*/  HMMA.16816.F32.BF16 R96, R8.reuse, R54, RZ ;  /* 0x000000360860723c */ /* 0x040fec00000418ff */
[----:B------:R-:W-:Y:S01]  /*3470*/  HMMA.16816.F32.BF16 R92, R8, R58, RZ ;  /* 0x0000003a085c723c */ /* 0x000fe200000418ff */
[----:B-1----:R-:W-:-:S05]  /*3480*/  FFMA.FTZ R2, R169, UR4, -R18 ;  /* 0x00000004a9027c23 */ /* 0x002fca0008010812 */
[C---:B------:R-:W-:Y:S01]  /*3490*/  HMMA.16816.F32.BF16 R100, R8.reuse, R74, RZ ;  /* 0x0000004a0864723c */ /* 0x040fe200000418ff */
[----:B------:R1:W2:Y:S05]  /*34a0*/  MUFU.EX2 R192, R2 ;  /* 0x0000000200c07308 */ /* 0x0002aa0000000800 */
[C---:B------:R-:W-:Y:S06]  /*34b0*/  HMMA.16816.F32.BF16 R108, R8.reuse, R78, RZ ;  /* 0x0000004e086c723c */ /* 0x040fec00000418ff */
[----:B------:R-:W-:Y:S06]  /*34c0*/  HMMA.16816.F32.BF16 R148, R8, R82, RZ ;  /* 0x000000520894723c */ /* 0x000fec00000418ff */
[----:B------:R-:W-:Y:S01]  /*34d0*/  HMMA.16816.F32.BF16 R176, R4, R142, R160 ;  /* 0x0000008e04b0723c */ /* 0x000fe200000418a0 */
[----:B-1----:R-:W-:Y:S01]  /*34e0*/  FFMA.FTZ R2, R168, UR4, -R18 ;  /* 0x00000004a8027c23 */ /* 0x002fe20008010812 */
[----:B--2---:R-:W-:-:S03]  /*34f0*/  IMAD.MOV.U32 R168, RZ, RZ, R192 ;  /* 0x000000ffffa87224 */ /* 0x004fc600078e00c0 */
[----:B------:R1:W2:Y:S01]  /*3500*/  MUFU.EX2 R33, R2 ;  /* 0x0000000200217308 */ /* 0x0002a20000000800 */
[----:B------:R-:W-:Y:S01]  /*3510*/  HMMA.16816.F32.BF16 R244, R4, R48, R112 ;  /* 0x0000003004f4723c */ /* 0x000fe20000041870 */
[----:B------:R-:W-:Y:S01]  /*3520*/  IMAD.MOV.U32 R163, RZ, RZ, R212 ;  /* 0x000000ffffa37224 */ /* 0x000fe200078e00d4 */
[----:B------:R-:W-:-:S04]  /*3530*/  MOV R160, R20 ;  /* 0x0000001400a07202 */ /* 0x000fc80000000f00 */
[C---:B------:R-:W-:Y:S01]  /*3540*/  HMMA.16816.F32.BF16 R224, R4.reuse, R120, R88 ;  /* 0x0000007804e0723c */ /* 0x040fe20000041858 */
[----:B------:R-:W-:Y:S01]  /*3550*/  MOV R114, R191 ;  /* 0x000000bf00727202 */ /* 0x000fe20000000f00 */
[----:B------:R-:W-:Y:S01]  /*3560*/  IMAD.MOV.U32 R113, RZ, RZ, R190 ;  /* 0x000000ffff717224 */ /* 0x000fe200078e00be */
[----:B------:R-:W-:Y:S01]  /*3570*/  MOV R112, R189 ;  /* 0x000000bd00707202 */ /* 0x000fe20000000f00 */
[----:B------:R-:W-:Y:S02]  /*3580*/  IMAD.MOV.U32 R115, RZ, RZ, R214 ;  /* 0x000000ffff737224 */ /* 0x000fe400078e00d6 */
[C---:B------:R-:W-:Y:S01]  /*3590*/  HMMA.16816.F32.BF16 R208, R4.reuse, R128, R36 ;  /* 0x0000008004d0723c */ /* 0x040fe20000041824 */
[----:B------:R-:W-:Y:S01]  /*35a0*/  IMAD.MOV.U32 R91, RZ, RZ, R188 ;  /* 0x000000ffff5b7224 */ /* 0x000fe200078e00bc */
[----:B------:R-:W-:Y:S01]  /*35b0*/  MOV R90, R187 ;  /* 0x000000bb005a7202 */ /* 0x000fe20000000f00 */
[----:B------:R-:W-:Y:S02]  /*35c0*/  IMAD.MOV.U32 R89, RZ, RZ, R186 ;  /* 0x000000ffff597224 */ /* 0x000fe400078e00ba */
[----:B-1----:R-:W-:Y:S01]  /*35d0*/  FFMA.FTZ R2, R175, UR4, -R0 ;  /* 0x00000004af027c23 */ /* 0x002fe20008010800 */
[----:B--2---:R-:W-:Y:S01]  /*35e0*/  IMAD.MOV.U32 R161, RZ, RZ, R33 ;  /* 0x000000ffffa17224 */ /* 0x004fe200078e0021 */
[----:B------:R-:W-:Y:S01]  /*35f0*/  HMMA.16816.F32.BF16 R216, R4, R144, R24 ;  /* 0x0000009004d8723c */ /* 0x000fe20000041818 */
[----:B------:R-:W-:Y:S01]  /*3600*/  MOV R88, R185 ;  /* 0x000000b900587202 */ /* 0x000fe20000000f00 */
[----:B------:R1:W-:Y:S01]  /*3610*/  MUFU.EX2 R236, R2 ;  /* 0x0000000200ec7308 */ /* 0x0003e20000000800 */
[----:B------:R-:W-:-:S02]  /*3620*/  IMAD.MOV.U32 R39, RZ, RZ, R184 ;  /* 0x000000ffff277224 */ /* 0x000fc400078e00b8 */
[----:B------:R-:W-:Y:S01]  /*3630*/  IMAD.MOV.U32 R175, RZ, RZ, R29 ;  /* 0x000000ffffaf7224 */ /* 0x000fe200078e001d */
[----:B------:R-:W-:Y:S01]  /*3640*/  HMMA.16816.F32.BF16 R228, R4, R68, R104 ;  /* 0x0000004404e4723c */ /* 0x000fe20000041868 */
[----:B------:R-:W-:-:S05]  /*3650*/  IMAD.MOV.U32 R169, RZ, RZ, R114 ;  /* 0x000000ffffa97224 */ /* 0x000fca00078e0072 */
[C---:B------:R-:W-:Y:S06]  /*3660*/  HMMA.16816.F32.BF16 R24, R12.reuse, R52, RZ ;  /* 0x000000340c18723c */ /* 0x040fec00000418ff */
[----:B------:R-:W-:Y:S01]  /*3670*/  HMMA.16816.F32.BF16 R8, R12, R56, RZ ;  /* 0x000000380c08723c */ /* 0x000fe200000418ff */
[--C-:B-1----:R-:W-:Y:S01]  /*3680*/  FFMA.FTZ R2, R173, UR4, -R0.reuse ;  /* 0x00000004ad027c23 */ /* 0x102fe20008010800 */
[----:B------:R-:W-:Y:S01]  /*3690*/  MOV R173, R239 ;  /* 0x000000ef00ad7202 */ /* 0x000fe20000000f00 */
[----:B------:R-:W-:Y:S02]  /*36a0*/  IMAD.MOV.U32 R239, RZ, RZ, R135 ;  /* 0x000000ffffef7224 */ /* 0x000fe400078e0087 */
[----:B------:R1:W2:Y:S01]  /*36b0*/  MUFU.EX2 R172, R2 ;  /* 0x0000000200ac7308 */ /* 0x0002a20000000800 */
[C---:B------:R-:W-:Y:S06]  /*36c0*/  HMMA.16816.F32.BF16 R124, R4.reuse, R44, R124 ;  /* 0x0000002c047c723c */ /* 0x040fec000004187c */
[C---:B----4-:R-:W-:Y:S06]  /*36d0*/  HMMA.16816.F32.BF16 R116, R4.reuse, R40, R116 ;  /* 0x000000280474723c */ /* 0x050fec0000041874 */
[----:B------:R-:W-:Y:S01]  /*36e0*/  HMMA.16816.F32.BF16 R104, R4, R46, R64 ;  /* 0x0000002e0468723c */ /* 0x000fe20000041840 */
[----:B-1----:R-:W-:Y:S01]  /*36f0*/  FFMA.FTZ R2, R167, UR4, -R0 ;  /* 0x00000004a7027c23 */ /* 0x002fe20008010800 */
[----:B------:R-:W-:-:S04]  /*3700*/  MOV R167, R28 ;  /* 0x0000001c00a77202 */ /* 0x000fc80000000f00 */
[C---:B------:R-:W-:Y:S01]  /*3710*/  HMMA.16816.F32.BF16 R60, R4.reuse, R42, R60 ;  /* 0x0000002a043c723c */ /* 0x040fe2000004183c */
[----:B------:R1:W-:Y:S05]  /*3720*/  MUFU.EX2 R32, R2 ;  /* 0x0000000200207308 */ /* 0x0003ea0000000800 */
[C---:B------:R-:W-:Y:S06]  /*3730*/  HMMA.16816.F32.BF16 R188, R4.reuse, R50, R96 ;  /* 0x0000003204bc723c */ /* 0x040fec0000041860 */
[C---:B------:R-:W-:Y:S06]  /*3740*/  HMMA.16816.F32.BF16 R204, R4.reuse, R70, R92 ;  /* 0x0000004604cc723c */ /* 0x040fec000004185c */
[----:B------:R-:W-:Y:S01]  /*3750*/  HMMA.16816.F32.BF16 R192, R4, R122, R100 ;  /* 0x0000007a04c0723c */ /* 0x000fe20000041864 */
[----:B-1----:R-:W-:Y:S01]  /*3760*/  FFMA.FTZ R2, R165, UR4, -R0 ;  /* 0x00000004a5027c23 */ /* 0x002fe20008010800 */
[----:B------:R-:W-:-:S04]  /*3770*/  MOV R165, R215 ;  /* 0x000000d700a57202 */ /* 0x000fc80000000f00 */
[C---:B------:R-:W-:Y:S01]  /*3780*/  HMMA.16816.F32.BF16 R184, R4.reuse, R130, R108 ;  /* 0x0000008204b8723c */ /* 0x040fe2000004186c */
[----:B------:R-:W1:Y:S05]  /*3790*/  MUFU.EX2 R2, R2 ;  /* 0x0000000200027308 */ /* 0x000e6a0000000800 */
[----:B------:R-:W-:Y:S06]  /*37a0*/  HMMA.16816.F32.BF16 R212, R4, R146, R148 ;  /* 0x0000009204d4723c */ /* 0x000fec0000041894 */
[----:B------:R-:W-:Y:S01]  /*37b0*/  HMMA.16816.F32.BF16 R52, R12, R54, RZ ;  /* 0x000000360c34723c */ /* 0x000fe200000418ff */
[----:B------:R-:W-:-:S02]  /*37c0*/  F2FP.BF16.F32.PACK_AB R4, R165, R237 ;  /* 0x000000eda504723e */ /* 0x000fc400000010ff */
[----:B--2---:R-:W-:Y:S02]  /*37d0*/  F2FP.BF16.F32.PACK_AB R5, R172, R236 ;  /* 0x000000ecac05723e */ /* 0x004fe400000010ff */
[----:B------:R-:W-:Y:S01]  /*37e0*/  F2FP.BF16.F32.PACK_AB R6, R161, R168 ;  /* 0x000000a8a106723e */ /* 0x000fe200000010ff */
[----:B------:R-:W-:Y:S01]  /*37f0*/  HMMA.16816.F32.BF16 R56, R12, R58, RZ ;  /* 0x0000003a0c38723c */ /* 0x000fe200000418ff */
[----:B-1----:R-:W-:Y:S01]  /*3800*/  MOV R162, R2 ;  /* 0x0000000200a27202 */ /* 0x002fe20000000f00 */
[----:B------:R-:W-:Y:S01]  /*3810*/  FFMA.FTZ R2, R199, UR4, -R18 ;  /* 0x00000004c7027c23 */ /* 0x000fe20008010812 */
[----:B------:R-:W-:Y:S02]  /*3820*/  IMAD.MOV.U32 R199, RZ, RZ, R165 ;  /* 0x000000ffffc77224 */ /* 0x000fe400078e00a5 */
[----:B------:R-:W-:-:S07]  /*3830*/  F2FP.BF16.F32.PACK_AB R7, R162, R32 ;  /* 0x00000020a207723e */ /* 0x000fce00000010ff */
[C---:B------:R-:W-:Y:S06]  /*3840*/  HMMA.16816.F32.BF16 R148, R4.reuse, R44, R156 ;  /* 0x0000002c0494723c */ /* 0x040fec000004189c */
[----:B------:R-:W-:Y:S01]  /*3850*/  HMMA.16816.F32.BF16 R108, R4, R48, R24 ;  /* 0x00000030046c723c */ /* 0x000fe20000041818 */
[----:B------:R-:W-:Y:S01]  /*3860*/  MOV R157, R39 ;  /* 0x00000027009d7202 */ /* 0x000fe20000000f00 */
[----:B------:R-:W-:Y:S01]  /*3870*/  IMAD.MOV.U32 R156, RZ, RZ, R88 ;  /* 0x000000ffff9c7224 */ /* 0x000fe200078e0058 */
[----:B------:R-:W-:Y:S01]  /*3880*/  MOV R158, R32 ;  /* 0x00000020009e7202 */ /* 0x000fe20000000f00 */
[----:B------:R-:W-:Y:S01]  /*3890*/  IMAD.MOV.U32 R44, RZ, RZ, R90 ;  /* 0x000000ffff2c7224 */ /* 0x000fe200078e005a */
[----:B------:R-:W-:Y:S01]  /*38a0*/  MOV R45, R89 ;  /* 0x00000059002d7202 */ /* 0x000fe20000000f00 */
[----:B------:R-:W-:Y:S01]  /*38b0*/  HMMA.16816.F32.BF16 R36, R12, R30, RZ ;  /* 0x0000001e0c24723c */ /* 0x000fe200000418ff */
[----:B------:R-:W-:Y:S01]  /*38c0*/  MOV R49, R91 ;  /* 0x0000005b00317202 */ /* 0x000fe20000000f00 */
[----:B------:R-:W-:-:S02]  /*38d0*/  IMAD.MOV.U32 R48, RZ, RZ, R112 ;  /* 0x000000ffff307224 */ /* 0x000fc400078e0070 */
[----:B------:R-:W-:Y:S02]  /*38e0*/  IMAD.MOV.U32 R159, RZ, RZ, R115 ;  /* 0x000000ffff9f7224 */ /* 0x000fe400078e0073 */
[----:B------:R-:W-:Y:S06]  /*38f0*/  HMMA.16816.F32.BF16 R28, R12, R72, RZ ;  /* 0x000000480c1c723c */ /* 0x000fec00000418ff */
[----:B------:R-:W-:Y:S06]  /*3900*/  HMMA.16816.F32.BF16 R96, R4, R68, R8 ;  /* 0x000000440460723c */ /* 0x000fec0000041808 */
[----:B------:R-:W-:Y:S01]  /*3910*/  HMMA.16816.F32.BF16 R32, R12, R22, RZ ;  /* 0x000000160c20723c */ /* 0x000fe200000418ff */
[----:B------:R-:W-:-:S05]  /*3920*/  MOV R69, R113 ;  /* 0x0000007100457202 */ /* 0x000fca0000000f00 */
[C---:B------:R-:W-:Y:S06]  /*3930*/  HMMA.16816.F32.BF16 R24, R12.reuse, R76, RZ ;  /* 0x0000004c0c18723c */ /* 0x040fec00000418ff */
[C---:B------:R-:W-:Y:S06]  /*3940*/  HMMA.16816.F32.BF16 R20, R12.reuse, R84, RZ ;  /* 0x000000540c14723c */ /* 0x040fec00000418ff */
[C---:B------:R-:W-:Y:S06]  /*3950*/  HMMA.16816.F32.BF16 R8, R12.reuse, R80, RZ ;  /* 0x000000500c08723c */ /* 0x040fec00000418ff */
[C---:B------:R-:W-:Y:S06]  /*3960*/  HMMA.16816.F32.BF16 R72, R12.reuse, R74, RZ ;  /* 0x0000004a0c48723c */ /* 0x040fec00000418ff */
[C---:B------:R-:W-:Y:S06]  /*3970*/  HMMA.16816.F32.BF16 R76, R12.reuse, R78, RZ ;  /* 0x0000004e0c4c723c */ /* 0x040fec00000418ff */
[C---:B------:R-:W-:Y:S06]  /*3980*/  HMMA.16816.F32.BF16 R84, R12.reuse, R86, RZ ;  /* 0x000000560c54723c */ /* 0x040fec00000418ff */
[----:B------:R-:W-:Y:S01]  /*3990*/  HMMA.16816.F32.BF16 R80, R12, R82, RZ ;  /* 0x000000520c50723c */ /* 0x000fe200000418ff */
[----:B------:R1:W-:Y:S05]  /*39a0*/  MUFU.EX2 R15, R2 ;  /* 0x00000002000f7308 */ /* 0x0003ea0000000800 */
[C---:B------:R-:W-:Y:S06]  /*39b0*/  HMMA.16816.F32.BF16 R152, R4.reuse, R40, R152 ;  /* 0x000000280498723c */ /* 0x040fec0000041898 */
[----:B------:R-:W-:Y:S01]  /*39c0*/  HMMA.16816.F32.BF16 R92, R4, R120, R28 ;  /* 0x00000078045c723c */ /* 0x000fe2000004181c */
[----:B-1----:R-:W-:-:S05]  /*39d0*/  FFMA.FTZ R2, R198, UR4, -R18 ;  /* 0x00000004c6027c23 */ /* 0x002fca0008010812 */
[C---:B------:R-:W-:Y:S01]  /*39e0*/  HMMA.16816.F32.BF16 R100, R4.reuse, R140, R20 ;  /* 0x0000008c0464723c */ /* 0x040fe20000041814 */
[----:B------:R-:W-:Y:S01]  /*39f0*/  IMAD.MOV.U32 R31, RZ, RZ, R157 ;  /* 0x000000ffff1f7224 */ /* 0x000fe200078e009d */
[----:B------:R-:W1:Y:S01]  /*3a00*/  LDSM.16.MT88.4 R20, [R232+0xd000] ;  /* 0x00d00000e814783b */ /* 0x000e620000004200 */
[----:B------:R2:W-:Y:S01]  /*3a10*/  MUFU.EX2 R40, R2 ;  /* 0x0000000200287308 */ /* 0x0005e20000000800 */
        /* <DEDUP_REMOVED lines=8> */
[C---:B------:R-:W-:Y:S01]  /*3aa0*/  HMMA.16816.F32.BF16 R112, R4.reuse, R144, R8 ;  /* 0x000000900470723c */ /* 0x040fe20000041808 */
[----:B------:R-:W-:Y:S01]  /*3ab0*/  IMAD.MOV.U32 R121, RZ, RZ, R69 ;  /* 0x000000ffff797224 */ /* 0x000fe200078e0045 */
[----:B------:R-:W-:Y:S01]  /*3ac0*/  MOV R28, R48 ;  /* 0x00000030001c7202 */ /* 0x000fe20000000f00 */
[----:B------:R-:W-:Y:S01]  /*3ad0*/  IMAD.MOV.U32 R69, RZ, RZ, R49 ;  /* 0x000000ffff457224 */ /* 0x000fe200078e0031 */
[----:B------:R-:W-:Y:S01]  /*3ae0*/  LDSM.16.MT88.4 R24, [R232+0xf000] ;  /* 0x00f00000e818783b */ /* 0x000fe20000004200 */
[----:B------:R-:W-:Y:S01]  /*3af0*/  MOV R129, R31 ;  /* 0x0000001f00817202 */ /* 0x000fe20000000f00 */
[----:B------:R-:W-:Y:S01]  /*3b00*/  HMMA.16816.F32.BF16 R32, R4, R42, R32 ;  /* 0x0000002a0420723c */ /* 0x000fe20000041820 */
[----:B--2---:R-:W-:Y:S01]  /*3b10*/  FFMA.FTZ R2, R171, UR4, -R18 ;  /* 0x00000004ab027c23 */ /* 0x004fe20008010812 */
[----:B------:R-:W-:-:S03]  /*3b20*/  IMAD.MOV.U32 R171, RZ, RZ, R158 ;  /* 0x000000ffffab7224 */ /* 0x000fc600078e009e */
[----:B------:R2:W3:Y:S01]  /*3b30*/  MUFU.EX2 R120, R2 ;  /* 0x0000000200787308 */ /* 0x0004e20000000800 */
[C---:B------:R-:W-:Y:S06]  /*3b40*/  HMMA.16816.F32.BF16 R36, R4.reuse, R46, R36 ;  /* 0x0000002e0424723c */ /* 0x040fec0000041824 */
[C---:B------:R-:W-:Y:S06]  /*3b50*/  HMMA.16816.F32.BF16 R64, R4.reuse, R50, R52 ;  /* 0x000000320440723c */ /* 0x040fec0000041834 */
[----:B------:R-:W-:Y:S01]  /*3b60*/  HMMA.16816.F32.BF16 R48, R4, R146, R80 ;  /* 0x000000920430723c */ /* 0x000fe20000041850 */
[----:B--2---:R-:W-:Y:S01]  /*3b70*/  FFMA.FTZ R2, R170, UR4, -R18 ;  /* 0x00000004aa027c23 */ /* 0x004fe20008010812 */
[----:B------:R-:W-:-:S04]  /*3b80*/  MOV R170, R159 ;  /* 0x0000009f00aa7202 */ /* 0x000fc80000000f00 */
[C---:B------:R-:W-:Y:S01]  /*3b90*/  HMMA.16816.F32.BF16 R56, R4.reuse, R70, R56 ;  /* 0x000000460438723c */ /* 0x040fe20000041838 */
[----:B---3--:R-:W-:Y:S01]  /*3ba0*/  MOV R82, R120 ;  /* 0x0000007800527202 */ /* 0x008fe20000000f00 */
[----:B------:R2:W3:Y:S01]  /*3bb0*/  MUFU.EX2 R135, R2 ;  /* 0x0000000200877308 */ /* 0x0004e20000000800 */
[----:B------:R-:W-:Y:S01]  /*3bc0*/  MOV R81, R121 ;  /* 0x0000007900517202 */ /* 0x000fe20000000f00 */
[----:B------:R-:W-:Y:S01]  /*3bd0*/  IMAD.MOV.U32 R80, RZ, RZ, R28 ;  /* 0x000000ffff507224 */ /* 0x000fe200078e001c */
[----:B------:R-:W-:Y:S01]  /*3be0*/  MOV R121, R29 ;  /* 0x0000001d00797202 */ /* 0x000fe20000000f00 */
[----:B------:R-:W-:Y:S01]  /*3bf0*/  HMMA.16816.F32.BF16 R84, R4, R142, R84 ;  /* 0x0000008e0454723c */ /* 0x000fe20000041854 */
[----:B------:R-:W-:Y:S01]  /*3c00*/  MOV R71, R157 ;  /* 0x0000009d00477202 */ /* 0x000fe20000000f00 */
[----:B------:R-:W-:Y:S02]  /*3c10*/  IMAD.MOV.U32 R70, RZ, RZ, R160 ;  /* 0x000000ffff467224 */ /* 0x000fe400078e00a0 */
[----:B------:R-:W-:-:S02]  /*3c20*/  IMAD.MOV.U32 R120, RZ, RZ, R30 ;  /* 0x000000ffff787224 */ /* 0x000fc400078e001e */
[----:B------:R-:W-:Y:S01]  /*3c30*/  LDSM.16.MT88.4 R28, [R233+0xf000] ;  /* 0x00f00000e91c783b */ /* 0x000fe20000004200 */
[----:B--2---:R-:W-:Y:S01]  /*3c40*/  FFMA.FTZ R2, R197, UR4, -R0 ;  /* 0x00000004c5027c23 */ /* 0x004fe20008010800 */
[----:B---3--:R-:W-:-:S03]  /*3c50*/  F2FP.BF16.F32.PACK_AB R10, R135, R82 ;  /* 0x00000052870a723e */ /* 0x008fc600000010ff */
[----:B------:R2:W3:Y:S02]  /*3c60*/  MUFU.EX2 R68, R2 ;  /* 0x0000000200447308 */ /* 0x0004e40000000800 */
[----:B--2---:R-:W-:-:S06]  /*3c70*/  FFMA.FTZ R2, R196, UR4, -R0 ;  /* 0x00000004c4027c23 */ /* 0x004fcc0008010800 */
[----:B------:R2:W4:Y:S02]  /*3c80*/  MUFU.EX2 R140, R2 ;  /* 0x00000002008c7308 */ /* 0x0005240000000800 */
[----:B--2---:R-:W-:-:S06]  /*3c90*/  FFMA.FTZ R2, R166, UR4, -R0 ;  /* 0x00000004a6027c23 */ /* 0x004fcc0008010800 */
[----:B------:R2:W-:Y:S02]  /*3ca0*/  MUFU.EX2 R198, R2 ;  /* 0x0000000200c67308 */ /* 0x0005e40000000800 */
[----:B--2---:R-:W-:Y:S01]  /*3cb0*/  FFMA.FTZ R2, R138, UR4, -R0 ;  /* 0x000000048a027c23 */ /* 0x004fe20008010800 */
[----:B------:R-:W-:Y:S02]  /*3cc0*/  MOV R138, R40 ;  /* 0x00000028008a7202 */ /* 0x000fe40000000f00 */
[C---:B------:R-:W-:Y:S03]  /*3cd0*/  HMMA.16816.F32.BF16 R40, R4.reuse, R122, R72 ;  /* 0x0000007a0428723c */ /* 0x040fe60000041848 */
[----:B------:R2:W1:Y:S04]  /*3ce0*/  MUFU.EX2 R128, R2 ;  /* 0x0000000200807308 */ /* 0x0004680000000800 */
[----:B---3--:R-:W-:Y:S01]  /*3cf0*/  MOV R122, R68 ;  /* 0x00000044007a7202 */ /* 0x008fe20000000f00 */
[----:B------:R-:W-:Y:S01]  /*3d00*/  IMAD.MOV.U32 R123, RZ, RZ, R15 ;  /* 0x000000ffff7b7224 */ /* 0x000fe200078e000f */
[----:B------:R-:W-:Y:S01]  /*3d10*/  MOV R68, R44 ;  /* 0x0000002c00447202 */ /* 0x000fe20000000f00 */
[----:B------:R-:W3:Y:S01]  /*3d20*/  LDSM.16.MT88.4 R12, [R233+0xd000] ;  /* 0x00d00000e90c783b */ /* 0x000ee20000004200 */
[----:B------:R-:W-:Y:S01]  /*3d30*/  HMMA.16816.F32.BF16 R44, R4, R130, R76 ;  /* 0x00000082042c723c */ /* 0x000fe2000004184c */
[----:B----4-:R-:W-:Y:S01]  /*3d40*/  F2FP.BF16.F32.PACK_AB R9, R140, R122 ;  /* 0x0000007a8c09723e */ /* 0x010fe200000010ff */
[----:B------:R-:W-:Y:S01]  /*3d50*/  IMAD.MOV.U32 R74, RZ, RZ, R162 ;  /* 0x000000ffff4a7224 */ /* 0x000fe200078e00a2 */
[----:B------:R-:W-:-:S02]  /*3d60*/  MOV R75, R161 ;  /* 0x000000a1004b7202 */ /* 0x000fc40000000f00 */
[----:B------:R-:W-:Y:S01]  /*3d70*/  MOV R73, R163 ;  /* 0x000000a300497202 */ /* 0x000fe20000000f00 */
[----:B--2---:R-:W-:Y:S01]  /*3d80*/  FFMA.FTZ R2, R183, UR4, -R17 ;  /* 0x00000004b7027c23 */ /* 0x004fe20008010811 */
[----:B-1----:R-:W-:Y:S01]  /*3d90*/  F2FP.BF16.F32.PACK_AB R11, R128, R198 ;  /* 0x000000c6800b723e */ /* 0x002fe200000010ff */
[----:B------:R-:W-:Y:S01]  /*3da0*/  IMAD.MOV.U32 R131, RZ, RZ, R173 ;  /* 0x000000ffff837224 */ /* 0x000fe200078e00ad */
[----:B------:R-:W-:Y:S01]  /*3db0*/  MOV R76, R175 ;  /* 0x000000af004c7202 */ /* 0x000fe20000000f00 */
[----:B------:R1:W2:Y:S01]  /*3dc0*/  MUFU.EX2 R8, R2 ;  /* 0x0000000200087308 */ /* 0x0002a20000000800 */
[----:B------:R-:W-:Y:S01]  /*3dd0*/  IMAD.MOV.U32 R77, RZ, RZ, R172 ;  /* 0x000000ffff4d7224 */ /* 0x000fe200078e00ac */
[----:B------:R-:W-:Y:S02]  /*3de0*/  MOV R78, R174 ;  /* 0x000000ae004e7202 */ /* 0x000fe40000000f00 */
[----:B------:R-:W-:Y:S01]  /*3df0*/  MOV R72, R167 ;  /* 0x000000a700487202 */ /* 0x000fe20000000f00 */
[----:B-1----:R-:W-:Y:S01]  /*3e00*/  FFMA.FTZ R2, R180, UR4, -R17 ;  /* 0x00000004b4027c23 */ /* 0x002fe20008010811 */
[----:B--2---:R-:W-:-:S03]  /*3e10*/  MOV R79, R8 ;  /* 0x00000008004f7202 */ /* 0x004fc60000000f00 */
[----:B------:R1:W2:Y:S02]  /*3e20*/  MUFU.EX2 R141, R2 ;  /* 0x00000002008d7308 */ /* 0x0002a40000000800 */
[----:B-1----:R-:W-:Y:S01]  /*3e30*/  FFMA.FTZ R2, R137, UR4, -R17 ;  /* 0x0000000489027c23 */ /* 0x002fe20008010811 */
[----:B--2---:R-:W-:Y:S01]  /*3e40*/  F2FP.BF16.F32.PACK_AB R4, R141, R79 ;  /* 0x0000004f8d04723e */ /* 0x004fe200000010ff */
[----:B------:R-:W-:-:S04]  /*3e50*/  IMAD.MOV.U32 R137, RZ, RZ, R156 ;  /* 0x000000ffff897224 */ /* 0x000fc800078e009c */
        /* <DEDUP_REMOVED lines=13> */
[----:B-1----:R-:W-:Y:S01]  /*3f30*/  IMAD.MOV.U32 R83, RZ, RZ, R8 ;  /* 0x000000ffff537224 */ /* 0x002fe200078e0008 */
[----:B------:R-:W-:Y:S01]  /*3f40*/  F2FP.BF16.F32.PACK_AB R8, R138, R123 ;  /* 0x0000007b8a08723e */ /* 0x000fe200000010ff */
[----:B------:R-:W-:-:S03]  /*3f50*/  FFMA.FTZ R2, R252, UR4, -R18 ;  /* 0x00000004fc027c23 */ /* 0x000fc60008010812 */
[----:B------:R-:W-:-:S03]  /*3f60*/  F2FP.BF16.F32.PACK_AB R7, R83, R239 ;  /* 0x000000ef5307723e */ /* 0x000fc600000010ff */
[-C--:B------:R-:W-:Y:S06]  /*3f70*/  HMMA.16816.F32.BF16 R148, R8, R20.reuse, R148 ;  /* 0x000000140894723c */ /* 0x080fec0000041894 */
[C---:B------:R-:W-:Y:S06]  /*3f80*/  HMMA.16816.F32.BF16 R144, R4.reuse, R20, R124 ;  /* 0x000000140490723c */ /* 0x040fec000004187c */
[----:B------:R-:W-:Y:S01]  /*3f90*/  HMMA.16816.F32.BF16 R156, R4, R22, R104 ;  /* 0x00000016049c723c */ /* 0x000fe20000041868 */
[----:B------:R-:W-:Y:S01]  /*3fa0*/  IMAD.MOV.U32 R127, RZ, RZ, R199 ;  /* 0x000000ffff7f7224 */ /* 0x000fe200078e00c7 */
[----:B------:R-:W-:Y:S01]  /*3fb0*/  MOV R125, R76 ;  /* 0x0000004c007d7202 */ /* 0x000fe20000000f00 */
[----:B------:R-:W-:-:S02]  /*3fc0*/  IMAD.MOV.U32 R124, RZ, RZ, R70 ;  /* 0x000000ffff7c7224 */ /* 0x000fc400078e0046 */
[----:B------:R-:W-:Y:S01]  /*3fd0*/  IMAD.MOV.U32 R126, RZ, RZ, R77 ;  /* 0x000000ffff7e7224 */ /* 0x000fe200078e004d */
[----:B------:R-:W-:Y:S01]  /*3fe0*/  HMMA.16816.F32.BF16 R52, R8, R22, R36 ;  /* 0x000000160834723c */ /* 0x000fe20000041824 */
[----:B------:R-:W1:Y:S04]  /*3ff0*/  LDSM.16.MT88.4 R20, [R235+0xd000] ;  /* 0x00d00000eb14783b */ /* 0x000e680000004200 */
[----:B------:R-:W2:Y:S01]  /*4000*/  LDSM.16.MT88.4 R36, [R235+0xf000] ;  /* 0x00f00000eb24783b */ /* 0x000ea20000004200 */
[----:B---3--:R-:W-:Y:S06]  /*4010*/  HMMA.16816.F32.BF16 R172, R4, R14, R60 ;  /* 0x0000000e04ac723c */ /* 0x008fec000004183c */
[-C--:B------:R-:W-:Y:S06]  /*4020*/  HMMA.16816.F32.BF16 R160, R8, R12.reuse, R152 ;  /* 0x0000000c08a0723c */ /* 0x080fec0000041898 */
[----:B------:R-:W-:Y:S01]  /*4030*/  HMMA.16816.F32.BF16 R164, R4, R12, R116 ;  /* 0x0000000c04a4723c */ /* 0x000fe20000041874 */
[----:B------:R-:W-:Y:S01]  /*4040*/  MOV R152, R72 ;  /* 0x0000004800987202 */ /* 0x000fe20000000f00 */
[----:B------:R-:W-:Y:S01]  /*4050*/  IMAD.MOV.U32 R153, RZ, RZ, R73 ;  /* 0x000000ffff997224 */ /* 0x000fe200078e0049 */
[----:B------:R-:W-:-:S02]  /*4060*/  MOV R154, R74 ;  /* 0x0000004a009a7202 */ /* 0x000fc40000000f00 */
[----:B------:R-:W-:Y:S01]  /*4070*/  MOV R155, R75 ;  /* 0x0000004b009b7202 */ /* 0x000fe20000000f00 */
[----:B------:R-:W-:Y:S01]  /*4080*/  HMMA.16816.F32.BF16 R60, R8, R14, R32 ;  /* 0x0000000e083c723c */ /* 0x000fe20000041820 */
[----:B------:R-:W3:Y:S01]  /*4090*/  LDSM.16.MT88.4 R12, [R234+0xd000] ;  /* 0x00d00000ea0c783b */ /* 0x000ee20000004200 */
[----:B------:R-:W-:Y:S01]  /*40a0*/  IMAD.MOV.U32 R116, RZ, RZ, R138 ;  /* 0x000000ffff747224 */ /* 0x000fe200078e008a */
[----:B------:R-:W-:Y:S01]  /*40b0*/  MOV R119, R123 ;  /* 0x0000007b00777202 */ /* 0x000fe20000000f00 */
[----:B------:R4:W-:Y:S01]  /*40c0*/  MUFU.EX2 R138, R2 ;  /* 0x00000002008a7308 */ /* 0x0009e20000000800 */
[----:B------:R-:W3:Y:S01]  /*40d0*/  LDSM.16.MT88.4 R32, [R234+0xf000] ;  /* 0x00f00000ea20783b */ /* 0x000ee20000004200 */
[----:B------:R-:W-:Y:S01]  /*40e0*/  HMMA.16816.F32.BF16 R72, R4, R24, R224 ;  /* 0x000000180448723c */ /* 0x000fe200000418e0 */
[----:B------:R-:W-:Y:S01]  /*40f0*/  IMAD.MOV.U32 R118, RZ, RZ, R122 ;  /* 0x000000ffff767224 */ /* 0x000fe200078e007a */
[----:B------:R-:W-:-:S04]  /*4100*/  MOV R117, R79 ;  /* 0x0000004f00757202 */ /* 0x000fc80000000f00 */
[----:B------:R-:W-:Y:S01]  /*4110*/  HMMA.16816.F32.BF16 R40, R8, R26, R40 ;  /* 0x0000001a0828723c */ /* 0x000fe20000041828 */
[----:B------:R-:W-:Y:S01]  /*4120*/  MOV R225, R121 ;  /* 0x0000007900e17202 */ /* 0x000fe20000000f00 */
[----:B------:R-:W-:Y:S01]  /*4130*/  IMAD.MOV.U32 R227, RZ, RZ, R69 ;  /* 0x000000ffffe37224 */ /* 0x000fe200078e0045 */
[----:B------:R-:W-:-:S03]  /*4140*/  MOV R226, R68 ;  /* 0x0000004400e27202 */ /* 0x000fc60000000f00 */
[----:B-1----:R-:W-:Y:S01]  /*4150*/  HMMA.16816.F32.BF16 R180, R4, R20, R244 ;  /* 0x0000001404b4723c */ /* 0x002fe200000418f4 */
[----:B----4-:R-:W-:-:S05]  /*4160*/  FFMA.FTZ R2, R250, UR4, -R18 ;  /* 0x00000004fa027c23 */ /* 0x010fca0008010812 */
[----:B------:R-:W-:Y:S01]  /*4170*/  HMMA.16816.F32.BF16 R188, R4, R22, R188 ;  /* 0x0000001604bc723c */ /* 0x000fe200000418bc */
[----:B------:R1:W-:Y:S01]  /*4180*/  MUFU.EX2 R139, R2 ;  /* 0x00000002008b7308 */ /* 0x0003e20000000800 */
[----:B------:R-:W-:Y:S01]  /*4190*/  IMAD.MOV.U32 R244, RZ, RZ, R198 ;  /* 0x000000fffff47224 */ /* 0x000fe200078e00c6 */
[----:B------:R-:W-:Y:S02]  /*41a0*/  MOV R245, R196 ;  /* 0x000000c400f57202 */ /* 0x000fe40000000f00 */
[----:B------:R-:W-:Y:S01]  /*41b0*/  MOV R246, R141 ;  /* 0x0000008d00f67202 */ /* 0x000fe20000000f00 */
[----:B------:R-:W-:Y:S01]  /*41c0*/  HMMA.16816.F32.BF16 R44, R8, R30, R44 ;  /* 0x0000001e082c723c */ /* 0x000fe2000004182c */
[----:B------:R-:W-:-:S05]  /*41d0*/  MOV R247, R140 ;  /* 0x0000008c00f77202 */ /* 0x000fca0000000f00 */
[----:B--2---:R-:W-:Y:S01]  /*41e0*/  HMMA.16816.F32.BF16 R140, R4, R38, R176 ;  /* 0x00000026048c723c */ /* 0x004fe200000418b0 */
[----:B-1----:R-:W-:-:S05]  /*41f0*/  FFMA.FTZ R2, R222, UR4, -R18 ;  /* 0x00000004de027c23 */ /* 0x002fca0008010812 */
[C---:B---3--:R-:W-:Y:S01]  /*4200*/  HMMA.16816.F32.BF16 R196, R4.reuse, R12, R228 ;  /* 0x0000000c04c4723c */ /* 0x048fe200000418e4 */
[----:B------:R1:W-:Y:S05]  /*4210*/  MUFU.EX2 R222, R2 ;  /* 0x0000000200de7308 */ /* 0x0003ea0000000800 */
[----:B------:R-:W-:Y:S01]  /*4220*/  HMMA.16816.F32.BF16 R204, R4, R14, R204 ;  /* 0x0000000e04cc723c */ /* 0x000fe200000418cc */
[----:B------:R-:W-:Y:S01]  /*4230*/  MOV R231, R131 ;  /* 0x0000008300e77202 */ /* 0x000fe20000000f00 */
[----:B------:R-:W-:Y:S01]  /*4240*/  IMAD.MOV.U32 R228, RZ, RZ, R120 ;  /* 0x000000ffffe47224 */ /* 0x000fe200078e0078 */
[----:B------:R-:W-:Y:S02]  /*4250*/  MOV R131, R137 ;  /* 0x0000008900837202 */ /* 0x000fe40000000f00 */
[----:B------:R-:W-:Y:S01]  /*4260*/  MOV R229, R71 ;  /* 0x0000004700e57202 */ /* 0x000fe20000000f00 */
[----:B------:R-:W-:Y:S01]  /*4270*/  HMMA.16816.F32.BF16 R176, R8, R20, R108 ;  /* 0x0000001408b0723c */ /* 0x000fe2000004186c */
[----:B------:R-:W-:-:S05]  /*4280*/  MOV R230, R78 ;  /* 0x0000004e00e67202 */ /* 0x000fca0000000f00 */
[----:B------:R-:W-:Y:S01]  /*4290*/  HMMA.16816.F32.BF16 R68, R4, R28, R208 ;  /* 0x0000001c0444723c */ /* 0x000fe200000418d0 */
[----:B-1----:R-:W-:-:S04]  /*42a0*/  FFMA.FTZ R2, R221, UR4, -R18 ;  /* 0x00000004dd027c23 */ /* 0x002fc80008010812 */
[----:B------:R1:W-:Y:S01]  /*42b0*/  MUFU.EX2 R137, R2 ;  /* 0x0000000200897308 */ /* 0x0003e20000000800 */
[C---:B------:R-:W-:Y:S06]  /*42c0*/  HMMA.16816.F32.BF16 R208, R8.reuse, R22, R64 ;  /* 0x0000001608d0723c */ /* 0x040fec0000041840 */
[----:B------:R-:W-:Y:S01]  /*42d0*/  HMMA.16816.F32.BF16 R64, R8, R14, R56 ;  /* 0x0000000e0840723c */ /* 0x000fe20000041838 */
[----:B------:R-:W-:-:S05]  /*42e0*/  IMAD.MOV.U32 R224, RZ, RZ, R118 ;  /* 0x000000ffffe07224 */ /* 0x000fca00078e0076 */
[----:B------:R-:W-:Y:S01]  /*42f0*/  HMMA.16816.F32.BF16 R120, R4, R36, R200 ;  /* 0x000000240478723c */ /* 0x000fe200000418c8 */
[----:B-1----:R-:W-:Y:S01]  /*4300*/  FFMA.FTZ R2, R225, UR4, -R0 ;  /* 0x00000004e1027c23 */ /* 0x002fe20008010800 */
[----:B------:R-:W-:-:S04]  /*4310*/  MOV R225, R226 ;  /* 0x000000e200e17202 */ /* 0x000fc80000000f00 */
[----:B------:R-:W-:Y:S01]  /*4320*/  HMMA.16816.F32.BF16 R76, R4, R26, R192 ;  /* 0x0000001a044c723c */ /* 0x000fe200000418c0 */
[----:B------:R-:W-:Y:S01]  /*4330*/  MOV R226, R227 ;  /* 0x000000e300e27202 */ /* 0x000fe20000000f00 */
[----:B------:R1:W-:Y:S01]  /*4340*/  MUFU.EX2 R15, R2 ;  /* 0x00000002000f7308 */ /* 0x0003e20000000800 */
[----:B------:R-:W-:Y:S01]  /*4350*/  IMAD.MOV.U32 R227, RZ, RZ, R228 ;  /* 0x000000ffffe37224 */ /* 0x000fe200078e00e4 */
[----:B------:R-:W-:Y:S02]  /*4360*/  MOV R228, R229 ;  /* 0x000000e500e47202 */ /* 0x000fe40000000f00 */
[----:B------:R-:W-:Y:S01]  /*4370*/  MOV R229, R230 ;  /* 0x000000e600e57202 */ /* 0x000fe20000000f00 */
[----:B------:R-:W-:Y:S01]  /*4380*/  IMAD.MOV.U32 R230, RZ, RZ, R231 ;  /* 0x000000ffffe67224 */ /* 0x000fe200078e00e7 */
[----:B------:R-:W-:Y:S01]  /*4390*/  MOV R231, R82 ;  /* 0x0000005200e77202 */ /* 0x000fe20000000f00 */
[----:B------:R-:W-:Y:S01]  /*43a0*/  HMMA.16816.F32.BF16 R192, R8, R12, R96 ;  /* 0x0000000c08c0723c */ /* 0x000fe20000041860 */
[----:B------:R-:W-:-:S02]  /*43b0*/  MOV R82, R223 ;  /* 0x000000df00527202 */ /* 0x000fc40000000f00 */
[----:B------:R-:W-:Y:S01]  /*43c0*/  MOV R201, R119 ;  /* 0x0000007700c97202 */ /* 0x000fe20000000f00 */
[----:B------:R-:W2:Y:S02]  /*43d0*/  LDL.LU R223, [R1+0x80] ;  /* 0x0000800001df7983 */ /* 0x000ea40000300800 */
[----:B------:R-:W-:Y:S01]  /*43e0*/  HMMA.16816.F32.BF16 R100, R8, R36, R100 ;  /* 0x000000240864723c */ /* 0x000fe20000041864 */
[----:B-1----:R-:W-:Y:S01]  /*43f0*/  FFMA.FTZ R2, R225, UR4, -R0 ;  /* 0x00000004e1027c23 */ /* 0x002fe20008010800 */
[----:B------:R-:W-:-:S04]  /*4400*/  MOV R118, R171 ;  /* 0x000000ab00767202 */ /* 0x000fc80000000f00 */
[C---:B------:R-:W-:Y:S01]  /*4410*/  HMMA.16816.F32.BF16 R56, R8.reuse, R24, R92 ;  /* 0x000000180838723c */ /* 0x040fe2000004185c */
[----:B------:R-:W-:Y:S01]  /*4420*/  MOV R202, R152 ;  /* 0x0000009800ca7202 */ /* 0x000fe20000000f00 */
[----:B------:R1:W-:Y:S04]  /*4430*/  MUFU.EX2 R18, R2 ;  /* 0x0000000200127308 */ /* 0x0003e80000000800 */
[-C--:B------:R-:W-:Y:S01]  /*4440*/  HMMA.16816.F32.BF16 R48, R8, R34.reuse, R48 ;  /* 0x000000220830723c */ /* 0x080fe20000041830 */
[----:B------:R-:W-:Y:S01]  /*4450*/  IMAD.MOV.U32 R203, RZ, RZ, R153 ;  /* 0x000000ffffcb7224 */ /* 0x000fe200078e0099 */
[----:B------:R-:W3:Y:S04]  /*4460*/  LDSM.16.MT88.4 R96, [R233+0xf800] ;  /* 0x00f80000e960783b */ /* 0x000ee80000004200 */
[C---:B------:R-:W-:Y:S06]  /*4470*/  HMMA.16816.F32.BF16 R212, R4.reuse, R34, R212 ;  /* 0x0000002204d4723c */ /* 0x040fec00000418d4 */
[----:B------:R-:W-:Y:S01]  /*4480*/  HMMA.16816.F32.BF16 R216, R4, R32, R216 ;  /* 0x0000002004d8723c */ /* 0x000fe200000418d8 */
[----:B-1----:R-:W-:Y:S01]  /*4490*/  FFMA.FTZ R2, R226, UR4, -R0 ;  /* 0x00000004e2027c23 */ /* 0x002fe20008010800 */
[----:B------:R-:W-:Y:S01]  /*44a0*/  IMAD.MOV.U32 R226, RZ, RZ, R227 ;  /* 0x000000ffffe27224 */ /* 0x000fe200078e00e3 */
[----:B------:R-:W-:-:S02]  /*44b0*/  MOV R227, R228 ;  /* 0x000000e400e37202 */ /* 0x000fc40000000f00 */
[----:B------:R-:W-:Y:S01]  /*44c0*/  MOV R228, R229 ;  /* 0x000000e500e47202 */ /* 0x000fe20000000f00 */
[----:B------:R-:W-:Y:S01]  /*44d0*/  IMAD.MOV.U32 R229, RZ, RZ, R230 ;  /* 0x000000ffffe57224 */ /* 0x000fe200078e00e6 */
[----:B------:R-:W-:Y:S01]  /*44e0*/  MOV R230, R130 ;  /* 0x0000008200e67202 */ /* 0x000fe20000000f00 */
[----:B------:R-:W-:Y:S01]  /*44f0*/  HMMA.16816.F32.BF16 R104, R4, R30, R184 ;  /* 0x0000001e0468723c */ /* 0x000fe200000418b8 */
[----:B------:R-:W-:Y:S01]  /*4500*/  MOV R130, R131 ;  /* 0x0000008300827202 */ /* 0x000fe20000000f00 */
[----:B------:R-:W-:Y:S02]  /*4510*/  IMAD.MOV.U32 R131, RZ, RZ, R248 ;  /* 0x000000ffff837224 */ /* 0x000fe400078e00f8 */
[----:B------:R-:W-:Y:S01]  /*4520*/  FFMA.FTZ R0, R19, UR4, -R0 ;  /* 0x0000000413007c23 */ /* 0x000fe20008010800 */
[----:B------:R-:W4:Y:S03]  /*4530*/  LDL.LU R248, [R1+0x7c] ;  /* 0x00007c0001f87983 */ /* 0x000f260000300800 */
[----:B------:R1:W-:Y:S01]  /*4540*/  MUFU.EX2 R19, R0 ;  /* 0x0000000000137308 */ /* 0x0003e20000000800 */
[----:B------:R-:W-:Y:S01]  /*4550*/  MOV R225, R117 ;  /* 0x0000007500e17202 */ /* 0x000fe20000000f00 */
[----:B------:R-:W-:Y:S01]  /*4560*/  IMAD.MOV.U32 R119, RZ, RZ, R168 ;  /* 0x000000ffff777224 */ /* 0x000fe200078e00a8 */
[----:B------:R-:W-:Y:S01]  /*4570*/  HMMA.16816.F32.BF16 R24, R8, R28, R88 ;  /* 0x0000001c0818723c */ /* 0x000fe20000041858 */
[----:B------:R-:W-:-:S05]  /*4580*/  MOV R35, R82 ;  /* 0x0000005200237202 */ /* 0x000fca0000000f00 */
[----:B------:R-:W-:Y:S01]  /*4590*/  HMMA.16816.F32.BF16 R36, R8, R38, R84 ;  /* 0x000000260824723c */ /* 0x000fe20000041854 */
[----:B------:R-:W-:Y:S01]  /*45a0*/  IMAD.MOV.U32 R30, RZ, RZ, R125 ;  /* 0x000000ffff1e7224 */ /* 0x000fe200078e007d */
[----:B------:R-:W-:Y:S01]  /*45b0*/  MUFU.EX2 R20, R2 ;  /* 0x0000000200147308 */ /* 0x000fe20000000800 */
[----:B------:R-:W-:Y:S01]  /*45c0*/  IMAD.MOV.U32 R250, RZ, RZ, R202 ;  /* 0x000000fffffa7224 */ /* 0x000fe200078e00ca */
[----:B------:R-:W-:Y:S01]  /*45d0*/  MOV R252, R201 ;  /* 0x000000c900fc7202 */ /* 0x000fe20000000f00 */
[----:B------:R-:W-:Y:S01]  /*45e0*/  LDSM.16.MT88.4 R4, [R234+0xf800] ;  /* 0x00f80000ea04783b */ /* 0x000fe20000004200 */
[--C-:B-1----:R-:W-:Y:S01]  /*45f0*/  FFMA.FTZ R0, R226, UR4, -R17.reuse ;  /* 0x00000004e2007c23 */ /* 0x102fe20008010811 */
[----:B------:R-:W-:Y:S02]  /*4600*/  MOV R221, R203 ;  /* 0x000000cb00dd7202 */ /* 0x000fe40000000f00 */
[----:B------:R-:W-:Y:S01]  /*4610*/  LDSM.16.MT88.4 R184, [R235+0xd800] ;  /* 0x00d80000ebb8783b */ /* 0x000fe20000004200 */
[----:B------:R1:W-:Y:S02]  /*4620*/  MUFU.EX2 R22, R0 ;  /* 0x0000000000167308 */ /* 0x0003e40000000800 */
[----:B-1----:R-:W-:Y:S01]  /*4630*/  FFMA.FTZ R0, R227, UR4, -R17 ;  /* 0x00000004e3007c23 */ /* 0x002fe20008010811 */
[----:B------:R-:W-:-:S02]  /*4640*/  MOV R227, R228 ;  /* 0x000000e400e37202 */ /* 0x000fc40000000f00 */
[----:B------:R-:W-:-:S03]  /*4650*/  MOV R228, R229 ;  /* 0x000000e500e47202 */ /* 0x000fc60000000f00 */
[----:B------:R4:W1:Y:S01]  /*4660*/  MUFU.EX2 R23, R0 ;  /* 0x0000000000177308 */ /* 0x0008620000000800 */
[----:B------:R-:W-:Y:S01]  /*4670*/  IMAD.MOV.U32 R229, RZ, RZ, R246 ;  /* 0x000000ffffe57224 */ /* 0x000fe200078e00f6 */
[----:B------:R-:W-:Y:S02]  /*4680*/  MOV R246, R247 ;  /* 0x000000f700f67202 */ /* 0x000fe40000000f00 */
[----:B------:R-:W-:Y:S01]  /*4690*/  MOV R247, R116 ;  /* 0x0000007400f77202 */ /* 0x000fe20000000f00 */
[----:B------:R-:W-:Y:S01]  /*46a0*/  IMAD.MOV.U32 R116, RZ, RZ, R132 ;  /* 0x000000ffff747224 */ /* 0x000fe200078e0084 */
[----:B------:R-:W-:Y:S02]  /*46b0*/  MOV R200, R228 ;  /* 0x000000e400c87202 */ /* 0x000fe40000000f00 */
[----:B------:R-:W-:Y:S02]  /*46c0*/  MOV R117, R170 ;  /* 0x000000aa00757202 */ /* 0x000fe40000000f00 */
[----:B------:R-:W-:Y:S01]  /*46d0*/  MOV R226, R116 ;  /* 0x0000007400e27202 */ /* 0x000fe20000000f00 */
[----:B------:R-:W-:Y:S01]  /*46e0*/  IMAD.MOV.U32 R116, RZ, RZ, R124 ;  /* 0x000000ffff747224 */ /* 0x000fe200078e007c */
[----:B------:R-:W-:Y:S01]  /*46f0*/  MOV R29, R117 ;  /* 0x00000075001d7202 */ /* 0x000fe20000000f00 */
[----:B------:R-:W-:Y:S01]  /*4700*/  IMAD.MOV.U32 R28, RZ, RZ, R118 ;  /* 0x000000ffff1c7224 */ /* 0x000fe200078e0076 */
[----:B------:R-:W-:-:S02]  /*4710*/  MOV R124, R169 ;  /* 0x000000a9007c7202 */ /* 0x000fc40000000f00 */
[----:B------:R-:W-:Y:S01]  /*4720*/  MOV R228, R246 ;  /* 0x000000f600e47202 */ /* 0x000fe20000000f00 */
[----:B------:R-:W-:Y:S01]  /*4730*/  LDSM.16.MT88.4 R168, [R233+0xd800] ;  /* 0x00d80000e9a8783b */ /* 0x000fe20000004200 */
[----:B------:R-:W-:Y:S02]  /*4740*/  MOV R34, R130 ;  /* 0x0000008200227202 */ /* 0x000fe40000000f00 */
[----:B------:R-:W-:Y:S02]  /*4750*/  MOV R246, R154 ;  /* 0x0000009a00f67202 */ /* 0x000fe40000000f00 */
[----:B------:R-:W-:Y:S02]  /*4760*/  MOV R31, R124 ;  /* 0x0000007c001f7202 */ /* 0x000fe40000000f00 */
[----:B------:R-:W-:Y:S01]  /*4770*/  MOV R2, R131 ;  /* 0x0000008300027202 */ /* 0x000fe20000000f00 */
[----:B----4-:R-:W-:-:S04]  /*4780*/  FFMA.FTZ R0, R248, UR4, -R17 ;  /* 0x00000004f8007c23 */ /* 0x010fc80008010811 */
[----:B------:R2:W-:Y:S02]  /*4790*/  MUFU.EX2 R132, R0 ;  /* 0x0000000000847308 */ /* 0x0005e40000000800 */
[----:B--2---:R-:W-:-:S06]  /*47a0*/  FFMA.FTZ R0, R223, UR4, -R17 ;  /* 0x00000004df007c23 */ /* 0x004fcc0008010811 */
[----:B------:R2:W-:Y:S02]  /*47b0*/  MUFU.EX2 R21, R0 ;  /* 0x0000000000157308 */ /* 0x0005e40000000800 */
[----:B--2---:R-:W-:-:S06]  /*47c0*/  FFMA.FTZ R0, R249, UR4, -R16 ;  /* 0x00000004f9007c23 */ /* 0x004fcc0008010810 */
[----:B------:R2:W-:Y:S01]  /*47d0*/  MUFU.EX2 R17, R0 ;  /* 0x0000000000117308 */ /* 0x0005e20000000800 */
[----:B------:R-:W-:Y:S01]  /*47e0*/  MOV R249, R116 ;  /* 0x0000007400f97202 */ /* 0x000fe20000000f00 */
[----:B--2---:R-:W-:-:S06]  /*47f0*/  FFMA.FTZ R0, R220, UR4, -R16 ;  /* 0x00000004dc007c23 */ /* 0x004fcc0008010810 */
[----:B------:R2:W4:Y:S01]  /*4800*/  MUFU.EX2 R14, R0 ;  /* 0x00000000000e7308 */ /* 0x0005220000000800 */
[----:B------:R-:W-:Y:S02]  /*4810*/  MOV R220, R119 ;  /* 0x0000007700dc7202 */ /* 0x000fe40000000f00 */
[----:B------:R-:W-:Y:S01]  /*4820*/  HMMA.16816.F32.BF16 R116, R8, R32, R112 ;  /* 0x000000200874723c */ /* 0x000fe20000041870 */
[----:B------:R-:W-:Y:S01]  /*4830*/  MOV R248, R246 ;  /* 0x000000f600f87202 */ /* 0x000fe20000000f00 */
[----:B------:R-:W3:Y:S05]  /*4840*/  LDSM.16.MT88.4 R112, [R235+0xf800] ;  /* 0x00f80000eb70783b */ /* 0x000eea0000004200 */
[----:B------:R-:W-:Y:S01]  /*4850*/  MOV R11, R129 ;  /* 0x00000081000b7202 */ /* 0x000fe20000000f00 */
[----:B--2---:R-:W-:-:S04]  /*4860*/  FFMA.FTZ R0, R227, UR4, -R16 ;  /* 0x00000004e3007c23 */ /* 0x004fc80008010810 */
[----:B------:R2:W-:Y:S01]  /*4870*/  MUFU.EX2 R13, R0 ;  /* 0x00000000000d7308 */ /* 0x0005e20000000800 */
        /* <DEDUP_REMOVED lines=8> */
[----:B--2---:R-:W-:Y:S01]  /*4900*/  FFMA.FTZ R0, R200, UR4, -R16 ;  /* 0x00000004c8007c23 */ /* 0x004fe20008010810 */
[----:B------:R-:W-:Y:S01]  /*4910*/  MOV R16, R126 ;  /* 0x0000007e00107202 */ /* 0x000fe20000000f00 */
[----:B------:R-:W-:Y:S01]  /*4920*/  IMAD.MOV.U32 R223, RZ, RZ, R247 ;  /* 0x000000ffffdf7224 */ /* 0x000fe200078e00f7 */
[----:B------:R-:W-:Y:S01]  /*4930*/  MOV R35, R33 ;  /* 0x0000002100237202 */ /* 0x000fe20000000f00 */
[----:B------:R2:W3:Y:S01]  /*4940*/  MUFU.EX2 R12, R0 ;  /* 0x00000000000c7308 */ /* 0x0004e20000000800 */
        /* <DEDUP_REMOVED lines=8> */
[----:B------:R-:W-:Y:S01]  /*49d0*/  FADD.FTZ R3, R136, R3 ;  /* 0x0000000388037221 */ /* 0x000fe20000010000 */
[----:B-1----:R-:W-:Y:S01]  /*49e0*/  F2FP.BF16.F32.PACK_AB R124, R23, R22 ;  /* 0x00000016177c723e */ /* 0x002fe200000010ff */
[----:B------:R-:W-:Y:S01]  /*49f0*/  IMAD.MOV.U32 R246, RZ, RZ, R128 ;  /* 0x000000fffff67224 */ /* 0x000fe200078e0080 */
[----:B----4-:R-:W-:Y:S01]  /*4a00*/  F2FP.BF16.F32.PACK_AB R125, R14, R17 ;  /* 0x000000110e7d723e */ /* 0x010fe200000010ff */
[----:B------:R-:W1:Y:S01]  /*4a10*/  LDSM.16.MT88.4 R152, [R232+0xd800] ;  /* 0x00d80000e898783b */ /* 0x000e620000004200 */
[----:B--2---:R-:W-:-:S03]  /*4a20*/  MOV R0, R127 ;  /* 0x0000007f00007202 */ /* 0x004fc60000000f00 */
[----:B------:R-:W2:Y:S02]  /*4a30*/  LDSM.16.MT88.4 R200, [R234+0xd800] ;  /* 0x00d80000eac8783b */ /* 0x000ea40000004200 */
[----:B------:R-:W-:Y:S01]  /*4a40*/  IMAD.MOV.U32 R32, RZ, RZ, R0 ;  /* 0x000000ffff207224 */ /* 0x000fe200078e0000 */
[----:B------:R-:W-:Y:S02]  /*4a50*/  MOV R0, R30 ;  /* 0x0000001e00007202 */ /* 0x000fe40000000f00 */
[----:B------:R-:W-:Y:S01]  /*4a60*/  MOV R30, R220 ;  /* 0x000000dc001e7202 */ /* 0x000fe20000000f00 */
[----:B------:R-:W-:Y:S01]  /*4a70*/  IMAD.MOV.U32 R220, RZ, RZ, R29 ;  /* 0x000000ffffdc7224 */ /* 0x000fe200078e001d */
[----:B------:R-:W-:Y:S02]  /*4a80*/  MOV R29, R223 ;  /* 0x000000df001d7202 */ /* 0x000fe40000000f00 */
[----:B------:R-:W-:Y:S01]  /*4a90*/  MOV R223, R221 ;  /* 0x000000dd00df7202 */ /* 0x000fe20000000f00 */
[----:B------:R-:W-:Y:S01]  /*4aa0*/  IMAD.MOV.U32 R221, RZ, RZ, R252 ;  /* 0x000000ffffdd7224 */ /* 0x000fe200078e00fc */
[----:B------:R-:W-:Y:S01]  /*4ab0*/  MOV R250, R224 ;  /* 0x000000e000fa7202 */ /* 0x000fe20000000f00 */
[----:B------:R-:W-:Y:S01]  /*4ac0*/  IMAD.MOV.U32 R224, RZ, RZ, R226 ;  /* 0x000000ffffe07224 */ /* 0x000fe200078e00e2 */
[----:B------:R-:W-:-:S02]  /*4ad0*/  MOV R252, R225 ;  /* 0x000000e100fc7202 */ /* 0x000fc40000000f00 */
        /* <DEDUP_REMOVED lines=12> */
[----:B------:R-:W-:Y:S01]  /*4ba0*/  MOV R35, R32 ;  /* 0x0000002000237202 */ /* 0x000fe20000000f00 */
[----:B------:R-:W4:Y:S01]  /*4bb0*/  LDL.LU R239, [R1+0x78] ;  /* 0x0000780001ef7983 */ /* 0x000f220000300800 */
[----:B------:R-:W-:Y:S01]  /*4bc0*/  MOV R32, R33 ;  /* 0x0000002100207202 */ /* 0x000fe20000000f00 */
[----:B------:R-:W-:Y:S02]  /*4bd0*/  IMAD.MOV.U32 R33, RZ, RZ, R0 ;  /* 0x000000ffff217224 */ /* 0x000fe400078e0000 */
[----:B------:R-:W2:Y:S04]  /*4be0*/  LDL.LU R135, [R1+0x74] ;  /* 0x0000740001877983 */ /* 0x000ea80000300800 */
[----:B------:R-:W2:Y:S01]  /*4bf0*/  LDL.LU R0, [R1+0x8] ;  /* 0x0000080001007983 */ /* 0x000ea20000300800 */
[----:B------:R-:W-:Y:S01]  /*4c00*/  FADD.FTZ R2, R243, R2 ;  /* 0x00000002f3027221 */ /* 0x000fe20000010000 */
[----:B------:R-:W-:-:S02]  /*4c10*/  F2FP.BF16.F32.PACK_AB R126, R21, R132 ;  /* 0x00000084157e723e */ /* 0x000fc400000010ff */
[----:B---3--:R-:W-:Y:S02]  /*4c20*/  F2FP.BF16.F32.PACK_AB R127, R12, R13 ;  /* 0x0000000d0c7f723e */ /* 0x008fe400000010ff */
[----:B------:R-:W-:Y:S02]  /*4c30*/  MOV R9, R10 ;  /* 0x0000000a00097202 */ /* 0x000fe40000000f00 */
[----:B------:R-:W-:Y:S02]  /*4c40*/  MOV R10, R34 ;  /* 0x00000022000a7202 */ /* 0x000fe40000000f00 */
[----:B------:R-:W-:Y:S02]  /*4c50*/  F2FP.BF16.F32.PACK_AB R128, R139, R138 ;  /* 0x0000008a8b80723e */ /* 0x000fe400000010ff */
[----:B------:R-:W-:Y:S02]  /*4c60*/  F2FP.BF16.F32.PACK_AB R129, R18, R15 ;  /* 0x0000000f1281723e */ /* 0x000fe400000010ff */
[----:B------:R-:W-:-:S02]  /*4c70*/  F2FP.BF16.F32.PACK_AB R130, R137, R222 ;  /* 0x000000de8982723e */ /* 0x000fc400000010ff */
[----:B------:R-:W-:Y:S01]  /*4c80*/  F2FP.BF16.F32.PACK_AB R131, R19, R20 ;  /* 0x000000141383723e */ /* 0x000fe200000010ff */
[----:B------:R-:W-:Y:S01]  /*4c90*/  FADD.FTZ R8, R242, R8 ;  /* 0x00000008f2087221 */ /* 0x000fe20000010000 */
[----:B------:R-:W-:Y:S01]  /*4ca0*/  HMMA.16816.F32.BF16 R92, R124, R98, R104 ;  /* 0x000000627c5c723c */ /* 0x000fe20000041868 */
[----:B------:R-:W-:Y:S01]  /*4cb0*/  FADD.FTZ R3, R241, R3 ;  /* 0x00000003f1037221 */ /* 0x000fe20000010000 */
[----:B------:R-:W-:Y:S01]  /*4cc0*/  FADD.FTZ R2, R240, R2 ;  /* 0x00000002f0027221 */ /* 0x000fe20000010000 */
[----:B------:R-:W-:-:S03]  /*4cd0*/  IMAD.MOV.U32 R34, RZ, RZ, R35 ;  /* 0x000000ffff227224 */ /* 0x000fc600078e0023 */
[----:B------:R-:W-:Y:S01]  /*4ce0*/  HMMA.16816.F32.BF16 R104, R124, R112, R120 ;  /* 0x000000707c68723c */ /* 0x000fe20000041878 */
[----:B------:R-:W-:Y:S01]  /*4cf0*/  MOV R35, R32 ;  /* 0x0000002000237202 */ /* 0x000fe20000000f00 */
[----:B------:R-:W-:Y:S01]  /*4d00*/  FADD.FTZ R3, R237, R3 ;  /* 0x00000003ed037221 */ /* 0x000fe20000010000 */
[----:B------:R-:W-:-:S03]  /*4d10*/  MOV R32, R33 ;  /* 0x0000002100207202 */ /* 0x000fc60000000f00 */
[----:B------:R-:W-:Y:S01]  /*4d20*/  HMMA.16816.F32.BF16 R120, R124, R4, R216 ;  /* 0x000000047c78723c */ /* 0x000fe200000418d8 */
[----:B------:R-:W-:Y:S01]  /*4d30*/  FADD.FTZ R2, R236, R2 ;  /* 0x00000002ec027221 */ /* 0x000fe20000010000 */
[----:B------:R-:W-:-:S04]  /*4d40*/  IMAD.MOV.U32 R33, RZ, RZ, R16 ;  /* 0x000000ffff217224 */ /* 0x000fc800078e0010 */
[----:B------:R-:W-:Y:S01]  /*4d50*/  HMMA.16816.F32.BF16 R116, R128, R4, R116 ;  /* 0x000000048074723c */ /* 0x000fe20000041874 */
[----:B------:R-:W-:Y:S01]  /*4d60*/  MOV R16, R30 ;  /* 0x0000001e00107202 */ /* 0x000fe20000000f00 */
[----:B------:R-:W-:Y:S01]  /*4d70*/  FADD.FTZ R3, R34, R3 ;  /* 0x0000000322037221 */ /* 0x000fe20000010000 */
[----:B------:R-:W-:Y:S01]  /*4d80*/  MOV R30, R31 ;  /* 0x0000001f001e7202 */ /* 0x000fe20000000f00 */
[----:B------:R-:W-:Y:S02]  /*4d90*/  IMAD.MOV.U32 R31, RZ, RZ, R220 ;  /* 0x000000ffff1f7224 */ /* 0x000fe400078e00dc */
[----:B------:R-:W-:Y:S01]  /*4da0*/  FADD.FTZ R2, R35, R2 ;  /* 0x0000000223027221 */ /* 0x000fe20000010000 */
        /* <DEDUP_REMOVED lines=11> */
[----:B------:R-:W-:-:S02]  /*4e60*/  IMAD.MOV.U32 R252, RZ, RZ, R224 ;  /* 0x000000fffffc7224 */ /* 0x000fc400078e00e0 */
[----:B--2---:R-:W-:Y:S02]  /*4e70*/  FADD.FTZ R0, R135, R0 ;  /* 0x0000000087007221 */ /* 0x004fe40000010000 */
[----:B------:R2:W5:Y:S04]  /*4e80*/  LDL.LU R135, [R1+0x70] ;  /* 0x0000700001877983 */ /* 0x0005680000300800 */
[----:B------:R2:W5:Y:S04]  /*4e90*/  LDL.LU R133, [R1+0x6c] ;  /* 0x00006c0001857983 */ /* 0x0005680000300800 */
[----:B------:R2:W5:Y:S04]  /*4ea0*/  LDL.LU R134, [R1+0x68] ;  /* 0x0000680001867983 */ /* 0x0005680000300800 */
[----:B------:R2:W5:Y:S04]  /*4eb0*/  LDL.LU R136, [R1+0x64] ;  /* 0x0000640001887983 */ /* 0x0005680000300800 */
[----:B------:R-:W3:Y:S01]  /*4ec0*/  LDL.LU R243, [R1+0x60] ;  /* 0x0000600001f37983 */ /* 0x000ee20000300800 */
[----:B------:R-:W-:Y:S01]  /*4ed0*/  FADD.FTZ R0, R9, R0 ;  /* 0x0000000009007221 */ /* 0x000fe20000010000 */
[----:B------:R-:W-:Y:S01]  /*4ee0*/  IMAD.MOV.U32 R9, RZ, RZ, R10 ;  /* 0x000000ffff097224 */ /* 0x000fe200078e000a */
[----:B------:R-:W-:-:S02]  /*4ef0*/  MOV R10, R238 ;  /* 0x000000ee000a7202 */ /* 0x000fc40000000f00 */
[----:B----4-:R-:W-:Y:S01]  /*4f00*/  FADD.FTZ R0, R239, R0 ;  /* 0x00000000ef007221 */ /* 0x010fe20000010000 */
[----:B------:R-:W-:-:S03]  /*4f10*/  FADD.FTZ R4, R9, R8 ;  /* 0x0000000809047221 */ /* 0x000fc60000010000 */
[----:B------:R-:W-:Y:S01]  /*4f20*/  FADD.FTZ R0, R10, R0 ;  /* 0x000000000a007221 */ /* 0x000fe20000010000 */
[----:B------:R-:W-:-:S03]  /*4f30*/  FADD.FTZ R4, R11, R4 ;  /* 0x000000040b047221 */ /* 0x000fc60000010000 */
[----:B------:R-:W-:Y:S01]  /*4f40*/  FADD.FTZ R0, R32, R0 ;  /* 0x0000000020007221 */ /* 0x000fe20000010000 */
[----:B------:R-:W-:-:S03]  /*4f50*/  FADD.FTZ R4, R33, R4 ;  /* 0x0000000421047221 */ /* 0x000fc60000010000 */
[----:B------:R-:W-:Y:S01]  /*4f60*/  FADD.FTZ R2, R31, R0 ;  /* 0x000000001f027221 */ /* 0x000fe20000010000 */
[----:B------:R-:W-:Y:S01]  /*4f70*/  FADD.FTZ R0, R220, R4 ;  /* 0x00000004dc007221 */ /* 0x000fe20000010000 */
[----:B------:R-:W-:Y:S01]  /*4f80*/  FADD.FTZ R4, R28, R5 ;  /* 0x000000051c047221 */ /* 0x000fe20000010000 */
[----:B------:R-:W-:Y:S01]  /*4f90*/  MOV R224, R225 ;  /* 0x000000e100e07202 */ /* 0x000fe20000000f00 */
[----:B------:R-:W-:Y:S01]  /*4fa0*/  FADD.FTZ R2, R249, R2 ;  /* 0x00000002f9027221 */ /* 0x000fe20000010000 */
        /* <DEDUP_REMOVED lines=23> */
[----:B------:R-:W4:Y:S01]  /*5120*/  LDSM.16.MT88.4 R80, [R232+0xf800] ;  /* 0x00f80000e850783b */ /* 0x000f220000004200 */
        /* <DEDUP_REMOVED lines=33> */
[----:B------:R-:W-:Y:S06]  /*5340*/  HMMA.16816.F32.BF16 R88, R124, R96, R68 ;  /* 0x000000607c58723c */ /* 0x000fec0000041844 */
[-C--:B-1----:R-:W-:Y:S06]  /*5350*/  HMMA.16816.F32.BF16 R148, R128, R152.reuse, R148 ;  /* 0x000000988094723c */ /* 0x082fec0000041894 */
        /* <DEDUP_REMOVED lines=9> */
[C---:B----4-:R-:W-:Y:S06]  /*53f0*/  HMMA.16816.F32.BF16 R72, R124.reuse, R80, R72 ;  /* 0x000000507c48723c */ /* 0x050fec0000041848 */
        /* <DEDUP_REMOVED lines=16> */
[C---:B---3--:R-:W-:Y:S01]  /*5500*/  IADD3 R250, R243.reuse, 0x800, RZ ;  /* 0x00000800f3fa7810 */ /* 0x048fe20007ffe0ff */
[C---:B------:R-:W-:Y:S01]  /*5510*/  VIADD R249, R243.reuse, 0x1000 ;  /* 0x00001000f3f97836 */ /* 0x040fe20000000000 */
[C---:B------:R-:W-:Y:S01]  /*5520*/  IADD3 R248, R243.reuse, 0x1800, RZ ;  /* 0x00001800f3f87810 */ /* 0x040fe20007ffe0ff */
[C---:B------:R-:W-:Y:S01]  /*5530*/  VIADD R246, R243.reuse, 0x2800 ;  /* 0x00002800f3f67836 */ /* 0x040fe20000000000 */
[----:B------:R-:W-:-:S02]  /*5540*/  IADD3 R247, R243, 0x2000, RZ ;  /* 0x00002000f3f77810 */ /* 0x000fc40007ffe0ff */
[C---:B------:R-:W-:Y:S02]  /*5550*/  IADD3 R245, R243.reuse, 0x3000, RZ ;  /* 0x00003000f3f57810 */ /* 0x040fe40007ffe0ff */
[----:B------:R-:W-:Y:S01]  /*5560*/  IADD3 R244, R243, 0x3800, RZ ;  /* 0x00003800f3f47810 */ /* 0x000fe20007ffe0ff */
[----:B--2---:R-:W-:-:S14]  /*5570*/  @!P0 BRA `(.L_x_127) ;  /* 0x0000005000148947 */ /* 0x004fdc0003800000 */
[----:B------:R-:W2:Y:S01]  /*5580*/  LDL.LU R231, [R1] ;  /* 0x0000000001e77983 */ /* 0x000ea20000300800 */
[----:B-----5:R-:W-:Y:S01]  /*5590*/  IMAD.MOV.U32 R132, RZ, RZ, R135 ;  /* 0x000000ffff847224 */ /* 0x020fe200078e0087 */
[----:B------:R-:W-:Y:S01]  /*55a0*/  MOV R140, R133 ;  /* 0x00000085008c7202 */ /* 0x000fe20000000f00 */
[----:B------:R-:W-:Y:S01]  /*55b0*/  IMAD.MOV.U32 R3, RZ, RZ, R136 ;  /* 0x000000ffff037224 */ /* 0x000fe200078e0088 */
[----:B------:R-:W-:Y:S01]  /*55c0*/  MOV R139, R134 ;  /* 0x00000086008b7202 */ /* 0x000fe20000000f00 */
[----:B------:R-:W-:Y:S01]  /*55d0*/  ULDC UR5, c[0x0][0x39c] ;  /* 0x0000e70000057ab9 */ /* 0x000fe20000000800 */
[----:B------:R-:W-:Y:S01]  /*55e0*/  ULDC UR4, c[0x0][0x2ec] ;  /* 0x0000bb0000047ab9 */ /* 0x000fe20000000800 */
[----:B------:R-:W-:Y:S01]  /*55f0*/  ULDC.64 UR10, c[0x0][0x220] ;  /* 0x00008800000a7ab9 */ /* 0x000fe20000000a00 */
[----:B------:R-:W-:Y:S01]  /*5600*/  ULDC.64 UR12, c[0x0][0x250] ;  /* 0x00009400000c7ab9 */ /* 0x000fe20000000a00 */
[----:B------:R-:W-:Y:S01]  /*5610*/  ULDC.64 UR6, c[0x0][0x218] ;  /* 0x0000860000067ab9 */ /* 0x000fe20000000a00 */
[----:B------:R-:W-:Y:S01]  /*5620*/  ULDC.64 UR8, c[0x0][0x248] ;  /* 0x0000920000087ab9 */ /* 0x000fe20000000a00 */
[----:B--2---:R-:W-:-:S05]  /*5630*/  LEA.HI.SX32 R0, R231, 0xfffffffe, 0x1a ;  /* 0xfffffffee7007811 */ /* 0x004fca00078fd2ff */
[----:B------:R1:W-:Y:S01]  /*5640*/  STL [R1+0x4], R0 ;  /* 0x0000040001007387 */ /* 0x0003e20000100800 */
[----:B------:R-:W-:Y:S05]  /*5650*/  BRA `(.L_x_128) ;  /* 0x00000000007c7947 */ /* 0x000fea0003800000 */
.L_x_130:
        /* <DEDUP_REMOVED lines=31> */
.L_x_128:
[----:B------:R-:W1:Y:S01]  /*5850*/  LDL R133, [R1+0x4] ;  /* 0x0000040001857983 */ /* 0x000e620000100800 */
[----:B------:R-:W-:Y:S04]  /*5860*/  DEPBAR.LE SB0, 0x0 ;  /* 0x000080000000791a */ /* 0x000fe80000000000 */
[----:B---3--:R-:W2:Y:S06]  /*5870*/  LDL.64 R10, [R1+0x30] ;  /* 0x00003000010a7983 */ /* 0x008eac0000100a00 */
[----:B------:R-:W3:Y:S01]  /*5880*/  LDL R6, [R1+0x20] ;  /* 0x0000200001067983 */ /* 0x000ee20000100800 */
[----:B------:R-:W-:Y:S01]  /*5890*/  BAR.SYNC.DEFER_BLOCKING 0x0 ;  /* 0x0000000000007b1d */ /* 0x000fe20000010000 */
[----:B-1----:R-:W-:Y:S01]  /*58a0*/  SHF.R.S32.HI R0, RZ, 0x1f, R133 ;  /* 0x0000001fff007819 */ /* 0x002fe20000011485 */
[C---:B------:R-:W-:Y:S04]  /*58b0*/  IMAD.WIDE.U32 R4, R133.reuse, UR12, RZ ;  /* 0x0000000c85047c25 */ /* 0x040fe8000f8e00ff */
[----:B------:R-:W-:Y:S04]  /*58c0*/  IMAD R0, R0, UR12, RZ ;  /* 0x0000000c00007c24 */ /* 0x000fe8000f8e02ff */
[----:B------:R-:W-:Y:S01]  /*58d0*/  IMAD R2, R133, UR13, R0 ;  /* 0x0000000d85027c24 */ /* 0x000fe2000f8e0200 */
[----:B--2---:R-:W-:Y:S03]  /*58e0*/  LEA R0, P0, R4, R10, 0x6 ;  /* 0x0000000a04007211 */ /* 0x004fe600078030ff */
[----:B------:R-:W-:Y:S01]  /*58f0*/  IMAD.IADD R2, R5, 0x1, R2 ;  /* 0x0000000105027824 */ /* 0x000fe200078e0202 */
[----:B------:R-:W-:Y:S04]  /*5900*/  LEA R8, P1, R0, UR10, 0x1 ;  /* 0x0000000a00087c11 */ /* 0x000fe8000f8208ff */
        /* <DEDUP_REMOVED lines=13> */
[----:B------:R-:W-:Y:S07]  /*59e0*/  ISETP.GT.AND P0, PT, R133, RZ, PT ;  /* 0x000000ff8500720c */ /* 0x000fee0003f04270 */
[----:B------:R-:W-:Y:S08]  /*59f0*/  LDGSTS.E.BYPASS.LTC128B.128 [R251+0xc800], desc[UR16][R6.64] ;  /* 0x0c80000006fb7fae */ /* 0x000ff0000b901d50 */
[----:B------:R-:W-:Y:S08]  /*5a00*/  LDGSTS.E.BYPASS.LTC128B.128 [R251+0xe800], desc[UR16][R6.64+0x80] ;  /* 0x0e80008006fb7fae */ /* 0x000ff0000b901d50 */
[----:B------:R-:W-:Y:S08]  /*5a10*/  LDGSTS.E.BYPASS.LTC128B.128 [R251+0xd000], desc[UR16][R4.64] ;  /* 0x0d00000004fb7fae */ /* 0x000ff0000b901d50 */
[----:B------:R1:W-:Y:S08]  /*5a20*/  LDGSTS.E.BYPASS.LTC128B.128 [R251+0xf000], desc[UR16][R4.64+0x80] ;  /* 0x0f00008004fb7fae */ /* 0x0003f0000b901d50 */
[----:B------:R-:W-:Y:S08]  /*5a30*/  LDGSTS.E.BYPASS.LTC128B.128 [R251+0xd800], desc[UR16][R10.64] ;  /* 0x0d8000000afb7fae */ /* 0x000ff0000b901d50 */
[----:B------:R2:W-:Y:S08]  /*5a40*/  LDGSTS.E.BYPASS.LTC128B.128 [R251+0xf800], desc[UR16][R10.64+0x80] ;  /* 0x0f8000800afb7fae */ /* 0x0005f0000b901d50 */
[----:B------:R-:W-:Y:S08]  /*5a50*/  LDSM.16.M88.4 R64, [R239] ;  /* 0x00000000ef40783b */ /* 0x000ff00000000200 */
[----:B------:R-:W1:Y:S08]  /*5a60*/  LDSM.16.M88.4 R16, [R238] ;  /* 0x00000000ee10783b */ /* 0x000e700000000200 */
        /* <DEDUP_REMOVED lines=164> */
[----:B------:R-:W1:Y:S01]  /*64b0*/  MUFU.TANH R142, R4 ;  /* 0x00000004008e7308 */ /* 0x000e620000002400 */
        /* <DEDUP_REMOVED lines=14> */
[----:B--2---:R-:W2:Y:S09]  /*65a0*/  LDSM.16.M88.4 R4, [R236+0x2800] ;  /* 0x00280000ec04783b */ /* 0x004eb20000000200 */
[----:B------:R-:W-:Y:S10]  /*65b0*/  MUFU.TANH R226, R9 ;  /* 0x0000000900e27308 */ /* 0x000ff40000002400 */
[----:B------:R3:W-:Y:S10]  /*65c0*/  MUFU.TANH R223, R11 ;  /* 0x0000000b00df7308 */ /* 0x0007f40000002400 */
[----:B------:R4:W-:Y:S10]  /*65d0*/  MUFU.TANH R221, R15 ;  /* 0x0000000f00dd7308 */ /* 0x0009f40000002400 */
[----:B------:R5:W-:Y:S01]  /*65e0*/  MUFU.TANH R141, R16 ;  /* 0x00000010008d7308 */ /* 0x000be20000002400 */
[----:B---3--:R-:W3:Y:S09]  /*65f0*/  LDSM.16.M88.4 R8, [R236+0x3000] ;  /* 0x00300000ec08783b */ /* 0x008ef20000000200 */
[----:B------:R-:W-:Y:S01]  /*6600*/  MUFU.TANH R225, R14 ;  /* 0x0000000e00e17308 */ /* 0x000fe20000002400 */
[-C--:B--2---:R-:W-:Y:S03]  /*6610*/  HMMA.16816.F32.BF16 R20, R216, R4.reuse, R20 ;  /* 0x00000004d814723c */ /* 0x084fe60000041814 */
[----:B----4-:R-:W-:Y:S03]  /*6620*/  FMUL.FTZ R15, R19, UR5 ;  /* 0x00000005130f7c20 */ /* 0x010fe60008410000 */
[C---:B------:R-:W-:Y:S03]  /*6630*/  HMMA.16816.F32.BF16 R24, R212.reuse, R4, R24 ;  /* 0x00000004d418723c */ /* 0x040fe60000041818 */
[----:B------:R-:W-:Y:S02]  /*6640*/  MUFU.TANH R209, R209 ;  /* 0x000000d100d17308 */ /* 0x000fe40000002400 */
[----:B-----5:R-:W-:Y:S01]  /*6650*/  FMUL.FTZ R16, R17, UR5 ;  /* 0x0000000511107c20 */ /* 0x020fe20008410000 */
[-C--:B------:R-:W-:Y:S07]  /*6660*/  HMMA.16816.F32.BF16 R28, R212, R6.reuse, R28 ;  /* 0x00000006d41c723c */ /* 0x080fee000004181c */
[----:B------:R-:W-:Y:S01]  /*6670*/  MUFU.TANH R18, R18 ;  /* 0x0000001200127308 */ /* 0x000fe20000002400 */
[C---:B------:R-:W-:Y:S01]  /*6680*/  HMMA.16816.F32.BF16 R32, R216.reuse, R6, R32 ;  /* 0x00000006d820723c */ /* 0x040fe20000041820 */
[----:B------:R-:W2:Y:S01]  /*6690*/  LDSM.16.M88.4 R4, [R236+0x3800] ;  /* 0x00380000ec04783b */ /* 0x000ea20000000200 */
[----:B------:R-:W-:Y:S07]  /*66a0*/  DEPBAR.LE SB0, 0x0 ;  /* 0x000080000000791a */ /* 0x000fee0000000000 */
[----:B------:R-:W-:Y:S02]  /*66b0*/  MUFU.TANH R222, R12 ;  /* 0x0000000c00de7308 */ /* 0x000fe40000002400 */
[----:B------:R-:W-:Y:S01]  /*66c0*/  FMUL.FTZ R20, R20, UR5 ;  /* 0x0000000514147c20 */ /* 0x000fe20008410000 */
[----:B------:R-:W-:Y:S01]  /*66d0*/  FMUL.FTZ R22, R22, UR5 ;  /* 0x0000000516167c20 */ /* 0x000fe20008410000 */
[----:B------:R-:W-:Y:S01]  /*66e0*/  FMUL.FTZ R23, R23, UR5 ;  /* 0x0000000517177c20 */ /* 0x000fe20008410000 */
[----:B------:R-:W-:Y:S01]  /*66f0*/  FMUL.FTZ R24, R24, UR5 ;  /* 0x0000000518187c20 */ /* 0x000fe20008410000 */
[----:B------:R-:W-:Y:S04]  /*6700*/  FMUL.FTZ R21, R21, UR5 ;  /* 0x0000000515157c20 */ /* 0x000fe80008410000 */
[----:B------:R-:W4:Y:S01]  /*6710*/  MUFU.TANH R2, R20 ;  /* 0x0000001400027308 */ /* 0x000f220000002400 */
[----:B------:R-:W-:Y:S01]  /*6720*/  BAR.SYNC.DEFER_BLOCKING 0x0 ;  /* 0x0000000000007b1d */ /* 0x000fe20000010000 */
[-C--:B---3--:R-:W-:Y:S05]  /*6730*/  HMMA.16816.F32.BF16 R36, R216, R8.reuse, R36 ;  /* 0x00000008d824723c */ /* 0x088fea0000041824 */
[----:B------:R-:W-:Y:S03]  /*6740*/  FMUL.FTZ R31, R31, UR5 ;  /* 0x000000051f1f7c20 */ /* 0x000fe60008410000 */
[----:B------:R-:W-:Y:S01]  /*6750*/  MUFU.TANH R16, R16 ;  /* 0x0000001000107308 */ /* 0x000fe20000002400 */
[C---:B------:R-:W-:Y:S04]  /*6760*/  HMMA.16816.F32.BF16 R40, R212.reuse, R8, R40 ;  /* 0x00000008d428723c */ /* 0x040fe80000041828 */
[----:B------:R-:W-:Y:S01]  /*6770*/  FMUL.FTZ R35, R35, UR5 ;  /* 0x0000000523237c20 */ /* 0x000fe20008410000 */
[----:B------:R-:W-:Y:S01]  /*6780*/  FMUL.FTZ R30, R30, UR5 ;  /* 0x000000051e1e7c20 */ /* 0x000fe20008410000 */
[-C--:B------:R-:W-:Y:S03]  /*6790*/  HMMA.16816.F32.BF16 R44, R212, R10.reuse, R44 ;  /* 0x0000000ad42c723c */ /* 0x080fe6000004182c */
[----:B------:R-:W3:Y:S02]  /*67a0*/  MUFU.TANH R0, R31 ;  /* 0x0000001f00007308 */ /* 0x000ee40000002400 */
[----:B------:R-:W-:Y:S01]  /*67b0*/  FMUL.FTZ R32, R32, UR5 ;  /* 0x0000000520207c20 */ /* 0x000fe20008410000 */
[C---:B------:R-:W-:Y:S07]  /*67c0*/  HMMA.16816.F32.BF16 R48, R216.reuse, R10, R48 ;  /* 0x0000000ad830723c */ /* 0x040fee0000041830 */
[----:B------:R-:W-:Y:S01]  /*67d0*/  MUFU.TANH R14, R35 ;  /* 0x00000023000e7308 */ /* 0x000fe20000002400 */
[----:B------:R-:W-:Y:S01]  /*67e0*/  FMUL.FTZ R36, R36, UR5 ;  /* 0x0000000524247c20 */ /* 0x000fe20008410000 */
[-C--:B--2---:R-:W-:Y:S08]  /*67f0*/  HMMA.16816.F32.BF16 R52, R216, R4.reuse, R52 ;  /* 0x00000004d834723c */ /* 0x084ff00000041834 */
[----:B------:R-:W-:Y:S01]  /*6800*/  MUFU.TANH R137, R30 ;  /* 0x0000001e00897308 */ /* 0x000fe20000002400 */
[C---:B------:R-:W-:Y:S04]  /*6810*/  HMMA.16816.F32.BF16 R56, R212.reuse, R4, R56 ;  /* 0x00000004d438723c */ /* 0x040fe80000041838 */
[----:B------:R-:W-:Y:S02]  /*6820*/  FMUL.FTZ R40, R40, UR5 ;  /* 0x0000000528287c20 */ /* 0x000fe40008410000 */
[-C--:B------:R-:W-:Y:S03]  /*6830*/  HMMA.16816.F32.BF16 R60, R212, R6.reuse, R60 ;  /* 0x00000006d43c723c */ /* 0x080fe6000004183c */
[----:B------:R-:W-:Y:S02]  /*6840*/  MUFU.TANH R138, R36 ;  /* 0x00000024008a7308 */ /* 0x000fe40000002400 */
[----:B------:R-:W-:Y:S01]  /*6850*/  FMUL.FTZ R42, R42, UR5 ;  /* 0x000000052a2a7c20 */ /* 0x000fe20008410000 */
[----:B------:R-:W-:Y:S01]  /*6860*/  FMUL.FTZ R48, R48, UR5 ;  /* 0x0000000530307c20 */ /* 0x000fe20008410000 */
[----:B------:R-:W-:Y:S06]  /*6870*/  HMMA.16816.F32.BF16 R64, R216, R6, R64 ;  /* 0x00000006d840723c */ /* 0x000fec0000041840 */
[----:B------:R4:W-:Y:S01]  /*6880*/  MUFU.TANH R19, R40 ;  /* 0x0000002800137308 */ /* 0x0009e20000002400 */
[----:B------:R-:W-:Y:S01]  /*6890*/  FMUL.FTZ R41, R41, UR5 ;  /* 0x0000000529297c20 */ /* 0x000fe20008410000 */
[----:B------:R-:W-:Y:S03]  /*68a0*/  FMUL.FTZ R44, R44, UR5 ;  /* 0x000000052c2c7c20 */ /* 0x000fe60008410000 */
[----:B------:R-:W-:Y:S01]  /*68b0*/  FMUL.FTZ R46, R46, UR5 ;  /* 0x000000052e2e7c20 */ /* 0x000fe20008410000 */
[----:B------:R-:W-:Y:S01]  /*68c0*/  FMUL.FTZ R49, R49, UR5 ;  /* 0x0000000531317c20 */ /* 0x000fe20008410000 */
[----:B------:R-:W-:Y:S03]  /*68d0*/  FMUL.FTZ R50, R50, UR5 ;  /* 0x0000000532327c20 */ /* 0x000fe60008410000 */
[----:B------:R-:W-:Y:S01]  /*68e0*/  MUFU.TANH R35, R48 ;  /* 0x0000003000237308 */ /* 0x000fe20000002400 */
[----:B------:R-:W-:Y:S01]  /*68f0*/  FMUL.FTZ R57, R57, UR5 ;  /* 0x0000000539397c20 */ /* 0x000fe20008410000 */
[----:B------:R-:W-:Y:S01]  /*6900*/  FMUL.FTZ R58, R58, UR5 ;  /* 0x000000053a3a7c20 */ /* 0x000fe20008410000 */
[----:B------:R-:W-:Y:S01]  /*6910*/  FMUL.FTZ R59, R59, UR5 ;  /* 0x000000053b3b7c20 */ /* 0x000fe20008410000 */
[----:B-1----:R-:W-:Y:S01]  /*6920*/  FMNMX.FTZ R4, R142, R3, !PT ;  /* 0x000000038e047209 */ /* 0x002fe20007810000 */
[----:B------:R-:W-:Y:S01]  /*6930*/  FMUL.FTZ R26, R26, UR5 ;  /* 0x000000051a1a7c20 */ /* 0x000fe20008410000 */
[----:B------:R-:W-:Y:S01]  /*6940*/  FMUL.FTZ R27, R27, UR5 ;  /* 0x000000051b1b7c20 */ /* 0x000fe20008410000 */
[----:B------:R-:W-:Y:S03]  /*6950*/  FMUL.FTZ R60, R60, UR5 ;  /* 0x000000053c3c7c20 */ /* 0x000fe60008410000 */
[----:B------:R3:W-:Y:S01]  /*6960*/  MUFU.TANH R218, R57 ;  /* 0x0000003900da7308 */ /* 0x0007e20000002400 */
[----:B----4-:R-:W-:Y:S02]  /*6970*/  IMAD.MOV.U32 R40, RZ, RZ, R2 ;  /* 0x000000ffff287224 */ /* 0x010fe400078e0002 */
[----:B------:R-:W-:Y:S01]  /*6980*/  FMUL.FTZ R61, R61, UR5 ;  /* 0x000000053d3d7c20 */ /* 0x000fe20008410000 */
[----:B------:R-:W-:Y:S01]  /*6990*/  FMUL.FTZ R62, R62, UR5 ;  /* 0x000000053e3e7c20 */ /* 0x000fe20008410000 */
[----:B------:R-:W-:Y:S01]  /*69a0*/  FMUL.FTZ R25, R25, UR5 ;  /* 0x0000000519197c20 */ /* 0x000fe20008410000 */
[----:B------:R-:W-:Y:S01]  /*69b0*/  FMNMX.FTZ R5, R211, R139, !PT ;  /* 0x0000008bd3057209 */ /* 0x000fe20007810000 */
[----:B------:R-:W-:Y:S01]  /*69c0*/  FMUL.FTZ R28, R28, UR5 ;  /* 0x000000051c1c7c20 */ /* 0x000fe20008410000 */
[----:B------:R-:W-:Y:S02]  /*69d0*/  FMUL.FTZ R33, R33, UR5 ;  /* 0x0000000521217c20 */ /* 0x000fe40008410000 */
[----:B------:R-:W1:Y:S01]  /*69e0*/  MUFU.TANH R2, R42 ;  /* 0x0000002a00027308 */ /* 0x000e620000002400 */
[----:B------:R-:W-:Y:S01]  /*69f0*/  FMNMX.FTZ R7, R210, R4, !PT ;  /* 0x00000004d2077209 */ /* 0x000fe20007810000 */
[----:B------:R-:W-:Y:S01]  /*6a00*/  FMUL.FTZ R43, R43, UR5 ;  /* 0x000000052b2b7c20 */ /* 0x000fe20008410000 */
[----:B------:R-:W-:Y:S01]  /*6a10*/  FMNMX.FTZ R6, R220, R140, !PT ;  /* 0x0000008cdc067209 */ /* 0x000fe20007810000 */
[----:B------:R-:W-:Y:S01]  /*6a20*/  FMUL.FTZ R45, R45, UR5 ;  /* 0x000000052d2d7c20 */ /* 0x000fe20008410000 */
[----:B------:R-:W-:Y:S01]  /*6a30*/  FMUL.FTZ R34, R34, UR5 ;  /* 0x0000000522227c20 */ /* 0x000fe20008410000 */
[----:B------:R-:W-:Y:S01]  /*6a40*/  FMUL.FTZ R39, R39, UR5 ;  /* 0x0000000527277c20 */ /* 0x000fe20008410000 */
[----:B------:R-:W-:Y:S03]  /*6a50*/  FMUL.FTZ R51, R51, UR5 ;  /* 0x0000000533337c20 */ /* 0x000fe60008410000 */
[----:B------:R1:W-:Y:S01]  /*6a60*/  MUFU.TANH R217, R60 ;  /* 0x0000003c00d97308 */ /* 0x0003e20000002400 */
[----:B---3--:R-:W-:Y:S02]  /*6a70*/  IMAD.MOV.U32 R57, RZ, RZ, R0 ;  /* 0x000000ffff397224 */ /* 0x008fe400078e0000 */
[----:B------:R-:W-:Y:S01]  /*6a80*/  FMUL.FTZ R0, R63, UR5 ;  /* 0x000000053f007c20 */ /* 0x000fe20008410000 */
[----:B------:R-:W-:Y:S01]  /*6a90*/  FMNMX.FTZ R7, R141, R7, !PT ;  /* 0x000000078d077209 */ /* 0x000fe20007810000 */
[----:B------:R-:W-:Y:S01]  /*6aa0*/  FMUL.FTZ R38, R38, UR5 ;  /* 0x0000000526267c20 */ /* 0x000fe20008410000 */
[----:B------:R-:W-:Y:S01]  /*6ab0*/  FMUL.FTZ R37, R37, UR5 ;  /* 0x0000000525257c20 */ /* 0x000fe20008410000 */
[----:B------:R-:W-:Y:S01]  /*6ac0*/  FMUL.FTZ R56, R56, UR5 ;  /* 0x0000000538387c20 */ /* 0x000fe20008410000 */
[----:B------:R-:W-:Y:S02]  /*6ad0*/  FMNMX.FTZ R7, R16, R7, !PT ;  /* 0x0000000710077209 */ /* 0x000fe40007810000 */
[----:B------:R2:W-:Y:S01]  /*6ae0*/  MUFU.TANH R48, R58 ;  /* 0x0000003a00307308 */ /* 0x0005e20000002400 */
        /* <DEDUP_REMOVED lines=8> */
[----:B-1----:R-:W-:Y:S01]  /*6b70*/  IMAD.MOV.U32 R60, RZ, RZ, R2 ;  /* 0x000000ffff3c7224 */ /* 0x002fe200078e0002 */
[----:B------:R-:W-:Y:S01]  /*6b80*/  FMNMX.FTZ R2, R143, R132, !PT ;  /* 0x000000848f027209 */ /* 0x000fe20007810000 */
[----:B------:R-:W-:Y:S01]  /*6b90*/  FMUL.FTZ R66, R66, UR5 ;  /* 0x0000000542427c20 */ /* 0x000fe20008410000 */
[----:B------:R-:W-:Y:S01]  /*6ba0*/  FMUL.FTZ R65, R65, UR5 ;  /* 0x0000000541417c20 */ /* 0x000fe20008410000 */
[----:B------:R-:W-:Y:S01]  /*6bb0*/  FMUL.FTZ R67, R67, UR5 ;  /* 0x0000000543437c20 */ /* 0x000fe20008410000 */
[----:B------:R-:W-:Y:S04]  /*6bc0*/  FMNMX.FTZ R4, R209, R2, !PT ;  /* 0x00000002d1047209 */ /* 0x000fe80007810000 */
[----:B------:R-:W1:Y:S01]  /*6bd0*/  MUFU.TANH R224, R13 ;  /* 0x0000000d00e07308 */ /* 0x000e620000002400 */
[----:B--2---:R-:W-:Y:S02]  /*6be0*/  MOV R58, R138 ;  /* 0x0000008a003a7202 */ /* 0x004fe40000000f00 */
[----:B------:R-:W-:Y:S02]  /*6bf0*/  FMNMX.FTZ R2, R226, R5, !PT ;  /* 0x00000005e2027209 */ /* 0x000fe40007810000 */
[----:B------:R-:W-:Y:S02]  /*6c00*/  FMNMX.FTZ R5, R223, R6, !PT ;  /* 0x00000006df057209 */ /* 0x000fe40007810000 */
[----:B------:R-:W-:Y:S03]  /*6c10*/  FMNMX.FTZ R6, R18, R4, !PT ;  /* 0x0000000412067209 */ /* 0x000fe60007810000 */
[----:B------:R-:W-:Y:S01]  /*6c20*/  MUFU.TANH R13, R24 ;  /* 0x00000018000d7308 */ /* 0x000fe20000002400 */
[----:B---3--:R-:W-:Y:S01]  /*6c30*/  IMAD.MOV.U32 R59, RZ, RZ, R137 ;  /* 0x000000ffff3b7224 */ /* 0x008fe200078e0089 */
[----:B------:R-:W-:Y:S02]  /*6c40*/  FMNMX.FTZ R4, R222, R2, !PT ;  /* 0x00000002de047209 */ /* 0x000fe40007810000 */
[----:B------:R-:W-:Y:S06]  /*6c50*/  FMNMX.FTZ R2, R225, R5, !PT ;  /* 0x00000005e1027209 */ /* 0x000fec0007810000 */
[----:B------:R-:W2:Y:S01]  /*6c60*/  MUFU.TANH R15, R15 ;  /* 0x0000000f000f7308 */ /* 0x000ea20000002400 */
[----:B-1----:R-:W-:Y:S09]  /*6c70*/  FMNMX.FTZ R4, R224, R4, !PT ;  /* 0x00000004e0047209 */ /* 0x002ff20007810000 */
[----:B------:R1:W-:Y:S10]  /*6c80*/  MUFU.TANH R24, R41 ;  /* 0x0000002900187308 */ /* 0x0003f40000002400 */
[----:B------:R-:W3:Y:S01]  /*6c90*/  MUFU.TANH R12, R22 ;  /* 0x00000016000c7308 */ /* 0x000ee20000002400 */
[----:B--2---:R-:W-:Y:S02]  /*6ca0*/  FMNMX.FTZ R5, R15, R6, !PT ;  /* 0x000000060f057209 */ /* 0x004fe40007810000 */
[----:B------:R-:W-:Y:S07]  /*6cb0*/  FMNMX.FTZ R6, R40, R7, !PT ;  /* 0x0000000728067209 */ /* 0x000fee0007810000 */
[----:B------:R3:W2:Y:S01]  /*6cc0*/  MUFU.TANH R10, R44 ;  /* 0x0000002c000a7308 */ /* 0x0006a20000002400 */
[----:B-1----:R-:W-:Y:S09]  /*6cd0*/  MOV R41, R13 ;  /* 0x0000000d00297202 */ /* 0x002ff20000000f00 */
[----:B------:R-:W-:Y:S10]  /*6ce0*/  MUFU.TANH R227, R32 ;  /* 0x0000002000e37308 */ /* 0x000ff40000002400 */
[----:B------:R-:W1:Y:S01]  /*6cf0*/  MUFU.TANH R8, R49 ;  /* 0x0000003100087308 */ /* 0x000e620000002400 */
[----:B---3--:R-:W-:Y:S02]  /*6d00*/  MOV R44, R12 ;  /* 0x0000000c002c7202 */ /* 0x008fe40000000f00 */
[----:B--2---:R-:W-:Y:S02]  /*6d10*/  MOV R63, R10 ;  /* 0x0000000a003f7202 */ /* 0x004fe40000000f00 */
[----:B------:R-:W-:Y:S05]  /*6d20*/  FMNMX.FTZ R5, R44, R5, !PT ;  /* 0x000000052c057209 */ /* 0x000fea0007810000 */
[----:B------:R1:W-:Y:S10]  /*6d30*/  MUFU.TANH R216, R61 ;  /* 0x0000003d00d87308 */ /* 0x0003f40000002400 */
[----:B------:R-:W-:Y:S10]  /*6d40*/  MUFU.TANH R32, R46 ;  /* 0x0000002e00207308 */ /* 0x000ff40000002400 */
[----:B------:R-:W2:Y:S01]  /*6d50*/  MUFU.TANH R231, R23 ;  /* 0x0000001700e77308 */ /* 0x000ea20000002400 */
[----:B-1----:R-:W-:Y:S02]  /*6d60*/  MOV R61, R8 ;  /* 0x00000008003d7202 */ /* 0x002fe40000000f00 */
[----:B------:R-:W-:Y:S02]  /*6d70*/  FMNMX.FTZ R8, R221, R2, !PT ;  /* 0x00000002dd087209 */ /* 0x000fe40007810000 */
[----:B------:R-:W-:Y:S05]  /*6d80*/  FMNMX.FTZ R2, R41, R4, !PT ;  /* 0x0000000429027209 */ /* 0x000fea0007810000 */
[----:B------:R2:W-:Y:S10]  /*6d90*/  MUFU.TANH R46, R50 ;  /* 0x00000032002e7308 */ /* 0x0005f40000002400 */
[----:B------:R-:W1:Y:S10]  /*6da0*/  MUFU.TANH R252, R21 ;  /* 0x0000001500fc7308 */ /* 0x000e740000002400 */
[----:B------:R-:W-:Y:S01]  /*6db0*/  MUFU.TANH R17, R26 ;  /* 0x0000001a00117308 */ /* 0x000fe20000002400 */
[----:B--2---:R-:W-:Y:S05]  /*6dc0*/  IMAD.MOV.U32 R50, RZ, RZ, R231 ;  /* 0x000000ffff327224 */ /* 0x004fea00078e00e7 */
[----:B------:R-:W-:Y:S04]  /*6dd0*/  FMNMX.FTZ R5, R50, R5, !PT ;  /* 0x0000000532057209 */ /* 0x000fe80007810000 */
[----:B------:R-:W2:Y:S01]  /*6de0*/  MUFU.TANH R134, R27 ;  /* 0x0000001b00867308 */ /* 0x000ea20000002400 */
[----:B-1----:R-:W-:Y:S04]  /*6df0*/  FMNMX.FTZ R4, R252, R6, !PT ;  /* 0x00000006fc047209 */ /* 0x002fe80007810000 */
[----:B------:R-:W-:Y:S05]  /*6e00*/  FMNMX.FTZ R4, R227, R4, !PT ;  /* 0x00000004e3047209 */ /* 0x000fea0007810000 */
[----:B------:R2:W-:Y:S10]  /*6e10*/  MUFU.TANH R138, R62 ;  /* 0x0000003e008a7308 */ /* 0x0005f40000002400 */
[----:B------:R1:W-:Y:S10]  /*6e20*/  MUFU.TANH R137, R0 ;  /* 0x0000000000897308 */ /* 0x0003f40000002400 */
[----:B------:R-:W3:Y:S01]  /*6e30*/  MUFU.TANH R135, R28 ;  /* 0x0000001c00877308 */ /* 0x000ee20000002400 */
[----:B--2---:R-:W-:Y:S09]  /*6e40*/  MOV R62, R134 ;  /* 0x00000086003e7202 */ /* 0x004ff20000000f00 */
[----:B------:R3:W2:Y:S01]  /*6e50*/  MUFU.TANH R230, R33 ;  /* 0x0000002100e67308 */ /* 0x0006a20000002400 */
[----:B-1----:R-:W-:Y:S04]  /*6e60*/  FMNMX.FTZ R0, R17, R8, !PT ;  /* 0x0000000811007209 */ /* 0x002fe80007810000 */
[----:B------:R-:W-:Y:S05]  /*6e70*/  FMNMX.FTZ R0, R62, R0, !PT ;  /* 0x000000003e007209 */ /* 0x000fea0007810000 */
[----:B------:R-:W1:Y:S10]  /*6e80*/  MUFU.TANH R25, R25 ;  /* 0x0000001900197308 */ /* 0x000e740000002400 */
[----:B------:R4:W-:Y:S01]  /*6e90*/  MUFU.TANH R31, R43 ;  /* 0x0000002b001f7308 */ /* 0x0009e20000002400 */
[----:B---3--:R-:W-:Y:S01]  /*6ea0*/  IMAD.MOV.U32 R33, RZ, RZ, R135 ;  /* 0x000000ffff217224 */ /* 0x008fe200078e0087 */
[----:B--2---:R-:W-:Y:S04]  /*6eb0*/  FMNMX.FTZ R4, R230, R4, !PT ;  /* 0x00000004e6047209 */ /* 0x004fe80007810000 */
[----:B------:R-:W-:Y:S04]  /*6ec0*/  FMNMX.FTZ R4, R58, R4, !PT ;  /* 0x000000043a047209 */ /* 0x000fe80007810000 */
[----:B------:R-:W2:Y:S01]  /*6ed0*/  MUFU.TANH R26, R34 ;  /* 0x00000022001a7308 */ /* 0x000ea20000002400 */
[----:B-1----:R-:W-:Y:S09]  /*6ee0*/  FMNMX.FTZ R6, R25, R2, !PT ;  /* 0x0000000219067209 */ /* 0x002ff20007810000 */
[----:B------:R-:W-:Y:S01]  /*6ef0*/  MUFU.TANH R30, R45 ;  /* 0x0000002d001e7308 */ /* 0x000fe20000002400 */
[----:B----4-:R-:W-:Y:S09]  /*6f00*/  IMAD.MOV.U32 R43, RZ, RZ, R14 ;  /* 0x000000ffff2b7224 */ /* 0x010ff200078e000e */
[----:B------:R-:W1:Y:S01]  /*6f10*/  MUFU.TANH R229, R39 ;  /* 0x0000002700e57308 */ /* 0x000e620000002400 */
[----:B--2---:R-:W-:Y:S02]  /*6f20*/  FMNMX.FTZ R2, R26, R5, !PT ;  /* 0x000000051a027209 */ /* 0x004fe40007810000 */
[----:B------:R-:W-:Y:S02]  /*6f30*/  FMNMX.FTZ R5, R33, R6, !PT ;  /* 0x0000000621057209 */ /* 0x000fe40007810000 */
[----:B------:R-:W-:Y:S02]  /*6f40*/  FMNMX.FTZ R6, R59, R0, !PT ;  /* 0x000000003b067209 */ /* 0x000fe40007810000 */
[----:B------:R-:W-:Y:S03]  /*6f50*/  FMNMX.FTZ R0, R43, R2, !PT ;  /* 0x000000022b007209 */ /* 0x000fe60007810000 */
[----:B------:R1:W-:Y:S10]  /*6f60*/  MUFU.TANH R45, R51 ;  /* 0x00000033002d7308 */ /* 0x0003f40000002400 */
[----:B------:R-:W-:Y:S10]  /*6f70*/  MUFU.TANH R208, R38 ;  /* 0x0000002600d07308 */ /* 0x000ff40000002400 */
[----:B------:R-:W2:Y:S01]  /*6f80*/  MUFU.TANH R228, R37 ;  /* 0x0000002500e47308 */ /* 0x000ea20000002400 */
[----:B-1----:R-:W-:Y:S09]  /*6f90*/  IMAD.MOV.U32 R51, RZ, RZ, R229 ;  /* 0x000000ffff337224 */ /* 0x002ff200078e00e5 */
[----:B------:R1:W-:Y:S10]  /*6fa0*/  MUFU.TANH R219, R56 ;  /* 0x0000003800db7308 */ /* 0x0003f40000002400 */
[----:B------:R-:W3:Y:S01]  /*6fb0*/  MUFU.TANH R136, R29 ;  /* 0x0000001d00887308 */ /* 0x000ee20000002400 */
[----:B--2---:R-:W-:Y:S04]  /*6fc0*/  MOV R49, R228 ;  /* 0x000000e400317202 */ /* 0x004fe80000000f00 */
[----:B------:R-:W-:Y:S05]  /*6fd0*/  FMNMX.FTZ R4, R49, R4, !PT ;  /* 0x0000000431047209 */ /* 0x000fea0007810000 */
[----:B------:R-:W2:Y:S01]  /*6fe0*/  MUFU.TANH R229, R52 ;  /* 0x0000003400e57308 */ /* 0x000ea20000002400 */
[----:B-1----:R-:W-:Y:S02]  /*6ff0*/  MOV R56, R208 ;  /* 0x000000d000387202 */ /* 0x002fe40000000f00 */
[----:B------:R-:W-:Y:S02]  /*7000*/  FMNMX.FTZ R4, R35, R4, !PT ;  /* 0x0000000423047209 */ /* 0x000fe40007810000 */
[----:B------:R-:W-:Y:S02]  /*7010*/  FMNMX.FTZ R2, R56, R0, !PT ;  /* 0x0000000038027209 */ /* 0x000fe40007810000 */
[----:B------:R-:W-:Y:S03]  /*7020*/  FMNMX.FTZ R0, R57, R6, !PT ;  /* 0x0000000639007209 */ /* 0x000fe60007810000 */
[----:B------:R-:W-:Y:S01]  /*7030*/  MUFU.TANH R42, R47 ;  /* 0x0000002f002a7308 */ /* 0x000fe20000002400 */
[----:B---3--:R-:W-:Y:S02]  /*7040*/  MOV R34, R136 ;  /* 0x0000008800227202 */ /* 0x008fe40000000f00 */
[----:B------:R-:W-:Y:S02]  /*7050*/  FMNMX.FTZ R2, R51, R2, !PT ;  /* 0x0000000233027209 */ /* 0x000fe40007810000 */
[----:B------:R-:W-:Y:S02]  /*7060*/  FMNMX.FTZ R5, R34, R5, !PT ;  /* 0x0000000522057209 */ /* 0x000fe40007810000 */
[----:B------:R-:W-:Y:S03]  /*7070*/  FMNMX.FTZ R0, R60, R0, !PT ;  /* 0x000000003c007209 */ /* 0x000fe60007810000 */
        /* <DEDUP_REMOVED lines=8> */
[----:B--2---:R-:W-:Y:S02]  /*7100*/  FMNMX.FTZ R4, R229, R4, !PT ;  /* 0x00000004e5047209 */ /* 0x004fe40007810000 */
[----:B------:R-:W-:Y:S03]  /*7110*/  FMNMX.FTZ R2, R63, R5, !PT ;  /* 0x000000053f027209 */ /* 0x000fe60007810000 */
[----:B------:R-:W2:Y:S01]  /*7120*/  MUFU.TANH R231, R55 ;  /* 0x0000003700e77308 */ /* 0x000ea20000002400 */
[----:B-1----:R-:W-:Y:S02]  /*7130*/  FMNMX.FTZ R0, R47, R0, !PT ;  /* 0x000000002f007209 */ /* 0x002fe40007810000 */
[----:B------:R-:W-:Y:S02]  /*7140*/  FMNMX.FTZ R5, R32, R6, !PT ;  /* 0x0000000620057209 */ /* 0x000fe40007810000 */
[----:B------:R-:W-:Y:S02]  /*7150*/  FMNMX.FTZ R2, R30, R2, !PT ;  /* 0x000000021e027209 */ /* 0x000fe40007810000 */
[----:B------:R-:W-:Y:S03]  /*7160*/  FMNMX.FTZ R14, R42, R5, !PT ;  /* 0x000000052a0e7209 */ /* 0x000fe60007810000 */
[----:B------:R-:W1:Y:S01]  /*7170*/  MUFU.TANH R214, R64 ;  /* 0x0000004000d67308 */ /* 0x000e620000002400 */
[----:B---3--:R-:W-:Y:S02]  /*7180*/  FMNMX.FTZ R4, R228, R4, !PT ;  /* 0x00000004e4047209 */ /* 0x008fe40007810000 */
[----:B------:R-:W-:Y:S07]  /*7190*/  FMNMX.FTZ R12, R219, R2, !PT ;  /* 0x00000002db0c7209 */ /* 0x000fee0007810000 */
[----:B------:R-:W3:Y:S01]  /*71a0*/  MUFU.TANH R215, R66 ;  /* 0x0000004200d77308 */ /* 0x000ee20000002400 */
[----:B--2---:R-:W-:Y:S09]  /*71b0*/  FMNMX.FTZ R0, R231, R0, !PT ;  /* 0x00000000e7007209 */ /* 0x004ff20007810000 */
[----:B------:R-:W2:Y:S01]  /*71c0*/  MUFU.TANH R212, R65 ;  /* 0x0000004100d47308 */ /* 0x000ea20000002400 */
[----:B-1----:R-:W-:Y:S09]  /*71d0*/  FMNMX.FTZ R136, R214, R4, !PT ;  /* 0x00000004d6887209 */ /* 0x002ff20007810000 */
[----:B------:R1:W4:Y:S01]  /*71e0*/  MUFU.TANH R213, R67 ;  /* 0x0000004300d57308 */ /* 0x0003220000002400 */
[----:B---3--:R-:W-:Y:S02]  /*71f0*/  FMNMX.FTZ R13, R215, R0, !PT ;  /* 0x00000000d70d7209 */ /* 0x008fe40007810000 */
[----:B--2---:R-:W-:Y:S01]  /*7200*/  FMNMX.FTZ R136, R212, R136, !PT ;  /* 0x00000088d4887209 */ /* 0x004fe20007810000 */
[----:B------:R-:W-:Y:S06]  /*7210*/  @P0 BRA `(.L_x_130) ;  /* 0xffffffe400100947 */ /* 0x000fec000383ffff */
.L_x_129:
[----:B------:R-:W-:Y:S01]  /*7220*/  STL [R1+0x7c], R251 ;  /* 0x00007cfb01007387 */ /* 0x000fe20000100800 */
[----:B--2-4-:R-:W-:Y:S02]  /*7230*/  FMNMX.FTZ R5, R213, R13, !PT ;  /* 0x0000000dd5057209 */ /* 0x014fe40007810000 */
[----:B------:R-:W-:Y:S01]  /*7240*/  FMNMX.FTZ R2, R218, R12, !PT ;  /* 0x0000000cda027209 */ /* 0x000fe20007810000 */
[----:B------:R-:W-:Y:S01]  /*7250*/  STL [R1+0x78], R250 ;  /* 0x000078fa01007387 */ /* 0x000fe20000100800 */
[----:B------:R-:W-:Y:S02]  /*7260*/  FMNMX.FTZ R0, R48, R14, !PT ;  /* 0x0000000e30007209 */ /* 0x000fe40007810000 */
[----:B------:R-:W-:Y:S01]  /*7270*/  FMNMX.FTZ R2, R217, R2, !PT ;  /* 0x00000002d9027209 */ /* 0x000fe20007810000 */
[----:B------:R-:W-:Y:S03]  /*7280*/  STL [R1+0x74], R249 ;  /* 0x000074f901007387 */ /* 0x000fe60000100800 */
[----:B------:R-:W-:Y:S01]  /*7290*/  FMNMX.FTZ R4, R216, R2, !PT ;  /* 0x00000002d8047209 */ /* 0x000fe20007810000 */
        /* <DEDUP_REMOVED lines=8> */
[----:B------:R1:W-:Y:S04]  /*7320*/  STL [R1+0x50], R240 ;  /* 0x000050f001007387 */ /* 0x0003e80000100800 */
[----:B------:R1:W-:Y:S04]  /*7330*/  STL [R1+0x4c], R239 ;  /* 0x00004cef01007387 */ /* 0x0003e80000100800 */
[----:B------:R1:W-:Y:S01]  /*7340*/  STL [R1+0x48], R238 ;  /* 0x000048ee01007387 */ /* 0x0003e20000100800 */
[----:B--2---:R-:W-:Y:S03]  /*7350*/  MOV R244, R25 ;  /* 0x0000001900f47202 */ /* 0x004fe60000000f00 */
[----:B------:R2:W-:Y:S01]  /*7360*/  STL [R1+0x44], R237 ;  /* 0x000044ed01007387 */ /* 0x0005e20000100800 */
[----:B---3--:R-:W-:Y:S03]  /*7370*/  MOV R243, R42 ;  /* 0x0000002a00f37202 */ /* 0x008fe60000000f00 */
[----:B------:R-:W3:Y:S01]  /*7380*/  SHFL.BFLY PT, R6, R136, 0x2, 0x1f ;  /* 0x0c401f0088067f89 */ /* 0x000ee200000e0000 */
[----:B----4-:R-:W-:Y:S07]  /*7390*/  MOV R242, R19 ;  /* 0x0000001300f27202 */ /* 0x010fee0000000f00 */
[----:B------:R-:W4:Y:S01]  /*73a0*/  SHFL.BFLY PT, R7, R5, 0x2, 0x1f ;  /* 0x0c401f0005077f89 */ /* 0x000f2200000e0000 */
[----:B-1----:R-:W-:Y:S07]  /*73b0*/  MOV R241, R41 ;  /* 0x0000002900f17202 */ /* 0x002fee0000000f00 */
[----:B------:R-:W1:Y:S01]  /*73c0*/  SHFL.BFLY PT, R134, R4, 0x2, 0x1f ;  /* 0x0c401f0004867f89 */ /* 0x000e6200000e0000 */
[----:B------:R-:W-:Y:S07]  /*73d0*/  MOV R240, R26 ;  /* 0x0000001a00f07202 */ /* 0x000fee0000000f00 */
[----:B------:R3:W-:Y:S01]  /*73e0*/  STL [R1+0x40], R236 ;  /* 0x000040ec01007387 */ /* 0x0007e20000100800 */
[----:B------:R-:W-:Y:S03]  /*73f0*/  MOV R239, R46 ;  /* 0x0000002e00ef7202 */ /* 0x000fe60000000f00 */
[----:B------:R-:W-:Y:S01]  /*7400*/  LDSM.16.MT88.4 R36, [R233+0xc000] ;  /* 0x00c00000e924783b */ /* 0x000fe20000004200 */
[----:B------:R-:W-:Y:S02]  /*7410*/  MOV R238, R24 ;  /* 0x0000001800ee7202 */ /* 0x000fe40000000f00 */
[----:B--2---:R-:W-:Y:S05]  /*7420*/  MOV R237, R20 ;  /* 0x0000001400ed7202 */ /* 0x004fea0000000f00 */
[----:B------:R-:W-:Y:S01]  /*7430*/  LDSM.16.MT88.4 R20, [R232+0xc000] ;  /* 0x00c00000e814783b */ /* 0x000fe20000004200 */
[----:B------:R-:W-:Y:S04]  /*7440*/  FMNMX.FTZ R0, R237, R0, !PT ;  /* 0x00000000ed007209 */ /* 0x000fe80007810000 */
[----:B------:R-:W-:Y:S03]  /*7450*/  FMNMX.FTZ R0, R138, R0, !PT ;  /* 0x000000008a007209 */ /* 0x000fe60007810000 */
[----:B------:R-:W-:Y:S01]  /*7460*/  LDSM.16.MT88.4 R52, [R235+0xc000] ;  /* 0x00c00000eb34783b */ /* 0x000fe20000004200 */
[----:B------:R-:W-:Y:S02]  /*7470*/  FMNMX.FTZ R0, R137, R0, !PT ;  /* 0x0000000089007209 */ /* 0x000fe40007810000 */
[----:B---3--:R-:W-:Y:S05]  /*7480*/  MOV R236, R45 ;  /* 0x0000002d00ec7202 */ /* 0x008fea0000000f00 */
[----:B------:R-:W2:Y:S01]  /*7490*/  SHFL.BFLY PT, R2, R0, 0x2, 0x1f ;  /* 0x0c401f0000027f89 */ /* 0x000ea200000e0000 */
[----:B------:R-:W-:Y:S02]  /*74a0*/  FMNMX.FTZ R136, R136, R6, !PT ;  /* 0x0000000688887209 */ /* 0x000fe40007810000 */
[----:B----4-:R-:W-:Y:S02]  /*74b0*/  FMNMX.FTZ R5, R5, R7, !PT ;  /* 0x0000000705057209 */ /* 0x010fe40007810000 */
[----:B-1----:R-:W-:Y:S03]  /*74c0*/  FMNMX.FTZ R134, R4, R134, !PT ;  /* 0x0000008604867209 */ /* 0x002fe60007810000 */
[----:B------:R-:W1:Y:S08]  /*74d0*/  SHFL.BFLY PT, R6, R136, 0x1, 0x1f ;  /* 0x0c201f0088067f89 */ /* 0x000e7000000e0000 */
[----:B------:R-:W3:Y:S08]  /*74e0*/  SHFL.BFLY PT, R135, R5, 0x1, 0x1f ;  /* 0x0c201f0005877f89 */ /* 0x000ef000000e0000 */
[----:B------:R-:W4:Y:S01]  /*74f0*/  SHFL.BFLY PT, R7, R134, 0x1, 0x1f ;  /* 0x0c201f0086077f89 */ /* 0x000f2200000e0000 */
[----:B--2---:R-:W-:Y:S07]  /*7500*/  FMNMX.FTZ R2, R0, R2, !PT ;  /* 0x0000000200027209 */ /* 0x004fee0007810000 */
[----:B------:R-:W2:Y:S01]  /*7510*/  SHFL.BFLY PT, R4, R2, 0x1, 0x1f ;  /* 0x0c201f0002047f89 */ /* 0x000ea200000e0000 */
[----:B-1----:R-:W-:Y:S02]  /*7520*/  FMNMX.FTZ R136, R136, R6, !PT ;  /* 0x0000000688887209 */ /* 0x002fe40007810000 */
[----:B---3--:R-:W-:Y:S03]  /*7530*/  FMNMX.FTZ R135, R5, R135, !PT ;  /* 0x0000008705877209 */ /* 0x008fe60007810000 */
[C---:B------:R-:W-:Y:S01]  /*7540*/  FADD.FTZ R0, -R136.reuse, R3 ;  /* 0x0000000388007221 */ /* 0x040fe20000010100 */
[----:B------:R-:W-:Y:S01]  /*7550*/  FSETP.NEU.FTZ.AND P1, PT, R136, -INF , PT ;  /* 0xff8000008800780b */ /* 0x000fe20003f3d000 */
[----:B------:R-:W-:Y:S01]  /*7560*/  STL [R1+0x80], R136 ;  /* 0x0000808801007387 */ /* 0x000fe20000100800 */
[----:B----4-:R-:W-:Y:S01]  /*7570*/  FMNMX.FTZ R134, R134, R7, !PT ;  /* 0x0000000786867209 */ /* 0x010fe20007810000 */
[----:B------:R-:W-:Y:S01]  /*7580*/  FMUL.FTZ R3, R0, UR4 ;  /* 0x0000000400037c20 */ /* 0x000fe20008410000 */
[C---:B------:R-:W-:Y:S01]  /*7590*/  FADD.FTZ R0, -R135.reuse, R132 ;  /* 0x0000008487007221 */ /* 0x040fe20000010100 */
[----:B------:R1:W-:Y:S01]  /*75a0*/  STL [R1+0x84], R135 ;  /* 0x0000848701007387 */ /* 0x0003e20000100800 */
[----:B------:R-:W-:Y:S01]  /*75b0*/  FMUL.FTZ R208, R135, UR4 ;  /* 0x0000000487d07c20 */ /* 0x000fe20008410000 */
[----:B------:R3:W4:Y:S01]  /*75c0*/  MUFU.EX2 R132, R3 ;  /* 0x0000000300847308 */ /* 0x0007220000000800 */
[----:B--2---:R-:W-:Y:S01]  /*75d0*/  FMNMX.FTZ R133, R2, R4, !PT ;  /* 0x0000000402857209 */ /* 0x004fe20007810000 */
[----:B---3--:R-:W-:Y:S01]  /*75e0*/  FMUL.FTZ R3, R0, UR4 ;  /* 0x0000000400037c20 */ /* 0x008fe20008410000 */
[----:B------:R-:W-:Y:S01]  /*75f0*/  FADD.FTZ R0, -R134, R139 ;  /* 0x0000008b86007221 */ /* 0x000fe20000010100 */
[----:B------:R-:W-:Y:S01]  /*7600*/  FMUL.FTZ R139, R136, UR4 ;  /* 0x00000004888b7c20 */ /* 0x000fe20008410000 */
[C---:B----4-:R-:W-:Y:S01]  /*7610*/  FMUL.FTZ R65, R132.reuse, R201 ;  /* 0x000000c984417220 */ /* 0x050fe20000410000 */
[----:B------:R-:W-:Y:S01]  /*7620*/  FMUL.FTZ R64, R132, R200 ;  /* 0x000000c884407220 */ /* 0x000fe20000410000 */
[----:B------:R-:W-:Y:S01]  /*7630*/  FMUL.FTZ R2, R0, UR4 ;  /* 0x0000000400027c20 */ /* 0x000fe20008410000 */
[----:B------:R-:W-:Y:S01]  /*7640*/  FADD.FTZ R0, -R133, R140 ;  /* 0x0000008c85007221 */ /* 0x000fe20000010100 */
[----:B------:R-:W-:Y:S01]  /*7650*/  FSEL R139, R139, RZ, P1 ;  /* 0x000000ff8b8b7208 */ /* 0x000fe20000800000 */
[----:B------:R-:W2:Y:S01]  /*7660*/  MUFU.EX2 R3, R3 ;  /* 0x0000000300037308 */ /* 0x000ea20000000800 */
[----:B------:R-:W-:Y:S01]  /*7670*/  FSETP.NEU.FTZ.AND P1, PT, R135, -INF , PT ;  /* 0xff8000008700780b */ /* 0x000fe20003f3d000 */
[----:B------:R-:W-:Y:S01]  /*7680*/  FMUL.FTZ R0, R0, UR4 ;  /* 0x0000000400007c20 */ /* 0x000fe20008410000 */
[----:B------:R-:W-:Y:S01]  /*7690*/  FMUL.FTZ R68, R132, R68 ;  /* 0x0000004484447220 */ /* 0x000fe20000410000 */
[--C-:B------:R-:W-:Y:S01]  /*76a0*/  FFMA.FTZ R4, R142, UR4, -R139.reuse ;  /* 0x000000048e047c23 */ /* 0x100fe2000801088b */
[----:B------:R-:W-:Y:S01]  /*76b0*/  FSEL R208, R208, RZ, P1 ;  /* 0x000000ffd0d07208 */ /* 0x000fe20000800000 */
[----:B------:R-:W-:Y:S01]  /*76c0*/  FMUL.FTZ R69, R132, R69 ;  /* 0x0000004584457220 */ /* 0x000fe20000410000 */
[----:B------:R-:W-:Y:S03]  /*76d0*/  FSETP.NEU.FTZ.AND P1, PT, R134, -INF , PT ;  /* 0xff8000008600780b */ /* 0x000fe60003f3d000 */
[----:B------:R3:W-:Y:S01]  /*76e0*/  MUFU.EX2 R8, R4 ;  /* 0x0000000400087308 */ /* 0x0007e20000000800 */
[C---:B------:R-:W-:Y:S01]  /*76f0*/  FMUL.FTZ R80, R132.reuse, R80 ;  /* 0x0000005084507220 */ /* 0x040fe20000410000 */
[--C-:B------:R-:W-:Y:S01]  /*7700*/  FFMA.FTZ R6, R15, UR4, -R208.reuse ;  /* 0x000000040f067c23 */ /* 0x100fe200080108d0 */
[C---:B------:R-:W-:Y:S01]  /*7710*/  FMUL.FTZ R81, R132.reuse, R81 ;  /* 0x0000005184517220 */ /* 0x040fe20000410000 */
[C---:B------:R-:W-:Y:S01]  /*7720*/  FMUL.FTZ R84, R132.reuse, R84 ;  /* 0x0000005484547220 */ /* 0x040fe20000410000 */
[C---:B------:R-:W-:Y:S01]  /*7730*/  FMUL.FTZ R85, R132.reuse, R85 ;  /* 0x0000005584557220 */ /* 0x040fe20000410000 */
        /* <DEDUP_REMOVED lines=8> */
[C---:B------:R-:W-:Y:S01]  /*77c0*/  FMUL.FTZ R71, R3.reuse, R71 ;  /* 0x0000004703477220 */ /* 0x040fe20000410000 */
[----:B------:R-:W-:Y:S03]  /*77d0*/  FMUL.FTZ R82, R3, R82 ;  /* 0x0000005203527220 */ /* 0x000fe60000410000 */
[----:B------:R-:W2:Y:S01]  /*77e0*/  MUFU.EX2 R2, R2 ;  /* 0x0000000200027308 */ /* 0x000ea20000000800 */
[----:B---3--:R-:W-:Y:S01]  /*77f0*/  FFMA.FTZ R4, R210, UR4, -R139 ;  /* 0x00000004d2047c23 */ /* 0x008fe2000801088b */
[----:B------:R-:W-:Y:S01]  /*7800*/  FMUL.FTZ R210, R133, UR4 ;  /* 0x0000000485d27c20 */ /* 0x000fe20008410000 */
[C---:B------:R-:W-:Y:S01]  /*7810*/  FMUL.FTZ R83, R3.reuse, R83 ;  /* 0x0000005303537220 */ /* 0x040fe20000410000 */
[C---:B------:R-:W-:Y:S01]  /*7820*/  FMUL.FTZ R86, R3.reuse, R86 ;  /* 0x0000005603567220 */ /* 0x040fe20000410000 */
[C---:B------:R-:W-:Y:S01]  /*7830*/  FMUL.FTZ R87, R3.reuse, R87 ;  /* 0x0000005703577220 */ /* 0x040fe20000410000 */
[C---:B------:R-:W-:Y:S01]  /*7840*/  FMUL.FTZ R98, R3.reuse, R98 ;  /* 0x0000006203627220 */ /* 0x040fe20000410000 */
[C---:B------:R-:W-:Y:S03]  /*7850*/  FMUL.FTZ R99, R3.reuse, R99 ;  /* 0x0000006303637220 */ /* 0x040fe60000410000 */
[----:B-1----:R1:W-:Y:S01]  /*7860*/  MUFU.EX2 R135, R4 ;  /* 0x0000000400877308 */ /* 0x0023e20000000800 */
[C---:B----4-:R-:W-:Y:S01]  /*7870*/  FMUL.FTZ R6, R3.reuse, R150 ;  /* 0x0000009603067220 */ /* 0x050fe20000410000 */
[C---:B------:R-:W-:Y:S01]  /*7880*/  FMUL.FTZ R100, R132.reuse, R100 ;  /* 0x0000006484647220 */ /* 0x040fe20000410000 */
[C---:B------:R-:W-:Y:S01]  /*7890*/  FMUL.FTZ R101, R132.reuse, R101 ;  /* 0x0000006584657220 */ /* 0x040fe20000410000 */
[C---:B------:R-:W-:Y:S01]  /*78a0*/  FMUL.FTZ R102, R3.reuse, R102 ;  /* 0x0000006603667220 */ /* 0x040fe20000410000 */
[C---:B------:R-:W-:Y:S01]  /*78b0*/  FMUL.FTZ R103, R3.reuse, R103 ;  /* 0x0000006703677220 */ /* 0x040fe20000410000 */
[C---:B------:R-:W-:Y:S01]  /*78c0*/  FMUL.FTZ R112, R132.reuse, R112 ;  /* 0x0000007084707220 */ /* 0x040fe20000410000 */
[----:B------:R-:W-:Y:S03]  /*78d0*/  FMUL.FTZ R113, R132, R113 ;  /* 0x0000007184717220 */ /* 0x000fe60000410000 */
[----:B------:R-:W3:Y:S01]  /*78e0*/  MUFU.EX2 R0, R0 ;  /* 0x0000000000007308 */ /* 0x000ee20000000800 */
[C---:B--2---:R-:W-:Y:S01]  /*78f0*/  FMUL.FTZ R13, R2.reuse, R157 ;  /* 0x0000009d020d7220 */ /* 0x044fe20000410000 */
[C---:B------:R-:W-:Y:S01]  /*7900*/  FMUL.FTZ R24, R2.reuse, R164 ;  /* 0x000000a402187220 */ /* 0x040fe20000410000 */
[C---:B------:R-:W-:Y:S01]  /*7910*/  FMUL.FTZ R25, R2.reuse, R165 ;  /* 0x000000a502197220 */ /* 0x040fe20000410000 */
[----:B------:R-:W-:Y:S01]  /*7920*/  MOV R164, R30 ;  /* 0x0000001e00a47202 */ /* 0x000fe20000000f00 */
[C---:B------:R-:W-:Y:S01]  /*7930*/  FMUL.FTZ R28, R2.reuse, R172 ;  /* 0x000000ac021c7220 */ /* 0x040fe20000410000 */
[C---:B------:R-:W-:Y:S01]  /*7940*/  FMUL.FTZ R29, R2.reuse, R173 ;  /* 0x000000ad021d7220 */ /* 0x040fe20000410000 */
[----:B------:R-:W-:Y:S01]  /*7950*/  MOV R165, R35 ;  /* 0x0000002300a57202 */ /* 0x000fe20000000f00 */
[----:B------:R-:W-:Y:S01]  /*7960*/  FMUL.FTZ R35, R3, R171 ;  /* 0x000000ab03237220 */ /* 0x000fe20000410000 */
[--C-:B-1----:R-:W-:Y:S01]  /*7970*/  FFMA.FTZ R4, R143, UR4, -R208.reuse ;  /* 0x000000048f047c23 */ /* 0x102fe200080108d0 */
[----:B------:R-:W-:Y:S01]  /*7980*/  MOV R172, R43 ;  /* 0x0000002b00ac7202 */ /* 0x000fe20000000f00 */
[C---:B------:R-:W-:Y:S01]  /*7990*/  FMUL.FTZ R41, R2.reuse, R181 ;  /* 0x000000b502297220 */ /* 0x040fe20000410000 */
[----:B------:R-:W-:Y:S01]  /*79a0*/  FMUL.FTZ R45, R2, R189 ;  /* 0x000000bd022d7220 */ /* 0x000fe20000410000 */
[----:B------:R1:W2:Y:S01]  /*79b0*/  MUFU.EX2 R9, R4 ;  /* 0x0000000400097308 */ /* 0x0002a20000000800 */
[----:B------:R-:W-:Y:S01]  /*79c0*/  MOV R171, R50 ;  /* 0x0000003200ab7202 */ /* 0x000fe20000000f00 */
[C---:B------:R-:W-:Y:S01]  /*79d0*/  FMUL.FTZ R50, R3.reuse, R186 ;  /* 0x000000ba03327220 */ /* 0x040fe20000410000 */
[----:B------:R-:W-:Y:S01]  /*79e0*/  MOV R157, R61 ;  /* 0x0000003d009d7202 */ /* 0x000fe20000000f00 */
        /* <DEDUP_REMOVED lines=8> */
[----:B------:R-:W-:Y:S01]  /*7a70*/  MOV R175, R32 ;  /* 0x0000002000af7202 */ /* 0x000fe20000000f00 */
[----:B------:R-:W-:Y:S01]  /*7a80*/  FMUL.FTZ R32, R132, R168 ;  /* 0x000000a884207220 */ /* 0x000fe20000410000 */
[----:B------:R-:W-:Y:S01]  /*7a90*/  MOV R168, R34 ;  /* 0x0000002200a87202 */ /* 0x000fe20000000f00 */
[----:B------:R-:W-:Y:S01]  /*7aa0*/  FMUL.FTZ R34, R3, R170 ;  /* 0x000000aa03227220 */ /* 0x000fe20000410000 */
[----:B------:R-:W-:Y:S01]  /*7ab0*/  FMUL.FTZ R42, R0, R182 ;  /* 0x000000b6002a7220 */ /* 0x000fe20000410000 */
[----:B-1----:R-:W-:Y:S01]  /*7ac0*/  FFMA.FTZ R4, R209, UR4, -R208 ;  /* 0x00000004d1047c23 */ /* 0x002fe200080108d0 */
[----:B------:R-:W-:Y:S01]  /*7ad0*/  FMUL.FTZ R209, R134, UR4 ;  /* 0x0000000486d17c20 */ /* 0x000fe20008410000 */
[C---:B------:R-:W-:Y:S01]  /*7ae0*/  FMUL.FTZ R43, R0.reuse, R183 ;  /* 0x000000b7002b7220 */ /* 0x040fe20000410000 */
[----:B------:R-:W-:Y:S01]  /*7af0*/  FMUL.FTZ R46, R0, R190 ;  /* 0x000000be002e7220 */ /* 0x000fe20000410000 */
[----:B------:R1:W3:Y:S01]  /*7b00*/  MUFU.EX2 R136, R4 ;  /* 0x0000000400887308 */ /* 0x0002e20000000800 */
[----:B------:R-:W-:Y:S01]  /*7b10*/  MOV R166, R49 ;  /* 0x0000003100a67202 */ /* 0x000fe20000000f00 */
[----:B------:R-:W-:Y:S01]  /*7b20*/  FMUL.FTZ R49, R132, R185 ;  /* 0x000000b984317220 */ /* 0x000fe20000410000 */
[----:B------:R-:W-:Y:S01]  /*7b30*/  FSEL R209, R209, RZ, P1 ;  /* 0x000000ffd1d17208 */ /* 0x000fe20000800000 */
[C---:B------:R-:W-:Y:S01]  /*7b40*/  FMUL.FTZ R61, R2.reuse, R205 ;  /* 0x000000cd023d7220 */ /* 0x040fe20000410000 */
[----:B------:R-:W-:Y:S01]  /*7b50*/  FSETP.NEU.FTZ.AND P1, PT, R133, -INF , PT ;  /* 0xff8000008500780b */ /* 0x000fe20003f3d000 */
[----:B------:R-:W-:Y:S01]  /*7b60*/  FMUL.FTZ R72, R2, R72 ;  /* 0x0000004802487220 */ /* 0x000fe20000410000 */
[----:B------:R-:W-:Y:S01]  /*7b70*/  MOV R170, R59 ;  /* 0x0000003b00aa7202 */ /* 0x000fe20000000f00 */
[--C-:B------:R-:W-:Y:S01]  /*7b80*/  FFMA.FTZ R5, R211, UR4, -R209.reuse ;  /* 0x00000004d3057c23 */ /* 0x100fe200080108d1 */
[----:B------:R-:W-:Y:S01]  /*7b90*/  FSEL R210, R210, RZ, P1 ;  /* 0x000000ffd2d27208 */ /* 0x000fe20000800000 */
[----:B------:R-:W-:Y:S01]  /*7ba0*/  FFMA.FTZ R10, R224, UR4, -R209 ;  /* 0x00000004e00a7c23 */ /* 0x000fe200080108d1 */
[----:B--2---:R-:W-:Y:S01]  /*7bb0*/  MOV R224, R9 ;  /* 0x0000000900e07202 */ /* 0x004fe20000000f00 */
[----:B------:R-:W-:Y:S01]  /*7bc0*/  MUFU.EX2 R211, R5 ;  /* 0x0000000500d37308 */ /* 0x000fe20000000800 */
[C---:B------:R-:W-:Y:S01]  /*7bd0*/  FMUL.FTZ R9, R2.reuse, R145 ;  /* 0x0000009102097220 */ /* 0x040fe20000410000 */
[----:B------:R-:W-:Y:S01]  /*7be0*/  FFMA.FTZ R12, R225, UR4, -R210 ;  /* 0x00000004e10c7c23 */ /* 0x000fe200080108d2 */
[----:B------:R-:W-:Y:S01]  /*7bf0*/  MOV R225, R8 ;  /* 0x0000000800e17202 */ /* 0x000fe20000000f00 */
[----:B------:R-:W-:Y:S01]  /*7c00*/  FMUL.FTZ R8, R2, R144 ;  /* 0x0000009002087220 */ /* 0x000fe20000410000 */
[--C-:B-1----:R-:W-:Y:S01]  /*7c10*/  FFMA.FTZ R4, R141, UR4, -R139.reuse ;  /* 0x000000048d047c23 */ /* 0x102fe2000801088b */
[----:B---3--:R-:W-:Y:S01]  /*7c20*/  F2FP.BF16.F32.PACK_AB R141, R136, R224 ;  /* 0x000000e0888d723e */ /* 0x008fe200000010ff */
[----:B------:R-:W-:Y:S03]  /*7c30*/  FMUL.FTZ R59, R0, R199 ;  /* 0x000000c7003b7220 */ /* 0x000fe60000410000 */
[----:B------:R1:W-:Y:S01]  /*7c40*/  MUFU.EX2 R5, R10 ;  /* 0x0000000a00057308 */ /* 0x0003e20000000800 */
[----:B------:R-:W-:Y:S01]  /*7c50*/  F2FP.BF16.F32.PACK_AB R140, R135, R225 ;  /* 0x000000e1878c723e */ /* 0x000fe200000010ff */
[----:B------:R-:W-:Y:S01]  /*7c60*/  FMUL.FTZ R73, R2, R73 ;  /* 0x0000004902497220 */ /* 0x000fe20000410000 */
[----:B------:R-:W-:Y:S01]  /*7c70*/  MOV R167, R58 ;  /* 0x0000003a00a77202 */ /* 0x000fe20000000f00 */
[----:B------:R-:W-:Y:S01]  /*7c80*/  FMUL.FTZ R58, R0, R198 ;  /* 0x000000c6003a7220 */ /* 0x000fe20000410000 */
[----:B------:R-:W-:Y:S01]  /*7c90*/  MOV R158, R60 ;  /* 0x0000003c009e7202 */ /* 0x000fe20000000f00 */
[----:B------:R-:W-:Y:S01]  /*7ca0*/  FMUL.FTZ R60, R2, R204 ;  /* 0x000000cc023c7220 */ /* 0x000fe20000410000 */
[----:B------:R-:W-:Y:S03]  /*7cb0*/  MOV R159, R63 ;  /* 0x0000003f009f7202 */ /* 0x000fe60000000f00 */
[----:B------:R2:W-:Y:S01]  /*7cc0*/  MUFU.EX2 R250, R4 ;  /* 0x0000000400fa7308 */ /* 0x0005e20000000800 */
[----:B------:R-:W-:Y:S01]  /*7cd0*/  MOV R173, R62 ;  /* 0x0000003e00ad7202 */ /* 0x000fe20000000f00 */
[C---:B------:R-:W-:Y:S01]  /*7ce0*/  FMUL.FTZ R62, R0.reuse, R206 ;  /* 0x000000ce003e7220 */ /* 0x040fe20000410000 */
[C---:B------:R-:W-:Y:S01]  /*7cf0*/  FMUL.FTZ R63, R0.reuse, R207 ;  /* 0x000000cf003f7220 */ /* 0x040fe20000410000 */
[C---:B------:R-:W-:Y:S01]  /*7d00*/  FMUL.FTZ R74, R0.reuse, R74 ;  /* 0x0000004a004a7220 */ /* 0x040fe20000410000 */
[----:B------:R-:W-:Y:S01]  /*7d10*/  FMUL.FTZ R75, R0, R75 ;  /* 0x0000004b004b7220 */ /* 0x000fe20000410000 */
[C---:B------:R-:W-:Y:S01]  /*7d20*/  FMUL.FTZ R76, R2.reuse, R76 ;  /* 0x0000004c024c7220 */ /* 0x040fe20000410000 */
[----:B------:R-:W-:Y:S01]  /*7d30*/  FMUL.FTZ R77, R2, R77 ;  /* 0x0000004d024d7220 */ /* 0x000fe20000410000 */
[C---:B------:R-:W-:Y:S01]  /*7d40*/  FMUL.FTZ R78, R0.reuse, R78 ;  /* 0x0000004e004e7220 */ /* 0x040fe20000410000 */
[C---:B-1----:R-:W-:Y:S01]  /*7d50*/  FMUL.FTZ R10, R0.reuse, R146 ;  /* 0x00000092000a7220 */ /* 0x042fe20000410000 */
[----:B------:R-:W-:Y:S01]  /*7d60*/  FMUL.FTZ R79, R0, R79 ;  /* 0x0000004f004f7220 */ /* 0x000fe20000410000 */
[C---:B------:R-:W-:Y:S01]  /*7d70*/  FMUL.FTZ R88, R2.reuse, R88 ;  /* 0x0000005802587220 */ /* 0x040fe20000410000 */
[----:B------:R-:W-:Y:S01]  /*7d80*/  FMUL.FTZ R89, R2, R89 ;  /* 0x0000005902597220 */ /* 0x000fe20000410000 */
[C---:B------:R-:W-:Y:S01]  /*7d90*/  FMUL.FTZ R90, R0.reuse, R90 ;  /* 0x0000005a005a7220 */ /* 0x040fe20000410000 */
[----:B------:R-:W-:Y:S01]  /*7da0*/  FMUL.FTZ R91, R0, R91 ;  /* 0x0000005b005b7220 */ /* 0x000fe20000410000 */
[C---:B------:R-:W-:Y:S01]  /*7db0*/  FMUL.FTZ R92, R2.reuse, R92 ;  /* 0x0000005c025c7220 */ /* 0x040fe20000410000 */
[----:B------:R-:W-:Y:S01]  /*7dc0*/  FMUL.FTZ R93, R2, R93 ;  /* 0x0000005d025d7220 */ /* 0x000fe20000410000 */
[--C-:B--2---:R-:W-:Y:S01]  /*7dd0*/  FFMA.FTZ R4, R16, UR4, -R139.reuse ;  /* 0x0000000410047c23 */ /* 0x104fe2000801088b */
        /* <DEDUP_REMOVED lines=18> */
[C---:B------:R-:W-:Y:S01]  /*7f00*/  FMUL.FTZ R120, R2.reuse, R120 ;  /* 0x0000007802787220 */ /* 0x040fe20000410000 */
[----:B------:R-:W-:Y:S01]  /*7f10*/  FMUL.FTZ R121, R2, R121 ;  /* 0x0000007902797220 */ /* 0x000fe20000410000 */
[--C-:B-1----:R-:W-:Y:S01]  /*7f20*/  FFMA.FTZ R4, R18, UR4, -R208.reuse ;  /* 0x0000000412047c23 */ /* 0x102fe200080108d0 */
[----:B--2---:R-:W-:Y:S01]  /*7f30*/  F2FP.BF16.F32.PACK_AB R142, R247, R250 ;  /* 0x000000faf78e723e */ /* 0x004fe200000010ff */
[C---:B------:R-:W-:Y:S01]  /*7f40*/  FMUL.FTZ R18, R3.reuse, R154 ;  /* 0x0000009a03127220 */ /* 0x040fe20000410000 */
[C---:B------:R-:W-:Y:S01]  /*7f50*/  FMUL.FTZ R122, R0.reuse, R122 ;  /* 0x0000007a007a7220 */ /* 0x040fe20000410000 */
[----:B------:R1:W2:Y:S01]  /*7f60*/  MUFU.EX2 R249, R4 ;  /* 0x0000000400f97308 */ /* 0x0002a20000000800 */
        /* <DEDUP_REMOVED lines=12> */
[--C-:B------:R-:W-:Y:S01]  /*8030*/  FFMA.FTZ R165, R165, UR4, -R139.reuse ;  /* 0x00000004a5a57c23 */ /* 0x100fe2000801088b */
[--C-:B------:R-:W-:Y:S01]  /*8040*/  FFMA.FTZ R166, R166, UR4, -R139.reuse ;  /* 0x00000004a6a67c23 */ /* 0x100fe2000801088b */
[----:B------:R-:W-:Y:S01]  /*8050*/  FFMA.FTZ R229, R229, UR4, -R139 ;  /* 0x00000004e5e57c23 */ /* 0x000fe2000801088b */
[----:B------:R-:W-:Y:S01]  /*8060*/  FFMA.FTZ R231, R231, UR4, -R208 ;  /* 0x00000004e7e77c23 */ /* 0x000fe200080108d0 */
[----:B-1----:R-:W-:Y:S01]  /*8070*/  FFMA.FTZ R4, R226, UR4, -R209 ;  /* 0x00000004e2047c23 */ /* 0x002fe200080108d1 */
[----:B--2---:R-:W-:Y:S01]  /*8080*/  F2FP.BF16.F32.PACK_AB R143, R246, R249 ;  /* 0x000000f9f68f723e */ /* 0x004fe200000010ff */
[----:B------:R-:W-:Y:S01]  /*8090*/  FFMA.FTZ R228, R228, UR4, -R139 ;  /* 0x00000004e4e47c23 */ /* 0x000fe2000801088b */
[----:B------:R-:W-:Y:S01]  /*80a0*/  MOV R226, R17 ;  /* 0x0000001100e27202 */ /* 0x000fe20000000f00 */
[----:B------:R1:W2:Y:S01]  /*80b0*/  MUFU.EX2 R251, R4 ;  /* 0x0000000400fb7308 */ /* 0x0002a20000000800 */
[----:B------:R-:W-:Y:S02]  /*80c0*/  FMUL.FTZ R17, R132, R153 ;  /* 0x0000009984117220 */ /* 0x000fe40000410000 */
[----:B------:R-:W-:Y:S07]  /*80d0*/  LDSM.16.MT88.4 R152, [R232+0xe000] ;  /* 0x00e00000e898783b */ /* 0x000fee0000004200 */
[----:B------:R-:W-:Y:S10]  /*80e0*/  MUFU.EX2 R206, R165 ;  /* 0x000000a500ce7308 */ /* 0x000ff40000000800 */
[----:B------:R-:W-:Y:S01]  /*80f0*/  MUFU.EX2 R231, R231 ;  /* 0x000000e700e77308 */ /* 0x000fe20000000800 */
[--C-:B-1----:R-:W-:Y:S01]  /*8100*/  FFMA.FTZ R4, R220, UR4, -R210.reuse ;  /* 0x00000004dc047c23 */ /* 0x102fe200080108d2 */
[----:B--2---:R-:W-:Y:S08]  /*8110*/  F2FP.BF16.F32.PACK_AB R144, R251, R211 ;  /* 0x000000d3fb90723e */ /* 0x004ff000000010ff */
[----:B------:R1:W-:Y:S02]  /*8120*/  MUFU.EX2 R220, R4 ;  /* 0x0000000400dc7308 */ /* 0x0003e40000000800 */
[--C-:B-1----:R-:W-:Y:S08]  /*8130*/  FFMA.FTZ R4, R223, UR4, -R210.reuse ;  /* 0x00000004df047c23 */ /* 0x102ff000080108d2 */
[----:B------:R1:W2:Y:S02]  /*8140*/  MUFU.EX2 R223, R4 ;  /* 0x0000000400df7308 */ /* 0x0002a40000000800 */
[--C-:B-1----:R-:W-:Y:S01]  /*8150*/  FFMA.FTZ R4, R222, UR4, -R209.reuse ;  /* 0x00000004de047c23 */ /* 0x102fe200080108d1 */
[----:B--2---:R-:W-:Y:S07]  /*8160*/  F2FP.BF16.F32.PACK_AB R145, R223, R220 ;  /* 0x000000dcdf91723e */ /* 0x004fee00000010ff */
[----:B------:R1:W-:Y:S10]  /*8170*/  MUFU.EX2 R222, R12 ;  /* 0x0000000c00de7308 */ /* 0x0003f40000000800 */
[----:B------:R2:W3:Y:S01]  /*8180*/  MUFU.EX2 R248, R4 ;  /* 0x0000000400f87308 */ /* 0x0004e20000000800 */
[----:B-1----:R-:W-:Y:S01]  /*8190*/  FMUL.FTZ R12, R2, R156 ;  /* 0x0000009c020c7220 */ /* 0x002fe20000410000 */
[----:B------:R-:W-:Y:S01]  /*81a0*/  MOV R156, R33 ;  /* 0x00000021009c7202 */ /* 0x000fe20000000f00 */
[----:B------:R-:W-:Y:S01]  /*81b0*/  FMUL.FTZ R33, R132, R169 ;  /* 0x000000a984217220 */ /* 0x000fe20000410000 */
[----:B------:R-:W-:Y:S01]  /*81c0*/  MOV R169, R57 ;  /* 0x0000003900a97202 */ /* 0x000fe20000000f00 */
[----:B------:R-:W-:Y:S02]  /*81d0*/  FMUL.FTZ R57, R2, R197 ;  /* 0x000000c502397220 */ /* 0x000fe40000410000 */
[--C-:B------:R-:W-:Y:S01]  /*81e0*/  FFMA.FTZ R156, R156, UR4, -R209.reuse ;  /* 0x000000049c9c7c23 */ /* 0x100fe200080108d1 */
[----:B--2---:R-:W-:Y:S01]  /*81f0*/  FFMA.FTZ R4, R221, UR4, -R210 ;  /* 0x00000004dd047c23 */ /* 0x004fe200080108d2 */
[----:B------:R-:W-:Y:S01]  /*8200*/  MOV R221, R5 ;  /* 0x0000000500dd7202 */ /* 0x000fe20000000f00 */
[C---:B------:R-:W-:Y:S01]  /*8210*/  FMUL.FTZ R5, R132.reuse, R149 ;  /* 0x0000009584057220 */ /* 0x040fe20000410000 */
[----:B------:R-:W-:Y:S02]  /*8220*/  MUFU.EX2 R199, R156 ;  /* 0x0000009c00c77308 */ /* 0x000fe40000000800 */
[----:B---3--:R-:W-:Y:S08]  /*8230*/  F2FP.BF16.F32.PACK_AB R146, R221, R248 ;  /* 0x000000f8dd92723e */ /* 0x008ff000000010ff */
[----:B------:R1:W2:Y:S02]  /*8240*/  MUFU.EX2 R245, R4 ;  /* 0x0000000400f57308 */ /* 0x0002a40000000800 */
[C---:B-1----:R-:W-:Y:S01]  /*8250*/  FMUL.FTZ R4, R132.reuse, R148 ;  /* 0x0000009484047220 */ /* 0x042fe20000410000 */
[----:B--2---:R-:W-:Y:S01]  /*8260*/  F2FP.BF16.F32.PACK_AB R147, R245, R222 ;  /* 0x000000def593723e */ /* 0x004fe200000010ff */
[----:B------:R-:W1:Y:S05]  /*8270*/  LDSM.16.MT88.4 R148, [R234+0xc000] ;  /* 0x00c00000ea94783b */ /* 0x000e6a0000004200 */
        /* <DEDUP_REMOVED lines=9> */
[----:B------:R-:W-:Y:S01]  /*8310*/  FMUL.FTZ R47, R0, R191 ;  /* 0x000000bf002f7220 */ /* 0x000fe20000410000 */
[----:B------:R-:W-:Y:S01]  /*8320*/  MOV R162, R51 ;  /* 0x0000003300a27202 */ /* 0x000fe20000000f00 */
[----:B------:R-:W-:Y:S01]  /*8330*/  FMUL.FTZ R51, R3, R187 ;  /* 0x000000bb03337220 */ /* 0x000fe20000410000 */
[----:B------:R-:W-:Y:S01]  /*8340*/  MOV R161, R48 ;  /* 0x0000003000a17202 */ /* 0x000fe20000000f00 */
[-C--:B------:R-:W-:Y:S03]  /*8350*/  HMMA.16816.F32.BF16 R20, R140, R36.reuse, R20 ;  /* 0x000000248c14723c */ /* 0x080fe60000041814 */
[----:B------:R-:W-:Y:S01]  /*8360*/  FMUL.FTZ R48, R132, R184 ;  /* 0x000000b884307220 */ /* 0x000fe20000410000 */
[--C-:B------:R-:W-:Y:S01]  /*8370*/  FFMA.FTZ R162, R162, UR4, -R208.reuse ;  /* 0x00000004a2a27c23 */ /* 0x100fe200080108d0 */
[----:B------:R-:W-:Y:S01]  /*8380*/  MOV R163, R56 ;  /* 0x0000003800a37202 */ /* 0x000fe20000000f00 */
[C---:B------:R-:W-:Y:S02]  /*8390*/  HMMA.16816.F32.BF16 R24, R144.reuse, R36, R24 ;  /* 0x000000249018723c */ /* 0x040fe40000041818 */
[----:B------:R-:W-:Y:S03]  /*83a0*/  MUFU.EX2 R197, R162 ;  /* 0x000000a200c57308 */ /* 0x000fe60000000800 */
[----:B------:R-:W-:Y:S01]  /*83b0*/  FMUL.FTZ R56, R2, R196 ;  /* 0x000000c402387220 */ /* 0x000fe20000410000 */
[-C--:B------:R-:W-:Y:S06]  /*83c0*/  HMMA.16816.F32.BF16 R28, R144, R38.reuse, R28 ;  /* 0x00000026901c723c */ /* 0x080fec000004181c */
[----:B------:R2:W-:Y:S01]  /*83d0*/  MUFU.EX2 R196, R166 ;  /* 0x000000a600c47308 */ /* 0x0005e20000000800 */
[--C-:B------:R-:W-:Y:S01]  /*83e0*/  FFMA.FTZ R163, R163, UR4, -R208.reuse ;  /* 0x00000004a3a37c23 */ /* 0x100fe200080108d0 */
[C---:B------:R-:W-:Y:S04]  /*83f0*/  HMMA.16816.F32.BF16 R32, R140.reuse, R38, R32 ;  /* 0x000000268c20723c */ /* 0x040fe80000041820 */
[C---:B------:R-:W-:Y:S01]  /*8400*/  FMUL.FTZ R36, R132.reuse, R176 ;  /* 0x000000b084247220 */ /* 0x040fe20000410000 */
[----:B------:R-:W-:Y:S02]  /*8410*/  FMUL.FTZ R37, R132, R177 ;  /* 0x000000b184257220 */ /* 0x000fe40000410000 */
[C---:B------:R-:W-:Y:S01]  /*8420*/  FMUL.FTZ R38, R3.reuse, R178 ;  /* 0x000000b203267220 */ /* 0x040fe20000410000 */
[----:B------:R-:W-:Y:S03]  /*8430*/  FMUL.FTZ R39, R3, R179 ;  /* 0x000000b303277220 */ /* 0x000fe60000410000 */
[----:B------:R-:W-:Y:S01]  /*8440*/  MOV R177, R40 ;  /* 0x0000002800b17202 */ /* 0x000fe20000000f00 */
[C---:B------:R-:W-:Y:S01]  /*8450*/  FMUL.FTZ R40, R2.reuse, R180 ;  /* 0x000000b402287220 */ /* 0x040fe20000410000 */
[----:B------:R-:W-:Y:S01]  /*8460*/  MOV R176, R44 ;  /* 0x0000002c00b07202 */ /* 0x000fe20000000f00 */
[----:B------:R-:W-:Y:S01]  /*8470*/  FMUL.FTZ R44, R2, R188 ;  /* 0x000000bc022c7220 */ /* 0x000fe20000410000 */
[-C--:B------:R-:W-:Y:S03]  /*8480*/  HMMA.16816.F32.BF16 R36, R140, R52.reuse, R36 ;  /* 0x000000348c24723c */ /* 0x080fe60000041824 */
[----:B--2---:R-:W-:Y:S01]  /*8490*/  FFMA.FTZ R166, R219, UR4, -R209 ;  /* 0x00000004dba67c23 */ /* 0x004fe200080108d1 */
[----:B------:R-:W-:Y:S02]  /*84a0*/  MOV R191, R242 ;  /* 0x000000f200bf7202 */ /* 0x000fe40000000f00 */
[C---:B------:R-:W-:Y:S05]  /*84b0*/  HMMA.16816.F32.BF16 R40, R144.reuse, R52, R40 ;  /* 0x000000349028723c */ /* 0x040fea0000041828 */
[----:B------:R-:W-:Y:S01]  /*84c0*/  MOV R179, R176 ;  /* 0x000000b000b37202 */ /* 0x000fe20000000f00 */
[-C--:B------:R-:W-:Y:S05]  /*84d0*/  HMMA.16816.F32.BF16 R44, R144, R54.reuse, R44 ;  /* 0x00000036902c723c */ /* 0x080fea000004182c */
[C---:B------:R-:W-:Y:S01]  /*84e0*/  FMUL.FTZ R52, R132.reuse, R192 ;  /* 0x000000c084347220 */ /* 0x040fe20000410000 */
[C---:B------:R-:W-:Y:S05]  /*84f0*/  HMMA.16816.F32.BF16 R48, R140.reuse, R54, R48 ;  /* 0x000000368c30723c */ /* 0x040fea0000041830 */
[----:B------:R-:W-:Y:S01]  /*8500*/  FMUL.FTZ R53, R132, R193 ;  /* 0x000000c184357220 */ /* 0x000fe20000410000 */
[----:B------:R-:W-:Y:S01]  /*8510*/  MOV R176, R173 ;  /* 0x000000ad00b07202 */ /* 0x000fe20000000f00 */
[C---:B------:R-:W-:Y:S01]  /*8520*/  FMUL.FTZ R54, R3.reuse, R194 ;  /* 0x000000c203367220 */ /* 0x040fe20000410000 */
[----:B------:R-:W-:Y:S03]  /*8530*/  FMUL.FTZ R55, R3, R195 ;  /* 0x000000c303377220 */ /* 0x000fe60000410000 */
[----:B------:R-:W-:Y:S02]  /*8540*/  MOV R173, R238 ;  /* 0x000000ee00ad7202 */ /* 0x000fe40000000f00 */
[----:B------:R-:W-:Y:S02]  /*8550*/  MOV R238, R244 ;  /* 0x000000f400ee7202 */ /* 0x000fe40000000f00 */
[-C--:B-1----:R-:W-:Y:S03]  /*8560*/  HMMA.16816.F32.BF16 R52, R140, R148.reuse, R52 ;  /* 0x000000948c34723c */ /* 0x082fe60000041834 */
[----:B------:R-:W-:Y:S02]  /*8570*/  MOV R178, R171 ;  /* 0x000000ab00b27202 */ /* 0x000fe40000000f00 */
[----:B------:R-:W-:Y:S01]  /*8580*/  MOV R171, R168 ;  /* 0x000000a800ab7202 */ /* 0x000fe20000000f00 */
[C---:B------:R-:W-:Y:S05]  /*8590*/  HMMA.16816.F32.BF16 R56, R144.reuse, R148, R56 ;  /* 0x000000949038723c */ /* 0x040fea0000041838 */
[----:B------:R-:W-:Y:S01]  /*85a0*/  MOV R168, R175 ;  /* 0x000000af00a87202 */ /* 0x000fe20000000f00 */
[-C--:B------:R-:W-:Y:S05]  /*85b0*/  HMMA.16816.F32.BF16 R60, R144, R150.reuse, R60 ;  /* 0x00000096903c723c */ /* 0x080fea000004183c */
[----:B------:R-:W-:Y:S01]  /*85c0*/  MOV R175, R174 ;  /* 0x000000ae00af7202 */ /* 0x000fe20000000f00 */
[C---:B------:R-:W-:Y:S01]  /*85d0*/  HMMA.16816.F32.BF16 R64, R140.reuse, R150, R64 ;  /* 0x000000968c40723c */ /* 0x040fe20000041840 */
[----:B------:R-:W1:Y:S04]  /*85e0*/  LDSM.16.MT88.4 R148, [R233+0xe000] ;  /* 0x00e00000e994783b */ /* 0x000e680000004200 */
[----:B------:R-:W-:Y:S01]  /*85f0*/  MOV R174, R240 ;  /* 0x000000f000ae7202 */ /* 0x000fe20000000f00 */
[-C--:B------:R-:W-:Y:S06]  /*8600*/  HMMA.16816.F32.BF16 R68, R140, R152.reuse, R68 ;  /* 0x000000988c44723c */ /* 0x080fec0000041844 */
        /* <DEDUP_REMOVED lines=9> */
[----:B------:R1:W-:Y:S02]  /*86a0*/  MUFU.EX2 R244, R148 ;  /* 0x0000009400f47308 */ /* 0x0003e40000000800 */
[----:B------:R-:W-:Y:S01]  /*86b0*/  MOV R177, R226 ;  /* 0x000000e200b17202 */ /* 0x000fe20000000f00 */
[-C--:B--2---:R-:W-:Y:S01]  /*86c0*/  HMMA.16816.F32.BF16 R100, R140, R152.reuse, R100 ;  /* 0x000000988c64723c */ /* 0x084fe20000041864 */
[----:B------:R-:W2:Y:S04]  /*86d0*/  LDL.LU R226, [R1+0x4] ;  /* 0x0000040001e27983 */ /* 0x000ea80000300800 */
[----:B------:R-:W3:Y:S01]  /*86e0*/  LDL.LU R185, [R1+0x18] ;  /* 0x0000180001b97983 */ /* 0x000ee20000300800 */
[C---:B------:R-:W-:Y:S03]  /*86f0*/  HMMA.16816.F32.BF16 R104, R144.reuse, R152, R104 ;  /* 0x000000989068723c */ /* 0x040fe60000041868 */
[----:B------:R-:W4:Y:S02]  /*8700*/  LDL.LU R184, [R1+0x14] ;  /* 0x0000140001b87983 */ /* 0x000f240000300800 */
[--C-:B------:R-:W-:Y:S01]  /*8710*/  FFMA.FTZ R149, R227, UR4, -R139.reuse ;  /* 0x00000004e3957c23 */ /* 0x100fe2000801088b */
[-C--:B------:R-:W-:Y:S05]  /*8720*/  HMMA.16816.F32.BF16 R108, R144, R154.reuse, R108 ;  /* 0x0000009a906c723c */ /* 0x080fea000004186c */
[----:B-1----:R-:W-:Y:S01]  /*8730*/  FFMA.FTZ R148, R252, UR4, -R139 ;  /* 0x00000004fc947c23 */ /* 0x002fe2000801088b */
[C---:B------:R-:W-:Y:S03]  /*8740*/  HMMA.16816.F32.BF16 R112, R140.reuse, R154, R112 ;  /* 0x0000009a8c70723c */ /* 0x040fe60000041870 */
[----:B------:R1:W1:Y:S02]  /*8750*/  MUFU.EX2 R240, R148 ;  /* 0x0000009400f07308 */ /* 0x0002640000000800 */
[----:B-1----:R-:W-:Y:S01]  /*8760*/  FFMA.FTZ R148, R179, UR4, -R208 ;  /* 0x00000004b3947c23 */ /* 0x002fe200080108d0 */
[----:B------:R-:W-:Y:S02]  /*8770*/  MOV R179, R178 ;  /* 0x000000b200b37202 */ /* 0x000fe40000000f00 */
[----:B------:R-:W-:Y:S03]  /*8780*/  MOV R178, R174 ;  /* 0x000000ae00b27202 */ /* 0x000fe60000000f00 */
[----:B------:R-:W-:Y:S02]  /*8790*/  MOV R174, R172 ;  /* 0x000000ac00ae7202 */ /* 0x000fe40000000f00 */
[----:B------:R-:W-:Y:S02]  /*87a0*/  MOV R172, R241 ;  /* 0x000000f100ac7202 */ /* 0x000fe40000000f00 */
[----:B------:R-:W-:Y:S02]  /*87b0*/  MOV R241, R243 ;  /* 0x000000f300f17202 */ /* 0x000fe40000000f00 */
[----:B------:R1:W-:Y:S01]  /*87c0*/  MUFU.EX2 R243, R148 ;  /* 0x0000009400f37308 */ /* 0x0003e20000000800 */
[----:B------:R-:W-:Y:S02]  /*87d0*/  MOV R181, R178 ;  /* 0x000000b200b57202 */ /* 0x000fe40000000f00 */
[----:B------:R-:W-:Y:S01]  /*87e0*/  MOV R180, R174 ;  /* 0x000000ae00b47202 */ /* 0x000fe20000000f00 */
[----:B------:R-:W-:Y:S01]  /*87f0*/  IMAD.MOV.U32 R174, RZ, RZ, R160 ;  /* 0x000000ffffae7224 */ /* 0x000fe200078e00a0 */
[----:B------:R-:W-:Y:S01]  /*8800*/  MOV R160, R239 ;  /* 0x000000ef00a07202 */ /* 0x000fe20000000f00 */
[--C-:B------:R-:W-:Y:S01]  /*8810*/  FFMA.FTZ R152, R181, UR4, -R208.reuse ;  /* 0x00000004b5987c23 */ /* 0x100fe200080108d0 */
[----:B------:R-:W-:Y:S02]  /*8820*/  MOV R181, R175 ;  /* 0x000000af00b57202 */ /* 0x000fe40000000f00 */
[----:B------:R-:W-:Y:S01]  /*8830*/  MOV R175, R158 ;  /* 0x0000009e00af7202 */ /* 0x000fe20000000f00 */
[----:B------:R1:W-:Y:S01]  /*8840*/  MUFU.EX2 R182, R152 ;  /* 0x0000009800b67308 */ /* 0x0003e20000000800 */
[--C-:B------:R-:W-:Y:S01]  /*8850*/  FFMA.FTZ R160, R160, UR4, -R208.reuse ;  /* 0x00000004a0a07c23 */ /* 0x100fe200080108d0 */
[----:B------:R-:W-:Y:S02]  /*8860*/  MOV R189, R181 ;  /* 0x000000b500bd7202 */ /* 0x000fe40000000f00 */
[----:B------:R-:W-:Y:S01]  /*8870*/  MOV R190, R175 ;  /* 0x000000af00be7202 */ /* 0x000fe20000000f00 */
[--C-:B-1----:R-:W-:Y:S01]  /*8880*/  FFMA.FTZ R148, R179, UR4, -R208.reuse ;  /* 0x00000004b3947c23 */ /* 0x102fe200080108d0 */
[----:B------:R-:W-:Y:S04]  /*8890*/  MOV R179, R172 ;  /* 0x000000ac00b37202 */ /* 0x000fe80000000f00 */
[----:B------:R-:W-:Y:S01]  /*88a0*/  MUFU.EX2 R207, R160 ;  /* 0x000000a000cf7308 */ /* 0x000fe20000000800 */
[----:B------:R-:W-:Y:S02]  /*88b0*/  MOV R172, R161 ;  /* 0x000000a100ac7202 */ /* 0x000fe40000000f00 */
[----:B------:R-:W-:Y:S01]  /*88c0*/  MOV R161, R236 ;  /* 0x000000ec00a17202 */ /* 0x000fe20000000f00 */
[----:B------:R-:W-:Y:S01]  /*88d0*/  FFMA.FTZ R153, R179, UR4, -R209 ;  /* 0x00000004b3997c23 */ /* 0x000fe200080108d1 */
[----:B------:R-:W-:Y:S05]  /*88e0*/  MOV R179, R177 ;  /* 0x000000b100b37202 */ /* 0x000fea0000000f00 */
[----:B------:R1:W1:Y:S01]  /*88f0*/  MUFU.EX2 R239, R148 ;  /* 0x0000009400ef7308 */ /* 0x0002620000000800 */
[--C-:B------:R-:W-:Y:S01]  /*8900*/  FFMA.FTZ R152, R180, UR4, -R208.reuse ;  /* 0x00000004b4987c23 */ /* 0x100fe200080108d0 */
[----:B------:R-:W-:Y:S08]  /*8910*/  FFMA.FTZ R161, R161, UR4, -R208 ;  /* 0x00000004a1a17c23 */ /* 0x000ff000080108d0 */
[----:B------:R1:W-:Y:S10]  /*8920*/  MUFU.EX2 R177, R152 ;  /* 0x0000009800b17308 */ /* 0x0003f40000000800 */
[----:B------:R-:W-:Y:S01]  /*8930*/  MUFU.EX2 R236, R149 ;  /* 0x0000009500ec7308 */ /* 0x000fe20000000800 */
[----:B-1----:R-:W-:Y:S09]  /*8940*/  FFMA.FTZ R148, R230, UR4, -R139 ;  /* 0x00000004e6947c23 */ /* 0x002ff2000801088b */
[----:B------:R1:W1:Y:S01]  /*8950*/  MUFU.EX2 R178, R148 ;  /* 0x0000009400b27308 */ /* 0x0002620000000800 */
[--C-:B------:R-:W-:Y:S09]  /*8960*/  FFMA.FTZ R152, R238, UR4, -R209.reuse ;  /* 0x00000004ee987c23 */ /* 0x100ff200080108d1 */
[----:B------:R1:W-:Y:S10]  /*8970*/  MUFU.EX2 R180, R153 ;  /* 0x0000009900b47308 */ /* 0x0003f40000000800 */
[----:B------:R1:W-:Y:S02]  /*8980*/  MUFU.EX2 R238, R152 ;  /* 0x0000009800ee7308 */ /* 0x0003e40000000800 */
[----:B-1----:R-:W1:Y:S08]  /*8990*/  LDSM.16.MT88.4 R148, [R234+0xe000] ;  /* 0x00e00000ea94783b */ /* 0x002e700000004200 */
[----:B------:R-:W-:Y:S01]  /*89a0*/  MUFU.EX2 R181, R163 ;  /* 0x000000a300b57308 */ /* 0x000fe20000000800 */
[--C-:B------:R-:W-:Y:S01]  /*89b0*/  FFMA.FTZ R153, R176, UR4, -R210.reuse ;  /* 0x00000004b0997c23 */ /* 0x100fe200080108d2 */
[----:B------:R-:W-:Y:S02]  /*89c0*/  MOV R176, R171 ;  /* 0x000000ab00b07202 */ /* 0x000fe40000000f00 */
[----:B------:R-:W-:Y:S02]  /*89d0*/  MOV R171, R170 ;  /* 0x000000aa00ab7202 */ /* 0x000fe40000000f00 */
[----:B------:R-:W-:Y:S02]  /*89e0*/  MOV R170, R169 ;  /* 0x000000a900aa7202 */ /* 0x000fe40000000f00 */
[----:B------:R-:W-:Y:S01]  /*89f0*/  MOV R169, R174 ;  /* 0x000000ae00a97202 */ /* 0x000fe20000000f00 */
[--C-:B------:R-:W-:Y:S01]  /*8a00*/  FFMA.FTZ R152, R179, UR4, -R210.reuse ;  /* 0x00000004b3987c23 */ /* 0x100fe200080108d2 */
[----:B------:R-:W-:Y:S01]  /*8a10*/  MOV R174, R241 ;  /* 0x000000f100ae7202 */ /* 0x000fe20000000f00 */
[----:B------:R-:W-:Y:S01]  /*8a20*/  MUFU.EX2 R179, R153 ;  /* 0x0000009900b37308 */ /* 0x000fe20000000800 */
[----:B------:R-:W-:Y:S02]  /*8a30*/  MOV R183, R170 ;  /* 0x000000aa00b77202 */ /* 0x000fe40000000f00 */
[----:B------:R-:W-:Y:S07]  /*8a40*/  MOV R170, R159 ;  /* 0x0000009f00aa7202 */ /* 0x000fee0000000f00 */
[----:B------:R1:W1:Y:S01]  /*8a50*/  MUFU.EX2 R241, R152 ;  /* 0x0000009800f17308 */ /* 0x0002620000000800 */
[--C-:B------:R-:W-:Y:S01]  /*8a60*/  FFMA.FTZ R160, R170, UR4, -R209.reuse ;  /* 0x00000004aaa07c23 */ /* 0x100fe200080108d1 */
[--C-:B------:R-:W-:Y:S08]  /*8a70*/  FFMA.FTZ R170, R217, UR4, -R209.reuse ;  /* 0x00000004d9aa7c23 */ /* 0x100ff000080108d1 */
[----:B------:R-:W-:Y:S01]  /*8a80*/  MUFU.EX2 R242, R161 ;  /* 0x000000a100f27308 */ /* 0x000fe20000000800 */
[-C--:B-1----:R-:W-:Y:S09]  /*8a90*/  HMMA.16816.F32.BF16 R116, R140, R148.reuse, R116 ;  /* 0x000000948c74723c */ /* 0x082ff20000041874 */
[----:B------:R-:W-:Y:S01]  /*8aa0*/  MUFU.EX2 R230, R166 ;  /* 0x000000a600e67308 */ /* 0x000fe20000000800 */
[----:B------:R-:W1:Y:S01]  /*8ab0*/  LDSM.16.MT88.4 R152, [R232+0xc800] ;  /* 0x00c80000e898783b */ /* 0x000e620000004200 */
[C---:B------:R-:W-:Y:S06]  /*8ac0*/  HMMA.16816.F32.BF16 R120, R144.reuse, R148, R120 ;  /* 0x000000949078723c */ /* 0x040fec0000041878 */
[-C--:B------:R-:W-:Y:S05]  /*8ad0*/  HMMA.16816.F32.BF16 R124, R144, R150.reuse, R124 ;  /* 0x00000096907c723c */ /* 0x080fea000004187c */
[----:B------:R-:W-:Y:S01]  /*8ae0*/  FFMA.FTZ R148, R176, UR4, -R209 ;  /* 0x00000004b0947c23 */ /* 0x000fe200080108d1 */
[----:B------:R-:W-:Y:S03]  /*8af0*/  HMMA.16816.F32.BF16 R128, R140, R150, R128 ;  /* 0x000000968c80723c */ /* 0x000fe60000041880 */
[----:B------:R-:W1:Y:S02]  /*8b00*/  MUFU.EX2 R176, R148 ;  /* 0x0000009400b07308 */ /* 0x000e640000000800 */
[--C-:B------:R-:W-:Y:S01]  /*8b10*/  FFMA.FTZ R149, R171, UR4, -R210.reuse ;  /* 0x00000004ab957c23 */ /* 0x100fe200080108d2 */
[----:B------:R-:W-:Y:S01]  /*8b20*/  FFMA.FTZ R144, R183, UR4, -R210 ;  /* 0x00000004b7907c23 */ /* 0x000fe200080108d2 */
[----:B------:R-:W-:Y:S04]  /*8b30*/  MOV R171, R169 ;  /* 0x000000a900ab7202 */ /* 0x000fe80000000f00 */
[----:B------:R-:W-:Y:S02]  /*8b40*/  MOV R169, R168 ;  /* 0x000000a800a97202 */ /* 0x000fe40000000f00 */
[----:B------:R1:W-:Y:S01]  /*8b50*/  MUFU.EX2 R200, R149 ;  /* 0x0000009500c87308 */ /* 0x0003e20000000800 */
[----:B------:R-:W-:Y:S01]  /*8b60*/  MOV R168, R164 ;  /* 0x000000a400a87202 */ /* 0x000fe20000000f00 */
[----:B------:R-:W-:Y:S01]  /*8b70*/  FFMA.FTZ R164, R157, UR4, -R139 ;  /* 0x000000049da47c23 */ /* 0x000fe2000801088b */
[----:B------:R-:W-:Y:S01]  /*8b80*/  F2FP.BF16.F32.PACK_AB R140, R240, R244 ;  /* 0x000000f4f08c723e */ /* 0x000fe200000010ff */
[----:B------:R-:W2:Y:S01]  /*8b90*/  LDSM.16.MT88.4 R156, [R233+0xc800] ;  /* 0x00c80000e99c783b */ /* 0x000ea20000004200 */
[----:B------:R-:W-:Y:S01]  /*8ba0*/  F2FP.BF16.F32.PACK_AB R141, R239, R243 ;  /* 0x000000f3ef8d723e */ /* 0x000fe200000010ff */
[--C-:B------:R-:W-:Y:S01]  /*8bb0*/  FFMA.FTZ R165, R168, UR4, -R209.reuse ;  /* 0x00000004a8a57c23 */ /* 0x100fe200080108d1 */
[----:B------:R-:W-:Y:S03]  /*8bc0*/  F2FP.BF16.F32.PACK_AB R142, R178, R236 ;  /* 0x000000ecb28e723e */ /* 0x000fe600000010ff */
[----:B------:R1:W1:Y:S01]  /*8bd0*/  MUFU.EX2 R188, R144 ;  /* 0x0000009000bc7308 */ /* 0x0002620000000800 */
[----:B------:R-:W-:Y:S01]  /*8be0*/  F2FP.BF16.F32.PACK_AB R143, R177, R182 ;  /* 0x000000b6b18f723e */ /* 0x000fe200000010ff */
[--C-:B------:R-:W-:Y:S01]  /*8bf0*/  FFMA.FTZ R171, R171, UR4, -R208.reuse ;  /* 0x00000004abab7c23 */ /* 0x100fe200080108d0 */
[----:B------:R-:W-:Y:S01]  /*8c00*/  F2FP.BF16.F32.PACK_AB R145, R179, R241 ;  /* 0x000000f1b391723e */ /* 0x000fe200000010ff */
[----:B------:R-:W-:Y:S01]  /*8c10*/  FFMA.FTZ R168, R218, UR4, -R209 ;  /* 0x00000004daa87c23 */ /* 0x000fe200080108d1 */
[----:B-1----:R-:W-:Y:S01]  /*8c20*/  F2FP.BF16.F32.PACK_AB R146, R176, R199 ;  /* 0x000000c7b092723e */ /* 0x002fe200000010ff */
[----:B------:R-:W-:Y:S01]  /*8c30*/  FFMA.FTZ R139, R212, UR4, -R139 ;  /* 0x00000004d48b7c23 */ /* 0x000fe2000801088b */
[----:B------:R-:W-:Y:S01]  /*8c40*/  FFMA.FTZ R208, R213, UR4, -R208 ;  /* 0x00000004d5d07c23 */ /* 0x000fe200080108d0 */
[-C--:B------:R-:W-:Y:S01]  /*8c50*/  HMMA.16816.F32.BF16 R4, R140, R152.reuse, R4 ;  /* 0x000000988c04723c */ /* 0x080fe20000041804 */
[----:B------:R-:W1:Y:S01]  /*8c60*/  LDSM.16.MT88.4 R148, [R235+0xc800] ;  /* 0x00c80000eb94783b */ /* 0x000e620000004200 */
[----:B------:R1:W-:Y:S10]  /*8c70*/  MUFU.EX2 R183, R167 ;  /* 0x000000a700b77308 */ /* 0x0003f40000000800 */
[----:B------:R1:W-:Y:S01]  /*8c80*/  MUFU.EX2 R175, R164 ;  /* 0x000000a400af7308 */ /* 0x0003e20000000800 */
[----:B------:R-:W-:Y:S02]  /*8c90*/  F2FP.BF16.F32.PACK_AB R144, R238, R180 ;  /* 0x000000b4ee90723e */ /* 0x000fe400000010ff */
[----:B------:R-:W-:Y:S07]  /*8ca0*/  F2FP.BF16.F32.PACK_AB R147, R188, R200 ;  /* 0x000000c8bc93723e */ /* 0x000fee00000010ff */
[----:B------:R-:W-:Y:S01]  /*8cb0*/  MUFU.EX2 R252, R171 ;  /* 0x000000ab00fc7308 */ /* 0x000fe20000000800 */
[--C-:B-1----:R-:W-:Y:S01]  /*8cc0*/  FFMA.FTZ R167, R172, UR4, -R210.reuse ;  /* 0x00000004aca77c23 */ /* 0x102fe200080108d2 */
[C---:B------:R-:W-:Y:S04]  /*8cd0*/  HMMA.16816.F32.BF16 R8, R144.reuse, R152, R8 ;  /* 0x000000989008723c */ /* 0x040fe80000041808 */
[--C-:B------:R-:W-:Y:S02]  /*8ce0*/  FFMA.FTZ R172, R138, UR4, -R210.reuse ;  /* 0x000000048aac7c23 */ /* 0x100fe400080108d2 */
[-C--:B------:R-:W-:Y:S02]  /*8cf0*/  HMMA.16816.F32.BF16 R12, R144, R154.reuse, R12 ;  /* 0x0000009a900c723c */ /* 0x080fe4000004180c */
[----:B------:R-:W-:Y:S03]  /*8d00*/  MUFU.EX2 R194, R139 ;  /* 0x0000008b00c27308 */ /* 0x000fe60000000800 */
[--C-:B------:R-:W-:Y:S01]  /*8d10*/  FFMA.FTZ R164, R169, UR4, -R210.reuse ;  /* 0x00000004a9a47c23 */ /* 0x100fe200080108d2 */
[C---:B------:R-:W-:Y:S01]  /*8d20*/  HMMA.16816.F32.BF16 R16, R140.reuse, R154, R16 ;  /* 0x0000009a8c10723c */ /* 0x040fe20000041810 */
[----:B------:R-:W1:Y:S05]  /*8d30*/  LDSM.16.MT88.4 R152, [R234+0xc800] ;  /* 0x00c80000ea98783b */ /* 0x000e6a0000004200 */
[----:B------:R-:W-:Y:S01]  /*8d40*/  MUFU.EX2 R195, R208 ;  /* 0x000000d000c37308 */ /* 0x000fe20000000800 */
[--C-:B------:R-:W-:Y:S01]  /*8d50*/  FFMA.FTZ R169, R237, UR4, -R210.reuse ;  /* 0x00000004eda97c23 */ /* 0x100fe200080108d2 */
[-C--:B--2---:R-:W-:Y:S08]  /*8d60*/  HMMA.16816.F32.BF16 R20, R140, R156.reuse, R20 ;  /* 0x0000009c8c14723c */ /* 0x084ff00000041814 */
[----:B------:R-:W-:Y:S01]  /*8d70*/  MUFU.EX2 R227, R169 ;  /* 0x000000a900e37308 */ /* 0x000fe20000000800 */
[C---:B------:R-:W-:Y:S06]  /*8d80*/  HMMA.16816.F32.BF16 R24, R144.reuse, R156, R24 ;  /* 0x0000009c9018723c */ /* 0x040fec0000041818 */
[-C--:B------:R-:W-:Y:S03]  /*8d90*/  HMMA.16816.F32.BF16 R28, R144, R158.reuse, R28 ;  /* 0x0000009e901c723c */ /* 0x080fe6000004181c */
[----:B------:R-:W2:Y:S03]  /*8da0*/  MUFU.EX2 R164, R164 ;  /* 0x000000a400a47308 */ /* 0x000ea60000000800 */
[C---:B------:R-:W-:Y:S01]  /*8db0*/  HMMA.16816.F32.BF16 R32, R140.reuse, R158, R32 ;  /* 0x0000009e8c20723c */ /* 0x040fe20000041820 */
[----:B------:R-:W-:Y:S05]  /*8dc0*/  LDSM.16.MT88.4 R156, [R233+0xd000] ;  /* 0x00d00000e99c783b */ /* 0x000fea0000004200 */
[-C--:B------:R-:W-:Y:S06]  /*8dd0*/  HMMA.16816.F32.BF16 R36, R140, R148.reuse, R36 ;  /* 0x000000948c24723c */ /* 0x080fec0000041824 */
[C---:B------:R-:W-:Y:S05]  /*8de0*/  HMMA.16816.F32.BF16 R40, R144.reuse, R148, R40 ;  /* 0x000000949028723c */ /* 0x040fea0000041828 */
[----:B--2---:R-:W-:Y:S01]  /*8df0*/  MOV R166, R164 ;  /* 0x000000a400a67202 */ /* 0x004fe20000000f00 */
[-C--:B------:R-:W-:Y:S06]  /*8e00*/  HMMA.16816.F32.BF16 R44, R144, R150.reuse, R44 ;  /* 0x00000096902c723c */ /* 0x080fec000004182c */
[C---:B------:R-:W-:Y:S01]  /*8e10*/  HMMA.16816.F32.BF16 R48, R140.reuse, R150, R48 ;  /* 0x000000968c30723c */ /* 0x040fe20000041830 */
[----:B------:R-:W2:Y:S05]  /*8e20*/  LDSM.16.MT88.4 R148, [R232+0xe800] ;  /* 0x00e80000e894783b */ /* 0x000eaa0000004200 */
[-C--:B-1----:R-:W-:Y:S06]  /*8e30*/  HMMA.16816.F32.BF16 R52, R140, R152.reuse, R52 ;  /* 0x000000988c34723c */ /* 0x082fec0000041834 */
[C---:B------:R-:W-:Y:S06]  /*8e40*/  HMMA.16816.F32.BF16 R56, R144.reuse, R152, R56 ;  /* 0x000000989038723c */ /* 0x040fec0000041838 */
[-C--:B------:R-:W-:Y:S05]  /*8e50*/  HMMA.16816.F32.BF16 R60, R144, R154.reuse, R60 ;  /* 0x0000009a903c723c */ /* 0x080fea000004183c */
[----:B---3--:R-:W-:Y:S01]  /*8e60*/  FFMA.FTZ R132, R132, R185, R225 ;  /* 0x000000b984847223 */ /* 0x008fe200000100e1 */
[C---:B------:R-:W-:Y:S01]  /*8e70*/  HMMA.16816.F32.BF16 R64, R140.reuse, R154, R64 ;  /* 0x0000009a8c40723c */ /* 0x040fe20000041840 */
[----:B------:R-:W1:Y:S04]  /*8e80*/  LDSM.16.MT88.4 R152, [R233+0xe800] ;  /* 0x00e80000e998783b */ /* 0x000e680000004200 */
[----:B------:R-:W-:Y:S02]  /*8e90*/  MOV R198, R226 ;  /* 0x000000e200c67202 */ /* 0x000fe40000000f00 */
[----:B------:R-:W-:Y:S01]  /*8ea0*/  MUFU.EX2 R226, R170 ;  /* 0x000000aa00e27308 */ /* 0x000fe20000000800 */
[-C--:B--2---:R-:W-:Y:S06]  /*8eb0*/  HMMA.16816.F32.BF16 R68, R140, R148.reuse, R68 ;  /* 0x000000948c44723c */ /* 0x084fec0000041844 */
        /* <DEDUP_REMOVED lines=13> */
[C---:B------:R-:W-:Y:S01]  /*8f90*/  HMMA.16816.F32.BF16 R112, R140.reuse, R150, R112 ;  /* 0x000000968c70723c */ /* 0x040fe20000041870 */
[----:B------:R-:W-:Y:S05]  /*8fa0*/  MUFU.EX2 R191, R215 ;  /* 0x000000d700bf7308 */ /* 0x000fea0000000800 */
[-C--:B-1----:R-:W-:Y:S05]  /*8fb0*/  HMMA.16816.F32.BF16 R116, R140, R152.reuse, R116 ;  /* 0x000000988c74723c */ /* 0x082fea0000041874 */
[----:B------:R1:W-:Y:S01]  /*8fc0*/  MUFU.EX2 R192, R148 ;  /* 0x0000009400c07308 */ /* 0x0003e20000000800 */
[C---:B------:R-:W-:Y:S06]  /*8fd0*/  HMMA.16816.F32.BF16 R120, R144.reuse, R152, R120 ;  /* 0x000000989078723c */ /* 0x040fec0000041878 */
[-C--:B------:R-:W-:Y:S05]  /*8fe0*/  HMMA.16816.F32.BF16 R124, R144, R154.reuse, R124 ;  /* 0x0000009a907c723c */ /* 0x080fea000004187c */
[--C-:B------:R-:W-:Y:S01]  /*8ff0*/  FFMA.FTZ R152, R189, UR4, -R210.reuse ;  /* 0x00000004bd987c23 */ /* 0x100fe200080108d2 */
[----:B------:R-:W-:Y:S01]  /*9000*/  HMMA.16816.F32.BF16 R128, R140, R154, R128 ;  /* 0x0000009a8c80723c */ /* 0x000fe20000041880 */
[----:B------:R-:W-:Y:S04]  /*9010*/  MUFU.EX2 R189, R228 ;  /* 0x000000e400bd7308 */ /* 0x000fe80000000800 */
[--C-:B-1----:R-:W-:Y:S01]  /*9020*/  FFMA.FTZ R148, R173, UR4, -R209.reuse ;  /* 0x00000004ad947c23 */ /* 0x102fe200080108d1 */
[--C-:B------:R-:W-:Y:S01]  /*9030*/  FFMA.FTZ R153, R174, UR4, -R210.reuse ;  /* 0x00000004ae997c23 */ /* 0x100fe200080108d2 */
[----:B------:R-:W2:Y:S01]  /*9040*/  LDL.LU R173, [R1+0x10] ;  /* 0x0000100001ad7983 */ /* 0x000ea20000300800 */
[----:B------:R-:W-:Y:S03]  /*9050*/  F2FP.BF16.F32.PACK_AB R143, R242, R207 ;  /* 0x000000cff28f723e */ /* 0x000fe600000010ff */
[----:B------:R1:W3:Y:S01]  /*9060*/  MUFU.EX2 R204, R148 ;  /* 0x0000009400cc7308 */ /* 0x0002e20000000800 */
[----:B------:R-:W-:Y:S01]  /*9070*/  F2FP.BF16.F32.PACK_AB R140, R196, R183 ;  /* 0x000000b7c48c723e */ /* 0x000fe200000010ff */
[----:B------:R-:W-:Y:S01]  /*9080*/  FFMA.FTZ R209, R216, UR4, -R209 ;  /* 0x00000004d8d17c23 */ /* 0x000fe200080108d1 */
[----:B------:R-:W-:Y:S01]  /*9090*/  F2FP.BF16.F32.PACK_AB R141, R197, R181 ;  /* 0x000000b5c58d723e */ /* 0x000fe200000010ff */
[----:B------:R-:W-:Y:S01]  /*90a0*/  LDSM.16.MT88.4 R216, [R233+0xf800] ;  /* 0x00f80000e9d8783b */ /* 0x000fe20000004200 */
[----:B------:R-:W-:Y:S05]  /*90b0*/  F2FP.BF16.F32.PACK_AB R142, R175, R206 ;  /* 0x000000ceaf8e723e */ /* 0x000fea00000010ff */
[----:B------:R-:W-:Y:S10]  /*90c0*/  MUFU.EX2 R205, R152 ;  /* 0x0000009800cd7308 */ /* 0x000ff40000000800 */
[----:B------:R4:W-:Y:S01]  /*90d0*/  MUFU.EX2 R152, R160 ;  /* 0x000000a000987308 */ /* 0x0009e20000000800 */
[--C-:B-1----:R-:W-:Y:S01]  /*90e0*/  FFMA.FTZ R148, R190, UR4, -R210.reuse ;  /* 0x00000004be947c23 */ /* 0x102fe200080108d2 */
[----:B---3--:R-:W-:Y:S01]  /*90f0*/  F2FP.BF16.F32.PACK_AB R144, R204, R192 ;  /* 0x000000c0cc90723e */ /* 0x008fe200000010ff */
[----:B------:R-:W-:Y:S01]  /*9100*/  FFMA.FTZ R210, R137, UR4, -R210 ;  /* 0x0000000489d27c23 */ /* 0x000fe200080108d2 */
[----:B----4-:R-:W-:Y:S01]  /*9110*/  FFMA.FTZ R137, R3, R184, R224 ;  /* 0x000000b803897223 */ /* 0x010fe200000100e0 */
[----:B------:R-:W-:Y:S01]  /*9120*/  FADD.FTZ R3, R135, R132 ;  /* 0x0000008487037221 */ /* 0x000fe20000010000 */
[----:B------:R-:W-:Y:S04]  /*9130*/  LDSM.16.MT88.4 R184, [R235+0xd800] ;  /* 0x00d80000ebb8783b */ /* 0x000fe80000004200 */
[----:B------:R1:W3:Y:S01]  /*9140*/  MUFU.EX2 R193, R148 ;  /* 0x0000009400c17308 */ /* 0x0002e20000000800 */
[----:B------:R-:W-:Y:S09]  /*9150*/  FADD.FTZ R3, R250, R3 ;  /* 0x00000003fa037221 */ /* 0x000ff20000010000 */
[----:B------:R4:W4:Y:S01]  /*9160*/  MUFU.EX2 R174, R165 ;  /* 0x000000a500ae7308 */ /* 0x0009220000000800 */
[----:B------:R-:W-:Y:S09]  /*9170*/  LDSM.16.MT88.4 R160, [R235+0xd000] ;  /* 0x00d00000eba0783b */ /* 0x000ff20000004200 */
[----:B------:R-:W4:Y:S01]  /*9180*/  MUFU.EX2 R237, R153 ;  /* 0x0000009900ed7308 */ /* 0x000f220000000800 */
[----:B-1----:R-:W1:Y:S01]  /*9190*/  LDSM.16.MT88.4 R148, [R232+0xd000] ;  /* 0x00d00000e894783b */ /* 0x002e620000004200 */
[----:B---3--:R-:W-:Y:S08]  /*91a0*/  F2FP.BF16.F32.PACK_AB R145, R205, R193 ;  /* 0x000000c1cd91723e */ /* 0x008ff000000010ff */
[----:B------:R3:W-:Y:S01]  /*91b0*/  MUFU.EX2 R190, R214 ;  /* 0x000000d600be7308 */ /* 0x0007e20000000800 */
[----:B----4-:R-:W-:Y:S04]  /*91c0*/  MOV R165, R152 ;  /* 0x0000009800a57202 */ /* 0x010fe80000000f00 */
[----:B------:R-:W-:Y:S05]  /*91d0*/  F2FP.BF16.F32.PACK_AB R146, R174, R165 ;  /* 0x000000a5ae92723e */ /* 0x000fea00000010ff */
[----:B------:R-:W4:Y:S01]  /*91e0*/  MUFU.EX2 R225, R209 ;  /* 0x000000d100e17308 */ /* 0x000f220000000800 */
[----:B------:R-:W-:Y:S01]  /*91f0*/  F2FP.BF16.F32.PACK_AB R147, R237, R164 ;  /* 0x000000a4ed93723e */ /* 0x000fe200000010ff */
[----:B------:R-:W4:Y:S01]  /*9200*/  LDSM.16.MT88.4 R152, [R234+0xd000] ;  /* 0x00d00000ea98783b */ /* 0x000f220000004200 */
[----:B------:R-:W-:Y:S07]  /*9210*/  MOV R164, R200 ;  /* 0x000000c800a47202 */ /* 0x000fee0000000f00 */
[----:B------:R4:W-:Y:S01]  /*9220*/  MUFU.EX2 R139, R210 ;  /* 0x000000d2008b7308 */ /* 0x0009e20000000800 */
[----:B------:R-:W-:Y:S09]  /*9230*/  LDSM.16.MT88.4 R200, [R234+0xd800] ;  /* 0x00d80000eac8783b */ /* 0x000ff20000004200 */
[----:B------:R-:W-:Y:S01]  /*9240*/  MUFU.EX2 R224, R172 ;  /* 0x000000ac00e07308 */ /* 0x000fe20000000800 */
[----:B---3--:R-:W-:Y:S09]  /*9250*/  LDSM.16.MT88.4 R212, [R232+0xf800] ;  /* 0x00f80000e8d4783b */ /* 0x008ff20000004200 */
[----:B------:R-:W3:Y:S01]  /*9260*/  MUFU.EX2 R228, R167 ;  /* 0x000000a700e47308 */ /* 0x000ee20000000800 */
[-C--:B-1----:R-:W-:Y:S03]  /*9270*/  HMMA.16816.F32.BF16 R4, R140, R148.reuse, R4 ;  /* 0x000000948c04723c */ /* 0x082fe60000041804 */
[----:B----4-:R-:W-:Y:S03]  /*9280*/  F2FP.BF16.F32.PACK_AB R210, R225, R226 ;  /* 0x000000e2e1d2723e */ /* 0x010fe600000010ff */
[C---:B------:R-:W-:Y:S06]  /*9290*/  HMMA.16816.F32.BF16 R8, R144.reuse, R148, R8 ;  /* 0x000000949008723c */ /* 0x040fec0000041808 */
[-C--:B------:R-:W-:Y:S05]  /*92a0*/  HMMA.16816.F32.BF16 R12, R144, R150.reuse, R12 ;  /* 0x00000096900c723c */ /* 0x080fea000004180c */
[----:B---3--:R-:W-:Y:S01]  /*92b0*/  F2FP.BF16.F32.PACK_AB R209, R227, R228 ;  /* 0x000000e4e3d1723e */ /* 0x008fe200000010ff */
[C---:B------:R-:W-:Y:S01]  /*92c0*/  HMMA.16816.F32.BF16 R16, R140.reuse, R150, R16 ;  /* 0x000000968c10723c */ /* 0x040fe20000041810 */
[----:B------:R-:W1:Y:S05]  /*92d0*/  LDSM.16.MT88.4 R148, [R232+0xf000] ;  /* 0x00f00000e894783b */ /* 0x000e6a0000004200 */
[-C--:B------:R-:W-:Y:S06]  /*92e0*/  HMMA.16816.F32.BF16 R20, R140, R156.reuse, R20 ;  /* 0x0000009c8c14723c */ /* 0x080fec0000041814 */
[C---:B------:R-:W-:Y:S06]  /*92f0*/  HMMA.16816.F32.BF16 R24, R144.reuse, R156, R24 ;  /* 0x0000009c9018723c */ /* 0x040fec0000041818 */
[-C--:B------:R-:W-:Y:S06]  /*9300*/  HMMA.16816.F32.BF16 R28, R144, R158.reuse, R28 ;  /* 0x0000009e901c723c */ /* 0x080fec000004181c */
[C---:B------:R-:W-:Y:S01]  /*9310*/  HMMA.16816.F32.BF16 R32, R140.reuse, R158, R32 ;  /* 0x0000009e8c20723c */ /* 0x040fe20000041820 */
[----:B------:R-:W3:Y:S05]  /*9320*/  LDSM.16.MT88.4 R156, [R233+0xf000] ;  /* 0x00f00000e99c783b */ /* 0x000eea0000004200 */
[-C--:B------:R-:W-:Y:S06]  /*9330*/  HMMA.16816.F32.BF16 R36, R140, R160.reuse, R36 ;  /* 0x000000a08c24723c */ /* 0x080fec0000041824 */
[C---:B------:R-:W-:Y:S06]  /*9340*/  HMMA.16816.F32.BF16 R40, R144.reuse, R160, R40 ;  /* 0x000000a09028723c */ /* 0x040fec0000041828 */
[-C--:B------:R-:W-:Y:S06]  /*9350*/  HMMA.16816.F32.BF16 R44, R144, R162.reuse, R44 ;  /* 0x000000a2902c723c */ /* 0x080fec000004182c */
[C---:B------:R-:W-:Y:S01]  /*9360*/  HMMA.16816.F32.BF16 R48, R140.reuse, R162, R48 ;  /* 0x000000a28c30723c */ /* 0x040fe20000041830 */
[----:B------:R-:W4:Y:S05]  /*9370*/  LDSM.16.MT88.4 R160, [R235+0xf000] ;  /* 0x00f00000eba0783b */ /* 0x000f2a0000004200 */
[-C--:B------:R-:W-:Y:S06]  /*9380*/  HMMA.16816.F32.BF16 R52, R140, R152.reuse, R52 ;  /* 0x000000988c34723c */ /* 0x080fec0000041834 */
[C---:B------:R-:W-:Y:S06]  /*9390*/  HMMA.16816.F32.BF16 R56, R144.reuse, R152, R56 ;  /* 0x000000989038723c */ /* 0x040fec0000041838 */
[-C--:B------:R-:W-:Y:S06]  /*93a0*/  HMMA.16816.F32.BF16 R60, R144, R154.reuse, R60 ;  /* 0x0000009a903c723c */ /* 0x080fec000004183c */
[C---:B------:R-:W-:Y:S01]  /*93b0*/  HMMA.16816.F32.BF16 R64, R140.reuse, R154, R64 ;  /* 0x0000009a8c40723c */ /* 0x040fe20000041840 */
[----:B------:R-:W4:Y:S05]  /*93c0*/  LDSM.16.MT88.4 R152, [R234+0xf000] ;  /* 0x00f00000ea98783b */ /* 0x000f2a0000004200 */
[-C--:B-1----:R-:W-:Y:S06]  /*93d0*/  HMMA.16816.F32.BF16 R68, R140, R148.reuse, R68 ;  /* 0x000000948c44723c */ /* 0x082fec0000041844 */
[C---:B------:R-:W-:Y:S06]  /*93e0*/  HMMA.16816.F32.BF16 R72, R144.reuse, R148, R72 ;  /* 0x000000949048723c */ /* 0x040fec0000041848 */
[-C--:B------:R-:W-:Y:S06]  /*93f0*/  HMMA.16816.F32.BF16 R76, R144, R150.reuse, R76 ;  /* 0x00000096904c723c */ /* 0x080fec000004184c */
[C---:B------:R-:W-:Y:S06]  /*9400*/  HMMA.16816.F32.BF16 R80, R140.reuse, R150, R80 ;  /* 0x000000968c50723c */ /* 0x040fec0000041850 */
[-C--:B---3--:R-:W-:Y:S06]  /*9410*/  HMMA.16816.F32.BF16 R84, R140, R156.reuse, R84 ;  /* 0x0000009c8c54723c */ /* 0x088fec0000041854 */
[C---:B------:R-:W-:Y:S06]  /*9420*/  HMMA.16816.F32.BF16 R88, R144.reuse, R156, R88 ;  /* 0x0000009c9058723c */ /* 0x040fec0000041858 */
[-C--:B------:R-:W-:Y:S06]  /*9430*/  HMMA.16816.F32.BF16 R92, R144, R158.reuse, R92 ;  /* 0x0000009e905c723c */ /* 0x080fec000004185c */
[C---:B------:R-:W-:Y:S06]  /*9440*/  HMMA.16816.F32.BF16 R96, R140.reuse, R158, R96 ;  /* 0x0000009e8c60723c */ /* 0x040fec0000041860 */
[-C--:B----4-:R-:W-:Y:S06]  /*9450*/  HMMA.16816.F32.BF16 R100, R140, R160.reuse, R100 ;  /* 0x000000a08c64723c */ /* 0x090fec0000041864 */
[C---:B------:R-:W-:Y:S06]  /*9460*/  HMMA.16816.F32.BF16 R104, R144.reuse, R160, R104 ;  /* 0x000000a09068723c */ /* 0x040fec0000041868 */
[-C--:B------:R-:W-:Y:S06]  /*9470*/  HMMA.16816.F32.BF16 R108, R144, R162.reuse, R108 ;  /* 0x000000a2906c723c */ /* 0x080fec000004186c */
[C---:B------:R-:W-:Y:S01]  /*9480*/  HMMA.16816.F32.BF16 R112, R140.reuse, R162, R112 ;  /* 0x000000a28c70723c */ /* 0x040fe20000041870 */
[----:B------:R-:W1:Y:S05]  /*9490*/  LDSM.16.MT88.4 R160, [R232+0xd800] ;  /* 0x00d80000e8a0783b */ /* 0x000e6a0000004200 */
[-C--:B------:R-:W-:Y:S06]  /*94a0*/  HMMA.16816.F32.BF16 R116, R140, R152.reuse, R116 ;  /* 0x000000988c74723c */ /* 0x080fec0000041874 */
[C---:B------:R-:W-:Y:S06]  /*94b0*/  HMMA.16816.F32.BF16 R120, R144.reuse, R152, R120 ;  /* 0x000000989078723c */ /* 0x040fec0000041878 */
[-C--:B------:R-:W-:Y:S06]  /*94c0*/  HMMA.16816.F32.BF16 R124, R144, R154.reuse, R124 ;  /* 0x0000009a907c723c */ /* 0x080fec000004187c */
[----:B------:R-:W-:Y:S07]  /*94d0*/  HMMA.16816.F32.BF16 R128, R140, R154, R128 ;  /* 0x0000009a8c80723c */ /* 0x000fee0000041880 */
[----:B------:R-:W-:Y:S04]  /*94e0*/  F2FP.BF16.F32.PACK_AB R141, R231, R252 ;  /* 0x000000fce78d723e */ /* 0x000fe800000010ff */
[----:B------:R-:W-:Y:S02]  /*94f0*/  F2FP.BF16.F32.PACK_AB R142, R194, R190 ;  /* 0x000000bec28e723e */ /* 0x000fe400000010ff */
[----:B------:R-:W-:Y:S01]  /*9500*/  F2FP.BF16.F32.PACK_AB R143, R195, R191 ;  /* 0x000000bfc38f723e */ /* 0x000fe200000010ff */
[----:B--2---:R-:W-:Y:S01]  /*9510*/  FFMA.FTZ R138, R2, R173, R211 ;  /* 0x000000ad028a7223 */ /* 0x004fe200000100d3 */
[----:B------:R-:W-:Y:S01]  /*9520*/  F2FP.BF16.F32.PACK_AB R211, R139, R224 ;  /* 0x000000e08bd3723e */ /* 0x000fe200000010ff */
[----:B------:R-:W2:Y:S01]  /*9530*/  LDL.LU R2, [R1+0x1c] ;  /* 0x00001c0001027983 */ /* 0x000ea20000300800 */
[----:B------:R-:W3:Y:S01]  /*9540*/  MUFU.EX2 R173, R229 ;  /* 0x000000e500ad7308 */ /* 0x000ee20000000800 */
[----:B------:R-:W-:Y:S02]  /*9550*/  FADD.FTZ R132, R251, R138 ;  /* 0x0000008afb847221 */ /* 0x000fe40000010000 */
[----:B------:R-:W4:Y:S02]  /*9560*/  LDL.LU R135, [R1+0x84] ;  /* 0x0000840001877983 */ /* 0x000f240000300800 */
[----:B------:R-:W-:Y:S05]  /*9570*/  FADD.FTZ R138, R248, R132 ;  /* 0x00000084f88a7221 */ /* 0x000fea0000010000 */
[----:B------:R1:W1:Y:S01]  /*9580*/  MUFU.EX2 R229, R168 ;  /* 0x000000a800e57308 */ /* 0x0002620000000800 */
[----:B---3--:R-:W-:Y:S07]  /*9590*/  F2FP.BF16.F32.PACK_AB R140, R189, R173 ;  /* 0x000000adbd8c723e */ /* 0x008fee00000010ff */
[-C--:B-1----:R-:W-:Y:S01]  /*95a0*/  HMMA.16816.F32.BF16 R148, R140, R160.reuse, R4 ;  /* 0x000000a08c94723c */ /* 0x082fe20000041804 */
[----:B------:R-:W1:Y:S02]  /*95b0*/  LDSM.16.MT88.4 R168, [R233+0xd800] ;  /* 0x00d80000e9a8783b */ /* 0x000e640000004200 */
[----:B------:R-:W-:Y:S06]  /*95c0*/  F2FP.BF16.F32.PACK_AB R208, R229, R230 ;  /* 0x000000e6e5d0723e */ /* 0x000fec00000010ff */
[----:B------:R-:W-:Y:S01]  /*95d0*/  LDSM.16.MT88.4 R4, [R234+0xf800] ;  /* 0x00f80000ea04783b */ /* 0x000fe20000004200 */
[C---:B------:R-:W-:Y:S06]  /*95e0*/  HMMA.16816.F32.BF16 R144, R208.reuse, R160, R8 ;  /* 0x000000a0d090723c */ /* 0x040fec0000041808 */
        /* <DEDUP_REMOVED lines=9> */
[----:B------:R-:W-:Y:S02]  /*9680*/  MOV R13, R191 ;  /* 0x000000bf000d7202 */ /* 0x000fe40000000f00 */
[----:B------:R-:W-:Y:S01]  /*9690*/  MOV R19, R189 ;  /* 0x000000bd00137202 */ /* 0x000fe20000000f00 */
[-C--:B-1----:R-:W-:Y:S03]  /*96a0*/  HMMA.16816.F32.BF16 R160, R140, R168.reuse, R20 ;  /* 0x000000a88ca0723c */ /* 0x082fe60000041814 */
[----:B------:R-:W-:Y:S02]  /*96b0*/  MOV R15, R195 ;  /* 0x000000c3000f7202 */ /* 0x000fe40000000f00 */
[----:B------:R-:W-:Y:S01]  /*96c0*/  MOV R14, R194 ;  /* 0x000000c2000e7202 */ /* 0x000fe20000000f00 */
[C---:B------:R-:W-:Y:S05]  /*96d0*/  HMMA.16816.F32.BF16 R164, R208.reuse, R168, R24 ;  /* 0x000000a8d0a4723c */ /* 0x040fea0000041818 */
[----:B------:R-:W-:Y:S02]  /*96e0*/  MOV R20, R199 ;  /* 0x000000c700147202 */ /* 0x000fe40000000f00 */
[----:B------:R-:W-:Y:S04]  /*96f0*/  MOV R24, R192 ;  /* 0x000000c000187202 */ /* 0x000fe80000000f00 */
[----:B------:R-:W-:Y:S02]  /*9700*/  MOV R25, R193 ;  /* 0x000000c100197202 */ /* 0x000fe40000000f00 */
[----:B------:R-:W-:Y:S02]  /*9710*/  MOV R26, R196 ;  /* 0x000000c4001a7202 */ /* 0x000fe40000000f00 */
[----:B------:R-:W-:Y:S02]  /*9720*/  MOV R27, R197 ;  /* 0x000000c5001b7202 */ /* 0x000fe40000000f00 */
[----:B------:R-:W-:Y:S02]  /*9730*/  MOV R21, R204 ;  /* 0x000000cc00157202 */ /* 0x000fe40000000f00 */
[----:B------:R-:W-:Y:S02]  /*9740*/  MOV R22, R205 ;  /* 0x000000cd00167202 */ /* 0x000fe40000000f00 */
[----:B------:R-:W-:Y:S02]  /*9750*/  MOV R23, R206 ;  /* 0x000000ce00177202 */ /* 0x000fe40000000f00 */
[----:B------:R-:W-:Y:S04]  /*9760*/  MOV R11, R198 ;  /* 0x000000c6000b7202 */ /* 0x000fe80000000f00 */
[----:B------:R-:W-:Y:S01]  /*9770*/  IADD3 R11, R11, -0x1, RZ ;  /* 0xffffffff0b0b7810 */ /* 0x000fe20007ffe0ff */
[----:B--2---:R-:W-:Y:S01]  /*9780*/  FFMA.FTZ R0, R0, R2, R220 ;  /* 0x0000000200007223 */ /* 0x004fe200000100dc */
[----:B------:R-:W-:Y:S01]  /*9790*/  FADD.FTZ R2, R136, R137 ;  /* 0x0000008988027221 */ /* 0x000fe20000010000 */
[----:B------:R-:W-:Y:S01]  /*97a0*/  FADD.FTZ R137, R247, R3 ;  /* 0x00000003f7897221 */ /* 0x000fe20000010000 */
[----:B------:R-:W2:Y:S01]  /*97b0*/  LDL.LU R136, [R1+0x80] ;  /* 0x0000800001887983 */ /* 0x000ea20000300800 */
[----:B------:R-:W-:Y:S01]  /*97c0*/  FADD.FTZ R0, R223, R0 ;  /* 0x00000000df007221 */ /* 0x000fe20000010000 */
[----:B------:R-:W-:Y:S02]  /*97d0*/  FADD.FTZ R2, R249, R2 ;  /* 0x00000002f9027221 */ /* 0x000fe40000010000 */
[----:B------:R3:W5:Y:S01]  /*97e0*/  LDL.LU R251, [R1+0x7c] ;  /* 0x00007c0001fb7983 */ /* 0x0007620000300800 */
[----:B------:R-:W-:Y:S01]  /*97f0*/  FADD.FTZ R132, R222, R0 ;  /* 0x00000000de847221 */ /* 0x000fe20000010000 */
[----:B------:R-:W-:Y:S01]  /*9800*/  FADD.FTZ R3, R246, R2 ;  /* 0x00000002f6037221 */ /* 0x000fe20000010000 */
[----:B------:R-:W-:Y:S01]  /*9810*/  MOV R2, R175 ;  /* 0x000000af00027202 */ /* 0x000fe20000000f00 */
[----:B------:R3:W5:Y:S01]  /*9820*/  LDL.LU R250, [R1+0x78] ;  /* 0x0000780001fa7983 */ /* 0x0007620000300800 */
[----:B------:R-:W-:Y:S01]  /*9830*/  MOV R175, R221 ;  /* 0x000000dd00af7202 */ /* 0x000fe20000000f00 */
[----:B------:R-:W-:Y:S02]  /*9840*/  FADD.FTZ R3, R243, R3 ;  /* 0x00000003f3037221 */ /* 0x000fe40000010000 */
[----:B------:R-:W1:Y:S01]  /*9850*/  LDSM.16.MT88.4 R220, [R235+0xf800] ;  /* 0x00f80000ebdc783b */ /* 0x000e620000004200 */
[----:B------:R-:W-:Y:S02]  /*9860*/  MOV R0, R175 ;  /* 0x000000af00007202 */ /* 0x000fe40000000f00 */
[-C--:B------:R-:W-:Y:S03]  /*9870*/  HMMA.16816.F32.BF16 R172, R208, R170.reuse, R28 ;  /* 0x000000aad0ac723c */ /* 0x080fe6000004181c */
[----:B------:R-:W-:Y:S02]  /*9880*/  FADD.FTZ R0, R0, R138 ;  /* 0x0000008a00007221 */ /* 0x000fe40000010000 */
[----:B------:R3:W5:Y:S01]  /*9890*/  LDL.LU R249, [R1+0x74] ;  /* 0x0000740001f97983 */ /* 0x0007620000300800 */
[C---:B------:R-:W-:Y:S03]  /*98a0*/  HMMA.16816.F32.BF16 R168, R140.reuse, R170, R32 ;  /* 0x000000aa8ca8723c */ /* 0x040fe60000041820 */
[----:B------:R3:W5:Y:S02]  /*98b0*/  LDL.LU R248, [R1+0x70] ;  /* 0x0000700001f87983 */ /* 0x0007640000300800 */
[----:B------:R-:W-:Y:S02]  /*98c0*/  MOV R28, R188 ;  /* 0x000000bc001c7202 */ /* 0x000fe40000000f00 */
[----:B------:R-:W-:Y:S01]  /*98d0*/  MOV R32, R179 ;  /* 0x000000b300207202 */ /* 0x000fe20000000f00 */
[----:B------:R3:W5:Y:S03]  /*98e0*/  LDL.LU R247, [R1+0x6c] ;  /* 0x00006c0001f77983 */ /* 0x0007660000300800 */
[----:B------:R-:W-:Y:S01]  /*98f0*/  MOV R33, R178 ;  /* 0x000000b200217202 */ /* 0x000fe20000000f00 */
[----:B------:R3:W5:Y:S01]  /*9900*/  LDL.LU R246, [R1+0x68] ;  /* 0x0000680001f67983 */ /* 0x0007620000300800 */
[----:B------:R-:W-:Y:S02]  /*9910*/  MOV R34, R177 ;  /* 0x000000b100227202 */ /* 0x000fe40000000f00 */
[----:B------:R-:W-:Y:S02]  /*9920*/  MOV R35, R176 ;  /* 0x000000b000237202 */ /* 0x000fe40000000f00 */
[----:B------:R-:W-:Y:S01]  /*9930*/  MOV R29, R183 ;  /* 0x000000b7001d7202 */ /* 0x000fe20000000f00 */
[-C--:B------:R-:W-:Y:S03]  /*9940*/  HMMA.16816.F32.BF16 R176, R140, R184.reuse, R36 ;  /* 0x000000b88cb0723c */ /* 0x080fe60000041824 */
[----:B------:R-:W-:Y:S02]  /*9950*/  MOV R30, R182 ;  /* 0x000000b6001e7202 */ /* 0x000fe40000000f00 */
[----:B------:R-:W-:Y:S02]  /*9960*/  MOV R31, R181 ;  /* 0x000000b5001f7202 */ /* 0x000fe40000000f00 */
[----:B------:R-:W-:Y:S02]  /*9970*/  MOV R39, R180 ;  /* 0x000000b400277202 */ /* 0x000fe40000000f00 */
[C---:B------:R-:W-:Y:S04]  /*9980*/  HMMA.16816.F32.BF16 R180, R208.reuse, R184, R40 ;  /* 0x000000b8d0b4723c */ /* 0x040fe80000041828 */
[----:B------:R-:W-:Y:S02]  /*9990*/  MOV R38, R39 ;  /* 0x0000002700267202 */ /* 0x000fe40000000f00 */
[----:B------:R-:W-:Y:S01]  /*99a0*/  MOV R39, R32 ;  /* 0x0000002000277202 */ /* 0x000fe20000000f00 */
[-C--:B------:R-:W-:Y:S04]  /*99b0*/  HMMA.16816.F32.BF16 R188, R208, R186.reuse, R44 ;  /* 0x000000bad0bc723c */ /* 0x080fe8000004182c */
[----:B------:R-:W-:Y:S02]  /*99c0*/  MOV R32, R33 ;  /* 0x0000002100207202 */ /* 0x000fe40000000f00 */
[----:B------:R-:W-:Y:S01]  /*99d0*/  MOV R33, R34 ;  /* 0x0000002200217202 */ /* 0x000fe20000000f00 */
        /* <DEDUP_REMOVED lines=16> */
[----:B------:R-:W-:Y:S01]  /*9ae0*/  MOV R33, R34 ;  /* 0x0000002200217202 */ /* 0x000fe20000000f00 */
[----:B------:R-:W-:Y:S01]  /*9af0*/  IMAD.MOV.U32 R34, RZ, RZ, R35 ;  /* 0x000000ffff227224 */ /* 0x000fe200078e0023 */
        /* <DEDUP_REMOVED lines=12> */
[----:B------:R-:W-:Y:S01]  /*9bc0*/  FADD.FTZ R0, R36, R0 ;  /* 0x0000000024007221 */ /* 0x000fe20000010000 */
        /* <DEDUP_REMOVED lines=10> */
[-C--:B-1----:R-:W-:Y:S04]  /*9c70*/  HMMA.16816.F32.BF16 R100, R140, R220.reuse, R100 ;  /* 0x000000dc8c64723c */ /* 0x082fe80000041864 */
        /* <DEDUP_REMOVED lines=20> */
[----:B------:R-:W-:Y:S04]  /*9dc0*/  HMMA.16816.F32.BF16 R128, R140, R6, R128 ;  /* 0x000000068c80723c */ /* 0x000fe80000041880 */
[----:B------:R-:W-:Y:S02]  /*9dd0*/  MOV R28, R29 ;  /* 0x0000001d001c7202 */ /* 0x000fe40000000f00 */
[----:B------:R-:W-:Y:S01]  /*9de0*/  MOV R9, R2 ;  /* 0x0000000200097202 */ /* 0x000fe20000000f00 */
[----:B------:R-:W-:Y:S01]  /*9df0*/  FADD.FTZ R2, R245, R132 ;  /* 0x00000084f5027221 */ /* 0x000fe20000010000 */
[----:B------:R-:W-:Y:S01]  /*9e00*/  MOV R21, R22 ;  /* 0x0000001600157202 */ /* 0x000fe20000000f00 */
[----:B------:R3:W5:Y:S02]  /*9e10*/  LDL.LU R245, [R1+0x64] ;  /* 0x0000640001f57983 */ /* 0x0007640000300800 */
[----:B------:R-:W-:Y:S01]  /*9e20*/  MOV R29, R30 ;  /* 0x0000001e001d7202 */ /* 0x000fe20000000f00 */
[----:B------:R-:W-:Y:S01]  /*9e30*/  FADD.FTZ R2, R241, R2 ;  /* 0x00000002f1027221 */ /* 0x000fe20000010000 */
        /* <DEDUP_REMOVED lines=75> */
[----:B------:R3:W5:Y:S01]  /*a2f0*/  LDL.LU R237, [R1+0x44] ;  /* 0x0000440001ed7983 */ /* 0x0007620000300800 */
[----:B------:R-:W-:Y:S01]  /*a300*/  FADD.FTZ R2, R28, R8 ;  /* 0x000000081c027221 */ /* 0x000fe20000010000 */
[----:B------:R-:W-:Y:S01]  /*a310*/  FADD.FTZ R10, R34, R0 ;  /* 0x00000000220a7221 */ /* 0x000fe20000010000 */
[----:B------:R-:W-:Y:S01]  /*a320*/  FADD.FTZ R3, R29, R3 ;  /* 0x000000031d037221 */ /* 0x000fe20000010000 */
[----:B------:R3:W5:Y:S01]  /*a330*/  LDL.LU R236, [R1+0x40] ;  /* 0x0000400001ec7983 */ /* 0x0007620000300800 */
[----:B------:R-:W-:Y:S01]  /*a340*/  FADD.FTZ R9, R43, R9 ;  /* 0x000000092b097221 */ /* 0x000fe20000010000 */
[----:B------:R-:W-:Y:S02]  /*a350*/  MOV R140, R133 ;  /* 0x00000085008c7202 */ /* 0x000fe40000000f00 */
[----:B----4-:R-:W-:Y:S01]  /*a360*/  MOV R132, R135 ;  /* 0x0000008700847202 */ /* 0x010fe20000000f00 */
[----:B------:R-:W-:Y:S04]  /*a370*/  FADD.FTZ R9, R39, R9 ;  /* 0x0000000927097221 */ /* 0x000fe80000010000 */
        /* <DEDUP_REMOVED lines=30> */
[----:B------:R-:W-:Y:S04]  /*a560*/  STL [R1+0x18], R5 ;  /* 0x0000180501007387 */ /* 0x000fe80000100800 */
[----:B------:R2:W-:Y:S04]  /*a570*/  STL [R1+0x14], R3 ;  /* 0x0000140301007387 */ /* 0x0005e80000100800 */
[----:B------:R3:W-:Y:S04]  /*a580*/  STL [R1+0x10], R2 ;  /* 0x0000100201007387 */ /* 0x0007e80000100800 */
[----:B------:R3:W-:Y:S04]  /*a590*/  STL [R1+0x1c], R0 ;  /* 0x00001c0001007387 */ /* 0x0007e80000100800 */
[----:B------:R3:W-:Y:S01]  /*a5a0*/  STL [R1+0x4], R11 ;  /* 0x0000040b01007387 */ /* 0x0007e20000100800 */
[----:B--2---:R-:W-:Y:S01]  /*a5b0*/  MOV R3, R136 ;  /* 0x0000008800037202 */ /* 0x004fe20000000f00 */
[----:B------:R-:W-:Y:S06]  /*a5c0*/  @P0 BRA `(.L_x_128) ;  /* 0xffffffb000a00947 */ /* 0x000fec000383ffff */
.L_x_127:
[----:B---3--:R-:W2:Y:S04]  /*a5d0*/  LDL.LU R2, [R1+0x18] ;  /* 0x0000180001027983 */ /* 0x008ea80000300800 */
        /* <DEDUP_REMOVED lines=183> */
[----:B------:R-:W-:-:S02]  /*b150*/  SHF.L.U32 R0, R3, 0x6, RZ ;  /* 0x0000000603007819 */ /* 0x000fc400000006ff */
[----:B------:R-:W-:Y:S02]  /*b160*/  F2FP.BF16.F32.PACK_AB R49, R49, R33 ;  /* 0x000000213131723e */ /* 0x000fe400000010ff */
[----:B------:R-:W-:Y:S02]  /*b170*/  SHF.R.S32.HI R33, RZ, 0x5, R60 ;  /* 0x00000005ff217819 */ /* 0x000fe4000001143c */
[----:B------:R-:W-:Y:S02]  /*b180*/  LOP3.LUT R0, R0, 0x1c0, RZ, 0xc0, !PT ;  /* 0x000001c000007812 */ /* 0x000fe400078ec0ff */
[----:B------:R-:W-:Y:S02]  /*b190*/  LOP3.LUT R60, R3, 0x1, RZ, 0xc0, !PT ;  /* 0x00000001033c7812 */ /* 0x000fe400078ec0ff */
[----:B------:R-:W-:Y:S02]  /*b1a0*/  LEA R2, R33, R141, 0x9 ;  /* 0x0000008d21027211 */ /* 0x000fe400078e48ff */
[----:B------:R-:W-:-:S02]  /*b1b0*/  LEA.HI R0, R0, R0, RZ, 0x1d ;  /* 0x0000000000007211 */ /* 0x000fc400078fe8ff */
[----:B------:R-:W-:Y:S02]  /*b1c0*/  ISETP.NE.U32.AND P1, PT, R60, 0x1, PT ;  /* 0x000000013c00780c */ /* 0x000fe40003f25070 */
        /* <DEDUP_REMOVED lines=25> */
[----:B------:R-:W-:Y:S01]  /*b360*/  STS [R2+0x2000], R10 ;  /* 0x0020000a02007388 */ /* 0x000fe20000000800 */
[----:B------:R-:W-:-:S02]  /*b370*/  F2FP.BF16.F32.PACK_AB R14, R14, R170 ;  /* 0x000000aa0e0e723e */ /* 0x000fc400000010ff */
[----:B------:R-:W-:Y:S01]  /*b380*/  SEL R6, R6, 0xffffffc0, !P2 ;  /* 0xffffffc006067807 */ /* 0x000fe20005000000 */
[----:B------:R1:W-:Y:S01]  /*b390*/  STS [R2+0x2400], R13 ;  /* 0x0024000d02007388 */ /* 0x0003e20000000800 */
[----:B------:R-:W-:Y:S02]  /*b3a0*/  F2FP.BF16.F32.PACK_AB R16, R16, R164 ;  /* 0x000000a41010723e */ /* 0x000fe400000010ff */
[----:B--2---:R-:W-:Y:S02]  /*b3b0*/  SEL R4, R3, 0xffffffe0, !P1 ;  /* 0xffffffe003047807 */ /* 0x004fe40004800000 */
[----:B------:R-:W-:Y:S02]  /*b3c0*/  ISETP.NE.AND P1, PT, RZ, UR4, PT ;  /* 0x00000004ff007c0c */ /* 0x000fe4000bf25270 */
[----:B------:R-:W-:Y:S02]  /*b3d0*/  IADD3 R3, R0, R4, RZ ;  /* 0x0000000400037210 */ /* 0x000fe40007ffe0ff */
[----:B---3--:R-:W-:-:S02]  /*b3e0*/  IADD3 R7, R4, R2, RZ ;  /* 0x0000000204077210 */ /* 0x008fc40007ffe0ff */
[----:B------:R-:W-:Y:S01]  /*b3f0*/  F2FP.BF16.F32.PACK_AB R18, R167, R18 ;  /* 0x00000012a712723e */ /* 0x000fe200000010ff */
[----:B------:R2:W-:Y:S01]  /*b400*/  STS [R3+0x400], R11 ;  /* 0x0004000b03007388 */ /* 0x0005e20000000800 */
[----:B------:R-:W-:Y:S01]  /*b410*/  F2FP.BF16.F32.PACK_AB R17, R17, R172 ;  /* 0x000000ac1111723e */ /* 0x000fe200000010ff */
[----:B----4-:R-:W3:Y:S01]  /*b420*/  @P4 MUFU.LG2 R9, R137 ;  /* 0x0000008900094308 */ /* 0x010ee20000000c00 */
[----:B------:R-:W-:Y:S01]  /*b430*/  F2FP.BF16.F32.PACK_AB R24, R175, R24 ;  /* 0x00000018af18723e */ /* 0x000fe200000010ff */
[----:B------:R4:W-:Y:S01]  /*b440*/  STS [R3], R12 ;  /* 0x0000000c03007388 */ /* 0x0009e20000000800 */
[----:B------:R-:W-:Y:S02]  /*b450*/  F2FP.BF16.F32.PACK_AB R23, R23, R176 ;  /* 0x000000b01717723e */ /* 0x000fe400000010ff */
[----:B------:R-:W-:Y:S01]  /*b460*/  F2FP.BF16.F32.PACK_AB R22, R22, R178 ;  /* 0x000000b21616723e */ /* 0x000fe200000010ff */
[----:B------:R-:W-:Y:S01]  /*b470*/  STS [R7], R15 ;  /* 0x0000000f07007388 */ /* 0x000fe20000000800 */
[----:B------:R-:W-:-:S02]  /*b480*/  IADD3 R5, R0, R6, RZ ;  /* 0x0000000600057210 */ /* 0x000fc40007ffe0ff */
[----:B------:R-:W-:Y:S01]  /*b490*/  F2FP.BF16.F32.PACK_AB R20, R20, R184 ;  /* 0x000000b81414723e */ /* 0x000fe200000010ff */
[----:B------:R3:W-:Y:S01]  /*b4a0*/  STS [R7+0x400], R14 ;  /* 0x0004000e07007388 */ /* 0x0007e20000000800 */
[----:B------:R-:W-:Y:S01]  /*b4b0*/  F2FP.BF16.F32.PACK_AB R19, R19, R186 ;  /* 0x000000ba1313723e */ /* 0x000fe200000010ff */
[----:B-1----:R-:W1:Y:S01]  /*b4c0*/  @P5 LDC R13, c[0x0][0x2e8] ;  /* 0x0000ba00ff0d5b82 */ /* 0x002e620000000800 */
[----:B------:R-:W-:Y:S01]  /*b4d0*/  IADD3 R8, R6, R2, RZ ;  /* 0x0000000206087210 */ /* 0x000fe20007ffe0ff */
[----:B------:R3:W-:Y:S01]  /*b4e0*/  STS [R3+0x2000], R16 ;  /* 0x0020001003007388 */ /* 0x0007e20000000800 */
[----:B------:R-:W-:Y:S02]  /*b4f0*/  F2FP.BF16.F32.PACK_AB R21, R21, R180 ;  /* 0x000000b41515723e */ /* 0x000fe400000010ff */
[----:B------:R-:W-:Y:S01]  /*b500*/  F2FP.BF16.F32.PACK_AB R25, R183, R25 ;  /* 0x00000019b719723e */ /* 0x000fe200000010ff */
[----:B------:R-:W-:Y:S01]  /*b510*/  STS [R3+0x2400], R18 ;  /* 0x0024001203007388 */ /* 0x000fe20000000800 */
[----:B------:R-:W-:-:S02]  /*b520*/  F2FP.BF16.F32.PACK_AB R32, R32, R188 ;  /* 0x000000bc2020723e */ /* 0x000fc400000010ff */
[----:B------:R-:W-:Y:S01]  /*b530*/  F2FP.BF16.F32.PACK_AB R31, R191, R31 ;  /* 0x0000001fbf1f723e */ /* 0x000fe200000010ff */
[----:B------:R3:W-:Y:S01]  /*b540*/  STS [R7+0x2000], R17 ;  /* 0x0020001107007388 */ /* 0x0007e20000000800 */
[----:B--2---:R-:W2:Y:S01]  /*b550*/  @P1 LDC.64 R10, c[0x0][0x2c0] ;  /* 0x0000b000ff0a1b82 */ /* 0x004ea20000000a00 */
[----:B------:R-:W-:Y:S02]  /*b560*/  F2FP.BF16.F32.PACK_AB R30, R30, R192 ;  /* 0x000000c01e1e723e */ /* 0x000fe400000010ff */
        /* <DEDUP_REMOVED lines=10> */
[----:B---3--:R-:W-:Y:S01]  /*b610*/  @P3 MUFU.LG2 R14, R138 ;  /* 0x0000008a000e3308 */ /* 0x008fe20000000c00 */
[----:B------:R-:W-:Y:S01]  /*b620*/  F2FP.BF16.F32.PACK_AB R52, R199, R52 ;  /* 0x00000034c734723e */ /* 0x000fe200000010ff */
[----:B------:R-:W-:Y:S01]  /*b630*/  STS [R8], R20 ;  /* 0x0000001408007388 */ /* 0x000fe20000000800 */
[----:B------:R-:W-:Y:S01]  /*b640*/  F2FP.BF16.F32.PACK_AB R51, R51, R204 ;  /* 0x000000cc3333723e */ /* 0x000fe200000010ff */
[----:B------:R-:W3:Y:S01]  /*b650*/  @P3 LDC R16, c[0x0][0x2e8] ;  /* 0x0000ba00ff103b82 */ /* 0x000ee20000000800 */
[----:B------:R-:W-:Y:S01]  /*b660*/  F2FP.BF16.F32.PACK_AB R50, R207, R50 ;  /* 0x00000032cf32723e */ /* 0x000fe200000010ff */
[----:B------:R-:W-:Y:S01]  /*b670*/  STS [R8+0x400], R19 ;  /* 0x0004001308007388 */ /* 0x000fe20000000800 */
[----:B------:R-:W-:-:S02]  /*b680*/  F2FP.BF16.F32.PACK_AB R48, R48, R70 ;  /* 0x000000463030723e */ /* 0x000fc400000010ff */
[----:B------:R-:W-:Y:S01]  /*b690*/  F2FP.BF16.F32.PACK_AB R45, R45, R80 ;  /* 0x000000502d2d723e */ /* 0x000fe200000010ff */
[----:B------:R-:W-:Y:S01]  /*b6a0*/  STS [R5+0x2000], R21 ;  /* 0x0020001505007388 */ /* 0x000fe20000000800 */
[----:B------:R-:W-:Y:S01]  /*b6b0*/  F2FP.BF16.F32.PACK_AB R44, R44, R82 ;  /* 0x000000522c2c723e */ /* 0x000fe200000010ff */
[----:B------:R-:W3:Y:S01]  /*b6c0*/  @P0 LDC R17, c[0x0][0x2e8] ;  /* 0x0000ba00ff110b82 */ /* 0x000ee20000000800 */
        /* <DEDUP_REMOVED lines=9> */
[----:B------:R-:W-:Y:S01]  /*b760*/  ISETP.NE.AND P2, PT, RZ, UR5, PT ;  /* 0x00000005ff007c0c */ /* 0x000fe2000bf45270 */
[----:B------:R-:W-:Y:S01]  /*b770*/  STS [R4], R30 ;  /* 0x0000001e04007388 */ /* 0x000fe20000000800 */
        /* <DEDUP_REMOVED lines=9> */
[----:B------:R-:W-:Y:S02]  /*b810*/  ISETP.NE.OR P6, PT, RZ, UR4, !P2 ;  /* 0x00000004ff007c0c */ /* 0x000fe4000d7c5670 */
        /* <DEDUP_REMOVED lines=22> */
[----:B-1----:R-:W-:Y:S01]  /*b980*/  MOV R25, 0x7f800000 ;  /* 0x7f80000000197802 */ /* 0x002fe20000000f00 */
[----:B------:R-:W-:Y:S01]  /*b990*/  STS [R2+0x4400], R44 ;  /* 0x0044002c02007388 */ /* 0x000fe20000000800 */
[----:B------:R-:W-:Y:S02]  /*b9a0*/  F2FP.BF16.F32.PACK_AB R67, R67, R124 ;  /* 0x0000007c4343723e */ /* 0x000fe400000010ff */
[----:B------:R-:W-:Y:S01]  /*b9b0*/  F2FP.BF16.F32.PACK_AB R66, R127, R66 ;  /* 0x000000427f42723e */ /* 0x000fe200000010ff */
[----:B------:R-:W-:Y:S01]  /*b9c0*/  STS [R0+0x6000], R47 ;  /* 0x0060002f00007388 */ /* 0x000fe20000000800 */
[----:B------:R-:W-:Y:S02]  /*b9d0*/  MOV R24, 0x7f800000 ;  /* 0x7f80000000187802 */ /* 0x000fe40000000f00 */
[----:B------:R-:W-:Y:S01]  /*b9e0*/  MOV R22, 0x7f800000 ;  /* 0x7f80000000167802 */ /* 0x000fe20000000f00 */
[----:B------:R1:W-:Y:S01]  /*b9f0*/  STS [R0+0x6400], R46 ;  /* 0x0064002e00007388 */ /* 0x0003e20000000800 */
[----:B------:R-:W-:-:S03]  /*ba00*/  MOV R23, 0x7f800000 ;  /* 0x7f80000000177802 */ /* 0x000fc60000000f00 */
[----:B------:R-:W-:Y:S04]  /*ba10*/  STS [R2+0x6000], R43 ;  /* 0x0060002b02007388 */ /* 0x000fe80000000800 */
[----:B------:R2:W-:Y:S04]  /*ba20*/  STS [R2+0x6400], R42 ;  /* 0x0064002a02007388 */ /* 0x0005e80000000800 */
[----:B------:R-:W-:Y:S04]  /*ba30*/  STS [R3+0x4000], R41 ;  /* 0x0040002903007388 */ /* 0x000fe80000000800 */
[----:B------:R-:W-:Y:S04]  /*ba40*/  STS [R3+0x4400], R40 ;  /* 0x0044002803007388 */ /* 0x000fe80000000800 */
[----:B------:R-:W-:Y:S04]  /*ba50*/  STS [R7+0x4000], R37 ;  /* 0x0040002507007388 */ /* 0x000fe80000000800 */
[----:B------:R-:W-:Y:S01]  /*ba60*/  STS [R7+0x4400], R36 ;  /* 0x0044002407007388 */ /* 0x000fe20000000800 */
[----:B-1----:R-:W1:Y:S03]  /*ba70*/  @!P1 LDC R0, c[0x0][0x270] ;  /* 0x00009c00ff009b82 */ /* 0x002e660000000800 */
        /* <DEDUP_REMOVED lines=10> */
[----:B------:R-:W1:Y:S01]  /*bb20*/  S2R R29, SR_CTAID.X ;  /* 0x00000000001d7919 */ /* 0x000e620000002500 */
[----:B---3--:R-:W-:-:S02]  /*bb30*/  @P1 IMAD R7, R11, R10, RZ ;  /* 0x0000000a0b071224 */ /* 0x008fc400078e02ff */
[----:B------:R-:W2:Y:S01]  /*bb40*/  @!P1 LDC R11, c[0x0][0x2c4] ;  /* 0x0000b100ff0b9b82 */ /* 0x000ea20000000800 */
[----:B------:R-:W-:Y:S01]  /*bb50*/  STS [R5+0x6000], R57 ;  /* 0x0060003905007388 */ /* 0x000fe20000000800 */
[----:B------:R-:W3:Y:S03]  /*bb60*/  @P5 MUFU.LG2 R10, R132 ;  /* 0x00000084000a5308 */ /* 0x000ee60000000c00 */
[----:B------:R3:W-:Y:S04]  /*bb70*/  STS [R5+0x6400], R56 ;  /* 0x0064003805007388 */ /* 0x0007e80000000800 */
        /* <DEDUP_REMOVED lines=9> */
[----:B---3--:R-:W-:Y:S01]  /*bc10*/  @P1 MOV R5, 0x1 ;  /* 0x0000000100051802 */ /* 0x008fe20000000f00 */
[----:B-1----:R-:W-:Y:S02]  /*bc20*/  @!P1 IMAD R5, R7, R0, RZ ;  /* 0x0000000007059224 */ /* 0x002fe400078e02ff */
        /* <DEDUP_REMOVED lines=52> */
[----:B------:R-:W-:Y:S01]  /*bf70*/  @!P4 IMAD R3, R4, R8, RZ ;  /* 0x000000080403c224 */ /* 0x000fe200078e02ff */
[----:B------:R-:W-:Y:S01]  /*bf80*/  @!P6 IADD3 R7, P0, R2, R10, RZ ;  /* 0x0000000a0207e210 */ /* 0x000fe20007f1e0ff */
        /* <DEDUP_REMOVED lines=23> */
.L_x_132:
[----:B------:R-:W-:Y:S05]  /*c100*/  BSYNC B0 ;  /* 0x0000000000007941 */ /* 0x000fea0003800000 */
.L_x_131:
        /* <DEDUP_REMOVED lines=71> */
.L_x_133:
        /* <DEDUP_REMOVED lines=16> */
.L_x_2918:


//--------------------- .text._ZN5flash16flash_fwd_kernelI23Flash_fwd_kernel_traitsILi128ELi128ELi64ELi4ELb0ELb0EN7cutlass10bfloat16_tE19Flash_kernel_traitsILi128ELi128ELi64ELi4ES3_EELb0ELb0ELb0ELb0ELb0ELb0ELb0ELb0EEEvNS_16Flash_fwd_paramsE --------------------------
	.section	.text._ZN5flash16flash_fwd_kernelI23Flash_fwd_kernel_traitsILi128ELi128ELi64ELi4ELb0ELb0EN7cutlass10bfloat16_tE19Flash_kernel_traitsILi128ELi128ELi64ELi4ES3_EELb0ELb0ELb0ELb0ELb0ELb0ELb0ELb0EEEvNS_16Flash_fwd_paramsE,"ax",@progbits
	.align	128
        .global         _ZN5flash16flash_fwd_kernelI23Flash_fwd_kernel_traitsILi128ELi128ELi64ELi4ELb0ELb0EN7cutlass10bfloat16_tE19Flash_kernel_traitsILi128ELi128ELi64ELi4ES3_EELb0ELb0ELb0ELb0ELb0ELb0ELb0ELb0EEEvNS_16Flash_fwd_paramsE
        .type           _ZN5flash16flash_fwd_kernelI23Flash_fwd_kernel_traitsILi128ELi128ELi64ELi4ELb0ELb0EN7cutlass10bfloat16_tE19Flash_kernel_traitsILi128ELi128ELi64ELi4ES3_EELb0ELb0ELb0ELb0ELb0ELb0ELb0ELb0EEEvNS_16Flash_fwd_paramsE,@function
        .size           _ZN5flash16flash_fwd_kernelI23Flash_fwd_kernel_traitsILi128ELi128ELi64ELi4ELb0ELb0EN7cutlass10bfloat16_tE19Flash_kernel_traitsILi128ELi128ELi64ELi4ES3_EELb0ELb0ELb0ELb0ELb0ELb0ELb0ELb0EEEvNS_16Flash_fwd_paramsE,(.L_x_2919 - _ZN5flash16flash_fwd_kernelI23Flash_fwd_kernel_traitsILi128ELi128ELi64ELi4ELb0ELb0EN7cutlass10bfloat16_tE19Flash_kernel_traitsILi128ELi128ELi64ELi4ES3_EELb0ELb0ELb0ELb0ELb0ELb0ELb0ELb0EEEvNS_16Flash_fwd_paramsE)
        .other          _ZN5flash16flash_fwd_kernelI23Flash_fwd_kernel_traitsILi128ELi128ELi64ELi4ELb0ELb0EN7cutlass10bfloat16_tE19Flash_kernel_traitsILi128ELi128ELi64ELi4ES3_EELb0ELb0ELb0ELb0ELb0ELb0ELb0ELb0EEEvNS_16Flash_fwd_paramsE,@"STO_CUDA_ENTRY STV_DEFAULT"
_ZN5flash16flash_fwd_kernelI23Flash_fwd_kernel_traitsILi128ELi128ELi64ELi4ELb0ELb0EN7cutlass10bfloat16_tE19Flash_kernel_traitsILi128ELi128ELi64ELi4ES3_EELb0ELb0ELb0ELb0ELb0ELb0ELb0ELb0EEEvNS_16Flash_fwd_paramsE:
.text._ZN5flash16flash_fwd_kernelI23Flash_fwd_kernel_traitsILi128ELi128ELi64ELi4ELb0ELb0EN7cutlass10bfloat16_tE19Flash_kernel_traitsILi128ELi128ELi64ELi4ES3_EELb0ELb0ELb0ELb0ELb0ELb0ELb0ELb0EEEvNS_16Flash_fwd_paramsE:
        /* <DEDUP_REMOVED lines=55> */
.L_x_134:
[----:B------:R-:W-:-:S05]  /*0370*/  ULDC UR7, c[0x0][0x2c8] ;  /* 0x0000b20000077ab9 */ /* 0x000fca0000000800 */
.L_x_135:
        /* <DEDUP_REMOVED lines=11> */
[----:B------:R-:W-:-:S06]  /*0430*/  UISETP.GT.AND UP0, UPT, UR12, UR14, UPT ;  /* 0x0000000e0c00728c */ /* 0x000fcc000bf04270 */
[----:B------:R-:W-:Y:S01]  /*0440*/  PLOP3.LUT P0, PT, PT, PT, UP0, 0x80, 0x0 ;  /* 0x000000000000781c */ /* 0x000fe20003f0f008 */
[----:B------:R-:W-:-:S04]  /*0450*/  @!UP1 UISETP.NE.U32.AND UP0, UPT, UR4, URZ, UPT ;  /* 0x0000003f0400928c */ /* 0x000fc8000bf05070 */
[----:B------:R-:W-:Y:S01]  /*0460*/  @!UP1 UISETP.NE.AND.EX UP0, UPT, UR5, URZ, UPT, UP0 ;  /* 0x0000003f0500928c */ /* 0x000fe2000bf05300 */
[----:B--2---:R-:W-:-:S07]  /*0470*/  @P1 R2UR UR20, R0 ;  /* 0x00000000001412ca */ /* 0x004fce00000e0000 */
[----:B------:R-:W-:Y:S08]  /*0480*/  @!P0 EXIT ;  /* 0x000000000000894d */ /* 0x000ff00003800000 */
[----:B------:R-:W-:Y:S01]  /*0490*/  @!UP1 ULDC UR4, c[0x0][0x2cc] ;  /* 0x0000b30000049ab9 */ /* 0x000fe20000000800 */
[----:B------:R-:W-:Y:S01]  /*04a0*/  @UP1 UIADD3 UR20, UR20, -UR13, URZ ;  /* 0x8000000d14141290 */ /* 0x000fe2000fffe03f */
[----:B------:R-:W1:Y:S01]  /*04b0*/  S2R R138, SR_TID.X ;  /* 0x00000000008a7919 */ /* 0x000e620000002100 */
[----:B------:R-:W-:-:S04]  /*04c0*/  @!UP1 USEL UR4, UR4, URZ, UP0 ;  /* 0x0000003f04049287 */ /* 0x000fc80008000000 */
[----:B------:R-:W-:-:S04]  /*04d0*/  @!UP1 UIADD3 UR20, UR4, UR7, -UR13 ;  /* 0x0000000704149290 */ /* 0x000fc8000fffe80d */
[----:B------:R-:W-:Y:S02]  /*04e0*/  UISETP.GE.AND UP0, UPT, UR20, 0x1, UPT ;  /* 0x000000011400788c */ /* 0x000fe4000bf06270 */
[----:B------:R-:W-:-:S04]  /*04f0*/  UIADD3 UR4, UR20, 0x3f, URZ ;  /* 0x0000003f14047890 */ /* 0x000fc8000fffe03f */
[----:B------:R-:W-:Y:S01]  /*0500*/  PLOP3.LUT P0, PT, PT, PT, UP0, 0x80, 0x0 ;  /* 0x000000000000781c */ /* 0x000fe20003f0f008 */
[----:B------:R-:W-:-:S04]  /*0510*/  USHF.R.S32.HI UR17, URZ, 0x1f, UR4 ;  /* 0x0000001f3f117899 */ /* 0x000fc80008011404 */
[----:B------:R-:W-:-:S08]  /*0520*/  ULEA.HI UR17, UR17, UR4, URZ, 0x6 ;  /* 0x0000000411117291 */ /* 0x000fd0000f8f303f */
[----:B------:R-:W-:Y:S05]  /*0530*/  @!P0 BRA `(.L_x_136) ;  /* 0x000000e000b48947 */ /* 0x000fea0003800000 */
[----:B------:R-:W2:Y:S01]  /*0540*/  LDC R12, c[0x0][0x278] ;  /* 0x00009e00ff0c7b82 */ /* 0x000ea20000000800 */
[----:B------:R-:W3:Y:S01]  /*0550*/  S2R R4, SR_CTAID.Z ;  /* 0x0000000000047919 */ /* 0x000ee20000002700 */
[----:B-1----:R-:W-:Y:S01]  /*0560*/  SHF.R.S32.HI R28, RZ, 0x1f, R138 ;  /* 0x0000001fff1c7819 */ /* 0x002fe2000001148a */
[----:B------:R-:W-:Y:S01]  /*0570*/  UISETP.NE.AND UP1, UPT, UR15, -0x1, UPT ;  /* 0xffffffff0f00788c */ /* 0x000fe2000bf25270 */
[----:B------:R-:W-:Y:S01]  /*0580*/  IMAD.U32 R8, RZ, RZ, UR16 ;  /* 0x00000010ff087e24 */ /* 0x000fe2000f8e00ff */
[----:B------:R-:W-:Y:S01]  /*0590*/  UISETP.NE.AND UP0, UPT, UR6, -0x1, UPT ;  /* 0xffffffff0600788c */ /* 0x000fe2000bf05270 */
[----:B------:R-:W-:-:S05]  /*05a0*/  LEA.HI R18, R28, R138, RZ, 0x4 ;  /* 0x0000008a1c127211 */ /* 0x000fca00078f20ff */
[----:B------:R-:W-:-:S03]  /*05b0*/  PLOP3.LUT P0, PT, PT, PT, UP0, 0x80, 0x0 ;  /* 0x000000000000781c */ /* 0x000fc60003f0f008 */
[----:B------:R-:W-:Y:S01]  /*05c0*/  @UP1 ULDC.64 UR4, c[0x0][0x240] ;  /* 0x0000900000041ab9 */ /* 0x000fe20000000a00 */
[----:B------:R-:W-:Y:S02]  /*05d0*/  @!UP1 USHF.R.S32.HI UR7, URZ, 0x1f, UR11 ;  /* 0x0000001f3f079899 */ /* 0x000fe4000801140b */
[----:B------:R-:W-:Y:S02]  /*05e0*/  @UP1 UIMAD.WIDE.U32 UR24, UR15, UR4, URZ ;  /* 0x000000040f1812a5 */ /* 0x000fe4000f8e003f */
[----:B------:R-:W-:Y:S02]  /*05f0*/  @UP0 UIADD3 UR23, UR13, UR6, URZ ;  /* 0x000000060d170290 */ /* 0x000fe4000fffe03f */
[----:B------:R-:W-:Y:S01]  /*0600*/  @UP1 UIMAD UR10, UR15, UR5, UR25 ;  /* 0x000000050f0a12a4 */ /* 0x000fe2000f8e0219 */
[----:B------:R-:W-:Y:S01]  /*0610*/  @UP0 ULDC.64 UR8, c[0x0][0x248] ;  /* 0x0000920000080ab9 */ /* 0x000fe20000000a00 */
[----:B--2---:R-:W-:Y:S01]  /*0620*/  IABS R0, R12 ;  /* 0x0000000c00007213 */ /* 0x004fe20000000000 */
[----:B------:R-:W-:Y:S01]  /*0630*/  @!UP1 ULDC.64 UR4, c[0x0][0x228] ;  /* 0x00008a0000049ab9 */ /* 0x000fe20000000a00 */
[----:B------:R-:W-:-:S02]  /*0640*/  @UP0 UIMAD.WIDE.U32 UR26, UR23, UR8, URZ ;  /* 0x00000008171a02a5 */ /* 0x000fc4000f8e003f */
[----:B------:R-:W-:Y:S01]  /*0650*/  @!UP1 UIMAD UR7, UR7, UR4, URZ ;  /* 0x00000004070792a4 */ /* 0x000fe2000f8e023f */
[----:B------:R-:W-:Y:S01]  /*0660*/  IMAD.MOV.U32 R5, RZ, RZ, R0 ;  /* 0x000000ffff057224 */ /* 0x000fe200078e0000 */
[----:B------:R-:W-:Y:S02]  /*0670*/  @!UP1 UIMAD.WIDE.U32 UR28, UR11, UR4, URZ ;  /* 0x000000040b1c92a5 */ /* 0x000fe4000f8e003f */
[----:B------:R-:W-:Y:S01]  /*0680*/  @!UP1 UIMAD UR5, UR11, UR5, UR7 ;  /* 0x000000050b0592a4 */ /* 0x000fe2000f8e0207 */
[----:B------:R-:W1:Y:S01]  /*0690*/  I2F.RP R2, R5 ;  /* 0x0000000500027306 */ /* 0x000e620000209400 */
[----:B---3--:R-:W-:Y:S01]  /*06a0*/  IABS R4, R4 ;  /* 0x0000000400047213 */ /* 0x008fe20000000000 */
[----:B------:R-:W-:Y:S02]  /*06b0*/  @UP0 UIMAD UR23, UR23, UR9, URZ ;  /* 0x00000009171702a4 */ /* 0x000fe4000f8e023f */
[----:B------:R-:W-:Y:S02]  /*06c0*/  @!UP1 UIADD3 UR10, UR29, UR5, URZ ;  /* 0x000000051d0a9290 */ /* 0x000fe4000fffe03f */
[----:B------:R-:W-:Y:S01]  /*06d0*/  @UP0 UIADD3 UR23, UR27, UR23, URZ ;  /* 0x000000171b170290 */ /* 0x000fe2000fffe03f */
[----:B------:R-:W-:Y:S01]  /*06e0*/  @!UP1 UMOV UR24, UR28 ;  /* 0x0000001c00189c82 */ /* 0x000fe20008000000 */
[----:B-1----:R-:W1:Y:S02]  /*06f0*/  MUFU.RCP R2, R2 ;  /* 0x0000000200027308 */ /* 0x002e640000001000 */
[----:B-1----:R-:W-:-:S06]  /*0700*/  VIADD R2, R2, 0xffffffe ;  /* 0x0ffffffe02027836 */ /* 0x002fcc0000000000 */
[----:B------:R-:W1:Y:S02]  /*0710*/  F2I.FTZ.U32.TRUNC.NTZ R3, R2 ;  /* 0x0000000200037305 */ /* 0x000e64000021f000 */
[----:B-1----:R-:W-:Y:S02]  /*0720*/  IMAD.MOV R0, RZ, RZ, -R3 ;  /* 0x000000ffff007224 */ /* 0x002fe400078e0a03 */
[----:B------:R-:W-:Y:S02]  /*0730*/  IMAD.MOV.U32 R2, RZ, RZ, RZ ;  /* 0x000000ffff027224 */ /* 0x000fe400078e00ff */
[----:B------:R-:W-:-:S04]  /*0740*/  IMAD R0, R0, R5, RZ ;  /* 0x0000000500007224 */ /* 0x000fc800078e02ff */
[----:B------:R-:W-:-:S04]  /*0750*/  IMAD.HI.U32 R2, R3, R0, R2 ;  /* 0x0000000003027227 */ /* 0x000fc800078e0002 */
[----:B------:R-:W-:Y:S01]  /*0760*/  IMAD.MOV.U32 R3, RZ, RZ, R4 ;  /* 0x000000ffff037224 */ /* 0x000fe200078e0004 */
[----:B------:R-:W-:-:S03]  /*0770*/  LEA.HI R4, R28, R138, RZ, 0x3 ;  /* 0x0000008a1c047211 */ /* 0x000fc600078f18ff */
[----:B------:R-:W-:Y:S01]  /*0780*/  IMAD.HI.U32 R0, R2, R3, RZ ;  /* 0x0000000302007227 */ /* 0x000fe200078e00ff */
[----:B------:R-:W-:Y:S02]  /*0790*/  SHF.R.S32.HI R6, RZ, 0x3, R4 ;  /* 0x00000003ff067819 */ /* 0x000fe40000011404 */
[----:B------:R-:W-:Y:S01]  /*07a0*/  LOP3.LUT R4, R4, 0xfffffff8, RZ, 0xc0, !PT ;  /* 0xfffffff804047812 */ /* 0x000fe200078ec0ff */
[----:B------:R-:W-:Y:S01]  /*07b0*/  IMAD.MOV R2, RZ, RZ, -R0 ;  /* 0x000000ffff027224 */ /* 0x000fe200078e0a00 */
[----:B------:R-:W-:-:S03]  /*07c0*/  SHF.R.S32.HI R7, RZ, 0x1f, R6 ;  /* 0x0000001fff077819 */ /* 0x000fc60000011406 */
[C---:B------:R-:W-:Y:S02]  /*07d0*/  IMAD R2, R5.reuse, R2, R3 ;  /* 0x0000000205027224 */ /* 0x040fe400078e0203 */
[----:B------:R-:W-:Y:S02]  /*07e0*/  IMAD.SHL.U32 R3, R6, 0x40, RZ ;  /* 0x0000004006037824 */ /* 0x000fe400078e00ff */
[----:B------:R-:W-:Y:S01]  /*07f0*/  IMAD.IADD R36, R138, 0x1, -R4 ;  /* 0x000000018a247824 */ /* 0x000fe200078e0a04 */
[----:B------:R-:W-:Y:S01]  /*0800*/  ISETP.GT.U32.AND P2, PT, R5, R2, PT ;  /* 0x000000020500720c */ /* 0x000fe20003f44070 */
[----:B------:R-:W-:Y:S01]  /*0810*/  IMAD.WIDE R8, R8, 0x80, R6 ;  /* 0x0000008008087825 */ /* 0x000fe200078e0206 */
[----:B------:R-:W-:-:S03]  /*0820*/  LOP3.LUT R3, R3, 0x1c0, RZ, 0xc0, !PT ;  /* 0x000001c003037812 */ /* 0x000fc600078ec0ff */
[----:B------:R-:W-:-:S05]  /*0830*/  IMAD.SHL.U32 R204, R36, 0x8, RZ ;  /* 0x0000000824cc7824 */ /* 0x000fca00078e00ff */
[----:B------:R-:W-:Y:S02]  /*0840*/  LOP3.LUT R4, R3, 0x38, R204, 0xf8, !PT ;  /* 0x0000003803047812 */ /* 0x000fe400078ef8cc */
[----:B------:R-:W-:Y:S01]  /*0850*/  SHF.R.U32.HI R3, RZ, 0x3, R3 ;  /* 0x00000003ff037819 */ /* 0x000fe20000011603 */
[----:B------:R-:W-:-:S03]  /*0860*/  @!P2 IMAD.IADD R2, R2, 0x1, -R5 ;  /* 0x000000010202a824 */ /* 0x000fc600078e0a05 */
[----:B------:R-:W-:Y:S02]  /*0870*/  LOP3.LUT R4, R4, R3, RZ, 0x3c, !PT ;  /* 0x0000000304047212 */ /* 0x000fe400078e3cff */
[----:B------:R-:W-:Y:S02]  /*0880*/  LOP3.LUT R3, R18, 0xfffffff0, RZ, 0xc0, !PT ;  /* 0xfffffff012037812 */ /* 0x000fe400078ec0ff */
[----:B------:R-:W-:-:S03]  /*0890*/  ISETP.GE.U32.AND P1, PT, R2, R5, PT ;  /* 0x000000050200720c */ /* 0x000fc60003f26070 */
[----:B------:R-:W-:Y:S01]  /*08a0*/  IMAD.IADD R2, R138, 0x1, -R3 ;  /* 0x000000018a027824 */ /* 0x000fe200078e0a03 */
[----:B------:R-:W-:-:S04]  /*08b0*/  LEA.HI R3, R28, R138, RZ, 0x6 ;  /* 0x0000008a1c037211 */ /* 0x000fc800078f30ff */
[----:B------:R-:W-:Y:S01]  /*08c0*/  SHF.R.S32.HI R5, RZ, 0x1f, R2 ;  /* 0x0000001fff057819 */ /* 0x000fe20000011402 */
[----:B------:R-:W-:Y:S06]  /*08d0*/  @P0 BRA `(.L_x_137) ;  /* 0x0000000000340947 */ /* 0x000fec0003800000 */
        /* <DEDUP_REMOVED lines=8> */
[----:B------:R-:W-:Y:S01]  /*0960*/  UIMAD UR7, UR7, UR4, URZ ;  /* 0x00000004070772a4 */ /* 0x000fe2000f8e023f */
[----:B------:R-:W-:-:S03]  /*0970*/  UMOV UR22, UR26 ;  /* 0x0000001a00167c82 */ /* 0x000fc60008000000 */
[----:B------:R-:W-:Y:S02]  /*0980*/  UIMAD UR5, UR11, UR5, UR7 ;  /* 0x000000050b0572a4 */ /* 0x000fe4000f8e0207 */
[----:B------:R-:W-:-:S04]  /*0990*/  UIMAD.WIDE.U32 UR26, UR11, UR4, UR22 ;  /* 0x000000040b1a72a5 */ /* 0x000fc8000f8e0016 */
[----:B------:R-:W-:-:S12]  /*09a0*/  UIADD3 UR23, UR27, UR5, URZ ;  /* 0x000000051b177290 */ /* 0x000fd8000fffe03f */
.L_x_137:
[----:B------:R-:W-:Y:S01]  /*09b0*/  @UP0 UIADD3 UR25, UR13, UR6, URZ ;  /* 0x000000060d190290 */ /* 0x000fe2000fffe03f */
[----:B------:R-:W-:Y:S01]  /*09c0*/  IMAD.SHL.U32 R3, R3, 0x8, RZ ;  /* 0x0000000803037824 */ /* 0x000fe200078e00ff */
[----:B------:R-:W-:Y:S01]  /*09d0*/  LEA.HI R25, R5, R2, RZ, 0x3 ;  /* 0x0000000205197211 */ /* 0x000fe200078f18ff */
[----:B------:R-:W-:Y:S01]  /*09e0*/  @UP0 ULDC.64 UR6, c[0x0][0x250] ;  /* 0x0000940000060ab9 */ /* 0x000fe20000000a00 */
[----:B------:R-:W-:Y:S02]  /*09f0*/  USHF.R.S32.HI UR22, URZ, 0x1f, UR21 ;  /* 0x0000001f3f167899 */ /* 0x000fe40008011415 */
[----:B------:R-:W-:Y:S01]  /*0a00*/  @UP0 UIMAD.WIDE.U32 UR28, UR25, UR6, URZ ;  /* 0x00000006191c02a5 */ /* 0x000fe2000f8e003f */
[----:B------:R-:W-:Y:S01]  /*0a10*/  LOP3.LUT R242, R4, 0xfffffe00, R3, 0xf8, !PT ;  /* 0xfffffe0004f27812 */ /* 0x000fe200078ef803 */
[----:B------:R-:W-:Y:S01]  /*0a20*/  @UP0 UIMAD UR25, UR25, UR7, URZ ;  /* 0x00000007191902a4 */ /* 0x000fe2000f8e023f */
[----:B------:R-:W-:Y:S02]  /*0a30*/  LOP3.LUT R4, R12, UR21, RZ, 0x3c, !PT ;  /* 0x000000150c047c12 */ /* 0x000fe4000f8e3cff */
[----:B------:R-:W-:Y:S01]  /*0a40*/  LOP3.LUT R3, R25, 0xfffffff8, RZ, 0xc0, !PT ;  /* 0xfffffff819037812 */ /* 0x000fe200078ec0ff */
[----:B------:R-:W-:Y:S01]  /*0a50*/  @UP0 UIADD3 UR25, UR29, UR25, URZ ;  /* 0x000000191d190290 */ /* 0x000fe2000fffe03f */
[----:B------:R-:W-:Y:S11]  /*0a60*/  @P0 BRA `(.L_x_138) ;  /* 0x0000000000300947 */ /* 0x000ff60003800000 */
        /* <DEDUP_REMOVED lines=12> */
.L_x_138:
[----:B------:R-:W-:Y:S01]  /*0b30*/  UIADD3 UR14, -UR14, UR12, URZ ;  /* 0x0000000c0e0e7290 */ /* 0x000fe2000fffe13f */
[----:B------:R-:W-:Y:S01]  /*0b40*/  IMAD.IADD R24, R2, 0x1, -R3 ;  /* 0x0000000102187824 */ /* 0x000fe200078e0a03 */
[--C-:B------:R-:W-:Y:S01]  /*0b50*/  SHF.R.S32.HI R205, RZ, 0x1f, R204.reuse ;  /* 0x0000001fffcd7819 */ /* 0x100fe200000114cc */
[----:B------:R-:W-:Y:S01]  /*0b60*/  VIADD R2, R6, 0x40 ;  /* 0x0000004006027836 */ /* 0x000fe20000000000 */
[----:B------:R-:W-:Y:S01]  /*0b70*/  ISETP.GE.AND P0, PT, R4, RZ, PT ;  /* 0x000000ff0400720c */ /* 0x000fe20003f06270 */
[----:B------:R-:W-:Y:S01]  /*0b80*/  IMAD R4, R7, UR8, RZ ;  /* 0x0000000807047c24 */ /* 0x000fe2000f8e02ff */
[----:B------:R-:W-:Y:S01]  /*0b90*/  @!P2 IADD3 R0, R0, 0x1, RZ ;  /* 0x000000010000a810 */ /* 0x000fe20007ffe0ff */
[----:B------:R-:W-:Y:S01]  /*0ba0*/  VIADD R11, R6, 0x50 ;  /* 0x00000050060b7836 */ /* 0x000fe20000000000 */
[----:B------:R-:W-:Y:S01]  /*0bb0*/  ISETP.GE.AND P4, PT, R2, UR14, PT ;  /* 0x0000000e02007c0c */ /* 0x000fe2000bf86270 */
[----:B------:R-:W-:Y:S01]  /*0bc0*/  IMAD.WIDE.U32 R2, R6, UR8, R204 ;  /* 0x0000000806027c25 */ /* 0x000fe2000f8e00cc */
[----:B------:R-:W-:Y:S01]  /*0bd0*/  ISETP.NE.AND P2, PT, R12, RZ, PT ;  /* 0x000000ff0c00720c */ /* 0x000fe20003f45270 */
[----:B------:R-:W-:Y:S01]  /*0be0*/  ULDC.64 UR12, c[0x0][0x260] ;  /* 0x00009800000c7ab9 */ /* 0x000fe20000000a00 */
[----:B------:R-:W-:Y:S01]  /*0bf0*/  IADD3 R10, R6, 0x60, RZ ;  /* 0x00000060060a7810 */ /* 0x000fe20007ffe0ff */
[----:B------:R-:W-:Y:S01]  /*0c00*/  @P1 VIADD R0, R0, 0x1 ;  /* 0x0000000100001836 */ /* 0x000fe20000000000 */
[----:B------:R-:W-:Y:S01]  /*0c10*/  ISETP.GE.AND P3, PT, R11, UR14, PT ;  /* 0x0000000e0b007c0c */ /* 0x000fe2000bf66270 */
[----:B------:R-:W-:Y:S01]  /*0c20*/  IMAD R5, R6, UR9, R4 ;  /* 0x0000000906057c24 */ /* 0x000fe2000f8e0204 */
[----:B------:R-:W-:Y:S01]  /*0c30*/  IADD3 R4, P1, R2, UR26, RZ ;  /* 0x0000001a02047c10 */ /* 0x000fe2000ff3e0ff */
[----:B------:R-:W-:Y:S01]  /*0c40*/  @!P0 IMAD.MOV R0, RZ, RZ, -R0 ;  /* 0x000000ffff008224 */ /* 0x000fe200078e0a00 */
[----:B------:R-:W-:Y:S01]  /*0c50*/  ISETP.GE.AND P0, PT, R10, UR14, PT ;  /* 0x0000000e0a007c0c */ /* 0x000fe2000bf06270 */
[----:B------:R-:W-:Y:S01]  /*0c60*/  IMAD R10, R7, UR6, RZ ;  /* 0x00000006070a7c24 */ /* 0x000fe2000f8e02ff */
[----:B------:R-:W-:Y:S01]  /*0c70*/  IADD3.X R5, R3, UR23, R5, P1, !PT ;  /* 0x0000001703057c10 */ /* 0x000fe20008ffe405 */
[----:B------:R-:W-:Y:S01]  /*0c80*/  IMAD.WIDE.U32 R2, R6, UR6, R204 ;  /* 0x0000000606027c25 */ /* 0x000fe2000f8e00cc */
[----:B------:R-:W-:Y:S01]  /*0c90*/  IADD3 R14, P1, R204, UR24, RZ ;  /* 0x00000018cc0e7c10 */ /* 0x000fe2000ff3e0ff */
[----:B------:R-:W1:Y:S01]  /*0ca0*/  S2UR UR23, SR_CgaCtaId ;  /* 0x00000000001779c3 */ /* 0x000e620000008800 */
[----:B------:R-:W-:Y:S01]  /*0cb0*/  @!P2 LOP3.LUT R0, RZ, R12, RZ, 0x33, !PT ;  /* 0x0000000cff00a212 */ /* 0x000fe200078e33ff */
[----:B------:R-:W-:Y:S01]  /*0cc0*/  IMAD R11, R6, UR7, R10 ;  /* 0x00000007060b7c24 */ /* 0x000fe2000f8e020a */
[----:B------:R-:W-:Y:S01]  /*0cd0*/  IADD3 R2, P2, R2, UR28, RZ ;  /* 0x0000001c02027c10 */ /* 0x000fe2000ff5e0ff */
[----:B------:R-:W-:Y:S01]  /*0ce0*/  VIADD R161, R204, 0x40 ;  /* 0x00000040cca17836 */ /* 0x000fe20000000000 */
[----:B------:R-:W-:Y:S01]  /*0cf0*/  IADD3.X R15, R205, UR10, RZ, P1, !PT ;  /* 0x0000000acd0f7c10 */ /* 0x000fe20008ffe4ff */
[----:B------:R-:W-:Y:S01]  /*0d00*/  ULDC.64 UR10, c[0x0][0x268] ;  /* 0x00009a00000a7ab9 */ /* 0x000fe20000000a00 */
[----:B------:R-:W-:Y:S01]  /*0d10*/  IADD3.X R3, R3, UR25, R11, P2, !PT ;  /* 0x0000001903037c10 */ /* 0x000fe200097fe40b */
[----:B------:R-:W-:Y:S01]  /*0d20*/  IMAD.WIDE.U32 R32, R0, UR12, R4 ;  /* 0x0000000c00207c25 */ /* 0x000fe2000f8e0004 */
[----:B------:R-:W-:Y:S01]  /*0d30*/  R2P PR, R24, 0x6 ;  /* 0x0000000618007804 */ /* 0x000fe20000000000 */
[----:B------:R-:W-:Y:S01]  /*0d40*/  ULDC.64 UR4, c[0x0][0x258] ;  /* 0x0000960000047ab9 */ /* 0x000fe20000000a00 */
[----:B------:R-:W-:Y:S01]  /*0d50*/  ISETP.GE.AND P6, PT, R6, UR14, PT ;  /* 0x0000000e06007c0c */ /* 0x000fe2000bfc6270 */
[----:B------:R-:W-:Y:S01]  /*0d60*/  IMAD.WIDE.U32 R30, R0, UR10, R2 ;  /* 0x0000000a001e7c25 */ /* 0x000fe2000f8e0002 */
[----:B------:R2:W-:Y:S01]  /*0d70*/  STL.64 [R1+0x48], R32 ;  /* 0x0000482001007387 */ /* 0x0005e20000100a00 */
[----:B------:R-:W-:Y:S01]  /*0d80*/  SHF.R.S32.HI R10, RZ, 0x1f, R0 ;  /* 0x0000001fff0a7819 */ /* 0x000fe20000011400 */
[----:B------:R-:W-:Y:S01]  /*0d90*/  UIMAD UR22, UR22, UR4, URZ ;  /* 0x00000004161672a4 */ /* 0x000fe2000f8e023f */
[----:B------:R-:W-:Y:S01]  /*0da0*/  IMAD.U32 R12, RZ, RZ, UR4 ;  /* 0x00000004ff0c7e24 */ /* 0x000fe2000f8e00ff */
[----:B------:R2:W-:Y:S01]  /*0db0*/  STL.64 [R1+0x40], R30 ;  /* 0x0000401e01007387 */ /* 0x0005e20000100a00 */
[----:B------:R-:W-:Y:S01]  /*0dc0*/  UMOV UR4, 0x400 ;  /* 0x0000040000047882 */ /* 0x000fe20000000000 */
[----:B------:R-:W-:Y:S01]  /*0dd0*/  IMAD R4, R10, UR10, RZ ;  /* 0x0000000a0a047c24 */ /* 0x000fe2000f8e02ff */
[----:B------:R-:W-:Y:S01]  /*0de0*/  UIMAD UR5, UR21, UR5, UR22 ;  /* 0x00000005150572a4 */ /* 0x000fe2000f8e0216 */
[----:B------:R2:W-:Y:S01]  /*0df0*/  STL [R1+0x10], R161 ;  /* 0x000010a101007387 */ /* 0x0005e20000100800 */
[----:B------:R-:W-:Y:S01]  /*0e00*/  IMAD.WIDE.U32 R14, R12, UR21, R14 ;  /* 0x000000150c0e7c25 */ /* 0x000fe2000f8e000e */
[----:B------:R-:W-:Y:S01]  /*0e10*/  BSSY B0, `(.L_x_139) ;  /* 0x0000029000007945 */ /* 0x000fe20003800000 */
[----:B-1----:R-:W-:Y:S01]  /*0e20*/  ULEA UR4, UR23, UR4, 0x18 ;  /* 0x0000000417047291 */ /* 0x002fe2000f8ec03f */
[----:B------:R-:W-:Y:S01]  /*0e30*/  IADD3 R23, R6, 0x20, RZ ;  /* 0x0000002006177810 */ /* 0x000fe20007ffe0ff */
[----:B------:R-:W-:-:S02]  /*0e40*/  IMAD R11, R10, UR12, RZ ;  /* 0x0000000c0a0b7c24 */ /* 0x000fc4000f8e02ff */
[----:B------:R-:W-:Y:S01]  /*0e50*/  IMAD R27, R0, UR11, R4 ;  /* 0x0000000b001b7c24 */ /* 0x000fe2000f8e0204 */
[----:B------:R-:W-:Y:S01]  /*0e60*/  MOV R4, 0x10 ;  /* 0x0000001000047802 */ /* 0x000fe20000000f00 */
[----:B------:R-:W-:Y:S01]  /*0e70*/  VIADD R22, R6, 0x10 ;  /* 0x0000001006167836 */ /* 0x000fe20000000000 */
[----:B------:R-:W-:Y:S01]  /*0e80*/  LEA R242, R242, UR4, 0x1 ;  /* 0x00000004f2f27c11 */ /* 0x000fe2000f8e08ff */
[----:B------:R-:W-:Y:S01]  /*0e90*/  IMAD.MOV.U32 R2, RZ, RZ, 0x20 ;  /* 0x00000020ff027424 */ /* 0x000fe200078e00ff */
[----:B------:R-:W-:Y:S01]  /*0ea0*/  SEL R4, R4, 0xfffffff0, !P1 ;  /* 0xfffffff004047807 */ /* 0x000fe20004800000 */
[----:B------:R-:W-:Y:S01]  /*0eb0*/  IMAD R26, R0, UR13, R11 ;  /* 0x0000000d001a7c24 */ /* 0x000fe2000f8e020b */
[----:B------:R-:W-:Y:S02]  /*0ec0*/  IADD3 R11, R15, UR5, RZ ;  /* 0x000000050f0b7c10 */ /* 0x000fe4000fffe0ff */
[----:B------:R-:W-:Y:S02]  /*0ed0*/  ISETP.GE.AND P5, PT, R22, UR14, PT ;  /* 0x0000000e16007c0c */ /* 0x000fe4000bfa6270 */
[----:B------:R-:W-:Y:S01]  /*0ee0*/  SEL R2, R2, 0xffffffe0, !P2 ;  /* 0xffffffe002027807 */ /* 0x000fe20005000000 */
[----:B------:R-:W-:Y:S10]  /*0ef0*/  @P6 BRA `(.L_x_140) ;  /* 0x0000000000686947 */ /* 0x000ff40003800000 */
[----:B------:R-:W-:Y:S01]  /*0f00*/  ULDC UR5, c[0x0][0x2d0] ;  /* 0x0000b40000057ab9 */ /* 0x000fe20000000800 */
[----:B------:R-:W-:Y:S01]  /*0f10*/  ULDC.64 UR10, c[0x0][0x240] ;  /* 0x00009000000a7ab9 */ /* 0x000fe20000000a00 */
[----:B------:R-:W-:Y:S01]  /*0f20*/  ISETP.GE.AND P6, PT, R204, UR5, PT ;  /* 0x00000005cc007c0c */ /* 0x000fe2000bfc6270 */
[----:B------:R-:W-:Y:S01]  /*0f30*/  IMAD R0, R9, UR10, RZ ;  /* 0x0000000a09007c24 */ /* 0x000fe2000f8e02ff */
[----:B------:R-:W-:Y:S01]  /*0f40*/  ISETP.GE.AND P2, PT, R161, UR5, PT ;  /* 0x00000005a1007c0c */ /* 0x000fe2000bf46270 */
[----:B------:R-:W-:Y:S02]  /*0f50*/  IMAD.MOV.U32 R10, RZ, RZ, R14 ;  /* 0x000000ffff0a7224 */ /* 0x000fe400078e000e */
[C---:B------:R-:W-:Y:S02]  /*0f60*/  IMAD R0, R8.reuse, UR11, R0 ;  /* 0x0000000b08007c24 */ /* 0x040fe4000f8e0200 */
[----:B------:R-:W-:-:S05]  /*0f70*/  IMAD.WIDE.U32 R12, R8, UR10, R10 ;  /* 0x0000000a080c7c25 */ /* 0x000fca000f8e000a */
[----:B------:R-:W-:Y:S01]  /*0f80*/  IADD3 R0, R13, R0, RZ ;  /* 0x000000000d007210 */ /* 0x000fe20007ffe0ff */
[----:B------:R-:W1:Y:S01]  /*0f90*/  @!P6 LDC.64 R16, c[0x0][0x210] ;  /* 0x00008400ff10eb82 */ /* 0x000e620000000a00 */
[----:B------:R3:W-:Y:S01]  /*0fa0*/  @P6 STS.128 [R242], RZ ;  /* 0x000000fff2006388 */ /* 0x0007e20000000c00 */
[----:B-1----:R-:W-:-:S04]  /*0fb0*/  @!P6 LEA R16, P1, R12, R16, 0x1 ;  /* 0x000000100c10e211 */ /* 0x002fc800078208ff */
[----:B------:R-:W-:-:S05]  /*0fc0*/  @!P6 LEA.HI.X R17, R12, R17, R0, 0x1, P1 ;  /* 0x000000110c11e211 */ /* 0x000fca00008f0c00 */
[----:B------:R-:W-:Y:S01]  /*0fd0*/  @!PT LDS RZ, [RZ] ;  /* 0x00000000fffff984 */ /* 0x000fe20000000800 */
[----:B------:R-:W-:Y:S01]  /*0fe0*/  @!PT LDS RZ, [RZ] ;  /* 0x00000000fffff984 */ /* 0x000fe20000000800 */
[----:B------:R-:W-:Y:S01]  /*0ff0*/  @!PT LDS RZ, [RZ] ;  /* 0x00000000fffff984 */ /* 0x000fe20000000800 */
[----:B------:R3:W-:Y:S04]  /*1000*/  @!P6 LDGSTS.E.BYPASS.LTC128B.128 [R242], desc[UR18][R16.64] ;  /* 0x0000000010f2efae */ /* 0x0007e8000b901d52 */
[----:B------:R3:W-:Y:S01]  /*1010*/  @P2 STS.128 [R242+0x4000], RZ ;  /* 0x004000fff2002388 */ /* 0x0007e20000000c00 */
[----:B------:R-:W-:Y:S05]  /*1020*/  @P2 BRA `(.L_x_140) ;  /* 0x00000000001c2947 */ /* 0x000fea0003800000 */
[----:B------:R-:W-:Y:S02]  /*1030*/  ULDC.64 UR10, c[0x0][0x210] ;  /* 0x00008400000a7ab9 */ /* 0x000fe40000000a00 */
[----:B---3--:R-:W-:-:S04]  /*1040*/  LEA R16, P1, R12, UR10, 0x1 ;  /* 0x0000000a0c107c11 */ /* 0x008fc8000f8208ff */
[----:B------:R-:W-:-:S05]  /*1050*/  LEA.HI.X R17, R12, UR11, R0, 0x1, P1 ;  /* 0x0000000b0c117c11 */ /* 0x000fca00088f0c00 */
[----:B------:R-:W-:Y:S01]  /*1060*/  @!PT LDS RZ, [RZ] ;  /* 0x00000000fffff984 */ /* 0x000fe20000000800 */
[----:B------:R-:W-:Y:S01]  /*1070*/  @!PT LDS RZ, [RZ] ;  /* 0x00000000fffff984 */ /* 0x000fe20000000800 */
[----:B------:R-:W-:Y:S01]  /*1080*/  @!PT LDS RZ, [RZ] ;  /* 0x00000000fffff984 */ /* 0x000fe20000000800 */
[----:B------:R1:W-:Y:S04]  /*1090*/  LDGSTS.E.BYPASS.LTC128B.128 [R242+0x4000], desc[UR18][R16.64+0x80] ;  /* 0x0400008010f27fae */ /* 0x0003e8000b901d52 */
.L_x_140:
[----:B------:R-:W-:Y:S05]  /*10a0*/  BSYNC B0 ;  /* 0x0000000000007941 */ /* 0x000fea0003800000 */
.L_x_139:
[----:B------:R-:W-:Y:S01]  /*10b0*/  BSSY B0, `(.L_x_141) ;  /* 0x0000022000007945 */ /* 0x000fe20003800000 */
[----:B------:R-:W-:Y:S01]  /*10c0*/  ISETP.GE.AND P1, PT, R23, UR14, PT ;  /* 0x0000000e17007c0c */ /* 0x000fe2000bf26270 */
[----:B------:R-:W-:Y:S01]  /*10d0*/  VIADD R5, R6, 0x70 ;  /* 0x0000007006057836 */ /* 0x000fe20000000000 */
[----:B------:R-:W-:Y:S01]  /*10e0*/  SHF.R.S32.HI R20, RZ, 0x4, R18 ;  /* 0x00000004ff147819 */ /* 0x000fe20000011412 */
[----:B------:R-:W-:Y:S05]  /*10f0*/  @P5 BRA `(.L_x_142) ;  /* 0x0000000000745947 */ /* 0x000fea0003800000 */
[----:B------:R-:W-:Y:S01]  /*1100*/  ULDC UR5, c[0x0][0x2d0] ;  /* 0x0000b40000057ab9 */ /* 0x000fe20000000800 */
[----:B------:R-:W-:Y:S01]  /*1110*/  IADD3 R0, P2, R8, 0x10, RZ ;  /* 0x0000001008007810 */ /* 0x000fe20007f5e0ff */
[----:B------:R-:W-:Y:S01]  /*1120*/  ULDC.64 UR10, c[0x0][0x240] ;  /* 0x00009000000a7ab9 */ /* 0x000fe20000000a00 */
[----:B------:R-:W-:Y:S01]  /*1130*/  ISETP.GE.AND P5, PT, R204, UR5, PT ;  /* 0x00000005cc007c0c */ /* 0x000fe2000bfa6270 */
[----:B------:R-:W-:Y:S01]  /*1140*/  IMAD.MOV.U32 R12, RZ, RZ, R14 ;  /* 0x000000ffff0c7224 */ /* 0x000fe200078e000e */
[----:B------:R-:W-:Y:S01]  /*1150*/  MOV R13, R11 ;  /* 0x0000000b000d7202 */ /* 0x000fe20000000f00 */
[----:B------:R-:W-:Y:S01]  /*1160*/  IMAD.X R3, RZ, RZ, R9, P2 ;  /* 0x000000ffff037224 */ /* 0x000fe200010e0609 */
[----:B------:R-:W-:-:S03]  /*1170*/  ISETP.GE.AND P2, PT, R161, UR5, PT ;  /* 0x00000005a1007c0c */ /* 0x000fc6000bf46270 */
[----:B------:R-:W-:Y:S02]  /*1180*/  IMAD R3, R3, UR10, RZ ;  /* 0x0000000a03037c24 */ /* 0x000fe4000f8e02ff */
[----:B------:R-:W-:-:S04]  /*1190*/  IMAD.WIDE.U32 R12, R0, UR10, R12 ;  /* 0x0000000a000c7c25 */ /* 0x000fc8000f8e000c */
[----:B-1-3--:R-:W1:Y:S01]  /*11a0*/  @!P5 LDC.64 R16, c[0x0][0x210] ;  /* 0x00008400ff10db82 */ /* 0x00ae620000000a00 */
[----:B------:R-:W-:Y:S01]  /*11b0*/  IMAD R0, R0, UR11, R3 ;  /* 0x0000000b00007c24 */ /* 0x000fe2000f8e0203 */
[----:B------:R4:W-:Y:S03]  /*11c0*/  @P5 STS.128 [R242+0x800], RZ ;  /* 0x000800fff2005388 */ /* 0x0009e60000000c00 */
[----:B------:R-:W-:Y:S01]  /*11d0*/  IMAD.IADD R0, R13, 0x1, R0 ;  /* 0x000000010d007824 */ /* 0x000fe200078e0200 */
[----:B-1----:R-:W-:-:S04]  /*11e0*/  @!P5 LEA R16, P6, R12, R16, 0x1 ;  /* 0x000000100c10d211 */ /* 0x002fc800078c08ff */
[----:B------:R-:W-:-:S05]  /*11f0*/  @!P5 LEA.HI.X R17, R12, R17, R0, 0x1, P6 ;  /* 0x000000110c11d211 */ /* 0x000fca00030f0c00 */
[----:B------:R-:W-:Y:S01]  /*1200*/  @!PT LDS RZ, [RZ] ;  /* 0x00000000fffff984 */ /* 0x000fe20000000800 */
[----:B------:R-:W-:Y:S01]  /*1210*/  @!PT LDS RZ, [RZ] ;  /* 0x00000000fffff984 */ /* 0x000fe20000000800 */
[----:B------:R-:W-:Y:S01]  /*1220*/  @!PT LDS RZ, [RZ] ;  /* 0x00000000fffff984 */ /* 0x000fe20000000800 */
[----:B------:R4:W-:Y:S04]  /*1230*/  @!P5 LDGSTS.E.BYPASS.LTC128B.128 [R242+0x800], desc[UR18][R16.64] ;  /* 0x0080000010f2dfae */ /* 0x0009e8000b901d52 */
[----:B------:R4:W-:Y:S01]  /*1240*/  @P2 STS.128 [R242+0x4800], RZ ;  /* 0x004800fff2002388 */ /* 0x0009e20000000c00 */
[----:B------:R-:W-:Y:S05]  /*1250*/  @P2 BRA `(.L_x_142) ;  /* 0x00000000001c2947 */ /* 0x000fea0003800000 */
[----:B------:R-:W-:Y:S02]  /*1260*/  ULDC.64 UR10, c[0x0][0x210] ;  /* 0x00008400000a7ab9 */ /* 0x000fe40000000a00 */
[----:B----4-:R-:W-:-:S04]  /*1270*/  LEA R16, P2, R12, UR10, 0x1 ;  /* 0x0000000a0c107c11 */ /* 0x010fc8000f8408ff */
[----:B------:R-:W-:-:S05]  /*1280*/  LEA.HI.X R17, R12, UR11, R0, 0x1, P2 ;  /* 0x0000000b0c117c11 */ /* 0x000fca00090f0c00 */
[----:B------:R-:W-:Y:S01]  /*1290*/  @!PT LDS RZ, [RZ] ;  /* 0x00000000fffff984 */ /* 0x000fe20000000800 */
[----:B------:R-:W-:Y:S01]  /*12a0*/  @!PT LDS RZ, [RZ] ;  /* 0x00000000fffff984 */ /* 0x000fe20000000800 */
[----:B------:R-:W-:Y:S01]  /*12b0*/  @!PT LDS RZ, [RZ] ;  /* 0x00000000fffff984 */ /* 0x000fe20000000800 */
[----:B------:R1:W-:Y:S04]  /*12c0*/  LDGSTS.E.BYPASS.LTC128B.128 [R242+0x4800], desc[UR18][R16.64+0x80] ;  /* 0x0480008010f27fae */ /* 0x0003e8000b901d52 */
.L_x_142:
[----:B------:R-:W-:Y:S05]  /*12d0*/  BSYNC B0 ;  /* 0x0000000000007941 */ /* 0x000fea0003800000 */
.L_x_141:
[----:B------:R-:W-:Y:S01]  /*12e0*/  ISETP.GE.AND P5, PT, R5, UR14, PT ;  /* 0x0000000e05007c0c */ /* 0x000fe2000bfa6270 */
[----:B------:R-:W-:Y:S01]  /*12f0*/  IMAD.SHL.U32 R5, R36, 0x40, RZ ;  /* 0x0000004024057824 */ /* 0x000fe200078e00ff */
[----:B------:R-:W-:Y:S01]  /*1300*/  BSSY B0, `(.L_x_143) ;  /* 0x0000023000007945 */ /* 0x000fe20003800000 */
[----:B------:R-:W-:Y:S01]  /*1310*/  LEA.HI R18, R18, R20, RZ, 0x1 ;  /* 0x0000001412127211 */ /* 0x000fe200078f08ff */
[C---:B------:R-:W-:Y:S02]  /*1320*/  VIADD R21, R6.reuse, 0x30 ;  /* 0x0000003006157836 */ /* 0x040fe40000000000 */
[----:B------:R-:W-:Y:S01]  /*1330*/  IMAD.SHL.U32 R19, R6, 0x8, RZ ;  /* 0x0000000806137824 */ /* 0x000fe200078e00ff */
[----:B------:R-:W-:Y:S01]  /*1340*/  LOP3.LUT R5, R5, 0x1c0, RZ, 0xc0, !PT ;  /* 0x000001c005057812 */ /* 0x000fe200078ec0ff */
        /* <DEDUP_REMOVED lines=11> */
[----:B-1-34-:R-:W1:Y:S01]  /*1400*/  @!P2 LDC.64 R16, c[0x0][0x210] ;  /* 0x00008400ff10ab82 */ /* 0x01ae620000000a00 */
        /* <DEDUP_REMOVED lines=18> */
.L_x_144:
[----:B------:R-:W-:Y:S05]  /*1530*/  BSYNC B0 ;  /* 0x0000000000007941 */ /* 0x000fea0003800000 */
.L_x_143:
[----:B------:R-:W-:Y:S01]  /*1540*/  ISETP.GE.AND P1, PT, R21, UR14, PT ;  /* 0x0000000e15007c0c */ /* 0x000fe2000bf26270 */
[----:B------:R-:W-:Y:S01]  /*1550*/  BSSY B0, `(.L_x_145) ;  /* 0x0000024000007945 */ /* 0x000fe20003800000 */
[----:B------:R-:W-:Y:S02]  /*1560*/  LOP3.LUT R18, R18, 0xfffffffe, RZ, 0xc0, !PT ;  /* 0xfffffffe12127812 */ /* 0x000fe400078ec0ff */
[----:B------:R-:W-:Y:S02]  /*1570*/  LOP3.LUT R0, R5, 0x8, R19, 0xf8, !PT ;  /* 0x0000000805007812 */ /* 0x000fe400078ef813 */
[----:B------:R-:W-:Y:S01]  /*1580*/  SHF.R.U32.HI R5, RZ, 0x3, R5 ;  /* 0x00000003ff057819 */ /* 0x000fe20000011605 */
[----:B------:R-:W-:-:S03]  /*1590*/  IMAD.IADD R18, R20, 0x1, -R18 ;  /* 0x0000000114127824 */ /* 0x000fc600078e0a12 */
[----:B------:R-:W-:-:S03]  /*15a0*/  LOP3.LUT R19, R0, R5, RZ, 0x3c, !PT ;  /* 0x0000000500137212 */ /* 0x000fc600078e3cff */
        /* <DEDUP_REMOVED lines=30> */
.L_x_146:
[----:B------:R-:W-:Y:S05]  /*1790*/  BSYNC B0 ;  /* 0x0000000000007941 */ /* 0x000fea0003800000 */
.L_x_145:
[----:B------:R-:W-:Y:S04]  /*17a0*/  BSSY B0, `(.L_x_147) ;  /* 0x000001f000007945 */ /* 0x000fe80003800000 */
        /* <DEDUP_REMOVED lines=30> */
.L_x_148:
[----:B------:R-:W-:Y:S05]  /*1990*/  BSYNC B0 ;  /* 0x0000000000007941 */ /* 0x000fea0003800000 */
.L_x_147:
        /* <DEDUP_REMOVED lines=31> */
.L_x_150:
[----:B------:R-:W-:Y:S05]  /*1b90*/  BSYNC B0 ;  /* 0x0000000000007941 */ /* 0x000fea0003800000 */
.L_x_149:
        /* <DEDUP_REMOVED lines=31> */
.L_x_152:
[----:B------:R-:W-:Y:S05]  /*1d90*/  BSYNC B0 ;  /* 0x0000000000007941 */ /* 0x000fea0003800000 */
.L_x_151:
[----:B------:R-:W-:Y:S04]  /*1da0*/  BSSY B0, `(.L_x_153) ;  /* 0x000001e000007945 */ /* 0x000fe80003800000 */
[----:B------:R-:W-:Y:S05]  /*1db0*/  @P5 BRA `(.L_x_154) ;  /* 0x0000000000705947 */ /* 0x000fea0003800000 */
[----:B------:R-:W-:Y:S01]  /*1dc0*/  ULDC UR5, c[0x0][0x2d0] ;  /* 0x0000b40000057ab9 */ /* 0x000fe20000000800 */
[----:B------:R-:W-:Y:S01]  /*1dd0*/  IADD3 R0, P0, R8, 0x70, RZ ;  /* 0x0000007008007810 */ /* 0x000fe20007f1e0ff */
[----:B------:R-:W-:Y:S01]  /*1de0*/  ULDC.64 UR10, c[0x0][0x240] ;  /* 0x00009000000a7ab9 */ /* 0x000fe20000000a00 */
[----:B------:R-:W-:Y:S02]  /*1df0*/  ISETP.GE.AND P1, PT, R204, UR5, PT ;  /* 0x00000005cc007c0c */ /* 0x000fe4000bf26270 */
[----:B------:R-:W-:Y:S01]  /*1e00*/  MOV R10, R14 ;  /* 0x0000000e000a7202 */ /* 0x000fe20000000f00 */
[----:B------:R-:W-:Y:S01]  /*1e10*/  IMAD.X R8, RZ, RZ, R9, P0 ;  /* 0x000000ffff087224 */ /* 0x000fe200000e0609 */
[----:B------:R-:W-:-:S03]  /*1e20*/  ISETP.GE.AND P0, PT, R161, UR5, PT ;  /* 0x00000005a1007c0c */ /* 0x000fc6000bf06270 */
[----:B------:R-:W-:Y:S02]  /*1e30*/  IMAD R8, R8, UR10, RZ ;  /* 0x0000000a08087c24 */ /* 0x000fe4000f8e02ff */
[----:B------:R-:W-:-:S04]  /*1e40*/  IMAD.WIDE.U32 R10, R0, UR10, R10 ;  /* 0x0000000a000a7c25 */ /* 0x000fc8000f8e000a */
[----:B------:R-:W5:Y:S01]  /*1e50*/  @!P1 LDC.64 R12, c[0x0][0x210] ;  /* 0x00008400ff0c9b82 */ /* 0x000f620000000a00 */
[----:B------:R-:W-:Y:S01]  /*1e60*/  IMAD R0, R0, UR11, R8 ;  /* 0x0000000b00007c24 */ /* 0x000fe2000f8e0208 */
[----:B------:R1:W-:Y:S03]  /*1e70*/  @P1 STS.128 [R242+0x3800], RZ ;  /* 0x003800fff2001388 */ /* 0x0003e60000000c00 */
[----:B------:R-:W-:Y:S01]  /*1e80*/  IMAD.IADD R0, R11, 0x1, R0 ;  /* 0x000000010b007824 */ /* 0x000fe200078e0200 */
[----:B-----5:R-:W-:-:S04]  /*1e90*/  @!P1 LEA R8, P2, R10, R12, 0x1 ;  /* 0x0000000c0a089211 */ /* 0x020fc800078408ff */
        /* <DEDUP_REMOVED lines=8> */
[----:B-1----:R-:W-:-:S04]  /*1f20*/  LEA R8, P0, R10, UR10, 0x1 ;  /* 0x0000000a0a087c11 */ /* 0x002fc8000f8008ff */
[----:B------:R-:W-:-:S05]  /*1f30*/  LEA.HI.X R9, R10, UR11, R0, 0x1, P0 ;  /* 0x0000000b0a097c11 */ /* 0x000fca00080f0c00 */
[----:B------:R-:W-:Y:S01]  /*1f40*/  @!PT LDS RZ, [RZ] ;  /* 0x00000000fffff984 */ /* 0x000fe20000000800 */
[----:B------:R-:W-:Y:S01]  /*1f50*/  @!PT LDS RZ, [RZ] ;  /* 0x00000000fffff984 */ /* 0x000fe20000000800 */
[----:B------:R-:W-:Y:S01]  /*1f60*/  @!PT LDS RZ, [RZ] ;  /* 0x00000000fffff984 */ /* 0x000fe20000000800 */
[----:B------:R1:W-:Y:S04]  /*1f70*/  LDGSTS.E.BYPASS.LTC128B.128 [R242+0x7800], desc[UR18][R8.64+0x80] ;  /* 0x0780008008f27fae */ /* 0x0003e8000b901d52 */
.L_x_154:
[----:B------:R-:W-:Y:S05]  /*1f80*/  BSYNC B0 ;  /* 0x0000000000007941 */ /* 0x000fea0003800000 */
.L_x_153:
[----:B------:R-:W-:Y:S01]  /*1f90*/  ULEA.HI.SX32 UR5, UR17, 0xffffffff, 0x1a ;  /* 0xffffffff11057891 */ /* 0x000fe2000f8fd23f */
[----:B------:R-:W-:Y:S01]  /*1fa0*/  IMAD.IADD R163, R33, 0x1, R26 ;  /* 0x0000000121a37824 */ /* 0x000fe200078e021a */
[----:B------:R-:W-:Y:S01]  /*1fb0*/  MOV R162, R32 ;  /* 0x0000002000a27202 */ /* 0x000fe20000000f00 */
[----:B------:R-:W-:Y:S01]  /*1fc0*/  USHF.L.U32 UR13, UR8, 0x6, URZ ;  /* 0x00000006080d7899 */ /* 0x000fe2000800063f */
[----:B------:R-:W-:Y:S01]  /*1fd0*/  IMAD.SHL.U32 R3, R24, 0x40, RZ ;  /* 0x0000004018037824 */ /* 0x000fe200078e00ff */
[----:B------:R-:W-:Y:S01]  /*1fe0*/  UIMAD UR23, UR5, -0x40, UR20 ;  /* 0xffffffc0051778a4 */ /* 0x000fe2000f8e0214 */
[----:B------:R-:W-:Y:S01]  /*1ff0*/  IMAD.SHL.U32 R5, R18, 0x8, RZ ;  /* 0x0000000812057824 */ /* 0x000fe200078e00ff */
[----:B------:R2:W-:Y:S01]  /*2000*/  STL.64 [R1+0x38], R162 ;  /* 0x000038a201007387 */ /* 0x0005e20000100a00 */
[----:B------:R-:W-:Y:S01]  /*2010*/  USHF.L.U64.HI UR12, UR8, 0x6, UR9 ;  /* 0x00000006080c7899 */ /* 0x000fe20008010209 */
[----:B------:R-:W-:Y:S01]  /*2020*/  IMAD.U32 R156, RZ, RZ, UR13 ;  /* 0x0000000dff9c7e24 */ /* 0x000fe2000f8e00ff */
[----:B------:R-:W-:Y:S01]  /*2030*/  USHF.R.S32.HI UR24, URZ, 0x1f, UR5 ;  /* 0x0000001f3f187899 */ /* 0x000fe20008011405 */
[----:B------:R-:W-:Y:S01]  /*2040*/  ISETP.GE.AND P0, PT, R6, UR23, PT ;  /* 0x0000001706007c0c */ /* 0x000fe2000bf06270 */
[----:B------:R-:W-:Y:S01]  /*2050*/  UIMAD UR10, UR12, UR5, URZ ;  /* 0x000000050c0a72a4 */ /* 0x000fe2000f8e023f */
[----:B-1----:R-:W-:Y:S01]  /*2060*/  IMAD.WIDE.U32 R8, R156, UR5, R162 ;  /* 0x000000059c087c25 */ /* 0x002fe2000f8e00a2 */
[----:B------:R-:W-:Y:S01]  /*2070*/  LOP3.LUT R3, R3, 0x1c0, RZ, 0xc0, !PT ;  /* 0x000001c003037812 */ /* 0x000fe200078ec0ff */
[----:B------:R-:W-:Y:S01]  /*2080*/  BSSY B0, `(.L_x_155) ;  /* 0x000001e000007945 */ /* 0x000fe20003800000 */
[----:B------:R-:W-:Y:S01]  /*2090*/  UIMAD UR10, UR24, UR13, UR10 ;  /* 0x0000000d180a72a4 */ /* 0x000fe2000f8e020a */
[----:B------:R-:W-:Y:S01]  /*20a0*/  ISETP.GE.AND P5, PT, R22, UR23, PT ;  /* 0x0000001716007c0c */ /* 0x000fe2000bfa6270 */
[----:B------:R-:W-:Y:S01]  /*20b0*/  IMAD R0, R18, 0x200, R19 ;  /* 0x0000020012007824 */ /* 0x000fe200078e0213 */
[----:B------:R-:W-:-:S02]  /*20c0*/  LOP3.LUT R5, R3, 0x8, R5, 0xf8, !PT ;  /* 0x0000000803057812 */ /* 0x000fc400078ef805 */
[----:B------:R-:W-:Y:S02]  /*20d0*/  ISETP.GE.AND P4, PT, R23, UR23, PT ;  /* 0x0000001717007c0c */ /* 0x000fe4000bf86270 */
[----:B------:R-:W-:Y:S02]  /*20e0*/  IADD3 R11, R9, UR10, RZ ;  /* 0x0000000a090b7c10 */ /* 0x000fe4000fffe0ff */
[----:B------:R-:W-:Y:S02]  /*20f0*/  ISETP.GE.AND P3, PT, R21, UR23, PT ;  /* 0x0000001715007c0c */ /* 0x000fe4000bf66270 */
[----:B------:R-:W-:Y:S01]  /*2100*/  SHF.R.U32.HI R3, RZ, 0x3, R3 ;  /* 0x00000003ff037819 */ /* 0x000fe20000011603 */
[----:B------:R-:W-:Y:S10]  /*2110*/  @P0 BRA `(.L_x_156) ;  /* 0x0000000000500947 */ /* 0x000ff40003800000 */
[----:B------:R-:W-:Y:S02]  /*2120*/  ULDC UR10, c[0x0][0x2d0] ;  /* 0x0000b400000a7ab9 */ /* 0x000fe40000000800 */
[----:B------:R-:W-:Y:S02]  /*2130*/  ISETP.GE.AND P1, PT, R204, UR10, PT ;  /* 0x0000000acc007c0c */ /* 0x000fe4000bf26270 */
[----:B------:R-:W-:-:S11]  /*2140*/  ISETP.GE.AND P0, PT, R161, UR10, PT ;  /* 0x0000000aa1007c0c */ /* 0x000fd6000bf06270 */
[----:B------:R-:W1:Y:S01]  /*2150*/  @!P1 LDC.64 R12, c[0x0][0x218] ;  /* 0x00008600ff0c9b82 */ /* 0x000e620000000a00 */
[----:B------:R1:W-:Y:S02]  /*2160*/  @P1 STS.128 [R242+0x8000], RZ ;  /* 0x008000fff2001388 */ /* 0x0003e40000000c00 */
        /* <DEDUP_REMOVED lines=15> */
.L_x_156:
[----:B------:R-:W-:Y:S05]  /*2260*/  BSYNC B0 ;  /* 0x0000000000007941 */ /* 0x000fea0003800000 */
.L_x_155:
[----:B------:R-:W-:Y:S01]  /*2270*/  USHF.L.U64.HI UR21, UR8, 0x4, UR9 ;  /* 0x0000000408157899 */ /* 0x000fe20008010209 */
[----:B------:R-:W-:Y:S01]  /*2280*/  BSSY B0, `(.L_x_157) ;  /* 0x000001a000007945 */ /* 0x000fe20003800000 */
[----:B------:R-:W-:Y:S01]  /*2290*/  USHF.L.U32 UR22, UR8, 0x4, URZ ;  /* 0x0000000408167899 */ /* 0x000fe2000800063f */
[----:B------:R-:W-:Y:S02]  /*22a0*/  LOP3.LUT R137, R5, R3, RZ, 0x3c, !PT ;  /* 0x0000000305897212 */ /* 0x000fe400078e3cff */
[----:B------:R-:W-:Y:S09]  /*22b0*/  @P5 BRA `(.L_x_158) ;  /* 0x0000000000585947 */ /* 0x000ff20003800000 */
[----:B------:R-:W-:Y:S01]  /*22c0*/  ULDC UR10, c[0x0][0x2d0] ;  /* 0x0000b400000a7ab9 */ /* 0x000fe20000000800 */
[----:B------:R-:W-:Y:S02]  /*22d0*/  IADD3 R3, P2, R8, UR22, RZ ;  /* 0x0000001608037c10 */ /* 0x000fe4000ff5e0ff */
[----:B------:R-:W-:Y:S02]  /*22e0*/  ISETP.GE.AND P1, PT, R204, UR10, PT ;  /* 0x0000000acc007c0c */ /* 0x000fe4000bf26270 */
[----:B------:R-:W-:Y:S02]  /*22f0*/  ISETP.GE.AND P0, PT, R161, UR10, PT ;  /* 0x0000000aa1007c0c */ /* 0x000fe4000bf06270 */
[----:B------:R-:W-:-:S09]  /*2300*/  IADD3.X R5, R11, UR21, RZ, P2, !PT ;  /* 0x000000150b057c10 */ /* 0x000fd200097fe4ff */
[----:B-1----:R-:W1:Y:S01]  /*2310*/  @!P1 LDC.64 R12, c[0x0][0x218] ;  /* 0x00008600ff0c9b82 */ /* 0x002e620000000a00 */
        /* <DEDUP_REMOVED lines=16> */
.L_x_158:
[----:B------:R-:W-:Y:S05]  /*2420*/  BSYNC B0 ;  /* 0x0000000000007941 */ /* 0x000fea0003800000 */
.L_x_157:
[----:B------:R-:W-:Y:S04]  /*2430*/  BSSY B0, `(.L_x_159) ;  /* 0x000001a000007945 */ /* 0x000fe80003800000 */
[----:B------:R-:W-:Y:S05]  /*2440*/  @P4 BRA `(.L_x_160) ;  /* 0x0000000000604947 */ /* 0x000fea0003800000 */
[----:B------:R-:W-:Y:S01]  /*2450*/  ULDC UR10, c[0x0][0x2d0] ;  /* 0x0000b400000a7ab9 */ /* 0x000fe20000000800 */
[----:B------:R-:W-:Y:S01]  /*2460*/  IMAD.U32 R5, RZ, RZ, UR8 ;  /* 0x00000008ff057e24 */ /* 0x000fe2000f8e00ff */
[----:B------:R-:W-:Y:S01]  /*2470*/  ISETP.GE.AND P1, PT, R204, UR10, PT ;  /* 0x0000000acc007c0c */ /* 0x000fe2000bf26270 */
[----:B-1----:R-:W-:Y:S01]  /*2480*/  IMAD.U32 R12, RZ, RZ, UR9 ;  /* 0x00000009ff0c7e24 */ /* 0x002fe2000f8e00ff */
[----:B------:R-:W-:Y:S02]  /*2490*/  ISETP.GE.AND P0, PT, R161, UR10, PT ;  /* 0x0000000aa1007c0c */ /* 0x000fe4000bf06270 */
[----:B------:R-:W-:-:S04]  /*24a0*/  LEA R3, P2, R5, R8, 0x5 ;  /* 0x0000000805037211 */ /* 0x000fc800078428ff */
[----:B------:R-:W-:-:S05]  /*24b0*/  LEA.HI.X R5, R5, R11, R12, 0x5, P2 ;  /* 0x0000000b05057211 */ /* 0x000fca00010f2c0c */
        /* <DEDUP_REMOVED lines=17> */
.L_x_160:
[----:B------:R-:W-:Y:S05]  /*25d0*/  BSYNC B0 ;  /* 0x0000000000007941 */ /* 0x000fea0003800000 */
.L_x_159:
[----:B------:R-:W-:Y:S04]  /*25e0*/  BSSY B0, `(.L_x_161) ;  /* 0x000001b000007945 */ /* 0x000fe80003800000 */
[----:B------:R-:W-:Y:S05]  /*25f0*/  @P3 BRA `(.L_x_162) ;  /* 0x0000000000643947 */ /* 0x000fea0003800000 */
[----:B------:R-:W-:Y:S01]  /*2600*/  ULDC UR10, c[0x0][0x2d0] ;  /* 0x0000b400000a7ab9 */ /* 0x000fe20000000800 */
[----:B------:R-:W-:Y:S01]  /*2610*/  IMAD.U32 R3, RZ, RZ, UR8 ;  /* 0x00000008ff037e24 */ /* 0x000fe2000f8e00ff */
[----:B------:R-:W-:Y:S01]  /*2620*/  ISETP.GE.AND P1, PT, R204, UR10, PT ;  /* 0x0000000acc007c0c */ /* 0x000fe2000bf26270 */
[----:B------:R-:W-:Y:S01]  /*2630*/  IMAD.MOV.U32 R10, RZ, RZ, R8 ;  /* 0x000000ffff0a7224 */ /* 0x000fe200078e0008 */
[----:B------:R-:W-:Y:S01]  /*2640*/  UIMAD UR11, UR9, 0x30, URZ ;  /* 0x00000030090b78a4 */ /* 0x000fe2000f8e023f */
[----:B------:R-:W-:Y:S02]  /*2650*/  ISETP.GE.AND P0, PT, R161, UR10, PT ;  /* 0x0000000aa1007c0c */ /* 0x000fe4000bf06270 */
[----:B------:R-:W-:-:S04]  /*2660*/  IMAD.WIDE.U32 R10, R3, 0x30, R10 ;  /* 0x00000030030a7825 */ /* 0x000fc800078e000a */
[----:B------:R-:W-:-:S04]  /*2670*/  VIADD R3, R11, UR11 ;  /* 0x0000000b0b037c36 */ /* 0x000fc80008000000 */
        /* <DEDUP_REMOVED lines=17> */
.L_x_162:
[----:B------:R-:W-:Y:S05]  /*2790*/  BSYNC B0 ;  /* 0x0000000000007941 */ /* 0x000fea0003800000 */
.L_x_161:
[----:B------:R-:W0:Y:S01]  /*27a0*/  LDGDEPBAR ;  /* 0x00000000000079af */ /* 0x000e220000000000 */
[----:B------:R-:W-:Y:S01]  /*27b0*/  ISETP.GE.AND P1, PT, R6, UR23, PT ;  /* 0x0000001706007c0c */ /* 0x000fe2000bf26270 */
[----:B------:R-:W-:Y:S01]  /*27c0*/  IMAD.IADD R10, R31, 0x1, R27 ;  /* 0x000000011f0a7824 */ /* 0x000fe200078e021b */
[----:B------:R-:W-:Y:S01]  /*27d0*/  UIMAD UR8, UR24, UR6, URZ ;  /* 0x00000006180872a4 */ /* 0x000fe2000f8e023f */
[----:B------:R-:W-:Y:S01]  /*27e0*/  IMAD.SHL.U32 R3, R25, 0x40, RZ ;  /* 0x0000004019037824 */ /* 0x000fe200078e00ff */
[----:B------:R-:W-:Y:S01]  /*27f0*/  LEA.HI R5, R28, R138, RZ, 0x5 ;  /* 0x0000008a1c057211 */ /* 0x000fe200078f28ff */
[----:B------:R-:W-:Y:S01]  /*2800*/  UIMAD.WIDE.U32 UR10, UR5, UR6, URZ ;  /* 0x00000006050a72a5 */ /* 0x000fe2000f8e003f */
[----:B------:R2:W-:Y:S01]  /*2810*/  STL [R1+0x50], R10 ;  /* 0x0000500a01007387 */ /* 0x0005e20000100800 */
[----:B------:R-:W-:Y:S01]  /*2820*/  UIMAD UR8, UR5, UR7, UR8 ;  /* 0x00000007050872a4 */ /* 0x000fe2000f8e0208 */
[----:B------:R-:W-:Y:S01]  /*2830*/  SHF.R.S32.HI R5, RZ, 0x5, R5 ;  /* 0x00000005ff057819 */ /* 0x000fe20000011405 */
[----:B------:R-:W-:Y:S01]  /*2840*/  BSSY B0, `(.L_x_163) ;  /* 0x0000028000007945 */ /* 0x000fe20003800000 */
[----:B------:R-:W-:Y:S01]  /*2850*/  LOP3.LUT R136, R3, 0xfffffe00, RZ, 0xc0, !PT ;  /* 0xfffffe0003887812 */ /* 0x000fe200078ec0ff */
[----:B------:R-:W-:Y:S01]  /*2860*/  UIADD3 UR8, UR11, UR8, URZ ;  /* 0x000000080b087290 */ /* 0x000fe2000fffe03f */
[----:B-1----:R-:W-:Y:S01]  /*2870*/  IMAD.U32 R8, RZ, RZ, UR10 ;  /* 0x0000000aff087e24 */ /* 0x002fe2000f8e00ff */
[----:B------:R-:W-:Y:S01]  /*2880*/  ISETP.GE.AND P5, PT, R22, UR23, PT ;  /* 0x0000001716007c0c */ /* 0x000fe2000bfa6270 */
[----:B------:R-:W-:Y:S01]  /*2890*/  IMAD.U32 R9, RZ, RZ, UR11 ;  /* 0x0000000bff097e24 */ /* 0x000fe2000f8e00ff */
[----:B------:R-:W-:Y:S01]  /*28a0*/  ISETP.GE.AND P4, PT, R23, UR23, PT ;  /* 0x0000001717007c0c */ /* 0x000fe2000bf86270 */
[----:B------:R-:W-:Y:S01]  /*28b0*/  IMAD R3, R5, 0x400, R136 ;  /* 0x0000040005037824 */ /* 0x000fe200078e0288 */
[----:B------:R-:W-:Y:S01]  /*28c0*/  LEA R6, P0, R8, R30, 0x6 ;  /* 0x0000001e08067211 */ /* 0x000fe200078030ff */
[----:B------:R-:W-:Y:S01]  /*28d0*/  IMAD.U32 R5, RZ, RZ, UR8 ;  /* 0x00000008ff057e24 */ /* 0x000fe2000f8e00ff */
[----:B------:R-:W-:Y:S01]  /*28e0*/  ISETP.GE.AND P3, PT, R21, UR23, PT ;  /* 0x0000001715007c0c */ /* 0x000fe2000bf66270 */
[----:B------:R-:W-:Y:S01]  /*28f0*/  IMAD.IADD R3, R137, 0x1, R3 ;  /* 0x0000000189037824 */ /* 0x000fe200078e0203 */
[----:B------:R-:W-:Y:S01]  /*2900*/  LEA R139, R0, UR4, 0x1 ;  /* 0x00000004008b7c11 */ /* 0x000fe2000f8e08ff */
[----:B------:R-:W-:-:S04]  /*2910*/  DEPBAR.LE SB0, 0x0 ;  /* 0x000080000000791a */ /* 0x000fc80000000000 */
[----:B------:R-:W-:Y:S01]  /*2920*/  BAR.SYNC.DEFER_BLOCKING 0x0 ;  /* 0x0000000000007b1d */ /* 0x000fe20000010000 */
[----:B------:R-:W-:Y:S02]  /*2930*/  LEA.HI.X R7, R8, R10, R5, 0x6, P0 ;  /* 0x0000000a08077211 */ /* 0x000fe400000f3405 */
[----:B------:R-:W-:-:S03]  /*2940*/  LEA R230, R3, UR4, 0x1 ;  /* 0x0000000403e67c11 */ /* 0x000fc6000f8e08ff */
[----:B------:R2:W-:Y:S04]  /*2950*/  @P1 STS.128 [R242+0xc000], RZ ;  /* 0x00c000fff2001388 */ /* 0x0005e80000000c00 */
[----:B------:R2:W-:Y:S01]  /*2960*/  @P1 STS.128 [R242+0xe000], RZ ;  /* 0x00e000fff2001388 */ /* 0x0005e20000000c00 */
[----:B------:R-:W-:Y:S05]  /*2970*/  @P1 BRA `(.L_x_164) ;  /* 0x0000000000501947 */ /* 0x000fea0003800000 */
        /* <DEDUP_REMOVED lines=20> */
.L_x_164:
[----:B------:R-:W-:Y:S05]  /*2ac0*/  BSYNC B0 ;  /* 0x0000000000007941 */ /* 0x000fea0003800000 */
.L_x_163:
[----:B------:R1:W-:Y:S01]  /*2ad0*/  @P5 STS.128 [R242+0xc800], RZ ;  /* 0x00c800fff2005388 */ /* 0x0003e20000000c00 */
[----:B------:R-:W-:Y:S03]  /*2ae0*/  BSSY B0, `(.L_x_165) ;  /* 0x000001c000007945 */ /* 0x000fe60003800000 */
[----:B------:R1:W-:Y:S01]  /*2af0*/  @P5 STS.128 [R242+0xe800], RZ ;  /* 0x00e800fff2005388 */ /* 0x0003e20000000c00 */
[----:B------:R-:W-:Y:S05]  /*2b00*/  @P5 BRA `(.L_x_166) ;  /* 0x0000000000645947 */ /* 0x000fea0003800000 */
[----:B------:R-:W-:Y:S01]  /*2b10*/  ULDC UR8, c[0x0][0x2d0] ;  /* 0x0000b40000087ab9 */ /* 0x000fe20000000800 */
[----:B------:R-:W-:Y:S01]  /*2b20*/  USHF.L.U32 UR9, UR7, 0x4, URZ ;  /* 0x0000000407097899 */ /* 0x000fe2000800063f */
[----:B------:R-:W-:Y:S01]  /*2b30*/  ISETP.GE.AND P1, PT, R204, UR8, PT ;  /* 0x00000008cc007c0c */ /* 0x000fe2000bf26270 */
[----:B------:R-:W-:Y:S01]  /*2b40*/  UIMAD.WIDE.U32 UR10, UR6, 0x10, URZ ;  /* 0x00000010060a78a5 */ /* 0x000fe2000f8e003f */
[----:B------:R-:W-:-:S03]  /*2b50*/  ISETP.GE.AND P0, PT, R161, UR8, PT ;  /* 0x00000008a1007c0c */ /* 0x000fc6000bf06270 */
[----:B------:R-:W-:Y:S02]  /*2b60*/  IMAD.U32 R3, RZ, RZ, UR9 ;  /* 0x00000009ff037e24 */ /* 0x000fe4000f8e00ff */
[----:B------:R-:W-:-:S04]  /*2b70*/  IADD3 R0, P2, R6, UR10, RZ ;  /* 0x0000000a06007c10 */ /* 0x000fc8000ff5e0ff */
[----:B------:R-:W-:Y:S02]  /*2b80*/  IADD3.X R3, R7, UR11, R3, P2, !PT ;  /* 0x0000000b07037c10 */ /* 0x000fe400097fe403 */
        /* <DEDUP_REMOVED lines=17> */
.L_x_166:
[----:B------:R-:W-:Y:S05]  /*2ca0*/  BSYNC B0 ;  /* 0x0000000000007941 */ /* 0x000fea0003800000 */
.L_x_165:
[----:B------:R1:W-:Y:S01]  /*2cb0*/  @P4 STS.128 [R242+0xd000], RZ ;  /* 0x00d000fff2004388 */ /* 0x0003e20000000c00 */
[----:B------:R-:W-:Y:S03]  /*2cc0*/  BSSY B0, `(.L_x_167) ;  /* 0x000001b000007945 */ /* 0x000fe60003800000 */
[----:B------:R1:W-:Y:S01]  /*2cd0*/  @P4 STS.128 [R242+0xf000], RZ ;  /* 0x00f000fff2004388 */ /* 0x0003e20000000c00 */
[----:B------:R-:W-:Y:S05]  /*2ce0*/  @P4 BRA `(.L_x_168) ;  /* 0x0000000000604947 */ /* 0x000fea0003800000 */
[----:B------:R-:W-:Y:S01]  /*2cf0*/  ULDC UR8, c[0x0][0x2d0] ;  /* 0x0000b40000087ab9 */ /* 0x000fe20000000800 */
[----:B------:R-:W-:Y:S01]  /*2d00*/  IMAD.U32 R3, RZ, RZ, UR6 ;  /* 0x00000006ff037e24 */ /* 0x000fe2000f8e00ff */
[----:B------:R-:W-:Y:S01]  /*2d10*/  ISETP.GE.AND P1, PT, R204, UR8, PT ;  /* 0x00000008cc007c0c */ /* 0x000fe2000bf26270 */
[----:B------:R-:W-:Y:S01]  /*2d20*/  IMAD.U32 R5, RZ, RZ, UR7 ;  /* 0x00000007ff057e24 */ /* 0x000fe2000f8e00ff */
[----:B------:R-:W-:Y:S02]  /*2d30*/  ISETP.GE.AND P0, PT, R161, UR8, PT ;  /* 0x00000008a1007c0c */ /* 0x000fe4000bf06270 */
[----:B------:R-:W-:-:S04]  /*2d40*/  LEA R0, P2, R3, R6, 0x5 ;  /* 0x0000000603007211 */ /* 0x000fc800078428ff */
[----:B------:R-:W-:-:S05]  /*2d50*/  LEA.HI.X R3, R3, R7, R5, 0x5, P2 ;  /* 0x0000000703037211 */ /* 0x000fca00010f2c05 */
        /* <DEDUP_REMOVED lines=17> */
.L_x_168:
[----:B------:R-:W-:Y:S05]  /*2e70*/  BSYNC B0 ;  /* 0x0000000000007941 */ /* 0x000fea0003800000 */
.L_x_167:
[----:B------:R1:W-:Y:S01]  /*2e80*/  @P3 STS.128 [R242+0xd800], RZ ;  /* 0x00d800fff2003388 */ /* 0x0003e20000000c00 */
[----:B------:R-:W-:Y:S03]  /*2e90*/  BSSY B0, `(.L_x_169) ;  /* 0x000001b000007945 */ /* 0x000fe60003800000 */
[----:B------:R1:W-:Y:S01]  /*2ea0*/  @P3 STS.128 [R242+0xf800], RZ ;  /* 0x00f800fff2003388 */ /* 0x0003e20000000c00 */
[----:B------:R-:W-:Y:S05]  /*2eb0*/  @P3 BRA `(.L_x_170) ;  /* 0x0000000000603947 */ /* 0x000fea0003800000 */
[----:B------:R-:W-:Y:S01]  /*2ec0*/  ULDC UR8, c[0x0][0x2d0] ;  /* 0x0000b40000087ab9 */ /* 0x000fe20000000800 */
[----:B------:R-:W-:Y:S01]  /*2ed0*/  IMAD.U32 R0, RZ, RZ, UR6 ;  /* 0x00000006ff007e24 */ /* 0x000fe2000f8e00ff */
[----:B------:R-:W-:Y:S01]  /*2ee0*/  ISETP.GE.AND P1, PT, R204, UR8, PT ;  /* 0x00000008cc007c0c */ /* 0x000fe2000bf26270 */
[----:B------:R-:W-:Y:S01]  /*2ef0*/  UIMAD UR9, UR7, 0x30, URZ ;  /* 0x00000030070978a4 */ /* 0x000fe2000f8e023f */
[----:B------:R-:W-:Y:S01]  /*2f00*/  ISETP.GE.AND P0, PT, R161, UR8, PT ;  /* 0x00000008a1007c0c */ /* 0x000fe2000bf06270 */
[----:B------:R-:W-:-:S04]  /*2f10*/  IMAD.WIDE.U32 R6, R0, 0x30, R6 ;  /* 0x0000003000067825 */ /* 0x000fc800078e0006 */
[----:B------:R-:W-:-:S06]  /*2f20*/  VIADD R0, R7, UR9 ;  /* 0x0000000907007c36 */ /* 0x000fcc0008000000 */
        /* <DEDUP_REMOVED lines=17> */
.L_x_170:
[----:B------:R-:W-:Y:S05]  /*3040*/  BSYNC B0 ;  /* 0x0000000000007941 */ /* 0x000fea0003800000 */
.L_x_169:
[----:B------:R-:W-:Y:S01]  /*3050*/  LDSM.16.M88.4 R12, [R230] ;  /* 0x00000000e60c783b */ /* 0x000fe20000000200 */
[----:B------:R-:W-:Y:S01]  /*3060*/  R2P PR, R36, 0x6 ;  /* 0x0000000624007804 */ /* 0x000fe20000000000 */
[C---:B------:R-:W-:Y:S01]  /*3070*/  VIADD R0, R139.reuse, 0x8000 ;  /* 0x000080008b007836 */ /* 0x040fe20000000000 */
[----:B------:R-:W-:Y:S01]  /*3080*/  UISETP.GE.AND UP0, UPT, UR20, 0x41, UPT ;  /* 0x000000411400788c */ /* 0x000fe2000bf06270 */
[----:B------:R-:W5:Y:S01]  /*3090*/  LDSM.16.M88.4 R20, [R139+0x8000] ;  /* 0x008000008b14783b */ /* 0x000f620000000200 */
[----:B------:R-:W-:Y:S02]  /*30a0*/  VIADD R234, R139, 0x8020 ;  /* 0x000080208bea7836 */ /* 0x000fe40000000000 */
[--C-:B------:R-:W-:Y:S01]  /*30b0*/  IMAD R231, R4, 0x2, R230.reuse ;  /* 0x0000000204e77824 */ /* 0x100fe200078e02e6 */
[----:B-12---:R-:W1:Y:S01]  /*30c0*/  LDSM.16.M88.4 R8, [R230+0x2000] ;  /* 0x00200000e608783b */ /* 0x006e620000000200 */
[C---:B------:R-:W-:Y:S02]  /*30d0*/  IMAD R233, R2.reuse, 0x2, R230 ;  /* 0x0000000202e97824 */ /* 0x040fe400078e02e6 */
[----:B------:R-:W-:Y:S01]  /*30e0*/  IMAD R232, R2, 0x2, R231 ;  /* 0x0000000202e87824 */ /* 0x000fe200078e02e7 */
[----:B------:R-:W2:Y:S01]  /*30f0*/  LDSM.16.M88.4 R32, [R139+0x8800] ;  /* 0x008800008b20783b */ /* 0x000ea20000000200 */
[----:B------:R-:W-:-:S02]  /*3100*/  IMAD.U32 R3, RZ, RZ, UR5 ;  /* 0x00000005ff037e24 */ /* 0x000fc4000f8e00ff */
[----:B------:R-:W-:Y:S01]  /*3110*/  @P1 VIADD R234, R0, 0xffffffe0 ;  /* 0xffffffe000ea1836 */ /* 0x000fe20000000000 */
[----:B------:R-:W2:Y:S01]  /*3120*/  LDSM.16.M88.4 R28, [R139+0x9000] ;  /* 0x009000008b1c783b */ /* 0x000ea20000000200 */
[----:B------:R-:W-:Y:S02]  /*3130*/  IMAD.MOV.U32 R0, RZ, RZ, 0x40 ;  /* 0x00000040ff007424 */ /* 0x000fe400078e00ff */
[C---:B------:R-:W-:Y:S01]  /*3140*/  VIADD R241, R234.reuse, 0x800 ;  /* 0x00000800eaf17836 */ /* 0x040fe20000000000 */
[----:B------:R-:W2:Y:S01]  /*3150*/  LDSM.16.M88.4 R24, [R139+0x9800] ;  /* 0x009800008b18783b */ /* 0x000ea20000000200 */
[----:B------:R-:W-:Y:S01]  /*3160*/  VIADD R240, R234, 0x1000 ;  /* 0x00001000eaf07836 */ /* 0x000fe20000000000 */
[----:B------:R-:W-:Y:S01]  /*3170*/  SEL R0, R0, 0xffffffc0, !P2 ;  /* 0xffffffc000007807 */ /* 0x000fe20005000000 */
[C---:B------:R-:W-:Y:S01]  /*3180*/  VIADD R239, R234.reuse, 0x1800 ;  /* 0x00001800eaef7836 */ /* 0x040fe20000000000 */
[----:B---34-:R-:W-:Y:S01]  /*3190*/  LDSM.16.M88.4 R16, [R231+0x2000] ;  /* 0x00200000e710783b */ /* 0x018fe20000000200 */
[----:B------:R-:W-:-:S02]  /*31a0*/  VIADD R238, R234, 0x2000 ;  /* 0x00002000eaee7836 */ /* 0x000fc40000000000 */
[----:B------:R-:W-:Y:S01]  /*31b0*/  IMAD.IADD R229, R139, 0x1, R0 ;  /* 0x000000018be57824 */ /* 0x000fe200078e0200 */
[----:B------:R-:W3:Y:S01]  /*31c0*/  LDSM.16.M88.4 R48, [R234+0x800] ;  /* 0x00080000ea30783b */ /* 0x000ee20000000200 */
[----:B------:R-:W-:Y:S02]  /*31d0*/  IMAD.IADD R228, R0, 0x1, R234 ;  /* 0x0000000100e47824 */ /* 0x000fe400078e02ea */
[----:B------:R-:W-:Y:S01]  /*31e0*/  IMAD.SHL.U32 R0, R138, 0x2, RZ ;  /* 0x000000028a007824 */ /* 0x000fe200078e00ff */
[----:B------:R-:W4:Y:S01]  /*31f0*/  LDSM.16.M88.4 R40, [R234] ;  /* 0x00000000ea28783b */ /* 0x000f220000000200 */
[C---:B------:R-:W-:Y:S02]  /*3200*/  VIADD R237, R234.reuse, 0x2800 ;  /* 0x00002800eaed7836 */ /* 0x040fe40000000000 */
[----:B------:R-:W-:Y:S01]  /*3210*/  VIADD R236, R234, 0x3000 ;  /* 0x00003000eaec7836 */ /* 0x000fe20000000000 */
[----:B------:R-:W4:Y:S01]  /*3220*/  LDSM.16.M88.4 R44, [R234+0x1000] ;  /* 0x00100000ea2c783b */ /* 0x000f220000000200 */
[----:B------:R-:W-:Y:S01]  /*3230*/  LOP3.LUT R0, R0, 0x6, RZ, 0xc0, !PT ;  /* 0x0000000600007812 */ /* 0x000fe200078ec0ff */
[----:B------:R-:W-:-:S02]  /*3240*/  VIADD R235, R234, 0x3800 ;  /* 0x00003800eaeb7836 */ /* 0x000fc40000000000 */
[----:B------:R-:W4:Y:S02]  /*3250*/  LDSM.16.M88.4 R52, [R234+0x1800] ;  /* 0x00180000ea34783b */ /* 0x000f240000000200 */
[----:B------:R-:W-:Y:S01]  /*3260*/  IMAD R3, R3, 0x40, R0 ;  /* 0x0000004003037824 */ /* 0x000fe200078e0200 */
[----:B------:R-:W-:Y:S01]  /*3270*/  LOP3.LUT R0, R137, R136, RZ, 0xfc, !PT ;  /* 0x0000008889007212 */ /* 0x000fe200078efcff */
[-C--:B-----5:R-:W-:Y:S01]  /*3280*/  HMMA.16816.F32.BF16 R104, R12, R20.reuse, RZ ;  /* 0x000000140c68723c */ /* 0x0a0fe200000418ff */
[----:B------:R-:W0:Y:S01]  /*3290*/  LDGDEPBAR ;  /* 0x00000000000079af */ /* 0x000e220000000000 */
[C---:B------:R-:W-:Y:S01]  /*32a0*/  VIADD R5, R3.reuse, 0x8 ;  /* 0x0000000803057836 */ /* 0x040fe20000000000 */
[C---:B------:R-:W-:Y:S01]  /*32b0*/  ISETP.GE.AND P1, PT, R3.reuse, UR20, PT ;  /* 0x0000001403007c0c */ /* 0x040fe2000bf26270 */
[----:B------:R-:W-:Y:S02]  /*32c0*/  VIADD R6, R3, 0x1 ;  /* 0x0000000103067836 */ /* 0x000fe40000000000 */
[----:B-1----:R-:W-:Y:S01]  /*32d0*/  HMMA.16816.F32.BF16 R36, R8, R20, RZ ;  /* 0x000000140824723c */ /* 0x002fe200000418ff */
[----:B------:R-:W-:Y:S01]  /*32e0*/  ISETP.GE.AND P6, PT, R5, UR20, PT ;  /* 0x0000001405007c0c */ /* 0x000fe2000bfc6270 */
[C---:B------:R-:W-:Y:S01]  /*32f0*/  VIADD R5, R3.reuse, 0x10 ;  /* 0x0000001003057836 */ /* 0x040fe20000000000 */
[----:B------:R-:W-:Y:S01]  /*3300*/  ISETP.GE.AND P0, PT, R6, UR20, PT ;  /* 0x0000001406007c0c */ /* 0x000fe2000bf06270 */
[----:B------:R-:W-:-:S02]  /*3310*/  VIADD R6, R3, 0x9 ;  /* 0x0000000903067836 */ /* 0x000fc40000000000 */
[-C--:B------:R-:W-:Y:S01]  /*3320*/  HMMA.16816.F32.BF16 R96, R8, R22.reuse, RZ ;  /* 0x000000160860723c */ /* 0x080fe200000418ff */
[----:B------:R-:W-:Y:S01]  /*3330*/  ISETP.GE.AND P4, PT, R5, UR20, PT ;  /* 0x0000001405007c0c */ /* 0x000fe2000bf86270 */
[C---:B------:R-:W-:Y:S01]  /*3340*/  VIADD R5, R3.reuse, 0x19 ;  /* 0x0000001903057836 */ /* 0x040fe20000000000 */
[----:B------:R-:W-:Y:S01]  /*3350*/  ISETP.GE.AND P5, PT, R6, UR20, PT ;  /* 0x0000001406007c0c */ /* 0x000fe2000bfa6270 */
[C---:B------:R-:W-:Y:S02]  /*3360*/  VIADD R7, R3.reuse, 0x11 ;  /* 0x0000001103077836 */ /* 0x040fe40000000000 */
[----:B------:R-:W-:Y:S01]  /*3370*/  HMMA.16816.F32.BF16 R92, R12, R22, RZ ;  /* 0x000000160c5c723c */ /* 0x000fe200000418ff */
[----:B------:R-:W1:Y:S01]  /*3380*/  LDSM.16.M88.4 R20, [R231] ;  /* 0x00000000e714783b */ /* 0x000e620000000200 */
[----:B------:R-:W-:Y:S01]  /*3390*/  VIADD R6, R3, 0x18 ;  /* 0x0000001803067836 */ /* 0x000fe20000000000 */
[----:B------:R-:W-:-:S03]  /*33a0*/  ISETP.GE.AND P3, PT, R7, UR20, PT ;  /* 0x0000001407007c0c */ /* 0x000fc6000bf66270 */
[----:B--2---:R-:W-:Y:S01]  /*33b0*/  HMMA.16816.F32.BF16 R60, R8, R32, RZ ;  /* 0x00000020083c723c */ /* 0x004fe200000418ff */
[----:B------:R-:W-:-:S05]  /*33c0*/  ISETP.GE.AND P2, PT, R6, UR20, PT ;  /* 0x0000001406007c0c */ /* 0x000fca000bf46270 */
[C---:B------:R-:W-:Y:S06]  /*33d0*/  HMMA.16816.F32.BF16 R84, R8.reuse, R28, RZ ;  /* 0x0000001c0854723c */ /* 0x040fec00000418ff */
[C---:B------:R-:W-:Y:S06]  /*33e0*/  HMMA.16816.F32.BF16 R76, R8.reuse, R24, RZ ;  /* 0x00000018084c723c */ /* 0x040fec00000418ff */
[C---:B------:R-:W-:Y:S06]  /*33f0*/  HMMA.16816.F32.BF16 R88, R8.reuse, R34, RZ ;  /* 0x000000220858723c */ /* 0x040fec00000418ff */
[C---:B------:R-:W-:Y:S06]  /*3400*/  HMMA.16816.F32.BF16 R80, R8.reuse, R30, RZ ;  /* 0x0000001e0850723c */ /* 0x040fec00000418ff */
[----:B------:R-:W-:Y:S01]  /*3410*/  HMMA.16816.F32.BF16 R72, R8, R26, RZ ;  /* 0x0000001a0848723c */ /* 0x000fe200000418ff */
[----:B------:R-:W-:Y:S05]  /*3420*/  LDSM.16.M88.4 R8, [R233+0x2000] ;  /* 0x00200000e908783b */ /* 0x000fea0000000200 */
[C---:B------:R-:W-:Y:S06]  /*3430*/  HMMA.16816.F32.BF16 R64, R12.reuse, R28, RZ ;  /* 0x0000001c0c40723c */ /* 0x040fec00000418ff */
[C---:B------:R-:W-:Y:S01]  /*3440*/  HMMA.16816.F32.BF16 R108, R12.reuse, R30, RZ ;  /* 0x0000001e0c6c723c */ /* 0x040fe200000418ff */
[----:B------:R-:W2:Y:S05]  /*3450*/  LDSM.16.M88.4 R28, [R229+0x9000] ;  /* 0x00900000e51c783b */ /* 0x000eaa0000000200 */
[C---:B------:R-:W-:Y:S06]  /*3460*/  HMMA.16816.F32.BF16 R56, R12.reuse, R24, RZ ;  /* 0x000000180c38723c */ /* 0x040fec00000418ff */
[----:B------:R-:W-:Y:S01]  /*3470*/  HMMA.16816.F32.BF16 R112, R12, R26, RZ ;  /* 0x0000001a0c70723c */ /* 0x000fe200000418ff */
[----:B------:R-:W-:Y:S05]  /*3480*/  LDSM.16.M88.4 R24, [R229+0x9800] ;  /* 0x00980000e518783b */ /* 0x000fea0000000200 */
[----:B---3--:R-:W-:Y:S06]  /*3490*/  HMMA.16816.F32.BF16 R116, R16, R48, R60 ;  /* 0x000000301074723c */ /* 0x008fec000004183c */
[C---:B------:R-:W-:Y:S06]  /*34a0*/  HMMA.16816.F32.BF16 R68, R12.reuse, R32, RZ ;  /* 0x000000200c44723c */ /* 0x040fec00000418ff */
[----:B------:R-:W-:Y:S01]  /*34b0*/  HMMA.16816.F32.BF16 R100, R12, R34, RZ ;  /* 0x000000220c64723c */ /* 0x000fe200000418ff */
[----:B------:R-:W-:Y:S04]  /*34c0*/  LDSM.16.M88.4 R12, [R233] ;  /* 0x00000000e90c783b */ /* 0x000fe80000000200 */
[----:B------:R-:W-:Y:S01]  /*34d0*/  LDSM.16.M88.4 R32, [R229+0x8800] ;  /* 0x00880000e520783b */ /* 0x000fe20000000200 */
[C---:B----4-:R-:W-:Y:S03]  /*34e0*/  HMMA.16816.F32.BF16 R120, R16.reuse, R40, R36 ;  /* 0x000000281078723c */ /* 0x050fe60000041824 */
[----:B------:R-:W3:Y:S03]  /*34f0*/  LDSM.16.M88.4 R36, [R229+0x8000] ;  /* 0x00800000e524783b */ /* 0x000ee60000000200 */
[C---:B------:R-:W-:Y:S06]  /*3500*/  HMMA.16816.F32.BF16 R60, R16.reuse, R44, R84 ;  /* 0x0000002c103c723c */ /* 0x040fec0000041854 */
[C---:B------:R-:W-:Y:S06]  /*3510*/  HMMA.16816.F32.BF16 R152, R16.reuse, R52, R76 ;  /* 0x000000341098723c */ /* 0x040fec000004184c */
[C---:B------:R-:W-:Y:S06]  /*3520*/  HMMA.16816.F32.BF16 R96, R16.reuse, R42, R96 ;  /* 0x0000002a1060723c */ /* 0x040fec0000041860 */
[C---:B------:R-:W-:Y:S06]  /*3530*/  HMMA.16816.F32.BF16 R132, R16.reuse, R50, R88 ;  /* 0x000000321084723c */ /* 0x040fec0000041858 */
[C---:B------:R-:W-:Y:S06]  /*3540*/  HMMA.16816.F32.BF16 R128, R16.reuse, R46, R80 ;  /* 0x0000002e1080723c */ /* 0x040fec0000041850 */
[----:B------:R-:W-:Y:S01]  /*3550*/  HMMA.16816.F32.BF16 R124, R16, R54, R72 ;  /* 0x00000036107c723c */ /* 0x000fe20000041848 */
[----:B------:R-:W-:Y:S05]  /*3560*/  LDSM.16.M88.4 R16, [R232+0x2000] ;  /* 0x00200000e810783b */ /* 0x000fea0000000200 */
[C---:B-1----:R-:W-:Y:S06]  /*3570*/  HMMA.16816.F32.BF16 R148, R20.reuse, R52, R56 ;  /* 0x000000341494723c */ /* 0x042fec0000041838 */
[C---:B------:R-:W-:Y:S01]  /*3580*/  HMMA.16816.F32.BF16 R76, R20.reuse, R54, R112 ;  /* 0x00000036144c723c */ /* 0x040fe20000041870 */
[----:B------:R-:W1:Y:S05]  /*3590*/  LDSM.16.M88.4 R52, [R228+0x1000] ;  /* 0x00100000e434783b */ /* 0x000e6a0000000200 */
[C---:B------:R-:W-:Y:S06]  /*35a0*/  HMMA.16816.F32.BF16 R80, R20.reuse, R40, R104 ;  /* 0x000000281450723c */ /* 0x040fec0000041868 */
[----:B------:R-:W-:Y:S06]  /*35b0*/  HMMA.16816.F32.BF16 R88, R20, R42, R92 ;  /* 0x0000002a1458723c */ /* 0x000fec000004185c */
[----:B--2---:R-:W-:Y:S01]  /*35c0*/  HMMA.16816.F32.BF16 R40, R8, R28, R60 ;  /* 0x0000001c0828723c */ /* 0x004fe2000004183c */
[----:B------:R-:W2:Y:S05]  /*35d0*/  LDSM.16.M88.4 R60, [R228+0x1800] ;  /* 0x00180000e43c783b */ /* 0x000eaa0000000200 */
[C---:B------:R-:W-:Y:S06]  /*35e0*/  HMMA.16816.F32.BF16 R140, R20.reuse, R48, R68 ;  /* 0x00000030148c723c */ /* 0x040fec0000041844 */
[C---:B------:R-:W-:Y:S06]  /*35f0*/  HMMA.16816.F32.BF16 R144, R20.reuse, R44, R64 ;  /* 0x0000002c1490723c */ /* 0x040fec0000041840 */
[C---:B------:R-:W-:Y:S01]  /*3600*/  HMMA.16816.F32.BF16 R100, R20.reuse, R50, R100 ;  /* 0x000000321464723c */ /* 0x040fe20000041864 */
[----:B------:R-:W4:Y:S05]  /*3610*/  LDSM.16.M88.4 R48, [R228+0x800] ;  /* 0x00080000e430783b */ /* 0x000f2a0000000200 */
[----:B------:R-:W-:Y:S01]  /*3620*/  HMMA.16816.F32.BF16 R84, R20, R46, R108 ;  /* 0x0000002e1454723c */ /* 0x000fe2000004186c */
[----:B------:R-:W-:Y:S04]  /*3630*/  LDSM.16.M88.4 R44, [R228] ;  /* 0x00000000e42c783b */ /* 0x000fe80000000200 */
[----:B------:R-:W5:Y:S01]  /*3640*/  LDSM.16.M88.4 R20, [R232] ;  /* 0x00000000e814783b */ /* 0x000f620000000200 */
[C---:B---3--:R-:W-:Y:S06]  /*3650*/  HMMA.16816.F32.BF16 R72, R8.reuse, R36, R120 ;  /* 0x000000240848723c */ /* 0x048fec0000041878 */
[C---:B------:R-:W-:Y:S06]  /*3660*/  HMMA.16816.F32.BF16 R68, R8.reuse, R38, R96 ;  /* 0x000000260844723c */ /* 0x040fec0000041860 */
[----:B------:R-:W-:Y:S06]  /*3670*/  HMMA.16816.F32.BF16 R92, R8, R26, R124 ;  /* 0x0000001a085c723c */ /* 0x000fec000004187c */
[----:B------:R-:W-:Y:S06]  /*3680*/  HMMA.16816.F32.BF16 R80, R12, R36, R80 ;  /* 0x000000240c50723c */ /* 0x000fec0000041850 */
[----:B------:R-:W-:Y:S06]  /*3690*/  HMMA.16816.F32.BF16 R56, R8, R34, R132 ;  /* 0x000000220838723c */ /* 0x000fec0000041884 */
[----:B------:R-:W-:Y:S06]  /*36a0*/  HMMA.16816.F32.BF16 R36, R12, R38, R88 ;  /* 0x000000260c24723c */ /* 0x000fec0000041858 */
[----:B------:R-:W-:Y:S06]  /*36b0*/  HMMA.16816.F32.BF16 R64, R8, R32, R116 ;  /* 0x000000200840723c */ /* 0x000fec0000041874 */
[C---:B------:R-:W-:Y:S06]  /*36c0*/  HMMA.16816.F32.BF16 R120, R12.reuse, R24, R148 ;  /* 0x000000180c78723c */ /* 0x040fec0000041894 */
[C---:B------:R-:W-:Y:S06]  /*36d0*/  HMMA.16816.F32.BF16 R88, R12.reuse, R32, R140 ;  /* 0x000000200c58723c */ /* 0x040fec000004188c */
[C---:B------:R-:W-:Y:S01]  /*36e0*/  HMMA.16816.F32.BF16 R100, R12.reuse, R34, R100 ;  /* 0x000000220c64723c */ /* 0x040fe20000041864 */
[----:B------:R-:W-:Y:S05]  /*36f0*/  LDSM.16.M88.4 R32, [R139+0xb000] ;  /* 0x00b000008b20783b */ /* 0x000fea0000000200 */
[C---:B------:R-:W-:Y:S06]  /*3700*/  HMMA.16816.F32.BF16 R108, R12.reuse, R28, R144 ;  /* 0x0000001c0c6c723c */ /* 0x040fec0000041890 */
[C---:B------:R-:W-:Y:S06]  /*3710*/  HMMA.16816.F32.BF16 R84, R12.reuse, R30, R84 ;  /* 0x0000001e0c54723c */ /* 0x040fec0000041854 */
[----:B------:R-:W-:Y:S01]  /*3720*/  HMMA.16816.F32.BF16 R116, R12, R26, R76 ;  /* 0x0000001a0c74723c */ /* 0x000fe2000004184c */
[----:B------:R-:W-:Y:S05]  /*3730*/  LDSM.16.M88.4 R12, [R230+0x4000] ;  /* 0x00400000e60c783b */ /* 0x000fea0000000200 */
[----:B-1----:R-:W-:Y:S01]  /*3740*/  HMMA.16816.F32.BF16 R148, R16, R52, R40 ;  /* 0x000000341094723c */ /* 0x002fe20000041828 */
[----:B------:R-:W1:Y:S05]  /*3750*/  LDSM.16.M88.4 R40, [R139+0xa000] ;  /* 0x00a000008b28783b */ /* 0x000e6a0000000200 */
[C---:B------:R-:W-:Y:S01]  /*3760*/  HMMA.16816.F32.BF16 R96, R8.reuse, R30, R128 ;  /* 0x0000001e0860723c */ /* 0x040fe20000041880 */
[----:B------:R-:W-:Y:S05]  /*3770*/  LDSM.16.M88.4 R28, [R139+0xb800] ;  /* 0x00b800008b1c783b */ /* 0x000fea0000000200 */
[----:B------:R-:W-:Y:S01]  /*3780*/  HMMA.16816.F32.BF16 R104, R8, R24, R152 ;  /* 0x000000180868723c */ /* 0x000fe20000041898 */
[----:B------:R-:W3:Y:S04]  /*3790*/  LDSM.16.M88.4 R8, [R230+0x6000] ;  /* 0x00600000e608783b */ /* 0x000ee80000000200 */
[----:B------:R-:W-:Y:S01]  /*37a0*/  LDSM.16.M88.4 R24, [R231+0x4000] ;  /* 0x00400000e718783b */ /* 0x000fe20000000200 */
[C---:B--2---:R-:W-:Y:S06]  /*37b0*/  HMMA.16816.F32.BF16 R124, R16.reuse, R62, R92 ;  /* 0x0000003e107c723c */ /* 0x044fec000004185c */
[----:B----4-:R-:W-:Y:S06]  /*37c0*/  HMMA.16816.F32.BF16 R152, R16, R50, R56 ;  /* 0x000000321098723c */ /* 0x010fec0000041838 */
[C---:B-----5:R-:W-:Y:S01]  /*37d0*/  HMMA.16816.F32.BF16 R92, R20.reuse, R46, R36 ;  /* 0x0000002e145c723c */ /* 0x060fe20000041824 */
[----:B------:R-:W2:Y:S05]  /*37e0*/  LDSM.16.M88.4 R36, [R139+0xa800] ;  /* 0x00a800008b24783b */ /* 0x000eaa0000000200 */
[-C--:B------:R-:W-:Y:S06]  /*37f0*/  HMMA.16816.F32.BF16 R56, R20, R44.reuse, R80 ;  /* 0x0000002c1438723c */ /* 0x080fec0000041850 */
        /* <DEDUP_REMOVED lines=8> */
[----:B------:R-:W4:Y:S05]  /*3880*/  LDSM.16.M88.4 R48, [R234+0x2000] ;  /* 0x00200000ea30783b */ /* 0x000f2a0000000200 */
[C---:B------:R-:W-:Y:S06]  /*3890*/  HMMA.16816.F32.BF16 R76, R20.reuse, R52, R108 ;  /* 0x00000034144c723c */ /* 0x040fec000004186c */
[C---:B------:R-:W-:Y:S01]  /*38a0*/  HMMA.16816.F32.BF16 R72, R20.reuse, R54, R84 ;  /* 0x000000361448723c */ /* 0x040fe20000041854 */
[----:B------:R-:W-:Y:S05]  /*38b0*/  LDSM.16.M88.4 R52, [R234+0x3800] ;  /* 0x00380000ea34783b */ /* 0x000fea0000000200 */
[C---:B------:R-:W-:Y:S06]  /*38c0*/  HMMA.16816.F32.BF16 R68, R20.reuse, R60, R120 ;  /* 0x0000003c1444723c */ /* 0x040fec0000041878 */
[----:B------:R-:W-:Y:S01]  /*38d0*/  HMMA.16816.F32.BF16 R44, R20, R62, R116 ;  /* 0x0000003e142c723c */ /* 0x000fe20000041874 */
[----:B------:R-:W5:Y:S05]  /*38e0*/  LDSM.16.M88.4 R60, [R234+0x2800] ;  /* 0x00280000ea3c783b */ /* 0x000f6a0000000200 */
[-C--:B-1----:R-:W-:Y:S01]  /*38f0*/  HMMA.16816.F32.BF16 R64, R12, R40.reuse, R56 ;  /* 0x000000280c40723c */ /* 0x082fe20000041838 */
[----:B------:R-:W1:Y:S05]  /*3900*/  LDSM.16.M88.4 R56, [R234+0x3000] ;  /* 0x00300000ea38783b */ /* 0x000e6a0000000200 */
[C---:B---3--:R-:W-:Y:S06]  /*3910*/  HMMA.16816.F32.BF16 R20, R8.reuse, R40, R112 ;  /* 0x000000280814723c */ /* 0x048fec0000041870 */
[C---:B------:R-:W-:Y:S06]  /*3920*/  HMMA.16816.F32.BF16 R84, R8.reuse, R42, R128 ;  /* 0x0000002a0854723c */ /* 0x040fec0000041880 */
[C---:B--2---:R-:W-:Y:S06]  /*3930*/  HMMA.16816.F32.BF16 R96, R8.reuse, R36, R132 ;  /* 0x000000240860723c */ /* 0x044fec0000041884 */
[C---:B------:R-:W-:Y:S06]  /*3940*/  HMMA.16816.F32.BF16 R104, R8.reuse, R34, R144 ;  /* 0x000000220868723c */ /* 0x040fec0000041890 */
[C---:B------:R-:W-:Y:S06]  /*3950*/  HMMA.16816.F32.BF16 R108, R8.reuse, R38, R152 ;  /* 0x00000026086c723c */ /* 0x040fec0000041898 */
[C---:B------:R-:W-:Y:S06]  /*3960*/  HMMA.16816.F32.BF16 R100, R8.reuse, R32, R148 ;  /* 0x000000200864723c */ /* 0x040fec0000041894 */
[C---:B------:R-:W-:Y:S06]  /*3970*/  HMMA.16816.F32.BF16 R132, R8.reuse, R28, R140 ;  /* 0x0000001c0884723c */ /* 0x040fec000004188c */
[----:B------:R-:W-:Y:S01]  /*3980*/  HMMA.16816.F32.BF16 R112, R8, R30, R124 ;  /* 0x0000001e0870723c */ /* 0x000fe2000004187c */
[----:B------:R-:W-:Y:S05]  /*3990*/  LDSM.16.M88.4 R8, [R233+0x6000] ;  /* 0x00600000e908783b */ /* 0x000fea0000000200 */
[C---:B------:R-:W-:Y:S01]  /*39a0*/  HMMA.16816.F32.BF16 R144, R12.reuse, R42, R92 ;  /* 0x0000002a0c90723c */ /* 0x040fe2000004185c */
[----:B------:R-:W-:Y:S05]  /*39b0*/  LDSM.16.M88.4 R40, [R229+0xa800] ;  /* 0x00a80000e528783b */ /* 0x000fea0000000200 */
        /* <DEDUP_REMOVED lines=8> */
[----:B------:R-:W2:Y:S04]  /*3a40*/  LDSM.16.M88.4 R44, [R229+0xa000] ;  /* 0x00a00000e52c783b */ /* 0x000ea80000000200 */
[----:B------:R-:W3:Y:S01]  /*3a50*/  LDSM.16.M88.4 R12, [R233+0x4000] ;  /* 0x00400000e90c783b */ /* 0x000ee20000000200 */
[-C--:B----4-:R-:W-:Y:S03]  /*3a60*/  HMMA.16816.F32.BF16 R120, R16, R48.reuse, R20 ;  /* 0x000000301078723c */ /* 0x090fe60000041814 */
[----:B------:R-:W-:Y:S03]  /*3a70*/  LDSM.16.M88.4 R28, [R228+0x2000] ;  /* 0x00200000e41c783b */ /* 0x000fe60000000200 */
[----:B------:R-:W-:Y:S01]  /*3a80*/  HMMA.16816.F32.BF16 R64, R24, R48, R64 ;  /* 0x000000301840723c */ /* 0x000fe20000041840 */
[----:B------:R-:W-:Y:S05]  /*3a90*/  LDSM.16.M88.4 R20, [R232+0x4000] ;  /* 0x00400000e814783b */ /* 0x000fea0000000200 */
[C---:B------:R-:W-:Y:S06]  /*3aa0*/  HMMA.16816.F32.BF16 R68, R16.reuse, R50, R84 ;  /* 0x000000321044723c */ /* 0x040fec0000041854 */
[C---:B-----5:R-:W-:Y:S06]  /*3ab0*/  HMMA.16816.F32.BF16 R80, R16.reuse, R60, R96 ;  /* 0x0000003c1050723c */ /* 0x060fec0000041860 */
[C---:B------:R-:W-:Y:S06]  /*3ac0*/  HMMA.16816.F32.BF16 R108, R16.reuse, R62, R108 ;  /* 0x0000003e106c723c */ /* 0x040fec000004186c */
[C---:B-1----:R-:W-:Y:S06]  /*3ad0*/  HMMA.16816.F32.BF16 R100, R16.reuse, R56, R100 ;  /* 0x000000381064723c */ /* 0x042fec0000041864 */
[C---:B------:R-:W-:Y:S06]  /*3ae0*/  HMMA.16816.F32.BF16 R96, R16.reuse, R58, R104 ;  /* 0x0000003a1060723c */ /* 0x040fec0000041868 */
[C---:B------:R-:W-:Y:S06]  /*3af0*/  HMMA.16816.F32.BF16 R92, R16.reuse, R52, R132 ;  /* 0x00000034105c723c */ /* 0x040fec0000041884 */
[----:B------:R-:W-:Y:S01]  /*3b00*/  HMMA.16816.F32.BF16 R76, R16, R54, R112 ;  /* 0x00000036104c723c */ /* 0x000fe20000041870 */
[----:B------:R-:W1:Y:S05]  /*3b10*/  LDSM.16.M88.4 R16, [R232+0x6000] ;  /* 0x00600000e810783b */ /* 0x000e6a0000000200 */
[C---:B------:R-:W-:Y:S01]  /*3b20*/  HMMA.16816.F32.BF16 R72, R24.reuse, R50, R144 ;  /* 0x000000321848723c */ /* 0x040fe20000041890 */
[----:B------:R-:W4:Y:S05]  /*3b30*/  LDSM.16.M88.4 R48, [R228+0x2800] ;  /* 0x00280000e430783b */ /* 0x000f2a0000000200 */
[C---:B------:R-:W-:Y:S06]  /*3b40*/  HMMA.16816.F32.BF16 R84, R24.reuse, R60, R148 ;  /* 0x0000003c1854723c */ /* 0x040fec0000041894 */
[C---:B------:R-:W-:Y:S06]  /*3b50*/  HMMA.16816.F32.BF16 R104, R24.reuse, R56, R140 ;  /* 0x000000381868723c */ /* 0x040fec000004188c */
[C---:B------:R-:W-:Y:S06]  /*3b60*/  HMMA.16816.F32.BF16 R112, R24.reuse, R58, R128 ;  /* 0x0000003a1870723c */ /* 0x040fec0000041880 */
[C---:B------:R-:W-:Y:S06]  /*3b70*/  HMMA.16816.F32.BF16 R88, R24.reuse, R62, R88 ;  /* 0x0000003e1858723c */ /* 0x040fec0000041858 */
[C---:B------:R-:W-:Y:S06]  /*3b80*/  HMMA.16816.F32.BF16 R116, R24.reuse, R52, R116 ;  /* 0x000000341874723c */ /* 0x040fec0000041874 */
[----:B------:R-:W-:Y:S06]  /*3b90*/  HMMA.16816.F32.BF16 R56, R24, R54, R124 ;  /* 0x000000361838723c */ /* 0x000fec000004187c */
[-C--:B--2---:R-:W-:Y:S06]  /*3ba0*/  HMMA.16816.F32.BF16 R52, R8, R44.reuse, R120 ;  /* 0x0000002c0834723c */ /* 0x084fec0000041878 */
[----:B---3--:R-:W-:Y:S06]  /*3bb0*/  HMMA.16816.F32.BF16 R24, R12, R44, R64 ;  /* 0x0000002c0c18723c */ /* 0x008fec0000041840 */
[C---:B------:R-:W-:Y:S06]  /*3bc0*/  HMMA.16816.F32.BF16 R60, R8.reuse, R46, R68 ;  /* 0x0000002e083c723c */ /* 0x040fec0000041844 */
[C---:B------:R-:W-:Y:S06]  /*3bd0*/  HMMA.16816.F32.BF16 R80, R8.reuse, R40, R80 ;  /* 0x000000280850723c */ /* 0x040fec0000041850 */
        /* <DEDUP_REMOVED lines=12> */
[----:B------:R-:W2:Y:S05]  /*3ca0*/  LDSM.16.M88.4 R12, [R228+0x3000] ;  /* 0x00300000e40c783b */ /* 0x000eaa0000000200 */
[-C--:B-1----:R-:W-:Y:S06]  /*3cb0*/  HMMA.16816.F32.BF16 R52, R16, R28.reuse, R52 ;  /* 0x0000001c1034723c */ /* 0x082fec0000041834 */
[----:B------:R-:W-:Y:S06]  /*3cc0*/  HMMA.16816.F32.BF16 R32, R20, R28, R24 ;  /* 0x0000001c1420723c */ /* 0x000fec0000041818 */
[-C--:B------:R-:W-:Y:S06]  /*3cd0*/  HMMA.16816.F32.BF16 R36, R16, R30.reuse, R60 ;  /* 0x0000001e1024723c */ /* 0x080fec000004183c */
[C---:B------:R-:W-:Y:S06]  /*3ce0*/  HMMA.16816.F32.BF16 R28, R20.reuse, R30, R44 ;  /* 0x0000001e141c723c */ /* 0x040fec000004182c */
[----:B----4-:R-:W-:Y:S01]  /*3cf0*/  HMMA.16816.F32.BF16 R44, R20, R48, R8 ;  /* 0x00000030142c723c */ /* 0x010fe20000041808 */
[----:B------:R-:W1:Y:S01]  /*3d00*/  LDSM.16.M88.4 R8, [R228+0x3800] ;  /* 0x00380000e408783b */ /* 0x000e620000000200 */
[----:B------:R-:W-:Y:S01]  /*3d10*/  FSEL R77, R52, -INF , !P1 ;  /* 0xff800000344d7808 */ /* 0x000fe20004800000 */
[----:B------:R-:W-:-:S04]  /*3d20*/  DEPBAR.LE SB0, 0x0 ;  /* 0x000080000000791a */ /* 0x000fc80000000000 */
[C---:B------:R-:W-:Y:S01]  /*3d30*/  HMMA.16816.F32.BF16 R24, R16.reuse, R48, R80 ;  /* 0x000000301018723c */ /* 0x040fe20000041850 */
[----:B------:R-:W-:Y:S02]  /*3d40*/  FSEL R74, R34, -INF , !P1 ;  /* 0xff800000224a7808 */ /* 0x000fe40004800000 */
[----:B------:R-:W-:Y:S02]  /*3d50*/  FSEL R63, R32, -INF , !P1 ;  /* 0xff800000203f7808 */ /* 0x000fe40004800000 */
[----:B------:R-:W-:Y:S01]  /*3d60*/  FSEL R79, R55, -INF , !P0 ;  /* 0xff800000374f7808 */ /* 0x000fe20004000000 */
[-C--:B------:R-:W-:Y:S01]  /*3d70*/  HMMA.16816.F32.BF16 R56, R16, R50.reuse, R108 ;  /* 0x000000321038723c */ /* 0x080fe2000004186c */
[----:B------:R-:W-:Y:S02]  /*3d80*/  FSEL R81, R54, -INF , !P1 ;  /* 0xff80000036517808 */ /* 0x000fe40004800000 */
[----:B------:R-:W-:Y:S01]  /*3d90*/  ISETP.GE.AND P1, PT, R5, UR20, PT ;  /* 0x0000001405007c0c */ /* 0x000fe2000bf26270 */
[----:B------:R-:W-:Y:S01]  /*3da0*/  VIADD R5, R3, 0x20 ;  /* 0x0000002003057836 */ /* 0x000fe20000000000 */
[----:B------:R-:W-:Y:S01]  /*3db0*/  FSEL R76, R53, -INF , !P0 ;  /* 0xff800000354c7808 */ /* 0x000fe20004000000 */
[----:B------:R-:W-:Y:S01]  /*3dc0*/  HMMA.16816.F32.BF16 R48, R20, R50, R40 ;  /* 0x000000321430723c */ /* 0x000fe20000041828 */
[----:B------:R-:W-:-:S02]  /*3dd0*/  FSEL R72, R35, -INF , !P0 ;  /* 0xff80000023487808 */ /* 0x000fc40004000000 */
[----:B------:R-:W-:Y:S02]  /*3de0*/  FSEL R60, R33, -INF , !P0 ;  /* 0xff800000213c7808 */ /* 0x000fe40004000000 */
[----:B------:R-:W-:Y:S01]  /*3df0*/  ISETP.GE.AND P0, PT, R5, UR20, PT ;  /* 0x0000001405007c0c */ /* 0x000fe2000bf06270 */
[----:B------:R-:W-:Y:S01]  /*3e00*/  VIADD R5, R3, 0x21 ;  /* 0x0000002103057836 */ /* 0x000fe20000000000 */
[-C--:B--2---:R-:W-:Y:S01]  /*3e10*/  HMMA.16816.F32.BF16 R52, R20, R12.reuse, R64 ;  /* 0x0000000c1434723c */ /* 0x084fe20000041840 */
[----:B------:R-:W-:Y:S02]  /*3e20*/  FSEL R80, R38, -INF , !P6 ;  /* 0xff80000026507808 */ /* 0x000fe40007000000 */
[----:B------:R-:W-:Y:S02]  /*3e30*/  FSEL R75, R36, -INF , !P6 ;  /* 0xff800000244b7808 */ /* 0x000fe40007000000 */
[----:B------:R-:W-:Y:S01]  /*3e40*/  FSEL R62, R28, -INF , !P6 ;  /* 0xff8000001c3e7808 */ /* 0x000fe20007000000 */
[----:B------:R-:W-:Y:S01]  /*3e50*/  HMMA.16816.F32.BF16 R40, R16, R12, R100 ;  /* 0x0000000c1028723c */ /* 0x000fe20000041864 */
[----:B------:R-:W-:-:S02]  /*3e60*/  FSEL R66, R30, -INF , !P6 ;  /* 0xff8000001e427808 */ /* 0x000fc40007000000 */
[----:B------:R-:W-:Y:S01]  /*3e70*/  ISETP.GE.AND P6, PT, R5, UR20, PT ;  /* 0x0000001405007c0c */ /* 0x000fe2000bfc6270 */
[----:B------:R-:W-:Y:S01]  /*3e80*/  VIADD R5, R3, 0x28 ;  /* 0x0000002803057836 */ /* 0x000fe20000000000 */
[----:B------:R-:W-:Y:S01]  /*3e90*/  FSEL R78, R39, -INF , !P5 ;  /* 0xff800000274e7808 */ /* 0x000fe20006800000 */
[-C--:B------:R-:W-:Y:S01]  /*3ea0*/  HMMA.16816.F32.BF16 R32, R16, R14.reuse, R96 ;  /* 0x0000000e1020723c */ /* 0x080fe20000041860 */
[----:B------:R-:W-:Y:S02]  /*3eb0*/  FSEL R73, R37, -INF , !P5 ;  /* 0xff80000025497808 */ /* 0x000fe40006800000 */
[----:B------:R-:W-:Y:S02]  /*3ec0*/  FSEL R64, R31, -INF , !P5 ;  /* 0xff8000001f407808 */ /* 0x000fe40006800000 */
[----:B------:R-:W-:Y:S02]  /*3ed0*/  FSEL R61, R29, -INF , !P5 ;  /* 0xff8000001d3d7808 */ /* 0x000fe40006800000 */
[----:B------:R-:W-:Y:S01]  /*3ee0*/  ISETP.GE.AND P5, PT, R5, UR20, PT ;  /* 0x0000001405007c0c */ /* 0x000fe2000bfa6270 */
[----:B------:R-:W-:Y:S01]  /*3ef0*/  VIADD R5, R3, 0x29 ;  /* 0x0000002903057836 */ /* 0x000fe20000000000 */
[----:B------:R-:W-:Y:S01]  /*3f00*/  FSEL R82, R26, -INF , !P4 ;  /* 0xff8000001a527808 */ /* 0x000fe20006000000 */
[----:B------:R-:W-:Y:S01]  /*3f10*/  HMMA.16816.F32.BF16 R28, R20, R14, R68 ;  /* 0x0000000e141c723c */ /* 0x000fe20000041844 */
[----:B------:R-:W-:-:S02]  /*3f20*/  FSEL R67, R24, -INF , !P4 ;  /* 0xff80000018437808 */ /* 0x000fc40006000000 */
[----:B------:R-:W-:Y:S02]  /*3f30*/  FSEL R83, R27, -INF , !P3 ;  /* 0xff8000001b537808 */ /* 0x000fe40005800000 */
[----:B------:R-:W-:Y:S01]  /*3f40*/  FSEL R65, R25, -INF , !P3 ;  /* 0xff80000019417808 */ /* 0x000fe20005800000 */
[-C--:B-1----:R-:W-:Y:S01]  /*3f50*/  HMMA.16816.F32.BF16 R12, R16, R8.reuse, R92 ;  /* 0x00000008100c723c */ /* 0x082fe2000004185c */
[----:B------:R-:W-:Y:S02]  /*3f60*/  FSEL R46, R46, -INF , !P4 ;  /* 0xff8000002e2e7808 */ /* 0x000fe40006000000 */
[----:B------:R-:W-:Y:S02]  /*3f70*/  FSEL R39, R44, -INF , !P4 ;  /* 0xff8000002c277808 */ /* 0x000fe40006000000 */
[----:B------:R-:W-:Y:S01]  /*3f80*/  ISETP.GE.AND P4, PT, R5, UR20, PT ;  /* 0x0000001405007c0c */ /* 0x000fe2000bf86270 */
[----:B------:R-:W-:Y:S01]  /*3f90*/  HMMA.16816.F32.BF16 R24, R20, R8, R116 ;  /* 0x000000081418723c */ /* 0x000fe20000041874 */
[----:B------:R-:W-:Y:S01]  /*3fa0*/  VIADD R5, R3, 0x30 ;  /* 0x0000003003057836 */ /* 0x000fe20000000000 */
[----:B------:R-:W-:-:S02]  /*3fb0*/  FSEL R47, R47, -INF , !P3 ;  /* 0xff8000002f2f7808 */ /* 0x000fc40005800000 */
[----:B------:R-:W-:Y:S02]  /*3fc0*/  FSEL R38, R45, -INF , !P3 ;  /* 0xff8000002d267808 */ /* 0x000fe40005800000 */
[-C--:B------:R-:W-:Y:S01]  /*3fd0*/  HMMA.16816.F32.BF16 R20, R20, R10.reuse, R84 ;  /* 0x0000000a1414723c */ /* 0x080fe20000041854 */
[----:B------:R-:W-:Y:S01]  /*3fe0*/  ISETP.GE.AND P3, PT, R5, UR20, PT ;  /* 0x0000001405007c0c */ /* 0x000fe2000bf66270 */
[----:B------:R-:W-:Y:S01]  /*3ff0*/  VIADD R5, R3, 0x31 ;  /* 0x0000003103057836 */ /* 0x000fe20000000000 */
[----:B------:R-:W-:Y:S02]  /*4000*/  FSEL R88, R58, -INF , !P2 ;  /* 0xff8000003a587808 */ /* 0x000fe40005000000 */
[----:B------:R-:W-:Y:S01]  /*4010*/  FSEL R56, R56, -INF , !P2 ;  /* 0xff80000038387808 */ /* 0x000fe20005000000 */
[----:B------:R-:W-:Y:S01]  /*4020*/  HMMA.16816.F32.BF16 R16, R16, R10, R120 ;  /* 0x0000000a1010723c */ /* 0x000fe20000041878 */
[----:B------:R-:W-:Y:S02]  /*4030*/  FSEL R45, R50, -INF , !P2 ;  /* 0xff800000322d7808 */ /* 0x000fe40005000000 */
[----:B------:R-:W-:-:S02]  /*4040*/  FSEL R37, R48, -INF , !P2 ;  /* 0xff80000030257808 */ /* 0x000fc40005000000 */
[----:B------:R-:W-:Y:S01]  /*4050*/  ISETP.GE.AND P2, PT, R5, UR20, PT ;  /* 0x0000001405007c0c */ /* 0x000fe2000bf46270 */
[----:B------:R-:W-:Y:S01]  /*4060*/  VIADD R5, R3, 0x38 ;  /* 0x0000003803057836 */ /* 0x000fe20000000000 */
[----:B------:R-:W-:Y:S01]  /*4070*/  FSEL R89, R59, -INF , !P1 ;  /* 0xff8000003b597808 */ /* 0x000fe20004800000 */
[----:B------:R-:W-:Y:S01]  /*4080*/  VIADD R3, R3, 0x39 ;  /* 0x0000003903037836 */ /* 0x000fe20000000000 */
[----:B------:R-:W-:Y:S02]  /*4090*/  FSEL R48, R57, -INF , !P1 ;  /* 0xff80000039307808 */ /* 0x000fe40004800000 */
[----:B------:R-:W-:Y:S02]  /*40a0*/  FSEL R44, R51, -INF , !P1 ;  /* 0xff800000332c7808 */ /* 0x000fe40004800000 */
[----:B------:R-:W-:Y:S02]  /*40b0*/  FSEL R36, R49, -INF , !P1 ;  /* 0xff80000031247808 */ /* 0x000fe40004800000 */
[----:B------:R-:W-:-:S02]  /*40c0*/  ISETP.GE.AND P1, PT, R5, UR20, PT ;  /* 0x0000001405007c0c */ /* 0x000fc4000bf26270 */
[----:B------:R-:W-:Y:S02]  /*40d0*/  FSEL R177, R54, -INF , !P0 ;  /* 0xff80000036b17808 */ /* 0x000fe40004000000 */
[----:B------:R-:W-:Y:S02]  /*40e0*/  FSEL R188, R42, -INF , !P0 ;  /* 0xff8000002abc7808 */ /* 0x000fe40004000000 */
[----:B------:R-:W-:Y:S02]  /*40f0*/  FSEL R179, R40, -INF , !P0 ;  /* 0xff80000028b37808 */ /* 0x000fe40004000000 */
[----:B------:R-:W-:Y:S02]  /*4100*/  FSEL R170, R52, -INF , !P0 ;  /* 0xff80000034aa7808 */ /* 0x000fe40004000000 */
[----:B------:R-:W-:Y:S02]  /*4110*/  ISETP.GE.AND P0, PT, R3, UR20, PT ;  /* 0x0000001403007c0c */ /* 0x000fe4000bf06270 */
[----:B------:R-:W-:-:S02]  /*4120*/  FSEL R207, R22, -INF , !P1 ;  /* 0xff80000016cf7808 */ /* 0x000fc40004800000 */
[----:B------:R-:W-:Y:S02]  /*4130*/  FSEL R158, R19, -INF , !P0 ;  /* 0xff800000139e7808 */ /* 0x000fe40004000000 */
[----:B------:R-:W-:Y:S02]  /*4140*/  FSEL R201, R17, -INF , !P0 ;  /* 0xff80000011c97808 */ /* 0x000fe40004000000 */
[----:B------:R-:W-:Y:S02]  /*4150*/  FSEL R23, R23, -INF , !P0 ;  /* 0xff80000017177808 */ /* 0x000fe40004000000 */
[----:B------:R-:W-:Y:S02]  /*4160*/  FSEL R22, R21, -INF , !P0 ;  /* 0xff80000015167808 */ /* 0x000fe40004000000 */
[----:B------:R-:W-:Y:S02]  /*4170*/  PLOP3.LUT P0, PT, PT, PT, UP0, 0x80, 0x0 ;  /* 0x000000000000781c */ /* 0x000fe40003f0f008 */
[----:B------:R-:W-:-:S02]  /*4180*/  FSEL R178, R43, -INF , !P6 ;  /* 0xff8000002bb27808 */ /* 0x000fc40007000000 */
[----:B------:R-:W-:Y:S02]  /*4190*/  FSEL R168, R41, -INF , !P6 ;  /* 0xff80000029a87808 */ /* 0x000fe40007000000 */
[----:B------:R-:W-:Y:S02]  /*41a0*/  FSEL R166, R55, -INF , !P6 ;  /* 0xff80000037a67808 */ /* 0x000fe40007000000 */
[----:B------:R-:W-:Y:S02]  /*41b0*/  FSEL R165, R53, -INF , !P6 ;  /* 0xff80000035a57808 */ /* 0x000fe40007000000 */
[----:B------:R-:W-:Y:S02]  /*41c0*/  FSEL R176, R34, -INF , !P5 ;  /* 0xff80000022b07808 */ /* 0x000fe40006800000 */
[----:B------:R-:W-:Y:S02]  /*41d0*/  FSEL R167, R32, -INF , !P5 ;  /* 0xff80000020a77808 */ /* 0x000fe40006800000 */
        /* <DEDUP_REMOVED lines=16> */
[----:B------:R-:W-:Y:S01]  /*42e0*/  FSEL R206, R20, -INF , !P1 ;  /* 0xff80000014ce7808 */ /* 0x000fe20004800000 */
[----:B------:R-:W-:Y:S06]  /*42f0*/  BAR.SYNC.DEFER_BLOCKING 0x0 ;  /* 0x0000000000007b1d */ /* 0x000fec0000010000 */
[----:B------:R-:W-:Y:S05]  /*4300*/  @!P0 BRA `(.L_x_171) ;  /* 0x00000004004c8947 */ /* 0x000fea0003800000 */
[----:B------:R-:W-:Y:S01]  /*4310*/  ULDC UR5, c[0x0][0x2d0] ;  /* 0x0000b40000057ab9 */ /* 0x000fe20000000800 */
[----:B------:R-:W-:Y:S01]  /*4320*/  ULEA.HI.SX32 UR6, UR17, 0xfffffffe, 0x1a ;  /* 0xfffffffe11067891 */ /* 0x000fe2000f8fd23f */
[----:B------:R-:W-:Y:S01]  /*4330*/  ISETP.GE.AND P3, PT, R204, UR5, PT ;  /* 0x00000005cc007c0c */ /* 0x000fe2000bf66270 */
[----:B------:R-:W-:Y:S01]  /*4340*/  BSSY B0, `(.L_x_172) ;  /* 0x000004e000007945 */ /* 0x000fe20003800000 */
[----:B------:R-:W-:Y:S01]  /*4350*/  ISETP.GE.AND P2, PT, R161, UR5, PT ;  /* 0x00000005a1007c0c */ /* 0x000fe2000bf46270 */
[----:B------:R-:W-:Y:S02]  /*4360*/  USHF.R.S32.HI UR5, URZ, 0x1f, UR6 ;  /* 0x0000001f3f057899 */ /* 0x000fe40008011406 */
[----:B------:R-:W-:Y:S01]  /*4370*/  UIMAD UR12, UR12, UR6, URZ ;  /* 0x000000060c0c72a4 */ /* 0x000fe2000f8e023f */
[----:B------:R-:W-:-:S03]  /*4380*/  IMAD.WIDE.U32 R6, R156, UR6, R162 ;  /* 0x000000069c067c25 */ /* 0x000fc6000f8e00a2 */
[----:B------:R-:W-:Y:S01]  /*4390*/  UIMAD UR5, UR5, UR13, UR12 ;  /* 0x0000000d050572a4 */ /* 0x000fe2000f8e020c */
[----:B------:R-:W-:-:S03]  /*43a0*/  IADD3 R5, P6, R6, UR22, RZ ;  /* 0x0000001606057c10 */ /* 0x000fc6000ffde0ff */
[----:B------:R-:W1:Y:S01]  /*43b0*/  @!P3 LDC.64 R8, c[0x0][0x218] ;  /* 0x00008600ff08bb82 */ /* 0x000e620000000a00 */
[----:B------:R2:W-:Y:S01]  /*43c0*/  @P3 STS.128 [R242+0x8000], RZ ;  /* 0x008000fff2003388 */ /* 0x0005e20000000c00 */
[----:B------:R-:W-:-:S06]  /*43d0*/  VIADD R7, R7, UR5 ;  /* 0x0000000507077c36 */ /* 0x000fcc0008000000 */
[----:B------:R-:W3:Y:S08]  /*43e0*/  @!P2 LDC.64 R10, c[0x0][0x218] ;  /* 0x00008600ff0aab82 */ /* 0x000ef00000000a00 */
[----:B------:R-:W4:Y:S08]  /*43f0*/  @!P3 LDC.64 R16, c[0x0][0x218] ;  /* 0x00008600ff10bb82 */ /* 0x000f300000000a00 */
[----:B------:R-:W5:Y:S01]  /*4400*/  @!P2 LDC.64 R14, c[0x0][0x218] ;  /* 0x00008600ff0eab82 */ /* 0x000f620000000a00 */
[----:B-1----:R-:W-:-:S04]  /*4410*/  @!P3 LEA R8, P1, R6, R8, 0x1 ;  /* 0x000000080608b211 */ /* 0x002fc800078208ff */
[----:B------:R-:W-:-:S03]  /*4420*/  @!P3 LEA.HI.X R9, R6, R9, R7, 0x1, P1 ;  /* 0x000000090609b211 */ /* 0x000fc600008f0c07 */
[----:B------:R-:W1:Y:S01]  /*4430*/  @!P3 LDC.64 R12, c[0x0][0x218] ;  /* 0x00008600ff0cbb82 */ /* 0x000e620000000a00 */
[C---:B---3--:R-:W-:Y:S01]  /*4440*/  @!P2 LEA R10, P1, R6.reuse, R10, 0x1 ;  /* 0x0000000a060aa211 */ /* 0x048fe200078208ff */
[----:B------:R-:W-:Y:S01]  /*4450*/  @!PT LDS RZ, [RZ] ;  /* 0x00000000fffff984 */ /* 0x000fe20000000800 */
[----:B------:R-:W-:Y:S01]  /*4460*/  @!PT LDS RZ, [RZ] ;  /* 0x00000000fffff984 */ /* 0x000fe20000000800 */
[----:B------:R-:W-:Y:S01]  /*4470*/  @!PT LDS RZ, [RZ] ;  /* 0x00000000fffff984 */ /* 0x000fe20000000800 */
[----:B------:R3:W-:Y:S03]  /*4480*/  @!P3 LDGSTS.E.BYPASS.LTC128B.128 [R242+0x8000], desc[UR18][R8.64] ;  /* 0x0800000008f2bfae */ /* 0x0007e6000b901d52 */
[----:B------:R-:W-:Y:S01]  /*4490*/  @!P2 LEA.HI.X R11, R6, R11, R7, 0x1, P1 ;  /* 0x0000000b060ba211 */ /* 0x000fe200008f0c07 */
[----:B------:R2:W-:Y:S01]  /*44a0*/  @P2 STS.128 [R242+0xa000], RZ ;  /* 0x00a000fff2002388 */ /* 0x0005e20000000c00 */
[----:B------:R-:W-:Y:S01]  /*44b0*/  IADD3.X R6, R7, UR21, RZ, P6, !PT ;  /* 0x0000001507067c10 */ /* 0x000fe2000b7fe4ff */
[----:B------:R-:W3:Y:S01]  /*44c0*/  @!P2 LDC.64 R20, c[0x0][0x218] ;  /* 0x00008600ff14ab82 */ /* 0x000ee20000000a00 */
[C---:B----4-:R-:W-:Y:S01]  /*44d0*/  @!P3 LEA R16, P5, R5.reuse, R16, 0x1 ;  /* 0x000000100510b211 */ /* 0x050fe200078a08ff */
[----:B------:R-:W-:Y:S01]  /*44e0*/  @!PT LDS RZ, [RZ] ;  /* 0x00000000fffff984 */ /* 0x000fe20000000800 */
[----:B------:R-:W-:Y:S01]  /*44f0*/  @!PT LDS RZ, [RZ] ;  /* 0x00000000fffff984 */ /* 0x000fe20000000800 */
[----:B------:R-:W-:Y:S01]  /*4500*/  @!PT LDS RZ, [RZ] ;  /* 0x00000000fffff984 */ /* 0x000fe20000000800 */
[----:B------:R4:W-:Y:S01]  /*4510*/  @!P2 LDGSTS.E.BYPASS.LTC128B.128 [R242+0xa000], desc[UR18][R10.64+0x80] ;  /* 0x0a0000800af2afae */ /* 0x0009e2000b901d52 */
[----:B------:R-:W-:-:S02]  /*4520*/  IADD3 R3, P1, R5, UR22, RZ ;  /* 0x0000001605037c10 */ /* 0x000fc4000ff3e0ff */
[C-C-:B------:R-:W-:Y:S01]  /*4530*/  @!P3 LEA.HI.X R17, R5.reuse, R17, R6.reuse, 0x1, P5 ;  /* 0x000000110511b211 */ /* 0x140fe200028f0c06 */
[----:B------:R2:W-:Y:S02]  /*4540*/  @P3 STS.128 [R242+0x8800], RZ ;  /* 0x008800fff2003388 */ /* 0x0005e40000000c00 */
[----:B------:R-:W4:Y:S01]  /*4550*/  @!P3 LDC.64 R18, c[0x0][0x218] ;  /* 0x00008600ff12bb82 */ /* 0x000f220000000a00 */
[C---:B-----5:R-:W-:Y:S01]  /*4560*/  @!P2 LEA R14, P4, R5.reuse, R14, 0x1 ;  /* 0x0000000e050ea211 */ /* 0x060fe200078808ff */
[----:B------:R-:W-:Y:S01]  /*4570*/  @!PT LDS RZ, [RZ] ;  /* 0x00000000fffff984 */ /* 0x000fe20000000800 */
[----:B------:R-:W-:Y:S01]  /*4580*/  @!PT LDS RZ, [RZ] ;  /* 0x00000000fffff984 */ /* 0x000fe20000000800 */
[----:B------:R-:W-:Y:S01]  /*4590*/  @!PT LDS RZ, [RZ] ;  /* 0x00000000fffff984 */ /* 0x000fe20000000800 */
[----:B------:R2:W-:Y:S03]  /*45a0*/  @!P3 LDGSTS.E.BYPASS.LTC128B.128 [R242+0x8800], desc[UR18][R16.64] ;  /* 0x0880000010f2bfae */ /* 0x0005e6000b901d52 */
[----:B------:R-:W-:Y:S01]  /*45b0*/  @!P2 LEA.HI.X R15, R5, R15, R6, 0x1, P4 ;  /* 0x0000000f050fa211 */ /* 0x000fe200020f0c06 */
[----:B------:R2:W-:Y:S01]  /*45c0*/  @P2 STS.128 [R242+0xa800], RZ ;  /* 0x00a800fff2002388 */ /* 0x0005e20000000c00 */
[----:B------:R-:W-:-:S02]  /*45d0*/  IADD3 R5, P5, R3, UR22, RZ ;  /* 0x0000001603057c10 */ /* 0x000fc4000ffbe0ff */
[----:B------:R-:W-:Y:S01]  /*45e0*/  IADD3.X R6, R6, UR21, RZ, P1, !PT ;  /* 0x0000001506067c10 */ /* 0x000fe20008ffe4ff */
[----:B------:R-:W-:Y:S01]  /*45f0*/  @!PT LDS RZ, [RZ] ;  /* 0x00000000fffff984 */ /* 0x000fe20000000800 */
[----:B------:R-:W-:Y:S01]  /*4600*/  @!PT LDS RZ, [RZ] ;  /* 0x00000000fffff984 */ /* 0x000fe20000000800 */
[----:B------:R-:W-:Y:S01]  /*4610*/  @!PT LDS RZ, [RZ] ;  /* 0x00000000fffff984 */ /* 0x000fe20000000800 */
[----:B------:R2:W-:Y:S01]  /*4620*/  @!P2 LDGSTS.E.BYPASS.LTC128B.128 [R242+0xa800], desc[UR18][R14.64+0x80] ;  /* 0x0a8000800ef2afae */ /* 0x0005e2000b901d52 */
[C---:B-1----:R-:W-:Y:S02]  /*4630*/  @!P3 LEA R12, P6, R3.reuse, R12, 0x1 ;  /* 0x0000000c030cb211 */ /* 0x042fe400078c08ff */
[----:B------:R-:W-:Y:S01]  /*4640*/  IADD3.X R7, R6, UR21, RZ, P5, !PT ;  /* 0x0000001506077c10 */ /* 0x000fe2000affe4ff */
[----:B------:R2:W-:Y:S01]  /*4650*/  @P3 STS.128 [R242+0x9000], RZ ;  /* 0x009000fff2003388 */ /* 0x0005e20000000c00 */
[C---:B------:R-:W-:Y:S02]  /*4660*/  @!P3 LEA.HI.X R13, R3.reuse, R13, R6, 0x1, P6 ;  /* 0x0000000d030db211 */ /* 0x040fe400030f0c06 */
[----:B---3--:R-:W-:-:S03]  /*4670*/  @!P2 LEA R8, P1, R3, R20, 0x1 ;  /* 0x000000140308a211 */ /* 0x008fc600078208ff */
[----:B------:R-:W-:Y:S01]  /*4680*/  @!PT LDS RZ, [RZ] ;  /* 0x00000000fffff984 */ /* 0x000fe20000000800 */
[----:B------:R-:W-:Y:S01]  /*4690*/  @!PT LDS RZ, [RZ] ;  /* 0x00000000fffff984 */ /* 0x000fe20000000800 */
[----:B------:R-:W-:Y:S01]  /*46a0*/  @!PT LDS RZ, [RZ] ;  /* 0x00000000fffff984 */ /* 0x000fe20000000800 */
[----:B------:R2:W-:Y:S01]  /*46b0*/  @!P3 LDGSTS.E.BYPASS.LTC128B.128 [R242+0x9000], desc[UR18][R12.64] ;  /* 0x090000000cf2bfae */ /* 0x0005e2000b901d52 */
[----:B------:R-:W-:Y:S02]  /*46c0*/  @!P2 LEA.HI.X R9, R3, R21, R6, 0x1, P1 ;  /* 0x000000150309a211 */ /* 0x000fe400008f0c06 */
[C---:B----4-:R-:W-:Y:S01]  /*46d0*/  @!P3 LEA R10, P4, R5.reuse, R18, 0x1 ;  /* 0x00000012050ab211 */ /* 0x050fe200078808ff */
[----:B------:R2:W-:Y:S03]  /*46e0*/  @P2 STS.128 [R242+0xb000], RZ ;  /* 0x00b000fff2002388 */ /* 0x0005e60000000c00 */
[----:B------:R-:W-:Y:S01]  /*46f0*/  @!P3 LEA.HI.X R11, R5, R19, R7, 0x1, P4 ;  /* 0x00000013050bb211 */ /* 0x000fe200020f0c07 */
[----:B------:R-:W-:Y:S01]  /*4700*/  @!PT LDS RZ, [RZ] ;  /* 0x00000000fffff984 */ /* 0x000fe20000000800 */
[----:B------:R-:W-:Y:S01]  /*4710*/  @!PT LDS RZ, [RZ] ;  /* 0x00000000fffff984 */ /* 0x000fe20000000800 */
[----:B------:R-:W-:Y:S01]  /*4720*/  @!PT LDS RZ, [RZ] ;  /* 0x00000000fffff984 */ /* 0x000fe20000000800 */
[----:B------:R2:W-:Y:S04]  /*4730*/  @!P2 LDGSTS.E.BYPASS.LTC128B.128 [R242+0xb000], desc[UR18][R8.64+0x80] ;  /* 0x0b00008008f2afae */ /* 0x0005e8000b901d52 */
[----:B------:R2:W-:Y:S04]  /*4740*/  @P3 STS.128 [R242+0x9800], RZ ;  /* 0x009800fff2003388 */ /* 0x0005e80000000c00 */
[----:B------:R-:W-:Y:S01]  /*4750*/  @!PT LDS RZ, [RZ] ;  /* 0x00000000fffff984 */ /* 0x000fe20000000800 */
[----:B------:R-:W-:Y:S01]  /*4760*/  @!PT LDS RZ, [RZ] ;  /* 0x00000000fffff984 */ /* 0x000fe20000000800 */
[----:B------:R-:W-:Y:S01]  /*4770*/  @!PT LDS RZ, [RZ] ;  /* 0x00000000fffff984 */ /* 0x000fe20000000800 */
[----:B------:R2:W-:Y:S04]  /*4780*/  @!P3 LDGSTS.E.BYPASS.LTC128B.128 [R242+0x9800], desc[UR18][R10.64] ;  /* 0x098000000af2bfae */ /* 0x0005e8000b901d52 */
[----:B------:R2:W-:Y:S01]  /*4790*/  @P2 STS.128 [R242+0xb800], RZ ;  /* 0x00b800fff2002388 */ /* 0x0005e20000000c00 */
[----:B------:R-:W-:Y:S05]  /*47a0*/  @P2 BRA `(.L_x_173) ;  /* 0x00000000001c2947 */ /* 0x000fea0003800000 */
[----:B------:R-:W-:Y:S02]  /*47b0*/  ULDC.64 UR6, c[0x0][0x218] ;  /* 0x0000860000067ab9 */ /* 0x000fe40000000a00 */
[----:B------:R-:W-:-:S04]  /*47c0*/  LEA R6, P1, R5, UR6, 0x1 ;  /* 0x0000000605067c11 */ /* 0x000fc8000f8208ff */
[----:B------:R-:W-:-:S05]  /*47d0*/  LEA.HI.X R7, R5, UR7, R7, 0x1, P1 ;  /* 0x0000000705077c11 */ /* 0x000fca00088f0c07 */
[----:B------:R-:W-:Y:S01]  /*47e0*/  @!PT LDS RZ, [RZ] ;  /* 0x00000000fffff984 */ /* 0x000fe20000000800 */
[----:B------:R-:W-:Y:S01]  /*47f0*/  @!PT LDS RZ, [RZ] ;  /* 0x00000000fffff984 */ /* 0x000fe20000000800 */
[----:B------:R-:W-:Y:S01]  /*4800*/  @!PT LDS RZ, [RZ] ;  /* 0x00000000fffff984 */ /* 0x000fe20000000800 */
[----:B------:R1:W-:Y:S04]  /*4810*/  LDGSTS.E.BYPASS.LTC128B.128 [R242+0xb800], desc[UR18][R6.64+0x80] ;  /* 0x0b80008006f27fae */ /* 0x0003e8000b901d52 */
.L_x_173:
[----:B------:R-:W-:Y:S05]  /*4820*/  BSYNC B0 ;  /* 0x0000000000007941 */ /* 0x000fea0003800000 */
.L_x_172:
[----:B------:R-:W0:Y:S02]  /*4830*/  LDGDEPBAR ;  /* 0x00000000000079af */ /* 0x000e240000000000 */
.L_x_171:
[----:B------:R-:W-:Y:S01]  /*4840*/  FMNMX.FTZ R3, R63, R60, !PT ;  /* 0x0000003c3f037209 */ /* 0x000fe20007810000 */
[----:B------:R-:W-:Y:S01]  /*4850*/  ULDC UR5, c[0x0][0x2ec] ;  /* 0x0000bb0000057ab9 */ /* 0x000fe20000000800 */
[----:B------:R-:W-:Y:S01]  /*4860*/  STL [R1+0x98], R242 ;  /* 0x000098f201007387 */ /* 0x000fe20000100800 */
[----:B------:R-:W-:Y:S02]  /*4870*/  LEA R224, R0, UR4, 0x1 ;  /* 0x0000000400e07c11 */ /* 0x000fe4000f8e08ff */
[----:B------:R-:W-:Y:S01]  /*4880*/  FMNMX.FTZ R3, R62, R3, !PT ;  /* 0x000000033e037209 */ /* 0x000fe20007810000 */
[----:B------:R-:W-:Y:S01]  /*4890*/  STL [R1+0x94], R241 ;  /* 0x000094f101007387 */ /* 0x000fe20000100800 */
[----:B------:R-:W-:Y:S01]  /*48a0*/  LEA R227, R2, R224, 0x1 ;  /* 0x000000e002e37211 */ /* 0x000fe200078e08ff */
[----:B------:R-:W-:Y:S01]  /*48b0*/  IMAD R225, R4, 0x2, R224 ;  /* 0x0000000204e17824 */ /* 0x000fe200078e02e0 */
[----:B------:R-:W-:Y:S01]  /*48c0*/  FMNMX.FTZ R3, R61, R3, !PT ;  /* 0x000000033d037209 */ /* 0x000fe20007810000 */
[----:B------:R-:W-:Y:S02]  /*48d0*/  STL [R1+0x90], R240 ;  /* 0x000090f001007387 */ /* 0x000fe40000100800 */
[----:B------:R-:W-:Y:S01]  /*48e0*/  IMAD R226, R2, 0x2, R225 ;  /* 0x0000000202e27824 */ /* 0x000fe200078e02e1 */
[----:B------:R-:W-:Y:S01]  /*48f0*/  FMNMX.FTZ R3, R39, R3, !PT ;  /* 0x0000000327037209 */ /* 0x000fe20007810000 */
[----:B------:R-:W-:Y:S03]  /*4900*/  STL [R1+0x8c], R239 ;  /* 0x00008cef01007387 */ /* 0x000fe60000100800 */
[----:B------:R-:W-:Y:S01]  /*4910*/  FMNMX.FTZ R3, R38, R3, !PT ;  /* 0x0000000326037209 */ /* 0x000fe20007810000 */
[----:B------:R-:W-:Y:S03]  /*4920*/  STL [R1+0x88], R238 ;  /* 0x000088ee01007387 */ /* 0x000fe60000100800 */
[----:B------:R-:W-:Y:S01]  /*4930*/  FMNMX.FTZ R3, R37, R3, !PT ;  /* 0x0000000325037209 */ /* 0x000fe20007810000 */
[----:B------:R-:W-:Y:S03]  /*4940*/  STL [R1+0x84], R237 ;  /* 0x000084ed01007387 */ /* 0x000fe60000100800 */
[----:B------:R-:W-:Y:S01]  /*4950*/  FMNMX.FTZ R3, R36, R3, !PT ;  /* 0x0000000324037209 */ /* 0x000fe20007810000 */
[----:B------:R-:W-:Y:S03]  /*4960*/  STL [R1+0x80], R236 ;  /* 0x000080ec01007387 */ /* 0x000fe60000100800 */
[----:B------:R-:W-:Y:S01]  /*4970*/  FMNMX.FTZ R3, R170, R3, !PT ;  /* 0x00000003aa037209 */ /* 0x000fe20007810000 */
[----:B------:R3:W-:Y:S03]  /*4980*/  STL [R1+0x7c], R235 ;  /* 0x00007ceb01007387 */ /* 0x0007e60000100800 */
        /* <DEDUP_REMOVED lines=9> */
[----:B------:R-:W-:Y:S01]  /*4a20*/  STL [R1+0x68], R230 ;  /* 0x000068e601007387 */ /* 0x000fe20000100800 */
[----:B------:R-:W-:-:S02]  /*4a30*/  FMNMX.FTZ R3, R74, R72, !PT ;  /* 0x000000484a037209 */ /* 0x000fc40007810000 */
[----:B------:R-:W-:Y:S01]  /*4a40*/  FMNMX.FTZ R5, R206, R5, !PT ;  /* 0x00000005ce057209 */ /* 0x000fe20007810000 */
[----:B------:R-:W-:Y:S01]  /*4a50*/  STL [R1+0x64], R229 ;  /* 0x000064e501007387 */ /* 0x000fe20000100800 */
[----:B------:R-:W-:Y:S02]  /*4a60*/  FMNMX.FTZ R3, R66, R3, !PT ;  /* 0x0000000342037209 */ /* 0x000fe40007810000 */
[----:B------:R-:W-:Y:S01]  /*4a70*/  FMNMX.FTZ R136, R22, R5, !PT ;  /* 0x0000000516887209 */ /* 0x000fe20007810000 */
[----:B------:R4:W-:Y:S01]  /*4a80*/  STL [R1+0x60], R228 ;  /* 0x000060e401007387 */ /* 0x0009e20000100800 */
[----:B------:R-:W-:Y:S02]  /*4a90*/  FMNMX.FTZ R3, R64, R3, !PT ;  /* 0x0000000340037209 */ /* 0x000fe40007810000 */
[----:B---3--:R-:W-:Y:S01]  /*4aa0*/  MOV R235, R160 ;  /* 0x000000a000eb7202 */ /* 0x008fe20000000f00 */
[----:B------:R-:W3:Y:S01]  /*4ab0*/  SHFL.BFLY PT, R5, R136, 0x2, 0x1f ;  /* 0x0c401f0088057f89 */ /* 0x000ee200000e0000 */
[----:B------:R-:W-:-:S03]  /*4ac0*/  FMNMX.FTZ R3, R46, R3, !PT ;  /* 0x000000032e037209 */ /* 0x000fc60007810000 */
[----:B------:R-:W-:Y:S01]  /*4ad0*/  STL [R1+0x5c], R205 ;  /* 0x00005ccd01007387 */ /* 0x000fe20000100800 */
[----:B------:R-:W-:-:S03]  /*4ae0*/  FMNMX.FTZ R3, R47, R3, !PT ;  /* 0x000000032f037209 */ /* 0x000fc60007810000 */
[----:B------:R-:W-:Y:S01]  /*4af0*/  STL [R1+0x58], R204 ;  /* 0x000058cc01007387 */ /* 0x000fe20000100800 */
[----:B------:R-:W-:-:S03]  /*4b00*/  FMNMX.FTZ R3, R45, R3, !PT ;  /* 0x000000032d037209 */ /* 0x000fc60007810000 */
[----:B------:R-:W-:Y:S01]  /*4b10*/  STL [R1+0x54], R139 ;  /* 0x0000548b01007387 */ /* 0x000fe20000100800 */
[----:B------:R-:W-:-:S03]  /*4b20*/  FMNMX.FTZ R3, R44, R3, !PT ;  /* 0x000000032c037209 */ /* 0x000fc60007810000 */
[----:B------:R-:W-:Y:S01]  /*4b30*/  STL [R1+0xa8], R207 ;  /* 0x0000a8cf01007387 */ /* 0x000fe20000100800 */
[----:B------:R-:W-:-:S03]  /*4b40*/  FMNMX.FTZ R3, R177, R3, !PT ;  /* 0x00000003b1037209 */ /* 0x000fc60007810000 */
[----:B------:R-:W-:Y:S01]  /*4b50*/  LDSM.16.MT88.4 R28, [R225+0xc000] ;  /* 0x00c00000e11c783b */ /* 0x000fe20000004200 */
[----:B------:R-:W-:Y:S01]  /*4b60*/  FMNMX.FTZ R3, R166, R3, !PT ;  /* 0x00000003a6037209 */ /* 0x000fe20007810000 */
[----:B----4-:R-:W-:Y:S01]  /*4b70*/  IMAD.MOV.U32 R228, RZ, RZ, R159 ;  /* 0x000000ffffe47224 */ /* 0x010fe200078e009f */
[----:B---3--:R-:W-:Y:S01]  /*4b80*/  FMNMX.FTZ R136, R136, R5, !PT ;  /* 0x0000000588887209 */ /* 0x008fe20007810000 */
[----:B------:R-:W-:Y:S01]  /*4b90*/  LDSM.16.MT88.4 R52, [R227+0xe000] ;  /* 0x00e00000e334783b */ /* 0x000fe20000004200 */
[----:B------:R-:W-:-:S03]  /*4ba0*/  FMNMX.FTZ R3, R164, R3, !PT ;  /* 0x00000003a4037209 */ /* 0x000fc60007810000 */
[----:B-1----:R-:W1:Y:S01]  /*4bb0*/  SHFL.BFLY PT, R7, R136, 0x1, 0x1f ;  /* 0x0c201f0088077f89 */ /* 0x002e6200000e0000 */
[----:B------:R-:W-:-:S03]  /*4bc0*/  FMNMX.FTZ R3, R138, R3, !PT ;  /* 0x000000038a037209 */ /* 0x000fc60007810000 */
[----:B------:R-:W-:Y:S01]  /*4bd0*/  LDSM.16.MT88.4 R32, [R225+0xe800] ;  /* 0x00e80000e120783b */ /* 0x000fe20000004200 */
[----:B------:R-:W-:Y:S02]  /*4be0*/  FMNMX.FTZ R5, R190, R3, !PT ;  /* 0x00000003be057209 */ /* 0x000fe40007810000 */
[----:B------:R-:W-:Y:S01]  /*4bf0*/  FMNMX.FTZ R3, R77, R76, !PT ;  /* 0x0000004c4d037209 */ /* 0x000fe20007810000 */
[----:B------:R-:W-:Y:S01]  /*4c00*/  LDSM.16.MT88.4 R68, [R224+0xe000] ;  /* 0x00e00000e044783b */ /* 0x000fe20000004200 */
[----:B------:R-:W-:Y:S02]  /*4c10*/  FMNMX.FTZ R5, R191, R5, !PT ;  /* 0x00000005bf057209 */ /* 0x000fe40007810000 */
[----:B------:R-:W-:Y:S01]  /*4c20*/  FMNMX.FTZ R3, R75, R3, !PT ;  /* 0x000000034b037209 */ /* 0x000fe20007810000 */
[----:B------:R-:W-:Y:S01]  /*4c30*/  LDSM.16.MT88.4 R40, [R226+0xc800] ;  /* 0x00c80000e228783b */ /* 0x000fe20000004200 */
[----:B------:R-:W-:Y:S02]  /*4c40*/  FMNMX.FTZ R6, R207, R5, !PT ;  /* 0x00000005cf067209 */ /* 0x000fe40007810000 */
[----:B------:R-:W-:Y:S01]  /*4c50*/  FMNMX.FTZ R5, R73, R3, !PT ;  /* 0x0000000349057209 */ /* 0x000fe20007810000 */
[----:B------:R-:W-:Y:S01]  /*4c60*/  LDSM.16.MT88.4 R24, [R227+0xe800] ;  /* 0x00e80000e318783b */ /* 0x000fe20000004200 */
[----:B------:R-:W-:-:S02]  /*4c70*/  FMNMX.FTZ R3, R23, R6, !PT ;  /* 0x0000000617037209 */ /* 0x000fc40007810000 */
[----:B------:R-:W-:Y:S01]  /*4c80*/  FMNMX.FTZ R5, R67, R5, !PT ;  /* 0x0000000543057209 */ /* 0x000fe20007810000 */
[----:B------:R-:W-:Y:S03]  /*4c90*/  LDSM.16.MT88.4 R84, [R226+0xe800] ;  /* 0x00e80000e254783b */ /* 0x000fe60000004200 */
[----:B------:R-:W-:Y:S01]  /*4ca0*/  FMNMX.FTZ R5, R65, R5, !PT ;  /* 0x0000000541057209 */ /* 0x000fe20007810000 */
[----:B------:R-:W3:Y:S01]  /*4cb0*/  SHFL.BFLY PT, R135, R3, 0x2, 0x1f ;  /* 0x0c401f0003877f89 */ /* 0x000ee200000e0000 */
[----:B-1----:R-:W-:Y:S02]  /*4cc0*/  FMNMX.FTZ R136, R136, R7, !PT ;  /* 0x0000000788887209 */ /* 0x002fe40007810000 */
[----:B------:R-:W-:Y:S02]  /*4cd0*/  FMNMX.FTZ R5, R56, R5, !PT ;  /* 0x0000000538057209 */ /* 0x000fe40007810000 */
[C---:B------:R-:W-:Y:S01]  /*4ce0*/  FSETP.NEU.FTZ.AND P1, PT, R136.reuse, -INF , PT ;  /* 0xff8000008800780b */ /* 0x040fe20003f3d000 */
[----:B------:R-:W-:Y:S01]  /*4cf0*/  FMUL.FTZ R21, R136, UR5 ;  /* 0x0000000588157c20 */ /* 0x000fe20008410000 */
[----:B------:R-:W-:Y:S01]  /*4d00*/  FMNMX.FTZ R5, R48, R5, !PT ;  /* 0x0000000530057209 */ /* 0x000fe20007810000 */
[----:B------:R-:W-:Y:S03]  /*4d10*/  STL [R1+0x9c], R136 ;  /* 0x00009c8801007387 */ /* 0x000fe60000100800 */
[----:B------:R-:W-:-:S02]  /*4d20*/  FSEL R21, R21, RZ, P1 ;  /* 0x000000ff15157208 */ /* 0x000fc40000800000 */
[----:B------:R-:W-:-:S03]  /*4d30*/  FMNMX.FTZ R5, R179, R5, !PT ;  /* 0x00000005b3057209 */ /* 0x000fc60007810000 */
[--C-:B------:R-:W-:Y:S01]  /*4d40*/  FFMA.FTZ R6, R63, UR5, -R21.reuse ;  /* 0x000000053f067c23 */ /* 0x100fe20008010815 */
[----:B------:R-:W-:Y:S01]  /*4d50*/  FMNMX.FTZ R7, R168, R5, !PT ;  /* 0x00000005a8077209 */ /* 0x000fe20007810000 */
[----:B------:R-:W-:Y:S02]  /*4d60*/  FFMA.FTZ R5, R60, UR5, -R21 ;  /* 0x000000053c057c23 */ /* 0x000fe40008010815 */
[----:B------:R1:W-:Y:S01]  /*4d70*/  MUFU.EX2 R189, R6 ;  /* 0x0000000600bd7308 */ /* 0x0003e20000000800 */
[----:B------:R-:W-:Y:S02]  /*4d80*/  FMNMX.FTZ R7, R167, R7, !PT ;  /* 0x00000007a7077209 */ /* 0x000fe40007810000 */
[----:B---3--:R-:W-:Y:S02]  /*4d90*/  FMNMX.FTZ R135, R3, R135, !PT ;  /* 0x0000008703877209 */ /* 0x008fe40007810000 */
[----:B------:R-:W-:-:S03]  /*4da0*/  FMNMX.FTZ R134, R169, R7, !PT ;  /* 0x00000007a9867209 */ /* 0x000fc60007810000 */
[----:B------:R3:W2:Y:S01]  /*4db0*/  MUFU.EX2 R199, R5 ;  /* 0x0000000500c77308 */ /* 0x0006a20000000800 */
[----:B------:R-:W4:Y:S01]  /*4dc0*/  SHFL.BFLY PT, R7, R135, 0x1, 0x1f ;  /* 0x0c201f0087077f89 */ /* 0x000f2200000e0000 */
[----:B------:R-:W-:-:S04]  /*4dd0*/  FMNMX.FTZ R134, R235, R134, !PT ;  /* 0x00000086eb867209 */ /* 0x000fc80007810000 */
[----:B------:R-:W-:Y:S02]  /*4de0*/  FMNMX.FTZ R134, R228, R134, !PT ;  /* 0x00000086e4867209 */ /* 0x000fe40007810000 */
[----:B-1----:R-:W-:Y:S02]  /*4df0*/  FMNMX.FTZ R6, R81, R79, !PT ;  /* 0x0000004f51067209 */ /* 0x002fe40007810000 */
[----:B------:R-:W-:Y:S02]  /*4e00*/  FMNMX.FTZ R134, R203, R134, !PT ;  /* 0x00000086cb867209 */ /* 0x000fe40007810000 */
[----:B------:R-:W-:Y:S02]  /*4e10*/  FMNMX.FTZ R3, R80, R6, !PT ;  /* 0x0000000650037209 */ /* 0x000fe40007810000 */
[----:B------:R-:W-:Y:S02]  /*4e20*/  FMNMX.FTZ R134, R201, R134, !PT ;  /* 0x00000086c9867209 */ /* 0x000fe40007810000 */
[----:B------:R-:W-:Y:S01]  /*4e30*/  FMNMX.FTZ R3, R78, R3, !PT ;  /* 0x000000034e037209 */ /* 0x000fe20007810000 */
[----:B---3--:R-:W-:Y:S01]  /*4e40*/  FFMA.FTZ R5, R62, UR5, -R21 ;  /* 0x000000053e057c23 */ /* 0x008fe20008010815 */
[----:B--2---:R-:W-:Y:S01]  /*4e50*/  F2FP.BF16.F32.PACK_AB R16, R199, R189 ;  /* 0x000000bdc710723e */ /* 0x004fe200000010ff */
[----:B------:R-:W1:Y:S01]  /*4e60*/  SHFL.BFLY PT, R6, R134, 0x2, 0x1f ;  /* 0x0c401f0086067f89 */ /* 0x000e6200000e0000 */
[----:B------:R-:W-:Y:S01]  /*4e70*/  FMNMX.FTZ R3, R82, R3, !PT ;  /* 0x0000000352037209 */ /* 0x000fe20007810000 */
[----:B------:R2:W-:Y:S03]  /*4e80*/  MUFU.EX2 R230, R5 ;  /* 0x0000000500e67308 */ /* 0x0005e60000000800 */
[----:B------:R-:W-:-:S02]  /*4e90*/  FMNMX.FTZ R3, R83, R3, !PT ;  /* 0x0000000353037209 */ /* 0x000fc40007810000 */
[----:B----4-:R-:W-:-:S04]  /*4ea0*/  FMNMX.FTZ R135, R135, R7, !PT ;  /* 0x0000000787877209 */ /* 0x010fc80007810000 */
[C---:B------:R-:W-:Y:S01]  /*4eb0*/  FSETP.NEU.FTZ.AND P1, PT, R135.reuse, -INF , PT ;  /* 0xff8000008700780b */ /* 0x040fe20003f3d000 */
[----:B------:R-:W-:Y:S01]  /*4ec0*/  FMUL.FTZ R20, R135, UR5 ;  /* 0x0000000587147c20 */ /* 0x000fe20008410000 */
[----:B------:R3:W-:Y:S04]  /*4ed0*/  STL [R1+0xa0], R135 ;  /* 0x0000a08701007387 */ /* 0x0007e80000100800 */
[----:B------:R-:W-:Y:S01]  /*4ee0*/  FSEL R20, R20, RZ, P1 ;  /* 0x000000ff14147208 */ /* 0x000fe20000800000 */
[----:B--2---:R-:W-:Y:S02]  /*4ef0*/  FFMA.FTZ R5, R61, UR5, -R21 ;  /* 0x000000053d057c23 */ /* 0x004fe40008010815 */
[----:B------:R-:W-:Y:S02]  /*4f00*/  LDSM.16.MT88.4 R60, [R225+0xe000] ;  /* 0x00e00000e13c783b */ /* 0x000fe40000004200 */
[----:B------:R2:W4:Y:S01]  /*4f10*/  MUFU.EX2 R204, R5 ;  /* 0x0000000500cc7308 */ /* 0x0005220000000800 */
[----:B-1----:R-:W-:-:S02]  /*4f20*/  FMNMX.FTZ R134, R134, R6, !PT ;  /* 0x0000000686867209 */ /* 0x002fc40007810000 */
[----:B---3--:R-:W-:Y:S02]  /*4f30*/  MOV R135, R158 ;  /* 0x0000009e00877202 */ /* 0x008fe40000000f00 */
[----:B--2---:R-:W-:Y:S01]  /*4f40*/  FMNMX.FTZ R5, R88, R3, !PT ;  /* 0x0000000358057209 */ /* 0x004fe20007810000 */
[----:B------:R-:W-:Y:S01]  /*4f50*/  FFMA.FTZ R3, R39, UR5, -R21 ;  /* 0x0000000527037c23 */ /* 0x000fe20008010815 */
[----:B----4-:R-:W-:Y:S02]  /*4f60*/  F2FP.BF16.F32.PACK_AB R18, R204, R230 ;  /* 0x000000e6cc12723e */ /* 0x010fe400000010ff */
[----:B------:R-:W-:Y:S01]  /*4f70*/  FMNMX.FTZ R5, R89, R5, !PT ;  /* 0x0000000559057209 */ /* 0x000fe20007810000 */
[----:B------:R1:W-:Y:S03]  /*4f80*/  MUFU.EX2 R234, R3 ;  /* 0x0000000300ea7308 */ /* 0x0003e60000000800 */
[----:B------:R-:W-:-:S04]  /*4f90*/  FMNMX.FTZ R5, R188, R5, !PT ;  /* 0x00000005bc057209 */ /* 0x000fc80007810000 */
[----:B------:R-:W-:-:S04]  /*4fa0*/  FMNMX.FTZ R5, R178, R5, !PT ;  /* 0x00000005b2057209 */ /* 0x000fc80007810000 */
[----:B------:R-:W-:-:S04]  /*4fb0*/  FMNMX.FTZ R5, R176, R5, !PT ;  /* 0x00000005b0057209 */ /* 0x000fc80007810000 */
[----:B------:R-:W-:Y:S01]  /*4fc0*/  FMNMX.FTZ R5, R171, R5, !PT ;  /* 0x00000005ab057209 */ /* 0x000fe20007810000 */
[----:B-1----:R-:W-:-:S03]  /*4fd0*/  FFMA.FTZ R3, R38, UR5, -R21 ;  /* 0x0000000526037c23 */ /* 0x002fc60008010815 */
[----:B------:R-:W-:Y:S01]  /*4fe0*/  FMNMX.FTZ R5, R208, R5, !PT ;  /* 0x00000005d0057209 */ /* 0x000fe20007810000 */
[----:B------:R1:W2:Y:S03]  /*4ff0*/  MUFU.EX2 R121, R3 ;  /* 0x0000000300797308 */ /* 0x0002a60000000800 */
[----:B------:R-:W-:Y:S02]  /*5000*/  FMNMX.FTZ R132, R192, R5, !PT ;  /* 0x00000005c0847209 */ /* 0x000fe40007810000 */
[----:B------:R-:W3:Y:S02]  /*5010*/  SHFL.BFLY PT, R5, R134, 0x1, 0x1f ;  /* 0x0c201f0086057f89 */ /* 0x000ee400000e0000 */
[----:B------:R-:W-:-:S04]  /*5020*/  FMNMX.FTZ R132, R157, R132, !PT ;  /* 0x000000849d847209 */ /* 0x000fc80007810000 */
[----:B------:R-:W-:-:S05]  /*5030*/  FMNMX.FTZ R132, R135, R132, !PT ;  /* 0x0000008487847209 */ /* 0x000fca0007810000 */
[----:B------:R-:W4:Y:S01]  /*5040*/  SHFL.BFLY PT, R6, R132, 0x2, 0x1f ;  /* 0x0c401f0084067f89 */ /* 0x000f2200000e0000 */
[----:B-1----:R-:W-:Y:S01]  /*5050*/  FFMA.FTZ R3, R37, UR5, -R21 ;  /* 0x0000000525037c23 */ /* 0x002fe20008010815 */
[----:B--2---:R-:W-:-:S03]  /*5060*/  F2FP.BF16.F32.PACK_AB R8, R121, R234 ;  /* 0x000000ea7908723e */ /* 0x004fc600000010ff */
[----:B------:R1:W-:Y:S01]  /*5070*/  MUFU.EX2 R200, R3 ;  /* 0x0000000300c87308 */ /* 0x0003e20000000800 */
[----:B---3--:R-:W-:Y:S01]  /*5080*/  FMNMX.FTZ R134, R134, R5, !PT ;  /* 0x0000000586867209 */ /* 0x008fe20007810000 */
[----:B------:R-:W-:-:S03]  /*5090*/  FFMA.FTZ R5, R45, UR5, -R20 ;  /* 0x000000052d057c23 */ /* 0x000fc60008010814 */
[----:B------:R-:W-:-:S03]  /*50a0*/  FSETP.NEU.FTZ.AND P1, PT, R134, -INF , PT ;  /* 0xff8000008600780b */ /* 0x000fc60003f3d000 */
[----:B------:R2:W-:Y:S01]  /*50b0*/  MUFU.EX2 R186, R5 ;  /* 0x0000000500ba7308 */ /* 0x0005e20000000800 */
[----:B------:R-:W-:Y:S01]  /*50c0*/  STL [R1+0xa4], R134 ;  /* 0x0000a48601007387 */ /* 0x000fe20000100800 */
[----:B-1----:R-:W-:Y:S01]  /*50d0*/  FFMA.FTZ R3, R36, UR5, -R21 ;  /* 0x0000000524037c23 */ /* 0x002fe20008010815 */
[----:B----4-:R-:W-:Y:S02]  /*50e0*/  FMNMX.FTZ R132, R132, R6, !PT ;  /* 0x0000000684847209 */ /* 0x010fe40007810000 */
[----:B------:R-:W-:Y:S03]  /*50f0*/  LDSM.16.MT88.4 R36, [R224+0xe800] ;  /* 0x00e80000e024783b */ /* 0x000fe60000004200 */
[----:B------:R1:W3:Y:S01]  /*5100*/  MUFU.EX2 R202, R3 ;  /* 0x0000000300ca7308 */ /* 0x0002e20000000800 */
[----:B------:R-:W4:Y:S01]  /*5110*/  SHFL.BFLY PT, R6, R132, 0x1, 0x1f ;  /* 0x0c201f0084067f89 */ /* 0x000f2200000e0000 */
[----:B--2---:R-:W-:-:S06]  /*5120*/  FFMA.FTZ R5, R44, UR5, -R20 ;  /* 0x000000052c057c23 */ /* 0x004fcc0008010814 */
[----:B------:R-:W2:Y:S01]  /*5130*/  MUFU.EX2 R242, R5 ;  /* 0x0000000500f27308 */ /* 0x000ea20000000800 */
[----:B-1----:R-:W-:Y:S01]  /*5140*/  FFMA.FTZ R3, R74, UR5, -R20 ;  /* 0x000000054a037c23 */ /* 0x002fe20008010814 */
[----:B---3--:R-:W-:-:S06]  /*5150*/  F2FP.BF16.F32.PACK_AB R10, R202, R200 ;  /* 0x000000c8ca0a723e */ /* 0x008fcc00000010ff */
[----:B------:R1:W-:Y:S01]  /*5160*/  MUFU.EX2 R184, R3 ;  /* 0x0000000300b87308 */ /* 0x0003e20000000800 */
[----:B----4-:R-:W-:Y:S02]  /*5170*/  FMNMX.FTZ R132, R132, R6, !PT ;  /* 0x0000000684847209 */ /* 0x010fe40007810000 */
[----:B--2---:R-:W-:-:S03]  /*5180*/  F2FP.BF16.F32.PACK_AB R11, R242, R186 ;  /* 0x000000baf20b723e */ /* 0x004fc600000010ff */
[----:B------:R-:W-:Y:S01]  /*5190*/  FMUL.FTZ R6, R132, UR5 ;  /* 0x0000000584067c20 */ /* 0x000fe20008410000 */
        /* <DEDUP_REMOVED lines=10> */
[----:B------:R-:W-:Y:S01]  /*5240*/  HMMA.16816.F32.BF16 R108, R16, R28, RZ ;  /* 0x0000001c106c723c */ /* 0x000fe200000418ff */
[----:B-1----:R-:W-:Y:S02]  /*5250*/  FFMA.FTZ R3, R47, UR5, -R20 ;  /* 0x000000052f037c23 */ /* 0x002fe40008010814 */
[----:B------:R-:W1:Y:S03]  /*5260*/  LDSM.16.MT88.4 R44, [R224+0xc000] ;  /* 0x00c00000e02c783b */ /* 0x000e660000004200 */
[----:B------:R2:W3:Y:S02]  /*5270*/  MUFU.EX2 R239, R3 ;  /* 0x0000000300ef7308 */ /* 0x0004e40000000800 */
[----:B--2---:R-:W-:Y:S01]  /*5280*/  FMUL.FTZ R3, R134, UR5 ;  /* 0x0000000586037c20 */ /* 0x004fe20008410000 */
[----:B---3--:R-:W-:-:S04]  /*5290*/  F2FP.BF16.F32.PACK_AB R9, R239, R236 ;  /* 0x000000ecef09723e */ /* 0x008fc800000010ff */
[----:B------:R-:W-:Y:S02]  /*52a0*/  FSEL R3, R3, RZ, P1 ;  /* 0x000000ff03037208 */ /* 0x000fe40000800000 */
[----:B------:R-:W-:-:S03]  /*52b0*/  FSETP.NEU.FTZ.AND P1, PT, R132, -INF , PT ;  /* 0xff8000008400780b */ /* 0x000fc60003f3d000 */
[--C-:B------:R-:W-:Y:S01]  /*52c0*/  FFMA.FTZ R5, R77, UR5, -R3.reuse ;  /* 0x000000054d057c23 */ /* 0x100fe20008010803 */
[----:B------:R-:W-:Y:S01]  /*52d0*/  FSEL R0, R6, RZ, P1 ;  /* 0x000000ff06007208 */ /* 0x000fe20000800000 */
[--C-:B------:R-:W-:Y:S02]  /*52e0*/  FFMA.FTZ R2, R56, UR5, -R3.reuse ;  /* 0x0000000538027c23 */ /* 0x100fe40008010803 */
[----:B------:R2:W-:Y:S01]  /*52f0*/  MUFU.EX2 R232, R5 ;  /* 0x0000000500e87308 */ /* 0x0005e20000000800 */
[----:B------:R-:W-:Y:S01]  /*5300*/  LDSM.16.MT88.4 R56, [R226+0xe000] ;  /* 0x00e00000e238783b */ /* 0x000fe20000004200 */
[----:B------:R-:W-:Y:S01]  /*5310*/  FFMA.FTZ R4, R79, UR5, -R0 ;  /* 0x000000054f047c23 */ /* 0x000fe20008010800 */
[----:B-1----:R-:W-:Y:S05]  /*5320*/  HMMA.16816.F32.BF16 R116, R16, R44, RZ ;  /* 0x0000002c1074723c */ /* 0x002fea00000418ff */
[----:B------:R1:W-:Y:S08]  /*5330*/  MUFU.EX2 R241, R4 ;  /* 0x0000000400f17308 */ /* 0x0003f00000000800 */
[----:B------:R3:W-:Y:S01]  /*5340*/  MUFU.EX2 R187, R2 ;  /* 0x0000000200bb7308 */ /* 0x0007e20000000800 */
[----:B--2---:R-:W-:-:S07]  /*5350*/  FFMA.FTZ R5, R76, UR5, -R3 ;  /* 0x000000054c057c23 */ /* 0x004fce0008010803 */
[----:B------:R2:W4:Y:S01]  /*5360*/  MUFU.EX2 R233, R5 ;  /* 0x0000000500e97308 */ /* 0x0005220000000800 */
[----:B-1----:R-:W-:-:S07]  /*5370*/  FFMA.FTZ R4, R80, UR5, -R0 ;  /* 0x0000000550047c23 */ /* 0x002fce0008010800 */
[----:B------:R1:W-:Y:S01]  /*5380*/  MUFU.EX2 R205, R4 ;  /* 0x0000000400cd7308 */ /* 0x0003e20000000800 */
[--C-:B---3--:R-:W-:Y:S02]  /*5390*/  FFMA.FTZ R2, R48, UR5, -R3.reuse ;  /* 0x0000000530027c23 */ /* 0x108fe40008010803 */
[----:B------:R-:W-:Y:S05]  /*53a0*/  LDSM.16.MT88.4 R48, [R227+0xc800] ;  /* 0x00c80000e330783b */ /* 0x000fea0000004200 */
[----:B------:R3:W3:Y:S01]  /*53b0*/  MUFU.EX2 R196, R2 ;  /* 0x0000000200c47308 */ /* 0x0006e20000000800 */
[----:B--2---:R-:W-:Y:S01]  /*53c0*/  FFMA.FTZ R5, R75, UR5, -R3 ;  /* 0x000000054b057c23 */ /* 0x004fe20008010803 */
[----:B----4-:R-:W-:-:S06]  /*53d0*/  F2FP.BF16.F32.PACK_AB R12, R233, R232 ;  /* 0x000000e8e90c723e */ /* 0x010fcc00000010ff */
[----:B------:R2:W-:Y:S01]  /*53e0*/  MUFU.EX2 R207, R5 ;  /* 0x0000000500cf7308 */ /* 0x0005e20000000800 */
[--C-:B-1----:R-:W-:Y:S02]  /*53f0*/  FFMA.FTZ R4, R78, UR5, -R0.reuse ;  /* 0x000000054e047c23 */ /* 0x102fe40008010800 */
[----:B------:R-:W1:Y:S05]  /*5400*/  LDSM.16.MT88.4 R76, [R225+0xc800] ;  /* 0x00c80000e14c783b */ /* 0x000e6a0000004200 */
[----:B------:R4:W4:Y:S01]  /*5410*/  MUFU.EX2 R197, R4 ;  /* 0x0000000400c57308 */ /* 0x0009220000000800 */
[----:B---3--:R-:W-:Y:S01]  /*5420*/  FFMA.FTZ R2, R83, UR5, -R0 ;  /* 0x0000000553027c23 */ /* 0x008fe20008010800 */
[----:B------:R-:W-:-:S06]  /*5430*/  F2FP.BF16.F32.PACK_AB R6, R196, R187 ;  /* 0x000000bbc406723e */ /* 0x000fcc00000010ff */
[----:B------:R3:W-:Y:S01]  /*5440*/  MUFU.EX2 R240, R2 ;  /* 0x0000000200f07308 */ /* 0x0007e20000000800 */
[----:B--2---:R-:W-:Y:S02]  /*5450*/  FFMA.FTZ R5, R73, UR5, -R3 ;  /* 0x0000000549057c23 */ /* 0x004fe40008010803 */
[----:B------:R-:W-:Y:S05]  /*5460*/  LDSM.16.MT88.4 R72, [R227+0xc000] ;  /* 0x00c00000e348783b */ /* 0x000fea0000004200 */
[----:B------:R2:W2:Y:S01]  /*5470*/  MUFU.EX2 R238, R5 ;  /* 0x0000000500ee7308 */ /* 0x0004a20000000800 */
[----:B----4-:R-:W-:Y:S01]  /*5480*/  FFMA.FTZ R4, R82, UR5, -R0 ;  /* 0x0000000552047c23 */ /* 0x010fe20008010800 */
[----:B------:R-:W-:-:S06]  /*5490*/  F2FP.BF16.F32.PACK_AB R15, R197, R205 ;  /* 0x000000cdc50f723e */ /* 0x000fcc00000010ff */
[----:B------:R-:W-:Y:S01]  /*54a0*/  MUFU.EX2 R134, R4 ;  /* 0x0000000400867308 */ /* 0x000fe20000000800 */
[----:B---3--:R-:W-:-:S07]  /*54b0*/  FFMA.FTZ R2, R88, UR5, -R0 ;  /* 0x0000000558027c23 */ /* 0x008fce0008010800 */
[----:B------:R3:W-:Y:S01]  /*54c0*/  MUFU.EX2 R185, R2 ;  /* 0x0000000200b97308 */ /* 0x0007e20000000800 */
[----:B--2---:R-:W-:Y:S01]  /*54d0*/  FFMA.FTZ R5, R67, UR5, -R3 ;  /* 0x0000000543057c23 */ /* 0x004fe20008010803 */
[----:B------:R-:W-:Y:S01]  /*54e0*/  F2FP.BF16.F32.PACK_AB R14, R238, R207 ;  /* 0x000000cfee0e723e */ /* 0x000fe200000010ff */
[----:B-1----:R-:W-:Y:S05]  /*54f0*/  HMMA.16816.F32.BF16 R180, R8, R76, R108 ;  /* 0x0000004c08b4723c */ /* 0x002fea000004186c */
[----:B------:R1:W-:Y:S01]  /*5500*/  MUFU.EX2 R237, R5 ;  /* 0x0000000500ed7308 */ /* 0x0003e20000000800 */
[----:B---3--:R-:W-:-:S07]  /*5510*/  FFMA.FTZ R2, R89, UR5, -R0 ;  /* 0x0000000559027c23 */ /* 0x008fce0008010800 */
[----:B------:R-:W2:Y:S01]  /*5520*/  MUFU.EX2 R136, R2 ;  /* 0x0000000200887308 */ /* 0x000ea20000000800 */
[----:B-1----:R-:W-:Y:S02]  /*5530*/  FFMA.FTZ R5, R65, UR5, -R3 ;  /* 0x0000000541057c23 */ /* 0x002fe40008010803 */
[----:B------:R-:W1:Y:S05]  /*5540*/  LDSM.16.MT88.4 R64, [R226+0xc000] ;  /* 0x00c00000e240783b */ /* 0x000e6a0000004200 */
[----:B------:R3:W4:Y:S01]  /*5550*/  MUFU.EX2 R120, R5 ;  /* 0x0000000500787308 */ /* 0x0007220000000800 */
[----:B--2---:R-:W-:Y:S02]  /*5560*/  F2FP.BF16.F32.PACK_AB R7, R136, R185 ;  /* 0x000000b98807723e */ /* 0x004fe400000010ff */
[----:B------:R-:W-:Y:S01]  /*5570*/  MOV R2, R157 ;  /* 0x0000009d00027202 */ /* 0x000fe20000000f00 */
[----:B---3--:R-:W-:Y:S01]  /*5580*/  FFMA.FTZ R5, R81, UR5, -R0 ;  /* 0x0000000551057c23 */ /* 0x008fe20008010800 */
[----:B----4-:R-:W-:Y:S01]  /*5590*/  F2FP.BF16.F32.PACK_AB R4, R120, R237 ;  /* 0x000000ed7804723e */ /* 0x010fe200000010ff */
[----:B------:R-:W2:Y:S02]  /*55a0*/  LDSM.16.MT88.4 R80, [R224+0xc800] ;  /* 0x00c80000e050783b */ /* 0x000ea40000004200 */
[----:B------:R-:W3:Y:S02]  /*55b0*/  MUFU.EX2 R231, R5 ;  /* 0x0000000500e77308 */ /* 0x000ee40000000800 */
[----:B---3--:R-:W-:-:S02]  /*55c0*/  F2FP.BF16.F32.PACK_AB R13, R241, R231 ;  /* 0x000000e7f10d723e */ /* 0x008fc400000010ff */
[----:B------:R-:W-:-:S05]  /*55d0*/  F2FP.BF16.F32.PACK_AB R5, R240, R134 ;  /* 0x00000086f005723e */ /* 0x000fca00000010ff */
[C---:B------:R-:W-:Y:S06]  /*55e0*/  HMMA.16816.F32.BF16 R88, R12.reuse, R60, RZ ;  /* 0x0000003c0c58723c */ /* 0x040fec00000418ff */
[C---:B------:R-:W-:Y:S06]  /*55f0*/  HMMA.16816.F32.BF16 R104, R12.reuse, R28, RZ ;  /* 0x0000001c0c68723c */ /* 0x040fec00000418ff */
[C---:B------:R-:W-:Y:S06]  /*5600*/  HMMA.16816.F32.BF16 R112, R12.reuse, R44, RZ ;  /* 0x0000002c0c70723c */ /* 0x040fec00000418ff */
[C---:B-1----:R-:W-:Y:S06]  /*5610*/  HMMA.16816.F32.BF16 R96, R12.reuse, R64, RZ ;  /* 0x000000400c60723c */ /* 0x042fec00000418ff */
[C---:B------:R-:W-:Y:S06]  /*5620*/  HMMA.16816.F32.BF16 R144, R12.reuse, R74, RZ ;  /* 0x0000004a0c90723c */ /* 0x040fec00000418ff */
[----:B------:R-:W-:Y:S06]  /*5630*/  HMMA.16816.F32.BF16 R140, R12, R66, RZ ;  /* 0x000000420c8c723c */ /* 0x000fec00000418ff */
[----:B--2---:R-:W-:Y:S06]  /*5640*/  HMMA.16816.F32.BF16 R156, R8, R80, R116 ;  /* 0x00000050089c723c */ /* 0x004fec0000041874 */
[----:B------:R-:W-:Y:S06]  /*5650*/  HMMA.16816.F32.BF16 R116, R12, R54, RZ ;  /* 0x000000360c74723c */ /* 0x000fec00000418ff */
[----:B------:R-:W-:Y:S06]  /*5660*/  HMMA.16816.F32.BF16 R244, R4, R32, R88 ;  /* 0x0000002004f4723c */ /* 0x000fec0000041858 */
[----:B------:R-:W-:Y:S06]  /*5670*/  HMMA.16816.F32.BF16 R88, R16, R52, RZ ;  /* 0x000000341058723c */ /* 0x000fec00000418ff */
[----:B------:R-:W-:Y:S06]  /*5680*/  HMMA.16816.F32.BF16 R172, R4, R76, R104 ;  /* 0x0000004c04ac723c */ /* 0x000fec0000041868 */
[----:B------:R-:W-:Y:S01]  /*5690*/  HMMA.16816.F32.BF16 R100, R12, R72, RZ ;  /* 0x000000480c64723c */ /* 0x000fe200000418ff */
[----:B------:R-:W-:Y:S01]  /*56a0*/  IMAD.MOV.U32 R76, RZ, RZ, R120 ;  /* 0x000000ffff4c7224 */ /* 0x000fe200078e0078 */
[----:B------:R-:W-:-:S04]  /*56b0*/  MOV R77, R192 ;  /* 0x000000c0004d7202 */ /* 0x000fc80000000f00 */
[----:B------:R-:W-:Y:S06]  /*56c0*/  HMMA.16816.F32.BF16 R104, R16, R72, RZ ;  /* 0x000000481068723c */ /* 0x000fec00000418ff */
[-C--:B------:R-:W-:Y:S06]  /*56d0*/  HMMA.16816.F32.BF16 R148, R12, R30.reuse, RZ ;  /* 0x0000001e0c94723c */ /* 0x080fec00000418ff */
[----:B------:R-:W-:Y:S06]  /*56e0*/  HMMA.16816.F32.BF16 R28, R16, R30, RZ ;  /* 0x0000001e101c723c */ /* 0x000fec00000418ff */
[----:B------:R-:W-:Y:S06]  /*56f0*/  HMMA.16816.F32.BF16 R160, R4, R80, R112 ;  /* 0x0000005004a0723c */ /* 0x000fec0000041870 */
[----:B------:R-:W-:Y:S01]  /*5700*/  HMMA.16816.F32.BF16 R92, R12, R68, RZ ;  /* 0x000000440c5c723c */ /* 0x000fe200000418ff */
[----:B------:R-:W-:-:S02]  /*5710*/  IMAD.MOV.U32 R80, RZ, RZ, R121 ;  /* 0x000000ffff507224 */ /* 0x000fc400078e0079 */
[----:B------:R-:W-:-:S03]  /*5720*/  IMAD.MOV.U32 R81, RZ, RZ, R185 ;  /* 0x000000ffff517224 */ /* 0x000fc600078e00b9 */
[C---:B------:R-:W-:Y:S06]  /*5730*/  HMMA.16816.F32.BF16 R120, R12.reuse, R52, RZ ;  /* 0x000000340c78723c */ /* 0x040fec00000418ff */
[C---:B------:R-:W-:Y:S06]  /*5740*/  HMMA.16816.F32.BF16 R112, R12.reuse, R56, RZ ;  /* 0x000000380c70723c */ /* 0x040fec00000418ff */
[C---:B------:R-:W-:Y:S06]  /*5750*/  HMMA.16816.F32.BF16 R152, R12.reuse, R46, RZ ;  /* 0x0000002e0c98723c */ /* 0x040fec00000418ff */
[C---:B------:R-:W-:Y:S06]  /*5760*/  HMMA.16816.F32.BF16 R128, R12.reuse, R70, RZ ;  /* 0x000000460c80723c */ /* 0x040fec00000418ff */
[C---:B------:R-:W-:Y:S06]  /*5770*/  HMMA.16816.F32.BF16 R124, R12.reuse, R62, RZ ;  /* 0x0000003e0c7c723c */ /* 0x040fec00000418ff */
[----:B------:R-:W-:Y:S06]  /*5780*/  HMMA.16816.F32.BF16 R108, R12, R58, RZ ;  /* 0x0000003a0c6c723c */ /* 0x000fec00000418ff */
[----:B------:R-:W-:Y:S06]  /*5790*/  HMMA.16816.F32.BF16 R216, R4, R40, R96 ;  /* 0x0000002804d8723c */ /* 0x000fec0000041860 */
[C---:B------:R-:W-:Y:S06]  /*57a0*/  HMMA.16816.F32.BF16 R96, R16.reuse, R68, RZ ;  /* 0x000000441060723c */ /* 0x040fec00000418ff */
[----:B------:R-:W-:Y:S01]  /*57b0*/  HMMA.16816.F32.BF16 R12, R16, R56, RZ ;  /* 0x00000038100c723c */ /* 0x000fe200000418ff */
[----:B------:R-:W-:Y:S01]  /*57c0*/  IMAD.MOV.U32 R68, RZ, RZ, R187 ;  /* 0x000000ffff447224 */ /* 0x000fe200078e00bb */
[----:B------:R-:W-:-:S04]  /*57d0*/  MOV R69, R208 ;  /* 0x000000d000457202 */ /* 0x000fc80000000f00 */
[----:B------:R-:W-:Y:S01]  /*57e0*/  HMMA.16816.F32.BF16 R192, R4, R48, R100 ;  /* 0x0000003004c0723c */ /* 0x000fe20000041864 */
[----:B------:R-:W-:Y:S02]  /*57f0*/  MOV R56, R186 ;  /* 0x000000ba00387202 */ /* 0x000fe40000000f00 */
[----:B------:R-:W-:-:S03]  /*5800*/  MOV R57, R184 ;  /* 0x000000b800397202 */ /* 0x000fc60000000f00 */
[----:B------:R-:W-:Y:S06]  /*5810*/  HMMA.16816.F32.BF16 R184, R4, R50, R144 ;  /* 0x0000003204b8723c */ /* 0x000fec0000041890 */
[----:B------:R-:W-:Y:S01]  /*5820*/  HMMA.16816.F32.BF16 R104, R8, R48, R104 ;  /* 0x000000300868723c */ /* 0x000fe20000041868 */
[----:B------:R-:W-:Y:S01]  /*5830*/  IMAD.MOV.U32 R144, RZ, RZ, R203 ;  /* 0x000000ffff907224 */ /* 0x000fe200078e00cb */
[----:B------:R-:W-:Y:S01]  /*5840*/  MOV R145, R202 ;  /* 0x000000ca00917202 */ /* 0x000fe20000000f00 */
[----:B------:R-:W-:Y:S01]  /*5850*/  IMAD.MOV.U32 R146, RZ, RZ, R201 ;  /* 0x000000ffff927224 */ /* 0x000fe200078e00c9 */
[----:B------:R-:W-:-:S02]  /*5860*/  MOV R147, R200 ;  /* 0x000000c800937202 */ /* 0x000fc40000000f00 */
[C---:B------:R-:W-:Y:S06]  /*5870*/  HMMA.16816.F32.BF16 R200, R4.reuse, R42, R140 ;  /* 0x0000002a04c8723c */ /* 0x040fec000004188c */
[----:B------:R-:W-:Y:S01]  /*5880*/  HMMA.16816.F32.BF16 R148, R4, R78, R148 ;  /* 0x0000004e0494723c */ /* 0x000fe20000041894 */
[----:B------:R-:W-:Y:S01]  /*5890*/  IMAD.MOV.U32 R140, RZ, RZ, R199 ;  /* 0x000000ffff8c7224 */ /* 0x000fe200078e00c7 */
[----:B------:R-:W-:Y:S01]  /*58a0*/  MOV R141, R198 ;  /* 0x000000c6008d7202 */ /* 0x000fe20000000f00 */
[----:B------:R-:W-:Y:S01]  /*58b0*/  IMAD.MOV.U32 R142, RZ, RZ, R197 ;  /* 0x000000ffff8e7224 */ /* 0x000fe200078e00c5 */
[----:B------:R-:W-:-:S02]  /*58c0*/  MOV R143, R196 ;  /* 0x000000c4008f7202 */ /* 0x000fc40000000f00 */
[----:B------:R-:W-:Y:S06]  /*58d0*/  HMMA.16816.F32.BF16 R196, R4, R26, R116 ;  /* 0x0000001a04c4723c */ /* 0x000fec0000041874 */
        /* <DEDUP_REMOVED lines=8> */
[----:B------:R-:W-:Y:S01]  /*5960*/  IMAD.MOV.U32 R78, RZ, RZ, R77 ;  /* 0x000000ffff4e7224 */ /* 0x000fe200078e004d */
[----:B------:R-:W-:Y:S01]  /*5970*/  MOV R77, R228 ;  /* 0x000000e4004d7202 */ /* 0x000fe20000000f00 */
[----:B------:R-:W-:Y:S01]  /*5980*/  HMMA.16816.F32.BF16 R72, R16, R74, RZ ;  /* 0x0000004a1048723c */ /* 0x000fe200000418ff */
[----:B------:R-:W-:Y:S01]  /*5990*/  MOV R79, R76 ;  /* 0x0000004c004f7202 */ /* 0x000fe20000000f00 */
[----:B------:R-:W-:-:S04]  /*59a0*/  IMAD.MOV.U32 R76, RZ, RZ, R235 ;  /* 0x000000ffff4c7224 */ /* 0x000fc800078e00eb */
[----:B------:R-:W-:Y:S06]  /*59b0*/  HMMA.16816.F32.BF16 R248, R4, R36, R92 ;  /* 0x0000002404f8723c */ /* 0x000fec000004185c */
[----:B------:R-:W-:Y:S01]  /*59c0*/  HMMA.16816.F32.BF16 R92, R16, R60, RZ ;  /* 0x0000003c105c723c */ /* 0x000fe200000418ff */
[----:B-1----:R-:W-:Y:S01]  /*59d0*/  FFMA.FTZ R2, R165, UR5, -R21 ;  /* 0x00000005a5027c23 */ /* 0x002fe20008010815 */
[----:B------:R-:W-:-:S03]  /*59e0*/  MOV R165, R189 ;  /* 0x000000bd00a57202 */ /* 0x000fc60000000f00 */
[----:B------:R1:W2:Y:S01]  /*59f0*/  MUFU.EX2 R228, R2 ;  /* 0x0000000200e47308 */ /* 0x0002a20000000800 */
[----:B------:R-:W-:Y:S06]  /*5a00*/  HMMA.16816.F32.BF16 R220, R4, R24, R120 ;  /* 0x0000001804dc723c */ /* 0x000fec0000041878 */
[----:B------:R-:W-:Y:S06]  /*5a10*/  HMMA.16816.F32.BF16 R72, R8, R50, R72 ;  /* 0x000000320848723c */ /* 0x000fec0000041848 */
[----:B------:R-:W-:Y:S01]  /*5a20*/  HMMA.16816.F32.BF16 R208, R4, R34, R124 ;  /* 0x0000002204d0723c */ /* 0x000fe2000004187c */
[----:B-1----:R-:W-:-:S05]  /*5a30*/  FFMA.FTZ R2, R137, UR5, -R21 ;  /* 0x0000000589027c23 */ /* 0x002fca0008010815 */
[C---:B------:R-:W-:Y:S01]  /*5a40*/  HMMA.16816.F32.BF16 R120, R4.reuse, R84, R112 ;  /* 0x000000540478723c */ /* 0x040fe20000041870 */
[----:B------:R1:W-:Y:S05]  /*5a50*/  MUFU.EX2 R134, R2 ;  /* 0x0000000200867308 */ /* 0x0003ea0000000800 */
[C---:B------:R-:W-:Y:S06]  /*5a60*/  HMMA.16816.F32.BF16 R152, R4.reuse, R82, R152 ;  /* 0x000000520498723c */ /* 0x040fec0000041898 */
[C---:B------:R-:W-:Y:S06]  /*5a70*/  HMMA.16816.F32.BF16 R212, R4.reuse, R38, R128 ;  /* 0x0000002604d4723c */ /* 0x040fec0000041880 */
[----:B------:R-:W-:Y:S01]  /*5a80*/  HMMA.16816.F32.BF16 R124, R4, R86, R108 ;  /* 0x00000056047c723c */ /* 0x000fe2000004186c */
[----:B-1----:R-:W-:-:S04]  /*5a90*/  FFMA.FTZ R2, R133, UR5, -R21 ;  /* 0x0000000585027c23 */ /* 0x002fc80008010815 */
[----:B------:R1:W-:Y:S01]  /*5aa0*/  MUFU.EX2 R235, R2 ;  /* 0x0000000200eb7308 */ /* 0x0003e20000000800 */
[C---:B------:R-:W-:Y:S01]  /*5ab0*/  HMMA.16816.F32.BF16 R4, R16.reuse, R70, RZ ;  /* 0x000000461004723c */ /* 0x040fe200000418ff */
[----:B------:R-:W-:Y:S01]  /*5ac0*/  MOV R111, R141 ;  /* 0x0000008d006f7202 */ /* 0x000fe20000000f00 */
[----:B------:R-:W-:Y:S01]  /*5ad0*/  IMAD.MOV.U32 R110, RZ, RZ, R142 ;  /* 0x000000ffff6e7224 */ /* 0x000fe200078e008e */
[----:B------:R-:W-:Y:S01]  /*5ae0*/  MOV R109, R143 ;  /* 0x0000008f006d7202 */ /* 0x000fe20000000f00 */
[----:B------:R-:W-:Y:S02]  /*5af0*/  IMAD.MOV.U32 R108, RZ, RZ, R144 ;  /* 0x000000ffff6c7224 */ /* 0x000fe400078e0090 */
[----:B------:R-:W-:Y:S01]  /*5b00*/  HMMA.16816.F32.BF16 R100, R16, R64, RZ ;  /* 0x000000401064723c */ /* 0x000fe200000418ff */
[----:B------:R-:W-:Y:S01]  /*5b10*/  MOV R71, R68 ;  /* 0x0000004400477202 */ /* 0x000fe20000000f00 */
[----:B------:R-:W-:-:S04]  /*5b20*/  IMAD.MOV.U32 R68, RZ, RZ, R190 ;  /* 0x000000ffff447224 */ /* 0x000fc800078e00be */
[----:B------:R-:W-:Y:S01]  /*5b30*/  HMMA.16816.F32.BF16 R44, R16, R46, RZ ;  /* 0x0000002e102c723c */ /* 0x000fe200000418ff */
[----:B-1----:R-:W-:-:S05]  /*5b40*/  FFMA.FTZ R2, R177, UR5, -R20 ;  /* 0x00000005b1027c23 */ /* 0x002fca0008010814 */
[C---:B------:R-:W-:Y:S01]  /*5b50*/  HMMA.16816.F32.BF16 R64, R16.reuse, R66, RZ ;  /* 0x000000421040723c */ /* 0x040fe200000418ff */
[----:B------:R1:W-:Y:S05]  /*5b60*/  MUFU.EX2 R135, R2 ;  /* 0x0000000200877308 */ /* 0x0003ea0000000800 */
[C---:B------:R-:W-:Y:S06]  /*5b70*/  HMMA.16816.F32.BF16 R60, R16.reuse, R62, RZ ;  /* 0x0000003e103c723c */ /* 0x040fec00000418ff */
[C---:B------:R-:W-:Y:S06]  /*5b80*/  HMMA.16816.F32.BF16 R52, R16.reuse, R54, RZ ;  /* 0x000000361034723c */ /* 0x040fec00000418ff */
[----:B------:R-:W-:Y:S01]  /*5b90*/  HMMA.16816.F32.BF16 R16, R16, R58, RZ ;  /* 0x0000003a1010723c */ /* 0x000fe200000418ff */
[----:B-1----:R-:W-:Y:S01]  /*5ba0*/  FFMA.FTZ R2, R166, UR5, -R20 ;  /* 0x00000005a6027c23 */ /* 0x002fe20008010814 */
[----:B------:R-:W-:-:S03]  /*5bb0*/  IMAD.MOV.U32 R166, RZ, RZ, R79 ;  /* 0x000000ffffa67224 */ /* 0x000fc600078e004f */
[----:B------:R1:W3:Y:S01]  /*5bc0*/  MUFU.EX2 R80, R2 ;  /* 0x0000000200507308 */ /* 0x0002e20000000800 */
[C---:B------:R-:W-:Y:S06]  /*5bd0*/  HMMA.16816.F32.BF16 R112, R8.reuse, R32, R92 ;  /* 0x000000200870723c */ /* 0x040fec000004185c */
[C---:B------:R-:W-:Y:S01]  /*5be0*/  HMMA.16816.F32.BF16 R128, R8.reuse, R84, R12 ;  /* 0x000000540880723c */ /* 0x040fe2000004180c */
[----:B------:R-:W-:Y:S01]  /*5bf0*/  IMAD.MOV.U32 R92, RZ, RZ, R56 ;  /* 0x000000ffff5c7224 */ /* 0x000fe200078e0038 */
[----:B------:R-:W4:Y:S01]  /*5c00*/  LDSM.16.MT88.4 R12, [R224+0xd000] ;  /* 0x00d00000e00c783b */ /* 0x000f220000004200 */
[----:B------:R-:W-:Y:S01]  /*5c10*/  MOV R95, R145 ;  /* 0x00000091005f7202 */ /* 0x000fe20000000f00 */
[----:B------:R-:W-:Y:S01]  /*5c20*/  IMAD.MOV.U32 R94, RZ, RZ, R146 ;  /* 0x000000ffff5e7224 */ /* 0x000fe200078e0092 */
[----:B------:R-:W-:Y:S01]  /*5c30*/  MOV R93, R147 ;  /* 0x00000093005d7202 */ /* 0x000fe20000000f00 */
[----:B------:R-:W-:Y:S01]  /*5c40*/  HMMA.16816.F32.BF16 R44, R8, R82, R44 ;  /* 0x00000052082c723c */ /* 0x000fe2000004182c */
[----:B-1----:R-:W-:-:S03]  /*5c50*/  FFMA.FTZ R2, R164, UR5, -R20 ;  /* 0x00000005a4027c23 */ /* 0x002fc60008010814 */
[----:B------:R-:W-:Y:S02]  /*5c60*/  IMAD.MOV.U32 R164, RZ, RZ, R93 ;  /* 0x000000ffffa47224 */ /* 0x000fe400078e005d */
[C---:B------:R-:W-:Y:S01]  /*5c70*/  HMMA.16816.F32.BF16 R96, R8.reuse, R36, R96 ;  /* 0x000000240860723c */ /* 0x040fe20000041860 */
[----:B------:R-:W-:Y:S01]  /*5c80*/  IMAD.MOV.U32 R83, RZ, RZ, R140 ;  /* 0x000000ffff537224 */ /* 0x000fe200078e008c */
[----:B------:R1:W-:Y:S01]  /*5c90*/  MUFU.EX2 R49, R2 ;  /* 0x0000000200317308 */ /* 0x0003e20000000800 */
[----:B------:R-:W-:Y:S01]  /*5ca0*/  IMAD.MOV.U32 R82, RZ, RZ, R69 ;  /* 0x000000ffff527224 */ /* 0x000fe200078e0045 */
[----:B------:R-:W-:Y:S02]  /*5cb0*/  MOV R69, R191 ;  /* 0x000000bf00457202 */ /* 0x000fe40000000f00 */
[C---:B------:R-:W-:Y:S06]  /*5cc0*/  HMMA.16816.F32.BF16 R100, R8.reuse, R40, R100 ;  /* 0x000000280864723c */ /* 0x040fec0000041864 */
[C---:B------:R-:W-:Y:S06]  /*5cd0*/  HMMA.16816.F32.BF16 R64, R8.reuse, R42, R64 ;  /* 0x0000002a0840723c */ /* 0x040fec0000041840 */
[----:B------:R-:W-:Y:S01]  /*5ce0*/  HMMA.16816.F32.BF16 R36, R8, R38, R4 ;  /* 0x000000260824723c */ /* 0x000fe20000041804 */
[----:B-1----:R-:W-:-:S04]  /*5cf0*/  FFMA.FTZ R2, R138, UR5, -R20 ;  /* 0x000000058a027c23 */ /* 0x002fc80008010814 */
[----:B------:R1:W4:Y:S01]  /*5d00*/  MUFU.EX2 R51, R2 ;  /* 0x0000000200337308 */ /* 0x0003220000000800 */
[C---:B------:R-:W-:Y:S06]  /*5d10*/  HMMA.16816.F32.BF16 R60, R8.reuse, R34, R60 ;  /* 0x00000022083c723c */ /* 0x040fec000004183c */
[C---:B------:R-:W-:Y:S01]  /*5d20*/  HMMA.16816.F32.BF16 R52, R8.reuse, R26, R52 ;  /* 0x0000001a0834723c */ /* 0x040fe20000041834 */
[----:B------:R-:W4:Y:S05]  /*5d30*/  LDSM.16.MT88.4 R24, [R225+0xd000] ;  /* 0x00d00000e118783b */ /* 0x000f2a0000004200 */
[----:B------:R-:W-:Y:S01]  /*5d40*/  HMMA.16816.F32.BF16 R84, R8, R86, R16 ;  /* 0x000000560854723c */ /* 0x000fe20000041810 */
[----:B------:R-:W4:Y:S01]  /*5d50*/  LDSM.16.MT88.4 R16, [R227+0xd000] ;  /* 0x00d00000e310783b */ /* 0x000f220000004200 */
[----:B-1----:R-:W-:-:S05]  /*5d60*/  FFMA.FTZ R2, R179, UR5, -R3 ;  /* 0x00000005b3027c23 */ /* 0x002fca0008010803 */
[----:B--2---:R-:W-:Y:S01]  /*5d70*/  F2FP.BF16.F32.PACK_AB R8, R228, R48 ;  /* 0x00000030e408723e */ /* 0x004fe200000010ff */
[----:B------:R1:W-:Y:S01]  /*5d80*/  MUFU.EX2 R70, R2 ;  /* 0x0000000200467308 */ /* 0x0003e20000000800 */
[----:B---3--:R-:W-:Y:S02]  /*5d90*/  F2FP.BF16.F32.PACK_AB R9, R80, R135 ;  /* 0x000000875009723e */ /* 0x008fe400000010ff */
[----:B------:R-:W-:Y:S02]  /*5da0*/  F2FP.BF16.F32.PACK_AB R10, R235, R134 ;  /* 0x00000086eb0a723e */ /* 0x000fe400000010ff */
[----:B----4-:R-:W-:-:S07]  /*5db0*/  F2FP.BF16.F32.PACK_AB R11, R51, R49 ;  /* 0x00000031330b723e */ /* 0x010fce00000010ff */
[----:B------:R-:W-:Y:S01]  /*5dc0*/  HMMA.16816.F32.BF16 R144, R8, R12, R156 ;  /* 0x0000000c0890723c */ /* 0x000fe2000004189c */
[----:B-1----:R-:W-:-:S05]  /*5dd0*/  FFMA.FTZ R2, R168, UR5, -R3 ;  /* 0x00000005a8027c23 */ /* 0x002fca0008010803 */
[C---:B------:R-:W-:Y:S01]  /*5de0*/  HMMA.16816.F32.BF16 R44, R8.reuse, R14, R44 ;  /* 0x0000000e082c723c */ /* 0x040fe2000004182c */
[----:B------:R1:W2:Y:S05]  /*5df0*/  MUFU.EX2 R58, R2 ;  /* 0x00000002003a7308 */ /* 0x0002aa0000000800 */
[C---:B------:R-:W-:Y:S01]  /*5e00*/  HMMA.16816.F32.BF16 R32, R8.reuse, R26, R28 ;  /* 0x0000001a0820723c */ /* 0x040fe2000004181c */
[----:B------:R-:W3:Y:S05]  /*5e10*/  LDSM.16.MT88.4 R28, [R226+0xf000] ;  /* 0x00f00000e21c783b */ /* 0x000eea0000004200 */
[----:B------:R-:W-:Y:S01]  /*5e20*/  HMMA.16816.F32.BF16 R72, R8, R18, R72 ;  /* 0x000000120848723c */ /* 0x000fe20000041848 */
[----:B-1----:R-:W-:Y:S01]  /*5e30*/  FFMA.FTZ R2, R167, UR5, -R3 ;  /* 0x00000005a7027c23 */ /* 0x002fe20008010803 */
[----:B--2---:R-:W-:-:S02]  /*5e40*/  F2FP.BF16.F32.PACK_AB R4, R58, R70 ;  /* 0x000000463a04723e */ /* 0x004fc400000010ff */
[----:B------:R-:W-:Y:S01]  /*5e50*/  MOV R167, R92 ;  /* 0x0000005c00a77202 */ /* 0x000fe20000000f00 */
        /* <DEDUP_REMOVED lines=8> */
[--C-:B-1----:R-:W-:Y:S01]  /*5ee0*/  FFMA.FTZ R2, R176, UR5, -R0.reuse ;  /* 0x00000005b0027c23 */ /* 0x102fe20008010800 */
[----:B--2---:R-:W-:Y:S01]  /*5ef0*/  F2FP.BF16.F32.PACK_AB R5, R133, R59 ;  /* 0x0000003b8505723e */ /* 0x004fe200000010ff */
[----:B------:R-:W-:Y:S04]  /*5f00*/  HMMA.16816.F32.BF16 R176, R8, R16, R104 ;  /* 0x0000001008b0723c */ /* 0x000fe80000041868 */
[----:B------:R1:W-:Y:S02]  /*5f10*/  MUFU.EX2 R137, R2 ;  /* 0x0000000200897308 */ /* 0x0003e40000000800 */
[----:B-1----:R-:W-:-:S06]  /*5f20*/  FFMA.FTZ R2, R171, UR5, -R0 ;  /* 0x00000005ab027c23 */ /* 0x002fcc0008010800 */
[----:B------:R-:W1:Y:S02]  /*5f30*/  MUFU.EX2 R138, R2 ;  /* 0x00000002008a7308 */ /* 0x000e640000000800 */
[----:B-1----:R-:W-:Y:S01]  /*5f40*/  F2FP.BF16.F32.PACK_AB R7, R138, R137 ;  /* 0x000000898a07723e */ /* 0x002fe200000010ff */
[----:B------:R-:W-:-:S06]  /*5f50*/  FFMA.FTZ R2, R252, UR5, -R21 ;  /* 0x00000005fc027c23 */ /* 0x000fcc0008010815 */
[C---:B------:R-:W-:Y:S06]  /*5f60*/  HMMA.16816.F32.BF16 R140, R4.reuse, R12, R160 ;  /* 0x0000000c048c723c */ /* 0x040fec00000418a0 */
[C---:B------:R-:W-:Y:S01]  /*5f70*/  HMMA.16816.F32.BF16 R152, R4.reuse, R14, R152 ;  /* 0x0000000e0498723c */ /* 0x040fe20000041898 */
[----:B------:R-:W1:Y:S05]  /*5f80*/  LDSM.16.MT88.4 R12, [R226+0xd000] ;  /* 0x00d00000e20c783b */ /* 0x000e6a0000004200 */
[C---:B------:R-:W-:Y:S06]  /*5f90*/  HMMA.16816.F32.BF16 R156, R4.reuse, R24, R172 ;  /* 0x00000018049c723c */ /* 0x040fec00000418ac */
[----:B------:R-:W-:Y:S06]  /*5fa0*/  HMMA.16816.F32.BF16 R172, R4, R16, R192 ;  /* 0x0000001004ac723c */ /* 0x000fec00000418c0 */
[----:B------:R-:W-:Y:S06]  /*5fb0*/  HMMA.16816.F32.BF16 R160, R8, R24, R180 ;  /* 0x0000001808a0723c */ /* 0x000fec00000418b4 */
[----:B------:R-:W-:Y:S01]  /*5fc0*/  HMMA.16816.F32.BF16 R168, R4, R26, R148 ;  /* 0x0000001a04a8723c */ /* 0x000fe20000041894 */
[----:B------:R-:W2:Y:S01]  /*5fd0*/  LDSM.16.MT88.4 R24, [R224+0xf000] ;  /* 0x00f00000e018783b */ /* 0x000ea20000004200 */
[----:B------:R-:W-:-:S02]  /*5fe0*/  IMAD.MOV.U32 R183, RZ, RZ, R89 ;  /* 0x000000ffffb77224 */ /* 0x000fc400078e0059 */
[----:B------:R-:W-:Y:S02]  /*5ff0*/  IMAD.MOV.U32 R181, RZ, RZ, R95 ;  /* 0x000000ffffb57224 */ /* 0x000fe400078e005f */
[C---:B------:R-:W-:Y:S01]  /*6000*/  HMMA.16816.F32.BF16 R184, R4.reuse, R18, R184 ;  /* 0x0000001204b8723c */ /* 0x040fe200000418b8 */
[----:B------:R-:W4:Y:S01]  /*6010*/  LDSM.16.MT88.4 R16, [R225+0xf000] ;  /* 0x00f00000e110783b */ /* 0x000f220000004200 */
[----:B------:R-:W-:Y:S01]  /*6020*/  MOV R149, R58 ;  /* 0x0000003a00957202 */ /* 0x000fe20000000f00 */
[----:B------:R-:W-:Y:S02]  /*6030*/  IMAD.MOV.U32 R182, RZ, RZ, R71 ;  /* 0x000000ffffb67224 */ /* 0x000fe400078e0047 */
[----:B------:R-:W-:Y:S01]  /*6040*/  IMAD.MOV.U32 R150, RZ, RZ, R70 ;  /* 0x000000ffff967224 */ /* 0x000fe200078e0046 */
[----:B---3--:R-:W-:Y:S01]  /*6050*/  HMMA.16816.F32.BF16 R120, R4, R28, R120 ;  /* 0x0000001c0478723c */ /* 0x008fe20000041878 */
[----:B------:R-:W-:Y:S02]  /*6060*/  IMAD.MOV.U32 R180, RZ, RZ, R109 ;  /* 0x000000ffffb47224 */ /* 0x000fe400078e006d */
[----:B------:R-:W-:-:S02]  /*6070*/  IMAD.MOV.U32 R148, RZ, RZ, R111 ;  /* 0x000000ffff947224 */ /* 0x000fc400078e006f */
[----:B------:R-:W-:Y:S01]  /*6080*/  IMAD.MOV.U32 R151, RZ, RZ, R48 ;  /* 0x000000ffff977224 */ /* 0x000fe200078e0030 */
[-C--:B-1----:R-:W-:Y:S06]  /*6090*/  HMMA.16816.F32.BF16 R192, R8, R12.reuse, R100 ;  /* 0x0000000c08c0723c */ /* 0x082fec0000041864 */
[C---:B------:R-:W-:Y:S06]  /*60a0*/  HMMA.16816.F32.BF16 R188, R4.reuse, R12, R216 ;  /* 0x0000000c04bc723c */ /* 0x040fec00000418d8 */
[-C--:B------:R-:W-:Y:S01]  /*60b0*/  HMMA.16816.F32.BF16 R200, R4, R14.reuse, R200 ;  /* 0x0000000e04c8723c */ /* 0x080fe200000418c8 */
[----:B------:R-:W-:Y:S01]  /*60c0*/  IMAD.MOV.U32 R216, RZ, RZ, R56 ;  /* 0x000000ffffd87224 */ /* 0x000fe200078e0038 */
[----:B------:R-:W-:Y:S01]  /*60d0*/  MOV R217, R57 ;  /* 0x0000003900d97202 */ /* 0x000fe20000000f00 */
[----:B------:R1:W-:Y:S01]  /*60e0*/  MUFU.EX2 R56, R2 ;  /* 0x0000000200387308 */ /* 0x0003e20000000800 */
[----:B------:R-:W-:Y:S01]  /*60f0*/  MOV R219, R50 ;  /* 0x0000003200db7202 */ /* 0x000fe20000000f00 */
[----:B------:R-:W-:Y:S01]  /*6100*/  IMAD.MOV.U32 R218, RZ, RZ, R51 ;  /* 0x000000ffffda7224 */ /* 0x000fe200078e0033 */
[----:B------:R-:W-:Y:S01]  /*6110*/  HMMA.16816.F32.BF16 R64, R8, R14, R64 ;  /* 0x0000000e0840723c */ /* 0x000fe20000041840 */
[----:B------:R-:W3:Y:S05]  /*6120*/  LDSM.16.MT88.4 R12, [R227+0xf000] ;  /* 0x00f00000e30c783b */ /* 0x000eea0000004200 */
[----:B--2---:R-:W-:Y:S06]  /*6130*/  HMMA.16816.F32.BF16 R40, R4, R24, R248 ;  /* 0x000000180428723c */ /* 0x004fec00000418f8 */
[----:B----4-:R-:W-:Y:S01]  /*6140*/  HMMA.16816.F32.BF16 R60, R8, R18, R60 ;  /* 0x00000012083c723c */ /* 0x010fe2000004183c */
[----:B------:R-:W-:-:S02]  /*6150*/  IMAD.MOV.U32 R250, RZ, RZ, R165 ;  /* 0x000000fffffa7224 */ /* 0x000fc400078e00a5 */
[----:B-1----:R-:W-:Y:S01]  /*6160*/  FFMA.FTZ R2, R243, UR5, -R21 ;  /* 0x00000005f3027c23 */ /* 0x002fe20008010815 */
[----:B------:R-:W-:Y:S01]  /*6170*/  MOV R249, R88 ;  /* 0x0000005800f97202 */ /* 0x000fe20000000f00 */
[----:B------:R-:W-:Y:S01]  /*6180*/  IMAD.MOV.U32 R165, RZ, RZ, R91 ;  /* 0x000000ffffa57224 */ /* 0x000fe200078e005b */
[----:B------:R-:W-:Y:S01]  /*6190*/  MOV R248, R90 ;  /* 0x0000005a00f87202 */ /* 0x000fe20000000f00 */
[----:B------:R1:W2:Y:S01]  /*61a0*/  MUFU.EX2 R57, R2 ;  /* 0x0000000200397308 */ /* 0x0002a20000000800 */
[----:B------:R-:W-:Y:S01]  /*61b0*/  HMMA.16816.F32.BF16 R88, R4, R16, R244 ;  /* 0x000000100458723c */ /* 0x000fe200000418f4 */
[----:B------:R-:W-:-:S05]  /*61c0*/  MOV R251, R49 ;  /* 0x0000003100fb7202 */ /* 0x000fca0000000f00 */
[----:B------:R-:W-:Y:S01]  /*61d0*/  HMMA.16816.F32.BF16 R36, R8, R26, R36 ;  /* 0x0000001a0824723c */ /* 0x000fe20000041824 */
[----:B------:R-:W-:Y:S02]  /*61e0*/  MOV R244, R108 ;  /* 0x0000006c00f47202 */ /* 0x000fe40000000f00 */
[----:B------:R-:W-:Y:S02]  /*61f0*/  MOV R246, R82 ;  /* 0x0000005200f67202 */ /* 0x000fe40000000f00 */
[----:B------:R-:W-:Y:S01]  /*6200*/  MOV R245, R94 ;  /* 0x0000005e00f57202 */ /* 0x000fe20000000f00 */
[----:B------:R-:W-:Y:S01]  /*6210*/  HMMA.16816.F32.BF16 R48, R4, R30, R124 ;  /* 0x0000001e0430723c */ /* 0x000fe2000004187c */
[----:B------:R-:W-:Y:S02]  /*6220*/  MOV R247, R78 ;  /* 0x0000004e00f77202 */ /* 0x000fe40000000f00 */
[----:B------:R-:W-:Y:S01]  /*6230*/  MOV R82, R110 ;  /* 0x0000006e00527202 */ /* 0x000fe20000000f00 */
[----:B-1----:R-:W-:-:S02]  /*6240*/  FFMA.FTZ R2, R206, UR5, -R21 ;  /* 0x00000005ce027c23 */ /* 0x002fc40008010815 */
[C---:B------:R-:W-:Y:S02]  /*6250*/  HMMA.16816.F32.BF16 R92, R4.reuse, R18, R208 ;  /* 0x00000012045c723c */ /* 0x040fe400000418d0 */
[----:B------:R1:W-:Y:S04]  /*6260*/  MUFU.EX2 R58, R2 ;  /* 0x00000002003a7308 */ /* 0x0003e80000000800 */
[C---:B---3--:R-:W-:Y:S06]  /*6270*/  HMMA.16816.F32.BF16 R104, R4.reuse, R12, R220 ;  /* 0x0000000c0468723c */ /* 0x048fec00000418dc */
[----:B------:R-:W-:Y:S01]  /*6280*/  HMMA.16816.F32.BF16 R108, R4, R14, R196 ;  /* 0x0000000e046c723c */ /* 0x000fe200000418c4 */
[----:B------:R-:W-:Y:S01]  /*6290*/  MOV R220, R68 ;  /* 0x0000004400dc7202 */ /* 0x000fe20000000f00 */
[----:B------:R-:W-:Y:S01]  /*62a0*/  IMAD.MOV.U32 R221, RZ, RZ, R69 ;  /* 0x000000ffffdd7224 */ /* 0x000fe200078e0045 */
[----:B------:R-:W-:Y:S01]  /*62b0*/  MOV R222, R76 ;  /* 0x0000004c00de7202 */ /* 0x000fe20000000f00 */
[----:B------:R-:W-:-:S02]  /*62c0*/  IMAD.MOV.U32 R223, RZ, RZ, R77 ;  /* 0x000000ffffdf7224 */ /* 0x000fc400078e004d */
[----:B------:R-:W-:Y:S01]  /*62d0*/  HMMA.16816.F32.BF16 R76, R4, R26, R212 ;  /* 0x0000001a044c723c */ /* 0x000fe200000418d4 */
[----:B-1----:R-:W-:Y:S01]  /*62e0*/  FFMA.FTZ R2, R22, UR5, -R21 ;  /* 0x0000000516027c23 */ /* 0x002fe20008010815 */
[----:B------:R-:W1:Y:S03]  /*62f0*/  LDSM.16.MT88.4 R4, [R226+0xf800] ;  /* 0x00f80000e204783b */ /* 0x000e660000004200 */
[----:B------:R3:W-:Y:S01]  /*6300*/  MUFU.EX2 R22, R2 ;  /* 0x0000000200167308 */ /* 0x0007e20000000800 */
[C---:B------:R-:W-:Y:S06]  /*6310*/  HMMA.16816.F32.BF16 R68, R8.reuse, R24, R96 ;  /* 0x000000180844723c */ /* 0x040fec0000041860 */
[C---:B------:R-:W-:Y:S06]  /*6320*/  HMMA.16816.F32.BF16 R52, R8.reuse, R14, R52 ;  /* 0x0000000e0834723c */ /* 0x040fec0000041834 */
[C---:B------:R-:W-:Y:S01]  /*6330*/  HMMA.16816.F32.BF16 R100, R8.reuse, R12, R116 ;  /* 0x0000000c0864723c */ /* 0x040fe20000041874 */
[----:B------:R-:W-:Y:S01]  /*6340*/  MOV R199, R183 ;  /* 0x000000b700c77202 */ /* 0x000fe20000000f00 */
[----:B------:R-:W-:Y:S01]  /*6350*/  LDSM.16.MT88.4 R96, [R225+0xf800] ;  /* 0x00f80000e160783b */ /* 0x000fe20000004200 */
[----:B---3--:R-:W-:Y:S01]  /*6360*/  FFMA.FTZ R2, R220, UR5, -R20 ;  /* 0x00000005dc027c23 */ /* 0x008fe20008010814 */
        /* <DEDUP_REMOVED lines=13> */
[----:B------:R-:W3:Y:S01]  /*6440*/  LDL.LU R207, [R1+0xa8] ;  /* 0x0000a80001cf7983 */ /* 0x000ee20000300800 */
[----:B------:R4:W-:Y:S03]  /*6450*/  MUFU.EX2 R18, R2 ;  /* 0x0000000200127308 */ /* 0x0009e60000000800 */
[----:B------:R-:W-:Y:S01]  /*6460*/  LDSM.16.MT88.4 R112, [R227+0xf800] ;  /* 0x00f80000e370783b */ /* 0x000fe20000004200 */
[----:B----4-:R-:W-:Y:S01]  /*6470*/  FFMA.FTZ R2, R220, UR5, -R20 ;  /* 0x00000005dc027c23 */ /* 0x010fe20008010814 */
[----:B------:R-:W-:Y:S01]  /*6480*/  MOV R220, R221 ;  /* 0x000000dd00dc7202 */ /* 0x000fe20000000f00 */
[----:B------:R-:W-:Y:S01]  /*6490*/  IMAD.MOV.U32 R221, RZ, RZ, R222 ;  /* 0x000000ffffdd7224 */ /* 0x000fe200078e00de */
[----:B------:R-:W-:Y:S01]  /*64a0*/  MOV R222, R223 ;  /* 0x000000df00de7202 */ /* 0x000fe20000000f00 */
[----:B------:R-:W4:Y:S01]  /*64b0*/  MUFU.EX2 R19, R2 ;  /* 0x0000000200137308 */ /* 0x000f220000000800 */
[----:B------:R-:W-:Y:S01]  /*64c0*/  IMAD.MOV.U32 R223, RZ, RZ, R244 ;  /* 0x000000ffffdf7224 */ /* 0x000fe200078e00f4 */
[----:B------:R-:W-:Y:S01]  /*64d0*/  MOV R244, R245 ;  /* 0x000000f500f47202 */ /* 0x000fe20000000f00 */
[----:B------:R-:W-:Y:S01]  /*64e0*/  IMAD.MOV.U32 R245, RZ, RZ, R246 ;  /* 0x000000fffff57224 */ /* 0x000fe200078e00f6 */
[----:B------:R-:W-:Y:S01]  /*64f0*/  MOV R246, R247 ;  /* 0x000000f700f67202 */ /* 0x000fe20000000f00 */
[----:B------:R-:W-:Y:S01]  /*6500*/  IMAD.MOV.U32 R247, RZ, RZ, R248 ;  /* 0x000000fffff77224 */ /* 0x000fe200078e00f8 */
[----:B------:R-:W-:Y:S01]  /*6510*/  MOV R248, R249 ;  /* 0x000000f900f87202 */ /* 0x000fe20000000f00 */
[----:B------:R-:W-:Y:S01]  /*6520*/  IMAD.MOV.U32 R249, RZ, RZ, R250 ;  /* 0x000000fffff97224 */ /* 0x000fe200078e00fa */
[----:B------:R-:W-:Y:S01]  /*6530*/  HMMA.16816.F32.BF16 R116, R8, R28, R128 ;  /* 0x0000001c0874723c */ /* 0x000fe20000041880 */
[----:B------:R-:W-:-:S02]  /*6540*/  MOV R250, R134 ;  /* 0x0000008600fa7202 */ /* 0x000fc40000000f00 */
[----:B------:R1:W5:Y:S03]  /*6550*/  LDL.LU R134, [R1+0xa4] ;  /* 0x0000a40001867983 */ /* 0x0003660000300800 */
[----:B------:R-:W-:Y:S01]  /*6560*/  HMMA.16816.F32.BF16 R28, R8, R30, R84 ;  /* 0x0000001e081c723c */ /* 0x000fe20000041854 */
[----:B--2---:R-:W-:Y:S02]  /*6570*/  F2FP.BF16.F32.PACK_AB R128, R57, R56 ;  /* 0x000000383980723e */ /* 0x004fe400000010ff */
[----:B----4-:R-:W-:Y:S02]  /*6580*/  F2FP.BF16.F32.PACK_AB R129, R19, R18 ;  /* 0x000000121381723e */ /* 0x010fe400000010ff */
[----:B------:R-:W-:Y:S02]  /*6590*/  F2FP.BF16.F32.PACK_AB R130, R22, R58 ;  /* 0x0000003a1682723e */ /* 0x000fe400000010ff */
[----:B------:R-:W-:Y:S01]  /*65a0*/  MOV R8, R231 ;  /* 0x000000e700087202 */ /* 0x000fe20000000f00 */
[----:B---3--:R-:W-:-:S04]  /*65b0*/  FFMA.FTZ R2, R207, UR5, -R20 ;  /* 0x00000005cf027c23 */ /* 0x008fc80008010814 */
[----:B------:R2:W-:Y:S02]  /*65c0*/  MUFU.EX2 R21, R2 ;  /* 0x0000000200157308 */ /* 0x0005e40000000800 */
[----:B--2---:R-:W-:-:S06]  /*65d0*/  FFMA.FTZ R2, R23, UR5, -R20 ;  /* 0x0000000517027c23 */ /* 0x004fcc0008010814 */
[----:B------:R2:W3:Y:S02]  /*65e0*/  MUFU.EX2 R17, R2 ;  /* 0x0000000200117308 */ /* 0x0004e40000000800 */
[----:B--2---:R-:W-:Y:S01]  /*65f0*/  FFMA.FTZ R2, R220, UR5, -R3 ;  /* 0x00000005dc027c23 */ /* 0x004fe20008010803 */
[----:B------:R-:W-:Y:S01]  /*6600*/  IMAD.MOV.U32 R220, RZ, RZ, R221 ;  /* 0x000000ffffdc7224 */ /* 0x000fe200078e00dd */
        /* <DEDUP_REMOVED lines=14> */
[----:B---3--:R-:W-:Y:S01]  /*66f0*/  F2FP.BF16.F32.PACK_AB R131, R17, R21 ;  /* 0x000000151183723e */ /* 0x008fe200000010ff */
[----:B------:R3:W5:Y:S01]  /*6700*/  LDL.LU R135, [R1+0xa0] ;  /* 0x0000a00001877983 */ /* 0x0007620000300800 */
[----:B--2---:R-:W-:Y:S01]  /*6710*/  FFMA.FTZ R2, R220, UR5, -R3 ;  /* 0x00000005dc027c23 */ /* 0x004fe20008010803 */
[----:B------:R-:W-:Y:S01]  /*6720*/  IMAD.MOV.U32 R220, RZ, RZ, R221 ;  /* 0x000000ffffdc7224 */ /* 0x000fe200078e00dd */
[----:B------:R-:W-:Y:S01]  /*6730*/  MOV R221, R222 ;  /* 0x000000de00dd7202 */ /* 0x000fe20000000f00 */
[----:B------:R-:W-:Y:S01]  /*6740*/  IMAD.MOV.U32 R222, RZ, RZ, R223 ;  /* 0x000000ffffde7224 */ /* 0x000fe200078e00df */
[----:B------:R-:W-:Y:S01]  /*6750*/  MOV R223, R244 ;  /* 0x000000f400df7202 */ /* 0x000fe20000000f00 */
        /* <DEDUP_REMOVED lines=13> */
[----:B------:R-:W-:Y:S01]  /*6830*/  MOV R20, R82 ;  /* 0x0000005200147202 */ /* 0x000fe20000000f00 */
[----:B-1----:R-:W-:Y:S01]  /*6840*/  HMMA.16816.F32.BF16 R116, R128, R4, R116 ;  /* 0x000000048074723c */ /* 0x002fe20000041874 */
[----:B------:R3:W5:Y:S01]  /*6850*/  LDL.LU R136, [R1+0x9c] ;  /* 0x00009c0001887983 */ /* 0x0007620000300800 */
[----:B--2---:R-:W-:Y:S01]  /*6860*/  FFMA.FTZ R2, R220, UR5, -R3 ;  /* 0x00000005dc027c23 */ /* 0x004fe20008010803 */
        /* <DEDUP_REMOVED lines=17> */
[----:B------:R1:W-:Y:S01]  /*6980*/  MUFU.EX2 R14, R2 ;  /* 0x00000002000e7308 */ /* 0x0003e20000000800 */
[----:B------:R-:W-:Y:S01]  /*6990*/  MOV R214, R223 ;  /* 0x000000df00d67202 */ /* 0x000fe20000000f00 */
[----:B------:R-:W-:-:S02]  /*69a0*/  IMAD.MOV.U32 R215, RZ, RZ, R244 ;  /* 0x000000ffffd77224 */ /* 0x000fc400078e00f4 */
[----:B------:R-:W-:Y:S01]  /*69b0*/  FFMA.FTZ R3, R220, UR5, -R3 ;  /* 0x00000005dc037c23 */ /* 0x000fe20008010803 */
[----:B------:R-:W-:Y:S01]  /*69c0*/  MOV R220, R245 ;  /* 0x000000f500dc7202 */ /* 0x000fe20000000f00 */
[----:B------:R-:W-:Y:S01]  /*69d0*/  IMAD.MOV.U32 R221, RZ, RZ, R246 ;  /* 0x000000ffffdd7224 */ /* 0x000fe200078e00f6 */
[----:B------:R-:W-:Y:S01]  /*69e0*/  MOV R245, R149 ;  /* 0x0000009500f57202 */ /* 0x000fe20000000f00 */
[----:B------:R-:W-:Y:S01]  /*69f0*/  IMAD.MOV.U32 R223, RZ, RZ, R248 ;  /* 0x000000ffffdf7224 */ /* 0x000fe200078e00f8 */
[----:B------:R-:W-:Y:S01]  /*6a00*/  MOV R248, R151 ;  /* 0x0000009700f87202 */ /* 0x000fe20000000f00 */
[----:B------:R-:W-:Y:S02]  /*6a10*/  IMAD.MOV.U32 R246, RZ, RZ, R148 ;  /* 0x000000fffff67224 */ /* 0x000fe400078e0094 */
[----:B------:R-:W-:Y:S02]  /*6a20*/  IMAD.MOV.U32 R244, RZ, RZ, R150 ;  /* 0x000000fffff47224 */ /* 0x000fe400078e0096 */
[----:B------:R-:W2:Y:S01]  /*6a30*/  LDSM.16.MT88.4 R148, [R224+0xd800] ;  /* 0x00d80000e094783b */ /* 0x000ea20000004200 */
[----:B------:R-:W-:Y:S01]  /*6a40*/  MOV R222, R247 ;  /* 0x000000f700de7202 */ /* 0x000fe20000000f00 */
[----:B------:R-:W-:-:S02]  /*6a50*/  IMAD.MOV.U32 R180, RZ, RZ, R242 ;  /* 0x000000ffffb47224 */ /* 0x000fc400078e00f2 */
[----:B-1----:R-:W-:Y:S01]  /*6a60*/  FFMA.FTZ R2, R212, UR5, -R0 ;  /* 0x00000005d4027c23 */ /* 0x002fe20008010800 */
        /* <DEDUP_REMOVED lines=9> */
[----:B------:R3:W5:Y:S01]  /*6b00*/  LDL.LU R242, [R1+0x98] ;  /* 0x0000980001f27983 */ /* 0x0007620000300800 */
[----:B------:R-:W-:Y:S01]  /*6b10*/  IMAD.MOV.U32 R217, RZ, RZ, R180 ;  /* 0x000000ffffd97224 */ /* 0x000fe200078e00b4 */
[----:B------:R-:W3:Y:S01]  /*6b20*/  MUFU.EX2 R13, R3 ;  /* 0x00000003000d7308 */ /* 0x000ee20000000800 */
[----:B------:R-:W-:Y:S01]  /*6b30*/  MOV R180, R181 ;  /* 0x000000b500b47202 */ /* 0x000fe20000000f00 */
[----:B------:R-:W-:-:S02]  /*6b40*/  IMAD.MOV.U32 R181, RZ, RZ, R81 ;  /* 0x000000ffffb57224 */ /* 0x000fc400078e0051 */
[----:B-1----:R-:W-:Y:S01]  /*6b50*/  FFMA.FTZ R2, R212, UR5, -R0 ;  /* 0x00000005d4027c23 */ /* 0x002fe20008010800 */
[----:B------:R-:W-:Y:S01]  /*6b60*/  MOV R212, R213 ;  /* 0x000000d500d47202 */ /* 0x000fe20000000f00 */
[----:B------:R-:W-:Y:S01]  /*6b70*/  IMAD.MOV.U32 R213, RZ, RZ, R214 ;  /* 0x000000ffffd57224 */ /* 0x000fe200078e00d6 */
[----:B------:R-:W-:Y:S01]  /*6b80*/  MOV R214, R215 ;  /* 0x000000d700d67202 */ /* 0x000fe20000000f00 */
[----:B------:R1:W2:Y:S01]  /*6b90*/  MUFU.EX2 R11, R2 ;  /* 0x00000002000b7308 */ /* 0x0002a20000000800 */
[----:B------:R-:W-:Y:S01]  /*6ba0*/  MOV R223, R248 ;  /* 0x000000f800df7202 */ /* 0x000fe20000000f00 */
[----:B------:R-:W-:Y:S01]  /*6bb0*/  IMAD.MOV.U32 R208, RZ, RZ, R213 ;  /* 0x000000ffffd07224 */ /* 0x000fe200078e00d5 */
[----:B----4-:R-:W-:Y:S01]  /*6bc0*/  F2FP.BF16.F32.PACK_AB R124, R16, R15 ;  /* 0x0000000f107c723e */ /* 0x010fe200000010ff */
[----:B------:R-:W-:Y:S01]  /*6bd0*/  IMAD.MOV.U32 R215, RZ, RZ, R220 ;  /* 0x000000ffffd77224 */ /* 0x000fe200078e00dc */
[----:B------:R-:W-:Y:S01]  /*6be0*/  MOV R220, R221 ;  /* 0x000000dd00dc7202 */ /* 0x000fe20000000f00 */
[----:B------:R-:W-:Y:S01]  /*6bf0*/  IMAD.MOV.U32 R221, RZ, RZ, R222 ;  /* 0x000000ffffdd7224 */ /* 0x000fe200078e00de */
[----:B------:R-:W-:Y:S01]  /*6c00*/  MOV R209, R214 ;  /* 0x000000d600d17202 */ /* 0x000fe20000000f00 */
[----:B------:R-:W-:Y:S01]  /*6c10*/  IMAD.MOV.U32 R210, RZ, RZ, R215 ;  /* 0x000000ffffd27224 */ /* 0x000fe200078e00d7 */
[----:B------:R-:W-:-:S02]  /*6c20*/  MOV R211, R220 ;  /* 0x000000dc00d37202 */ /* 0x000fc40000000f00 */
[----:B---3--:R-:W-:Y:S02]  /*6c30*/  F2FP.BF16.F32.PACK_AB R126, R13, R14 ;  /* 0x0000000e0d7e723e */ /* 0x008fe400000010ff */
[----:B------:R-:W-:Y:S01]  /*6c40*/  MOV R81, R241 ;  /* 0x000000f100517202 */ /* 0x000fe20000000f00 */
[--C-:B-1----:R-:W-:Y:S01]  /*6c50*/  FFMA.FTZ R2, R212, UR5, -R0.reuse ;  /* 0x00000005d4027c23 */ /* 0x102fe20008010800 */
[----:B------:R-:W-:Y:S01]  /*6c60*/  FFMA.FTZ R0, R208, UR5, -R0 ;  /* 0x00000005d0007c23 */ /* 0x000fe20008010800 */
[----:B------:R-:W-:Y:S01]  /*6c70*/  IMAD.MOV.U32 R212, RZ, RZ, R221 ;  /* 0x000000ffffd47224 */ /* 0x000fe200078e00dd */
[----:B------:R-:W-:Y:S01]  /*6c80*/  MOV R196, R209 ;  /* 0x000000d100c47202 */ /* 0x000fe20000000f00 */
[----:B------:R1:W-:Y:S01]  /*6c90*/  MUFU.EX2 R10, R2 ;  /* 0x00000002000a7308 */ /* 0x0003e20000000800 */
[----:B------:R-:W-:Y:S01]  /*6ca0*/  IMAD.MOV.U32 R248, RZ, RZ, R217 ;  /* 0x000000fffff87224 */ /* 0x000fe200078e00d9 */
[----:B------:R-:W-:Y:S01]  /*6cb0*/  MOV R197, R211 ;  /* 0x000000d300c57202 */ /* 0x000fe20000000f00 */
[----:B------:R-:W-:Y:S01]  /*6cc0*/  IMAD.MOV.U32 R127, RZ, RZ, R210 ;  /* 0x000000ffff7f7224 */ /* 0x000fe200078e00d2 */
[----:B--2---:R-:W-:Y:S01]  /*6cd0*/  F2FP.BF16.F32.PACK_AB R125, R11, R9 ;  /* 0x000000090b7d723e */ /* 0x004fe200000010ff */
[----:B------:R-:W-:Y:S01]  /*6ce0*/  HMMA.16816.F32.BF16 R144, R128, R148, R144 ;  /* 0x000000948090723c */ /* 0x000fe20000041890 */
[----:B------:R2:W5:Y:S01]  /*6cf0*/  LDL.LU R241, [R1+0x94] ;  /* 0x0000940001f17983 */ /* 0x0005620000300800 */
[----:B------:R-:W-:Y:S01]  /*6d00*/  MOV R217, R180 ;  /* 0x000000b400d97202 */ /* 0x000fe20000000f00 */
[----:B------:R-:W3:Y:S01]  /*6d10*/  MUFU.EX2 R12, R0 ;  /* 0x00000000000c7308 */ /* 0x000ee20000000800 */
[----:B------:R-:W-:Y:S01]  /*6d20*/  MOV R198, R212 ;  /* 0x000000d400c67202 */ /* 0x000fe20000000f00 */
[----:B------:R-:W-:Y:S01]  /*6d30*/  IMAD.MOV.U32 R180, RZ, RZ, R181 ;  /* 0x000000ffffb47224 */ /* 0x000fe200078e00b5 */
[----:B------:R-:W-:Y:S01]  /*6d40*/  MOV R181, R182 ;  /* 0x000000b600b57202 */ /* 0x000fe20000000f00 */
[----:B------:R-:W-:-:S02]  /*6d50*/  IMAD.MOV.U32 R182, RZ, RZ, R167 ;  /* 0x000000ffffb67224 */ /* 0x000fc400078e00a7 */
[----:B------:R-:W-:Y:S01]  /*6d60*/  FADD.FTZ R3, R196, R127 ;  /* 0x0000007fc4037221 */ /* 0x000fe20000010000 */
        /* <DEDUP_REMOVED lines=9> */
[----:B------:R-:W-:-:S02]  /*6e00*/  IMAD.MOV.U32 R182, RZ, RZ, R167 ;  /* 0x000000ffffb67224 */ /* 0x000fc400078e00a7 */
[----:B-1----:R-:W-:Y:S01]  /*6e10*/  FADD.FTZ R2, R196, R127 ;  /* 0x0000007fc4027221 */ /* 0x002fe20000010000 */
[----:B------:R-:W-:Y:S01]  /*6e20*/  MOV R167, R164 ;  /* 0x000000a400a77202 */ /* 0x000fe20000000f00 */
[----:B------:R-:W-:Y:S01]  /*6e30*/  IMAD.MOV.U32 R164, RZ, RZ, R166 ;  /* 0x000000ffffa47224 */ /* 0x000fe200078e00a6 */
[----:B---3--:R-:W-:Y:S01]  /*6e40*/  F2FP.BF16.F32.PACK_AB R127, R12, R10 ;  /* 0x0000000a0c7f723e */ /* 0x008fe200000010ff */
[----:B------:R-:W-:Y:S01]  /*6e50*/  FADD.FTZ R0, R232, R233 ;  /* 0x000000e9e8007221 */ /* 0x000fe20000010000 */
[----:B------:R-:W-:Y:S01]  /*6e60*/  MOV R221, R248 ;  /* 0x000000f800dd7202 */ /* 0x000fe20000000f00 */
[----:B------:R-:W-:Y:S01]  /*6e70*/  IMAD.MOV.U32 R248, RZ, RZ, R167 ;  /* 0x000000fffff87224 */ /* 0x000fe200078e00a7 */
[----:B------:R-:W-:Y:S01]  /*6e80*/  MOV R220, R217 ;  /* 0x000000d900dc7202 */ /* 0x000fe20000000f00 */
[----:B------:R-:W-:Y:S01]  /*6e90*/  FADD.FTZ R3, R230, R3 ;  /* 0x00000003e6037221 */ /* 0x000fe20000010000 */
[----:B------:R-:W-:Y:S01]  /*6ea0*/  MOV R217, R164 ;  /* 0x000000a400d97202 */ /* 0x000fe20000000f00 */
[C---:B------:R-:W-:Y:S01]  /*6eb0*/  HMMA.16816.F32.BF16 R140, R124.reuse, R148, R140 ;  /* 0x000000947c8c723c */ /* 0x040fe2000004188c */
[----:B------:R-:W-:Y:S01]  /*6ec0*/  MOV R213, R182 ;  /* 0x000000b600d57202 */ /* 0x000fe20000000f00 */
[----:B------:R-:W-:Y:S01]  /*6ed0*/  IMAD.MOV.U32 R212, RZ, RZ, R248 ;  /* 0x000000ffffd47224 */ /* 0x000fe200078e00f8 */
[----:B------:R-:W-:Y:S01]  /*6ee0*/  MOV R182, R238 ;  /* 0x000000ee00b67202 */ /* 0x000fe20000000f00 */
[----:B------:R2:W5:Y:S01]  /*6ef0*/  LDL.LU R240, [R1+0x90] ;  /* 0x0000900001f07983 */ /* 0x0005620000300800 */
[----:B------:R-:W-:Y:S01]  /*6f00*/  MOV R166, R239 ;  /* 0x000000ef00a67202 */ /* 0x000fe20000000f00 */
[-C--:B------:R-:W-:Y:S01]  /*6f10*/  HMMA.16816.F32.BF16 R152, R124, R150.reuse, R152 ;  /* 0x000000967c98723c */ /* 0x080fe20000041898 */
[----:B------:R-:W-:Y:S01]  /*6f20*/  MOV R211, R217 ;  /* 0x000000d900d37202 */ /* 0x000fe20000000f00 */
[----:B------:R-:W-:Y:S01]  /*6f30*/  IMAD.MOV.U32 R248, RZ, RZ, R237 ;  /* 0x000000fffff87224 */ /* 0x000fe200078e00ed */
[----:B------:R-:W-:Y:S01]  /*6f40*/  MOV R217, R236 ;  /* 0x000000ec00d97202 */ /* 0x000fe20000000f00 */
[----:B------:R-:W-:Y:S01]  /*6f50*/  IMAD.MOV.U32 R215, RZ, RZ, R180 ;  /* 0x000000ffffd77224 */ /* 0x000fe200078e00b4 */
[----:B------:R-:W-:Y:S01]  /*6f60*/  MOV R214, R181 ;  /* 0x000000b500d67202 */ /* 0x000fe20000000f00 */
[----:B------:R-:W-:Y:S01]  /*6f70*/  HMMA.16816.F32.BF16 R148, R128, R150, R44 ;  /* 0x000000968094723c */ /* 0x000fe2000004182c */
[----:B------:R-:W-:-:S02]  /*6f80*/  MOV R208, R182 ;  /* 0x000000b600d07202 */ /* 0x000fc40000000f00 */
[----:B------:R-:W-:Y:S01]  /*6f90*/  MOV R197, R199 ;  /* 0x000000c700c57202 */ /* 0x000fe20000000f00 */
[----:B------:R-:W-:Y:S01]  /*6fa0*/  FADD.FTZ R2, R229, R2 ;  /* 0x00000002e5027221 */ /* 0x000fe20000010000 */
[----:B------:R-:W-:Y:S01]  /*6fb0*/  FADD.FTZ R3, R204, R3 ;  /* 0x00000003cc037221 */ /* 0x000fe20000010000 */
[----:B------:R-:W-:Y:S01]  /*6fc0*/  HMMA.16816.F32.BF16 R120, R124, R4, R120 ;  /* 0x000000047c78723c */ /* 0x000fe20000041878 */
[----:B------:R-:W-:Y:S01]  /*6fd0*/  MOV R47, R81 ;  /* 0x00000051002f7202 */ /* 0x000fe20000000f00 */
[----:B------:R-:W-:Y:S01]  /*6fe0*/  IMAD.MOV.U32 R181, RZ, RZ, R165 ;  /* 0x000000ffffb57224 */ /* 0x000fe200078e00a5 */
[----:B------:R-:W-:Y:S01]  /*6ff0*/  MOV R198, R248 ;  /* 0x000000f800c67202 */ /* 0x000fe20000000f00 */
[----:B------:R-:W-:Y:S01]  /*7000*/  IMAD.MOV.U32 R199, RZ, RZ, R217 ;  /* 0x000000ffffc77224 */ /* 0x000fe200078e00d9 */
[----:B------:R2:W5:Y:S01]  /*7010*/  LDL.LU R239, [R1+0x8c] ;  /* 0x00008c0001ef7983 */ /* 0x0005620000300800 */
[----:B------:R-:W-:Y:S01]  /*7020*/  FADD.FTZ R8, R8, R47 ;  /* 0x0000002f08087221 */ /* 0x000fe20000010000 */
[----:B------:R-:W-:Y:S01]  /*7030*/  IMAD.MOV.U32 R47, RZ, RZ, R23 ;  /* 0x000000ffff2f7224 */ /* 0x000fe200078e0017 */
[----:B------:R-:W-:Y:S01]  /*7040*/  MOV R180, R166 ;  /* 0x000000a600b47202 */ /* 0x000fe20000000f00 */
[----:B------:R-:W-:Y:S01]  /*7050*/  IMAD.MOV.U32 R209, RZ, RZ, R181 ;  /* 0x000000ffffd17224 */ /* 0x000fe200078e00b5 */
[----:B------:R-:W-:Y:S01]  /*7060*/  MOV R248, R234 ;  /* 0x000000ea00f87202 */ /* 0x000fe20000000f00 */
        /* <DEDUP_REMOVED lines=8> */
[----:B------:R-:W-:Y:S01]  /*70f0*/  FADD.FTZ R0, R23, R0 ;  /* 0x0000000017007221 */ /* 0x000fe20000010000 */
[----:B------:R-:W-:Y:S01]  /*7100*/  IMAD.MOV.U32 R252, RZ, RZ, R197 ;  /* 0x000000fffffc7224 */ /* 0x000fe200078e00c5 */
        /* <DEDUP_REMOVED lines=41> */
[----:B------:R-:W-:Y:S01]  /*73a0*/  MOV R217, R235 ;  /* 0x000000eb00d97202 */ /* 0x000fe20000000f00 */
[----:B------:R-:W-:Y:S01]  /*73b0*/  FADD.FTZ R2, R249, R2 ;  /* 0x00000002f9027221 */ /* 0x000fe20000010000 */
[----:B------:R-:W-:Y:S01]  /*73c0*/  FADD.FTZ R4, R250, R4 ;  /* 0x00000004fa047221 */ /* 0x000fe20000010000 */
[----:B------:R-:W1:Y:S01]  /*73d0*/  LDSM.16.MT88.4 R180, [R227+0xd800] ;  /* 0x00d80000e3b4783b */ /* 0x000e620000004200 */
[----:B------:R-:W-:Y:S01]  /*73e0*/  FADD.FTZ R3, R251, R3 ;  /* 0x00000003fb037221 */ /* 0x000fe20000010000 */
[----:B------:R-:W-:Y:S01]  /*73f0*/  FADD.FTZ R0, R137, R0 ;  /* 0x0000000089007221 */ /* 0x000fe20000010000 */
[----:B------:R-:W-:Y:S01]  /*7400*/  FADD.FTZ R2, R216, R2 ;  /* 0x00000002d8027221 */ /* 0x000fe20000010000 */
[----:B------:R-:W3:Y:S01]  /*7410*/  LDSM.16.MT88.4 R164, [R225+0xd800] ;  /* 0x00d80000e1a4783b */ /* 0x000ee20000004200 */
[----:B------:R-:W-:Y:S01]  /*7420*/  FADD.FTZ R4, R217, R4 ;  /* 0x00000004d9047221 */ /* 0x000fe20000010000 */
[----:B------:R-:W-:-:S02]  /*7430*/  FADD.FTZ R3, R218, R3 ;  /* 0x00000003da037221 */ /* 0x000fc40000010000 */
[----:B------:R-:W4:Y:S01]  /*7440*/  LDSM.16.MT88.4 R196, [R226+0xd800] ;  /* 0x00d80000e2c4783b */ /* 0x000f220000004200 */
[----:B------:R-:W-:-:S03]  /*7450*/  FADD.FTZ R0, R138, R0 ;  /* 0x000000008a007221 */ /* 0x000fc60000010000 */
[----:B------:R-:W2:Y:S01]  /*7460*/  LDSM.16.MT88.4 R80, [R224+0xf800] ;  /* 0x00f80000e050783b */ /* 0x000ea20000004200 */
        /* <DEDUP_REMOVED lines=22> */
[----:B------:R-:W-:Y:S01]  /*75d0*/  FADD.FTZ R3, R17, R3 ;  /* 0x0000000311037221 */ /* 0x000fe20000010000 */
[----:B-1----:R-:W-:Y:S02]  /*75e0*/  HMMA.16816.F32.BF16 R176, R128, R180, R176 ;  /* 0x000000b480b0723c */ /* 0x002fe400000418b0 */
[----:B------:R1:W5:Y:S01]  /*75f0*/  LDL.LU R230, [R1+0x68] ;  /* 0x0000680001e67983 */ /* 0x0003620000300800 */
[----:B------:R-:W-:-:S03]  /*7600*/  FADD.FTZ R0, R12, R0 ;  /* 0x000000000c007221 */ /* 0x000fc60000010000 */
[----:B------:R1:W5:Y:S01]  /*7610*/  LDL.LU R229, [R1+0x64] ;  /* 0x0000640001e57983 */ /* 0x0003620000300800 */
[----:B------:R-:W-:Y:S01]  /*7620*/  FADD.FTZ R2, R13, R2 ;  /* 0x000000020d027221 */ /* 0x000fe20000010000 */
[C---:B------:R-:W-:Y:S02]  /*7630*/  HMMA.16816.F32.BF16 R172, R124.reuse, R180, R172 ;  /* 0x000000b47cac723c */ /* 0x040fe400000418ac */
[----:B------:R1:W5:Y:S04]  /*7640*/  LDL.LU R228, [R1+0x60] ;  /* 0x0000600001e47983 */ /* 0x0003680000300800 */
[----:B------:R1:W5:Y:S01]  /*7650*/  LDL.LU R205, [R1+0x5c] ;  /* 0x00005c0001cd7983 */ /* 0x0003620000300800 */
[-C--:B------:R-:W-:Y:S03]  /*7660*/  HMMA.16816.F32.BF16 R184, R124, R182.reuse, R184 ;  /* 0x000000b67cb8723c */ /* 0x080fe600000418b8 */
[----:B------:R1:W5:Y:S03]  /*7670*/  LDL.LU R204, [R1+0x58] ;  /* 0x0000580001cc7983 */ /* 0x0003660000300800 */
[C---:B------:R-:W-:Y:S01]  /*7680*/  HMMA.16816.F32.BF16 R180, R128.reuse, R182, R72 ;  /* 0x000000b680b4723c */ /* 0x040fe20000041848 */
[----:B------:R1:W5:Y:S04]  /*7690*/  LDL.LU R139, [R1+0x54] ;  /* 0x00005400018b7983 */ /* 0x0003680000300800 */
[----:B------:R1:W-:Y:S01]  /*76a0*/  STL [R1], R4 ;  /* 0x0000000401007387 */ /* 0x0003e20000100800 */
[-C--:B---3--:R-:W-:Y:S03]  /*76b0*/  HMMA.16816.F32.BF16 R160, R128, R164.reuse, R160 ;  /* 0x000000a480a0723c */ /* 0x088fe600000418a0 */
[----:B------:R1:W-:Y:S03]  /*76c0*/  STL [R1+0x4], R3 ;  /* 0x0000040301007387 */ /* 0x0003e60000100800 */
[C---:B------:R-:W-:Y:S01]  /*76d0*/  HMMA.16816.F32.BF16 R156, R124.reuse, R164, R156 ;  /* 0x000000a47c9c723c */ /* 0x040fe2000004189c */
[----:B------:R1:W-:Y:S04]  /*76e0*/  STL [R1+0xc], R0 ;  /* 0x00000c0001007387 */ /* 0x0003e80000100800 */
[----:B------:R1:W-:Y:S01]  /*76f0*/  STL [R1+0x8], R2 ;  /* 0x0000080201007387 */ /* 0x0003e20000100800 */
[C---:B------:R-:W-:Y:S06]  /*7700*/  HMMA.16816.F32.BF16 R168, R124.reuse, R166, R168 ;  /* 0x000000a67ca8723c */ /* 0x040fec00000418a8 */
[C---:B----4-:R-:W-:Y:S06]  /*7710*/  HMMA.16816.F32.BF16 R188, R124.reuse, R196, R188 ;  /* 0x000000c47cbc723c */ /* 0x050fec00000418bc */
[C---:B------:R-:W-:Y:S06]  /*7720*/  HMMA.16816.F32.BF16 R200, R124.reuse, R198, R200 ;  /* 0x000000c67cc8723c */ /* 0x040fec00000418c8 */
[C---:B--2---:R-:W-:Y:S06]  /*7730*/  HMMA.16816.F32.BF16 R72, R124.reuse, R80, R40 ;  /* 0x000000507c48723c */ /* 0x044fec0000041828 */
        /* <DEDUP_REMOVED lines=16> */
[----:B------:R-:W-:-:S08]  /*7840*/  NOP ;  /* 0x0000000000007918 */ /* 0x000fd00000000000 */
[----:B-1----:R-:W-:-:S15]  /*7850*/  @!P0 BRA `(.L_x_174) ;  /* 0x0000004400888947 */ /* 0x002fde0003800000 */
[----:B------:R-:W-:Y:S01]  /*7860*/  ULDC UR4, c[0x0][0x2d0] ;  /* 0x0000b40000047ab9 */ /* 0x000fe20000000800 */
[----:B-----5:R-:W-:Y:S01]  /*7870*/  IMAD.MOV.U32 R133, RZ, RZ, R135 ;  /* 0x000000ffff857224 */ /* 0x020fe200078e0087 */
[----:B------:R-:W-:Y:S01]  /*7880*/  ISETP.GE.AND P3, PT, R204, UR4, PT ;  /* 0x00000004cc007c0c */ /* 0x000fe2000bf66270 */
[----:B------:R-:W-:Y:S01]  /*7890*/  ULDC.64 UR8, c[0x0][0x250] ;  /* 0x0000940000087ab9 */ /* 0x000fe20000000a00 */
[----:B------:R-:W-:Y:S01]  /*78a0*/  MOV R138, R132 ;  /* 0x00000084008a7202 */ /* 0x000fe20000000f00 */
[----:B------:R-:W-:Y:S01]  /*78b0*/  ULEA.HI.SX32 UR17, UR17, 0xfffffffe, 0x1a ;  /* 0xfffffffe11117891 */ /* 0x000fe2000f8fd23f */
[----:B------:R-:W-:Y:S01]  /*78c0*/  MOV R137, R134 ;  /* 0x0000008600897202 */ /* 0x000fe20000000f00 */
[----:B------:R-:W-:Y:S02]  /*78d0*/  USHF.L.U64.HI UR11, UR8, 0x4, UR9 ;  /* 0x00000004080b7899 */ /* 0x000fe40008010209 */
[----:B------:R-:W-:Y:S01]  /*78e0*/  USHF.L.U32 UR12, UR8, 0x4, URZ ;  /* 0x00000004080c7899 */ /* 0x000fe2000800063f */
[----:B------:R-:W-:Y:S01]  /*78f0*/  ULDC UR5, c[0x0][0x2d0] ;  /* 0x0000b40000057ab9 */ /* 0x000fe20000000800 */
[----:B------:R-:W-:Y:S01]  /*7900*/  ULDC UR4, c[0x0][0x2ec] ;  /* 0x0000bb0000047ab9 */ /* 0x000fe20000000800 */
[----:B------:R-:W-:-:S03]  /*7910*/  ULDC.64 UR6, c[0x0][0x248] ;  /* 0x0000920000067ab9 */ /* 0x000fc60000000a00 */
[----:B------:R-:W1:Y:S08]  /*7920*/  @!P3 LDC.64 R2, c[0x0][0x220] ;  /* 0x00008800ff02bb82 */ /* 0x000e700000000a00 */
[----:B------:R-:W2:Y:S08]  /*7930*/  @!P3 LDC.64 R6, c[0x0][0x220] ;  /* 0x00008800ff06bb82 */ /* 0x000eb00000000a00 */
[----:B------:R-:W3:Y:S01]  /*7940*/  @!P3 LDC.64 R4, c[0x0][0x220] ;  /* 0x00008800ff04bb82 */ /* 0x000ee20000000a00 */
[----:B-1----:R1:W-:Y:S04]  /*7950*/  @!P3 STL.64 [R1+0x30], R2 ;  /* 0x000030020100b387 */ /* 0x0023e80000100a00 */
[----:B--2---:R-:W-:Y:S04]  /*7960*/  @!P3 STL.64 [R1+0x28], R6 ;  /* 0x000028060100b387 */ /* 0x004fe80000100a00 */
[----:B---3--:R-:W-:Y:S01]  /*7970*/  @!P3 STL.64 [R1+0x20], R4 ;  /* 0x000020040100b387 */ /* 0x008fe20000100a00 */
[----:B-1----:R-:W1:Y:S03]  /*7980*/  @!P3 LDC.64 R2, c[0x0][0x220] ;  /* 0x00008800ff02bb82 */ /* 0x002e660000000a00 */
[----:B-1----:R1:W-:Y:S02]  /*7990*/  @!P3 STL.64 [R1+0x18], R2 ;  /* 0x000018020100b387 */ /* 0x0023e40000100a00 */
[----:B-1----:R-:W-:Y:S01]  /*79a0*/  IMAD.MOV.U32 R3, RZ, RZ, R136 ;  /* 0x000000ffff037224 */ /* 0x002fe200078e0088 */
[----:B------:R-:W-:Y:S06]  /*79b0*/  BRA `(.L_x_175) ;  /* 0x0000000400547947 */ /* 0x000fec0003800000 */
.L_x_177:
[----:B------:R-:W2:Y:S01]  /*79c0*/  LDL.64 R222, [R1+0x48] ;  /* 0x0000480001de7983 */ /* 0x000ea20000100a00 */
[----:B------:R-:W1:Y:S01]  /*79d0*/  @!P3 LDC.64 R206, c[0x0][0x218] ;  /* 0x00008600ffcebb82 */ /* 0x000e620000000a00 */
[----:B------:R-:W-:Y:S02]  /*79e0*/  UIADD3 UR13, UR17, -0x1, URZ ;  /* 0xffffffff110d7890 */ /* 0x000fe4000fffe03f */
[----:B------:R-:W3:Y:S02]  /*79f0*/  LDL.64 R220, [R1+0x38] ;  /* 0x0000380001dc7983 */ /* 0x000ee40000100a00 */
[----:B------:R-:W-:Y:S02]  /*7a00*/  USHF.R.S32.HI UR10, URZ, 0x1f, UR13 ;  /* 0x0000001f3f0a7899 */ /* 0x000fe4000801140d */
[----:B------:R4:W-:Y:S01]  /*7a10*/  @P3 STS.128 [R242+0x8000], RZ ;  /* 0x008000fff2003388 */ /* 0x0009e20000000c00 */
[----:B------:R-:W5:Y:S01]  /*7a20*/  @!P2 LDC.64 R204, c[0x0][0x218] ;  /* 0x00008600ffccab82 */ /* 0x000f620000000a00 */
[----:B------:R-:W-:Y:S02]  /*7a30*/  UIMAD UR10, UR10, UR6, URZ ;  /* 0x000000060a0a72a4 */ /* 0x000fe4000f8e023f */
[----:B------:R-:W-:Y:S02]  /*7a40*/  UIMAD.WIDE.U32 UR24, UR13, UR6, URZ ;  /* 0x000000060d1872a5 */ /* 0x000fe4000f8e003f */
[----:B------:R-:W-:Y:S03]  /*7a50*/  UIMAD UR10, UR13, UR7, UR10 ;  /* 0x000000070d0a72a4 */ /* 0x000fe6000f8e020a */
[----:B------:R-:W4:Y:S01]  /*7a60*/  @!P3 LDC.64 R134, c[0x0][0x218] ;  /* 0x00008600ff86bb82 */ /* 0x000f220000000a00 */
[----:B------:R-:W-:Y:S01]  /*7a70*/  UIADD3 UR10, UR25, UR10, URZ ;  /* 0x0000000a190a7290 */ /* 0x000fe2000fffe03f */
[----:B------:R-:W-:Y:S02]  /*7a80*/  IMAD.U32 R2, RZ, RZ, UR24 ;  /* 0x00000018ff027e24 */ /* 0x000fe4000f8e00ff */
[----:B------:R-:W-:Y:S03]  /*7a90*/  IMAD.U32 R0, RZ, RZ, UR24 ;  /* 0x00000018ff007e24 */ /* 0x000fe6000f8e00ff */
[----:B------:R-:W-:Y:S01]  /*7aa0*/  IMAD.U32 R132, RZ, RZ, UR10 ;  /* 0x0000000aff847e24 */ /* 0x000fe2000f8e00ff */
[----:B------:R-:W4:Y:S08]  /*7ab0*/  @!P2 LDC.64 R212, c[0x0][0x218] ;  /* 0x00008600ffd4ab82 */ /* 0x000f300000000a00 */
[----:B------:R-:W4:Y:S08]  /*7ac0*/  @!P3 LDC.64 R208, c[0x0][0x218] ;  /* 0x00008600ffd0bb82 */ /* 0x000f300000000a00 */
[----:B------:R-:W4:Y:S01]  /*7ad0*/  @!P2 LDC.64 R210, c[0x0][0x218] ;  /* 0x00008600ffd2ab82 */ /* 0x000f220000000a00 */
[----:B--2---:R-:W-:Y:S04]  /*7ae0*/  LEA R2, P0, R2, R222, 0x6 ;  /* 0x000000de02027211 */ /* 0x004fe800078030ff */
[----:B-1----:R-:W-:Y:S02]  /*7af0*/  @!P3 LEA R206, P5, R2, R206, 0x1 ;  /* 0x000000ce02ceb211 */ /* 0x002fe400078a08ff */
[----:B---3--:R-:W-:Y:S02]  /*7b00*/  LEA.HI.X R132, R0, R221, R132, 0x6, P0 ;  /* 0x000000dd00847211 */ /* 0x008fe400000f3484 */
[C---:B-----5:R-:W-:Y:S02]  /*7b10*/  @!P2 LEA R204, P0, R2.reuse, R204, 0x1 ;  /* 0x000000cc02cca211 */ /* 0x060fe400078008ff */
[C-C-:B------:R-:W-:Y:S02]  /*7b20*/  @!P3 LEA.HI.X R207, R2.reuse, R207, R132.reuse, 0x1, P5 ;  /* 0x000000cf02cfb211 */ /* 0x140fe400028f0c84 */
[C---:B------:R-:W-:Y:S02]  /*7b30*/  @!P2 LEA.HI.X R205, R2.reuse, R205, R132, 0x1, P0 ;  /* 0x000000cd02cda211 */ /* 0x040fe400000f0c84 */
[----:B------:R-:W-:Y:S01]  /*7b40*/  IADD3 R0, P1, R2, UR22, RZ ;  /* 0x0000001602007c10 */ /* 0x000fe2000ff3e0ff */
[----:B------:R-:W-:Y:S01]  /*7b50*/  @!PT LDS RZ, [RZ] ;  /* 0x00000000fffff984 */ /* 0x000fe20000000800 */
[----:B------:R-:W-:Y:S01]  /*7b60*/  @!PT LDS RZ, [RZ] ;  /* 0x00000000fffff984 */ /* 0x000fe20000000800 */
[----:B------:R-:W-:Y:S01]  /*7b70*/  @!PT LDS RZ, [RZ] ;  /* 0x00000000fffff984 */ /* 0x000fe20000000800 */
[----:B------:R1:W-:Y:S03]  /*7b80*/  @!P3 LDGSTS.E.BYPASS.LTC128B.128 [R242+0x8000], desc[UR18][R206.64] ;  /* 0x08000000cef2bfae */ /* 0x0003e6000b901d52 */
[----:B----4-:R-:W-:Y:S01]  /*7b90*/  @!P3 LEA R134, P0, R0, R134, 0x1 ;  /* 0x000000860086b211 */ /* 0x010fe200078008ff */
[----:B------:R2:W-:Y:S01]  /*7ba0*/  @P2 STS.128 [R242+0xa000], RZ ;  /* 0x00a000fff2002388 */ /* 0x0005e20000000c00 */
[----:B------:R-:W-:Y:S03]  /*7bb0*/  IADD3.X R132, R132, UR21, RZ, P1, !PT ;  /* 0x0000001584847c10 */ /* 0x000fe60008ffe4ff */
[----:B------:R-:W-:Y:S01]  /*7bc0*/  @!PT LDS RZ, [RZ] ;  /* 0x00000000fffff984 */ /* 0x000fe20000000800 */
[----:B------:R-:W-:Y:S01]  /*7bd0*/  @!PT LDS RZ, [RZ] ;  /* 0x00000000fffff984 */ /* 0x000fe20000000800 */
[----:B------:R-:W-:Y:S01]  /*7be0*/  @!PT LDS RZ, [RZ] ;  /* 0x00000000fffff984 */ /* 0x000fe20000000800 */
[----:B------:R3:W-:Y:S01]  /*7bf0*/  @!P2 LDGSTS.E.BYPASS.LTC128B.128 [R242+0xa000], desc[UR18][R204.64+0x80] ;  /* 0x0a000080ccf2afae */ /* 0x0007e2000b901d52 */
[C-C-:B------:R-:W-:Y:S03]  /*7c00*/  @!P3 LEA.HI.X R135, R0.reuse, R135, R132.reuse, 0x1, P0 ;  /* 0x000000870087b211 */ /* 0x140fe600000f0c84 */
[----:B------:R2:W-:Y:S04]  /*7c10*/  @P3 STS.128 [R242+0x8800], RZ ;  /* 0x008800fff2003388 */ /* 0x0005e80000000c00 */
[----:B------:R-:W-:Y:S01]  /*7c20*/  @!PT LDS RZ, [RZ] ;  /* 0x00000000fffff984 */ /* 0x000fe20000000800 */
[----:B------:R-:W-:Y:S01]  /*7c30*/  @!PT LDS RZ, [RZ] ;  /* 0x00000000fffff984 */ /* 0x000fe20000000800 */
[----:B------:R-:W-:Y:S01]  /*7c40*/  @!PT LDS RZ, [RZ] ;  /* 0x00000000fffff984 */ /* 0x000fe20000000800 */
[----:B------:R4:W-:Y:S04]  /*7c50*/  @!P3 LDGSTS.E.BYPASS.LTC128B.128 [R242+0x8800], desc[UR18][R134.64] ;  /* 0x0880000086f2bfae */ /* 0x0009e8000b901d52 */
[----:B------:R2:W-:Y:S01]  /*7c60*/  @P2 STS.128 [R242+0xa800], RZ ;  /* 0x00a800fff2002388 */ /* 0x0005e20000000c00 */
[----:B-1----:R-:W1:Y:S08]  /*7c70*/  @!P3 LDC.64 R206, c[0x0][0x218] ;  /* 0x00008600ffcebb82 */ /* 0x002e700000000a00 */
[----:B---3--:R-:W3:Y:S01]  /*7c80*/  @!P2 LDC.64 R204, c[0x0][0x218] ;  /* 0x00008600ffccab82 */ /* 0x008ee20000000a00 */
[C---:B----4-:R-:W-:Y:S04]  /*7c90*/  @!P2 LEA R134, P0, R0.reuse, R212, 0x1 ;  /* 0x000000d40086a211 */ /* 0x050fe800078008ff */
[C---:B------:R-:W-:Y:S02]  /*7ca0*/  @!P2 LEA.HI.X R135, R0.reuse, R213, R132, 0x1, P0 ;  /* 0x000000d50087a211 */ /* 0x040fe400000f0c84 */
[----:B------:R-:W-:Y:S03]  /*7cb0*/  IADD3 R0, P0, R0, UR22, RZ ;  /* 0x0000001600007c10 */ /* 0x000fe6000ff1e0ff */
[----:B------:R-:W-:Y:S01]  /*7cc0*/  @!PT LDS RZ, [RZ] ;  /* 0x00000000fffff984 */ /* 0x000fe20000000800 */
[----:B------:R-:W-:Y:S01]  /*7cd0*/  @!PT LDS RZ, [RZ] ;  /* 0x00000000fffff984 */ /* 0x000fe20000000800 */
[----:B------:R-:W-:Y:S01]  /*7ce0*/  @!PT LDS RZ, [RZ] ;  /* 0x00000000fffff984 */ /* 0x000fe20000000800 */
[----:B------:R4:W-:Y:S01]  /*7cf0*/  @!P2 LDGSTS.E.BYPASS.LTC128B.128 [R242+0xa800], desc[UR18][R134.64+0x80] ;  /* 0x0a80008086f2afae */ /* 0x0009e2000b901d52 */
[----:B------:R-:W-:Y:S02]  /*7d00*/  @!P3 LEA R208, P1, R0, R208, 0x1 ;  /* 0x000000d000d0b211 */ /* 0x000fe400078208ff */
[----:B------:R-:W-:Y:S01]  /*7d10*/  IADD3.X R132, R132, UR21, RZ, P0, !PT ;  /* 0x0000001584847c10 */ /* 0x000fe200087fe4ff */
[----:B------:R2:W-:Y:S01]  /*7d20*/  @P3 STS.128 [R242+0x9000], RZ ;  /* 0x009000fff2003388 */ /* 0x0005e20000000c00 */
[C---:B------:R-:W-:Y:S02]  /*7d30*/  IADD3 R2, P0, R0.reuse, UR22, RZ ;  /* 0x0000001600027c10 */ /* 0x040fe4000ff1e0ff */
[C-C-:B------:R-:W-:Y:S02]  /*7d40*/  @!P3 LEA.HI.X R209, R0.reuse, R209, R132.reuse, 0x1, P1 ;  /* 0x000000d100d1b211 */ /* 0x140fe400008f0c84 */
[----:B---3--:R-:W-:Y:S02]  /*7d50*/  @!P2 LEA R204, P1, R0, R204, 0x1 ;  /* 0x000000cc00cca211 */ /* 0x008fe400078208ff */
[----:B-1----:R-:W-:Y:S01]  /*7d60*/  @!P3 LEA R206, P5, R2, R206, 0x1 ;  /* 0x000000ce02ceb211 */ /* 0x002fe200078a08ff */
[----:B------:R-:W-:Y:S01]  /*7d70*/  @!PT LDS RZ, [RZ] ;  /* 0x00000000fffff984 */ /* 0x000fe20000000800 */
[----:B------:R-:W-:Y:S01]  /*7d80*/  @!PT LDS RZ, [RZ] ;  /* 0x00000000fffff984 */ /* 0x000fe20000000800 */
[----:B------:R-:W-:Y:S01]  /*7d90*/  @!PT LDS RZ, [RZ] ;  /* 0x00000000fffff984 */ /* 0x000fe20000000800 */
[----:B------:R2:W-:Y:S01]  /*7da0*/  @!P3 LDGSTS.E.BYPASS.LTC128B.128 [R242+0x9000], desc[UR18][R208.64] ;  /* 0x09000000d0f2bfae */ /* 0x0005e2000b901d52 */
[----:B------:R-:W-:Y:S03]  /*7db0*/  @!P2 LEA.HI.X R205, R0, R205, R132, 0x1, P1 ;  /* 0x000000cd00cda211 */ /* 0x000fe600008f0c84 */
[----:B------:R2:W-:Y:S04]  /*7dc0*/  @P2 STS.128 [R242+0xb000], RZ ;  /* 0x00b000fff2002388 */ /* 0x0005e80000000c00 */
[----:B------:R-:W-:Y:S01]  /*7dd0*/  @!PT LDS RZ, [RZ] ;  /* 0x00000000fffff984 */ /* 0x000fe20000000800 */
[----:B------:R-:W-:Y:S01]  /*7de0*/  @!PT LDS RZ, [RZ] ;  /* 0x00000000fffff984 */ /* 0x000fe20000000800 */
[----:B------:R-:W-:Y:S01]  /*7df0*/  @!PT LDS RZ, [RZ] ;  /* 0x00000000fffff984 */ /* 0x000fe20000000800 */
[----:B------:R2:W-:Y:S04]  /*7e00*/  @!P2 LDGSTS.E.BYPASS.LTC128B.128 [R242+0xb000], desc[UR18][R204.64+0x80] ;  /* 0x0b000080ccf2afae */ /* 0x0005e8000b901d52 */
[----:B------:R2:W-:Y:S01]  /*7e10*/  @P3 STS.128 [R242+0x9800], RZ ;  /* 0x009800fff2003388 */ /* 0x0005e20000000c00 */
[----:B----4-:R-:W-:Y:S02]  /*7e20*/  IADD3.X R135, R132, UR21, RZ, P0, !PT ;  /* 0x0000001584877c10 */ /* 0x010fe400087fe4ff */
[C---:B------:R-:W-:Y:S02]  /*7e30*/  @!P2 LEA R134, P0, R2.reuse, R210, 0x1 ;  /* 0x000000d20286a211 */ /* 0x040fe400078008ff */
[C-C-:B------:R-:W-:Y:S02]  /*7e40*/  @!P3 LEA.HI.X R207, R2.reuse, R207, R135.reuse, 0x1, P5 ;  /* 0x000000cf02cfb211 */ /* 0x140fe400028f0c87 */
[----:B------:R-:W-:Y:S03]  /*7e50*/  @!P2 LEA.HI.X R135, R2, R211, R135, 0x1, P0 ;  /* 0x000000d30287a211 */ /* 0x000fe600000f0c87 */
        /* <DEDUP_REMOVED lines=9> */
[----:B------:R-:W0:Y:S01]  /*7ef0*/  LDGDEPBAR ;  /* 0x00000000000079af */ /* 0x000e220000000000 */
[----:B------:R-:W-:Y:S05]  /*7f00*/  BRA `(.L_x_176) ;  /* 0x0000001000587947 */ /* 0x000fea0003800000 */
.L_x_175:
[----:B-1----:R-:W2:Y:S01]  /*7f10*/  LDL R0, [R1+0x10] ;  /* 0x0000100001007983 */ /* 0x002ea20000100800 */
[----:B------:R-:W-:Y:S01]  /*7f20*/  USHF.R.S32.HI UR10, URZ, 0x1f, UR17 ;  /* 0x0000001f3f0a7899 */ /* 0x000fe20008011411 */
[----:B------:R-:W-:Y:S04]  /*7f30*/  DEPBAR.LE SB0, 0x0 ;  /* 0x000080000000791a */ /* 0x000fe80000000000 */
[----:B------:R-:W3:Y:S01]  /*7f40*/  LDL.64 R14, [R1+0x40] ;  /* 0x00004000010e7983 */ /* 0x000ee20000100a00 */
[----:B------:R-:W-:Y:S02]  /*7f50*/  UIMAD UR10, UR10, UR8, URZ ;  /* 0x000000080a0a72a4 */ /* 0x000fe4000f8e023f */
[----:B------:R-:W-:Y:S02]  /*7f60*/  UIMAD.WIDE.U32 UR24, UR17, UR8, URZ ;  /* 0x00000008111872a5 */ /* 0x000fe4000f8e003f */
[----:B------:R-:W4:Y:S01]  /*7f70*/  LDL R9, [R1+0x50] ;  /* 0x0000500001097983 */ /* 0x000f220000100800 */
[----:B------:R-:W-:Y:S04]  /*7f80*/  UIMAD UR10, UR17, UR9, UR10 ;  /* 0x00000009110a72a4 */ /* 0x000fe8000f8e020a */
[----:B-----5:R-:W5:Y:S01]  /*7f90*/  LDL R8, [R1+0x30] ;  /* 0x0000300001087983 */ /* 0x020f620000100800 */
[----:B------:R-:W-:Y:S01]  /*7fa0*/  UIADD3 UR10, UR25, UR10, URZ ;  /* 0x0000000a190a7290 */ /* 0x000fe2000fffe03f */
[----:B------:R-:W-:Y:S03]  /*7fb0*/  IMAD.U32 R4, RZ, RZ, UR24 ;  /* 0x00000018ff047e24 */ /* 0x000fe6000f8e00ff */
[----:B------:R-:W5:Y:S01]  /*7fc0*/  LDL R7, [R1+0x34] ;  /* 0x0000340001077983 */ /* 0x000f620000100800 */
[----:B------:R-:W-:Y:S02]  /*7fd0*/  IMAD.U32 R5, RZ, RZ, UR25 ;  /* 0x00000019ff057e24 */ /* 0x000fe4000f8e00ff */
[----:B------:R-:W-:Y:S02]  /*7fe0*/  IMAD.U32 R2, RZ, RZ, UR10 ;  /* 0x0000000aff027e24 */ /* 0x000fe4000f8e00ff */
[----:B------:R-:W5:Y:S05]  /*7ff0*/  LDL R6, [R1+0x28] ;  /* 0x0000280001067983 */ /* 0x000f6a0000100800 */
[----:B------:R-:W5:Y:S05]  /*8000*/  LDL R13, [R1+0x2c] ;  /* 0x00002c00010d7983 */ /* 0x000f6a0000100800 */
[----:B------:R-:W5:Y:S05]  /*8010*/  LDL R12, [R1+0x20] ;  /* 0x00002000010c7983 */ /* 0x000f6a0000100800 */
[----:B------:R-:W5:Y:S05]  /*8020*/  LDL R21, [R1+0x24] ;  /* 0x0000240001157983 */ /* 0x000f6a0000100800 */
[----:B------:R-:W5:Y:S05]  /*8030*/  LDL R22, [R1+0x18] ;  /* 0x0000180001167983 */ /* 0x000f6a0000100800 */
[----:B------:R-:W5:Y:S01]  /*8040*/  LDL R20, [R1+0x1c] ;  /* 0x00001c0001147983 */ /* 0x000f620000100800 */
[----:B------:R-:W-:Y:S06]  /*8050*/  BAR.SYNC.DEFER_BLOCKING 0x0 ;  /* 0x0000000000007b1d */ /* 0x000fec0000010000 */
[----:B------:R-:W-:Y:S01]  /*8060*/  @P3 STS.128 [R242+0xc000], RZ ;  /* 0x00c000fff2003388 */ /* 0x000fe20000000c00 */
[----:B--2---:R-:W-:Y:S02]  /*8070*/  ISETP.GE.AND P2, PT, R0, UR5, PT ;  /* 0x0000000500007c0c */ /* 0x004fe4000bf46270 */
[C---:B---3--:R-:W-:Y:S04]  /*8080*/  LEA R0, P1, R4.reuse, R14, 0x6 ;  /* 0x0000000e04007211 */ /* 0x048fe800078230ff */
[----:B----4-:R-:W-:Y:S02]  /*8090*/  LEA.HI.X R4, R4, R9, R2, 0x6, P1 ;  /* 0x0000000904047211 */ /* 0x010fe400008f3402 */
[C---:B------:R-:W-:Y:S05]  /*80a0*/  IADD3 R2, P1, R0.reuse, UR12, RZ ;  /* 0x0000000c00027c10 */ /* 0x040fea000ff3e0ff */
[----:B------:R-:W1:Y:S08]  /*80b0*/  @!P2 LDC.64 R10, c[0x0][0x220] ;  /* 0x00008800ff0aab82 */ /* 0x000e700000000a00 */
[----:B------:R-:W2:Y:S08]  /*80c0*/  @!P2 LDC.64 R14, c[0x0][0x220] ;  /* 0x00008800ff0eab82 */ /* 0x000eb00000000a00 */
[----:B------:R-:W3:Y:S01]  /*80d0*/  @!P2 LDC.64 R16, c[0x0][0x220] ;  /* 0x00008800ff10ab82 */ /* 0x000ee20000000a00 */
[C---:B-1----:R-:W-:Y:S07]  /*80e0*/  @!P2 LEA R10, P0, R0.reuse, R10, 0x1 ;  /* 0x0000000a000aa211 */ /* 0x042fee00078008ff */
[----:B------:R-:W1:Y:S01]  /*80f0*/  @!P2 LDC.64 R18, c[0x0][0x220] ;  /* 0x00008800ff12ab82 */ /* 0x000e620000000a00 */
[C-C-:B------:R-:W-:Y:S02]  /*8100*/  @!P2 LEA.HI.X R11, R0.reuse, R11, R4.reuse, 0x1, P0 ;  /* 0x0000000b000ba211 */ /* 0x140fe400000f0c04 */
[C---:B-----5:R-:W-:Y:S04]  /*8110*/  @!P3 LEA R8, P0, R0.reuse, R8, 0x1 ;  /* 0x000000080008b211 */ /* 0x060fe800078008ff */
[----:B------:R-:W-:Y:S02]  /*8120*/  @!P3 LEA.HI.X R9, R0, R7, R4, 0x1, P0 ;  /* 0x000000070009b211 */ /* 0x000fe400000f0c04 */
[----:B------:R-:W-:Y:S02]  /*8130*/  @!P3 LEA R6, P0, R2, R6, 0x1 ;  /* 0x000000060206b211 */ /* 0x000fe400078008ff */
[----:B------:R-:W-:Y:S01]  /*8140*/  IADD3.X R4, R4, UR11, RZ, P1, !PT ;  /* 0x0000000b04047c10 */ /* 0x000fe20008ffe4ff */
[----:B------:R-:W-:Y:S01]  /*8150*/  @!PT LDS RZ, [RZ] ;  /* 0x00000000fffff984 */ /* 0x000fe20000000800 */
[----:B------:R-:W-:Y:S01]  /*8160*/  @!PT LDS RZ, [RZ] ;  /* 0x00000000fffff984 */ /* 0x000fe20000000800 */
[----:B------:R-:W-:Y:S01]  /*8170*/  @!PT LDS RZ, [RZ] ;  /* 0x00000000fffff984 */ /* 0x000fe20000000800 */
[----:B------:R3:W-:Y:S01]  /*8180*/  @!P3 LDGSTS.E.BYPASS.LTC128B.128 [R242+0xc000], desc[UR18][R8.64] ;  /* 0x0c00000008f2bfae */ /* 0x0007e2000b901d52 */
[C---:B--2---:R-:W-:Y:S02]  /*8190*/  @!P2 LEA R14, P1, R2.reuse, R14, 0x1 ;  /* 0x0000000e020ea211 */ /* 0x044fe400078208ff */
[C-C-:B------:R-:W-:Y:S02]  /*81a0*/  @!P3 LEA.HI.X R7, R2.reuse, R13, R4.reuse, 0x1, P0 ;  /* 0x0000000d0207b211 */ /* 0x140fe400000f0c04 */
[----:B------:R-:W-:Y:S01]  /*81b0*/  @P2 STS.128 [R242+0xe000], RZ ;  /* 0x00e000fff2002388 */ /* 0x000fe20000000c00 */
[C---:B------:R-:W-:Y:S02]  /*81c0*/  @!P2 LEA.HI.X R15, R2.reuse, R15, R4, 0x1, P1 ;  /* 0x0000000f020fa211 */ /* 0x040fe400008f0c04 */
[----:B------:R-:W-:Y:S02]  /*81d0*/  IADD3 R0, P0, R2, UR12, RZ ;  /* 0x0000000c02007c10 */ /* 0x000fe4000ff1e0ff */
[----:B------:R-:W-:Y:S01]  /*81e0*/  @!PT LDS RZ, [RZ] ;  /* 0x00000000fffff984 */ /* 0x000fe20000000800 */
[----:B------:R-:W-:Y:S01]  /*81f0*/  @!PT LDS RZ, [RZ] ;  /* 0x00000000fffff984 */ /* 0x000fe20000000800 */
[----:B------:R-:W-:Y:S01]  /*8200*/  @!PT LDS RZ, [RZ] ;  /* 0x00000000fffff984 */ /* 0x000fe20000000800 */
[----:B------:R2:W-:Y:S02]  /*8210*/  @!P2 LDGSTS.E.BYPASS.LTC128B.128 [R242+0xe000], desc[UR18][R10.64+0x80] ;  /* 0x0e0000800af2afae */ /* 0x0005e4000b901d52 */
[----:B------:R-:W-:Y:S03]  /*8220*/  @!P3 LEA R12, P6, R0, R12, 0x1 ;  /* 0x0000000c000cb211 */ /* 0x000fe600078c08ff */
[----:B------:R-:W-:Y:S01]  /*8230*/  @P3 STS.128 [R242+0xc800], RZ ;  /* 0x00c800fff2003388 */ /* 0x000fe20000000c00 */
[----:B------:R-:W-:Y:S02]  /*8240*/  IADD3.X R4, R4, UR11, RZ, P0, !PT ;  /* 0x0000000b04047c10 */ /* 0x000fe400087fe4ff */
[C---:B------:R-:W-:Y:S02]  /*8250*/  IADD3 R2, P5, R0.reuse, UR12, RZ ;  /* 0x0000000c00027c10 */ /* 0x040fe4000ffbe0ff */
[----:B------:R-:W-:Y:S01]  /*8260*/  @!PT LDS RZ, [RZ] ;  /* 0x00000000fffff984 */ /* 0x000fe20000000800 */
[----:B------:R-:W-:Y:S01]  /*8270*/  @!PT LDS RZ, [RZ] ;  /* 0x00000000fffff984 */ /* 0x000fe20000000800 */
[----:B------:R-:W-:Y:S01]  /*8280*/  @!PT LDS RZ, [RZ] ;  /* 0x00000000fffff984 */ /* 0x000fe20000000800 */
[----:B------:R1:W-:Y:S01]  /*8290*/  @!P3 LDGSTS.E.BYPASS.LTC128B.128 [R242+0xc800], desc[UR18][R6.64] ;  /* 0x0c80000006f2bfae */ /* 0x0003e2000b901d52 */
[--C-:B------:R-:W-:Y:S02]  /*82a0*/  @!P3 LEA.HI.X R13, R0, R21, R4.reuse, 0x1, P6 ;  /* 0x00000015000db211 */ /* 0x100fe400030f0c04 */
[----:B------:R-:W-:Y:S02]  /*82b0*/  IADD3.X R5, R4, UR11, RZ, P5, !PT ;  /* 0x0000000b04057c10 */ /* 0x000fe4000affe4ff */
[----:B------:R-:W-:Y:S05]  /*82c0*/  @P2 STS.128 [R242+0xe800], RZ ;  /* 0x00e800fff2002388 */ /* 0x000fea0000000c00 */
[----:B------:R-:W-:Y:S01]  /*82d0*/  @!PT LDS RZ, [RZ] ;  /* 0x00000000fffff984 */ /* 0x000fe20000000800 */
[----:B------:R-:W-:Y:S01]  /*82e0*/  @!PT LDS RZ, [RZ] ;  /* 0x00000000fffff984 */ /* 0x000fe20000000800 */
[----:B------:R-:W-:Y:S01]  /*82f0*/  @!PT LDS RZ, [RZ] ;  /* 0x00000000fffff984 */ /* 0x000fe20000000800 */
[----:B------:R-:W-:Y:S01]  /*8300*/  @!P2 LDGSTS.E.BYPASS.LTC128B.128 [R242+0xe800], desc[UR18][R14.64+0x80] ;  /* 0x0e8000800ef2afae */ /* 0x000fe2000b901d52 */
[C---:B---3--:R-:W-:Y:S04]  /*8310*/  @!P2 LEA R8, P1, R0.reuse, R16, 0x1 ;  /* 0x000000100008a211 */ /* 0x048fe800078208ff */
[----:B------:R-:W-:Y:S01]  /*8320*/  @P3 STS.128 [R242+0xd000], RZ ;  /* 0x00d000fff2003388 */ /* 0x000fe20000000c00 */
[----:B------:R-:W-:Y:S04]  /*8330*/  @!P2 LEA.HI.X R9, R0, R17, R4, 0x1, P1 ;  /* 0x000000110009a211 */ /* 0x000fe800008f0c04 */
[----:B------:R-:W-:Y:S01]  /*8340*/  @!PT LDS RZ, [RZ] ;  /* 0x00000000fffff984 */ /* 0x000fe20000000800 */
[----:B------:R-:W-:Y:S01]  /*8350*/  @!PT LDS RZ, [RZ] ;  /* 0x00000000fffff984 */ /* 0x000fe20000000800 */
[----:B------:R-:W-:Y:S01]  /*8360*/  @!PT LDS RZ, [RZ] ;  /* 0x00000000fffff984 */ /* 0x000fe20000000800 */
[----:B------:R-:W-:Y:S01]  /*8370*/  @!P3 LDGSTS.E.BYPASS.LTC128B.128 [R242+0xd000], desc[UR18][R12.64] ;  /* 0x0d0000000cf2bfae */ /* 0x000fe2000b901d52 */
[C---:B--2---:R-:W-:Y:S04]  /*8380*/  @!P3 LEA R10, P4, R2.reuse, R22, 0x1 ;  /* 0x00000016020ab211 */ /* 0x044fe800078808ff */
[----:B------:R-:W-:Y:S01]  /*8390*/  @P2 STS.128 [R242+0xf000], RZ ;  /* 0x00f000fff2002388 */ /* 0x000fe20000000c00 */
[C-C-:B------:R-:W-:Y:S04]  /*83a0*/  @!P3 LEA.HI.X R11, R2.reuse, R20, R5.reuse, 0x1, P4 ;  /* 0x00000014020bb211 */ /* 0x140fe800020f0c05 */
[----:B------:R-:W-:Y:S01]  /*83b0*/  @!PT LDS RZ, [RZ] ;  /* 0x00000000fffff984 */ /* 0x000fe20000000800 */
[----:B------:R-:W-:Y:S01]  /*83c0*/  @!PT LDS RZ, [RZ] ;  /* 0x00000000fffff984 */ /* 0x000fe20000000800 */
[----:B------:R-:W-:Y:S01]  /*83d0*/  @!PT LDS RZ, [RZ] ;  /* 0x00000000fffff984 */ /* 0x000fe20000000800 */
[----:B------:R-:W-:Y:S01]  /*83e0*/  @!P2 LDGSTS.E.BYPASS.LTC128B.128 [R242+0xf000], desc[UR18][R8.64+0x80] ;  /* 0x0f00008008f2afae */ /* 0x000fe2000b901d52 */
[----:B------:R-:W-:Y:S02]  /*83f0*/  ISETP.LT.AND P4, PT, RZ, UR17, PT ;  /* 0x00000011ff007c0c */ /* 0x000fe4000bf81270 */
[C---:B-1----:R-:W-:Y:S02]  /*8400*/  @!P2 LEA R6, P0, R2.reuse, R18, 0x1 ;  /* 0x000000120206a211 */ /* 0x042fe400078008ff */
[----:B------:R-:W-:Y:S02]  /*8410*/  @P3 STS.128 [R242+0xd800], RZ ;  /* 0x00d800fff2003388 */ /* 0x000fe40000000c00 */
[----:B------:R-:W-:Y:S03]  /*8420*/  @!P2 LEA.HI.X R7, R2, R19, R5, 0x1, P0 ;  /* 0x000000130207a211 */ /* 0x000fe600000f0c05 */
[----:B------:R-:W-:Y:S01]  /*8430*/  @!PT LDS RZ, [RZ] ;  /* 0x00000000fffff984 */ /* 0x000fe20000000800 */
[----:B------:R-:W-:Y:S01]  /*8440*/  @!PT LDS RZ, [RZ] ;  /* 0x00000000fffff984 */ /* 0x000fe20000000800 */
[----:B------:R-:W-:Y:S01]  /*8450*/  @!PT LDS RZ, [RZ] ;  /* 0x00000000fffff984 */ /* 0x000fe20000000800 */
[----:B------:R-:W-:Y:S05]  /*8460*/  @!P3 LDGSTS.E.BYPASS.LTC128B.128 [R242+0xd800], desc[UR18][R10.64] ;  /* 0x0d8000000af2bfae */ /* 0x000fea000b901d52 */
[----:B------:R-:W-:Y:S05]  /*8470*/  @P2 STS.128 [R242+0xf800], RZ ;  /* 0x00f800fff2002388 */ /* 0x000fea0000000c00 */
[----:B------:R-:W-:Y:S01]  /*8480*/  @!PT LDS RZ, [RZ] ;  /* 0x00000000fffff984 */ /* 0x000fe20000000800 */
[----:B------:R-:W-:Y:S01]  /*8490*/  @!PT LDS RZ, [RZ] ;  /* 0x00000000fffff984 */ /* 0x000fe20000000800 */
[----:B------:R-:W-:Y:S01]  /*84a0*/  @!PT LDS RZ, [RZ] ;  /* 0x00000000fffff984 */ /* 0x000fe20000000800 */
[----:B------:R1:W-:Y:S05]  /*84b0*/  @!P2 LDGSTS.E.BYPASS.LTC128B.128 [R242+0xf800], desc[UR18][R6.64+0x80] ;  /* 0x0f80008006f2afae */ /* 0x0003ea000b901d52 */
[----:B------:R-:W-:Y:S05]  /*84c0*/  LDSM.16.M88.4 R64, [R230] ;  /* 0x00000000e640783b */ /* 0x000fea0000000200 */
[----:B------:R-:W1:Y:S05]  /*84d0*/  LDSM.16.M88.4 R16, [R139+0x8000] ;  /* 0x008000008b10783b */ /* 0x000e6a0000000200 */
[----:B------:R-:W2:Y:S05]  /*84e0*/  LDSM.16.M88.4 R60, [R230+0x2000] ;  /* 0x00200000e63c783b */ /* 0x000eaa0000000200 */
[----:B------:R-:W3:Y:S05]  /*84f0*/  LDSM.16.M88.4 R32, [R139+0x8800] ;  /* 0x008800008b20783b */ /* 0x000eea0000000200 */
[----:B------:R-:W0:Y:S05]  /*8500*/  LDGDEPBAR ;  /* 0x00000000000079af */ /* 0x000e2a0000000000 */
[----:B------:R-:W4:Y:S05]  /*8510*/  LDSM.16.M88.4 R48, [R139+0x9000] ;  /* 0x009000008b30783b */ /* 0x000f2a0000000200 */
[----:B------:R-:W5:Y:S05]  /*8520*/  LDSM.16.M88.4 R204, [R139+0x9800] ;  /* 0x009800008bcc783b */ /* 0x000f6a0000000200 */
[----:B------:R-:W-:Y:S05]  /*8530*/  LDSM.16.M88.4 R208, [R231] ;  /* 0x00000000e7d0783b */ /* 0x000fea0000000200 */
[----:B------:R-:W5:Y:S05]  /*8540*/  LDSM.16.M88.4 R212, [R234] ;  /* 0x00000000ead4783b */ /* 0x000f6a0000000200 */
[----:B------:R-:W5:Y:S01]  /*8550*/  LDSM.16.M88.4 R216, [R231+0x2000] ;  /* 0x00200000e7d8783b */ /* 0x000f620000000200 */
[-C--:B-1----:R-:W-:Y:S06]  /*8560*/  HMMA.16816.F32.BF16 R4, R64, R16.reuse, RZ ;  /* 0x000000104004723c */ /* 0x082fec00000418ff */
[C---:B--2---:R-:W-:Y:S06]  /*8570*/  HMMA.16816.F32.BF16 R8, R60.reuse, R16, RZ ;  /* 0x000000103c08723c */ /* 0x044fec00000418ff */
[-C--:B------:R-:W-:Y:S06]  /*8580*/  HMMA.16816.F32.BF16 R12, R60, R18.reuse, RZ ;  /* 0x000000123c0c723c */ /* 0x080fec00000418ff */
[C---:B------:R-:W-:Y:S06]  /*8590*/  HMMA.16816.F32.BF16 R16, R64.reuse, R18, RZ ;  /* 0x000000124010723c */ /* 0x040fec00000418ff */
        /* <DEDUP_REMOVED lines=12> */
[----:B------:R-:W1:Y:S05]  /*8660*/  LDSM.16.M88.4 R204, [R241] ;  /* 0x00000000f1cc783b */ /* 0x000e6a0000000200 */
[-C--:B------:R-:W-:Y:S06]  /*8670*/  HMMA.16816.F32.BF16 R4, R208, R212.reuse, R4 ;  /* 0x000000d4d004723c */ /* 0x080fec0000041804 */
[C---:B------:R-:W-:Y:S06]  /*8680*/  HMMA.16816.F32.BF16 R8, R216.reuse, R212, R8 ;  /* 0x000000d4d808723c */ /* 0x040fec0000041808 */
[-C--:B------:R-:W-:Y:S06]  /*8690*/  HMMA.16816.F32.BF16 R12, R216, R214.reuse, R12 ;  /* 0x000000d6d80c723c */ /* 0x080fec000004180c */
[C---:B------:R-:W-:Y:S01]  /*86a0*/  HMMA.16816.F32.BF16 R16, R208.reuse, R214, R16 ;  /* 0x000000d6d010723c */ /* 0x040fe20000041810 */
[----:B------:R-:W2:Y:S05]  /*86b0*/  LDSM.16.M88.4 R212, [R240] ;  /* 0x00000000f0d4783b */ /* 0x000eaa0000000200 */
[-C--:B-1----:R-:W-:Y:S06]  /*86c0*/  HMMA.16816.F32.BF16 R20, R208, R204.reuse, R20 ;  /* 0x000000ccd014723c */ /* 0x082fec0000041814 */
[C---:B------:R-:W-:Y:S06]  /*86d0*/  HMMA.16816.F32.BF16 R24, R216.reuse, R204, R24 ;  /* 0x000000ccd818723c */ /* 0x040fec0000041818 */
[-C--:B------:R-:W-:Y:S06]  /*86e0*/  HMMA.16816.F32.BF16 R28, R216, R206.reuse, R28 ;  /* 0x000000ced81c723c */ /* 0x080fec000004181c */
[C---:B------:R-:W-:Y:S01]  /*86f0*/  HMMA.16816.F32.BF16 R32, R208.reuse, R206, R32 ;  /* 0x000000ced020723c */ /* 0x040fe20000041820 */
[----:B------:R-:W1:Y:S05]  /*8700*/  LDSM.16.M88.4 R204, [R239] ;  /* 0x00000000efcc783b */ /* 0x000e6a0000000200 */
[-C--:B--2---:R-:W-:Y:S06]  /*8710*/  HMMA.16816.F32.BF16 R36, R208, R212.reuse, R36 ;  /* 0x000000d4d024723c */ /* 0x084fec0000041824 */
[C---:B------:R-:W-:Y:S06]  /*8720*/  HMMA.16816.F32.BF16 R40, R216.reuse, R212, R40 ;  /* 0x000000d4d828723c */ /* 0x040fec0000041828 */
[-C--:B------:R-:W-:Y:S06]  /*8730*/  HMMA.16816.F32.BF16 R44, R216, R214.reuse, R44 ;  /* 0x000000d6d82c723c */ /* 0x080fec000004182c */
[C---:B------:R-:W-:Y:S01]  /*8740*/  HMMA.16816.F32.BF16 R48, R208.reuse, R214, R48 ;  /* 0x000000d6d030723c */ /* 0x040fe20000041830 */
[----:B------:R-:W-:Y:S05]  /*8750*/  LDSM.16.M88.4 R212, [R233] ;  /* 0x00000000e9d4783b */ /* 0x000fea0000000200 */
[-C--:B-1----:R-:W-:Y:S06]  /*8760*/  HMMA.16816.F32.BF16 R52, R208, R204.reuse, R52 ;  /* 0x000000ccd034723c */ /* 0x082fec0000041834 */
[C---:B------:R-:W-:Y:S06]  /*8770*/  HMMA.16816.F32.BF16 R56, R216.reuse, R204, R56 ;  /* 0x000000ccd838723c */ /* 0x040fec0000041838 */
[-C--:B------:R-:W-:Y:S01]  /*8780*/  HMMA.16816.F32.BF16 R60, R216, R206.reuse, R60 ;  /* 0x000000ced83c723c */ /* 0x080fe2000004183c */
[----:B------:R-:W1:Y:S05]  /*8790*/  LDSM.16.M88.4 R216, [R229+0x8000] ;  /* 0x00800000e5d8783b */ /* 0x000e6a0000000200 */
[----:B------:R-:W-:Y:S01]  /*87a0*/  HMMA.16816.F32.BF16 R64, R208, R206, R64 ;  /* 0x000000ced040723c */ /* 0x000fe20000041840 */
[----:B------:R-:W2:Y:S05]  /*87b0*/  LDSM.16.M88.4 R204, [R233+0x2000] ;  /* 0x00200000e9cc783b */ /* 0x000eaa0000000200 */
[----:B------:R-:W3:Y:S01]  /*87c0*/  LDSM.16.M88.4 R208, [R229+0x8800] ;  /* 0x00880000e5d0783b */ /* 0x000ee20000000200 */
[-C--:B-1----:R-:W-:Y:S06]  /*87d0*/  HMMA.16816.F32.BF16 R4, R212, R216.reuse, R4 ;  /* 0x000000d8d404723c */ /* 0x082fec0000041804 */
[C---:B--2---:R-:W-:Y:S06]  /*87e0*/  HMMA.16816.F32.BF16 R8, R204.reuse, R216, R8 ;  /* 0x000000d8cc08723c */ /* 0x044fec0000041808 */
[-C--:B------:R-:W-:Y:S06]  /*87f0*/  HMMA.16816.F32.BF16 R12, R204, R218.reuse, R12 ;  /* 0x000000dacc0c723c */ /* 0x080fec000004180c */
[C---:B------:R-:W-:Y:S01]  /*8800*/  HMMA.16816.F32.BF16 R16, R212.reuse, R218, R16 ;  /* 0x000000dad410723c */ /* 0x040fe20000041810 */
[----:B------:R-:W1:Y:S05]  /*8810*/  LDSM.16.M88.4 R216, [R229+0x9000] ;  /* 0x00900000e5d8783b */ /* 0x000e6a0000000200 */
[-C--:B---3--:R-:W-:Y:S06]  /*8820*/  HMMA.16816.F32.BF16 R20, R212, R208.reuse, R20 ;  /* 0x000000d0d414723c */ /* 0x088fec0000041814 */
[C---:B------:R-:W-:Y:S06]  /*8830*/  HMMA.16816.F32.BF16 R24, R204.reuse, R208, R24 ;  /* 0x000000d0cc18723c */ /* 0x040fec0000041818 */
[-C--:B------:R-:W-:Y:S06]  /*8840*/  HMMA.16816.F32.BF16 R28, R204, R210.reuse, R28 ;  /* 0x000000d2cc1c723c */ /* 0x080fec000004181c */
[C---:B------:R-:W-:Y:S01]  /*8850*/  HMMA.16816.F32.BF16 R32, R212.reuse, R210, R32 ;  /* 0x000000d2d420723c */ /* 0x040fe20000041820 */
[----:B------:R-:W2:Y:S05]  /*8860*/  LDSM.16.M88.4 R208, [R229+0x9800] ;  /* 0x00980000e5d0783b */ /* 0x000eaa0000000200 */
[-C--:B-1----:R-:W-:Y:S06]  /*8870*/  HMMA.16816.F32.BF16 R36, R212, R216.reuse, R36 ;  /* 0x000000d8d424723c */ /* 0x082fec0000041824 */
[C---:B------:R-:W-:Y:S06]  /*8880*/  HMMA.16816.F32.BF16 R40, R204.reuse, R216, R40 ;  /* 0x000000d8cc28723c */ /* 0x040fec0000041828 */
[-C--:B------:R-:W-:Y:S06]  /*8890*/  HMMA.16816.F32.BF16 R44, R204, R218.reuse, R44 ;  /* 0x000000dacc2c723c */ /* 0x080fec000004182c */
[C---:B------:R-:W-:Y:S01]  /*88a0*/  HMMA.16816.F32.BF16 R48, R212.reuse, R218, R48 ;  /* 0x000000dad430723c */ /* 0x040fe20000041830 */
[----:B------:R-:W-:Y:S05]  /*88b0*/  LDSM.16.M88.4 R216, [R228] ;  /* 0x00000000e4d8783b */ /* 0x000fea0000000200 */
[-C--:B--2---:R-:W-:Y:S06]  /*88c0*/  HMMA.16816.F32.BF16 R52, R212, R208.reuse, R52 ;  /* 0x000000d0d434723c */ /* 0x084fec0000041834 */
[C---:B------:R-:W-:Y:S06]  /*88d0*/  HMMA.16816.F32.BF16 R56, R204.reuse, R208, R56 ;  /* 0x000000d0cc38723c */ /* 0x040fec0000041838 */
[-C--:B------:R-:W-:Y:S01]  /*88e0*/  HMMA.16816.F32.BF16 R60, R204, R210.reuse, R60 ;  /* 0x000000d2cc3c723c */ /* 0x080fe2000004183c */
[----:B------:R-:W1:Y:S05]  /*88f0*/  LDSM.16.M88.4 R204, [R232] ;  /* 0x00000000e8cc783b */ /* 0x000e6a0000000200 */
        /* <DEDUP_REMOVED lines=17> */
[----:B------:R-:W-:Y:S05]  /*8a10*/  LDSM.16.M88.4 R216, [R139+0xa000] ;  /* 0x00a000008bd8783b */ /* 0x000fea0000000200 */
[-C--:B--2---:R-:W-:Y:S06]  /*8a20*/  HMMA.16816.F32.BF16 R52, R204, R212.reuse, R52 ;  /* 0x000000d4cc34723c */ /* 0x084fec0000041834 */
        /* <DEDUP_REMOVED lines=24> */
[----:B------:R-:W1:Y:S05]  /*8bb0*/  LDSM.16.M88.4 R204, [R231+0x4000] ;  /* 0x00400000e7cc783b */ /* 0x000e6a0000000200 */
[----:B------:R-:W-:Y:S01]  /*8bc0*/  HMMA.16816.F32.BF16 R64, R208, R214, R64 ;  /* 0x000000d6d040723c */ /* 0x000fe20000041840 */
[----:B------:R-:W2:Y:S05]  /*8bd0*/  LDSM.16.M88.4 R208, [R231+0x6000] ;  /* 0x00600000e7d0783b */ /* 0x000eaa0000000200 */
[----:B------:R-:W3:Y:S01]  /*8be0*/  LDSM.16.M88.4 R212, [R237] ;  /* 0x00000000edd4783b */ /* 0x000ee20000000200 */
[-C--:B-1----:R-:W-:Y:S06]  /*8bf0*/  HMMA.16816.F32.BF16 R4, R204, R216.reuse, R4 ;  /* 0x000000d8cc04723c */ /* 0x082fec0000041804 */
[C---:B--2---:R-:W-:Y:S06]  /*8c00*/  HMMA.16816.F32.BF16 R8, R208.reuse, R216, R8 ;  /* 0x000000d8d008723c */ /* 0x044fec0000041808 */
[-C--:B------:R-:W-:Y:S06]  /*8c10*/  HMMA.16816.F32.BF16 R12, R208, R218.reuse, R12 ;  /* 0x000000dad00c723c */ /* 0x080fec000004180c */
[C---:B------:R-:W-:Y:S01]  /*8c20*/  HMMA.16816.F32.BF16 R16, R204.reuse, R218, R16 ;  /* 0x000000dacc10723c */ /* 0x040fe20000041810 */
[----:B------:R-:W1:Y:S05]  /*8c30*/  LDSM.16.M88.4 R216, [R236] ;  /* 0x00000000ecd8783b */ /* 0x000e6a0000000200 */
[-C--:B---3--:R-:W-:Y:S06]  /*8c40*/  HMMA.16816.F32.BF16 R20, R204, R212.reuse, R20 ;  /* 0x000000d4cc14723c */ /* 0x088fec0000041814 */
        /* <DEDUP_REMOVED lines=43> */
[-C--:B---3--:R-:W-:Y:S05]  /*8f00*/  HMMA.16816.F32.BF16 R20, R204, R212.reuse, R20 ;  /* 0x000000d4cc14723c */ /* 0x088fea0000041814 */
[----:B------:R-:W-:Y:S01]  /*8f10*/  FMNMX.FTZ R0, R4, R3, !PT ;  /* 0x0000000304007209 */ /* 0x000fe20007810000 */
[C---:B------:R-:W-:Y:S05]  /*8f20*/  HMMA.16816.F32.BF16 R24, R208.reuse, R212, R24 ;  /* 0x000000d4d018723c */ /* 0x040fea0000041818 */
[----:B------:R-:W-:Y:S01]  /*8f30*/  FMNMX.FTZ R2, R5, R0, !PT ;  /* 0x0000000005027209 */ /* 0x000fe20007810000 */
[-C--:B------:R-:W-:Y:S05]  /*8f40*/  HMMA.16816.F32.BF16 R28, R208, R214.reuse, R28 ;  /* 0x000000d6d01c723c */ /* 0x080fea000004181c */
[----:B------:R-:W-:Y:S01]  /*8f50*/  FMNMX.FTZ R0, R6, R133, !PT ;  /* 0x0000008506007209 */ /* 0x000fe20007810000 */
[C---:B------:R-:W-:Y:S01]  /*8f60*/  HMMA.16816.F32.BF16 R32, R204.reuse, R214, R32 ;  /* 0x000000d6cc20723c */ /* 0x040fe20000041820 */
[----:B------:R-:W2:Y:S01]  /*8f70*/  LDSM.16.M88.4 R212, [R228+0x3800] ;  /* 0x00380000e4d4783b */ /* 0x000ea20000000200 */
[----:B------:R-:W-:Y:S04]  /*8f80*/  DEPBAR.LE SB0, 0x0 ;  /* 0x000080000000791a */ /* 0x000fe80000000000 */
[----:B------:R-:W-:Y:S01]  /*8f90*/  BAR.SYNC.DEFER_BLOCKING 0x0 ;  /* 0x0000000000007b1d */ /* 0x000fe20000010000 */
[----:B------:R-:W-:Y:S04]  /*8fa0*/  FMNMX.FTZ R2, R16, R2, !PT ;  /* 0x0000000210027209 */ /* 0x000fe80007810000 */
[----:B------:R-:W-:Y:S01]  /*8fb0*/  FMNMX.FTZ R136, R7, R0, !PT ;  /* 0x0000000007887209 */ /* 0x000fe20007810000 */
[-C--:B-1----:R-:W-:Y:S06]  /*8fc0*/  HMMA.16816.F32.BF16 R36, R204, R216.reuse, R36 ;  /* 0x000000d8cc24723c */ /* 0x082fec0000041824 */
[C---:B------:R-:W-:Y:S06]  /*8fd0*/  HMMA.16816.F32.BF16 R40, R208.reuse, R216, R40 ;  /* 0x000000d8d028723c */ /* 0x040fec0000041828 */
[-C--:B------:R-:W-:Y:S06]  /*8fe0*/  HMMA.16816.F32.BF16 R44, R208, R218.reuse, R44 ;  /* 0x000000dad02c723c */ /* 0x080fec000004182c */
[C---:B------:R-:W-:Y:S06]  /*8ff0*/  HMMA.16816.F32.BF16 R48, R204.reuse, R218, R48 ;  /* 0x000000dacc30723c */ /* 0x040fec0000041830 */
[-C--:B--2---:R-:W-:Y:S06]  /*9000*/  HMMA.16816.F32.BF16 R52, R204, R212.reuse, R52 ;  /* 0x000000d4cc34723c */ /* 0x084fec0000041834 */
[C---:B------:R-:W-:Y:S06]  /*9010*/  HMMA.16816.F32.BF16 R56, R208.reuse, R212, R56 ;  /* 0x000000d4d038723c */ /* 0x040fec0000041838 */
[-C--:B------:R-:W-:Y:S06]  /*9020*/  HMMA.16816.F32.BF16 R60, R208, R214.reuse, R60 ;  /* 0x000000d6d03c723c */ /* 0x080fec000004183c */
[----:B------:R-:W-:Y:S07]  /*9030*/  HMMA.16816.F32.BF16 R64, R204, R214, R64 ;  /* 0x000000d6cc40723c */ /* 0x000fee0000041840 */
[----:B------:R-:W-:Y:S01]  /*9040*/  FMNMX.FTZ R214, R17, R2, !PT ;  /* 0x0000000211d67209 */ /* 0x000fe20007810000 */
[----:B------:R-:W-:Y:S05]  /*9050*/  @!UPT UIADD3 URZ, URZ, URZ, URZ ;  /* 0x0000003f3f3ff290 */ /* 0x000fea000fffe03f */
[----:B------:R-:W-:Y:S11]  /*9060*/  @P4 BRA `(.L_x_177) ;  /* 0xffffffe800544947 */ /* 0x000ff6000383ffff */
.L_x_176:
[----:B------:R-:W-:Y:S01]  /*9070*/  FMNMX.FTZ R132, R18, R136, !PT ;  /* 0x0000008812847209 */ /* 0x000fe20007810000 */
[----:B------:R-:W-:Y:S01]  /*9080*/  STL [R1+0x80], R238 ;  /* 0x000080ee01007387 */ /* 0x000fe20000100800 */
[----:B--2---:R-:W-:Y:S01]  /*9090*/  FMNMX.FTZ R134, R20, R214, !PT ;  /* 0x000000d614867209 */ /* 0x004fe20007810000 */
[----:B------:R-:W-:Y:S01]  /*90a0*/  UIADD3 UR17, UR17, -0x1, URZ ;  /* 0xffffffff11117890 */ /* 0x000fe2000fffe03f */
        /* <DEDUP_REMOVED lines=52> */
[----:B------:R-:W-:Y:S01]  /*93f0*/  SHFL.BFLY PT, R205, R136, 0x2, 0x1f ;  /* 0x0c401f0088cd7f89 */ /* 0x000fe200000e0000 */
[----:B------:R-:W-:Y:S02]  /*9400*/  FMNMX.FTZ R132, R66, R132, !PT ;  /* 0x0000008442847209 */ /* 0x000fe40007810000 */
[----:B------:R-:W-:Y:S02]  /*9410*/  FMNMX.FTZ R0, R43, R0, !PT ;  /* 0x000000002b007209 */ /* 0x000fe40007810000 */
[----:B------:R-:W-:Y:S02]  /*9420*/  FMNMX.FTZ R2, R44, R2, !PT ;  /* 0x000000022c027209 */ /* 0x000fe40007810000 */
[----:B------:R-:W-:Y:S02]  /*9430*/  FMNMX.FTZ R132, R67, R132, !PT ;  /* 0x0000008443847209 */ /* 0x000fe40007810000 */
[----:B------:R-:W-:Y:S02]  /*9440*/  FMNMX.FTZ R134, R46, R0, !PT ;  /* 0x000000002e867209 */ /* 0x000fe40007810000 */
[----:B------:R-:W-:Y:S01]  /*9450*/  FMNMX.FTZ R0, R45, R2, !PT ;  /* 0x000000022d007209 */ /* 0x000fe20007810000 */
[----:B------:R-:W-:Y:S03]  /*9460*/  SHFL.BFLY PT, R135, R132, 0x2, 0x1f ;  /* 0x0c401f0084877f89 */ /* 0x000fe600000e0000 */
[----:B------:R-:W-:Y:S02]  /*9470*/  FMNMX.FTZ R2, R56, R0, !PT ;  /* 0x0000000038027209 */ /* 0x000fe40007810000 */
[----:B------:R-:W-:Y:S02]  /*9480*/  FMNMX.FTZ R0, R47, R134, !PT ;  /* 0x000000862f007209 */ /* 0x000fe40007810000 */
[----:B------:R-:W-:Y:S02]  /*9490*/  FMNMX.FTZ R2, R57, R2, !PT ;  /* 0x0000000239027209 */ /* 0x000fe40007810000 */
[----:B------:R-:W-:Y:S02]  /*94a0*/  FMNMX.FTZ R0, R58, R0, !PT ;  /* 0x000000003a007209 */ /* 0x000fe40007810000 */
        /* <DEDUP_REMOVED lines=22> */
[----:B----4-:R-:W-:Y:S02]  /*9610*/  FMNMX.FTZ R132, R2, R132, !PT ;  /* 0x0000008402847209 */ /* 0x010fe40007810000 */
[----:B------:R1:W2:Y:S01]  /*9620*/  MUFU.EX2 R133, R3 ;  /* 0x0000000300857308 */ /* 0x0002a20000000800 */
[----:B------:R-:W-:Y:S01]  /*9630*/  FSETP.NEU.FTZ.AND P1, PT, R134, -INF , PT ;  /* 0xff8000008600780b */ /* 0x000fe20003f3d000 */
[----:B-1----:R-:W-:Y:S01]  /*9640*/  FMUL.FTZ R3, R0, UR4 ;  /* 0x0000000400037c20 */ /* 0x002fe20008410000 */
[----:B------:R-:W-:Y:S01]  /*9650*/  FADD.FTZ R0, -R134, R137 ;  /* 0x0000008986007221 */ /* 0x000fe20000010100 */
[----:B------:R-:W-:Y:S01]  /*9660*/  FMUL.FTZ R137, R135, UR4 ;  /* 0x0000000487897c20 */ /* 0x000fe20008410000 */
[C---:B--2---:R-:W-:Y:S01]  /*9670*/  FMUL.FTZ R68, R133.reuse, R68 ;  /* 0x0000004485447220 */ /* 0x044fe20000410000 */
[C---:B------:R-:W-:Y:S01]  /*9680*/  FMUL.FTZ R69, R133.reuse, R69 ;  /* 0x0000004585457220 */ /* 0x040fe20000410000 */
[----:B------:R-:W-:Y:S01]  /*9690*/  FMUL.FTZ R2, R0, UR4 ;  /* 0x0000000400027c20 */ /* 0x000fe20008410000 */
[----:B------:R-:W-:Y:S01]  /*96a0*/  FADD.FTZ R0, -R132, R138 ;  /* 0x0000008a84007221 */ /* 0x000fe20000010100 */
[----:B------:R-:W-:Y:S01]  /*96b0*/  FMUL.FTZ R138, R136, UR4 ;  /* 0x00000004888a7c20 */ /* 0x000fe20008410000 */
[----:B------:R-:W-:Y:S01]  /*96c0*/  MUFU.EX2 R3, R3 ;  /* 0x0000000300037308 */ /* 0x000fe20000000800 */
[C---:B------:R-:W-:Y:S01]  /*96d0*/  FMUL.FTZ R80, R133.reuse, R80 ;  /* 0x0000005085507220 */ /* 0x040fe20000410000 */
[----:B------:R-:W-:Y:S01]  /*96e0*/  FMUL.FTZ R0, R0, UR4 ;  /* 0x0000000400007c20 */ /* 0x000fe20008410000 */
[C---:B------:R-:W-:Y:S01]  /*96f0*/  FMUL.FTZ R81, R133.reuse, R81 ;  /* 0x0000005185517220 */ /* 0x040fe20000410000 */
[----:B------:R-:W-:Y:S01]  /*9700*/  FSEL R138, R138, RZ, P0 ;  /* 0x000000ff8a8a7208 */ /* 0x000fe20000000000 */
[----:B------:R-:W-:Y:S01]  /*9710*/  FMUL.FTZ R84, R133, R84 ;  /* 0x0000005485547220 */ /* 0x000fe20000410000 */
[----:B------:R-:W-:Y:S01]  /*9720*/  FSETP.NEU.FTZ.AND P0, PT, R135, -INF , PT ;  /* 0xff8000008700780b */ /* 0x000fe20003f1d000 */
[----:B------:R-:W-:Y:S03]  /*9730*/  FMUL.FTZ R85, R133, R85 ;  /* 0x0000005585557220 */ /* 0x000fe60000410000 */
[----:B------:R-:W-:Y:S01]  /*9740*/  MUFU.EX2 R2, R2 ;  /* 0x0000000200027308 */ /* 0x000fe20000000800 */
[--C-:B------:R-:W-:Y:S01]  /*9750*/  FFMA.FTZ R4, R4, UR4, -R138.reuse ;  /* 0x0000000404047c23 */ /* 0x100fe2000801088a */
[----:B------:R-:W-:Y:S01]  /*9760*/  FSEL R137, R137, RZ, P0 ;  /* 0x000000ff89897208 */ /* 0x000fe20000000000 */
[--C-:B------:R-:W-:Y:S01]  /*9770*/  FFMA.FTZ R5, R5, UR4, -R138.reuse ;  /* 0x0000000405057c23 */ /* 0x100fe2000801088a */
[--C-:B------:R-:W-:Y:S01]  /*9780*/  FFMA.FTZ R219, R20, UR4, -R138.reuse ;  /* 0x0000000414db7c23 */ /* 0x100fe2000801088a */
[--C-:B------:R-:W-:Y:S01]  /*9790*/  FFMA.FTZ R218, R21, UR4, -R138.reuse ;  /* 0x0000000415da7c23 */ /* 0x100fe2000801088a */
[--C-:B------:R-:W-:Y:S01]  /*97a0*/  FFMA.FTZ R215, R33, UR4, -R138.reuse ;  /* 0x0000000421d77c23 */ /* 0x100fe2000801088a */
[--C-:B------:R-:W-:Y:S03]  /*97b0*/  FFMA.FTZ R18, R18, UR4, -R137.reuse ;  /* 0x0000000412127c23 */ /* 0x100fe60008010889 */
[----:B------:R-:W1:Y:S01]  /*97c0*/  MUFU.EX2 R209, R4 ;  /* 0x0000000400d17308 */ /* 0x000e620000000800 */
[--C-:B------:R-:W-:Y:S01]  /*97d0*/  FFMA.FTZ R207, R36, UR4, -R138.reuse ;  /* 0x0000000424cf7c23 */ /* 0x100fe2000801088a */
[--C-:B------:R-:W-:Y:S01]  /*97e0*/  FFMA.FTZ R251, R37, UR4, -R138.reuse ;  /* 0x0000000425fb7c23 */ /* 0x100fe2000801088a */
[--C-:B------:R-:W-:Y:S01]  /*97f0*/  FFMA.FTZ R52, R52, UR4, -R138.reuse ;  /* 0x0000000434347c23 */ /* 0x100fe2000801088a */
[--C-:B------:R-:W-:Y:S01]  /*9800*/  FFMA.FTZ R53, R53, UR4, -R138.reuse ;  /* 0x0000000435357c23 */ /* 0x100fe2000801088a */
[--C-:B------:R-:W-:Y:S01]  /*9810*/  FFMA.FTZ R17, R17, UR4, -R138.reuse ;  /* 0x0000000411117c23 */ /* 0x100fe2000801088a */
[--C-:B------:R-:W-:Y:S01]  /*9820*/  FFMA.FTZ R217, R32, UR4, -R138.reuse ;  /* 0x0000000420d97c23 */ /* 0x100fe2000801088a */
[--C-:B------:R-:W-:Y:S03]  /*9830*/  FFMA.FTZ R249, R49, UR4, -R138.reuse ;  /* 0x0000000431f97c23 */ /* 0x100fe6000801088a */
[----:B------:R-:W2:Y:S01]  /*9840*/  MUFU.EX2 R208, R18 ;  /* 0x0000001200d07308 */ /* 0x000ea20000000800 */
[--C-:B------:R-:W-:Y:S01]  /*9850*/  FFMA.FTZ R64, R64, UR4, -R138.reuse ;  /* 0x0000000440407c23 */ /* 0x100fe2000801088a */
[--C-:B------:R-:W-:Y:S01]  /*9860*/  FFMA.FTZ R16, R16, UR4, -R138.reuse ;  /* 0x0000000410107c23 */ /* 0x100fe2000801088a */
[--C-:B------:R-:W-:Y:S01]  /*9870*/  FFMA.FTZ R250, R48, UR4, -R138.reuse ;  /* 0x0000000430fa7c23 */ /* 0x100fe2000801088a */
[----:B------:R-:W-:Y:S01]  /*9880*/  FFMA.FTZ R138, R65, UR4, -R138 ;  /* 0x00000004418a7c23 */ /* 0x000fe2000801088a */
[----:B------:R-:W-:Y:S01]  /*9890*/  FSETP.NEU.FTZ.AND P0, PT, R132, -INF , PT ;  /* 0xff8000008400780b */ /* 0x000fe20003f1d000 */
[--C-:B------:R-:W-:Y:S01]  /*98a0*/  FFMA.FTZ R6, R6, UR4, -R137.reuse ;  /* 0x0000000406067c23 */ /* 0x100fe20008010889 */
[--C-:B------:R-:W-:Y:S03]  /*98b0*/  FFMA.FTZ R7, R7, UR4, -R137.reuse ;  /* 0x0000000407077c23 */ /* 0x100fe60008010889 */
[----:B------:R3:W4:Y:S01]  /*98c0*/  MUFU.EX2 R211, R5 ;  /* 0x0000000500d37308 */ /* 0x0007220000000800 */
[----:B-1----:R-:W-:Y:S01]  /*98d0*/  MOV R48, R209 ;  /* 0x000000d100307202 */ /* 0x002fe20000000f00 */
[--C-:B------:R-:W-:Y:S01]  /*98e0*/  FFMA.FTZ R209, R22, UR4, -R137.reuse ;  /* 0x0000000416d17c23 */ /* 0x100fe20008010889 */
[----:B------:R-:W-:Y:S01]  /*98f0*/  FMUL.FTZ R4, R132, UR4 ;  /* 0x0000000484047c20 */ /* 0x000fe20008410000 */
[--C-:B------:R-:W-:Y:S01]  /*9900*/  FFMA.FTZ R19, R19, UR4, -R137.reuse ;  /* 0x0000000413137c23 */ /* 0x100fe20008010889 */
[--C-:B------:R-:W-:Y:S01]  /*9910*/  FFMA.FTZ R33, R54, UR4, -R137.reuse ;  /* 0x0000000436217c23 */ /* 0x100fe20008010889 */
[--C-:B------:R-:W-:Y:S01]  /*9920*/  FFMA.FTZ R210, R34, UR4, -R137.reuse ;  /* 0x0000000422d27c23 */ /* 0x100fe20008010889 */
[--C-:B------:R-:W-:Y:S01]  /*9930*/  FFMA.FTZ R244, R50, UR4, -R137.reuse ;  /* 0x0000000432f47c23 */ /* 0x100fe20008010889 */
[----:B------:R-:W-:Y:S02]  /*9940*/  FSEL R4, R4, RZ, P0 ;  /* 0x000000ff04047208 */ /* 0x000fe40000000000 */
[----:B------:R-:W1:Y:S01]  /*9950*/  MUFU.EX2 R213, R6 ;  /* 0x0000000600d57308 */ /* 0x000e620000000800 */
[----:B--2---:R-:W-:Y:S01]  /*9960*/  MOV R65, R208 ;  /* 0x000000d000417202 */ /* 0x004fe20000000f00 */
[--C-:B------:R-:W-:Y:S01]  /*9970*/  FFMA.FTZ R208, R23, UR4, -R137.reuse ;  /* 0x0000000417d07c23 */ /* 0x100fe20008010889 */
[--C-:B------:R-:W-:Y:S01]  /*9980*/  FFMA.FTZ R243, R51, UR4, -R137.reuse ;  /* 0x0000000433f37c23 */ /* 0x100fe20008010889 */
[----:B------:R-:W2:Y:S01]  /*9990*/  LDSM.16.MT88.4 R20, [R224+0xc000] ;  /* 0x00c00000e014783b */ /* 0x000ea20000004200 */
[--C-:B------:R-:W-:Y:S01]  /*99a0*/  FFMA.FTZ R10, R10, UR4, -R4.reuse ;  /* 0x000000040a0a7c23 */ /* 0x100fe20008010804 */
[--C-:B------:R-:W-:Y:S01]  /*99b0*/  FFMA.FTZ R11, R11, UR4, -R4.reuse ;  /* 0x000000040b0b7c23 */ /* 0x100fe20008010804 */
[--C-:B------:R-:W-:Y:S01]  /*99c0*/  FFMA.FTZ R14, R14, UR4, -R4.reuse ;  /* 0x000000040e0e7c23 */ /* 0x100fe20008010804 */
[----:B---3--:R-:W-:Y:S02]  /*99d0*/  FMUL.FTZ R5, R134, UR4 ;  /* 0x0000000486057c20 */ /* 0x008fe40008410000 */
[----:B------:R-:W3:Y:S01]  /*99e0*/  MUFU.EX2 R212, R7 ;  /* 0x0000000700d47308 */ /* 0x000ee20000000800 */
[--C-:B------:R-:W-:Y:S01]  /*99f0*/  FFMA.FTZ R15, R15, UR4, -R4.reuse ;  /* 0x000000040f0f7c23 */ /* 0x100fe20008010804 */
[----:B----4-:R-:W-:Y:S01]  /*9a00*/  MOV R34, R211 ;  /* 0x000000d300227202 */ /* 0x010fe20000000f00 */
[----:B------:R-:W-:Y:S01]  /*9a10*/  FFMA.FTZ R211, R35, UR4, -R137 ;  /* 0x0000000423d37c23 */ /* 0x000fe20008010889 */
[----:B------:R-:W-:Y:S01]  /*9a20*/  FSEL R5, R5, RZ, P1 ;  /* 0x000000ff05057208 */ /* 0x000fe20000800000 */
[--C-:B------:R-:W-:Y:S01]  /*9a30*/  FFMA.FTZ R220, R42, UR4, -R4.reuse ;  /* 0x000000042adc7c23 */ /* 0x100fe20008010804 */
[----:B------:R-:W-:Y:S01]  /*9a40*/  MOV R49, R207 ;  /* 0x000000cf00317202 */ /* 0x000fe20000000f00 */
[--C-:B------:R-:W-:Y:S03]  /*9a50*/  FFMA.FTZ R222, R43, UR4, -R4.reuse ;  /* 0x000000042bde7c23 */ /* 0x100fe60008010804 */
[----:B------:R-:W-:Y:S01]  /*9a60*/  MUFU.EX2 R232, R17 ;  /* 0x0000001100e87308 */ /* 0x000fe20000000800 */
[--C-:B------:R-:W-:Y:S01]  /*9a70*/  FFMA.FTZ R8, R8, UR4, -R5.reuse ;  /* 0x0000000408087c23 */ /* 0x100fe20008010805 */
[--C-:B------:R-:W-:Y:S01]  /*9a80*/  FFMA.FTZ R9, R9, UR4, -R5.reuse ;  /* 0x0000000409097c23 */ /* 0x100fe20008010805 */
[--C-:B------:R-:W-:Y:S01]  /*9a90*/  FFMA.FTZ R12, R12, UR4, -R5.reuse ;  /* 0x000000040c0c7c23 */ /* 0x100fe20008010805 */
[--C-:B------:R-:W-:Y:S01]  /*9aa0*/  FFMA.FTZ R13, R13, UR4, -R5.reuse ;  /* 0x000000040d0d7c23 */ /* 0x100fe20008010805 */
[----:B-1----:R-:W-:Y:S01]  /*9ab0*/  MOV R35, R213 ;  /* 0x000000d500237202 */ /* 0x002fe20000000f00 */
[--C-:B------:R-:W-:Y:S01]  /*9ac0*/  FFMA.FTZ R216, R25, UR4, -R5.reuse ;  /* 0x0000000419d87c23 */ /* 0x100fe20008010805 */
[--C-:B------:R-:W-:Y:S03]  /*9ad0*/  FFMA.FTZ R214, R28, UR4, -R5.reuse ;  /* 0x000000041cd67c23 */ /* 0x100fe60008010805 */
[----:B------:R-:W-:Y:S01]  /*9ae0*/  MUFU.EX2 R54, R11 ;  /* 0x0000000b00367308 */ /* 0x000fe20000000800 */
[----:B---3--:R-:W-:Y:S01]  /*9af0*/  MOV R50, R212 ;  /* 0x000000d400327202 */ /* 0x008fe20000000f00 */
[--C-:B------:R-:W-:Y:S01]  /*9b00*/  FFMA.FTZ R213, R29, UR4, -R5.reuse ;  /* 0x000000041dd57c23 */ /* 0x100fe20008010805 */
        /* <DEDUP_REMOVED lines=13> */
[----:B------:R3:W-:Y:S01]  /*9be0*/  MUFU.EX2 R17, R8 ;  /* 0x0000000800117308 */ /* 0x0007e20000000800 */
[----:B------:R-:W-:Y:S01]  /*9bf0*/  FFMA.FTZ R57, R57, UR4, -R5 ;  /* 0x0000000439397c23 */ /* 0x000fe20008010805 */
[--C-:B------:R-:W-:Y:S01]  /*9c00*/  FFMA.FTZ R207, R26, UR4, -R4.reuse ;  /* 0x000000041acf7c23 */ /* 0x100fe20008010804 */
[--C-:B------:R-:W-:Y:S01]  /*9c10*/  FFMA.FTZ R206, R27, UR4, -R4.reuse ;  /* 0x000000041bce7c23 */ /* 0x100fe20008010804 */
[--C-:B------:R-:W-:Y:S01]  /*9c20*/  FFMA.FTZ R205, R30, UR4, -R4.reuse ;  /* 0x000000041ecd7c23 */ /* 0x100fe20008010804 */
[--C-:B------:R-:W-:Y:S01]  /*9c30*/  FFMA.FTZ R204, R31, UR4, -R4.reuse ;  /* 0x000000041fcc7c23 */ /* 0x100fe20008010804 */
[--C-:B------:R-:W-:Y:S01]  /*9c40*/  FFMA.FTZ R248, R46, UR4, -R4.reuse ;  /* 0x000000042ef87c23 */ /* 0x100fe20008010804 */
[----:B------:R-:W-:Y:S03]  /*9c50*/  FFMA.FTZ R247, R47, UR4, -R4 ;  /* 0x000000042ff77c23 */ /* 0x000fe60008010804 */
[----:B------:R4:W2:Y:S01]  /*9c60*/  MUFU.EX2 R6, R9 ;  /* 0x0000000900067308 */ /* 0x0008a20000000800 */
[----:B-1----:R-:W-:Y:S01]  /*9c70*/  FMUL.FTZ R11, R0, R143 ;  /* 0x0000008f000b7220 */ /* 0x002fe20000410000 */
[C---:B------:R-:W-:Y:S01]  /*9c80*/  FMUL.FTZ R4, R133.reuse, R144 ;  /* 0x0000009085047220 */ /* 0x040fe20000410000 */
[----:B------:R-:W-:Y:S01]  /*9c90*/  FMUL.FTZ R5, R133, R145 ;  /* 0x0000009185057220 */ /* 0x000fe20000410000 */
[----:B------:R-:W-:Y:S01]  /*9ca0*/  FMUL.FTZ R7, R3, R147 ;  /* 0x0000009303077220 */ /* 0x000fe20000410000 */
[--C-:B------:R-:W-:Y:S01]  /*9cb0*/  FFMA.FTZ R246, R38, UR4, -R137.reuse ;  /* 0x0000000426f67c23 */ /* 0x100fe20008010889 */
[--C-:B------:R-:W-:Y:S01]  /*9cc0*/  FFMA.FTZ R245, R39, UR4, -R137.reuse ;  /* 0x0000000427f57c23 */ /* 0x100fe20008010889 */
[----:B------:R-:W-:Y:S03]  /*9cd0*/  FMUL.FTZ R18, R3, R150 ;  /* 0x0000009603127220 */ /* 0x000fe60000410000 */
[----:B------:R1:W1:Y:S01]  /*9ce0*/  MUFU.EX2 R32, R10 ;  /* 0x0000000a00207308 */ /* 0x0002620000000800 */
[----:B---3--:R-:W-:Y:S01]  /*9cf0*/  FMUL.FTZ R8, R2, R140 ;  /* 0x0000008c02087220 */ /* 0x008fe20000410000 */
[----:B------:R-:W-:Y:S01]  /*9d00*/  F2FP.BF16.F32.PACK_AB R140, R34, R48 ;  /* 0x00000030228c723e */ /* 0x000fe200000010ff */
[----:B------:R-:W3:Y:S01]  /*9d10*/  LDSM.16.MT88.4 R36, [R225+0xc000] ;  /* 0x00c00000e124783b */ /* 0x000ee20000004200 */
[--C-:B------:R-:W-:Y:S01]  /*9d20*/  FFMA.FTZ R55, R55, UR4, -R137.reuse ;  /* 0x0000000437377c23 */ /* 0x100fe20008010889 */
[C---:B------:R-:W-:Y:S01]  /*9d30*/  FMUL.FTZ R28, R2.reuse, R168 ;  /* 0x000000a8021c7220 */ /* 0x040fe20000410000 */
[C---:B------:R-:W-:Y:S01]  /*9d40*/  FMUL.FTZ R24, R2.reuse, R156 ;  /* 0x0000009c02187220 */ /* 0x040fe20000410000 */
[C---:B------:R-:W-:Y:S03]  /*9d50*/  FMUL.FTZ R25, R2.reuse, R157 ;  /* 0x0000009d02197220 */ /* 0x040fe60000410000 */
[----:B------:R-:W1:Y:S01]  /*9d60*/  MUFU.EX2 R230, R19 ;  /* 0x0000001300e67308 */ /* 0x000e620000000800 */
[----:B----4-:R-:W-:Y:S01]  /*9d70*/  FMUL.FTZ R9, R2, R141 ;  /* 0x0000008d02097220 */ /* 0x010fe20000410000 */
[----:B--2---:R-:W-:Y:S01]  /*9d80*/  MOV R51, R6 ;  /* 0x0000000600337202 */ /* 0x004fe20000000f00 */
[----:B------:R-:W-:Y:S01]  /*9d90*/  FMUL.FTZ R6, R3, R146 ;  /* 0x0000009203067220 */ /* 0x000fe20000410000 */
[----:B------:R-:W-:Y:S01]  /*9da0*/  F2FP.BF16.F32.PACK_AB R141, R50, R35 ;  /* 0x00000023328d723e */ /* 0x000fe200000010ff */
[C---:B------:R-:W-:Y:S01]  /*9db0*/  FMUL.FTZ R26, R0.reuse, R158 ;  /* 0x0000009e001a7220 */ /* 0x040fe20000410000 */
[----:B------:R-:W-:Y:S01]  /*9dc0*/  F2FP.BF16.F32.PACK_AB R144, R51, R17 ;  /* 0x000000113390723e */ /* 0x000fe200000010ff */
[C---:B------:R-:W-:Y:S03]  /*9dd0*/  FMUL.FTZ R27, R0.reuse, R159 ;  /* 0x0000009f001b7220 */ /* 0x040fe60000410000 */
[----:B------:R-:W2:Y:S01]  /*9de0*/  MUFU.EX2 R16, R16 ;  /* 0x0000001000107308 */ /* 0x000ea20000000800 */
[----:B-1----:R-:W-:Y:S01]  /*9df0*/  FMUL.FTZ R10, R0, R142 ;  /* 0x0000008e000a7220 */ /* 0x002fe20000410000 */
[----:B------:R-:W-:Y:S01]  /*9e00*/  F2FP.BF16.F32.PACK_AB R145, R54, R32 ;  /* 0x000000203691723e */ /* 0x000fe200000010ff */
[----:B------:R-:W-:Y:S01]  /*9e10*/  FMUL.FTZ R29, R2, R169 ;  /* 0x000000a9021d7220 */ /* 0x000fe20000410000 */
[----:B------:R-:W-:Y:S01]  /*9e20*/  MOV R168, R55 ;  /* 0x0000003700a87202 */ /* 0x000fe20000000f00 */
[C---:B------:R-:W-:Y:S01]  /*9e30*/  FMUL.FTZ R30, R0.reuse, R170 ;  /* 0x000000aa001e7220 */ /* 0x040fe20000410000 */
[----:B------:R-:W-:Y:S01]  /*9e40*/  FMUL.FTZ R31, R0, R171 ;  /* 0x000000ab001f7220 */ /* 0x000fe20000410000 */
[----:B------:R-:W-:Y:S03]  /*9e50*/  FMUL.FTZ R40, R2, R172 ;  /* 0x000000ac02287220 */ /* 0x000fe60000410000 */
[----:B------:R1:W-:Y:S01]  /*9e60*/  MUFU.EX2 R234, R12 ;  /* 0x0000000c00ea7308 */ /* 0x0003e20000000800 */
[----:B------:R-:W-:Y:S01]  /*9e70*/  F2FP.BF16.F32.PACK_AB R143, R230, R65 ;  /* 0x00000041e68f723e */ /* 0x000fe200000010ff */
[----:B------:R-:W-:Y:S01]  /*9e80*/  FMUL.FTZ R19, R3, R151 ;  /* 0x0000009703137220 */ /* 0x000fe20000410000 */
[----:B------:R-:W-:Y:S01]  /*9e90*/  FMUL.FTZ R41, R2, R173 ;  /* 0x000000ad02297220 */ /* 0x000fe20000410000 */
[C---:B------:R-:W-:Y:S01]  /*9ea0*/  FMUL.FTZ R42, R0.reuse, R174 ;  /* 0x000000ae002a7220 */ /* 0x040fe20000410000 */
[----:B------:R-:W-:Y:S01]  /*9eb0*/  FMUL.FTZ R43, R0, R175 ;  /* 0x000000af002b7220 */ /* 0x000fe20000410000 */
[----:B------:R-:W-:Y:S01]  /*9ec0*/  MOV R156, R65 ;  /* 0x00000041009c7202 */ /* 0x000fe20000000f00 */
[C---:B------:R-:W-:Y:S03]  /*9ed0*/  FMUL.FTZ R65, R133.reuse, R197 ;  /* 0x000000c585417220 */ /* 0x040fe60000410000 */
[----:B------:R-:W4:Y:S01]  /*9ee0*/  MUFU.EX2 R229, R13 ;  /* 0x0000000d00e57308 */ /* 0x000f220000000800 */
[----:B--2---:R-:W-:Y:S01]  /*9ef0*/  F2FP.BF16.F32.PACK_AB R142, R232, R16 ;  /* 0x00000010e88e723e */ /* 0x004fe200000010ff */
[C---:B------:R-:W-:Y:S01]  /*9f00*/  FMUL.FTZ R96, R133.reuse, R96 ;  /* 0x0000006085607220 */ /* 0x040fe20000410000 */
[C---:B------:R-:W-:Y:S01]  /*9f10*/  FMUL.FTZ R97, R133.reuse, R97 ;  /* 0x0000006185617220 */ /* 0x040fe20000410000 */
[C---:B------:R-:W-:Y:S01]  /*9f20*/  FMUL.FTZ R100, R133.reuse, R100 ;  /* 0x0000006485647220 */ /* 0x040fe20000410000 */
[C---:B------:R-:W-:Y:S01]  /*9f30*/  FMUL.FTZ R101, R133.reuse, R101 ;  /* 0x0000006585657220 */ /* 0x040fe20000410000 */
[C---:B------:R-:W-:Y:S01]  /*9f40*/  FMUL.FTZ R112, R133.reuse, R112 ;  /* 0x0000007085707220 */ /* 0x040fe20000410000 */
[----:B------:R-:W-:Y:S01]  /*9f50*/  FMUL.FTZ R113, R133, R113 ;  /* 0x0000007185717220 */ /* 0x000fe20000410000 */
[-C--:B------:R-:W-:Y:S02]  /*9f60*/  HMMA.16816.F32.BF16 R4, R140, R20.reuse, R4 ;  /* 0x000000148c04723c */ /* 0x080fe40000041804 */
[----:B------:R2:W-:Y:S03]  /*9f70*/  MUFU.EX2 R233, R14 ;  /* 0x0000000e00e97308 */ /* 0x0005e60000000800 */
[C---:B-1----:R-:W-:Y:S01]  /*9f80*/  FMUL.FTZ R12, R2.reuse, R152 ;  /* 0x00000098020c7220 */ /* 0x042fe20000410000 */
[----:B------:R-:W-:Y:S01]  /*9f90*/  MOV R152, R35 ;  /* 0x0000002300987202 */ /* 0x000fe20000000f00 */
[----:B------:R-:W-:Y:S01]  /*9fa0*/  FMUL.FTZ R35, R3, R167 ;  /* 0x000000a703237220 */ /* 0x000fe20000410000 */
[----:B------:R-:W-:Y:S04]  /*9fb0*/  MOV R167, R52 ;  /* 0x0000003400a77202 */ /* 0x000fe80000000f00 */
[----:B------:R1:W3:Y:S01]  /*9fc0*/  MUFU.EX2 R228, R15 ;  /* 0x0000000f00e47308 */ /* 0x0002e20000000800 */
[----:B----4-:R-:W-:Y:S01]  /*9fd0*/  F2FP.BF16.F32.PACK_AB R146, R229, R234 ;  /* 0x000000eae592723e */ /* 0x010fe200000010ff */
[----:B------:R-:W-:Y:S01]  /*9fe0*/  FMUL.FTZ R13, R2, R153 ;  /* 0x00000099020d7220 */ /* 0x000fe20000410000 */
[----:B------:R-:W-:Y:S01]  /*9ff0*/  MOV R153, R34 ;  /* 0x0000002200997202 */ /* 0x000fe20000000f00 */
[----:B------:R-:W-:Y:S01]  /*a000*/  FMUL.FTZ R34, R3, R166 ;  /* 0x000000a603227220 */ /* 0x000fe20000410000 */
[----:B------:R-:W-:Y:S01]  /*a010*/  MOV R166, R53 ;  /* 0x0000003500a67202 */ /* 0x000fe20000000f00 */
[C---:B------:R-:W-:Y:S01]  /*a020*/  FMUL.FTZ R116, R133.reuse, R116 ;  /* 0x0000007485747220 */ /* 0x040fe20000410000 */
[----:B------:R-:W-:Y:S01]  /*a030*/  MOV R173, R153 ;  /* 0x0000009900ad7202 */ /* 0x000fe20000000f00 */
[C---:B--2---:R-:W-:Y:S01]  /*a040*/  FMUL.FTZ R14, R0.reuse, R154 ;  /* 0x0000009a000e7220 */ /* 0x044fe20000410000 */
[----:B------:R-:W-:Y:S01]  /*a050*/  MOV R154, R17 ;  /* 0x00000011009a7202 */ /* 0x000fe20000000f00 */
[C---:B------:R-:W-:Y:S01]  /*a060*/  FMUL.FTZ R17, R133.reuse, R149 ;  /* 0x0000009585117220 */ /* 0x040fe20000410000 */
[----:B------:R-:W-:Y:S01]  /*a070*/  MOV R153, R152 ;  /* 0x0000009800997202 */ /* 0x000fe20000000f00 */
[C---:B------:R-:W-:Y:S01]  /*a080*/  FMUL.FTZ R117, R133.reuse, R117 ;  /* 0x0000007585757220 */ /* 0x040fe20000410000 */
[----:B------:R-:W-:Y:S01]  /*a090*/  MOV R171, R64 ;  /* 0x0000004000ab7202 */ /* 0x000fe20000000f00 */
[C---:B------:R-:W-:Y:S01]  /*a0a0*/  FMUL.FTZ R64, R133.reuse, R196 ;  /* 0x000000c485407220 */ /* 0x040fe20000410000 */
[----:B------:R-:W-:Y:S01]  /*a0b0*/  MOV R169, R49 ;  /* 0x0000003100a97202 */ /* 0x000fe20000000f00 */
[----:B-1----:R-:W-:Y:S01]  /*a0c0*/  FMUL.FTZ R15, R0, R155 ;  /* 0x0000009b000f7220 */ /* 0x002fe20000410000 */
[----:B---3--:R-:W-:Y:S01]  /*a0d0*/  F2FP.BF16.F32.PACK_AB R147, R228, R233 ;  /* 0x000000e9e493723e */ /* 0x008fe200000010ff */
[C---:B------:R-:W-:Y:S01]  /*a0e0*/  FMUL.FTZ R49, R133.reuse, R181 ;  /* 0x000000b585317220 */ /* 0x040fe20000410000 */
[----:B------:R-:W-:Y:S01]  /*a0f0*/  MOV R155, R16 ;  /* 0x00000010009b7202 */ /* 0x000fe20000000f00 */
[C---:B------:R-:W-:Y:S01]  /*a100*/  FMUL.FTZ R16, R133.reuse, R148 ;  /* 0x0000009485107220 */ /* 0x040fe20000410000 */
[C---:B------:R-:W-:Y:S01]  /*a110*/  FMUL.FTZ R128, R133.reuse, R128 ;  /* 0x0000008085807220 */ /* 0x040fe20000410000 */
[----:B------:R-:W-:Y:S01]  /*a120*/  LDSM.16.MT88.4 R148, [R226+0xc000] ;  /* 0x00c00000e294783b */ /* 0x000fe20000004200 */
[C---:B------:R-:W-:Y:S01]  /*a130*/  FMUL.FTZ R129, R133.reuse, R129 ;  /* 0x0000008185817220 */ /* 0x040fe20000410000 */
[C---:B------:R-:W-:Y:S01]  /*a140*/  HMMA.16816.F32.BF16 R8, R144.reuse, R20, R8 ;  /* 0x000000149008723c */ /* 0x040fe20000041808 */
[----:B------:R-:W1:Y:S03]  /*a150*/  MUFU.EX2 R219, R219 ;  /* 0x000000db00db7308 */ /* 0x000e660000000800 */
[----:B------:R-:W-:Y:S01]  /*a160*/  MOV R158, R45 ;  /* 0x0000002d009e7202 */ /* 0x000fe20000000f00 */
[C---:B------:R-:W-:Y:S01]  /*a170*/  FMUL.FTZ R44, R2.reuse, R184 ;  /* 0x000000b8022c7220 */ /* 0x040fe20000410000 */
[-C--:B------:R-:W-:Y:S05]  /*a180*/  HMMA.16816.F32.BF16 R12, R144, R22.reuse, R12 ;  /* 0x00000016900c723c */ /* 0x080fea000004180c */
[----:B------:R-:W-:Y:S01]  /*a190*/  MUFU.EX2 R218, R218 ;  /* 0x000000da00da7308 */ /* 0x000fe20000000800 */
[C---:B------:R-:W-:Y:S01]  /*a1a0*/  FMUL.FTZ R20, R133.reuse, R160 ;  /* 0x000000a085147220 */ /* 0x040fe20000410000 */
[C---:B------:R-:W-:Y:S04]  /*a1b0*/  HMMA.16816.F32.BF16 R16, R140.reuse, R22, R16 ;  /* 0x000000168c10723c */ /* 0x040fe80000041810 */
[----:B------:R-:W-:Y:S01]  /*a1c0*/  MOV R160, R32 ;  /* 0x0000002000a07202 */ /* 0x000fe20000000f00 */
[C---:B------:R-:W-:Y:S01]  /*a1d0*/  FMUL.FTZ R32, R133.reuse, R164 ;  /* 0x000000a485207220 */ /* 0x040fe20000410000 */
[----:B------:R-:W-:Y:S01]  /*a1e0*/  MOV R164, R33 ;  /* 0x0000002100a47202 */ /* 0x000fe20000000f00 */
[C---:B------:R-:W-:Y:S01]  /*a1f0*/  FMUL.FTZ R33, R133.reuse, R165 ;  /* 0x000000a585217220 */ /* 0x040fe20000410000 */
[----:B------:R-:W-:Y:S01]  /*a200*/  MUFU.EX2 R212, R212 ;  /* 0x000000d400d47308 */ /* 0x000fe20000000800 */
[----:B------:R-:W2:Y:S02]  /*a210*/  LDL.LU R165, [R1] ;  /* 0x0000000001a57983 */ /* 0x000ea40000300800 */
[----:B------:R-:W-:Y:S01]  /*a220*/  FMUL.FTZ R21, R133, R161 ;  /* 0x000000a185157220 */ /* 0x000fe20000410000 */
[----:B------:R-:W-:Y:S01]  /*a230*/  MOV R161, R54 ;  /* 0x0000003600a17202 */ /* 0x000fe20000000f00 */
[C---:B------:R-:W-:Y:S01]  /*a240*/  FMUL.FTZ R22, R3.reuse, R162 ;  /* 0x000000a203167220 */ /* 0x040fe20000410000 */
[----:B------:R-:W3:Y:S01]  /*a250*/  LDSM.16.MT88.4 R52, [R227+0xc000] ;  /* 0x00c00000e334783b */ /* 0x000ee20000004200 */
[----:B------:R-:W-:Y:S01]  /*a260*/  FMUL.FTZ R23, R3, R163 ;  /* 0x000000a303177220 */ /* 0x000fe20000410000 */
[C---:B------:R-:W-:Y:S01]  /*a270*/  FMUL.FTZ R45, R2.reuse, R185 ;  /* 0x000000b9022d7220 */ /* 0x040fe20000410000 */
[----:B------:R-:W-:Y:S01]  /*a280*/  MOV R157, R57 ;  /* 0x00000039009d7202 */ /* 0x000fe20000000f00 */
[C---:B------:R-:W-:Y:S01]  /*a290*/  FMUL.FTZ R57, R2.reuse, R189 ;  /* 0x000000bd02397220 */ /* 0x040fe20000410000 */
[----:B------:R-:W-:Y:S01]  /*a2a0*/  MOV R159, R56 ;  /* 0x00000038009f7202 */ /* 0x000fe20000000f00 */
[C---:B------:R-:W-:Y:S01]  /*a2b0*/  FMUL.FTZ R56, R2.reuse, R188 ;  /* 0x000000bc02387220 */ /* 0x040fe20000410000 */
[C---:B------:R-:W-:Y:S01]  /*a2c0*/  FMUL.FTZ R60, R2.reuse, R200 ;  /* 0x000000c8023c7220 */ /* 0x040fe20000410000 */
[-C--:B------:R-:W-:Y:S01]  /*a2d0*/  HMMA.16816.F32.BF16 R20, R140, R36.reuse, R20 ;  /* 0x000000248c14723c */ /* 0x080fe20000041814 */
[----:B------:R-:W4:Y:S01]  /*a2e0*/  LDL.LU R152, [R1+0x4] ;  /* 0x0000040001987983 */ /* 0x000f220000300800 */
[----:B------:R-:W-:Y:S01]  /*a2f0*/  MUFU.EX2 R181, R204 ;  /* 0x000000cc00b57308 */ /* 0x000fe20000000800 */
[C---:B------:R-:W-:Y:S01]  /*a300*/  FMUL.FTZ R61, R2.reuse, R201 ;  /* 0x000000c9023d7220 */ /* 0x040fe20000410000 */
[C---:B------:R-:W-:Y:S01]  /*a310*/  FMUL.FTZ R72, R2.reuse, R72 ;  /* 0x0000004802487220 */ /* 0x040fe20000410000 */
[C---:B------:R-:W-:Y:S01]  /*a320*/  FMUL.FTZ R73, R2.reuse, R73 ;  /* 0x0000004902497220 */ /* 0x040fe20000410000 */
[C---:B------:R-:W-:Y:S06]  /*a330*/  HMMA.16816.F32.BF16 R24, R144.reuse, R36, R24 ;  /* 0x000000249018723c */ /* 0x040fec0000041818 */
[----:B------:R1:W-:Y:S01]  /*a340*/  MUFU.EX2 R184, R217 ;  /* 0x000000d900b87308 */ /* 0x0003e20000000800 */
[C---:B------:R-:W-:Y:S01]  /*a350*/  FMUL.FTZ R76, R2.reuse, R76 ;  /* 0x0000004c024c7220 */ /* 0x040fe20000410000 */
[-C--:B------:R-:W-:Y:S03]  /*a360*/  HMMA.16816.F32.BF16 R28, R144, R38.reuse, R28 ;  /* 0x00000026901c723c */ /* 0x080fe6000004181c */
[C---:B------:R-:W-:Y:S03]  /*a370*/  FMUL.FTZ R36, R133.reuse, R176 ;  /* 0x000000b085247220 */ /* 0x040fe60000410000 */
[C---:B------:R-:W-:Y:S02]  /*a380*/  HMMA.16816.F32.BF16 R32, R140.reuse, R38, R32 ;  /* 0x000000268c20723c */ /* 0x040fe40000041820 */
[----:B------:R-:W-:Y:S03]  /*a390*/  MUFU.EX2 R201, R249 ;  /* 0x000000f900c97308 */ /* 0x000fe60000000800 */
[----:B------:R-:W-:Y:S01]  /*a3a0*/  FMUL.FTZ R37, R133, R177 ;  /* 0x000000b185257220 */ /* 0x000fe20000410000 */
[----:B------:R-:W-:Y:S01]  /*a3b0*/  MOV R176, R48 ;  /* 0x0000003000b07202 */ /* 0x000fe20000000f00 */
[C---:B------:R-:W-:Y:S01]  /*a3c0*/  FMUL.FTZ R38, R3.reuse, R178 ;  /* 0x000000b203267220 */ /* 0x040fe20000410000 */
[----:B------:R-:W-:Y:S04]  /*a3d0*/  FMUL.FTZ R39, R3, R179 ;  /* 0x000000b303277220 */ /* 0x000fe80000410000 */
[----:B------:R-:W-:Y:S01]  /*a3e0*/  MUFU.EX2 R178, R215 ;  /* 0x000000d700b27308 */ /* 0x000fe20000000800 */
[C---:B------:R-:W-:Y:S01]  /*a3f0*/  FMUL.FTZ R48, R133.reuse, R180 ;  /* 0x000000b485307220 */ /* 0x040fe20000410000 */
[C---:B------:R-:W-:Y:S01]  /*a400*/  FMUL.FTZ R77, R2.reuse, R77 ;  /* 0x0000004d024d7220 */ /* 0x040fe20000410000 */
[C---:B------:R-:W-:Y:S01]  /*a410*/  FMUL.FTZ R88, R2.reuse, R88 ;  /* 0x0000005802587220 */ /* 0x040fe20000410000 */
[C---:B------:R-:W-:Y:S01]  /*a420*/  FMUL.FTZ R89, R2.reuse, R89 ;  /* 0x0000005902597220 */ /* 0x040fe20000410000 */
[-C--:B---3--:R-:W-:Y:S05]  /*a430*/  HMMA.16816.F32.BF16 R36, R140, R52.reuse, R36 ;  /* 0x000000348c24723c */ /* 0x088fea0000041824 */
[----:B------:R-:W-:Y:S01]  /*a440*/  MUFU.EX2 R180, R213 ;  /* 0x000000d500b47308 */ /* 0x000fe20000000800 */
[C---:B------:R-:W-:Y:S01]  /*a450*/  FMUL.FTZ R92, R2.reuse, R92 ;  /* 0x0000005c025c7220 */ /* 0x040fe20000410000 */
[C---:B------:R-:W-:Y:S01]  /*a460*/  FMUL.FTZ R93, R2.reuse, R93 ;  /* 0x0000005d025d7220 */ /* 0x040fe20000410000 */
[----:B------:R-:W-:Y:S01]  /*a470*/  FMUL.FTZ R104, R2, R104 ;  /* 0x0000006802687220 */ /* 0x000fe20000410000 */
[C---:B------:R-:W-:Y:S06]  /*a480*/  HMMA.16816.F32.BF16 R40, R144.reuse, R52, R40 ;  /* 0x000000349028723c */ /* 0x040fec0000041828 */
[----:B------:R-:W-:Y:S01]  /*a490*/  MUFU.EX2 R204, R247 ;  /* 0x000000f700cc7308 */ /* 0x000fe20000000800 */
[C---:B------:R-:W-:Y:S01]  /*a4a0*/  FMUL.FTZ R46, R0.reuse, R186 ;  /* 0x000000ba002e7220 */ /* 0x040fe20000410000 */
[----:B------:R-:W-:Y:S03]  /*a4b0*/  FMUL.FTZ R47, R0, R187 ;  /* 0x000000bb002f7220 */ /* 0x000fe60000410000 */
[C---:B------:R-:W-:Y:S01]  /*a4c0*/  FMUL.FTZ R52, R133.reuse, R192 ;  /* 0x000000c085347220 */ /* 0x040fe20000410000 */
[----:B------:R-:W-:Y:S01]  /*a4d0*/  FMUL.FTZ R53, R133, R193 ;  /* 0x000000c185357220 */ /* 0x000fe20000410000 */
[----:B------:R-:W-:Y:S01]  /*a4e0*/  MOV R162, R51 ;  /* 0x0000003300a27202 */ /* 0x000fe20000000f00 */
[C---:B------:R-:W-:Y:S01]  /*a4f0*/  FMUL.FTZ R51, R3.reuse, R183 ;  /* 0x000000b703337220 */ /* 0x040fe20000410000 */
[-C--:B------:R-:W-:Y:S01]  /*a500*/  HMMA.16816.F32.BF16 R44, R144, R54.reuse, R44 ;  /* 0x00000036902c723c */ /* 0x080fe2000004182c */
[----:B------:R-:W3:Y:S02]  /*a510*/  MUFU.EX2 R193, R216 ;  /* 0x000000d800c17308 */ /* 0x000ee40000000800 */
[----:B------:R-:W-:Y:S01]  /*a520*/  MOV R163, R50 ;  /* 0x0000003200a37202 */ /* 0x000fe20000000f00 */
[C---:B------:R-:W-:Y:S01]  /*a530*/  FMUL.FTZ R50, R3.reuse, R182 ;  /* 0x000000b603327220 */ /* 0x040fe20000410000 */
[C---:B------:R-:W-:Y:S01]  /*a540*/  FMUL.FTZ R105, R2.reuse, R105 ;  /* 0x0000006902697220 */ /* 0x040fe20000410000 */
[C---:B------:R-:W-:Y:S01]  /*a550*/  FMUL.FTZ R108, R2.reuse, R108 ;  /* 0x0000006c026c7220 */ /* 0x040fe20000410000 */
[----:B------:R-:W-:Y:S01]  /*a560*/  FMUL.FTZ R109, R2, R109 ;  /* 0x0000006d026d7220 */ /* 0x000fe20000410000 */
[----:B------:R-:W-:Y:S03]  /*a570*/  MOV R182, R154 ;  /* 0x0000009a00b67202 */ /* 0x000fe60000000f00 */
[----:B------:R-:W-:Y:S01]  /*a580*/  MUFU.EX2 R247, R238 ;  /* 0x000000ee00f77308 */ /* 0x000fe20000000800 */
[C---:B------:R-:W-:Y:S04]  /*a590*/  HMMA.16816.F32.BF16 R48, R140.reuse, R54, R48 ;  /* 0x000000368c30723c */ /* 0x040fe80000041830 */
[C---:B------:R-:W-:Y:S01]  /*a5a0*/  FMUL.FTZ R58, R0.reuse, R190 ;  /* 0x000000be003a7220 */ /* 0x040fe20000410000 */
[C---:B------:R-:W-:Y:S01]  /*a5b0*/  FMUL.FTZ R59, R0.reuse, R191 ;  /* 0x000000bf003b7220 */ /* 0x040fe20000410000 */
[----:B------:R-:W-:Y:S01]  /*a5c0*/  FMUL.FTZ R62, R0, R202 ;  /* 0x000000ca003e7220 */ /* 0x000fe20000410000 */
[C---:B------:R-:W-:Y:S01]  /*a5d0*/  FMUL.FTZ R54, R3.reuse, R194 ;  /* 0x000000c203367220 */ /* 0x040fe20000410000 */
[----:B------:R-:W-:Y:S01]  /*a5e0*/  FMUL.FTZ R55, R3, R195 ;  /* 0x000000c303377220 */ /* 0x000fe20000410000 */
[----:B------:R-:W-:Y:S02]  /*a5f0*/  MUFU.EX2 R190, R221 ;  /* 0x000000dd00be7308 */ /* 0x000fe40000000800 */
[C---:B------:R-:W-:Y:S01]  /*a600*/  FMUL.FTZ R120, R2.reuse, R120 ;  /* 0x0000007802787220 */ /* 0x040fe20000410000 */
[C---:B------:R-:W-:Y:S01]  /*a610*/  FMUL.FTZ R121, R2.reuse, R121 ;  /* 0x0000007902797220 */ /* 0x040fe20000410000 */
[C---:B------:R-:W-:Y:S01]  /*a620*/  FMUL.FTZ R124, R2.reuse, R124 ;  /* 0x0000007c027c7220 */ /* 0x040fe20000410000 */
[----:B------:R-:W-:Y:S01]  /*a630*/  FMUL.FTZ R125, R2, R125 ;  /* 0x0000007d027d7220 */ /* 0x000fe20000410000 */
[-C--:B------:R-:W-:Y:S04]  /*a640*/  HMMA.16816.F32.BF16 R52, R140, R148.reuse, R52 ;  /* 0x000000948c34723c */ /* 0x080fe80000041834 */
[----:B------:R-:W-:Y:S01]  /*a650*/  MUFU.EX2 R191, R246 ;  /* 0x000000f600bf7308 */ /* 0x000fe20000000800 */
[----:B------:R-:W-:Y:S01]  /*a660*/  FMUL.FTZ R63, R0, R203 ;  /* 0x000000cb003f7220 */ /* 0x000fe20000410000 */
[--C-:B------:R-:W-:Y:S01]  /*a670*/  FFMA.FTZ R66, R66, UR4, -R137.reuse ;  /* 0x0000000442427c23 */ /* 0x100fe20008010889 */
[----:B------:R-:W-:Y:S01]  /*a680*/  MOV R175, R158 ;  /* 0x0000009e00af7202 */ /* 0x000fe20000000f00 */
[C---:B------:R-:W-:Y:S06]  /*a690*/  HMMA.16816.F32.BF16 R56, R144.reuse, R148, R56 ;  /* 0x000000949038723c */ /* 0x040fec0000041838 */
[----:B------:R-:W-:Y:S01]  /*a6a0*/  MUFU.EX2 R246, R237 ;  /* 0x000000ed00f67308 */ /* 0x000fe20000000800 */
[----:B------:R-:W-:Y:S01]  /*a6b0*/  FFMA.FTZ R137, R67, UR4, -R137 ;  /* 0x0000000443897c23 */ /* 0x000fe20008010889 */
[-C--:B------:R-:W-:Y:S03]  /*a6c0*/  HMMA.16816.F32.BF16 R60, R144, R150.reuse, R60 ;  /* 0x00000096903c723c */ /* 0x080fe6000004183c */
[----:B------:R-:W-:Y:S01]  /*a6d0*/  MOV R170, R66 ;  /* 0x0000004200aa7202 */ /* 0x000fe20000000f00 */
[C---:B------:R-:W-:Y:S01]  /*a6e0*/  FMUL.FTZ R66, R3.reuse, R198 ;  /* 0x000000c603427220 */ /* 0x040fe20000410000 */
[C---:B------:R-:W-:Y:S01]  /*a6f0*/  FMUL.FTZ R67, R3.reuse, R199 ;  /* 0x000000c703437220 */ /* 0x040fe20000410000 */
[----:B------:R-:W-:Y:S02]  /*a700*/  MOV R174, R156 ;  /* 0x0000009c00ae7202 */ /* 0x000fe40000000f00 */
[----:B------:R-:W-:Y:S03]  /*a710*/  MUFU.EX2 R202, R243 ;  /* 0x000000f300ca7308 */ /* 0x000fe60000000800 */
[----:B-1----:R-:W-:Y:S01]  /*a720*/  MOV R217, R173 ;  /* 0x000000ad00d97202 */ /* 0x002fe20000000f00 */
[C---:B------:R-:W-:Y:S01]  /*a730*/  FMUL.FTZ R70, R3.reuse, R70 ;  /* 0x0000004603467220 */ /* 0x040fe20000410000 */
[C---:B------:R-:W-:Y:S01]  /*a740*/  FMUL.FTZ R71, R3.reuse, R71 ;  /* 0x0000004703477220 */ /* 0x040fe20000410000 */
[C---:B------:R-:W-:Y:S01]  /*a750*/  HMMA.16816.F32.BF16 R64, R140.reuse, R150, R64 ;  /* 0x000000968c40723c */ /* 0x040fe20000041840 */
[----:B------:R-:W1:Y:S03]  /*a760*/  LDSM.16.MT88.4 R148, [R224+0xe000] ;  /* 0x00e00000e094783b */ /* 0x000e660000004200 */
[----:B------:R-:W-:Y:S01]  /*a770*/  MUFU.EX2 R243, R231 ;  /* 0x000000e700f37308 */ /* 0x000fe20000000800 */
[C---:B------:R-:W-:Y:S01]  /*a780*/  FMUL.FTZ R74, R0.reuse, R74 ;  /* 0x0000004a004a7220 */ /* 0x040fe20000410000 */
[C---:B------:R-:W-:Y:S01]  /*a790*/  FMUL.FTZ R75, R0.reuse, R75 ;  /* 0x0000004b004b7220 */ /* 0x040fe20000410000 */
[C---:B------:R-:W-:Y:S01]  /*a7a0*/  FMUL.FTZ R78, R0.reuse, R78 ;  /* 0x0000004e004e7220 */ /* 0x040fe20000410000 */
[C---:B------:R-:W-:Y:S03]  /*a7b0*/  FMUL.FTZ R79, R0.reuse, R79 ;  /* 0x0000004f004f7220 */ /* 0x040fe60000410000 */
        /* <DEDUP_REMOVED lines=18> */
[----:B------:R-:W-:Y:S01]  /*a8e0*/  MOV R172, R163 ;  /* 0x000000a300ac7202 */ /* 0x000fe20000000f00 */
        /* <DEDUP_REMOVED lines=10> */
[----:B------:R-:W-:Y:S01]  /*a990*/  FMUL.FTZ R127, R0, R127 ;  /* 0x0000007f007f7220 */ /* 0x000fe20000410000 */
[----:B------:R-:W-:Y:S01]  /*a9a0*/  MOV R197, R162 ;  /* 0x000000a200c57202 */ /* 0x000fe20000000f00 */
[-C--:B-1----:R-:W-:Y:S01]  /*a9b0*/  HMMA.16816.F32.BF16 R68, R140, R148.reuse, R68 ;  /* 0x000000948c44723c */ /* 0x082fe20000041844 */
[----:B------:R-:W-:Y:S02]  /*a9c0*/  MUFU.EX2 R172, R244 ;  /* 0x000000f400ac7308 */ /* 0x000fe40000000800 */
[----:B------:R-:W-:Y:S01]  /*a9d0*/  MOV R196, R161 ;  /* 0x000000a100c47202 */ /* 0x000fe20000000f00 */
[C---:B------:R-:W-:Y:S01]  /*a9e0*/  FMUL.FTZ R130, R3.reuse, R130 ;  /* 0x0000008203827220 */ /* 0x040fe20000410000 */
[----:B------:R-:W-:Y:S01]  /*a9f0*/  MOV R185, R164 ;  /* 0x000000a400b97202 */ /* 0x000fe20000000f00 */
[C---:B------:R-:W-:Y:S05]  /*aa00*/  HMMA.16816.F32.BF16 R72, R144.reuse, R148, R72 ;  /* 0x000000949048723c */ /* 0x040fea0000041848 */
[----:B------:R-:W-:Y:S01]  /*aa10*/  MUFU.EX2 R244, R235 ;  /* 0x000000eb00f47308 */ /* 0x000fe20000000800 */
[----:B------:R-:W-:Y:S01]  /*aa20*/  FMUL.FTZ R131, R3, R131 ;  /* 0x0000008303837220 */ /* 0x000fe20000410000 */
[-C--:B------:R-:W-:Y:S04]  /*aa30*/  HMMA.16816.F32.BF16 R76, R144, R150.reuse, R76 ;  /* 0x00000096904c723c */ /* 0x080fe8000004184c */
[----:B------:R-:W-:Y:S02]  /*aa40*/  MOV R177, R171 ;  /* 0x000000ab00b17202 */ /* 0x000fe40000000f00 */
[C---:B------:R-:W-:Y:S01]  /*aa50*/  HMMA.16816.F32.BF16 R80, R140.reuse, R150, R80 ;  /* 0x000000968c50723c */ /* 0x040fe20000041850 */
[----:B------:R-:W1:Y:S01]  /*aa60*/  LDSM.16.MT88.4 R148, [R225+0xe000] ;  /* 0x00e00000e194783b */ /* 0x000e620000004200 */
[----:B------:R-:W-:Y:S03]  /*aa70*/  MUFU.EX2 R171, R214 ;  /* 0x000000d600ab7308 */ /* 0x000fe60000000800 */
[----:B------:R-:W-:Y:S02]  /*aa80*/  MOV R187, R167 ;  /* 0x000000a700bb7202 */ /* 0x000fe40000000f00 */
[----:B------:R-:W-:Y:S05]  /*aa90*/  MOV R167, R159 ;  /* 0x0000009f00a77202 */ /* 0x000fea0000000f00 */
[----:B------:R-:W-:Y:S01]  /*aaa0*/  MUFU.EX2 R194, R252 ;  /* 0x000000fc00c27308 */ /* 0x000fe20000000800 */
[----:B------:R-:W-:Y:S02]  /*aab0*/  MOV R186, R166 ;  /* 0x000000a600ba7202 */ /* 0x000fe40000000f00 */
[----:B------:R-:W-:Y:S02]  /*aac0*/  MOV R166, R157 ;  /* 0x0000009d00a67202 */ /* 0x000fe40000000f00 */
[----:B------:R-:W-:Y:S01]  /*aad0*/  LDSM.16.MT88.4 R156, [R225+0xc800] ;  /* 0x00c80000e19c783b */ /* 0x000fe20000004200 */
[----:B------:R-:W-:Y:S04]  /*aae0*/  MOV R183, R186 ;  /* 0x000000ba00b77202 */ /* 0x000fe80000000f00 */
[----:B------:R-:W-:Y:S01]  /*aaf0*/  MUFU.EX2 R249, R167 ;  /* 0x000000a700f97308 */ /* 0x000fe20000000800 */
[----:B------:R-:W-:Y:S02]  /*ab00*/  MOV R200, R175 ;  /* 0x000000af00c87202 */ /* 0x000fe40000000f00 */
[----:B------:R-:W-:Y:S02]  /*ab10*/  MOV R188, R187 ;  /* 0x000000bb00bc7202 */ /* 0x000fe40000000f00 */
[----:B------:R-:W-:Y:S05]  /*ab20*/  MOV R189, R174 ;  /* 0x000000ae00bd7202 */ /* 0x000fea0000000f00 */
[----:B------:R-:W-:Y:S10]  /*ab30*/  MUFU.EX2 R175, R223 ;  /* 0x000000df00af7308 */ /* 0x000ff40000000800 */
[----:B------:R-:W-:Y:S01]  /*ab40*/  MUFU.EX2 R187, R220 ;  /* 0x000000dc00bb7308 */ /* 0x000fe20000000800 */
[-C--:B-1----:R-:W-:Y:S09]  /*ab50*/  HMMA.16816.F32.BF16 R84, R140, R148.reuse, R84 ;  /* 0x000000948c54723c */ /* 0x082ff20000041854 */
[----:B------:R1:W-:Y:S01]  /*ab60*/  MUFU.EX2 R174, R222 ;  /* 0x000000de00ae7308 */ /* 0x0003e20000000800 */
[C---:B------:R-:W-:Y:S09]  /*ab70*/  HMMA.16816.F32.BF16 R88, R144.reuse, R148, R88 ;  /* 0x000000949058723c */ /* 0x040ff20000041858 */
[----:B------:R-:W-:Y:S01]  /*ab80*/  MUFU.EX2 R252, R183 ;  /* 0x000000b700fc7308 */ /* 0x000fe20000000800 */
[-C--:B------:R-:W-:Y:S09]  /*ab90*/  HMMA.16816.F32.BF16 R92, R144, R150.reuse, R92 ;  /* 0x00000096905c723c */ /* 0x080ff2000004185c */
[----:B------:R-:W-:Y:S01]  /*aba0*/  MUFU.EX2 R186, R251 ;  /* 0x000000fb00ba7308 */ /* 0x000fe20000000800 */
[C---:B------:R-:W-:Y:S01]  /*abb0*/  HMMA.16816.F32.BF16 R96, R140.reuse, R150, R96 ;  /* 0x000000968c60723c */ /* 0x040fe20000041860 */
[----:B------:R-:W3:Y:S08]  /*abc0*/  LDSM.16.MT88.4 R148, [R227+0xe000] ;  /* 0x00e00000e394783b */ /* 0x000ef00000004200 */
[----:B------:R-:W-:Y:S01]  /*abd0*/  MUFU.EX2 R209, R209 ;  /* 0x000000d100d17308 */ /* 0x000fe20000000800 */
[----:B-1----:R-:W-:Y:S09]  /*abe0*/  LDSM.16.MT88.4 R220, [R227+0xf800] ;  /* 0x00f80000e3dc783b */ /* 0x002ff20000004200 */
[----:B------:R-:W1:Y:S10]  /*abf0*/  MUFU.EX2 R208, R208 ;  /* 0x000000d000d07308 */ /* 0x000e740000000800 */
[----:B------:R-:W-:Y:S10]  /*ac00*/  MUFU.EX2 R195, R210 ;  /* 0x000000d200c37308 */ /* 0x000ff40000000800 */
[----:B------:R-:W1:Y:S10]  /*ac10*/  MUFU.EX2 R179, R211 ;  /* 0x000000d300b37308 */ /* 0x000e740000000800 */
[----:B------:R-:W-:Y:S01]  /*ac20*/  MUFU.EX2 R207, R207 ;  /* 0x000000cf00cf7308 */ /* 0x000fe20000000800 */
[-C--:B---3--:R-:W-:Y:S06]  /*ac30*/  HMMA.16816.F32.BF16 R100, R140, R148.reuse, R100 ;  /* 0x000000948c64723c */ /* 0x088fec0000041864 */
[C---:B------:R-:W-:Y:S03]  /*ac40*/  HMMA.16816.F32.BF16 R104, R144.reuse, R148, R104 ;  /* 0x000000949068723c */ /* 0x040fe60000041868 */
[----:B------:R-:W-:Y:S03]  /*ac50*/  MUFU.EX2 R192, R206 ;  /* 0x000000ce00c07308 */ /* 0x000fe60000000800 */
[-C--:B------:R-:W-:Y:S07]  /*ac60*/  HMMA.16816.F32.BF16 R108, R144, R150.reuse, R108 ;  /* 0x00000096906c723c */ /* 0x080fee000004186c */
[----:B------:R-:W-:Y:S01]  /*ac70*/  MUFU.EX2 R169, R169 ;  /* 0x000000a900a97308 */ /* 0x000fe20000000800 */
[C---:B------:R-:W-:Y:S01]  /*ac80*/  HMMA.16816.F32.BF16 R112, R140.reuse, R150, R112 ;  /* 0x000000968c70723c */ /* 0x040fe20000041870 */
[----:B------:R-:W3:Y:S08]  /*ac90*/  LDSM.16.MT88.4 R148, [R226+0xe000] ;  /* 0x00e00000e294783b */ /* 0x000ef00000004200 */
[----:B------:R-:W-:Y:S02]  /*aca0*/  MUFU.EX2 R173, R250 ;  /* 0x000000fa00ad7308 */ /* 0x000fe40000000800 */
[----:B--2---:R-:W-:Y:S02]  /*acb0*/  FFMA.FTZ R165, R133, R165, R176 ;  /* 0x000000a585a57223 */ /* 0x004fe400000100b0 */
[----:B------:R-:W2:Y:S06]  /*acc0*/  LDL.LU R133, [R1+0x8] ;  /* 0x0000080001857983 */ /* 0x000eac0000300800 */
[----:B------:R-:W1:Y:S01]  /*acd0*/  MUFU.EX2 R176, R205 ;  /* 0x000000cd00b07308 */ /* 0x000e620000000800 */
[----:B----4-:R-:W-:Y:S01]  /*ace0*/  FFMA.FTZ R164, R3, R152, R153 ;  /* 0x0000009803a47223 */ /* 0x010fe20000010099 */
[----:B------:R-:W-:Y:S01]  /*acf0*/  FADD.FTZ R3, R217, R165 ;  /* 0x000000a5d9037221 */ /* 0x000fe20000010000 */
[----:B------:R-:W4:Y:S07]  /*ad00*/  LDSM.16.MT88.4 R152, [R224+0xc800] ;  /* 0x00c80000e098783b */ /* 0x000f2e0000004200 */
[----:B------:R-:W4:Y:S01]  /*ad10*/  MUFU.EX2 R203, R200 ;  /* 0x000000c800cb7308 */ /* 0x000f220000000800 */
[----:B------:R-:W-:Y:S04]  /*ad20*/  FADD.FTZ R3, R196, R3 ;  /* 0x00000003c4037221 */ /* 0x000fe80000010000 */
[----:B------:R-:W-:Y:S05]  /*ad30*/  FADD.FTZ R3, R232, R3 ;  /* 0x00000003e8037221 */ /* 0x000fea0000010000 */
[----:B------:R-:W4:Y:S01]  /*ad40*/  MUFU.EX2 R200, R248 ;  /* 0x000000f800c87308 */ /* 0x000f220000000800 */
[----:B------:R-:W-:Y:S09]  /*ad50*/  FADD.FTZ R3, R219, R3 ;  /* 0x00000003db037221 */ /* 0x000ff20000010000 */
[----:B------:R-:W-:Y:S01]  /*ad60*/  MUFU.EX2 R248, R166 ;  /* 0x000000a600f87308 */ /* 0x000fe20000000800 */
[-C--:B---3--:R-:W-:Y:S06]  /*ad70*/  HMMA.16816.F32.BF16 R116, R140, R148.reuse, R116 ;  /* 0x000000948c74723c */ /* 0x088fec0000041874 */
[C---:B------:R-:W-:Y:S03]  /*ad80*/  HMMA.16816.F32.BF16 R120, R144.reuse, R148, R120 ;  /* 0x000000949078723c */ /* 0x040fe60000041878 */
[----:B------:R-:W3:Y:S03]  /*ad90*/  MUFU.EX2 R250, R188 ;  /* 0x000000bc00fa7308 */ /* 0x000ee60000000800 */
[-C--:B------:R-:W-:Y:S07]  /*ada0*/  HMMA.16816.F32.BF16 R124, R144, R150.reuse, R124 ;  /* 0x00000096907c723c */ /* 0x080fee000004187c */
[----:B------:R4:W-:Y:S01]  /*adb0*/  MUFU.EX2 R188, R137 ;  /* 0x0000008900bc7308 */ /* 0x0009e20000000800 */
[----:B------:R-:W-:Y:S01]  /*adc0*/  HMMA.16816.F32.BF16 R128, R140, R150, R128 ;  /* 0x000000968c80723c */ /* 0x000fe20000041880 */
[----:B------:R-:W3:Y:S03]  /*add0*/  LDSM.16.MT88.4 R148, [R227+0xc800] ;  /* 0x00c80000e394783b */ /* 0x000ee60000004200 */
[----:B------:R-:W-:Y:S05]  /*ade0*/  F2FP.BF16.F32.PACK_AB R144, R193, R212 ;  /* 0x000000d4c190723e */ /* 0x000fea00000010ff */
[----:B------:R-:W-:Y:S02]  /*adf0*/  MUFU.EX2 R168, R168 ;  /* 0x000000a800a87308 */ /* 0x000fe40000000800 */
[----:B------:R-:W-:Y:S02]  /*ae00*/  F2FP.BF16.F32.PACK_AB R140, R218, R219 ;  /* 0x000000dbda8c723e */ /* 0x000fe400000010ff */
[----:B-1----:R-:W-:Y:S02]  /*ae10*/  F2FP.BF16.F32.PACK_AB R141, R208, R209 ;  /* 0x000000d1d08d723e */ /* 0x002fe400000010ff */
[----:B------:R-:W-:Y:S01]  /*ae20*/  F2FP.BF16.F32.PACK_AB R142, R178, R184 ;  /* 0x000000b8b28e723e */ /* 0x000fe200000010ff */
[----:B----4-:R-:W-:Y:S01]  /*ae30*/  FADD.FTZ R137, R218, R3 ;  /* 0x00000003da897221 */ /* 0x010fe20000010000 */
[----:B------:R-:W-:Y:S01]  /*ae40*/  F2FP.BF16.F32.PACK_AB R143, R179, R195 ;  /* 0x000000c3b38f723e */ /* 0x000fe200000010ff */
[----:B------:R-:W-:Y:S01]  /*ae50*/  LDSM.16.MT88.4 R216, [R225+0xf800] ;  /* 0x00f80000e1d8783b */ /* 0x000fe20000004200 */
[----:B------:R-:W-:Y:S01]  /*ae60*/  F2FP.BF16.F32.PACK_AB R146, R180, R171 ;  /* 0x000000abb492723e */ /* 0x000fe200000010ff */
[----:B------:R-:W-:Y:S01]  /*ae70*/  MUFU.EX2 R177, R177 ;  /* 0x000000b100b17308 */ /* 0x000fe20000000800 */
[----:B------:R-:W-:Y:S02]  /*ae80*/  F2FP.BF16.F32.PACK_AB R147, R181, R176 ;  /* 0x000000b0b593723e */ /* 0x000fe400000010ff */
[----:B------:R-:W-:Y:S01]  /*ae90*/  F2FP.BF16.F32.PACK_AB R145, R192, R207 ;  /* 0x000000cfc091723e */ /* 0x000fe200000010ff */
[-C--:B------:R-:W-:Y:S03]  /*aea0*/  HMMA.16816.F32.BF16 R4, R140, R152.reuse, R4 ;  /* 0x000000988c04723c */ /* 0x080fe60000041804 */
[----:B------:R-:W-:Y:S03]  /*aeb0*/  MOV R3, R204 ;  /* 0x000000cc00037202 */ /* 0x000fe60000000f00 */
[----:B------:R-:W-:Y:S01]  /*aec0*/  MUFU.EX2 R170, R170 ;  /* 0x000000aa00aa7308 */ /* 0x000fe20000000800 */
        /* <DEDUP_REMOVED lines=8> */
[----:B------:R-:W-:Y:S05]  /*af50*/  LDSM.16.MT88.4 R156, [R225+0xd000] ;  /* 0x00d00000e19c783b */ /* 0x000fea0000004200 */
[-C--:B---3--:R-:W-:Y:S06]  /*af60*/  HMMA.16816.F32.BF16 R36, R140, R148.reuse, R36 ;  /* 0x000000948c24723c */ /* 0x088fec0000041824 */
[C---:B------:R-:W-:Y:S06]  /*af70*/  HMMA.16816.F32.BF16 R40, R144.reuse, R148, R40 ;  /* 0x000000949028723c */ /* 0x040fec0000041828 */
[-C--:B------:R-:W-:Y:S06]  /*af80*/  HMMA.16816.F32.BF16 R44, R144, R150.reuse, R44 ;  /* 0x00000096902c723c */ /* 0x080fec000004182c */
[C---:B------:R-:W-:Y:S01]  /*af90*/  HMMA.16816.F32.BF16 R48, R140.reuse, R150, R48 ;  /* 0x000000968c30723c */ /* 0x040fe20000041830 */
[----:B------:R-:W3:Y:S05]  /*afa0*/  LDSM.16.MT88.4 R148, [R224+0xe800] ;  /* 0x00e80000e094783b */ /* 0x000eea0000004200 */
[-C--:B-1----:R-:W-:Y:S06]  /*afb0*/  HMMA.16816.F32.BF16 R52, R140, R152.reuse, R52 ;  /* 0x000000988c34723c */ /* 0x082fec0000041834 */
        /* <DEDUP_REMOVED lines=22> */
[----:B------:R-:W-:Y:S01]  /*b120*/  HMMA.16816.F32.BF16 R128, R140, R154, R128 ;  /* 0x0000009a8c80723c */ /* 0x000fe20000041880 */
[----:B------:R-:W-:Y:S04]  /*b130*/  LDSM.16.MT88.4 R152, [R226+0xd000] ;  /* 0x00d00000e298783b */ /* 0x000fe80000004200 */
[----:B------:R-:W-:Y:S02]  /*b140*/  F2FP.BF16.F32.PACK_AB R144, R175, R190 ;  /* 0x000000beaf90723e */ /* 0x000fe400000010ff */
[----:B------:R-:W-:Y:S04]  /*b150*/  F2FP.BF16.F32.PACK_AB R140, R186, R169 ;  /* 0x000000a9ba8c723e */ /* 0x000fe800000010ff */
[----:B------:R-:W-:Y:S02]  /*b160*/  F2FP.BF16.F32.PACK_AB R142, R201, R173 ;  /* 0x000000adc98e723e */ /* 0x000fe400000010ff */
[----:B------:R-:W-:Y:S02]  /*b170*/  F2FP.BF16.F32.PACK_AB R143, R202, R172 ;  /* 0x000000acca8f723e */ /* 0x000fe400000010ff */
[----:B------:R-:W-:Y:S02]  /*b180*/  F2FP.BF16.F32.PACK_AB R145, R174, R187 ;  /* 0x000000bbae91723e */ /* 0x000fe400000010ff */
[----:B------:R-:W-:Y:S02]  /*b190*/  F2FP.BF16.F32.PACK_AB R146, R203, R194 ;  /* 0x000000c2cb92723e */ /* 0x000fe400000010ff */
[----:B------:R-:W-:Y:S01]  /*b1a0*/  F2FP.BF16.F32.PACK_AB R147, R204, R200 ;  /* 0x000000c8cc93723e */ /* 0x000fe200000010ff */
[----:B--2---:R-:W-:Y:S01]  /*b1b0*/  FFMA.FTZ R133, R2, R133, R182 ;  /* 0x0000008502857223 */ /* 0x004fe200000100b6 */
[----:B------:R-:W-:Y:S01]  /*b1c0*/  MOV R182, R185 ;  /* 0x000000b900b67202 */ /* 0x000fe20000000f00 */
[----:B------:R-:W2:Y:S01]  /*b1d0*/  LDL.LU R2, [R1+0xc] ;  /* 0x00000c0001027983 */ /* 0x000ea20000300800 */
[----:B------:R-:W1:Y:S01]  /*b1e0*/  MUFU.EX2 R185, R245 ;  /* 0x000000f500b97308 */ /* 0x000e620000000800 */
[----:B------:R-:W-:Y:S01]  /*b1f0*/  FADD.FTZ R133, R198, R133 ;  /* 0x00000085c6857221 */ /* 0x000fe20000010000 */
[----:B------:R-:W-:Y:S01]  /*b200*/  F2FP.BF16.F32.PACK_AB R204, R252, R250 ;  /* 0x000000fafccc723e */ /* 0x000fe200000010ff */
[----:B------:R4:W5:Y:S02]  /*b210*/  LDL.LU R238, [R1+0x80] ;  /* 0x0000800001ee7983 */ /* 0x0009640000300800 */
[----:B------:R-:W-:Y:S02]  /*b220*/  FADD.FTZ R133, R234, R133 ;  /* 0x00000085ea857221 */ /* 0x000fe40000010000 */
[----:B------:R4:W5:Y:S03]  /*b230*/  LDL.LU R237, [R1+0x7c] ;  /* 0x00007c0001ed7983 */ /* 0x0009660000300800 */
[----:B------:R3:W3:Y:S01]  /*b240*/  MUFU.EX2 R245, R236 ;  /* 0x000000ec00f57308 */ /* 0x0006e20000000800 */
[----:B------:R-:W-:Y:S04]  /*b250*/  FADD.FTZ R133, R229, R133 ;  /* 0x00000085e5857221 */ /* 0x000fe80000010000 */
[----:B------:R-:W-:Y:S02]  /*b260*/  FADD.FTZ R133, R212, R133 ;  /* 0x00000085d4857221 */ /* 0x000fe40000010000 */
[----:B------:R-:W-:Y:S03]  /*b270*/  LDSM.16.MT88.4 R212, [R224+0xf800] ;  /* 0x00f80000e0d4783b */ /* 0x000fe60000004200 */
[----:B------:R-:W4:Y:S01]  /*b280*/  MUFU.EX2 R251, R182 ;  /* 0x000000b600fb7308 */ /* 0x000f220000000800 */
[----:B-1----:R-:W-:Y:S07]  /*b290*/  F2FP.BF16.F32.PACK_AB R141, R185, R191 ;  /* 0x000000bfb98d723e */ /* 0x002fee00000010ff */
[-C--:B---3--:R-:W-:Y:S01]  /*b2a0*/  HMMA.16816.F32.BF16 R4, R140, R148.reuse, R4 ;  /* 0x000000948c04723c */ /* 0x088fe20000041804 */
[----:B------:R1:W5:Y:S02]  /*b2b0*/  LDL.LU R236, [R1+0x78] ;  /* 0x0000780001ec7983 */ /* 0x0003640000300800 */
[----:B------:R-:W-:Y:S02]  /*b2c0*/  F2FP.BF16.F32.PACK_AB R210, R244, R245 ;  /* 0x000000f5f4d2723e */ /* 0x000fe400000010ff */
[----:B------:R1:W5:Y:S01]  /*b2d0*/  LDL.LU R235, [R1+0x74] ;  /* 0x0000740001eb7983 */ /* 0x0003620000300800 */
[C---:B------:R-:W-:Y:S03]  /*b2e0*/  HMMA.16816.F32.BF16 R8, R144.reuse, R148, R8 ;  /* 0x000000949008723c */ /* 0x040fe60000041808 */
[----:B------:R1:W5:Y:S02]  /*b2f0*/  LDL.LU R234, [R1+0x70] ;  /* 0x0000700001ea7983 */ /* 0x0003640000300800 */
[----:B----4-:R-:W-:Y:S01]  /*b300*/  F2FP.BF16.F32.PACK_AB R205, R168, R251 ;  /* 0x000000fba8cd723e */ /* 0x010fe200000010ff */
[-C--:B------:R-:W-:Y:S06]  /*b310*/  HMMA.16816.F32.BF16 R12, R144, R150.reuse, R12 ;  /* 0x00000096900c723c */ /* 0x080fec000004180c */
[C---:B------:R-:W-:Y:S01]  /*b320*/  HMMA.16816.F32.BF16 R16, R140.reuse, R150, R16 ;  /* 0x000000968c10723c */ /* 0x040fe20000041810 */
[----:B------:R-:W-:Y:S05]  /*b330*/  LDSM.16.MT88.4 R148, [R224+0xf000] ;  /* 0x00f00000e094783b */ /* 0x000fea0000004200 */
[-C--:B------:R-:W-:Y:S06]  /*b340*/  HMMA.16816.F32.BF16 R20, R140, R156.reuse, R20 ;  /* 0x0000009c8c14723c */ /* 0x080fec0000041814 */
[C---:B------:R-:W-:Y:S06]  /*b350*/  HMMA.16816.F32.BF16 R24, R144.reuse, R156, R24 ;  /* 0x0000009c9018723c */ /* 0x040fec0000041818 */
[-C--:B------:R-:W-:Y:S06]  /*b360*/  HMMA.16816.F32.BF16 R28, R144, R158.reuse, R28 ;  /* 0x0000009e901c723c */ /* 0x080fec000004181c */
[C---:B------:R-:W-:Y:S01]  /*b370*/  HMMA.16816.F32.BF16 R32, R140.reuse, R158, R32 ;  /* 0x0000009e8c20723c */ /* 0x040fe20000041820 */
[----:B------:R-:W-:Y:S04]  /*b380*/  LDSM.16.MT88.4 R156, [R225+0xf000] ;  /* 0x00f00000e19c783b */ /* 0x000fe80000004200 */
[----:B--2---:R-:W-:Y:S01]  /*b390*/  FFMA.FTZ R0, R0, R2, R160 ;  /* 0x0000000200007223 */ /* 0x004fe200000100a0 */
[----:B------:R-:W-:Y:S03]  /*b3a0*/  FADD.FTZ R2, R199, R164 ;  /* 0x000000a4c7027221 */ /* 0x000fe60000010000 */
[----:B------:R-:W2:Y:S02]  /*b3b0*/  LDSM.16.MT88.4 R160, [R227+0xd000] ;  /* 0x00d00000e3a0783b */ /* 0x000ea40000004200 */
[----:B------:R-:W-:Y:S01]  /*b3c0*/  FADD.FTZ R0, R197, R0 ;  /* 0x00000000c5007221 */ /* 0x000fe20000010000 */
[----:B------:R-:W-:Y:S02]  /*b3d0*/  FADD.FTZ R2, R189, R2 ;  /* 0x00000002bd027221 */ /* 0x000fe40000010000 */
[----:B------:R-:W3:Y:S01]  /*b3e0*/  MUFU.EX2 R189, R138 ;  /* 0x0000008a00bd7308 */ /* 0x000ee20000000800 */
[----:B------:R-:W-:Y:S01]  /*b3f0*/  FADD.FTZ R0, R233, R0 ;  /* 0x00000000e9007221 */ /* 0x000fe20000010000 */
[----:B------:R-:W-:Y:S01]  /*b400*/  FADD.FTZ R2, R230, R2 ;  /* 0x00000002e6027221 */ /* 0x000fe20000010000 */
[----:B------:R-:W-:Y:S02]  /*b410*/  LDSM.16.MT88.4 R164, [R225+0xd800] ;  /* 0x00d80000e1a4783b */ /* 0x000fe40000004200 */
[----:B------:R-:W-:Y:S01]  /*b420*/  FADD.FTZ R0, R228, R0 ;  /* 0x00000000e4007221 */ /* 0x000fe20000010000 */
[----:B------:R-:W-:Y:S01]  /*b430*/  FADD.FTZ R2, R209, R2 ;  /* 0x00000002d1027221 */ /* 0x000fe20000010000 */
[----:B------:R-:W-:Y:S03]  /*b440*/  F2FP.BF16.F32.PACK_AB R209, R246, R247 ;  /* 0x000000f7f6d1723e */ /* 0x000fe600000010ff */
[----:B------:R-:W4:Y:S01]  /*b450*/  MUFU.EX2 R138, R139 ;  /* 0x0000008b008a7308 */ /* 0x000f220000000800 */
[----:B------:R-:W-:Y:S01]  /*b460*/  FADD.FTZ R0, R207, R0 ;  /* 0x00000000cf007221 */ /* 0x000fe20000010000 */
[----:B------:R-:W-:Y:S01]  /*b470*/  F2FP.BF16.F32.PACK_AB R207, R188, R170 ;  /* 0x000000aabccf723e */ /* 0x000fe200000010ff */
[----:B------:R-:W-:Y:S01]  /*b480*/  LDSM.16.MT88.4 R196, [R226+0xd800] ;  /* 0x00d80000e2c4783b */ /* 0x000fe20000004200 */
[----:B------:R-:W-:Y:S01]  /*b490*/  FADD.FTZ R2, R208, R2 ;  /* 0x00000002d0027221 */ /* 0x000fe20000010000 */
[----:B------:R-:W-:Y:S02]  /*b4a0*/  F2FP.BF16.F32.PACK_AB R208, R248, R249 ;  /* 0x000000f9f8d0723e */ /* 0x000fe400000010ff */
[----:B---3--:R-:W-:Y:S04]  /*b4b0*/  F2FP.BF16.F32.PACK_AB R206, R189, R177 ;  /* 0x000000b1bdce723e */ /* 0x008fe800000010ff */
[----:B------:R1:W5:Y:S04]  /*b4c0*/  LDL.LU R233, [R1+0x6c] ;  /* 0x00006c0001e97983 */ /* 0x0003680000300800 */
[----:B------:R1:W5:Y:S01]  /*b4d0*/  LDL.LU R232, [R1+0x68] ;  /* 0x0000680001e87983 */ /* 0x0003620000300800 */
[----:B----4-:R-:W-:Y:S03]  /*b4e0*/  F2FP.BF16.F32.PACK_AB R211, R138, R243 ;  /* 0x000000f38ad3723e */ /* 0x010fe600000010ff */
[----:B------:R1:W5:Y:S04]  /*b4f0*/  LDL.LU R231, [R1+0x64] ;  /* 0x0000640001e77983 */ /* 0x0003680000300800 */
[----:B------:R1:W5:Y:S01]  /*b500*/  LDL.LU R230, [R1+0x60] ;  /* 0x0000600001e67983 */ /* 0x0003620000300800 */
[-C--:B--2---:R-:W-:Y:S03]  /*b510*/  HMMA.16816.F32.BF16 R36, R140, R160.reuse, R36 ;  /* 0x000000a08c24723c */ /* 0x084fe60000041824 */
[----:B------:R1:W5:Y:S04]  /*b520*/  LDL.LU R229, [R1+0x5c] ;  /* 0x00005c0001e57983 */ /* 0x0003680000300800 */
[----:B------:R1:W5:Y:S01]  /*b530*/  LDL.LU R228, [R1+0x58] ;  /* 0x0000580001e47983 */ /* 0x0003620000300800 */
[C---:B------:R-:W-:Y:S03]  /*b540*/  HMMA.16816.F32.BF16 R40, R144.reuse, R160, R40 ;  /* 0x000000a09028723c */ /* 0x040fe60000041828 */
[----:B------:R1:W5:Y:S03]  /*b550*/  LDL.LU R139, [R1+0x54] ;  /* 0x00005400018b7983 */ /* 0x0003660000300800 */
[-C--:B------:R-:W-:Y:S06]  /*b560*/  HMMA.16816.F32.BF16 R44, R144, R162.reuse, R44 ;  /* 0x000000a2902c723c */ /* 0x080fec000004182c */
[C---:B------:R-:W-:Y:S01]  /*b570*/  HMMA.16816.F32.BF16 R48, R140.reuse, R162, R48 ;  /* 0x000000a28c30723c */ /* 0x040fe20000041830 */
[----:B------:R-:W2:Y:S05]  /*b580*/  LDSM.16.MT88.4 R160, [R227+0xf000] ;  /* 0x00f00000e3a0783b */ /* 0x000eaa0000004200 */
        /* <DEDUP_REMOVED lines=12> */
[-C--:B------:R-:W-:Y:S05]  /*b650*/  HMMA.16816.F32.BF16 R92, R144, R158.reuse, R92 ;  /* 0x0000009e905c723c */ /* 0x080fea000004185c */
[----:B------:R-:W-:Y:S01]  /*b660*/  MOV R156, R181 ;  /* 0x000000b5009c7202 */ /* 0x000fe20000000f00 */
[C---:B------:R-:W-:Y:S05]  /*b670*/  HMMA.16816.F32.BF16 R96, R140.reuse, R158, R96 ;  /* 0x0000009e8c60723c */ /* 0x040fea0000041860 */
[----:B------:R-:W-:Y:S01]  /*b680*/  MOV R157, R180 ;  /* 0x000000b4009d7202 */ /* 0x000fe20000000f00 */
[-C--:B--2---:R-:W-:Y:S01]  /*b690*/  HMMA.16816.F32.BF16 R100, R140, R160.reuse, R100 ;  /* 0x000000a08c64723c */ /* 0x084fe20000041864 */
[----:B------:R-:W2:Y:S05]  /*b6a0*/  LDSM.16.MT88.4 R180, [R227+0xd800] ;  /* 0x00d80000e3b4783b */ /* 0x000eaa0000004200 */
[C---:B------:R-:W-:Y:S06]  /*b6b0*/  HMMA.16816.F32.BF16 R104, R144.reuse, R160, R104 ;  /* 0x000000a09068723c */ /* 0x040fec0000041868 */
[-C--:B------:R-:W-:Y:S06]  /*b6c0*/  HMMA.16816.F32.BF16 R108, R144, R162.reuse, R108 ;  /* 0x000000a2906c723c */ /* 0x080fec000004186c */
[C---:B------:R-:W-:Y:S06]  /*b6d0*/  HMMA.16816.F32.BF16 R112, R140.reuse, R162, R112 ;  /* 0x000000a28c70723c */ /* 0x040fec0000041870 */
[-C--:B---3--:R-:W-:Y:S06]  /*b6e0*/  HMMA.16816.F32.BF16 R116, R140, R152.reuse, R116 ;  /* 0x000000988c74723c */ /* 0x088fec0000041874 */
[C---:B------:R-:W-:Y:S06]  /*b6f0*/  HMMA.16816.F32.BF16 R120, R144.reuse, R152, R120 ;  /* 0x000000989078723c */ /* 0x040fec0000041878 */
[-C--:B------:R-:W-:Y:S06]  /*b700*/  HMMA.16816.F32.BF16 R124, R144, R154.reuse, R124 ;  /* 0x0000009a907c723c */ /* 0x080fec000004187c */
[----:B------:R-:W-:Y:S06]  /*b710*/  HMMA.16816.F32.BF16 R128, R140, R154, R128 ;  /* 0x0000009a8c80723c */ /* 0x000fec0000041880 */
[-C--:B----4-:R-:W-:Y:S06]  /*b720*/  HMMA.16816.F32.BF16 R144, R204, R148.reuse, R4 ;  /* 0x00000094cc90723c */ /* 0x090fec0000041804 */
[C---:B------:R-:W-:Y:S05]  /*b730*/  HMMA.16816.F32.BF16 R140, R208.reuse, R148, R8 ;  /* 0x00000094d08c723c */ /* 0x040fea0000041808 */
[----:B------:R-:W-:Y:S01]  /*b740*/  MOV R5, R156 ;  /* 0x0000009c00057202 */ /* 0x000fe20000000f00 */
[-C--:B------:R-:W-:Y:S05]  /*b750*/  HMMA.16816.F32.BF16 R152, R208, R150.reuse, R12 ;  /* 0x00000096d098723c */ /* 0x080fea000004180c */
[----:B------:R-:W-:Y:S01]  /*b760*/  MOV R6, R157 ;  /* 0x0000009d00067202 */ /* 0x000fe20000000f00 */
[C---:B------:R-:W-:Y:S05]  /*b770*/  HMMA.16816.F32.BF16 R148, R204.reuse, R150, R16 ;  /* 0x00000096cc94723c */ /* 0x040fea0000041810 */
[----:B------:R-:W-:Y:S01]  /*b780*/  MOV R7, R171 ;  /* 0x000000ab00077202 */ /* 0x000fe20000000f00 */
[-C--:B------:R-:W-:Y:S05]  /*b790*/  HMMA.16816.F32.BF16 R160, R204, R164.reuse, R20 ;  /* 0x000000a4cca0723c */ /* 0x080fea0000041814 */
[----:B------:R-:W-:Y:S01]  /*b7a0*/  MOV R15, R189 ;  /* 0x000000bd000f7202 */ /* 0x000fe20000000f00 */
[C---:B------:R-:W-:Y:S05]  /*b7b0*/  HMMA.16816.F32.BF16 R156, R208.reuse, R164, R24 ;  /* 0x000000a4d09c723c */ /* 0x040fea0000041818 */
[----:B------:R-:W-:Y:S02]  /*b7c0*/  MOV R14, R170 ;  /* 0x000000aa000e7202 */ /* 0x000fe40000000f00 */
[----:B------:R-:W-:Y:S04]  /*b7d0*/  MOV R10, R169 ;  /* 0x000000a9000a7202 */ /* 0x000fe80000000f00 */
[----:B------:R-:W-:Y:S02]  /*b7e0*/  MOV R12, R168 ;  /* 0x000000a8000c7202 */ /* 0x000fe40000000f00 */
[-C--:B------:R-:W-:Y:S03]  /*b7f0*/  HMMA.16816.F32.BF16 R168, R208, R166.reuse, R28 ;  /* 0x000000a6d0a8723c */ /* 0x080fe6000004181c */
[----:B------:R-:W-:Y:S02]  /*b800*/  MOV R11, R188 ;  /* 0x000000bc000b7202 */ /* 0x000fe40000000f00 */
[----:B------:R-:W-:Y:S01]  /*b810*/  MOV R13, R177 ;  /* 0x000000b1000d7202 */ /* 0x000fe20000000f00 */
[C---:B------:R-:W-:Y:S05]  /*b820*/  HMMA.16816.F32.BF16 R164, R204.reuse, R166, R32 ;  /* 0x000000a6cca4723c */ /* 0x040fea0000041820 */
[----:B------:R-:W-:Y:S02]  /*b830*/  MOV R21, R172 ;  /* 0x000000ac00157202 */ /* 0x000fe40000000f00 */
[----:B------:R-:W-:Y:S04]  /*b840*/  MOV R34, R179 ;  /* 0x000000b300227202 */ /* 0x000fe80000000f00 */
[----:B------:R-:W-:Y:S02]  /*b850*/  MOV R33, R178 ;  /* 0x000000b200217202 */ /* 0x000fe40000000f00 */
[----:B------:R-:W-:Y:S02]  /*b860*/  MOV R32, R176 ;  /* 0x000000b000207202 */ /* 0x000fe40000000f00 */
[-C--:B--2---:R-:W-:Y:S03]  /*b870*/  HMMA.16816.F32.BF16 R176, R204, R180.reuse, R36 ;  /* 0x000000b4ccb0723c */ /* 0x084fe60000041824 */
        /* <DEDUP_REMOVED lines=8> */
[-C--:B------:R-:W-:Y:S03]  /*b900*/  HMMA.16816.F32.BF16 R184, R208, R182.reuse, R44 ;  /* 0x000000b6d0b8723c */ /* 0x080fe6000004182c */
[----:B------:R-:W-:Y:S01]  /*b910*/  MOV R28, R5 ;  /* 0x00000005001c7202 */ /* 0x000fe20000000f00 */
[----:B------:R-:W-:Y:S01]  /*b920*/  FADD.FTZ R8, R8, R137 ;  /* 0x0000008908087221 */ /* 0x000fe20000010000 */
[----:B------:R-:W-:Y:S01]  /*b930*/  MOV R35, R6 ;  /* 0x0000000600237202 */ /* 0x000fe20000000f00 */
[C---:B------:R-:W-:Y:S05]  /*b940*/  HMMA.16816.F32.BF16 R180, R204.reuse, R182, R48 ;  /* 0x000000b6ccb4723c */ /* 0x040fea0000041830 */
[----:B------:R-:W-:Y:S02]  /*b950*/  MOV R19, R3 ;  /* 0x0000000300137202 */ /* 0x000fe40000000f00 */
        /* <DEDUP_REMOVED lines=8> */
[----:B------:R-:W-:Y:S01]  /*b9e0*/  MOV R30, R190 ;  /* 0x000000be001e7202 */ /* 0x000fe20000000f00 */
[----:B------:R-:W-:Y:S01]  /*b9f0*/  FADD.FTZ R3, R3, R133 ;  /* 0x0000008503037221 */ /* 0x000fe20000010000 */
[C---:B------:R-:W-:Y:S04]  /*ba00*/  HMMA.16816.F32.BF16 R188, R208.reuse, R196, R56 ;  /* 0x000000c4d0bc723c */ /* 0x040fe80000041838 */
[----:B------:R-:W-:Y:S01]  /*ba10*/  MOV R18, R203 ;  /* 0x000000cb00127202 */ /* 0x000fe20000000f00 */
[----:B------:R-:W-:Y:S01]  /*ba20*/  FADD.FTZ R0, R38, R0 ;  /* 0x0000000026007221 */ /* 0x000fe20000010000 */
[----:B------:R-:W-:Y:S02]  /*ba30*/  MOV R17, R202 ;  /* 0x000000ca00117202 */ /* 0x000fe40000000f00 */
[----:B------:R-:W-:Y:S03]  /*ba40*/  MOV R16, R201 ;  /* 0x000000c900107202 */ /* 0x000fe60000000f00 */
[----:B------:R-:W-:Y:S01]  /*ba50*/  MOV R23, R200 ;  /* 0x000000c800177202 */ /* 0x000fe20000000f00 */
[----:B------:R-:W-:Y:S01]  /*ba60*/  FADD.FTZ R2, R32, R0 ;  /* 0x0000000020027221 */ /* 0x000fe20000010000 */
[-C--:B------:R-:W-:Y:S03]  /*ba70*/  HMMA.16816.F32.BF16 R200, R208, R198.reuse, R60 ;  /* 0x000000c6d0c8723c */ /* 0x080fe6000004183c */
[----:B------:R-:W-:Y:S01]  /*ba80*/  MOV R39, R7 ;  /* 0x0000000700277202 */ /* 0x000fe20000000f00 */
[----:B------:R-:W-:Y:S01]  /*ba90*/  FADD.FTZ R0, R33, R8 ;  /* 0x0000000821007221 */ /* 0x000fe20000010000 */
[----:B------:R-:W2:Y:S01]  /*baa0*/  LDSM.16.MT88.4 R4, [R226+0xf800] ;  /* 0x00f80000e204783b */ /* 0x000ea20000004200 */
        /* <DEDUP_REMOVED lines=30> */
[----:B------:R-:W-:Y:S01]  /*bc90*/  FADD.FTZ R9, R24, R10 ;  /* 0x0000000a18097221 */ /* 0x000fe20000010000 */
[----:B------:R-:W-:Y:S01]  /*bca0*/  FADD.FTZ R5, R17, R8 ;  /* 0x0000000811057221 */ /* 0x000fe20000010000 */
[----:B------:R-:W-:Y:S01]  /*bcb0*/  MOV R133, R135 ;  /* 0x0000008700857202 */ /* 0x000fe20000000f00 */
[-C--:B------:R-:W-:Y:S03]  /*bcc0*/  HMMA.16816.F32.BF16 R124, R208, R6.reuse, R124 ;  /* 0x00000006d07c723c */ /* 0x080fe6000004187c */
[----:B------:R-:W-:Y:S01]  /*bcd0*/  FADD.FTZ R4, R19, R0 ;  /* 0x0000000013047221 */ /* 0x000fe20000010000 */
[----:B------:R-:W-:Y:S01]  /*bce0*/  FADD.FTZ R9, R20, R9 ;  /* 0x0000000914097221 */ /* 0x000fe20000010000 */
[----:B------:R-:W-:Y:S01]  /*bcf0*/  MOV R137, R134 ;  /* 0x0000008600897202 */ /* 0x000fe20000000f00 */
[----:B------:R-:W-:Y:S05]  /*bd00*/  HMMA.16816.F32.BF16 R128, R204, R6, R128 ;  /* 0x00000006cc80723c */ /* 0x000fea0000041880 */
[----:B------:R-:W-:Y:S01]  /*bd10*/  FADD.FTZ R4, R247, R4 ;  /* 0x00000004f7047221 */ /* 0x000fe20000010000 */
[----:B------:R-:W-:Y:S05]  /*bd20*/  FADD.FTZ R2, R16, R9 ;  /* 0x0000000910027221 */ /* 0x000fea0000010000 */
        /* <DEDUP_REMOVED lines=15> */
[----:B------:R-:W-:Y:S04]  /*be20*/  STL [R1], R5 ;  /* 0x0000000501007387 */ /* 0x000fe80000100800 */
[----:B------:R2:W-:Y:S04]  /*be30*/  STL [R1+0x4], R3 ;  /* 0x0000040301007387 */ /* 0x0005e80000100800 */
[----:B------:R1:W-:Y:S04]  /*be40*/  STL [R1+0x8], R2 ;  /* 0x0000080201007387 */ /* 0x0003e80000100800 */
[----:B------:R1:W-:Y:S01]  /*be50*/  STL [R1+0xc], R0 ;  /* 0x00000c0001007387 */ /* 0x0003e20000100800 */
[----:B--2---:R-:W-:Y:S01]  /*be60*/  MOV R3, R136 ;  /* 0x0000008800037202 */ /* 0x004fe20000000f00 */
[----:B------:R-:W-:Y:S06]  /*be70*/  @P4 BRA `(.L_x_175) ;  /* 0xffffffc000244947 */ /* 0x000fec000383ffff */
.L_x_174:
[----:B------:R-:W2:Y:S04]  /*be80*/  LDL.LU R8, [R1] ;  /* 0x0000000001087983 */ /* 0x000ea80000300800 */
[----:B------:R-:W3:Y:S04]  /*be90*/  LDL.LU R7, [R1+0x4] ;  /* 0x0000040001077983 */ /* 0x000ee80000300800 */
[----:B------:R-:W1:Y:S04]  /*bea0*/  LDL.LU R6, [R1+0x8] ;  /* 0x0000080001067983 */ /* 0x000e680000300800 */
[----:B------:R-:W4:Y:S01]  /*beb0*/  LDL.LU R5, [R1+0xc] ;  /* 0x00000c0001057983 */ /* 0x000f220000300800 */
[----:B------:R-:W2:Y:S01]  /*bec0*/  S2UR UR7, SR_CgaCtaId ;  /* 0x00000000000779c3 */ /* 0x000ea20000008800 */
[----:B------:R-:W-:Y:S01]  /*bed0*/  UISETP.NE.AND UP0, UPT, UR15, -0x1, UPT ;  /* 0xffffffff0f00788c */ /* 0x000fe2000bf05270 */
[----:B-----5:R-:W-:Y:S01]  /*bee0*/  MOV R205, 0x20 ;  /* 0x0000002000cd7802 */ /* 0x020fe20000000f00 */
[----:B------:R-:W2:Y:S01]  /*bef0*/  S2R R13, SR_TID.X ;  /* 0x00000000000d7919 */ /* 0x000ea20000002100 */
[----:B------:R-:W-:Y:S01]  /*bf00*/  MOV R133, 0x40 ;  /* 0x0000004000857802 */ /* 0x000fe20000000f00 */
[----:B------:R-:W2:Y:S07]  /*bf10*/  S2R R207, SR_TID.X ;  /* 0x0000000000cf7919 */ /* 0x000eae0000002100 */
[----:B------:R-:W-:-:S02]  /*bf20*/  @UP0 ULDC.64 UR4, c[0x0][0x298] ;  /* 0x0000a60000040ab9 */ /* 0x000fc40000000a00 */
[----:B------:R-:W-:-:S03]  /*bf30*/  @UP0 UIMAD.WIDE.U32 UR8, UR15, UR4, URZ ;  /* 0x000000040f0802a5 */ /* 0x000fc6000f8e003f */
[----:B------:R-:W-:Y:S01]  /*bf40*/  UMOV UR4, 0x400 ;  /* 0x0000040000047882 */ /* 0x000fe20000000000 */
[----:B------:R-:W-:Y:S02]  /*bf50*/  @UP0 UIMAD UR6, UR15, UR5, UR9 ;  /* 0x000000050f0602a4 */ /* 0x000fe4000f8e0209 */
[----:B--2---:R-:W-:Y:S01]  /*bf60*/  ULEA UR7, UR7, UR4, 0x18 ;  /* 0x0000000407077291 */ /* 0x004fe2000f8ec03f */
[----:B------:R-:W-:-:S04]  /*bf70*/  SHF.R.S32.HI R12, RZ, 0x1f, R13 ;  /* 0x0000001fff0c7819 */ /* 0x000fc8000001140d */
[----:B------:R-:W-:Y:S02]  /*bf80*/  LEA.HI R10, R12, R13, RZ, 0x2 ;  /* 0x0000000d0c0a7211 */ /* 0x000fe400078f10ff */
[----:B------:R-:W-:Y:S02]  /*bf90*/  SHF.R.S32.HI R58, RZ, 0x1f, R207 ;  /* 0x0000001fff3a7819 */ /* 0x000fe400000114cf */
[--C-:B------:R-:W-:Y:S02]  /*bfa0*/  SHF.R.S32.HI R9, RZ, 0x2, R10.reuse ;  /* 0x00000002ff097819 */ /* 0x100fe4000001140a */
[CC--:B------:R-:W-:Y:S02]  /*bfb0*/  LEA.HI R206, R58.reuse, R207.reuse, RZ, 0x5 ;  /* 0x000000cf3ace7211 */ /* 0x0c0fe400078f28ff */
[----:B------:R-:W-:Y:S02]  /*bfc0*/  LEA.HI R58, R58, R207, RZ, 0x3 ;  /* 0x000000cf3a3a7211 */ /* 0x000fe400078f18ff */
[----:B------:R-:W-:-:S02]  /*bfd0*/  SHF.R.S32.HI R11, RZ, 0x1f, R10 ;  /* 0x0000001fff0b7819 */ /* 0x000fc4000001140a */
[----:B------:R-:W-:-:S05]  /*bfe0*/  LOP3.LUT R137, R206, 0xffffffe0, RZ, 0xc0, !PT ;  /* 0xffffffe0ce897812 */ /* 0x000fca00078ec0ff */
[----:B------:R-:W-:Y:S01]  /*bff0*/  IMAD.IADD R137, R207, 0x1, -R137 ;  /* 0x00000001cf897824 */ /* 0x000fe200078e0a89 */
[----:B------:R-:W2:Y:S04]  /*c000*/  SHFL.BFLY PT, R4, R8, 0x2, 0x1f ;  /* 0x0c401f0008047f89 */ /* 0x000ea800000e0000 */
[----:B---3--:R-:W3:Y:S04]  /*c010*/  SHFL.BFLY PT, R3, R7, 0x2, 0x1f ;  /* 0x0c401f0007037f89 */ /* 0x008ee800000e0000 */
[----:B-1----:R-:W1:Y:S04]  /*c020*/  SHFL.BFLY PT, R2, R6, 0x2, 0x1f ;  /* 0x0c401f0006027f89 */ /* 0x002e6800000e0000 */
[----:B----4-:R-:W4:Y:S01]  /*c030*/  SHFL.BFLY PT, R0, R5, 0x2, 0x1f ;  /* 0x0c401f0005007f89 */ /* 0x010f2200000e0000 */
[----:B--2---:R-:W-:Y:S01]  /*c040*/  FADD.FTZ R4, R4, R8 ;  /* 0x0000000804047221 */ /* 0x004fe20000010000 */
[----:B---3--:R-:W-:Y:S01]  /*c050*/  FADD.FTZ R3, R3, R7 ;  /* 0x0000000703037221 */ /* 0x008fe20000010000 */
[----:B-1----:R-:W-:-:S03]  /*c060*/  FADD.FTZ R2, R2, R6 ;  /* 0x0000000602027221 */ /* 0x002fc60000010000 */
[----:B------:R-:W1:Y:S01]  /*c070*/  SHFL.BFLY PT, R6, R4, 0x1, 0x1f ;  /* 0x0c201f0004067f89 */ /* 0x000e6200000e0000 */
[----:B----4-:R-:W-:-:S03]  /*c080*/  FADD.FTZ R0, R0, R5 ;  /* 0x0000000500007221 */ /* 0x010fc60000010000 */
[----:B------:R-:W2:Y:S04]  /*c090*/  SHFL.BFLY PT, R5, R3, 0x1, 0x1f ;  /* 0x0c201f0003057f89 */ /* 0x000ea800000e0000 */
[----:B------:R-:W3:Y:S04]  /*c0a0*/  SHFL.BFLY PT, R7, R0, 0x1, 0x1f ;  /* 0x0c201f0000077f89 */ /* 0x000ee800000e0000 */
[----:B------:R-:W4:Y:S01]  /*c0b0*/  SHFL.BFLY PT, R8, R2, 0x1, 0x1f ;  /* 0x0c201f0002087f89 */ /* 0x000f2200000e0000 */
[----:B-1----:R-:W-:Y:S01]  /*c0c0*/  FADD.FTZ R138, R4, R6 ;  /* 0x00000006048a7221 */ /* 0x002fe20000010000 */
[----:B------:R-:W-:Y:S01]  /*c0d0*/  LEA.HI R4, R12, R13, RZ, 0x5 ;  /* 0x0000000d0c047211 */ /* 0x000fe200078f28ff */
[----:B--2---:R-:W-:Y:S01]  /*c0e0*/  FADD.FTZ R59, R3, R5 ;  /* 0x00000005033b7221 */ /* 0x004fe20000010000 */
[----:B------:R-:W-:-:S02]  /*c0f0*/  LEA.HI R3, R11, R9, RZ, 0x3 ;  /* 0x000000090b037211 */ /* 0x000fc400078f18ff */
[----:B------:R-:W-:Y:S01]  /*c100*/  FSETP.NE.FTZ.AND P3, PT, R138, RZ, PT ;  /* 0x000000ff8a00720b */ /* 0x000fe20003f75000 */
[----:B---3--:R-:W-:Y:S01]  /*c110*/  FADD.FTZ R204, R0, R7 ;  /* 0x0000000700cc7221 */ /* 0x008fe20000010000 */
[----:B------:R-:W-:Y:S02]  /*c120*/  LOP3.LUT R0, R10, 0x3ffffffc, RZ, 0xc0, !PT ;  /* 0x3ffffffc0a007812 */ /* 0x000fe400078ec0ff */
[----:B------:R-:W-:Y:S01]  /*c130*/  SHF.R.S32.HI R4, RZ, 0x5, R4 ;  /* 0x00000005ff047819 */ /* 0x000fe20000011404 */
[----:B----4-:R-:W-:Y:S01]  /*c140*/  FADD.FTZ R139, R2, R8 ;  /* 0x00000008028b7221 */ /* 0x010fe20000010000 */
[----:B------:R-:W-:Y:S01]  /*c150*/  LOP3.LUT R2, R3, 0xfffffff8, RZ, 0xc0, !PT ;  /* 0xfffffff803027812 */ /* 0x000fe200078ec0ff */
[----:B------:R-:W-:Y:S01]  /*c160*/  IMAD.IADD R5, R13, 0x1, -R0 ;  /* 0x000000010d057824 */ /* 0x000fe200078e0a00 */
[----:B------:R-:W-:Y:S02]  /*c170*/  LOP3.LUT R0, R58, 0xfffffff8, RZ, 0xc0, !PT ;  /* 0xfffffff83a007812 */ /* 0x000fe400078ec0ff */
[----:B------:R-:W-:Y:S01]  /*c180*/  SHF.R.S32.HI R58, RZ, 0x3, R58 ;  /* 0x00000003ff3a7819 */ /* 0x000fe2000001143a */
[----:B------:R-:W-:Y:S01]  /*c190*/  IMAD.IADD R2, R9, 0x1, -R2 ;  /* 0x0000000109027824 */ /* 0x000fe200078e0a02 */
[----:B------:R-:W-:Y:S01]  /*c1a0*/  IADD3 R207, -R0, R207, RZ ;  /* 0x000000cf00cf7210 */ /* 0x000fe20007ffe1ff */
[----:B------:R-:W-:-:S02]  /*c1b0*/  IMAD.MOV.U32 R0, RZ, RZ, 0x3f800000 ;  /* 0x3f800000ff007424 */ /* 0x000fc400078e00ff */
[----:B------:R-:W-:Y:S02]  /*c1c0*/  VIADD R3, R58, 0x10 ;  /* 0x000000103a037836 */ /* 0x000fe40000000000 */
[----:B------:R-:W-:Y:S01]  /*c1d0*/  IMAD R5, R4, 0x200, R5 ;  /* 0x0000020004057824 */ /* 0x000fe200078e0205 */
[C---:B------:R-:W-:Y:S01]  /*c1e0*/  SHF.L.U32 R4, R2.reuse, 0x6, RZ ;  /* 0x0000000602047819 */ /* 0x040fe200000006ff */
[----:B------:R-:W1:Y:S01]  /*c1f0*/  @P3 MUFU.RCP R0, R138 ;  /* 0x0000008a00003308 */ /* 0x000e620000001000 */
[----:B------:R-:W-:Y:S02]  /*c200*/  ISETP.GE.AND P0, PT, R3, UR14, PT ;  /* 0x0000000e03007c0c */ /* 0x000fe4000bf06270 */
[C---:B------:R-:W-:Y:S02]  /*c210*/  LOP3.LUT R3, R2.reuse, 0x1, RZ, 0xc0, !PT ;  /* 0x0000000102037812 */ /* 0x040fe400078ec0ff */
[----:B------:R-:W-:Y:S02]  /*c220*/  R2P PR, R2, 0x6 ;  /* 0x0000000602007804 */ /* 0x000fe40000000000 */
[----:B------:R-:W-:-:S02]  /*c230*/  FSETP.NE.FTZ.AND P4, PT, R59, RZ, PT ;  /* 0x000000ff3b00720b */ /* 0x000fc40003f95000 */
[----:B------:R-:W-:Y:S01]  /*c240*/  ISETP.NE.U32.AND P5, PT, R3, 0x1, PT ;  /* 0x000000010300780c */ /* 0x000fe20003fa5070 */
[----:B------:R-:W-:Y:S01]  /*c250*/  IMAD.MOV.U32 R3, RZ, RZ, 0x3f800000 ;  /* 0x3f800000ff037424 */ /* 0x000fe200078e00ff */
[----:B------:R-:W-:Y:S02]  /*c260*/  LOP3.LUT R4, R4, 0x1c0, RZ, 0xc0, !PT ;  /* 0x000001c004047812 */ /* 0x000fe400078ec0ff */
[----:B------:R-:W-:Y:S02]  /*c270*/  SEL R205, R205, 0xffffffe0, !P1 ;  /* 0xffffffe0cdcd7807 */ /* 0x000fe40004800000 */
[----:B------:R-:W-:Y:S02]  /*c280*/  PLOP3.LUT P1, PT, PT, PT, UP0, 0x80, 0x0 ;  /* 0x000000000000781c */ /* 0x000fe40003f2f008 */
[----:B------:R-:W-:Y:S01]  /*c290*/  LEA.HI R2, R4, R4, RZ, 0x1d ;  /* 0x0000000404027211 */ /* 0x000fe200078fe8ff */
[C---:B-1----:R-:W-:Y:S01]  /*c2a0*/  FMUL.FTZ R144, R0.reuse, R144 ;  /* 0x0000009000907220 */ /* 0x042fe20000410000 */
[----:B------:R-:W-:Y:S01]  /*c2b0*/  PLOP3.LUT P6, PT, PT, PT, PT, 0x8, 0x0 ;  /* 0x000000000000781c */ /* 0x000fe20003fce170 */
[----:B------:R1:W2:Y:S01]  /*c2c0*/  @P4 MUFU.RCP R3, R59 ;  /* 0x0000003b00034308 */ /* 0x0002a20000001000 */
[C---:B------:R-:W-:Y:S01]  /*c2d0*/  FMUL.FTZ R148, R0.reuse, R148 ;  /* 0x0000009400947220 */ /* 0x040fe20000410000 */
[----:B------:R-:W-:Y:S01]  /*c2e0*/  IMAD.U32 R2, R5, 0x2, R2 ;  /* 0x0000000205027824 */ /* 0x000fe200078e0002 */
[----:B------:R-:W-:Y:S01]  /*c2f0*/  P2R R4, PR, RZ, 0x40 ;  /* 0x00000040ff047803 */ /* 0x000fe20000000000 */
        /* <DEDUP_REMOVED lines=14> */
[----:B-12---:R-:W-:Y:S06]  /*c3e0*/  @P1 BRA `(.L_x_178) ;  /* 0x00000000001c1947 */ /* 0x006fec0003800000 */
[----:B------:R-:W1:Y:S01]  /*c3f0*/  S2UR UR7, SR_CTAID.Y ;  /* 0x00000000000779c3 */ /* 0x000e620000002600 */
[----:B------:R-:W-:Y:S01]  /*c400*/  ULDC.64 UR4, c[0x0][0x290] ;  /* 0x0000a40000047ab9 */ /* 0x000fe20000000a00 */
[----:B-1----:R-:W-:Y:S02]  /*c410*/  USHF.R.S32.HI UR6, URZ, 0x1f, UR7 ;  /* 0x0000001f3f067899 */ /* 0x002fe40008011407 */
[----:B------:R-:W-:Y:S02]  /*c420*/  UIMAD.WIDE.U32 UR8, UR7, UR4, URZ ;  /* 0x00000004070872a5 */ /* 0x000fe4000f8e003f */
[----:B------:R-:W-:-:S04]  /*c430*/  UIMAD UR6, UR6, UR4, URZ ;  /* 0x00000004060672a4 */ /* 0x000fc8000f8e023f */
[----:B------:R-:W-:-:S04]  /*c440*/  UIMAD UR6, UR7, UR5, UR6 ;  /* 0x00000005070672a4 */ /* 0x000fc8000f8e0206 */
[----:B------:R-:W-:-:S12]  /*c450*/  UIADD3 UR6, UR9, UR6, URZ ;  /* 0x0000000609067290 */ /* 0x000fd8000fffe03f */
.L_x_178:
        /* <DEDUP_REMOVED lines=18> */
[----:B------:R-:W-:-:S04]  /*c580*/  PLOP3.LUT P1, PT, PT, PT, PT, 0x80, 0x0 ;  /* 0x000000000000781c */ /* 0x000fc80003f2f070 */
[----:B------:R-:W-:Y:S01]  /*c590*/  P2R R4, PR, RZ, 0x2 ;  /* 0x00000002ff047803 */ /* 0x000fe20000000000 */
[----:B-1----:R-:W-:-:S04]  /*c5a0*/  UIMAD UR4, UR4, UR5, URZ ;  /* 0x00000005040472a4 */ /* 0x002fc8000f8e023f */
[----:B------:R-:W-:-:S04]  /*c5b0*/  USEL UR15, UR4, UR15, !UP0 ;  /* 0x0000000f040f7287 */ /* 0x000fc8000c000000 */
[----:B------:R-:W-:Y:S02]  /*c5c0*/  USHF.R.S32.HI UR4, URZ, 0x1f, UR15 ;  /* 0x0000001f3f047899 */ /* 0x000fe4000801140f */
[----:B------:R-:W-:-:S04]  /*c5d0*/  IMAD.U32 R80, RZ, RZ, UR15 ;  /* 0x0000000fff507e24 */ /* 0x000fc8000f8e00ff */
[----:B------:R-:W-:-:S07]  /*c5e0*/  IMAD.U32 R81, RZ, RZ, UR4 ;  /* 0x00000004ff517e24 */ /* 0x000fce000f8e00ff */
.L_x_179:
[----:B------:R-:W-:Y:S01]  /*c5f0*/  ISETP.NE.AND P1, PT, RZ, UR7, PT ;  /* 0x00000007ff007c0c */ /* 0x000fe2000bf25270 */
[----:B------:R-:W-:Y:S01]  /*c600*/  FMUL.FTZ R100, R0, R100 ;  /* 0x0000006400647220 */ /* 0x000fe20000410000 */
[----:B------:R-:W-:Y:S01]  /*c610*/  IADD3 R22, R24, -0x10, RZ ;  /* 0xfffffff018167810 */ /* 0x000fe20007ffe0ff */
[----:B------:R-:W-:Y:S01]  /*c620*/  FMUL.FTZ R33, R0, R101 ;  /* 0x0000006500217220 */ /* 0x000fe20000410000 */
[----:B------:R-:W-:Y:S01]  /*c630*/  @P5 IADD3 R22, R24, 0x10, RZ ;  /* 0x0000001018165810 */ /* 0x000fe20007ffe0ff */
[----:B------:R-:W-:Y:S01]  /*c640*/  FMUL.FTZ R112, R0, R112 ;  /* 0x0000007000707220 */ /* 0x000fe20000410000 */
[----:B------:R-:W-:Y:S01]  /*c650*/  FSETP.NE.FTZ.AND P5, PT, R204, RZ, PT ;  /* 0x000000ffcc00720b */ /* 0x000fe20003fb5000 */
[C---:B------:R-:W-:Y:S01]  /*c660*/  FMUL.FTZ R113, R0.reuse, R113 ;  /* 0x0000007100717220 */ /* 0x040fe20000410000 */
[----:B------:R-:W-:Y:S01]  /*c670*/  PLOP3.LUT P2, PT, PT, PT, PT, 0x8, 0x0 ;  /* 0x000000000000781c */ /* 0x000fe20003f4e170 */
[C---:B------:R-:W-:Y:S01]  /*c680*/  FMUL.FTZ R116, R0.reuse, R116 ;  /* 0x0000007400747220 */ /* 0x040fe20000410000 */
[C---:B------:R-:W-:Y:S01]  /*c690*/  FMUL.FTZ R117, R0.reuse, R117 ;  /* 0x0000007500757220 */ /* 0x040fe20000410000 */
[C---:B------:R-:W-:Y:S01]  /*c6a0*/  FMUL.FTZ R128, R0.reuse, R128 ;  /* 0x0000008000807220 */ /* 0x040fe20000410000 */
[----:B------:R-:W-:Y:S01]  /*c6b0*/  FMUL.FTZ R65, R0, R129 ;  /* 0x0000008100417220 */ /* 0x000fe20000410000 */
[----:B------:R-:W-:Y:S01]  /*c6c0*/  @!P1 PLOP3.LUT P2, PT, P6, PT, PT, 0x80, 0x0 ;  /* 0x000000000000981c */ /* 0x000fe2000374f070 */
[----:B------:R-:W1:Y:S01]  /*c6d0*/  @!P1 LDC R69, c[0x0][0x2c4] ;  /* 0x0000b100ff459b82 */ /* 0x000e620000000800 */
[----:B------:R-:W-:Y:S01]  /*c6e0*/  FSETP.NE.FTZ.AND P6, PT, R139, RZ, PT ;  /* 0x000000ff8b00720b */ /* 0x000fe20003fd5000 */
[C---:B------:R-:W-:Y:S01]  /*c6f0*/  FMUL.FTZ R146, R3.reuse, R146 ;  /* 0x0000009203927220 */ /* 0x040fe20000410000 */
[----:B------:R-:W-:Y:S01]  /*c700*/  MOV R0, 0x3f800000 ;  /* 0x3f80000000007802 */ /* 0x000fe20000000f00 */
[C---:B------:R-:W-:Y:S01]  /*c710*/  FMUL.FTZ R147, R3.reuse, R147 ;  /* 0x0000009303937220 */ /* 0x040fe20000410000 */
[----:B------:R-:W-:Y:S01]  /*c720*/  MOV R2, 0x3f800000 ;  /* 0x3f80000000027802 */ /* 0x000fe20000000f00 */
        /* <DEDUP_REMOVED lines=12> */
[C---:B------:R-:W-:Y:S01]  /*c7f0*/  FMUL.FTZ R194, R3.reuse, R194 ;  /* 0x000000c203c27220 */ /* 0x040fe20000410000 */
[C---:B------:R-:W-:Y:S01]  /*c800*/  FMUL.FTZ R56, R3.reuse, R195 ;  /* 0x000000c303387220 */ /* 0x040fe20000410000 */
[C---:B------:R-:W-:Y:S01]  /*c810*/  FMUL.FTZ R198, R3.reuse, R198 ;  /* 0x000000c603c67220 */ /* 0x040fe20000410000 */
[C---:B------:R-:W-:Y:S01]  /*c820*/  FMUL.FTZ R52, R3.reuse, R199 ;  /* 0x000000c703347220 */ /* 0x040fe20000410000 */
[C---:B------:R-:W-:Y:S01]  /*c830*/  FMUL.FTZ R70, R3.reuse, R70 ;  /* 0x0000004603467220 */ /* 0x040fe20000410000 */
[C---:B------:R-:W-:Y:S01]  /*c840*/  FMUL.FTZ R48, R3.reuse, R71 ;  /* 0x0000004703307220 */ /* 0x040fe20000410000 */
[----:B-1----:R-:W1:Y:S01]  /*c850*/  @P2 LDC R69, c[0x0][0x2e4] ;  /* 0x0000b900ff452b82 */ /* 0x002e620000000800 */
[C---:B------:R-:W-:Y:S01]  /*c860*/  FMUL.FTZ R82, R3.reuse, R82 ;  /* 0x0000005203527220 */ /* 0x040fe20000410000 */
[C---:B--2---:R-:W-:Y:S01]  /*c870*/  FMUL.FTZ R143, R0.reuse, R143 ;  /* 0x0000008f008f7220 */ /* 0x044fe20000410000 */
[----:B------:R-:W-:Y:S01]  /*c880*/  FMUL.FTZ R6, R0, R142 ;  /* 0x0000008e00067220 */ /* 0x000fe20000410000 */
[C---:B------:R-:W-:Y:S01]  /*c890*/  FMUL.FTZ R44, R3.reuse, R83 ;  /* 0x00000053032c7220 */ /* 0x040fe20000410000 */
[----:B------:R-:W-:Y:S01]  /*c8a0*/  ISETP.NE.AND P2, PT, R4, RZ, PT ;  /* 0x000000ff0400720c */ /* 0x000fe20003f45270 */
        /* <DEDUP_REMOVED lines=97> */
[----:B------:R2:W-:Y:S01]  /*cec0*/  STS [R22+0x2000], R13 ;  /* 0x0020000d16007388 */ /* 0x0005e20000000800 */
        /* <DEDUP_REMOVED lines=12> */
[-C--:B-1----:R-:W-:Y:S01]  /*cf90*/  IADD3 R3, R24, R133.reuse, RZ ;  /* 0x0000008518037210 */ /* 0x082fe20007ffe0ff */
[----:B------:R1:W-:Y:S01]  /*cfa0*/  STS [R0+0x400], R10 ;  /* 0x0004000a00007388 */ /* 0x0003e20000000800 */
[----:B------:R-:W-:Y:S02]  /*cfb0*/  F2FP.BF16.F32.PACK_AB R61, R61, R184 ;  /* 0x000000b83d3d723e */ /* 0x000fe400000010ff */
[----:B------:R-:W-:Y:S01]  /*cfc0*/  F2FP.BF16.F32.PACK_AB R60, R187, R60 ;  /* 0x0000003cbb3c723e */ /* 0x000fe200000010ff */
[----:B------:R-:W-:Y:S01]  /*cfd0*/  STS [R6], R8 ;  /* 0x0000000806007388 */ /* 0x000fe20000000800 */
[----:B------:R-:W-:Y:S01]  /*cfe0*/  F2FP.BF16.F32.PACK_AB R57, R57, R192 ;  /* 0x000000c03939723e */ /* 0x000fe200000010ff */
[----:B--2---:R-:W2:Y:S01]  /*cff0*/  @P6 LDC R13, c[0x0][0x2e8] ;  /* 0x0000ba00ff0d6b82 */ /* 0x004ea20000000800 */
[----:B------:R-:W-:Y:S01]  /*d000*/  F2FP.BF16.F32.PACK_AB R56, R56, R194 ;  /* 0x000000c23838723e */ /* 0x000fe200000010ff */
[----:B------:R4:W-:Y:S01]  /*d010*/  STS [R6+0x400], R7 ;  /* 0x0004000706007388 */ /* 0x0009e20000000800 */
[----:B------:R-:W-:Y:S01]  /*d020*/  IADD3 R2, R0, R133, RZ ;  /* 0x0000008500027210 */ /* 0x000fe20007ffe0ff */
[----:B------:R-:W-:Y:S01]  /*d030*/  @P6 MUFU.LG2 R12, R139 ;  /* 0x0000008b000c6308 */ /* 0x000fe20000000c00 */
[----:B------:R-:W-:Y:S01]  /*d040*/  F2FP.BF16.F32.PACK_AB R53, R53, R196 ;  /* 0x000000c43535723e */ /* 0x000fe200000010ff */
[----:B------:R5:W-:Y:S01]  /*d050*/  STS [R0+0x2000], R9 ;  /* 0x0020000900007388 */ /* 0x000be20000000800 */
[----:B------:R-:W-:-:S02]  /*d060*/  F2FP.BF16.F32.PACK_AB R52, R52, R198 ;  /* 0x000000c63434723e */ /* 0x000fc400000010ff */
[----:B------:R-:W-:Y:S01]  /*d070*/  IADD3 R4, R6, R133, RZ ;  /* 0x0000008506047210 */ /* 0x000fe20007ffe0ff */
[----:B------:R-:W-:Y:S01]  /*d080*/  STS [R0+0x2400], R14 ;  /* 0x0024000e00007388 */ /* 0x000fe20000000800 */
[----:B------:R-:W-:Y:S02]  /*d090*/  F2FP.BF16.F32.PACK_AB R55, R55, R188 ;  /* 0x000000bc3737723e */ /* 0x000fe400000010ff */
[----:B------:R-:W-:Y:S01]  /*d0a0*/  F2FP.BF16.F32.PACK_AB R54, R191, R54 ;  /* 0x00000036bf36723e */ /* 0x000fe200000010ff */
[----:B------:R-:W-:Y:S01]  /*d0b0*/  STS [R6+0x2000], R21 ;  /* 0x0020001506007388 */ /* 0x000fe20000000800 */
[----:B------:R-:W-:Y:S01]  /*d0c0*/  F2FP.BF16.F32.PACK_AB R51, R51, R200 ;  /* 0x000000c83333723e */ /* 0x000fe200000010ff */
[----:B---3--:R-:W3:Y:S01]  /*d0d0*/  @P4 LDC R11, c[0x0][0x2e8] ;  /* 0x0000ba00ff0b4b82 */ /* 0x008ee20000000800 */
[----:B------:R-:W-:Y:S01]  /*d0e0*/  F2FP.BF16.F32.PACK_AB R50, R203, R50 ;  /* 0x00000032cb32723e */ /* 0x000fe200000010ff */
[----:B------:R-:W-:Y:S01]  /*d0f0*/  STS [R6+0x2400], R20 ;  /* 0x0024001406007388 */ /* 0x000fe20000000800 */
[----:B------:R-:W-:Y:S01]  /*d100*/  F2FP.BF16.F32.PACK_AB R49, R49, R25 ;  /* 0x000000193131723e */ /* 0x000fe200000010ff */
[----:B-1----:R-:W-:Y:S01]  /*d110*/  @P4 MUFU.LG2 R10, R59 ;  /* 0x0000003b000a4308 */ /* 0x002fe20000000c00 */
[----:B------:R-:W-:Y:S01]  /*d120*/  F2FP.BF16.F32.PACK_AB R48, R48, R70 ;  /* 0x000000463030723e */ /* 0x000fe200000010ff */
[----:B------:R1:W-:Y:S01]  /*d130*/  STS [R3], R19 ;  /* 0x0000001303007388 */ /* 0x0003e20000000800 */
[----:B------:R-:W-:-:S02]  /*d140*/  F2FP.BF16.F32.PACK_AB R45, R45, R29 ;  /* 0x0000001d2d2d723e */ /* 0x000fc400000010ff */
[----:B------:R-:W-:Y:S01]  /*d150*/  F2FP.BF16.F32.PACK_AB R44, R44, R82 ;  /* 0x000000522c2c723e */ /* 0x000fe200000010ff */
[----:B------:R-:W-:Y:S01]  /*d160*/  STS [R3+0x400], R18 ;  /* 0x0004001203007388 */ /* 0x000fe20000000800 */
[----:B------:R-:W-:Y:S01]  /*d170*/  F2FP.BF16.F32.PACK_AB R47, R47, R72 ;  /* 0x000000482f2f723e */ /* 0x000fe200000010ff */
[----:B----4-:R-:W4:Y:S01]  /*d180*/  @!P1 LDC R7, c[0x0][0x270] ;  /* 0x00009c00ff079b82 */ /* 0x010f220000000800 */
[----:B------:R-:W-:Y:S01]  /*d190*/  F2FP.BF16.F32.PACK_AB R46, R75, R46 ;  /* 0x0000002e4b2e723e */ /* 0x000fe200000010ff */
[----:B------:R-:W-:Y:S01]  /*d1a0*/  STS [R5], R16 ;  /* 0x0000001005007388 */ /* 0x000fe20000000800 */
[----:B------:R-:W-:Y:S02]  /*d1b0*/  F2FP.BF16.F32.PACK_AB R43, R43, R76 ;  /* 0x0000004c2b2b723e */ /* 0x000fe400000010ff */
[----:B------:R-:W-:Y:S01]  /*d1c0*/  F2FP.BF16.F32.PACK_AB R42, R79, R42 ;  /* 0x0000002a4f2a723e */ /* 0x000fe200000010ff */
[----:B------:R-:W-:Y:S01]  /*d1d0*/  STS [R5+0x400], R15 ;  /* 0x0004000f05007388 */ /* 0x000fe20000000800 */
[----:B------:R-:W-:Y:S01]  /*d1e0*/  F2FP.BF16.F32.PACK_AB R41, R41, R84 ;  /* 0x000000542929723e */ /* 0x000fe200000010ff */
[----:B-----5:R-:W5:Y:S01]  /*d1f0*/  @P1 LDC.64 R8, c[0x0][0x2c0] ;  /* 0x0000b000ff081b82 */ /* 0x020f620000000a00 */
[----:B------:R-:W-:Y:S01]  /*d200*/  F2FP.BF16.F32.PACK_AB R40, R40, R86 ;  /* 0x000000562828723e */ /* 0x000fe200000010ff */
[----:B------:R2:W-:Y:S01]  /*d210*/  STS [R3+0x2000], R17 ;  /* 0x0020001103007388 */ /* 0x0005e20000000800 */
        /* <DEDUP_REMOVED lines=33> */
[----:B-1----:R-:W-:Y:S02]  /*d430*/  MOV R19, 0x7f800000 ;  /* 0x7f80000000137802 */ /* 0x002fe40000000f00 */
[----:B--2---:R-:W-:Y:S01]  /*d440*/  MOV R17, 0x7f800000 ;  /* 0x7f80000000117802 */ /* 0x004fe20000000f00 */
[----:B------:R-:W-:Y:S01]  /*d450*/  STS [R24+0x4000], R49 ;  /* 0x0040003118007388 */ /* 0x000fe20000000800 */
[----:B------:R-:W-:-:S02]  /*d460*/  MOV R16, 0x7f800000 ;  /* 0x7f80000000107802 */ /* 0x000fc40000000f00 */
[----:B------:R-:W-:Y:S01]  /*d470*/  SHF.L.U32 R21, R207, 0x3, RZ ;  /* 0x00000003cf157819 */ /* 0x000fe200000006ff */
        /* <DEDUP_REMOVED lines=15> */
[----:B------:R1:W-:Y:S04]  /*d570*/  STS [R6+0x6400], R34 ;  /* 0x0064002206007388 */ /* 0x0003e80000000800 */
[----:B------:R-:W-:Y:S04]  /*d580*/  STS [R3+0x4000], R33 ;  /* 0x0040002103007388 */ /* 0x000fe80000000800 */
[----:B------:R-:W-:Y:S04]  /*d590*/  STS [R3+0x4400], R32 ;  /* 0x0044002003007388 */ /* 0x000fe80000000800 */
[----:B------:R-:W-:Y:S04]  /*d5a0*/  STS [R5+0x4000], R29 ;  /* 0x0040001d05007388 */ /* 0x000fe80000000800 */
[----:B------:R-:W-:Y:S01]  /*d5b0*/  STS [R5+0x4400], R28 ;  /* 0x0044001c05007388 */ /* 0x000fe20000000800 */
[----:B--2---:R-:W2:Y:S03]  /*d5c0*/  @P3 MUFU.LG2 R0, R138 ;  /* 0x0000008a00003308 */ /* 0x004ea60000000c00 */
[----:B------:R-:W-:Y:S04]  /*d5d0*/  STS [R3+0x6000], R31 ;  /* 0x0060001f03007388 */ /* 0x000fe80000000800 */
[----:B------:R3:W-:Y:S01]  /*d5e0*/  STS [R3+0x6400], R30 ;  /* 0x0064001e03007388 */ /* 0x0007e20000000800 */
[----:B-1----:R-:W1:Y:S03]  /*d5f0*/  @P1 LDC R6, c[0x0][0x2c0] ;  /* 0x0000b000ff061b82 */ /* 0x002e660000000800 */
[----:B------:R-:W-:Y:S04]  /*d600*/  STS [R5+0x6000], R27 ;  /* 0x0060001b05007388 */ /* 0x000fe80000000800 */
[----:B------:R4:W-:Y:S04]  /*d610*/  STS [R5+0x6400], R26 ;  /* 0x0064001a05007388 */ /* 0x0009e80000000800 */
[----:B------:R-:W-:Y:S04]  /*d620*/  STS [R2+0x4000], R25 ;  /* 0x0040001902007388 */ /* 0x000fe80000000800 */
[----:B------:R-:W-:Y:S04]  /*d630*/  STS [R2+0x4400], R62 ;  /* 0x0044003e02007388 */ /* 0x000fe80000000800 */
[----:B------:R-:W-:Y:S04]  /*d640*/  STS [R4+0x4000], R65 ;  /* 0x0040004104007388 */ /* 0x000fe80000000800 */
[----:B------:R-:W-:Y:S01]  /*d650*/  STS [R4+0x4400], R64 ;  /* 0x0044004004007388 */ /* 0x000fe20000000800 */
[----:B---3--:R-:W-:-:S02]  /*d660*/  IADD3 R3, R58, 0x20, RZ ;  /* 0x000000203a037810 */ /* 0x008fc40007ffe0ff */
[----:B------:R-:W-:Y:S01]  /*d670*/  @!P1 MOV R6, 0x1 ;  /* 0x0000000100069802 */ /* 0x000fe20000000f00 */
[----:B------:R-:W-:Y:S04]  /*d680*/  STS [R2+0x6000], R67 ;  /* 0x0060004302007388 */ /* 0x000fe80000000800 */
[----:B------:R3:W-:Y:S01]  /*d690*/  STS [R2+0x6400], R66 ;  /* 0x0064004202007388 */ /* 0x0007e20000000800 */
[----:B----4-:R-:W4:Y:S03]  /*d6a0*/  @P3 LDC R5, c[0x0][0x2e8] ;  /* 0x0000ba00ff053b82 */ /* 0x010f260000000800 */
[----:B------:R-:W-:Y:S04]  /*d6b0*/  STS [R4+0x6000], R63 ;  /* 0x0060003f04007388 */ /* 0x000fe80000000800 */
[----:B------:R2:W-:Y:S01]  /*d6c0*/  STS [R4+0x6400], R68 ;  /* 0x0064004404007388 */ /* 0x0005e20000000800 */
[----:B------:R-:W-:Y:S06]  /*d6d0*/  BAR.SYNC.DEFER_BLOCKING 0x0 ;  /* 0x0000000000007b1d */ /* 0x000fec0000010000 */
[----:B------:R-:W1:Y:S01]  /*d6e0*/  S2R R14, SR_CTAID.Y ;  /* 0x00000000000e7919 */ /* 0x000e620000002600 */
[----:B------:R-:W1:Y:S01]  /*d6f0*/  S2R R23, SR_CTAID.Z ;  /* 0x0000000000177919 */ /* 0x000e620000002700 */
[----:B---3--:R-:W-:Y:S01]  /*d700*/  @P1 MOV R2, 0x1 ;  /* 0x0000000100021802 */ /* 0x008fe20000000f00 */
[----:B------:R-:W-:-:S02]  /*d710*/  @!P1 IMAD R2, R69, R7, RZ ;  /* 0x0000000745029224 */ /* 0x000fc400078e02ff */
[----:B------:R-:W3:Y:S01]  /*d720*/  @P5 MUFU.LG2 R7, R204 ;  /* 0x000000cc00075308 */ /* 0x000ee20000000c00 */
[----:B--2---:R-:W-:Y:S01]  /*d730*/  @P3 FMUL.FTZ R4, R0, 0.69314718246459960938 ;  /* 0x3f31721800043820 */ /* 0x004fe20000410000 */
[----:B-----5:R-:W-:Y:S01]  /*d740*/  @P1 IMAD R0, R9, R8, RZ ;  /* 0x0000000809001224 */ /* 0x020fe200078e02ff */
[----:B------:R-:W-:Y:S01]  /*d750*/  @!P1 MOV R0, R69 ;  /* 0x0000004500009202 */ /* 0x000fe20000000f00 */
[----:B------:R2:W2:Y:S01]  /*d760*/  LDS.128 R24, [R242+0x3800] ;  /* 0x00380000f2187984 */ /* 0x0004a20000000c00 */
[----:B------:R-:W5:Y:S01]  /*d770*/  @P5 LDC R8, c[0x0][0x2e8] ;  /* 0x0000ba00ff085b82 */ /* 0x000f620000000800 */
[----:B----4-:R-:W-:Y:S01]  /*d780*/  @P3 FFMA.FTZ R22, R136, R5, R4 ;  /* 0x0000000588163223 */ /* 0x010fe20000010004 */
[----:B------:R-:W-:Y:S01]  /*d790*/  @P4 FMUL.FTZ R5, R10, 0.69314718246459960938 ;  /* 0x3f3172180a054820 */ /* 0x000fe20000410000 */
[----:B------:R-:W-:Y:S02]  /*d7a0*/  ISETP.GE.AND P3, PT, R3, UR14, PT ;  /* 0x0000000e03007c0c */ /* 0x000fe4000bf66270 */
[----:B------:R-:W-:Y:S01]  /*d7b0*/  IADD3 R3, R58, 0x30, RZ ;  /* 0x000000303a037810 */ /* 0x000fe20007ffe0ff */
[----:B------:R-:W-:Y:S01]  /*d7c0*/  @P4 FFMA.FTZ R19, R135, R11, R5 ;  /* 0x0000000b87134223 */ /* 0x000fe20000010005 */
[----:B------:R-:W-:Y:S01]  /*d7d0*/  LOP3.LUT P4, RZ, R137, 0x3, RZ, 0xc0, !PT ;  /* 0x0000000389ff7812 */ /* 0x000fe2000788c0ff */
[----:B-1----:R-:W-:Y:S01]  /*d7e0*/  IMAD R4, R14, R2, RZ ;  /* 0x000000020e047224 */ /* 0x002fe200078e02ff */
[----:B------:R-:W-:-:S04]  /*d7f0*/  IADD3 R2, R58, 0x40, RZ ;  /* 0x000000403a027810 */ /* 0x000fc80007ffe0ff */
[----:B------:R-:W-:Y:S02]  /*d800*/  SEL R4, R4, RZ, !P2 ;  /* 0x000000ff04047207 */ /* 0x000fe40005000000 */
[----:B------:R-:W-:Y:S01]  /*d810*/  ISETP.GE.AND P1, PT, R2, UR14, PT ;  /* 0x0000000e02007c0c */ /* 0x000fe2000bf26270 */
[----:B------:R-:W-:Y:S01]  /*d820*/  IMAD R2, R6, UR4, RZ ;  /* 0x0000000406027c24 */ /* 0x000fe2000f8e02ff */
[----:B------:R-:W-:Y:S01]  /*d830*/  ISETP.GE.AND P2, PT, R3, UR14, PT ;  /* 0x0000000e03007c0c */ /* 0x000fe2000bf46270 */
[----:B------:R-:W-:Y:S02]  /*d840*/  IMAD R0, R23, R0, R4 ;  /* 0x0000000017007224 */ /* 0x000fe400078e0204 */
[----:B------:R-:W-:Y:S01]  /*d850*/  @P6 FMUL.FTZ R4, R12, 0.69314718246459960938 ;  /* 0x3f3172180c046820 */ /* 0x000fe20000410000 */
[----:B---3--:R-:W-:Y:S01]  /*d860*/  @P5 FMUL.FTZ R3, R7, 0.69314718246459960938 ;  /* 0x3f31721807035820 */ /* 0x008fe20000410000 */
[----:B------:R-:W-:Y:S02]  /*d870*/  SHF.L.U32 R5, R2, 0x7, RZ ;  /* 0x0000000702057819 */ /* 0x000fe400000006ff */
[----:B------:R-:W-:Y:S01]  /*d880*/  @P6 FFMA.FTZ R17, R134, R13, R4 ;  /* 0x0000000d86116223 */ /* 0x000fe20000010004 */
[----:B-----5:R-:W-:Y:S01]  /*d890*/  @P5 FFMA.FTZ R16, R132, R8, R3 ;  /* 0x0000000884105223 */ /* 0x020fe20000010003 */
[----:B------:R-:W-:-:S02]  /*d8a0*/  SHF.R.S32.HI R2, RZ, 0x1f, R5 ;  /* 0x0000001fff027819 */ /* 0x000fc40000011405 */
[--C-:B------:R-:W-:Y:S02]  /*d8b0*/  IADD3 R5, P6, P5, R5, R80, R0.reuse ;  /* 0x0000005005057210 */ /* 0x100fe40007dde000 */
[----:B------:R-:W-:-:S04]  /*d8c0*/  SHF.R.S32.HI R0, RZ, 0x1f, R0 ;  /* 0x0000001fff007819 */ /* 0x000fc80000011400 */
[----:B------:R-:W-:Y:S01]  /*d8d0*/  IADD3.X R4, R2, R81, R0, P6, P5 ;  /* 0x0000005102047210 */ /* 0x000fe200037ea400 */
[----:B--2---:R-:W-:Y:S06]  /*d8e0*/  @P4 BRA `(.L_x_181) ;  /* 0x0000000000c44947 */ /* 0x004fec0003800000 */
[----:B------:R-:W-:Y:S02]  /*d8f0*/  SHF.R.S32.HI R3, RZ, 0x5, R206 ;  /* 0x00000005ff037819 */ /* 0x000fe400000114ce */
[----:B------:R-:W-:Y:S02]  /*d900*/  SHF.R.S32.HI R2, RZ, 0x1f, R137 ;  /* 0x0000001fff027819 */ /* 0x000fe40000011489 */
[----:B------:R-:W-:Y:S02]  /*d910*/  SHF.R.S32.HI R0, RZ, 0x1f, R3 ;  /* 0x0000001fff007819 */ /* 0x000fe40000011403 */
[----:B------:R-:W-:Y:S02]  /*d920*/  LEA.HI R2, R2, R137, RZ, 0x2 ;  /* 0x0000008902027211 */ /* 0x000fe400078f10ff */
[----:B------:R-:W-:Y:S02]  /*d930*/  LEA.HI R0, R0, R3, RZ, 0x2 ;  /* 0x0000000300007211 */ /* 0x000fe400078f10ff */
[----:B------:R-:W-:-:S02]  /*d940*/  SHF.R.S32.HI R2, RZ, 0x2, R2 ;  /* 0x00000002ff027819 */ /* 0x000fc40000011402 */
[----:B------:R-:W-:Y:S02]  /*d950*/  LOP3.LUT R0, R0, 0xfffffffc, RZ, 0xc0, !PT ;  /* 0xfffffffc00007812 */ /* 0x000fe400078ec0ff */
[----:B------:R-:W-:Y:S02]  /*d960*/  P2R R20, PR, RZ, 0x1 ;  /* 0x00000001ff147803 */ /* 0x000fe40000000000 */
[----:B------:R-:W-:Y:S01]  /*d970*/  P2R R18, PR, RZ, 0x2 ;  /* 0x00000002ff127803 */ /* 0x000fe20000000000 */
[----:B------:R-:W-:-:S04]  /*d980*/  IMAD.IADD R0, R3, 0x1, -R0 ;  /* 0x0000000103007824 */ /* 0x000fc800078e0a00 */
[----:B------:R-:W-:-:S04]  /*d990*/  IMAD R2, R0, 0x10, R2 ;  /* 0x0000001000027824 */ /* 0x000fc800078e0202 */
[C---:B------:R-:W-:Y:S01]  /*d9a0*/  VIADD R12, R2.reuse, 0x8 ;  /* 0x00000008020c7836 */ /* 0x040fe20000000000 */
[----:B------:R-:W-:-:S04]  /*d9b0*/  ISETP.GE.AND P0, PT, R2, UR14, PT ;  /* 0x0000000e02007c0c */ /* 0x000fc8000bf06270 */
[----:B------:R-:W-:-:S09]  /*d9c0*/  ISETP.GE.AND P1, PT, R12, UR14, PT ;  /* 0x0000000e0c007c0c */ /* 0x000fd2000bf26270 */
[----:B------:R-:W-:-:S04]  /*d9d0*/  @!P0 IMAD R0, R2, R6, RZ ;  /* 0x0000000602008224 */ /* 0x000fc800078e02ff */
[----:B------:R-:W-:Y:S01]  /*d9e0*/  @!P1 IMAD R3, R12, R6, RZ ;  /* 0x000000060c039224 */ /* 0x000fe200078e02ff */
[----:B------:R-:W-:-:S04]  /*d9f0*/  @!P0 IADD3 R7, P4, R0, R5, RZ ;  /* 0x0000000500078210 */ /* 0x000fc80007f9e0ff */
[----:B------:R-:W-:Y:S01]  /*da00*/  @!P0 LEA.HI.X.SX32 R9, R0, R4, 0x1, P4 ;  /* 0x0000000400098211 */ /* 0x000fe200020f0eff */
[----:B------:R-:W-:Y:S01]  /*da10*/  VIADD R0, R2, 0x40 ;  /* 0x0000004002007836 */ /* 0x000fe20000000000 */
[----:B------:R-:W-:-:S04]  /*da20*/  @!P1 IADD3 R10, P4, R3, R5, RZ ;  /* 0x00000005030a9210 */ /* 0x000fc80007f9e0ff */
[----:B------:R-:W-:Y:S02]  /*da30*/  ISETP.GE.AND P6, PT, R0, UR14, PT ;  /* 0x0000000e00007c0c */ /* 0x000fe4000bfc6270 */
[----:B------:R-:W-:-:S11]  /*da40*/  @!P1 LEA.HI.X.SX32 R14, R3, R4, 0x1, P4 ;  /* 0x00000004030e9211 */ /* 0x000fd600020f0eff */
        /* <DEDUP_REMOVED lines=20> */
[----:B------:R-:W1:Y:S02]  /*db90*/  @!P5 LDC.64 R2, c[0x0][0x2b0] ;  /* 0x0000ac00ff02db82 */ /* 0x000e640000000a00 */
[----:B-1----:R-:W-:-:S04]  /*dba0*/  @!P5 LEA R2, P4, R11, R2, 0x2 ;  /* 0x000000020b02d211 */ /* 0x002fc800078810ff */
[----:B------:R-:W-:Y:S02]  /*dbb0*/  @!P5 LEA.HI.X R3, R11, R3, R0, 0x2, P4 ;  /* 0x000000030b03d211 */ /* 0x000fe400020f1400 */
[----:B------:R-:W-:-:S13]  /*dbc0*/  ISETP.GE.AND P4, PT, R12, UR14, PT ;  /* 0x0000000e0c007c0c */ /* 0x000fda000bf86270 */
[----:B------:R2:W-:Y:S04]  /*dbd0*/  @!P4 STG.E desc[UR18][R6.64], R19 ;  /* 0x000000130600c986 */ /* 0x0005e8000c101912 */
[----:B------:R2:W-:Y:S04]  /*dbe0*/  @!P6 STG.E desc[UR18][R4.64], R17 ;  /* 0x000000110400e986 */ /* 0x0005e8000c101912 */
[----:B------:R2:W-:Y:S02]  /*dbf0*/  @!P5 STG.E desc[UR18][R2.64], R16 ;  /* 0x000000100200d986 */ /* 0x0005e4000c101912 */
.L_x_181:
[----:B------:R-:W-:Y:S05]  /*dc00*/  BSYNC B0 ;  /* 0x0000000000007941 */ /* 0x000fea0003800000 */
.L_x_180:
[----:B------:R1:W5:Y:S01]  /*dc10*/  LDL R28, [R1+0x10] ;  /* 0x00001000011c7983 */ /* 0x0003620000100800 */
[----:B--2---:R-:W-:Y:S01]  /*dc20*/  SHF.R.S32.HI R3, RZ, 0x1f, R21 ;  /* 0x0000001fff037819 */ /* 0x004fe20000011415 */
[C---:B------:R-:W-:Y:S01]  /*dc30*/  VIADD R0, R58.reuse, 0x50 ;  /* 0x000000503a007836 */ /* 0x040fe20000000000 */
[----:B------:R-:W-:Y:S01]  /*dc40*/  IADD3 R2, P4, R21, UR8, RZ ;  /* 0x0000000815027c10 */ /* 0x000fe2000ff9e0ff */
[----:B------:R1:W2:Y:S01]  /*dc50*/  LDS.128 R16, [R242] ;  /* 0x00000000f2107984 */ /* 0x0002a20000000c00 */
[----:B------:R-:W-:Y:S01]  /*dc60*/  SHF.R.S32.HI R4, RZ, 0x1f, R23 ;  /* 0x0000001fff047819 */ /* 0x000fe20000011417 */
[----:B------:R-:W-:Y:S01]  /*dc70*/  ULDC.64 UR4, c[0x0][0x2a0] ;  /* 0x0000a80000047ab9 */ /* 0x000fe20000000a00 */
[----:B------:R-:W-:Y:S01]  /*dc80*/  IADD3.X R3, R3, UR6, RZ, P4, !PT ;  /* 0x0000000603037c10 */ /* 0x000fe2000a7fe4ff */
[----:B------:R1:W3:Y:S01]  /*dc90*/  LDS.128 R12, [R242+0x4000] ;  /* 0x00400000f20c7984 */ /* 0x0002e20000000c00 */
        /* <DEDUP_REMOVED lines=13> */
[----:B------:R-:W-:Y:S02]  /*dd70*/  IMAD.MOV.U32 R8, RZ, RZ, R10 ;  /* 0x000000ffff087224 */ /* 0x000fe400078e000a */
[----:B------:R-:W-:Y:S02]  /*dd80*/  IMAD R0, R7, UR4, RZ ;  /* 0x0000000407007c24 */ /* 0x000fe4000f8e02ff */
[----:B------:R-:W-:-:S04]  /*dd90*/  IMAD.WIDE.U32 R4, R6, UR4, R8 ;  /* 0x0000000406047c25 */ /* 0x000fc8000f8e0008 */
[----:B------:R-:W-:Y:S01]  /*dda0*/  IMAD R0, R6, UR5, R0 ;  /* 0x0000000506007c24 */ /* 0x000fe2000f8e0200 */
[----:B------:R-:W-:Y:S02]  /*ddb0*/  ULDC.64 UR4, c[0x0][0x280] ;  /* 0x0000a00000047ab9 */ /* 0x000fe40000000a00 */
[C---:B------:R-:W-:Y:S01]  /*ddc0*/  LEA R2, P4, R4.reuse, UR4, 0x1 ;  /* 0x0000000404027c11 */ /* 0x040fe2000f8808ff */
[----:B------:R-:W-:Y:S01]  /*ddd0*/  ULDC UR4, c[0x0][0x2d0] ;  /* 0x0000b40000047ab9 */ /* 0x000fe20000000800 */
[----:B------:R-:W-:Y:S02]  /*dde0*/  IADD3 R0, R5, R0, RZ ;  /* 0x0000000005007210 */ /* 0x000fe40007ffe0ff */
[----:B------:R-:W-:Y:S02]  /*ddf0*/  ISETP.GE.AND P6, PT, R21, UR4, PT ;  /* 0x0000000415007c0c */ /* 0x000fe4000bfc6270 */
[----:B------:R-:W-:Y:S02]  /*de00*/  LEA.HI.X R3, R4, UR5, R0, 0x1, P4 ;  /* 0x0000000504037c11 */ /* 0x000fe4000a0f0c00 */
[----:B-----5:R-:W-:-:S09]  /*de10*/  ISETP.GE.AND P4, PT, R28, UR4, PT ;  /* 0x000000041c007c0c */ /* 0x020fd2000bf86270 */
[----:B--2---:R4:W-:Y:S04]  /*de20*/  @!P6 STG.E.128 desc[UR18][R2.64], R16 ;  /* 0x000000100200e986 */ /* 0x0049e8000c101d12 */
[----:B---3--:R4:W-:Y:S02]  /*de30*/  @!P4 STG.E.128 desc[UR18][R2.64+0x80], R12 ;  /* 0x0000800c0200c986 */ /* 0x0089e4000c101d12 */
.L_x_183:
[----:B------:R-:W-:Y:S05]  /*de40*/  BSYNC B0 ;  /* 0x0000000000007941 */ /* 0x000fea0003800000 */
.L_x_182:
[----:B--2-4-:R2:W4:Y:S01]  /*de50*/  LDS.128 R16, [R242+0x800] ;  /* 0x00080000f2107984 */ /* 0x0145220000000c00 */
[----:B------:R-:W-:Y:S01]  /*de60*/  BSSY B0, `(.L_x_184) ;  /* 0x0000016000007945 */ /* 0x000fe20003800000 */
[----:B------:R-:W-:Y:S02]  /*de70*/  ISETP.GE.AND P4, PT, R20, UR14, PT ;  /* 0x0000000e14007c0c */ /* 0x000fe4000bf86270 */
[----:B---3--:R2:W3:Y:S01]  /*de80*/  LDS.128 R12, [R242+0x4800] ;  /* 0x00480000f20c7984 */ /* 0x0084e20000000c00 */
[----:B------:R-:W-:Y:S01]  /*de90*/  IADD3 R20, R58, 0x70, RZ ;  /* 0x000000703a147810 */ /* 0x000fe20007ffe0ff */
        /* <DEDUP_REMOVED lines=10> */
[C---:B------:R-:W-:Y:S01]  /*df40*/  LEA R2, P0, R4.reuse, UR4, 0x1 ;  /* 0x0000000404027c11 */ /* 0x040fe2000f8008ff */
[----:B------:R-:W-:Y:S01]  /*df50*/  IMAD.IADD R0, R5, 0x1, R0 ;  /* 0x0000000105007824 */ /* 0x000fe200078e0200 */
[----:B------:R-:W-:Y:S02]  /*df60*/  ULDC UR4, c[0x0][0x2d0] ;  /* 0x0000b40000047ab9 */ /* 0x000fe40000000800 */
[----:B------:R-:W-:Y:S02]  /*df70*/  ISETP.GE.AND P6, PT, R21, UR4, PT ;  /* 0x0000000415007c0c */ /* 0x000fe4000bfc6270 */
[----:B------:R-:W-:Y:S02]  /*df80*/  LEA.HI.X R3, R4, UR5, R0, 0x1, P0 ;  /* 0x0000000504037c11 */ /* 0x000fe400080f0c00 */
[----:B-----5:R-:W-:-:S09]  /*df90*/  ISETP.GE.AND P0, PT, R28, UR4, PT ;  /* 0x000000041c007c0c */ /* 0x020fd2000bf06270 */
[----:B----4-:R4:W-:Y:S04]  /*dfa0*/  @!P6 STG.E.128 desc[UR18][R2.64], R16 ;  /* 0x000000100200e986 */ /* 0x0109e8000c101d12 */
[----:B---3--:R4:W-:Y:S02]  /*dfb0*/  @!P0 STG.E.128 desc[UR18][R2.64+0x80], R12 ;  /* 0x0000800c02008986 */ /* 0x0089e4000c101d12 */
.L_x_185:
[----:B------:R-:W-:Y:S05]  /*dfc0*/  BSYNC B0 ;  /* 0x0000000000007941 */ /* 0x000fea0003800000 */
.L_x_184:
[----:B----4-:R4:W1:Y:S01]  /*dfd0*/  LDS.128 R16, [R242+0x1000] ;  /* 0x00100000f2107984 */ /* 0x0108620000000c00 */
[----:B------:R-:W-:Y:S01]  /*dfe0*/  BSSY B0, `(.L_x_186) ;  /* 0x0000015000007945 */ /* 0x000fe20003800000 */
[----:B------:R-:W-:Y:S02]  /*dff0*/  ISETP.GE.AND P0, PT, R20, UR14, PT ;  /* 0x0000000e14007c0c */ /* 0x000fe4000bf06270 */
[----:B---3--:R4:W3:Y:S01]  /*e000*/  LDS.128 R12, [R242+0x5000] ;  /* 0x00500000f20c7984 */ /* 0x0088e20000000c00 */
[----:B------:R-:W-:Y:S10]  /*e010*/  @P3 BRA `(.L_x_187) ;  /* 0x0000000000443947 */ /* 0x000ff40003800000 */
        /* <DEDUP_REMOVED lines=15> */
[----:B-1----:R1:W-:Y:S04]  /*e110*/  @!P6 STG.E.128 desc[UR18][R2.64], R16 ;  /* 0x000000100200e986 */ /* 0x0023e8000c101d12 */
[----:B---3--:R1:W-:Y:S02]  /*e120*/  @!P3 STG.E.128 desc[UR18][R2.64+0x80], R12 ;  /* 0x0000800c0200b986 */ /* 0x0083e4000c101d12 */
.L_x_187:
[----:B------:R-:W-:Y:S05]  /*e130*/  BSYNC B0 ;  /* 0x0000000000007941 */ /* 0x000fea0003800000 */
.L_x_186:
[----:B-1----:R1:W1:Y:S01]  /*e140*/  LDS.128 R16, [R242+0x1800] ;  /* 0x00180000f2107984 */ /* 0x0022620000000c00 */
[----:B------:R-:W-:Y:S03]  /*e150*/  BSSY B0, `(.L_x_188) ;  /* 0x0000014000007945 */ /* 0x000fe60003800000 */
[----:B---3--:R3:W1:Y:S01]  /*e160*/  LDS.128 R12, [R242+0x5800] ;  /* 0x00580000f20c7984 */ /* 0x0086620000000c00 */
[----:B------:R-:W-:Y:S05]  /*e170*/  @P2 BRA `(.L_x_189) ;  /* 0x0000000000442947 */ /* 0x000fea0003800000 */
[----:B------:R-:W-:Y:S01]  /*e180*/  IADD3 R0, P2, R6, 0x30, RZ ;  /* 0x0000003006007810 */ /* 0x000fe20007f5e0ff */
[----:B------:R-:W-:Y:S01]  /*e190*/  ULDC.64 UR4, c[0x0][0x298] ;  /* 0x0000a60000047ab9 */ /* 0x000fe20000000a00 */
[----:B------:R-:W-:Y:S01]  /*e1a0*/  MOV R3, R9 ;  /* 0x0000000900037202 */ /* 0x000fe20000000f00 */
[----:B------:R-:W-:Y:S02]  /*e1b0*/  ULDC UR6, c[0x0][0x2d0] ;  /* 0x0000b40000067ab9 */ /* 0x000fe40000000800 */
[----:B------:R-:W-:Y:S01]  /*e1c0*/  IMAD.X R2, RZ, RZ, R7, P2 ;  /* 0x000000ffff027224 */ /* 0x000fe200010e0607 */
[----:B------:R-:W-:Y:S02]  /*e1d0*/  ISETP.GE.AND P3, PT, R21, UR6, PT ;  /* 0x0000000615007c0c */ /* 0x000fe4000bf66270 */
[----:B-----5:R-:W-:Y:S01]  /*e1e0*/  ISETP.GE.AND P2, PT, R28, UR6, PT ;  /* 0x000000061c007c0c */ /* 0x020fe2000bf46270 */
[----:B------:R-:W-:Y:S02]  /*e1f0*/  IMAD R20, R2, UR4, RZ ;  /* 0x0000000402147c24 */ /* 0x000fe4000f8e02ff */
[----:B------:R-:W-:-:S04]  /*e200*/  IMAD.MOV.U32 R2, RZ, RZ, R10 ;  /* 0x000000ffff027224 */ /* 0x000fc800078e000a */
[----:B------:R-:W-:-:S04]  /*e210*/  IMAD.WIDE.U32 R4, R0, UR4, R2 ;  /* 0x0000000400047c25 */ /* 0x000fc8000f8e0002 */
[----:B------:R-:W-:Y:S01]  /*e220*/  IMAD R0, R0, UR5, R20 ;  /* 0x0000000500007c24 */ /* 0x000fe2000f8e0214 */
[----:B------:R-:W-:Y:S02]  /*e230*/  ULDC.64 UR4, c[0x0][0x280] ;  /* 0x0000a00000047ab9 */ /* 0x000fe40000000a00 */
[----:B------:R-:W-:Y:S01]  /*e240*/  LEA R2, P6, R4, UR4, 0x1 ;  /* 0x0000000404027c11 */ /* 0x000fe2000f8c08ff */
[----:B------:R-:W-:-:S05]  /*e250*/  IMAD.IADD R0, R5, 0x1, R0 ;  /* 0x0000000105007824 */ /* 0x000fca00078e0200 */
[----:B------:R-:W-:-:S05]  /*e260*/  LEA.HI.X R3, R4, UR5, R0, 0x1, P6 ;  /* 0x0000000504037c11 */ /* 0x000fca000b0f0c00 */
[----:B-1----:R1:W-:Y:S04]  /*e270*/  @!P3 STG.E.128 desc[UR18][R2.64], R16 ;  /* 0x000000100200b986 */ /* 0x0023e8000c101d12 */
[----:B------:R1:W-:Y:S02]  /*e280*/  @!P2 STG.E.128 desc[UR18][R2.64+0x80], R12 ;  /* 0x0000800c0200a986 */ /* 0x0003e4000c101d12 */
.L_x_189:
[----:B------:R-:W-:Y:S05]  /*e290*/  BSYNC B0 ;  /* 0x0000000000007941 */ /* 0x000fea0003800000 */
.L_x_188:
[----:B-1----:R1:W1:Y:S01]  /*e2a0*/  LDS.128 R16, [R242+0x2000] ;  /* 0x00200000f2107984 */ /* 0x0022620000000c00 */
[----:B------:R-:W-:Y:S03]  /*e2b0*/  BSSY B0, `(.L_x_190) ;  /* 0x0000014000007945 */ /* 0x000fe60003800000 */
[----:B------:R1:W1:Y:S01]  /*e2c0*/  LDS.128 R12, [R242+0x6000] ;  /* 0x00600000f20c7984 */ /* 0x0002620000000c00 */
        /* <DEDUP_REMOVED lines=18> */
.L_x_191:
[----:B------:R-:W-:Y:S05]  /*e3f0*/  BSYNC B0 ;  /* 0x0000000000007941 */ /* 0x000fea0003800000 */
.L_x_190:
        /* <DEDUP_REMOVED lines=21> */
.L_x_193:
[----:B------:R-:W-:Y:S05]  /*e550*/  BSYNC B0 ;  /* 0x0000000000007941 */ /* 0x000fea0003800000 */
.L_x_192:
        /* <DEDUP_REMOVED lines=21> */
.L_x_195:
[----:B------:R-:W-:Y:S05]  /*e6b0*/  BSYNC B0 ;  /* 0x0000000000007941 */ /* 0x000fea0003800000 */
.L_x_194:
[----:B-1234-:R-:W1:Y:S01]  /*e6c0*/  LDS.128 R240, [R242+0x7800] ;  /* 0x00780000f2f07984 */ /* 0x01ee620000000c00 */
[----:B------:R-:W-:Y:S05]  /*e6d0*/  @P0 EXIT ;  /* 0x000000000000094d */ /* 0x000fea0003800000 */
[----:B------:R-:W-:Y:S01]  /*e6e0*/  IADD3 R6, P0, R6, 0x70, RZ ;  /* 0x0000007006067810 */ /* 0x000fe20007f1e0ff */
[----:B------:R-:W-:Y:S01]  /*e6f0*/  ULDC.64 UR4, c[0x0][0x298] ;  /* 0x0000a60000047ab9 */ /* 0x000fe20000000a00 */
[----:B------:R-:W-:Y:S01]  /*e700*/  MOV R3, R9 ;  /* 0x0000000900037202 */ /* 0x000fe20000000f00 */
[----:B------:R-:W-:Y:S01]  /*e710*/  IMAD.MOV.U32 R2, RZ, RZ, R10 ;  /* 0x000000ffff027224 */ /* 0x000fe200078e000a */
[----:B------:R-:W-:Y:S01]  /*e720*/  ULDC UR6, c[0x0][0x2d0] ;  /* 0x0000b40000067ab9 */ /* 0x000fe20000000800 */
[----:B------:R-:W-:Y:S01]  /*e730*/  IMAD.X R0, RZ, RZ, R7, P0 ;  /* 0x000000ffff007224 */ /* 0x000fe200000e0607 */
[----:B------:R-:W-:Y:S01]  /*e740*/  ISETP.GE.AND P1, PT, R21, UR6, PT ;  /* 0x0000000615007c0c */ /* 0x000fe2000bf26270 */
[----:B------:R-:W-:Y:S01]  /*e750*/  IMAD.WIDE.U32 R4, R6, UR4, R2 ;  /* 0x0000000406047c25 */ /* 0x000fe2000f8e0002 */
[----:B-----5:R-:W-:-:S03]  /*e760*/  ISETP.GE.AND P0, PT, R28, UR6, PT ;  /* 0x000000061c007c0c */ /* 0x020fc6000bf06270 */
[----:B------:R-:W-:-:S04]  /*e770*/  IMAD R0, R0, UR4, RZ ;  /* 0x0000000400007c24 */ /* 0x000fc8000f8e02ff */
[----:B------:R-:W-:Y:S01]  /*e780*/  IMAD R0, R6, UR5, R0 ;  /* 0x0000000506007c24 */ /* 0x000fe2000f8e0200 */
[----:B------:R-:W-:Y:S02]  /*e790*/  ULDC.64 UR4, c[0x0][0x280] ;  /* 0x0000a00000047ab9 */ /* 0x000fe40000000a00 */
[----:B------:R-:W-:Y:S01]  /*e7a0*/  LEA R2, P2, R4, UR4, 0x1 ;  /* 0x0000000404027c11 */ /* 0x000fe2000f8408ff */
[----:B------:R-:W-:-:S05]  /*e7b0*/  IMAD.IADD R0, R5, 0x1, R0 ;  /* 0x0000000105007824 */ /* 0x000fca00078e0200 */
[----:B------:R-:W-:-:S05]  /*e7c0*/  LEA.HI.X R3, R4, UR5, R0, 0x1, P2 ;  /* 0x0000000504037c11 */ /* 0x000fca00090f0c00 */
[----:B------:R2:W-:Y:S01]  /*e7d0*/  @!P1 STG.E.128 desc[UR18][R2.64], R24 ;  /* 0x0000001802009986 */ /* 0x0005e2000c101d12 */
[----:B------:R-:W-:Y:S05]  /*e7e0*/  @P0 EXIT ;  /* 0x000000000000094d */ /* 0x000fea0003800000 */
[----:B-1----:R-:W-:Y:S01]  /*e7f0*/  STG.E.128 desc[UR18][R2.64+0x80], R240 ;  /* 0x000080f002007986 */ /* 0x002fe2000c101d12 */
[----:B------:R-:W-:Y:S05]  /*e800*/  EXIT ;  /* 0x000000000000794d */ /* 0x000fea0003800000 */
.L_x_136:
[----:B------:R-:W-:Y:S01]  /*e810*/  UISETP.NE.AND UP0, UPT, UR15, -0x1, UPT ;  /* 0xffffffff0f00788c */ /* 0x000fe2000bf05270 */
[----:B-1----:R-:W-:Y:S01]  /*e820*/  SHF.R.S32.HI R8, RZ, 0x1f, R138 ;  /* 0x0000001fff087819 */ /* 0x002fe2000001148a */
[----:B------:R-:W-:Y:S01]  /*e830*/  ULDC.U8 UR8, c[0x0][0x3d9] ;  /* 0x0000f64000087ab9 */ /* 0x000fe20000000000 */
[----:B------:R-:W-:Y:S01]  /*e840*/  ULDC.U8 UR10, c[0x0][0x3d8] ;  /* 0x0000f600000a7ab9 */ /* 0x000fe20000000000 */
[----:B------:R-:W-:Y:S01]  /*e850*/  UISETP.NE.AND UP2, UPT, UR8, URZ, UPT ;  /* 0x0000003f0800728c */ /* 0x000fe2000bf45270 */
[----:B------:R-:W-:Y:S01]  /*e860*/  LEA.HI R8, R8, R138, RZ, 0x3 ;  /* 0x0000008a08087211 */ /* 0x000fe200078f18ff */
[----:B------:R-:W-:Y:S01]  /*e870*/  UISETP.NE.AND UP3, UPT, UR10, URZ, UPT ;  /* 0x0000003f0a00728c */ /* 0x000fe2000bf65270 */
[----:B------:R-:W-:Y:S01]  /*e880*/  IMAD.U32 R6, RZ, RZ, UR16 ;  /* 0x00000010ff067e24 */ /* 0x000fe2000f8e00ff */
[----:B------:R-:W-:Y:S01]  /*e890*/  UIADD3 UR12, -UR14, UR12, URZ ;  /* 0x0000000c0e0c7290 */ /* 0x000fe2000fffe13f */
[----:B------:R-:W-:Y:S01]  /*e8a0*/  LOP3.LUT R0, R8, 0xfffffff8, RZ, 0xc0, !PT ;  /* 0xfffffff808007812 */ /* 0x000fe200078ec0ff */
[----:B------:R-:W-:Y:S01]  /*e8b0*/  UISETP.NE.OR UP3, UPT, UR8, URZ, !UP3 ;  /* 0x0000003f0800728c */ /* 0x000fe2000df65670 */
[----:B------:R-:W-:Y:S01]  /*e8c0*/  SHF.R.S32.HI R8, RZ, 0x3, R8 ;  /* 0x00000003ff087819 */ /* 0x000fe20000011408 */
[----:B------:R-:W-:Y:S01]  /*e8d0*/  @!UP0 USHF.R.S32.HI UR9, URZ, 0x1f, UR11 ;  /* 0x0000001f3f098899 */ /* 0x000fe2000801140b */
[----:B------:R-:W-:Y:S01]  /*e8e0*/  BSSY B0, `(.L_x_196) ;  /* 0x000004a000007945 */ /* 0x000fe20003800000 */
[----:B------:R-:W-:Y:S01]  /*e8f0*/  @UP0 ULDC.64 UR6, c[0x0][0x298] ;  /* 0x0000a60000060ab9 */ /* 0x000fe20000000a00 */
[----:B------:R-:W-:Y:S01]  /*e900*/  @!UP0 ULDC.64 UR4, c[0x0][0x290] ;  /* 0x0000a40000048ab9 */ /* 0x000fe20000000a00 */
[----:B------:R-:W-:Y:S01]  /*e910*/  @UP0 UIMAD.WIDE.U32 UR22, UR15, UR6, URZ ;  /* 0x000000060f1602a5 */ /* 0x000fe2000f8e003f */
[----:B------:R-:W-:Y:S01]  /*e920*/  IMAD.IADD R0, R138, 0x1, -R0 ;  /* 0x000000018a007824 */ /* 0x000fe200078e0a00 */
[----:B------:R-:W-:Y:S01]  /*e930*/  @!UP0 UIMAD UR6, UR9, UR4, URZ ;  /* 0x00000004090682a4 */ /* 0x000fe2000f8e023f */
[----:B------:R-:W-:Y:S01]  /*e940*/  ISETP.GE.AND P4, PT, R8, UR12, PT ;  /* 0x0000000c08007c0c */ /* 0x000fe2000bf86270 */
[----:B------:R-:W-:Y:S01]  /*e950*/  @!UP0 UIMAD.WIDE.U32 UR24, UR11, UR4, URZ ;  /* 0x000000040b1882a5 */ /* 0x000fe2000f8e003f */
[----:B------:R-:W-:Y:S01]  /*e960*/  IMAD.SHL.U32 R14, R0, 0x8, RZ ;  /* 0x00000008000e7824 */ /* 0x000fe200078e00ff */
[----:B------:R-:W-:Y:S01]  /*e970*/  @!UP0 UIMAD UR6, UR11, UR5, UR6 ;  /* 0x000000050b0682a4 */ /* 0x000fe2000f8e0206 */
[----:B------:R-:W-:Y:S01]  /*e980*/  SHF.R.S32.HI R9, RZ, 0x1f, R8 ;  /* 0x0000001fff097819 */ /* 0x000fe20000011408 */
[----:B------:R-:W-:Y:S01]  /*e990*/  @UP0 UIMAD UR7, UR15, UR7, UR23 ;  /* 0x000000070f0702a4 */ /* 0x000fe2000f8e0217 */
[C---:B------:R-:W-:Y:S01]  /*e9a0*/  VIADD R17, R8.reuse, 0x10 ;  /* 0x0000001008117836 */ /* 0x040fe20000000000 */
[----:B------:R-:W-:Y:S01]  /*e9b0*/  @!UP0 UIADD3 UR7, UR25, UR6, URZ ;  /* 0x0000000619078290 */ /* 0x000fe2000fffe03f */
[----:B------:R-:W-:Y:S01]  /*e9c0*/  VIADD R18, R8, 0x20 ;  /* 0x0000002008127836 */ /* 0x000fe20000000000 */
[----:B------:R-:W-:Y:S01]  /*e9d0*/  @!UP0 UMOV UR22, UR24 ;  /* 0x0000001800168c82 */ /* 0x000fe20008000000 */
[----:B------:R-:W-:Y:S01]  /*e9e0*/  UISETP.NE.AND UP0, UPT, UR10, URZ, !UP2 ;  /* 0x0000003f0a00728c */ /* 0x000fe2000d705270 */
[----:B------:R-:W-:Y:S01]  /*e9f0*/  IADD3 R2, P0, R14, UR22, RZ ;  /* 0x000000160e027c10 */ /* 0x000fe2000ff1e0ff */
[----:B------:R-:W-:Y:S01]  /*ea00*/  @UP2 ULDC.64 UR4, c[0x0][0x2c0] ;  /* 0x0000b00000042ab9 */ /* 0x000fe20000000a00 */
[----:B------:R-:W-:Y:S01]  /*ea10*/  USHF.R.S32.HI UR9, URZ, 0x1f, UR21 ;  /* 0x0000001f3f097899 */ /* 0x000fe20008011415 */
[----:B------:R-:W-:Y:S01]  /*ea20*/  VIADD R20, R8, 0x30 ;  /* 0x0000003008147836 */ /* 0x000fe20000000000 */
[----:B------:R-:W-:Y:S01]  /*ea30*/  @UP2 UIMAD UR13, UR5, UR4, URZ ;  /* 0x00000004050d22a4 */ /* 0x000fe2000f8e023f */
[----:B------:R-:W-:Y:S01]  /*ea40*/  LEA.HI.X.SX32 R3, R14, UR7, 0x1, P0 ;  /* 0x000000070e037c11 */ /* 0x000fe200080f0eff */
[----:B------:R-:W-:Y:S01]  /*ea50*/  UISETP.NE.OR UP1, UPT, UR15, -0x1, UP3 ;  /* 0xffffffff0f00788c */ /* 0x000fe20009f25670 */
[----:B------:R-:W-:Y:S01]  /*ea60*/  ISETP.NE.AND P1, PT, R0, RZ, PT ;  /* 0x000000ff0000720c */ /* 0x000fe20003f25270 */
        /* <DEDUP_REMOVED lines=10> */
[----:B------:R-:W-:Y:S01]  /*eb10*/  UIMAD UR5, UR21, UR5, UR9 ;  /* 0x00000005150572a4 */ /* 0x000fe2000f8e0209 */
[----:B------:R-:W-:Y:S01]  /*eb20*/  ISETP.GE.AND P0, PT, R17, UR12, PT ;  /* 0x0000000c11007c0c */ /* 0x000fe2000bf06270 */
[----:B------:R-:W-:Y:S01]  /*eb30*/  UIMAD UR8, UR11, UR8, URZ ;  /* 0x000000080b0872a4 */ /* 0x000fe2000f8e023f */
[----:B------:R-:W-:Y:S01]  /*eb40*/  ISETP.GE.AND P3, PT, R18, UR12, PT ;  /* 0x0000000c12007c0c */ /* 0x000fe2000bf66270 */
[----:B------:R-:W-:Y:S01]  /*eb50*/  @!UP1 UIMAD UR15, UR11, UR7, URZ ;  /* 0x000000070b0f92a4 */ /* 0x000fe2000f8e023f */
[----:B------:R-:W-:Y:S01]  /*eb60*/  ISETP.GE.AND P2, PT, R20, UR12, PT ;  /* 0x0000000c14007c0c */ /* 0x000fe2000bf46270 */
[----:B------:R-:W-:Y:S01]  /*eb70*/  @UP2 ULDC UR9, c[0x0][0x2c0] ;  /* 0x0000b00000092ab9 */ /* 0x000fe20000000800 */
[----:B------:R-:W-:Y:S01]  /*eb80*/  USEL UR8, UR8, URZ, UP3 ;  /* 0x0000003f08087287 */ /* 0x000fe20009800000 */
[----:B------:R-:W-:Y:S01]  /*eb90*/  VIADD R11, R13, UR5 ;  /* 0x000000050d0b7c36 */ /* 0x000fe20008000000 */
[----:B------:R-:W-:Y:S01]  /*eba0*/  @!UP2 UMOV UR9, 0x1 ;  /* 0x000000010009a882 */ /* 0x000fe20000000000 */
[----:B------:R-:W-:Y:S01]  /*ebb0*/  @!UP2 UMOV UR13, UR4 ;  /* 0x00000004000dac82 */ /* 0x000fe20008000000 */
[----:B------:R-:W-:Y:S01]  /*ebc0*/  UIMAD UR6, UR14, UR9, URZ ;  /* 0x000000090e0672a4 */ /* 0x000fe2000f8e023f */
[----:B------:R-:W-:Y:S01]  /*ebd0*/  IMAD.WIDE R6, R6, 0x80, R8 ;  /* 0x0000008006067825 */ /* 0x000fe200078e0208 */
[----:B------:R-:W-:Y:S01]  /*ebe0*/  UIMAD UR13, UR21, UR13, UR8 ;  /* 0x0000000d150d72a4 */ /* 0x000fe2000f8e0208 */
[----:B------:R-:W-:Y:S01]  /*ebf0*/  UMOV UR26, URZ ;  /* 0x0000003f001a7c82 */ /* 0x000fe20008000000 */
[----:B------:R-:W-:Y:S01]  /*ec00*/  @!UP3 UMOV UR26, UR15 ;  /* 0x0000000f001abc82 */ /* 0x000fe20008000000 */
[----:B------:R-:W-:Y:S01]  /*ec10*/  UMOV UR27, URZ ;  /* 0x0000003f001b7c82 */ /* 0x000fe20008000000 */
[----:B------:R-:W-:Y:S01]  /*ec20*/  USHF.R.S32.HI UR4, URZ, 0x1f, UR6 ;  /* 0x0000001f3f047899 */ /* 0x000fe20008011406 */
[----:B------:R-:W-:Y:S01]  /*ec30*/  VIADD R22, R8, 0x40 ;  /* 0x0000004008167836 */ /* 0x000fe20000000000 */
[----:B------:R-:W-:Y:S01]  /*ec40*/  @!UP3 USHF.R.S32.HI UR27, URZ, 0x1f, UR15 ;  /* 0x0000001f3f1bb899 */ /* 0x000fe2000801140f */
[----:B------:R-:W-:Y:S01]  /*ec50*/  VIADD R15, R14, 0x40 ;  /* 0x000000400e0f7836 */ /* 0x000fe20000000000 */
[----:B------:R-:W-:-:S02]  /*ec60*/  USHF.R.S32.HI UR7, URZ, 0x1f, UR13 ;  /* 0x0000001f3f077899 */ /* 0x000fc4000801140d */
[----:B------:R-:W-:-:S04]  /*ec70*/  UIADD3 UR6, UP1, UP0, UR6, UR26, UR13 ;  /* 0x0000001a06067290 */ /* 0x000fc8000f83e00d */
[----:B------:R-:W-:Y:S01]  /*ec80*/  UIADD3.X UR26, UR4, UR27, UR7, UP1, UP0 ;  /* 0x0000001b041a7290 */ /* 0x000fe20008fe0407 */
[----:B------:R-:W-:Y:S11]  /*ec90*/  @P4 BRA `(.L_x_197) ;  /* 0x0000000000384947 */ /* 0x000ff60003800000 */
[----:B------:R-:W-:Y:S01]  /*eca0*/  ULDC.64 UR4, c[0x0][0x298] ;  /* 0x0000a60000047ab9 */ /* 0x000fe20000000a00 */
[----:B------:R-:W-:Y:S01]  /*ecb0*/  IMAD.MOV.U32 R10, RZ, RZ, R12 ;  /* 0x000000ffff0a7224 */ /* 0x000fe200078e000c */
[----:B------:R-:W-:Y:S01]  /*ecc0*/  ULDC UR7, c[0x0][0x2d0] ;  /* 0x0000b40000077ab9 */ /* 0x000fe20000000800 */
[----:B------:R-:W-:Y:S01]  /*ecd0*/  IMAD R0, R7, UR4, RZ ;  /* 0x0000000407007c24 */ /* 0x000fe2000f8e02ff */
[----:B------:R-:W-:Y:S01]  /*ece0*/  ISETP.GE.AND P5, PT, R14, UR7, PT ;  /* 0x000000070e007c0c */ /* 0x000fe2000bfa6270 */
[----:B------:R-:W-:Y:S01]  /*ecf0*/  IMAD.WIDE.U32 R4, R6, UR4, R10 ;  /* 0x0000000406047c25 */ /* 0x000fe2000f8e000a */
[----:B------:R-:W-:-:S03]  /*ed00*/  ISETP.GE.AND P4, PT, R15, UR7, PT ;  /* 0x000000070f007c0c */ /* 0x000fc6000bf86270 */
[----:B------:R-:W-:Y:S01]  /*ed10*/  IMAD R0, R6, UR5, R0 ;  /* 0x0000000506007c24 */ /* 0x000fe2000f8e0200 */
[----:B------:R-:W-:Y:S02]  /*ed20*/  ULDC.64 UR4, c[0x0][0x280] ;  /* 0x0000a00000047ab9 */ /* 0x000fe40000000a00 */
[----:B------:R-:W-:Y:S02]  /*ed30*/  LEA R2, P6, R4, UR4, 0x1 ;  /* 0x0000000404027c11 */ /* 0x000fe4000f8c08ff */
[----:B------:R-:W-:-:S04]  /*ed40*/  IADD3 R0, R5, R0, RZ ;  /* 0x0000000005007210 */ /* 0x000fc80007ffe0ff */
[----:B------:R-:W-:-:S05]  /*ed50*/  LEA.HI.X R3, R4, UR5, R0, 0x1, P6 ;  /* 0x0000000504037c11 */ /* 0x000fca000b0f0c00 */
[----:B------:R1:W-:Y:S04]  /*ed60*/  @!P5 STG.E.128 desc[UR18][R2.64], RZ ;  /* 0x000000ff0200d986 */ /* 0x0003e8000c101d12 */
[----:B------:R1:W-:Y:S02]  /*ed70*/  @!P4 STG.E.128 desc[UR18][R2.64+0x80], RZ ;  /* 0x000080ff0200c986 */ /* 0x0003e4000c101d12 */
.L_x_197:
[----:B------:R-:W-:Y:S05]  /*ed80*/  BSYNC B0 ;  /* 0x0000000000007941 */ /* 0x000fea0003800000 */
.L_x_196:
[----:B------:R-:W-:Y:S01]  /*ed90*/  BSSY B0, `(.L_x_198) ;  /* 0x0000015000007945 */ /* 0x000fe20003800000 */
[----:B------:R-:W-:Y:S02]  /*eda0*/  ISETP.GE.AND P4, PT, R22, UR12, PT ;  /* 0x0000000c16007c0c */ /* 0x000fe4000bf86270 */
[----:B------:R-:W-:Y:S01]  /*edb0*/  IADD3 R21, R8, 0x50, RZ ;  /* 0x0000005008157810 */ /* 0x000fe20007ffe0ff */
[----:B------:R-:W-:Y:S05]  /*edc0*/  @P0 BRA `(.L_x_199) ;  /* 0x0000000000440947 */ /* 0x000fea0003800000 */
[----:B------:R-:W-:Y:S01]  /*edd0*/  IADD3 R0, P0, R6, 0x10, RZ ;  /* 0x0000001006007810 */ /* 0x000fe20007f1e0ff */
[----:B------:R-:W-:Y:S01]  /*ede0*/  ULDC.64 UR4, c[0x0][0x298] ;  /* 0x0000a60000047ab9 */ /* 0x000fe20000000a00 */
[----:B------:R-:W-:Y:S01]  /*edf0*/  MOV R5, R11 ;  /* 0x0000000b00057202 */ /* 0x000fe20000000f00 */
[----:B------:R-:W-:Y:S01]  /*ee00*/  IMAD.MOV.U32 R4, RZ, RZ, R12 ;  /* 0x000000ffff047224 */ /* 0x000fe200078e000c */
[----:B------:R-:W-:Y:S01]  /*ee10*/  ULDC UR7, c[0x0][0x2d0] ;  /* 0x0000b40000077ab9 */ /* 0x000fe20000000800 */
[----:B-1----:R-:W-:Y:S01]  /*ee20*/  IMAD.X R2, RZ, RZ, R7, P0 ;  /* 0x000000ffff027224 */ /* 0x002fe200000e0607 */
[----:B------:R-:W-:Y:S01]  /*ee30*/  ISETP.GE.AND P5, PT, R14, UR7, PT ;  /* 0x000000070e007c0c */ /* 0x000fe2000bfa6270 */
[----:B------:R-:W-:Y:S01]  /*ee40*/  IMAD.WIDE.U32 R4, R0, UR4, R4 ;  /* 0x0000000400047c25 */ /* 0x000fe2000f8e0004 */
[----:B------:R-:W-:-:S03]  /*ee50*/  ISETP.GE.AND P0, PT, R15, UR7, PT ;  /* 0x000000070f007c0c */ /* 0x000fc6000bf06270 */
[----:B------:R-:W-:-:S04]  /*ee60*/  IMAD R2, R2, UR4, RZ ;  /* 0x0000000402027c24 */ /* 0x000fc8000f8e02ff */
[----:B------:R-:W-:Y:S01]  /*ee70*/  IMAD R0, R0, UR5, R2 ;  /* 0x0000000500007c24 */ /* 0x000fe2000f8e0202 */
[----:B------:R-:W-:Y:S02]  /*ee80*/  ULDC.64 UR4, c[0x0][0x280] ;  /* 0x0000a00000047ab9 */ /* 0x000fe40000000a00 */
[----:B------:R-:W-:Y:S01]  /*ee90*/  LEA R2, P6, R4, UR4, 0x1 ;  /* 0x0000000404027c11 */ /* 0x000fe2000f8c08ff */
[----:B------:R-:W-:-:S05]  /*eea0*/  IMAD.IADD R0, R5, 0x1, R0 ;  /* 0x0000000105007824 */ /* 0x000fca00078e0200 */
[----:B------:R-:W-:-:S05]  /*eeb0*/  LEA.HI.X R3, R4, UR5, R0, 0x1, P6 ;  /* 0x0000000504037c11 */ /* 0x000fca000b0f0c00 */
[----:B------:R2:W-:Y:S04]  /*eec0*/  @!P5 STG.E.128 desc[UR18][R2.64], RZ ;  /* 0x000000ff0200d986 */ /* 0x0005e8000c101d12 */
[----:B------:R2:W-:Y:S02]  /*eed0*/  @!P0 STG.E.128 desc[UR18][R2.64+0x80], RZ ;  /* 0x000080ff02008986 */ /* 0x0005e4000c101d12 */
.L_x_199:
[----:B------:R-:W-:Y:S05]  /*eee0*/  BSYNC B0 ;  /* 0x0000000000007941 */ /* 0x000fea0003800000 */
.L_x_198:
        /* <DEDUP_REMOVED lines=9> */
[----:B-12---:R-:W-:Y:S01]  /*ef80*/  IMAD.X R2, RZ, RZ, R7, P3 ;  /* 0x000000ffff027224 */ /* 0x006fe200018e0607 */
        /* <DEDUP_REMOVED lines=11> */
.L_x_201:
[----:B------:R-:W-:Y:S05]  /*f040*/  BSYNC B0 ;  /* 0x0000000000007941 */ /* 0x000fea0003800000 */
.L_x_200:
        /* <DEDUP_REMOVED lines=9> */
[----:B-123--:R-:W-:Y:S01]  /*f0e0*/  IMAD.X R2, RZ, RZ, R7, P2 ;  /* 0x000000ffff027224 */ /* 0x00efe200010e0607 */
        /* <DEDUP_REMOVED lines=11> */
.L_x_203:
[----:B------:R-:W-:Y:S05]  /*f1a0*/  BSYNC B0 ;  /* 0x0000000000007941 */ /* 0x000fea0003800000 */
.L_x_202:
[----:B------:R-:W-:Y:S01]  /*f1b0*/  BSSY B0, `(.L_x_204) ;  /* 0x0000014000007945 */ /* 0x000fe20003800000 */
[----:B------:R-:W-:-:S03]  /*f1c0*/  ISETP.GE.AND P2, PT, R16, UR12, PT ;  /* 0x0000000c10007c0c */ /* 0x000fc6000bf46270 */
[----:B------:R-:W-:Y:S10]  /*f1d0*/  @P4 BRA `(.L_x_205) ;  /* 0x0000000000444947 */ /* 0x000ff40003800000 */
[----:B------:R-:W-:Y:S01]  /*f1e0*/  IADD3 R0, P4, R6, 0x40, RZ ;  /* 0x0000004006007810 */ /* 0x000fe20007f9e0ff */
[----:B------:R-:W-:Y:S01]  /*f1f0*/  ULDC.64 UR4, c[0x0][0x298] ;  /* 0x0000a60000047ab9 */ /* 0x000fe20000000a00 */
[----:B------:R-:W-:Y:S01]  /*f200*/  MOV R5, R11 ;  /* 0x0000000b00057202 */ /* 0x000fe20000000f00 */
[----:B------:R-:W-:Y:S01]  /*f210*/  IMAD.MOV.U32 R4, RZ, RZ, R12 ;  /* 0x000000ffff047224 */ /* 0x000fe200078e000c */
[----:B------:R-:W-:Y:S01]  /*f220*/  ULDC UR7, c[0x0][0x2d0] ;  /* 0x0000b40000077ab9 */ /* 0x000fe20000000800 */
[----:B-1234-:R-:W-:Y:S01]  /*f230*/  IMAD.X R2, RZ, RZ, R7, P4 ;  /* 0x000000ffff027224 */ /* 0x01efe200020e0607 */
        /* <DEDUP_REMOVED lines=11> */
.L_x_205:
[----:B------:R-:W-:Y:S05]  /*f2f0*/  BSYNC B0 ;  /* 0x0000000000007941 */ /* 0x000fea0003800000 */
.L_x_204:
[----:B------:R-:W-:Y:S01]  /*f300*/  BSSY B0, `(.L_x_206) ;  /* 0x0000014000007945 */ /* 0x000fe20003800000 */
[----:B------:R-:W-:-:S03]  /*f310*/  ISETP.GE.OR P5, PT, R8, UR12, P1 ;  /* 0x0000000c08007c0c */ /* 0x000fc60008fa6670 */
        /* <DEDUP_REMOVED lines=18> */
.L_x_207:
[----:B------:R-:W-:Y:S05]  /*f440*/  BSYNC B0 ;  /* 0x0000000000007941 */ /* 0x000fea0003800000 */
.L_x_206:
        /* <DEDUP_REMOVED lines=20> */
.L_x_209:
[----:B------:R-:W-:Y:S05]  /*f590*/  BSYNC B0 ;  /* 0x0000000000007941 */ /* 0x000fea0003800000 */
.L_x_208:
[----:B------:R-:W-:Y:S01]  /*f5a0*/  BSSY B0, `(.L_x_210) ;  /* 0x0000014000007945 */ /* 0x000fe20003800000 */
[----:B------:R-:W-:-:S03]  /*f5b0*/  ISETP.GE.OR P6, PT, R18, UR12, P1 ;  /* 0x0000000c12007c0c */ /* 0x000fc60008fc6670 */
[----:B------:R-:W-:Y:S10]  /*f5c0*/  @P2 BRA `(.L_x_211) ;  /* 0x0000000000442947 */ /* 0x000ff40003800000 */
[----:B------:R-:W-:Y:S01]  /*f5d0*/  IADD3 R0, P2, R6, 0x70, RZ ;  /* 0x0000007006007810 */ /* 0x000fe20007f5e0ff */
[----:B------:R-:W-:Y:S01]  /*f5e0*/  ULDC.64 UR4, c[0x0][0x298] ;  /* 0x0000a60000047ab9 */ /* 0x000fe20000000a00 */
[----:B-1234-:R-:W-:Y:S01]  /*f5f0*/  MOV R3, R11 ;  /* 0x0000000b00037202 */ /* 0x01efe20000000f00 */
[----:B------:R-:W-:Y:S01]  /*f600*/  IMAD.MOV.U32 R2, RZ, RZ, R12 ;  /* 0x000000ffff027224 */ /* 0x000fe200078e000c */
[----:B------:R-:W-:Y:S01]  /*f610*/  ULDC UR7, c[0x0][0x2d0] ;  /* 0x0000b40000077ab9 */ /* 0x000fe20000000800 */
[----:B------:R-:W-:Y:S01]  /*f620*/  IMAD.X R6, RZ, RZ, R7, P2 ;  /* 0x000000ffff067224 */ /* 0x000fe200010e0607 */
        /* <DEDUP_REMOVED lines=11> */
.L_x_211:
[----:B------:R-:W-:Y:S05]  /*f6e0*/  BSYNC B0 ;  /* 0x0000000000007941 */ /* 0x000fea0003800000 */
.L_x_210:
[----:B------:R-:W-:Y:S04]  /*f6f0*/  BSSY B0, `(.L_x_212) ;  /* 0x000000a000007945 */ /* 0x000fe80003800000 */
[----:B------:R-:W-:Y:S05]  /*f700*/  @P5 BRA `(.L_x_213) ;  /* 0x0000000000205947 */ /* 0x000fea0003800000 */
[----:B------:R-:W-:Y:S01]  /*f710*/  IMAD R0, R8, UR9, RZ ;  /* 0x0000000908007c24 */ /* 0x000fe2000f8e02ff */
[----:B------:R-:W-:-:S04]  /*f720*/  ULDC.64 UR4, c[0x0][0x2b0] ;  /* 0x0000ac0000047ab9 */ /* 0x000fc80000000a00 */
[----:B-1234-:R-:W-:-:S04]  /*f730*/  IADD3 R3, P2, R0, UR6, RZ ;  /* 0x0000000600037c10 */ /* 0x01efc8000ff5e0ff */
[----:B------:R-:W-:Y:S02]  /*f740*/  LEA.HI.X.SX32 R0, R0, UR26, 0x1, P2 ;  /* 0x0000001a00007c11 */ /* 0x000fe400090f0eff */
[----:B------:R-:W-:-:S04]  /*f750*/  LEA R2, P2, R3, UR4, 0x2 ;  /* 0x0000000403027c11 */ /* 0x000fc8000f8410ff */
[----:B------:R-:W-:Y:S01]  /*f760*/  LEA.HI.X R3, R3, UR5, R0, 0x2, P2 ;  /* 0x0000000503037c11 */ /* 0x000fe200090f1400 */
[----:B------:R-:W-:-:S05]  /*f770*/  IMAD.MOV.U32 R0, RZ, RZ, 0x7f800000 ;  /* 0x7f800000ff007424 */ /* 0x000fca00078e00ff */
[----:B------:R1:W-:Y:S03]  /*f780*/  STG.E desc[UR18][R2.64], R0 ;  /* 0x0000000002007986 */ /* 0x0003e6000c101912 */
.L_x_213:
[----:B------:R-:W-:Y:S05]  /*f790*/  BSYNC B0 ;  /* 0x0000000000007941 */ /* 0x000fea0003800000 */
.L_x_212:
        /* <DEDUP_REMOVED lines=9> */
[----:B--234-:R-:W-:-:S04]  /*f830*/  IADD3 R3, P0, R0, UR6, RZ ;  /* 0x0000000600037c10 */ /* 0x01cfc8000ff1e0ff */
[----:B------:R-:W-:Y:S02]  /*f840*/  LEA.HI.X.SX32 R0, R0, UR26, 0x1, P0 ;  /* 0x0000001a00007c11 */ /* 0x000fe400080f0eff */
[----:B------:R-:W-:-:S04]  /*f850*/  LEA R2, P0, R3, UR4, 0x2 ;  /* 0x0000000403027c11 */ /* 0x000fc8000f8010ff */
[----:B------:R-:W-:Y:S01]  /*f860*/  LEA.HI.X R3, R3, UR5, R0, 0x2, P0 ;  /* 0x0000000503037c11 */ /* 0x000fe200080f1400 */
[----:B------:R-:W-:-:S05]  /*f870*/  IMAD.MOV.U32 R0, RZ, RZ, 0x7f800000 ;  /* 0x7f800000ff007424 */ /* 0x000fca00078e00ff */
[----:B------:R1:W-:Y:S03]  /*f880*/  STG.E desc[UR18][R2.64], R0 ;  /* 0x0000000002007986 */ /* 0x0003e6000c101912 */
.L_x_215:
[----:B------:R-:W-:Y:S05]  /*f890*/  BSYNC B0 ;  /* 0x0000000000007941 */ /* 0x000fea0003800000 */
.L_x_214:
[----:B------:R-:W-:Y:S04]  /*f8a0*/  BSSY B0, `(.L_x_216) ;  /* 0x000000a000007945 */ /* 0x000fe80003800000 */
[----:B------:R-:W-:Y:S05]  /*f8b0*/  @P6 BRA `(.L_x_217) ;  /* 0x0000000000206947 */ /* 0x000fea0003800000 */
        /* <DEDUP_REMOVED lines=8> */
.L_x_217:
[----:B------:R-:W-:Y:S05]  /*f940*/  BSYNC B0 ;  /* 0x0000000000007941 */ /* 0x000fea0003800000 */
.L_x_216:
        /* <DEDUP_REMOVED lines=10> */
.L_x_219:
[----:B------:R-:W-:Y:S05]  /*f9f0*/  BSYNC B0 ;  /* 0x0000000000007941 */ /* 0x000fea0003800000 */
.L_x_218:
        /* <DEDUP_REMOVED lines=10> */
.L_x_221:
[----:B------:R-:W-:Y:S05]  /*faa0*/  BSYNC B0 ;  /* 0x0000000000007941 */ /* 0x000fea0003800000 */
.L_x_220:
        /* <DEDUP_REMOVED lines=10> */
.L_x_223:
[----:B------:R-:W-:Y:S05]  /*fb50*/  BSYNC B0 ;  /* 0x0000000000007941 */ /* 0x000fea0003800000 */
.L_x_222:
        /* <DEDUP_REMOVED lines=10> */
.L_x_225:
[----:B------:R-:W-:Y:S05]  /*fc00*/  BSYNC B0 ;  /* 0x0000000000007941 */ /* 0x000fea0003800000 */
.L_x_224:
[----:B------:R-:W-:Y:S05]  /*fc10*/  @P1 EXIT ;  /* 0x000000000000194d */ /* 0x000fea0003800000 */
[----:B-1----:R-:W-:Y:S01]  /*fc20*/  IMAD R0, R16, UR9, RZ ;  /* 0x0000000910007c24 */ /* 0x002fe2000f8e02ff */
[----:B------:R-:W-:-:S04]  /*fc30*/  ULDC.64 UR4, c[0x0][0x2b0] ;  /* 0x0000ac0000047ab9 */ /* 0x000fc80000000a00 */
[----:B--234-:R-:W-:-:S04]  /*fc40*/  IADD3 R3, P0, R0, UR6, RZ ;  /* 0x0000000600037c10 */ /* 0x01cfc8000ff1e0ff */
[----:B------:R-:W-:Y:S02]  /*fc50*/  LEA.HI.X.SX32 R0, R0, UR26, 0x1, P0 ;  /* 0x0000001a00007c11 */ /* 0x000fe400080f0eff */
[----:B------:R-:W-:-:S04]  /*fc60*/  LEA R2, P0, R3, UR4, 0x2 ;  /* 0x0000000403027c11 */ /* 0x000fc8000f8010ff */
[----:B------:R-:W-:Y:S01]  /*fc70*/  LEA.HI.X R3, R3, UR5, R0, 0x2, P0 ;  /* 0x0000000503037c11 */ /* 0x000fe200080f1400 */
[----:B------:R-:W-:-:S05]  /*fc80*/  IMAD.MOV.U32 R0, RZ, RZ, 0x7f800000 ;  /* 0x7f800000ff007424 */ /* 0x000fca00078e00ff */
[----:B------:R-:W-:Y:S01]  /*fc90*/  STG.E desc[UR18][R2.64], R0 ;  /* 0x0000000002007986 */ /* 0x000fe2000c101912 */
[----:B------:R-:W-:Y:S05]  /*fca0*/  EXIT ;  /* 0x000000000000794d */ /* 0x000fea0003800000 */
.L_x_226:
        /* <DEDUP_REMOVED lines=13> */
.L_x_2919:


//--------------------- .text._ZN5flash16flash_fwd_kernelI23Flash_fwd_kernel_traitsILi128ELi128ELi64ELi4ELb0ELb0EN7cutlass10bfloat16_tE19Flash_kernel_traitsILi128ELi128ELi64ELi4ES3_EELb0ELb0ELb0ELb0ELb0ELb0ELb1ELb0EEEvNS_16Flash_fwd_paramsE --------------------------
	.section	.text._ZN5flash16flash_fwd_kernelI23Flash_fwd_kernel_traitsILi128ELi128ELi64ELi4ELb0ELb0EN7cutlass10bfloat16_tE19Flash_kernel_traitsILi128ELi128ELi64ELi4ES3_EELb0ELb0ELb0ELb0ELb0ELb0ELb1ELb0EEEvNS_16Flash_fwd_paramsE,"ax",@progbits
	.align	128
        .global         _ZN5flash16flash_fwd_kernelI23Flash_fwd_kernel_traitsILi128ELi128ELi64ELi4ELb0ELb0EN7cutlass10bfloat16_tE19Flash_kernel_traitsILi128ELi128ELi64ELi4ES3_EELb0ELb0ELb0ELb0ELb0ELb0ELb1ELb0EEEvNS_16Flash_fwd_paramsE
        .type           _ZN5flash16flash_fwd_kernelI23Flash_fwd_kernel_traitsILi128ELi128ELi64ELi4ELb0ELb0EN7cutlass10bfloat16_tE19Flash_kernel_traitsILi128ELi128ELi64ELi4ES3_EELb0ELb0ELb0ELb0ELb0ELb0ELb1ELb0EEEvNS_16Flash_fwd_paramsE,@function
        .size           _ZN5flash16flash_fwd_kernelI23Flash_fwd_kernel_traitsILi128ELi128ELi64ELi4ELb0ELb0EN7cutlass10bfloat16_tE19Flash_kernel_traitsILi128ELi128ELi64ELi4ES3_EELb0ELb0ELb0ELb0ELb0ELb0ELb1ELb0EEEvNS_16Flash_fwd_paramsE,(.L_x_2920 - _ZN5flash16flash_fwd_kernelI23Flash_fwd_kernel_traitsILi128ELi128ELi64ELi4ELb0ELb0EN7cutlass10bfloat16_tE19Flash_kernel_traitsILi128ELi128ELi64ELi4ES3_EELb0ELb0ELb0ELb0ELb0ELb0ELb1ELb0EEEvNS_16Flash_fwd_paramsE)
        .other          _ZN5flash16flash_fwd_kernelI23Flash_fwd_kernel_traitsILi128ELi128ELi64ELi4ELb0ELb0EN7cutlass10bfloat16_tE19Flash_kernel_traitsILi128ELi128ELi64ELi4ES3_EELb0ELb0ELb0ELb0ELb0ELb0ELb1ELb0EEEvNS_16Flash_fwd_paramsE,@"STO_CUDA_ENTRY STV_DEFAULT"
_ZN5flash16flash_fwd_kernelI23Flash_fwd_kernel_traitsILi128ELi128ELi64ELi4ELb0ELb0EN7cutlass10bfloat16_tE19Flash_kernel_traitsILi128ELi128ELi64ELi4ES3_EELb0ELb0ELb0ELb0ELb0ELb0ELb1ELb0EEEvNS_16Flash_fwd_paramsE:
.text._ZN5flash16flash_fwd_kernelI23Flash_fwd_kernel_traitsILi128ELi128ELi64ELi4ELb0ELb0EN7cutlass10bfloat16_tE19Flash_kernel_traitsILi128ELi128ELi64ELi4ES3_EELb0ELb0ELb0ELb0ELb0ELb0ELb1ELb0EEEvNS_16Flash_fwd_paramsE:
        /* <DEDUP_REMOVED lines=55> */
.L_x_227:
[----:B------:R-:W-:-:S05]  /*0370*/  ULDC UR7, c[0x0][0x2c8] ;  /* 0x0000b20000077ab9 */ /* 0x000fca0000000800 */
.L_x_228:
        /* <DEDUP_REMOVED lines=99> */
.L_x_230:
        /* <DEDUP_REMOVED lines=24> */
.L_x_231:
        /* <DEDUP_REMOVED lines=87> */
.L_x_233:
[----:B------:R-:W-:Y:S05]  /*10a0*/  BSYNC B0 ;  /* 0x0000000000007941 */ /* 0x000fea0003800000 */
.L_x_232:
        /* <DEDUP_REMOVED lines=34> */
.L_x_235:
[----:B------:R-:W-:Y:S05]  /*12d0*/  BSYNC B0 ;  /* 0x0000000000007941 */ /* 0x000fea0003800000 */
.L_x_234:
        /* <DEDUP_REMOVED lines=37> */
.L_x_237:
[----:B------:R-:W-:Y:S05]  /*1530*/  BSYNC B0 ;  /* 0x0000000000007941 */ /* 0x000fea0003800000 */
.L_x_236:
        /* <DEDUP_REMOVED lines=37> */
.L_x_239:
[----:B------:R-:W-:Y:S05]  /*1790*/  BSYNC B0 ;  /* 0x0000000000007941 */ /* 0x000fea0003800000 */
.L_x_238:
        /* <DEDUP_REMOVED lines=31> */
.L_x_241:
[----:B------:R-:W-:Y:S05]  /*1990*/  BSYNC B0 ;  /* 0x0000000000007941 */ /* 0x000fea0003800000 */
.L_x_240:
        /* <DEDUP_REMOVED lines=31> */
.L_x_243:
[----:B------:R-:W-:Y:S05]  /*1b90*/  BSYNC B0 ;  /* 0x0000000000007941 */ /* 0x000fea0003800000 */
.L_x_242:
        /* <DEDUP_REMOVED lines=31> */
.L_x_245:
[----:B------:R-:W-:Y:S05]  /*1d90*/  BSYNC B0 ;  /* 0x0000000000007941 */ /* 0x000fea0003800000 */
.L_x_244:
        /* <DEDUP_REMOVED lines=30> */
.L_x_247:
[----:B------:R-:W-:Y:S05]  /*1f80*/  BSYNC B0 ;  /* 0x0000000000007941 */ /* 0x000fea0003800000 */
.L_x_246:
        /* <DEDUP_REMOVED lines=45> */
.L_x_249:
[----:B------:R-:W-:Y:S05]  /*2260*/  BSYNC B0 ;  /* 0x0000000000007941 */ /* 0x000fea0003800000 */
.L_x_248:
        /* <DEDUP_REMOVED lines=27> */
.L_x_251:
[----:B------:R-:W-:Y:S05]  /*2420*/  BSYNC B0 ;  /* 0x0000000000007941 */ /* 0x000fea0003800000 */
.L_x_250:
        /* <DEDUP_REMOVED lines=26> */
.L_x_253:
[----:B------:R-:W-:Y:S05]  /*25d0*/  BSYNC B0 ;  /* 0x0000000000007941 */ /* 0x000fea0003800000 */
.L_x_252:
        /* <DEDUP_REMOVED lines=27> */
.L_x_255:
[----:B------:R-:W-:Y:S05]  /*2790*/  BSYNC B0 ;  /* 0x0000000000007941 */ /* 0x000fea0003800000 */
.L_x_254:
        /* <DEDUP_REMOVED lines=50> */
.L_x_257:
[----:B------:R-:W-:Y:S05]  /*2ac0*/  BSYNC B0 ;  /* 0x0000000000007941 */ /* 0x000fea0003800000 */
.L_x_256:
        /* <DEDUP_REMOVED lines=29> */
.L_x_259:
[----:B------:R-:W-:Y:S05]  /*2ca0*/  BSYNC B0 ;  /* 0x0000000000007941 */ /* 0x000fea0003800000 */
.L_x_258:
        /* <DEDUP_REMOVED lines=28> */
.L_x_261:
[----:B------:R-:W-:Y:S05]  /*2e70*/  BSYNC B0 ;  /* 0x0000000000007941 */ /* 0x000fea0003800000 */
.L_x_260:
        /* <DEDUP_REMOVED lines=28> */
.L_x_263:
[----:B------:R-:W-:Y:S05]  /*3040*/  BSYNC B0 ;  /* 0x0000000000007941 */ /* 0x000fea0003800000 */
.L_x_262:
[----:B------:R-:W-:Y:S01]  /*3050*/  LDSM.16.M88.4 R12, [R230] ;  /* 0x00000000e60c783b */ /* 0x000fe20000000200 */
[----:B------:R-:W-:Y:S01]  /*3060*/  R2P PR, R40, 0x6 ;  /* 0x0000000628007804 */ /* 0x000fe20000000000 */
[C---:B------:R-:W-:Y:S01]  /*3070*/  VIADD R0, R139.reuse, 0x8000 ;  /* 0x000080008b007836 */ /* 0x040fe20000000000 */
[----:B------:R-:W-:Y:S01]  /*3080*/  ULDC UR6, c[0x0][0x39c] ;  /* 0x0000e70000067ab9 */ /* 0x000fe20000000800 */
[----:B------:R-:W5:Y:S01]  /*3090*/  LDSM.16.M88.4 R24, [R139+0x8000] ;  /* 0x008000008b18783b */ /* 0x000f620000000200 */
[----:B------:R-:W-:Y:S01]  /*30a0*/  VIADD R234, R139, 0x8020 ;  /* 0x000080208bea7836 */ /* 0x000fe20000000000 */
[----:B------:R-:W-:Y:S01]  /*30b0*/  UISETP.GE.AND UP0, UPT, UR20, 0x41, UPT ;  /* 0x000000411400788c */ /* 0x000fe2000bf06270 */
[--C-:B------:R-:W-:Y:S01]  /*30c0*/  IMAD R231, R4, 0x2, R230.reuse ;  /* 0x0000000204e77824 */ /* 0x100fe200078e02e6 */
[----:B-12---:R-:W1:Y:S01]  /*30d0*/  LDSM.16.M88.4 R8, [R230+0x2000] ;  /* 0x00200000e608783b */ /* 0x006e620000000200 */
[C---:B------:R-:W-:Y:S02]  /*30e0*/  IMAD R233, R2.reuse, 0x2, R230 ;  /* 0x0000000202e97824 */ /* 0x040fe400078e02e6 */
[----:B------:R-:W-:Y:S01]  /*30f0*/  IMAD R232, R2, 0x2, R231 ;  /* 0x0000000202e87824 */ /* 0x000fe200078e02e7 */
[----:B------:R-:W2:Y:S01]  /*3100*/  LDSM.16.M88.4 R36, [R139+0x9000] ;  /* 0x009000008b24783b */ /* 0x000ea20000000200 */
[----:B------:R-:W-:-:S02]  /*3110*/  IMAD.SHL.U32 R5, R168, 0x2, RZ ;  /* 0x00000002a8057824 */ /* 0x000fc400078e00ff */
[----:B------:R-:W-:Y:S01]  /*3120*/  @P1 VIADD R234, R0, 0xffffffe0 ;  /* 0xffffffe000ea1836 */ /* 0x000fe20000000000 */
[----:B------:R-:W2:Y:S01]  /*3130*/  LDSM.16.M88.4 R28, [R139+0x8800] ;  /* 0x008800008b1c783b */ /* 0x000ea20000000200 */
[----:B------:R-:W-:Y:S01]  /*3140*/  MOV R0, 0x40 ;  /* 0x0000004000007802 */ /* 0x000fe20000000f00 */
[----:B------:R-:W-:Y:S01]  /*3150*/  IMAD.U32 R3, RZ, RZ, UR5 ;  /* 0x00000005ff037e24 */ /* 0x000fe2000f8e00ff */
[----:B------:R-:W-:Y:S01]  /*3160*/  LOP3.LUT R5, R5, 0x6, RZ, 0xc0, !PT ;  /* 0x0000000605057812 */ /* 0x000fe200078ec0ff */
[----:B------:R-:W2:Y:S01]  /*3170*/  LDSM.16.M88.4 R32, [R139+0x9800] ;  /* 0x009800008b20783b */ /* 0x000ea20000000200 */
[----:B------:R-:W-:Y:S01]  /*3180*/  SEL R0, R0, 0xffffffc0, !P2 ;  /* 0xffffffc000007807 */ /* 0x000fe20005000000 */
[C---:B------:R-:W-:Y:S01]  /*3190*/  VIADD R241, R234.reuse, 0x800 ;  /* 0x00000800eaf17836 */ /* 0x040fe20000000000 */
[----:B------:R-:W-:Y:S01]  /*31a0*/  IADD3 R240, R234, 0x1000, RZ ;  /* 0x00001000eaf07810 */ /* 0x000fe20007ffe0ff */
[----:B------:R-:W-:Y:S01]  /*31b0*/  LDSM.16.M88.4 R20, [R231] ;  /* 0x00000000e714783b */ /* 0x000fe20000000200 */
[----:B------:R-:W-:Y:S01]  /*31c0*/  IADD3 R228, R0, R234, RZ ;  /* 0x000000ea00e47210 */ /* 0x000fe20007ffe0ff */
[----:B------:R-:W-:Y:S01]  /*31d0*/  IMAD.IADD R229, R139, 0x1, R0 ;  /* 0x000000018be57824 */ /* 0x000fe200078e0200 */
[----:B------:R-:W-:Y:S01]  /*31e0*/  IADD3 R236, R234, 0x3000, RZ ;  /* 0x00003000eaec7810 */ /* 0x000fe20007ffe0ff */
[----:B------:R-:W2:Y:S01]  /*31f0*/  LDSM.16.M88.4 R52, [R234] ;  /* 0x00000000ea34783b */ /* 0x000ea20000000200 */
[----:B------:R-:W-:-:S02]  /*3200*/  IMAD R3, R3, 0x40, R5 ;  /* 0x0000004003037824 */ /* 0x000fc400078e0205 */
[C---:B------:R-:W-:Y:S01]  /*3210*/  VIADD R239, R234.reuse, 0x1800 ;  /* 0x00001800eaef7836 */ /* 0x040fe20000000000 */
[----:B---34-:R-:W-:Y:S01]  /*3220*/  LDSM.16.M88.4 R16, [R231+0x2000] ;  /* 0x00200000e710783b */ /* 0x018fe20000000200 */
[C---:B------:R-:W-:Y:S01]  /*3230*/  VIADD R5, R3.reuse, 0x9 ;  /* 0x0000000903057836 */ /* 0x040fe20000000000 */
[C---:B------:R-:W-:Y:S01]  /*3240*/  ISETP.GE.AND P2, PT, R3.reuse, UR20, PT ;  /* 0x0000001403007c0c */ /* 0x040fe2000bf46270 */
[C---:B------:R-:W-:Y:S01]  /*3250*/  VIADD R6, R3.reuse, 0x8 ;  /* 0x0000000803067836 */ /* 0x040fe20000000000 */
[----:B------:R-:W3:Y:S01]  /*3260*/  LDSM.16.M88.4 R60, [R234+0x1000] ;  /* 0x00100000ea3c783b */ /* 0x000ee20000000200 */
[----:B------:R-:W-:Y:S01]  /*3270*/  IADD3 R7, R3, 0x1, RZ ;  /* 0x0000000103077810 */ /* 0x000fe20007ffe0ff */
[C---:B------:R-:W-:Y:S01]  /*3280*/  VIADD R238, R234.reuse, 0x2000 ;  /* 0x00002000eaee7836 */ /* 0x040fe20000000000 */
[----:B------:R-:W-:Y:S01]  /*3290*/  ISETP.GE.AND P6, PT, R5, UR20, PT ;  /* 0x0000001405007c0c */ /* 0x000fe2000bfc6270 */
[----:B------:R-:W4:Y:S01]  /*32a0*/  LDSM.16.M88.4 R64, [R234+0x800] ;  /* 0x00080000ea40783b */ /* 0x000f220000000200 */
[----:B------:R-:W-:Y:S01]  /*32b0*/  VIADD R5, R3, 0x18 ;  /* 0x0000001803057836 */ /* 0x000fe20000000000 */
[----:B------:R-:W-:Y:S01]  /*32c0*/  ISETP.GE.AND P1, PT, R7, UR20, PT ;  /* 0x0000001407007c0c */ /* 0x000fe2000bf26270 */
[----:B------:R-:W-:Y:S01]  /*32d0*/  VIADD R7, R3, 0x10 ;  /* 0x0000001003077836 */ /* 0x000fe20000000000 */
[-C--:B-----5:R-:W-:Y:S01]  /*32e0*/  HMMA.16816.F32.BF16 R72, R12, R24.reuse, RZ ;  /* 0x000000180c48723c */ /* 0x0a0fe200000418ff */
[----:B------:R-:W-:Y:S01]  /*32f0*/  LDSM.16.M88.4 R48, [R233] ;  /* 0x00000000e930783b */ /* 0x000fe20000000200 */
[----:B------:R-:W-:Y:S01]  /*3300*/  ISETP.GE.AND P3, PT, R5, UR20, PT ;  /* 0x0000001405007c0c */ /* 0x000fe2000bf66270 */
[----:B------:R-:W-:Y:S01]  /*3310*/  VIADD R237, R234, 0x2800 ;  /* 0x00002800eaed7836 */ /* 0x000fe20000000000 */
[----:B------:R-:W-:Y:S01]  /*3320*/  ISETP.GE.AND P0, PT, R6, UR20, PT ;  /* 0x0000001406007c0c */ /* 0x000fe2000bf06270 */
[----:B------:R-:W-:Y:S01]  /*3330*/  LDSM.16.M88.4 R56, [R234+0x1800] ;  /* 0x00180000ea38783b */ /* 0x000fe20000000200 */
[----:B-1----:R-:W-:Y:S01]  /*3340*/  HMMA.16816.F32.BF16 R84, R8, R24, RZ ;  /* 0x000000180854723c */ /* 0x002fe200000418ff */
[----:B------:R-:W-:Y:S01]  /*3350*/  ISETP.GE.AND P5, PT, R7, UR20, PT ;  /* 0x0000001407007c0c */ /* 0x000fe2000bfa6270 */
[----:B------:R-:W-:Y:S01]  /*3360*/  VIADD R235, R234, 0x3800 ;  /* 0x00003800eaeb7836 */ /* 0x000fe20000000000 */
[----:B------:R-:W-:Y:S01]  /*3370*/  LDSM.16.M88.4 R108, [R229+0x9800] ;  /* 0x00980000e56c783b */ /* 0x000fe20000000200 */
[----:B------:R-:W-:-:S02]  /*3380*/  IADD3 R6, R3, 0x11, RZ ;  /* 0x0000001103067810 */ /* 0x000fc40007ffe0ff */
[----:B------:R-:W-:Y:S01]  /*3390*/  HMMA.16816.F32.BF16 R80, R8, R26, RZ ;  /* 0x0000001a0850723c */ /* 0x000fe200000418ff */
[----:B------:R-:W0:Y:S01]  /*33a0*/  LDGDEPBAR ;  /* 0x00000000000079af */ /* 0x000e220000000000 */
[----:B------:R-:W-:-:S04]  /*33b0*/  ISETP.GE.AND P4, PT, R6, UR20, PT ;  /* 0x0000001406007c0c */ /* 0x000fc8000bf86270 */
[----:B------:R-:W-:Y:S01]  /*33c0*/  HMMA.16816.F32.BF16 R144, R12, R26, RZ ;  /* 0x0000001a0c90723c */ /* 0x000fe200000418ff */
[----:B------:R-:W1:Y:S05]  /*33d0*/  LDSM.16.M88.4 R24, [R229+0x8000] ;  /* 0x00800000e518783b */ /* 0x000e6a0000000200 */
[C---:B--2---:R-:W-:Y:S06]  /*33e0*/  HMMA.16816.F32.BF16 R44, R8.reuse, R36, RZ ;  /* 0x00000024082c723c */ /* 0x044fec00000418ff */
[C---:B------:R-:W-:Y:S06]  /*33f0*/  HMMA.16816.F32.BF16 R68, R8.reuse, R28, RZ ;  /* 0x0000001c0844723c */ /* 0x040fec00000418ff */
[----:B------:R-:W-:Y:S06]  /*3400*/  HMMA.16816.F32.BF16 R76, R8, R30, RZ ;  /* 0x0000001e084c723c */ /* 0x000fec00000418ff */
[C---:B------:R-:W-:Y:S06]  /*3410*/  HMMA.16816.F32.BF16 R104, R12.reuse, R28, RZ ;  /* 0x0000001c0c68723c */ /* 0x040fec00000418ff */
[C---:B------:R-:W-:Y:S06]  /*3420*/  HMMA.16816.F32.BF16 R152, R12.reuse, R30, RZ ;  /* 0x0000001e0c98723c */ /* 0x040fec00000418ff */
[C---:B------:R-:W-:Y:S06]  /*3430*/  HMMA.16816.F32.BF16 R96, R12.reuse, R36, RZ ;  /* 0x000000240c60723c */ /* 0x040fec00000418ff */
[C---:B------:R-:W-:Y:S06]  /*3440*/  HMMA.16816.F32.BF16 R148, R12.reuse, R38, RZ ;  /* 0x000000260c94723c */ /* 0x040fec00000418ff */
[C---:B------:R-:W-:Y:S06]  /*3450*/  HMMA.16816.F32.BF16 R28, R12.reuse, R32, RZ ;  /* 0x000000200c1c723c */ /* 0x040fec00000418ff */
[----:B------:R-:W-:Y:S06]  /*3460*/  HMMA.16816.F32.BF16 R140, R12, R34, RZ ;  /* 0x000000220c8c723c */ /* 0x000fec00000418ff */
[----:B------:R-:W-:Y:S01]  /*3470*/  HMMA.16816.F32.BF16 R12, R20, R52, R72 ;  /* 0x00000034140c723c */ /* 0x000fe20000041848 */
[----:B------:R-:W-:Y:S05]  /*3480*/  LDSM.16.M88.4 R72, [R228] ;  /* 0x00000000e448783b */ /* 0x000fea0000000200 */
[C---:B------:R-:W-:Y:S06]  /*3490*/  HMMA.16816.F32.BF16 R40, R8.reuse, R32, RZ ;  /* 0x000000200828723c */ /* 0x040fec00000418ff */
[C---:B------:R-:W-:Y:S01]  /*34a0*/  HMMA.16816.F32.BF16 R88, R8.reuse, R38, RZ ;  /* 0x000000260858723c */ /* 0x040fe200000418ff */
[----:B------:R-:W-:Y:S05]  /*34b0*/  LDSM.16.M88.4 R36, [R230+0x4000] ;  /* 0x00400000e624783b */ /* 0x000fea0000000200 */
[----:B------:R-:W-:Y:S01]  /*34c0*/  HMMA.16816.F32.BF16 R100, R8, R34, RZ ;  /* 0x000000220864723c */ /* 0x000fe200000418ff */
[----:B------:R-:W2:Y:S05]  /*34d0*/  LDSM.16.M88.4 R8, [R233+0x2000] ;  /* 0x00200000e908783b */ /* 0x000eaa0000000200 */
[C---:B---3--:R-:W-:Y:S01]  /*34e0*/  HMMA.16816.F32.BF16 R120, R16.reuse, R60, R44 ;  /* 0x0000003c1078723c */ /* 0x048fe2000004182c */
[----:B------:R-:W3:Y:S05]  /*34f0*/  LDSM.16.M88.4 R44, [R232] ;  /* 0x00000000e82c783b */ /* 0x000eea0000000200 */
[C---:B----4-:R-:W-:Y:S01]  /*3500*/  HMMA.16816.F32.BF16 R32, R16.reuse, R64, R68 ;  /* 0x000000401020723c */ /* 0x050fe20000041844 */
[----:B------:R-:W4:Y:S05]  /*3510*/  LDSM.16.M88.4 R68, [R229+0x8800] ;  /* 0x00880000e544783b */ /* 0x000f2a0000000200 */
[----:B------:R-:W-:Y:S01]  /*3520*/  HMMA.16816.F32.BF16 R112, R16, R52, R84 ;  /* 0x000000341070723c */ /* 0x000fe20000041854 */
[----:B------:R-:W-:Y:S05]  /*3530*/  LDSM.16.M88.4 R84, [R229+0x9000] ;  /* 0x00900000e554783b */ /* 0x000fea0000000200 */
[----:B-1----:R-:W-:Y:S06]  /*3540*/  HMMA.16816.F32.BF16 R12, R48, R24, R12 ;  /* 0x00000018300c723c */ /* 0x002fec000004180c */
[C---:B------:R-:W-:Y:S01]  /*3550*/  HMMA.16816.F32.BF16 R116, R16.reuse, R56, R40 ;  /* 0x000000381074723c */ /* 0x040fe20000041828 */
[----:B------:R-:W1:Y:S05]  /*3560*/  LDSM.16.M88.4 R40, [R232+0x2000] ;  /* 0x00200000e828783b */ /* 0x000e6a0000000200 */
[C---:B------:R-:W-:Y:S01]  /*3570*/  HMMA.16816.F32.BF16 R128, R16.reuse, R54, R80 ;  /* 0x000000361080723c */ /* 0x040fe20000041850 */
[----:B------:R-:W5:Y:S05]  /*3580*/  LDSM.16.M88.4 R80, [R139+0xa000] ;  /* 0x00a000008b50783b */ /* 0x000f6a0000000200 */
[C---:B------:R-:W-:Y:S06]  /*3590*/  HMMA.16816.F32.BF16 R92, R16.reuse, R62, R88 ;  /* 0x0000003e105c723c */ /* 0x040fec0000041858 */
[C---:B------:R-:W-:Y:S01]  /*35a0*/  HMMA.16816.F32.BF16 R124, R16.reuse, R66, R76 ;  /* 0x00000042107c723c */ /* 0x040fe2000004184c */
[----:B------:R-:W-:Y:S05]  /*35b0*/  LDSM.16.M88.4 R76, [R234+0x2000] ;  /* 0x00200000ea4c783b */ /* 0x000fea0000000200 */
[----:B------:R-:W-:Y:S06]  /*35c0*/  HMMA.16816.F32.BF16 R88, R16, R58, R100 ;  /* 0x0000003a1058723c */ /* 0x000fec0000041864 */
[----:B--2---:R-:W-:Y:S06]  /*35d0*/  HMMA.16816.F32.BF16 R16, R8, R24, R112 ;  /* 0x000000180810723c */ /* 0x004fec0000041870 */
[----:B---3--:R-:W-:Y:S06]  /*35e0*/  HMMA.16816.F32.BF16 R12, R44, R72, R12 ;  /* 0x000000482c0c723c */ /* 0x008fec000004180c */
[C---:B------:R-:W-:Y:S06]  /*35f0*/  HMMA.16816.F32.BF16 R52, R20.reuse, R54, R144 ;  /* 0x000000361434723c */ /* 0x040fec0000041890 */
[----:B------:R-:W-:Y:S06]  /*3600*/  HMMA.16816.F32.BF16 R144, R20, R62, R148 ;  /* 0x0000003e1490723c */ /* 0x000fec0000041894 */
[----:B----4-:R-:W-:Y:S01]  /*3610*/  HMMA.16816.F32.BF16 R148, R8, R68, R32 ;  /* 0x000000440894723c */ /* 0x010fe20000041820 */
[----:B------:R-:W2:Y:S05]  /*3620*/  LDSM.16.M88.4 R32, [R230+0x6000] ;  /* 0x00600000e620783b */ /* 0x000eaa0000000200 */
[C---:B------:R-:W-:Y:S01]  /*3630*/  HMMA.16816.F32.BF16 R164, R20.reuse, R56, R28 ;  /* 0x0000003814a4723c */ /* 0x040fe2000004181c */
[----:B------:R-:W3:Y:S05]  /*3640*/  LDSM.16.M88.4 R28, [R231+0x4000] ;  /* 0x00400000e71c783b */ /* 0x000eea0000000200 */
[C---:B------:R-:W-:Y:S06]  /*3650*/  HMMA.16816.F32.BF16 R100, R20.reuse, R64, R104 ;  /* 0x000000401464723c */ /* 0x040fec0000041868 */
[C---:B------:R-:W-:Y:S06]  /*3660*/  HMMA.16816.F32.BF16 R64, R20.reuse, R66, R152 ;  /* 0x000000421440723c */ /* 0x040fec0000041898 */
[C---:B------:R-:W-:Y:S01]  /*3670*/  HMMA.16816.F32.BF16 R104, R20.reuse, R60, R96 ;  /* 0x0000003c1468723c */ /* 0x040fe20000041860 */
[----:B------:R-:W-:Y:S05]  /*3680*/  LDSM.16.M88.4 R60, [R229+0xa000] ;  /* 0x00a00000e53c783b */ /* 0x000fea0000000200 */
[----:B------:R-:W-:Y:S01]  /*3690*/  HMMA.16816.F32.BF16 R152, R20, R58, R140 ;  /* 0x0000003a1498723c */ /* 0x000fe2000004188c */
[----:B------:R-:W-:Y:S05]  /*36a0*/  LDSM.16.M88.4 R56, [R228+0x800] ;  /* 0x00080000e438783b */ /* 0x000fea0000000200 */
[----:B-1----:R-:W-:Y:S06]  /*36b0*/  HMMA.16816.F32.BF16 R20, R40, R72, R16 ;  /* 0x000000482814723c */ /* 0x002fec0000041810 */
[----:B------:R-:W-:Y:S06]  /*36c0*/  HMMA.16816.F32.BF16 R96, R8, R26, R128 ;  /* 0x0000001a0860723c */ /* 0x000fec0000041880 */
[----:B-----5:R-:W-:Y:S01]  /*36d0*/  HMMA.16816.F32.BF16 R16, R36, R80, R12 ;  /* 0x000000502410723c */ /* 0x020fe2000004180c */
[----:B------:R-:W1:Y:S05]  /*36e0*/  LDSM.16.M88.4 R12, [R231+0x6000] ;  /* 0x00600000e70c783b */ /* 0x000e6a0000000200 */
[----:B------:R-:W-:Y:S01]  /*36f0*/  HMMA.16816.F32.BF16 R24, R48, R26, R52 ;  /* 0x0000001a3018723c */ /* 0x000fe20000041834 */
[----:B------:R-:W-:Y:S05]  /*3700*/  LDSM.16.M88.4 R52, [R228+0x1000] ;  /* 0x00100000e434783b */ /* 0x000fea0000000200 */
[C---:B------:R-:W-:Y:S06]  /*3710*/  HMMA.16816.F32.BF16 R128, R8.reuse, R70, R124 ;  /* 0x000000460880723c */ /* 0x040fec000004187c */
[C---:B------:R-:W-:Y:S06]  /*3720*/  HMMA.16816.F32.BF16 R156, R8.reuse, R84, R120 ;  /* 0x00000054089c723c */ /* 0x040fec0000041878 */
[C---:B------:R-:W-:Y:S06]  /*3730*/  HMMA.16816.F32.BF16 R160, R8.reuse, R108, R116 ;  /* 0x0000006c08a0723c */ /* 0x040fec0000041874 */
[C---:B------:R-:W-:Y:S06]  /*3740*/  HMMA.16816.F32.BF16 R124, R8.reuse, R86, R92 ;  /* 0x00000056087c723c */ /* 0x040fec000004185c */
[----:B------:R-:W-:Y:S01]  /*3750*/  HMMA.16816.F32.BF16 R140, R8, R110, R88 ;  /* 0x0000006e088c723c */ /* 0x000fe20000041858 */
[----:B------:R-:W4:Y:S05]  /*3760*/  LDSM.16.M88.4 R8, [R233+0x4000] ;  /* 0x00400000e908783b */ /* 0x000f2a0000000200 */
[----:B------:R-:W-:Y:S06]  /*3770*/  HMMA.16816.F32.BF16 R116, R48, R70, R64 ;  /* 0x000000463074723c */ /* 0x000fec0000041840 */
[----:B--2---:R-:W-:Y:S01]  /*3780*/  HMMA.16816.F32.BF16 R92, R32, R80, R20 ;  /* 0x00000050205c723c */ /* 0x004fe20000041814 */
[----:B------:R-:W-:Y:S05]  /*3790*/  LDSM.16.M88.4 R20, [R232+0x4000] ;  /* 0x00400000e814783b */ /* 0x000fea0000000200 */
[----:B---3--:R-:W-:Y:S01]  /*37a0*/  HMMA.16816.F32.BF16 R64, R28, R76, R16 ;  /* 0x0000004c1c40723c */ /* 0x008fe20000041810 */
[----:B------:R-:W-:Y:S05]  /*37b0*/  LDSM.16.M88.4 R16, [R232+0x6000] ;  /* 0x00600000e810783b */ /* 0x000fea0000000200 */
[----:B------:R-:W-:Y:S01]  /*37c0*/  HMMA.16816.F32.BF16 R88, R44, R74, R24 ;  /* 0x0000004a2c58723c */ /* 0x000fe20000041818 */
[----:B------:R-:W2:Y:S05]  /*37d0*/  LDSM.16.M88.4 R24, [R233+0x6000] ;  /* 0x00600000e918783b */ /* 0x000eaa0000000200 */
[----:B------:R-:W-:Y:S01]  /*37e0*/  HMMA.16816.F32.BF16 R100, R48, R68, R100 ;  /* 0x000000443064723c */ /* 0x000fe20000041864 */
[----:B------:R-:W3:Y:S05]  /*37f0*/  LDSM.16.M88.4 R68, [R228+0x2000] ;  /* 0x00200000e444783b */ /* 0x000eea0000000200 */
[----:B------:R-:W-:Y:S01]  /*3800*/  HMMA.16816.F32.BF16 R96, R40, R74, R96 ;  /* 0x0000004a2860723c */ /* 0x000fe20000041860 */
[----:B------:R-:W5:Y:S05]  /*3810*/  LDSM.16.M88.4 R72, [R139+0xa800] ;  /* 0x00a800008b48783b */ /* 0x000f6a0000000200 */
[----:B-1----:R-:W-:Y:S06]  /*3820*/  HMMA.16816.F32.BF16 R92, R12, R76, R92 ;  /* 0x0000004c0c5c723c */ /* 0x002fec000004185c */
[C---:B------:R-:W-:Y:S06]  /*3830*/  HMMA.16816.F32.BF16 R120, R48.reuse, R84, R104 ;  /* 0x000000543078723c */ /* 0x040fec0000041868 */
[----:B------:R-:W-:Y:S01]  /*3840*/  HMMA.16816.F32.BF16 R112, R48, R86, R144 ;  /* 0x000000563070723c */ /* 0x000fe20000041890 */
[----:B------:R-:W1:Y:S05]  /*3850*/  LDSM.16.M88.4 R144, [R228+0x1800] ;  /* 0x00180000e490783b */ /* 0x000e6a0000000200 */
[----:B----4-:R-:W-:Y:S06]  /*3860*/  HMMA.16816.F32.BF16 R64, R8, R60, R64 ;  /* 0x0000003c0840723c */ /* 0x010fec0000041840 */
[----:B------:R-:W-:Y:S06]  /*3870*/  HMMA.16816.F32.BF16 R84, R36, R82, R88 ;  /* 0x000000522454723c */ /* 0x000fec0000041858 */
[----:B------:R-:W-:Y:S06]  /*3880*/  HMMA.16816.F32.BF16 R100, R44, R56, R100 ;  /* 0x000000382c64723c */ /* 0x000fec0000041864 */
[----:B------:R-:W-:Y:S06]  /*3890*/  HMMA.16816.F32.BF16 R80, R32, R82, R96 ;  /* 0x000000522050723c */ /* 0x000fec0000041860 */
[C---:B------:R-:W-:Y:S06]  /*38a0*/  HMMA.16816.F32.BF16 R164, R48.reuse, R108, R164 ;  /* 0x0000006c30a4723c */ /* 0x040fec00000418a4 */
[----:B------:R-:W-:Y:S06]  /*38b0*/  HMMA.16816.F32.BF16 R152, R48, R110, R152 ;  /* 0x0000006e3098723c */ /* 0x000fec0000041898 */
[----:B--2---:R-:W-:Y:S06]  /*38c0*/  HMMA.16816.F32.BF16 R48, R24, R60, R92 ;  /* 0x0000003c1830723c */ /* 0x004fec000004185c */
[----:B------:R-:W-:Y:S06]  /*38d0*/  HMMA.16816.F32.BF16 R104, R40, R56, R148 ;  /* 0x000000382868723c */ /* 0x000fec0000041894 */
[----:B---3--:R-:W-:Y:S01]  /*38e0*/  HMMA.16816.F32.BF16 R92, R20, R68, R64 ;  /* 0x00000044145c723c */ /* 0x008fe20000041840 */
[----:B------:R-:W2:Y:S05]  /*38f0*/  LDSM.16.M88.4 R64, [R234+0x2800] ;  /* 0x00280000ea40783b */ /* 0x000eaa0000000200 */
[----:B------:R-:W-:Y:S06]  /*3900*/  HMMA.16816.F32.BF16 R84, R28, R78, R84 ;  /* 0x0000004e1c54723c */ /* 0x000fec0000041854 */
[-C--:B------:R-:W-:Y:S06]  /*3910*/  HMMA.16816.F32.BF16 R108, R40, R58.reuse, R128 ;  /* 0x0000003a286c723c */ /* 0x080fec0000041880 */
[----:B------:R-:W-:Y:S06]  /*3920*/  HMMA.16816.F32.BF16 R96, R44, R58, R116 ;  /* 0x0000003a2c60723c */ /* 0x000fec0000041874 */
[----:B------:R-:W-:Y:S01]  /*3930*/  HMMA.16816.F32.BF16 R76, R12, R78, R80 ;  /* 0x0000004e0c4c723c */ /* 0x000fe20000041850 */
[----:B------:R-:W-:-:S04]  /*3940*/  FMUL.FTZ R0, R92, UR6 ;  /* 0x000000065c007c20 */ /* 0x000fc80008410000 */
[----:B------:R3:W-:Y:S01]  /*3950*/  MUFU.TANH R149, R0 ;  /* 0x0000000000957308 */ /* 0x0007e20000002400 */
[----:B-----5:R-:W-:Y:S06]  /*3960*/  HMMA.16816.F32.BF16 R56, R36, R72, R100 ;  /* 0x000000482438723c */ /* 0x020fec0000041864 */
[C---:B------:R-:W-:Y:S06]  /*3970*/  HMMA.16816.F32.BF16 R156, R40.reuse, R52, R156 ;  /* 0x00000034289c723c */ /* 0x040fec000004189c */
[----:B------:R-:W-:Y:S01]  /*3980*/  HMMA.16816.F32.BF16 R124, R40, R54, R124 ;  /* 0x00000036287c723c */ /* 0x000fe2000004187c */
[----:B---3--:R-:W-:-:S05]  /*3990*/  FMUL.FTZ R0, R93, UR6 ;  /* 0x000000065d007c20 */ /* 0x008fca0008410000 */
[C---:B-1----:R-:W-:Y:S01]  /*39a0*/  HMMA.16816.F32.BF16 R160, R40.reuse, R144, R160 ;  /* 0x0000009028a0723c */ /* 0x042fe200000418a0 */
[----:B------:R1:W-:Y:S05]  /*39b0*/  MUFU.TANH R148, R0 ;  /* 0x0000000000947308 */ /* 0x0003ea0000002400 */
[----:B------:R-:W-:Y:S06]  /*39c0*/  HMMA.16816.F32.BF16 R140, R40, R146, R140 ;  /* 0x00000092288c723c */ /* 0x000fec000004188c */
[C---:B------:R-:W-:Y:S06]  /*39d0*/  HMMA.16816.F32.BF16 R120, R44.reuse, R52, R120 ;  /* 0x000000342c78723c */ /* 0x040fec0000041878 */
[----:B------:R-:W-:Y:S01]  /*39e0*/  HMMA.16816.F32.BF16 R112, R44, R54, R112 ;  /* 0x000000362c70723c */ /* 0x000fe20000041870 */
[----:B-1----:R-:W-:-:S04]  /*39f0*/  FMUL.FTZ R0, R94, UR6 ;  /* 0x000000065e007c20 */ /* 0x002fc80008410000 */
[----:B------:R1:W-:Y:S01]  /*3a00*/  MUFU.TANH R138, R0 ;  /* 0x00000000008a7308 */ /* 0x0003e20000002400 */
[----:B------:R-:W-:Y:S01]  /*3a10*/  HMMA.16816.F32.BF16 R88, R16, R68, R48 ;  /* 0x000000441058723c */ /* 0x000fe20000041830 */
[----:B------:R-:W3:Y:S05]  /*3a20*/  LDSM.16.M88.4 R48, [R229+0xa800] ;  /* 0x00a80000e530783b */ /* 0x000eea0000000200 */
[----:B------:R-:W-:Y:S06]  /*3a30*/  HMMA.16816.F32.BF16 R40, R32, R72, R104 ;  /* 0x000000482028723c */ /* 0x000fec0000041868 */
[----:B------:R-:W-:Y:S01]  /*3a40*/  HMMA.16816.F32.BF16 R52, R8, R62, R84 ;  /* 0x0000003e0834723c */ /* 0x000fe20000041854 */
[----:B-1----:R-:W-:-:S05]  /*3a50*/  FMUL.FTZ R0, R95, UR6 ;  /* 0x000000065f007c20 */ /* 0x002fca0008410000 */
[----:B------:R-:W-:Y:S01]  /*3a60*/  HMMA.16816.F32.BF16 R76, R24, R62, R76 ;  /* 0x0000003e184c723c */ /* 0x000fe2000004184c */
[----:B------:R1:W-:Y:S05]  /*3a70*/  MUFU.TANH R137, R0 ;  /* 0x0000000000897308 */ /* 0x0003ea0000002400 */
[-C--:B--2---:R-:W-:Y:S06]  /*3a80*/  HMMA.16816.F32.BF16 R56, R28, R64.reuse, R56 ;  /* 0x000000401c38723c */ /* 0x084fec0000041838 */
[----:B------:R-:W-:Y:S01]  /*3a90*/  HMMA.16816.F32.BF16 R60, R12, R64, R40 ;  /* 0x000000400c3c723c */ /* 0x000fe20000041828 */
[----:B------:R-:W-:Y:S05]  /*3aa0*/  LDSM.16.M88.4 R40, [R228+0x2800] ;  /* 0x00280000e428783b */ /* 0x000fea0000000200 */
[----:B------:R-:W-:Y:S01]  /*3ab0*/  HMMA.16816.F32.BF16 R80, R20, R70, R52 ;  /* 0x000000461450723c */ /* 0x000fe20000041834 */
[----:B-1----:R-:W-:-:S04]  /*3ac0*/  FMUL.FTZ R0, R88, UR6 ;  /* 0x0000000658007c20 */ /* 0x002fc80008410000 */
[----:B------:R1:W-:Y:S01]  /*3ad0*/  MUFU.TANH R131, R0 ;  /* 0x0000000000837308 */ /* 0x0003e20000002400 */
[----:B------:R-:W-:Y:S06]  /*3ae0*/  HMMA.16816.F32.BF16 R92, R16, R70, R76 ;  /* 0x00000046105c723c */ /* 0x000fec000004184c */
[----:B---3--:R-:W-:Y:S01]  /*3af0*/  HMMA.16816.F32.BF16 R52, R8, R48, R56 ;  /* 0x000000300834723c */ /* 0x008fe20000041838 */
[----:B------:R-:W2:Y:S05]  /*3b00*/  LDSM.16.M88.4 R56, [R139+0xb000] ;  /* 0x00b000008b38783b */ /* 0x000eaa0000000200 */
[----:B------:R-:W-:Y:S01]  /*3b10*/  HMMA.16816.F32.BF16 R68, R36, R74, R96 ;  /* 0x0000004a2444723c */ /* 0x000fe20000041860 */
[----:B-1----:R-:W-:-:S05]  /*3b20*/  FMUL.FTZ R0, R89, UR6 ;  /* 0x0000000659007c20 */ /* 0x002fca0008410000 */
[----:B------:R-:W-:Y:S01]  /*3b30*/  HMMA.16816.F32.BF16 R72, R32, R74, R108 ;  /* 0x0000004a2048723c */ /* 0x000fe2000004186c */
[----:B------:R1:W-:Y:S05]  /*3b40*/  MUFU.TANH R130, R0 ;  /* 0x0000000000827308 */ /* 0x0003ea0000002400 */
[----:B------:R-:W-:-:S12]  /*3b50*/  HMMA.16816.F32.BF16 R60, R24, R48, R60 ;  /* 0x00000030183c723c */ /* 0x000fd8000004183c */
[----:B------:R-:W-:Y:S01]  /*3b60*/  HMMA.16816.F32.BF16 R68, R28, R66, R68 ;  /* 0x000000421c44723c */ /* 0x000fe20000041844 */
[----:B-1----:R-:W-:-:S04]  /*3b70*/  FMUL.FTZ R0, R90, UR6 ;  /* 0x000000065a007c20 */ /* 0x002fc80008410000 */
[----:B------:R1:W-:Y:S01]  /*3b80*/  MUFU.TANH R119, R0 ;  /* 0x0000000000777308 */ /* 0x0003e20000002400 */
[----:B------:R-:W-:Y:S01]  /*3b90*/  HMMA.16816.F32.BF16 R72, R12, R66, R72 ;  /* 0x000000420c48723c */ /* 0x000fe20000041848 */
[----:B------:R-:W-:Y:S05]  /*3ba0*/  LDSM.16.M88.4 R64, [R229+0xb000] ;  /* 0x00b00000e540783b */ /* 0x000fea0000000200 */
[----:B--2---:R-:W-:Y:S06]  /*3bb0*/  HMMA.16816.F32.BF16 R76, R36, R56, R120 ;  /* 0x00000038244c723c */ /* 0x004fec0000041878 */
[----:B------:R-:W-:Y:S01]  /*3bc0*/  HMMA.16816.F32.BF16 R84, R16, R40, R60 ;  /* 0x000000281054723c */ /* 0x000fe2000004183c */
[----:B-1----:R-:W-:-:S05]  /*3bd0*/  FMUL.FTZ R0, R91, UR6 ;  /* 0x000000065b007c20 */ /* 0x002fca0008410000 */
[----:B------:R-:W-:Y:S01]  /*3be0*/  HMMA.16816.F32.BF16 R60, R32, R56, R156 ;  /* 0x00000038203c723c */ /* 0x000fe2000004189c */
[----:B------:R1:W-:Y:S05]  /*3bf0*/  MUFU.TANH R118, R0 ;  /* 0x0000000000767308 */ /* 0x0003ea0000002400 */
[-C--:B------:R-:W-:Y:S06]  /*3c00*/  HMMA.16816.F32.BF16 R68, R8, R50.reuse, R68 ;  /* 0x000000320844723c */ /* 0x080fec0000041844 */
[----:B------:R-:W-:Y:S01]  /*3c10*/  HMMA.16816.F32.BF16 R72, R24, R50, R72 ;  /* 0x000000321848723c */ /* 0x000fe20000041848 */
[----:B-1----:R-:W-:-:S04]  /*3c20*/  FMUL.FTZ R0, R80, UR6 ;  /* 0x0000000650007c20 */ /* 0x002fc80008410000 */
[----:B------:R1:W-:-:S15]  /*3c30*/  MUFU.TANH R129, R0 ;  /* 0x0000000000817308 */ /* 0x0003de0000002400 */
[----:B------:R-:W-:-:S04]  /*3c40*/  NOP ;  /* 0x0000000000007918 */ /* 0x000fc80000000000 */
[----:B------:R-:W-:Y:S01]  /*3c50*/  HMMA.16816.F32.BF16 R88, R16, R42, R72 ;  /* 0x0000002a1058723c */ /* 0x000fe20000041848 */
[----:B-1----:R-:W-:-:S05]  /*3c60*/  FMUL.FTZ R0, R81, UR6 ;  /* 0x0000000651007c20 */ /* 0x002fca0008410000 */
[----:B------:R-:W-:Y:S01]  /*3c70*/  HMMA.16816.F32.BF16 R72, R32, R58, R124 ;  /* 0x0000003a2048723c */ /* 0x000fe2000004187c */
[----:B------:R1:W-:Y:S02]  /*3c80*/  MUFU.TANH R128, R0 ;  /* 0x0000000000807308 */ /* 0x0003e40000002400 */
[----:B-1----:R-:W-:-:S06]  /*3c90*/  FMUL.FTZ R0, R82, UR6 ;  /* 0x0000000652007c20 */ /* 0x002fcc0008410000 */
[----:B------:R1:W-:Y:S02]  /*3ca0*/  MUFU.TANH R116, R0 ;  /* 0x0000000000747308 */ /* 0x0003e40000002400 */
[----:B-1----:R-:W-:Y:S02]  /*3cb0*/  FMUL.FTZ R0, R83, UR6 ;  /* 0x0000000653007c20 */ /* 0x002fe40008410000 */
[----:B------:R-:W-:Y:S01]  /*3cc0*/  HMMA.16816.F32.BF16 R80, R20, R40, R52 ;  /* 0x000000281450723c */ /* 0x000fe20000041834 */
[----:B------:R-:W1:Y:S03]  /*3cd0*/  LDSM.16.M88.4 R52, [R234+0x3000] ;  /* 0x00300000ea34783b */ /* 0x000e660000000200 */
[----:B------:R2:W-:Y:S02]  /*3ce0*/  MUFU.TANH R117, R0 ;  /* 0x0000000000757308 */ /* 0x0005e40000002400 */
[----:B--2---:R-:W-:-:S06]  /*3cf0*/  FMUL.FTZ R0, R92, UR6 ;  /* 0x000000065c007c20 */ /* 0x004fcc0008410000 */
[----:B------:R2:W-:Y:S02]  /*3d00*/  MUFU.TANH R111, R0 ;  /* 0x00000000006f7308 */ /* 0x0005e40000002400 */
[----:B--2---:R-:W-:Y:S01]  /*3d10*/  FMUL.FTZ R0, R93, UR6 ;  /* 0x000000065d007c20 */ /* 0x004fe20008410000 */
[-C--:B-1----:R-:W-:Y:S05]  /*3d20*/  HMMA.16816.F32.BF16 R76, R28, R52.reuse, R76 ;  /* 0x000000341c4c723c */ /* 0x082fea000004184c */
[----:B------:R1:W-:Y:S01]  /*3d30*/  MUFU.TANH R110, R0 ;  /* 0x00000000006e7308 */ /* 0x0003e20000002400 */
[C---:B------:R-:W-:Y:S01]  /*3d40*/  HMMA.16816.F32.BF16 R48, R12.reuse, R52, R60 ;  /* 0x000000340c30723c */ /* 0x040fe2000004183c */
[----:B------:R-:W2:Y:S05]  /*3d50*/  LDSM.16.M88.4 R60, [R228+0x3000] ;  /* 0x00300000e43c783b */ /* 0x000eaa0000000200 */
[----:B------:R-:W-:Y:S01]  /*3d60*/  HMMA.16816.F32.BF16 R72, R12, R54, R72 ;  /* 0x000000360c48723c */ /* 0x000fe20000041848 */
[----:B-1----:R-:W-:-:S04]  /*3d70*/  FMUL.FTZ R0, R94, UR6 ;  /* 0x000000065e007c20 */ /* 0x002fc80008410000 */
[----:B------:R1:W-:-:S15]  /*3d80*/  MUFU.TANH R106, R0 ;  /* 0x00000000006a7308 */ /* 0x0003de0000002400 */
[----:B------:R-:W-:-:S04]  /*3d90*/  NOP ;  /* 0x0000000000007918 */ /* 0x000fc80000000000 */
[----:B------:R-:W-:Y:S01]  /*3da0*/  HMMA.16816.F32.BF16 R72, R24, R66, R72 ;  /* 0x000000421848723c */ /* 0x000fe20000041848 */
[----:B-1----:R-:W-:-:S04]  /*3db0*/  FMUL.FTZ R0, R95, UR6 ;  /* 0x000000065f007c20 */ /* 0x002fc80008410000 */
[----:B------:R1:W-:-:S15]  /*3dc0*/  MUFU.TANH R107, R0 ;  /* 0x00000000006b7308 */ /* 0x0003de0000002400 */
[----:B------:R-:W-:-:S04]  /*3dd0*/  NOP ;  /* 0x0000000000007918 */ /* 0x000fc80000000000 */
[----:B--2---:R-:W-:Y:S01]  /*3de0*/  HMMA.16816.F32.BF16 R72, R16, R62, R72 ;  /* 0x0000003e1048723c */ /* 0x004fe20000041848 */
[----:B-1----:R-:W-:-:S04]  /*3df0*/  FMUL.FTZ R0, R80, UR6 ;  /* 0x0000000650007c20 */ /* 0x002fc80008410000 */
[----:B------:R1:W-:Y:S02]  /*3e00*/  MUFU.TANH R109, R0 ;  /* 0x00000000006d7308 */ /* 0x0003e40000002400 */
[----:B-1----:R-:W-:-:S15]  /*3e10*/  FMUL.FTZ R0, R81, UR6 ;  /* 0x0000000651007c20 */ /* 0x002fde0008410000 */
[----:B------:R-:W-:-:S02]  /*3e20*/  NOP ;  /* 0x0000000000007918 */ /* 0x000fc40000000000 */
[----:B------:R-:W-:Y:S01]  /*3e30*/  FMUL.FTZ R72, R72, UR6 ;  /* 0x0000000648487c20 */ /* 0x000fe20008410000 */
[----:B------:R-:W-:Y:S01]  /*3e40*/  FMUL.FTZ R73, R73, UR6 ;  /* 0x0000000649497c20 */ /* 0x000fe20008410000 */
[----:B------:R-:W-:Y:S01]  /*3e50*/  FMUL.FTZ R74, R74, UR6 ;  /* 0x000000064a4a7c20 */ /* 0x000fe20008410000 */
[----:B------:R1:W-:Y:S08]  /*3e60*/  MUFU.TANH R108, R0 ;  /* 0x00000000006c7308 */ /* 0x0003f00000002400 */
[----:B------:R-:W-:Y:S08]  /*3e70*/  MUFU.TANH R72, R72 ;  /* 0x0000004800487308 */ /* 0x000ff00000002400 */
[----:B------:R-:W-:Y:S01]  /*3e80*/  MUFU.TANH R73, R73 ;  /* 0x0000004900497308 */ /* 0x000fe20000002400 */
[----:B-1----:R-:W-:-:S07]  /*3e90*/  FMUL.FTZ R0, R82, UR6 ;  /* 0x0000000652007c20 */ /* 0x002fce0008410000 */
[----:B------:R1:W2:Y:S08]  /*3ea0*/  MUFU.TANH R104, R0 ;  /* 0x0000000000687308 */ /* 0x0002b00000002400 */
[----:B------:R-:W-:Y:S01]  /*3eb0*/  MUFU.TANH R74, R74 ;  /* 0x0000004a004a7308 */ /* 0x000fe20000002400 */
[----:B-1----:R-:W-:Y:S02]  /*3ec0*/  FMUL.FTZ R0, R83, UR6 ;  /* 0x0000000653007c20 */ /* 0x002fe40008410000 */
[----:B------:R-:W-:Y:S05]  /*3ed0*/  HMMA.16816.F32.BF16 R80, R20, R42, R68 ;  /* 0x0000002a1450723c */ /* 0x000fea0000041844 */
[----:B------:R1:W3:Y:S01]  /*3ee0*/  MUFU.TANH R105, R0 ;  /* 0x0000000000697308 */ /* 0x0002e20000002400 */
[----:B------:R-:W-:Y:S06]  /*3ef0*/  HMMA.16816.F32.BF16 R40, R36, R58, R112 ;  /* 0x0000003a2428723c */ /* 0x000fec0000041870 */
[-C--:B------:R-:W-:Y:S06]  /*3f00*/  HMMA.16816.F32.BF16 R68, R8, R64.reuse, R76 ;  /* 0x000000400844723c */ /* 0x080fec000004184c */
[----:B------:R-:W-:Y:S01]  /*3f10*/  HMMA.16816.F32.BF16 R76, R24, R64, R48 ;  /* 0x00000040184c723c */ /* 0x000fe20000041830 */
[----:B-1----:R-:W-:Y:S01]  /*3f20*/  FMUL.FTZ R0, R84, UR6 ;  /* 0x0000000654007c20 */ /* 0x002fe20008410000 */
[----:B------:R-:W1:Y:S03]  /*3f30*/  LDSM.16.M88.4 R48, [R139+0xb800] ;  /* 0x00b800008b30783b */ /* 0x000e660000000200 */
[----:B------:R4:W-:Y:S07]  /*3f40*/  MUFU.TANH R103, R0 ;  /* 0x0000000000677308 */ /* 0x0009ee0000002400 */
[----:B------:R-:W-:Y:S01]  /*3f50*/  HMMA.16816.F32.BF16 R56, R28, R54, R40 ;  /* 0x000000361c38723c */ /* 0x000fe20000041828 */
[----:B------:R-:W5:Y:S04]  /*3f60*/  LDSM.16.M88.4 R40, [R234+0x3800] ;  /* 0x00380000ea28783b */ /* 0x000f680000000200 */
[----:B------:R-:W3:Y:S01]  /*3f70*/  LDSM.16.M88.4 R52, [R229+0xb800] ;  /* 0x00b80000e534783b */ /* 0x000ee20000000200 */
[----:B----4-:R-:W-:-:S04]  /*3f80*/  FMUL.FTZ R0, R85, UR6 ;  /* 0x0000000655007c20 */ /* 0x010fc80008410000 */
[----:B------:R4:W-:-:S14]  /*3f90*/  MUFU.TANH R102, R0 ;  /* 0x0000000000667308 */ /* 0x0009dc0000002400 */
[----:B------:R-:W-:Y:S01]  /*3fa0*/  HMMA.16816.F32.BF16 R56, R8, R66, R56 ;  /* 0x000000420838723c */ /* 0x000fe20000041838 */
[----:B----4-:R-:W-:-:S04]  /*3fb0*/  FMUL.FTZ R0, R86, UR6 ;  /* 0x0000000656007c20 */ /* 0x010fc80008410000 */
[----:B------:R4:W-:Y:S02]  /*3fc0*/  MUFU.TANH R98, R0 ;  /* 0x0000000000627308 */ /* 0x0009e40000002400 */
[----:B----4-:R-:W-:Y:S02]  /*3fd0*/  FMUL.FTZ R0, R87, UR6 ;  /* 0x0000000657007c20 */ /* 0x010fe40008410000 */
[----:B------:R-:W-:Y:S04]  /*3fe0*/  HMMA.16816.F32.BF16 R84, R16, R60, R76 ;  /* 0x0000003c1054723c */ /* 0x000fe8000004184c */
[----:B------:R4:W-:Y:S02]  /*3ff0*/  MUFU.TANH R99, R0 ;  /* 0x0000000000637308 */ /* 0x0009e40000002400 */
[C---:B-1----:R-:W-:Y:S06]  /*4000*/  HMMA.16816.F32.BF16 R76, R32.reuse, R48, R160 ;  /* 0x00000030204c723c */ /* 0x042fec00000418a0 */
[----:B------:R-:W-:Y:S01]  /*4010*/  HMMA.16816.F32.BF16 R32, R32, R50, R140 ;  /* 0x000000322020723c */ /* 0x000fe2000004188c */
[----:B----4-:R-:W-:-:S04]  /*4020*/  FMUL.FTZ R0, R80, UR6 ;  /* 0x0000000650007c20 */ /* 0x010fc80008410000 */
[----:B------:R1:W-:-:S13]  /*4030*/  MUFU.TANH R101, R0 ;  /* 0x0000000000657308 */ /* 0x0003da0000002400 */
[C---:B-----5:R-:W-:Y:S06]  /*4040*/  HMMA.16816.F32.BF16 R64, R12.reuse, R40, R76 ;  /* 0x000000280c40723c */ /* 0x060fec000004184c */
[----:B------:R-:W-:Y:S01]  /*4050*/  HMMA.16816.F32.BF16 R12, R12, R42, R32 ;  /* 0x0000002a0c0c723c */ /* 0x000fe20000041820 */
[----:B-1----:R-:W-:-:S06]  /*4060*/  FMUL.FTZ R0, R81, UR6 ;  /* 0x0000000651007c20 */ /* 0x002fcc0008410000 */
[----:B--2---:R-:W-:Y:S01]  /*4070*/  FSEL R35, R104, -INF , !P5 ;  /* 0xff80000068237808 */ /* 0x004fe20006800000 */
[----:B------:R1:W-:Y:S01]  /*4080*/  MUFU.TANH R100, R0 ;  /* 0x0000000000647308 */ /* 0x0003e20000002400 */
[----:B---3--:R-:W-:Y:S01]  /*4090*/  FSEL R34, R105, -INF , !P4 ;  /* 0xff80000069227808 */ /* 0x008fe20006000000 */
[----:B-1----:R-:W-:-:S06]  /*40a0*/  FMUL.FTZ R0, R82, UR6 ;  /* 0x0000000652007c20 */ /* 0x002fcc0008410000 */
[----:B------:R1:W2:Y:S02]  /*40b0*/  MUFU.TANH R96, R0 ;  /* 0x0000000000607308 */ /* 0x0002a40000002400 */
[----:B-1----:R-:W-:Y:S01]  /*40c0*/  FMUL.FTZ R0, R83, UR6 ;  /* 0x0000000653007c20 */ /* 0x002fe20008410000 */
[----:B--2---:R-:W-:Y:S01]  /*40d0*/  FSEL R33, R96, -INF , !P3 ;  /* 0xff80000060217808 */ /* 0x004fe20005800000 */
[----:B------:R-:W-:Y:S04]  /*40e0*/  HMMA.16816.F32.BF16 R80, R20, R60, R68 ;  /* 0x0000003c1450723c */ /* 0x000fe80000041844 */
[----:B------:R1:W-:Y:S02]  /*40f0*/  MUFU.TANH R97, R0 ;  /* 0x0000000000617308 */ /* 0x0003e40000002400 */
[----:B------:R-:W-:Y:S01]  /*4100*/  HMMA.16816.F32.BF16 R68, R44, R144, R164 ;  /* 0x000000902c44723c */ /* 0x000fe200000418a4 */
[----:B-1----:R-:W-:-:S05]  /*4110*/  FMUL.FTZ R0, R88, UR6 ;  /* 0x0000000658007c20 */ /* 0x002fca0008410000 */
[----:B------:R1:W2:-:S15]  /*4120*/  MUFU.TANH R95, R0 ;  /* 0x00000000005f7308 */ /* 0x00029e0000002400 */
[----:B------:R-:W-:-:S03]  /*4130*/  NOP ;  /* 0x0000000000007918 */ /* 0x000fc60000000000 */
[----:B------:R-:W-:Y:S07]  /*4140*/  HMMA.16816.F32.BF16 R68, R36, R48, R68 ;  /* 0x000000302444723c */ /* 0x000fee0000041844 */
[----:B------:R-:W-:Y:S01]  /*4150*/  FSEL R49, R107, -INF , !P6 ;  /* 0xff8000006b317808 */ /* 0x000fe20007000000 */
[----:B-1----:R-:W-:Y:S01]  /*4160*/  FMUL.FTZ R0, R89, UR6 ;  /* 0x0000000659007c20 */ /* 0x002fe20008410000 */
[----:B--2---:R-:W-:-:S03]  /*4170*/  FSEL R48, R95, -INF , !P3 ;  /* 0xff8000005f307808 */ /* 0x004fc60005800000 */
[----:B------:R1:W-:-:S12]  /*4180*/  MUFU.TANH R94, R0 ;  /* 0x00000000005e7308 */ /* 0x0003d80000002400 */
[----:B------:R-:W-:Y:S01]  /*4190*/  HMMA.16816.F32.BF16 R68, R28, R40, R68 ;  /* 0x000000281c44723c */ /* 0x000fe20000041844 */
[----:B-1----:R-:W-:-:S06]  /*41a0*/  FMUL.FTZ R0, R90, UR6 ;  /* 0x000000065a007c20 */ /* 0x002fcc0008410000 */
[----:B------:R-:W-:Y:S02]  /*41b0*/  FSEL R41, R103, -INF , !P5 ;  /* 0xff80000067297808 */ /* 0x000fe40006800000 */
[----:B------:R-:W-:Y:S01]  /*41c0*/  FSEL R40, R102, -INF , !P4 ;  /* 0xff80000066287808 */ /* 0x000fe20006000000 */
[----:B------:R1:W2:-:S14]  /*41d0*/  MUFU.TANH R93, R0 ;  /* 0x00000000005d7308 */ /* 0x00029c0000002400 */
[----:B------:R-:W-:Y:S01]  /*41e0*/  HMMA.16816.F32.BF16 R68, R8, R52, R68 ;  /* 0x000000340844723c */ /* 0x000fe20000041844 */
[----:B-1----:R-:W-:-:S04]  /*41f0*/  FMUL.FTZ R0, R91, UR6 ;  /* 0x000000065b007c20 */ /* 0x002fc80008410000 */
[----:B------:R1:W3:Y:S02]  /*4200*/  MUFU.TANH R92, R0 ;  /* 0x00000000005c7308 */ /* 0x0002e40000002400 */
[----:B-1----:R-:W-:-:S06]  /*4210*/  FMUL.FTZ R0, R80, UR6 ;  /* 0x0000000650007c20 */ /* 0x002fcc0008410000 */
[----:B------:R1:W-:Y:S02]  /*4220*/  MUFU.TANH R167, R0 ;  /* 0x0000000000a77308 */ /* 0x0003e40000002400 */
[----:B-1----:R-:W-:-:S06]  /*4230*/  FMUL.FTZ R0, R81, UR6 ;  /* 0x0000000651007c20 */ /* 0x002fcc0008410000 */
[----:B------:R1:W-:Y:S02]  /*4240*/  MUFU.TANH R165, R0 ;  /* 0x0000000000a57308 */ /* 0x0003e40000002400 */
[----:B-1----:R-:W-:-:S06]  /*4250*/  FMUL.FTZ R0, R82, UR6 ;  /* 0x0000000652007c20 */ /* 0x002fcc0008410000 */
[----:B------:R1:W-:Y:S02]  /*4260*/  MUFU.TANH R91, R0 ;  /* 0x00000000005b7308 */ /* 0x0003e40000002400 */
[----:B-1----:R-:W-:Y:S02]  /*4270*/  FMUL.FTZ R0, R83, UR6 ;  /* 0x0000000653007c20 */ /* 0x002fe40008410000 */
[----:B------:R-:W-:Y:S04]  /*4280*/  HMMA.16816.F32.BF16 R80, R20, R62, R56 ;  /* 0x0000003e1450723c */ /* 0x000fe80000041838 */
[----:B------:R1:W-:Y:S02]  /*4290*/  MUFU.TANH R90, R0 ;  /* 0x00000000005a7308 */ /* 0x0003e40000002400 */
[----:B------:R-:W-:Y:S01]  /*42a0*/  HMMA.16816.F32.BF16 R56, R44, R146, R152 ;  /* 0x000000922c38723c */ /* 0x000fe20000041898 */
[----:B------:R-:W4:Y:S01]  /*42b0*/  LDSM.16.M88.4 R44, [R228+0x3800] ;  /* 0x00380000e42c783b */ /* 0x000f220000000200 */
[----:B------:R-:W-:-:S04]  /*42c0*/  DEPBAR.LE SB0, 0x0 ;  /* 0x000080000000791a */ /* 0x000fc80000000000 */
[----:B-1----:R-:W-:Y:S01]  /*42d0*/  FMUL.FTZ R0, R84, UR6 ;  /* 0x0000000654007c20 */ /* 0x002fe20008410000 */
[----:B--2---:R-:W-:-:S03]  /*42e0*/  FSEL R84, R93, -INF , !P3 ;  /* 0xff8000005d547808 */ /* 0x004fc60005800000 */
[----:B------:R1:W-:-:S14]  /*42f0*/  MUFU.TANH R88, R0 ;  /* 0x0000000000587308 */ /* 0x0003dc0000002400 */
[----:B------:R-:W-:Y:S06]  /*4300*/  HMMA.16816.F32.BF16 R36, R36, R50, R56 ;  /* 0x000000322424723c */ /* 0x000fec0000041838 */
[----:B------:R-:W-:Y:S01]  /*4310*/  HMMA.16816.F32.BF16 R56, R24, R52, R64 ;  /* 0x000000341838723c */ /* 0x000fe20000041840 */
[----:B------:R-:W-:Y:S01]  /*4320*/  FSEL R50, R106, -INF , !P0 ;  /* 0xff8000006a327808 */ /* 0x000fe20004000000 */
[----:B-1----:R-:W-:-:S04]  /*4330*/  FMUL.FTZ R0, R85, UR6 ;  /* 0x0000000655007c20 */ /* 0x002fc80008410000 */
[----:B------:R-:W-:Y:S01]  /*4340*/  HMMA.16816.F32.BF16 R24, R24, R54, R12 ;  /* 0x000000361818723c */ /* 0x000fe2000004180c */
[----:B------:R-:W-:Y:S01]  /*4350*/  FSEL R53, R119, -INF , !P2 ;  /* 0xff80000077357808 */ /* 0x000fe20005000000 */
[----:B------:R1:W-:Y:S01]  /*4360*/  MUFU.TANH R89, R0 ;  /* 0x0000000000597308 */ /* 0x0003e20000002400 */
[----:B------:R-:W-:-:S03]  /*4370*/  FSEL R52, R118, -INF , !P1 ;  /* 0xff80000076347808 */ /* 0x000fc60004800000 */
[----:B----4-:R-:W-:Y:S06]  /*4380*/  HMMA.16816.F32.BF16 R68, R20, R44, R68 ;  /* 0x0000002c1444723c */ /* 0x010fec0000041844 */
[----:B------:R-:W-:Y:S06]  /*4390*/  HMMA.16816.F32.BF16 R28, R28, R42, R36 ;  /* 0x0000002a1c1c723c */ /* 0x000fec0000041824 */
[----:B------:R-:W-:Y:S01]  /*43a0*/  HMMA.16816.F32.BF16 R56, R16, R44, R56 ;  /* 0x0000002c1038723c */ /* 0x000fe20000041838 */
[----:B------:R-:W-:Y:S01]  /*43b0*/  FSEL R38, R138, -INF , !P2 ;  /* 0xff8000008a267808 */ /* 0x000fe20005000000 */
[----:B-1----:R-:W-:Y:S01]  /*43c0*/  FMUL.FTZ R0, R86, UR6 ;  /* 0x0000000656007c20 */ /* 0x002fe20008410000 */
[----:B------:R-:W-:-:S02]  /*43d0*/  FSEL R39, R137, -INF , !P1 ;  /* 0xff80000089277808 */ /* 0x000fc40004800000 */
[----:B------:R-:W-:Y:S01]  /*43e0*/  FSEL R43, R111, -INF , !P0 ;  /* 0xff8000006f2b7808 */ /* 0x000fe20004000000 */
[----:B------:R1:W2:Y:S01]  /*43f0*/  MUFU.TANH R86, R0 ;  /* 0x0000000000567308 */ /* 0x0002a20000002400 */
[----:B------:R-:W-:Y:S01]  /*4400*/  FSEL R45, R131, -INF , !P2 ;  /* 0xff800000832d7808 */ /* 0x000fe20005000000 */
[----:B------:R-:W-:Y:S01]  /*4410*/  HMMA.16816.F32.BF16 R16, R16, R46, R24 ;  /* 0x0000002e1010723c */ /* 0x000fe20000041818 */
[----:B------:R-:W-:Y:S02]  /*4420*/  FSEL R44, R130, -INF , !P1 ;  /* 0xff800000822c7808 */ /* 0x000fe40004800000 */
[----:B------:R-:W-:Y:S01]  /*4430*/  FSEL R37, R116, -INF , !P0 ;  /* 0xff80000074257808 */ /* 0x000fe20004000000 */
[----:B------:R-:W-:Y:S01]  /*4440*/  FMUL.FTZ R5, R69, UR6 ;  /* 0x0000000645057c20 */ /* 0x000fe20008410000 */
[----:B------:R-:W-:Y:S01]  /*4450*/  FSEL R42, R110, -INF , !P6 ;  /* 0xff8000006e2a7808 */ /* 0x000fe20007000000 */
[----:B------:R-:W-:Y:S01]  /*4460*/  FMUL.FTZ R6, R71, UR6 ;  /* 0x0000000647067c20 */ /* 0x000fe20008410000 */
[----:B------:R-:W-:-:S02]  /*4470*/  FSEL R24, R129, -INF , !P0 ;  /* 0xff80000081187808 */ /* 0x000fc40004000000 */
[----:B------:R-:W-:Y:S01]  /*4480*/  FSEL R36, R117, -INF , !P6 ;  /* 0xff80000075247808 */ /* 0x000fe20007000000 */
[----:B------:R-:W-:Y:S01]  /*4490*/  HMMA.16816.F32.BF16 R8, R8, R54, R28 ;  /* 0x000000360808723c */ /* 0x000fe2000004181c */
[----:B------:R-:W-:Y:S02]  /*44a0*/  FSEL R25, R128, -INF , !P6 ;  /* 0xff80000080197808 */ /* 0x000fe40007000000 */
[----:B------:R-:W-:Y:S01]  /*44b0*/  FSEL R26, R109, -INF , !P5 ;  /* 0xff8000006d1a7808 */ /* 0x000fe20006800000 */
[----:B-1----:R-:W-:Y:S01]  /*44c0*/  FMUL.FTZ R0, R87, UR6 ;  /* 0x0000000657007c20 */ /* 0x002fe20008410000 */
[----:B------:R-:W-:Y:S02]  /*44d0*/  FSEL R27, R108, -INF , !P4 ;  /* 0xff8000006c1b7808 */ /* 0x000fe40006000000 */
[----:B------:R-:W-:Y:S01]  /*44e0*/  FMUL.FTZ R28, R56, UR6 ;  /* 0x00000006381c7c20 */ /* 0x000fe20008410000 */
[----:B------:R-:W-:Y:S01]  /*44f0*/  FSEL R29, R148, -INF , !P1 ;  /* 0xff800000941d7808 */ /* 0x000fe20004800000 */
[----:B------:R1:W4:Y:S01]  /*4500*/  MUFU.TANH R77, R0 ;  /* 0x00000000004d7308 */ /* 0x0003220000002400 */
[----:B------:R-:W-:Y:S01]  /*4510*/  FSEL R54, R98, -INF , !P5 ;  /* 0xff80000062367808 */ /* 0x000fe20006800000 */
[----:B------:R-:W-:Y:S01]  /*4520*/  FMUL.FTZ R7, R57, UR6 ;  /* 0x0000000639077c20 */ /* 0x000fe20008410000 */
[----:B------:R-:W-:Y:S01]  /*4530*/  FSEL R55, R99, -INF , !P4 ;  /* 0xff80000063377808 */ /* 0x000fe20006000000 */
[----:B------:R-:W-:Y:S01]  /*4540*/  FMUL.FTZ R12, R58, UR6 ;  /* 0x000000063a0c7c20 */ /* 0x000fe20008410000 */
[----:B------:R-:W-:Y:S01]  /*4550*/  FSEL R31, R101, -INF , !P3 ;  /* 0xff800000651f7808 */ /* 0x000fe20005800000 */
[----:B------:R-:W-:Y:S01]  /*4560*/  FMUL.FTZ R16, R16, UR6 ;  /* 0x0000000610107c20 */ /* 0x000fe20008410000 */
[----:B------:R-:W-:Y:S01]  /*4570*/  FMUL.FTZ R18, R18, UR6 ;  /* 0x0000000612127c20 */ /* 0x000fe20008410000 */
[----:B------:R5:W-:Y:S01]  /*4580*/  MUFU.TANH R56, R28 ;  /* 0x0000001c00387308 */ /* 0x000be20000002400 */
[----:B------:R-:W-:-:S06]  /*4590*/  FMUL.FTZ R19, R19, UR6 ;  /* 0x0000000613137c20 */ /* 0x000fcc0008410000 */
[----:B------:R-:W-:Y:S01]  /*45a0*/  HMMA.16816.F32.BF16 R20, R20, R46, R8 ;  /* 0x0000002e1414723c */ /* 0x000fe20000041808 */
[----:B------:R3:W-:Y:S01]  /*45b0*/  MUFU.TANH R11, R5 ;  /* 0x00000005000b7308 */ /* 0x0007e20000002400 */
[----:B-1----:R-:W-:-:S07]  /*45c0*/  FMUL.FTZ R0, R80, UR6 ;  /* 0x0000000650007c20 */ /* 0x002fce0008410000 */
[----:B------:R1:W-:Y:S01]  /*45d0*/  MUFU.TANH R79, R0 ;  /* 0x00000000004f7308 */ /* 0x0003e20000002400 */
[----:B-----5:R-:W-:-:S07]  /*45e0*/  FSEL R28, R149, -INF , !P2 ;  /* 0xff800000951c7808 */ /* 0x020fce0005000000 */
[----:B------:R5:W-:Y:S01]  /*45f0*/  MUFU.TANH R10, R6 ;  /* 0x00000006000a7308 */ /* 0x000be20000002400 */
[----:B---3--:R-:W-:-:S05]  /*4600*/  VIADD R5, R3, 0x19 ;  /* 0x0000001903057836 */ /* 0x008fca0000000000 */
[----:B------:R-:W-:Y:S01]  /*4610*/  ISETP.GE.AND P2, PT, R5, UR20, PT ;  /* 0x0000001405007c0c */ /* 0x000fe2000bf46270 */
[----:B------:R-:W-:Y:S02]  /*4620*/  VIADD R5, R3, 0x20 ;  /* 0x0000002003057836 */ /* 0x000fe40000000000 */
[----:B------:R-:W-:Y:S01]  /*4630*/  FMUL.FTZ R20, R20, UR6 ;  /* 0x0000000614147c20 */ /* 0x000fe20008410000 */
[----:B-1----:R-:W-:Y:S01]  /*4640*/  FMUL.FTZ R0, R81, UR6 ;  /* 0x0000000651007c20 */ /* 0x002fe20008410000 */
[----:B------:R-:W-:Y:S01]  /*4650*/  FSEL R85, R92, -INF , !P2 ;  /* 0xff8000005c557808 */ /* 0x000fe20005000000 */
[----:B------:R-:W-:Y:S01]  /*4660*/  FMUL.FTZ R22, R22, UR6 ;  /* 0x0000000616167c20 */ /* 0x000fe20008410000 */
[----:B------:R-:W-:Y:S01]  /*4670*/  ISETP.GE.AND P1, PT, R5, UR20, PT ;  /* 0x0000001405007c0c */ /* 0x000fe2000bf26270 */
[----:B------:R1:W-:Y:S01]  /*4680*/  MUFU.TANH R78, R0 ;  /* 0x00000000004e7308 */ /* 0x0003e20000002400 */
[----:B------:R-:W-:Y:S02]  /*4690*/  IADD3 R5, R3, 0x21, RZ ;  /* 0x0000002103057810 */ /* 0x000fe40007ffe0ff */
[----:B------:R-:W-:Y:S01]  /*46a0*/  FSEL R51, R94, -INF , !P2 ;  /* 0xff8000005e337808 */ /* 0x000fe20005000000 */
[----:B-----5:R-:W-:Y:S01]  /*46b0*/  FMUL.FTZ R6, R59, UR6 ;  /* 0x000000063b067c20 */ /* 0x020fe20008410000 */
[----:B------:R-:W-:Y:S01]  /*46c0*/  ISETP.GE.AND P0, PT, R5, UR20, PT ;  /* 0x0000001405007c0c */ /* 0x000fe2000bf06270 */
[----:B------:R-:W-:Y:S01]  /*46d0*/  VIADD R5, R3, 0x28 ;  /* 0x0000002803057836 */ /* 0x000fe20000000000 */
[----:B------:R-:W-:Y:S01]  /*46e0*/  FSEL R32, R97, -INF , !P2 ;  /* 0xff80000061207808 */ /* 0x000fe20005000000 */
[----:B------:R3:W-:Y:S01]  /*46f0*/  MUFU.TANH R8, R6 ;  /* 0x0000000600087308 */ /* 0x0007e20000002400 */
[----:B------:R-:W-:-:S02]  /*4700*/  FSEL R30, R100, -INF , !P2 ;  /* 0xff800000641e7808 */ /* 0x000fc40005000000 */
[----:B------:R-:W-:Y:S01]  /*4710*/  ISETP.GE.AND P6, PT, R5, UR20, PT ;  /* 0x0000001405007c0c */ /* 0x000fe2000bfc6270 */
[----:B------:R-:W-:Y:S01]  /*4720*/  VIADD R5, R3, 0x29 ;  /* 0x0000002903057836 */ /* 0x000fe20000000000 */
[----:B--2---:R-:W-:Y:S02]  /*4730*/  FSEL R188, R86, -INF , !P1 ;  /* 0xff80000056bc7808 */ /* 0x004fe40004800000 */
[----:B------:R-:W-:Y:S01]  /*4740*/  FSEL R172, R88, -INF , !P1 ;  /* 0xff80000058ac7808 */ /* 0x000fe20004800000 */
[----:B------:R-:W-:Y:S01]  /*4750*/  MUFU.TANH R9, R7 ;  /* 0x0000000700097308 */ /* 0x000fe20000002400 */
[----:B------:R-:W-:Y:S01]  /*4760*/  ISETP.GE.AND P5, PT, R5, UR20, PT ;  /* 0x0000001405007c0c */ /* 0x000fe2000bfa6270 */
[----:B-1----:R-:W-:Y:S01]  /*4770*/  FMUL.FTZ R0, R82, UR6 ;  /* 0x0000000652007c20 */ /* 0x002fe20008410000 */
[----:B------:R-:W-:Y:S01]  /*4780*/  VIADD R5, R3, 0x30 ;  /* 0x0000003003057836 */ /* 0x000fe20000000000 */
[----:B------:R-:W-:Y:S02]  /*4790*/  FSEL R170, R91, -INF , !P1 ;  /* 0xff8000005baa7808 */ /* 0x000fe40004800000 */
[----:B------:R-:W-:-:S02]  /*47a0*/  FSEL R167, R167, -INF , !P1 ;  /* 0xff800000a7a77808 */ /* 0x000fc40004800000 */
[----:B------:R1:W2:Y:S01]  /*47b0*/  MUFU.TANH R76, R0 ;  /* 0x00000000004c7308 */ /* 0x0002a20000002400 */
[----:B------:R-:W-:Y:S01]  /*47c0*/  ISETP.GE.AND P4, PT, R5, UR20, PT ;  /* 0x0000001405007c0c */ /* 0x000fe2000bf86270 */
[----:B---3--:R-:W-:Y:S01]  /*47d0*/  FMUL.FTZ R6, R21, UR6 ;  /* 0x0000000615067c20 */ /* 0x008fe20008410000 */
[----:B------:R-:W-:Y:S02]  /*47e0*/  IADD3 R5, R3, 0x31, RZ ;  /* 0x0000003103057810 */ /* 0x000fe40007ffe0ff */
[----:B----4-:R-:W-:Y:S02]  /*47f0*/  FSEL R175, R77, -INF , !P0 ;  /* 0xff8000004daf7808 */ /* 0x010fe40004000000 */
[----:B------:R-:W-:Y:S01]  /*4800*/  ISETP.GE.AND P3, PT, R5, UR20, PT ;  /* 0x0000001405007c0c */ /* 0x000fe2000bf66270 */
[C---:B------:R-:W-:Y:S01]  /*4810*/  VIADD R5, R3.reuse, 0x38 ;  /* 0x0000003803057836 */ /* 0x040fe20000000000 */
[----:B------:R-:W-:Y:S01]  /*4820*/  MUFU.TANH R7, R6 ;  /* 0x0000000600077308 */ /* 0x000fe20000002400 */
[----:B------:R-:W-:Y:S01]  /*4830*/  VIADD R3, R3, 0x39 ;  /* 0x0000003903037836 */ /* 0x000fe20000000000 */
[----:B------:R-:W-:-:S02]  /*4840*/  FSEL R169, R89, -INF , !P0 ;  /* 0xff80000059a97808 */ /* 0x000fc40004000000 */
[----:B------:R-:W-:Y:S01]  /*4850*/  ISETP.GE.AND P2, PT, R5, UR20, PT ;  /* 0x0000001405007c0c */ /* 0x000fe2000bf46270 */
[----:B------:R-:W-:Y:S01]  /*4860*/  FMUL.FTZ R5, R17, UR6 ;  /* 0x0000000611057c20 */ /* 0x000fe20008410000 */
[----:B------:R-:W-:Y:S01]  /*4870*/  ISETP.GE.AND P1, PT, R3, UR20, PT ;  /* 0x0000001403007c0c */ /* 0x000fe2000bf26270 */
[----:B------:R-:W-:Y:S01]  /*4880*/  FMUL.FTZ R3, R23, UR6 ;  /* 0x0000000617037c20 */ /* 0x000fe20008410000 */
[----:B-1----:R-:W-:Y:S01]  /*4890*/  FMUL.FTZ R0, R83, UR6 ;  /* 0x0000000653007c20 */ /* 0x002fe20008410000 */
[----:B------:R-:W1:Y:S01]  /*48a0*/  MUFU.TANH R12, R12 ;  /* 0x0000000c000c7308 */ /* 0x000e620000002400 */
[----:B------:R-:W-:Y:S02]  /*48b0*/  FSEL R166, R90, -INF , !P0 ;  /* 0xff8000005aa67808 */ /* 0x000fe40004000000 */
[----:B------:R-:W-:Y:S02]  /*48c0*/  FSEL R165, R165, -INF , !P0 ;  /* 0xff800000a5a57808 */ /* 0x000fe40004000000 */
[----:B------:R-:W-:-:S02]  /*48d0*/  PLOP3.LUT P0, PT, PT, PT, UP0, 0x80, 0x0 ;  /* 0x000000000000781c */ /* 0x000fc40003f0f008 */
[----:B------:R-:W-:Y:S01]  /*48e0*/  FSEL R174, R74, -INF , !P6 ;  /* 0xff8000004aae7808 */ /* 0x000fe20007000000 */
[----:B------:R3:W4:Y:S01]  /*48f0*/  MUFU.TANH R63, R0 ;  /* 0x00000000003f7308 */ /* 0x0007220000002400 */
[----:B------:R-:W-:Y:S02]  /*4900*/  FSEL R168, R72, -INF , !P6 ;  /* 0xff80000048a87808 */ /* 0x000fe40007000000 */
[----:B--2---:R-:W-:Y:S02]  /*4910*/  FSEL R164, R76, -INF , !P6 ;  /* 0xff8000004ca47808 */ /* 0x004fe40007000000 */
[----:B------:R-:W-:Y:S02]  /*4920*/  FSEL R137, R79, -INF , !P6 ;  /* 0xff8000004f897808 */ /* 0x000fe40007000000 */
[----:B------:R-:W-:Y:S01]  /*4930*/  FSEL R171, R73, -INF , !P5 ;  /* 0xff80000049ab7808 */ /* 0x000fe20006800000 */
[----:B------:R-:W2:Y:S01]  /*4940*/  MUFU.TANH R6, R3 ;  /* 0x0000000300067308 */ /* 0x000ea20000002400 */
[----:B------:R-:W-:-:S02]  /*4950*/  FSEL R23, R78, -INF , !P5 ;  /* 0xff8000004e177808 */ /* 0x000fc40006800000 */
[----:B-1----:R-:W-:Y:S02]  /*4960*/  FSEL R184, R12, -INF , !P4 ;  /* 0xff8000000cb87808 */ /* 0x002fe40006000000 */
[----:B------:R-:W-:Y:S02]  /*4970*/  FSEL R176, R56, -INF , !P4 ;  /* 0xff80000038b07808 */ /* 0x000fe40006000000 */
[----:B------:R-:W-:Y:S01]  /*4980*/  FSEL R202, R8, -INF , !P3 ;  /* 0xff80000008ca7808 */ /* 0x000fe20005800000 */
[----:B------:R-:W1:Y:S01]  /*4990*/  MUFU.TANH R20, R20 ;  /* 0x0000001400147308 */ /* 0x000e620000002400 */
[----:B---3--:R-:W-:Y:S01]  /*49a0*/  FMUL.FTZ R0, R75, UR6 ;  /* 0x000000064b007c20 */ /* 0x008fe20008410000 */
[----:B----4-:R-:W-:Y:S02]  /*49b0*/  FSEL R138, R63, -INF , !P5 ;  /* 0xff8000003f8a7808 */ /* 0x010fe40006800000 */
[----:B------:R-:W-:Y:S02]  /*49c0*/  FSEL R191, R9, -INF , !P3 ;  /* 0xff80000009bf7808 */ /* 0x000fe40005800000 */
[----:B------:R-:W-:-:S02]  /*49d0*/  FSEL R199, R10, -INF , !P3 ;  /* 0xff8000000ac77808 */ /* 0x000fc40005800000 */
[----:B------:R3:W4:Y:S01]  /*49e0*/  MUFU.TANH R62, R0 ;  /* 0x00000000003e7308 */ /* 0x0007220000002400 */
[----:B------:R-:W-:Y:S02]  /*49f0*/  FSEL R249, R11, -INF , !P3 ;  /* 0xff8000000bf97808 */ /* 0x000fe40005800000 */
[----:B--2---:R-:W-:Y:S02]  /*4a00*/  FSEL R250, R6, -INF , !P1 ;  /* 0xff80000006fa7808 */ /* 0x004fe40004800000 */
[----:B------:R-:W-:-:S03]  /*4a10*/  FSEL R243, R7, -INF , !P1 ;  /* 0xff80000007f37808 */ /* 0x000fc60004800000 */
[----:B------:R-:W2:Y:S01]  /*4a20*/  MUFU.TANH R22, R22 ;  /* 0x0000001600167308 */ /* 0x000ea20000002400 */
[----:B-1----:R-:W-:-:S07]  /*4a30*/  FSEL R248, R20, -INF , !P2 ;  /* 0xff80000014f87808 */ /* 0x002fce0005000000 */
[----:B------:R-:W1:Y:S01]  /*4a40*/  MUFU.TANH R16, R16 ;  /* 0x0000001000107308 */ /* 0x000e620000002400 */
[----:B---3--:R-:W-:Y:S01]  /*4a50*/  FMUL.FTZ R0, R68, UR6 ;  /* 0x0000000644007c20 */ /* 0x008fe20008410000 */
[----:B----4-:R-:W-:-:S06]  /*4a60*/  FSEL R173, R62, -INF , !P5 ;  /* 0xff8000003ead7808 */ /* 0x010fcc0006800000 */
[----:B------:R3:W4:Y:S01]  /*4a70*/  MUFU.TANH R61, R0 ;  /* 0x00000000003d7308 */ /* 0x0007220000002400 */
[----:B--2---:R-:W-:-:S07]  /*4a80*/  FSEL R252, R22, -INF , !P2 ;  /* 0xff80000016fc7808 */ /* 0x004fce0005000000 */
        /* <DEDUP_REMOVED lines=8> */
[----:B-1----:R-:W-:Y:S02]  /*4b10*/  FSEL R201, R5, -INF , !P1 ;  /* 0xff80000005c97808 */ /* 0x002fe40004800000 */
[----:B---3--:R-:W-:Y:S02]  /*4b20*/  LOP3.LUT R0, R135, R134, RZ, 0xfc, !PT ;  /* 0x0000008687007212 */ /* 0x008fe400078efcff */
[----:B----4-:R-:W-:Y:S02]  /*4b30*/  FSEL R190, R60, -INF , !P4 ;  /* 0xff8000003cbe7808 */ /* 0x010fe40006000000 */
[----:B--2---:R-:W-:Y:S01]  /*4b40*/  FSEL R187, R3, -INF , !P1 ;  /* 0xff80000003bb7808 */ /* 0x004fe20004800000 */
        /* <DEDUP_REMOVED lines=83> */
.L_x_266:
[----:B------:R-:W-:Y:S05]  /*5080*/  BSYNC B0 ;  /* 0x0000000000007941 */ /* 0x000fea0003800000 */
.L_x_265:
[----:B------:R-:W0:Y:S02]  /*5090*/  LDGDEPBAR ;  /* 0x00000000000079af */ /* 0x000e240000000000 */
.L_x_264:
[----:B------:R-:W-:Y:S01]  /*50a0*/  FMNMX.FTZ R3, R28, R29, !PT ;  /* 0x0000001d1c037209 */ /* 0x000fe20007810000 */
[----:B------:R-:W-:Y:S01]  /*50b0*/  ULDC UR5, c[0x0][0x2ec] ;  /* 0x0000bb0000057ab9 */ /* 0x000fe20000000800 */
[----:B------:R1:W-:Y:S02]  /*50c0*/  STL [R1+0xc4], R242 ;  /* 0x0000c4f201007387 */ /* 0x0003e40000100800 */
[----:B------:R-:W-:Y:S02]  /*50d0*/  FMNMX.FTZ R3, R24, R3, !PT ;  /* 0x0000000318037209 */ /* 0x000fe40007810000 */
[----:B------:R-:W-:Y:S02]  /*50e0*/  STL [R1+0xc0], R241 ;  /* 0x0000c0f101007387 */ /* 0x000fe40000100800 */
[----:B------:R-:W-:Y:S02]  /*50f0*/  FMNMX.FTZ R3, R25, R3, !PT ;  /* 0x0000000319037209 */ /* 0x000fe40007810000 */
[----:B------:R-:W-:Y:S02]  /*5100*/  STL [R1+0xbc], R240 ;  /* 0x0000bcf001007387 */ /* 0x000fe40000100800 */
[----:B------:R-:W-:-:S02]  /*5110*/  FMNMX.FTZ R3, R26, R3, !PT ;  /* 0x000000031a037209 */ /* 0x000fc40007810000 */
[----:B------:R-:W-:Y:S02]  /*5120*/  STL [R1+0xb8], R239 ;  /* 0x0000b8ef01007387 */ /* 0x000fe40000100800 */
[----:B------:R-:W-:Y:S02]  /*5130*/  FMNMX.FTZ R3, R27, R3, !PT ;  /* 0x000000031b037209 */ /* 0x000fe40007810000 */
[----:B------:R-:W-:Y:S02]  /*5140*/  STL [R1+0xb4], R238 ;  /* 0x0000b4ee01007387 */ /* 0x000fe40000100800 */
[----:B------:R-:W-:Y:S02]  /*5150*/  FMNMX.FTZ R3, R31, R3, !PT ;  /* 0x000000031f037209 */ /* 0x000fe40007810000 */
[----:B------:R-:W-:Y:S02]  /*5160*/  STL [R1+0xb0], R237 ;  /* 0x0000b0ed01007387 */ /* 0x000fe40000100800 */
[----:B------:R-:W-:-:S02]  /*5170*/  FMNMX.FTZ R3, R30, R3, !PT ;  /* 0x000000031e037209 */ /* 0x000fc40007810000 */
[----:B------:R-:W-:Y:S01]  /*5180*/  STL [R1+0xac], R236 ;  /* 0x0000acec01007387 */ /* 0x000fe20000100800 */
[----:B-12---:R-:W-:Y:S02]  /*5190*/  MOV R242, R176 ;  /* 0x000000b000f27202 */ /* 0x006fe40000000f00 */
        /* <DEDUP_REMOVED lines=17> */
[----:B------:R-:W-:Y:S01]  /*52b0*/  STL [R1+0x8c], R228 ;  /* 0x00008ce401007387 */ /* 0x000fe20000100800 */
[----:B------:R-:W-:-:S03]  /*52c0*/  FMNMX.FTZ R3, R36, R3, !PT ;  /* 0x0000000324037209 */ /* 0x000fc60007810000 */
[----:B------:R-:W1:Y:S01]  /*52d0*/  SHFL.BFLY PT, R5, R136, 0x2, 0x1f ;  /* 0x0c401f0088057f89 */ /* 0x000e6200000e0000 */
        /* <DEDUP_REMOVED lines=8> */
[----:B------:R-:W-:-:S04]  /*5360*/  FMNMX.FTZ R3, R170, R3, !PT ;  /* 0x00000003aa037209 */ /* 0x000fc80007810000 */
[----:B------:R-:W-:Y:S02]  /*5370*/  FMNMX.FTZ R3, R166, R3, !PT ;  /* 0x00000003a6037209 */ /* 0x000fe40007810000 */
[----:B-1----:R-:W-:Y:S02]  /*5380*/  FMNMX.FTZ R136, R136, R5, !PT ;  /* 0x0000000588887209 */ /* 0x002fe40007810000 */
[----:B------:R-:W-:-:S03]  /*5390*/  FMNMX.FTZ R3, R164, R3, !PT ;  /* 0x00000003a4037209 */ /* 0x000fc60007810000 */
[----:B------:R-:W1:Y:S01]  /*53a0*/  SHFL.BFLY PT, R7, R136, 0x1, 0x1f ;  /* 0x0c201f0088077f89 */ /* 0x000e6200000e0000 */
        /* <DEDUP_REMOVED lines=8> */
[----:B------:R-:W-:-:S03]  /*5430*/  FMNMX.FTZ R5, R41, R5, !PT ;  /* 0x0000000529057209 */ /* 0x000fc60007810000 */
[----:B------:R-:W2:Y:S01]  /*5440*/  SHFL.BFLY PT, R135, R3, 0x2, 0x1f ;  /* 0x0c401f0003877f89 */ /* 0x000ea200000e0000 */
[----:B------:R-:W-:Y:S02]  /*5450*/  FMNMX.FTZ R5, R40, R5, !PT ;  /* 0x0000000528057209 */ /* 0x000fe40007810000 */
[----:B-1----:R-:W-:Y:S02]  /*5460*/  FMNMX.FTZ R136, R136, R7, !PT ;  /* 0x0000000788887209 */ /* 0x002fe40007810000 */
[----:B------:R-:W-:Y:S02]  /*5470*/  FMNMX.FTZ R5, R48, R5, !PT ;  /* 0x0000000530057209 */ /* 0x000fe40007810000 */
[C---:B------:R-:W-:Y:S01]  /*5480*/  FSETP.NEU.FTZ.AND P1, PT, R136.reuse, -INF , PT ;  /* 0xff8000008800780b */ /* 0x040fe20003f3d000 */
[----:B------:R-:W-:Y:S01]  /*5490*/  FMUL.FTZ R22, R136, UR5 ;  /* 0x0000000588167c20 */ /* 0x000fe20008410000 */
[----:B------:R-:W-:Y:S01]  /*54a0*/  FMNMX.FTZ R5, R51, R5, !PT ;  /* 0x0000000533057209 */ /* 0x000fe20007810000 */
[----:B------:R-:W-:Y:S03]  /*54b0*/  STL [R1+0xc8], R136 ;  /* 0x0000c88801007387 */ /* 0x000fe60000100800 */
[----:B------:R-:W-:-:S02]  /*54c0*/  FMNMX.FTZ R5, R172, R5, !PT ;  /* 0x00000005ac057209 */ /* 0x000fc40007810000 */
[----:B------:R-:W-:Y:S02]  /*54d0*/  FSEL R22, R22, RZ, P1 ;  /* 0x000000ff16167208 */ /* 0x000fe40000800000 */
[----:B------:R-:W-:-:S03]  /*54e0*/  FMNMX.FTZ R7, R169, R5, !PT ;  /* 0x00000005a9077209 */ /* 0x000fc60007810000 */
[--C-:B------:R-:W-:Y:S01]  /*54f0*/  FFMA.FTZ R6, R28, UR5, -R22.reuse ;  /* 0x000000051c067c23 */ /* 0x100fe20008010816 */
[----:B------:R-:W-:Y:S01]  /*5500*/  FMNMX.FTZ R7, R168, R7, !PT ;  /* 0x00000007a8077209 */ /* 0x000fe20007810000 */
[----:B------:R-:W-:Y:S02]  /*5510*/  FFMA.FTZ R5, R29, UR5, -R22 ;  /* 0x000000051d057c23 */ /* 0x000fe40008010816 */
[----:B------:R1:W-:Y:S01]  /*5520*/  MUFU.EX2 R231, R6 ;  /* 0x0000000600e77308 */ /* 0x0003e20000000800 */
[----:B------:R-:W-:Y:S02]  /*5530*/  FMNMX.FTZ R134, R171, R7, !PT ;  /* 0x00000007ab867209 */ /* 0x000fe40007810000 */
[----:B--2---:R-:W-:Y:S02]  /*5540*/  FMNMX.FTZ R135, R3, R135, !PT ;  /* 0x0000008703877209 */ /* 0x004fe40007810000 */
[----:B------:R-:W-:-:S03]  /*5550*/  FMNMX.FTZ R134, R242, R134, !PT ;  /* 0x00000086f2867209 */ /* 0x000fc60007810000 */
[----:B------:R2:W-:Y:S01]  /*5560*/  MUFU.EX2 R189, R5 ;  /* 0x0000000500bd7308 */ /* 0x0005e20000000800 */
[----:B------:R-:W-:Y:S01]  /*5570*/  FMNMX.FTZ R134, R191, R134, !PT ;  /* 0x00000086bf867209 */ /* 0x000fe20007810000 */
[----:B------:R-:W3:Y:S03]  /*5580*/  SHFL.BFLY PT, R7, R135, 0x1, 0x1f ;  /* 0x0c201f0087077f89 */ /* 0x000ee600000e0000 */
[----:B------:R-:W-:Y:S02]  /*5590*/  FMNMX.FTZ R134, R205, R134, !PT ;  /* 0x00000086cd867209 */ /* 0x000fe40007810000 */
[----:B-1----:R-:W-:Y:S02]  /*55a0*/  FMNMX.FTZ R6, R53, R52, !PT ;  /* 0x0000003435067209 */ /* 0x002fe40007810000 */
[----:B------:R-:W-:Y:S02]  /*55b0*/  FMNMX.FTZ R134, R201, R134, !PT ;  /* 0x00000086c9867209 */ /* 0x000fe40007810000 */
[----:B------:R-:W-:-:S03]  /*55c0*/  FMNMX.FTZ R3, R50, R6, !PT ;  /* 0x0000000632037209 */ /* 0x000fc60007810000 */
[----:B------:R-:W1:Y:S01]  /*55d0*/  SHFL.BFLY PT, R6, R134, 0x2, 0x1f ;  /* 0x0c401f0086067f89 */ /* 0x000e6200000e0000 */
[----:B------:R-:W-:Y:S01]  /*55e0*/  FMNMX.FTZ R3, R49, R3, !PT ;  /* 0x0000000331037209 */ /* 0x000fe20007810000 */
[----:B--2---:R-:W-:-:S03]  /*55f0*/  FFMA.FTZ R5, R24, UR5, -R22 ;  /* 0x0000000518057c23 */ /* 0x004fc60008010816 */
[----:B------:R-:W-:Y:S01]  /*5600*/  FMNMX.FTZ R3, R54, R3, !PT ;  /* 0x0000000336037209 */ /* 0x000fe20007810000 */
[----:B------:R2:W-:Y:S03]  /*5610*/  MUFU.EX2 R233, R5 ;  /* 0x0000000500e97308 */ /* 0x0005e60000000800 */
[----:B------:R-:W-:Y:S02]  /*5620*/  FMNMX.FTZ R3, R55, R3, !PT ;  /* 0x0000000337037209 */ /* 0x000fe40007810000 */
[----:B---3--:R-:W-:-:S04]  /*5630*/  FMNMX.FTZ R135, R135, R7, !PT ;  /* 0x0000000787877209 */ /* 0x008fc80007810000 */
[C---:B------:R-:W-:Y:S01]  /*5640*/  FSETP.NEU.FTZ.AND P1, PT, R135.reuse, -INF , PT ;  /* 0xff8000008700780b */ /* 0x040fe20003f3d000 */
[----:B------:R-:W-:Y:S01]  /*5650*/  FMUL.FTZ R21, R135, UR5 ;  /* 0x0000000587157c20 */ /* 0x000fe20008410000 */
[----:B------:R-:W-:Y:S04]  /*5660*/  STL [R1+0xcc], R135 ;  /* 0x0000cc8701007387 */ /* 0x000fe80000100800 */
[----:B------:R-:W-:Y:S01]  /*5670*/  FSEL R21, R21, RZ, P1 ;  /* 0x000000ff15157208 */ /* 0x000fe20000800000 */
[----:B--2---:R-:W-:Y:S01]  /*5680*/  FFMA.FTZ R5, R25, UR5, -R22 ;  /* 0x0000000519057c23 */ /* 0x004fe20008010816 */
[----:B-1----:R-:W-:-:S03]  /*5690*/  FMNMX.FTZ R134, R134, R6, !PT ;  /* 0x0000000686867209 */ /* 0x002fc60007810000 */
[----:B------:R1:W-:Y:S02]  /*56a0*/  MUFU.EX2 R229, R5 ;  /* 0x0000000500e57308 */ /* 0x0003e40000000800 */
[----:B------:R-:W2:Y:S01]  /*56b0*/  SHFL.BFLY PT, R6, R134, 0x1, 0x1f ;  /* 0x0c201f0086067f89 */ /* 0x000ea200000e0000 */
[----:B-1----:R-:W-:Y:S01]  /*56c0*/  FMNMX.FTZ R5, R84, R3, !PT ;  /* 0x0000000354057209 */ /* 0x002fe20007810000 */
[----:B------:R-:W-:-:S03]  /*56d0*/  FFMA.FTZ R3, R26, UR5, -R22 ;  /* 0x000000051a037c23 */ /* 0x000fc60008010816 */
[----:B------:R-:W-:Y:S01]  /*56e0*/  FMNMX.FTZ R5, R85, R5, !PT ;  /* 0x0000000555057209 */ /* 0x000fe20007810000 */
[----:B------:R1:W-:Y:S03]  /*56f0*/  MUFU.EX2 R132, R3 ;  /* 0x0000000300847308 */ /* 0x0003e60000000800 */
[----:B------:R-:W-:Y:S02]  /*5700*/  FMNMX.FTZ R5, R188, R5, !PT ;  /* 0x00000005bc057209 */ /* 0x000fe40007810000 */
[----:B--2---:R-:W-:Y:S02]  /*5710*/  FMNMX.FTZ R134, R134, R6, !PT ;  /* 0x0000000686867209 */ /* 0x004fe40007810000 */
[----:B------:R-:W-:Y:S02]  /*5720*/  FMNMX.FTZ R5, R175, R5, !PT ;  /* 0x00000005af057209 */ /* 0x000fe40007810000 */
[C---:B------:R-:W-:Y:S01]  /*5730*/  FSETP.NEU.FTZ.AND P1, PT, R134.reuse, -INF , PT ;  /* 0xff8000008600780b */ /* 0x040fe20003f3d000 */
[----:B------:R-:W-:Y:S01]  /*5740*/  FMUL.FTZ R20, R134, UR5 ;  /* 0x0000000586147c20 */ /* 0x000fe20008410000 */
[----:B------:R-:W-:-:S04]  /*5750*/  FMNMX.FTZ R5, R174, R5, !PT ;  /* 0x00000005ae057209 */ /* 0x000fc80007810000 */
[----:B------:R-:W-:Y:S01]  /*5760*/  FMNMX.FTZ R5, R173, R5, !PT ;  /* 0x00000005ad057209 */ /* 0x000fe20007810000 */
[----:B-1----:R-:W-:-:S03]  /*5770*/  FFMA.FTZ R3, R27, UR5, -R22 ;  /* 0x000000051b037c23 */ /* 0x002fc60008010816 */
[----:B------:R-:W-:Y:S01]  /*5780*/  FMNMX.FTZ R5, R184, R5, !PT ;  /* 0x00000005b8057209 */ /* 0x000fe20007810000 */
[----:B------:R1:W-:Y:S02]  /*5790*/  MUFU.EX2 R8, R3 ;  /* 0x0000000300087308 */ /* 0x0003e40000000800 */
[----:B-1----:R-:W-:-:S06]  /*57a0*/  FFMA.FTZ R3, R31, UR5, -R22 ;  /* 0x000000051f037c23 */ /* 0x002fcc0008010816 */
[----:B------:R1:W-:Y:S02]  /*57b0*/  MUFU.EX2 R238, R3 ;  /* 0x0000000300ee7308 */ /* 0x0003e40000000800 */
[----:B-1----:R-:W-:-:S06]  /*57c0*/  FFMA.FTZ R3, R30, UR5, -R22 ;  /* 0x000000051e037c23 */ /* 0x002fcc0008010816 */
[----:B------:R1:W-:Y:S02]  /*57d0*/  MUFU.EX2 R240, R3 ;  /* 0x0000000300f07308 */ /* 0x0003e40000000800 */
[----:B-1----:R-:W-:Y:S01]  /*57e0*/  FMNMX.FTZ R3, R202, R5, !PT ;  /* 0x00000005ca037209 */ /* 0x002fe20007810000 */
[----:B------:R-:W-:-:S03]  /*57f0*/  FFMA.FTZ R5, R38, UR5, -R21 ;  /* 0x0000000526057c23 */ /* 0x000fc60008010815 */
[----:B------:R-:W-:-:S03]  /*5800*/  FMNMX.FTZ R3, R185, R3, !PT ;  /* 0x00000003b9037209 */ /* 0x000fc60007810000 */
[----:B------:R-:W1:Y:S01]  /*5810*/  MUFU.EX2 R5, R5 ;  /* 0x0000000500057308 */ /* 0x000e620000000800 */
[----:B------:R-:W-:-:S05]  /*5820*/  FMNMX.FTZ R3, R187, R3, !PT ;  /* 0x00000003bb037209 */ /* 0x000fca0007810000 */
[----:B------:R-:W2:Y:S04]  /*5830*/  SHFL.BFLY PT, R7, R3, 0x2, 0x1f ;  /* 0x0c401f0003077f89 */ /* 0x000ea800000e0000 */
[----:B-1----:R1:W-:Y:S04]  /*5840*/  STL [R1+0x34], R5 ;  /* 0x0000340501007387 */ /* 0x0023e80000100800 */
[----:B------:R3:W-:Y:S01]  /*5850*/  STL [R1+0xd0], R134 ;  /* 0x0000d08601007387 */ /* 0x0007e20000100800 */
[----:B--2---:R-:W-:Y:S01]  /*5860*/  FMNMX.FTZ R3, R3, R7, !PT ;  /* 0x0000000703037209 */ /* 0x004fe20007810000 */
[----:B-1----:R-:W-:-:S02]  /*5870*/  FFMA.FTZ R5, R39, UR5, -R21 ;  /* 0x0000000527057c23 */ /* 0x002fc40008010815 */
[----:B---3--:R-:W2:Y:S02]  /*5880*/  LDL.LU R134, [R1+0x34] ;  /* 0x0000340001867983 */ /* 0x008ea40000300800 */
[----:B------:R1:W-:Y:S02]  /*5890*/  MUFU.EX2 R136, R5 ;  /* 0x0000000500887308 */ /* 0x0003e40000000800 */
[----:B------:R-:W3:Y:S01]  /*58a0*/  SHFL.BFLY PT, R6, R3, 0x1, 0x1f ;  /* 0x0c201f0003067f89 */ /* 0x000ee200000e0000 */
[----:B-1----:R-:W-:-:S05]  /*58b0*/  FFMA.FTZ R5, R37, UR5, -R21 ;  /* 0x0000000525057c23 */ /* 0x002fca0008010815 */
[----:B------:R1:W-:Y:S02]  /*58c0*/  MUFU.EX2 R232, R5 ;  /* 0x0000000500e87308 */ /* 0x0003e40000000800 */
[----:B-1----:R-:W-:-:S06]  /*58d0*/  FFMA.FTZ R5, R36, UR5, -R21 ;  /* 0x0000000524057c23 */ /* 0x002fcc0008010815 */
[----:B------:R1:W4:Y:S01]  /*58e0*/  MUFU.EX2 R228, R5 ;  /* 0x0000000500e47308 */ /* 0x0003220000000800 */
[----:B------:R-:W-:Y:S01]  /*58f0*/  FSEL R20, R20, RZ, P1 ;  /* 0x000000ff14147208 */ /* 0x000fe20000800000 */
[----:B-1----:R-:W-:-:S06]  /*5900*/  FFMA.FTZ R5, R35, UR5, -R21 ;  /* 0x0000000523057c23 */ /* 0x002fcc0008010815 */
[----:B------:R1:W-:Y:S02]  /*5910*/  MUFU.EX2 R200, R5 ;  /* 0x0000000500c87308 */ /* 0x0003e40000000800 */
[----:B-1----:R-:W-:-:S06]  /*5920*/  FFMA.FTZ R5, R34, UR5, -R21 ;  /* 0x0000000522057c23 */ /* 0x002fcc0008010815 */
[----:B------:R1:W-:Y:S01]  /*5930*/  MUFU.EX2 R252, R5 ;  /* 0x0000000500fc7308 */ /* 0x0003e20000000800 */
[----:B---3--:R-:W-:Y:S01]  /*5940*/  FMNMX.FTZ R3, R3, R6, !PT ;  /* 0x0000000603037209 */ /* 0x008fe20007810000 */
[----:B-1----:R-:W-:-:S06]  /*5950*/  FFMA.FTZ R5, R33, UR5, -R21 ;  /* 0x0000000521057c23 */ /* 0x002fcc0008010815 */
[----:B------:R1:W-:Y:S01]  /*5960*/  MUFU.EX2 R120, R5 ;  /* 0x0000000500787308 */ /* 0x0003e20000000800 */
[----:B------:R-:W-:Y:S01]  /*5970*/  LEA R224, R0, UR4, 0x1 ;  /* 0x0000000400e07c11 */ /* 0x000fe2000f8e08ff */
[C---:B------:R-:W-:Y:S01]  /*5980*/  FMUL.FTZ R6, R3.reuse, UR5 ;  /* 0x0000000503067c20 */ /* 0x040fe20008410000 */
[----:B-1----:R-:W-:Y:S01]  /*5990*/  FFMA.FTZ R5, R32, UR5, -R21 ;  /* 0x0000000520057c23 */ /* 0x002fe20008010815 */
[----:B------:R-:W-:Y:S02]  /*59a0*/  FSETP.NEU.FTZ.AND P1, PT, R3, -INF , PT ;  /* 0xff8000000300780b */ /* 0x000fe40003f3d000 */
[----:B------:R-:W-:Y:S02]  /*59b0*/  LDSM.16.MT88.4 R80, [R224+0xc800] ;  /* 0x00c80000e050783b */ /* 0x000fe40000004200 */
[----:B------:R1:W-:Y:S01]  /*59c0*/  MUFU.EX2 R186, R5 ;  /* 0x0000000500ba7308 */ /* 0x0003e20000000800 */
[----:B------:R-:W-:Y:S01]  /*59d0*/  IMAD R225, R4, 0x2, R224 ;  /* 0x0000000204e17824 */ /* 0x000fe200078e02e0 */
[----:B------:R-:W-:Y:S01]  /*59e0*/  FSEL R0, R6, RZ, P1 ;  /* 0x000000ff06007208 */ /* 0x000fe20000800000 */
[----:B------:R-:W-:Y:S04]  /*59f0*/  LDSM.16.MT88.4 R68, [R224+0xe000] ;  /* 0x00e00000e044783b */ /* 0x000fe80000004200 */
[----:B------:R-:W-:Y:S01]  /*5a00*/  LDSM.16.MT88.4 R28, [R225+0xc000] ;  /* 0x00c00000e11c783b */ /* 0x000fe20000004200 */
[----:B------:R-:W-:-:S02]  /*5a10*/  F2FP.BF16.F32.PACK_AB R16, R189, R231 ;  /* 0x000000e7bd10723e */ /* 0x000fc400000010ff */
[----:B------:R-:W-:Y:S01]  /*5a20*/  F2FP.BF16.F32.PACK_AB R18, R229, R233 ;  /* 0x000000e9e512723e */ /* 0x000fe200000010ff */
[----:B------:R-:W-:Y:S01]  /*5a30*/  LDSM.16.MT88.4 R36, [R224+0xe800] ;  /* 0x00e80000e024783b */ /* 0x000fe20000004200 */
[----:B-1----:R-:W-:Y:S01]  /*5a40*/  FFMA.FTZ R5, R45, UR5, -R20 ;  /* 0x000000052d057c23 */ /* 0x002fe20008010814 */
[----:B------:R-:W-:Y:S02]  /*5a50*/  LEA R227, R2, R224, 0x1 ;  /* 0x000000e002e37211 */ /* 0x000fe400078e08ff */
[----:B------:R-:W-:Y:S01]  /*5a60*/  LDSM.16.MT88.4 R76, [R225+0xc800] ;  /* 0x00c80000e14c783b */ /* 0x000fe20000004200 */
[----:B------:R1:W-:Y:S01]  /*5a70*/  MUFU.EX2 R204, R5 ;  /* 0x0000000500cc7308 */ /* 0x0003e20000000800 */
[----:B------:R-:W-:Y:S01]  /*5a80*/  FFMA.FTZ R4, R52, UR5, -R0 ;  /* 0x0000000534047c23 */ /* 0x000fe20008010800 */
[----:B------:R-:W-:Y:S01]  /*5a90*/  IMAD R226, R2, 0x2, R225 ;  /* 0x0000000202e27824 */ /* 0x000fe200078e02e1 */
[----:B------:R-:W-:Y:S04]  /*5aa0*/  LDSM.16.MT88.4 R72, [R227+0xc000] ;  /* 0x00c00000e348783b */ /* 0x000fe80000004200 */
[----:B------:R-:W-:Y:S01]  /*5ab0*/  LDSM.16.MT88.4 R60, [R225+0xe000] ;  /* 0x00e00000e13c783b */ /* 0x000fe20000004200 */
[----:B----4-:R-:W-:-:S03]  /*5ac0*/  F2FP.BF16.F32.PACK_AB R19, R228, R232 ;  /* 0x000000e8e413723e */ /* 0x010fc600000010ff */
[----:B------:R-:W-:Y:S04]  /*5ad0*/  LDSM.16.MT88.4 R32, [R225+0xe800] ;  /* 0x00e80000e120783b */ /* 0x000fe80000004200 */
[----:B------:R-:W-:Y:S01]  /*5ae0*/  LDSM.16.MT88.4 R24, [R227+0xe800] ;  /* 0x00e80000e318783b */ /* 0x000fe20000004200 */
[----:B-1----:R-:W-:-:S03]  /*5af0*/  FFMA.FTZ R5, R44, UR5, -R20 ;  /* 0x000000052c057c23 */ /* 0x002fc60008010814 */
[----:B------:R-:W1:Y:S01]  /*5b00*/  LDSM.16.MT88.4 R44, [R224+0xc000] ;  /* 0x00c00000e02c783b */ /* 0x000e620000004200 */
[----:B------:R3:W4:Y:S08]  /*5b10*/  MUFU.EX2 R135, R5 ;  /* 0x0000000500877308 */ /* 0x0007300000000800 */
[----:B------:R4:W-:Y:S01]  /*5b20*/  MUFU.EX2 R234, R4 ;  /* 0x0000000400ea7308 */ /* 0x0009e20000000800 */
[--C-:B------:R-:W-:Y:S01]  /*5b30*/  FFMA.FTZ R2, R48, UR5, -R20.reuse ;  /* 0x0000000530027c23 */ /* 0x100fe20008010814 */
[----:B------:R-:W1:Y:S04]  /*5b40*/  LDSM.16.MT88.4 R64, [R226+0xc000] ;  /* 0x00c00000e240783b */ /* 0x000e680000004200 */
[----:B------:R-:W-:Y:S01]  /*5b50*/  LDSM.16.MT88.4 R56, [R226+0xe000] ;  /* 0x00e00000e238783b */ /* 0x000fe20000004200 */
[----:B---3--:R-:W-:-:S04]  /*5b60*/  FFMA.FTZ R5, R43, UR5, -R20 ;  /* 0x000000052b057c23 */ /* 0x008fc80008010814 */
[----:B------:R3:W-:Y:S01]  /*5b70*/  MUFU.EX2 R198, R5 ;  /* 0x0000000500c67308 */ /* 0x0007e20000000800 */
[----:B----4-:R-:W-:Y:S01]  /*5b80*/  FFMA.FTZ R4, R50, UR5, -R0 ;  /* 0x0000000532047c23 */ /* 0x010fe20008010800 */
[----:B---3--:R-:W-:-:S06]  /*5b90*/  FFMA.FTZ R5, R42, UR5, -R20 ;  /* 0x000000052a057c23 */ /* 0x008fcc0008010814 */
[----:B------:R3:W4:Y:S08]  /*5ba0*/  MUFU.EX2 R139, R5 ;  /* 0x00000005008b7308 */ /* 0x0007300000000800 */
[----:B------:R1:W-:Y:S01]  /*5bb0*/  MUFU.EX2 R230, R4 ;  /* 0x0000000400e67308 */ /* 0x0003e20000000800 */
[----:B---3--:R-:W-:-:S07]  /*5bc0*/  FFMA.FTZ R5, R41, UR5, -R20 ;  /* 0x0000000529057c23 */ /* 0x008fce0008010814 */
[----:B------:R3:W-:Y:S01]  /*5bd0*/  MUFU.EX2 R133, R5 ;  /* 0x0000000500857308 */ /* 0x0007e20000000800 */
[----:B-1----:R-:W-:-:S07]  /*5be0*/  FFMA.FTZ R4, R49, UR5, -R0 ;  /* 0x0000000531047c23 */ /* 0x002fce0008010800 */
[----:B------:R1:W4:Y:S01]  /*5bf0*/  MUFU.EX2 R196, R4 ;  /* 0x0000000400c47308 */ /* 0x0003220000000800 */
[----:B---3--:R-:W-:-:S07]  /*5c00*/  FFMA.FTZ R5, R40, UR5, -R20 ;  /* 0x0000000528057c23 */ /* 0x008fce0008010814 */
[----:B------:R-:W-:Y:S01]  /*5c10*/  MUFU.EX2 R121, R2 ;  /* 0x0000000200797308 */ /* 0x000fe20000000800 */
[----:B------:R-:W-:Y:S01]  /*5c20*/  F2FP.BF16.F32.PACK_AB R12, R135, R204 ;  /* 0x000000cc870c723e */ /* 0x000fe200000010ff */
[----:B------:R-:W-:Y:S06]  /*5c30*/  LDSM.16.MT88.4 R40, [R226+0xc800] ;  /* 0x00c80000e228783b */ /* 0x000fec0000004200 */
[----:B------:R3:W-:Y:S01]  /*5c40*/  MUFU.EX2 R236, R5 ;  /* 0x0000000500ec7308 */ /* 0x0007e20000000800 */
[--C-:B-1----:R-:W-:Y:S01]  /*5c50*/  FFMA.FTZ R4, R54, UR5, -R0.reuse ;  /* 0x0000000536047c23 */ /* 0x102fe20008010800 */
[----:B---3--:R-:W-:-:S06]  /*5c60*/  FFMA.FTZ R5, R53, UR5, -R0 ;  /* 0x0000000535057c23 */ /* 0x008fcc0008010800 */
[----:B------:R-:W1:Y:S01]  /*5c70*/  MUFU.EX2 R235, R5 ;  /* 0x0000000500eb7308 */ /* 0x000e620000000800 */
[----:B------:R-:W-:Y:S01]  /*5c80*/  FFMA.FTZ R2, R51, UR5, -R20 ;  /* 0x0000000533027c23 */ /* 0x000fe20008010814 */
[----:B----4-:R-:W-:Y:S01]  /*5c90*/  F2FP.BF16.F32.PACK_AB R14, R139, R198 ;  /* 0x000000c68b0e723e */ /* 0x010fe200000010ff */
[----:B------:R-:W-:Y:S05]  /*5ca0*/  LDSM.16.MT88.4 R48, [R227+0xc800] ;  /* 0x00c80000e330783b */ /* 0x000fea0000004200 */
[----:B------:R3:W-:Y:S01]  /*5cb0*/  MUFU.EX2 R241, R2 ;  /* 0x0000000200f17308 */ /* 0x0007e20000000800 */
[----:B------:R-:W-:Y:S02]  /*5cc0*/  F2FP.BF16.F32.PACK_AB R15, R196, R230 ;  /* 0x000000e6c40f723e */ /* 0x000fe400000010ff */
[----:B-1----:R-:W-:Y:S01]  /*5cd0*/  F2FP.BF16.F32.PACK_AB R13, R234, R235 ;  /* 0x000000ebea0d723e */ /* 0x002fe200000010ff */
[----:B---3--:R-:W-:-:S02]  /*5ce0*/  FFMA.FTZ R2, R55, UR5, -R0 ;  /* 0x0000000537027c23 */ /* 0x008fc40008010800 */
[----:B------:R-:W1:Y:S02]  /*5cf0*/  LDSM.16.MT88.4 R52, [R227+0xe000] ;  /* 0x00e00000e334783b */ /* 0x000e640000004200 */
[----:B------:R3:W-:Y:S01]  /*5d00*/  MUFU.EX2 R237, R2 ;  /* 0x0000000200ed7308 */ /* 0x0007e20000000800 */
[----:B--2---:R-:W-:Y:S01]  /*5d10*/  F2FP.BF16.F32.PACK_AB R17, R136, R134 ;  /* 0x000000868811723e */ /* 0x004fe200000010ff */
[-C--:B------:R-:W-:Y:S06]  /*5d20*/  HMMA.16816.F32.BF16 R112, R12, R44.reuse, RZ ;  /* 0x0000002c0c70723c */ /* 0x080fec00000418ff */
[----:B------:R-:W-:Y:S01]  /*5d30*/  HMMA.16816.F32.BF16 R116, R16, R44, RZ ;  /* 0x0000002c1074723c */ /* 0x000fe200000418ff */
[----:B---3--:R-:W-:-:S04]  /*5d40*/  FFMA.FTZ R2, R84, UR5, -R0 ;  /* 0x0000000554027c23 */ /* 0x008fc80008010800 */
[----:B------:R2:W-:Y:S01]  /*5d50*/  MUFU.EX2 R239, R2 ;  /* 0x0000000200ef7308 */ /* 0x0005e20000000800 */
[-C--:B------:R-:W-:Y:S06]  /*5d60*/  HMMA.16816.F32.BF16 R108, R16, R28.reuse, RZ ;  /* 0x0000001c106c723c */ /* 0x080fec00000418ff */
[----:B------:R-:W-:Y:S01]  /*5d70*/  HMMA.16816.F32.BF16 R104, R12, R28, RZ ;  /* 0x0000001c0c68723c */ /* 0x000fe200000418ff */
[----:B------:R3:W4:Y:S01]  /*5d80*/  MUFU.EX2 R197, R4 ;  /* 0x0000000400c57308 */ /* 0x0007220000000800 */
[----:B--2---:R-:W-:Y:S02]  /*5d90*/  FFMA.FTZ R2, R85, UR5, -R0 ;  /* 0x0000000555027c23 */ /* 0x004fe40008010800 */
[----:B------:R-:W2:Y:S05]  /*5da0*/  LDSM.16.MT88.4 R84, [R226+0xe800] ;  /* 0x00e80000e254783b */ /* 0x000eaa0000004200 */
[----:B------:R-:W1:Y:S01]  /*5db0*/  MUFU.EX2 R44, R2 ;  /* 0x00000002002c7308 */ /* 0x000e620000000800 */
[----:B------:R-:W-:-:S02]  /*5dc0*/  MOV R45, R8 ;  /* 0x00000008002d7202 */ /* 0x000fc40000000f00 */
[----:B------:R-:W-:Y:S02]  /*5dd0*/  F2FP.BF16.F32.PACK_AB R9, R252, R200 ;  /* 0x000000c8fc09723e */ /* 0x000fe400000010ff */
[----:B------:R-:W-:Y:S02]  /*5de0*/  F2FP.BF16.F32.PACK_AB R8, R45, R132 ;  /* 0x000000842d08723e */ /* 0x000fe400000010ff */
[----:B---3--:R-:W-:Y:S02]  /*5df0*/  F2FP.BF16.F32.PACK_AB R4, R236, R133 ;  /* 0x00000085ec04723e */ /* 0x008fe400000010ff */
[----:B----4-:R-:W-:Y:S02]  /*5e00*/  F2FP.BF16.F32.PACK_AB R5, R237, R197 ;  /* 0x000000c5ed05723e */ /* 0x010fe400000010ff */
[----:B------:R-:W-:Y:S02]  /*5e10*/  F2FP.BF16.F32.PACK_AB R10, R240, R238 ;  /* 0x000000eef00a723e */ /* 0x000fe400000010ff */
[----:B------:R-:W-:-:S02]  /*5e20*/  F2FP.BF16.F32.PACK_AB R11, R186, R120 ;  /* 0x00000078ba0b723e */ /* 0x000fc400000010ff */
[----:B------:R-:W-:Y:S02]  /*5e30*/  F2FP.BF16.F32.PACK_AB R6, R241, R121 ;  /* 0x00000079f106723e */ /* 0x000fe400000010ff */
[----:B-1----:R-:W-:Y:S01]  /*5e40*/  F2FP.BF16.F32.PACK_AB R7, R44, R239 ;  /* 0x000000ef2c07723e */ /* 0x002fe200000010ff */
[C---:B------:R-:W-:Y:S06]  /*5e50*/  HMMA.16816.F32.BF16 R96, R12.reuse, R64, RZ ;  /* 0x000000400c60723c */ /* 0x040fec00000418ff */
[----:B------:R-:W-:Y:S06]  /*5e60*/  HMMA.16816.F32.BF16 R144, R12, R74, RZ ;  /* 0x0000004a0c90723c */ /* 0x000fec00000418ff */
[-C--:B------:R-:W-:Y:S06]  /*5e70*/  HMMA.16816.F32.BF16 R156, R8, R80.reuse, R116 ;  /* 0x00000050089c723c */ /* 0x080fec0000041874 */
[----:B------:R-:W-:Y:S06]  /*5e80*/  HMMA.16816.F32.BF16 R160, R4, R80, R112 ;  /* 0x0000005004a0723c */ /* 0x000fec0000041870 */
[----:B------:R-:W-:Y:S01]  /*5e90*/  HMMA.16816.F32.BF16 R180, R8, R76, R108 ;  /* 0x0000004c08b4723c */ /* 0x000fe2000004186c */
[----:B------:R-:W-:-:S05]  /*5ea0*/  IMAD.MOV.U32 R81, RZ, RZ, R121 ;  /* 0x000000ffff517224 */ /* 0x000fca00078e0079 */
        /* <DEDUP_REMOVED lines=13> */
[----:B------:R-:W-:Y:S01]  /*5f80*/  HMMA.16816.F32.BF16 R108, R12, R58, RZ ;  /* 0x0000003a0c6c723c */ /* 0x000fe200000418ff */
[----:B------:R-:W-:-:S05]  /*5f90*/  IMAD.MOV.U32 R76, RZ, RZ, R187 ;  /* 0x000000ffff4c7224 */ /* 0x000fca00078e00bb */
[----:B------:R-:W-:Y:S06]  /*5fa0*/  HMMA.16816.F32.BF16 R104, R16, R72, RZ ;  /* 0x000000481068723c */ /* 0x000fec00000418ff */
[----:B------:R-:W-:Y:S06]  /*5fb0*/  HMMA.16816.F32.BF16 R212, R4, R40, R96 ;  /* 0x0000002804d4723c */ /* 0x000fec0000041860 */
[C---:B------:R-:W-:Y:S06]  /*5fc0*/  HMMA.16816.F32.BF16 R96, R16.reuse, R68, RZ ;  /* 0x000000441060723c */ /* 0x040fec00000418ff */
[----:B------:R-:W-:Y:S01]  /*5fd0*/  HMMA.16816.F32.BF16 R12, R16, R56, RZ ;  /* 0x00000038100c723c */ /* 0x000fe200000418ff */
[----:B------:R-:W-:Y:S01]  /*5fe0*/  MOV R69, R186 ;  /* 0x000000ba00457202 */ /* 0x000fe20000000f00 */
[----:B------:R-:W-:-:S05]  /*5ff0*/  IMAD.MOV.U32 R68, RZ, RZ, R185 ;  /* 0x000000ffff447224 */ /* 0x000fca00078e00b9 */
[----:B------:R-:W-:Y:S01]  /*6000*/  MOV R57, R184 ;  /* 0x000000b800397202 */ /* 0x000fe20000000f00 */
[----:B------:R-:W-:Y:S01]  /*6010*/  HMMA.16816.F32.BF16 R72, R16, R74, RZ ;  /* 0x0000004a1048723c */ /* 0x000fe200000418ff */
[----:B------:R-:W-:-:S05]  /*6020*/  MOV R56, R204 ;  /* 0x000000cc00387202 */ /* 0x000fca0000000f00 */
[----:B------:R-:W-:Y:S01]  /*6030*/  HMMA.16816.F32.BF16 R184, R4, R50, R144 ;  /* 0x0000003204b8723c */ /* 0x000fe20000041890 */
[----:B------:R-:W-:-:S06]  /*6040*/  MOV R80, R198 ;  /* 0x000000c600507202 */ /* 0x000fcc0000000f00 */
[----:B------:R-:W-:Y:S01]  /*6050*/  IMAD.MOV.U32 R147, RZ, RZ, R202 ;  /* 0x000000ffff937224 */ /* 0x000fe200078e00ca */
[----:B------:R-:W-:Y:S01]  /*6060*/  MOV R144, R200 ;  /* 0x000000c800907202 */ /* 0x000fe20000000f00 */
[----:B------:R-:W-:Y:S02]  /*6070*/  IMAD.MOV.U32 R145, RZ, RZ, R201 ;  /* 0x000000ffff917224 */ /* 0x000fe400078e00c9 */
[----:B------:R-:W-:Y:S01]  /*6080*/  HMMA.16816.F32.BF16 R200, R4, R42, R140 ;  /* 0x0000002a04c8723c */ /* 0x000fe2000004188c */
[----:B------:R-:W-:-:S05]  /*6090*/  FFMA.FTZ R2, R167, UR5, -R22 ;  /* 0x00000005a7027c23 */ /* 0x000fca0008010816 */
[C---:B------:R-:W-:Y:S01]  /*60a0*/  HMMA.16816.F32.BF16 R216, R4.reuse, R24, R120 ;  /* 0x0000001804d8723c */ /* 0x040fe20000041878 */
[----:B------:R-:W-:Y:S01]  /*60b0*/  IMAD.MOV.U32 R143, RZ, RZ, R205 ;  /* 0x000000ffff8f7224 */ /* 0x000fe200078e00cd */
[----:B------:R-:W-:Y:S01]  /*60c0*/  MOV R140, R196 ;  /* 0x000000c4008c7202 */ /* 0x000fe20000000f00 */
[----:B------:R-:W-:Y:S02]  /*60d0*/  IMAD.MOV.U32 R142, RZ, RZ, R199 ;  /* 0x000000ffff8e7224 */ /* 0x000fe400078e00c7 */
[----:B------:R-:W-:Y:S01]  /*60e0*/  IMAD.MOV.U32 R141, RZ, RZ, R197 ;  /* 0x000000ffff8d7224 */ /* 0x000fe200078e00c5 */
[C---:B------:R-:W-:Y:S06]  /*60f0*/  HMMA.16816.F32.BF16 R204, R4.reuse, R34, R124 ;  /* 0x0000002204cc723c */ /* 0x040fec000004187c */
[C---:B------:R-:W-:Y:S06]  /*6100*/  HMMA.16816.F32.BF16 R192, R4.reuse, R48, R100 ;  /* 0x0000003004c0723c */ /* 0x040fec0000041864 */
[C---:B------:R-:W-:Y:S06]  /*6110*/  HMMA.16816.F32.BF16 R244, R4.reuse, R36, R92 ;  /* 0x0000002404f4723c */ /* 0x040fec000004185c */
[C---:B------:R-:W-:Y:S06]  /*6120*/  HMMA.16816.F32.BF16 R220, R4.reuse, R32, R88 ;  /* 0x0000002004dc723c */ /* 0x040fec0000041858 */
[C---:B--2---:R-:W-:Y:S06]  /*6130*/  HMMA.16816.F32.BF16 R120, R4.reuse, R84, R112 ;  /* 0x000000540478723c */ /* 0x044fec0000041870 */
[C---:B------:R-:W-:Y:S06]  /*6140*/  HMMA.16816.F32.BF16 R152, R4.reuse, R82, R152 ;  /* 0x000000520498723c */ /* 0x040fec0000041898 */
[C---:B------:R-:W-:Y:S06]  /*6150*/  HMMA.16816.F32.BF16 R148, R4.reuse, R78, R148 ;  /* 0x0000004e0494723c */ /* 0x040fec0000041894 */
[C---:B------:R-:W-:Y:S06]  /*6160*/  HMMA.16816.F32.BF16 R208, R4.reuse, R38, R128 ;  /* 0x0000002604d0723c */ /* 0x040fec0000041880 */
[C---:B------:R-:W-:Y:S06]  /*6170*/  HMMA.16816.F32.BF16 R196, R4.reuse, R26, R116 ;  /* 0x0000001a04c4723c */ /* 0x040fec0000041874 */
[----:B------:R-:W-:Y:S01]  /*6180*/  HMMA.16816.F32.BF16 R124, R4, R86, R108 ;  /* 0x00000056047c723c */ /* 0x000fe2000004186c */
[----:B------:R1:W-:Y:S05]  /*6190*/  MUFU.EX2 R108, R2 ;  /* 0x00000002006c7308 */ /* 0x0003ea0000000800 */
[C---:B------:R-:W-:Y:S06]  /*61a0*/  HMMA.16816.F32.BF16 R4, R16.reuse, R70, RZ ;  /* 0x000000461004723c */ /* 0x040fec00000418ff */
[----:B------:R-:W-:Y:S01]  /*61b0*/  HMMA.16816.F32.BF16 R88, R16, R52, RZ ;  /* 0x000000341058723c */ /* 0x000fe200000418ff */
[----:B-1----:R-:W-:-:S05]  /*61c0*/  FFMA.FTZ R2, R165, UR5, -R22 ;  /* 0x00000005a5027c23 */ /* 0x002fca0008010816 */
[----:B------:R-:W-:Y:S01]  /*61d0*/  HMMA.16816.F32.BF16 R92, R16, R60, RZ ;  /* 0x0000003c105c723c */ /* 0x000fe200000418ff */
[----:B------:R1:W-:Y:S05]  /*61e0*/  MUFU.EX2 R70, R2 ;  /* 0x0000000200467308 */ /* 0x0003ea0000000800 */
[C---:B------:R-:W-:Y:S06]  /*61f0*/  HMMA.16816.F32.BF16 R104, R8.reuse, R48, R104 ;  /* 0x000000300868723c */ /* 0x040fec0000041868 */
[----:B------:R-:W-:Y:S01]  /*6200*/  HMMA.16816.F32.BF16 R72, R8, R50, R72 ;  /* 0x000000320848723c */ /* 0x000fe20000041848 */
[----:B-1----:R-:W-:-:S04]  /*6210*/  FFMA.FTZ R2, R137, UR5, -R22 ;  /* 0x0000000589027c23 */ /* 0x002fc80008010816 */
[----:B------:R1:W-:Y:S01]  /*6220*/  MUFU.EX2 R49, R2 ;  /* 0x0000000200317308 */ /* 0x0003e20000000800 */
[C---:B------:R-:W-:Y:S06]  /*6230*/  HMMA.16816.F32.BF16 R96, R8.reuse, R36, R96 ;  /* 0x000000240860723c */ /* 0x040fec0000041860 */
[----:B------:R-:W-:Y:S01]  /*6240*/  HMMA.16816.F32.BF16 R36, R8, R38, R4 ;  /* 0x000000260824723c */ /* 0x000fe20000041804 */
[----:B-1----:R-:W-:-:S04]  /*6250*/  FFMA.FTZ R2, R23, UR5, -R22 ;  /* 0x0000000517027c23 */ /* 0x002fc80008010816 */
[----:B------:R1:W-:Y:S01]  /*6260*/  MUFU.EX2 R51, R2 ;  /* 0x0000000200337308 */ /* 0x0003e20000000800 */
[----:B------:R-:W-:Y:S07]  /*6270*/  HMMA.16816.F32.BF16 R116, R8, R24, R88 ;  /* 0x000000180874723c */ /* 0x000fee0000041858 */
[----:B------:R-:W-:Y:S01]  /*6280*/  MOV R90, R76 ;  /* 0x0000004c005a7202 */ /* 0x000fe20000000f00 */
[----:B-1----:R-:W-:-:S04]  /*6290*/  FFMA.FTZ R2, R170, UR5, -R21 ;  /* 0x00000005aa027c23 */ /* 0x002fc80008010815 */
[----:B------:R1:W2:Y:S01]  /*62a0*/  MUFU.EX2 R4, R2 ;  /* 0x0000000200047308 */ /* 0x0002a20000000800 */
[----:B------:R-:W-:Y:S01]  /*62b0*/  MOV R76, R242 ;  /* 0x000000f2004c7202 */ /* 0x000fe20000000f00 */
[----:B------:R-:W-:Y:S07]  /*62c0*/  HMMA.16816.F32.BF16 R112, R8, R32, R92 ;  /* 0x000000200870723c */ /* 0x000fee000004185c */
[----:B------:R-:W-:Y:S02]  /*62d0*/  IMAD.MOV.U32 R93, RZ, RZ, R57 ;  /* 0x000000ffff5d7224 */ /* 0x000fe400078e0039 */
[----:B-1----:R-:W-:-:S04]  /*62e0*/  FFMA.FTZ R2, R166, UR5, -R21 ;  /* 0x00000005a6027c23 */ /* 0x002fc80008010815 */
[----:B------:R1:W-:Y:S01]  /*62f0*/  MUFU.EX2 R242, R2 ;  /* 0x0000000200f27308 */ /* 0x0003e20000000800 */
[----:B------:R-:W-:Y:S01]  /*6300*/  MOV R57, R135 ;  /* 0x0000008700397202 */ /* 0x000fe20000000f00 */
[----:B-1----:R-:W-:-:S06]  /*6310*/  FFMA.FTZ R2, R164, UR5, -R21 ;  /* 0x00000005a4027c23 */ /* 0x002fcc0008010815 */
[----:B------:R1:W-:Y:S01]  /*6320*/  MUFU.EX2 R135, R2 ;  /* 0x0000000200877308 */ /* 0x0003e20000000800 */
[----:B------:R-:W-:Y:S01]  /*6330*/  HMMA.16816.F32.BF16 R100, R16, R64, RZ ;  /* 0x000000401064723c */ /* 0x000fe200000418ff */
[----:B-1----:R-:W-:-:S06]  /*6340*/  FFMA.FTZ R2, R138, UR5, -R21 ;  /* 0x000000058a027c23 */ /* 0x002fcc0008010815 */
[----:B------:R1:W-:Y:S01]  /*6350*/  MUFU.EX2 R50, R2 ;  /* 0x0000000200327308 */ /* 0x0003e20000000800 */
[----:B------:R-:W-:Y:S01]  /*6360*/  MOV R146, R44 ;  /* 0x0000002c00927202 */ /* 0x000fe20000000f00 */
[----:B------:R-:W-:Y:S01]  /*6370*/  IMAD.MOV.U32 R111, RZ, RZ, R45 ;  /* 0x000000ffff6f7224 */ /* 0x000fe200078e002d */
[----:B------:R-:W-:Y:S01]  /*6380*/  HMMA.16816.F32.BF16 R28, R16, R30, RZ ;  /* 0x0000001e101c723c */ /* 0x000fe200000418ff */
[----:B-1----:R-:W-:-:S04]  /*6390*/  FFMA.FTZ R2, R172, UR5, -R20 ;  /* 0x00000005ac027c23 */ /* 0x002fc80008010814 */
[----:B------:R1:W-:Y:S01]  /*63a0*/  MUFU.EX2 R164, R2 ;  /* 0x0000000200a47308 */ /* 0x0003e20000000800 */
[C---:B------:R-:W-:Y:S06]  /*63b0*/  HMMA.16816.F32.BF16 R44, R16.reuse, R46, RZ ;  /* 0x0000002e102c723c */ /* 0x040fec00000418ff */
[----:B------:R-:W-:Y:S01]  /*63c0*/  HMMA.16816.F32.BF16 R64, R16, R66, RZ ;  /* 0x000000421040723c */ /* 0x000fe200000418ff */
[----:B-1----:R-:W-:-:S05]  /*63d0*/  FFMA.FTZ R2, R169, UR5, -R20 ;  /* 0x00000005a9027c23 */ /* 0x002fca0008010814 */
[C---:B------:R-:W-:Y:S01]  /*63e0*/  HMMA.16816.F32.BF16 R60, R16.reuse, R62, RZ ;  /* 0x0000003e103c723c */ /* 0x040fe200000418ff */
[----:B------:R1:W3:Y:S05]  /*63f0*/  MUFU.EX2 R48, R2 ;  /* 0x0000000200307308 */ /* 0x0002ea0000000800 */
[----:B------:R-:W-:Y:S01]  /*6400*/  HMMA.16816.F32.BF16 R52, R16, R54, RZ ;  /* 0x000000361034723c */ /* 0x000fe200000418ff */
[----:B------:R-:W-:-:S05]  /*6410*/  IMAD.MOV.U32 R71, RZ, RZ, R231 ;  /* 0x000000ffff477224 */ /* 0x000fca00078e00e7 */
[----:B------:R-:W-:Y:S01]  /*6420*/  HMMA.16816.F32.BF16 R16, R16, R58, RZ ;  /* 0x0000003a1010723c */ /* 0x000fe200000418ff */
[----:B-1----:R-:W-:-:S04]  /*6430*/  FFMA.FTZ R2, R168, UR5, -R20 ;  /* 0x00000005a8027c23 */ /* 0x002fc80008010814 */
[----:B------:R1:W-:Y:S01]  /*6440*/  MUFU.EX2 R59, R2 ;  /* 0x00000002003b7308 */ /* 0x0003e20000000800 */
[----:B------:R-:W-:Y:S01]  /*6450*/  HMMA.16816.F32.BF16 R128, R8, R84, R12 ;  /* 0x000000540880723c */ /* 0x000fe2000004180c */
[----:B------:R-:W4:Y:S01]  /*6460*/  LDSM.16.MT88.4 R12, [R224+0xd000] ;  /* 0x00d00000e00c783b */ /* 0x000f220000004200 */
[----:B------:R-:W-:Y:S01]  /*6470*/  MOV R92, R68 ;  /* 0x00000044005c7202 */ /* 0x000fe20000000f00 */
[----:B------:R-:W-:Y:S02]  /*6480*/  IMAD.MOV.U32 R68, RZ, RZ, R136 ;  /* 0x000000ffff447224 */ /* 0x000fe400078e0088 */
[----:B-1----:R-:W-:-:S04]  /*6490*/  FFMA.FTZ R2, R171, UR5, -R20 ;  /* 0x00000005ab027c23 */ /* 0x002fc80008010814 */
[----:B------:R1:W-:Y:S02]  /*64a0*/  MUFU.EX2 R231, R2 ;  /* 0x0000000200e77308 */ /* 0x0003e40000000800 */
[----:B-1----:R-:W-:-:S06]  /*64b0*/  FFMA.FTZ R2, R188, UR5, -R0 ;  /* 0x00000005bc027c23 */ /* 0x002fcc0008010800 */
[----:B------:R1:W-:Y:S01]  /*64c0*/  MUFU.EX2 R138, R2 ;  /* 0x00000002008a7308 */ /* 0x0003e20000000800 */
[----:B------:R-:W-:Y:S01]  /*64d0*/  MOV R88, R81 ;  /* 0x0000005100587202 */ /* 0x000fe20000000f00 */
[----:B------:R-:W-:Y:S01]  /*64e0*/  HMMA.16816.F32.BF16 R44, R8, R82, R44 ;  /* 0x00000052082c723c */ /* 0x000fe2000004182c */
[----:B-1----:R-:W-:-:S05]  /*64f0*/  FFMA.FTZ R2, R175, UR5, -R0 ;  /* 0x00000005af027c23 */ /* 0x002fca0008010800 */
[----:B------:R1:W4:Y:S02]  /*6500*/  MUFU.EX2 R136, R2 ;  /* 0x0000000200887308 */ /* 0x0003240000000800 */
[----:B-1----:R-:W-:-:S06]  /*6510*/  FFMA.FTZ R2, R174, UR5, -R0 ;  /* 0x00000005ae027c23 */ /* 0x002fcc0008010800 */
[----:B------:R1:W-:Y:S01]  /*6520*/  MUFU.EX2 R58, R2 ;  /* 0x00000002003a7308 */ /* 0x0003e20000000800 */
[----:B--2---:R-:W-:Y:S02]  /*6530*/  IMAD.MOV.U32 R166, RZ, RZ, R4 ;  /* 0x000000ffffa67224 */ /* 0x004fe400078e0004 */
[----:B-1----:R-:W-:-:S05]  /*6540*/  FFMA.FTZ R2, R173, UR5, -R0 ;  /* 0x00000005ad027c23 */ /* 0x002fca0008010800 */
[----:B------:R-:W1:Y:S01]  /*6550*/  MUFU.EX2 R81, R2 ;  /* 0x0000000200517308 */ /* 0x000e620000000800 */
[----:B------:R-:W-:Y:S01]  /*6560*/  MOV R165, R108 ;  /* 0x0000006c00a57202 */ /* 0x000fe20000000f00 */
[C---:B------:R-:W-:Y:S01]  /*6570*/  HMMA.16816.F32.BF16 R100, R8.reuse, R40, R100 ;  /* 0x000000280864723c */ /* 0x040fe20000041864 */
[----:B---3--:R-:W-:Y:S02]  /*6580*/  F2FP.BF16.F32.PACK_AB R4, R48, R164 ;  /* 0x000000a43004723e */ /* 0x008fe400000010ff */
[----:B----4-:R-:W-:Y:S02]  /*6590*/  F2FP.BF16.F32.PACK_AB R5, R136, R138 ;  /* 0x0000008a8805723e */ /* 0x010fe400000010ff */
[----:B------:R-:W-:Y:S01]  /*65a0*/  F2FP.BF16.F32.PACK_AB R6, R231, R59 ;  /* 0x0000003be706723e */ /* 0x000fe200000010ff */
[C---:B------:R-:W-:Y:S06]  /*65b0*/  HMMA.16816.F32.BF16 R28, R8.reuse, R78, R28 ;  /* 0x0000004e081c723c */ /* 0x040fec000004181c */
[----:B------:R-:W-:Y:S01]  /*65c0*/  HMMA.16816.F32.BF16 R64, R8, R42, R64 ;  /* 0x0000002a0840723c */ /* 0x000fe20000041840 */
[----:B-1----:R-:W-:-:S05]  /*65d0*/  F2FP.BF16.F32.PACK_AB R7, R81, R58 ;  /* 0x0000003a5107723e */ /* 0x002fca00000010ff */
[C---:B------:R-:W-:Y:S06]  /*65e0*/  HMMA.16816.F32.BF16 R60, R8.reuse, R34, R60 ;  /* 0x00000022083c723c */ /* 0x040fec000004183c */
[C---:B------:R-:W-:Y:S06]  /*65f0*/  HMMA.16816.F32.BF16 R52, R8.reuse, R26, R52 ;  /* 0x0000001a0834723c */ /* 0x040fec0000041834 */
[----:B------:R-:W-:Y:S01]  /*6600*/  HMMA.16816.F32.BF16 R84, R8, R86, R16 ;  /* 0x000000560854723c */ /* 0x000fe20000041810 */
[----:B------:R-:W-:Y:S01]  /*6610*/  MOV R23, R111 ;  /* 0x0000006f00177202 */ /* 0x000fe20000000f00 */
[----:B------:R-:W-:Y:S01]  /*6620*/  IMAD.MOV.U32 R82, RZ, RZ, R140 ;  /* 0x000000ffff527224 */ /* 0x000fe200078e008c */
[----:B------:R-:W-:Y:S01]  /*6630*/  MOV R83, R141 ;  /* 0x0000008d00537202 */ /* 0x000fe20000000f00 */
[----:B------:R-:W-:Y:S01]  /*6640*/  IMAD.MOV.U32 R109, RZ, RZ, R144 ;  /* 0x000000ffff6d7224 */ /* 0x000fe200078e0090 */
[----:B------:R-:W-:Y:S01]  /*6650*/  MOV R110, R143 ;  /* 0x0000008f006e7202 */ /* 0x000fe20000000f00 */
[----:B------:R-:W-:Y:S01]  /*6660*/  IMAD.MOV.U32 R95, RZ, RZ, R146 ;  /* 0x000000ffff5f7224 */ /* 0x000fe200078e0092 */
[----:B------:R-:W-:Y:S01]  /*6670*/  F2FP.BF16.F32.PACK_AB R8, R70, R165 ;  /* 0x000000a54608723e */ /* 0x000fe200000010ff */
[----:B------:R-:W-:Y:S01]  /*6680*/  HMMA.16816.F32.BF16 R152, R4, R14, R152 ;  /* 0x0000000e0498723c */ /* 0x000fe20000041898 */
[----:B------:R-:W-:Y:S01]  /*6690*/  F2FP.BF16.F32.PACK_AB R9, R242, R166 ;  /* 0x000000a6f209723e */ /* 0x000fe200000010ff */
[----:B------:R-:W1:Y:S01]  /*66a0*/  LDSM.16.MT88.4 R24, [R225+0xd000] ;  /* 0x00d00000e118783b */ /* 0x000e620000004200 */
[----:B------:R-:W-:-:S02]  /*66b0*/  F2FP.BF16.F32.PACK_AB R10, R51, R49 ;  /* 0x00000031330a723e */ /* 0x000fc400000010ff */
[----:B------:R-:W-:Y:S01]  /*66c0*/  F2FP.BF16.F32.PACK_AB R11, R50, R135 ;  /* 0x00000087320b723e */ /* 0x000fe200000010ff */
[----:B------:R-:W-:Y:S01]  /*66d0*/  IMAD.MOV.U32 R111, RZ, RZ, R142 ;  /* 0x000000ffff6f7224 */ /* 0x000fe200078e008e */
[----:B------:R-:W-:Y:S01]  /*66e0*/  MOV R108, R145 ;  /* 0x00000091006c7202 */ /* 0x000fe20000000f00 */
[-C--:B------:R-:W-:Y:S01]  /*66f0*/  HMMA.16816.F32.BF16 R140, R4, R12.reuse, R160 ;  /* 0x0000000c048c723c */ /* 0x080fe200000418a0 */
[----:B------:R-:W-:Y:S01]  /*6700*/  MOV R94, R147 ;  /* 0x00000093005e7202 */ /* 0x000fe20000000f00 */
[----:B------:R-:W2:Y:S04]  /*6710*/  LDSM.16.MT88.4 R16, [R227+0xd000] ;  /* 0x00d00000e310783b */ /* 0x000ea80000004200 */
[C---:B------:R-:W-:Y:S06]  /*6720*/  HMMA.16816.F32.BF16 R144, R8.reuse, R12, R156 ;  /* 0x0000000c0890723c */ /* 0x040fec000004189c */
[----:B------:R-:W-:Y:S01]  /*6730*/  HMMA.16816.F32.BF16 R44, R8, R14, R44 ;  /* 0x0000000e082c723c */ /* 0x000fe2000004182c */
[----:B------:R-:W3:Y:S01]  /*6740*/  LDSM.16.MT88.4 R12, [R226+0xd000] ;  /* 0x00d00000e20c783b */ /* 0x000ee20000004200 */
[----:B------:R-:W-:Y:S01]  /*6750*/  IMAD.MOV.U32 R91, RZ, RZ, R69 ;  /* 0x000000ffff5b7224 */ /* 0x000fe200078e0045 */
[----:B------:R-:W-:Y:S01]  /*6760*/  MOV R69, R190 ;  /* 0x000000be00457202 */ /* 0x000fe20000000f00 */
[----:B------:R-:W-:-:S02]  /*6770*/  IMAD.MOV.U32 R89, RZ, RZ, R77 ;  /* 0x000000ffff597224 */ /* 0x000fc400078e004d */
[----:B------:R-:W-:Y:S02]  /*6780*/  IMAD.MOV.U32 R77, RZ, RZ, R191 ;  /* 0x000000ffff4d7224 */ /* 0x000fe400078e00bf */
[----:B------:R-:W-:Y:S01]  /*6790*/  IMAD.MOV.U32 R41, RZ, RZ, R189 ;  /* 0x000000ffff297224 */ /* 0x000fe200078e00bd */
[----:B-1----:R-:W-:Y:S06]  /*67a0*/  HMMA.16816.F32.BF16 R160, R8, R24, R180 ;  /* 0x0000001808a0723c */ /* 0x002fec00000418b4 */
[C---:B--2---:R-:W-:Y:S06]  /*67b0*/  HMMA.16816.F32.BF16 R172, R4.reuse, R16, R192 ;  /* 0x0000001004ac723c */ /* 0x044fec00000418c0 */
[----:B------:R-:W-:Y:S06]  /*67c0*/  HMMA.16816.F32.BF16 R156, R4, R24, R176 ;  /* 0x00000018049c723c */ /* 0x000fec00000418b0 */
[-C--:B---3--:R-:W-:Y:S06]  /*67d0*/  HMMA.16816.F32.BF16 R192, R8, R12.reuse, R100 ;  /* 0x0000000c08c0723c */ /* 0x088fec0000041864 */
[C---:B------:R-:W-:Y:S06]  /*67e0*/  HMMA.16816.F32.BF16 R188, R4.reuse, R12, R212 ;  /* 0x0000000c04bc723c */ /* 0x040fec00000418d4 */
[-C--:B------:R-:W-:Y:S06]  /*67f0*/  HMMA.16816.F32.BF16 R200, R4, R14.reuse, R200 ;  /* 0x0000000e04c8723c */ /* 0x080fec00000418c8 */
[----:B------:R-:W-:Y:S01]  /*6800*/  HMMA.16816.F32.BF16 R64, R8, R14, R64 ;  /* 0x0000000e0840723c */ /* 0x000fe20000041840 */
[----:B------:R-:W1:Y:S05]  /*6810*/  LDSM.16.MT88.4 R12, [R227+0xf000] ;  /* 0x00f00000e30c783b */ /* 0x000e6a0000004200 */
[-C--:B------:R-:W-:Y:S06]  /*6820*/  HMMA.16816.F32.BF16 R168, R4, R26.reuse, R148 ;  /* 0x0000001a04a8723c */ /* 0x080fec0000041894 */
[C---:B------:R-:W-:Y:S01]  /*6830*/  HMMA.16816.F32.BF16 R32, R8.reuse, R26, R28 ;  /* 0x0000001a0820723c */ /* 0x040fe2000004181c */
[----:B------:R-:W2:Y:S05]  /*6840*/  LDSM.16.MT88.4 R24, [R224+0xf000] ;  /* 0x00f00000e018783b */ /* 0x000eaa0000004200 */
[----:B------:R-:W-:Y:S06]  /*6850*/  HMMA.16816.F32.BF16 R176, R8, R16, R104 ;  /* 0x0000001008b0723c */ /* 0x000fec0000041868 */
[-C--:B------:R-:W-:Y:S06]  /*6860*/  HMMA.16816.F32.BF16 R184, R4, R18.reuse, R184 ;  /* 0x0000001204b8723c */ /* 0x080fec00000418b8 */
[----:B------:R-:W-:Y:S01]  /*6870*/  HMMA.16816.F32.BF16 R72, R8, R18, R72 ;  /* 0x000000120848723c */ /* 0x000fe20000041848 */
[----:B------:R-:W3:Y:S01]  /*6880*/  LDSM.16.MT88.4 R16, [R225+0xf000] ;  /* 0x00f00000e110783b */ /* 0x000ee20000004200 */
[--C-:B------:R-:W-:Y:S01]  /*6890*/  FFMA.FTZ R2, R251, UR5, -R22.reuse ;  /* 0x00000005fb027c23 */ /* 0x100fe20008010816 */
[----:B------:R-:W-:Y:S01]  /*68a0*/  MOV R149, R58 ;  /* 0x0000003a00957202 */ /* 0x000fe20000000f00 */
[----:B------:R-:W-:Y:S01]  /*68b0*/  IMAD.MOV.U32 R150, RZ, RZ, R59 ;  /* 0x000000ffff967224 */ /* 0x000fe200078e003b */
[----:B------:R-:W-:Y:S01]  /*68c0*/  MOV R215, R41 ;  /* 0x0000002900d77202 */ /* 0x000fe20000000f00 */
[----:B------:R4:W-:Y:S01]  /*68d0*/  MUFU.EX2 R58, R2 ;  /* 0x00000002003a7308 */ /* 0x0009e20000000800 */
[----:B------:R-:W-:Y:S01]  /*68e0*/  IMAD.MOV.U32 R213, RZ, RZ, R57 ;  /* 0x000000ffffd57224 */ /* 0x000fe200078e0039 */
[----:B------:R-:W3:Y:S01]  /*68f0*/  LDSM.16.MT88.4 R28, [R226+0xf000] ;  /* 0x00f00000e21c783b */ /* 0x000ee20000004200 */
[----:B-1----:R-:W-:Y:S01]  /*6900*/  HMMA.16816.F32.BF16 R104, R4, R12, R216 ;  /* 0x0000000c0468723c */ /* 0x002fe200000418d8 */
[----:B----4-:R-:W-:-:S04]  /*6910*/  FFMA.FTZ R2, R249, UR5, -R22 ;  /* 0x00000005f9027c23 */ /* 0x010fc80008010816 */
[----:B------:R1:W4:Y:S02]  /*6920*/  MUFU.EX2 R59, R2 ;  /* 0x00000002003b7308 */ /* 0x0003240000000800 */
[----:B------:R-:W-:Y:S02]  /*6930*/  IMAD.MOV.U32 R217, RZ, RZ, R76 ;  /* 0x000000ffffd97224 */ /* 0x000fe400078e004c */
[----:B------:R-:W-:Y:S02]  /*6940*/  IMAD.MOV.U32 R218, RZ, RZ, R77 ;  /* 0x000000ffffda7224 */ /* 0x000fe400078e004d */
[----:B--2---:R-:W-:Y:S01]  /*6950*/  HMMA.16816.F32.BF16 R76, R4, R26, R208 ;  /* 0x0000001a044c723c */ /* 0x004fe200000418d0 */
[----:B------:R-:W-:Y:S01]  /*6960*/  MOV R216, R111 ;  /* 0x0000006f00d87202 */ /* 0x000fe20000000f00 */
[----:B------:R-:W-:Y:S02]  /*6970*/  IMAD.MOV.U32 R183, RZ, RZ, R91 ;  /* 0x000000ffffb77224 */ /* 0x000fe400078e005b */
[----:B-1----:R-:W-:-:S03]  /*6980*/  FFMA.FTZ R2, R248, UR5, -R22 ;  /* 0x00000005f8027c23 */ /* 0x002fc60008010816 */
[----:B------:R-:W-:Y:S01]  /*6990*/  IMAD.MOV.U32 R211, RZ, RZ, R69 ;  /* 0x000000ffffd37224 */ /* 0x000fe200078e0045 */
[----:B------:R1:W-:Y:S01]  /*69a0*/  MUFU.EX2 R137, R2 ;  /* 0x0000000200897308 */ /* 0x0003e20000000800 */
[----:B------:R-:W-:Y:S01]  /*69b0*/  HMMA.16816.F32.BF16 R40, R4, R24, R244 ;  /* 0x000000180428723c */ /* 0x000fe200000418f4 */
[----:B------:R-:W-:-:S06]  /*69c0*/  IMAD.MOV.U32 R219, RZ, RZ, R110 ;  /* 0x000000ffffdb7224 */ /* 0x000fcc00078e006e */
[----:B------:R-:W-:Y:S01]  /*69d0*/  MOV R246, R88 ;  /* 0x0000005800f67202 */ /* 0x000fe20000000f00 */
[----:B------:R-:W-:Y:S01]  /*69e0*/  IMAD.MOV.U32 R245, RZ, RZ, R89 ;  /* 0x000000fffff57224 */ /* 0x000fe200078e0059 */
[----:B------:R-:W-:Y:S02]  /*69f0*/  MOV R244, R90 ;  /* 0x0000005a00f47202 */ /* 0x000fe40000000f00 */
[----:B---3--:R-:W-:Y:S01]  /*6a00*/  HMMA.16816.F32.BF16 R88, R4, R16, R220 ;  /* 0x000000100458723c */ /* 0x008fe200000418dc */
[----:B-1----:R-:W-:-:S06]  /*6a10*/  FFMA.FTZ R2, R243, UR5, -R22 ;  /* 0x00000005f3027c23 */ /* 0x002fcc0008010816 */
[----:B------:R-:W-:Y:S01]  /*6a20*/  MOV R221, R94 ;  /* 0x0000005e00dd7202 */ /* 0x000fe20000000f00 */
[----:B------:R1:W-:Y:S01]  /*6a30*/  MUFU.EX2 R57, R2 ;  /* 0x0000000200397308 */ /* 0x0003e20000000800 */
        /* <DEDUP_REMOVED lines=20> */
[----:B------:R-:W2:Y:S01]  /*6b80*/  LDL.LU R252, [R1+0xd4] ;  /* 0x0000d40001fc7983 */ /* 0x000ea20000300800 */
[----:B------:R1:W-:Y:S01]  /*6b90*/  MUFU.EX2 R22, R2 ;  /* 0x0000000200167308 */ /* 0x0003e20000000800 */
        /* <DEDUP_REMOVED lines=9> */
[----:B-1----:R-:W-:-:S04]  /*6c30*/  FFMA.FTZ R2, R211, UR5, -R21 ;  /* 0x00000005d3027c23 */ /* 0x002fc80008010815 */
[----:B------:R-:W1:Y:S01]  /*6c40*/  MUFU.EX2 R23, R2 ;  /* 0x0000000200177308 */ /* 0x000e620000000800 */
[----:B------:R-:W-:Y:S01]  /*6c50*/  MOV R246, R56 ;  /* 0x0000003800f67202 */ /* 0x000fe20000000f00 */
[----:B------:R-:W-:Y:S01]  /*6c60*/  IMAD.MOV.U32 R167, RZ, RZ, R95 ;  /* 0x000000ffffa77224 */ /* 0x000fe200078e005f */
[----:B------:R-:W-:Y:S01]  /*6c70*/  HMMA.16816.F32.BF16 R60, R8, R18, R60 ;  /* 0x00000012083c723c */ /* 0x000fe2000004183c */
[----:B------:R-:W-:Y:S01]  /*6c80*/  IMAD.MOV.U32 R211, RZ, RZ, R218 ;  /* 0x000000ffffd37224 */ /* 0x000fe200078e00da */
[----:B------:R-:W-:-:S04]  /*6c90*/  MOV R218, R221 ;  /* 0x000000dd00da7202 */ /* 0x000fc80000000f00 */
[----:B------:R-:W-:Y:S01]  /*6ca0*/  HMMA.16816.F32.BF16 R92, R4, R18, R204 ;  /* 0x00000012045c723c */ /* 0x000fe200000418cc */
[----:B------:R-:W-:Y:S01]  /*6cb0*/  IMAD.MOV.U32 R181, RZ, RZ, R70 ;  /* 0x000000ffffb57224 */ /* 0x000fe200078e0046 */
[----:B------:R-:W-:-:S04]  /*6cc0*/  MOV R212, R68 ;  /* 0x0000004400d47202 */ /* 0x000fc80000000f00 */
[----:B------:R-:W-:Y:S01]  /*6cd0*/  HMMA.16816.F32.BF16 R68, R8, R24, R96 ;  /* 0x000000180844723c */ /* 0x000fe20000041860 */
[----:B------:R-:W-:-:S05]  /*6ce0*/  IMAD.MOV.U32 R221, RZ, RZ, R244 ;  /* 0x000000ffffdd7224 */ /* 0x000fca00078e00f4 */
[----:B------:R-:W-:Y:S01]  /*6cf0*/  HMMA.16816.F32.BF16 R36, R8, R26, R36 ;  /* 0x0000001a0824723c */ /* 0x000fe20000041824 */
[----:B------:R-:W-:Y:S01]  /*6d00*/  IMAD.MOV.U32 R148, RZ, RZ, R51 ;  /* 0x000000ffff947224 */ /* 0x000fe200078e0033 */
[----:B------:R-:W-:-:S04]  /*6d10*/  MOV R182, R109 ;  /* 0x0000006d00b67202 */ /* 0x000fc80000000f00 */
[C---:B------:R-:W-:Y:S01]  /*6d20*/  HMMA.16816.F32.BF16 R52, R8.reuse, R14, R52 ;  /* 0x0000000e0834723c */ /* 0x040fe20000041834 */
[----:B------:R-:W-:Y:S02]  /*6d30*/  MOV R214, R50 ;  /* 0x0000003200d67202 */ /* 0x000fe40000000f00 */
[----:B------:R-:W-:Y:S02]  /*6d40*/  MOV R151, R49 ;  /* 0x0000003100977202 */ /* 0x000fe40000000f00 */
[----:B------:R-:W-:Y:S01]  /*6d50*/  MOV R180, R48 ;  /* 0x0000003000b47202 */ /* 0x000fe20000000f00 */
[----:B------:R-:W-:Y:S01]  /*6d60*/  HMMA.16816.F32.BF16 R24, R8, R16, R112 ;  /* 0x000000100818723c */ /* 0x000fe20000041870 */
[----:B------:R-:W-:Y:S01]  /*6d70*/  MOV R244, R247 ;  /* 0x000000f700f47202 */ /* 0x000fe20000000f00 */
[----:B------:R-:W-:-:S04]  /*6d80*/  IMAD.MOV.U32 R247, RZ, RZ, R134 ;  /* 0x000000fffff77224 */ /* 0x000fc800078e0086 */
[----:B------:R-:W-:Y:S06]  /*6d90*/  HMMA.16816.F32.BF16 R100, R8, R12, R116 ;  /* 0x0000000c0864723c */ /* 0x000fec0000041874 */
[C---:B------:R-:W-:Y:S01]  /*6da0*/  HMMA.16816.F32.BF16 R120, R4.reuse, R28, R120 ;  /* 0x0000001c0478723c */ /* 0x040fe20000041878 */
[----:B------:R-:W-:Y:S01]  /*6db0*/  IMAD.MOV.U32 R248, RZ, RZ, R215 ;  /* 0x000000fffff87224 */ /* 0x000fe200078e00d7 */
[----:B------:R-:W-:Y:S01]  /*6dc0*/  MOV R243, R83 ;  /* 0x0000005300f37202 */ /* 0x000fe20000000f00 */
[----:B------:R-:W-:Y:S03]  /*6dd0*/  LDSM.16.MT88.4 R96, [R225+0xf800] ;  /* 0x00f80000e160783b */ /* 0x000fe60000004200 */
[C---:B------:R-:W-:Y:S01]  /*6de0*/  HMMA.16816.F32.BF16 R108, R4.reuse, R14, R196 ;  /* 0x0000000e046c723c */ /* 0x040fe200000418c4 */
[----:B------:R-:W-:Y:S04]  /*6df0*/  LDSM.16.MT88.4 R112, [R227+0xf800] ;  /* 0x00f80000e370783b */ /* 0x000fe80000004200 */
[----:B------:R3:W5:Y:S01]  /*6e00*/  LDL.LU R134, [R1+0xd0] ;  /* 0x0000d00001867983 */ /* 0x0007620000300800 */
[----:B------:R-:W-:Y:S03]  /*6e10*/  HMMA.16816.F32.BF16 R48, R4, R30, R124 ;  /* 0x0000001e0430723c */ /* 0x000fe6000004187c */
[----:B------:R-:W3:Y:S03]  /*6e20*/  LDSM.16.MT88.4 R4, [R226+0xf800] ;  /* 0x00f80000e204783b */ /* 0x000ee60000004200 */
[C---:B------:R-:W-:Y:S06]  /*6e30*/  HMMA.16816.F32.BF16 R116, R8.reuse, R28, R128 ;  /* 0x0000001c0874723c */ /* 0x040fec0000041880 */
[----:B------:R-:W-:Y:S01]  /*6e40*/  HMMA.16816.F32.BF16 R28, R8, R30, R84 ;  /* 0x0000001e081c723c */ /* 0x000fe20000041854 */
[----:B------:R-:W-:-:S02]  /*6e50*/  MOV R215, R81 ;  /* 0x0000005100d77202 */ /* 0x000fc40000000f00 */
[----:B----4-:R-:W-:Y:S02]  /*6e60*/  F2FP.BF16.F32.PACK_AB R128, R59, R58 ;  /* 0x0000003a3b80723e */ /* 0x010fe400000010ff */
[----:B-1----:R-:W-:Y:S02]  /*6e70*/  F2FP.BF16.F32.PACK_AB R129, R23, R22 ;  /* 0x000000161781723e */ /* 0x002fe400000010ff */
[----:B------:R-:W-:Y:S01]  /*6e80*/  F2FP.BF16.F32.PACK_AB R130, R57, R137 ;  /* 0x000000893982723e */ /* 0x000fe200000010ff */
[----:B--2---:R-:W-:-:S04]  /*6e90*/  FFMA.FTZ R2, R252, UR5, -R21 ;  /* 0x00000005fc027c23 */ /* 0x004fc80008010815 */
[----:B------:R1:W-:Y:S02]  /*6ea0*/  MUFU.EX2 R56, R2 ;  /* 0x0000000200387308 */ /* 0x0003e40000000800 */
[----:B-1----:R-:W-:-:S06]  /*6eb0*/  FFMA.FTZ R2, R250, UR5, -R21 ;  /* 0x00000005fa027c23 */ /* 0x002fcc0008010815 */
[----:B------:R1:W2:Y:S02]  /*6ec0*/  MUFU.EX2 R19, R2 ;  /* 0x0000000200137308 */ /* 0x0002a40000000800 */
[----:B-1----:R-:W-:Y:S01]  /*6ed0*/  FFMA.FTZ R2, R209, UR5, -R20 ;  /* 0x00000005d1027c23 */ /* 0x002fe20008010814 */
[----:B------:R-:W-:Y:S01]  /*6ee0*/  MOV R209, R210 ;  /* 0x000000d200d17202 */ /* 0x000fe20000000f00 */
[----:B------:R-:W-:Y:S01]  /*6ef0*/  IMAD.MOV.U32 R210, RZ, RZ, R211 ;  /* 0x000000ffffd27224 */ /* 0x000fe200078e00d3 */
[----:B------:R-:W-:Y:S01]  /*6f00*/  MOV R211, R216 ;  /* 0x000000d800d37202 */ /* 0x000fe20000000f00 */
[----:B------:R-:W-:Y:S01]  /*6f10*/  IMAD.MOV.U32 R216, RZ, RZ, R217 ;  /* 0x000000ffffd87224 */ /* 0x000fe200078e00d9 */
[----:B------:R-:W-:Y:S01]  /*6f20*/  MOV R217, R218 ;  /* 0x000000da00d97202 */ /* 0x000fe20000000f00 */
[----:B------:R1:W-:Y:S01]  /*6f30*/  MUFU.EX2 R17, R2 ;  /* 0x0000000200117308 */ /* 0x0003e20000000800 */
[----:B------:R-:W-:Y:S01]  /*6f40*/  IMAD.MOV.U32 R218, RZ, RZ, R219 ;  /* 0x000000ffffda7224 */ /* 0x000fe200078e00db */
[----:B------:R-:W-:Y:S01]  /*6f50*/  MOV R219, R220 ;  /* 0x000000dc00db7202 */ /* 0x000fe20000000f00 */
[----:B------:R-:W-:Y:S01]  /*6f60*/  IMAD.MOV.U32 R220, RZ, RZ, R221 ;  /* 0x000000ffffdc7224 */ /* 0x000fe200078e00dd */
[----:B------:R-:W-:Y:S01]  /*6f70*/  MOV R221, R222 ;  /* 0x000000de00dd7202 */ /* 0x000fe20000000f00 */
[----:B------:R-:W-:Y:S01]  /*6f80*/  IMAD.MOV.U32 R222, RZ, RZ, R223 ;  /* 0x000000ffffde7224 */ /* 0x000fe200078e00df */
[----:B------:R-:W-:Y:S01]  /*6f90*/  MOV R223, R244 ;  /* 0x000000f400df7202 */ /* 0x000fe20000000f00 */
[----:B------:R-:W-:-:S02]  /*6fa0*/  IMAD.MOV.U32 R244, RZ, RZ, R245 ;  /* 0x000000fffff47224 */ /* 0x000fc400078e00f5 */
[----:B-1----:R-:W-:Y:S01]  /*6fb0*/  FFMA.FTZ R2, R209, UR5, -R20 ;  /* 0x00000005d1027c23 */ /* 0x002fe20008010814 */
[----:B------:R-:W-:Y:S01]  /*6fc0*/  MOV R209, R210 ;  /* 0x000000d200d17202 */ /* 0x000fe20000000f00 */
[----:B------:R-:W-:Y:S01]  /*6fd0*/  IMAD.MOV.U32 R210, RZ, RZ, R211 ;  /* 0x000000ffffd27224 */ /* 0x000fe200078e00d3 */
[----:B------:R-:W-:Y:S01]  /*6fe0*/  MOV R211, R216 ;  /* 0x000000d800d37202 */ /* 0x000fe20000000f00 */
[----:B------:R-:W-:Y:S01]  /*6ff0*/  IMAD.MOV.U32 R216, RZ, RZ, R217 ;  /* 0x000000ffffd87224 */ /* 0x000fe200078e00d9 */
[----:B------:R1:W4:Y:S01]  /*7000*/  MUFU.EX2 R18, R2 ;  /* 0x0000000200127308 */ /* 0x0003220000000800 */
        /* <DEDUP_REMOVED lines=10> */
[--C-:B-1----:R-:W-:Y:S01]  /*70b0*/  FFMA.FTZ R2, R209, UR5, -R20.reuse ;  /* 0x00000005d1027c23 */ /* 0x102fe20008010814 */
        /* <DEDUP_REMOVED lines=49> */
[----:B-1----:R-:W-:Y:S01]  /*73d0*/  FFMA.FTZ R2, R207, UR5, -R0 ;  /* 0x00000005cf027c23 */ /* 0x002fe20008010800 */
[----:B------:R-:W-:Y:S01]  /*73e0*/  MOV R222, R246 ;  /* 0x000000f600de7202 */ /* 0x000fe20000000f00 */
[----:B------:R-:W-:Y:S01]  /*73f0*/  IMAD.MOV.U32 R221, RZ, RZ, R245 ;  /* 0x000000ffffdd7224 */ /* 0x000fe200078e00f5 */
[----:B------:R-:W-:Y:S01]  /*7400*/  MOV R149, R150 ;  /* 0x0000009600957202 */ /* 0x000fe20000000f00 */
[----:B------:R1:W3:Y:S01]  /*7410*/  MUFU.EX2 R13, R2 ;  /* 0x00000002000d7308 */ /* 0x0002e20000000800 */
        /* <DEDUP_REMOVED lines=10> */
[----:B------:R-:W3:Y:S01]  /*74c0*/  LDSM.16.MT88.4 R80, [R224+0xf800] ;  /* 0x00f80000e050783b */ /* 0x000ee20000004200 */
[----:B------:R-:W-:Y:S01]  /*74d0*/  IMAD.MOV.U32 R204, RZ, RZ, R209 ;  /* 0x000000ffffcc7224 */ /* 0x000fe200078e00d1 */
[----:B------:R-:W-:-:S02]  /*74e0*/  MOV R250, R235 ;  /* 0x000000eb00fa7202 */ /* 0x000fc40000000f00 */
[----:B--2---:R-:W-:Y:S01]  /*74f0*/  F2FP.BF16.F32.PACK_AB R131, R19, R56 ;  /* 0x000000381383723e */ /* 0x004fe200000010ff */
[----:B------:R2:W5:Y:S01]  /*7500*/  LDL.LU R136, [R1+0xc8] ;  /* 0x0000c80001887983 */ /* 0x0005620000300800 */
[----:B-1----:R-:W-:Y:S01]  /*7510*/  FFMA.FTZ R2, R208, UR5, -R0 ;  /* 0x00000005d0027c23 */ /* 0x002fe20008010800 */
[----:B------:R-:W-:Y:S02]  /*7520*/  IMAD.MOV.U32 R208, RZ, RZ, R217 ;  /* 0x000000ffffd07224 */ /* 0x000fe400078e00d9 */
        /* <DEDUP_REMOVED lines=19> */
[----:B------:R-:W-:Y:S01]  /*7660*/  FFMA.FTZ R0, R204, UR5, -R0 ;  /* 0x00000005cc007c23 */ /* 0x000fe20008010800 */
[----:B------:R-:W-:Y:S01]  /*7670*/  MOV R204, R216 ;  /* 0x000000d800cc7202 */ /* 0x000fe20000000f00 */
[----:B------:R-:W-:Y:S01]  /*7680*/  IMAD.MOV.U32 R211, RZ, RZ, R182 ;  /* 0x000000ffffd37224 */ /* 0x000fe200078e00b6 */
[----:B------:R-:W-:Y:S01]  /*7690*/  MOV R217, R180 ;  /* 0x000000b400d97202 */ /* 0x000fe20000000f00 */
[----:B------:R-:W-:Y:S01]  /*76a0*/  IMAD.MOV.U32 R244, RZ, RZ, R150 ;  /* 0x000000fffff47224 */ /* 0x000fe200078e0096 */
[----:B------:R-:W-:Y:S02]  /*76b0*/  MOV R216, R181 ;  /* 0x000000b500d87202 */ /* 0x000fe40000000f00 */
[----:B------:R-:W-:Y:S02]  /*76c0*/  MOV R245, R149 ;  /* 0x0000009500f57202 */ /* 0x000fe40000000f00 */
[----:B------:R-:W-:Y:S01]  /*76d0*/  MOV R223, R151 ;  /* 0x0000009700df7202 */ /* 0x000fe20000000f00 */
[----:B------:R-:W-:Y:S01]  /*76e0*/  FADD.FTZ R9, R250, R20 ;  /* 0x00000014fa097221 */ /* 0x000fe20000010000 */
[----:B------:R-:W-:Y:S01]  /*76f0*/  MOV R210, R183 ;  /* 0x000000b700d27202 */ /* 0x000fe20000000f00 */
[----:B------:R-:W-:Y:S01]  /*7700*/  FADD.FTZ R10, R197, R196 ;  /* 0x000000c4c50a7221 */ /* 0x000fe20000010000 */
[----:B------:R-:W1:Y:S01]  /*7710*/  LDSM.16.MT88.4 R180, [R227+0xd800] ;  /* 0x00d80000e3b4783b */ /* 0x000e620000004200 */
[----:B------:R-:W-:-:S02]  /*7720*/  MOV R219, R164 ;  /* 0x000000a400db7202 */ /* 0x000fc40000000f00 */
[----:B------:R-:W-:Y:S01]  /*7730*/  MOV R218, R166 ;  /* 0x000000a600da7202 */ /* 0x000fe20000000f00 */
[----:B------:R-:W2:Y:S01]  /*7740*/  LDSM.16.MT88.4 R148, [R224+0xd800] ;  /* 0x00d80000e094783b */ /* 0x000ea20000004200 */
[----:B------:R-:W-:Y:S02]  /*7750*/  MOV R251, R198 ;  /* 0x000000c600fb7202 */ /* 0x000fe40000000f00 */
[----:B------:R-:W-:Y:S01]  /*7760*/  MOV R249, R199 ;  /* 0x000000c700f97202 */ /* 0x000fe20000000f00 */
[----:B------:R-:W2:Y:S04]  /*7770*/  LDSM.16.MT88.4 R164, [R225+0xd800] ;  /* 0x00d80000e1a4783b */ /* 0x000ea80000004200 */
[----:B------:R-:W2:Y:S01]  /*7780*/  LDSM.16.MT88.4 R196, [R226+0xd800] ;  /* 0x00d80000e2c4783b */ /* 0x000ea20000004200 */
[----:B------:R1:W-:Y:S01]  /*7790*/  MUFU.EX2 R12, R2 ;  /* 0x00000002000c7308 */ /* 0x0003e20000000800 */
[----:B----4-:R-:W-:-:S02]  /*77a0*/  F2FP.BF16.F32.PACK_AB R124, R18, R17 ;  /* 0x00000011127c723e */ /* 0x010fc400000010ff */
[----:B---3--:R-:W-:Y:S01]  /*77b0*/  F2FP.BF16.F32.PACK_AB R125, R13, R11 ;  /* 0x0000000b0d7d723e */ /* 0x008fe200000010ff */
[C---:B------:R-:W-:Y:S01]  /*77c0*/  HMMA.16816.F32.BF16 R116, R128.reuse, R4, R116 ;  /* 0x000000048074723c */ /* 0x040fe20000041874 */
[----:B------:R3:W5:Y:S03]  /*77d0*/  LDL.LU R242, [R1+0xc4] ;  /* 0x0000c40001f27983 */ /* 0x0007660000300800 */
[----:B------:R4:W4:Y:S01]  /*77e0*/  MUFU.EX2 R14, R0 ;  /* 0x00000000000e7308 */ /* 0x0009220000000800 */
[----:B------:R-:W-:Y:S02]  /*77f0*/  MOV R126, R204 ;  /* 0x000000cc007e7202 */ /* 0x000fe40000000f00 */
[----:B------:R-:W-:Y:S01]  /*7800*/  MOV R250, R21 ;  /* 0x0000001500fa7202 */ /* 0x000fe20000000f00 */
[----:B------:R-:W-:Y:S01]  /*7810*/  FADD.FTZ R9, R230, R9 ;  /* 0x00000009e6097221 */ /* 0x000fe20000010000 */
[----:B------:R-:W-:Y:S01]  /*7820*/  MOV R21, R252 ;  /* 0x000000fc00157202 */ /* 0x000fe20000000f00 */
[----:B------:R-:W-:Y:S01]  /*7830*/  IMAD.MOV.U32 R252, RZ, RZ, R220 ;  /* 0x000000fffffc7224 */ /* 0x000fe200078e00dc */
[----:B------:R-:W-:Y:S01]  /*7840*/  MOV R205, R238 ;  /* 0x000000ee00cd7202 */ /* 0x000fe20000000f00 */
[----:B------:R-:W-:Y:S01]  /*7850*/  HMMA.16816.F32.BF16 R68, R128, R80, R68 ;  /* 0x000000508044723c */ /* 0x000fe20000041844 */
[----:B-1----:R-:W-:Y:S01]  /*7860*/  FADD.FTZ R2, R127, R126 ;  /* 0x0000007e7f027221 */ /* 0x002fe20000010000 */
[----:B------:R-:W-:Y:S01]  /*7870*/  F2FP.BF16.F32.PACK_AB R126, R15, R16 ;  /* 0x000000100f7e723e */ /* 0x000fe200000010ff */
[----:B------:R-:W-:-:S03]  /*7880*/  IMAD.MOV.U32 R208, RZ, RZ, R239 ;  /* 0x000000ffffd07224 */ /* 0x000fc600078e00ef */
[----:B------:R-:W-:Y:S01]  /*7890*/  HMMA.16816.F32.BF16 R84, R128, R96, R24 ;  /* 0x000000608054723c */ /* 0x000fe20000041818 */
[----:B------:R-:W-:Y:S01]  /*78a0*/  FADD.FTZ R2, R232, R2 ;  /* 0x00000002e8027221 */ /* 0x000fe20000010000 */
[----:B------:R-:W-:Y:S01]  /*78b0*/  MOV R209, R240 ;  /* 0x000000f000d17202 */ /* 0x000fe20000000f00 */
[----:B----4-:R-:W-:Y:S01]  /*78c0*/  FADD.FTZ R0, R233, R8 ;  /* 0x00000008e9007221 */ /* 0x010fe20000010000 */
[----:B------:R-:W-:Y:S01]  /*78d0*/  F2FP.BF16.F32.PACK_AB R127, R14, R12 ;  /* 0x0000000c0e7f723e */ /* 0x000fe200000010ff */
[----:B------:R-:W-:Y:S01]  /*78e0*/  FADD.FTZ R8, R250, R10 ;  /* 0x0000000afa087221 */ /* 0x000fe20000010000 */
[----:B------:R-:W-:Y:S02]  /*78f0*/  IMAD.MOV.U32 R250, RZ, RZ, R21 ;  /* 0x000000fffffa7224 */ /* 0x000fe400078e0015 */
[----:B------:R-:W-:Y:S01]  /*7900*/  FADD.FTZ R0, R229, R0 ;  /* 0x00000000e5007221 */ /* 0x000fe20000010000 */
[----:B------:R-:W-:Y:S01]  /*7910*/  MOV R21, R252 ;  /* 0x000000fc00157202 */ /* 0x000fe20000000f00 */
[----:B------:R-:W-:Y:S01]  /*7920*/  FADD.FTZ R2, R228, R2 ;  /* 0x00000002e4027221 */ /* 0x000fe20000010000 */
[----:B------:R-:W-:Y:S01]  /*7930*/  MOV R252, R133 ;  /* 0x0000008500fc7202 */ /* 0x000fe20000000f00 */
[----:B------:R-:W-:Y:S01]  /*7940*/  HMMA.16816.F32.BF16 R120, R124, R4, R120 ;  /* 0x000000047c78723c */ /* 0x000fe20000041878 */
[----:B------:R-:W-:Y:S01]  /*7950*/  FADD.FTZ R8, R139, R8 ;  /* 0x000000088b087221 */ /* 0x000fe20000010000 */
[----:B------:R-:W-:Y:S01]  /*7960*/  FADD.FTZ R0, R132, R0 ;  /* 0x0000000084007221 */ /* 0x000fe20000010000 */
[----:B------:R-:W-:Y:S01]  /*7970*/  FADD.FTZ R2, R21, R2 ;  /* 0x0000000215027221 */ /* 0x000fe20000010000 */
[----:B------:R-:W-:Y:S01]  /*7980*/  MOV R204, R237 ;  /* 0x000000ed00cc7202 */ /* 0x000fe20000000f00 */
[----:B------:R3:W5:Y:S02]  /*7990*/  LDL.LU R241, [R1+0xc0] ;  /* 0x0000c00001f17983 */ /* 0x0007640000300800 */
[----:B------:R-:W-:Y:S01]  /*79a0*/  FADD.FTZ R4, R250, R9 ;  /* 0x00000009fa047221 */ /* 0x000fe20000010000 */
[----:B------:R-:W-:Y:S01]  /*79b0*/  FADD.FTZ R5, R252, R8 ;  /* 0x00000008fc057221 */ /* 0x000fe20000010000 */
[----:B------:R-:W-:Y:S01]  /*79c0*/  HMMA.16816.F32.BF16 R176, R128, R180, R176 ;  /* 0x000000b480b0723c */ /* 0x000fe200000418b0 */
[----:B------:R-:W-:Y:S01]  /*79d0*/  FADD.FTZ R2, R249, R2 ;  /* 0x00000002f9027221 */ /* 0x000fe20000010000 */
[----:B------:R-:W-:Y:S01]  /*79e0*/  FADD.FTZ R8, R243, R4 ;  /* 0x00000004f3087221 */ /* 0x000fe20000010000 */
[----:B------:R-:W-:-:S03]  /*79f0*/  FADD.FTZ R4, R248, R0 ;  /* 0x00000000f8047221 */ /* 0x000fc60000010000 */
[----:B------:R-:W-:Y:S01]  /*7a00*/  HMMA.16816.F32.BF16 R172, R124, R180, R172 ;  /* 0x000000b47cac723c */ /* 0x000fe200000418ac */
[----:B------:R-:W-:Y:S01]  /*7a10*/  FADD.FTZ R0, R251, R5 ;  /* 0x00000005fb007221 */ /* 0x000fe20000010000 */
[----:B------:R-:W-:-:S04]  /*7a20*/  FADD.FTZ R5, R204, R8 ;  /* 0x00000008cc057221 */ /* 0x000fc80000010000 */
[C---:B--2---:R-:W-:Y:S06]  /*7a30*/  HMMA.16816.F32.BF16 R144, R128.reuse, R148, R144 ;  /* 0x000000948090723c */ /* 0x044fec0000041890 */
[C---:B------:R-:W-:Y:S06]  /*7a40*/  HMMA.16816.F32.BF16 R160, R128.reuse, R164, R160 ;  /* 0x000000a480a0723c */ /* 0x040fec00000418a0 */
[C---:B------:R-:W-:Y:S06]  /*7a50*/  HMMA.16816.F32.BF16 R192, R128.reuse, R196, R192 ;  /* 0x000000c480c0723c */ /* 0x040fec00000418c0 */
[----:B------:R-:W-:Y:S01]  /*7a60*/  HMMA.16816.F32.BF16 R100, R128, R112, R100 ;  /* 0x000000708064723c */ /* 0x000fe20000041864 */
[----:B------:R-:W-:Y:S01]  /*7a70*/  MOV R220, R221 ;  /* 0x000000dd00dc7202 */ /* 0x000fe20000000f00 */
[----:B------:R3:W5:Y:S04]  /*7a80*/  LDL.LU R240, [R1+0xbc] ;  /* 0x0000bc0001f07983 */ /* 0x0007680000300800 */
        /* <DEDUP_REMOVED lines=19> */
[----:B------:R-:W-:Y:S01]  /*7bc0*/  HMMA.16816.F32.BF16 R112, R128, R114, R52 ;  /* 0x000000728070723c */ /* 0x000fe20000041834 */
[----:B------:R-:W-:Y:S01]  /*7bd0*/  IMAD.MOV.U32 R222, RZ, RZ, R223 ;  /* 0x000000ffffde7224 */ /* 0x000fe200078e00df */
[----:B------:R3:W5:Y:S04]  /*7be0*/  LDL.LU R238, [R1+0xb4] ;  /* 0x0000b40001ee7983 */ /* 0x0007680000300800 */
[----:B------:R-:W-:Y:S01]  /*7bf0*/  HMMA.16816.F32.BF16 R72, R124, R80, R40 ;  /* 0x000000507c48723c */ /* 0x000fe20000041828 */
[----:B------:R-:W-:Y:S01]  /*7c00*/  MOV R223, R244 ;  /* 0x000000f400df7202 */ /* 0x000fe20000000f00 */
[----:B------:R3:W5:Y:S04]  /*7c10*/  LDL.LU R237, [R1+0xb0] ;  /* 0x0000b00001ed7983 */ /* 0x0007680000300800 */
[----:B------:R-:W-:Y:S06]  /*7c20*/  HMMA.16816.F32.BF16 R80, R128, R82, R36 ;  /* 0x000000528050723c */ /* 0x000fec0000041824 */
[-C--:B------:R-:W-:Y:S01]  /*7c30*/  HMMA.16816.F32.BF16 R124, R124, R6.reuse, R48 ;  /* 0x000000067c7c723c */ /* 0x080fe20000041830 */
[----:B------:R-:W-:Y:S01]  /*7c40*/  MOV R244, R245 ;  /* 0x000000f500f47202 */ /* 0x000fe20000000f00 */
[----:B------:R3:W5:Y:S04]  /*7c50*/  LDL.LU R236, [R1+0xac] ;  /* 0x0000ac0001ec7983 */ /* 0x0007680000300800 */
[----:B------:R-:W-:Y:S01]  /*7c60*/  HMMA.16816.F32.BF16 R128, R128, R6, R28 ;  /* 0x000000068080723c */ /* 0x000fe2000004181c */
[----:B------:R-:W-:Y:S01]  /*7c70*/  IMAD.MOV.U32 R245, RZ, RZ, R246 ;  /* 0x000000fffff57224 */ /* 0x000fe200078e00f6 */
[----:B------:R3:W5:Y:S05]  /*7c80*/  LDL.LU R235, [R1+0xa8] ;  /* 0x0000a80001eb7983 */ /* 0x00076a0000300800 */
        /* <DEDUP_REMOVED lines=59> */
[----:B------:R-:W-:Y:S05]  /*8040*/  @!P0 BRA `(.L_x_267) ;  /* 0x0000004c00e88947 */ /* 0x000fea0003800000 */
[----:B------:R-:W-:Y:S01]  /*8050*/  ULDC UR4, c[0x0][0x2d0] ;  /* 0x0000b40000047ab9 */ /* 0x000fe20000000800 */
[----:B-----5:R-:W-:Y:S01]  /*8060*/  IMAD.MOV.U32 R133, RZ, RZ, R135 ;  /* 0x000000ffff857224 */ /* 0x020fe200078e0087 */
[----:B------:R-:W-:Y:S01]  /*8070*/  ISETP.GE.AND P3, PT, R132, UR4, PT ;  /* 0x0000000484007c0c */ /* 0x000fe2000bf66270 */
[----:B------:R-:W-:Y:S01]  /*8080*/  IMAD.MOV.U32 R132, RZ, RZ, R136 ;  /* 0x000000ffff847224 */ /* 0x000fe200078e0088 */
[----:B------:R-:W-:Y:S01]  /*8090*/  MOV R138, R3 ;  /* 0x00000003008a7202 */ /* 0x000fe20000000f00 */
[----:B------:R-:W-:Y:S01]  /*80a0*/  ULDC.64 UR8, c[0x0][0x250] ;  /* 0x0000940000087ab9 */ /* 0x000fe20000000a00 */
[----:B------:R-:W-:Y:S01]  /*80b0*/  MOV R137, R134 ;  /* 0x0000008600897202 */ /* 0x000fe20000000f00 */
[----:B------:R-:W-:Y:S02]  /*80c0*/  ULEA.HI.SX32 UR20, UR17, 0xfffffffe, 0x1a ;  /* 0xfffffffe11147891 */ /* 0x000fe4000f8fd23f */
[----:B------:R-:W-:Y:S02]  /*80d0*/  USHF.L.U64.HI UR12, UR8, 0x4, UR9 ;  /* 0x00000004080c7899 */ /* 0x000fe40008010209 */
[----:B------:R-:W-:Y:S01]  /*80e0*/  USHF.L.U32 UR13, UR8, 0x4, URZ ;  /* 0x00000004080d7899 */ /* 0x000fe2000800063f */
[----:B------:R-:W-:Y:S01]  /*80f0*/  ULDC UR10, c[0x0][0x2d0] ;  /* 0x0000b400000a7ab9 */ /* 0x000fe20000000800 */
[----:B------:R-:W-:-:S02]  /*8100*/  ULDC UR5, c[0x0][0x39c] ;  /* 0x0000e70000057ab9 */ /* 0x000fc40000000800 */
[----:B---3--:R-:W1:Y:S01]  /*8110*/  @!P3 LDC.64 R4, c[0x0][0x220] ;  /* 0x00008800ff04bb82 */ /* 0x008e620000000a00 */
[----:B------:R-:W-:Y:S01]  /*8120*/  ULDC UR4, c[0x0][0x2ec] ;  /* 0x0000bb0000047ab9 */ /* 0x000fe20000000800 */
[----:B------:R-:W-:-:S06]  /*8130*/  ULDC.64 UR6, c[0x0][0x248] ;  /* 0x0000920000067ab9 */ /* 0x000fcc0000000a00 */
[----:B------:R-:W2:Y:S08]  /*8140*/  @!P3 LDC.64 R8, c[0x0][0x220] ;  /* 0x00008800ff08bb82 */ /* 0x000eb00000000a00 */
[----:B------:R-:W3:Y:S01]  /*8150*/  @!P3 LDC.64 R6, c[0x0][0x220] ;  /* 0x00008800ff06bb82 */ /* 0x000ee20000000a00 */
[----:B-1----:R1:W-:Y:S04]  /*8160*/  @!P3 STL.64 [R1+0x60], R4 ;  /* 0x000060040100b387 */ /* 0x0023e80000100a00 */
[----:B--2---:R2:W-:Y:S04]  /*8170*/  @!P3 STL.64 [R1+0x58], R8 ;  /* 0x000058080100b387 */ /* 0x0045e80000100a00 */
[----:B---3--:R2:W-:Y:S01]  /*8180*/  @!P3 STL.64 [R1+0x50], R6 ;  /* 0x000050060100b387 */ /* 0x0085e20000100a00 */
[----:B-1----:R-:W1:Y:S03]  /*8190*/  @!P3 LDC.64 R4, c[0x0][0x220] ;  /* 0x00008800ff04bb82 */ /* 0x002e660000000a00 */
[----:B-1----:R2:W-:Y:S01]  /*81a0*/  @!P3 STL.64 [R1+0x48], R4 ;  /* 0x000048040100b387 */ /* 0x0025e20000100a00 */
[----:B------:R-:W-:Y:S05]  /*81b0*/  BRA `(.L_x_268) ;  /* 0x0000000400547947 */ /* 0x000fea0003800000 */
.L_x_270:
        /* <DEDUP_REMOVED lines=15> */
[----:B------:R-:W4:Y:S01]  /*82b0*/  @!P2 LDC.64 R16, c[0x0][0x218] ;  /* 0x00008600ff10ab82 */ /* 0x000f220000000a00 */
[----:B--2---:R-:W-:Y:S07]  /*82c0*/  LEA R3, P0, R3, R14, 0x6 ;  /* 0x0000000e03037211 */ /* 0x004fee00078030ff */
[----:B------:R-:W2:Y:S01]  /*82d0*/  @!P2 LDC.64 R14, c[0x0][0x218] ;  /* 0x00008600ff0eab82 */ /* 0x000ea20000000a00 */
[----:B---3--:R-:W-:Y:S02]  /*82e0*/  LEA.HI.X R4, R2, R13, R4, 0x6, P0 ;  /* 0x0000000d02047211 */ /* 0x008fe400000f3404 */
[C---:B-1----:R-:W-:Y:S02]  /*82f0*/  @!P3 LEA R10, P5, R3.reuse, R10, 0x1 ;  /* 0x0000000a030ab211 */ /* 0x042fe400078a08ff */
[C---:B-----5:R-:W-:Y:S02]  /*8300*/  @!P2 LEA R8, P0, R3.reuse, R8, 0x1 ;  /* 0x000000080308a211 */ /* 0x060fe400078008ff */
[C-C-:B------:R-:W-:Y:S01]  /*8310*/  @!P3 LEA.HI.X R11, R3.reuse, R11, R4.reuse, 0x1, P5 ;  /* 0x0000000b030bb211 */ /* 0x140fe200028f0c04 */
[----:B------:R-:W1:Y:S01]  /*8320*/  @!P3 LDC.64 R12, c[0x0][0x218] ;  /* 0x00008600ff0cbb82 */ /* 0x000e620000000a00 */
        /* <DEDUP_REMOVED lines=20> */
[----:B---3--:R-:W3:Y:S08]  /*8470*/  @!P3 LDC.64 R10, c[0x0][0x218] ;  /* 0x00008600ff0abb82 */ /* 0x008ef00000000a00 */
[----:B-----5:R-:W5:Y:S01]  /*8480*/  @!P2 LDC.64 R8, c[0x0][0x218] ;  /* 0x00008600ff08ab82 */ /* 0x020f620000000a00 */
[C---:B----4-:R-:W-:Y:S04]  /*8490*/  @!P2 LEA R6, P0, R2.reuse, R16, 0x1 ;  /* 0x000000100206a211 */ /* 0x050fe800078008ff */
[C---:B------:R-:W-:Y:S02]  /*84a0*/  @!P2 LEA.HI.X R7, R2.reuse, R17, R4, 0x1, P0 ;  /* 0x000000110207a211 */ /* 0x040fe400000f0c04 */
[----:B------:R-:W-:Y:S03]  /*84b0*/  IADD3 R2, P0, R2, UR22, RZ ;  /* 0x0000001602027c10 */ /* 0x000fe6000ff1e0ff */
[----:B------:R-:W-:Y:S01]  /*84c0*/  @!PT LDS RZ, [RZ] ;  /* 0x00000000fffff984 */ /* 0x000fe20000000800 */
[----:B------:R-:W-:Y:S01]  /*84d0*/  @!PT LDS RZ, [RZ] ;  /* 0x00000000fffff984 */ /* 0x000fe20000000800 */
[----:B------:R-:W-:Y:S01]  /*84e0*/  @!PT LDS RZ, [RZ] ;  /* 0x00000000fffff984 */ /* 0x000fe20000000800 */
[----:B------:R2:W-:Y:S01]  /*84f0*/  @!P2 LDGSTS.E.BYPASS.LTC128B.128 [R242+0xa800], desc[UR18][R6.64+0x80] ;  /* 0x0a80008006f2afae */ /* 0x0005e2000b901d52 */
[----:B-1----:R-:W-:Y:S02]  /*8500*/  @!P3 LEA R12, P1, R2, R12, 0x1 ;  /* 0x0000000c020cb211 */ /* 0x002fe400078208ff */
[----:B------:R-:W-:Y:S01]  /*8510*/  IADD3.X R4, R4, UR21, RZ, P0, !PT ;  /* 0x0000001504047c10 */ /* 0x000fe200087fe4ff */
[----:B------:R1:W-:Y:S01]  /*8520*/  @P3 STS.128 [R242+0x9000], RZ ;  /* 0x009000fff2003388 */ /* 0x0003e20000000c00 */
[C---:B------:R-:W-:Y:S02]  /*8530*/  IADD3 R3, P0, R2.reuse, UR22, RZ ;  /* 0x0000001602037c10 */ /* 0x040fe4000ff1e0ff */
[C-C-:B------:R-:W-:Y:S02]  /*8540*/  @!P3 LEA.HI.X R13, R2.reuse, R13, R4.reuse, 0x1, P1 ;  /* 0x0000000d020db211 */ /* 0x140fe400008f0c04 */
[C---:B-----5:R-:W-:Y:S02]  /*8550*/  @!P2 LEA R8, P1, R2.reuse, R8, 0x1 ;  /* 0x000000080208a211 */ /* 0x060fe400078208ff */
[C---:B---3--:R-:W-:Y:S01]  /*8560*/  @!P3 LEA R10, P5, R3.reuse, R10, 0x1 ;  /* 0x0000000a030ab211 */ /* 0x048fe200078a08ff */
[----:B------:R-:W-:Y:S01]  /*8570*/  @!PT LDS RZ, [RZ] ;  /* 0x00000000fffff984 */ /* 0x000fe20000000800 */
[----:B------:R-:W-:Y:S01]  /*8580*/  @!PT LDS RZ, [RZ] ;  /* 0x00000000fffff984 */ /* 0x000fe20000000800 */
[----:B------:R-:W-:Y:S01]  /*8590*/  @!PT LDS RZ, [RZ] ;  /* 0x00000000fffff984 */ /* 0x000fe20000000800 */
[----:B------:R1:W-:Y:S01]  /*85a0*/  @!P3 LDGSTS.E.BYPASS.LTC128B.128 [R242+0x9000], desc[UR18][R12.64] ;  /* 0x090000000cf2bfae */ /* 0x0003e2000b901d52 */
[----:B------:R-:W-:Y:S02]  /*85b0*/  @!P2 LEA.HI.X R9, R2, R9, R4, 0x1, P1 ;  /* 0x000000090209a211 */ /* 0x000fe400008f0c04 */
[----:B------:R-:W-:Y:S01]  /*85c0*/  IADD3.X R5, R4, UR21, RZ, P0, !PT ;  /* 0x0000001504057c10 */ /* 0x000fe200087fe4ff */
[----:B------:R1:W-:Y:S03]  /*85d0*/  @P2 STS.128 [R242+0xb000], RZ ;  /* 0x00b000fff2002388 */ /* 0x0003e60000000c00 */
[C-C-:B------:R-:W-:Y:S01]  /*85e0*/  @!P3 LEA.HI.X R11, R3.reuse, R11, R5.reuse, 0x1, P5 ;  /* 0x0000000b030bb211 */ /* 0x140fe200028f0c05 */
[----:B------:R-:W-:Y:S01]  /*85f0*/  @!PT LDS RZ, [RZ] ;  /* 0x00000000fffff984 */ /* 0x000fe20000000800 */
[----:B------:R-:W-:Y:S01]  /*8600*/  @!PT LDS RZ, [RZ] ;  /* 0x00000000fffff984 */ /* 0x000fe20000000800 */
[----:B------:R-:W-:Y:S01]  /*8610*/  @!PT LDS RZ, [RZ] ;  /* 0x00000000fffff984 */ /* 0x000fe20000000800 */
[----:B------:R1:W-:Y:S04]  /*8620*/  @!P2 LDGSTS.E.BYPASS.LTC128B.128 [R242+0xb000], desc[UR18][R8.64+0x80] ;  /* 0x0b00008008f2afae */ /* 0x0003e8000b901d52 */
[----:B------:R1:W-:Y:S01]  /*8630*/  @P3 STS.128 [R242+0x9800], RZ ;  /* 0x009800fff2003388 */ /* 0x0003e20000000c00 */
[C---:B--2---:R-:W-:Y:S03]  /*8640*/  @!P2 LEA R6, P0, R3.reuse, R14, 0x1 ;  /* 0x0000000e0306a211 */ /* 0x044fe600078008ff */
        /* <DEDUP_REMOVED lines=10> */
[----:B------:R-:W0:Y:S01]  /*86f0*/  LDGDEPBAR ;  /* 0x00000000000079af */ /* 0x000e220000000000 */
[----:B------:R-:W-:Y:S05]  /*8700*/  BRA `(.L_x_269) ;  /* 0x0000001800647947 */ /* 0x000fea0003800000 */
.L_x_268:
[----:B-1----:R-:W3:Y:S01]  /*8710*/  LDL R0, [R1+0x3c] ;  /* 0x00003c0001007983 */ /* 0x002ee20000100800 */
[----:B------:R-:W-:Y:S01]  /*8720*/  USHF.R.S32.HI UR11, URZ, 0x1f, UR20 ;  /* 0x0000001f3f0b7899 */ /* 0x000fe20008011414 */
[----:B------:R-:W-:Y:S04]  /*8730*/  DEPBAR.LE SB0, 0x0 ;  /* 0x000080000000791a */ /* 0x000fe80000000000 */
[----:B------:R-:W4:Y:S01]  /*8740*/  LDL.64 R12, [R1+0x70] ;  /* 0x00007000010c7983 */ /* 0x000f220000100a00 */
[----:B------:R-:W-:Y:S02]  /*8750*/  UIMAD UR11, UR11, UR8, URZ ;  /* 0x000000080b0b72a4 */ /* 0x000fe4000f8e023f */
[----:B------:R-:W-:Y:S02]  /*8760*/  UIMAD.WIDE.U32 UR24, UR20, UR8, URZ ;  /* 0x00000008141872a5 */ /* 0x000fe4000f8e003f */
[----:B--2---:R-:W2:Y:S01]  /*8770*/  LDL R7, [R1+0x40] ;  /* 0x0000400001077983 */ /* 0x004ea20000100800 */
[----:B------:R-:W-:Y:S04]  /*8780*/  UIMAD UR11, UR20, UR9, UR11 ;  /* 0x00000009140b72a4 */ /* 0x000fe8000f8e020b */
[----:B-----5:R-:W5:Y:S01]  /*8790*/  LDL R6, [R1+0x60] ;  /* 0x0000600001067983 */ /* 0x020f620000100800 */
[----:B------:R-:W-:Y:S01]  /*87a0*/  UIADD3 UR11, UR25, UR11, URZ ;  /* 0x0000000b190b7290 */ /* 0x000fe2000fffe03f */
[----:B------:R-:W-:Y:S03]  /*87b0*/  MOV R2, UR24 ;  /* 0x0000001800027c02 */ /* 0x000fe60008000f00 */
[----:B------:R-:W5:Y:S01]  /*87c0*/  LDL R5, [R1+0x64] ;  /* 0x0000640001057983 */ /* 0x000f620000100800 */
[----:B------:R-:W-:Y:S02]  /*87d0*/  MOV R3, UR25 ;  /* 0x0000001900037c02 */ /* 0x000fe40008000f00 */
[----:B------:R-:W-:Y:S02]  /*87e0*/  MOV R3, UR11 ;  /* 0x0000000b00037c02 */ /* 0x000fe40008000f00 */
        /* <DEDUP_REMOVED lines=8> */
[----:B---3--:R-:W-:Y:S02]  /*8870*/  ISETP.GE.AND P2, PT, R0, UR10, PT ;  /* 0x0000000a00007c0c */ /* 0x008fe4000bf46270 */
[C---:B----4-:R-:W-:Y:S04]  /*8880*/  LEA R0, P1, R2.reuse, R12, 0x6 ;  /* 0x0000000c02007211 */ /* 0x050fe800078230ff */
[----:B--2---:R-:W-:Y:S02]  /*8890*/  LEA.HI.X R3, R2, R7, R3, 0x6, P1 ;  /* 0x0000000702037211 */ /* 0x004fe400008f3403 */
        /* <DEDUP_REMOVED lines=9> */
[C---:B------:R-:W-:Y:S02]  /*8930*/  @!P3 LEA R4, P0, R2.reuse, R4, 0x1 ;  /* 0x000000040204b211 */ /* 0x040fe400078008ff */
        /* <DEDUP_REMOVED lines=14> */
[C---:B------:R-:W-:Y:S03]  /*8a20*/  @!P3 LEA R10, P6, R0.reuse, R10, 0x1 ;  /* 0x0000000a000ab211 */ /* 0x040fe600078c08ff */
[----:B------:R-:W-:Y:S01]  /*8a30*/  @P3 STS.128 [R242+0xc800], RZ ;  /* 0x00c800fff2003388 */ /* 0x000fe20000000c00 */
[----:B------:R-:W-:Y:S02]  /*8a40*/  IADD3.X R3, R3, UR12, RZ, P0, !PT ;  /* 0x0000000c03037c10 */ /* 0x000fe400087fe4ff */
[C---:B------:R-:W-:Y:S02]  /*8a50*/  IADD3 R2, P5, R0.reuse, UR13, RZ ;  /* 0x0000000d00027c10 */ /* 0x040fe4000ffbe0ff */
[----:B------:R-:W-:Y:S01]  /*8a60*/  @!PT LDS RZ, [RZ] ;  /* 0x00000000fffff984 */ /* 0x000fe20000000800 */
[----:B------:R-:W-:Y:S01]  /*8a70*/  @!PT LDS RZ, [RZ] ;  /* 0x00000000fffff984 */ /* 0x000fe20000000800 */
[----:B------:R-:W-:Y:S01]  /*8a80*/  @!PT LDS RZ, [RZ] ;  /* 0x00000000fffff984 */ /* 0x000fe20000000800 */
[----:B------:R4:W-:Y:S01]  /*8a90*/  @!P3 LDGSTS.E.BYPASS.LTC128B.128 [R242+0xc800], desc[UR18][R4.64] ;  /* 0x0c80000004f2bfae */ /* 0x0009e2000b901d52 */
[C-C-:B------:R-:W-:Y:S04]  /*8aa0*/  @!P3 LEA.HI.X R11, R0.reuse, R19, R3.reuse, 0x1, P6 ;  /* 0x00000013000bb211 */ /* 0x140fe800030f0c03 */
        /* <DEDUP_REMOVED lines=13> */
[----:B------:R-:W-:Y:S05]  /*8b80*/  @P2 STS.128 [R242+0xf000], RZ ;  /* 0x00f000fff2002388 */ /* 0x000fea0000000c00 */
[----:B------:R-:W-:Y:S01]  /*8b90*/  @!PT LDS RZ, [RZ] ;  /* 0x00000000fffff984 */ /* 0x000fe20000000800 */
[----:B------:R-:W-:Y:S01]  /*8ba0*/  @!PT LDS RZ, [RZ] ;  /* 0x00000000fffff984 */ /* 0x000fe20000000800 */
[----:B------:R-:W-:Y:S01]  /*8bb0*/  @!PT LDS RZ, [RZ] ;  /* 0x00000000fffff984 */ /* 0x000fe20000000800 */
[----:B------:R-:W-:Y:S01]  /*8bc0*/  @!P2 LDGSTS.E.BYPASS.LTC128B.128 [R242+0xf000], desc[UR18][R6.64+0x80] ;  /* 0x0f00008006f2afae */ /* 0x000fe2000b901d52 */
[----:B----4-:R-:W-:Y:S04]  /*8bd0*/  IADD3.X R5, R3, UR12, RZ, P5, !PT ;  /* 0x0000000c03057c10 */ /* 0x010fe8000affe4ff */
[----:B------:R-:W-:Y:S01]  /*8be0*/  @P3 STS.128 [R242+0xd800], RZ ;  /* 0x00d800fff2003388 */ /* 0x000fe20000000c00 */
[C---:B-1----:R-:W-:Y:S02]  /*8bf0*/  @!P2 LEA R4, P0, R2.reuse, R16, 0x1 ;  /* 0x000000100204a211 */ /* 0x042fe400078008ff */
[C-C-:B------:R-:W-:Y:S02]  /*8c00*/  @!P3 LEA.HI.X R9, R2.reuse, R18, R5.reuse, 0x1, P4 ;  /* 0x000000120209b211 */ /* 0x140fe400020f0c05 */
[----:B------:R-:W-:Y:S02]  /*8c10*/  @!P2 LEA.HI.X R5, R2, R17, R5, 0x1, P0 ;  /* 0x000000110205a211 */ /* 0x000fe400000f0c05 */
[----:B------:R-:W-:Y:S01]  /*8c20*/  ISETP.LT.AND P4, PT, RZ, UR20, PT ;  /* 0x00000014ff007c0c */ /* 0x000fe2000bf81270 */
        /* <DEDUP_REMOVED lines=167> */
[-C--:B-1----:R-:W-:Y:S06]  /*96a0*/  HMMA.16816.F32.BF16 R4, R216, R204.reuse, R4 ;  /* 0x000000ccd804723c */ /* 0x082fec0000041804 */
[C---:B--2---:R-:W-:Y:S06]  /*96b0*/  HMMA.16816.F32.BF16 R8, R208.reuse, R204, R8 ;  /* 0x000000ccd008723c */ /* 0x044fec0000041808 */
[-C--:B------:R-:W-:Y:S06]  /*96c0*/  HMMA.16816.F32.BF16 R12, R208, R206.reuse, R12 ;  /* 0x000000ced00c723c */ /* 0x080fec000004180c */
[C---:B------:R-:W-:Y:S06]  /*96d0*/  HMMA.16816.F32.BF16 R16, R216.reuse, R206, R16 ;  /* 0x000000ced810723c */ /* 0x040fec0000041810 */
[----:B------:R-:W-:Y:S01]  /*96e0*/  FMUL.FTZ R4, R4, UR5 ;  /* 0x0000000504047c20 */ /* 0x000fe20008410000 */
[----:B------:R-:W-:Y:S01]  /*96f0*/  FMUL.FTZ R6, R6, UR5 ;  /* 0x0000000506067c20 */ /* 0x000fe20008410000 */
[----:B------:R-:W-:Y:S02]  /*9700*/  FMUL.FTZ R5, R5, UR5 ;  /* 0x0000000505057c20 */ /* 0x000fe40008410000 */
[----:B------:R-:W1:Y:S01]  /*9710*/  MUFU.TANH R2, R4 ;  /* 0x0000000400027308 */ /* 0x000e620000002400 */
[----:B------:R-:W-:Y:S01]  /*9720*/  FMUL.FTZ R7, R7, UR5 ;  /* 0x0000000507077c20 */ /* 0x000fe20008410000 */
[----:B------:R-:W-:Y:S01]  /*9730*/  FMUL.FTZ R8, R8, UR5 ;  /* 0x0000000508087c20 */ /* 0x000fe20008410000 */
[----:B------:R-:W-:Y:S01]  /*9740*/  FMUL.FTZ R10, R10, UR5 ;  /* 0x000000050a0a7c20 */ /* 0x000fe20008410000 */
[----:B------:R-:W-:Y:S01]  /*9750*/  FMUL.FTZ R9, R9, UR5 ;  /* 0x0000000509097c20 */ /* 0x000fe20008410000 */
[----:B------:R-:W-:Y:S05]  /*9760*/  FMUL.FTZ R11, R11, UR5 ;  /* 0x000000050b0b7c20 */ /* 0x000fea0008410000 */
[----:B------:R-:W2:Y:S01]  /*9770*/  MUFU.TANH R0, R6 ;  /* 0x0000000600007308 */ /* 0x000ea20000002400 */
[----:B------:R-:W-:Y:S01]  /*9780*/  FMUL.FTZ R12, R12, UR5 ;  /* 0x000000050c0c7c20 */ /* 0x000fe20008410000 */
[----:B------:R-:W-:Y:S01]  /*9790*/  FMUL.FTZ R14, R14, UR5 ;  /* 0x000000050e0e7c20 */ /* 0x000fe20008410000 */
[----:B------:R-:W-:Y:S01]  /*97a0*/  FMUL.FTZ R13, R13, UR5 ;  /* 0x000000050d0d7c20 */ /* 0x000fe20008410000 */
[----:B------:R-:W-:Y:S01]  /*97b0*/  FMUL.FTZ R15, R15, UR5 ;  /* 0x000000050f0f7c20 */ /* 0x000fe20008410000 */
[----:B------:R-:W-:Y:S01]  /*97c0*/  FMUL.FTZ R19, R19, UR5 ;  /* 0x0000000513137c20 */ /* 0x000fe20008410000 */
[----:B------:R-:W-:Y:S04]  /*97d0*/  FMUL.FTZ R16, R16, UR5 ;  /* 0x0000000510107c20 */ /* 0x000fe80008410000 */
[----:B------:R-:W-:Y:S01]  /*97e0*/  MUFU.TANH R135, R14 ;  /* 0x0000000e00877308 */ /* 0x000fe20000002400 */
[----:B-1----:R1:W-:Y:S01]  /*97f0*/  STL [R1+0x4], R2 ;  /* 0x0000040201007387 */ /* 0x0023e20000100800 */
[----:B------:R-:W-:Y:S01]  /*9800*/  FMUL.FTZ R18, R18, UR5 ;  /* 0x0000000512127c20 */ /* 0x000fe20008410000 */
[----:B------:R-:W-:Y:S07]  /*9810*/  FMUL.FTZ R17, R17, UR5 ;  /* 0x0000000511117c20 */ /* 0x000fee0008410000 */
[----:B------:R-:W-:Y:S01]  /*9820*/  MUFU.TANH R136, R13 ;  /* 0x0000000d00887308 */ /* 0x000fe20000002400 */
[----:B--2---:R2:W-:Y:S09]  /*9830*/  STL [R1+0x8], R0 ;  /* 0x0000080001007387 */ /* 0x0045f20000100800 */
[----:B------:R-:W-:Y:S10]  /*9840*/  MUFU.TANH R134, R15 ;  /* 0x0000000f00867308 */ /* 0x000ff40000002400 */
[----:B------:R-:W-:Y:S10]  /*9850*/  MUFU.TANH R250, R16 ;  /* 0x0000001000fa7308 */ /* 0x000ff40000002400 */
[----:B-1----:R-:W1:Y:S10]  /*9860*/  MUFU.TANH R2, R5 ;  /* 0x0000000500027308 */ /* 0x002e740000002400 */
[----:B--2---:R-:W2:Y:S10]  /*9870*/  MUFU.TANH R0, R7 ;  /* 0x0000000700007308 */ /* 0x004eb40000002400 */
[----:B------:R-:W-:Y:S01]  /*9880*/  MUFU.TANH R252, R18 ;  /* 0x0000001200fc7308 */ /* 0x000fe20000002400 */
[----:B-1----:R1:W-:Y:S09]  /*9890*/  STL [R1+0x14], R2 ;  /* 0x0000140201007387 */ /* 0x0023f20000100800 */
[----:B------:R-:W-:Y:S01]  /*98a0*/  MUFU.TANH R246, R17 ;  /* 0x0000001100f67308 */ /* 0x000fe20000002400 */
[----:B--2---:R2:W-:Y:S05]  /*98b0*/  STL [R1+0x18], R0 ;  /* 0x0000180001007387 */ /* 0x0045ea0000100800 */
[----:B------:R-:W3:Y:S04]  /*98c0*/  LDSM.16.M88.4 R4, [R228+0x2800] ;  /* 0x00280000e404783b */ /* 0x000ee80000000200 */
[----:B-1----:R-:W-:Y:S10]  /*98d0*/  MUFU.TANH R2, R9 ;  /* 0x0000000900027308 */ /* 0x002ff40000002400 */
[----:B--2---:R-:W1:Y:S02]  /*98e0*/  MUFU.TANH R0, R8 ;  /* 0x0000000800007308 */ /* 0x004e640000002400 */
[----:B-1----:R1:W-:Y:S01]  /*98f0*/  STL [R1+0xc], R0 ;  /* 0x00000c0001007387 */ /* 0x0023e20000100800 */
[-C--:B---3--:R-:W-:Y:S06]  /*9900*/  HMMA.16816.F32.BF16 R20, R216, R4.reuse, R20 ;  /* 0x00000004d814723c */ /* 0x088fec0000041814 */
[C---:B------:R-:W-:Y:S06]  /*9910*/  HMMA.16816.F32.BF16 R24, R208.reuse, R4, R24 ;  /* 0x00000004d018723c */ /* 0x040fec0000041818 */
[-C--:B------:R-:W-:Y:S06]  /*9920*/  HMMA.16816.F32.BF16 R28, R208, R6.reuse, R28 ;  /* 0x00000006d01c723c */ /* 0x080fec000004181c */
[C---:B------:R-:W-:Y:S01]  /*9930*/  HMMA.16816.F32.BF16 R32, R216.reuse, R6, R32 ;  /* 0x00000006d820723c */ /* 0x040fe20000041820 */
[----:B------:R-:W-:Y:S01]  /*9940*/  LDSM.16.M88.4 R4, [R228+0x3800] ;  /* 0x00380000e404783b */ /* 0x000fe20000000200 */
[----:B-1----:R-:W1:Y:S04]  /*9950*/  MUFU.TANH R0, R10 ;  /* 0x0000000a00007308 */ /* 0x002e680000002400 */
[----:B------:R-:W-:Y:S01]  /*9960*/  FMUL.FTZ R20, R20, UR5 ;  /* 0x0000000514147c20 */ /* 0x000fe20008410000 */
[----:B------:R-:W-:Y:S01]  /*9970*/  FMUL.FTZ R21, R21, UR5 ;  /* 0x0000000515157c20 */ /* 0x000fe20008410000 */
[----:B------:R-:W-:Y:S03]  /*9980*/  FMUL.FTZ R22, R22, UR5 ;  /* 0x0000000516167c20 */ /* 0x000fe60008410000 */
[----:B------:R-:W-:Y:S01]  /*9990*/  FMUL.FTZ R23, R23, UR5 ;  /* 0x0000000517177c20 */ /* 0x000fe20008410000 */
[----:B------:R-:W-:Y:S01]  /*99a0*/  FMUL.FTZ R24, R24, UR5 ;  /* 0x0000000518187c20 */ /* 0x000fe20008410000 */
[----:B------:R-:W-:Y:S01]  /*99b0*/  MUFU.TANH R249, R20 ;  /* 0x0000001400f97308 */ /* 0x000fe20000002400 */
[----:B------:R-:W-:Y:S01]  /*99c0*/  FMUL.FTZ R26, R26, UR5 ;  /* 0x000000051a1a7c20 */ /* 0x000fe20008410000 */
[----:B------:R-:W-:Y:S01]  /*99d0*/  FMUL.FTZ R25, R25, UR5 ;  /* 0x0000000519197c20 */ /* 0x000fe20008410000 */
[----:B------:R-:W-:Y:S02]  /*99e0*/  FMUL.FTZ R27, R27, UR5 ;  /* 0x000000051b1b7c20 */ /* 0x000fe40008410000 */
[----:B------:R-:W-:Y:S01]  /*99f0*/  FMUL.FTZ R31, R31, UR5 ;  /* 0x000000051f1f7c20 */ /* 0x000fe20008410000 */
[----:B------:R-:W-:Y:S01]  /*9a00*/  FMUL.FTZ R28, R28, UR5 ;  /* 0x000000051c1c7c20 */ /* 0x000fe20008410000 */
[----:B------:R-:W-:Y:S03]  /*9a10*/  FMUL.FTZ R30, R30, UR5 ;  /* 0x000000051e1e7c20 */ /* 0x000fe60008410000 */
[----:B------:R-:W-:Y:S01]  /*9a20*/  MUFU.TANH R245, R21 ;  /* 0x0000001500f57308 */ /* 0x000fe20000002400 */
[----:B-1----:R1:W-:Y:S01]  /*9a30*/  STL [R1+0x10], R0 ;  /* 0x0000100001007387 */ /* 0x0023e20000100800 */
[----:B------:R-:W-:Y:S01]  /*9a40*/  FMUL.FTZ R29, R29, UR5 ;  /* 0x000000051d1d7c20 */ /* 0x000fe20008410000 */
[----:B------:R-:W-:Y:S01]  /*9a50*/  FMUL.FTZ R32, R32, UR5 ;  /* 0x0000000520207c20 */ /* 0x000fe20008410000 */
[----:B------:R-:W-:Y:S02]  /*9a60*/  FMUL.FTZ R34, R34, UR5 ;  /* 0x0000000522227c20 */ /* 0x000fe40008410000 */
[----:B------:R-:W-:Y:S01]  /*9a70*/  STL [R1+0x20], R2 ;  /* 0x0000200201007387 */ /* 0x000fe20000100800 */
[----:B------:R-:W-:Y:S01]  /*9a80*/  FMUL.FTZ R33, R33, UR5 ;  /* 0x0000000521217c20 */ /* 0x000fe20008410000 */
[----:B------:R-:W-:Y:S02]  /*9a90*/  FMUL.FTZ R35, R35, UR5 ;  /* 0x0000000523237c20 */ /* 0x000fe40008410000 */
[----:B------:R-:W-:Y:S10]  /*9aa0*/  MUFU.TANH R215, R31 ;  /* 0x0000001f00d77308 */ /* 0x000ff40000002400 */
[----:B------:R-:W-:Y:S10]  /*9ab0*/  MUFU.TANH R214, R32 ;  /* 0x0000002000d67308 */ /* 0x000ff40000002400 */
[----:B------:R-:W-:Y:S10]  /*9ac0*/  MUFU.TANH R213, R34 ;  /* 0x0000002200d57308 */ /* 0x000ff40000002400 */
[----:B-1----:R-:W1:Y:S10]  /*9ad0*/  MUFU.TANH R0, R11 ;  /* 0x0000000b00007308 */ /* 0x002e740000002400 */
[----:B------:R-:W-:Y:S10]  /*9ae0*/  MUFU.TANH R248, R22 ;  /* 0x0000001600f87308 */ /* 0x000ff40000002400 */
[----:B------:R-:W-:Y:S01]  /*9af0*/  MUFU.TANH R243, R23 ;  /* 0x0000001700f37308 */ /* 0x000fe20000002400 */
[----:B-1----:R1:W-:Y:S05]  /*9b00*/  STL [R1+0x24], R0 ;  /* 0x0000240001007387 */ /* 0x0023ea0000100800 */
[----:B------:R-:W2:Y:S01]  /*9b10*/  LDSM.16.M88.4 R8, [R228+0x3000] ;  /* 0x00300000e408783b */ /* 0x000ea20000000200 */
[----:B------:R-:W-:Y:S04]  /*9b20*/  DEPBAR.LE SB0, 0x0 ;  /* 0x000080000000791a */ /* 0x000fe80000000000 */
[----:B------:R-:W-:Y:S01]  /*9b30*/  MUFU.TANH R247, R24 ;  /* 0x0000001800f77308 */ /* 0x000fe20000002400 */
[----:B------:R-:W-:Y:S09]  /*9b40*/  BAR.SYNC.DEFER_BLOCKING 0x0 ;  /* 0x0000000000007b1d */ /* 0x000ff20000010000 */
[----:B------:R-:W-:Y:S10]  /*9b50*/  MUFU.TANH R251, R26 ;  /* 0x0000001a00fb7308 */ /* 0x000ff40000002400 */
[----:B-1----:R-:W1:Y:S10]  /*9b60*/  MUFU.TANH R0, R12 ;  /* 0x0000000c00007308 */ /* 0x002e740000002400 */
[----:B------:R-:W-:Y:S10]  /*9b70*/  MUFU.TANH R244, R25 ;  /* 0x0000001900f47308 */ /* 0x000ff40000002400 */
[----:B------:R-:W-:Y:S01]  /*9b80*/  MUFU.TANH R223, R27 ;  /* 0x0000001b00df7308 */ /* 0x000fe20000002400 */
[----:B-1----:R1:W-:Y:S01]  /*9b90*/  STL [R1+0x1c], R0 ;  /* 0x00001c0001007387 */ /* 0x0023e20000100800 */
[-C--:B--2---:R-:W-:Y:S08]  /*9ba0*/  HMMA.16816.F32.BF16 R36, R216, R8.reuse, R36 ;  /* 0x00000008d824723c */ /* 0x084ff00000041824 */
[----:B------:R-:W-:Y:S01]  /*9bb0*/  MUFU.TANH R221, R28 ;  /* 0x0000001c00dd7308 */ /* 0x000fe20000002400 */
[C---:B------:R-:W-:Y:S06]  /*9bc0*/  HMMA.16816.F32.BF16 R40, R208.reuse, R8, R40 ;  /* 0x00000008d028723c */ /* 0x040fec0000041828 */
[-C--:B------:R-:W-:Y:S03]  /*9bd0*/  HMMA.16816.F32.BF16 R44, R208, R10.reuse, R44 ;  /* 0x0000000ad02c723c */ /* 0x080fe6000004182c */
[----:B------:R-:W-:Y:S03]  /*9be0*/  MUFU.TANH R222, R30 ;  /* 0x0000001e00de7308 */ /* 0x000fe60000002400 */
[C---:B------:R-:W-:Y:S07]  /*9bf0*/  HMMA.16816.F32.BF16 R48, R216.reuse, R10, R48 ;  /* 0x0000000ad830723c */ /* 0x040fee0000041830 */
[----:B------:R2:W-:Y:S01]  /*9c00*/  MUFU.TANH R220, R29 ;  /* 0x0000001d00dc7308 */ /* 0x0005e20000002400 */
[----:B------:R-:W-:Y:S01]  /*9c10*/  FMUL.FTZ R36, R36, UR5 ;  /* 0x0000000524247c20 */ /* 0x000fe20008410000 */
[-C--:B------:R-:W-:Y:S08]  /*9c20*/  HMMA.16816.F32.BF16 R52, R216, R4.reuse, R52 ;  /* 0x00000004d834723c */ /* 0x080ff00000041834 */
[----:B------:R3:W-:Y:S03]  /*9c30*/  MUFU.TANH R206, R36 ;  /* 0x0000002400ce7308 */ /* 0x0007e60000002400 */
[----:B------:R-:W-:Y:S01]  /*9c40*/  FMUL.FTZ R38, R38, UR5 ;  /* 0x0000000526267c20 */ /* 0x000fe20008410000 */
[C---:B------:R-:W-:Y:S04]  /*9c50*/  HMMA.16816.F32.BF16 R56, R208.reuse, R4, R56 ;  /* 0x00000004d038723c */ /* 0x040fe80000041838 */
[----:B------:R-:W-:Y:S02]  /*9c60*/  FMUL.FTZ R34, R44, UR5 ;  /* 0x000000052c227c20 */ /* 0x000fe40008410000 */
[----:B-1----:R-:W1:Y:S01]  /*9c70*/  MUFU.TANH R0, R19 ;  /* 0x0000001300007308 */ /* 0x002e620000002400 */
[----:B------:R-:W-:Y:S01]  /*9c80*/  FMUL.FTZ R32, R45, UR5 ;  /* 0x000000052d207c20 */ /* 0x000fe20008410000 */
[----:B------:R-:W-:Y:S01]  /*9c90*/  FMUL.FTZ R37, R37, UR5 ;  /* 0x0000000525257c20 */ /* 0x000fe20008410000 */
[-C--:B------:R-:W-:Y:S03]  /*9ca0*/  HMMA.16816.F32.BF16 R60, R208, R6.reuse, R60 ;  /* 0x00000006d03c723c */ /* 0x080fe6000004183c */
[----:B------:R-:W-:Y:S01]  /*9cb0*/  FMUL.FTZ R31, R48, UR5 ;  /* 0x00000005301f7c20 */ /* 0x000fe20008410000 */
[----:B--2---:R-:W-:Y:S03]  /*9cc0*/  FMUL.FTZ R29, R49, UR5 ;  /* 0x00000005311d7c20 */ /* 0x004fe60008410000 */
[----:B------:R2:W4:Y:S01]  /*9cd0*/  MUFU.TANH R205, R38 ;  /* 0x0000002600cd7308 */ /* 0x0005220000002400 */
[----:B---3--:R-:W-:Y:S03]  /*9ce0*/  FMUL.FTZ R36, R41, UR5 ;  /* 0x0000000529247c20 */ /* 0x008fe60008410000 */
[----:B------:R-:W-:Y:S01]  /*9cf0*/  FMUL.FTZ R30, R50, UR5 ;  /* 0x00000005321e7c20 */ /* 0x000fe20008410000 */
[----:B------:R-:W-:Y:S01]  /*9d00*/  FMUL.FTZ R28, R51, UR5 ;  /* 0x00000005331c7c20 */ /* 0x000fe20008410000 */
[----:B------:R-:W-:Y:S04]  /*9d10*/  HMMA.16816.F32.BF16 R64, R216, R6, R64 ;  /* 0x00000006d840723c */ /* 0x000fe80000041840 */
[----:B------:R3:W3:Y:S01]  /*9d20*/  MUFU.TANH R212, R33 ;  /* 0x0000002100d47308 */ /* 0x0006e20000002400 */
[----:B-1----:R1:W-:Y:S01]  /*9d30*/  STL [R1], R0 ;  /* 0x0000000001007387 */ /* 0x0023e20000100800 */
[----:B------:R-:W-:Y:S01]  /*9d40*/  FMUL.FTZ R23, R52, UR5 ;  /* 0x0000000534177c20 */ /* 0x000fe20008410000 */
[----:B------:R-:W-:Y:S01]  /*9d50*/  FMUL.FTZ R21, R53, UR5 ;  /* 0x0000000535157c20 */ /* 0x000fe20008410000 */
[----:B------:R-:W-:Y:S02]  /*9d60*/  FMUL.FTZ R22, R54, UR5 ;  /* 0x0000000536167c20 */ /* 0x000fe40008410000 */
[----:B------:R-:W5:Y:S01]  /*9d70*/  LDL R41, [R1+0x4] ;  /* 0x0000040001297983 */ /* 0x000f620000100800 */
[----:B------:R-:W-:Y:S03]  /*9d80*/  FMUL.FTZ R20, R55, UR5 ;  /* 0x0000000537147c20 */ /* 0x000fe60008410000 */
[----:B------:R4:W1:Y:S01]  /*9d90*/  MUFU.TANH R207, R35 ;  /* 0x0000002300cf7308 */ /* 0x0008620000002400 */
[----:B------:R-:W5:Y:S01]  /*9da0*/  LDL R48, [R1+0x8] ;  /* 0x0000080001307983 */ /* 0x000f620000100800 */
[----:B--2---:R-:W-:Y:S01]  /*9db0*/  FMUL.FTZ R38, R39, UR5 ;  /* 0x0000000527267c20 */ /* 0x004fe20008410000 */
[----:B------:R-:W-:Y:S01]  /*9dc0*/  FMUL.FTZ R39, R40, UR5 ;  /* 0x0000000528277c20 */ /* 0x000fe20008410000 */
[----:B------:R-:W-:Y:S02]  /*9dd0*/  FMUL.FTZ R40, R42, UR5 ;  /* 0x000000052a287c20 */ /* 0x000fe40008410000 */
[----:B------:R-:W2:Y:S01]  /*9de0*/  LDL R44, [R1+0x14] ;  /* 0x00001400012c7983 */ /* 0x000ea20000100800 */
[----:B------:R-:W-:Y:S01]  /*9df0*/  FMUL.FTZ R27, R56, UR5 ;  /* 0x00000005381b7c20 */ /* 0x000fe20008410000 */
[----:B------:R-:W-:Y:S02]  /*9e00*/  FMUL.FTZ R25, R57, UR5 ;  /* 0x0000000539197c20 */ /* 0x000fe40008410000 */
[----:B------:R1:W2:Y:S01]  /*9e10*/  MUFU.TANH R204, R37 ;  /* 0x0000002500cc7308 */ /* 0x0002a20000002400 */
[----:B------:R-:W2:Y:S01]  /*9e20*/  LDL R45, [R1+0x18] ;  /* 0x00001800012d7983 */ /* 0x000ea20000100800 */
[----:B---3--:R-:W-:Y:S01]  /*9e30*/  FMUL.FTZ R33, R47, UR5 ;  /* 0x000000052f217c20 */ /* 0x008fe20008410000 */
[----:B------:R-:W-:Y:S01]  /*9e40*/  FMUL.FTZ R26, R58, UR5 ;  /* 0x000000053a1a7c20 */ /* 0x000fe20008410000 */
[----:B------:R-:W-:Y:S01]  /*9e50*/  FMUL.FTZ R24, R59, UR5 ;  /* 0x000000053b187c20 */ /* 0x000fe20008410000 */
[----:B------:R-:W-:Y:S01]  /*9e60*/  FMUL.FTZ R60, R60, UR5 ;  /* 0x000000053c3c7c20 */ /* 0x000fe20008410000 */
[----:B------:R-:W-:Y:S01]  /*9e70*/  FMUL.FTZ R61, R61, UR5 ;  /* 0x000000053d3d7c20 */ /* 0x000fe20008410000 */
[----:B------:R-:W-:Y:S03]  /*9e80*/  FMUL.FTZ R62, R62, UR5 ;  /* 0x000000053e3e7c20 */ /* 0x000fe60008410000 */
[----:B------:R-:W3:Y:S01]  /*9e90*/  MUFU.TANH R38, R38 ;  /* 0x0000002600267308 */ /* 0x000ee20000002400 */
[----:B----4-:R-:W-:Y:S01]  /*9ea0*/  FMUL.FTZ R35, R46, UR5 ;  /* 0x000000052e237c20 */ /* 0x010fe20008410000 */
[----:B-1----:R-:W-:Y:S01]  /*9eb0*/  FMUL.FTZ R0, R63, UR5 ;  /* 0x000000053f007c20 */ /* 0x002fe20008410000 */
[----:B------:R-:W-:Y:S01]  /*9ec0*/  FMUL.FTZ R64, R64, UR5 ;  /* 0x0000000540407c20 */ /* 0x000fe20008410000 */
[----:B------:R-:W-:Y:S01]  /*9ed0*/  FMUL.FTZ R65, R65, UR5 ;  /* 0x0000000541417c20 */ /* 0x000fe20008410000 */
[----:B------:R-:W-:Y:S01]  /*9ee0*/  FMUL.FTZ R66, R66, UR5 ;  /* 0x0000000542427c20 */ /* 0x000fe20008410000 */
[----:B------:R-:W-:Y:S04]  /*9ef0*/  FMUL.FTZ R67, R67, UR5 ;  /* 0x0000000543437c20 */ /* 0x000fe80008410000 */
[----:B------:R-:W1:Y:S01]  /*9f00*/  MUFU.TANH R39, R39 ;  /* 0x0000002700277308 */ /* 0x000e620000002400 */
[----:B------:R-:W-:Y:S09]  /*9f10*/  FMUL.FTZ R37, R43, UR5 ;  /* 0x000000052b257c20 */ /* 0x000ff20008410000 */
[----:B------:R-:W4:Y:S10]  /*9f20*/  MUFU.TANH R40, R40 ;  /* 0x0000002800287308 */ /* 0x000f340000002400 */
[----:B------:R-:W1:Y:S10]  /*9f30*/  MUFU.TANH R36, R36 ;  /* 0x0000002400247308 */ /* 0x000e740000002400 */
        /* <DEDUP_REMOVED lines=16> */
[----:B------:R-:W1:Y:S01]  /*a040*/  MUFU.TANH R24, R24 ;  /* 0x0000001800187308 */ /* 0x000e620000002400 */
[----:B-----5:R-:W-:Y:S02]  /*a050*/  FMNMX.FTZ R3, R41, R132, !PT ;  /* 0x0000008429037209 */ /* 0x020fe40007810000 */
[----:B------:R-:W-:Y:S02]  /*a060*/  FMNMX.FTZ R2, R48, R133, !PT ;  /* 0x0000008530027209 */ /* 0x000fe40007810000 */
[----:B--2---:R-:W-:Y:S02]  /*a070*/  FMNMX.FTZ R18, R44, R3, !PT ;  /* 0x000000032c127209 */ /* 0x004fe40007810000 */
[----:B------:R-:W-:Y:S01]  /*a080*/  FMNMX.FTZ R19, R45, R2, !PT ;  /* 0x000000022d137209 */ /* 0x000fe20007810000 */
[----:B-1-34-:R-:W-:Y:S06]  /*a090*/  @P4 BRA `(.L_x_270) ;  /* 0xffffffe000484947 */ /* 0x01afec000383ffff */
.L_x_269:
[----:B------:R-:W2:Y:S01]  /*a0a0*/  LDL.LU R15, [R1+0xc] ;  /* 0x00000c00010f7983 */ /* 0x000ea20000300800 */
[----:B------:R-:W-:Y:S01]  /*a0b0*/  FMNMX.FTZ R4, R250, R18, !PT ;  /* 0x00000012fa047209 */ /* 0x000fe20007810000 */
[----:B-1----:R-:W1:Y:S01]  /*a0c0*/  MUFU.TANH R13, R64 ;  /* 0x00000040000d7308 */ /* 0x002e620000002400 */
[----:B------:R-:W-:Y:S01]  /*a0d0*/  MOV R56, R135 ;  /* 0x0000008700387202 */ /* 0x000fe20000000f00 */
[----:B------:R-:W3:Y:S01]  /*a0e0*/  LDL.LU R46, [R1+0x20] ;  /* 0x00002000012e7983 */ /* 0x000ee20000300800 */
[----:B------:R-:W-:Y:S01]  /*a0f0*/  FMNMX.FTZ R4, R246, R4, !PT ;  /* 0x00000004f6047209 */ /* 0x000fe20007810000 */
[----:B------:R-:W-:Y:S01]  /*a100*/  UIADD3 UR20, UR20, -0x1, URZ ;  /* 0xffffffff14147890 */ /* 0x000fe2000fffe03f */
[----:B------:R-:W-:Y:S01]  /*a110*/  MOV R55, R134 ;  /* 0x0000008600377202 */ /* 0x000fe20000000f00 */
[----:B------:R-:W4:Y:S01]  /*a120*/  LDL.LU R50, [R1] ;  /* 0x0000000001327983 */ /* 0x000f220000300800 */
[----:B------:R-:W-:Y:S03]  /*a130*/  FMNMX.FTZ R4, R249, R4, !PT ;  /* 0x00000004f9047209 */ /* 0x000fe60007810000 */
[----:B------:R-:W1:Y:S01]  /*a140*/  MUFU.TANH R12, R65 ;  /* 0x00000041000c7308 */ /* 0x000e620000002400 */
[----:B------:R-:W-:Y:S01]  /*a150*/  FMNMX.FTZ R5, R252, R19, !PT ;  /* 0x00000013fc057209 */ /* 0x000fe20007810000 */
[----:B------:R-:W4:Y:S01]  /*a160*/  LDL.LU R47, [R1+0x10] ;  /* 0x00001000012f7983 */ /* 0x000f220000300800 */
[----:B------:R-:W-:Y:S03]  /*a170*/  MOV R43, R136 ;  /* 0x00000088002b7202 */ /* 0x000fe60000000f00 */
[----:B------:R-:W4:Y:S04]  /*a180*/  LDL.LU R42, [R1+0x24] ;  /* 0x00002400012a7983 */ /* 0x000f280000300800 */
[----:B------:R-:W1:Y:S01]  /*a190*/  MUFU.TANH R11, R66 ;  /* 0x00000042000b7308 */ /* 0x000e620000002400 */
[----:B------:R-:W4:Y:S04]  /*a1a0*/  LDL.LU R57, [R1+0x1c] ;  /* 0x00001c0001397983 */ /* 0x000f280000300800 */
[----:B------:R-:W-:Y:S05]  /*a1b0*/  STL [R1+0xac], R238 ;  /* 0x0000acee01007387 */ /* 0x000fea0000100800 */
[----:B------:R-:W1:Y:S01]  /*a1c0*/  MUFU.TANH R10, R67 ;  /* 0x00000043000a7308 */ /* 0x000e620000002400 */
[----:B------:R-:W-:Y:S04]  /*a1d0*/  STL [R1+0xa8], R237 ;  /* 0x0000a8ed01007387 */ /* 0x000fe80000100800 */
[----:B------:R-:W-:Y:S05]  /*a1e0*/  STL [R1+0xa4], R236 ;  /* 0x0000a4ec01007387 */ /* 0x000fea0000100800 */
[----:B------:R-:W-:Y:S01]  /*a1f0*/  MUFU.TANH R17, R60 ;  /* 0x0000003c00117308 */ /* 0x000fe20000002400 */
[----:B------:R-:W-:Y:S04]  /*a200*/  STL [R1+0xa0], R235 ;  /* 0x0000a0eb01007387 */ /* 0x000fe80000100800 */
[----:B------:R-:W-:Y:S05]  /*a210*/  STL [R1+0x9c], R234 ;  /* 0x00009cea01007387 */ /* 0x000fea0000100800 */
[----:B------:R-:W-:Y:S01]  /*a220*/  MUFU.TANH R16, R61 ;  /* 0x0000003d00107308 */ /* 0x000fe20000002400 */
[----:B------:R-:W-:Y:S04]  /*a230*/  STL [R1+0x98], R233 ;  /* 0x000098e901007387 */ /* 0x000fe80000100800 */
[----:B------:R-:W-:Y:S04]  /*a240*/  STL [R1+0x94], R232 ;  /* 0x000094e801007387 */ /* 0x000fe80000100800 */
[----:B------:R-:W-:Y:S04]  /*a250*/  STL [R1+0x90], R231 ;  /* 0x000090e701007387 */ /* 0x000fe80000100800 */
[----:B------:R-:W-:Y:S04]  /*a260*/  STL [R1+0x8c], R230 ;  /* 0x00008ce601007387 */ /* 0x000fe80000100800 */
[----:B------:R-:W-:Y:S04]  /*a270*/  STL [R1+0x88], R229 ;  /* 0x000088e501007387 */ /* 0x000fe80000100800 */
[----:B------:R-:W-:Y:S04]  /*a280*/  STL [R1+0x84], R228 ;  /* 0x000084e401007387 */ /* 0x000fe80000100800 */
[----:B------:R-:W-:Y:S01]  /*a290*/  STL [R1+0x80], R139 ;  /* 0x0000808b01007387 */ /* 0x000fe20000100800 */
[----:B--2---:R-:W-:Y:S04]  /*a2a0*/  FMNMX.FTZ R3, R15, R137, !PT ;  /* 0x000000890f037209 */ /* 0x004fe80007810000 */
[----:B---3--:R-:W-:Y:S02]  /*a2b0*/  FMNMX.FTZ R3, R46, R3, !PT ;  /* 0x000000032e037209 */ /* 0x008fe40007810000 */
[----:B----4-:R-:W-:Y:S02]  /*a2c0*/  FMNMX.FTZ R5, R50, R5, !PT ;  /* 0x0000000532057209 */ /* 0x010fe40007810000 */
[----:B------:R-:W-:Y:S02]  /*a2d0*/  FMNMX.FTZ R2, R47, R138, !PT ;  /* 0x0000008a2f027209 */ /* 0x000fe40007810000 */
        /* <DEDUP_REMOVED lines=31> */
[----:B-1----:R-:W-:Y:S02]  /*a4d0*/  FMNMX.FTZ R14, R13, R4, !PT ;  /* 0x000000040d0e7209 */ /* 0x002fe40007810000 */
[----:B------:R-:W-:Y:S02]  /*a4e0*/  FMNMX.FTZ R3, R28, R3, !PT ;  /* 0x000000031c037209 */ /* 0x000fe40007810000 */
[----:B------:R-:W-:Y:S02]  /*a4f0*/  FMNMX.FTZ R4, R35, R5, !PT ;  /* 0x0000000523047209 */ /* 0x000fe40007810000 */
[----:B------:R1:W-:Y:S01]  /*a500*/  MUFU.TANH R5, R0 ;  /* 0x0000000000057308 */ /* 0x0003e20000002400 */
[----:B------:R-:W-:Y:S02]  /*a510*/  FMNMX.FTZ R14, R12, R14, !PT ;  /* 0x0000000e0c0e7209 */ /* 0x000fe40007810000 */
[----:B------:R-:W-:Y:S02]  /*a520*/  FMNMX.FTZ R3, R22, R3, !PT ;  /* 0x0000000316037209 */ /* 0x000fe40007810000 */
[----:B------:R-:W-:Y:S01]  /*a530*/  FMNMX.FTZ R4, R33, R4, !PT ;  /* 0x0000000421047209 */ /* 0x000fe20007810000 */
[----:B------:R-:W2:Y:S01]  /*a540*/  SHFL.BFLY PT, R7, R14, 0x2, 0x1f ;  /* 0x0c401f000e077f89 */ /* 0x000ea200000e0000 */
[----:B------:R-:W-:Y:S02]  /*a550*/  FMNMX.FTZ R3, R20, R3, !PT ;  /* 0x0000000314037209 */ /* 0x000fe40007810000 */
[----:B------:R-:W-:Y:S02]  /*a560*/  FMNMX.FTZ R6, R39, R6, !PT ;  /* 0x0000000627067209 */ /* 0x000fe40007810000 */
[----:B------:R-:W-:Y:S02]  /*a570*/  FMNMX.FTZ R3, R11, R3, !PT ;  /* 0x000000030b037209 */ /* 0x000fe40007810000 */
[----:B------:R-:W-:Y:S02]  /*a580*/  FMNMX.FTZ R2, R36, R6, !PT ;  /* 0x0000000624027209 */ /* 0x000fe40007810000 */
[----:B------:R-:W-:Y:S01]  /*a590*/  FMNMX.FTZ R8, R10, R3, !PT ;  /* 0x000000030a087209 */ /* 0x000fe20007810000 */
[----:B------:R-:W3:Y:S01]  /*a5a0*/  MUFU.TANH R6, R62 ;  /* 0x0000003e00067308 */ /* 0x000ee20000002400 */
[----:B-1----:R-:W-:Y:S02]  /*a5b0*/  FMNMX.FTZ R0, R26, R4, !PT ;  /* 0x000000041a007209 */ /* 0x002fe40007810000 */
[----:B------:R-:W-:Y:S01]  /*a5c0*/  FMNMX.FTZ R2, R34, R2, !PT ;  /* 0x0000000222027209 */ /* 0x000fe20007810000 */
[----:B------:R-:W1:Y:S01]  /*a5d0*/  SHFL.BFLY PT, R4, R8, 0x2, 0x1f ;  /* 0x0c401f0008047f89 */ /* 0x000e6200000e0000 */
[----:B------:R-:W-:Y:S02]  /*a5e0*/  FMNMX.FTZ R0, R24, R0, !PT ;  /* 0x0000000018007209 */ /* 0x000fe40007810000 */
[----:B------:R-:W-:Y:S04]  /*a5f0*/  FMNMX.FTZ R2, R32, R2, !PT ;  /* 0x0000000220027209 */ /* 0x000fe80007810000 */
[----:B------:R-:W-:Y:S02]  /*a600*/  FMNMX.FTZ R2, R27, R2, !PT ;  /* 0x000000021b027209 */ /* 0x000fe40007810000 */
[----:B--2---:R-:W-:Y:S02]  /*a610*/  FMNMX.FTZ R7, R14, R7, !PT ;  /* 0x000000070e077209 */ /* 0x004fe40007810000 */
[----:B------:R-:W-:Y:S02]  /*a620*/  FMNMX.FTZ R2, R25, R2, !PT ;  /* 0x0000000219027209 */ /* 0x000fe40007810000 */
[----:B---3--:R-:W-:Y:S01]  /*a630*/  FMNMX.FTZ R0, R6, R0, !PT ;  /* 0x0000000006007209 */ /* 0x008fe20007810000 */
[----:B------:R-:W2:Y:S01]  /*a640*/  SHFL.BFLY PT, R136, R7, 0x1, 0x1f ;  /* 0x0c201f0007887f89 */ /* 0x000ea200000e0000 */
[----:B------:R-:W-:Y:S04]  /*a650*/  FMNMX.FTZ R2, R17, R2, !PT ;  /* 0x0000000211027209 */ /* 0x000fe80007810000 */
[----:B------:R-:W-:Y:S02]  /*a660*/  FMNMX.FTZ R9, R16, R2, !PT ;  /* 0x0000000210097209 */ /* 0x000fe40007810000 */
[----:B------:R-:W-:Y:S02]  /*a670*/  FMNMX.FTZ R2, R5, R0, !PT ;  /* 0x0000000005027209 */ /* 0x000fe40007810000 */
[----:B-1----:R-:W-:Y:S01]  /*a680*/  FMNMX.FTZ R8, R8, R4, !PT ;  /* 0x0000000408087209 */ /* 0x002fe20007810000 */
[----:B------:R-:W1:Y:S08]  /*a690*/  SHFL.BFLY PT, R3, R9, 0x2, 0x1f ;  /* 0x0c401f0009037f89 */ /* 0x000e7000000e0000 */
[----:B------:R-:W3:Y:S08]  /*a6a0*/  SHFL.BFLY PT, R135, R8, 0x1, 0x1f ;  /* 0x0c201f0008877f89 */ /* 0x000ef000000e0000 */
[----:B------:R-:W4:Y:S01]  /*a6b0*/  SHFL.BFLY PT, R0, R2, 0x2, 0x1f ;  /* 0x0c401f0002007f89 */ /* 0x000f2200000e0000 */
[----:B--2---:R-:W-:Y:S04]  /*a6c0*/  FMNMX.FTZ R136, R7, R136, !PT ;  /* 0x0000008807887209 */ /* 0x004fe80007810000 */
[C---:B------:R-:W-:Y:S01]  /*a6d0*/  FSETP.NEU.FTZ.AND P0, PT, R136.reuse, -INF , PT ;  /* 0xff8000008800780b */ /* 0x040fe20003f1d000 */
[----:B------:R-:W-:Y:S05]  /*a6e0*/  FMUL.FTZ R7, R136, UR4 ;  /* 0x0000000488077c20 */ /* 0x000fea0008410000 */
[----:B------:R-:W-:Y:S02]  /*a6f0*/  FSEL R7, R7, RZ, P0 ;  /* 0x000000ff07077208 */ /* 0x000fe40000000000 */
[----:B-1----:R-:W-:Y:S02]  /*a700*/  FMNMX.FTZ R9, R9, R3, !PT ;  /* 0x0000000309097209 */ /* 0x002fe40007810000 */
[----:B---3--:R-:W-:Y:S01]  /*a710*/  FMNMX.FTZ R135, R8, R135, !PT ;  /* 0x0000008708877209 */ /* 0x008fe20007810000 */
[--C-:B------:R-:W-:Y:S01]  /*a720*/  FFMA.FTZ R8, R41, UR4, -R7.reuse ;  /* 0x0000000429087c23 */ /* 0x100fe20008010807 */
[--C-:B------:R-:W-:Y:S01]  /*a730*/  FFMA.FTZ R212, R212, UR4, -R7.reuse ;  /* 0x00000004d4d47c23 */ /* 0x100fe20008010807 */
[----:B------:R-:W1:Y:S01]  /*a740*/  SHFL.BFLY PT, R134, R9, 0x1, 0x1f ;  /* 0x0c201f0009867f89 */ /* 0x000e6200000e0000 */
[----:B----4-:R-:W-:Y:S01]  /*a750*/  FMNMX.FTZ R4, R2, R0, !PT ;  /* 0x0000000002047209 */ /* 0x010fe20007810000 */
[----:B------:R2:W-:Y:S01]  /*a760*/  MUFU.EX2 R41, R8 ;  /* 0x0000000800297308 */ /* 0x0005e20000000800 */
[----:B------:R-:W-:Y:S01]  /*a770*/  FADD.FTZ R0, -R136, R132 ;  /* 0x0000008488007221 */ /* 0x000fe20000010100 */
[----:B------:R-:W-:Y:S01]  /*a780*/  FSETP.NEU.FTZ.AND P0, PT, R135, -INF , PT ;  /* 0xff8000008700780b */ /* 0x000fe20003f1d000 */
[----:B------:R-:W-:Y:S03]  /*a790*/  FFMA.FTZ R219, R31, UR4, -R7 ;  /* 0x000000041fdb7c23 */ /* 0x000fe60008010807 */
[----:B------:R-:W3:Y:S01]  /*a7a0*/  SHFL.BFLY PT, R3, R4, 0x1, 0x1f ;  /* 0x0c201f0004037f89 */ /* 0x000ee200000e0000 */
[----:B------:R-:W-:Y:S01]  /*a7b0*/  FMUL.FTZ R2, R0, UR4 ;  /* 0x0000000400027c20 */ /* 0x000fe20008410000 */
[----:B------:R-:W-:Y:S01]  /*a7c0*/  FADD.FTZ R0, -R135, R133 ;  /* 0x0000008587007221 */ /* 0x000fe20000010100 */
[--C-:B------:R-:W-:Y:S01]  /*a7d0*/  FFMA.FTZ R218, R29, UR4, -R7.reuse ;  /* 0x000000041dda7c23 */ /* 0x100fe20008010807 */
[--C-:B------:R-:W-:Y:S01]  /*a7e0*/  FFMA.FTZ R19, R23, UR4, -R7.reuse ;  /* 0x0000000417137c23 */ /* 0x100fe20008010807 */
[----:B------:R4:W3:Y:S01]  /*a7f0*/  MUFU.EX2 R132, R2 ;  /* 0x0000000200847308 */ /* 0x0008e20000000800 */
[--C-:B------:R-:W-:Y:S01]  /*a800*/  FFMA.FTZ R18, R21, UR4, -R7.reuse ;  /* 0x0000000415127c23 */ /* 0x100fe20008010807 */
[--C-:B------:R-:W-:Y:S01]  /*a810*/  FFMA.FTZ R52, R13, UR4, -R7.reuse ;  /* 0x000000040d347c23 */ /* 0x100fe20008010807 */
[--C-:B------:R-:W-:Y:S01]  /*a820*/  FFMA.FTZ R214, R214, UR4, -R7.reuse ;  /* 0x00000004d6d67c23 */ /* 0x100fe20008010807 */
[--C-:B------:R-:W-:Y:S01]  /*a830*/  FFMA.FTZ R51, R12, UR4, -R7.reuse ;  /* 0x000000040c337c23 */ /* 0x100fe20008010807 */
[--C-:B------:R-:W-:Y:S01]  /*a840*/  FFMA.FTZ R249, R249, UR4, -R7.reuse ;  /* 0x00000004f9f97c23 */ /* 0x100fe20008010807 */
[--C-:B------:R-:W-:Y:S01]  /*a850*/  FFMA.FTZ R245, R245, UR4, -R7.reuse ;  /* 0x00000004f5f57c23 */ /* 0x100fe20008010807 */
[----:B--2---:R-:W-:Y:S04]  /*a860*/  FFMA.FTZ R8, R44, UR4, -R7 ;  /* 0x000000042c087c23 */ /* 0x004fe80008010807 */
[----:B------:R2:W-:Y:S01]  /*a870*/  MUFU.EX2 R44, R8 ;  /* 0x00000008002c7308 */ /* 0x0005e20000000800 */
[----:B-1----:R-:W-:Y:S01]  /*a880*/  FMNMX.FTZ R134, R9, R134, !PT ;  /* 0x0000008609867209 */ /* 0x002fe20007810000 */
[----:B----4-:R-:W-:Y:S04]  /*a890*/  FMUL.FTZ R2, R0, UR4 ;  /* 0x0000000400027c20 */ /* 0x010fe80008410000 */
[----:B------:R-:W-:Y:S01]  /*a8a0*/  FADD.FTZ R0, -R134, R137 ;  /* 0x0000008986007221 */ /* 0x000fe20000010100 */
[----:B---3--:R-:W-:Y:S01]  /*a8b0*/  FMNMX.FTZ R3, R4, R3, !PT ;  /* 0x0000000304037209 */ /* 0x008fe20007810000 */
[----:B------:R-:W-:Y:S02]  /*a8c0*/  FMUL.FTZ R4, R135, UR4 ;  /* 0x0000000487047c20 */ /* 0x000fe40008410000 */
[----:B------:R1:W3:Y:S01]  /*a8d0*/  MUFU.EX2 R133, R2 ;  /* 0x0000000200857308 */ /* 0x0002e20000000800 */
[C---:B------:R-:W-:Y:S01]  /*a8e0*/  FMUL.FTZ R9, R134.reuse, UR4 ;  /* 0x0000000486097c20 */ /* 0x040fe20008410000 */
[----:B------:R-:W-:Y:S01]  /*a8f0*/  FSETP.NEU.FTZ.AND P1, PT, R134, -INF , PT ;  /* 0xff8000008600780b */ /* 0x000fe20003f3d000 */
[----:B------:R-:W-:Y:S01]  /*a900*/  FMUL.FTZ R64, R132, R196 ;  /* 0x000000c484407220 */ /* 0x000fe20000410000 */
[----:B------:R-:W-:Y:S01]  /*a910*/  FSEL R4, R4, RZ, P0 ;  /* 0x000000ff04047208 */ /* 0x000fe20000000000 */
[C---:B------:R-:W-:Y:S01]  /*a920*/  FMUL.FTZ R65, R132.reuse, R197 ;  /* 0x000000c584417220 */ /* 0x040fe20000410000 */
[----:B------:R-:W-:Y:S01]  /*a930*/  FSETP.NEU.FTZ.AND P0, PT, R3, -INF , PT ;  /* 0xff8000000300780b */ /* 0x000fe20003f1d000 */
[----:B------:R-:W-:Y:S01]  /*a940*/  FMUL.FTZ R68, R132, R68 ;  /* 0x0000004484447220 */ /* 0x000fe20000410000 */
[----:B------:R-:W-:Y:S01]  /*a950*/  FSEL R9, R9, RZ, P1 ;  /* 0x000000ff09097208 */ /* 0x000fe20000800000 */
[--C-:B--2---:R-:W-:Y:S01]  /*a960*/  FFMA.FTZ R8, R48, UR4, -R4.reuse ;  /* 0x0000000430087c23 */ /* 0x104fe20008010804 */
[--C-:B------:R-:W-:Y:S01]  /*a970*/  FFMA.FTZ R14, R50, UR4, -R4.reuse ;  /* 0x00000004320e7c23 */ /* 0x100fe20008010804 */
[--C-:B------:R-:W-:Y:S01]  /*a980*/  FFMA.FTZ R210, R38, UR4, -R4.reuse ;  /* 0x0000000426d27c23 */ /* 0x100fe20008010804 */
[--C-:B------:R-:W-:Y:S01]  /*a990*/  FFMA.FTZ R54, R22, UR4, -R4.reuse ;  /* 0x0000000416367c23 */ /* 0x100fe20008010804 */
[----:B------:R2:W-:Y:S01]  /*a9a0*/  MUFU.EX2 R137, R8 ;  /* 0x0000000800897308 */ /* 0x0005e20000000800 */
[--C-:B------:R-:W-:Y:S01]  /*a9b0*/  FFMA.FTZ R53, R20, UR4, -R4.reuse ;  /* 0x0000000414357c23 */ /* 0x100fe20008010804 */
        /* <DEDUP_REMOVED lines=8> */
[----:B------:R-:W-:Y:S01]  /*aa40*/  FFMA.FTZ R209, R30, UR4, -R4 ;  /* 0x000000041ed17c23 */ /* 0x000fe20008010804 */
[----:B-1----:R-:W-:Y:S01]  /*aa50*/  FMUL.FTZ R2, R0, UR4 ;  /* 0x0000000400027c20 */ /* 0x002fe20008410000 */
[----:B------:R-:W-:Y:S01]  /*aa60*/  FADD.FTZ R0, -R3, R138 ;  /* 0x0000008a03007221 */ /* 0x000fe20000010100 */
[----:B------:R-:W1:Y:S01]  /*aa70*/  LDSM.16.MT88.4 R20, [R224+0xc000] ;  /* 0x00c00000e014783b */ /* 0x000e620000004200 */
[----:B------:R4:W-:Y:S01]  /*aa80*/  MUFU.EX2 R230, R14 ;  /* 0x0000000e00e67308 */ /* 0x0009e20000000800 */
[--C-:B------:R-:W-:Y:S01]  /*aa90*/  FFMA.FTZ R15, R15, UR4, -R9.reuse ;  /* 0x000000040f0f7c23 */ /* 0x100fe20008010809 */
[----:B------:R-:W-:Y:S01]  /*aaa0*/  FMUL.FTZ R0, R0, UR4 ;  /* 0x0000000400007c20 */ /* 0x000fe20008410000 */
[--C-:B--2---:R-:W-:Y:S01]  /*aab0*/  FFMA.FTZ R8, R45, UR4, -R4.reuse ;  /* 0x000000042d087c23 */ /* 0x104fe20008010804 */
[--C-:B------:R-:W-:Y:S01]  /*aac0*/  FFMA.FTZ R30, R27, UR4, -R9.reuse ;  /* 0x000000041b1e7c23 */ /* 0x100fe20008010809 */
[--C-:B------:R-:W-:Y:S01]  /*aad0*/  FFMA.FTZ R221, R221, UR4, -R9.reuse ;  /* 0x00000004dddd7c23 */ /* 0x100fe20008010809 */
[--C-:B------:R-:W-:Y:S01]  /*aae0*/  FFMA.FTZ R220, R220, UR4, -R9.reuse ;  /* 0x00000004dcdc7c23 */ /* 0x100fe20008010809 */
[--C-:B------:R-:W-:Y:S03]  /*aaf0*/  FFMA.FTZ R236, R17, UR4, -R9.reuse ;  /* 0x0000000411ec7c23 */ /* 0x100fe60008010809 */
[----:B------:R2:W-:Y:S01]  /*ab00*/  MUFU.EX2 R45, R8 ;  /* 0x00000008002d7308 */ /* 0x0005e20000000800 */
[--C-:B------:R-:W-:Y:S01]  /*ab10*/  FFMA.FTZ R235, R16, UR4, -R9.reuse ;  /* 0x0000000410eb7c23 */ /* 0x100fe20008010809 */
[--C-:B------:R-:W-:Y:S01]  /*ab20*/  FFMA.FTZ R247, R247, UR4, -R9.reuse ;  /* 0x00000004f7f77c23 */ /* 0x100fe20008010809 */
[--C-:B------:R-:W-:Y:S01]  /*ab30*/  FFMA.FTZ R244, R244, UR4, -R9.reuse ;  /* 0x00000004f4f47c23 */ /* 0x100fe20008010809 */
[--C-:B------:R-:W-:Y:S01]  /*ab40*/  FFMA.FTZ R31, R25, UR4, -R9.reuse ;  /* 0x00000004191f7c23 */ /* 0x100fe20008010809 */
[C---:B------:R-:W-:Y:S01]  /*ab50*/  FMUL.FTZ R16, R132.reuse, R148 ;  /* 0x0000009484107220 */ /* 0x040fe20000410000 */
[----:B------:R-:W-:Y:S01]  /*ab60*/  FMUL.FTZ R17, R132, R149 ;  /* 0x0000009584117220 */ /* 0x000fe20000410000 */
[C---:B---3--:R-:W-:Y:S03]  /*ab70*/  FMUL.FTZ R66, R133.reuse, R198 ;  /* 0x000000c685427220 */ /* 0x048fe60000410000 */
[----:B------:R-:W3:Y:S01]  /*ab80*/  MUFU.EX2 R2, R2 ;  /* 0x0000000200027308 */ /* 0x000ee20000000800 */
[----:B----4-:R-:W-:Y:S01]  /*ab90*/  FFMA.FTZ R14, R46, UR4, -R9 ;  /* 0x000000042e0e7c23 */ /* 0x010fe20008010809 */
[C---:B------:R-:W-:Y:S01]  /*aba0*/  FMUL.FTZ R67, R133.reuse, R199 ;  /* 0x000000c785437220 */ /* 0x040fe20000410000 */
[C---:B------:R-:W-:Y:S01]  /*abb0*/  FMUL.FTZ R69, R132.reuse, R69 ;  /* 0x0000004584457220 */ /* 0x040fe20000410000 */
[C---:B------:R-:W-:Y:S01]  /*abc0*/  FMUL.FTZ R70, R133.reuse, R70 ;  /* 0x0000004685467220 */ /* 0x040fe20000410000 */
[C---:B------:R-:W-:Y:S01]  /*abd0*/  FMUL.FTZ R71, R133.reuse, R71 ;  /* 0x0000004785477220 */ /* 0x040fe20000410000 */
[C---:B------:R-:W-:Y:S01]  /*abe0*/  FMUL.FTZ R80, R132.reuse, R80 ;  /* 0x0000005084507220 */ /* 0x040fe20000410000 */
[----:B------:R-:W-:Y:S03]  /*abf0*/  FMUL.FTZ R81, R132, R81 ;  /* 0x0000005184517220 */ /* 0x000fe60000410000 */
[----:B------:R-:W4:Y:S01]  /*ac00*/  MUFU.EX2 R0, R0 ;  /* 0x0000000000007308 */ /* 0x000f220000000800 */
[----:B--2---:R-:W-:Y:S01]  /*ac10*/  FFMA.FTZ R8, R250, UR4, -R7 ;  /* 0x00000004fa087c23 */ /* 0x004fe20008010807 */
[----:B------:R-:W-:Y:S01]  /*ac20*/  FFMA.FTZ R250, R34, UR4, -R9 ;  /* 0x0000000422fa7c23 */ /* 0x000fe20008010809 */
[C---:B------:R-:W-:Y:S01]  /*ac30*/  FMUL.FTZ R34, R133.reuse, R166 ;  /* 0x000000a685227220 */ /* 0x040fe20000410000 */
[C---:B------:R-:W-:Y:S01]  /*ac40*/  FMUL.FTZ R82, R133.reuse, R82 ;  /* 0x0000005285527220 */ /* 0x040fe20000410000 */
[C---:B------:R-:W-:Y:S01]  /*ac50*/  FMUL.FTZ R83, R133.reuse, R83 ;  /* 0x0000005385537220 */ /* 0x040fe20000410000 */
[C---:B------:R-:W-:Y:S01]  /*ac60*/  FMUL.FTZ R84, R132.reuse, R84 ;  /* 0x0000005484547220 */ /* 0x040fe20000410000 */
[----:B------:R-:W-:Y:S03]  /*ac70*/  FMUL.FTZ R85, R132, R85 ;  /* 0x0000005584557220 */ /* 0x000fe60000410000 */
[----:B------:R2:W-:Y:S01]  /*ac80*/  MUFU.EX2 R48, R8 ;  /* 0x0000000800307308 */ /* 0x0005e20000000800 */
[C---:B---3--:R-:W-:Y:S01]  /*ac90*/  FMUL.FTZ R13, R2.reuse, R153 ;  /* 0x00000099020d7220 */ /* 0x048fe20000410000 */
[C---:B------:R-:W-:Y:S01]  /*aca0*/  FMUL.FTZ R25, R2.reuse, R157 ;  /* 0x0000009d02197220 */ /* 0x040fe20000410000 */
[----:B------:R-:W-:Y:S01]  /*acb0*/  MOV R157, R53 ;  /* 0x00000035009d7202 */ /* 0x000fe20000000f00 */
[C---:B------:R-:W-:Y:S01]  /*acc0*/  FMUL.FTZ R28, R2.reuse, R168 ;  /* 0x000000a8021c7220 */ /* 0x040fe20000410000 */
[----:B------:R-:W-:Y:S01]  /*acd0*/  MOV R168, R29 ;  /* 0x0000001d00a87202 */ /* 0x000fe20000000f00 */
[----:B------:R-:W-:Y:S01]  /*ace0*/  FMUL.FTZ R29, R2, R169 ;  /* 0x000000a9021d7220 */ /* 0x000fe20000410000 */
[----:B------:R-:W-:Y:S03]  /*acf0*/  MOV R169, R30 ;  /* 0x0000001e00a97202 */ /* 0x000fe60000000f00 */
[----:B------:R-:W3:Y:S01]  /*ad00*/  MUFU.EX2 R15, R15 ;  /* 0x0000000f000f7308 */ /* 0x000ee20000000800 */
[C---:B----4-:R-:W-:Y:S01]  /*ad10*/  FMUL.FTZ R10, R0.reuse, R142 ;  /* 0x0000008e000a7220 */ /* 0x050fe20000410000 */
[C---:B------:R-:W-:Y:S01]  /*ad20*/  FMUL.FTZ R27, R0.reuse, R159 ;  /* 0x0000009f001b7220 */ /* 0x040fe20000410000 */
[----:B------:R-:W-:Y:S01]  /*ad30*/  MOV R159, R50 ;  /* 0x00000032009f7202 */ /* 0x000fe20000000f00 */
[----:B------:R-:W-:Y:S01]  /*ad40*/  FMUL.FTZ R50, R133, R182 ;  /* 0x000000b685327220 */ /* 0x000fe20000410000 */
[C---:B------:R-:W-:Y:S01]  /*ad50*/  FMUL.FTZ R11, R0.reuse, R143 ;  /* 0x0000008f000b7220 */ /* 0x040fe20000410000 */
[----:B------:R-:W-:Y:S01]  /*ad60*/  FMUL.FTZ R30, R0, R170 ;  /* 0x000000aa001e7220 */ /* 0x000fe20000410000 */
[----:B------:R-:W-:Y:S03]  /*ad70*/  MOV R170, R31 ;  /* 0x0000001f00aa7202 */ /* 0x000fe60000000f00 */
[----:B------:R4:W1:Y:S01]  /*ad80*/  MUFU.EX2 R46, R14 ;  /* 0x0000000e002e7308 */ /* 0x0008620000000800 */
[--C-:B--2---:R-:W-:Y:S01]  /*ad90*/  FFMA.FTZ R8, R246, UR4, -R7.reuse ;  /* 0x00000004f6087c23 */ /* 0x104fe20008010807 */
[----:B------:R-:W-:Y:S01]  /*ada0*/  FFMA.FTZ R246, R204, UR4, -R7 ;  /* 0x00000004ccf67c23 */ /* 0x000fe20008010807 */
[----:B------:R-:W-:Y:S01]  /*adb0*/  FFMA.FTZ R204, R39, UR4, -R9 ;  /* 0x0000000427cc7c23 */ /* 0x000fe20008010809 */
[C---:B------:R-:W-:Y:S01]  /*adc0*/  FMUL.FTZ R31, R0.reuse, R171 ;  /* 0x000000ab001f7220 */ /* 0x040fe20000410000 */
[C---:B------:R-:W-:Y:S01]  /*add0*/  FMUL.FTZ R58, R0.reuse, R190 ;  /* 0x000000be003a7220 */ /* 0x040fe20000410000 */
[----:B------:R-:W-:Y:S01]  /*ade0*/  FMUL.FTZ R59, R0, R191 ;  /* 0x000000bf003b7220 */ /* 0x000fe20000410000 */
[C---:B------:R-:W-:Y:S03]  /*adf0*/  FMUL.FTZ R60, R2.reuse, R200 ;  /* 0x000000c8023c7220 */ /* 0x040fe60000410000 */
[----:B------:R2:W2:Y:S01]  /*ae00*/  MUFU.EX2 R232, R8 ;  /* 0x0000000800e87308 */ /* 0x0004a20000000800 */
[----:B---3--:R-:W-:Y:S01]  /*ae10*/  MOV R153, R15 ;  /* 0x0000000f00997202 */ /* 0x008fe20000000f00 */
[----:B------:R-:W-:Y:S01]  /*ae20*/  FMUL.FTZ R61, R2, R201 ;  /* 0x000000c9023d7220 */ /* 0x000fe20000410000 */
[C---:B------:R-:W-:Y:S01]  /*ae30*/  FMUL.FTZ R62, R0.reuse, R202 ;  /* 0x000000ca003e7220 */ /* 0x040fe20000410000 */
[----:B------:R-:W-:Y:S01]  /*ae40*/  FMUL.FTZ R63, R0, R203 ;  /* 0x000000cb003f7220 */ /* 0x000fe20000410000 */
[C---:B------:R-:W-:Y:S01]  /*ae50*/  FMUL.FTZ R72, R2.reuse, R72 ;  /* 0x0000004802487220 */ /* 0x040fe20000410000 */
[----:B------:R-:W-:Y:S01]  /*ae60*/  FMUL.FTZ R73, R2, R73 ;  /* 0x0000004902497220 */ /* 0x000fe20000410000 */
[C---:B------:R-:W-:Y:S01]  /*ae70*/  FMUL.FTZ R74, R0.reuse, R74 ;  /* 0x0000004a004a7220 */ /* 0x040fe20000410000 */
[C---:B------:R-:W-:Y:S01]  /*ae80*/  FMUL.FTZ R75, R0.reuse, R75 ;  /* 0x0000004b004b7220 */ /* 0x040fe20000410000 */
[----:B----4-:R-:W-:Y:S01]  /*ae90*/  FMUL.FTZ R14, R0, R154 ;  /* 0x0000009a000e7220 */ /* 0x010fe20000410000 */
[----:B------:R-:W-:Y:S01]  /*aea0*/  MOV R154, R19 ;  /* 0x00000013009a7202 */ /* 0x000fe20000000f00 */
[----:B------:R-:W-:Y:S01]  /*aeb0*/  FMUL.FTZ R19, R133, R151 ;  /* 0x0000009785137220 */ /* 0x000fe20000410000 */
[----:B-1----:R-:W-:Y:S01]  /*aec0*/  MOV R166, R46 ;  /* 0x0000002e00a67202 */ /* 0x002fe20000000f00 */
[C---:B------:R-:W-:Y:S01]  /*aed0*/  FMUL.FTZ R76, R2.reuse, R76 ;  /* 0x0000004c024c7220 */ /* 0x040fe20000410000 */
[----:B------:R-:W-:Y:S01]  /*aee0*/  FMUL.FTZ R77, R2, R77 ;  /* 0x0000004d024d7220 */ /* 0x000fe20000410000 */
[C---:B------:R-:W-:Y:S01]  /*aef0*/  FMUL.FTZ R78, R0.reuse, R78 ;  /* 0x0000004e004e7220 */ /* 0x040fe20000410000 */
[----:B------:R-:W-:Y:S01]  /*af00*/  FMUL.FTZ R79, R0, R79 ;  /* 0x0000004f004f7220 */ /* 0x000fe20000410000 */
[----:B--2---:R-:W-:Y:S01]  /*af10*/  FFMA.FTZ R8, R252, UR4, -R4 ;  /* 0x00000004fc087c23 */ /* 0x004fe20008010804 */
[----:B------:R-:W-:Y:S01]  /*af20*/  FFMA.FTZ R252, R206, UR4, -R7 ;  /* 0x00000004cefc7c23 */ /* 0x000fe20008010807 */
[--C-:B------:R-:W-:Y:S01]  /*af30*/  FFMA.FTZ R4, R43, UR4, -R9.reuse ;  /* 0x000000042b047c23 */ /* 0x100fe20008010809 */
[--C-:B------:R-:W-:Y:S01]  /*af40*/  FFMA.FTZ R43, R32, UR4, -R9.reuse ;  /* 0x00000004202b7c23 */ /* 0x100fe20008010809 */
[----:B------:R1:W2:Y:S01]  /*af50*/  MUFU.EX2 R49, R8 ;  /* 0x0000000800317308 */ /* 0x0002a20000000800 */
[----:B------:R-:W-:Y:S01]  /*af60*/  FMUL.FTZ R32, R132, R164 ;  /* 0x000000a484207220 */ /* 0x000fe20000410000 */
[-C--:B------:R-:W-:Y:S01]  /*af70*/  F2FP.BF16.F32.PACK_AB R142, R232, R48.reuse ;  /* 0x00000030e88e723e */ /* 0x080fe200000010ff */
[--C-:B------:R-:W-:Y:S01]  /*af80*/  FFMA.FTZ R206, R36, UR4, -R9.reuse ;  /* 0x0000000424ce7c23 */ /* 0x100fe20008010809 */
[----:B------:R-:W-:Y:S01]  /*af90*/  MOV R164, R48 ;  /* 0x0000003000a47202 */ /* 0x000fe20000000f00 */
[----:B------:R-:W-:Y:S01]  /*afa0*/  FMUL.FTZ R48, R132, R180 ;  /* 0x000000b484307220 */ /* 0x000fe20000410000 */
[C---:B------:R-:W-:Y:S01]  /*afb0*/  FMUL.FTZ R86, R133.reuse, R86 ;  /* 0x0000005685567220 */ /* 0x040fe20000410000 */
[----:B------:R-:W-:Y:S03]  /*afc0*/  FMUL.FTZ R87, R133, R87 ;  /* 0x0000005785577220 */ /* 0x000fe60000410000 */
[----:B------:R3:W-:Y:S01]  /*afd0*/  MUFU.EX2 R229, R4 ;  /* 0x0000000400e57308 */ /* 0x0007e20000000800 */
        /* <DEDUP_REMOVED lines=8> */
[----:B-1----:R-:W-:Y:S01]  /*b060*/  FMUL.FTZ R8, R3, UR4 ;  /* 0x0000000403087c20 */ /* 0x002fe20008410000 */
[-C--:B--2---:R-:W-:Y:S01]  /*b070*/  F2FP.BF16.F32.PACK_AB R143, R230, R49.reuse ;  /* 0x00000031e68f723e */ /* 0x084fe200000010ff */
[C---:B------:R-:W-:Y:S01]  /*b080*/  FMUL.FTZ R96, R132.reuse, R96 ;  /* 0x0000006084607220 */ /* 0x040fe20000410000 */
[----:B------:R-:W-:Y:S01]  /*b090*/  MOV R171, R49 ;  /* 0x0000003100ab7202 */ /* 0x000fe20000000f00 */
[----:B------:R-:W-:Y:S01]  /*b0a0*/  FMUL.FTZ R49, R132, R181 ;  /* 0x000000b584317220 */ /* 0x000fe20000410000 */
[----:B------:R-:W-:Y:S01]  /*b0b0*/  FSEL R8, R8, RZ, P0 ;  /* 0x000000ff08087208 */ /* 0x000fe20000000000 */
[C---:B------:R-:W-:Y:S01]  /*b0c0*/  FMUL.FTZ R97, R132.reuse, R97 ;  /* 0x0000006184617220 */ /* 0x040fe20000410000 */
[C---:B------:R-:W-:Y:S01]  /*b0d0*/  FMUL.FTZ R98, R133.reuse, R98 ;  /* 0x0000006285627220 */ /* 0x040fe20000410000 */
[----:B------:R-:W-:Y:S01]  /*b0e0*/  FMUL.FTZ R99, R133, R99 ;  /* 0x0000006385637220 */ /* 0x000fe20000410000 */
[----:B------:R-:W-:Y:S01]  /*b0f0*/  FMUL.FTZ R100, R132, R100 ;  /* 0x0000006484647220 */ /* 0x000fe20000410000 */
[--C-:B------:R-:W-:Y:S01]  /*b100*/  FFMA.FTZ R7, R42, UR4, -R8.reuse ;  /* 0x000000042a077c23 */ /* 0x100fe20008010808 */
[--C-:B------:R-:W-:Y:S01]  /*b110*/  FFMA.FTZ R12, R47, UR4, -R8.reuse ;  /* 0x000000042f0c7c23 */ /* 0x100fe20008010808 */
[--C-:B---3--:R-:W-:Y:S01]  /*b120*/  FFMA.FTZ R4, R55, UR4, -R8.reuse ;  /* 0x0000000437047c23 */ /* 0x108fe20008010808 */
[--C-:B------:R-:W-:Y:S01]  /*b130*/  FFMA.FTZ R217, R35, UR4, -R8.reuse ;  /* 0x0000000423d97c23 */ /* 0x100fe20008010808 */
[----:B------:R1:W-:Y:S01]  /*b140*/  MUFU.EX2 R47, R7 ;  /* 0x00000007002f7308 */ /* 0x0003e20000000800 */
[----:B------:R-:W-:Y:S01]  /*b150*/  FMUL.FTZ R35, R133, R167 ;  /* 0x000000a785237220 */ /* 0x000fe20000410000 */
[--C-:B------:R-:W-:Y:S01]  /*b160*/  FFMA.FTZ R205, R37, UR4, -R8.reuse ;  /* 0x0000000425cd7c23 */ /* 0x100fe20008010808 */
[----:B------:R-:W2:Y:S01]  /*b170*/  LDL.LU R167, [R1+0x28] ;  /* 0x0000280001a77983 */ /* 0x000ea20000300800 */
[--C-:B------:R-:W-:Y:S01]  /*b180*/  FFMA.FTZ R223, R223, UR4, -R8.reuse ;  /* 0x00000004dfdf7c23 */ /* 0x100fe20008010808 */
[--C-:B------:R-:W-:Y:S01]  /*b190*/  FFMA.FTZ R222, R222, UR4, -R8.reuse ;  /* 0x00000004dede7c23 */ /* 0x100fe20008010808 */
[--C-:B------:R-:W-:Y:S01]  /*b1a0*/  FFMA.FTZ R215, R215, UR4, -R8.reuse ;  /* 0x00000004d7d77c23 */ /* 0x100fe20008010808 */
[--C-:B------:R-:W-:Y:S03]  /*b1b0*/  FFMA.FTZ R216, R33, UR4, -R8.reuse ;  /* 0x0000000421d87c23 */ /* 0x100fe60008010808 */
[----:B------:R3:W4:Y:S01]  /*b1c0*/  MUFU.EX2 R42, R12 ;  /* 0x0000000c002a7308 */ /* 0x0007220000000800 */
[--C-:B------:R-:W-:Y:S01]  /*b1d0*/  FFMA.FTZ R238, R26, UR4, -R8.reuse ;  /* 0x000000041aee7c23 */ /* 0x100fe20008010808 */
[--C-:B------:R-:W-:Y:S01]  /*b1e0*/  FFMA.FTZ R237, R24, UR4, -R8.reuse ;  /* 0x0000000418ed7c23 */ /* 0x100fe20008010808 */
[--C-:B------:R-:W-:Y:S01]  /*b1f0*/  FFMA.FTZ R231, R6, UR4, -R8.reuse ;  /* 0x0000000406e77c23 */ /* 0x100fe20008010808 */
[--C-:B------:R-:W-:Y:S01]  /*b200*/  FFMA.FTZ R139, R5, UR4, -R8.reuse ;  /* 0x00000004058b7c23 */ /* 0x100fe20008010808 */
[--C-:B------:R-:W-:Y:S01]  /*b210*/  FFMA.FTZ R251, R251, UR4, -R8.reuse ;  /* 0x00000004fbfb7c23 */ /* 0x100fe20008010808 */
[--C-:B------:R-:W-:Y:S01]  /*b220*/  FFMA.FTZ R138, R40, UR4, -R8.reuse ;  /* 0x00000004288a7c23 */ /* 0x100fe20008010808 */
[----:B------:R-:W4:Y:S03]  /*b230*/  LDSM.16.MT88.4 R36, [R225+0xc000] ;  /* 0x00c00000e124783b */ /* 0x000f260000004200 */
[----:B------:R4:W-:Y:S01]  /*b240*/  MUFU.EX2 R228, R4 ;  /* 0x0000000400e47308 */ /* 0x0009e20000000800 */
[----:B-1----:R-:W-:Y:S01]  /*b250*/  FFMA.FTZ R7, R57, UR4, -R9 ;  /* 0x0000000439077c23 */ /* 0x002fe20008010809 */
[----:B------:R-:W-:Y:S01]  /*b260*/  FMUL.FTZ R9, R2, R141 ;  /* 0x0000008d02097220 */ /* 0x000fe20000410000 */
[----:B------:R-:W-:Y:S01]  /*b270*/  FMUL.FTZ R6, R133, R146 ;  /* 0x0000009285067220 */ /* 0x000fe20000410000 */
[----:B------:R-:W-:Y:S01]  /*b280*/  F2FP.BF16.F32.PACK_AB R141, R45, R137 ;  /* 0x000000892d8d723e */ /* 0x000fe200000010ff */
[----:B------:R-:W-:Y:S01]  /*b290*/  FMUL.FTZ R5, R132, R145 ;  /* 0x0000009184057220 */ /* 0x000fe20000410000 */
[C---:B------:R-:W-:Y:S01]  /*b2a0*/  FMUL.FTZ R24, R2.reuse, R156 ;  /* 0x0000009c02187220 */ /* 0x040fe20000410000 */
[----:B------:R-:W-:Y:S03]  /*b2b0*/  MOV R156, R54 ;  /* 0x00000036009c7202 */ /* 0x000fe60000000f00 */
[----:B------:R1:W1:Y:S01]  /*b2c0*/  MUFU.EX2 R234, R7 ;  /* 0x0000000700ea7308 */ /* 0x0002620000000800 */
[----:B---3--:R-:W-:Y:S01]  /*b2d0*/  FMUL.FTZ R12, R2, R152 ;  /* 0x00000098020c7220 */ /* 0x008fe20000410000 */
[----:B------:R-:W-:Y:S01]  /*b2e0*/  MOV R152, R52 ;  /* 0x0000003400987202 */ /* 0x000fe20000000f00 */
[----:B------:R-:W-:Y:S01]  /*b2f0*/  FMUL.FTZ R26, R0, R158 ;  /* 0x0000009e001a7220 */ /* 0x000fe20000410000 */
[----:B----4-:R-:W-:Y:S01]  /*b300*/  F2FP.BF16.F32.PACK_AB R145, R47, R42 ;  /* 0x0000002a2f91723e */ /* 0x010fe200000010ff */
[----:B------:R-:W3:Y:S01]  /*b310*/  LDSM.16.MT88.4 R52, [R227+0xc000] ;  /* 0x00c00000e334783b */ /* 0x000ee20000004200 */
[----:B------:R-:W-:Y:S01]  /*b320*/  MOV R180, R152 ;  /* 0x0000009800b47202 */ /* 0x000fe20000000f00 */
[----:B------:R-:W-:Y:S01]  /*b330*/  FMUL.FTZ R33, R132, R165 ;  /* 0x000000a584217220 */ /* 0x000fe20000410000 */
[----:B------:R-:W-:Y:S01]  /*b340*/  FMUL.FTZ R40, R2, R172 ;  /* 0x000000ac02287220 */ /* 0x000fe20000410000 */
[----:B------:R-:W-:Y:S01]  /*b350*/  FMUL.FTZ R4, R132, R144 ;  /* 0x0000009084047220 */ /* 0x000fe20000410000 */
[----:B------:R-:W-:Y:S01]  /*b360*/  F2FP.BF16.F32.PACK_AB R144, R46, R15 ;  /* 0x0000000f2e90723e */ /* 0x000fe200000010ff */
[C---:B------:R-:W-:Y:S01]  /*b370*/  FMUL.FTZ R15, R0.reuse, R155 ;  /* 0x0000009b000f7220 */ /* 0x040fe20000410000 */
[----:B------:R-:W-:Y:S01]  /*b380*/  MOV R155, R18 ;  /* 0x00000012009b7202 */ /* 0x000fe20000000f00 */
[----:B------:R-:W4:Y:S01]  /*b390*/  LDL.LU R152, [R1+0x2c] ;  /* 0x00002c0001987983 */ /* 0x000f220000300800 */
[----:B------:R-:W-:Y:S01]  /*b3a0*/  FMUL.FTZ R18, R133, R150 ;  /* 0x0000009685127220 */ /* 0x000fe20000410000 */
[----:B------:R-:W-:Y:S01]  /*b3b0*/  MOV R165, R47 ;  /* 0x0000002f00a57202 */ /* 0x000fe20000000f00 */
[----:B------:R-:W-:Y:S01]  /*b3c0*/  FMUL.FTZ R46, R0, R186 ;  /* 0x000000ba002e7220 */ /* 0x000fe20000410000 */
[----:B-1----:R-:W-:Y:S01]  /*b3d0*/  FFMA.FTZ R7, R56, UR4, -R8 ;  /* 0x0000000438077c23 */ /* 0x002fe20008010808 */
[----:B------:R-:W-:Y:S01]  /*b3e0*/  FMUL.FTZ R8, R2, R140 ;  /* 0x0000008c02087220 */ /* 0x000fe20000410000 */
[----:B------:R-:W4:Y:S01]  /*b3f0*/  LDL.LU R182, [R1+0x30] ;  /* 0x0000300001b67983 */ /* 0x000f220000300800 */
[----:B------:R-:W-:Y:S01]  /*b400*/  F2FP.BF16.F32.PACK_AB R140, R44, R41 ;  /* 0x000000292c8c723e */ /* 0x000fe200000010ff */
[----:B------:R1:W1:Y:S01]  /*b410*/  MUFU.EX2 R233, R7 ;  /* 0x0000000700e97308 */ /* 0x0002620000000800 */
[----:B------:R-:W-:Y:S01]  /*b420*/  F2FP.BF16.F32.PACK_AB R146, R229, R234 ;  /* 0x000000eae592723e */ /* 0x000fe200000010ff */
[----:B------:R-:W3:Y:S01]  /*b430*/  LDSM.16.MT88.4 R148, [R226+0xc000] ;  /* 0x00c00000e294783b */ /* 0x000ee20000004200 */
[----:B------:R-:W-:Y:S01]  /*b440*/  FMUL.FTZ R47, R0, R187 ;  /* 0x000000bb002f7220 */ /* 0x000fe20000410000 */
[----:B------:R-:W-:Y:S01]  /*b450*/  MOV R158, R51 ;  /* 0x00000033009e7202 */ /* 0x000fe20000000f00 */
[C---:B------:R-:W-:Y:S01]  /*b460*/  FMUL.FTZ R51, R133.reuse, R183 ;  /* 0x000000b785337220 */ /* 0x040fe20000410000 */
[C---:B------:R-:W-:Y:S01]  /*b470*/  FMUL.FTZ R56, R2.reuse, R188 ;  /* 0x000000bc02387220 */ /* 0x040fe20000410000 */
[----:B------:R-:W-:Y:S01]  /*b480*/  FMUL.FTZ R57, R2, R189 ;  /* 0x000000bd02397220 */ /* 0x000fe20000410000 */
        /* <DEDUP_REMOVED lines=9> */
[C---:B-1----:R-:W-:Y:S01]  /*b520*/  FMUL.FTZ R7, R133.reuse, R147 ;  /* 0x0000009385077220 */ /* 0x042fe20000410000 */
[----:B------:R-:W-:Y:S01]  /*b530*/  F2FP.BF16.F32.PACK_AB R147, R228, R233 ;  /* 0x000000e9e493723e */ /* 0x000fe200000010ff */
[C---:B------:R-:W-:Y:S01]  /*b540*/  FMUL.FTZ R120, R2.reuse, R120 ;  /* 0x0000007802787220 */ /* 0x040fe20000410000 */
[----:B------:R-:W-:Y:S01]  /*b550*/  MOV R183, R153 ;  /* 0x0000009900b77202 */ /* 0x000fe20000000f00 */
[C---:B------:R-:W-:Y:S01]  /*b560*/  FMUL.FTZ R121, R2.reuse, R121 ;  /* 0x0000007902797220 */ /* 0x040fe20000410000 */
[C---:B------:R-:W-:Y:S01]  /*b570*/  FMUL.FTZ R124, R2.reuse, R124 ;  /* 0x0000007c027c7220 */ /* 0x040fe20000410000 */
[----:B------:R-:W-:Y:S01]  /*b580*/  FMUL.FTZ R125, R2, R125 ;  /* 0x0000007d027d7220 */ /* 0x000fe20000410000 */
[-C--:B------:R-:W-:Y:S01]  /*b590*/  HMMA.16816.F32.BF16 R4, R140, R20.reuse, R4 ;  /* 0x000000148c04723c */ /* 0x080fe20000041804 */
[----:B------:R-:W-:Y:S04]  /*b5a0*/  MUFU.EX2 R213, R213 ;  /* 0x000000d500d57308 */ /* 0x000fe80000000800 */
[----:B------:R-:W-:Y:S01]  /*b5b0*/  MOV R187, R158 ;  /* 0x0000009e00bb7202 */ /* 0x000fe20000000f00 */
[C---:B------:R-:W-:Y:S05]  /*b5c0*/  HMMA.16816.F32.BF16 R8, R144.reuse, R20, R8 ;  /* 0x000000149008723c */ /* 0x040fea0000041808 */
[----:B------:R-:W-:Y:S01]  /*b5d0*/  MUFU.EX2 R196, R221 ;  /* 0x000000dd00c47308 */ /* 0x000fe20000000800 */
[----:B------:R-:W-:Y:S01]  /*b5e0*/  MOV R181, R156 ;  /* 0x0000009c00b57202 */ /* 0x000fe20000000f00 */
[-C--:B------:R-:W-:Y:S08]  /*b5f0*/  HMMA.16816.F32.BF16 R12, R144, R22.reuse, R12 ;  /* 0x00000016900c723c */ /* 0x080ff0000004180c */
[----:B------:R-:W-:Y:S01]  /*b600*/  MUFU.EX2 R191, R215 ;  /* 0x000000d700bf7308 */ /* 0x000fe20000000800 */
[C---:B------:R-:W-:Y:S04]  /*b610*/  HMMA.16816.F32.BF16 R16, R140.reuse, R22, R16 ;  /* 0x000000168c10723c */ /* 0x040fe80000041810 */
[C---:B------:R-:W-:Y:S01]  /*b620*/  FMUL.FTZ R20, R132.reuse, R160 ;  /* 0x000000a084147220 */ /* 0x040fe20000410000 */
[----:B------:R-:W-:Y:S02]  /*b630*/  FMUL.FTZ R21, R132, R161 ;  /* 0x000000a184157220 */ /* 0x000fe40000410000 */
[C---:B------:R-:W-:Y:S01]  /*b640*/  FMUL.FTZ R22, R133.reuse, R162 ;  /* 0x000000a285167220 */ /* 0x040fe20000410000 */
[C---:B------:R-:W-:Y:S01]  /*b650*/  FMUL.FTZ R23, R133.reuse, R163 ;  /* 0x000000a385177220 */ /* 0x040fe20000410000 */
[----:B------:R-:W-:Y:S02]  /*b660*/  MUFU.EX2 R200, R219 ;  /* 0x000000db00c87308 */ /* 0x000fe40000000800 */
[----:B------:R-:W-:Y:S01]  /*b670*/  MOV R161, R43 ;  /* 0x0000002b00a17202 */ /* 0x000fe20000000f00 */
[C---:B------:R-:W-:Y:S01]  /*b680*/  FMUL.FTZ R43, R0.reuse, R175 ;  /* 0x000000af002b7220 */ /* 0x040fe20000410000 */
[----:B------:R-:W-:Y:S01]  /*b690*/  MOV R160, R42 ;  /* 0x0000002a00a07202 */ /* 0x000fe20000000f00 */
[----:B------:R-:W-:Y:S01]  /*b6a0*/  FMUL.FTZ R42, R0, R174 ;  /* 0x000000ae002a7220 */ /* 0x000fe20000410000 */
[-C--:B------:R-:W-:Y:S04]  /*b6b0*/  HMMA.16816.F32.BF16 R20, R140, R36.reuse, R20 ;  /* 0x000000248c14723c */ /* 0x080fe80000041814 */
[----:B------:R-:W-:Y:S01]  /*b6c0*/  MUFU.EX2 R175, R223 ;  /* 0x000000df00af7308 */ /* 0x000fe20000000800 */
[----:B------:R-:W-:Y:S01]  /*b6d0*/  MOV R163, R45 ;  /* 0x0000002d00a37202 */ /* 0x000fe20000000f00 */
[C---:B------:R-:W-:Y:S01]  /*b6e0*/  FMUL.FTZ R45, R2.reuse, R185 ;  /* 0x000000b9022d7220 */ /* 0x040fe20000410000 */
[----:B------:R-:W-:Y:S01]  /*b6f0*/  MOV R162, R44 ;  /* 0x0000002c00a27202 */ /* 0x000fe20000000f00 */
[C---:B------:R-:W-:Y:S06]  /*b700*/  HMMA.16816.F32.BF16 R24, R144.reuse, R36, R24 ;  /* 0x000000249018723c */ /* 0x040fec0000041818 */
[----:B------:R-:W-:Y:S01]  /*b710*/  MUFU.EX2 R197, R208 ;  /* 0x000000d000c57308 */ /* 0x000fe20000000800 */
[----:B------:R-:W-:Y:S01]  /*b720*/  FMUL.FTZ R44, R2, R184 ;  /* 0x000000b8022c7220 */ /* 0x000fe20000410000 */
[-C--:B------:R-:W-:Y:S03]  /*b730*/  HMMA.16816.F32.BF16 R28, R144, R38.reuse, R28 ;  /* 0x00000026901c723c */ /* 0x080fe6000004181c */
[----:B------:R-:W-:Y:S03]  /*b740*/  MOV R198, R161 ;  /* 0x000000a100c67202 */ /* 0x000fe60000000f00 */
[C---:B------:R-:W-:Y:S02]  /*b750*/  HMMA.16816.F32.BF16 R32, R140.reuse, R38, R32 ;  /* 0x000000268c20723c */ /* 0x040fe40000041820 */
[----:B------:R-:W-:Y:S03]  /*b760*/  MUFU.EX2 R199, R216 ;  /* 0x000000d800c77308 */ /* 0x000fe60000000800 */
[C---:B------:R-:W-:Y:S01]  /*b770*/  FMUL.FTZ R37, R132.reuse, R177 ;  /* 0x000000b184257220 */ /* 0x040fe20000410000 */
[----:B------:R-:W-:Y:S01]  /*b780*/  FMUL.FTZ R36, R132, R176 ;  /* 0x000000b084247220 */ /* 0x000fe20000410000 */
[C---:B------:R-:W-:Y:S01]  /*b790*/  FMUL.FTZ R38, R133.reuse, R178 ;  /* 0x000000b285267220 */ /* 0x040fe20000410000 */
[C---:B------:R-:W-:Y:S04]  /*b7a0*/  FMUL.FTZ R39, R133.reuse, R179 ;  /* 0x000000b385277220 */ /* 0x040fe80000410000 */
[----:B------:R-:W-:Y:S01]  /*b7b0*/  MUFU.EX2 R198, R198 ;  /* 0x000000c600c67308 */ /* 0x000fe20000000800 */
[----:B------:R-:W-:Y:S01]  /*b7c0*/  MOV R176, R41 ;  /* 0x0000002900b07202 */ /* 0x000fe20000000f00 */
[----:B------:R-:W-:Y:S01]  /*b7d0*/  FMUL.FTZ R41, R2, R173 ;  /* 0x000000ad02297220 */ /* 0x000fe20000410000 */
[----:B------:R-:W-:Y:S01]  /*b7e0*/  MOV R177, R155 ;  /* 0x0000009b00b17202 */ /* 0x000fe20000000f00 */
[C---:B------:R-:W-:Y:S01]  /*b7f0*/  FMUL.FTZ R110, R0.reuse, R110 ;  /* 0x0000006e006e7220 */ /* 0x040fe20000410000 */
[-C--:B---3--:R-:W-:Y:S05]  /*b800*/  HMMA.16816.F32.BF16 R36, R140, R52.reuse, R36 ;  /* 0x000000348c24723c */ /* 0x088fea0000041824 */
[----:B------:R1:W-:Y:S01]  /*b810*/  MUFU.EX2 R173, R243 ;  /* 0x000000f300ad7308 */ /* 0x0003e20000000800 */
[----:B------:R-:W-:Y:S01]  /*b820*/  MOV R179, R154 ;  /* 0x0000009a00b37202 */ /* 0x000fe20000000f00 */
[----:B------:R-:W-:Y:S01]  /*b830*/  FMUL.FTZ R111, R0, R111 ;  /* 0x0000006f006f7220 */ /* 0x000fe20000410000 */
[----:B------:R-:W-:Y:S01]  /*b840*/  MOV R178, R157 ;  /* 0x0000009d00b27202 */ /* 0x000fe20000000f00 */
[C---:B------:R-:W-:Y:S06]  /*b850*/  HMMA.16816.F32.BF16 R40, R144.reuse, R52, R40 ;  /* 0x000000349028723c */ /* 0x040fec0000041828 */
[----:B------:R3:W-:Y:S01]  /*b860*/  MUFU.EX2 R203, R214 ;  /* 0x000000d600cb7308 */ /* 0x0007e20000000800 */
[C---:B------:R-:W-:Y:S01]  /*b870*/  FMUL.FTZ R112, R132.reuse, R112 ;  /* 0x0000007084707220 */ /* 0x040fe20000410000 */
[-C--:B------:R-:W-:Y:S03]  /*b880*/  HMMA.16816.F32.BF16 R44, R144, R54.reuse, R44 ;  /* 0x00000036902c723c */ /* 0x080fe6000004182c */
[C---:B------:R-:W-:Y:S03]  /*b890*/  FMUL.FTZ R52, R132.reuse, R192 ;  /* 0x000000c084347220 */ /* 0x040fe60000410000 */
[C---:B------:R-:W-:Y:S02]  /*b8a0*/  HMMA.16816.F32.BF16 R48, R140.reuse, R54, R48 ;  /* 0x000000368c30723c */ /* 0x040fe40000041830 */
[----:B------:R3:W-:Y:S03]  /*b8b0*/  MUFU.EX2 R172, R245 ;  /* 0x000000f500ac7308 */ /* 0x0007e60000000800 */
[C---:B------:R-:W-:Y:S01]  /*b8c0*/  FMUL.FTZ R53, R132.reuse, R193 ;  /* 0x000000c184357220 */ /* 0x040fe20000410000 */
[C---:B------:R-:W-:Y:S01]  /*b8d0*/  FMUL.FTZ R113, R132.reuse, R113 ;  /* 0x0000007184717220 */ /* 0x040fe20000410000 */
[C---:B------:R-:W-:Y:S01]  /*b8e0*/  FMUL.FTZ R54, R133.reuse, R194 ;  /* 0x000000c285367220 */ /* 0x040fe20000410000 */
[C---:B------:R-:W-:Y:S04]  /*b8f0*/  FMUL.FTZ R55, R133.reuse, R195 ;  /* 0x000000c385377220 */ /* 0x040fe80000410000 */
[----:B------:R-:W-:Y:S01]  /*b900*/  MUFU.EX2 R194, R212 ;  /* 0x000000d400c27308 */ /* 0x000fe20000000800 */
[----:B-1----:R-:W-:Y:S01]  /*b910*/  MOV R243, R163 ;  /* 0x000000a300f37202 */ /* 0x002fe20000000f00 */
[C---:B------:R-:W-:Y:S01]  /*b920*/  FMUL.FTZ R114, R133.reuse, R114 ;  /* 0x0000007285727220 */ /* 0x040fe20000410000 */
[----:B---3--:R-:W-:Y:S01]  /*b930*/  MOV R214, R162 ;  /* 0x000000a200d67202 */ /* 0x008fe20000000f00 */
[C---:B------:R-:W-:Y:S01]  /*b940*/  FMUL.FTZ R115, R133.reuse, R115 ;  /* 0x0000007385737220 */ /* 0x040fe20000410000 */
[-C--:B------:R-:W-:Y:S05]  /*b950*/  HMMA.16816.F32.BF16 R52, R140, R148.reuse, R52 ;  /* 0x000000948c34723c */ /* 0x080fea0000041834 */
[----:B------:R-:W-:Y:S01]  /*b960*/  MUFU.EX2 R192, R220 ;  /* 0x000000dc00c07308 */ /* 0x000fe20000000800 */
[C---:B------:R-:W-:Y:S01]  /*b970*/  FMUL.FTZ R118, R133.reuse, R118 ;  /* 0x0000007685767220 */ /* 0x040fe20000410000 */
[C---:B------:R-:W-:Y:S01]  /*b980*/  FMUL.FTZ R119, R133.reuse, R119 ;  /* 0x0000007785777220 */ /* 0x040fe20000410000 */
[C---:B------:R-:W-:Y:S01]  /*b990*/  FMUL.FTZ R130, R133.reuse, R130 ;  /* 0x0000008285827220 */ /* 0x040fe20000410000 */
[C---:B------:R-:W-:Y:S06]  /*b9a0*/  HMMA.16816.F32.BF16 R56, R144.reuse, R148, R56 ;  /* 0x000000949038723c */ /* 0x040fec0000041838 */
[----:B------:R-:W-:Y:S01]  /*b9b0*/  MUFU.EX2 R193, R207 ;  /* 0x000000cf00c17308 */ /* 0x000fe20000000800 */
[----:B------:R-:W-:Y:S01]  /*b9c0*/  FMUL.FTZ R131, R133, R131 ;  /* 0x0000008385837220 */ /* 0x000fe20000410000 */
[-C--:B------:R-:W-:Y:S03]  /*b9d0*/  HMMA.16816.F32.BF16 R60, R144, R150.reuse, R60 ;  /* 0x00000096903c723c */ /* 0x080fe6000004183c */
[C---:B------:R-:W-:Y:S03]  /*b9e0*/  FMUL.FTZ R116, R132.reuse, R116 ;  /* 0x0000007484747220 */ /* 0x040fe60000410000 */
[C---:B------:R-:W-:Y:S01]  /*b9f0*/  HMMA.16816.F32.BF16 R64, R140.reuse, R150, R64 ;  /* 0x000000968c40723c */ /* 0x040fe20000041840 */
[----:B------:R-:W1:Y:S01]  /*ba00*/  LDSM.16.MT88.4 R148, [R224+0xe000] ;  /* 0x00e00000e094783b */ /* 0x000e620000004200 */
[----:B------:R-:W-:Y:S03]  /*ba10*/  MUFU.EX2 R207, R218 ;  /* 0x000000da00cf7308 */ /* 0x000fe60000000800 */
[----:B------:R-:W-:Y:S01]  /*ba20*/  FMUL.FTZ R117, R132, R117 ;  /* 0x0000007584757220 */ /* 0x000fe20000410000 */
[C---:B------:R-:W-:Y:S01]  /*ba30*/  FMUL.FTZ R122, R0.reuse, R122 ;  /* 0x0000007a007a7220 */ /* 0x040fe20000410000 */
[C---:B------:R-:W-:Y:S01]  /*ba40*/  FMUL.FTZ R123, R0.reuse, R123 ;  /* 0x0000007b007b7220 */ /* 0x040fe20000410000 */
[----:B------:R-:W-:Y:S04]  /*ba50*/  MOV R185, R164 ;  /* 0x000000a400b97202 */ /* 0x000fe80000000f00 */
[----:B------:R-:W-:Y:S01]  /*ba60*/  MUFU.EX2 R195, R244 ;  /* 0x000000f400c37308 */ /* 0x000fe20000000800 */
[----:B------:R-:W-:Y:S01]  /*ba70*/  MOV R164, R170 ;  /* 0x000000aa00a47202 */ /* 0x000fe20000000f00 */
[C---:B------:R-:W-:Y:S01]  /*ba80*/  FMUL.FTZ R126, R0.reuse, R126 ;  /* 0x0000007e007e7220 */ /* 0x040fe20000410000 */
[----:B------:R-:W-:Y:S01]  /*ba90*/  FMUL.FTZ R127, R0, R127 ;  /* 0x0000007f007f7220 */ /* 0x000fe20000410000 */
[----:B------:R-:W-:Y:S01]  /*baa0*/  MOV R186, R171 ;  /* 0x000000ab00ba7202 */ /* 0x000fe20000000f00 */
[C---:B------:R-:W-:Y:S01]  /*bab0*/  FMUL.FTZ R128, R132.reuse, R128 ;  /* 0x0000008084807220 */ /* 0x040fe20000410000 */
[C---:B------:R-:W-:Y:S01]  /*bac0*/  FMUL.FTZ R129, R132.reuse, R129 ;  /* 0x0000008184817220 */ /* 0x040fe20000410000 */
[----:B------:R-:W-:Y:S03]  /*bad0*/  MOV R174, R166 ;  /* 0x000000a600ae7202 */ /* 0x000fe60000000f00 */
[----:B------:R-:W-:Y:S01]  /*bae0*/  MUFU.EX2 R244, R236 ;  /* 0x000000ec00f47308 */ /* 0x000fe20000000800 */
[----:B------:R-:W-:Y:S02]  /*baf0*/  MOV R166, R168 ;  /* 0x000000a800a67202 */ /* 0x000fe40000000f00 */
[----:B------:R-:W-:Y:S02]  /*bb00*/  MOV R184, R165 ;  /* 0x000000a500b87202 */ /* 0x000fe40000000f00 */
[----:B------:R-:W-:Y:S02]  /*bb10*/  MOV R165, R169 ;  /* 0x000000a900a57202 */ /* 0x000fe40000000f00 */
[----:B------:R-:W-:Y:S03]  /*bb20*/  MOV R245, R184 ;  /* 0x000000b800f57202 */ /* 0x000fe60000000f00 */
[----:B------:R-:W-:Y:S10]  /*bb30*/  MUFU.EX2 R169, R247 ;  /* 0x000000f700a97308 */ /* 0x000ff40000000800 */
[----:B------:R-:W-:Y:S01]  /*bb40*/  MUFU.EX2 R247, R166 ;  /* 0x000000a600f77308 */ /* 0x000fe20000000800 */
[-C--:B-1----:R-:W-:Y:S09]  /*bb50*/  HMMA.16816.F32.BF16 R68, R140, R148.reuse, R68 ;  /* 0x000000948c44723c */ /* 0x082ff20000041844 */
[----:B------:R-:W-:Y:S01]  /*bb60*/  MUFU.EX2 R168, R251 ;  /* 0x000000fb00a87308 */ /* 0x000fe20000000800 */
[C---:B------:R-:W-:Y:S09]  /*bb70*/  HMMA.16816.F32.BF16 R72, R144.reuse, R148, R72 ;  /* 0x000000949048723c */ /* 0x040ff20000041848 */
[----:B------:R-:W-:Y:S01]  /*bb80*/  MUFU.EX2 R251, R164 ;  /* 0x000000a400fb7308 */ /* 0x000fe20000000800 */
[-C--:B------:R-:W-:Y:S09]  /*bb90*/  HMMA.16816.F32.BF16 R76, R144, R150.reuse, R76 ;  /* 0x00000096904c723c */ /* 0x080ff2000004184c */
[----:B------:R-:W-:Y:S01]  /*bba0*/  MUFU.EX2 R190, R252 ;  /* 0x000000fc00be7308 */ /* 0x000fe20000000800 */
[C---:B------:R-:W-:Y:S01]  /*bbb0*/  HMMA.16816.F32.BF16 R80, R140.reuse, R150, R80 ;  /* 0x000000968c50723c */ /* 0x040fe20000041850 */
[----:B------:R-:W1:Y:S08]  /*bbc0*/  LDSM.16.MT88.4 R148, [R225+0xe000] ;  /* 0x00e00000e194783b */ /* 0x000e700000004200 */
[----:B------:R-:W3:Y:S10]  /*bbd0*/  MUFU.EX2 R252, R165 ;  /* 0x000000a500fc7308 */ /* 0x000ef40000000800 */
[----:B------:R-:W-:Y:S10]  /*bbe0*/  MUFU.EX2 R201, R209 ;  /* 0x000000d100c97308 */ /* 0x000ff40000000800 */
[----:B------:R-:W-:Y:S01]  /*bbf0*/  MUFU.EX2 R202, R250 ;  /* 0x000000fa00ca7308 */ /* 0x000fe20000000800 */
[----:B---3--:R-:W-:Y:S09]  /*bc00*/  F2FP.BF16.F32.PACK_AB R208, R251, R252 ;  /* 0x000000fcfbd0723e */ /* 0x008ff200000010ff */
[----:B------:R-:W-:Y:S10]  /*bc10*/  MUFU.EX2 R250, R238 ;  /* 0x000000ee00fa7308 */ /* 0x000ff40000000800 */
[----:B------:R3:W4:Y:S01]  /*bc20*/  MUFU.EX2 R171, R249 ;  /* 0x000000f900ab7308 */ /* 0x0007220000000800 */
[-C--:B-1----:R-:W-:Y:S06]  /*bc30*/  HMMA.16816.F32.BF16 R84, R140, R148.reuse, R84 ;  /* 0x000000948c54723c */ /* 0x082fec0000041854 */
[C---:B------:R-:W-:Y:S03]  /*bc40*/  HMMA.16816.F32.BF16 R88, R144.reuse, R148, R88 ;  /* 0x000000949058723c */ /* 0x040fe60000041858 */
[----:B------:R1:W-:Y:S03]  /*bc50*/  MUFU.EX2 R170, R248 ;  /* 0x000000f800aa7308 */ /* 0x0003e60000000800 */
[-C--:B------:R-:W-:Y:S07]  /*bc60*/  HMMA.16816.F32.BF16 R92, R144, R150.reuse, R92 ;  /* 0x00000096905c723c */ /* 0x080fee000004185c */
[----:B------:R-:W-:Y:S01]  /*bc70*/  MUFU.EX2 R188, R211 ;  /* 0x000000d300bc7308 */ /* 0x000fe20000000800 */
[----:B--2---:R-:W-:Y:S01]  /*bc80*/  FFMA.FTZ R132, R132, R167, R176 ;  /* 0x000000a784847223 */ /* 0x004fe200000100b0 */
[C---:B------:R-:W-:Y:S01]  /*bc90*/  HMMA.16816.F32.BF16 R96, R140.reuse, R150, R96 ;  /* 0x000000968c60723c */ /* 0x040fe20000041860 */
[----:B------:R-:W2:Y:S03]  /*bca0*/  LDSM.16.MT88.4 R148, [R227+0xe000] ;  /* 0x00e00000e394783b */ /* 0x000ea60000004200 */
[----:B------:R-:W-:Y:S04]  /*bcb0*/  MOV R167, R159 ;  /* 0x0000009f00a77202 */ /* 0x000fe80000000f00 */
[----:B------:R4:W-:Y:S03]  /*bcc0*/  MUFU.EX2 R176, R222 ;  /* 0x000000de00b07308 */ /* 0x0009e60000000800 */
[----:B------:R-:W-:Y:S01]  /*bcd0*/  FADD.FTZ R132, R214, R132 ;  /* 0x00000084d6847221 */ /* 0x000fe20000010000 */
[----:B---3--:R-:W-:Y:S01]  /*bce0*/  MOV R249, R185 ;  /* 0x000000b900f97202 */ /* 0x008fe20000000f00 */
[----:B------:R-:W-:Y:S01]  /*bcf0*/  LDSM.16.MT88.4 R156, [R225+0xc800] ;  /* 0x00c80000e19c783b */ /* 0x000fe20000004200 */
[----:B-1----:R-:W-:Y:S03]  /*bd00*/  MOV R248, R174 ;  /* 0x000000ae00f87202 */ /* 0x002fe60000000f00 */
[----:B------:R-:W-:Y:S01]  /*bd10*/  FADD.FTZ R132, R249, R132 ;  /* 0x00000084f9847221 */ /* 0x000fe20000010000 */
[----:B------:R-:W-:Y:S03]  /*bd20*/  MUFU.EX2 R185, R246 ;  /* 0x000000f600b97308 */ /* 0x000fe60000000800 */
[----:B------:R-:W-:Y:S04]  /*bd30*/  FADD.FTZ R132, R232, R132 ;  /* 0x00000084e8847221 */ /* 0x000fe80000010000 */
[----:B----4-:R-:W-:Y:S03]  /*bd40*/  FADD.FTZ R132, R171, R132 ;  /* 0x00000084ab847221 */ /* 0x010fe60000010000 */
[----:B------:R-:W1:Y:S01]  /*bd50*/  MUFU.EX2 R249, R237 ;  /* 0x000000ed00f97308 */ /* 0x000e620000000800 */
[----:B------:R-:W-:Y:S01]  /*bd60*/  LDSM.16.MT88.4 R220, [R227+0xf800] ;  /* 0x00f80000e3dc783b */ /* 0x000fe20000004200 */
[----:B------:R-:W-:Y:S08]  /*bd70*/  FADD.FTZ R132, R172, R132 ;  /* 0x00000084ac847221 */ /* 0x000ff00000010000 */
[----:B------:R3:W-:Y:S01]  /*bd80*/  MUFU.EX2 R246, R167 ;  /* 0x000000a700f67308 */ /* 0x0007e20000000800 */
[----:B------:R-:W-:Y:S02]  /*bd90*/  FFMA.FTZ R137, R133, R152, R137 ;  /* 0x0000009885897223 */ /* 0x000fe40000010089 */
[----:B------:R-:W-:Y:S07]  /*bda0*/  LDSM.16.MT88.4 R152, [R224+0xc800] ;  /* 0x00c80000e098783b */ /* 0x000fee0000004200 */
[----:B------:R-:W-:Y:S01]  /*bdb0*/  MUFU.EX2 R189, R210 ;  /* 0x000000d200bd7308 */ /* 0x000fe20000000800 */
[----:B------:R-:W-:Y:S01]  /*bdc0*/  FFMA.FTZ R133, R2, R182, R183 ;  /* 0x000000b602857223 */ /* 0x000fe200000100b7 */
[----:B------:R-:W-:Y:S01]  /*bdd0*/  MOV R182, R181 ;  /* 0x000000b500b67202 */ /* 0x000fe20000000f00 */
[-C--:B--2---:R-:W-:Y:S01]  /*bde0*/  HMMA.16816.F32.BF16 R100, R140, R148.reuse, R100 ;  /* 0x000000948c64723c */ /* 0x084fe20000041864 */
[----:B------:R-:W2:Y:S02]  /*bdf0*/  LDL.LU R2, [R1+0x38] ;  /* 0x0000380001027983 */ /* 0x000ea40000300800 */
[----:B------:R-:W-:Y:S01]  /*be00*/  MOV R181, R180 ;  /* 0x000000b400b57202 */ /* 0x000fe20000000f00 */
[----:B------:R-:W-:Y:S01]  /*be10*/  FADD.FTZ R133, R248, R133 ;  /* 0x00000085f8857221 */ /* 0x000fe20000010000 */
[----:B------:R-:W-:Y:S01]  /*be20*/  MOV R180, R187 ;  /* 0x000000bb00b47202 */ /* 0x000fe20000000f00 */
[C---:B------:R-:W-:Y:S01]  /*be30*/  HMMA.16816.F32.BF16 R104, R144.reuse, R148, R104 ;  /* 0x000000949068723c */ /* 0x040fe20000041868 */
[----:B---3--:R-:W-:Y:S01]  /*be40*/  LDSM.16.MT88.4 R164, [R225+0xd800] ;  /* 0x00d80000e1a4783b */ /* 0x008fe20000004200 */
[----:B------:R-:W-:Y:S03]  /*be50*/  MUFU.EX2 R187, R204 ;  /* 0x000000cc00bb7308 */ /* 0x000fe60000000800 */
[----:B------:R-:W-:Y:S01]  /*be60*/  MOV R183, R186 ;  /* 0x000000ba00b77202 */ /* 0x000fe20000000f00 */
[-C--:B------:R-:W-:Y:S03]  /*be70*/  HMMA.16816.F32.BF16 R108, R144, R150.reuse, R108 ;  /* 0x00000096906c723c */ /* 0x080fe6000004186c */
[----:B------:R4:W5:Y:S03]  /*be80*/  LDL.LU R238, [R1+0xac] ;  /* 0x0000ac0001ee7983 */ /* 0x0009660000300800 */
[----:B------:R3:W4:Y:S01]  /*be90*/  MUFU.EX2 R204, R217 ;  /* 0x000000d900cc7308 */ /* 0x0007220000000800 */
[----:B------:R-:W-:Y:S01]  /*bea0*/  FADD.FTZ R133, R234, R133 ;  /* 0x00000085ea857221 */ /* 0x000fe20000010000 */
[C---:B------:R-:W-:Y:S01]  /*beb0*/  HMMA.16816.F32.BF16 R112, R140.reuse, R150, R112 ;  /* 0x000000968c70723c */ /* 0x040fe20000041870 */
[----:B------:R-:W4:Y:S03]  /*bec0*/  LDSM.16.MT88.4 R148, [R226+0xe000] ;  /* 0x00e00000e294783b */ /* 0x000f260000004200 */
[----:B------:R-:W-:Y:S04]  /*bed0*/  FADD.FTZ R133, R229, R133 ;  /* 0x00000085e5857221 */ /* 0x000fe80000010000 */
[----:B------:R-:W-:Y:S03]  /*bee0*/  MUFU.EX2 R248, R180 ;  /* 0x000000b400f87308 */ /* 0x000fe60000000800 */
[----:B-1----:R-:W-:Y:S01]  /*bef0*/  F2FP.BF16.F32.PACK_AB R209, R249, R250 ;  /* 0x000000faf9d1723e */ /* 0x002fe200000010ff */
[----:B------:R1:W5:Y:S01]  /*bf00*/  LDL.LU R237, [R1+0xa8] ;  /* 0x0000a80001ed7983 */ /* 0x0003620000300800 */
[----:B------:R-:W-:Y:S03]  /*bf10*/  FADD.FTZ R133, R169, R133 ;  /* 0x00000085a9857221 */ /* 0x000fe60000010000 */
[----:B------:R1:W5:Y:S02]  /*bf20*/  LDL.LU R236, [R1+0xa4] ;  /* 0x0000a40001ec7983 */ /* 0x0003640000300800 */
[----:B------:R-:W-:Y:S02]  /*bf30*/  MUFU.EX2 R186, R138 ;  /* 0x0000008a00ba7308 */ /* 0x000fe40000000800 */
[----:B---3--:R-:W-:Y:S08]  /*bf40*/  LDSM.16.MT88.4 R216, [R225+0xf800] ;  /* 0x00f80000e1d8783b */ /* 0x008ff00000004200 */
[----:B------:R-:W-:Y:S10]  /*bf50*/  MUFU.EX2 R138, R231 ;  /* 0x000000e7008a7308 */ /* 0x000ff40000000800 */
[----:B------:R-:W3:Y:S10]  /*bf60*/  MUFU.EX2 R174, R206 ;  /* 0x000000ce00ae7308 */ /* 0x000ef40000000800 */
[----:B------:R-:W1:Y:S01]  /*bf70*/  MUFU.EX2 R184, R205 ;  /* 0x000000cd00b87308 */ /* 0x000e620000000800 */
[-C--:B----4-:R-:W-:Y:S09]  /*bf80*/  HMMA.16816.F32.BF16 R116, R140, R148.reuse, R116 ;  /* 0x000000948c74723c */ /* 0x090ff20000041874 */
[----:B------:R-:W-:Y:S01]  /*bf90*/  MUFU.EX2 R179, R179 ;  /* 0x000000b300b37308 */ /* 0x000fe20000000800 */
[C---:B------:R-:W-:Y:S06]  /*bfa0*/  HMMA.16816.F32.BF16 R120, R144.reuse, R148, R120 ;  /* 0x000000949078723c */ /* 0x040fec0000041878 */
[-C--:B------:R-:W-:Y:S03]  /*bfb0*/  HMMA.16816.F32.BF16 R124, R144, R150.reuse, R124 ;  /* 0x00000096907c723c */ /* 0x080fe6000004187c */
[----:B------:R-:W4:Y:S03]  /*bfc0*/  MUFU.EX2 R177, R177 ;  /* 0x000000b100b17308 */ /* 0x000f260000000800 */
[----:B------:R-:W-:Y:S01]  /*bfd0*/  HMMA.16816.F32.BF16 R128, R140, R150, R128 ;  /* 0x000000968c80723c */ /* 0x000fe20000041880 */
[----:B------:R-:W3:Y:S06]  /*bfe0*/  LDSM.16.MT88.4 R148, [R227+0xc800] ;  /* 0x00c80000e394783b */ /* 0x000eec0000004200 */
[----:B------:R-:W-:Y:S01]  /*bff0*/  MUFU.EX2 R178, R178 ;  /* 0x000000b200b27308 */ /* 0x000fe20000000800 */
[----:B------:R-:W-:Y:S03]  /*c000*/  F2FP.BF16.F32.PACK_AB R146, R192, R196 ;  /* 0x000000c4c092723e */ /* 0x000fe600000010ff */
[----:B------:R-:W-:Y:S02]  /*c010*/  F2FP.BF16.F32.PACK_AB R143, R193, R213 ;  /* 0x000000d5c18f723e */ /* 0x000fe400000010ff */
[----:B------:R-:W-:Y:S02]  /*c020*/  F2FP.BF16.F32.PACK_AB R140, R172, R171 ;  /* 0x000000abac8c723e */ /* 0x000fe400000010ff */
[----:B------:R-:W-:Y:S02]  /*c030*/  F2FP.BF16.F32.PACK_AB R141, R173, R170 ;  /* 0x000000aaad8d723e */ /* 0x000fe400000010ff */
[----:B------:R-:W-:Y:S02]  /*c040*/  F2FP.BF16.F32.PACK_AB R142, R194, R203 ;  /* 0x000000cbc28e723e */ /* 0x000fe400000010ff */
[----:B------:R-:W-:Y:S02]  /*c050*/  F2FP.BF16.F32.PACK_AB R144, R195, R169 ;  /* 0x000000a9c390723e */ /* 0x000fe400000010ff */
[----:B------:R-:W-:Y:S02]  /*c060*/  F2FP.BF16.F32.PACK_AB R145, R175, R168 ;  /* 0x000000a8af91723e */ /* 0x000fe400000010ff */
[----:B------:R-:W-:Y:S01]  /*c070*/  F2FP.BF16.F32.PACK_AB R147, R191, R176 ;  /* 0x000000b0bf93723e */ /* 0x000fe200000010ff */
[-C--:B------:R-:W-:Y:S03]  /*c080*/  HMMA.16816.F32.BF16 R4, R140, R152.reuse, R4 ;  /* 0x000000988c04723c */ /* 0x080fe60000041804 */
[----:B------:R-:W-:Y:S03]  /*c090*/  MOV R172, R204 ;  /* 0x000000cc00ac7202 */ /* 0x000fe60000000f00 */
        /* <DEDUP_REMOVED lines=37> */
[----:B--2---:R-:W-:Y:S01]  /*c2f0*/  FFMA.FTZ R0, R0, R2, R160 ;  /* 0x0000000200007223 */ /* 0x004fe200000100a0 */
[----:B------:R-:W-:Y:S01]  /*c300*/  HMMA.16816.F32.BF16 R128, R140, R154, R128 ;  /* 0x0000009a8c80723c */ /* 0x000fe20000041880 */
[----:B------:R-:W1:Y:S04]  /*c310*/  LDSM.16.MT88.4 R160, [R227+0xd000] ;  /* 0x00d00000e3a0783b */ /* 0x000e680000004200 */
[----:B------:R-:W-:Y:S01]  /*c320*/  F2FP.BF16.F32.PACK_AB R146, R198, R202 ;  /* 0x000000cac692723e */ /* 0x000fe200000010ff */
[----:B------:R-:W-:Y:S01]  /*c330*/  FADD.FTZ R2, R243, R137 ;  /* 0x00000089f3027221 */ /* 0x000fe20000010000 */
[----:B------:R-:W-:Y:S01]  /*c340*/  F2FP.BF16.F32.PACK_AB R143, R197, R201 ;  /* 0x000000c9c58f723e */ /* 0x000fe200000010ff */
[----:B------:R2:W4:Y:S01]  /*c350*/  MUFU.EX2 R243, R235 ;  /* 0x000000eb00f37308 */ /* 0x0005220000000800 */
[----:B------:R-:W1:Y:S02]  /*c360*/  LDSM.16.MT88.4 R152, [R226+0xd000] ;  /* 0x00d00000e298783b */ /* 0x000e640000004200 */
[----:B------:R-:W-:Y:S01]  /*c370*/  F2FP.BF16.F32.PACK_AB R140, R185, R190 ;  /* 0x000000beb98c723e */ /* 0x000fe200000010ff */
[----:B------:R-:W-:Y:S01]  /*c380*/  FADD.FTZ R2, R183, R2 ;  /* 0x00000002b7027221 */ /* 0x000fe20000010000 */
[----:B------:R-:W-:Y:S01]  /*c390*/  F2FP.BF16.F32.PACK_AB R141, R189, R188 ;  /* 0x000000bcbd8d723e */ /* 0x000fe200000010ff */
[----:B------:R-:W-:Y:S01]  /*c3a0*/  FADD.FTZ R0, R245, R0 ;  /* 0x00000000f5007221 */ /* 0x000fe20000010000 */
[----:B------:R-:W-:Y:S03]  /*c3b0*/  F2FP.BF16.F32.PACK_AB R142, R207, R200 ;  /* 0x000000c8cf8e723e */ /* 0x000fe600000010ff */
[----:B------:R-:W-:Y:S01]  /*c3c0*/  MUFU.EX2 R137, R182 ;  /* 0x000000b600897308 */ /* 0x000fe20000000800 */
[----:B------:R-:W-:Y:S01]  /*c3d0*/  F2FP.BF16.F32.PACK_AB R147, R199, R204 ;  /* 0x000000ccc793723e */ /* 0x000fe200000010ff */
[----:B------:R-:W-:Y:S01]  /*c3e0*/  FADD.FTZ R2, R230, R2 ;  /* 0x00000002e6027221 */ /* 0x000fe20000010000 */
[----:B------:R-:W-:Y:S01]  /*c3f0*/  F2FP.BF16.F32.PACK_AB R144, R174, R187 ;  /* 0x000000bbae90723e */ /* 0x000fe200000010ff */
[----:B------:R-:W-:Y:S01]  /*c400*/  FADD.FTZ R0, R233, R0 ;  /* 0x00000000e9007221 */ /* 0x000fe20000010000 */
[----:B------:R-:W-:Y:S01]  /*c410*/  F2FP.BF16.F32.PACK_AB R145, R184, R186 ;  /* 0x000000bab891723e */ /* 0x000fe200000010ff */
[-C--:B---3--:R-:W-:Y:S04]  /*c420*/  HMMA.16816.F32.BF16 R4, R140, R148.reuse, R4 ;  /* 0x000000948c04723c */ /* 0x088fe80000041804 */
[----:B------:R-:W3:Y:S01]  /*c430*/  MUFU.EX2 R245, R181 ;  /* 0x000000b500f57308 */ /* 0x000ee20000000800 */
[----:B--2---:R2:W5:Y:S01]  /*c440*/  LDL.LU R235, [R1+0xa0] ;  /* 0x0000a00001eb7983 */ /* 0x0045620000300800 */
[----:B------:R-:W-:Y:S01]  /*c450*/  FADD.FTZ R0, R228, R0 ;  /* 0x00000000e4007221 */ /* 0x000fe20000010000 */
[----:B----4-:R-:W-:Y:S01]  /*c460*/  F2FP.BF16.F32.PACK_AB R204, R177, R179 ;  /* 0x000000b3b1cc723e */ /* 0x010fe200000010ff */
[C---:B------:R-:W-:Y:S01]  /*c470*/  HMMA.16816.F32.BF16 R8, R144.reuse, R148, R8 ;  /* 0x000000949008723c */ /* 0x040fe20000041808 */
[----:B------:R2:W5:Y:S04]  /*c480*/  LDL.LU R234, [R1+0x9c] ;  /* 0x00009c0001ea7983 */ /* 0x0005680000300800 */
[----:B------:R2:W5:Y:S01]  /*c490*/  LDL.LU R233, [R1+0x98] ;  /* 0x0000980001e97983 */ /* 0x0005620000300800 */
[-C--:B------:R-:W-:Y:S03]  /*c4a0*/  HMMA.16816.F32.BF16 R12, R144, R150.reuse, R12 ;  /* 0x00000096900c723c */ /* 0x080fe6000004180c */
[----:B------:R2:W5:Y:S02]  /*c4b0*/  LDL.LU R232, [R1+0x94] ;  /* 0x0000940001e87983 */ /* 0x0005640000300800 */
[----:B------:R-:W-:Y:S01]  /*c4c0*/  F2FP.BF16.F32.PACK_AB R210, R243, R244 ;  /* 0x000000f4f3d2723e */ /* 0x000fe200000010ff */
[C---:B------:R-:W-:Y:S01]  /*c4d0*/  HMMA.16816.F32.BF16 R16, R140.reuse, R150, R16 ;  /* 0x000000968c10723c */ /* 0x040fe20000041810 */
[----:B------:R-:W4:Y:S04]  /*c4e0*/  LDSM.16.MT88.4 R148, [R224+0xf000] ;  /* 0x00f00000e094783b */ /* 0x000f280000004200 */
[----:B---3--:R-:W-:Y:S01]  /*c4f0*/  F2FP.BF16.F32.PACK_AB R206, R248, R245 ;  /* 0x000000f5f8ce723e */ /* 0x008fe200000010ff */
[-C--:B------:R-:W-:Y:S03]  /*c500*/  HMMA.16816.F32.BF16 R20, R140, R156.reuse, R20 ;  /* 0x0000009c8c14723c */ /* 0x080fe60000041814 */
[----:B------:R-:W-:Y:S02]  /*c510*/  LDSM.16.MT88.4 R180, [R227+0xd800] ;  /* 0x00d80000e3b4783b */ /* 0x000fe40000004200 */
[----:B------:R-:W-:Y:S01]  /*c520*/  FADD.FTZ R2, R170, R2 ;  /* 0x00000002aa027221 */ /* 0x000fe20000010000 */
[C---:B------:R-:W-:Y:S05]  /*c530*/  HMMA.16816.F32.BF16 R24, R144.reuse, R156, R24 ;  /* 0x0000009c9018723c */ /* 0x040fea0000041818 */
[----:B------:R2:W5:Y:S01]  /*c540*/  LDL.LU R231, [R1+0x90] ;  /* 0x0000900001e77983 */ /* 0x0005620000300800 */
[-C--:B------:R-:W-:Y:S03]  /*c550*/  HMMA.16816.F32.BF16 R28, R144, R158.reuse, R28 ;  /* 0x0000009e901c723c */ /* 0x080fe6000004181c */
[----:B------:R2:W5:Y:S02]  /*c560*/  LDL.LU R230, [R1+0x8c] ;  /* 0x00008c0001e67983 */ /* 0x0005640000300800 */
[----:B------:R-:W-:Y:S01]  /*c570*/  FADD.FTZ R2, R173, R2 ;  /* 0x00000002ad027221 */ /* 0x000fe20000010000 */
[C---:B------:R-:W-:Y:S01]  /*c580*/  HMMA.16816.F32.BF16 R32, R140.reuse, R158, R32 ;  /* 0x0000009e8c20723c */ /* 0x040fe20000041820 */
[----:B------:R-:W3:Y:S04]  /*c590*/  LDSM.16.MT88.4 R156, [R225+0xf000] ;  /* 0x00f00000e19c783b */ /* 0x000ee80000004200 */
[----:B------:R-:W-:Y:S01]  /*c5a0*/  MOV R173, R207 ;  /* 0x000000cf00ad7202 */ /* 0x000fe20000000f00 */
[-C--:B-1----:R-:W-:Y:S03]  /*c5b0*/  HMMA.16816.F32.BF16 R36, R140, R160.reuse, R36 ;  /* 0x000000a08c24723c */ /* 0x082fe60000041824 */
[----:B------:R2:W5:Y:S02]  /*c5c0*/  LDL.LU R229, [R1+0x88] ;  /* 0x0000880001e57983 */ /* 0x0005640000300800 */
[----:B------:R-:W-:Y:S01]  /*c5d0*/  F2FP.BF16.F32.PACK_AB R207, R247, R246 ;  /* 0x000000f6f7cf723e */ /* 0x000fe200000010ff */
[C---:B------:R-:W-:Y:S01]  /*c5e0*/  HMMA.16816.F32.BF16 R40, R144.reuse, R160, R40 ;  /* 0x000000a09028723c */ /* 0x040fe20000041828 */
[----:B------:R2:W5:Y:S04]  /*c5f0*/  LDL.LU R228, [R1+0x84] ;  /* 0x0000840001e47983 */ /* 0x0005680000300800 */
[----:B------:R-:W-:Y:S01]  /*c600*/  FADD.FTZ R0, R168, R0 ;  /* 0x00000000a8007221 */ /* 0x000fe20000010000 */
[-C--:B------:R-:W-:Y:S06]  /*c610*/  HMMA.16816.F32.BF16 R44, R144, R162.reuse, R44 ;  /* 0x000000a2902c723c */ /* 0x080fec000004182c */
[C---:B------:R-:W-:Y:S01]  /*c620*/  HMMA.16816.F32.BF16 R48, R140.reuse, R162, R48 ;  /* 0x000000a28c30723c */ /* 0x040fe20000041830 */
[----:B------:R-:W1:Y:S05]  /*c630*/  LDSM.16.MT88.4 R160, [R227+0xf000] ;  /* 0x00f00000e3a0783b */ /* 0x000e6a0000004200 */
[-C--:B------:R-:W-:Y:S06]  /*c640*/  HMMA.16816.F32.BF16 R52, R140, R152.reuse, R52 ;  /* 0x000000988c34723c */ /* 0x080fec0000041834 */
[C---:B------:R-:W-:Y:S06]  /*c650*/  HMMA.16816.F32.BF16 R56, R144.reuse, R152, R56 ;  /* 0x000000989038723c */ /* 0x040fec0000041838 */
[-C--:B------:R-:W-:Y:S06]  /*c660*/  HMMA.16816.F32.BF16 R60, R144, R154.reuse, R60 ;  /* 0x0000009a903c723c */ /* 0x080fec000004183c */
[C---:B------:R-:W-:Y:S01]  /*c670*/  HMMA.16816.F32.BF16 R64, R140.reuse, R154, R64 ;  /* 0x0000009a8c40723c */ /* 0x040fe20000041840 */
[----:B------:R-:W2:Y:S05]  /*c680*/  LDSM.16.MT88.4 R152, [R226+0xf000] ;  /* 0x00f00000e298783b */ /* 0x000eaa0000004200 */
[-C--:B----4-:R-:W-:Y:S06]  /*c690*/  HMMA.16816.F32.BF16 R68, R140, R148.reuse, R68 ;  /* 0x000000948c44723c */ /* 0x090fec0000041844 */
[C---:B------:R-:W-:Y:S06]  /*c6a0*/  HMMA.16816.F32.BF16 R72, R144.reuse, R148, R72 ;  /* 0x000000949048723c */ /* 0x040fec0000041848 */
[-C--:B------:R-:W-:Y:S06]  /*c6b0*/  HMMA.16816.F32.BF16 R76, R144, R150.reuse, R76 ;  /* 0x00000096904c723c */ /* 0x080fec000004184c */
[C---:B------:R-:W-:Y:S01]  /*c6c0*/  HMMA.16816.F32.BF16 R80, R140.reuse, R150, R80 ;  /* 0x000000968c50723c */ /* 0x040fe20000041850 */
[----:B------:R-:W4:Y:S05]  /*c6d0*/  LDSM.16.MT88.4 R148, [R224+0xd800] ;  /* 0x00d80000e094783b */ /* 0x000f2a0000004200 */
[-C--:B---3--:R-:W-:Y:S06]  /*c6e0*/  HMMA.16816.F32.BF16 R84, R140, R156.reuse, R84 ;  /* 0x0000009c8c54723c */ /* 0x088fec0000041854 */
[C---:B------:R-:W-:Y:S06]  /*c6f0*/  HMMA.16816.F32.BF16 R88, R144.reuse, R156, R88 ;  /* 0x0000009c9058723c */ /* 0x040fec0000041858 */
[-C--:B------:R-:W-:Y:S05]  /*c700*/  HMMA.16816.F32.BF16 R92, R144, R158.reuse, R92 ;  /* 0x0000009e905c723c */ /* 0x080fea000004185c */
[----:B------:R-:W-:Y:S01]  /*c710*/  MOV R157, R137 ;  /* 0x00000089009d7202 */ /* 0x000fe20000000f00 */
[C---:B------:R-:W-:Y:S01]  /*c720*/  HMMA.16816.F32.BF16 R96, R140.reuse, R158, R96 ;  /* 0x0000009e8c60723c */ /* 0x040fe20000041860 */
[----:B------:R3:W4:Y:S04]  /*c730*/  MUFU.EX2 R137, R139 ;  /* 0x0000008b00897308 */ /* 0x0007280000000800 */
[----:B------:R-:W-:Y:S01]  /*c740*/  MOV R156, R196 ;  /* 0x000000c4009c7202 */ /* 0x000fe20000000f00 */
[-C--:B-1----:R-:W-:Y:S05]  /*c750*/  HMMA.16816.F32.BF16 R100, R140, R160.reuse, R100 ;  /* 0x000000a08c64723c */ /* 0x082fea0000041864 */
[----:B------:R-:W-:Y:S01]  /*c760*/  MOV R158, R198 ;  /* 0x000000c6009e7202 */ /* 0x000fe20000000f00 */
[C---:B------:R-:W-:Y:S05]  /*c770*/  HMMA.16816.F32.BF16 R104, R144.reuse, R160, R104 ;  /* 0x000000a09068723c */ /* 0x040fea0000041868 */
[----:B------:R-:W-:Y:S01]  /*c780*/  MOV R159, R197 ;  /* 0x000000c5009f7202 */ /* 0x000fe20000000f00 */
[-C--:B------:R-:W-:Y:S01]  /*c790*/  HMMA.16816.F32.BF16 R108, R144, R162.reuse, R108 ;  /* 0x000000a2906c723c */ /* 0x080fe2000004186c */
[----:B---3--:R1:W5:Y:S04]  /*c7a0*/  LDL.LU R139, [R1+0x80] ;  /* 0x00008000018b7983 */ /* 0x0083680000300800 */
[----:B------:R-:W-:Y:S01]  /*c7b0*/  MOV R160, R213 ;  /* 0x000000d500a07202 */ /* 0x000fe20000000f00 */
[C---:B------:R-:W-:Y:S01]  /*c7c0*/  HMMA.16816.F32.BF16 R112, R140.reuse, R162, R112 ;  /* 0x000000a28c70723c */ /* 0x040fe20000041870 */
[----:B------:R-:W-:Y:S04]  /*c7d0*/  LDSM.16.MT88.4 R212, [R224+0xf800] ;  /* 0x00f80000e0d4783b */ /* 0x000fe80000004200 */
[----:B------:R-:W-:Y:S01]  /*c7e0*/  MOV R161, R199 ;  /* 0x000000c700a17202 */ /* 0x000fe20000000f00 */
[-C--:B--2---:R-:W-:Y:S03]  /*c7f0*/  HMMA.16816.F32.BF16 R116, R140, R152.reuse, R116 ;  /* 0x000000988c74723c */ /* 0x084fe60000041874 */
[----:B------:R-:W2:Y:S02]  /*c800*/  LDSM.16.MT88.4 R196, [R226+0xd800] ;  /* 0x00d80000e2c4783b */ /* 0x000ea40000004200 */
[----:B------:R-:W-:Y:S01]  /*c810*/  F2FP.BF16.F32.PACK_AB R205, R178, R157 ;  /* 0x0000009db2cd723e */ /* 0x000fe200000010ff */
[C---:B------:R-:W-:Y:S05]  /*c820*/  HMMA.16816.F32.BF16 R120, R144.reuse, R152, R120 ;  /* 0x000000989078723c */ /* 0x040fea0000041878 */
[----:B----4-:R-:W-:Y:S01]  /*c830*/  F2FP.BF16.F32.PACK_AB R211, R137, R138 ;  /* 0x0000008a89d3723e */ /* 0x010fe200000010ff */
[-C--:B------:R-:W-:Y:S06]  /*c840*/  HMMA.16816.F32.BF16 R124, R144, R154.reuse, R124 ;  /* 0x0000009a907c723c */ /* 0x080fec000004187c */
[----:B------:R-:W-:Y:S06]  /*c850*/  HMMA.16816.F32.BF16 R128, R140, R154, R128 ;  /* 0x0000009a8c80723c */ /* 0x000fec0000041880 */
[-C--:B------:R-:W-:Y:S06]  /*c860*/  HMMA.16816.F32.BF16 R144, R204, R148.reuse, R4 ;  /* 0x00000094cc90723c */ /* 0x080fec0000041804 */
[C---:B------:R-:W-:Y:S05]  /*c870*/  HMMA.16816.F32.BF16 R140, R208.reuse, R148, R8 ;  /* 0x00000094d08c723c */ /* 0x040fea0000041808 */
[----:B------:R-:W-:Y:S01]  /*c880*/  MOV R4, R160 ;  /* 0x000000a000047202 */ /* 0x000fe20000000f00 */
[-C--:B------:R-:W-:Y:S05]  /*c890*/  HMMA.16816.F32.BF16 R152, R208, R150.reuse, R12 ;  /* 0x00000096d098723c */ /* 0x080fea000004180c */
[----:B------:R-:W-:Y:S01]  /*c8a0*/  MOV R5, R161 ;  /* 0x000000a100057202 */ /* 0x000fe20000000f00 */
[C---:B------:R-:W-:Y:S05]  /*c8b0*/  HMMA.16816.F32.BF16 R148, R204.reuse, R150, R16 ;  /* 0x00000096cc94723c */ /* 0x040fea0000041810 */
[----:B------:R-:W-:Y:S01]  /*c8c0*/  MOV R6, R158 ;  /* 0x0000009e00067202 */ /* 0x000fe20000000f00 */
[-C--:B------:R-:W-:Y:S05]  /*c8d0*/  HMMA.16816.F32.BF16 R160, R204, R164.reuse, R20 ;  /* 0x000000a4cca0723c */ /* 0x080fea0000041814 */
[----:B------:R-:W-:Y:S02]  /*c8e0*/  MOV R7, R159 ;  /* 0x0000009f00077202 */ /* 0x000fe40000000f00 */
[----:B------:R-:W-:Y:S04]  /*c8f0*/  MOV R10, R157 ;  /* 0x0000009d000a7202 */ /* 0x000fe80000000f00 */
[----:B------:R-:W-:Y:S02]  /*c900*/  MOV R9, R156 ;  /* 0x0000009c00097202 */ /* 0x000fe40000000f00 */
[C---:B------:R-:W-:Y:S04]  /*c910*/  HMMA.16816.F32.BF16 R156, R208.reuse, R164, R24 ;  /* 0x000000a4d09c723c */ /* 0x040fe80000041818 */
[----:B------:R-:W-:Y:S02]  /*c920*/  MOV R19, R5 ;  /* 0x0000000500137202 */ /* 0x000fe40000000f00 */
[-C--:B------:R-:W-:Y:S05]  /*c930*/  HMMA.16816.F32.BF16 R168, R208, R166.reuse, R28 ;  /* 0x000000a6d0a8723c */ /* 0x080fea000004181c */
[----:B------:R-:W-:Y:S01]  /*c940*/  MOV R18, R6 ;  /* 0x0000000600127202 */ /* 0x000fe20000000f00 */
[C---:B------:R-:W-:Y:S05]  /*c950*/  HMMA.16816.F32.BF16 R164, R204.reuse, R166, R32 ;  /* 0x000000a6cca4723c */ /* 0x040fea0000041820 */
[----:B------:R-:W-:Y:S02]  /*c960*/  MOV R15, R178 ;  /* 0x000000b2000f7202 */ /* 0x000fe40000000f00 */
[----:B------:R-:W-:Y:S04]  /*c970*/  MOV R14, R177 ;  /* 0x000000b1000e7202 */ /* 0x000fe80000000f00 */
[----:B------:R-:W-:Y:S02]  /*c980*/  MOV R11, R179 ;  /* 0x000000b3000b7202 */ /* 0x000fe40000000f00 */
[----:B------:R-:W-:Y:S02]  /*c990*/  MOV R32, R176 ;  /* 0x000000b000207202 */ /* 0x000fe40000000f00 */
[-C--:B------:R-:W-:Y:S03]  /*c9a0*/  HMMA.16816.F32.BF16 R176, R204, R180.reuse, R36 ;  /* 0x000000b4ccb0723c */ /* 0x080fe60000041824 */
[----:B------:R-:W-:Y:S02]  /*c9b0*/  MOV R16, R173 ;  /* 0x000000ad00107202 */ /* 0x000fe40000000f00 */
[----:B------:R-:W-:Y:S02]  /*c9c0*/  MOV R23, R172 ;  /* 0x000000ac00177202 */ /* 0x000fe40000000f00 */
[----:B------:R-:W-:Y:S04]  /*c9d0*/  MOV R26, R174 ;  /* 0x000000ae001a7202 */ /* 0x000fe80000000f00 */
[----:B------:R-:W-:Y:S02]  /*c9e0*/  MOV R38, R175 ;  /* 0x000000af00267202 */ /* 0x000fe40000000f00 */
[C---:B------:R-:W-:Y:S04]  /*c9f0*/  HMMA.16816.F32.BF16 R172, R208.reuse, R180, R40 ;  /* 0x000000b4d0ac723c */ /* 0x040fe80000041828 */
[----:B------:R-:W-:Y:S01]  /*ca00*/  MOV R31, R186 ;  /* 0x000000ba001f7202 */ /* 0x000fe20000000f00 */
[----:B------:R-:W-:Y:S01]  /*ca10*/  FADD.FTZ R0, R38, R0 ;  /* 0x0000000026007221 */ /* 0x000fe20000010000 */
[----:B------:R-:W-:Y:S02]  /*ca20*/  MOV R27, R184 ;  /* 0x000000b8001b7202 */ /* 0x000fe40000000f00 */
[----:B------:R-:W-:Y:S03]  /*ca30*/  MOV R30, R187 ;  /* 0x000000bb001e7202 */ /* 0x000fe60000000f00 */
        /* <DEDUP_REMOVED lines=10> */
[----:B------:R-:W-:Y:S01]  /*cae0*/  MOV R12, R11 ;  /* 0x0000000b000c7202 */ /* 0x000fe20000000f00 */
[----:B------:R-:W-:Y:S01]  /*caf0*/  FADD.FTZ R8, R8, R133 ;  /* 0x0000008508087221 */ /* 0x000fe20000010000 */
[----:B------:R-:W-:Y:S02]  /*cb00*/  MOV R28, R191 ;  /* 0x000000bf001c7202 */ /* 0x000fe40000000f00 */
[----:B------:R-:W-:Y:S04]  /*cb10*/  MOV R25, R189 ;  /* 0x000000bd00197202 */ /* 0x000fe80000000f00 */
[----:B------:R-:W-:Y:S02]  /*cb20*/  MOV R29, R188 ;  /* 0x000000bc001d7202 */ /* 0x000fe40000000f00 */
[----:B------:R-:W-:Y:S02]  /*cb30*/  MOV R11, R190 ;  /* 0x000000be000b7202 */ /* 0x000fe40000000f00 */
[C---:B------:R-:W-:Y:S04]  /*cb40*/  HMMA.16816.F32.BF16 R188, R208.reuse, R196, R56 ;  /* 0x000000c4d0bc723c */ /* 0x040fe80000041838 */
[----:B------:R-:W-:Y:S02]  /*cb50*/  MOV R39, R9 ;  /* 0x0000000900277202 */ /* 0x000fe40000000f00 */
[----:B------:R-:W-:Y:S02]  /*cb60*/  MOV R22, R202 ;  /* 0x000000ca00167202 */ /* 0x000fe40000000f00 */
[----:B------:R-:W-:Y:S03]  /*cb70*/  MOV R21, R201 ;  /* 0x000000c900157202 */ /* 0x000fe60000000f00 */
[----:B------:R-:W-:Y:S01]  /*cb80*/  MOV R20, R200 ;  /* 0x000000c800147202 */ /* 0x000fe20000000f00 */
[----:B------:R-:W-:Y:S01]  /*cb90*/  FADD.FTZ R8, R39, R8 ;  /* 0x0000000827087221 */ /* 0x000fe20000010000 */
[----:B------:R-:W-:Y:S02]  /*cba0*/  MOV R9, R203 ;  /* 0x000000cb00097202 */ /* 0x000fe40000000f00 */
        /* <DEDUP_REMOVED lines=44> */
[----:B------:R-:W-:Y:S02]  /*ce70*/  MOV R133, R135 ;  /* 0x0000008700857202 */ /* 0x000fe40000000f00 */
[----:B------:R-:W-:Y:S01]  /*ce80*/  MOV R132, R136 ;  /* 0x0000008800847202 */ /* 0x000fe20000000f00 */
        /* <DEDUP_REMOVED lines=16> */
[----:B------:R1:W-:Y:S01]  /*cf90*/  STL [R1+0x28], R6 ;  /* 0x0000280601007387 */ /* 0x0003e20000100800 */
[----:B------:R-:W-:Y:S03]  /*cfa0*/  MOV R137, R134 ;  /* 0x0000008600897202 */ /* 0x000fe60000000f00 */
[----:B------:R1:W-:Y:S04]  /*cfb0*/  STL [R1+0x2c], R4 ;  /* 0x00002c0401007387 */ /* 0x0003e80000100800 */
[----:B------:R1:W-:Y:S04]  /*cfc0*/  STL [R1+0x30], R2 ;  /* 0x0000300201007387 */ /* 0x0003e80000100800 */
[----:B------:R1:W-:Y:S01]  /*cfd0*/  STL [R1+0x38], R0 ;  /* 0x0000380001007387 */ /* 0x0003e20000100800 */
[----:B------:R-:W-:Y:S05]  /*cfe0*/  @P4 BRA `(.L_x_268) ;  /* 0xffffffb400c84947 */ /* 0x000fea000383ffff */
.L_x_267:
[----:B------:R-:W3:Y:S04]  /*cff0*/  LDL.LU R9, [R1+0x28] ;  /* 0x0000280001097983 */ /* 0x000ee80000300800 */
[----:B------:R-:W2:Y:S04]  /*d000*/  LDL.LU R8, [R1+0x2c] ;  /* 0x00002c0001087983 */ /* 0x000ea80000300800 */
[----:B------:R-:W4:Y:S04]  /*d010*/  LDL.LU R7, [R1+0x30] ;  /* 0x0000300001077983 */ /* 0x000f280000300800 */
[----:B-1----:R-:W4:Y:S01]  /*d020*/  LDL.LU R6, [R1+0x38] ;  /* 0x0000380001067983 */ /* 0x002f220000300800 */
[----:B------:R-:W1:Y:S01]  /*d030*/  S2UR UR7, SR_CgaCtaId ;  /* 0x00000000000779c3 */ /* 0x000e620000008800 */
[----:B------:R-:W-:Y:S01]  /*d040*/  UISETP.NE.AND UP0, UPT, UR15, -0x1, UPT ;  /* 0xffffffff0f00788c */ /* 0x000fe2000bf05270 */
[----:B------:R-:W-:Y:S01]  /*d050*/  MOV R204, 0x20 ;  /* 0x0000002000cc7802 */ /* 0x000fe20000000f00 */
[----:B------:R-:W1:Y:S01]  /*d060*/  S2R R14, SR_TID.X ;  /* 0x00000000000e7919 */ /* 0x000e620000002100 */
[----:B-----5:R-:W-:Y:S01]  /*d070*/  MOV R132, 0x40 ;  /* 0x0000004000847802 */ /* 0x020fe20000000f00 */
[----:B------:R-:W1:Y:S07]  /*d080*/  S2R R206, SR_TID.X ;  /* 0x0000000000ce7919 */ /* 0x000e6e0000002100 */
[----:B------:R-:W-:-:S02]  /*d090*/  @UP0 ULDC.64 UR4, c[0x0][0x298] ;  /* 0x0000a60000040ab9 */ /* 0x000fc40000000a00 */
[----:B------:R-:W-:-:S03]  /*d0a0*/  @UP0 UIMAD.WIDE.U32 UR8, UR15, UR4, URZ ;  /* 0x000000040f0802a5 */ /* 0x000fc6000f8e003f */
[----:B------:R-:W-:Y:S01]  /*d0b0*/  UMOV UR4, 0x400 ;  /* 0x0000040000047882 */ /* 0x000fe20000000000 */
[----:B------:R-:W-:Y:S02]  /*d0c0*/  @UP0 UIMAD UR6, UR15, UR5, UR9 ;  /* 0x000000050f0602a4 */ /* 0x000fe4000f8e0209 */
[----:B-1----:R-:W-:Y:S01]  /*d0d0*/  ULEA UR7, UR7, UR4, 0x18 ;  /* 0x0000000407077291 */ /* 0x002fe2000f8ec03f */
        /* <DEDUP_REMOVED lines=9> */
[----:B---3--:R-:W1:Y:S04]  /*d170*/  SHFL.BFLY PT, R5, R9, 0x2, 0x1f ;  /* 0x0c401f0009057f89 */ /* 0x008e6800000e0000 */
[----:B--2---:R-:W2:Y:S04]  /*d180*/  SHFL.BFLY PT, R4, R8, 0x2, 0x1f ;  /* 0x0c401f0008047f89 */ /* 0x004ea800000e0000 */
[----:B----4-:R-:W3:Y:S04]  /*d190*/  SHFL.BFLY PT, R2, R7, 0x2, 0x1f ;  /* 0x0c401f0007027f89 */ /* 0x010ee800000e0000 */
[----:B------:R-:W4:Y:S01]  /*d1a0*/  SHFL.BFLY PT, R0, R6, 0x2, 0x1f ;  /* 0x0c401f0006007f89 */ /* 0x000f2200000e0000 */
[----:B-1----:R-:W-:Y:S01]  /*d1b0*/  FADD.FTZ R5, R5, R9 ;  /* 0x0000000905057221 */ /* 0x002fe20000010000 */
[----:B--2---:R-:W-:Y:S01]  /*d1c0*/  FADD.FTZ R4, R4, R8 ;  /* 0x0000000804047221 */ /* 0x004fe20000010000 */
[----:B---3--:R-:W-:-:S03]  /*d1d0*/  FADD.FTZ R2, R2, R7 ;  /* 0x0000000702027221 */ /* 0x008fc60000010000 */
        /* <DEDUP_REMOVED lines=23> */
[----:B------:R-:W-:Y:S01]  /*d350*/  SHF.L.U32 R5, R2, 0x6, RZ ;  /* 0x0000000602057819 */ /* 0x000fe200000006ff */
        /* <DEDUP_REMOVED lines=14> */
[----:B------:R-:W-:Y:S01]  /*d440*/  FMUL.FTZ R148, R0, R148 ;  /* 0x0000009400947220 */ /* 0x000fe20000410000 */
        /* <DEDUP_REMOVED lines=24> */
.L_x_271:
        /* <DEDUP_REMOVED lines=25> */
.L_x_272:
[----:B------:R-:W-:Y:S01]  /*d760*/  ISETP.NE.AND P1, PT, RZ, UR7, PT ;  /* 0x00000007ff007c0c */ /* 0x000fe2000bf25270 */
[C---:B------:R-:W-:Y:S01]  /*d770*/  FMUL.FTZ R100, R0.reuse, R100 ;  /* 0x0000006400647220 */ /* 0x040fe20000410000 */
[C---:B------:R-:W-:Y:S01]  /*d780*/  IADD3 R23, R25.reuse, -0x10, RZ ;  /* 0xfffffff019177810 */ /* 0x040fe20007ffe0ff */
[C---:B------:R-:W-:Y:S01]  /*d790*/  FMUL.FTZ R101, R0.reuse, R101 ;  /* 0x0000006500657220 */ /* 0x040fe20000410000 */
[----:B------:R-:W-:Y:S01]  /*d7a0*/  @P5 IADD3 R23, R25, 0x10, RZ ;  /* 0x0000001019175810 */ /* 0x000fe20007ffe0ff */
[C---:B------:R-:W-:Y:S01]  /*d7b0*/  FMUL.FTZ R112, R0.reuse, R112 ;  /* 0x0000007000707220 */ /* 0x040fe20000410000 */
        /* <DEDUP_REMOVED lines=33> */
[----:B------:R-:W-:Y:S01]  /*d9d0*/  FMUL.FTZ R82, R4, R82 ;  /* 0x0000005204527220 */ /* 0x000fe20000410000 */
        /* <DEDUP_REMOVED lines=123> */
[----:B--2---:R-:W2:Y:S01]  /*e190*/  @P6 LDC R13, c[0x0][0x2e8] ;  /* 0x0000ba00ff0d6b82 */ /* 0x004ea20000000800 */
[----:B------:R-:W-:Y:S01]  /*e1a0*/  F2FP.BF16.F32.PACK_AB R54, R54, R196 ;  /* 0x000000c43636723e */ /* 0x000fe200000010ff */
[----:B------:R5:W-:Y:S01]  /*e1b0*/  STS [R0+0x2000], R10 ;  /* 0x0020000a00007388 */ /* 0x000be20000000800 */
[----:B------:R-:W-:Y:S02]  /*e1c0*/  F2FP.BF16.F32.PACK_AB R53, R53, R198 ;  /* 0x000000c63535723e */ /* 0x000fe400000010ff */
[----:B------:R-:W-:Y:S01]  /*e1d0*/  IADD3 R5, R7, R132, RZ ;  /* 0x0000008407057210 */ /* 0x000fe20007ffe0ff */
[----:B------:R-:W-:Y:S01]  /*e1e0*/  STS [R0+0x2400], R15 ;  /* 0x0024000f00007388 */ /* 0x000fe20000000800 */
[----:B------:R-:W-:-:S02]  /*e1f0*/  F2FP.BF16.F32.PACK_AB R56, R56, R188 ;  /* 0x000000bc3838723e */ /* 0x000fc400000010ff */
[----:B------:R-:W-:Y:S01]  /*e200*/  F2FP.BF16.F32.PACK_AB R55, R191, R55 ;  /* 0x00000037bf37723e */ /* 0x000fe200000010ff */
[----:B------:R2:W-:Y:S01]  /*e210*/  STS [R7+0x2000], R22 ;  /* 0x0020001607007388 */ /* 0x0005e20000000800 */
[----:B------:R-:W-:Y:S01]  /*e220*/  F2FP.BF16.F32.PACK_AB R52, R52, R200 ;  /* 0x000000c83434723e */ /* 0x000fe200000010ff */
[----:B---3--:R-:W3:Y:S01]  /*e230*/  @!P1 LDC R12, c[0x0][0x270] ;  /* 0x00009c00ff0c9b82 */ /* 0x008ee20000000800 */
[----:B------:R-:W-:Y:S01]  /*e240*/  F2FP.BF16.F32.PACK_AB R51, R203, R51 ;  /* 0x00000033cb33723e */ /* 0x000fe200000010ff */
[----:B------:R-:W-:Y:S01]  /*e250*/  STS [R7+0x2400], R21 ;  /* 0x0024001507007388 */ /* 0x000fe20000000800 */
[----:B------:R-:W-:Y:S02]  /*e260*/  F2FP.BF16.F32.PACK_AB R50, R50, R26 ;  /* 0x0000001a3232723e */ /* 0x000fe400000010ff */
[----:B------:R-:W-:Y:S01]  /*e270*/  F2FP.BF16.F32.PACK_AB R49, R49, R70 ;  /* 0x000000463131723e */ /* 0x000fe200000010ff */
[----:B------:R-:W-:Y:S01]  /*e280*/  STS [R4], R20 ;  /* 0x0000001404007388 */ /* 0x000fe20000000800 */
[----:B------:R-:W-:Y:S01]  /*e290*/  F2FP.BF16.F32.PACK_AB R46, R46, R30 ;  /* 0x0000001e2e2e723e */ /* 0x000fe200000010ff */
[----:B-1----:R-:W1:Y:S01]  /*e2a0*/  @P4 LDC R11, c[0x0][0x2e8] ;  /* 0x0000ba00ff0b4b82 */ /* 0x002e620000000800 */
[----:B------:R-:W-:Y:S01]  /*e2b0*/  F2FP.BF16.F32.PACK_AB R45, R45, R82 ;  /* 0x000000522d2d723e */ /* 0x000fe200000010ff */
[----:B------:R2:W-:Y:S01]  /*e2c0*/  STS [R4+0x400], R19 ;  /* 0x0004001304007388 */ /* 0x0005e20000000800 */
[----:B------:R-:W-:-:S02]  /*e2d0*/  F2FP.BF16.F32.PACK_AB R48, R48, R72 ;  /* 0x000000483030723e */ /* 0x000fc400000010ff */
[----:B------:R-:W-:Y:S01]  /*e2e0*/  F2FP.BF16.F32.PACK_AB R47, R75, R47 ;  /* 0x0000002f4b2f723e */ /* 0x000fe200000010ff */
[----:B------:R2:W-:Y:S01]  /*e2f0*/  STS [R6], R17 ;  /* 0x0000001106007388 */ /* 0x0005e20000000800 */
[----:B------:R-:W-:Y:S01]  /*e300*/  F2FP.BF16.F32.PACK_AB R44, R44, R76 ;  /* 0x0000004c2c2c723e */ /* 0x000fe200000010ff */
[----:B----4-:R-:W4:Y:S01]  /*e310*/  @P1 LDC.64 R8, c[0x0][0x2c0] ;  /* 0x0000b000ff081b82 */ /* 0x010f220000000a00 */
[----:B------:R-:W-:Y:S01]  /*e320*/  F2FP.BF16.F32.PACK_AB R43, R79, R43 ;  /* 0x0000002b4f2b723e */ /* 0x000fe200000010ff */
[----:B------:R3:W-:Y:S01]  /*e330*/  STS [R6+0x400], R16 ;  /* 0x0004001006007388 */ /* 0x0007e20000000800 */
[----:B------:R-:W-:Y:S01]  /*e340*/  F2FP.BF16.F32.PACK_AB R42, R42, R34 ;  /* 0x000000222a2a723e */ /* 0x000fe200000010ff */
[----:B-----5:R-:W-:Y:S01]  /*e350*/  @P4 MUFU.LG2 R10, R61 ;  /* 0x0000003d000a4308 */ /* 0x020fe20000000c00 */
        /* <DEDUP_REMOVED lines=35> */
[----:B--2---:R-:W-:Y:S02]  /*e590*/  MOV R22, 0x7f800000 ;  /* 0x7f80000000167802 */ /* 0x004fe40000000f00 */
[----:B------:R-:W-:Y:S01]  /*e5a0*/  MOV R19, 0x7f800000 ;  /* 0x7f80000000137802 */ /* 0x000fe20000000f00 */
[----:B------:R-:W-:Y:S01]  /*e5b0*/  STS [R25+0x4000], R50 ;  /* 0x0040003219007388 */ /* 0x000fe20000000800 */
[----:B------:R-:W-:-:S02]  /*e5c0*/  MOV R17, 0x7f800000 ;  /* 0x7f80000000117802 */ /* 0x000fc40000000f00 */
[----:B---3--:R-:W-:Y:S01]  /*e5d0*/  MOV R16, 0x7f800000 ;  /* 0x7f80000000107802 */ /* 0x008fe20000000f00 */
[----:B------:R-:W-:Y:S01]  /*e5e0*/  STS [R25+0x4400], R49 ;  /* 0x0044003119007388 */ /* 0x000fe20000000800 */
[----:B------:R-:W-:-:S03]  /*e5f0*/  SHF.L.U32 R21, R206, 0x3, RZ ;  /* 0x00000003ce157819 */ /* 0x000fc600000006ff */
[----:B------:R-:W-:Y:S04]  /*e600*/  STS [R23+0x4000], R46 ;  /* 0x0040002e17007388 */ /* 0x000fe80000000800 */
        /* <DEDUP_REMOVED lines=20> */
[----:B---3--:R-:W3:Y:S03]  /*e750*/  @P3 LDC R7, c[0x0][0x2e8] ;  /* 0x0000ba00ff073b82 */ /* 0x008ee60000000800 */
[----:B------:R-:W-:Y:S04]  /*e760*/  STS [R6+0x6000], R28 ;  /* 0x0060001c06007388 */ /* 0x000fe80000000800 */
[----:B------:R1:W-:Y:S04]  /*e770*/  STS [R6+0x6400], R27 ;  /* 0x0064001b06007388 */ /* 0x0003e80000000800 */
[----:B------:R-:W-:Y:S04]  /*e780*/  STS [R2+0x4000], R26 ;  /* 0x0040001a02007388 */ /* 0x000fe80000000800 */
[----:B------:R-:W-:Y:S04]  /*e790*/  STS [R2+0x4400], R63 ;  /* 0x0044003f02007388 */ /* 0x000fe80000000800 */
[----:B------:R-:W-:Y:S04]  /*e7a0*/  STS [R5+0x4000], R66 ;  /* 0x0040004205007388 */ /* 0x000fe80000000800 */
[----:B------:R-:W-:Y:S01]  /*e7b0*/  STS [R5+0x4400], R65 ;  /* 0x0044004105007388 */ /* 0x000fe20000000800 */
[----:B-----5:R-:W-:-:S03]  /*e7c0*/  IADD3 R4, R60, 0x20, RZ ;  /* 0x000000203c047810 */ /* 0x020fc60007ffe0ff */
[----:B------:R-:W-:Y:S04]  /*e7d0*/  STS [R2+0x6000], R68 ;  /* 0x0060004402007388 */ /* 0x000fe80000000800 */
[----:B------:R5:W-:Y:S01]  /*e7e0*/  STS [R2+0x6400], R67 ;  /* 0x0064004302007388 */ /* 0x000be20000000800 */
[----:B-1----:R-:W1:Y:S03]  /*e7f0*/  @P1 LDC R6, c[0x0][0x2c0] ;  /* 0x0000b000ff061b82 */ /* 0x002e660000000800 */
[----:B------:R-:W-:Y:S04]  /*e800*/  STS [R5+0x6000], R64 ;  /* 0x0060004005007388 */ /* 0x000fe80000000800 */
[----:B------:R2:W-:Y:S01]  /*e810*/  STS [R5+0x6400], R69 ;  /* 0x0064004505007388 */ /* 0x0005e20000000800 */
[----:B------:R-:W-:Y:S06]  /*e820*/  BAR.SYNC.DEFER_BLOCKING 0x0 ;  /* 0x0000000000007b1d */ /* 0x000fec0000010000 */
[----:B------:R-:W1:Y:S01]  /*e830*/  S2R R14, SR_CTAID.Y ;  /* 0x00000000000e7919 */ /* 0x000e620000002600 */
[----:B------:R-:W1:Y:S01]  /*e840*/  S2R R23, SR_CTAID.Z ;  /* 0x0000000000177919 */ /* 0x000e620000002700 */
[----:B-----5:R-:W-:Y:S01]  /*e850*/  @P1 MOV R2, 0x1 ;  /* 0x0000000100021802 */ /* 0x020fe20000000f00 */
[----:B------:R-:W-:Y:S01]  /*e860*/  @!P1 IMAD R2, R84, R12, RZ ;  /* 0x0000000c54029224 */ /* 0x000fe200078e02ff */
[----:B------:R-:W-:Y:S01]  /*e870*/  @!P1 MOV R6, 0x1 ;  /* 0x0000000100069802 */ /* 0x000fe20000000f00 */
[----:B------:R-:W5:Y:S01]  /*e880*/  @P6 MUFU.LG2 R12, R138 ;  /* 0x0000008a000c6308 */ /* 0x000f620000000c00 */
[----:B--2---:R-:W-:Y:S01]  /*e890*/  @P3 FMUL.FTZ R5, R0, 0.69314718246459960938 ;  /* 0x3f31721800053820 */ /* 0x004fe20000410000 */
[----:B----4-:R-:W-:Y:S01]  /*e8a0*/  @P1 IMAD R0, R9, R8, RZ ;  /* 0x0000000809001224 */ /* 0x010fe200078e02ff */
[----:B------:R-:W-:Y:S01]  /*e8b0*/  @!P1 MOV R0, R84 ;  /* 0x0000005400009202 */ /* 0x000fe20000000f00 */
[----:B------:R2:W4:Y:S01]  /*e8c0*/  LDS.128 R24, [R242+0x3800] ;  /* 0x00380000f2187984 */ /* 0x0005220000000c00 */
[----:B------:R-:W2:Y:S03]  /*e8d0*/  @P5 LDC R9, c[0x0][0x2e8] ;  /* 0x0000ba00ff095b82 */ /* 0x000ea60000000800 */
[----:B------:R-:W5:Y:S01]  /*e8e0*/  @P5 MUFU.LG2 R8, R139 ;  /* 0x0000008b00085308 */ /* 0x000f620000000c00 */
[----:B---3--:R-:W-:Y:S01]  /*e8f0*/  @P3 FFMA.FTZ R22, R136, R7, R5 ;  /* 0x0000000788163223 */ /* 0x008fe20000010005 */
[----:B------:R-:W-:Y:S01]  /*e900*/  @P4 FMUL.FTZ R7, R10, 0.69314718246459960938 ;  /* 0x3f3172180a074820 */ /* 0x000fe20000410000 */
[----:B------:R-:W-:-:S02]  /*e910*/  ISETP.GE.AND P3, PT, R4, UR14, PT ;  /* 0x0000000e04007c0c */ /* 0x000fc4000bf66270 */
        /* <DEDUP_REMOVED lines=10> */
[----:B-----5:R-:W-:Y:S01]  /*e9c0*/  @P6 FMUL.FTZ R5, R12, 0.69314718246459960938 ;  /* 0x3f3172180c056820 */ /* 0x020fe20000410000 */
[----:B------:R-:W-:Y:S01]  /*e9d0*/  @P5 FMUL.FTZ R4, R8, 0.69314718246459960938 ;  /* 0x3f31721808045820 */ /* 0x000fe20000410000 */
[----:B------:R-:W-:Y:S02]  /*e9e0*/  SHF.L.U32 R7, R2, 0x7, RZ ;  /* 0x0000000702077819 */ /* 0x000fe400000006ff */
[----:B------:R-:W-:Y:S01]  /*e9f0*/  @P6 FFMA.FTZ R17, R134, R13, R5 ;  /* 0x0000000d86116223 */ /* 0x000fe20000010005 */
[----:B--2---:R-:W-:Y:S01]  /*ea00*/  @P5 FFMA.FTZ R16, R3, R9, R4 ;  /* 0x0000000903105223 */ /* 0x004fe20000010004 */
[----:B------:R-:W-:-:S02]  /*ea10*/  IADD3 R5, P6, P5, R7, R80, R0 ;  /* 0x0000005007057210 */ /* 0x000fc40007dde000 */
[----:B------:R-:W-:Y:S02]  /*ea20*/  SHF.R.S32.HI R2, RZ, 0x1f, R7 ;  /* 0x0000001fff027819 */ /* 0x000fe40000011407 */
[----:B------:R-:W-:-:S04]  /*ea30*/  SHF.R.S32.HI R0, RZ, 0x1f, R0 ;  /* 0x0000001fff007819 */ /* 0x000fc80000011400 */
[----:B------:R-:W-:Y:S01]  /*ea40*/  IADD3.X R4, R2, R81, R0, P6, P5 ;  /* 0x0000005102047210 */ /* 0x000fe200037ea400 */
[----:B----4-:R-:W-:Y:S06]  /*ea50*/  @P4 BRA `(.L_x_274) ;  /* 0x0000000000c44947 */ /* 0x010fec0003800000 */
        /* <DEDUP_REMOVED lines=49> */
.L_x_274:
[----:B------:R-:W-:Y:S05]  /*ed70*/  BSYNC B0 ;  /* 0x0000000000007941 */ /* 0x000fea0003800000 */
.L_x_273:
        /* <DEDUP_REMOVED lines=35> */
.L_x_276:
[----:B------:R-:W-:Y:S05]  /*efb0*/  BSYNC B0 ;  /* 0x0000000000007941 */ /* 0x000fea0003800000 */
.L_x_275:
        /* <DEDUP_REMOVED lines=23> */
.L_x_278:
[----:B------:R-:W-:Y:S05]  /*f130*/  BSYNC B0 ;  /* 0x0000000000007941 */ /* 0x000fea0003800000 */
.L_x_277:
        /* <DEDUP_REMOVED lines=22> */
.L_x_280:
[----:B------:R-:W-:Y:S05]  /*f2a0*/  BSYNC B0 ;  /* 0x0000000000007941 */ /* 0x000fea0003800000 */
.L_x_279:
        /* <DEDUP_REMOVED lines=21> */
.L_x_282:
[----:B------:R-:W-:Y:S05]  /*f400*/  BSYNC B0 ;  /* 0x0000000000007941 */ /* 0x000fea0003800000 */
.L_x_281:
        /* <DEDUP_REMOVED lines=21> */
.L_x_284:
[----:B------:R-:W-:Y:S05]  /*f560*/  BSYNC B0 ;  /* 0x0000000000007941 */ /* 0x000fea0003800000 */
.L_x_283:
        /* <DEDUP_REMOVED lines=21> */
.L_x_286:
[----:B------:R-:W-:Y:S05]  /*f6c0*/  BSYNC B0 ;  /* 0x0000000000007941 */ /* 0x000fea0003800000 */
.L_x_285:
        /* <DEDUP_REMOVED lines=21> */
.L_x_288:
[----:B------:R-:W-:Y:S05]  /*f820*/  BSYNC B0 ;  /* 0x0000000000007941 */ /* 0x000fea0003800000 */
.L_x_287:
        /* <DEDUP_REMOVED lines=21> */
.L_x_229:
        /* <DEDUP_REMOVED lines=87> */
.L_x_290:
[----:B------:R-:W-:Y:S05]  /*fef0*/  BSYNC B0 ;  /* 0x0000000000007941 */ /* 0x000fea0003800000 */
.L_x_289:
        /* <DEDUP_REMOVED lines=21> */
.L_x_292:
[----:B------:R-:W-:Y:S05]  /*10050*/  BSYNC B0 ;  /* 0x0000000000007941 */ /* 0x000fea0003800000 */
.L_x_291:
        /* <DEDUP_REMOVED lines=21> */
.L_x_294:
[----:B------:R-:W-:Y:S05]  /*101b0*/  BSYNC B0 ;  /* 0x0000000000007941 */ /* 0x000fea0003800000 */
.L_x_293:
        /* <DEDUP_REMOVED lines=21> */
.L_x_296:
[----:B------:R-:W-:Y:S05]  /*10310*/  BSYNC B0 ;  /* 0x0000000000007941 */ /* 0x000fea0003800000 */
.L_x_295:
        /* <DEDUP_REMOVED lines=20> */
.L_x_298:
[----:B------:R-:W-:Y:S05]  /*10460*/  BSYNC B0 ;  /* 0x0000000000007941 */ /* 0x000fea0003800000 */
.L_x_297:
        /* <DEDUP_REMOVED lines=20> */
.L_x_300:
[----:B------:R-:W-:Y:S05]  /*105b0*/  BSYNC B0 ;  /* 0x0000000000007941 */ /* 0x000fea0003800000 */
.L_x_299:
        /* <DEDUP_REMOVED lines=20> */
.L_x_302:
[----:B------:R-:W-:Y:S05]  /*10700*/  BSYNC B0 ;  /* 0x0000000000007941 */ /* 0x000fea0003800000 */
.L_x_301:
        /* <DEDUP_REMOVED lines=20> */
.L_x_304:
[----:B------:R-:W-:Y:S05]  /*10850*/  BSYNC B0 ;  /* 0x0000000000007941 */ /* 0x000fea0003800000 */
.L_x_303:
        /* <DEDUP_REMOVED lines=10> */
.L_x_306:
[----:B------:R-:W-:Y:S05]  /*10900*/  BSYNC B0 ;  /* 0x0000000000007941 */ /* 0x000fea0003800000 */
.L_x_305:
        /* <DEDUP_REMOVED lines=15> */
.L_x_308:
[----:B------:R-:W-:Y:S05]  /*10a00*/  BSYNC B0 ;  /* 0x0000000000007941 */ /* 0x000fea0003800000 */
.L_x_307:
        /* <DEDUP_REMOVED lines=10> */
.L_x_310:
[----:B------:R-:W-:Y:S05]  /*10ab0*/  BSYNC B0 ;  /* 0x0000000000007941 */ /* 0x000fea0003800000 */
.L_x_309:
        /* <DEDUP_REMOVED lines=10> */
.L_x_312:
[----:B------:R-:W-:Y:S05]  /*10b60*/  BSYNC B0 ;  /* 0x0000000000007941 */ /* 0x000fea0003800000 */
.L_x_311:
        /* <DEDUP_REMOVED lines=10> */
.L_x_314:
[----:B------:R-:W-:Y:S05]  /*10c10*/  BSYNC B0 ;  /* 0x0000000000007941 */ /* 0x000fea0003800000 */
.L_x_313:
        /* <DEDUP_REMOVED lines=10> */
.L_x_316:
[----:B------:R-:W-:Y:S05]  /*10cc0*/  BSYNC B0 ;  /* 0x0000000000007941 */ /* 0x000fea0003800000 */
.L_x_315:
        /* <DEDUP_REMOVED lines=10> */
.L_x_318:
[----:B------:R-:W-:Y:S05]  /*10d70*/  BSYNC B0 ;  /* 0x0000000000007941 */ /* 0x000fea0003800000 */
.L_x_317:
        /* <DEDUP_REMOVED lines=10> */
.L_x_319:
        /* <DEDUP_REMOVED lines=14> */
.L_x_2920:


//--------------------- .text._ZN5flash16flash_fwd_kernelI23Flash_fwd_kernel_traitsILi128ELi128ELi64ELi4ELb0ELb0EN7cutlass10bfloat16_tE19Flash_kernel_traitsILi128ELi128ELi64ELi4ES3_EELb0ELb0ELb0ELb1ELb0ELb0ELb0ELb0EEEvNS_16Flash_fwd_paramsE --------------------------
	.section	.text._ZN5flash16flash_fwd_kernelI23Flash_fwd_kernel_traitsILi128ELi128ELi64ELi4ELb0ELb0EN7cutlass10bfloat16_tE19Flash_kernel_traitsILi128ELi128ELi64ELi4ES3_EELb0ELb0ELb0ELb1ELb0ELb0ELb0ELb0EEEvNS_16Flash_fwd_paramsE,"ax",@progbits
	.align	128
        .global         _ZN5flash16flash_fwd_kernelI23Flash_fwd_kernel_traitsILi128ELi128ELi64ELi4ELb0ELb0EN7cutlass10bfloat16_tE19Flash_kernel_traitsILi128ELi128ELi64ELi4ES3_EELb0ELb0ELb0ELb1ELb0ELb0ELb0ELb0EEEvNS_16Flash_fwd_paramsE
        .type           _ZN5flash16flash_fwd_kernelI23Flash_fwd_kernel_traitsILi128ELi128ELi64ELi4ELb0ELb0EN7cutlass10bfloat16_tE19Flash_kernel_traitsILi128ELi128ELi64ELi4ES3_EELb0ELb0ELb0ELb1ELb0ELb0ELb0ELb0EEEvNS_16Flash_fwd_paramsE,@function
        .size           _ZN5flash16flash_fwd_kernelI23Flash_fwd_kernel_traitsILi128ELi128ELi64ELi4ELb0ELb0EN7cutlass10bfloat16_tE19Flash_kernel_traitsILi128ELi128ELi64ELi4ES3_EELb0ELb0ELb0ELb1ELb0ELb0ELb0ELb0EEEvNS_16Flash_fwd_paramsE,(.L_x_2921 - _ZN5flash16flash_fwd_kernelI23Flash_fwd_kernel_traitsILi128ELi128ELi64ELi4ELb0ELb0EN7cutlass10bfloat16_tE19Flash_kernel_traitsILi128ELi128ELi64ELi4ES3_EELb0ELb0ELb0ELb1ELb0ELb0ELb0ELb0EEEvNS_16Flash_fwd_paramsE)
        .other          _ZN5flash16flash_fwd_kernelI23Flash_fwd_kernel_traitsILi128ELi128ELi64ELi4ELb0ELb0EN7cutlass10bfloat16_tE19Flash_kernel_traitsILi128ELi128ELi64ELi4ES3_EELb0ELb0ELb0ELb1ELb0ELb0ELb0ELb0EEEvNS_16Flash_fwd_paramsE,@"STO_CUDA_ENTRY STV_DEFAULT"
_ZN5flash16flash_fwd_kernelI23Flash_fwd_kernel_traitsILi128ELi128ELi64ELi4ELb0ELb0EN7cutlass10bfloat16_tE19Flash_kernel_traitsILi128ELi128ELi64ELi4ES3_EELb0ELb0ELb0ELb1ELb0ELb0ELb0ELb0EEEvNS_16Flash_fwd_paramsE:
.text._ZN5flash16flash_fwd_kernelI23Flash_fwd_kernel_traitsILi128ELi128ELi64ELi4ELb0ELb0EN7cutlass10bfloat16_tE19Flash_kernel_traitsILi128ELi128ELi64ELi4ES3_EELb0ELb0ELb0ELb1ELb0ELb0ELb0ELb0EEEvNS_16Flash_fwd_paramsE:
        /* <DEDUP_REMOVED lines=55> */
.L_x_320:
[----:B------:R-:W-:-:S05]  /*0370*/  ULDC UR6, c[0x0][0x2c8] ;  /* 0x0000b20000067ab9 */ /* 0x000fca0000000800 */
.L_x_321:
        /* <DEDUP_REMOVED lines=22> */
[----:B------:R-:W-:-:S06]  /*04e0*/  UISETP.GE.AND UP0, UPT, UR23, 0x1, UPT ;  /* 0x000000011700788c */ /* 0x000fcc000bf06270 */
[----:B------:R-:W-:-:S13]  /*04f0*/  PLOP3.LUT P0, PT, PT, PT, UP0, 0x80, 0x0 ;  /* 0x000000000000781c */ /* 0x000fda0003f0f008 */
[----:B------:R-:W-:Y:S05]  /*0500*/  @!P0 BRA `(.L_x_322) ;  /* 0x000000fc00cc8947 */ /* 0x000fea0003800000 */
[----:B------:R-:W2:Y:S01]  /*0510*/  LDC R11, c[0x0][0x278] ;  /* 0x00009e00ff0b7b82 */ /* 0x000ea20000000800 */
[----:B------:R-:W3:Y:S01]  /*0520*/  S2R R4, SR_CTAID.Z ;  /* 0x0000000000047919 */ /* 0x000ee20000002700 */
[----:B-1----:R-:W-:Y:S01]  /*0530*/  SHF.R.S32.HI R27, RZ, 0x1f, R153 ;  /* 0x0000001fff1b7819 */ /* 0x002fe20000011499 */
[----:B------:R-:W-:Y:S01]  /*0540*/  UISETP.NE.AND UP1, UPT, UR13, -0x1, UPT ;  /* 0xffffffff0d00788c */ /* 0x000fe2000bf25270 */
[----:B------:R-:W-:Y:S01]  /*0550*/  IMAD.U32 R8, RZ, RZ, UR14 ;  /* 0x0000000eff087e24 */ /* 0x000fe2000f8e00ff */
[----:B------:R-:W-:Y:S01]  /*0560*/  UIADD3 UR12, -UR22, UR24, URZ ;  /* 0x00000018160c7290 */ /* 0x000fe2000fffe13f */
[CC--:B------:R-:W-:Y:S01]  /*0570*/  LEA.HI R5, R27.reuse, R153.reuse, RZ, 0x3 ;  /* 0x000000991b057211 */ /* 0x0c0fe200078f18ff */
[----:B------:R-:W-:Y:S01]  /*0580*/  UISETP.NE.AND UP0, UPT, UR9, -0x1, UPT ;  /* 0xffffffff0900788c */ /* 0x000fe2000bf05270 */
[----:B------:R-:W-:Y:S02]  /*0590*/  LEA.HI R26, R27, R153, RZ, 0x4 ;  /* 0x000000991b1a7211 */ /* 0x000fe400078f20ff */
[----:B------:R-:W-:-:S03]  /*05a0*/  SHF.R.S32.HI R12, RZ, 0x3, R5 ;  /* 0x00000003ff0c7819 */ /* 0x000fc60000011405 */
[----:B------:R-:W-:Y:S01]  /*05b0*/  PLOP3.LUT P1, PT, PT, PT, UP0, 0x80, 0x0 ;  /* 0x000000000000781c */ /* 0x000fe20003f2f008 */
[----:B------:R-:W-:Y:S01]  /*05c0*/  @UP1 ULDC.64 UR4, c[0x0][0x240] ;  /* 0x0000900000041ab9 */ /* 0x000fe20000000a00 */
[----:B------:R-:W-:Y:S01]  /*05d0*/  @!UP1 USHF.R.S32.HI UR6, URZ, 0x1f, UR27 ;  /* 0x0000001f3f069899 */ /* 0x000fe2000801141b */
[----:B------:R-:W-:Y:S01]  /*05e0*/  SHF.R.S32.HI R13, RZ, 0x1f, R12 ;  /* 0x0000001fff0d7819 */ /* 0x000fe2000001140c */
[----:B------:R-:W-:Y:S01]  /*05f0*/  @UP1 UIMAD.WIDE.U32 UR16, UR13, UR4, URZ ;  /* 0x000000040d1012a5 */ /* 0x000fe2000f8e003f */
[----:B------:R-:W-:-:S03]  /*0600*/  @UP0 ULDC.64 UR10, c[0x0][0x248] ;  /* 0x00009200000a0ab9 */ /* 0x000fc60000000a00 */
[----:B------:R-:W-:Y:S01]  /*0610*/  @UP1 UIMAD UR15, UR13, UR5, UR17 ;  /* 0x000000050d0f12a4 */ /* 0x000fe2000f8e0211 */
[----:B------:R-:W-:Y:S01]  /*0620*/  IMAD.WIDE R8, R8, 0x80, R12 ;  /* 0x0000008008087825 */ /* 0x000fe200078e020c */
[----:B--2---:R-:W-:Y:S01]  /*0630*/  IABS R0, R11 ;  /* 0x0000000b00007213 */ /* 0x004fe20000000000 */
[----:B------:R-:W-:Y:S02]  /*0640*/  @!UP1 ULDC.64 UR4, c[0x0][0x228] ;  /* 0x00008a0000049ab9 */ /* 0x000fe40000000a00 */
[----:B------:R-:W-:Y:S02]  /*0650*/  @!UP1 UIMAD UR6, UR6, UR4, URZ ;  /* 0x00000004060692a4 */ /* 0x000fe4000f8e023f */
[----:B------:R-:W-:Y:S01]  /*0660*/  IMAD.MOV.U32 R6, RZ, RZ, R0 ;  /* 0x000000ffff067224 */ /* 0x000fe200078e0000 */
[----:B------:R-:W-:Y:S02]  /*0670*/  @!UP1 UIMAD.WIDE.U32 UR18, UR27, UR4, URZ ;  /* 0x000000041b1292a5 */ /* 0x000fe4000f8e003f */
[----:B------:R-:W-:Y:S01]  /*0680*/  @UP0 UIADD3 UR4, UR8, UR9, URZ ;  /* 0x0000000908040290 */ /* 0x000fe2000fffe03f */
[----:B------:R-:W1:Y:S01]  /*0690*/  I2F.RP R2, R6 ;  /* 0x0000000600027306 */ /* 0x000e620000209400 */
[----:B---3--:R-:W-:Y:S01]  /*06a0*/  IABS R4, R4 ;  /* 0x0000000400047213 */ /* 0x008fe20000000000 */
[----:B------:R-:W-:-:S02]  /*06b0*/  @!UP1 UIMAD UR6, UR27, UR5, UR6 ;  /* 0x000000051b0692a4 */ /* 0x000fc4000f8e0206 */
[----:B------:R-:W-:Y:S02]  /*06c0*/  @UP0 UIMAD.WIDE.U32 UR30, UR4, UR10, URZ ;  /* 0x0000000a041e02a5 */ /* 0x000fe4000f8e003f */
[----:B------:R-:W-:Y:S02]  /*06d0*/  @UP0 UIMAD UR4, UR4, UR11, URZ ;  /* 0x0000000b040402a4 */ /* 0x000fe4000f8e023f */
[----:B------:R-:W-:Y:S02]  /*06e0*/  USHF.R.S32.HI UR5, URZ, 0x1f, UR28 ;  /* 0x0000001f3f057899 */ /* 0x000fe4000801141c */
[----:B------:R-:W-:Y:S01]  /*06f0*/  @UP0 UIADD3 UR4, UR31, UR4, URZ ;  /* 0x000000041f040290 */ /* 0x000fe2000fffe03f */
[----:B------:R-:W-:Y:S01]  /*0700*/  @UP0 UMOV UR26, UR30 ;  /* 0x0000001e001a0c82 */ /* 0x000fe20008000000 */
[----:B------:R-:W-:Y:S01]  /*0710*/  @!UP1 UIADD3 UR15, UR19, UR6, URZ ;  /* 0x00000006130f9290 */ /* 0x000fe2000fffe03f */
[----:B-1----:R-:W1:Y:S01]  /*0720*/  MUFU.RCP R2, R2 ;  /* 0x0000000200027308 */ /* 0x002e620000001000 */
[----:B------:R-:W-:Y:S01]  /*0730*/  @!UP1 UMOV UR16, UR18 ;  /* 0x0000001200109c82 */ /* 0x000fe20008000000 */
[----:B-1----:R-:W-:-:S06]  /*0740*/  VIADD R2, R2, 0xffffffe ;  /* 0x0ffffffe02027836 */ /* 0x002fcc0000000000 */
[----:B------:R-:W1:Y:S02]  /*0750*/  F2I.FTZ.U32.TRUNC.NTZ R3, R2 ;  /* 0x0000000200037305 */ /* 0x000e64000021f000 */
[----:B-1----:R-:W-:Y:S02]  /*0760*/  IMAD.MOV R0, RZ, RZ, -R3 ;  /* 0x000000ffff007224 */ /* 0x002fe400078e0a03 */
[----:B------:R-:W-:Y:S02]  /*0770*/  IMAD.MOV.U32 R2, RZ, RZ, RZ ;  /* 0x000000ffff027224 */ /* 0x000fe400078e00ff */
[----:B------:R-:W-:-:S04]  /*0780*/  IMAD R0, R0, R6, RZ ;  /* 0x0000000600007224 */ /* 0x000fc800078e02ff */
[----:B------:R-:W-:-:S04]  /*0790*/  IMAD.HI.U32 R2, R3, R0, R2 ;  /* 0x0000000003027227 */ /* 0x000fc800078e0002 */
[----:B------:R-:W-:-:S04]  /*07a0*/  IMAD.MOV.U32 R3, RZ, RZ, R4 ;  /* 0x000000ffff037224 */ /* 0x000fc800078e0004 */
[----:B------:R-:W-:-:S04]  /*07b0*/  IMAD.HI.U32 R4, R2, R3, RZ ;  /* 0x0000000302047227 */ /* 0x000fc800078e00ff */
[----:B------:R-:W-:Y:S02]  /*07c0*/  IMAD.MOV R0, RZ, RZ, -R4 ;  /* 0x000000ffff007224 */ /* 0x000fe400078e0a04 */
[----:B------:R-:W-:Y:S02]  /*07d0*/  VIADD R2, R12, 0x40 ;  /* 0x000000400c027836 */ /* 0x000fe40000000000 */
[----:B------:R-:W-:Y:S02]  /*07e0*/  IMAD R0, R6, R0, R3 ;  /* 0x0000000006007224 */ /* 0x000fe400078e0203 */
[----:B------:R-:W-:Y:S01]  /*07f0*/  VIADD R3, R12, 0x50 ;  /* 0x000000500c037836 */ /* 0x000fe20000000000 */
[----:B------:R-:W-:Y:S01]  /*0800*/  ISETP.GE.AND P4, PT, R2, UR12, PT ;  /* 0x0000000c02007c0c */ /* 0x000fe2000bf86270 */
[----:B------:R-:W-:Y:S01]  /*0810*/  VIADD R2, R12, 0x60 ;  /* 0x000000600c027836 */ /* 0x000fe20000000000 */
[----:B------:R-:W-:Y:S02]  /*0820*/  ISETP.GT.U32.AND P5, PT, R6, R0, PT ;  /* 0x000000000600720c */ /* 0x000fe40003fa4070 */
[----:B------:R-:W-:-:S02]  /*0830*/  ISETP.GE.AND P3, PT, R3, UR12, PT ;  /* 0x0000000c03007c0c */ /* 0x000fc4000bf66270 */
[----:B------:R-:W-:Y:S02]  /*0840*/  ISETP.GE.AND P0, PT, R2, UR12, PT ;  /* 0x0000000c02007c0c */ /* 0x000fe4000bf06270 */
[----:B------:R-:W-:-:S04]  /*0850*/  LOP3.LUT R2, R11, UR28, RZ, 0x3c, !PT ;  /* 0x0000001c0b027c12 */ /* 0x000fc8000f8e3cff */
[----:B------:R-:W-:Y:S02]  /*0860*/  ISETP.GE.AND P2, PT, R2, RZ, PT ;  /* 0x000000ff0200720c */ /* 0x000fe40003f46270 */
[----:B------:R-:W-:Y:S01]  /*0870*/  LOP3.LUT R2, R26, 0xfffffff0, RZ, 0xc0, !PT ;  /* 0xfffffff01a027812 */ /* 0x000fe200078ec0ff */
[----:B------:R-:W-:Y:S02]  /*0880*/  @!P5 IMAD.IADD R0, R0, 0x1, -R6 ;  /* 0x000000010000d824 */ /* 0x000fe400078e0a06 */
[----:B------:R-:W-:Y:S01]  /*0890*/  @!P5 VIADD R4, R4, 0x1 ;  /* 0x000000010404d836 */ /* 0x000fe20000000000 */
[----:B------:R-:W-:Y:S02]  /*08a0*/  ISETP.NE.AND P5, PT, R11, RZ, PT ;  /* 0x000000ff0b00720c */ /* 0x000fe40003fa5270 */
[----:B------:R-:W-:Y:S02]  /*08b0*/  ISETP.GE.U32.AND P6, PT, R0, R6, PT ;  /* 0x000000060000720c */ /* 0x000fe40003fc6070 */
[----:B------:R-:W-:Y:S01]  /*08c0*/  LOP3.LUT R0, R5, 0xfffffff8, RZ, 0xc0, !PT ;  /* 0xfffffff805007812 */ /* 0x000fe200078ec0ff */
[----:B------:R-:W-:-:S04]  /*08d0*/  IMAD.IADD R5, R153, 0x1, -R2 ;  /* 0x0000000199057824 */ /* 0x000fc800078e0a02 */
[----:B------:R-:W-:Y:S01]  /*08e0*/  IMAD.IADD R24, R153, 0x1, -R0 ;  /* 0x0000000199187824 */ /* 0x000fe200078e0a00 */
[----:B------:R-:W-:Y:S01]  /*08f0*/  SHF.R.S32.HI R3, RZ, 0x1f, R5 ;  /* 0x0000001fff037819 */ /* 0x000fe20000011405 */
[----:B------:R-:W-:Y:S02]  /*0900*/  IMAD.SHL.U32 R0, R12, 0x40, RZ ;  /* 0x000000400c007824 */ /* 0x000fe400078e00ff */
[----:B------:R-:W-:-:S03]  /*0910*/  IMAD.SHL.U32 R204, R24, 0x8, RZ ;  /* 0x0000000818cc7824 */ /* 0x000fc600078e00ff */
[----:B------:R-:W-:-:S04]  /*0920*/  LOP3.LUT R0, R0, 0x1c0, RZ, 0xc0, !PT ;  /* 0x000001c000007812 */ /* 0x000fc800078ec0ff */
[----:B------:R-:W-:Y:S01]  /*0930*/  LOP3.LUT R2, R0, 0x38, R204, 0xf8, !PT ;  /* 0x0000003800027812 */ /* 0x000fe200078ef8cc */
[----:B------:R-:W-:Y:S06]  /*0940*/  @P1 BRA `(.L_x_323) ;  /* 0x0000000000341947 */ /* 0x000fec0003800000 */
[----:B------:R-:W-:Y:S01]  /*0950*/  USHF.R.S32.HI UR17, URZ, 0x1f, UR8 ;  /* 0x0000001f3f117899 */ /* 0x000fe20008011408 */
[----:B------:R-:W-:Y:S01]  /*0960*/  ULDC.64 UR10, c[0x0][0x248] ;  /* 0x00009200000a7ab9 */ /* 0x000fe20000000a00 */
[----:B------:R-:W-:Y:S02]  /*0970*/  USHF.R.S32.HI UR4, URZ, 0x1f, UR27 ;  /* 0x0000001f3f047899 */ /* 0x000fe4000801141b */
[----:B------:R-:W-:Y:S02]  /*0980*/  UIMAD UR17, UR17, UR10, URZ ;  /* 0x0000000a111172a4 */ /* 0x000fe4000f8e023f */
[----:B------:R-:W-:Y:S02]  /*0990*/  UIMAD.WIDE.U32 UR18, UR8, UR10, URZ ;  /* 0x0000000a081272a5 */ /* 0x000fe4000f8e003f */
[----:B------:R-:W-:Y:S01]  /*09a0*/  UIMAD UR17, UR8, UR11, UR17 ;  /* 0x0000000b081172a4 */ /* 0x000fe2000f8e0211 */
[----:B------:R-:W-:Y:S02]  /*09b0*/  ULDC.64 UR6, c[0x0][0x230] ;  /* 0x00008c0000067ab9 */ /* 0x000fe40000000a00 */
[----:B------:R-:W-:-:S02]  /*09c0*/  UIMAD UR4, UR4, UR6, URZ ;  /* 0x00000006040472a4 */ /* 0x000fc4000f8e023f */
[----:B------:R-:W-:Y:S02]  /*09d0*/  UIADD3 UR19, UR19, UR17, URZ ;  /* 0x0000001113137290 */ /* 0x000fe4000fffe03f */
[----:B------:R-:W-:Y:S02]  /*09e0*/  UIMAD UR4, UR27, UR7, UR4 ;  /* 0x000000071b0472a4 */ /* 0x000fe4000f8e0204 */
[----:B------:R-:W-:-:S04]  /*09f0*/  UIMAD.WIDE.U32 UR6, UR27, UR6, UR18 ;  /* 0x000000061b0672a5 */ /* 0x000fc8000f8e0012 */
[----:B------:R-:W-:-:S03]  /*0a00*/  UIADD3 UR4, UR7, UR4, URZ ;  /* 0x0000000407047290 */ /* 0x000fc6000fffe03f */
[----:B------:R-:W-:-:S09]  /*0a10*/  UMOV UR26, UR6 ;  /* 0x00000006001a7c82 */ /* 0x000fd20008000000 */
.L_x_323:
[----:B------:R-:W-:Y:S01]  /*0a20*/  @UP0 UIADD3 UR9, UR8, UR9, URZ ;  /* 0x0000000908090290 */ /* 0x000fe2000fffe03f */
[----:B------:R-:W-:Y:S01]  /*0a30*/  SHF.R.U32.HI R0, RZ, 0x3, R0 ;  /* 0x00000003ff007819 */ /* 0x000fe20000011600 */
[----:B------:R-:W-:Y:S01]  /*0a40*/  @UP0 ULDC.64 UR6, c[0x0][0x250] ;  /* 0x0000940000060ab9 */ /* 0x000fe20000000a00 */
[----:B------:R-:W-:Y:S01]  /*0a50*/  SHF.R.S32.HI R205, RZ, 0x1f, R204 ;  /* 0x0000001fffcd7819 */ /* 0x000fe200000114cc */
[----:B------:R-:W-:Y:S01]  /*0a60*/  @UP0 UIMAD.WIDE.U32 UR18, UR9, UR6, URZ ;  /* 0x00000006091202a5 */ /* 0x000fe2000f8e003f */
[----:B------:R-:W-:Y:S01]  /*0a70*/  LOP3.LUT R10, R2, R0, RZ, 0x3c, !PT ;  /* 0x00000000020a7212 */ /* 0x000fe200078e3cff */
[----:B------:R-:W-:Y:S01]  /*0a80*/  @UP0 UIMAD UR9, UR9, UR7, URZ ;  /* 0x00000007090902a4 */ /* 0x000fe2000f8e023f */
[----:B------:R-:W-:Y:S02]  /*0a90*/  LEA.HI R0, R27, R153, RZ, 0x6 ;  /* 0x000000991b007211 */ /* 0x000fe400078f30ff */
[----:B------:R-:W-:Y:S01]  /*0aa0*/  LEA.HI R23, R3, R5, RZ, 0x3 ;  /* 0x0000000503177211 */ /* 0x000fe200078f18ff */
[----:B------:R-:W-:Y:S01]  /*0ab0*/  @UP0 UIADD3 UR17, UR19, UR9, URZ ;  /* 0x0000000913110290 */ /* 0x000fe2000fffe03f */
[----:B------:R-:W-:Y:S11]  /*0ac0*/  @P1 BRA `(.L_x_324) ;  /* 0x0000000000341947 */ /* 0x000ff60003800000 */
[----:B------:R-:W-:Y:S01]  /*0ad0*/  USHF.R.S32.HI UR18, URZ, 0x1f, UR8 ;  /* 0x0000001f3f127899 */ /* 0x000fe20008011408 */
[----:B------:R-:W-:Y:S01]  /*0ae0*/  ULDC.64 UR6, c[0x0][0x250] ;  /* 0x0000940000067ab9 */ /* 0x000fe20000000a00 */
[----:B------:R-:W-:Y:S02]  /*0af0*/  USHF.R.S32.HI UR17, URZ, 0x1f, UR27 ;  /* 0x0000001f3f117899 */ /* 0x000fe4000801141b */
[----:B------:R-:W-:Y:S02]  /*0b00*/  UIMAD UR18, UR18, UR6, URZ ;  /* 0x00000006121272a4 */ /* 0x000fe4000f8e023f */
[----:B------:R-:W-:Y:S02]  /*0b10*/  UIMAD.WIDE.U32 UR30, UR8, UR6, URZ ;  /* 0x00000006081e72a5 */ /* 0x000fe4000f8e003f */
[----:B------:R-:W-:-:S03]  /*0b20*/  UIMAD UR18, UR8, UR7, UR18 ;  /* 0x00000007081272a4 */ /* 0x000fc6000f8e0212 */
[----:B------:R-:W-:Y:S01]  /*0b30*/  ULDC.64 UR8, c[0x0][0x238] ;  /* 0x00008e0000087ab9 */ /* 0x000fe20000000a00 */
[----:B------:R-:W-:Y:S02]  /*0b40*/  UIADD3 UR19, UR31, UR18, URZ ;  /* 0x000000121f137290 */ /* 0x000fe4000fffe03f */
[----:B------:R-:W-:Y:S01]  /*0b50*/  UIMAD UR17, UR17, UR8, URZ ;  /* 0x00000008111172a4 */ /* 0x000fe2000f8e023f */
[----:B------:R-:W-:-:S03]  /*0b60*/  UMOV UR18, UR30 ;  /* 0x0000001e00127c82 */ /* 0x000fc60008000000 */
[----:B------:R-:W-:Y:S02]  /*0b70*/  UIMAD UR17, UR27, UR9, UR17 ;  /* 0x000000091b1172a4 */ /* 0x000fe4000f8e0211 */
[----:B------:R-:W-:-:S04]  /*0b80*/  UIMAD.WIDE.U32 UR18, UR27, UR8, UR18 ;  /* 0x000000081b1272a5 */ /* 0x000fc8000f8e0012 */
[----:B------:R-:W-:-:S12]  /*0b90*/  UIADD3 UR17, UR19, UR17, URZ ;  /* 0x0000001113117290 */ /* 0x000fd8000fffe03f */
.L_x_324:
[----:B------:R-:W-:Y:S01]  /*0ba0*/  @P6 VIADD R4, R4, 0x1 ;  /* 0x0000000104046836 */ /* 0x000fe20000000000 */
[----:B------:R-:W-:Y:S01]  /*0bb0*/  LOP3.LUT R7, R23, 0xfffffff8, RZ, 0xc0, !PT ;  /* 0xfffffff817077812 */ /* 0x000fe200078ec0ff */
[----:B------:R-:W-:Y:S01]  /*0bc0*/  IMAD R6, R13, UR10, RZ ;  /* 0x0000000a0d067c24 */ /* 0x000fe2000f8e02ff */
[----:B------:R-:W-:Y:S01]  /*0bd0*/  IADD3 R154, R204, 0x40, RZ ;  /* 0x00000040cc9a7810 */ /* 0x000fe20007ffe0ff */
[C---:B------:R-:W-:Y:S01]  /*0be0*/  IMAD.WIDE.U32 R2, R12.reuse, UR10, R204 ;  /* 0x0000000a0c027c25 */ /* 0x040fe2000f8e00cc */
[----:B------:R-:W-:Y:S01]  /*0bf0*/  IADD3 R21, R5, -R7, RZ ;  /* 0x8000000705157210 */ /* 0x000fe20007ffe0ff */
[----:B------:R-:W-:Y:S01]  /*0c00*/  ULDC.64 UR8, c[0x0][0x258] ;  /* 0x0000960000087ab9 */ /* 0x000fe20000000a00 */
[----:B------:R-:W-:Y:S01]  /*0c10*/  ISETP.GE.AND P6, PT, R12, UR12, PT ;  /* 0x0000000c0c007c0c */ /* 0x000fe2000bfc6270 */
[----:B------:R-:W-:Y:S01]  /*0c20*/  IMAD.SHL.U32 R234, R0, 0x8, RZ ;  /* 0x0000000800ea7824 */ /* 0x000fe200078e00ff */
[----:B------:R-:W-:Y:S01]  /*0c30*/  MOV R0, R4 ;  /* 0x0000000400007202 */ /* 0x000fe20000000f00 */
[----:B------:R-:W-:Y:S01]  /*0c40*/  IMAD R4, R12, UR11, R6 ;  /* 0x0000000b0c047c24 */ /* 0x000fe2000f8e0206 */
[----:B------:R-:W-:Y:S01]  /*0c50*/  IADD3 R6, P1, R2, UR26, RZ ;  /* 0x0000001a02067c10 */ /* 0x000fe2000ff3e0ff */
[----:B------:R-:W-:Y:S01]  /*0c60*/  IMAD R5, R13, UR6, RZ ;  /* 0x000000060d057c24 */ /* 0x000fe2000f8e02ff */
[----:B------:R-:W-:Y:S01]  /*0c70*/  LOP3.LUT R234, R10, 0xfffffe00, R234, 0xf8, !PT ;  /* 0xfffffe000aea7812 */ /* 0x000fe200078ef8ea */
[----:B------:R-:W-:Y:S01]  /*0c80*/  @!P2 IMAD.MOV R0, RZ, RZ, -R0 ;  /* 0x000000ffff00a224 */ /* 0x000fe200078e0a00 */
[----:B------:R-:W-:Y:S01]  /*0c90*/  IADD3.X R7, R3, UR4, R4, P1, !PT ;  /* 0x0000000403077c10 */ /* 0x000fe20008ffe404 */
[----:B------:R-:W-:Y:S01]  /*0ca0*/  IMAD.WIDE.U32 R2, R12, UR6, R204 ;  /* 0x000000060c027c25 */ /* 0x000fe2000f8e00cc */
[----:B------:R-:W-:Y:S01]  /*0cb0*/  @!P5 LOP3.LUT R0, RZ, R11, RZ, 0x33, !PT ;  /* 0x0000000bff00d212 */ /* 0x000fe200078e33ff */
[----:B------:R-:W1:Y:S01]  /*0cc0*/  S2UR UR4, SR_CgaCtaId ;  /* 0x00000000000479c3 */ /* 0x000e620000008800 */
[----:B------:R-:W-:Y:S01]  /*0cd0*/  IADD3 R4, P1, R204, UR16, RZ ;  /* 0x00000010cc047c10 */ /* 0x000fe2000ff3e0ff */
[----:B------:R-:W-:Y:S01]  /*0ce0*/  IMAD R11, R12, UR7, R5 ;  /* 0x000000070c0b7c24 */ /* 0x000fe2000f8e0205 */
[----:B------:R-:W-:Y:S01]  /*0cf0*/  IADD3 R2, P2, R2, UR18, RZ ;  /* 0x0000001202027c10 */ /* 0x000fe2000ff5e0ff */
[----:B------:R-:W-:Y:S01]  /*0d00*/  ULDC.64 UR18, c[0x0][0x260] ;  /* 0x0000980000127ab9 */ /* 0x000fe20000000a00 */
[----:B------:R-:W-:Y:S01]  /*0d10*/  IADD3.X R5, R205, UR15, RZ, P1, !PT ;  /* 0x0000000fcd057c10 */ /* 0x000fe20008ffe4ff */
[C---:B------:R-:W-:Y:S01]  /*0d20*/  IMAD.WIDE.U32 R30, R0.reuse, UR18, R6 ;  /* 0x00000012001e7c25 */ /* 0x040fe2000f8e0006 */
[----:B------:R-:W-:Y:S01]  /*0d30*/  IADD3.X R3, R3, UR17, R11, P2, !PT ;  /* 0x0000001103037c10 */ /* 0x000fe200097fe40b */
[----:B------:R-:W-:Y:S01]  /*0d40*/  ULDC.64 UR16, c[0x0][0x268] ;  /* 0x00009a0000107ab9 */ /* 0x000fe20000000a00 */
[----:B------:R-:W-:Y:S01]  /*0d50*/  SHF.R.S32.HI R10, RZ, 0x1f, R0 ;  /* 0x0000001fff0a7819 */ /* 0x000fe20000011400 */
[----:B------:R-:W-:Y:S01]  /*0d60*/  IMAD.U32 R14, RZ, RZ, UR8 ;  /* 0x00000008ff0e7e24 */ /* 0x000fe2000f8e00ff */
[----:B------:R2:W-:Y:S01]  /*0d70*/  STL.64 [R1+0x48], R30 ;  /* 0x0000481e01007387 */ /* 0x0005e20000100a00 */
[----:B------:R-:W-:Y:S01]  /*0d80*/  IMAD.WIDE.U32 R28, R0, UR16, R2 ;  /* 0x00000010001c7c25 */ /* 0x000fe2000f8e0002 */
[----:B------:R-:W-:Y:S01]  /*0d90*/  UIMAD UR8, UR5, UR8, URZ ;  /* 0x00000008050872a4 */ /* 0x000fe2000f8e023f */
[----:B------:R-:W-:Y:S01]  /*0da0*/  IADD3 R19, R12, 0x10, RZ ;  /* 0x000000100c137810 */ /* 0x000fe20007ffe0ff */
[----:B------:R-:W-:Y:S01]  /*0db0*/  BSSY B0, `(.L_x_325) ;  /* 0x000002f000007945 */ /* 0x000fe20003800000 */
[----:B------:R-:W-:Y:S01]  /*0dc0*/  IMAD.WIDE.U32 R14, R14, UR28, R4 ;  /* 0x0000001c0e0e7c25 */ /* 0x000fe2000f8e0004 */
[----:B------:R2:W-:Y:S01]  /*0dd0*/  STL.64 [R1+0x40], R28 ;  /* 0x0000401c01007387 */ /* 0x0005e20000100a00 */
[----:B------:R-:W-:Y:S01]  /*0de0*/  UIMAD UR8, UR28, UR9, UR8 ;  /* 0x000000091c0872a4 */ /* 0x000fe2000f8e0208 */
[----:B------:R-:W-:Y:S01]  /*0df0*/  ISETP.GE.AND P5, PT, R19, UR12, PT ;  /* 0x0000000c13007c0c */ /* 0x000fe2000bfa6270 */
[----:B------:R-:W-:Y:S01]  /*0e00*/  IMAD R4, R10, UR18, RZ ;  /* 0x000000120a047c24 */ /* 0x000fe2000f8e02ff */
[----:B------:R2:W-:Y:S01]  /*0e10*/  STL [R1+0x10], R154 ;  /* 0x0000109a01007387 */ /* 0x0005e20000100800 */
[----:B------:R-:W-:Y:S01]  /*0e20*/  UMOV UR9, 0x400 ;  /* 0x0000040000097882 */ /* 0x000fe20000000000 */
[----:B------:R-:W-:Y:S01]  /*0e30*/  R2P PR, R21, 0x6 ;  /* 0x0000000615007804 */ /* 0x000fe20000000000 */
[----:B------:R-:W-:Y:S01]  /*0e40*/  IMAD R22, R0, UR19, R4 ;  /* 0x0000001300167c24 */ /* 0x000fe2000f8e0204 */
[----:B-1----:R-:W-:Y:S01]  /*0e50*/  ULEA UR4, UR4, UR9, 0x18 ;  /* 0x0000000904047291 */ /* 0x002fe2000f8ec03f */
[----:B------:R-:W-:-:S02]  /*0e60*/  IMAD R4, R10, UR16, RZ ;  /* 0x000000100a047c24 */ /* 0x000fc4000f8e02ff */
[----:B------:R-:W-:Y:S02]  /*0e70*/  VIADD R11, R15, UR8 ;  /* 0x000000080f0b7c36 */ /* 0x000fe40008000000 */
[----:B------:R-:W-:Y:S01]  /*0e80*/  IMAD R25, R0, UR17, R4 ;  /* 0x0000001100197c24 */ /* 0x000fe2000f8e0204 */
[----:B------:R-:W-:Y:S01]  /*0e90*/  MOV R0, 0x20 ;  /* 0x0000002000007802 */ /* 0x000fe20000000f00 */
[----:B------:R-:W-:Y:S01]  /*0ea0*/  IMAD.MOV.U32 R4, RZ, RZ, 0x10 ;  /* 0x00000010ff047424 */ /* 0x000fe200078e00ff */
[----:B------:R-:W-:Y:S01]  /*0eb0*/  LEA R234, R234, UR4, 0x1 ;  /* 0x00000004eaea7c11 */ /* 0x000fe2000f8e08ff */
[----:B------:R-:W-:Y:S01]  /*0ec0*/  VIADD R20, R12, 0x20 ;  /* 0x000000200c147836 */ /* 0x000fe20000000000 */
[----:B------:R-:W-:Y:S02]  /*0ed0*/  SEL R0, R0, 0xffffffe0, !P2 ;  /* 0xffffffe000007807 */ /* 0x000fe40005000000 */
[----:B------:R-:W-:Y:S01]  /*0ee0*/  SEL R4, R4, 0xfffffff0, !P1 ;  /* 0xfffffff004047807 */ /* 0x000fe20004800000 */
[----:B------:R-:W-:Y:S06]  /*0ef0*/  @P6 BRA `(.L_x_326) ;  /* 0x0000000000686947 */ /* 0x000fec0003800000 */
        /* <DEDUP_REMOVED lines=26> */
.L_x_326:
[----:B------:R-:W-:Y:S05]  /*10a0*/  BSYNC B0 ;  /* 0x0000000000007941 */ /* 0x000fea0003800000 */
.L_x_325:
[----:B------:R-:W-:Y:S01]  /*10b0*/  BSSY B0, `(.L_x_327) ;  /* 0x0000021000007945 */ /* 0x000fe20003800000 */
[----:B------:R-:W-:Y:S02]  /*10c0*/  ISETP.GE.AND P2, PT, R20, UR12, PT ;  /* 0x0000000c14007c0c */ /* 0x000fe4000bf46270 */
[----:B------:R-:W-:Y:S01]  /*10d0*/  IADD3 R18, R12, 0x30, RZ ;  /* 0x000000300c127810 */ /* 0x000fe20007ffe0ff */
[----:B------:R-:W-:Y:S05]  /*10e0*/  @P5 BRA `(.L_x_328) ;  /* 0x0000000000745947 */ /* 0x000fea0003800000 */
[----:B------:R-:W-:Y:S01]  /*10f0*/  ULDC UR15, c[0x0][0x2d0] ;  /* 0x0000b400000f7ab9 */ /* 0x000fe20000000800 */
[----:B------:R-:W-:Y:S01]  /*1100*/  IADD3 R5, P1, R8, 0x10, RZ ;  /* 0x0000001008057810 */ /* 0x000fe20007f3e0ff */
[----:B------:R-:W-:Y:S01]  /*1110*/  ULDC.64 UR8, c[0x0][0x240] ;  /* 0x0000900000087ab9 */ /* 0x000fe20000000a00 */
[----:B------:R-:W-:Y:S02]  /*1120*/  ISETP.GE.AND P5, PT, R204, UR15, PT ;  /* 0x0000000fcc007c0c */ /* 0x000fe4000bfa6270 */
[----:B-1-3--:R-:W-:Y:S01]  /*1130*/  MOV R3, R11 ;  /* 0x0000000b00037202 */ /* 0x00afe20000000f00 */
[----:B------:R-:W-:Y:S01]  /*1140*/  IMAD.X R2, RZ, RZ, R9, P1 ;  /* 0x000000ffff027224 */ /* 0x000fe200008e0609 */
[----:B------:R-:W-:-:S03]  /*1150*/  ISETP.GE.AND P1, PT, R154, UR15, PT ;  /* 0x0000000f9a007c0c */ /* 0x000fc6000bf26270 */
[----:B------:R-:W-:Y:S02]  /*1160*/  IMAD R16, R2, UR8, RZ ;  /* 0x0000000802107c24 */ /* 0x000fe4000f8e02ff */
[----:B------:R-:W-:-:S04]  /*1170*/  IMAD.MOV.U32 R2, RZ, RZ, R14 ;  /* 0x000000ffff027224 */ /* 0x000fc800078e000e */
[----:B------:R-:W1:Y:S01]  /*1180*/  @!P5 LDC.64 R6, c[0x0][0x210] ;  /* 0x00008400ff06db82 */ /* 0x000e620000000a00 */
[C---:B------:R-:W-:Y:S01]  /*1190*/  IMAD.WIDE.U32 R2, R5.reuse, UR8, R2 ;  /* 0x0000000805027c25 */ /* 0x040fe2000f8e0002 */
[----:B------:R4:W-:Y:S03]  /*11a0*/  @P5 STS.128 [R234+0x800], RZ ;  /* 0x000800ffea005388 */ /* 0x0009e60000000c00 */
[----:B------:R-:W-:-:S04]  /*11b0*/  IMAD R5, R5, UR9, R16 ;  /* 0x0000000905057c24 */ /* 0x000fc8000f8e0210 */
        /* <DEDUP_REMOVED lines=16> */
.L_x_328:
[----:B------:R-:W-:Y:S05]  /*12c0*/  BSYNC B0 ;  /* 0x0000000000007941 */ /* 0x000fea0003800000 */
.L_x_327:
        /* <DEDUP_REMOVED lines=13> */
[----:B----4-:R-:W1:Y:S01]  /*13a0*/  @!P5 LDC.64 R6, c[0x0][0x210] ;  /* 0x00008400ff06db82 */ /* 0x010e620000000a00 */
        /* <DEDUP_REMOVED lines=19> */
.L_x_330:
[----:B------:R-:W-:Y:S05]  /*14e0*/  BSYNC B0 ;  /* 0x0000000000007941 */ /* 0x000fea0003800000 */
.L_x_329:
[----:B------:R-:W-:Y:S01]  /*14f0*/  BSSY B0, `(.L_x_331) ;  /* 0x0000020000007945 */ /* 0x000fe20003800000 */
[----:B------:R-:W-:-:S03]  /*1500*/  ISETP.GE.AND P5, PT, R16, UR12, PT ;  /* 0x0000000c10007c0c */ /* 0x000fc6000bfa6270 */
[----:B------:R-:W-:Y:S10]  /*1510*/  @P1 BRA `(.L_x_332) ;  /* 0x0000000000741947 */ /* 0x000ff40003800000 */
        /* <DEDUP_REMOVED lines=29> */
.L_x_332:
[----:B------:R-:W-:Y:S05]  /*16f0*/  BSYNC B0 ;  /* 0x0000000000007941 */ /* 0x000fea0003800000 */
.L_x_331:
[----:B------:R-:W-:Y:S04]  /*1700*/  BSSY B0, `(.L_x_333) ;  /* 0x000001f000007945 */ /* 0x000fe80003800000 */
        /* <DEDUP_REMOVED lines=30> */
.L_x_334:
[----:B------:R-:W-:Y:S05]  /*18f0*/  BSYNC B0 ;  /* 0x0000000000007941 */ /* 0x000fea0003800000 */
.L_x_333:
        /* <DEDUP_REMOVED lines=31> */
.L_x_336:
[----:B------:R-:W-:Y:S05]  /*1af0*/  BSYNC B0 ;  /* 0x0000000000007941 */ /* 0x000fea0003800000 */
.L_x_335:
        /* <DEDUP_REMOVED lines=31> */
.L_x_338:
[----:B------:R-:W-:Y:S05]  /*1cf0*/  BSYNC B0 ;  /* 0x0000000000007941 */ /* 0x000fea0003800000 */
.L_x_337:
[----:B------:R-:W-:Y:S01]  /*1d00*/  UIADD3 UR8, UR23, 0x3f, URZ ;  /* 0x0000003f17087890 */ /* 0x000fe2000fffe03f */
[----:B------:R-:W-:Y:S03]  /*1d10*/  BSSY B0, `(.L_x_339) ;  /* 0x0000021000007945 */ /* 0x000fe60003800000 */
[----:B------:R-:W-:-:S04]  /*1d20*/  USHF.R.S32.HI UR17, URZ, 0x1f, UR8 ;  /* 0x0000001f3f117899 */ /* 0x000fc80008011408 */
[----:B------:R-:W-:Y:S01]  /*1d30*/  ULEA.HI UR17, UR17, UR8, URZ, 0x6 ;  /* 0x0000000811117291 */ /* 0x000fe2000f8f303f */
[----:B------:R-:W-:Y:S11]  /*1d40*/  @P5 BRA `(.L_x_340) ;  /* 0x0000000000745947 */ /* 0x000ff60003800000 */
[----:B------:R-:W-:Y:S01]  /*1d50*/  ULDC UR15, c[0x0][0x2d0] ;  /* 0x0000b400000f7ab9 */ /* 0x000fe20000000800 */
[----:B------:R-:W-:Y:S01]  /*1d60*/  IADD3 R5, P0, R8, 0x70, RZ ;  /* 0x0000007008057810 */ /* 0x000fe20007f1e0ff */
[----:B------:R-:W-:Y:S01]  /*1d70*/  ULDC.64 UR8, c[0x0][0x240] ;  /* 0x0000900000087ab9 */ /* 0x000fe20000000a00 */
[----:B------:R-:W-:Y:S01]  /*1d80*/  ISETP.GE.AND P1, PT, R204, UR15, PT ;  /* 0x0000000fcc007c0c */ /* 0x000fe2000bf26270 */
[----:B-1-3--:R-:W-:Y:S01]  /*1d90*/  IMAD.MOV.U32 R2, RZ, RZ, R14 ;  /* 0x000000ffff027224 */ /* 0x00afe200078e000e */
[----:B------:R-:W-:Y:S01]  /*1da0*/  MOV R3, R11 ;  /* 0x0000000b00037202 */ /* 0x000fe20000000f00 */
[----:B------:R-:W-:Y:S01]  /*1db0*/  IMAD.X R8, RZ, RZ, R9, P0 ;  /* 0x000000ffff087224 */ /* 0x000fe200000e0609 */
[----:B------:R-:W-:-:S03]  /*1dc0*/  ISETP.GE.AND P0, PT, R154, UR15, PT ;  /* 0x0000000f9a007c0c */ /* 0x000fc6000bf06270 */
[----:B------:R-:W-:Y:S02]  /*1dd0*/  IMAD R8, R8, UR8, RZ ;  /* 0x0000000808087c24 */ /* 0x000fe4000f8e02ff */
[----:B----4-:R-:W-:-:S04]  /*1de0*/  IMAD.WIDE.U32 R6, R5, UR8, R2 ;  /* 0x0000000805067c25 */ /* 0x010fc8000f8e0002 */
[----:B------:R-:W1:Y:S01]  /*1df0*/  @!P1 LDC.64 R16, c[0x0][0x210] ;  /* 0x00008400ff109b82 */ /* 0x000e620000000a00 */
        /* <DEDUP_REMOVED lines=18> */
.L_x_340:
[----:B------:R-:W-:Y:S05]  /*1f20*/  BSYNC B0 ;  /* 0x0000000000007941 */ /* 0x000fea0003800000 */
.L_x_339:
[----:B------:R-:W-:Y:S01]  /*1f30*/  ULEA.HI.SX32 UR16, UR17, 0xffffffff, 0x1a ;  /* 0xffffffff11107891 */ /* 0x000fe2000f8fd23f */
[----:B------:R-:W-:Y:S01]  /*1f40*/  IMAD.IADD R181, R31, 0x1, R22 ;  /* 0x000000011fb57824 */ /* 0x000fe200078e0216 */
[----:B------:R-:W-:Y:S01]  /*1f50*/  USHF.L.U32 UR19, UR10, 0x6, URZ ;  /* 0x000000060a137899 */ /* 0x000fe2000800063f */
[----:B------:R-:W-:Y:S01]  /*1f60*/  IMAD.MOV.U32 R180, RZ, RZ, R30 ;  /* 0x000000ffffb47224 */ /* 0x000fe200078e001e */
[----:B------:R-:W-:Y:S01]  /*1f70*/  UIMAD UR15, UR16, -0x40, UR23 ;  /* 0xffffffc0100f78a4 */ /* 0x000fe2000f8e0217 */
[----:B------:R-:W-:Y:S01]  /*1f80*/  BSSY B0, `(.L_x_341) ;  /* 0x0000022000007945 */ /* 0x000fe20003800000 */
[----:B------:R-:W-:Y:S02]  /*1f90*/  USHF.L.U64.HI UR18, UR10, 0x6, UR11 ;  /* 0x000000060a127899 */ /* 0x000fe4000801020b */
[----:B------:R2:W-:Y:S01]  /*1fa0*/  STL.64 [R1+0x38], R180 ;  /* 0x000038b401007387 */ /* 0x0005e20000100a00 */
[----:B------:R-:W-:Y:S01]  /*1fb0*/  USHF.R.S32.HI UR29, URZ, 0x1f, UR16 ;  /* 0x0000001f3f1d7899 */ /* 0x000fe20008011410 */
[----:B------:R-:W-:Y:S01]  /*1fc0*/  ISETP.GE.AND P0, PT, R12, UR15, PT ;  /* 0x0000000f0c007c0c */ /* 0x000fe2000bf06270 */
[----:B------:R-:W-:Y:S01]  /*1fd0*/  UIMAD UR8, UR18, UR16, URZ ;  /* 0x00000010120872a4 */ /* 0x000fe2000f8e023f */
[----:B------:R-:W-:-:S02]  /*1fe0*/  MOV R152, UR19 ;  /* 0x0000001300987c02 */ /* 0x000fc40008000f00 */
[----:B------:R-:W-:Y:S01]  /*1ff0*/  ISETP.GE.AND P5, PT, R19, UR15, PT ;  /* 0x0000000f13007c0c */ /* 0x000fe2000bfa6270 */
[----:B------:R-:W-:Y:S01]  /*2000*/  UIMAD UR8, UR29, UR19, UR8 ;  /* 0x000000131d0872a4 */ /* 0x000fe2000f8e0208 */
[----:B------:R-:W-:Y:S01]  /*2010*/  ISETP.GE.AND P4, PT, R20, UR15, PT ;  /* 0x0000000f14007c0c */ /* 0x000fe2000bf86270 */
[----:B-1-3--:R-:W-:Y:S01]  /*2020*/  IMAD.WIDE.U32 R2, R152, UR16, R180 ;  /* 0x0000001098027c25 */ /* 0x00afe2000f8e00b4 */
[----:B------:R-:W-:-:S03]  /*2030*/  ISETP.GE.AND P3, PT, R18, UR15, PT ;  /* 0x0000000f12007c0c */ /* 0x000fc6000bf66270 */
[----:B----4-:R-:W-:Y:S02]  /*2040*/  VIADD R7, R3, UR8 ;  /* 0x0000000803077c36 */ /* 0x010fe40008000000 */
[----:B------:R-:W-:Y:S08]  /*2050*/  @P0 BRA `(.L_x_342) ;  /* 0x0000000000500947 */ /* 0x000ff00003800000 */
[----:B------:R-:W-:Y:S02]  /*2060*/  ULDC UR8, c[0x0][0x2d0] ;  /* 0x0000b40000087ab9 */ /* 0x000fe40000000800 */
[----:B------:R-:W-:Y:S02]  /*2070*/  ISETP.GE.AND P1, PT, R204, UR8, PT ;  /* 0x00000008cc007c0c */ /* 0x000fe4000bf26270 */
[----:B------:R-:W-:-:S11]  /*2080*/  ISETP.GE.AND P0, PT, R154, UR8, PT ;  /* 0x000000089a007c0c */ /* 0x000fd6000bf06270 */
[----:B------:R-:W1:Y:S01]  /*2090*/  @!P1 LDC.64 R8, c[0x0][0x218] ;  /* 0x00008600ff089b82 */ /* 0x000e620000000a00 */
[----:B------:R3:W-:Y:S01]  /*20a0*/  @P1 STS.128 [R234+0x8000], RZ ;  /* 0x008000ffea001388 */ /* 0x0007e20000000c00 */
        /* <DEDUP_REMOVED lines=15> */
.L_x_342:
[----:B------:R-:W-:Y:S05]  /*21a0*/  BSYNC B0 ;  /* 0x0000000000007941 */ /* 0x000fea0003800000 */
.L_x_341:
[----:B------:R-:W-:Y:S01]  /*21b0*/  USHF.L.U64.HI UR25, UR10, 0x4, UR11 ;  /* 0x000000040a197899 */ /* 0x000fe2000801020b */
[----:B------:R-:W-:Y:S01]  /*21c0*/  BSSY B0, `(.L_x_343) ;  /* 0x0000019000007945 */ /* 0x000fe20003800000 */
[----:B------:R-:W-:-:S03]  /*21d0*/  USHF.L.U32 UR26, UR10, 0x4, URZ ;  /* 0x000000040a1a7899 */ /* 0x000fc6000800063f */
[----:B------:R-:W-:Y:S09]  /*21e0*/  @P5 BRA `(.L_x_344) ;  /* 0x0000000000585947 */ /* 0x000ff20003800000 */
[----:B------:R-:W-:Y:S01]  /*21f0*/  ULDC UR8, c[0x0][0x2d0] ;  /* 0x0000b40000087ab9 */ /* 0x000fe20000000800 */
[----:B------:R-:W-:Y:S02]  /*2200*/  IADD3 R5, P2, R2, UR26, RZ ;  /* 0x0000001a02057c10 */ /* 0x000fe4000ff5e0ff */
[----:B------:R-:W-:Y:S02]  /*2210*/  ISETP.GE.AND P1, PT, R204, UR8, PT ;  /* 0x00000008cc007c0c */ /* 0x000fe4000bf26270 */
[----:B------:R-:W-:Y:S02]  /*2220*/  ISETP.GE.AND P0, PT, R154, UR8, PT ;  /* 0x000000089a007c0c */ /* 0x000fe4000bf06270 */
[----:B------:R-:W-:-:S09]  /*2230*/  IADD3.X R10, R7, UR25, RZ, P2, !PT ;  /* 0x00000019070a7c10 */ /* 0x000fd200097fe4ff */
[----:B-1-3--:R-:W1:Y:S01]  /*2240*/  @!P1 LDC.64 R8, c[0x0][0x218] ;  /* 0x00008600ff089b82 */ /* 0x00ae620000000a00 */
        /* <DEDUP_REMOVED lines=16> */
.L_x_344:
[----:B------:R-:W-:Y:S05]  /*2350*/  BSYNC B0 ;  /* 0x0000000000007941 */ /* 0x000fea0003800000 */
.L_x_343:
[----:B------:R-:W-:Y:S04]  /*2360*/  BSSY B0, `(.L_x_345) ;  /* 0x000001a000007945 */ /* 0x000fe80003800000 */
[----:B------:R-:W-:Y:S05]  /*2370*/  @P4 BRA `(.L_x_346) ;  /* 0x0000000000604947 */ /* 0x000fea0003800000 */
[----:B------:R-:W-:Y:S01]  /*2380*/  ULDC UR8, c[0x0][0x2d0] ;  /* 0x0000b40000087ab9 */ /* 0x000fe20000000800 */
[----:B-1-34-:R-:W-:Y:S01]  /*2390*/  IMAD.U32 R8, RZ, RZ, UR10 ;  /* 0x0000000aff087e24 */ /* 0x01afe2000f8e00ff */
[----:B------:R-:W-:Y:S01]  /*23a0*/  ISETP.GE.AND P1, PT, R204, UR8, PT ;  /* 0x00000008cc007c0c */ /* 0x000fe2000bf26270 */
[----:B------:R-:W-:Y:S01]  /*23b0*/  IMAD.U32 R10, RZ, RZ, UR11 ;  /* 0x0000000bff0a7e24 */ /* 0x000fe2000f8e00ff */
[----:B------:R-:W-:Y:S02]  /*23c0*/  ISETP.GE.AND P0, PT, R154, UR8, PT ;  /* 0x000000089a007c0c */ /* 0x000fe4000bf06270 */
[----:B------:R-:W-:-:S04]  /*23d0*/  LEA R5, P2, R8, R2, 0x5 ;  /* 0x0000000208057211 */ /* 0x000fc800078428ff */
[----:B------:R-:W-:-:S05]  /*23e0*/  LEA.HI.X R10, R8, R7, R10, 0x5, P2 ;  /* 0x00000007080a7211 */ /* 0x000fca00010f2c0a */
        /* <DEDUP_REMOVED lines=17> */
.L_x_346:
[----:B------:R-:W-:Y:S05]  /*2500*/  BSYNC B0 ;  /* 0x0000000000007941 */ /* 0x000fea0003800000 */
.L_x_345:
        /* <DEDUP_REMOVED lines=10> */
[----:B-1-34-:R-:W1:Y:S01]  /*25b0*/  @!P1 LDC.64 R8, c[0x0][0x218] ;  /* 0x00008600ff089b82 */ /* 0x01ae620000000a00 */
        /* <DEDUP_REMOVED lines=16> */
.L_x_348:
[----:B------:R-:W-:Y:S05]  /*26c0*/  BSYNC B0 ;  /* 0x0000000000007941 */ /* 0x000fea0003800000 */
.L_x_347:
[----:B------:R-:W-:Y:S01]  /*26d0*/  ULDC.64 UR10, c[0x0][0x3c8] ;  /* 0x0000f200000a7ab9 */ /* 0x000fe20000000a00 */
[----:B------:R-:W0:Y:S01]  /*26e0*/  LDGDEPBAR ;  /* 0x00000000000079af */ /* 0x000e220000000000 */
[----:B------:R-:W-:-:S04]  /*26f0*/  UISETP.NE.U32.AND UP1, UPT, UR10, URZ, UPT ;  /* 0x0000003f0a00728c */ /* 0x000fc8000bf25070 */
[----:B------:R-:W-:-:S06]  /*2700*/  UISETP.NE.AND.EX UP1, UPT, UR11, URZ, UPT, UP1 ;  /* 0x0000003f0b00728c */ /* 0x000fcc000bf25310 */
[----:B------:R-:W-:-:S05]  /*2710*/  PLOP3.LUT P2, PT, PT, PT, UP1, 0x80, 0x0 ;  /* 0x000000000000781c */ /* 0x000fca0003f4f018 */
[----:B------:R-:W-:Y:S01]  /*2720*/  @UP1 USHF.R.S32.HI UR30, URZ, 0x1f, UR27 ;  /* 0x0000001f3f1e1899 */ /* 0x000fe2000801141b */
[----:B------:R-:W-:Y:S01]  /*2730*/  @UP1 ULDC.64 UR8, c[0x0][0x3d0] ;  /* 0x0000f40000081ab9 */ /* 0x000fe20000000a00 */
[----:B------:R-:W-:Y:S02]  /*2740*/  @UP1 UMOV UR32, UR28 ;  /* 0x0000001c00201c82 */ /* 0x000fe40008000000 */
[----:B------:R-:W-:Y:S01]  /*2750*/  @UP1 UIMAD UR30, UR30, UR8, URZ ;  /* 0x000000081e1e12a4 */ /* 0x000fe2000f8e023f */
[----:B------:R-:W-:Y:S01]  /*2760*/  @UP1 UMOV UR33, UR5 ;  /* 0x0000000500211c82 */ /* 0x000fe20008000000 */
[----:B-1-3--:R-:W-:Y:S01]  /*2770*/  SHF.R.S32.HI R6, RZ, 0x4, R26 ;  /* 0x00000004ff067819 */ /* 0x00afe2000001141a */
[----:B------:R-:W-:Y:S01]  /*2780*/  @UP1 UIMAD.WIDE.U32 UR32, UR27, UR8, UR32 ;  /* 0x000000081b2012a5 */ /* 0x000fe2000f8e0020 */
[----:B------:R-:W-:-:S04]  /*2790*/  DEPBAR.LE SB0, 0x0 ;  /* 0x000080000000791a */ /* 0x000fc80000000000 */
[----:B------:R-:W-:Y:S02]  /*27a0*/  @UP1 UIMAD UR9, UR27, UR9, UR30 ;  /* 0x000000091b0912a4 */ /* 0x000fe4000f8e021e */
[----:B------:R-:W-:Y:S02]  /*27b0*/  @UP1 ULEA UR10, UP0, UR32, UR10, 0x2 ;  /* 0x0000000a200a1291 */ /* 0x000fe4000f80103f */
[----:B------:R-:W-:Y:S01]  /*27c0*/  @UP1 UIADD3 UR9, UR33, UR9, URZ ;  /* 0x0000000921091290 */ /* 0x000fe2000fffe03f */
[----:B------:R-:W-:Y:S01]  /*27d0*/  IMAD.SHL.U32 R5, R12, 0x8, RZ ;  /* 0x000000080c057824 */ /* 0x000fe200078e00ff */
[----:B------:R-:W-:Y:S02]  /*27e0*/  @UP1 ULDC UR5, c[0x0][0x2e8] ;  /* 0x0000ba0000051ab9 */ /* 0x000fe40000000800 */
[----:B------:R-:W-:Y:S01]  /*27f0*/  @UP1 ULEA.HI.X UR11, UR32, UR11, UR9, 0x2, UP0 ;  /* 0x0000000b200b1291 */ /* 0x000fe200080f1409 */
[----:B------:R-:W-:-:S05]  /*2800*/  IMAD.U32 R2, RZ, RZ, UR10 ;  /* 0x0000000aff027e24 */ /* 0x000fca000f8e00ff */
[----:B------:R-:W-:-:S05]  /*2810*/  IMAD.U32 R3, RZ, RZ, UR11 ;  /* 0x0000000bff037e24 */ /* 0x000fca000f8e00ff */
[----:B------:R1:W3:Y:S01]  /*2820*/  @P2 LDG.E R11, desc[UR20][R2.64] ;  /* 0x00000014020b2981 */ /* 0x0002e2000c1e1900 */
[----:B----4-:R-:W-:Y:S01]  /*2830*/  IMAD.SHL.U32 R8, R21, 0x40, RZ ;  /* 0x0000004015087824 */ /* 0x010fe200078e00ff */
[----:B------:R-:W3:Y:S01]  /*2840*/  @P2 MUFU.RCP R10, UR5 ;  /* 0x00000005000a2d08 */ /* 0x000ee20008001000 */
[----:B------:R-:W-:Y:S01]  /*2850*/  ISETP.GE.AND P1, PT, R12, UR15, PT ;  /* 0x0000000f0c007c0c */ /* 0x000fe2000bf26270 */
[----:B------:R-:W-:Y:S01]  /*2860*/  BAR.SYNC.DEFER_BLOCKING 0x0 ;  /* 0x0000000000007b1d */ /* 0x000fe20000010000 */
[----:B------:R-:W-:Y:S01]  /*2870*/  IMAD.IADD R14, R29, 0x1, R25 ;  /* 0x000000011d0e7824 */ /* 0x000fe200078e0219 */
[----:B------:R-:W-:Y:S01]  /*2880*/  UIMAD.WIDE.U32 UR8, UR16, UR6, URZ ;  /* 0x00000006100872a5 */ /* 0x000fe2000f8e003f */
[----:B------:R-:W-:Y:S01]  /*2890*/  LEA.HI R151, R27, R153, RZ, 0x5 ;  /* 0x000000991b977211 */ /* 0x000fe200078f28ff */
[----:B------:R-:W-:Y:S01]  /*28a0*/  UIMAD UR5, UR29, UR6, URZ ;  /* 0x000000061d0572a4 */ /* 0x000fe2000f8e023f */
[----:B------:R-:W-:Y:S01]  /*28b0*/  ISETP.GE.AND P5, PT, R19, UR15, PT ;  /* 0x0000000f13007c0c */ /* 0x000fe2000bfa6270 */
[----:B------:R-:W-:Y:S01]  /*28c0*/  BSSY B0, `(.L_x_349) ;  /* 0x000003b000007945 */ /* 0x000fe20003800000 */
[----:B------:R-:W-:Y:S01]  /*28d0*/  SHF.R.S32.HI R150, RZ, 0x5, R151 ;  /* 0x00000005ff967819 */ /* 0x000fe20000011497 */
[----:B------:R4:W-:Y:S01]  /*28e0*/  STL [R1+0x50], R14 ;  /* 0x0000500e01007387 */ /* 0x0009e20000100800 */
[----:B------:R-:W-:Y:S01]  /*28f0*/  UIMAD UR5, UR16, UR7, UR5 ;  /* 0x00000007100572a4 */ /* 0x000fe2000f8e0205 */
[----:B------:R-:W-:Y:S01]  /*2900*/  IMAD.U32 R9, RZ, RZ, UR9 ;  /* 0x00000009ff097e24 */ /* 0x000fe2000f8e00ff */
[----:B------:R-:W-:-:S02]  /*2910*/  ISETP.GE.AND P4, PT, R20, UR15, PT ;  /* 0x0000000f14007c0c */ /* 0x000fc4000bf86270 */
[----:B------:R-:W-:Y:S01]  /*2920*/  UIADD3 UR5, UR9, UR5, URZ ;  /* 0x0000000509057290 */ /* 0x000fe2000fffe03f */
[----:B------:R-:W-:Y:S02]  /*2930*/  ISETP.GE.AND P3, PT, R18, UR15, PT ;  /* 0x0000000f12007c0c */ /* 0x000fe4000bf66270 */
[----:B-1----:R-:W-:Y:S01]  /*2940*/  LEA.HI R3, R26, R6, RZ, 0x1 ;  /* 0x000000061a037211 */ /* 0x002fe200078f08ff */
[----:B------:R-:W-:Y:S01]  /*2950*/  IMAD.SHL.U32 R2, R24, 0x40, RZ ;  /* 0x0000004018027824 */ /* 0x000fe200078e00ff */
[----:B------:R4:W-:Y:S02]  /*2960*/  @P1 STS.128 [R234+0xc000], RZ ;  /* 0x00c000ffea001388 */ /* 0x0009e40000000c00 */
[----:B------:R-:W-:Y:S02]  /*2970*/  LOP3.LUT R3, R3, 0xfffffffe, RZ, 0xc0, !PT ;  /* 0xfffffffe03037812 */ /* 0x000fe400078ec0ff */
[----:B------:R-:W-:Y:S01]  /*2980*/  LOP3.LUT R2, R2, 0x1c0, RZ, 0xc0, !PT ;  /* 0x000001c002027812 */ /* 0x000fe200078ec0ff */
[----:B------:R4:W-:Y:S02]  /*2990*/  @P1 STS.128 [R234+0xe000], RZ ;  /* 0x00e000ffea001388 */ /* 0x0009e40000000c00 */
[----:B------:R-:W-:Y:S01]  /*29a0*/  IMAD.IADD R3, R6, 0x1, -R3 ;  /* 0x0000000106037824 */ /* 0x000fe200078e0a03 */
[----:B------:R-:W-:-:S02]  /*29b0*/  LOP3.LUT R6, R2, 0x8, R5, 0xf8, !PT ;  /* 0x0000000802067812 */ /* 0x000fc400078ef805 */
[----:B------:R-:W-:Y:S01]  /*29c0*/  SHF.R.U32.HI R5, RZ, 0x3, R2 ;  /* 0x00000003ff057819 */ /* 0x000fe20000011602 */
[C---:B------:R-:W-:Y:S01]  /*29d0*/  IMAD.SHL.U32 R7, R3.reuse, 0x8, RZ ;  /* 0x0000000803077824 */ /* 0x040fe200078e00ff */
[----:B------:R-:W-:Y:S01]  /*29e0*/  LOP3.LUT R2, R8, 0x1c0, RZ, 0xc0, !PT ;  /* 0x000001c008027812 */ /* 0x000fe200078ec0ff */
[----:B------:R-:W-:Y:S01]  /*29f0*/  IMAD.U32 R8, RZ, RZ, UR8 ;  /* 0x00000008ff087e24 */ /* 0x000fe2000f8e00ff */
[----:B------:R-:W-:Y:S02]  /*2a00*/  LOP3.LUT R5, R6, R5, RZ, 0x3c, !PT ;  /* 0x0000000506057212 */ /* 0x000fe400078e3cff */
[----:B------:R-:W-:Y:S02]  /*2a10*/  LOP3.LUT R7, R2, 0x8, R7, 0xf8, !PT ;  /* 0x0000000802077812 */ /* 0x000fe400078ef807 */
[----:B------:R-:W-:Y:S01]  /*2a20*/  SHF.R.U32.HI R6, RZ, 0x3, R2 ;  /* 0x00000003ff067819 */ /* 0x000fe20000011602 */
[----:B------:R-:W-:Y:S02]  /*2a30*/  IMAD R2, R3, 0x200, R5 ;  /* 0x0000020003027824 */ /* 0x000fe400078e0205 */
[----:B------:R-:W-:Y:S01]  /*2a40*/  IMAD.SHL.U32 R3, R23, 0x40, RZ ;  /* 0x0000004017037824 */ /* 0x000fe200078e00ff */
[----:B------:R-:W-:Y:S01]  /*2a50*/  LOP3.LUT R149, R7, R6, RZ, 0x3c, !PT ;  /* 0x0000000607957212 */ /* 0x000fe200078e3cff */
[----:B------:R-:W-:Y:S01]  /*2a60*/  IMAD.U32 R7, RZ, RZ, UR5 ;  /* 0x00000005ff077e24 */ /* 0x000fe2000f8e00ff */
[----:B------:R-:W-:Y:S01]  /*2a70*/  LEA R6, P0, R8, R28, 0x6 ;  /* 0x0000001c08067211 */ /* 0x000fe200078030ff */
[----:B------:R-:W-:Y:S01]  /*2a80*/  UMOV UR5, URZ ;  /* 0x0000003f00057c82 */ /* 0x000fe20008000000 */
[----:B------:R-:W-:-:S02]  /*2a90*/  LOP3.LUT R148, R3, 0xfffffe00, RZ, 0xc0, !PT ;  /* 0xfffffe0003947812 */ /* 0x000fc400078ec0ff */
[----:B------:R-:W-:Y:S02]  /*2aa0*/  LEA.HI.X R7, R8, R14, R7, 0x6, P0 ;  /* 0x0000000e08077211 */ /* 0x000fe400000f3407 */
[----:B------:R-:W-:Y:S01]  /*2ab0*/  LEA R159, R2, UR4, 0x1 ;  /* 0x00000004029f7c11 */ /* 0x000fe2000f8e08ff */
[----:B------:R-:W-:Y:S02]  /*2ac0*/  IMAD R5, R150, 0x400, R148 ;  /* 0x0000040096057824 */ /* 0x000fe400078e0294 */
[----:B---3--:R-:W-:-:S05]  /*2ad0*/  @P2 FMUL.FTZ R3, R11, R10 ;  /* 0x0000000a0b032220 */ /* 0x008fca0000410000 */
[----:B------:R-:W-:Y:S01]  /*2ae0*/  @P2 R2UR UR8, R3 ;  /* 0x00000000030822ca */ /* 0x000fe200000e0000 */
[----:B------:R-:W-:-:S05]  /*2af0*/  IMAD.IADD R3, R149, 0x1, R5 ;  /* 0x0000000195037824 */ /* 0x000fca00078e0205 */
[----:B------:R-:W-:-:S07]  /*2b00*/  LEA R222, R3, UR4, 0x1 ;  /* 0x0000000403de7c11 */ /* 0x000fce000f8e08ff */
[----:B------:R-:W-:Y:S01]  /*2b10*/  @UP1 UMOV UR5, UR8 ;  /* 0x0000000800051c82 */ /* 0x000fe20008000000 */
[----:B----4-:R-:W-:Y:S05]  /*2b20*/  @P1 BRA `(.L_x_350) ;  /* 0x0000000000501947 */ /* 0x010fea0003800000 */
        /* <DEDUP_REMOVED lines=20> */
.L_x_350:
[----:B------:R-:W-:Y:S05]  /*2c70*/  BSYNC B0 ;  /* 0x0000000000007941 */ /* 0x000fea0003800000 */
.L_x_349:
        /* <DEDUP_REMOVED lines=9> */
[----:B-1-3--:R-:W-:Y:S02]  /*2d10*/  IMAD.U32 R3, RZ, RZ, UR9 ;  /* 0x00000009ff037e24 */ /* 0x00afe4000f8e00ff */
[----:B------:R-:W-:-:S04]  /*2d20*/  IADD3 R2, P2, R6, UR10, RZ ;  /* 0x0000000a06027c10 */ /* 0x000fc8000ff5e0ff */
[----:B------:R-:W-:Y:S02]  /*2d30*/  IADD3.X R3, R7, UR11, R3, P2, !PT ;  /* 0x0000000b07037c10 */ /* 0x000fe400097fe403 */
        /* <DEDUP_REMOVED lines=17> */
.L_x_352:
[----:B------:R-:W-:Y:S05]  /*2e50*/  BSYNC B0 ;  /* 0x0000000000007941 */ /* 0x000fea0003800000 */
.L_x_351:
[----:B------:R1:W-:Y:S01]  /*2e60*/  @P4 STS.128 [R234+0xd000], RZ ;  /* 0x00d000ffea004388 */ /* 0x0003e20000000c00 */
[----:B------:R-:W-:Y:S03]  /*2e70*/  BSSY B0, `(.L_x_353) ;  /* 0x000001b000007945 */ /* 0x000fe60003800000 */
[----:B------:R1:W-:Y:S01]  /*2e80*/  @P4 STS.128 [R234+0xf000], RZ ;  /* 0x00f000ffea004388 */ /* 0x0003e20000000c00 */
[----:B------:R-:W-:Y:S05]  /*2e90*/  @P4 BRA `(.L_x_354) ;  /* 0x0000000000604947 */ /* 0x000fea0003800000 */
[----:B------:R-:W-:Y:S01]  /*2ea0*/  ULDC UR8, c[0x0][0x2d0] ;  /* 0x0000b40000087ab9 */ /* 0x000fe20000000800 */
[----:B-1-3--:R-:W-:Y:S01]  /*2eb0*/  IMAD.U32 R3, RZ, RZ, UR6 ;  /* 0x00000006ff037e24 */ /* 0x00afe2000f8e00ff */
        /* <DEDUP_REMOVED lines=22> */
.L_x_354:
[----:B------:R-:W-:Y:S05]  /*3020*/  BSYNC B0 ;  /* 0x0000000000007941 */ /* 0x000fea0003800000 */
.L_x_353:
[----:B------:R1:W-:Y:S01]  /*3030*/  @P3 STS.128 [R234+0xd800], RZ ;  /* 0x00d800ffea003388 */ /* 0x0003e20000000c00 */
[----:B------:R-:W-:Y:S03]  /*3040*/  BSSY B0, `(.L_x_355) ;  /* 0x000001b000007945 */ /* 0x000fe60003800000 */
[----:B------:R1:W-:Y:S01]  /*3050*/  @P3 STS.128 [R234+0xf800], RZ ;  /* 0x00f800ffea003388 */ /* 0x0003e20000000c00 */
[----:B------:R-:W-:Y:S05]  /*3060*/  @P3 BRA `(.L_x_356) ;  /* 0x0000000000603947 */ /* 0x000fea0003800000 */
[----:B------:R-:W-:Y:S01]  /*3070*/  ULDC UR8, c[0x0][0x2d0] ;  /* 0x0000b40000087ab9 */ /* 0x000fe20000000800 */
[----:B-1-3--:R-:W-:Y:S01]  /*3080*/  IMAD.U32 R2, RZ, RZ, UR6 ;  /* 0x00000006ff027e24 */ /* 0x00afe2000f8e00ff */
[----:B------:R-:W-:Y:S01]  /*3090*/  ISETP.GE.AND P1, PT, R204, UR8, PT ;  /* 0x00000008cc007c0c */ /* 0x000fe2000bf26270 */
[----:B------:R-:W-:Y:S01]  /*30a0*/  UIMAD UR9, UR7, 0x30, URZ ;  /* 0x00000030070978a4 */ /* 0x000fe2000f8e023f */
[----:B------:R-:W-:Y:S01]  /*30b0*/  ISETP.GE.AND P0, PT, R154, UR8, PT ;  /* 0x000000089a007c0c */ /* 0x000fe2000bf06270 */
[----:B------:R-:W-:-:S04]  /*30c0*/  IMAD.WIDE.U32 R6, R2, 0x30, R6 ;  /* 0x0000003002067825 */ /* 0x000fc800078e0006 */
[----:B------:R-:W-:-:S06]  /*30d0*/  VIADD R5, R7, UR9 ;  /* 0x0000000907057c36 */ /* 0x000fcc0008000000 */
        /* <DEDUP_REMOVED lines=17> */
.L_x_356:
[----:B------:R-:W-:Y:S05]  /*31f0*/  BSYNC B0 ;  /* 0x0000000000007941 */ /* 0x000fea0003800000 */
.L_x_355:
[----:B------:R-:W-:Y:S01]  /*3200*/  LDSM.16.M88.4 R12, [R222] ;  /* 0x00000000de0c783b */ /* 0x000fe20000000200 */
[----:B------:R-:W-:Y:S01]  /*3210*/  R2P PR, R24, 0x6 ;  /* 0x0000000618007804 */ /* 0x000fe20000000000 */
[C---:B-1-3--:R-:W-:Y:S01]  /*3220*/  VIADD R2, R159.reuse, 0x8000 ;  /* 0x000080009f027836 */ /* 0x04afe20000000000 */
[----:B------:R-:W-:Y:S01]  /*3230*/  UISETP.GE.AND UP0, UPT, UR23, 0x41, UPT ;  /* 0x000000411700788c */ /* 0x000fe2000bf06270 */
[----:B------:R-:W1:Y:S01]  /*3240*/  LDSM.16.M88.4 R20, [R159+0x8000] ;  /* 0x008000009f14783b */ /* 0x000e620000000200 */
[----:B------:R-:W-:Y:S02]  /*3250*/  VIADD R226, R159, 0x8020 ;  /* 0x000080209fe27836 */ /* 0x000fe40000000000 */
[--C-:B------:R-:W-:Y:S01]  /*3260*/  IMAD R223, R4, 0x2, R222.reuse ;  /* 0x0000000204df7824 */ /* 0x100fe200078e02de */
[----:B------:R-:W3:Y:S01]  /*3270*/  LDSM.16.M88.4 R8, [R222+0x2000] ;  /* 0x00200000de08783b */ /* 0x000ee20000000200 */
[C---:B------:R-:W-:Y:S02]  /*3280*/  IMAD R225, R0.reuse, 0x2, R222 ;  /* 0x0000000200e17824 */ /* 0x040fe400078e02de */
[----:B------:R-:W-:Y:S01]  /*3290*/  IMAD R224, R0, 0x2, R223 ;  /* 0x0000000200e07824 */ /* 0x000fe200078e02df */
[----:B------:R-:W5:Y:S02]  /*32a0*/  LDSM.16.M88.4 R36, [R159+0x8800] ;  /* 0x008800009f24783b */ /* 0x000f640000000200 */
[----:B------:R-:W-:-:S02]  /*32b0*/  @P1 VIADD R226, R2, 0xffffffe0 ;  /* 0xffffffe002e21836 */ /* 0x000fc40000000000 */
[----:B------:R-:W4:Y:S01]  /*32c0*/  LDSM.16.M88.4 R32, [R159+0x9000] ;  /* 0x009000009f20783b */ /* 0x000f220000000200 */
[----:B------:R-:W-:Y:S02]  /*32d0*/  IMAD.MOV.U32 R2, RZ, RZ, 0x40 ;  /* 0x00000040ff027424 */ /* 0x000fe400078e00ff */
[C---:B------:R-:W-:Y:S01]  /*32e0*/  VIADD R233, R226.reuse, 0x800 ;  /* 0x00000800e2e97836 */ /* 0x040fe20000000000 */
[----:B--2---:R-:W2:Y:S01]  /*32f0*/  LDSM.16.M88.4 R28, [R159+0x9800] ;  /* 0x009800009f1c783b */ /* 0x004ea20000000200 */
[----:B------:R-:W-:Y:S01]  /*3300*/  VIADD R232, R226, 0x1000 ;  /* 0x00001000e2e87836 */ /* 0x000fe20000000000 */
[----:B------:R-:W-:Y:S01]  /*3310*/  SEL R2, R2, 0xffffffc0, !P2 ;  /* 0xffffffc002027807 */ /* 0x000fe20005000000 */
[C---:B------:R-:W-:Y:S01]  /*3320*/  VIADD R231, R226.reuse, 0x1800 ;  /* 0x00001800e2e77836 */ /* 0x040fe20000000000 */
[----:B------:R-:W-:Y:S01]  /*3330*/  LDSM.16.M88.4 R16, [R223+0x2000] ;  /* 0x00200000df10783b */ /* 0x000fe20000000200 */
[----:B------:R-:W-:Y:S02]  /*3340*/  VIADD R230, R226, 0x2000 ;  /* 0x00002000e2e67836 */ /* 0x000fe40000000000 */
[----:B------:R-:W-:Y:S01]  /*3350*/  IMAD.IADD R221, R159, 0x1, R2 ;  /* 0x000000019fdd7824 */ /* 0x000fe200078e0202 */
[----:B------:R-:W2:Y:S01]  /*3360*/  LDSM.16.M88.4 R40, [R226] ;  /* 0x00000000e228783b */ /* 0x000ea20000000200 */
[----:B------:R-:W-:Y:S01]  /*3370*/  IMAD.IADD R220, R2, 0x1, R226 ;  /* 0x0000000102dc7824 */ /* 0x000fe200078e02e2 */
[----:B------:R-:W-:Y:S01]  /*3380*/  LOP3.LUT R2, R151, 0xffffffe0, RZ, 0xc0, !PT ;  /* 0xffffffe097027812 */ /* 0x000fe200078ec0ff */
[C---:B------:R-:W-:Y:S01]  /*3390*/  VIADD R229, R226.reuse, 0x2800 ;  /* 0x00002800e2e57836 */ /* 0x040fe20000000000 */
[----:B------:R-:W2:Y:S01]  /*33a0*/  LDSM.16.M88.4 R48, [R226+0x800] ;  /* 0x00080000e230783b */ /* 0x000ea20000000200 */
[----:B------:R-:W-:-:S02]  /*33b0*/  VIADD R228, R226, 0x3000 ;  /* 0x00003000e2e47836 */ /* 0x000fc40000000000 */
[----:B------:R-:W-:Y:S01]  /*33c0*/  IMAD.IADD R2, R153, 0x1, -R2 ;  /* 0x0000000199027824 */ /* 0x000fe200078e0a02 */
[----:B------:R-:W2:Y:S01]  /*33d0*/  LDSM.16.M88.4 R44, [R226+0x1000] ;  /* 0x00100000e22c783b */ /* 0x000ea20000000200 */
[----:B------:R-:W-:-:S03]  /*33e0*/  VIADD R227, R226, 0x3800 ;  /* 0x00003800e2e37836 */ /* 0x000fc60000000000 */
[----:B------:R-:W2:Y:S01]  /*33f0*/  LDSM.16.M88.4 R52, [R226+0x1800] ;  /* 0x00180000e234783b */ /* 0x000ea20000000200 */
[----:B------:R-:W-:Y:S01]  /*3400*/  SHF.R.S32.HI R3, RZ, 0x1f, R2 ;  /* 0x0000001fff037819 */ /* 0x000fe20000011402 */
[-C--:B-1----:R-:W-:Y:S02]  /*3410*/  HMMA.16816.F32.BF16 R104, R12, R20.reuse, RZ ;  /* 0x000000140c68723c */ /* 0x082fe400000418ff */
[----:B------:R-:W1:Y:S01]  /*3420*/  LDSM.16.M88.4 R24, [R223] ;  /* 0x00000000df18783b */ /* 0x000e620000000200 */
[----:B------:R-:W-:Y:S01]  /*3430*/  LEA.HI R2, R3, R2, RZ, 0x2 ;  /* 0x0000000203027211 */ /* 0x000fe200078f10ff */
[----:B------:R-:W-:Y:S02]  /*3440*/  IMAD.U32 R3, RZ, RZ, UR23 ;  /* 0x00000017ff037e24 */ /* 0x000fe4000f8e00ff */
[----:B------:R-:W0:Y:S01]  /*3450*/  LDGDEPBAR ;  /* 0x00000000000079af */ /* 0x000e220000000000 */
[----:B---3--:R-:W-:Y:S01]  /*3460*/  HMMA.16816.F32.BF16 R56, R8, R20, RZ ;  /* 0x000000140838723c */ /* 0x008fe200000418ff */
[----:B------:R-:W-:-:S05]  /*3470*/  SHF.R.S32.HI R2, RZ, 0x2, R2 ;  /* 0x00000002ff027819 */ /* 0x000fca0000011402 */
[-C--:B------:R-:W-:Y:S01]  /*3480*/  HMMA.16816.F32.BF16 R96, R8, R22.reuse, RZ ;  /* 0x000000160860723c */ /* 0x080fe200000418ff */
[----:B------:R-:W-:Y:S02]  /*3490*/  IMAD R5, R150, 0x10, R2 ;  /* 0x0000001096057824 */ /* 0x000fe400078e0202 */
[----:B------:R-:W-:Y:S02]  /*34a0*/  IMAD.U32 R2, RZ, RZ, UR16 ;  /* 0x00000010ff027e24 */ /* 0x000fe4000f8e00ff */
[----:B------:R-:W-:Y:S01]  /*34b0*/  VIADD R6, R5, UR22 ;  /* 0x0000001605067c36 */ /* 0x000fe20008000000 */
[----:B------:R-:W-:Y:S04]  /*34c0*/  HMMA.16816.F32.BF16 R92, R12, R22, RZ ;  /* 0x000000160c5c723c */ /* 0x000fe800000418ff */
[----:B------:R-:W-:Y:S01]  /*34d0*/  IADD3 R3, R3, -UR24, R6 ;  /* 0x8000001803037c10 */ /* 0x000fe2000fffe006 */
[----:B------:R-:W-:Y:S01]  /*34e0*/  STL [R1+0x54], R6 ;  /* 0x0000540601007387 */ /* 0x000fe20000100800 */
[C---:B-----5:R-:W-:Y:S06]  /*34f0*/  HMMA.16816.F32.BF16 R20, R8.reuse, R36, RZ ;  /* 0x000000240814723c */ /* 0x060fec00000418ff */
[C---:B----4-:R-:W-:Y:S06]  /*3500*/  HMMA.16816.F32.BF16 R60, R8.reuse, R32, RZ ;  /* 0x00000020083c723c */ /* 0x050fec00000418ff */
[C---:B--2---:R-:W-:Y:S06]  /*3510*/  HMMA.16816.F32.BF16 R76, R8.reuse, R28, RZ ;  /* 0x0000001c084c723c */ /* 0x044fec00000418ff */
[C---:B------:R-:W-:Y:S06]  /*3520*/  HMMA.16816.F32.BF16 R88, R8.reuse, R38, RZ ;  /* 0x000000260858723c */ /* 0x040fec00000418ff */
[C---:B------:R-:W-:Y:S06]  /*3530*/  HMMA.16816.F32.BF16 R80, R8.reuse, R34, RZ ;  /* 0x000000220850723c */ /* 0x040fec00000418ff */
[----:B------:R-:W-:Y:S06]  /*3540*/  HMMA.16816.F32.BF16 R72, R8, R30, RZ ;  /* 0x0000001e0848723c */ /* 0x000fec00000418ff */
[----:B------:R-:W-:Y:S06]  /*3550*/  HMMA.16816.F32.BF16 R112, R16, R40, R56 ;  /* 0x000000281070723c */ /* 0x000fec0000041838 */
[C---:B------:R-:W-:Y:S06]  /*3560*/  HMMA.16816.F32.BF16 R68, R12.reuse, R36, RZ ;  /* 0x000000240c44723c */ /* 0x040fec00000418ff */
[C---:B------:R-:W-:Y:S01]  /*3570*/  HMMA.16816.F32.BF16 R84, R12.reuse, R38, RZ ;  /* 0x000000260c54723c */ /* 0x040fe200000418ff */
[----:B------:R-:W-:Y:S05]  /*3580*/  LDSM.16.M88.4 R36, [R221+0x8000] ;  /* 0x00800000dd24783b */ /* 0x000fea0000000200 */
[C---:B------:R-:W-:Y:S06]  /*3590*/  HMMA.16816.F32.BF16 R64, R12.reuse, R32, RZ ;  /* 0x000000200c40723c */ /* 0x040fec00000418ff */
[C---:B------:R-:W-:Y:S01]  /*35a0*/  HMMA.16816.F32.BF16 R100, R12.reuse, R34, RZ ;  /* 0x000000220c64723c */ /* 0x040fe200000418ff */
[----:B------:R-:W-:Y:S05]  /*35b0*/  LDSM.16.M88.4 R32, [R221+0x8800] ;  /* 0x00880000dd20783b */ /* 0x000fea0000000200 */
[----:B------:R-:W-:Y:S06]  /*35c0*/  HMMA.16816.F32.BF16 R8, R12, R28, RZ ;  /* 0x0000001c0c08723c */ /* 0x000fec00000418ff */
[----:B------:R-:W-:Y:S01]  /*35d0*/  HMMA.16816.F32.BF16 R56, R16, R48, R20 ;  /* 0x000000301038723c */ /* 0x000fe20000041814 */
[----:B------:R-:W2:Y:S05]  /*35e0*/  LDSM.16.M88.4 R20, [R225+0x2000] ;  /* 0x00200000e114783b */ /* 0x000eaa0000000200 */
[----:B------:R-:W-:Y:S01]  /*35f0*/  HMMA.16816.F32.BF16 R108, R12, R30, RZ ;  /* 0x0000001e0c6c723c */ /* 0x000fe200000418ff */
[----:B------:R-:W3:Y:S04]  /*3600*/  LDSM.16.M88.4 R28, [R221+0x9000] ;  /* 0x00900000dd1c783b */ /* 0x000ee80000000200 */
[----:B------:R-:W-:Y:S01]  /*3610*/  LDSM.16.M88.4 R12, [R225] ;  /* 0x00000000e10c783b */ /* 0x000fe20000000200 */
[C---:B------:R-:W-:Y:S06]  /*3620*/  HMMA.16816.F32.BF16 R60, R16.reuse, R44, R60 ;  /* 0x0000002c103c723c */ /* 0x040fec000004183c */
[C---:B------:R-:W-:Y:S06]  /*3630*/  HMMA.16816.F32.BF16 R140, R16.reuse, R52, R76 ;  /* 0x00000034108c723c */ /* 0x040fec000004184c */
[C---:B------:R-:W-:Y:S06]  /*3640*/  HMMA.16816.F32.BF16 R96, R16.reuse, R42, R96 ;  /* 0x0000002a1060723c */ /* 0x040fec0000041860 */
[C---:B------:R-:W-:Y:S06]  /*3650*/  HMMA.16816.F32.BF16 R120, R16.reuse, R50, R88 ;  /* 0x000000321078723c */ /* 0x040fec0000041858 */
[C---:B------:R-:W-:Y:S06]  /*3660*/  HMMA.16816.F32.BF16 R136, R16.reuse, R46, R80 ;  /* 0x0000002e1088723c */ /* 0x040fec0000041850 */
[----:B------:R-:W-:Y:S01]  /*3670*/  HMMA.16816.F32.BF16 R116, R16, R54, R72 ;  /* 0x000000361074723c */ /* 0x000fe20000041848 */
[----:B------:R-:W4:Y:S05]  /*3680*/  LDSM.16.M88.4 R16, [R221+0x9800] ;  /* 0x00980000dd10783b */ /* 0x000f2a0000000200 */
[C---:B-1----:R-:W-:Y:S06]  /*3690*/  HMMA.16816.F32.BF16 R124, R24.reuse, R48, R68 ;  /* 0x00000030187c723c */ /* 0x042fec0000041844 */
[C---:B------:R-:W-:Y:S01]  /*36a0*/  HMMA.16816.F32.BF16 R132, R24.reuse, R52, R8 ;  /* 0x000000341884723c */ /* 0x040fe20000041808 */
[----:B------:R-:W-:Y:S05]  /*36b0*/  LDSM.16.M88.4 R8, [R224+0x2000] ;  /* 0x00200000e008783b */ /* 0x000fea0000000200 */
[C---:B------:R-:W-:Y:S01]  /*36c0*/  HMMA.16816.F32.BF16 R76, R24.reuse, R50, R84 ;  /* 0x00000032184c723c */ /* 0x040fe20000041854 */
[----:B------:R-:W1:Y:S05]  /*36d0*/  LDSM.16.M88.4 R48, [R220+0x800] ;  /* 0x00080000dc30783b */ /* 0x000e6a0000000200 */
[C---:B------:R-:W-:Y:S06]  /*36e0*/  HMMA.16816.F32.BF16 R88, R24.reuse, R40, R104 ;  /* 0x000000281858723c */ /* 0x040fec0000041868 */
[C---:B------:R-:W-:Y:S01]  /*36f0*/  HMMA.16816.F32.BF16 R72, R24.reuse, R42, R92 ;  /* 0x0000002a1848723c */ /* 0x040fe2000004185c */
[----:B------:R-:W5:Y:S05]  /*3700*/  LDSM.16.M88.4 R40, [R220] ;  /* 0x00000000dc28783b */ /* 0x000f6a0000000200 */
[C---:B------:R-:W-:Y:S06]  /*3710*/  HMMA.16816.F32.BF16 R128, R24.reuse, R44, R64 ;  /* 0x0000002c1880723c */ /* 0x040fec0000041840 */
[C---:B------:R-:W-:Y:S06]  /*3720*/  HMMA.16816.F32.BF16 R80, R24.reuse, R46, R100 ;  /* 0x0000002e1850723c */ /* 0x040fec0000041864 */
[----:B------:R-:W-:Y:S01]  /*3730*/  HMMA.16816.F32.BF16 R68, R24, R54, R108 ;  /* 0x000000361844723c */ /* 0x000fe2000004186c */
[----:B------:R-:W5:Y:S04]  /*3740*/  LDSM.16.M88.4 R52, [R220+0x1000] ;  /* 0x00100000dc34783b */ /* 0x000f680000000200 */
[----:B------:R-:W-:Y:S01]  /*3750*/  LDSM.16.M88.4 R24, [R224] ;  /* 0x00000000e018783b */ /* 0x000fe20000000200 */
[C---:B--2---:R-:W-:Y:S06]  /*3760*/  HMMA.16816.F32.BF16 R44, R20.reuse, R32, R56 ;  /* 0x00000020142c723c */ /* 0x044fec0000041838 */
[C---:B------:R-:W-:Y:S06]  /*3770*/  HMMA.16816.F32.BF16 R64, R20.reuse, R36, R112 ;  /* 0x000000241440723c */ /* 0x040fec0000041870 */
[C---:B---3--:R-:W-:Y:S01]  /*3780*/  HMMA.16816.F32.BF16 R112, R20.reuse, R28, R60 ;  /* 0x0000001c1470723c */ /* 0x048fe2000004183c */
[----:B------:R-:W2:Y:S05]  /*3790*/  LDSM.16.M88.4 R60, [R220+0x1800] ;  /* 0x00180000dc3c783b */ /* 0x000eaa0000000200 */
[C---:B------:R-:W-:Y:S06]  /*37a0*/  HMMA.16816.F32.BF16 R56, R20.reuse, R38, R96 ;  /* 0x000000261438723c */ /* 0x040fec0000041860 */
[C---:B------:R-:W-:Y:S06]  /*37b0*/  HMMA.16816.F32.BF16 R92, R20.reuse, R34, R120 ;  /* 0x00000022145c723c */ /* 0x040fec0000041878 */
[C---:B----4-:R-:W-:Y:S06]  /*37c0*/  HMMA.16816.F32.BF16 R104, R20.reuse, R16, R140 ;  /* 0x000000101468723c */ /* 0x050fec000004188c */
[C---:B------:R-:W-:Y:S06]  /*37d0*/  HMMA.16816.F32.BF16 R108, R20.reuse, R30, R136 ;  /* 0x0000001e146c723c */ /* 0x040fec0000041888 */
[----:B------:R-:W-:Y:S06]  /*37e0*/  HMMA.16816.F32.BF16 R84, R20, R18, R116 ;  /* 0x000000121454723c */ /* 0x000fec0000041874 */
[C---:B------:R-:W-:Y:S06]  /*37f0*/  HMMA.16816.F32.BF16 R100, R12.reuse, R36, R88 ;  /* 0x000000240c64723c */ /* 0x040fec0000041858 */
        /* <DEDUP_REMOVED lines=10> */
[----:B------:R-:W-:Y:S04]  /*38a0*/  LDSM.16.M88.4 R16, [R222+0x6000] ;  /* 0x00600000de10783b */ /* 0x000fe80000000200 */
[----:B------:R-:W-:Y:S01]  /*38b0*/  LDSM.16.M88.4 R12, [R222+0x4000] ;  /* 0x00400000de0c783b */ /* 0x000fe20000000200 */
[C---:B-1----:R-:W-:Y:S03]  /*38c0*/  HMMA.16816.F32.BF16 R144, R8.reuse, R48, R44 ;  /* 0x000000300890723c */ /* 0x042fe6000004182c */
[----:B------:R-:W1:Y:S03]  /*38d0*/  LDSM.16.M88.4 R44, [R159+0xa000] ;  /* 0x00a000009f2c783b */ /* 0x000e660000000200 */
[C---:B-----5:R-:W-:Y:S06]  /*38e0*/  HMMA.16816.F32.BF16 R64, R8.reuse, R40, R64 ;  /* 0x000000280840723c */ /* 0x060fec0000041840 */
[C---:B------:R-:W-:Y:S06]  /*38f0*/  HMMA.16816.F32.BF16 R56, R8.reuse, R42, R56 ;  /* 0x0000002a0838723c */ /* 0x040fec0000041838 */
[C---:B------:R-:W-:Y:S06]  /*3900*/  HMMA.16816.F32.BF16 R140, R8.reuse, R50, R92 ;  /* 0x00000032088c723c */ /* 0x040fec000004185c */
[C---:B------:R-:W-:Y:S06]  /*3910*/  HMMA.16816.F32.BF16 R136, R8.reuse, R52, R112 ;  /* 0x000000340888723c */ /* 0x040fec0000041870 */
[C---:B------:R-:W-:Y:S06]  /*3920*/  HMMA.16816.F32.BF16 R132, R8.reuse, R54, R108 ;  /* 0x000000360884723c */ /* 0x040fec000004186c */
[----:B--2---:R-:W-:Y:S06]  /*3930*/  HMMA.16816.F32.BF16 R92, R8, R60, R104 ;  /* 0x0000003c085c723c */ /* 0x004fec0000041868 */
[C---:B------:R-:W-:Y:S01]  /*3940*/  HMMA.16816.F32.BF16 R120, R24.reuse, R42, R20 ;  /* 0x0000002a1878723c */ /* 0x040fe20000041814 */
[----:B------:R-:W-:Y:S05]  /*3950*/  LDSM.16.M88.4 R20, [R223+0x4000] ;  /* 0x00400000df14783b */ /* 0x000fea0000000200 */
[C---:B------:R-:W-:Y:S06]  /*3960*/  HMMA.16816.F32.BF16 R116, R24.reuse, R48, R96 ;  /* 0x000000301874723c */ /* 0x040fec0000041860 */
[C---:B------:R-:W-:Y:S01]  /*3970*/  HMMA.16816.F32.BF16 R112, R24.reuse, R50, R88 ;  /* 0x000000321870723c */ /* 0x040fe20000041858 */
[----:B------:R-:W-:Y:S05]  /*3980*/  LDSM.16.M88.4 R48, [R226+0x2800] ;  /* 0x00280000e230783b */ /* 0x000fea0000000200 */
[C---:B------:R-:W-:Y:S06]  /*3990*/  HMMA.16816.F32.BF16 R108, R24.reuse, R52, R76 ;  /* 0x00000034186c723c */ /* 0x040fec000004184c */
[----:B------:R-:W-:Y:S01]  /*39a0*/  HMMA.16816.F32.BF16 R104, R24, R54, R72 ;  /* 0x000000361868723c */ /* 0x000fe20000041848 */
[----:B------:R-:W-:Y:S05]  /*39b0*/  LDSM.16.M88.4 R52, [R226+0x3800] ;  /* 0x00380000e234783b */ /* 0x000fea0000000200 */
[----:B------:R-:W-:Y:S01]  /*39c0*/  HMMA.16816.F32.BF16 R128, R8, R62, R84 ;  /* 0x0000003e0880723c */ /* 0x000fe20000041854 */
[----:B------:R-:W-:Y:S05]  /*39d0*/  LDSM.16.M88.4 R8, [R223+0x6000] ;  /* 0x00600000df08783b */ /* 0x000fea0000000200 */
[C---:B------:R-:W-:Y:S01]  /*39e0*/  HMMA.16816.F32.BF16 R124, R24.reuse, R40, R100 ;  /* 0x00000028187c723c */ /* 0x040fe20000041864 */
[----:B------:R-:W2:Y:S05]  /*39f0*/  LDSM.16.M88.4 R40, [R226+0x2000] ;  /* 0x00200000e228783b */ /* 0x000eaa0000000200 */
[C---:B------:R-:W-:Y:S06]  /*3a00*/  HMMA.16816.F32.BF16 R88, R24.reuse, R60, R80 ;  /* 0x0000003c1858723c */ /* 0x040fec0000041850 */
[----:B------:R-:W-:Y:S01]  /*3a10*/  HMMA.16816.F32.BF16 R72, R24, R62, R68 ;  /* 0x0000003e1848723c */ /* 0x000fe20000041844 */
[----:B------:R-:W3:Y:S05]  /*3a20*/  LDSM.16.M88.4 R24, [R226+0x3000] ;  /* 0x00300000e218783b */ /* 0x000eea0000000200 */
[C---:B-1----:R-:W-:Y:S06]  /*3a30*/  HMMA.16816.F32.BF16 R68, R16.reuse, R44, R64 ;  /* 0x0000002c1044723c */ /* 0x042fec0000041840 */
[C---:B------:R-:W-:Y:S06]  /*3a40*/  HMMA.16816.F32.BF16 R64, R16.reuse, R46, R56 ;  /* 0x0000002e1040723c */ /* 0x040fec0000041838 */
[C---:B------:R-:W-:Y:S06]  /*3a50*/  HMMA.16816.F32.BF16 R56, R16.reuse, R36, R144 ;  /* 0x000000241038723c */ /* 0x040fec0000041890 */
[----:B------:R-:W-:Y:S06]  /*3a60*/  HMMA.16816.F32.BF16 R84, R16, R38, R140 ;  /* 0x000000261054723c */ /* 0x000fec000004188c */
[C---:B------:R-:W-:Y:S06]  /*3a70*/  HMMA.16816.F32.BF16 R60, R12.reuse, R46, R120 ;  /* 0x0000002e0c3c723c */ /* 0x040fec0000041878 */
[C---:B------:R-:W-:Y:S06]  /*3a80*/  HMMA.16816.F32.BF16 R116, R12.reuse, R36, R116 ;  /* 0x000000240c74723c */ /* 0x040fec0000041874 */
[----:B------:R-:W-:Y:S06]  /*3a90*/  HMMA.16816.F32.BF16 R112, R12, R38, R112 ;  /* 0x000000260c70723c */ /* 0x000fec0000041870 */
[C---:B------:R-:W-:Y:S06]  /*3aa0*/  HMMA.16816.F32.BF16 R100, R16.reuse, R32, R136 ;  /* 0x000000201064723c */ /* 0x040fec0000041888 */
[----:B------:R-:W-:Y:S06]  /*3ab0*/  HMMA.16816.F32.BF16 R96, R16, R34, R132 ;  /* 0x000000221060723c */ /* 0x000fec0000041884 */
[C---:B------:R-:W-:Y:S06]  /*3ac0*/  HMMA.16816.F32.BF16 R108, R12.reuse, R32, R108 ;  /* 0x000000200c6c723c */ /* 0x040fec000004186c */
[C---:B------:R-:W-:Y:S01]  /*3ad0*/  HMMA.16816.F32.BF16 R104, R12.reuse, R34, R104 ;  /* 0x000000220c68723c */ /* 0x040fe20000041868 */
[----:B------:R-:W-:Y:S05]  /*3ae0*/  LDSM.16.M88.4 R32, [R221+0xa800] ;  /* 0x00a80000dd20783b */ /* 0x000fea0000000200 */
[----:B------:R-:W-:Y:S01]  /*3af0*/  HMMA.16816.F32.BF16 R76, R12, R44, R124 ;  /* 0x0000002c0c4c723c */ /* 0x000fe2000004187c */
[----:B------:R-:W-:Y:S05]  /*3b00*/  LDSM.16.M88.4 R44, [R221+0xa000] ;  /* 0x00a00000dd2c783b */ /* 0x000fea0000000200 */
[C---:B------:R-:W-:Y:S06]  /*3b10*/  HMMA.16816.F32.BF16 R92, R16.reuse, R28, R92 ;  /* 0x0000001c105c723c */ /* 0x040fec000004185c */
[----:B------:R-:W-:Y:S01]  /*3b20*/  HMMA.16816.F32.BF16 R80, R16, R30, R128 ;  /* 0x0000001e1050723c */ /* 0x000fe20000041880 */
[----:B------:R-:W1:Y:S05]  /*3b30*/  LDSM.16.M88.4 R16, [R225+0x4000] ;  /* 0x00400000e110783b */ /* 0x000e6a0000000200 */
[C---:B------:R-:W-:Y:S06]  /*3b40*/  HMMA.16816.F32.BF16 R88, R12.reuse, R28, R88 ;  /* 0x0000001c0c58723c */ /* 0x040fec0000041858 */
[----:B------:R-:W-:Y:S01]  /*3b50*/  HMMA.16816.F32.BF16 R36, R12, R30, R72 ;  /* 0x0000001e0c24723c */ /* 0x000fe20000041848 */
[----:B------:R-:W4:Y:S04]  /*3b60*/  LDSM.16.M88.4 R28, [R221+0xb000] ;  /* 0x00b00000dd1c783b */ /* 0x000f280000000200 */
[----:B------:R-:W-:Y:S01]  /*3b70*/  LDSM.16.M88.4 R12, [R225+0x6000] ;  /* 0x00600000e10c783b */ /* 0x000fe20000000200 */
[C---:B--2---:R-:W-:Y:S06]  /*3b80*/  HMMA.16816.F32.BF16 R144, R8.reuse, R40, R68 ;  /* 0x000000280890723c */ /* 0x044fec0000041844 */
[C---:B------:R-:W-:Y:S06]  /*3b90*/  HMMA.16816.F32.BF16 R140, R8.reuse, R42, R64 ;  /* 0x0000002a088c723c */ /* 0x040fec0000041840 */
[C---:B------:R-:W-:Y:S06]  /*3ba0*/  HMMA.16816.F32.BF16 R136, R8.reuse, R48, R56 ;  /* 0x000000300888723c */ /* 0x040fec0000041838 */
[----:B------:R-:W-:Y:S06]  /*3bb0*/  HMMA.16816.F32.BF16 R132, R8, R50, R84 ;  /* 0x000000320884723c */ /* 0x000fec0000041854 */
[C---:B------:R-:W-:Y:S06]  /*3bc0*/  HMMA.16816.F32.BF16 R72, R20.reuse, R42, R60 ;  /* 0x0000002a1448723c */ /* 0x040fec000004183c */
[C---:B------:R-:W-:Y:S06]  /*3bd0*/  HMMA.16816.F32.BF16 R68, R20.reuse, R48, R116 ;  /* 0x000000301444723c */ /* 0x040fec0000041874 */
[----:B------:R-:W-:Y:S06]  /*3be0*/  HMMA.16816.F32.BF16 R64, R20, R50, R112 ;  /* 0x000000321440723c */ /* 0x000fec0000041870 */
[C---:B---3--:R-:W-:Y:S06]  /*3bf0*/  HMMA.16816.F32.BF16 R128, R8.reuse, R24, R100 ;  /* 0x000000180880723c */ /* 0x048fec0000041864 */
[----:B------:R-:W-:Y:S01]  /*3c00*/  HMMA.16816.F32.BF16 R124, R8, R26, R96 ;  /* 0x0000001a087c723c */ /* 0x000fe20000041860 */
[----:B------:R-:W-:Y:S05]  /*3c10*/  LDSM.16.M88.4 R96, [R220+0x3800] ;  /* 0x00380000dc60783b */ /* 0x000fea0000000200 */
[C---:B------:R-:W-:Y:S06]  /*3c20*/  HMMA.16816.F32.BF16 R48, R20.reuse, R24, R108 ;  /* 0x000000181430723c */ /* 0x040fec000004186c */
[C---:B------:R-:W-:Y:S01]  /*3c30*/  HMMA.16816.F32.BF16 R60, R20.reuse, R26, R104 ;  /* 0x0000001a143c723c */ /* 0x040fe20000041868 */
[----:B------:R-:W2:Y:S05]  /*3c40*/  LDSM.16.M88.4 R24, [R221+0xb800] ;  /* 0x00b80000dd18783b */ /* 0x000eaa0000000200 */
[----:B------:R-:W-:Y:S01]  /*3c50*/  HMMA.16816.F32.BF16 R76, R20, R40, R76 ;  /* 0x00000028144c723c */ /* 0x000fe2000004184c */
[----:B------:R-:W-:Y:S05]  /*3c60*/  LDSM.16.M88.4 R40, [R220+0x3000] ;  /* 0x00300000dc28783b */ /* 0x000fea0000000200 */
[C---:B------:R-:W-:Y:S06]  /*3c70*/  HMMA.16816.F32.BF16 R120, R8.reuse, R52, R92 ;  /* 0x000000340878723c */ /* 0x040fec000004185c */
[----:B------:R-:W-:Y:S01]  /*3c80*/  HMMA.16816.F32.BF16 R100, R8, R54, R80 ;  /* 0x000000360864723c */ /* 0x000fe20000041850 */
[----:B------:R-:W-:Y:S05]  /*3c90*/  LDSM.16.M88.4 R8, [R224+0x4000] ;  /* 0x00400000e008783b */ /* 0x000fea0000000200 */
[C---:B------:R-:W-:Y:S06]  /*3ca0*/  HMMA.16816.F32.BF16 R56, R20.reuse, R52, R88 ;  /* 0x000000341438723c */ /* 0x040fec0000041858 */
[----:B------:R-:W-:Y:S01]  /*3cb0*/  HMMA.16816.F32.BF16 R52, R20, R54, R36 ;  /* 0x000000361434723c */ /* 0x000fe20000041824 */
[----:B------:R-:W3:Y:S04]  /*3cc0*/  LDSM.16.M88.4 R20, [R220+0x2000] ;  /* 0x00200000dc14783b */ /* 0x000ee80000000200 */
[----:B------:R-:W-:Y:S01]  /*3cd0*/  LDSM.16.M88.4 R36, [R220+0x2800] ;  /* 0x00280000dc24783b */ /* 0x000fe20000000200 */
[C---:B-1----:R-:W-:Y:S06]  /*3ce0*/  HMMA.16816.F32.BF16 R92, R16.reuse, R44, R76 ;  /* 0x0000002c105c723c */ /* 0x042fec000004184c */
[----:B----4-:R-:W-:Y:S01]  /*3cf0*/  HMMA.16816.F32.BF16 R76, R16, R28, R48 ;  /* 0x0000001c104c723c */ /* 0x010fe20000041830 */
[----:B------:R-:W1:Y:S01]  /*3d00*/  LDSM.16.M88.4 R48, [R224+0x6000] ;  /* 0x00600000e030783b */ /* 0x000e620000000200 */
[----:B------:R-:W-:-:S04]  /*3d10*/  DEPBAR.LE SB0, 0x0 ;  /* 0x000080000000791a */ /* 0x000fc80000000000 */
[C---:B------:R-:W-:Y:S06]  /*3d20*/  HMMA.16816.F32.BF16 R84, R16.reuse, R32, R68 ;  /* 0x000000201054723c */ /* 0x040fec0000041844 */
[C---:B------:R-:W-:Y:S06]  /*3d30*/  HMMA.16816.F32.BF16 R88, R16.reuse, R46, R72 ;  /* 0x0000002e1058723c */ /* 0x040fec0000041848 */
[C---:B--2---:R-:W-:Y:S06]  /*3d40*/  HMMA.16816.F32.BF16 R68, R16.reuse, R24, R56 ;  /* 0x000000181044723c */ /* 0x044fec0000041838 */
        /* <DEDUP_REMOVED lines=11> */
[----:B---3--:R-:W-:Y:S01]  /*3e00*/  HMMA.16816.F32.BF16 R92, R8, R20, R92 ;  /* 0x00000014085c723c */ /* 0x008fe2000004185c */
[----:B------:R-:W-:-:S05]  /*3e10*/  IMAD.SHL.U32 R15, R153, 0x2, RZ ;  /* 0x00000002990f7824 */ /* 0x000fca00078e00ff */
[----:B------:R-:W-:Y:S01]  /*3e20*/  LOP3.LUT R15, R15, 0x6, RZ, 0xc0, !PT ;  /* 0x000000060f0f7812 */ /* 0x000fe200078ec0ff */
[----:B------:R-:W-:Y:S04]  /*3e30*/  HMMA.16816.F32.BF16 R128, R8, R96, R68 ;  /* 0x000000600880723c */ /* 0x000fe80000041844 */
[----:B------:R-:W-:Y:S02]  /*3e40*/  IMAD R15, R2, 0x40, R15 ;  /* 0x00000040020f7824 */ /* 0x000fe400078e020f */
[----:B-1----:R-:W-:Y:S02]  /*3e50*/  HMMA.16816.F32.BF16 R68, R48, R36, R16 ;  /* 0x000000243044723c */ /* 0x002fe40000041810 */
[C---:B------:R-:W-:Y:S01]  /*3e60*/  VIADD R14, R15.reuse, 0x1 ;  /* 0x000000010f0e7836 */ /* 0x040fe20000000000 */
[----:B------:R-:W-:Y:S01]  /*3e70*/  ISETP.GE.AND P2, PT, R15, UR23, PT ;  /* 0x000000170f007c0c */ /* 0x000fe2000bf46270 */
[----:B------:R-:W-:-:S02]  /*3e80*/  IMAD.IADD R2, R3, 0x1, -R15 ;  /* 0x0000000103027824 */ /* 0x000fc400078e0a0f */
[----:B------:R-:W-:Y:S01]  /*3e90*/  IMAD.IADD R6, R3, 0x1, -R14 ;  /* 0x0000000103067824 */ /* 0x000fe200078e0a0e */
[C---:B------:R-:W-:Y:S01]  /*3ea0*/  HMMA.16816.F32.BF16 R84, R8.reuse, R36, R84 ;  /* 0x000000240854723c */ /* 0x040fe20000041854 */
[C---:B------:R-:W-:Y:S01]  /*3eb0*/  VIADD R16, R15.reuse, 0x8 ;  /* 0x000000080f107836 */ /* 0x040fe20000000000 */
[----:B------:R-:W-:Y:S01]  /*3ec0*/  IABS R5, R2 ;  /* 0x0000000200057213 */ /* 0x000fe20000000000 */
[C---:B------:R-:W-:Y:S01]  /*3ed0*/  VIADD R17, R15.reuse, 0x9 ;  /* 0x000000090f117836 */ /* 0x040fe20000000000 */
[----:B------:R-:W-:Y:S01]  /*3ee0*/  IABS R2, R6 ;  /* 0x0000000600027213 */ /* 0x000fe20000000000 */
[C---:B------:R-:W-:Y:S01]  /*3ef0*/  VIADD R18, R15.reuse, 0x10 ;  /* 0x000000100f127836 */ /* 0x040fe20000000000 */
[----:B------:R-:W-:Y:S01]  /*3f00*/  I2FP.F32.S32 R6, R5 ;  /* 0x0000000500067245 */ /* 0x000fe20000201400 */
[----:B------:R-:W-:Y:S01]  /*3f10*/  HMMA.16816.F32.BF16 R124, R8, R98, R56 ;  /* 0x00000062087c723c */ /* 0x000fe20000041838 */
[----:B------:R-:W-:Y:S01]  /*3f20*/  I2FP.F32.S32 R5, R2 ;  /* 0x0000000200057245 */ /* 0x000fe20000201400 */
[----:B------:R-:W-:Y:S01]  /*3f30*/  VIADD R19, R15, 0x11 ;  /* 0x000000110f137836 */ /* 0x000fe20000000000 */
[----:B------:R-:W-:-:S02]  /*3f40*/  ISETP.GE.AND P1, PT, R14, UR23, PT ;  /* 0x000000170e007c0c */ /* 0x000fc4000bf26270 */
[----:B------:R-:W-:Y:S01]  /*3f50*/  ISETP.GE.AND P5, PT, R18, UR23, PT ;  /* 0x0000001712007c0c */ /* 0x000fe2000bfa6270 */
[-C--:B------:R-:W-:Y:S01]  /*3f60*/  HMMA.16816.F32.BF16 R56, R48, R22.reuse, R44 ;  /* 0x000000163038723c */ /* 0x080fe2000004182c */
[----:B------:R-:W-:Y:S02]  /*3f70*/  ISETP.GE.AND P4, PT, R19, UR23, PT ;  /* 0x0000001713007c0c */ /* 0x000fe4000bf86270 */
[----:B------:R-:W-:Y:S02]  /*3f80*/  ISETP.GE.AND P0, PT, R16, UR23, PT ;  /* 0x0000001710007c0c */ /* 0x000fe4000bf06270 */
[----:B------:R-:W-:Y:S01]  /*3f90*/  ISETP.GE.AND P6, PT, R17, UR23, PT ;  /* 0x0000001711007c0c */ /* 0x000fe2000bfc6270 */
[C---:B------:R-:W-:Y:S01]  /*3fa0*/  HMMA.16816.F32.BF16 R88, R8.reuse, R22, R88 ;  /* 0x000000160858723c */ /* 0x040fe20000041858 */
[----:B------:R-:W-:Y:S01]  /*3fb0*/  FFMA.FTZ R46, R6, -UR5, R92 ;  /* 0x80000005062e7c23 */ /* 0x000fe2000801005c */
[----:B------:R-:W-:Y:S01]  /*3fc0*/  FFMA.FTZ R45, R5, -UR5, R93 ;  /* 0x80000005052d7c23 */ /* 0x000fe2000801005d */
[----:B------:R-:W-:Y:S01]  /*3fd0*/  IMAD.IADD R6, R3, 0x1, -R16 ;  /* 0x0000000103067824 */ /* 0x000fe200078e0a10 */
[----:B------:R-:W-:Y:S01]  /*3fe0*/  LOP3.LUT R2, R149, R148, RZ, 0xfc, !PT ;  /* 0x0000009495027212 */ /* 0x000fe200078efcff */
[----:B------:R-:W-:Y:S01]  /*3ff0*/  IMAD.IADD R5, R3, 0x1, -R17 ;  /* 0x0000000103057824 */ /* 0x000fe200078e0a11 */
[----:B------:R-:W-:Y:S01]  /*4000*/  HMMA.16816.F32.BF16 R80, R8, R38, R80 ;  /* 0x000000260850723c */ /* 0x000fe20000041850 */
[----:B------:R-:W-:Y:S01]  /*4010*/  VIADD R22, R15, 0x20 ;  /* 0x000000200f167836 */ /* 0x000fe20000000000 */
[----:B------:R-:W-:-:S02]  /*4020*/  FSEL R168, R45, -INF , !P1 ;  /* 0xff8000002da87808 */ /* 0x000fc40004800000 */
[----:B------:R-:W-:Y:S02]  /*4030*/  IABS R7, R5 ;  /* 0x0000000500077213 */ /* 0x000fe40000000000 */
[----:B------:R-:W-:Y:S01]  /*4040*/  HMMA.16816.F32.BF16 R104, R8, R40, R76 ;  /* 0x000000280868723c */ /* 0x000fe2000004184c */
[----:B------:R-:W-:-:S05]  /*4050*/  FSEL R166, R46, -INF , !P2 ;  /* 0xff8000002ea67808 */ /* 0x000fca0005000000 */
[----:B------:R-:W-:Y:S06]  /*4060*/  HMMA.16816.F32.BF16 R120, R8, R42, R72 ;  /* 0x0000002a0878723c */ /* 0x000fec0000041848 */
[----:B------:R-:W-:Y:S01]  /*4070*/  HMMA.16816.F32.BF16 R52, R48, R20, R52 ;  /* 0x000000143034723c */ /* 0x000fe20000041834 */
[C---:B------:R-:W-:Y:S01]  /*4080*/  IMAD.IADD R8, R3.reuse, 0x1, -R18 ;  /* 0x0000000103087824 */ /* 0x040fe200078e0a12 */
[----:B------:R-:W-:Y:S01]  /*4090*/  IABS R10, R6 ;  /* 0x00000006000a7213 */ /* 0x000fe20000000000 */
[----:B------:R-:W-:-:S03]  /*40a0*/  IMAD.IADD R9, R3, 0x1, -R19 ;  /* 0x0000000103097824 */ /* 0x000fc600078e0a13 */
[----:B------:R-:W-:Y:S01]  /*40b0*/  IABS R6, R8 ;  /* 0x0000000800067213 */ /* 0x000fe20000000000 */
[----:B------:R-:W-:Y:S01]  /*40c0*/  VIADD R20, R15, 0x18 ;  /* 0x000000180f147836 */ /* 0x000fe20000000000 */
[----:B------:R-:W-:Y:S01]  /*40d0*/  IABS R5, R9 ;  /* 0x0000000900057213 */ /* 0x000fe20000000000 */
[----:B------:R-:W-:Y:S01]  /*40e0*/  IMAD.MOV.U32 R9, RZ, RZ, R7 ;  /* 0x000000ffff097224 */ /* 0x000fe200078e0007 */
[C---:B------:R-:W-:Y:S01]  /*40f0*/  HMMA.16816.F32.BF16 R112, R48.reuse, R96, R64 ;  /* 0x000000603070723c */ /* 0x040fe20000041840 */
[----:B------:R-:W-:Y:S01]  /*4100*/  IMAD.IADD R11, R3, 0x1, -R20 ;  /* 0x00000001030b7824 */ /* 0x000fe200078e0a14 */
[----:B------:R-:W-:Y:S01]  /*4110*/  I2FP.F32.S32 R10, R10 ;  /* 0x0000000a000a7245 */ /* 0x000fe20000201400 */
[----:B------:R-:W-:Y:S01]  /*4120*/  IMAD.MOV.U32 R7, RZ, RZ, R6 ;  /* 0x000000ffff077224 */ /* 0x000fe200078e0006 */
[----:B------:R-:W-:Y:S01]  /*4130*/  I2FP.F32.S32 R9, R9 ;  /* 0x0000000900097245 */ /* 0x000fe20000201400 */
[----:B------:R-:W-:Y:S01]  /*4140*/  IMAD.MOV.U32 R6, RZ, RZ, R5 ;  /* 0x000000ffff067224 */ /* 0x000fe200078e0005 */
[----:B------:R-:W-:Y:S01]  /*4150*/  IABS R8, R11 ;  /* 0x0000000b00087213 */ /* 0x000fe20000000000 */
[----:B------:R-:W-:Y:S01]  /*4160*/  VIADD R21, R15, 0x19 ;  /* 0x000000190f157836 */ /* 0x000fe20000000000 */
[----:B------:R-:W-:Y:S01]  /*4170*/  I2FP.F32.S32 R7, R7 ;  /* 0x0000000700077245 */ /* 0x000fe20000201400 */
[----:B------:R-:W-:Y:S01]  /*4180*/  FFMA.FTZ R47, R10, -UR5, R88 ;  /* 0x800000050a2f7c23 */ /* 0x000fe20008010058 */
[----:B------:R-:W-:Y:S01]  /*4190*/  I2FP.F32.S32 R6, R6 ;  /* 0x0000000600067245 */ /* 0x000fe20000201400 */
[----:B------:R-:W-:Y:S01]  /*41a0*/  IMAD.MOV.U32 R5, RZ, RZ, R8 ;  /* 0x000000ffff057224 */ /* 0x000fe200078e0008 */
[----:B------:R-:W-:Y:S01]  /*41b0*/  HMMA.16816.F32.BF16 R100, R48, R40, R60 ;  /* 0x000000283064723c */ /* 0x000fe2000004183c */
[----:B------:R-:W-:Y:S01]  /*41c0*/  FFMA.FTZ R65, R7, -UR5, R84 ;  /* 0x8000000507417c23 */ /* 0x000fe20008010054 */
[----:B------:R-:W-:-:S02]  /*41d0*/  VIADD R7, R3, 0x8 ;  /* 0x0000000803077836 */ /* 0x000fc40000000000 */
[----:B------:R-:W-:Y:S01]  /*41e0*/  FFMA.FTZ R66, R6, -UR5, R85 ;  /* 0x8000000506427c23 */ /* 0x000fe20008010055 */
[----:B------:R-:W-:Y:S01]  /*41f0*/  I2FP.F32.S32 R5, R5 ;  /* 0x0000000500057245 */ /* 0x000fe20000201400 */
[C---:B------:R-:W-:Y:S01]  /*4200*/  VIADD R6, R3.reuse, 0x40 ;  /* 0x0000004003067836 */ /* 0x040fe20000000000 */
[C---:B------:R-:W-:Y:S01]  /*4210*/  HMMA.16816.F32.BF16 R108, R48.reuse, R42, R28 ;  /* 0x0000002a306c723c */ /* 0x040fe2000004181c */
[----:B------:R-:W-:Y:S02]  /*4220*/  IMAD.IADD R8, R3, 0x1, -R21 ;  /* 0x0000000103087824 */ /* 0x000fe400078e0a15 */
[----:B------:R-:W-:Y:S01]  /*4230*/  FFMA.FTZ R61, R9, -UR5, R89 ;  /* 0x80000005093d7c23 */ /* 0x000fe20008010059 */
[----:B------:R-:W-:Y:S01]  /*4240*/  FFMA.FTZ R76, R5, -UR5, R80 ;  /* 0x80000005054c7c23 */ /* 0x000fe20008010050 */
[--C-:B------:R-:W-:Y:S01]  /*4250*/  IMAD.IADD R5, R7, 0x1, -R15.reuse ;  /* 0x0000000107057824 */ /* 0x100fe200078e0a0f */
[----:B------:R-:W-:Y:S01]  /*4260*/  ISETP.GE.AND P3, PT, R20, UR23, PT ;  /* 0x0000001714007c0c */ /* 0x000fe2000bf66270 */
[----:B------:R-:W-:Y:S01]  /*4270*/  IMAD.IADD R11, R6, 0x1, -R15 ;  /* 0x00000001060b7824 */ /* 0x000fe200078e0a0f */
[----:B------:R-:W-:Y:S01]  /*4280*/  IABS R10, R8 ;  /* 0x00000008000a7213 */ /* 0x000fe20000000000 */
[----:B------:R-:W-:Y:S01]  /*4290*/  IMAD.IADD R9, R3, 0x1, -R22 ;  /* 0x0000000103097824 */ /* 0x000fe200078e0a16 */
[----:B------:R-:W-:Y:S01]  /*42a0*/  IABS R8, R5 ;  /* 0x0000000500087213 */ /* 0x000fe20000000000 */
[----:B------:R-:W-:Y:S01]  /*42b0*/  HMMA.16816.F32.BF16 R72, R48, R38, R32 ;  /* 0x000000263048723c */ /* 0x000fe20000041820 */
[----:B------:R-:W-:-:S02]  /*42c0*/  IABS R5, R11 ;  /* 0x0000000b00057213 */ /* 0x000fc40000000000 */
[----:B------:R-:W-:Y:S01]  /*42d0*/  IABS R9, R9 ;  /* 0x0000000900097213 */ /* 0x000fe20000000000 */
[----:B------:R-:W-:Y:S01]  /*42e0*/  IMAD.MOV.U32 R13, RZ, RZ, R8 ;  /* 0x000000ffff0d7224 */ /* 0x000fe200078e0008 */
[----:B------:R-:W-:Y:S01]  /*42f0*/  I2FP.F32.S32 R12, R10 ;  /* 0x0000000a000c7245 */ /* 0x000fe20000201400 */
[----:B------:R-:W-:Y:S01]  /*4300*/  IMAD.MOV.U32 R8, RZ, RZ, R5 ;  /* 0x000000ffff087224 */ /* 0x000fe200078e0005 */
[----:B------:R-:W-:Y:S01]  /*4310*/  I2FP.F32.S32 R11, R9 ;  /* 0x00000009000b7245 */ /* 0x000fe20000201400 */
[----:B------:R-:W-:Y:S01]  /*4320*/  VIADD R5, R3, 0x48 ;  /* 0x0000004803057836 */ /* 0x000fe20000000000 */
[----:B------:R-:W-:Y:S01]  /*4330*/  I2FP.F32.S32 R10, R13 ;  /* 0x0000000d000a7245 */ /* 0x000fe20000201400 */
[----:B------:R-:W-:Y:S01]  /*4340*/  FFMA.FTZ R64, R12, -UR5, R81 ;  /* 0x800000050c407c23 */ /* 0x000fe20008010051 */
[----:B------:R-:W-:Y:S01]  /*4350*/  I2FP.F32.S32 R9, R8 ;  /* 0x0000000800097245 */ /* 0x000fe20000201400 */
[----:B------:R-:W-:Y:S02]  /*4360*/  IMAD.IADD R8, R5, 0x1, -R15 ;  /* 0x0000000105087824 */ /* 0x000fe400078e0a0f */
[----:B------:R-:W-:Y:S01]  /*4370*/  FFMA.FTZ R67, R11, -UR5, R104 ;  /* 0x800000050b437c23 */ /* 0x000fe20008010068 */
[----:B------:R-:W-:Y:S01]  /*4380*/  FFMA.FTZ R43, R10, -UR5, R94 ;  /* 0x800000050a2b7c23 */ /* 0x000fe2000801005e */
[----:B------:R-:W-:-:S02]  /*4390*/  IMAD.IADD R10, R6, 0x1, -R14 ;  /* 0x00000001060a7824 */ /* 0x000fc400078e0a0e */
[----:B------:R-:W-:Y:S01]  /*43a0*/  FFMA.FTZ R41, R9, -UR5, R52 ;  /* 0x8000000509297c23 */ /* 0x000fe20008010034 */
[----:B------:R-:W-:Y:S01]  /*43b0*/  IABS R8, R8 ;  /* 0x0000000800087213 */ /* 0x000fe20000000000 */
[--C-:B------:R-:W-:Y:S01]  /*43c0*/  IMAD.IADD R9, R7, 0x1, -R14.reuse ;  /* 0x0000000107097824 */ /* 0x100fe200078e0a0e */
[----:B------:R-:W-:Y:S01]  /*43d0*/  FSEL R172, R43, -INF , !P2 ;  /* 0xff8000002bac7808 */ /* 0x000fe20005000000 */
[----:B------:R-:W-:Y:S01]  /*43e0*/  IMAD.IADD R11, R5, 0x1, -R14 ;  /* 0x00000001050b7824 */ /* 0x000fe200078e0a0e */
[----:B------:R-:W-:Y:S01]  /*43f0*/  FSEL R144, R66, -INF , !P4 ;  /* 0xff80000042907808 */ /* 0x000fe20006000000 */
[----:B------:R-:W-:Y:S01]  /*4400*/  IMAD.IADD R13, R7, 0x1, -R16 ;  /* 0x00000001070d7824 */ /* 0x000fe200078e0a10 */
[----:B------:R-:W-:Y:S01]  /*4410*/  IABS R9, R9 ;  /* 0x0000000900097213 */ /* 0x000fe20000000000 */
[----:B------:R-:W-:Y:S01]  /*4420*/  IMAD.MOV.U32 R12, RZ, RZ, R8 ;  /* 0x000000ffff0c7224 */ /* 0x000fe200078e0008 */
[----:B------:R-:W-:Y:S01]  /*4430*/  IABS R8, R10 ;  /* 0x0000000a00087213 */ /* 0x000fe20000000000 */
[----:B------:R-:W-:Y:S01]  /*4440*/  HMMA.16816.F32.BF16 R48, R48, R98, R116 ;  /* 0x000000623030723c */ /* 0x000fe20000041874 */
[----:B------:R-:W-:-:S02]  /*4450*/  IABS R10, R11 ;  /* 0x0000000b000a7213 */ /* 0x000fc40000000000 */
[----:B------:R-:W-:Y:S02]  /*4460*/  IABS R11, R13 ;  /* 0x0000000d000b7213 */ /* 0x000fe40000000000 */
[----:B------:R-:W-:Y:S01]  /*4470*/  I2FP.F32.S32 R13, R12 ;  /* 0x0000000c000d7245 */ /* 0x000fe20000201400 */
[----:B------:R-:W-:Y:S01]  /*4480*/  IMAD.MOV.U32 R12, RZ, RZ, R9 ;  /* 0x000000ffff0c7224 */ /* 0x000fe200078e0009 */
[----:B------:R-:W-:Y:S01]  /*4490*/  FSEL R155, R47, -INF , !P0 ;  /* 0xff8000002f9b7808 */ /* 0x000fe20004000000 */
[----:B------:R-:W-:Y:S01]  /*44a0*/  IMAD.MOV.U32 R9, RZ, RZ, R8 ;  /* 0x000000ffff097224 */ /* 0x000fe200078e0008 */
[----:B------:R-:W-:Y:S01]  /*44b0*/  FSEL R142, R76, -INF , !P3 ;  /* 0xff8000004c8e7808 */ /* 0x000fe20005800000 */
[----:B------:R-:W-:Y:S01]  /*44c0*/  IMAD.MOV.U32 R8, RZ, RZ, R10 ;  /* 0x000000ffff087224 */ /* 0x000fe200078e000a */
[----:B------:R-:W-:Y:S01]  /*44d0*/  I2FP.F32.S32 R12, R12 ;  /* 0x0000000c000c7245 */ /* 0x000fe20000201400 */
[----:B------:R-:W-:Y:S01]  /*44e0*/  IMAD.MOV.U32 R10, RZ, RZ, R11 ;  /* 0x000000ffff0a7224 */ /* 0x000fe200078e000b */
[----:B------:R-:W-:Y:S01]  /*44f0*/  I2FP.F32.S32 R11, R9 ;  /* 0x00000009000b7245 */ /* 0x000fe20000201400 */
[----:B------:R-:W-:Y:S01]  /*4500*/  FFMA.FTZ R24, R13, -UR5, R54 ;  /* 0x800000050d187c23 */ /* 0x000fe20008010036 */
[----:B------:R-:W-:Y:S01]  /*4510*/  I2FP.F32.S32 R8, R8 ;  /* 0x0000000800087245 */ /* 0x000fe20000201400 */
[----:B------:R-:W-:Y:S01]  /*4520*/  IMAD.IADD R13, R5, 0x1, -R17 ;  /* 0x00000001050d7824 */ /* 0x000fe200078e0a11 */
[----:B------:R-:W-:Y:S01]  /*4530*/  I2FP.F32.S32 R9, R10 ;  /* 0x0000000a00097245 */ /* 0x000fe20000201400 */
[----:B------:R-:W-:Y:S01]  /*4540*/  FFMA.FTZ R25, R11, -UR5, R53 ;  /* 0x800000050b197c23 */ /* 0x000fe20008010035 */
[----:B------:R-:W-:-:S02]  /*4550*/  IMAD.IADD R11, R6, 0x1, -R17 ;  /* 0x00000001060b7824 */ /* 0x000fc400078e0a11 */
[----:B------:R-:W-:Y:S01]  /*4560*/  FFMA.FTZ R23, R8, -UR5, R55 ;  /* 0x8000000508177c23 */ /* 0x000fe20008010037 */
[----:B------:R-:W-:Y:S02]  /*4570*/  IMAD.IADD R8, R5, 0x1, -R16 ;  /* 0x0000000105087824 */ /* 0x000fe400078e0a10 */
[----:B------:R-:W-:Y:S01]  /*4580*/  FFMA.FTZ R44, R9, -UR5, R90 ;  /* 0x80000005092c7c23 */ /* 0x000fe2000801005a */
[----:B------:R-:W-:Y:S02]  /*4590*/  IMAD.IADD R9, R6, 0x1, -R16 ;  /* 0x0000000106097824 */ /* 0x000fe400078e0a10 */
[----:B------:R-:W-:Y:S01]  /*45a0*/  FFMA.FTZ R26, R12, -UR5, R95 ;  /* 0x800000050c1a7c23 */ /* 0x000fe2000801005f */
[----:B------:R-:W-:Y:S01]  /*45b0*/  IMAD.IADD R10, R7, 0x1, -R17 ;  /* 0x00000001070a7824 */ /* 0x000fe200078e0a11 */
[----:B------:R-:W-:Y:S02]  /*45c0*/  IABS R8, R8 ;  /* 0x0000000800087213 */ /* 0x000fe40000000000 */
[----:B------:R-:W-:-:S02]  /*45d0*/  IABS R12, R9 ;  /* 0x00000009000c7213 */ /* 0x000fc40000000000 */
[----:B------:R-:W-:Y:S02]  /*45e0*/  IABS R9, R11 ;  /* 0x0000000b00097213 */ /* 0x000fe40000000000 */
[----:B------:R-:W-:Y:S01]  /*45f0*/  IABS R11, R13 ;  /* 0x0000000d000b7213 */ /* 0x000fe20000000000 */
[----:B------:R-:W-:Y:S01]  /*4600*/  IMAD.MOV.U32 R13, RZ, RZ, R12 ;  /* 0x000000ffff0d7224 */ /* 0x000fe200078e000c */
[----:B------:R-:W-:Y:S01]  /*4610*/  IABS R10, R10 ;  /* 0x0000000a000a7213 */ /* 0x000fe20000000000 */
[----:B------:R-:W-:Y:S01]  /*4620*/  IMAD.MOV.U32 R12, RZ, RZ, R8 ;  /* 0x000000ffff0c7224 */ /* 0x000fe200078e0008 */
[----:B------:R-:W-:Y:S01]  /*4630*/  I2FP.F32.S32 R9, R9 ;  /* 0x0000000900097245 */ /* 0x000fe20000201400 */
[----:B------:R-:W-:Y:S01]  /*4640*/  IMAD.MOV.U32 R8, RZ, RZ, R11 ;  /* 0x000000ffff087224 */ /* 0x000fe200078e000b */
[----:B------:R-:W-:Y:S02]  /*4650*/  I2FP.F32.S32 R10, R10 ;  /* 0x0000000a000a7245 */ /* 0x000fe40000201400 */
[----:B------:R-:W-:Y:S01]  /*4660*/  I2FP.F32.S32 R11, R12 ;  /* 0x0000000c000b7245 */ /* 0x000fe20000201400 */
[----:B------:R-:W-:Y:S01]  /*4670*/  FFMA.FTZ R34, R9, -UR5, R57 ;  /* 0x8000000509227c23 */ /* 0x000fe20008010039 */
[----:B------:R-:W-:Y:S01]  /*4680*/  I2FP.F32.S32 R8, R8 ;  /* 0x0000000800087245 */ /* 0x000fe20000201400 */
[----:B------:R-:W-:Y:S01]  /*4690*/  IMAD.IADD R9, R7, 0x1, -R18 ;  /* 0x0000000107097824 */ /* 0x000fe200078e0a12 */
[----:B------:R-:W-:Y:S01]  /*46a0*/  I2FP.F32.S32 R13, R13 ;  /* 0x0000000d000d7245 */ /* 0x000fe20000201400 */
[----:B------:R-:W-:Y:S01]  /*46b0*/  FFMA.FTZ R42, R10, -UR5, R91 ;  /* 0x800000050a2a7c23 */ /* 0x000fe2000801005b */
[----:B------:R-:W-:Y:S01]  /*46c0*/  FFMA.FTZ R27, R11, -UR5, R58 ;  /* 0x800000050b1b7c23 */ /* 0x000fe2000801003a */
[----:B------:R-:W-:Y:S01]  /*46d0*/  FFMA.FTZ R32, R8, -UR5, R59 ;  /* 0x8000000508207c23 */ /* 0x000fe2000801003b */
[----:B------:R-:W-:-:S02]  /*46e0*/  IMAD.IADD R8, R6, 0x1, -R18 ;  /* 0x0000000106087824 */ /* 0x000fc400078e0a12 */
[----:B------:R-:W-:Y:S01]  /*46f0*/  FFMA.FTZ R30, R13, -UR5, R56 ;  /* 0x800000050d1e7c23 */ /* 0x000fe20008010038 */
[----:B------:R-:W-:Y:S01]  /*4700*/  IMAD.IADD R10, R5, 0x1, -R18 ;  /* 0x00000001050a7824 */ /* 0x000fe200078e0a12 */
[----:B------:R-:W-:Y:S01]  /*4710*/  IABS R12, R9 ;  /* 0x00000009000c7213 */ /* 0x000fe20000000000 */
[--C-:B------:R-:W-:Y:S01]  /*4720*/  IMAD.IADD R11, R7, 0x1, -R19.reuse ;  /* 0x00000001070b7824 */ /* 0x100fe200078e0a13 */
[----:B------:R-:W-:Y:S01]  /*4730*/  IABS R9, R8 ;  /* 0x0000000800097213 */ /* 0x000fe20000000000 */
[----:B------:R-:W-:Y:S01]  /*4740*/  IMAD.IADD R13, R6, 0x1, -R19 ;  /* 0x00000001060d7824 */ /* 0x000fe200078e0a13 */
[----:B------:R-:W-:Y:S02]  /*4750*/  IABS R8, R10 ;  /* 0x0000000a00087213 */ /* 0x000fe40000000000 */
[----:B------:R-:W-:Y:S02]  /*4760*/  IABS R10, R11 ;  /* 0x0000000b000a7213 */ /* 0x000fe40000000000 */
[----:B------:R-:W-:Y:S01]  /*4770*/  IABS R11, R13 ;  /* 0x0000000d000b7213 */ /* 0x000fe20000000000 */
[----:B------:R-:W-:Y:S01]  /*4780*/  IMAD.MOV.U32 R13, RZ, RZ, R12 ;  /* 0x000000ffff0d7224 */ /* 0x000fe200078e000c */
[----:B------:R-:W-:Y:S01]  /*4790*/  FSEL R171, R26, -INF , !P1 ;  /* 0xff8000001aab7808 */ /* 0x000fe20004800000 */
[----:B------:R-:W-:Y:S01]  /*47a0*/  IMAD.MOV.U32 R12, RZ, RZ, R9 ;  /* 0x000000ffff0c7224 */ /* 0x000fe200078e0009 */
[----:B------:R-:W-:Y:S01]  /*47b0*/  FSEL R58, R25, -INF , !P1 ;  /* 0xff800000193a7808 */ /* 0x000fe20004800000 */
[----:B------:R-:W-:Y:S01]  /*47c0*/  IMAD.MOV.U32 R9, RZ, RZ, R10 ;  /* 0x000000ffff097224 */ /* 0x000fe200078e000a */
[----:B------:R-:W-:Y:S01]  /*47d0*/  I2FP.F32.S32 R13, R13 ;  /* 0x0000000d000d7245 */ /* 0x000fe20000201400 */
[----:B------:R-:W-:Y:S01]  /*47e0*/  IMAD.MOV.U32 R10, RZ, RZ, R11 ;  /* 0x000000ffff0a7224 */ /* 0x000fe200078e000b */
[----:B------:R-:W-:-:S02]  /*47f0*/  I2FP.F32.S32 R11, R8 ;  /* 0x00000008000b7245 */ /* 0x000fc40000201400 */
[----:B------:R-:W-:Y:S01]  /*4800*/  I2FP.F32.S32 R9, R9 ;  /* 0x0000000900097245 */ /* 0x000fe20000201400 */
[----:B------:R-:W-:Y:S01]  /*4810*/  FFMA.FTZ R38, R13, -UR5, R86 ;  /* 0x800000050d267c23 */ /* 0x000fe20008010056 */
[----:B------:R-:W-:Y:S01]  /*4820*/  I2FP.F32.S32 R8, R10 ;  /* 0x0000000a00087245 */ /* 0x000fe20000201400 */
[----:B------:R-:W-:Y:S01]  /*4830*/  FFMA.FTZ R36, R11, -UR5, R70 ;  /* 0x800000050b247c23 */ /* 0x000fe20008010046 */
[----:B------:R-:W-:Y:S01]  /*4840*/  I2FP.F32.S32 R12, R12 ;  /* 0x0000000c000c7245 */ /* 0x000fe20000201400 */
[----:B------:R-:W-:Y:S01]  /*4850*/  FFMA.FTZ R40, R9, -UR5, R87 ;  /* 0x8000000509287c23 */ /* 0x000fe20008010057 */
[----:B------:R-:W-:Y:S02]  /*4860*/  IMAD.IADD R9, R7, 0x1, -R20 ;  /* 0x0000000107097824 */ /* 0x000fe400078e0a14 */
[----:B------:R-:W-:Y:S01]  /*4870*/  FFMA.FTZ R39, R8, -UR5, R69 ;  /* 0x8000000508277c23 */ /* 0x000fe20008010045 */
[C---:B------:R-:W-:Y:S02]  /*4880*/  IMAD.IADD R8, R5.reuse, 0x1, -R19 ;  /* 0x0000000105087824 */ /* 0x040fe400078e0a13 */
[----:B------:R-:W-:Y:S01]  /*4890*/  FFMA.FTZ R37, R12, -UR5, R68 ;  /* 0x800000050c257c23 */ /* 0x000fe20008010044 */
[--C-:B------:R-:W-:Y:S01]  /*48a0*/  IMAD.IADD R10, R6, 0x1, -R20.reuse ;  /* 0x00000001060a7824 */ /* 0x100fe200078e0a14 */
[----:B------:R-:W-:Y:S01]  /*48b0*/  IABS R9, R9 ;  /* 0x0000000900097213 */ /* 0x000fe20000000000 */
[----:B------:R-:W-:Y:S01]  /*48c0*/  IMAD.IADD R11, R5, 0x1, -R20 ;  /* 0x00000001050b7824 */ /* 0x000fe200078e0a14 */
[----:B------:R-:W-:Y:S01]  /*48d0*/  IABS R8, R8 ;  /* 0x0000000800087213 */ /* 0x000fe20000000000 */
[----:B------:R-:W-:Y:S01]  /*48e0*/  IMAD.IADD R12, R7, 0x1, -R21 ;  /* 0x00000001070c7824 */ /* 0x000fe200078e0a15 */
[----:B------:R-:W-:Y:S01]  /*48f0*/  IABS R14, R10 ;  /* 0x0000000a000e7213 */ /* 0x000fe20000000000 */
[----:B------:R-:W-:Y:S01]  /*4900*/  IMAD.MOV.U32 R13, RZ, RZ, R9 ;  /* 0x000000ffff0d7224 */ /* 0x000fe200078e0009 */
[----:B------:R-:W-:-:S02]  /*4910*/  IABS R11, R11 ;  /* 0x0000000b000b7213 */ /* 0x000fc40000000000 */
[----:B------:R-:W-:Y:S01]  /*4920*/  IABS R12, R12 ;  /* 0x0000000c000c7213 */ /* 0x000fe20000000000 */
[----:B------:R-:W-:Y:S01]  /*4930*/  IMAD.MOV.U32 R9, RZ, RZ, R14 ;  /* 0x000000ffff097224 */ /* 0x000fe200078e000e */
[----:B------:R-:W-:Y:S01]  /*4940*/  I2FP.F32.S32 R10, R8 ;  /* 0x00000008000a7245 */ /* 0x000fe20000201400 */
[----:B------:R-:W-:Y:S01]  /*4950*/  VIADD R14, R15, 0x39 ;  /* 0x000000390f0e7836 */ /* 0x000fe20000000000 */
[----:B------:R-:W-:Y:S01]  /*4960*/  MOV R8, R11 ;  /* 0x0000000b00087202 */ /* 0x000fe20000000f00 */
[----:B------:R-:W-:Y:S01]  /*4970*/  IMAD.MOV.U32 R11, RZ, RZ, R12 ;  /* 0x000000ffff0b7224 */ /* 0x000fe200078e000c */
[----:B------:R-:W-:Y:S01]  /*4980*/  I2FP.F32.S32 R13, R13 ;  /* 0x0000000d000d7245 */ /* 0x000fe20000201400 */
[----:B------:R-:W-:Y:S01]  /*4990*/  FFMA.FTZ R35, R10, -UR5, R71 ;  /* 0x800000050a237c23 */ /* 0x000fe20008010047 */
[----:B------:R-:W-:Y:S01]  /*49a0*/  I2FP.F32.S32 R10, R9 ;  /* 0x00000009000a7245 */ /* 0x000fe20000201400 */
[C---:B------:R-:W-:Y:S01]  /*49b0*/  IMAD.IADD R54, R6.reuse, 0x1, -R14 ;  /* 0x0000000106367824 */ /* 0x040fe200078e0a0e */
[----:B------:R-:W-:Y:S01]  /*49c0*/  I2FP.F32.S32 R9, R11 ;  /* 0x0000000b00097245 */ /* 0x000fe20000201400 */
[----:B------:R-:W-:Y:S01]  /*49d0*/  FFMA.FTZ R33, R13, -UR5, R82 ;  /* 0x800000050d217c23 */ /* 0x000fe20008010052 */
[----:B------:R-:W-:Y:S01]  /*49e0*/  I2FP.F32.S32 R8, R8 ;  /* 0x0000000800087245 */ /* 0x000fe20000201400 */
[----:B------:R-:W-:-:S02]  /*49f0*/  IMAD.IADD R11, R6, 0x1, -R22 ;  /* 0x00000001060b7824 */ /* 0x000fc400078e0a16 */
[----:B------:R-:W-:Y:S01]  /*4a00*/  FFMA.FTZ R31, R10, -UR5, R72 ;  /* 0x800000050a1f7c23 */ /* 0x000fe20008010048 */
[----:B------:R-:W-:Y:S01]  /*4a10*/  FFMA.FTZ R28, R9, -UR5, R83 ;  /* 0x80000005091c7c23 */ /* 0x000fe20008010053 */
[--C-:B------:R-:W-:Y:S02]  /*4a20*/  IMAD.IADD R9, R6, 0x1, -R21.reuse ;  /* 0x0000000106097824 */ /* 0x100fe400078e0a15 */
[----:B------:R-:W-:Y:S01]  /*4a30*/  FFMA.FTZ R29, R8, -UR5, R74 ;  /* 0x80000005081d7c23 */ /* 0x000fe2000801004a */
[----:B------:R-:W-:Y:S01]  /*4a40*/  IMAD.IADD R8, R5, 0x1, -R21 ;  /* 0x0000000105087824 */ /* 0x000fe200078e0a15 */
[----:B------:R-:W-:Y:S01]  /*4a50*/  FSEL R62, R23, -INF , !P1 ;  /* 0xff800000173e7808 */ /* 0x000fe20004800000 */
[--C-:B------:R-:W-:Y:S01]  /*4a60*/  IMAD.IADD R13, R5, 0x1, -R22.reuse ;  /* 0x00000001050d7824 */ /* 0x100fe200078e0a16 */
[----:B------:R-:W-:Y:S01]  /*4a70*/  IABS R12, R9 ;  /* 0x00000009000c7213 */ /* 0x000fe20000000000 */
[----:B------:R-:W-:Y:S01]  /*4a80*/  IMAD.IADD R10, R7, 0x1, -R22 ;  /* 0x00000001070a7824 */ /* 0x000fe200078e0a16 */
[----:B------:R-:W-:Y:S01]  /*4a90*/  IABS R8, R8 ;  /* 0x0000000800087213 */ /* 0x000fe20000000000 */
[----:B------:R-:W-:Y:S01]  /*4aa0*/  IMAD.IADD R25, R3, 0x1, -R14 ;  /* 0x0000000103197824 */ /* 0x000fe200078e0a0e */
[----:B------:R-:W-:-:S02]  /*4ab0*/  IABS R9, R11 ;  /* 0x0000000b00097213 */ /* 0x000fc40000000000 */
        /* <DEDUP_REMOVED lines=8> */
[----:B------:R-:W-:Y:S01]  /*4b40*/  VIADD R12, R15, 0x21 ;  /* 0x000000210f0c7836 */ /* 0x000fe20000000000 */
[----:B------:R-:W-:-:S02]  /*4b50*/  I2FP.F32.S32 R13, R13 ;  /* 0x0000000d000d7245 */ /* 0x000fc40000201400 */
[----:B------:R-:W-:Y:S01]  /*4b60*/  I2FP.F32.S32 R8, R8 ;  /* 0x0000000800087245 */ /* 0x000fe20000201400 */
[----:B------:R-:W-:Y:S01]  /*4b70*/  FFMA.FTZ R18, R11, -UR5, R75 ;  /* 0x800000050b127c23 */ /* 0x000fe2000801004b */
[----:B------:R-:W-:Y:S01]  /*4b80*/  FSEL R59, R41, -INF , !P2 ;  /* 0xff800000293b7808 */ /* 0x000fe20005000000 */
[----:B------:R-:W-:Y:S01]  /*4b90*/  VIADD R11, R15, 0x28 ;  /* 0x000000280f0b7836 */ /* 0x000fe20000000000 */
[----:B------:R-:W-:Y:S01]  /*4ba0*/  FSEL R63, R24, -INF , !P2 ;  /* 0xff800000183f7808 */ /* 0x000fe20005000000 */
[----:B------:R-:W-:Y:S01]  /*4bb0*/  FFMA.FTZ R19, R13, -UR5, R73 ;  /* 0x800000050d137c23 */ /* 0x000fe20008010049 */
[----:B------:R-:W-:Y:S01]  /*4bc0*/  ISETP.GE.AND P1, PT, R22, UR23, PT ;  /* 0x0000001716007c0c */ /* 0x000fe2000bf26270 */
[----:B------:R-:W-:Y:S01]  /*4bd0*/  FFMA.FTZ R22, R10, -UR5, R106 ;  /* 0x800000050a167c23 */ /* 0x000fe2000801006a */
[----:B------:R-:W-:Y:S01]  /*4be0*/  ISETP.GE.AND P2, PT, R21, UR23, PT ;  /* 0x0000001715007c0c */ /* 0x000fe2000bf46270 */
[----:B------:R-:W-:Y:S01]  /*4bf0*/  FFMA.FTZ R21, R9, -UR5, R100 ;  /* 0x8000000509157c23 */ /* 0x000fe20008010064 */
[----:B------:R-:W-:Y:S01]  /*4c00*/  FFMA.FTZ R20, R8, -UR5, R102 ;  /* 0x8000000508147c23 */ /* 0x000fe20008010066 */
[C---:B------:R-:W-:Y:S01]  /*4c10*/  VIADD R10, R15.reuse, 0x29 ;  /* 0x000000290f0a7836 */ /* 0x040fe20000000000 */
[----:B------:R-:W-:Y:S01]  /*4c20*/  FSEL R170, R44, -INF , !P0 ;  /* 0xff8000002caa7808 */ /* 0x000fe20004000000 */
[C---:B------:R-:W-:Y:S01]  /*4c30*/  VIADD R9, R15.reuse, 0x30 ;  /* 0x000000300f097836 */ /* 0x040fe20000000000 */
[----:B------:R-:W-:Y:S01]  /*4c40*/  FSEL R57, R30, -INF , !P0 ;  /* 0xff8000001e397808 */ /* 0x000fe20004000000 */
[C---:B------:R-:W-:Y:S01]  /*4c50*/  VIADD R8, R15.reuse, 0x31 ;  /* 0x000000310f087836 */ /* 0x040fe20000000000 */
[----:B------:R-:W-:Y:S01]  /*4c60*/  FSEL R56, R34, -INF , !P6 ;  /* 0xff80000022387808 */ /* 0x000fe20007000000 */
[----:B------:R-:W-:Y:S01]  /*4c70*/  VIADD R13, R15, 0x38 ;  /* 0x000000380f0d7836 */ /* 0x000fe20000000000 */
[----:B------:R-:W-:Y:S01]  /*4c80*/  FSEL R167, R38, -INF , !P5 ;  /* 0xff80000026a77808 */ /* 0x000fe20006800000 */
[----:B------:R-:W-:Y:S01]  /*4c90*/  IMAD.IADD R15, R3, 0x1, -R12 ;  /* 0x00000001030f7824 */ /* 0x000fe200078e0a0c */
[----:B------:R-:W-:Y:S01]  /*4ca0*/  FSEL R66, R39, -INF , !P4 ;  /* 0xff80000027427808 */ /* 0x000fe20006000000 */
[--C-:B------:R-:W-:Y:S01]  /*4cb0*/  IMAD.IADD R16, R3, 0x1, -R11.reuse ;  /* 0x0000000103107824 */ /* 0x100fe200078e0a0b */
[----:B------:R-:W-:Y:S01]  /*4cc0*/  IADD3 R55, -R13, R6, RZ ;  /* 0x000000060d377210 */ /* 0x000fe20007ffe1ff */
[----:B------:R-:W-:Y:S01]  /*4cd0*/  IMAD.IADD R17, R3, 0x1, -R10 ;  /* 0x0000000103117824 */ /* 0x000fe200078e0a0a */
[----:B------:R-:W-:Y:S01]  /*4ce0*/  FSEL R161, R33, -INF , !P3 ;  /* 0xff80000021a17808 */ /* 0x000fe20005800000 */
[C---:B------:R-:W-:Y:S01]  /*4cf0*/  IMAD.IADD R30, R6.reuse, 0x1, -R12 ;  /* 0x00000001061e7824 */ /* 0x040fe200078e0a0c */
[----:B------:R-:W-:Y:S01]  /*4d00*/  FSEL R84, R31, -INF , !P3 ;  /* 0xff8000001f547808 */ /* 0x000fe20005800000 */
[C---:B------:R-:W-:Y:S01]  /*4d10*/  IMAD.IADD R34, R6.reuse, 0x1, -R11 ;  /* 0x0000000106227824 */ /* 0x040fe200078e0a0b */
[----:B------:R-:W-:Y:S01]  /*4d20*/  FSEL R87, R29, -INF , !P3 ;  /* 0xff8000001d577808 */ /* 0x000fe20005800000 */
[----:B------:R-:W-:Y:S01]  /*4d30*/  IMAD.IADD R38, R6, 0x1, -R10 ;  /* 0x0000000106267824 */ /* 0x000fe200078e0a0a */
[----:B------:R-:W-:Y:S01]  /*4d40*/  ISETP.GE.AND P3, PT, R8, UR23, PT ;  /* 0x0000001708007c0c */ /* 0x000fe2000bf66270 */
[C-C-:B------:R-:W-:Y:S01]  /*4d50*/  IMAD.IADD R39, R6.reuse, 0x1, -R9.reuse ;  /* 0x0000000106277824 */ /* 0x140fe200078e0a09 */
[----:B------:R-:W-:Y:S01]  /*4d60*/  FSEL R150, R61, -INF , !P6 ;  /* 0xff8000003d967808 */ /* 0x000fe20007000000 */
[--C-:B------:R-:W-:Y:S01]  /*4d70*/  IMAD.IADD R44, R6, 0x1, -R8.reuse ;  /* 0x00000001062c7824 */ /* 0x100fe200078e0a08 */
[----:B------:R-:W-:Y:S01]  /*4d80*/  IABS R6, R15 ;  /* 0x0000000f00067213 */ /* 0x000fe20000000000 */
[----:B------:R-:W-:Y:S01]  /*4d90*/  IMAD.IADD R23, R3, 0x1, -R9 ;  /* 0x0000000103177824 */ /* 0x000fe200078e0a09 */
[----:B------:R-:W-:Y:S01]  /*4da0*/  FSEL R60, R27, -INF , !P0 ;  /* 0xff8000001b3c7808 */ /* 0x000fe20004000000 */
[C-C-:B------:R-:W-:Y:S01]  /*4db0*/  IMAD.IADD R24, R3.reuse, 0x1, -R8.reuse ;  /* 0x0000000103187824 */ /* 0x140fe200078e0a08 */
[----:B------:R-:W-:Y:S01]  /*4dc0*/  FSEL R169, R42, -INF , !P6 ;  /* 0xff8000002aa97808 */ /* 0x000fe20007000000 */
[----:B------:R-:W-:Y:S01]  /*4dd0*/  IMAD.IADD R26, R3, 0x1, -R13 ;  /* 0x00000001031a7824 */ /* 0x000fe200078e0a0d */
[----:B------:R-:W-:Y:S01]  /*4de0*/  IABS R3, R16 ;  /* 0x0000001000037213 */ /* 0x000fe20000000000 */
[--C-:B------:R-:W-:Y:S01]  /*4df0*/  IMAD.IADD R41, R7, 0x1, -R8.reuse ;  /* 0x0000000107297824 */ /* 0x100fe200078e0a08 */
[----:B------:R-:W-:Y:S01]  /*4e00*/  FSEL R61, R32, -INF , !P6 ;  /* 0xff800000203d7808 */ /* 0x000fe20007000000 */
[----:B------:R-:W-:Y:S01]  /*4e10*/  IMAD.IADD R47, R5, 0x1, -R8 ;  /* 0x00000001052f7824 */ /* 0x000fe200078e0a08 */
[----:B------:R-:W-:Y:S01]  /*4e20*/  IABS R8, R17 ;  /* 0x0000001100087213 */ /* 0x000fe20000000000 */
[C---:B------:R-:W-:Y:S01]  /*4e30*/  IMAD.IADD R27, R7.reuse, 0x1, -R12 ;  /* 0x00000001071b7824 */ /* 0x040fe200078e0a0c */
[----:B------:R-:W-:Y:S01]  /*4e40*/  FSEL R85, R36, -INF , !P5 ;  /* 0xff80000024557808 */ /* 0x000fe20006800000 */
[----:B------:R-:W-:Y:S01]  /*4e50*/  IMAD.IADD R32, R7, 0x1, -R11 ;  /* 0x0000000107207824 */ /* 0x000fe200078e0a0b */
[----:B------:R-:W-:Y:S01]  /*4e60*/  FSEL R86, R35, -INF , !P4 ;  /* 0xff80000023567808 */ /* 0x000fe20006000000 */
[----:B------:R-:W-:Y:S01]  /*4e70*/  IMAD.IADD R36, R7, 0x1, -R10 ;  /* 0x0000000107247824 */ /* 0x000fe200078e0a0a */
[----:B------:R-:W-:Y:S01]  /*4e80*/  FSEL R147, R65, -INF , !P5 ;  /* 0xff80000041937808 */ /* 0x000fe20006800000 */
[C---:B------:R-:W-:Y:S01]  /*4e90*/  IMAD.IADD R35, R7.reuse, 0x1, -R9 ;  /* 0x0000000107237824 */ /* 0x040fe200078e0a09 */
[----:B------:R-:W-:Y:S01]  /*4ea0*/  ISETP.GE.AND P0, PT, R12, UR23, PT ;  /* 0x000000170c007c0c */ /* 0x000fe2000bf06270 */
[----:B------:R-:W-:Y:S01]  /*4eb0*/  IMAD.IADD R43, R7, 0x1, -R13 ;  /* 0x00000001072b7824 */ /* 0x000fe200078e0a0d */
[----:B------:R-:W-:Y:S01]  /*4ec0*/  ISETP.GE.AND P6, PT, R11, UR23, PT ;  /* 0x000000170b007c0c */ /* 0x000fe2000bfc6270 */
[----:B------:R-:W-:Y:S01]  /*4ed0*/  IMAD.IADD R42, R7, 0x1, -R14 ;  /* 0x00000001072a7824 */ /* 0x000fe200078e0a0e */
[----:B------:R-:W-:Y:S01]  /*4ee0*/  FSEL R65, R37, -INF , !P5 ;  /* 0xff80000025417808 */ /* 0x000fe20006800000 */
[----:B------:R-:W-:Y:S01]  /*4ef0*/  IMAD.MOV.U32 R7, RZ, RZ, R6 ;  /* 0x000000ffff077224 */ /* 0x000fe200078e0006 */
[----:B------:R-:W-:Y:S01]  /*4f00*/  FSEL R164, R40, -INF , !P4 ;  /* 0xff80000028a47808 */ /* 0x000fe20006000000 */
[----:B------:R-:W-:Y:S01]  /*4f10*/  IMAD.MOV.U32 R6, RZ, RZ, R3 ;  /* 0x000000ffff067224 */ /* 0x000fe200078e0003 */
[----:B------:R-:W-:Y:S01]  /*4f20*/  ISETP.GE.AND P4, PT, R9, UR23, PT ;  /* 0x0000001709007c0c */ /* 0x000fe2000bf86270 */
[----:B------:R-:W-:Y:S01]  /*4f30*/  IMAD.MOV.U32 R3, RZ, RZ, R8 ;  /* 0x000000ffff037224 */ /* 0x000fe200078e0008 */
[----:B------:R-:W-:Y:S01]  /*4f40*/  I2FP.F32.S32 R7, R7 ;  /* 0x0000000700077245 */ /* 0x000fe20000201400 */
[C---:B------:R-:W-:Y:S01]  /*4f50*/  IMAD.IADD R12, R5.reuse, 0x1, -R12 ;  /* 0x00000001050c7824 */ /* 0x040fe200078e0a0c */
[----:B------:R-:W-:Y:S01]  /*4f60*/  I2FP.F32.S32 R6, R6 ;  /* 0x0000000600067245 */ /* 0x000fe20000201400 */
[C---:B------:R-:W-:Y:S01]  /*4f70*/  IMAD.IADD R11, R5.reuse, 0x1, -R11 ;  /* 0x00000001050b7824 */ /* 0x040fe200078e0a0b */
[----:B------:R-:W-:Y:S01]  /*4f80*/  I2FP.F32.S32 R3, R3 ;  /* 0x0000000300037245 */ /* 0x000fe20000201400 */
[----:B------:R-:W-:-:S02]  /*4f90*/  IMAD.IADD R37, R5, 0x1, -R10 ;  /* 0x0000000105257824 */ /* 0x000fc400078e0a0a */
[----:B------:R-:W-:Y:S01]  /*4fa0*/  FFMA.FTZ R46, R7, -UR5, R105 ;  /* 0x80000005072e7c23 */ /* 0x000fe20008010069 */
[C---:B------:R-:W-:Y:S02]  /*4fb0*/  IMAD.IADD R40, R5.reuse, 0x1, -R9 ;  /* 0x0000000105287824 */ /* 0x040fe400078e0a09 */
[----:B------:R-:W-:Y:S01]  /*4fc0*/  FFMA.FTZ R53, R6, -UR5, R120 ;  /* 0x8000000506357c23 */ /* 0x000fe20008010078 */
[----:B------:R-:W-:Y:S02]  /*4fd0*/  IMAD.IADD R45, R5, 0x1, -R13 ;  /* 0x00000001052d7824 */ /* 0x000fe400078e0a0d */
[----:B------:R-:W-:Y:S01]  /*4fe0*/  FFMA.FTZ R52, R3, -UR5, R121 ;  /* 0x8000000503347c23 */ /* 0x000fe20008010079 */
[----:B------:R-:W-:Y:S01]  /*4ff0*/  IMAD.IADD R31, R5, 0x1, -R14 ;  /* 0x00000001051f7824 */ /* 0x000fe200078e0a0e */
[----:B------:R-:W-:Y:S02]  /*5000*/  IABS R5, R24 ;  /* 0x0000001800057213 */ /* 0x000fe40000000000 */
[----:B------:R-:W-:-:S02]  /*5010*/  IABS R3, R26 ;  /* 0x0000001a00037213 */ /* 0x000fc40000000000 */
[----:B------:R-:W-:Y:S01]  /*5020*/  IABS R6, R23 ;  /* 0x0000001700067213 */ /* 0x000fe20000000000 */
[----:B------:R-:W-:Y:S01]  /*5030*/  IMAD.MOV.U32 R8, RZ, RZ, R5 ;  /* 0x000000ffff087224 */ /* 0x000fe200078e0005 */
[----:B------:R-:W-:Y:S01]  /*5040*/  IABS R7, R25 ;  /* 0x0000001900077213 */ /* 0x000fe20000000000 */
[----:B------:R-:W-:Y:S01]  /*5050*/  IMAD.MOV.U32 R5, RZ, RZ, R3 ;  /* 0x000000ffff057224 */ /* 0x000fe200078e0003 */
[----:B------:R-:W-:Y:S02]  /*5060*/  IABS R9, R27 ;  /* 0x0000001b00097213 */ /* 0x000fe40000000000 */
[----:B------:R-:W-:Y:S01]  /*5070*/  ISETP.GE.AND P5, PT, R10, UR23, PT ;  /* 0x000000170a007c0c */ /* 0x000fe2000bfa6270 */
        /* <DEDUP_REMOVED lines=12> */
[----:B------:R-:W-:Y:S01]  /*5140*/  IABS R5, R30 ;  /* 0x0000001e00057213 */ /* 0x000fe20000000000 */
[----:B------:R-:W-:Y:S01]  /*5150*/  FFMA.FTZ R26, R3, -UR5, R107 ;  /* 0x80000005031a7c23 */ /* 0x000fe2000801006b */
[----:B------:R-:W-:Y:S01]  /*5160*/  IABS R3, R12 ;  /* 0x0000000c00037213 */ /* 0x000fe20000000000 */
[----:B------:R-:W-:Y:S01]  /*5170*/  FFMA.FTZ R29, R8, -UR5, R129 ;  /* 0x80000005081d7c23 */ /* 0x000fe20008010081 */
[----:B------:R-:W-:Y:S01]  /*5180*/  IABS R6, R32 ;  /* 0x0000002000067213 */ /* 0x000fe20000000000 */
[----:B------:R-:W-:Y:S01]  /*5190*/  IMAD.MOV.U32 R10, RZ, RZ, R5 ;  /* 0x000000ffff0a7224 */ /* 0x000fe200078e0005 */
[----:B------:R-:W-:Y:S01]  /*51a0*/  IABS R7, R34 ;  /* 0x0000002200077213 */ /* 0x000fe20000000000 */
[----:B------:R-:W-:Y:S01]  /*51b0*/  IMAD.MOV.U32 R8, RZ, RZ, R3 ;  /* 0x000000ffff087224 */ /* 0x000fe200078e0003 */
[----:B------:R-:W-:Y:S01]  /*51c0*/  IABS R9, R11 ;  /* 0x0000000b00097213 */ /* 0x000fe20000000000 */
[----:B------:R-:W-:Y:S01]  /*51d0*/  IMAD.MOV.U32 R5, RZ, RZ, R6 ;  /* 0x000000ffff057224 */ /* 0x000fe200078e0006 */
[----:B------:R-:W-:Y:S01]  /*51e0*/  I2FP.F32.S32 R10, R10 ;  /* 0x0000000a000a7245 */ /* 0x000fe20000201400 */
[----:B------:R-:W-:Y:S01]  /*51f0*/  IMAD.MOV.U32 R3, RZ, RZ, R7 ;  /* 0x000000ffff037224 */ /* 0x000fe200078e0007 */
[----:B------:R-:W-:Y:S01]  /*5200*/  I2FP.F32.S32 R8, R8 ;  /* 0x0000000800087245 */ /* 0x000fe20000201400 */
[----:B------:R-:W-:Y:S01]  /*5210*/  IMAD.MOV.U32 R6, RZ, RZ, R9 ;  /* 0x000000ffff067224 */ /* 0x000fe200078e0009 */
[----:B------:R-:W-:-:S02]  /*5220*/  I2FP.F32.S32 R7, R5 ;  /* 0x0000000500077245 */ /* 0x000fc40000201400 */
[----:B------:R-:W-:Y:S02]  /*5230*/  I2FP.F32.S32 R5, R3 ;  /* 0x0000000300057245 */ /* 0x000fe40000201400 */
[----:B------:R-:W-:Y:S01]  /*5240*/  I2FP.F32.S32 R3, R6 ;  /* 0x0000000600037245 */ /* 0x000fe20000201400 */
[----:B------:R-:W-:Y:S01]  /*5250*/  FFMA.FTZ R25, R7, -UR5, R122 ;  /* 0x8000000507197c23 */ /* 0x000fe2000801007a */
[----:B------:R-:W-:Y:S01]  /*5260*/  IABS R6, R36 ;  /* 0x0000002400067213 */ /* 0x000fe20000000000 */
[----:B------:R-:W-:Y:S01]  /*5270*/  FFMA.FTZ R24, R5, -UR5, R108 ;  /* 0x8000000505187c23 */ /* 0x000fe2000801006c */
[----:B------:R-:W-:Y:S01]  /*5280*/  IABS R9, R39 ;  /* 0x0000002700097213 */ /* 0x000fe20000000000 */
[----:B------:R-:W-:Y:S01]  /*5290*/  FFMA.FTZ R23, R3, -UR5, R110 ;  /* 0x8000000503177c23 */ /* 0x000fe2000801006e */
[----:B------:R-:W-:Y:S01]  /*52a0*/  FSEL R185, R22, -INF , !P1 ;  /* 0xff80000016b97808 */ /* 0x000fe20004800000 */
[----:B------:R-:W-:Y:S01]  /*52b0*/  FFMA.FTZ R22, R10, -UR5, R101 ;  /* 0x800000050a167c23 */ /* 0x000fe20008010065 */
[----:B------:R-:W-:Y:S01]  /*52c0*/  IABS R5, R38 ;  /* 0x0000002600057213 */ /* 0x000fe20000000000 */
[----:B------:R-:W-:Y:S01]  /*52d0*/  IMAD.MOV.U32 R10, RZ, RZ, R6 ;  /* 0x000000ffff0a7224 */ /* 0x000fe200078e0006 */
[----:B------:R-:W-:Y:S01]  /*52e0*/  IABS R7, R35 ;  /* 0x0000002300077213 */ /* 0x000fe20000000000 */
[----:B------:R-:W-:Y:S01]  /*52f0*/  IMAD.MOV.U32 R6, RZ, RZ, R9 ;  /* 0x000000ffff067224 */ /* 0x000fe200078e0009 */
[----:B------:R-:W-:Y:S01]  /*5300*/  FSEL R186, R21, -INF , !P1 ;  /* 0xff80000015ba7808 */ /* 0x000fe20004800000 */
[----:B------:R-:W-:Y:S01]  /*5310*/  FFMA.FTZ R21, R8, -UR5, R103 ;  /* 0x8000000508157c23 */ /* 0x000fe20008010067 */
[----:B------:R-:W-:Y:S01]  /*5320*/  IABS R3, R37 ;  /* 0x0000002500037213 */ /* 0x000fe20000000000 */
[----:B------:R-:W-:Y:S01]  /*5330*/  IMAD.MOV.U32 R8, RZ, RZ, R5 ;  /* 0x000000ffff087224 */ /* 0x000fe200078e0005 */
[----:B------:R-:W-:Y:S01]  /*5340*/  FSEL R140, R18, -INF , !P2 ;  /* 0xff800000128c7808 */ /* 0x000fe20005000000 */
[----:B------:R-:W-:Y:S01]  /*5350*/  IMAD.MOV.U32 R5, RZ, RZ, R7 ;  /* 0x000000ffff057224 */ /* 0x000fe200078e0007 */
[----:B------:R-:W-:-:S02]  /*5360*/  I2FP.F32.S32 R7, R3 ;  /* 0x0000000300077245 */ /* 0x000fc40000201400 */
[----:B------:R-:W-:Y:S02]  /*5370*/  I2FP.F32.S32 R3, R6 ;  /* 0x0000000600037245 */ /* 0x000fe40000201400 */
[----:B------:R-:W-:Y:S01]  /*5380*/  I2FP.F32.S32 R10, R10 ;  /* 0x0000000a000a7245 */ /* 0x000fe20000201400 */
[----:B------:R-:W-:Y:S01]  /*5390*/  FFMA.FTZ R18, R7, -UR5, R111 ;  /* 0x8000000507127c23 */ /* 0x000fe2000801006f */
[----:B------:R-:W-:Y:S01]  /*53a0*/  I2FP.F32.S32 R8, R8 ;  /* 0x0000000800087245 */ /* 0x000fe20000201400 */
[----:B------:R-:W-:Y:S01]  /*53b0*/  FFMA.FTZ R16, R3, -UR5, R112 ;  /* 0x8000000503107c23 */ /* 0x000fe20008010070 */
[----:B------:R-:W-:Y:S02]  /*53c0*/  I2FP.F32.S32 R5, R5 ;  /* 0x0000000500057245 */ /* 0x000fe40000201400 */
[----:B------:R-:W-:Y:S02]  /*53d0*/  IABS R3, R40 ;  /* 0x0000002800037213 */ /* 0x000fe40000000000 */
[----:B------:R-:W-:Y:S01]  /*53e0*/  IABS R6, R41 ;  /* 0x0000002900067213 */ /* 0x000fe20000000000 */
[----:B------:R-:W-:Y:S01]  /*53f0*/  FFMA.FTZ R17, R5, -UR5, R130 ;  /* 0x8000000505117c23 */ /* 0x000fe20008010082 */
[----:B------:R-:W-:-:S02]  /*5400*/  IABS R7, R42 ;  /* 0x0000002a00077213 */ /* 0x000fc40000000000 */
[----:B------:R-:W-:Y:S02]  /*5410*/  IABS R9, R44 ;  /* 0x0000002c00097213 */ /* 0x000fe40000000000 */
[----:B------:R-:W-:Y:S02]  /*5420*/  FSEL R141, R64, -INF , !P2 ;  /* 0xff800000408d7808 */ /* 0x000fe40005000000 */
[----:B------:R-:W-:Y:S01]  /*5430*/  FSEL R187, R20, -INF , !P1 ;  /* 0xff80000014bb7808 */ /* 0x000fe20004800000 */
[----:B------:R-:W-:Y:S01]  /*5440*/  FFMA.FTZ R20, R10, -UR5, R123 ;  /* 0x800000050a147c23 */ /* 0x000fe2000801007b */
[----:B------:R-:W-:Y:S01]  /*5450*/  FSEL R64, R19, -INF , !P2 ;  /* 0xff80000013407808 */ /* 0x000fe20005000000 */
[----:B------:R-:W-:Y:S01]  /*5460*/  FFMA.FTZ R19, R8, -UR5, R109 ;  /* 0x8000000508137c23 */ /* 0x000fe2000801006d */
[----:B------:R-:W-:Y:S01]  /*5470*/  IMAD.MOV.U32 R10, RZ, RZ, R3 ;  /* 0x000000ffff0a7224 */ /* 0x000fe200078e0003 */
[----:B------:R-:W-:Y:S01]  /*5480*/  IABS R5, R43 ;  /* 0x0000002b00057213 */ /* 0x000fe20000000000 */
[----:B------:R-:W-:Y:S01]  /*5490*/  IMAD.MOV.U32 R8, RZ, RZ, R6 ;  /* 0x000000ffff087224 */ /* 0x000fe200078e0006 */
[----:B------:R-:W-:Y:S01]  /*54a0*/  ISETP.GE.AND P2, PT, R13, UR23, PT ;  /* 0x000000170d007c0c */ /* 0x000fe2000bf46270 */
[----:B------:R-:W-:Y:S01]  /*54b0*/  IMAD.MOV.U32 R3, RZ, RZ, R7 ;  /* 0x000000ffff037224 */ /* 0x000fe200078e0007 */
[----:B------:R-:W-:Y:S01]  /*54c0*/  I2FP.F32.S32 R7, R5 ;  /* 0x0000000500077245 */ /* 0x000fe20000201400 */
[----:B------:R-:W-:Y:S01]  /*54d0*/  IMAD.MOV.U32 R6, RZ, RZ, R9 ;  /* 0x000000ffff067224 */ /* 0x000fe200078e0009 */
[----:B------:R-:W-:-:S02]  /*54e0*/  I2FP.F32.S32 R8, R8 ;  /* 0x0000000800087245 */ /* 0x000fc40000201400 */
[----:B------:R-:W-:Y:S01]  /*54f0*/  I2FP.F32.S32 R5, R3 ;  /* 0x0000000300057245 */ /* 0x000fe20000201400 */
[----:B------:R-:W-:Y:S01]  /*5500*/  FFMA.FTZ R13, R7, -UR5, R126 ;  /* 0x80000005070d7c23 */ /* 0x000fe2000801007e */
[----:B------:R-:W-:Y:S02]  /*5510*/  I2FP.F32.S32 R3, R6 ;  /* 0x0000000600037245 */ /* 0x000fe40000201400 */
[----:B------:R-:W-:Y:S01]  /*5520*/  I2FP.F32.S32 R10, R10 ;  /* 0x0000000a000a7245 */ /* 0x000fe20000201400 */
[----:B------:R-:W-:Y:S01]  /*5530*/  FFMA.FTZ R12, R5, -UR5, R127 ;  /* 0x80000005050c7c23 */ /* 0x000fe2000801007f */
[----:B------:R-:W-:Y:S01]  /*5540*/  IABS R5, R54 ;  /* 0x0000003600057213 */ /* 0x000fe20000000000 */
[----:B------:R-:W-:Y:S01]  /*5550*/  FFMA.FTZ R11, R3, -UR5, R113 ;  /* 0x80000005030b7c23 */ /* 0x000fe20008010071 */
[----:B------:R-:W-:Y:S01]  /*5560*/  IABS R3, R47 ;  /* 0x0000002f00037213 */ /* 0x000fe20000000000 */
[----:B------:R-:W-:Y:S01]  /*5570*/  FFMA.FTZ R15, R10, -UR5, R114 ;  /* 0x800000050a0f7c23 */ /* 0x000fe20008010072 */
[----:B------:R-:W-:-:S02]  /*5580*/  FSEL R184, R67, -INF , !P1 ;  /* 0xff80000043b87808 */ /* 0x000fc40004800000 */
[----:B------:R-:W-:Y:S02]  /*5590*/  IABS R6, R55 ;  /* 0x0000003700067213 */ /* 0x000fe40000000000 */
[----:B------:R-:W-:Y:S02]  /*55a0*/  IABS R7, R45 ;  /* 0x0000002d00077213 */ /* 0x000fe40000000000 */
[----:B------:R-:W-:Y:S01]  /*55b0*/  ISETP.GE.AND P1, PT, R14, UR23, PT ;  /* 0x000000170e007c0c */ /* 0x000fe2000bf26270 */
[----:B------:R-:W-:Y:S01]  /*55c0*/  FFMA.FTZ R14, R8, -UR5, R131 ;  /* 0x80000005080e7c23 */ /* 0x000fe20008010083 */
[----:B------:R-:W-:Y:S01]  /*55d0*/  IABS R9, R31 ;  /* 0x0000001f00097213 */ /* 0x000fe20000000000 */
[----:B------:R-:W-:Y:S01]  /*55e0*/  IMAD.MOV.U32 R8, RZ, RZ, R5 ;  /* 0x000000ffff087224 */ /* 0x000fe200078e0005 */
[----:B------:R-:W-:Y:S01]  /*55f0*/  FSEL R149, R46, -INF , !P0 ;  /* 0xff8000002e957808 */ /* 0x000fe20004000000 */
[----:B------:R-:W-:Y:S01]  /*5600*/  IMAD.MOV.U32 R5, RZ, RZ, R3 ;  /* 0x000000ffff057224 */ /* 0x000fe200078e0003 */
[----:B------:R-:W-:Y:S01]  /*5610*/  FSEL R153, R26, -INF , !P0 ;  /* 0xff8000001a997808 */ /* 0x000fe20004000000 */
[----:B------:R-:W-:Y:S01]  /*5620*/  IMAD.MOV.U32 R10, RZ, RZ, R6 ;  /* 0x000000ffff0a7224 */ /* 0x000fe200078e0006 */
[----:B------:R-:W-:Y:S01]  /*5630*/  FSEL R158, R22, -INF , !P0 ;  /* 0xff800000169e7808 */ /* 0x000fe20004000000 */
[----:B------:R-:W-:Y:S01]  /*5640*/  IMAD.MOV.U32 R3, RZ, RZ, R7 ;  /* 0x000000ffff037224 */ /* 0x000fe200078e0007 */
[----:B------:R-:W-:Y:S01]  /*5650*/  FSEL R165, R21, -INF , !P0 ;  /* 0xff80000015a57808 */ /* 0x000fe20004000000 */
[----:B------:R-:W-:Y:S01]  /*5660*/  IMAD.MOV.U32 R6, RZ, RZ, R9 ;  /* 0x000000ffff067224 */ /* 0x000fe200078e0009 */
[----:B------:R-:W-:-:S02]  /*5670*/  PLOP3.LUT P0, PT, PT, PT, UP0, 0x80, 0x0 ;  /* 0x000000000000781c */ /* 0x000fc40003f0f008 */
[----:B------:R-:W-:Y:S02]  /*5680*/  I2FP.F32.S32 R7, R5 ;  /* 0x0000000500077245 */ /* 0x000fe40000201400 */
[----:B------:R-:W-:Y:S02]  /*5690*/  I2FP.F32.S32 R5, R3 ;  /* 0x0000000300057245 */ /* 0x000fe40000201400 */
[----:B------:R-:W-:Y:S01]  /*56a0*/  I2FP.F32.S32 R10, R10 ;  /* 0x0000000a000a7245 */ /* 0x000fe20000201400 */
[----:B------:R-:W-:Y:S01]  /*56b0*/  FFMA.FTZ R7, R7, -UR5, R115 ;  /* 0x8000000507077c23 */ /* 0x000fe20008010073 */
[----:B------:R-:W-:Y:S01]  /*56c0*/  I2FP.F32.S32 R8, R8 ;  /* 0x0000000800087245 */ /* 0x000fe20000201400 */
[----:B------:R-:W-:Y:S01]  /*56d0*/  FFMA.FTZ R5, R5, -UR5, R50 ;  /* 0x8000000505057c23 */ /* 0x000fe20008010032 */
[----:B------:R-:W-:Y:S01]  /*56e0*/  I2FP.F32.S32 R3, R6 ;  /* 0x0000000600037245 */ /* 0x000fe20000201400 */
[----:B------:R-:W-:Y:S01]  /*56f0*/  FFMA.FTZ R10, R10, -UR5, R48 ;  /* 0x800000050a0a7c23 */ /* 0x000fe20008010030 */
[----:B------:R-:W-:Y:S01]  /*5700*/  FSEL R146, R53, -INF , !P6 ;  /* 0xff80000035927808 */ /* 0x000fe20007000000 */
[----:B------:R-:W-:Y:S01]  /*5710*/  FFMA.FTZ R8, R8, -UR5, R49 ;  /* 0x8000000508087c23 */ /* 0x000fe20008010031 */
[----:B------:R-:W-:Y:S01]  /*5720*/  FSEL R148, R25, -INF , !P6 ;  /* 0xff80000019947808 */ /* 0x000fe20007000000 */
[----:B------:R-:W-:Y:S01]  /*5730*/  FFMA.FTZ R3, R3, -UR5, R51 ;  /* 0x8000000503037c23 */ /* 0x000fe20008010033 */
        /* <DEDUP_REMOVED lines=105> */
.L_x_359:
[----:B------:R-:W-:Y:S05]  /*5dd0*/  BSYNC B0 ;  /* 0x0000000000007941 */ /* 0x000fea0003800000 */
.L_x_358:
[----:B------:R-:W0:Y:S02]  /*5de0*/  LDGDEPBAR ;  /* 0x00000000000079af */ /* 0x000e240000000000 */
.L_x_357:
[----:B------:R-:W-:Y:S01]  /*5df0*/  FMNMX.FTZ R3, R59, R58, !PT ;  /* 0x0000003a3b037209 */ /* 0x000fe20007810000 */
[----:B------:R-:W-:Y:S01]  /*5e00*/  STL [R1+0x8c], R230 ;  /* 0x00008ce601007387 */ /* 0x000fe20000100800 */
[----:B--2---:R-:W-:Y:S01]  /*5e10*/  MOV R15, R31 ;  /* 0x0000001f000f7202 */ /* 0x004fe20000000f00 */
[----:B------:R-:W-:Y:S01]  /*5e20*/  ULDC UR6, c[0x0][0x2ec] ;  /* 0x0000bb0000067ab9 */ /* 0x000fe20000000800 */
[----:B------:R-:W-:Y:S01]  /*5e30*/  FMNMX.FTZ R3, R57, R3, !PT ;  /* 0x0000000339037209 */ /* 0x000fe20007810000 */
[----:B------:R-:W-:Y:S01]  /*5e40*/  STL [R1+0x88], R229 ;  /* 0x000088e501007387 */ /* 0x000fe20000100800 */
[----:B------:R-:W-:Y:S02]  /*5e50*/  LEA R216, R2, UR4, 0x1 ;  /* 0x0000000402d87c11 */ /* 0x000fe4000f8e08ff */
[----:B------:R-:W-:Y:S01]  /*5e60*/  FMNMX.FTZ R3, R56, R3, !PT ;  /* 0x0000000338037209 */ /* 0x000fe20007810000 */
[----:B------:R-:W-:Y:S01]  /*5e70*/  STL [R1+0x84], R228 ;  /* 0x000084e401007387 */ /* 0x000fe20000100800 */
[----:B------:R-:W-:Y:S01]  /*5e80*/  LEA R217, R4, R216, 0x1 ;  /* 0x000000d804d97211 */ /* 0x000fe200078e08ff */
[C---:B------:R-:W-:Y:S01]  /*5e90*/  IMAD R219, R0.reuse, 0x2, R216 ;  /* 0x0000000200db7824 */ /* 0x040fe200078e02d8 */
[----:B------:R-:W-:Y:S01]  /*5ea0*/  FMNMX.FTZ R3, R65, R3, !PT ;  /* 0x0000000341037209 */ /* 0x000fe20007810000 */
[----:B------:R-:W-:Y:S01]  /*5eb0*/  STL [R1+0x80], R227 ;  /* 0x000080e301007387 */ /* 0x000fe20000100800 */
[----:B------:R-:W-:-:S02]  /*5ec0*/  LEA R218, R0, R217, 0x1 ;  /* 0x000000d900da7211 */ /* 0x000fc400078e08ff */
        /* <DEDUP_REMOVED lines=8> */
[----:B------:R-:W-:-:S02]  /*5f50*/  FMNMX.FTZ R3, R60, R3, !PT ;  /* 0x000000033c037209 */ /* 0x000fc40007810000 */
[----:B------:R-:W-:Y:S01]  /*5f60*/  FMNMX.FTZ R154, R186, R5, !PT ;  /* 0x00000005ba9a7209 */ /* 0x000fe20007810000 */
[----:B------:R2:W-:Y:S01]  /*5f70*/  STL [R1+0x70], R223 ;  /* 0x000070df01007387 */ /* 0x0005e20000100800 */
        /* <DEDUP_REMOVED lines=17> */
[----:B------:R-:W-:Y:S01]  /*6090*/  LDSM.16.MT88.4 R68, [R216+0xc000] ;  /* 0x00c00000d844783b */ /* 0x000fe20000004200 */
[----:B------:R-:W-:Y:S01]  /*60a0*/  FMNMX.FTZ R3, R165, R3, !PT ;  /* 0x00000003a5037209 */ /* 0x000fe20007810000 */
[----:B--2---:R-:W-:Y:S01]  /*60b0*/  IMAD.MOV.U32 R223, RZ, RZ, R30 ;  /* 0x000000ffffdf7224 */ /* 0x004fe200078e001e */
[----:B------:R-:W-:Y:S01]  /*60c0*/  FMNMX.FTZ R154, R252, R154, !PT ;  /* 0x0000009afc9a7209 */ /* 0x000fe20007810000 */
[----:B------:R-:W-:Y:S01]  /*60d0*/  LDSM.16.MT88.4 R76, [R217+0xc000] ;  /* 0x00c00000d94c783b */ /* 0x000fe20000004200 */
[----:B------:R-:W-:-:S03]  /*60e0*/  FMNMX.FTZ R3, R163, R3, !PT ;  /* 0x00000003a3037209 */ /* 0x000fc60007810000 */
[----:B------:R-:W2:Y:S01]  /*60f0*/  SHFL.BFLY PT, R5, R154, 0x2, 0x1f ;  /* 0x0c401f009a057f89 */ /* 0x000ea200000e0000 */
[----:B------:R-:W-:-:S03]  /*6100*/  FMNMX.FTZ R3, R162, R3, !PT ;  /* 0x00000003a2037209 */ /* 0x000fc60007810000 */
[----:B------:R-:W-:Y:S01]  /*6110*/  LDSM.16.MT88.4 R72, [R219+0xc000] ;  /* 0x00c00000db48783b */ /* 0x000fe20000004200 */
        /* <DEDUP_REMOVED lines=8> */
[----:B--2---:R-:W-:-:S03]  /*61a0*/  FMNMX.FTZ R154, R154, R5, !PT ;  /* 0x000000059a9a7209 */ /* 0x004fc60007810000 */
[----:B------:R-:W-:Y:S04]  /*61b0*/  LDSM.16.MT88.4 R104, [R218+0xe000] ;  /* 0x00e00000da68783b */ /* 0x000fe80000004200 */
[----:B-1----:R-:W1:Y:S04]  /*61c0*/  SHFL.BFLY PT, R6, R154, 0x1, 0x1f ;  /* 0x0c201f009a067f89 */ /* 0x002e6800000e0000 */
[----:B------:R-:W2:Y:S04]  /*61d0*/  SHFL.BFLY PT, R5, R3, 0x2, 0x1f ;  /* 0x0c401f0003057f89 */ /* 0x000ea800000e0000 */
[----:B------:R-:W-:Y:S04]  /*61e0*/  LDSM.16.MT88.4 R36, [R216+0xc800] ;  /* 0x00c80000d824783b */ /* 0x000fe80000004200 */
[----:B------:R-:W-:Y:S04]  /*61f0*/  LDSM.16.MT88.4 R52, [R219+0xe800] ;  /* 0x00e80000db34783b */ /* 0x000fe80000004200 */
[----:B------:R-:W-:Y:S04]  /*6200*/  STL [R1+0x58], R159 ;  /* 0x0000589f01007387 */ /* 0x000fe80000100800 */
[----:B------:R-:W-:Y:S01]  /*6210*/  LDSM.16.MT88.4 R48, [R219+0xc800] ;  /* 0x00c80000db30783b */ /* 0x000fe20000004200 */
[----:B-1----:R-:W-:-:S03]  /*6220*/  FMNMX.FTZ R154, R154, R6, !PT ;  /* 0x000000069a9a7209 */ /* 0x002fc60007810000 */
[----:B------:R-:W-:Y:S01]  /*6230*/  LDSM.16.MT88.4 R40, [R218+0xc800] ;  /* 0x00c80000da28783b */ /* 0x000fe20000004200 */
[----:B------:R-:W-:Y:S02]  /*6240*/  FMNMX.FTZ R6, R166, R168, !PT ;  /* 0x000000a8a6067209 */ /* 0x000fe40007810000 */
[C---:B------:R-:W-:Y:S01]  /*6250*/  FSETP.NEU.FTZ.AND P1, PT, R154.reuse, -INF , PT ;  /* 0xff8000009a00780b */ /* 0x040fe20003f3d000 */
[----:B------:R-:W-:Y:S01]  /*6260*/  FMUL.FTZ R12, R154, UR6 ;  /* 0x000000069a0c7c20 */ /* 0x000fe20008410000 */
[----:B--2---:R-:W-:-:S04]  /*6270*/  FMNMX.FTZ R3, R3, R5, !PT ;  /* 0x0000000503037209 */ /* 0x004fc80007810000 */
[----:B------:R-:W-:Y:S01]  /*6280*/  FSEL R12, R12, RZ, P1 ;  /* 0x000000ff0c0c7208 */ /* 0x000fe20000800000 */
[----:B------:R-:W1:Y:S04]  /*6290*/  SHFL.BFLY PT, R152, R3, 0x1, 0x1f ;  /* 0x0c201f0003987f89 */ /* 0x000e6800000e0000 */
[----:B------:R-:W-:-:S04]  /*62a0*/  FFMA.FTZ R5, R59, UR6, -R12 ;  /* 0x000000063b057c23 */ /* 0x000fc8000801080c */
[----:B------:R2:W-:Y:S01]  /*62b0*/  MUFU.EX2 R229, R5 ;  /* 0x0000000500e57308 */ /* 0x0005e20000000800 */
[----:B-1----:R-:W-:Y:S01]  /*62c0*/  FMNMX.FTZ R152, R3, R152, !PT ;  /* 0x0000009803987209 */ /* 0x002fe20007810000 */
[--C-:B--2---:R-:W-:Y:S01]  /*62d0*/  FFMA.FTZ R5, R58, UR6, -R12.reuse ;  /* 0x000000063a057c23 */ /* 0x104fe2000801080c */
[----:B------:R-:W-:Y:S02]  /*62e0*/  FFMA.FTZ R3, R57, UR6, -R12 ;  /* 0x0000000639037c23 */ /* 0x000fe4000801080c */
[----:B------:R-:W-:-:S03]  /*62f0*/  FSETP.NEU.FTZ.AND P1, PT, R152, -INF , PT ;  /* 0xff8000009800780b */ /* 0x000fc60003f3d000 */
[----:B------:R1:W2:Y:S08]  /*6300*/  MUFU.EX2 R230, R5 ;  /* 0x0000000500e67308 */ /* 0x0002b00000000800 */
[----:B------:R3:W-:Y:S01]  /*6310*/  MUFU.EX2 R173, R3 ;  /* 0x0000000300ad7308 */ /* 0x0007e20000000800 */
[----:B-1----:R-:W-:Y:S02]  /*6320*/  FFMA.FTZ R5, R56, UR6, -R12 ;  /* 0x0000000638057c23 */ /* 0x002fe4000801080c */
[----:B------:R-:W-:Y:S05]  /*6330*/  LDSM.16.MT88.4 R56, [R217+0xc800] ;  /* 0x00c80000d938783b */ /* 0x000fea0000004200 */
[----:B------:R1:W-:Y:S01]  /*6340*/  MUFU.EX2 R205, R5 ;  /* 0x0000000500cd7308 */ /* 0x0003e20000000800 */
[----:B---3--:R-:W-:-:S05]  /*6350*/  FMUL.FTZ R3, R152, UR6 ;  /* 0x0000000698037c20 */ /* 0x008fca0008410000 */
[----:B------:R-:W-:-:S05]  /*6360*/  FSEL R3, R3, RZ, P1 ;  /* 0x000000ff03037208 */ /* 0x000fca0000800000 */
[--C-:B------:R-:W-:Y:S01]  /*6370*/  FFMA.FTZ R4, R60, UR6, -R3.reuse ;  /* 0x000000063c047c23 */ /* 0x100fe20008010803 */
[----:B-1----:R-:W-:Y:S01]  /*6380*/  FMNMX.FTZ R5, R155, R6, !PT ;  /* 0x000000069b057209 */ /* 0x002fe20007810000 */
[----:B------:R-:W-:Y:S02]  /*6390*/  FFMA.FTZ R6, R63, UR6, -R3 ;  /* 0x000000063f067c23 */ /* 0x000fe40008010803 */
[----:B------:R2:W-:Y:S01]  /*63a0*/  MUFU.EX2 R222, R4 ;  /* 0x0000000400de7308 */ /* 0x0005e20000000800 */
[----:B------:R-:W-:-:S04]  /*63b0*/  FMNMX.FTZ R5, R150, R5, !PT ;  /* 0x0000000596057209 */ /* 0x000fc80007810000 */
[----:B------:R-:W-:-:S03]  /*63c0*/  FMNMX.FTZ R5, R147, R5, !PT ;  /* 0x0000000593057209 */ /* 0x000fc60007810000 */
[----:B------:R1:W-:Y:S01]  /*63d0*/  MUFU.EX2 R193, R6 ;  /* 0x0000000600c17308 */ /* 0x0003e20000000800 */
[----:B------:R-:W-:-:S04]  /*63e0*/  FMNMX.FTZ R2, R144, R5, !PT ;  /* 0x0000000590027209 */ /* 0x000fc80007810000 */
[----:B------:R-:W-:Y:S02]  /*63f0*/  FMNMX.FTZ R2, R142, R2, !PT ;  /* 0x000000028e027209 */ /* 0x000fe40007810000 */
[----:B--2---:R-:W-:Y:S02]  /*6400*/  F2FP.BF16.F32.PACK_AB R4, R230, R229 ;  /* 0x000000e5e604723e */ /* 0x004fe400000010ff */
[----:B------:R-:W-:-:S04]  /*6410*/  FMNMX.FTZ R2, R141, R2, !PT ;  /* 0x000000028d027209 */ /* 0x000fc80007810000 */
[----:B------:R-:W-:Y:S01]  /*6420*/  FMNMX.FTZ R0, R184, R2, !PT ;  /* 0x00000002b8007209 */ /* 0x000fe20007810000 */
[--C-:B------:R-:W-:Y:S01]  /*6430*/  FFMA.FTZ R2, R61, UR6, -R3.reuse ;  /* 0x000000063d027c23 */ /* 0x100fe20008010803 */
[----:B-1----:R-:W-:Y:S02]  /*6440*/  FFMA.FTZ R6, R62, UR6, -R3 ;  /* 0x000000063e067c23 */ /* 0x002fe40008010803 */
[----:B------:R-:W-:Y:S01]  /*6450*/  FMNMX.FTZ R0, R149, R0, !PT ;  /* 0x0000000095007209 */ /* 0x000fe20007810000 */
[----:B------:R1:W2:Y:S01]  /*6460*/  MUFU.EX2 R226, R2 ;  /* 0x0000000200e27308 */ /* 0x0002a20000000800 */
[----:B------:R-:W-:Y:S02]  /*6470*/  LDSM.16.MT88.4 R60, [R217+0xe800] ;  /* 0x00e80000d93c783b */ /* 0x000fe40000004200 */
[----:B------:R-:W-:-:S04]  /*6480*/  FMNMX.FTZ R0, R146, R0, !PT ;  /* 0x0000000092007209 */ /* 0x000fc80007810000 */
[----:B------:R-:W-:Y:S01]  /*6490*/  FMNMX.FTZ R0, R143, R0, !PT ;  /* 0x000000008f007209 */ /* 0x000fe20007810000 */
[----:B------:R3:W4:Y:S03]  /*64a0*/  MUFU.EX2 R179, R6 ;  /* 0x0000000600b37308 */ /* 0x0007260000000800 */
[----:B------:R-:W-:-:S04]  /*64b0*/  FMNMX.FTZ R0, R245, R0, !PT ;  /* 0x00000000f5007209 */ /* 0x000fc80007810000 */
[----:B------:R-:W-:Y:S01]  /*64c0*/  FMNMX.FTZ R0, R235, R0, !PT ;  /* 0x00000000eb007209 */ /* 0x000fe20007810000 */
[----:B-1----:R-:W-:Y:S01]  /*64d0*/  FFMA.FTZ R2, R65, UR6, -R12 ;  /* 0x0000000641027c23 */ /* 0x002fe2000801080c */
[----:B--2---:R-:W-:Y:S02]  /*64e0*/  F2FP.BF16.F32.PACK_AB R7, R226, R222 ;  /* 0x000000dee207723e */ /* 0x004fe400000010ff */
[----:B------:R-:W-:Y:S01]  /*64f0*/  FMNMX.FTZ R0, R207, R0, !PT ;  /* 0x00000000cf007209 */ /* 0x000fe20007810000 */
[----:B------:R1:W-:Y:S03]  /*6500*/  MUFU.EX2 R204, R2 ;  /* 0x0000000200cc7308 */ /* 0x0003e60000000800 */
[----:B------:R-:W-:Y:S02]  /*6510*/  FMNMX.FTZ R0, R206, R0, !PT ;  /* 0x00000000ce007209 */ /* 0x000fe40007810000 */
[----:B---3--:R-:W-:-:S02]  /*6520*/  F2FP.BF16.F32.PACK_AB R6, R205, R173 ;  /* 0x000000adcd06723e */ /* 0x008fc400000010ff */
[----:B----4-:R-:W-:Y:S01]  /*6530*/  F2FP.BF16.F32.PACK_AB R5, R179, R193 ;  /* 0x000000c1b305723e */ /* 0x010fe200000010ff */
[----:B------:R-:W2:Y:S06]  /*6540*/  SHFL.BFLY PT, R9, R0, 0x2, 0x1f ;  /* 0x0c401f0000097f89 */ /* 0x000eac00000e0000 */
[----:B------:R-:W-:Y:S01]  /*6550*/  HMMA.16816.F32.BF16 R44, R4, R68, RZ ;  /* 0x00000044042c723c */ /* 0x000fe200000418ff */
[----:B-1----:R-:W-:Y:S01]  /*6560*/  FMNMX.FTZ R2, R170, R8, !PT ;  /* 0x00000008aa027209 */ /* 0x002fe20007810000 */
[----:B------:R-:W-:-:S04]  /*6570*/  FFMA.FTZ R8, R66, UR6, -R12 ;  /* 0x0000000642087c23 */ /* 0x000fc8000801080c */
[C---:B------:R-:W-:Y:S01]  /*6580*/  HMMA.16816.F32.BF16 R136, R4.reuse, R76, RZ ;  /* 0x0000004c0488723c */ /* 0x040fe200000418ff */
[----:B------:R-:W-:Y:S01]  /*6590*/  FMNMX.FTZ R2, R169, R2, !PT ;  /* 0x00000002a9027209 */ /* 0x000fe20007810000 */
[----:B------:R1:W-:Y:S03]  /*65a0*/  MUFU.EX2 R224, R8 ;  /* 0x0000000800e07308 */ /* 0x0003e60000000800 */
[----:B------:R-:W-:Y:S01]  /*65b0*/  FMNMX.FTZ R2, R167, R2, !PT ;  /* 0x00000002a7027209 */ /* 0x000fe20007810000 */
[C---:B------:R-:W-:Y:S03]  /*65c0*/  HMMA.16816.F32.BF16 R132, R4.reuse, R72, RZ ;  /* 0x000000480484723c */ /* 0x040fe600000418ff */
[----:B------:R-:W-:Y:S02]  /*65d0*/  FMNMX.FTZ R2, R164, R2, !PT ;  /* 0x00000002a4027209 */ /* 0x000fe40007810000 */
[----:B--2---:R-:W-:Y:S01]  /*65e0*/  FMNMX.FTZ R0, R0, R9, !PT ;  /* 0x0000000900007209 */ /* 0x004fe20007810000 */
[C---:B------:R-:W-:Y:S04]  /*65f0*/  HMMA.16816.F32.BF16 R128, R4.reuse, R80, RZ ;  /* 0x000000500480723c */ /* 0x040fe800000418ff */
[----:B------:R-:W2:Y:S01]  /*6600*/  SHFL.BFLY PT, R9, R0, 0x1, 0x1f ;  /* 0x0c201f0000097f89 */ /* 0x000ea200000e0000 */
[--C-:B-1----:R-:W-:Y:S01]  /*6610*/  FFMA.FTZ R8, R84, UR6, -R12.reuse ;  /* 0x0000000654087c23 */ /* 0x102fe2000801080c */
[C---:B------:R-:W-:Y:S03]  /*6620*/  HMMA.16816.F32.BF16 R124, R4.reuse, R88, RZ ;  /* 0x00000058047c723c */ /* 0x040fe600000418ff */
[----:B------:R1:W-:Y:S03]  /*6630*/  MUFU.EX2 R227, R8 ;  /* 0x0000000800e37308 */ /* 0x0003e60000000800 */
[C---:B------:R-:W-:Y:S06]  /*6640*/  HMMA.16816.F32.BF16 R120, R4.reuse, R92, RZ ;  /* 0x0000005c0478723c */ /* 0x040fec00000418ff */
[C---:B------:R-:W-:Y:S06]  /*6650*/  HMMA.16816.F32.BF16 R116, R4.reuse, R96, RZ ;  /* 0x000000600474723c */ /* 0x040fec00000418ff */
[C---:B------:R-:W-:Y:S01]  /*6660*/  HMMA.16816.F32.BF16 R108, R4.reuse, R104, RZ ;  /* 0x00000068046c723c */ /* 0x040fe200000418ff */
[----:B-1----:R-:W-:Y:S01]  /*6670*/  FMNMX.FTZ R8, R161, R2, !PT ;  /* 0x00000002a1087209 */ /* 0x002fe20007810000 */
[----:B------:R-:W-:Y:S01]  /*6680*/  FFMA.FTZ R2, R64, UR6, -R12 ;  /* 0x0000000640027c23 */ /* 0x000fe2000801080c */
[----:B--2---:R-:W-:Y:S01]  /*6690*/  FMNMX.FTZ R156, R0, R9, !PT ;  /* 0x00000009009c7209 */ /* 0x004fe20007810000 */
[----:B------:R-:W-:Y:S01]  /*66a0*/  LDSM.16.MT88.4 R64, [R216+0xe800] ;  /* 0x00e80000d840783b */ /* 0x000fe20000004200 */
[----:B------:R-:W-:Y:S01]  /*66b0*/  FMNMX.FTZ R8, R160, R8, !PT ;  /* 0x00000008a0087209 */ /* 0x000fe20007810000 */
[----:B------:R1:W2:Y:S01]  /*66c0*/  MUFU.EX2 R196, R2 ;  /* 0x0000000200c47308 */ /* 0x0002a20000000800 */
[----:B------:R-:W-:Y:S01]  /*66d0*/  FSETP.NEU.FTZ.AND P1, PT, R156, -INF , PT ;  /* 0xff8000009c00780b */ /* 0x000fe20003f3d000 */
[C---:B------:R-:W-:Y:S06]  /*66e0*/  HMMA.16816.F32.BF16 R112, R4.reuse, R70, RZ ;  /* 0x000000460470723c */ /* 0x040fec00000418ff */
[C---:B------:R-:W-:Y:S06]  /*66f0*/  HMMA.16816.F32.BF16 R100, R4.reuse, R78, RZ ;  /* 0x0000004e0464723c */ /* 0x040fec00000418ff */
[----:B------:R-:W-:Y:S01]  /*6700*/  HMMA.16816.F32.BF16 R32, R4, R82, RZ ;  /* 0x000000520420723c */ /* 0x000fe200000418ff */
[----:B-1----:R-:W-:Y:S01]  /*6710*/  FMNMX.FTZ R2, R185, R8, !PT ;  /* 0x00000008b9027209 */ /* 0x002fe20007810000 */
[----:B------:R-:W-:Y:S01]  /*6720*/  FFMA.FTZ R8, R85, UR6, -R3 ;  /* 0x0000000655087c23 */ /* 0x000fe20008010803 */
[----:B--2---:R-:W-:-:S03]  /*6730*/  F2FP.BF16.F32.PACK_AB R10, R196, R227 ;  /* 0x000000e3c40a723e */ /* 0x004fc600000010ff */
[C---:B------:R-:W-:Y:S01]  /*6740*/  HMMA.16816.F32.BF16 R28, R4.reuse, R90, RZ ;  /* 0x0000005a041c723c */ /* 0x040fe200000418ff */
[----:B------:R-:W-:Y:S01]  /*6750*/  FMNMX.FTZ R2, R153, R2, !PT ;  /* 0x0000000299027209 */ /* 0x000fe20007810000 */
[----:B------:R1:W-:Y:S03]  /*6760*/  MUFU.EX2 R174, R8 ;  /* 0x0000000800ae7308 */ /* 0x0003e60000000800 */
[----:B------:R-:W-:Y:S01]  /*6770*/  FMNMX.FTZ R2, R148, R2, !PT ;  /* 0x0000000294027209 */ /* 0x000fe20007810000 */
[----:B------:R-:W-:Y:S03]  /*6780*/  HMMA.16816.F32.BF16 R24, R4, R94, RZ ;  /* 0x0000005e0418723c */ /* 0x000fe600000418ff */
[----:B------:R-:W-:-:S03]  /*6790*/  FMNMX.FTZ R2, R145, R2, !PT ;  /* 0x0000000291027209 */ /* 0x000fc60007810000 */
[----:B------:R-:W-:Y:S01]  /*67a0*/  HMMA.16816.F32.BF16 R20, R4, R98, RZ ;  /* 0x000000620414723c */ /* 0x000fe200000418ff */
[----:B------:R-:W-:-:S04]  /*67b0*/  FMNMX.FTZ R2, R177, R2, !PT ;  /* 0x00000002b1027209 */ /* 0x000fc80007810000 */
[----:B------:R-:W-:Y:S01]  /*67c0*/  FMNMX.FTZ R2, R247, R2, !PT ;  /* 0x00000002f7027209 */ /* 0x000fe20007810000 */
[----:B------:R-:W-:Y:S01]  /*67d0*/  HMMA.16816.F32.BF16 R16, R4, R106, RZ ;  /* 0x0000006a0410723c */ /* 0x000fe200000418ff */
[----:B-1----:R-:W-:Y:S02]  /*67e0*/  FFMA.FTZ R8, R86, UR6, -R3 ;  /* 0x0000000656087c23 */ /* 0x002fe40008010803 */
[----:B------:R-:W-:Y:S02]  /*67f0*/  FMNMX.FTZ R2, R246, R2, !PT ;  /* 0x00000002f6027209 */ /* 0x000fe40007810000 */
[----:B------:R1:W2:Y:S02]  /*6800*/  MUFU.EX2 R225, R8 ;  /* 0x0000000800e17308 */ /* 0x0002a40000000800 */
[----:B------:R-:W-:Y:S01]  /*6810*/  FMNMX.FTZ R13, R244, R2, !PT ;  /* 0x00000002f40d7209 */ /* 0x000fe20007810000 */
[----:B------:R-:W-:-:S04]  /*6820*/  FMUL.FTZ R2, R156, UR6 ;  /* 0x000000069c027c20 */ /* 0x000fc80008410000 */
[----:B------:R-:W3:Y:S01]  /*6830*/  SHFL.BFLY PT, R14, R13, 0x2, 0x1f ;  /* 0x0c401f000d0e7f89 */ /* 0x000ee200000e0000 */
[----:B------:R-:W-:-:S05]  /*6840*/  FSEL R2, R2, RZ, P1 ;  /* 0x000000ff02027208 */ /* 0x000fca0000800000 */
[----:B------:R-:W-:-:S04]  /*6850*/  FFMA.FTZ R0, R166, UR6, -R2 ;  /* 0x00000006a6007c23 */ /* 0x000fc80008010802 */
[----:B------:R3:W-:Y:S01]  /*6860*/  MUFU.EX2 R192, R0 ;  /* 0x0000000000c07308 */ /* 0x0007e20000000800 */
[----:B-1----:R-:W-:Y:S01]  /*6870*/  FFMA.FTZ R8, R87, UR6, -R3 ;  /* 0x0000000657087c23 */ /* 0x002fe20008010803 */
[----:B--2---:R-:W-:Y:S01]  /*6880*/  F2FP.BF16.F32.PACK_AB R9, R225, R174 ;  /* 0x000000aee109723e */ /* 0x004fe200000010ff */
[----:B------:R-:W-:Y:S05]  /*6890*/  HMMA.16816.F32.BF16 R84, R4, R74, RZ ;  /* 0x0000004a0454723c */ /* 0x000fea00000418ff */
[----:B------:R1:W-:Y:S02]  /*68a0*/  MUFU.EX2 R228, R8 ;  /* 0x0000000800e47308 */ /* 0x0003e40000000800 */
[----:B------:R-:W-:Y:S01]  /*68b0*/  FFMA.FTZ R4, R168, UR6, -R2 ;  /* 0x00000006a8047c23 */ /* 0x000fe20008010802 */
[----:B------:R-:W-:-:S05]  /*68c0*/  IMAD.MOV.U32 R168, RZ, RZ, R193 ;  /* 0x000000ffffa87224 */ /* 0x000fca00078e00c1 */
[----:B------:R2:W-:Y:S01]  /*68d0*/  MUFU.EX2 R166, R4 ;  /* 0x0000000400a67308 */ /* 0x0005e20000000800 */
[----:B---3--:R-:W-:-:S05]  /*68e0*/  FMNMX.FTZ R0, R13, R14, !PT ;  /* 0x0000000e0d007209 */ /* 0x008fca0007810000 */
[----:B------:R-:W3:Y:S01]  /*68f0*/  SHFL.BFLY PT, R5, R0, 0x1, 0x1f ;  /* 0x0c201f0000057f89 */ /* 0x000ee200000e0000 */
[----:B-1----:R-:W-:-:S04]  /*6900*/  FFMA.FTZ R8, R140, UR6, -R3 ;  /* 0x000000068c087c23 */ /* 0x002fc80008010803 */
[----:B------:R1:W4:Y:S01]  /*6910*/  MUFU.EX2 R197, R8 ;  /* 0x0000000800c57308 */ /* 0x0003220000000800 */
[----:B--2---:R-:W-:-:S07]  /*6920*/  FFMA.FTZ R4, R155, UR6, -R2 ;  /* 0x000000069b047c23 */ /* 0x004fce0008010802 */
[----:B------:R2:W2:Y:S01]  /*6930*/  MUFU.EX2 R208, R4 ;  /* 0x0000000400d07308 */ /* 0x0004a20000000800 */
[----:B-1----:R-:W-:Y:S02]  /*6940*/  F2FP.BF16.F32.PACK_AB R8, R224, R204 ;  /* 0x000000cce008723e */ /* 0x002fe400000010ff */
[----:B----4-:R-:W-:Y:S02]  /*6950*/  F2FP.BF16.F32.PACK_AB R11, R197, R228 ;  /* 0x000000e4c50b723e */ /* 0x010fe400000010ff */
[----:B---3--:R-:W-:Y:S01]  /*6960*/  FMNMX.FTZ R155, R0, R5, !PT ;  /* 0x00000005009b7209 */ /* 0x008fe20007810000 */
[--C-:B------:R-:W-:Y:S01]  /*6970*/  FFMA.FTZ R0, R142, UR6, -R2.reuse ;  /* 0x000000068e007c23 */ /* 0x100fe20008010802 */
[----:B--2---:R-:W-:-:S03]  /*6980*/  FFMA.FTZ R4, R150, UR6, -R2 ;  /* 0x0000000696047c23 */ /* 0x004fc60008010802 */
[----:B------:R-:W-:Y:S01]  /*6990*/  HMMA.16816.F32.BF16 R180, R8, R36, R44 ;  /* 0x0000002408b4723c */ /* 0x000fe2000004182c */
[----:B------:R1:W-:Y:S01]  /*69a0*/  MUFU.EX2 R150, R0 ;  /* 0x0000000000967308 */ /* 0x0003e20000000800 */
[----:B------:R-:W2:Y:S01]  /*69b0*/  LDSM.16.MT88.4 R44, [R218+0xe800] ;  /* 0x00e80000da2c783b */ /* 0x000ea20000004200 */
[----:B------:R-:W-:-:S03]  /*69c0*/  FSETP.NEU.FTZ.AND P1, PT, R155, -INF , PT ;  /* 0xff8000009b00780b */ /* 0x000fc60003f3d000 */
[C---:B------:R-:W-:Y:S03]  /*69d0*/  HMMA.16816.F32.BF16 R188, R8.reuse, R56, R136 ;  /* 0x0000003808bc723c */ /* 0x040fe60000041888 */
[----:B------:R3:W4:Y:S03]  /*69e0*/  MUFU.EX2 R221, R4 ;  /* 0x0000000400dd7308 */ /* 0x0007260000000800 */
[----:B------:R-:W-:Y:S01]  /*69f0*/  HMMA.16816.F32.BF16 R212, R8, R60, R120 ;  /* 0x0000003c08d4723c */ /* 0x000fe20000041878 */
[----:B------:R-:W-:Y:S01]  /*6a00*/  MOV R137, R226 ;  /* 0x000000e200897202 */ /* 0x000fe20000000f00 */
[----:B------:R-:W-:Y:S02]  /*6a10*/  IMAD.MOV.U32 R138, RZ, RZ, R168 ;  /* 0x000000ffff8a7224 */ /* 0x000fe400078e00a8 */
[----:B-1----:R-:W-:-:S02]  /*6a20*/  FMUL.FTZ R0, R155, UR6 ;  /* 0x000000069b007c20 */ /* 0x002fc40008410000 */
[----:B------:R-:W-:Y:S03]  /*6a30*/  HMMA.16816.F32.BF16 R116, R8, R52, R116 ;  /* 0x000000340874723c */ /* 0x000fe60000041874 */
[----:B------:R-:W-:-:S03]  /*6a40*/  FSEL R0, R0, RZ, P1 ;  /* 0x000000ff00007208 */ /* 0x000fc60000800000 */
[C---:B------:R-:W-:Y:S01]  /*6a50*/  HMMA.16816.F32.BF16 R200, R8.reuse, R64, R124 ;  /* 0x0000004008c8723c */ /* 0x040fe2000004187c */
[----:B---3--:R-:W-:Y:S01]  /*6a60*/  FFMA.FTZ R4, R147, UR6, -R2 ;  /* 0x0000000693047c23 */ /* 0x008fe20008010802 */
[----:B------:R-:W-:Y:S01]  /*6a70*/  FFMA.FTZ R5, R164, UR6, -R0 ;  /* 0x00000006a4057c23 */ /* 0x000fe20008010800 */
[----:B------:R-:W-:Y:S02]  /*6a80*/  IMAD.MOV.U32 R164, RZ, RZ, R208 ;  /* 0x000000ffffa47224 */ /* 0x000fe400078e00d0 */
[----:B------:R1:W-:Y:S01]  /*6a90*/  MUFU.EX2 R159, R4 ;  /* 0x00000004009f7308 */ /* 0x0003e20000000800 */
[C---:B------:R-:W-:Y:S06]  /*6aa0*/  HMMA.16816.F32.BF16 R132, R8.reuse, R48, R132 ;  /* 0x000000300884723c */ /* 0x040fec0000041884 */
[----:B------:R-:W-:Y:S01]  /*6ab0*/  IMAD.MOV.U32 R7, RZ, RZ, R215 ;  /* 0x000000ffff077224 */ /* 0x000fe200078e00d7 */
[----:B------:R-:W-:Y:S01]  /*6ac0*/  MOV R123, R212 ;  /* 0x000000d4007b7202 */ /* 0x000fe20000000f00 */
[----:B------:R-:W-:Y:S01]  /*6ad0*/  IMAD.MOV.U32 R122, RZ, RZ, R213 ;  /* 0x000000ffff7a7224 */ /* 0x000fe200078e00d5 */
[----:B------:R-:W-:Y:S01]  /*6ae0*/  MOV R121, R214 ;  /* 0x000000d600797202 */ /* 0x000fe20000000f00 */
[----:B------:R-:W-:Y:S02]  /*6af0*/  HMMA.16816.F32.BF16 R128, R8, R40, R128 ;  /* 0x000000280880723c */ /* 0x000fe40000041880 */
[----:B------:R-:W-:Y:S01]  /*6b00*/  IMAD.MOV.U32 R142, RZ, RZ, R119 ;  /* 0x000000ffff8e7224 */ /* 0x000fe200078e0077 */
[----:B------:R-:W-:Y:S01]  /*6b10*/  MOV R140, R116 ;  /* 0x00000074008c7202 */ /* 0x000fe20000000f00 */
[----:B------:R-:W-:-:S02]  /*6b20*/  IMAD.MOV.U32 R136, RZ, RZ, R117 ;  /* 0x000000ffff887224 */ /* 0x000fc400078e0075 */
[----:B--2---:R-:W-:Y:S01]  /*6b30*/  HMMA.16816.F32.BF16 R248, R8, R44, R108 ;  /* 0x0000002c08f8723c */ /* 0x004fe2000004186c */
[----:B-1----:R-:W-:Y:S01]  /*6b40*/  FFMA.FTZ R4, R144, UR6, -R2 ;  /* 0x0000000690047c23 */ /* 0x002fe20008010802 */
[----:B------:R-:W-:-:S03]  /*6b50*/  MOV R120, R118 ;  /* 0x0000007600787202 */ /* 0x000fc60000000f00 */
[----:B------:R1:W-:Y:S01]  /*6b60*/  MUFU.EX2 R139, R4 ;  /* 0x00000004008b7308 */ /* 0x0003e20000000800 */
[C---:B------:R-:W-:Y:S01]  /*6b70*/  HMMA.16816.F32.BF16 R112, R8.reuse, R38, R112 ;  /* 0x000000260870723c */ /* 0x040fe20000041870 */
[----:B------:R-:W-:Y:S01]  /*6b80*/  MOV R110, R192 ;  /* 0x000000c0006e7202 */ /* 0x000fe20000000f00 */
[----:B------:R-:W-:Y:S01]  /*6b90*/  IMAD.MOV.U32 R111, RZ, RZ, R7 ;  /* 0x000000ffff6f7224 */ /* 0x000fe200078e0007 */
[----:B------:R-:W-:Y:S01]  /*6ba0*/  MOV R108, R177 ;  /* 0x000000b1006c7202 */ /* 0x000fe20000000f00 */
[----:B------:R-:W-:Y:S02]  /*6bb0*/  IMAD.MOV.U32 R109, RZ, RZ, R176 ;  /* 0x000000ffff6d7224 */ /* 0x000fe400078e00b0 */
[C---:B------:R-:W-:Y:S06]  /*6bc0*/  HMMA.16816.F32.BF16 R192, R8.reuse, R58, R100 ;  /* 0x0000003a08c0723c */ /* 0x040fec0000041864 */
[----:B------:R-:W-:Y:S01]  /*6bd0*/  HMMA.16816.F32.BF16 R116, R8, R50, R84 ;  /* 0x000000320874723c */ /* 0x000fe20000041854 */
[----:B------:R-:W-:Y:S01]  /*6be0*/  IMAD.MOV.U32 R102, RZ, RZ, R142 ;  /* 0x000000ffff667224 */ /* 0x000fe200078e008e */
[----:B------:R-:W-:Y:S01]  /*6bf0*/  MOV R103, R140 ;  /* 0x0000008c00677202 */ /* 0x000fe20000000f00 */
[----:B------:R-:W-:-:S02]  /*6c00*/  IMAD.MOV.U32 R101, RZ, RZ, R179 ;  /* 0x000000ffff657224 */ /* 0x000fc400078e00b3 */
[----:B-1----:R-:W-:Y:S01]  /*6c10*/  FFMA.FTZ R4, R141, UR6, -R2 ;  /* 0x000000068d047c23 */ /* 0x002fe20008010802 */
[----:B------:R-:W-:Y:S01]  /*6c20*/  IMAD.MOV.U32 R141, RZ, RZ, R136 ;  /* 0x000000ffff8d7224 */ /* 0x000fe200078e0088 */
[C---:B------:R-:W-:Y:S01]  /*6c30*/  HMMA.16816.F32.BF16 R124, R8.reuse, R42, R32 ;  /* 0x0000002a087c723c */ /* 0x040fe20000041820 */
[----:B------:R-:W-:Y:S01]  /*6c40*/  MUFU.EX2 R32, R5 ;  /* 0x0000000500207308 */ /* 0x000fe20000000800 */
[----:B------:R-:W-:Y:S01]  /*6c50*/  MOV R142, R175 ;  /* 0x000000af008e7202 */ /* 0x000fe20000000f00 */
[----:B------:R-:W-:Y:S01]  /*6c60*/  IMAD.MOV.U32 R136, RZ, RZ, R174 ;  /* 0x000000ffff887224 */ /* 0x000fe200078e00ae */
[----:B------:R-:W-:Y:S02]  /*6c70*/  MOV R140, R173 ;  /* 0x000000ad008c7202 */ /* 0x000fe40000000f00 */
[C---:B------:R-:W-:Y:S03]  /*6c80*/  HMMA.16816.F32.BF16 R240, R8.reuse, R66, R28 ;  /* 0x0000004208f0723c */ /* 0x040fe6000004181c */
[----:B------:R1:W-:Y:S03]  /*6c90*/  MUFU.EX2 R14, R4 ;  /* 0x00000004000e7308 */ /* 0x0003e60000000800 */
[C---:B------:R-:W-:Y:S06]  /*6ca0*/  HMMA.16816.F32.BF16 R236, R8.reuse, R62, R24 ;  /* 0x0000003e08ec723c */ /* 0x040fec0000041818 */
[C---:B------:R-:W-:Y:S06]  /*6cb0*/  HMMA.16816.F32.BF16 R212, R8.reuse, R54, R20 ;  /* 0x0000003608d4723c */ /* 0x040fec0000041814 */
[----:B------:R-:W-:Y:S01]  /*6cc0*/  HMMA.16816.F32.BF16 R208, R8, R46, R16 ;  /* 0x0000002e08d0723c */ /* 0x000fe20000041810 */
[----:B-1----:R-:W-:-:S04]  /*6cd0*/  FFMA.FTZ R4, R172, UR6, -R0 ;  /* 0x00000006ac047c23 */ /* 0x002fc80008010800 */
[----:B------:R1:W-:Y:S02]  /*6ce0*/  MUFU.EX2 R144, R4 ;  /* 0x0000000400907308 */ /* 0x0003e40000000800 */
[----:B------:R-:W-:Y:S02]  /*6cf0*/  F2FP.BF16.F32.PACK_AB R8, R166, R110 ;  /* 0x0000006ea608723e */ /* 0x000fe400000010ff */
[----:B----4-:R-:W-:Y:S01]  /*6d00*/  F2FP.BF16.F32.PACK_AB R10, R221, R164 ;  /* 0x000000a4dd0a723e */ /* 0x010fe200000010ff */
        /* <DEDUP_REMOVED lines=8> */
[----:B--2---:R-:W-:Y:S01]  /*6d90*/  F2FP.BF16.F32.PACK_AB R11, R220, R147 ;  /* 0x00000093dc0b723e */ /* 0x004fe200000010ff */
[----:B------:R-:W-:-:S04]  /*6da0*/  IMAD.MOV.U32 R167, RZ, RZ, R121 ;  /* 0x000000ffffa77224 */ /* 0x000fc800078e0079 */
[----:B------:R1:W2:Y:S02]  /*6db0*/  MUFU.EX2 R6, R4 ;  /* 0x0000000400067308 */ /* 0x0002a40000000800 */
[C---:B------:R-:W-:Y:S06]  /*6dc0*/  HMMA.16816.F32.BF16 R24, R8.reuse, R76, RZ ;  /* 0x0000004c0818723c */ /* 0x040fec00000418ff */
[----:B------:R-:W-:Y:S01]  /*6dd0*/  HMMA.16816.F32.BF16 R28, R8, R68, RZ ;  /* 0x00000044081c723c */ /* 0x000fe200000418ff */
[----:B------:R-:W-:-:S05]  /*6de0*/  MOV R77, R122 ;  /* 0x0000007a004d7202 */ /* 0x000fca0000000f00 */
[C---:B------:R-:W-:Y:S01]  /*6df0*/  HMMA.16816.F32.BF16 R20, R8.reuse, R72, RZ ;  /* 0x000000480814723c */ /* 0x040fe200000418ff */
[----:B-1----:R-:W-:Y:S01]  /*6e00*/  FFMA.FTZ R4, R161, UR6, -R0 ;  /* 0x00000006a1047c23 */ /* 0x002fe20008010800 */
[----:B------:R-:W-:Y:S02]  /*6e10*/  MOV R161, R14 ;  /* 0x0000000e00a17202 */ /* 0x000fe40000000f00 */
[----:B--2---:R-:W-:Y:S01]  /*6e20*/  MOV R76, R6 ;  /* 0x00000006004c7202 */ /* 0x004fe20000000f00 */
[----:B------:R1:W-:Y:S01]  /*6e30*/  MUFU.EX2 R226, R4 ;  /* 0x0000000400e27308 */ /* 0x0003e20000000800 */
[----:B------:R-:W-:Y:S01]  /*6e40*/  HMMA.16816.F32.BF16 R16, R8, R80, RZ ;  /* 0x000000500810723c */ /* 0x000fe200000418ff */
[----:B------:R-:W-:Y:S01]  /*6e50*/  F2FP.BF16.F32.PACK_AB R6, R161, R150 ;  /* 0x00000096a106723e */ /* 0x000fe200000010ff */
[----:B------:R-:W-:Y:S01]  /*6e60*/  IMAD.MOV.U32 R73, RZ, RZ, R123 ;  /* 0x000000ffff497224 */ /* 0x000fe200078e007b */
[----:B------:R-:W-:Y:S02]  /*6e70*/  F2FP.BF16.F32.PACK_AB R5, R32, R76 ;  /* 0x0000004c2005723e */ /* 0x000fe400000010ff */
[----:B------:R-:W-:-:S02]  /*6e80*/  MOV R14, R178 ;  /* 0x000000b2000e7202 */ /* 0x000fc40000000f00 */
[----:B------:R-:W-:Y:S01]  /*6e90*/  IMAD.MOV.U32 R80, RZ, RZ, R108 ;  /* 0x000000ffff507224 */ /* 0x000fe200078e006c */
[----:B------:R-:W-:Y:S01]  /*6ea0*/  MOV R72, R111 ;  /* 0x0000006f00487202 */ /* 0x000fe20000000f00 */
[----:B------:R-:W-:Y:S02]  /*6eb0*/  IMAD.MOV.U32 R81, RZ, RZ, R110 ;  /* 0x000000ffff517224 */ /* 0x000fe400078e006e */
[----:B-1----:R-:W-:-:S04]  /*6ec0*/  FFMA.FTZ R4, R160, UR6, -R0 ;  /* 0x00000006a0047c23 */ /* 0x002fc80008010800 */
[----:B------:R1:W2:Y:S02]  /*6ed0*/  MUFU.EX2 R160, R4 ;  /* 0x0000000400a07308 */ /* 0x0002a40000000800 */
[----:B-1----:R-:W-:Y:S02]  /*6ee0*/  F2FP.BF16.F32.PACK_AB R4, R139, R159 ;  /* 0x0000009f8b04723e */ /* 0x002fe400000010ff */
[----:B--2---:R-:W-:-:S07]  /*6ef0*/  F2FP.BF16.F32.PACK_AB R7, R160, R226 ;  /* 0x000000e2a007723e */ /* 0x004fce00000010ff */
[----:B------:R-:W-:Y:S06]  /*6f00*/  HMMA.16816.F32.BF16 R172, R4, R56, R24 ;  /* 0x0000003804ac723c */ /* 0x000fec0000041818 */
[----:B------:R-:W-:Y:S01]  /*6f10*/  HMMA.16816.F32.BF16 R24, R8, R92, RZ ;  /* 0x0000005c0818723c */ /* 0x000fe200000418ff */
[----:B------:R-:W-:Y:S02]  /*6f20*/  MOV R57, R141 ;  /* 0x0000008d00397202 */ /* 0x000fe40000000f00 */
[----:B------:R-:W-:Y:S02]  /*6f30*/  MOV R56, R102 ;  /* 0x0000006600387202 */ /* 0x000fe40000000f00 */
[----:B------:R-:W-:Y:S01]  /*6f40*/  MOV R141, R109 ;  /* 0x0000006d008d7202 */ /* 0x000fe20000000f00 */
[----:B------:R-:W-:Y:S01]  /*6f50*/  HMMA.16816.F32.BF16 R176, R4, R36, R28 ;  /* 0x0000002404b0723c */ /* 0x000fe2000004181c */
[----:B------:R-:W-:Y:S01]  /*6f60*/  MOV R92, R32 ;  /* 0x00000020005c7202 */ /* 0x000fe20000000f00 */
[----:B------:R-:W-:-:S04]  /*6f70*/  IMAD.MOV.U32 R93, RZ, RZ, R139 ;  /* 0x000000ffff5d7224 */ /* 0x000fc800078e008b */
[C---:B------:R-:W-:Y:S06]  /*6f80*/  HMMA.16816.F32.BF16 R168, R4.reuse, R48, R20 ;  /* 0x0000003004a8723c */ /* 0x040fec0000041814 */
[----:B------:R-:W-:Y:S01]  /*6f90*/  HMMA.16816.F32.BF16 R84, R4, R40, R16 ;  /* 0x000000280454723c */ /* 0x000fe20000041810 */
[----:B------:R-:W-:Y:S02]  /*6fa0*/  IMAD.MOV.U32 R48, RZ, RZ, R101 ;  /* 0x000000ffff307224 */ /* 0x000fe400078e0065 */
[----:B------:R-:W-:-:S03]  /*6fb0*/  IMAD.MOV.U32 R49, RZ, RZ, R103 ;  /* 0x000000ffff317224 */ /* 0x000fc600078e0067 */
[----:B------:R-:W-:Y:S01]  /*6fc0*/  HMMA.16816.F32.BF16 R28, R8, R88, RZ ;  /* 0x00000058081c723c */ /* 0x000fe200000418ff */
[----:B------:R-:W-:Y:S01]  /*6fd0*/  MOV R40, R136 ;  /* 0x0000008800287202 */ /* 0x000fe20000000f00 */
[----:B------:R-:W-:-:S04]  /*6fe0*/  IMAD.MOV.U32 R41, RZ, RZ, R120 ;  /* 0x000000ffff297224 */ /* 0x000fc800078e0078 */
[----:B------:R-:W-:Y:S01]  /*6ff0*/  HMMA.16816.F32.BF16 R20, R8, R96, RZ ;  /* 0x000000600814723c */ /* 0x000fe200000418ff */
[----:B------:R-:W-:Y:S01]  /*7000*/  MOV R88, R137 ;  /* 0x0000008900587202 */ /* 0x000fe20000000f00 */
[----:B------:R-:W-:-:S04]  /*7010*/  IMAD.MOV.U32 R89, RZ, RZ, R138 ;  /* 0x000000ffff597224 */ /* 0x000fc800078e008a */
[----:B------:R-:W-:Y:S01]  /*7020*/  HMMA.16816.F32.BF16 R16, R8, R104, RZ ;  /* 0x000000680810723c */ /* 0x000fe200000418ff */
[----:B------:R-:W-:-:S05]  /*7030*/  IMAD.MOV.U32 R96, RZ, RZ, R40 ;  /* 0x000000ffff607224 */ /* 0x000fca00078e0028 */
[----:B------:R-:W-:Y:S01]  /*7040*/  HMMA.16816.F32.BF16 R32, R8, R70, RZ ;  /* 0x000000460820723c */ /* 0x000fe200000418ff */
[----:B------:R-:W-:Y:S01]  /*7050*/  MOV R105, R88 ;  /* 0x0000005800697202 */ /* 0x000fe20000000f00 */
[----:B------:R-:W-:Y:S01]  /*7060*/  IMAD.MOV.U32 R104, RZ, RZ, R93 ;  /* 0x000000ffff687224 */ /* 0x000fe200078e005d */
[----:B------:R-:W-:Y:S02]  /*7070*/  MOV R88, R41 ;  /* 0x0000002900587202 */ /* 0x000fe40000000f00 */
[----:B------:R-:W-:Y:S01]  /*7080*/  MOV R93, R57 ;  /* 0x00000039005d7202 */ /* 0x000fe20000000f00 */
[C---:B------:R-:W-:Y:S01]  /*7090*/  HMMA.16816.F32.BF16 R100, R4.reuse, R64, R28 ;  /* 0x000000400464723c */ /* 0x040fe2000004181c */
[----:B------:R-:W-:Y:S02]  /*70a0*/  IMAD.MOV.U32 R57, RZ, RZ, R80 ;  /* 0x000000ffff397224 */ /* 0x000fe400078e0050 */
[----:B------:R-:W-:Y:S02]  /*70b0*/  IMAD.MOV.U32 R80, RZ, RZ, R77 ;  /* 0x000000ffff507224 */ /* 0x000fe400078e004d */
[----:B------:R-:W-:Y:S01]  /*70c0*/  IMAD.MOV.U32 R77, RZ, RZ, R166 ;  /* 0x000000ffff4d7224 */ /* 0x000fe200078e00a6 */
[C---:B------:R-:W-:Y:S06]  /*70d0*/  HMMA.16816.F32.BF16 R120, R4.reuse, R60, R24 ;  /* 0x0000003c0478723c */ /* 0x040fec0000041818 */
[C---:B------:R-:W-:Y:S06]  /*70e0*/  HMMA.16816.F32.BF16 R108, R4.reuse, R52, R20 ;  /* 0x00000034046c723c */ /* 0x040fec0000041814 */
[C---:B------:R-:W-:Y:S06]  /*70f0*/  HMMA.16816.F32.BF16 R136, R4.reuse, R44, R16 ;  /* 0x0000002c0488723c */ /* 0x040fec0000041810 */
[----:B------:R-:W-:Y:S06]  /*7100*/  HMMA.16816.F32.BF16 R68, R4, R38, R32 ;  /* 0x000000260444723c */ /* 0x000fec0000041820 */
[C---:B------:R-:W-:Y:S06]  /*7110*/  HMMA.16816.F32.BF16 R36, R8.reuse, R78, RZ ;  /* 0x0000004e0824723c */ /* 0x040fec00000418ff */
[----:B------:R-:W-:Y:S01]  /*7120*/  HMMA.16816.F32.BF16 R32, R8, R74, RZ ;  /* 0x0000004a0820723c */ /* 0x000fe200000418ff */
[----:B------:R-:W-:Y:S01]  /*7130*/  MOV R79, R92 ;  /* 0x0000005c004f7202 */ /* 0x000fe20000000f00 */
[----:B------:R-:W-:Y:S01]  /*7140*/  IMAD.MOV.U32 R92, RZ, RZ, R49 ;  /* 0x000000ffff5c7224 */ /* 0x000fe200078e0031 */
[----:B------:R-:W-:-:S02]  /*7150*/  MOV R49, R81 ;  /* 0x0000005100317202 */ /* 0x000fc40000000f00 */
[----:B------:R-:W-:Y:S01]  /*7160*/  MOV R81, R167 ;  /* 0x000000a700517202 */ /* 0x000fe20000000f00 */
[C---:B------:R-:W-:Y:S06]  /*7170*/  HMMA.16816.F32.BF16 R28, R8.reuse, R82, RZ ;  /* 0x00000052081c723c */ /* 0x040fec00000418ff */
[----:B------:R-:W-:Y:S01]  /*7180*/  HMMA.16816.F32.BF16 R24, R8, R90, RZ ;  /* 0x0000005a0818723c */ /* 0x000fe200000418ff */
[----:B------:R-:W-:Y:S02]  /*7190*/  MOV R83, R79 ;  /* 0x0000004f00537202 */ /* 0x000fe40000000f00 */
[----:B------:R-:W-:-:S02]  /*71a0*/  MOV R79, R48 ;  /* 0x00000030004f7202 */ /* 0x000fc40000000f00 */
[----:B------:R-:W-:Y:S01]  /*71b0*/  MOV R48, R223 ;  /* 0x000000df00307202 */ /* 0x000fe20000000f00 */
[----:B------:R-:W-:Y:S01]  /*71c0*/  HMMA.16816.F32.BF16 R20, R8, R94, RZ ;  /* 0x0000005e0814723c */ /* 0x000fe200000418ff */
[----:B------:R-:W-:-:S05]  /*71d0*/  MOV R91, R83 ;  /* 0x00000053005b7202 */ /* 0x000fca0000000f00 */
[----:B------:R-:W-:Y:S01]  /*71e0*/  HMMA.16816.F32.BF16 R16, R8, R98, RZ ;  /* 0x000000620810723c */ /* 0x000fe200000418ff */
[----:B------:R-:W-:-:S05]  /*71f0*/  MOV R95, R79 ;  /* 0x0000004f005f7202 */ /* 0x000fca0000000f00 */
[----:B------:R-:W-:Y:S01]  /*7200*/  HMMA.16816.F32.BF16 R8, R8, R106, RZ ;  /* 0x0000006a0808723c */ /* 0x000fe200000418ff */
[----:B------:R-:W-:Y:S01]  /*7210*/  MOV R99, R48 ;  /* 0x0000003000637202 */ /* 0x000fe20000000f00 */
[----:B------:R-:W-:-:S04]  /*7220*/  IMAD.MOV.U32 R98, RZ, RZ, R49 ;  /* 0x000000ffff627224 */ /* 0x000fc800078e0031 */
[----:B------:R-:W-:Y:S01]  /*7230*/  HMMA.16816.F32.BF16 R36, R4, R58, R36 ;  /* 0x0000003a0424723c */ /* 0x000fe20000041824 */
[----:B------:R-:W-:Y:S01]  /*7240*/  MOV R107, R72 ;  /* 0x00000048006b7202 */ /* 0x000fe20000000f00 */
[----:B------:R-:W-:Y:S01]  /*7250*/  IMAD.MOV.U32 R106, RZ, RZ, R81 ;  /* 0x000000ffff6a7224 */ /* 0x000fe200078e0051 */
[----:B------:R-:W-:-:S03]  /*7260*/  MOV R72, R197 ;  /* 0x000000c500487202 */ /* 0x000fc60000000f00 */
[----:B------:R-:W-:Y:S01]  /*7270*/  HMMA.16816.F32.BF16 R32, R4, R50, R32 ;  /* 0x000000320420723c */ /* 0x000fe20000041820 */
[----:B------:R-:W-:Y:S01]  /*7280*/  IMAD.MOV.U32 R58, RZ, RZ, R73 ;  /* 0x000000ffff3a7224 */ /* 0x000fe200078e0049 */
[----:B------:R-:W-:Y:S01]  /*7290*/  MOV R59, R80 ;  /* 0x00000050003b7202 */ /* 0x000fe20000000f00 */
[----:B------:R-:W-:-:S03]  /*72a0*/  IMAD.MOV.U32 R73, RZ, RZ, R196 ;  /* 0x000000ffff497224 */ /* 0x000fc600078e00c4 */
[C---:B------:R-:W-:Y:S01]  /*72b0*/  HMMA.16816.F32.BF16 R40, R4.reuse, R42, R28 ;  /* 0x0000002a0428723c */ /* 0x040fe2000004181c */
[----:B------:R-:W-:Y:S05]  /*72c0*/  LDSM.16.MT88.4 R28, [R219+0xd000] ;  /* 0x00d00000db1c783b */ /* 0x000fea0000004200 */
[C---:B------:R-:W-:Y:S01]  /*72d0*/  HMMA.16816.F32.BF16 R64, R4.reuse, R66, R24 ;  /* 0x000000420440723c */ /* 0x040fe20000041818 */
[----:B------:R-:W-:Y:S05]  /*72e0*/  LDSM.16.MT88.4 R24, [R216+0xf000] ;  /* 0x00f00000d818783b */ /* 0x000fea0000004200 */
[C---:B------:R-:W-:Y:S01]  /*72f0*/  HMMA.16816.F32.BF16 R60, R4.reuse, R62, R20 ;  /* 0x0000003e043c723c */ /* 0x040fe20000041814 */
[----:B------:R-:W-:Y:S05]  /*7300*/  LDSM.16.MT88.4 R20, [R216+0xd000] ;  /* 0x00d00000d814783b */ /* 0x000fea0000004200 */
[C---:B------:R-:W-:Y:S01]  /*7310*/  HMMA.16816.F32.BF16 R52, R4.reuse, R54, R16 ;  /* 0x000000360434723c */ /* 0x040fe20000041810 */
[----:B------:R-:W1:Y:S05]  /*7320*/  LDSM.16.MT88.4 R16, [R217+0xd000] ;  /* 0x00d00000d910783b */ /* 0x000e6a0000004200 */
[----:B------:R-:W-:Y:S07]  /*7330*/  HMMA.16816.F32.BF16 R44, R4, R46, R8 ;  /* 0x0000002e042c723c */ /* 0x000fee0000041808 */
[----:B------:R-:W-:-:S04]  /*7340*/  FFMA.FTZ R4, R184, UR6, -R2 ;  /* 0x00000006b8047c23 */ /* 0x000fc80008010802 */
[----:B------:R2:W-:Y:S02]  /*7350*/  MUFU.EX2 R75, R4 ;  /* 0x00000004004b7308 */ /* 0x0005e40000000800 */
[----:B--2---:R-:W-:Y:S01]  /*7360*/  FFMA.FTZ R4, R149, UR6, -R2 ;  /* 0x0000000695047c23 */ /* 0x004fe20008010802 */
[----:B------:R-:W-:-:S05]  /*7370*/  IMAD.MOV.U32 R149, RZ, RZ, R77 ;  /* 0x000000ffff957224 */ /* 0x000fca00078e004d */
[----:B------:R2:W-:Y:S02]  /*7380*/  MUFU.EX2 R167, R4 ;  /* 0x0000000400a77308 */ /* 0x0005e40000000800 */
[----:B--2---:R-:W-:-:S06]  /*7390*/  FFMA.FTZ R4, R146, UR6, -R2 ;  /* 0x0000000692047c23 */ /* 0x004fcc0008010802 */
[----:B------:R2:W-:Y:S02]  /*73a0*/  MUFU.EX2 R97, R4 ;  /* 0x0000000400617308 */ /* 0x0005e40000000800 */
[----:B--2---:R-:W-:Y:S01]  /*73b0*/  FFMA.FTZ R4, R143, UR6, -R2 ;  /* 0x000000068f047c23 */ /* 0x004fe20008010802 */
[----:B------:R-:W-:-:S05]  /*73c0*/  MOV R143, R199 ;  /* 0x000000c7008f7202 */ /* 0x000fca0000000f00 */
[----:B------:R2:W3:Y:S02]  /*73d0*/  MUFU.EX2 R166, R4 ;  /* 0x0000000400a67308 */ /* 0x0004e40000000800 */
[----:B--2---:R-:W-:Y:S01]  /*73e0*/  FFMA.FTZ R4, R185, UR6, -R0 ;  /* 0x00000006b9047c23 */ /* 0x004fe20008010800 */
[----:B---3--:R-:W-:-:S05]  /*73f0*/  F2FP.BF16.F32.PACK_AB R10, R166, R97 ;  /* 0x00000061a60a723e */ /* 0x008fca00000010ff */
[----:B------:R2:W-:Y:S02]  /*7400*/  MUFU.EX2 R74, R4 ;  /* 0x00000004004a7308 */ /* 0x0005e40000000800 */
[----:B--2---:R-:W-:-:S06]  /*7410*/  FFMA.FTZ R4, R153, UR6, -R0 ;  /* 0x0000000699047c23 */ /* 0x004fcc0008010800 */
[----:B------:R2:W-:Y:S02]  /*7420*/  MUFU.EX2 R78, R4 ;  /* 0x00000004004e7308 */ /* 0x0005e40000000800 */
[----:B--2---:R-:W-:Y:S01]  /*7430*/  FFMA.FTZ R4, R148, UR6, -R0 ;  /* 0x0000000694047c23 */ /* 0x004fe20008010800 */
[----:B------:R-:W-:-:S05]  /*7440*/  MOV R148, R76 ;  /* 0x0000004c00947202 */ /* 0x000fca0000000f00 */
[----:B------:R2:W-:Y:S02]  /*7450*/  MUFU.EX2 R153, R4 ;  /* 0x0000000400997308 */ /* 0x0005e40000000800 */
[----:B--2---:R-:W-:Y:S01]  /*7460*/  FFMA.FTZ R4, R145, UR6, -R0 ;  /* 0x0000000691047c23 */ /* 0x004fe20008010800 */
[----:B------:R-:W-:-:S05]  /*7470*/  MOV R145, R167 ;  /* 0x000000a700917202 */ /* 0x000fca0000000f00 */
[----:B------:R2:W3:Y:S01]  /*7480*/  MUFU.EX2 R167, R4 ;  /* 0x0000000400a77308 */ /* 0x0004e20000000800 */
[----:B------:R-:W-:Y:S01]  /*7490*/  F2FP.BF16.F32.PACK_AB R8, R145, R75 ;  /* 0x0000004b9108723e */ /* 0x000fe200000010ff */
[----:B--2---:R-:W-:Y:S01]  /*74a0*/  FFMA.FTZ R4, R186, UR6, -R12 ;  /* 0x00000006ba047c23 */ /* 0x004fe2000801080c */
[----:B---3--:R-:W-:-:S05]  /*74b0*/  F2FP.BF16.F32.PACK_AB R11, R167, R153 ;  /* 0x00000099a70b723e */ /* 0x008fca00000010ff */
[----:B------:R2:W-:Y:S02]  /*74c0*/  MUFU.EX2 R146, R4 ;  /* 0x0000000400927308 */ /* 0x0005e40000000800 */
[----:B--2---:R-:W-:-:S06]  /*74d0*/  FFMA.FTZ R4, R158, UR6, -R12 ;  /* 0x000000069e047c23 */ /* 0x004fcc000801080c */
[----:B------:R2:W-:Y:S02]  /*74e0*/  MUFU.EX2 R7, R4 ;  /* 0x0000000400077308 */ /* 0x0005e40000000800 */
[----:B--2---:R-:W-:Y:S01]  /*74f0*/  FFMA.FTZ R4, R151, UR6, -R12 ;  /* 0x0000000697047c23 */ /* 0x004fe2000801080c */
[----:B------:R-:W-:Y:S02]  /*7500*/  IMAD.MOV.U32 R151, RZ, RZ, R78 ;  /* 0x000000ffff977224 */ /* 0x000fe400078e004e */
[----:B------:R-:W-:-:S03]  /*7510*/  IMAD.MOV.U32 R78, RZ, RZ, R89 ;  /* 0x000000ffff4e7224 */ /* 0x000fc600078e0059 */
[----:B------:R2:W3:Y:S01]  /*7520*/  MUFU.EX2 R5, R4 ;  /* 0x0000000400057308 */ /* 0x0004e20000000800 */
[----:B------:R-:W-:Y:S01]  /*7530*/  IMAD.MOV.U32 R89, RZ, RZ, R164 ;  /* 0x000000ffff597224 */ /* 0x000fe200078e00a4 */
[----:B------:R-:W-:Y:S01]  /*7540*/  F2FP.BF16.F32.PACK_AB R9, R151, R74 ;  /* 0x0000004a9709723e */ /* 0x000fe200000010ff */
[----:B------:R-:W-:Y:S02]  /*7550*/  IMAD.MOV.U32 R90, RZ, RZ, R78 ;  /* 0x000000ffff5a7224 */ /* 0x000fe400078e004e */
[----:B------:R-:W-:-:S04]  /*7560*/  IMAD.MOV.U32 R94, RZ, RZ, R89 ;  /* 0x000000ffff5e7224 */ /* 0x000fc800078e0059 */
[C---:B-1----:R-:W-:Y:S06]  /*7570*/  HMMA.16816.F32.BF16 R172, R8.reuse, R16, R172 ;  /* 0x0000001008ac723c */ /* 0x042fec00000418ac */
[----:B------:R-:W-:Y:S01]  /*7580*/  HMMA.16816.F32.BF16 R36, R8, R18, R36 ;  /* 0x000000120824723c */ /* 0x000fe20000041824 */
[----:B--2---:R-:W-:Y:S01]  /*7590*/  FFMA.FTZ R4, R157, UR6, -R12 ;  /* 0x000000069d047c23 */ /* 0x004fe2000801080c */
[----:B---3--:R-:W-:-:S03]  /*75a0*/  IMAD.MOV.U32 R157, RZ, RZ, R5 ;  /* 0x000000ffff9d7224 */ /* 0x008fc600078e0005 */
[----:B------:R1:W-:Y:S01]  /*75b0*/  MUFU.EX2 R223, R4 ;  /* 0x0000000400df7308 */ /* 0x0003e20000000800 */
[C---:B------:R-:W-:Y:S06]  /*75c0*/  HMMA.16816.F32.BF16 R48, R8.reuse, R22, R68 ;  /* 0x000000160830723c */ /* 0x040fec0000041844 */
[C---:B------:R-:W-:Y:S06]  /*75d0*/  HMMA.16816.F32.BF16 R168, R8.reuse, R28, R168 ;  /* 0x0000001c08a8723c */ /* 0x040fec00000418a8 */
[----:B------:R-:W-:Y:S01]  /*75e0*/  HMMA.16816.F32.BF16 R32, R8, R30, R32 ;  /* 0x0000001e0820723c */ /* 0x000fe20000041820 */
[----:B-1----:R-:W-:-:S05]  /*75f0*/  FFMA.FTZ R4, R187, UR6, -R3 ;  /* 0x00000006bb047c23 */ /* 0x002fca0008010803 */
[----:B------:R-:W-:Y:S01]  /*7600*/  HMMA.16816.F32.BF16 R176, R8, R20, R176 ;  /* 0x0000001408b0723c */ /* 0x000fe200000418b0 */
[----:B------:R1:W-:Y:S02]  /*7610*/  MUFU.EX2 R158, R4 ;  /* 0x00000004009e7308 */ /* 0x0003e40000000800 */
[----:B-1----:R-:W-:Y:S01]  /*7620*/  FFMA.FTZ R4, R165, UR6, -R3 ;  /* 0x00000006a5047c23 */ /* 0x002fe20008010803 */
[----:B------:R-:W-:-:S05]  /*7630*/  IMAD.MOV.U32 R165, RZ, RZ, R198 ;  /* 0x000000ffffa57224 */ /* 0x000fca00078e00c6 */
[----:B------:R1:W2:Y:S02]  /*7640*/  MUFU.EX2 R6, R4 ;  /* 0x0000000400067308 */ /* 0x0002a40000000800 */
[----:B-1----:R-:W-:Y:S01]  /*7650*/  FFMA.FTZ R4, R163, UR6, -R3 ;  /* 0x00000006a3047c23 */ /* 0x002fe20008010803 */
[----:B------:R-:W-:-:S05]  /*7660*/  IMAD.MOV.U32 R163, RZ, RZ, R7 ;  /* 0x000000ffffa37224 */ /* 0x000fca00078e0007 */
[----:B------:R1:W-:Y:S02]  /*7670*/  MUFU.EX2 R164, R4 ;  /* 0x0000000400a47308 */ /* 0x0003e40000000800 */
[----:B-1----:R-:W-:Y:S01]  /*7680*/  FFMA.FTZ R4, R162, UR6, -R3 ;  /* 0x00000006a2047c23 */ /* 0x002fe20008010803 */
[----:B--2---:R-:W-:Y:S02]  /*7690*/  MOV R162, R6 ;  /* 0x0000000600a27202 */ /* 0x004fe40000000f00 */
[----:B------:R-:W-:-:S03]  /*76a0*/  F2FP.BF16.F32.PACK_AB R6, R223, R157 ;  /* 0x0000009ddf06723e */ /* 0x000fc600000010ff */
[----:B------:R1:W2:Y:S01]  /*76b0*/  MUFU.EX2 R89, R4 ;  /* 0x0000000400597308 */ /* 0x0002a20000000800 */
[----:B------:R-:W-:Y:S02]  /*76c0*/  F2FP.BF16.F32.PACK_AB R5, R162, R158 ;  /* 0x0000009ea205723e */ /* 0x000fe400000010ff */
[----:B-1----:R-:W-:Y:S02]  /*76d0*/  F2FP.BF16.F32.PACK_AB R4, R163, R146 ;  /* 0x00000092a304723e */ /* 0x002fe400000010ff */
[----:B--2---:R-:W-:-:S07]  /*76e0*/  F2FP.BF16.F32.PACK_AB R7, R89, R164 ;  /* 0x000000a45907723e */ /* 0x004fce00000010ff */
[C---:B------:R-:W-:Y:S06]  /*76f0*/  HMMA.16816.F32.BF16 R188, R4.reuse, R16, R188 ;  /* 0x0000001004bc723c */ /* 0x040fec00000418bc */
[C---:B------:R-:W-:Y:S01]  /*7700*/  HMMA.16816.F32.BF16 R192, R4.reuse, R18, R192 ;  /* 0x0000001204c0723c */ /* 0x040fe200000418c0 */
[----:B------:R-:W1:Y:S05]  /*7710*/  LDSM.16.MT88.4 R16, [R218+0xd000] ;  /* 0x00d00000da10783b */ /* 0x000e6a0000004200 */
[C---:B------:R-:W-:Y:S06]  /*7720*/  HMMA.16816.F32.BF16 R196, R4.reuse, R28, R132 ;  /* 0x0000001c04c4723c */ /* 0x040fec0000041884 */
[C---:B------:R-:W-:Y:S01]  /*7730*/  HMMA.16816.F32.BF16 R68, R4.reuse, R30, R116 ;  /* 0x0000001e0444723c */ /* 0x040fe20000041874 */
[----:B------:R-:W-:Y:S01]  /*7740*/  LDSM.16.MT88.4 R28, [R218+0xf000] ;  /* 0x00f00000da1c783b */ /* 0x000fe20000004200 */
        /* <DEDUP_REMOVED lines=14> */
[----:B------:R-:W-:Y:S01]  /*7830*/  MOV R104, R105 ;  /* 0x0000006900687202 */ /* 0x000fe20000000f00 */
[----:B------:R-:W-:Y:S01]  /*7840*/  IMAD.MOV.U32 R105, RZ, RZ, R96 ;  /* 0x000000ffff697224 */ /* 0x000fe200078e0060 */
[----:B------:R-:W-:Y:S01]  /*7850*/  HMMA.16816.F32.BF16 R64, R8, R26, R64 ;  /* 0x0000001a0840723c */ /* 0x000fe20000041840 */
[----:B------:R-:W-:Y:S01]  /*7860*/  IMAD.MOV.U32 R112, RZ, RZ, R58 ;  /* 0x000000ffff707224 */ /* 0x000fe200078e003a */
[----:B------:R-:W-:Y:S01]  /*7870*/  MOV R113, R59 ;  /* 0x0000003b00717202 */ /* 0x000fe20000000f00 */
[----:B------:R-:W-:Y:S01]  /*7880*/  IMAD.MOV.U32 R114, RZ, RZ, R106 ;  /* 0x000000ffff727224 */ /* 0x000fe200078e006a */
[----:B------:R-:W-:-:S02]  /*7890*/  MOV R115, R107 ;  /* 0x0000006b00737202 */ /* 0x000fc40000000f00 */
[----:B-1----:R-:W-:Y:S01]  /*78a0*/  HMMA.16816.F32.BF16 R80, R4, R16, R128 ;  /* 0x000000100450723c */ /* 0x002fe20000041880 */
[----:B------:R-:W-:Y:S02]  /*78b0*/  MOV R157, R141 ;  /* 0x0000008d009d7202 */ /* 0x000fe40000000f00 */
[----:B------:R-:W-:-:S03]  /*78c0*/  MOV R142, R230 ;  /* 0x000000e6008e7202 */ /* 0x000fc60000000f00 */
[----:B------:R-:W-:Y:S01]  /*78d0*/  HMMA.16816.F32.BF16 R76, R8, R16, R84 ;  /* 0x00000010084c723c */ /* 0x000fe20000041854 */
[----:B------:R-:W-:Y:S01]  /*78e0*/  MOV R131, R56 ;  /* 0x0000003800837202 */ /* 0x000fe20000000f00 */
[----:B------:R-:W-:Y:S01]  /*78f0*/  IMAD.MOV.U32 R128, RZ, RZ, R92 ;  /* 0x000000ffff807224 */ /* 0x000fe200078e005c */
[----:B------:R-:W-:Y:S01]  /*7900*/  MOV R129, R93 ;  /* 0x0000005d00817202 */ /* 0x000fe20000000f00 */
[----:B------:R-:W-:Y:S02]  /*7910*/  IMAD.MOV.U32 R130, RZ, RZ, R88 ;  /* 0x000000ffff827224 */ /* 0x000fe400078e0058 */
[C---:B------:R-:W-:Y:S06]  /*7920*/  HMMA.16816.F32.BF16 R96, R4.reuse, R24, R200 ;  /* 0x000000180460723c */ /* 0x040fec00000418c8 */
[----:B--2---:R-:W-:Y:S06]  /*7930*/  HMMA.16816.F32.BF16 R112, R4, R20, R112 ;  /* 0x000000140470723c */ /* 0x004fec0000041870 */
[----:B------:R-:W-:Y:S01]  /*7940*/  HMMA.16816.F32.BF16 R60, R8, R22, R60 ;  /* 0x00000016083c723c */ /* 0x000fe2000004183c */
[----:B------:R-:W-:-:S05]  /*7950*/  IMAD.MOV.U32 R141, RZ, RZ, R229 ;  /* 0x000000ffff8d7224 */ /* 0x000fca00078e00e5 */
[----:B------:R-:W-:Y:S01]  /*7960*/  HMMA.16816.F32.BF16 R44, R8, R30, R44 ;  /* 0x0000001e082c723c */ /* 0x000fe2000004182c */
[----:B------:R-:W-:Y:S01]  /*7970*/  MOV R107, R226 ;  /* 0x000000e2006b7202 */ /* 0x000fe20000000f00 */
[----:B------:R-:W-:Y:S01]  /*7980*/  IMAD.MOV.U32 R106, RZ, RZ, R227 ;  /* 0x000000ffff6a7224 */ /* 0x000fe200078e00e3 */
[----:B------:R1:W5:Y:S03]  /*7990*/  LDL.LU R230, [R1+0x8c] ;  /* 0x00008c0001e67983 */ /* 0x0003660000300800 */
[-C--:B------:R-:W-:Y:S06]  /*79a0*/  HMMA.16816.F32.BF16 R84, R4, R18.reuse, R124 ;  /* 0x000000120454723c */ /* 0x080fec000004187c */
[C---:B------:R-:W-:Y:S01]  /*79b0*/  HMMA.16816.F32.BF16 R56, R8.reuse, R18, R40 ;  /* 0x000000120838723c */ /* 0x040fe20000041828 */
[----:B------:R-:W2:Y:S01]  /*79c0*/  LDSM.16.MT88.4 R16, [R219+0xf000] ;  /* 0x00f00000db10783b */ /* 0x000ea20000004200 */
[----:B------:R-:W-:Y:S01]  /*79d0*/  MOV R127, R165 ;  /* 0x000000a5007f7202 */ /* 0x000fe20000000f00 */
[----:B------:R-:W-:Y:S01]  /*79e0*/  IMAD.MOV.U32 R165, RZ, RZ, R94 ;  /* 0x000000ffffa57224 */ /* 0x000fe200078e005e */
[----:B------:R-:W-:Y:S01]  /*79f0*/  MOV R88, R228 ;  /* 0x000000e400587202 */ /* 0x000fe20000000f00 */
[----:B------:R1:W5:Y:S01]  /*7a00*/  LDL.LU R229, [R1+0x88] ;  /* 0x0000880001e57983 */ /* 0x0003620000300800 */
[----:B------:R-:W-:Y:S03]  /*7a10*/  HMMA.16816.F32.BF16 R92, R8, R24, R100 ;  /* 0x00000018085c723c */ /* 0x000fe60000041864 */
[----:B------:R1:W5:Y:S03]  /*7a20*/  LDL.LU R228, [R1+0x84] ;  /* 0x0000840001e47983 */ /* 0x0003660000300800 */
[C---:B------:R-:W-:Y:S01]  /*7a30*/  HMMA.16816.F32.BF16 R200, R4.reuse, R28, R248 ;  /* 0x0000001c04c8723c */ /* 0x040fe200000418f8 */
[----:B------:R1:W5:Y:S04]  /*7a40*/  LDL.LU R227, [R1+0x80] ;  /* 0x0000800001e37983 */ /* 0x0003680000300800 */
[----:B------:R1:W5:Y:S01]  /*7a50*/  LDL.LU R226, [R1+0x7c] ;  /* 0x00007c0001e27983 */ /* 0x0003620000300800 */
[----:B------:R-:W-:Y:S01]  /*7a60*/  HMMA.16816.F32.BF16 R100, R4, R26, R240 ;  /* 0x0000001a0464723c */ /* 0x000fe200000418f0 */
[----:B------:R-:W-:Y:S01]  /*7a70*/  MOV R250, R118 ;  /* 0x0000007600fa7202 */ /* 0x000fe20000000f00 */
[----:B------:R-:W-:Y:S01]  /*7a80*/  IMAD.MOV.U32 R249, RZ, RZ, R119 ;  /* 0x000000fffff97224 */ /* 0x000fe200078e0077 */
[----:B------:R-:W-:-:S04]  /*7a90*/  MOV R251, R132 ;  /* 0x0000008400fb7202 */ /* 0x000fc80000000f00 */
[----:B------:R-:W-:Y:S01]  /*7aa0*/  MOV R241, R116 ;  /* 0x0000007400f17202 */ /* 0x000fe20000000f00 */
[----:B------:R-:W-:Y:S01]  /*7ab0*/  IMAD.MOV.U32 R240, RZ, RZ, R117 ;  /* 0x000000fffff07224 */ /* 0x000fe200078e0075 */
[----:B------:R-:W-:Y:S01]  /*7ac0*/  MOV R243, R134 ;  /* 0x0000008600f37202 */ /* 0x000fe20000000f00 */
[----:B------:R-:W-:Y:S01]  /*7ad0*/  HMMA.16816.F32.BF16 R116, R4, R22, R236 ;  /* 0x000000160474723c */ /* 0x000fe200000418ec */
[----:B------:R-:W-:-:S05]  /*7ae0*/  IMAD.MOV.U32 R242, RZ, RZ, R133 ;  /* 0x000000fffff27224 */ /* 0x000fca00078e0085 */
[----:B------:R-:W-:Y:S01]  /*7af0*/  HMMA.16816.F32.BF16 R40, R4, R30, R208 ;  /* 0x0000001e0428723c */ /* 0x000fe200000418d0 */
[----:B------:R-:W-:-:S05]  /*7b00*/  IMAD.MOV.U32 R237, RZ, RZ, R135 ;  /* 0x000000ffffed7224 */ /* 0x000fca00078e0087 */
[C---:B--2---:R-:W-:Y:S06]  /*7b10*/  HMMA.16816.F32.BF16 R128, R4.reuse, R16, R128 ;  /* 0x000000100480723c */ /* 0x044fec0000041880 */
[----:B------:R-:W-:Y:S07]  /*7b20*/  HMMA.16816.F32.BF16 R132, R4, R18, R212 ;  /* 0x000000120484723c */ /* 0x000fee00000418d4 */
[----:B------:R-:W-:-:S04]  /*7b30*/  FFMA.FTZ R4, R245, UR6, -R2 ;  /* 0x00000006f5047c23 */ /* 0x000fc80008010802 */
[----:B------:R2:W-:Y:S01]  /*7b40*/  MUFU.EX2 R23, R4 ;  /* 0x0000000400177308 */ /* 0x0005e20000000800 */
[----:B------:R-:W-:Y:S01]  /*7b50*/  IMAD.MOV.U32 R239, RZ, RZ, R153 ;  /* 0x000000ffffef7224 */ /* 0x000fe200078e0099 */
[----:B------:R-:W-:Y:S01]  /*7b60*/  HMMA.16816.F32.BF16 R52, R8, R18, R52 ;  /* 0x000000120834723c */ /* 0x000fe20000041834 */
[----:B--2---:R-:W-:-:S05]  /*7b70*/  FFMA.FTZ R4, R235, UR6, -R2 ;  /* 0x00000006eb047c23 */ /* 0x004fca0008010802 */
[----:B------:R2:W3:Y:S01]  /*7b80*/  MUFU.EX2 R153, R4 ;  /* 0x0000000400997308 */ /* 0x0004e20000000800 */
[----:B------:R-:W-:Y:S01]  /*7b90*/  HMMA.16816.F32.BF16 R24, R8, R20, R120 ;  /* 0x000000140818723c */ /* 0x000fe20000041878 */
[----:B------:R-:W-:Y:S01]  /*7ba0*/  MOV R238, R157 ;  /* 0x0000009d00ee7202 */ /* 0x000fe20000000f00 */
[----:B------:R-:W-:Y:S01]  /*7bb0*/  IMAD.MOV.U32 R248, RZ, RZ, R127 ;  /* 0x000000fffff87224 */ /* 0x000fe200078e007f */
[----:B------:R-:W-:Y:S01]  /*7bc0*/  MOV R236, R240 ;  /* 0x000000f000ec7202 */ /* 0x000fe20000000f00 */
[----:B------:R-:W-:Y:S02]  /*7bd0*/  IMAD.MOV.U32 R215, RZ, RZ, R239 ;  /* 0x000000ffffd77224 */ /* 0x000fe400078e00ef */
[--C-:B--2---:R-:W-:Y:S01]  /*7be0*/  FFMA.FTZ R4, R207, UR6, -R2.reuse ;  /* 0x00000006cf047c23 */ /* 0x104fe20008010802 */
[----:B------:R-:W-:Y:S01]  /*7bf0*/  FFMA.FTZ R2, R206, UR6, -R2 ;  /* 0x00000006ce027c23 */ /* 0x000fe20008010802 */
[----:B------:R-:W-:Y:S01]  /*7c00*/  IMAD.MOV.U32 R31, RZ, RZ, R147 ;  /* 0x000000ffff1f7224 */ /* 0x000fe200078e0093 */
[----:B------:R-:W-:Y:S02]  /*7c10*/  LDSM.16.MT88.4 R120, [R217+0xf800] ;  /* 0x00f80000d978783b */ /* 0x000fe40000004200 */
[----:B------:R2:W-:Y:S02]  /*7c20*/  MUFU.EX2 R22, R2 ;  /* 0x0000000200167308 */ /* 0x0005e40000000800 */
[----:B--2---:R-:W-:-:S06]  /*7c30*/  FFMA.FTZ R2, R237, UR6, -R0 ;  /* 0x00000006ed027c23 */ /* 0x004fcc0008010800 */
[----:B------:R2:W-:Y:S01]  /*7c40*/  MUFU.EX2 R19, R2 ;  /* 0x0000000200137308 */ /* 0x0005e20000000800 */
[----:B------:R-:W-:Y:S01]  /*7c50*/  MOV R214, R238 ;  /* 0x000000ee00d67202 */ /* 0x000fe20000000f00 */
[----:B--2---:R-:W-:-:S06]  /*7c60*/  FFMA.FTZ R2, R247, UR6, -R0 ;  /* 0x00000006f7027c23 */ /* 0x004fcc0008010800 */
[----:B------:R2:W4:Y:S02]  /*7c70*/  MUFU.EX2 R20, R2 ;  /* 0x0000000200147308 */ /* 0x0005240000000800 */
[--C-:B--2---:R-:W-:Y:S01]  /*7c80*/  FFMA.FTZ R2, R246, UR6, -R0.reuse ;  /* 0x00000006f6027c23 */ /* 0x104fe20008010800 */
[----:B------:R-:W-:-:S05]  /*7c90*/  FFMA.FTZ R0, R244, UR6, -R0 ;  /* 0x00000006f4007c23 */ /* 0x000fca0008010800 */
[----:B------:R2:W-:Y:S01]  /*7ca0*/  MUFU.EX2 R18, R0 ;  /* 0x0000000000127308 */ /* 0x0005e20000000800 */
[----:B------:R-:W-:Y:S01]  /*7cb0*/  HMMA.16816.F32.BF16 R124, R8, R16, R108 ;  /* 0x00000010087c723c */ /* 0x000fe2000004186c */
[----:B--2---:R-:W-:-:S06]  /*7cc0*/  FFMA.FTZ R0, R14, UR6, -R12 ;  /* 0x000000060e007c23 */ /* 0x004fcc000801080c */
[----:B------:R2:W-:Y:S01]  /*7cd0*/  MUFU.EX2 R14, R0 ;  /* 0x00000000000e7308 */ /* 0x0005e20000000800 */
[----:B------:R-:W-:Y:S01]  /*7ce0*/  IMAD.MOV.U32 R211, RZ, RZ, R215 ;  /* 0x000000ffffd37224 */ /* 0x000fe200078e00d7 */
[----:B------:R-:W-:Y:S01]  /*7cf0*/  MOV R240, R149 ;  /* 0x0000009500f07202 */ /* 0x000fe20000000f00 */
[----:B--2---:R-:W-:-:S05]  /*7d00*/  FFMA.FTZ R0, R15, UR6, -R12 ;  /* 0x000000060f007c23 */ /* 0x004fca000801080c */
[----:B------:R2:W-:Y:S01]  /*7d10*/  MUFU.EX2 R15, R0 ;  /* 0x00000000000f7308 */ /* 0x0005e20000000800 */
[----:B------:R-:W-:Y:S01]  /*7d20*/  IMAD.MOV.U32 R237, RZ, RZ, R241 ;  /* 0x000000ffffed7224 */ /* 0x000fe200078e00f1 */
[----:B------:R-:W-:Y:S01]  /*7d30*/  MOV R212, R236 ;  /* 0x000000ec00d47202 */ /* 0x000fe20000000f00 */
[----:B------:R-:W-:Y:S01]  /*7d40*/  IMAD.MOV.U32 R149, RZ, RZ, R88 ;  /* 0x000000ffff957224 */ /* 0x000fe200078e0058 */
[----:B------:R-:W-:Y:S01]  /*7d50*/  MOV R238, R248 ;  /* 0x000000f800ee7202 */ /* 0x000fe20000000f00 */
[----:B------:R-:W-:Y:S01]  /*7d60*/  IMAD.MOV.U32 R239, RZ, RZ, R143 ;  /* 0x000000ffffef7224 */ /* 0x000fe200078e008f */
[----:B------:R-:W-:Y:S01]  /*7d70*/  MOV R241, R141 ;  /* 0x0000008d00f17202 */ /* 0x000fe20000000f00 */
[----:B--2---:R-:W-:-:S04]  /*7d80*/  FFMA.FTZ R0, R214, UR6, -R12 ;  /* 0x00000006d6007c23 */ /* 0x004fc8000801080c */
[----:B------:R2:W-:Y:S01]  /*7d90*/  MUFU.EX2 R16, R0 ;  /* 0x0000000000107308 */ /* 0x0005e20000000800 */
[----:B------:R-:W-:Y:S01]  /*7da0*/  IMAD.MOV.U32 R248, RZ, RZ, R142 ;  /* 0x000000fffff87224 */ /* 0x000fe200078e008e */
[----:B------:R-:W-:Y:S02]  /*7db0*/  MOV R88, R140 ;  /* 0x0000008c00587202 */ /* 0x000fe40000000f00 */
[----:B------:R-:W-:Y:S01]  /*7dc0*/  HMMA.16816.F32.BF16 R140, R8, R28, R136 ;  /* 0x0000001c088c723c */ /* 0x000fe20000041888 */
[----:B------:R-:W-:Y:S01]  /*7dd0*/  IMAD.MOV.U32 R236, RZ, RZ, R237 ;  /* 0x000000ffffec7224 */ /* 0x000fe200078e00ed */
[----:B------:R-:W-:Y:S01]  /*7de0*/  MOV R213, R238 ;  /* 0x000000ee00d57202 */ /* 0x000fe20000000f00 */
[----:B--2---:R-:W-:Y:S01]  /*7df0*/  FFMA.FTZ R0, R252, UR6, -R12 ;  /* 0x00000006fc007c23 */ /* 0x004fe2000801080c */
[----:B------:R-:W-:Y:S01]  /*7e00*/  IMAD.MOV.U32 R214, RZ, RZ, R239 ;  /* 0x000000ffffd67224 */ /* 0x000fe200078e00ef */
[----:B------:R-:W-:Y:S01]  /*7e10*/  MOV R215, R240 ;  /* 0x000000f000d77202 */ /* 0x000fe20000000f00 */
[----:B------:R-:W-:Y:S01]  /*7e20*/  MUFU.EX2 R21, R2 ;  /* 0x0000000200157308 */ /* 0x000fe20000000800 */
[----:B------:R-:W-:-:S02]  /*7e30*/  IMAD.MOV.U32 R237, RZ, RZ, R241 ;  /* 0x000000ffffed7224 */ /* 0x000fc400078e00f1 */
[----:B------:R-:W-:-:S05]  /*7e40*/  FADD.FTZ R8, R144, R13 ;  /* 0x0000000d90087221 */ /* 0x000fca0000010000 */
[----:B------:R-:W2:Y:S01]  /*7e50*/  MUFU.EX2 R157, R4 ;  /* 0x00000004009d7308 */ /* 0x000ea20000000800 */
[----:B------:R-:W-:Y:S02]  /*7e60*/  MOV R28, R104 ;  /* 0x00000068001c7202 */ /* 0x000fe40000000f00 */
[----:B------:R-:W-:Y:S01]  /*7e70*/  MOV R208, R149 ;  /* 0x0000009500d07202 */ /* 0x000fe20000000f00 */
[----:B------:R-:W-:Y:S01]  /*7e80*/  IMAD.MOV.U32 R29, RZ, RZ, R105 ;  /* 0x000000ffff1d7224 */ /* 0x000fe200078e0069 */
[----:B------:R-:W-:Y:S01]  /*7e90*/  MOV R244, R91 ;  /* 0x0000005b00f47202 */ /* 0x000fe20000000f00 */
[----:B------:R-:W-:Y:S01]  /*7ea0*/  IMAD.MOV.U32 R246, RZ, RZ, R90 ;  /* 0x000000fffff67224 */ /* 0x000fe200078e005a */
[----:B------:R-:W-:Y:S01]  /*7eb0*/  LDSM.16.MT88.4 R136, [R219+0xf800] ;  /* 0x00f80000db88783b */ /* 0x000fe20000004200 */
[----:B------:R1:W-:Y:S01]  /*7ec0*/  MUFU.EX2 R17, R0 ;  /* 0x0000000000117308 */ /* 0x0003e20000000800 */
[----:B------:R-:W-:Y:S01]  /*7ed0*/  IMAD.MOV.U32 R239, RZ, RZ, R249 ;  /* 0x000000ffffef7224 */ /* 0x000fe200078e00f9 */
[----:B------:R-:W-:Y:S01]  /*7ee0*/  MOV R240, R250 ;  /* 0x000000fa00f07202 */ /* 0x000fe20000000f00 */
[----:B------:R-:W-:-:S02]  /*7ef0*/  IMAD.MOV.U32 R241, RZ, RZ, R165 ;  /* 0x000000fffff17224 */ /* 0x000fc400078e00a5 */
[----:B-1----:R-:W-:-:S04]  /*7f00*/  FFMA.FTZ R0, R211, UR6, -R3 ;  /* 0x00000006d3007c23 */ /* 0x002fc80008010803 */
[----:B------:R1:W-:Y:S01]  /*7f10*/  MUFU.EX2 R10, R0 ;  /* 0x00000000000a7308 */ /* 0x0003e20000000800 */
[----:B------:R-:W-:Y:S02]  /*7f20*/  IMAD.MOV.U32 R211, RZ, RZ, R239 ;  /* 0x000000ffffd37224 */ /* 0x000fe400078e00ef */
[----:B------:R-:W-:-:S03]  /*7f30*/  FADD.FTZ R2, R236, R215 ;  /* 0x000000d7ec027221 */ /* 0x000fc60000010000 */
[----:B------:R-:W-:Y:S01]  /*7f40*/  MOV R6, R211 ;  /* 0x000000d300067202 */ /* 0x000fe20000000f00 */
[----:B-1----:R-:W-:Y:S01]  /*7f50*/  FFMA.FTZ R0, R212, UR6, -R3 ;  /* 0x00000006d4007c23 */ /* 0x002fe20008010803 */
[----:B------:R-:W-:-:S03]  /*7f60*/  MOV R212, R240 ;  /* 0x000000f000d47202 */ /* 0x000fc60000000f00 */
[----:B------:R1:W2:Y:S02]  /*7f70*/  MUFU.EX2 R12, R0 ;  /* 0x00000000000c7308 */ /* 0x0002a40000000800 */
[----:B------:R-:W-:-:S04]  /*7f80*/  IMAD.MOV.U32 R5, RZ, RZ, R212 ;  /* 0x000000ffff057224 */ /* 0x000fc800078e00d4 */
[----:B------:R-:W-:Y:S01]  /*7f90*/  FADD.FTZ R9, R6, R5 ;  /* 0x0000000506097221 */ /* 0x000fe20000010000 */
[----:B-1----:R-:W-:Y:S01]  /*7fa0*/  FFMA.FTZ R0, R213, UR6, -R3 ;  /* 0x00000006d5007c23 */ /* 0x002fe20008010803 */
[----:B------:R-:W-:Y:S02]  /*7fb0*/  IMAD.MOV.U32 R213, RZ, RZ, R241 ;  /* 0x000000ffffd57224 */ /* 0x000fe400078e00f1 */
[----:B------:R-:W-:-:S03]  /*7fc0*/  FFMA.FTZ R3, R214, UR6, -R3 ;  /* 0x00000006d6037c23 */ /* 0x000fc60008010803 */
[----:B------:R-:W-:Y:S01]  /*7fd0*/  MOV R7, R213 ;  /* 0x000000d500077202 */ /* 0x000fe20000000f00 */
[----:B------:R1:W-:Y:S04]  /*7fe0*/  MUFU.EX2 R13, R3 ;  /* 0x00000003000d7308 */ /* 0x0003e80000000800 */
[----:B-1----:R-:W-:Y:S02]  /*7ff0*/  FADD.FTZ R3, R7, R2 ;  /* 0x0000000207037221 */ /* 0x002fe40000010000 */
[----:B------:R-:W1:Y:S01]  /*8000*/  LDSM.16.MT88.4 R4, [R218+0xf800] ;  /* 0x00f80000da04783b */ /* 0x000e620000004200 */
[----:B------:R-:W-:Y:S01]  /*8010*/  MOV R238, R248 ;  /* 0x000000f800ee7202 */ /* 0x000fe20000000f00 */
[----:B------:R3:W2:Y:S01]  /*8020*/  MUFU.EX2 R11, R0 ;  /* 0x00000000000b7308 */ /* 0x0006a20000000800 */
[----:B------:R-:W-:Y:S01]  /*8030*/  IMAD.MOV.U32 R210, RZ, RZ, R237 ;  /* 0x000000ffffd27224 */ /* 0x000fe200078e00ed */
[----:B------:R-:W-:-:S02]  /*8040*/  MOV R215, R146 ;  /* 0x0000009200d77202 */ /* 0x000fc40000000f00 */
[----:B------:R-:W-:Y:S02]  /*8050*/  MOV R209, R238 ;  /* 0x000000ee00d17202 */ /* 0x000fe40000000f00 */
[----:B------:R-:W-:Y:S02]  /*8060*/  MOV R237, R145 ;  /* 0x0000009100ed7202 */ /* 0x000fe40000000f00 */
[----:B------:R-:W-:Y:S02]  /*8070*/  MOV R146, R161 ;  /* 0x000000a100927202 */ /* 0x000fe40000000f00 */
[----:B------:R-:W-:Y:S01]  /*8080*/  MOV R145, R73 ;  /* 0x0000004900917202 */ /* 0x000fe20000000f00 */
[----:B------:R-:W-:Y:S01]  /*8090*/  IMAD.MOV.U32 R236, RZ, RZ, R148 ;  /* 0x000000ffffec7224 */ /* 0x000fe200078e0094 */
[----:B------:R-:W-:Y:S01]  /*80a0*/  MOV R238, R151 ;  /* 0x0000009700ee7202 */ /* 0x000fe20000000f00 */
[----:B------:R-:W-:Y:S01]  /*80b0*/  IMAD.MOV.U32 R148, RZ, RZ, R160 ;  /* 0x000000ffff947224 */ /* 0x000fe200078e00a0 */
[----:B------:R-:W-:Y:S01]  /*80c0*/  MOV R211, R145 ;  /* 0x0000009100d37202 */ /* 0x000fe20000000f00 */
[----:B------:R-:W-:-:S02]  /*80d0*/  IMAD.MOV.U32 R145, RZ, RZ, R107 ;  /* 0x000000ffff917224 */ /* 0x000fc400078e006b */
[----:B---3--:R-:W-:Y:S01]  /*80e0*/  FADD.FTZ R0, R210, R209 ;  /* 0x000000d1d2007221 */ /* 0x008fe20000010000 */
[----:B------:R-:W-:Y:S01]  /*80f0*/  IMAD.MOV.U32 R209, RZ, RZ, R146 ;  /* 0x000000ffffd17224 */ /* 0x000fe200078e0092 */
[----:B------:R-:W-:Y:S02]  /*8100*/  MOV R151, R72 ;  /* 0x0000004800977202 */ /* 0x000fe40000000f00 */
[----:B------:R-:W-:Y:S02]  /*8110*/  MOV R146, R150 ;  /* 0x0000009600927202 */ /* 0x000fe40000000f00 */
        /* <DEDUP_REMOVED lines=11> */
[----:B------:R-:W-:Y:S02]  /*81d0*/  F2FP.BF16.F32.PACK_AB R148, R153, R23 ;  /* 0x000000179994723e */ /* 0x000fe400000010ff */
[----:B----4-:R-:W-:Y:S02]  /*81e0*/  F2FP.BF16.F32.PACK_AB R149, R20, R19 ;  /* 0x000000131495723e */ /* 0x010fe400000010ff */
[----:B--2---:R-:W-:Y:S02]  /*81f0*/  F2FP.BF16.F32.PACK_AB R150, R22, R157 ;  /* 0x0000009d1696723e */ /* 0x004fe400000010ff */
[----:B------:R-:W-:Y:S02]  /*8200*/  F2FP.BF16.F32.PACK_AB R151, R18, R21 ;  /* 0x000000151297723e */ /* 0x000fe400000010ff */
[----:B------:R-:W-:-:S02]  /*8210*/  F2FP.BF16.F32.PACK_AB R144, R15, R14 ;  /* 0x0000000e0f90723e */ /* 0x000fc400000010ff */
[----:B------:R-:W-:Y:S02]  /*8220*/  F2FP.BF16.F32.PACK_AB R145, R12, R10 ;  /* 0x0000000a0c91723e */ /* 0x000fe400000010ff */
[----:B------:R-:W-:Y:S02]  /*8230*/  F2FP.BF16.F32.PACK_AB R146, R17, R16 ;  /* 0x000000101192723e */ /* 0x000fe400000010ff */
[----:B------:R-:W-:Y:S01]  /*8240*/  F2FP.BF16.F32.PACK_AB R147, R13, R11 ;  /* 0x0000000b0d93723e */ /* 0x000fe200000010ff */
[----:B------:R-:W-:Y:S01]  /*8250*/  FADD.FTZ R0, R31, R0 ;  /* 0x000000001f007221 */ /* 0x000fe20000010000 */
[----:B------:R-:W-:Y:S01]  /*8260*/  FADD.FTZ R8, R222, R9 ;  /* 0x00000009de087221 */ /* 0x000fe20000010000 */
[----:B------:R-:W-:Y:S01]  /*8270*/  IMAD.MOV.U32 R31, RZ, RZ, R252 ;  /* 0x000000ffff1f7224 */ /* 0x000fe200078e00fc */
[----:B------:R-:W-:Y:S01]  /*8280*/  MOV R213, R251 ;  /* 0x000000fb00d57202 */ /* 0x000fe20000000f00 */
[----:B------:R-:W-:Y:S02]  /*8290*/  IMAD.MOV.U32 R107, RZ, RZ, R224 ;  /* 0x000000ffff6b7224 */ /* 0x000fe400078e00e0 */
[----:B------:R-:W-:Y:S01]  /*82a0*/  FADD.FTZ R3, R221, R3 ;  /* 0x00000003dd037221 */ /* 0x000fe20000010000 */
[----:B------:R-:W-:Y:S01]  /*82b0*/  MOV R252, R28 ;  /* 0x0000001c00fc7202 */ /* 0x000fe20000000f00 */
[----:B------:R-:W-:Y:S01]  /*82c0*/  FADD.FTZ R2, R220, R2 ;  /* 0x00000002dc027221 */ /* 0x000fe20000010000 */
[----:B------:R-:W-:Y:S01]  /*82d0*/  MOV R251, R106 ;  /* 0x0000006a00fb7202 */ /* 0x000fe20000000f00 */
[----:B-1----:R-:W-:Y:S01]  /*82e0*/  HMMA.16816.F32.BF16 R200, R144, R4, R200 ;  /* 0x0000000490c8723c */ /* 0x002fe200000418c8 */
[----:B------:R-:W-:Y:S01]  /*82f0*/  MOV R28, R204 ;  /* 0x000000cc001c7202 */ /* 0x000fe20000000f00 */
[----:B------:R-:W-:Y:S01]  /*8300*/  FADD.FTZ R0, R205, R0 ;  /* 0x00000000cd007221 */ /* 0x000fe20000010000 */
[----:B------:R-:W-:Y:S01]  /*8310*/  MOV R106, R225 ;  /* 0x000000e1006a7202 */ /* 0x000fe20000000f00 */
[----:B------:R-:W-:-:S02]  /*8320*/  FADD.FTZ R3, R159, R3 ;  /* 0x000000039f037221 */ /* 0x000fc40000010000 */
[----:B------:R-:W-:Y:S01]  /*8330*/  HMMA.16816.F32.BF16 R140, R148, R4, R140 ;  /* 0x00000004948c723c */ /* 0x000fe2000004188c */
[----:B------:R-:W-:Y:S01]  /*8340*/  MOV R247, R107 ;  /* 0x0000006b00f77202 */ /* 0x000fe20000000f00 */
[----:B------:R-:W-:Y:S01]  /*8350*/  FADD.FTZ R2, R252, R2 ;  /* 0x00000002fc027221 */ /* 0x000fe20000010000 */
[----:B------:R-:W-:Y:S01]  /*8360*/  MOV R206, R106 ;  /* 0x0000006a00ce7202 */ /* 0x000fe20000000f00 */
[----:B------:R-:W-:Y:S01]  /*8370*/  FADD.FTZ R0, R28, R0 ;  /* 0x000000001c007221 */ /* 0x000fe20000010000 */
[----:B------:R-:W-:Y:S01]  /*8380*/  FADD.FTZ R3, R244, R3 ;  /* 0x00000003f4037221 */ /* 0x000fe20000010000 */
[----:B------:R-:W-:Y:S01]  /*8390*/  MOV R245, R251 ;  /* 0x000000fb00f57202 */ /* 0x000fe20000000f00 */
[----:B------:R-:W-:Y:S01]  /*83a0*/  FADD.FTZ R4, R31, R8 ;  /* 0x000000081f047221 */ /* 0x000fe20000010000 */
[----:B------:R-:W-:Y:S01]  /*83b0*/  FADD.FTZ R2, R246, R2 ;  /* 0x00000002f6027221 */ /* 0x000fe20000010000 */
[----:B------:R-:W-:Y:S01]  /*83c0*/  IMAD.MOV.U32 R239, RZ, RZ, R163 ;  /* 0x000000ffffef7224 */ /* 0x000fe200078e00a3 */
[----:B------:R-:W-:Y:S01]  /*83d0*/  MOV R214, R74 ;  /* 0x0000004a00d67202 */ /* 0x000fe20000000f00 */
[----:B------:R-:W-:Y:S01]  /*83e0*/  FADD.FTZ R4, R29, R4 ;  /* 0x000000041d047221 */ /* 0x000fe20000010000 */
[----:B------:R-:W-:Y:S01]  /*83f0*/  FADD.FTZ R0, R247, R0 ;  /* 0x00000000f7007221 */ /* 0x000fe20000010000 */
[----:B------:R-:W-:Y:S01]  /*8400*/  FADD.FTZ R5, R207, R3 ;  /* 0x00000003cf057221 */ /* 0x000fe20000010000 */
        /* <DEDUP_REMOVED lines=15> */
[----:B------:R-:W-:Y:S01]  /*8500*/  MOV R239, R240 ;  /* 0x000000f000ef7202 */ /* 0x000fe20000000f00 */
[----:B------:R-:W-:Y:S01]  /*8510*/  FADD.FTZ R0, R158, R0 ;  /* 0x000000009e007221 */ /* 0x000fe20000010000 */
[----:B------:R-:W-:Y:S01]  /*8520*/  MOV R240, R241 ;  /* 0x000000f100f07202 */ /* 0x000fe20000000f00 */
[----:B------:R-:W-:Y:S02]  /*8530*/  IMAD.MOV.U32 R249, RZ, RZ, R166 ;  /* 0x000000fffff97224 */ /* 0x000fe400078e00a6 */
[----:B------:R-:W-:Y:S01]  /*8540*/  FADD.FTZ R2, R215, R2 ;  /* 0x00000002d7027221 */ /* 0x000fe20000010000 */
[----:B------:R-:W-:Y:S01]  /*8550*/  IMAD.MOV.U32 R241, RZ, RZ, R242 ;  /* 0x000000fffff17224 */ /* 0x000fe200078e00f2 */
[----:B------:R-:W-:Y:S01]  /*8560*/  MOV R250, R167 ;  /* 0x000000a700fa7202 */ /* 0x000fe20000000f00 */
        /* <DEDUP_REMOVED lines=12> */
[----:B------:R-:W-:Y:S01]  /*8630*/  FADD.FTZ R0, R243, R0 ;  /* 0x00000000f3007221 */ /* 0x000fe20000010000 */
[----:B------:R-:W1:Y:S01]  /*8640*/  LDSM.16.MT88.4 R164, [R216+0xd800] ;  /* 0x00d80000d8a4783b */ /* 0x000e620000004200 */
[----:B------:R-:W-:Y:S01]  /*8650*/  FADD.FTZ R2, R242, R2 ;  /* 0x00000002f2027221 */ /* 0x000fe20000010000 */
[----:B------:R-:W-:Y:S02]  /*8660*/  FADD.FTZ R4, R248, R4 ;  /* 0x00000004f8047221 */ /* 0x000fe40000010000 */
[----:B------:R-:W2:Y:S01]  /*8670*/  LDSM.16.MT88.4 R160, [R217+0xd800] ;  /* 0x00d80000d9a0783b */ /* 0x000ea20000004200 */
[----:B------:R-:W-:-:S03]  /*8680*/  FADD.FTZ R3, R249, R3 ;  /* 0x00000003f9037221 */ /* 0x000fc60000010000 */
[----:B------:R-:W3:Y:S01]  /*8690*/  LDSM.16.MT88.4 R72, [R219+0xd800] ;  /* 0x00d80000db48783b */ /* 0x000ee20000004200 */
[----:B------:R-:W-:-:S03]  /*86a0*/  FADD.FTZ R0, R251, R0 ;  /* 0x00000000fb007221 */ /* 0x000fc60000010000 */
[----:B------:R-:W4:Y:S04]  /*86b0*/  LDSM.16.MT88.4 R88, [R218+0xd800] ;  /* 0x00d80000da58783b */ /* 0x000f280000004200 */
        /* <DEDUP_REMOVED lines=27> */
[----:B------:R2:W-:Y:S04]  /*8870*/  STL [R1], R4 ;  /* 0x0000000401007387 */ /* 0x0005e80000100800 */
[----:B------:R2:W-:Y:S04]  /*8880*/  STL [R1+0x4], R3 ;  /* 0x0000040301007387 */ /* 0x0005e80000100800 */
[----:B------:R3:W-:Y:S04]  /*8890*/  STL [R1+0xc], R0 ;  /* 0x00000c0001007387 */ /* 0x0007e80000100800 */
[----:B------:R3:W-:Y:S01]  /*88a0*/  STL [R1+0x8], R2 ;  /* 0x0000080201007387 */ /* 0x0007e20000100800 */
[-C--:B-1----:R-:W-:Y:S06]  /*88b0*/  HMMA.16816.F32.BF16 R176, R148, R164.reuse, R176 ;  /* 0x000000a494b0723c */ /* 0x082fec00000418b0 */
[C---:B------:R-:W-:Y:S06]  /*88c0*/  HMMA.16816.F32.BF16 R180, R144.reuse, R164, R180 ;  /* 0x000000a490b4723c */ /* 0x040fec00000418b4 */
[----:B------:R-:W-:Y:S06]  /*88d0*/  HMMA.16816.F32.BF16 R184, R144, R166, R184 ;  /* 0x000000a690b8723c */ /* 0x000fec00000418b8 */
[-C--:B--2---:R-:W-:Y:S06]  /*88e0*/  HMMA.16816.F32.BF16 R172, R148, R160.reuse, R172 ;  /* 0x000000a094ac723c */ /* 0x084fec00000418ac */
[C---:B------:R-:W-:Y:S06]  /*88f0*/  HMMA.16816.F32.BF16 R188, R144.reuse, R160, R188 ;  /* 0x000000a090bc723c */ /* 0x040fec00000418bc */
[----:B------:R-:W-:Y:S06]  /*8900*/  HMMA.16816.F32.BF16 R192, R144, R162, R192 ;  /* 0x000000a290c0723c */ /* 0x000fec00000418c0 */
[-C--:B---3--:R-:W-:Y:S06]  /*8910*/  HMMA.16816.F32.BF16 R168, R148, R72.reuse, R168 ;  /* 0x0000004894a8723c */ /* 0x088fec00000418a8 */
[C---:B------:R-:W-:Y:S06]  /*8920*/  HMMA.16816.F32.BF16 R196, R144.reuse, R72, R196 ;  /* 0x0000004890c4723c */ /* 0x040fec00000418c4 */
[C---:B------:R-:W-:Y:S06]  /*8930*/  HMMA.16816.F32.BF16 R68, R144.reuse, R74, R68 ;  /* 0x0000004a9044723c */ /* 0x040fec0000041844 */
[C---:B----4-:R-:W-:Y:S06]  /*8940*/  HMMA.16816.F32.BF16 R80, R144.reuse, R88, R80 ;  /* 0x000000589050723c */ /* 0x050fec0000041850 */
        /* <DEDUP_REMOVED lines=21> */
[----:B------:R-:W-:-:S15]  /*8aa0*/  @!P0 BRA `(.L_x_360) ;  /* 0x0000004c00f88947 */ /* 0x000fde0003800000 */
[----:B------:R-:W2:Y:S01]  /*8ab0*/  LDL.LU R250, [R1+0x54] ;  /* 0x0000540001fa7983 */ /* 0x000ea20000300800 */
[----:B------:R-:W-:Y:S01]  /*8ac0*/  ULDC UR4, c[0x0][0x2d0] ;  /* 0x0000b40000047ab9 */ /* 0x000fe20000000800 */
[----:B------:R-:W-:Y:S01]  /*8ad0*/  IMAD.U32 R0, RZ, RZ, UR23 ;  /* 0x00000017ff007e24 */ /* 0x000fe2000f8e00ff */
[----:B-----5:R-:W-:Y:S01]  /*8ae0*/  ISETP.GE.AND P3, PT, R204, UR4, PT ;  /* 0x00000004cc007c0c */ /* 0x020fe2000bf66270 */
[----:B------:R-:W1:Y:S01]  /*8af0*/  S2R R251, SR_TID.X ;  /* 0x0000000000fb7919 */ /* 0x000e620000002100 */
[----:B------:R-:W-:Y:S01]  /*8b00*/  MOV R153, R155 ;  /* 0x0000009b00997202 */ /* 0x000fe20000000f00 */
[----:B------:R-:W-:Y:S01]  /*8b10*/  IMAD.MOV.U32 R157, RZ, RZ, R154 ;  /* 0x000000ffff9d7224 */ /* 0x000fe200078e009a */
[----:B------:R-:W-:Y:S01]  /*8b20*/  MOV R158, R152 ;  /* 0x00000098009e7202 */ /* 0x000fe20000000f00 */
[----:B------:R-:W-:Y:S01]  /*8b30*/  ULDC.64 UR8, c[0x0][0x250] ;  /* 0x0000940000087ab9 */ /* 0x000fe20000000a00 */
[----:B------:R-:W-:Y:S02]  /*8b40*/  ULEA.HI.SX32 UR19, UR17, 0xfffffffe, 0x1a ;  /* 0xfffffffe11137891 */ /* 0x000fe4000f8fd23f */
[----:B------:R-:W-:-:S02]  /*8b50*/  USHF.L.U64.HI UR16, UR8, 0x4, UR9 ;  /* 0x0000000408107899 */ /* 0x000fc40008010209 */
[----:B------:R-:W-:Y:S01]  /*8b60*/  USHF.L.U32 UR17, UR8, 0x4, URZ ;  /* 0x0000000408117899 */ /* 0x000fe2000800063f */
[----:B------:R-:W-:Y:S02]  /*8b70*/  ULDC UR11, c[0x0][0x2d0] ;  /* 0x0000b400000b7ab9 */ /* 0x000fe40000000800 */
[----:B------:R-:W3:Y:S01]  /*8b80*/  @!P3 LDC.64 R2, c[0x0][0x220] ;  /* 0x00008800ff02bb82 */ /* 0x000ee20000000a00 */
[----:B------:R-:W-:Y:S01]  /*8b90*/  ULDC UR4, c[0x0][0x2ec] ;  /* 0x0000bb0000047ab9 */ /* 0x000fe20000000800 */
[----:B------:R-:W-:Y:S01]  /*8ba0*/  UMOV UR10, 0x40 ;  /* 0x00000040000a7882 */ /* 0x000fe20000000000 */
[----:B------:R-:W-:-:S05]  /*8bb0*/  ULDC.64 UR6, c[0x0][0x248] ;  /* 0x0000920000067ab9 */ /* 0x000fca0000000a00 */
[----:B------:R-:W4:Y:S08]  /*8bc0*/  @!P3 LDC.64 R6, c[0x0][0x220] ;  /* 0x00008800ff06bb82 */ /* 0x000f300000000a00 */
[----:B------:R-:W4:Y:S01]  /*8bd0*/  @!P3 LDC.64 R4, c[0x0][0x220] ;  /* 0x00008800ff04bb82 */ /* 0x000f220000000a00 */
[----:B-1----:R-:W-:Y:S01]  /*8be0*/  LOP3.LUT R251, R251, 0x3, RZ, 0xc0, !PT ;  /* 0x00000003fbfb7812 */ /* 0x002fe200078ec0ff */
[----:B---3--:R1:W-:Y:S06]  /*8bf0*/  @!P3 STL.64 [R1+0x30], R2 ;  /* 0x000030020100b387 */ /* 0x0083ec0000100a00 */
[----:B-1----:R-:W1:Y:S02]  /*8c00*/  @!P3 LDC.64 R2, c[0x0][0x220] ;  /* 0x00008800ff02bb82 */ /* 0x002e640000000a00 */
[----:B-1----:R1:W-:Y:S04]  /*8c10*/  @!P3 STL.64 [R1+0x28], R2 ;  /* 0x000028020100b387 */ /* 0x0023e80000100a00 */
[----:B----4-:R3:W-:Y:S04]  /*8c20*/  @!P3 STL.64 [R1+0x20], R6 ;  /* 0x000020060100b387 */ /* 0x0107e80000100a00 */
[----:B------:R3:W-:Y:S01]  /*8c30*/  @!P3 STL.64 [R1+0x18], R4 ;  /* 0x000018040100b387 */ /* 0x0007e20000100a00 */
[----:B-1----:R-:W-:-:S02]  /*8c40*/  IMAD.MOV.U32 R3, RZ, RZ, R156 ;  /* 0x000000ffff037224 */ /* 0x002fc400078e009c */
[----:B--2---:R-:W-:-:S05]  /*8c50*/  IMAD R2, R251, -0x2, R250 ;  /* 0xfffffffefb027824 */ /* 0x004fca00078e02fa */
[----:B------:R-:W-:-:S05]  /*8c60*/  IADD3 R0, R0, -UR24, R2 ;  /* 0x8000001800007c10 */ /* 0x000fca000fffe002 */
[----:B------:R3:W-:Y:S01]  /*8c70*/  STL [R1+0x14], R0 ;  /* 0x0000140001007387 */ /* 0x0007e20000100800 */
[----:B------:R-:W-:Y:S05]  /*8c80*/  BRA `(.L_x_361) ;  /* 0x0000000400547947 */ /* 0x000fea0003800000 */
.L_x_363:
[----:B------:R-:W2:Y:S01]  /*8c90*/  LDL.64 R154, [R1+0x48] ;  /* 0x00004800019a7983 */ /* 0x000ea20000100a00 */
[----:B------:R-:W1:Y:S01]  /*8ca0*/  @!P3 LDC.64 R208, c[0x0][0x218] ;  /* 0x00008600ffd0bb82 */ /* 0x000e620000000a00 */
[----:B------:R-:W-:Y:S02]  /*8cb0*/  UIADD3 UR18, UR19, -0x1, URZ ;  /* 0xffffffff13127890 */ /* 0x000fe4000fffe03f */
[----:B------:R-:W3:Y:S02]  /*8cc0*/  LDL.64 R236, [R1+0x38] ;  /* 0x0000380001ec7983 */ /* 0x000ee40000100a00 */
[----:B------:R-:W-:Y:S02]  /*8cd0*/  USHF.R.S32.HI UR15, URZ, 0x1f, UR18 ;  /* 0x0000001f3f0f7899 */ /* 0x000fe40008011412 */
[----:B------:R4:W-:Y:S01]  /*8ce0*/  @P3 STS.128 [R234+0x8000], RZ ;  /* 0x008000ffea003388 */ /* 0x0009e20000000c00 */
[----:B------:R-:W-:Y:S01]  /*8cf0*/  UIMAD.WIDE.U32 UR22, UR18, UR6, URZ ;  /* 0x00000006121672a5 */ /* 0x000fe2000f8e003f */
[----:B------:R-:W5:Y:S01]  /*8d00*/  @!P2 LDC.64 R206, c[0x0][0x218] ;  /* 0x00008600ffceab82 */ /* 0x000f620000000a00 */
[----:B------:R-:W-:Y:S04]  /*8d10*/  UIMAD UR15, UR15, UR6, URZ ;  /* 0x000000060f0f72a4 */ /* 0x000fe8000f8e023f */
[----:B------:R-:W-:Y:S01]  /*8d20*/  UIMAD UR15, UR18, UR7, UR15 ;  /* 0x00000007120f72a4 */ /* 0x000fe2000f8e020f */
[----:B------:R-:W-:Y:S02]  /*8d30*/  IMAD.U32 R152, RZ, RZ, UR22 ;  /* 0x00000016ff987e24 */ /* 0x000fe4000f8e00ff */
[----:B------:R-:W4:Y:S01]  /*8d40*/  @!P3 LDC.64 R204, c[0x0][0x218] ;  /* 0x00008600ffccbb82 */ /* 0x000f220000000a00 */
[----:B------:R-:W-:Y:S01]  /*8d50*/  UIADD3 UR15, UR23, UR15, URZ ;  /* 0x0000000f170f7290 */ /* 0x000fe2000fffe03f */
[----:B------:R-:W-:Y:S06]  /*8d60*/  IMAD.U32 R2, RZ, RZ, UR22 ;  /* 0x00000016ff027e24 */ /* 0x000fec000f8e00ff */
[----:B------:R-:W4:Y:S08]  /*8d70*/  @!P2 LDC.64 R214, c[0x0][0x218] ;  /* 0x00008600ffd6ab82 */ /* 0x000f300000000a00 */
[----:B------:R-:W4:Y:S08]  /*8d80*/  @!P3 LDC.64 R210, c[0x0][0x218] ;  /* 0x00008600ffd2bb82 */ /* 0x000f300000000a00 */
[----:B------:R-:W4:Y:S01]  /*8d90*/  @!P2 LDC.64 R212, c[0x0][0x218] ;  /* 0x00008600ffd4ab82 */ /* 0x000f220000000a00 */
[----:B--2---:R-:W-:Y:S01]  /*8da0*/  LEA R152, P1, R152, R154, 0x6 ;  /* 0x0000009a98987211 */ /* 0x004fe200078230ff */
[----:B------:R-:W-:Y:S03]  /*8db0*/  IMAD.U32 R154, RZ, RZ, UR15 ;  /* 0x0000000fff9a7e24 */ /* 0x000fe6000f8e00ff */
        /* <DEDUP_REMOVED lines=53> */
[C---:B----4-:R-:W-:Y:S03]  /*9110*/  @!P2 LEA R204, P1, R152.reuse, R212, 0x1 ;  /* 0x000000d498cca211 */ /* 0x050fe600078208ff */
        /* <DEDUP_REMOVED lines=12> */
.L_x_361:
[----:B--23--:R-:W2:Y:S01]  /*91e0*/  LDL R0, [R1+0x10] ;  /* 0x0000100001007983 */ /* 0x00cea20000100800 */
[----:B------:R-:W-:Y:S01]  /*91f0*/  USHF.R.S32.HI UR15, URZ, 0x1f, UR19 ;  /* 0x0000001f3f0f7899 */ /* 0x000fe20008011413 */
[----:B------:R-:W-:Y:S04]  /*9200*/  DEPBAR.LE SB0, 0x0 ;  /* 0x000080000000791a */ /* 0x000fe80000000000 */
[----:B------:R-:W3:Y:S01]  /*9210*/  LDL.64 R14, [R1+0x40] ;  /* 0x00004000010e7983 */ /* 0x000ee20000100a00 */
[----:B------:R-:W-:Y:S02]  /*9220*/  UIMAD UR15, UR15, UR8, URZ ;  /* 0x000000080f0f72a4 */ /* 0x000fe4000f8e023f */
[----:B------:R-:W-:Y:S02]  /*9230*/  UIMAD.WIDE.U32 UR22, UR19, UR8, URZ ;  /* 0x00000008131672a5 */ /* 0x000fe4000f8e003f */
[----:B------:R-:W4:Y:S01]  /*9240*/  LDL R9, [R1+0x50] ;  /* 0x0000500001097983 */ /* 0x000f220000100800 */
[----:B------:R-:W-:Y:S04]  /*9250*/  UIMAD UR15, UR19, UR9, UR15 ;  /* 0x00000009130f72a4 */ /* 0x000fe8000f8e020f */
[----:B------:R-:W5:Y:S01]  /*9260*/  LDL R8, [R1+0x30] ;  /* 0x0000300001087983 */ /* 0x000f620000100800 */
        /* <DEDUP_REMOVED lines=12> */
[----:B------:R-:W-:Y:S05]  /*9330*/  @P3 STS.128 [R234+0xc000], RZ ;  /* 0x00c000ffea003388 */ /* 0x000fea0000000c00 */
[----:B------:R-:W5:Y:S01]  /*9340*/  LDL R235, [R1+0x14] ;  /* 0x0000140001eb7983 */ /* 0x000f620000100800 */
        /* <DEDUP_REMOVED lines=49> */
[----:B------:R-:W-:Y:S01]  /*9660*/  IMAD.U32 R0, RZ, RZ, UR19 ;  /* 0x00000013ff007e24 */ /* 0x000fe2000f8e00ff */
[----:B--2---:R-:W-:Y:S03]  /*9670*/  @!P3 LEA R10, P4, R2, R22, 0x1 ;  /* 0x00000016020ab211 */ /* 0x004fe600078808ff */
[----:B------:R-:W-:Y:S01]  /*9680*/  @P2 STS.128 [R234+0xf000], RZ ;  /* 0x00f000ffea002388 */ /* 0x000fe20000000c00 */
[----:B------:R-:W-:Y:S01]  /*9690*/  IMAD R0, R0, -0x40, R235 ;  /* 0xffffffc000007824 */ /* 0x000fe200078e02eb */
[C-C-:B------:R-:W-:Y:S03]  /*96a0*/  @!P3 LEA.HI.X R11, R2.reuse, R20, R5.reuse, 0x1, P4 ;  /* 0x00000014020bb211 */ /* 0x140fe600020f0c05 */
[----:B------:R-:W-:Y:S01]  /*96b0*/  @!PT LDS RZ, [RZ] ;  /* 0x00000000fffff984 */ /* 0x000fe20000000800 */
[----:B------:R-:W-:Y:S01]  /*96c0*/  @!PT LDS RZ, [RZ] ;  /* 0x00000000fffff984 */ /* 0x000fe20000000800 */
[----:B------:R-:W-:Y:S01]  /*96d0*/  @!PT LDS RZ, [RZ] ;  /* 0x00000000fffff984 */ /* 0x000fe20000000800 */
[----:B------:R-:W-:Y:S01]  /*96e0*/  @!P2 LDGSTS.E.BYPASS.LTC128B.128 [R234+0xf000], desc[UR20][R8.64+0x80] ;  /* 0x0f00008008eaafae */ /* 0x000fe2000b901d54 */
[C---:B-1----:R-:W-:Y:S04]  /*96f0*/  @!P2 LEA R6, P0, R2.reuse, R18, 0x1 ;  /* 0x000000120206a211 */ /* 0x042fe800078008ff */
[----:B------:R-:W-:Y:S01]  /*9700*/  @P3 STS.128 [R234+0xd800], RZ ;  /* 0x00d800ffea003388 */ /* 0x000fe20000000c00 */
[----:B------:R-:W-:Y:S04]  /*9710*/  @!P2 LEA.HI.X R7, R2, R19, R5, 0x1, P0 ;  /* 0x000000130207a211 */ /* 0x000fe800000f0c05 */
[----:B------:R-:W-:Y:S01]  /*9720*/  @!PT LDS RZ, [RZ] ;  /* 0x00000000fffff984 */ /* 0x000fe20000000800 */
[----:B------:R-:W-:Y:S01]  /*9730*/  @!PT LDS RZ, [RZ] ;  /* 0x00000000fffff984 */ /* 0x000fe20000000800 */
[----:B------:R-:W-:Y:S01]  /*9740*/  @!PT LDS RZ, [RZ] ;  /* 0x00000000fffff984 */ /* 0x000fe20000000800 */
[----:B------:R-:W-:Y:S01]  /*9750*/  @!P3 LDGSTS.E.BYPASS.LTC128B.128 [R234+0xd800], desc[UR20][R10.64] ;  /* 0x0d8000000aeabfae */ /* 0x000fe2000b901d54 */
[----:B------:R-:W-:Y:S04]  /*9760*/  ISETP.LT.AND P0, PT, RZ, UR19, PT ;  /* 0x00000013ff007c0c */ /* 0x000fe8000bf01270 */
        /* <DEDUP_REMOVED lines=13> */
[----:B------:R-:W5:Y:S01]  /*9840*/  LDSM.16.M88.4 R212, [R226] ;  /* 0x00000000e2d4783b */ /* 0x000f620000000200 */
        /* <DEDUP_REMOVED lines=16> */
[----:B------:R-:W1:Y:S05]  /*9950*/  LDSM.16.M88.4 R204, [R223+0x2000] ;  /* 0x00200000dfcc783b */ /* 0x000e6a0000000200 */
[-C--:B------:R-:W-:Y:S06]  /*9960*/  HMMA.16816.F32.BF16 R4, R208, R212.reuse, R4 ;  /* 0x000000d4d004723c */ /* 0x080fec0000041804 */
[C---:B-1----:R-:W-:Y:S06]  /*9970*/  HMMA.16816.F32.BF16 R8, R204.reuse, R212, R8 ;  /* 0x000000d4cc08723c */ /* 0x042fec0000041808 */
[-C--:B------:R-:W-:Y:S06]  /*9980*/  HMMA.16816.F32.BF16 R12, R204, R214.reuse, R12 ;  /* 0x000000d6cc0c723c */ /* 0x080fec000004180c */
[C---:B------:R-:W-:Y:S01]  /*9990*/  HMMA.16816.F32.BF16 R16, R208.reuse, R214, R16 ;  /* 0x000000d6d010723c */ /* 0x040fe20000041810 */
[----:B------:R-:W1:Y:S05]  /*99a0*/  LDSM.16.M88.4 R212, [R233] ;  /* 0x00000000e9d4783b */ /* 0x000e6a0000000200 */
[-C--:B-1----:R-:W-:Y:S06]  /*99b0*/  HMMA.16816.F32.BF16 R20, R208, R212.reuse, R20 ;  /* 0x000000d4d014723c */ /* 0x082fec0000041814 */
[C---:B------:R-:W-:Y:S06]  /*99c0*/  HMMA.16816.F32.BF16 R24, R204.reuse, R212, R24 ;  /* 0x000000d4cc18723c */ /* 0x040fec0000041818 */
        /* <DEDUP_REMOVED lines=10> */
[-C--:B------:R-:W-:Y:S01]  /*9a70*/  HMMA.16816.F32.BF16 R60, R204, R214.reuse, R60 ;  /* 0x000000d6cc3c723c */ /* 0x080fe2000004183c */
[----:B------:R-:W-:Y:S05]  /*9a80*/  LDSM.16.M88.4 R204, [R225] ;  /* 0x00000000e1cc783b */ /* 0x000fea0000000200 */
[----:B------:R-:W-:Y:S01]  /*9a90*/  HMMA.16816.F32.BF16 R64, R208, R214, R64 ;  /* 0x000000d6d040723c */ /* 0x000fe20000041840 */
[----:B------:R-:W1:Y:S05]  /*9aa0*/  LDSM.16.M88.4 R208, [R221+0x8000] ;  /* 0x00800000ddd0783b */ /* 0x000e6a0000000200 */
[----:B------:R-:W2:Y:S01]  /*9ab0*/  LDSM.16.M88.4 R212, [R225+0x2000] ;  /* 0x00200000e1d4783b */ /* 0x000ea20000000200 */
[-C--:B-1----:R-:W-:Y:S06]  /*9ac0*/  HMMA.16816.F32.BF16 R4, R204, R208.reuse, R4 ;  /* 0x000000d0cc04723c */ /* 0x082fec0000041804 */
[C---:B--2---:R-:W-:Y:S06]  /*9ad0*/  HMMA.16816.F32.BF16 R8, R212.reuse, R208, R8 ;  /* 0x000000d0d408723c */ /* 0x044fec0000041808 */
[-C--:B------:R-:W-:Y:S06]  /*9ae0*/  HMMA.16816.F32.BF16 R12, R212, R210.reuse, R12 ;  /* 0x000000d2d40c723c */ /* 0x080fec000004180c */
[C---:B------:R-:W-:Y:S01]  /*9af0*/  HMMA.16816.F32.BF16 R16, R204.reuse, R210, R16 ;  /* 0x000000d2cc10723c */ /* 0x040fe20000041810 */
[----:B------:R-:W1:Y:S05]  /*9b00*/  LDSM.16.M88.4 R208, [R221+0x8800] ;  /* 0x00880000ddd0783b */ /* 0x000e6a0000000200 */
[-C--:B-1----:R-:W-:Y:S06]  /*9b10*/  HMMA.16816.F32.BF16 R20, R204, R208.reuse, R20 ;  /* 0x000000d0cc14723c */ /* 0x082fec0000041814 */
[C---:B------:R-:W-:Y:S06]  /*9b20*/  HMMA.16816.F32.BF16 R24, R212.reuse, R208, R24 ;  /* 0x000000d0d418723c */ /* 0x040fec0000041818 */
        /* <DEDUP_REMOVED lines=10> */
[-C--:B------:R-:W-:Y:S01]  /*9bd0*/  HMMA.16816.F32.BF16 R60, R212, R210.reuse, R60 ;  /* 0x000000d2d43c723c */ /* 0x080fe2000004183c */
[----:B------:R-:W-:Y:S05]  /*9be0*/  LDSM.16.M88.4 R212, [R224] ;  /* 0x00000000e0d4783b */ /* 0x000fea0000000200 */
[----:B------:R-:W-:Y:S01]  /*9bf0*/  HMMA.16816.F32.BF16 R64, R204, R210, R64 ;  /* 0x000000d2cc40723c */ /* 0x000fe20000041840 */
[----:B------:R-:W1:Y:S05]  /*9c00*/  LDSM.16.M88.4 R204, [R220] ;  /* 0x00000000dccc783b */ /* 0x000e6a0000000200 */
        /* <DEDUP_REMOVED lines=19> */
[----:B------:R-:W-:Y:S05]  /*9d40*/  LDSM.16.M88.4 R208, [R222+0x4000] ;  /* 0x00400000ded0783b */ /* 0x000fea0000000200 */
        /* <DEDUP_REMOVED lines=23> */
[----:B------:R-:W1:Y:S05]  /*9ec0*/  LDSM.16.M88.4 R204, [R230] ;  /* 0x00000000e6cc783b */ /* 0x000e6a0000000200 */
[----:B------:R-:W2:Y:S01]  /*9ed0*/  LDSM.16.M88.4 R208, [R223+0x6000] ;  /* 0x00600000dfd0783b */ /* 0x000ea20000000200 */
[-C--:B-1----:R-:W-:Y:S06]  /*9ee0*/  HMMA.16816.F32.BF16 R4, R212, R204.reuse, R4 ;  /* 0x000000ccd404723c */ /* 0x082fec0000041804 */
[C---:B--2---:R-:W-:Y:S06]  /*9ef0*/  HMMA.16816.F32.BF16 R8, R208.reuse, R204, R8 ;  /* 0x000000ccd008723c */ /* 0x044fec0000041808 */
        /* <DEDUP_REMOVED lines=56> */
[----:B------:R-:W1:Y:S01]  /*a280*/  LDSM.16.M88.4 R204, [R220+0x3800] ;  /* 0x00380000dccc783b */ /* 0x000e620000000200 */
[----:B------:R-:W-:Y:S04]  /*a290*/  DEPBAR.LE SB0, 0x0 ;  /* 0x000080000000791a */ /* 0x000fe80000000000 */
[----:B------:R-:W-:Y:S01]  /*a2a0*/  BAR.SYNC.DEFER_BLOCKING 0x0 ;  /* 0x0000000000007b1d */ /* 0x000fe20000010000 */
[-C--:B-1----:R-:W-:Y:S06]  /*a2b0*/  HMMA.16816.F32.BF16 R52, R212, R204.reuse, R52 ;  /* 0x000000ccd434723c */ /* 0x082fec0000041834 */
[C---:B------:R-:W-:Y:S06]  /*a2c0*/  HMMA.16816.F32.BF16 R56, R208.reuse, R204, R56 ;  /* 0x000000ccd038723c */ /* 0x040fec0000041838 */
[-C--:B------:R-:W-:Y:S06]  /*a2d0*/  HMMA.16816.F32.BF16 R60, R208, R206.reuse, R60 ;  /* 0x000000ced03c723c */ /* 0x080fec000004183c */
[----:B------:R-:W-:Y:S01]  /*a2e0*/  HMMA.16816.F32.BF16 R64, R212, R206, R64 ;  /* 0x000000ced440723c */ /* 0x000fe20000041840 */
[----:B------:R-:W-:Y:S11]  /*a2f0*/  @!UPT UIADD3 URZ, URZ, URZ, URZ ;  /* 0x0000003f3f3ff290 */ /* 0x000ff6000fffe03f */
[----:B------:R-:W-:Y:S01]  /*a300*/  @!UPT UIADD3 URZ, URZ, URZ, URZ ;  /* 0x0000003f3f3ff290 */ /* 0x000fe2000fffe03f */
[----:B------:R-:W-:Y:S11]  /*a310*/  @P0 BRA `(.L_x_363) ;  /* 0xffffffe8005c0947 */ /* 0x000ff6000383ffff */
.L_x_362:
[C---:B------:R-:W-:Y:S01]  /*a320*/  IADD3 R154, R0.reuse, 0x8, RZ ;  /* 0x00000008009a7810 */ /* 0x040fe20007ffe0ff */
[----:B------:R-:W-:Y:S01]  /*a330*/  UIMAD UR15, UR19, -0x40, UR10 ;  /* 0xffffffc0130f78a4 */ /* 0x000fe2000f8e020a */
[----:B------:R-:W-:Y:S01]  /*a340*/  IADD3 R2, -R0, -0x8, RZ ;  /* 0xfffffff800027810 */ /* 0x000fe20007ffe1ff */
[----:B------:R-:W-:Y:S01]  /*a350*/  UIADD3 UR19, UR19, -0x1, URZ ;  /* 0xffffffff13137890 */ /* 0x000fe2000fffe03f */
[----:B------:R-:W-:Y:S02]  /*a360*/  ISETP.GE.AND P6, PT, R154, RZ, PT ;  /* 0x000000ff9a00720c */ /* 0x000fe40003fc6270 */
[C---:B------:R-:W-:Y:S02]  /*a370*/  IADD3 R155, R0.reuse, 0x3f, RZ ;  /* 0x0000003f009b7810 */ /* 0x040fe40007ffe0ff */
[C---:B------:R-:W-:Y:S02]  /*a380*/  IADD3 R156, R0.reuse, -0x1, RZ ;  /* 0xffffffff009c7810 */ /* 0x040fe40007ffe0ff */
[----:B--2---:R-:W-:Y:S02]  /*a390*/  IADD3 R205, R0, -0x8, RZ ;  /* 0xfffffff800cd7810 */ /* 0x004fe40007ffe0ff */
[----:B------:R-:W-:Y:S02]  /*a3a0*/  SEL R2, R2, R154, !P6 ;  /* 0x0000009a02027207 */ /* 0x000fe40007000000 */
[----:B------:R-:W-:Y:S02]  /*a3b0*/  ISETP.GE.AND P2, PT, R155, RZ, PT ;  /* 0x000000ff9b00720c */ /* 0x000fe40003f46270 */
[----:B------:R-:W-:Y:S02]  /*a3c0*/  ISETP.GE.AND P1, PT, R205, RZ, PT ;  /* 0x000000ffcd00720c */ /* 0x000fe40003f26270 */
[----:B------:R-:W-:Y:S02]  /*a3d0*/  ISETP.GE.AND P4, PT, R156, RZ, PT ;  /* 0x000000ff9c00720c */ /* 0x000fe40003f86270 */
[----:B------:R-:W-:Y:S02]  /*a3e0*/  I2FP.F32.S32 R2, R2 ;  /* 0x0000000200027245 */ /* 0x000fe40000201400 */
[C---:B------:R-:W-:Y:S02]  /*a3f0*/  IADD3 R152, R0.reuse, 0x7, RZ ;  /* 0x0000000700987810 */ /* 0x040fe40007ffe0ff */
[----:B------:R-:W-:Y:S01]  /*a400*/  IADD3 R210, R0, -0x10, RZ ;  /* 0xfffffff000d27810 */ /* 0x000fe20007ffe0ff */
[----:B------:R-:W-:Y:S01]  /*a410*/  FFMA.FTZ R6, R2, -UR5, R6 ;  /* 0x8000000502067c23 */ /* 0x000fe20008010006 */
[----:B------:R-:W-:Y:S02]  /*a420*/  IADD3 R2, R235, UR15, RZ ;  /* 0x0000000feb027c10 */ /* 0x000fe4000fffe0ff */
[----:B------:R-:W-:Y:S02]  /*a430*/  IADD3 R209, R0, -0x11, RZ ;  /* 0xffffffef00d17810 */ /* 0x000fe40007ffe0ff */
[----:B------:R-:W-:Y:S02]  /*a440*/  ISETP.GE.AND P5, PT, R152, RZ, PT ;  /* 0x000000ff9800720c */ /* 0x000fe40003fa6270 */
[C---:B------:R-:W-:Y:S02]  /*a450*/  IADD3 R207, -R0.reuse, -0x7, RZ ;  /* 0xfffffff900cf7810 */ /* 0x040fe40007ffe1ff */
[----:B------:R-:W-:Y:S02]  /*a460*/  IADD3 R204, R0, -0x9, RZ ;  /* 0xfffffff700cc7810 */ /* 0x000fe40007ffe0ff */
[----:B------:R-:W-:Y:S02]  /*a470*/  @!P2 IADD3 R155, -R2, 0x1, RZ ;  /* 0x00000001029ba810 */ /* 0x000fe40007ffe1ff */
[C---:B------:R-:W-:Y:S02]  /*a480*/  @!P4 IADD3 R156, -R0.reuse, 0x1, RZ ;  /* 0x00000001009cc810 */ /* 0x040fe40007ffe1ff */
[----:B------:R-:W-:Y:S02]  /*a490*/  @!P1 IADD3 R205, -R0, 0x8, RZ ;  /* 0x0000000800cd9810 */ /* 0x000fe40007ffe1ff */
[----:B------:R-:W-:Y:S02]  /*a4a0*/  SEL R207, R207, R152, !P5 ;  /* 0x00000098cfcf7207 */ /* 0x000fe40006800000 */
[----:B------:R-:W-:Y:S02]  /*a4b0*/  ISETP.GE.AND P2, PT, R210, RZ, PT ;  /* 0x000000ffd200720c */ /* 0x000fe40003f46270 */
[----:B------:R-:W-:Y:S02]  /*a4c0*/  ISETP.GE.AND P1, PT, R209, RZ, PT ;  /* 0x000000ffd100720c */ /* 0x000fe40003f26270 */
[----:B------:R-:W-:Y:S02]  /*a4d0*/  ISETP.GE.AND P4, PT, R204, RZ, PT ;  /* 0x000000ffcc00720c */ /* 0x000fe40003f86270 */
[----:B------:R-:W-:Y:S02]  /*a4e0*/  I2FP.F32.S32 R207, R207 ;  /* 0x000000cf00cf7245 */ /* 0x000fe40000201400 */
[----:B------:R-:W-:Y:S02]  /*a4f0*/  I2FP.F32.S32 R155, R155 ;  /* 0x0000009b009b7245 */ /* 0x000fe40000201400 */
[C---:B------:R-:W-:Y:S01]  /*a500*/  IADD3 R208, R0.reuse, 0x37, RZ ;  /* 0x0000003700d07810 */ /* 0x040fe20007ffe0ff */
[----:B------:R-:W-:Y:S01]  /*a510*/  FFMA.FTZ R7, R207, -UR5, R7 ;  /* 0x80000005cf077c23 */ /* 0x000fe20008010007 */
[C---:B------:R-:W-:Y:S01]  /*a520*/  IADD3 R207, R0.reuse, 0x30, RZ ;  /* 0x0000003000cf7810 */ /* 0x040fe20007ffe0ff */
[C---:B------:R-:W-:Y:S01]  /*a530*/  FFMA.FTZ R15, R155.reuse, -UR5, R15 ;  /* 0x800000059b0f7c23 */ /* 0x040fe2000801000f */
[----:B------:R-:W-:Y:S01]  /*a540*/  FFMA.FTZ R9, R155, -UR5, R9 ;  /* 0x800000059b097c23 */ /* 0x000fe20008010009 */
[C---:B------:R-:W-:Y:S02]  /*a550*/  IADD3 R155, R0.reuse, 0x38, RZ ;  /* 0x00000038009b7810 */ /* 0x040fe40007ffe0ff */
[C---:B------:R-:W-:Y:S02]  /*a560*/  @!P2 IADD3 R210, -R0.reuse, 0x10, RZ ;  /* 0x0000001000d2a810 */ /* 0x040fe40007ffe1ff */
[C---:B------:R-:W-:Y:S02]  /*a570*/  @!P1 IADD3 R209, -R0.reuse, 0x11, RZ ;  /* 0x0000001100d19810 */ /* 0x040fe40007ffe1ff */
[----:B------:R-:W-:Y:S02]  /*a580*/  @!P4 IADD3 R204, -R0, 0x9, RZ ;  /* 0x0000000900ccc810 */ /* 0x000fe40007ffe1ff */
[----:B------:R-:W-:Y:S02]  /*a590*/  IABS R206, R0 ;  /* 0x0000000000ce7213 */ /* 0x000fe40000000000 */
[----:B------:R-:W-:Y:S02]  /*a5a0*/  ISETP.GE.AND P4, PT, R155, RZ, PT ;  /* 0x000000ff9b00720c */ /* 0x000fe40003f86270 */
[----:B------:R-:W-:Y:S02]  /*a5b0*/  ISETP.GE.AND P2, PT, R208, RZ, PT ;  /* 0x000000ffd000720c */ /* 0x000fe40003f46270 */
[----:B------:R-:W-:Y:S02]  /*a5c0*/  ISETP.GE.AND P1, PT, R207, RZ, PT ;  /* 0x000000ffcf00720c */ /* 0x000fe40003f26270 */
[----:B------:R-:W-:Y:S02]  /*a5d0*/  I2FP.F32.S32 R206, R206 ;  /* 0x000000ce00ce7245 */ /* 0x000fe40000201400 */
[----:B------:R-:W-:Y:S02]  /*a5e0*/  I2FP.F32.S32 R156, R156 ;  /* 0x0000009c009c7245 */ /* 0x000fe40000201400 */
[----:B------:R-:W-:Y:S01]  /*a5f0*/  I2FP.F32.S32 R205, R205 ;  /* 0x000000cd00cd7245 */ /* 0x000fe20000201400 */
[C---:B------:R-:W-:Y:S01]  /*a600*/  FFMA.FTZ R4, R206.reuse, -UR5, R4 ;  /* 0x80000005ce047c23 */ /* 0x040fe20008010004 */
[----:B------:R-:W-:Y:S01]  /*a610*/  FFMA.FTZ R18, R206, -UR5, R18 ;  /* 0x80000005ce127c23 */ /* 0x000fe20008010012 */
[C---:B------:R-:W-:Y:S01]  /*a620*/  FFMA.FTZ R5, R156.reuse, -UR5, R5 ;  /* 0x800000059c057c23 */ /* 0x040fe20008010005 */
[----:B------:R-:W-:Y:S01]  /*a630*/  FFMA.FTZ R19, R156, -UR5, R19 ;  /* 0x800000059c137c23 */ /* 0x000fe20008010013 */
[C---:B------:R-:W-:Y:S01]  /*a640*/  FFMA.FTZ R16, R205.reuse, -UR5, R16 ;  /* 0x80000005cd107c23 */ /* 0x040fe20008010010 */
[----:B------:R-:W-:Y:S01]  /*a650*/  FFMA.FTZ R22, R205, -UR5, R22 ;  /* 0x80000005cd167c23 */ /* 0x000fe20008010016 */
[C---:B------:R-:W-:Y:S02]  /*a660*/  IADD3 R206, R0.reuse, 0x2f, RZ ;  /* 0x0000002f00ce7810 */ /* 0x040fe40007ffe0ff */
[C---:B------:R-:W-:Y:S02]  /*a670*/  IADD3 R205, R0.reuse, 0x28, RZ ;  /* 0x0000002800cd7810 */ /* 0x040fe40007ffe0ff */
[----:B------:R-:W-:Y:S02]  /*a680*/  IADD3 R156, R0, 0x27, RZ ;  /* 0x00000027009c7810 */ /* 0x000fe40007ffe0ff */
[C---:B------:R-:W-:Y:S02]  /*a690*/  @!P4 IADD3 R155, -R2.reuse, 0x8, RZ ;  /* 0x00000008029bc810 */ /* 0x040fe40007ffe1ff */
[C---:B------:R-:W-:Y:S02]  /*a6a0*/  @!P2 IADD3 R208, -R2.reuse, 0x9, RZ ;  /* 0x0000000902d0a810 */ /* 0x040fe40007ffe1ff */
[----:B------:R-:W-:Y:S02]  /*a6b0*/  @!P1 IADD3 R207, -R2, 0x10, RZ ;  /* 0x0000001002cf9810 */ /* 0x000fe40007ffe1ff */
        /* <DEDUP_REMOVED lines=10> */
[C---:B------:R-:W-:Y:S01]  /*a760*/  IADD3 R204, R0.reuse, -0x18, RZ ;  /* 0xffffffe800cc7810 */ /* 0x040fe20007ffe0ff */
[C---:B------:R-:W-:Y:S01]  /*a770*/  FFMA.FTZ R35, R211.reuse, -UR5, R35 ;  /* 0x80000005d3237c23 */ /* 0x040fe20008010023 */
[----:B------:R-:W-:Y:S01]  /*a780*/  IADD3 R155, R0, -0x19, RZ ;  /* 0xffffffe7009b7810 */ /* 0x000fe20007ffe0ff */
[----:B------:R-:W-:Y:S01]  /*a790*/  FFMA.FTZ R21, R211, -UR5, R21 ;  /* 0x80000005d3157c23 */ /* 0x000fe20008010015 */
[C---:B------:R-:W-:Y:S02]  /*a7a0*/  @!P4 IADD3 R206, -R2.reuse, 0x11, RZ ;  /* 0x0000001102cec810 */ /* 0x040fe40007ffe1ff */
[C---:B------:R-:W-:Y:S02]  /*a7b0*/  @!P2 IADD3 R205, -R2.reuse, 0x18, RZ ;  /* 0x0000001802cda810 */ /* 0x040fe40007ffe1ff */
[----:B------:R-:W-:Y:S02]  /*a7c0*/  @!P1 IADD3 R156, -R2, 0x19, RZ ;  /* 0x00000019029c9810 */ /* 0x000fe40007ffe1ff */
[----:B------:R-:W-:Y:S02]  /*a7d0*/  ISETP.GE.AND P4, PT, R204, RZ, PT ;  /* 0x000000ffcc00720c */ /* 0x000fe40003f86270 */
[----:B------:R-:W-:Y:S02]  /*a7e0*/  ISETP.GE.AND P2, PT, R155, RZ, PT ;  /* 0x000000ff9b00720c */ /* 0x000fe40003f46270 */
[----:B------:R-:W-:Y:S02]  /*a7f0*/  I2FP.F32.S32 R209, R156 ;  /* 0x0000009c00d17245 */ /* 0x000fe40000201400 */
[----:B------:R-:W-:Y:S02]  /*a800*/  IADD3 R156, R0, 0x20, RZ ;  /* 0x00000020009c7810 */ /* 0x000fe40007ffe0ff */
[----:B------:R-:W-:Y:S01]  /*a810*/  I2FP.F32.S32 R208, R208 ;  /* 0x000000d000d07245 */ /* 0x000fe20000201400 */
[C---:B------:R-:W-:Y:S01]  /*a820*/  FFMA.FTZ R29, R209.reuse, -UR5, R29 ;  /* 0x80000005d11d7c23 */ /* 0x040fe2000801001d */
[----:B------:R-:W-:Y:S01]  /*a830*/  ISETP.GE.AND P1, PT, R156, RZ, PT ;  /* 0x000000ff9c00720c */ /* 0x000fe20003f26270 */
[----:B------:R-:W-:Y:S01]  /*a840*/  FFMA.FTZ R43, R209, -UR5, R43 ;  /* 0x80000005d12b7c23 */ /* 0x000fe2000801002b */
[----:B------:R-:W-:Y:S01]  /*a850*/  I2FP.F32.S32 R207, R207 ;  /* 0x000000cf00cf7245 */ /* 0x000fe20000201400 */
[C---:B------:R-:W-:Y:S01]  /*a860*/  FFMA.FTZ R27, R208.reuse, -UR5, R27 ;  /* 0x80000005d01b7c23 */ /* 0x040fe2000801001b */
[----:B------:R-:W-:Y:S01]  /*a870*/  I2FP.F32.S32 R206, R206 ;  /* 0x000000ce00ce7245 */ /* 0x000fe20000201400 */
[----:B------:R-:W-:Y:S01]  /*a880*/  FFMA.FTZ R13, R208, -UR5, R13 ;  /* 0x80000005d00d7c23 */ /* 0x000fe2000801000d */
[C---:B------:R-:W-:Y:S01]  /*a890*/  @!P4 IADD3 R204, -R0.reuse, 0x18, RZ ;  /* 0x0000001800ccc810 */ /* 0x040fe20007ffe1ff */
[C---:B------:R-:W-:Y:S01]  /*a8a0*/  FFMA.FTZ R24, R207.reuse, -UR5, R24 ;  /* 0x80000005cf187c23 */ /* 0x040fe20008010018 */
[----:B------:R-:W-:Y:S01]  /*a8b0*/  @!P2 IADD3 R155, -R0, 0x19, RZ ;  /* 0x00000019009ba810 */ /* 0x000fe20007ffe1ff */
[----:B------:R-:W-:Y:S01]  /*a8c0*/  FFMA.FTZ R25, R206, -UR5, R25 ;  /* 0x80000005ce197c23 */ /* 0x000fe20008010019 */
[----:B------:R-:W-:Y:S01]  /*a8d0*/  I2FP.F32.S32 R208, R205 ;  /* 0x000000cd00d07245 */ /* 0x000fe20000201400 */
[----:B------:R-:W-:Y:S01]  /*a8e0*/  FFMA.FTZ R30, R207, -UR5, R30 ;  /* 0x80000005cf1e7c23 */ /* 0x000fe2000801001e */
[----:B------:R-:W-:Y:S01]  /*a8f0*/  IADD3 R205, R0, -0x20, RZ ;  /* 0xffffffe000cd7810 */ /* 0x000fe20007ffe0ff */
[----:B------:R-:W-:Y:S01]  /*a900*/  FFMA.FTZ R31, R206, -UR5, R31 ;  /* 0x80000005ce1f7c23 */ /* 0x000fe2000801001f */
[----:B------:R-:W-:Y:S01]  /*a910*/  I2FP.F32.S32 R207, R204 ;  /* 0x000000cc00cf7245 */ /* 0x000fe20000201400 */
[C---:B------:R-:W-:Y:S01]  /*a920*/  FFMA.FTZ R42, R208.reuse, -UR5, R42 ;  /* 0x80000005d02a7c23 */ /* 0x040fe2000801002a */
[----:B------:R-:W-:Y:S01]  /*a930*/  I2FP.F32.S32 R206, R155 ;  /* 0x0000009b00ce7245 */ /* 0x000fe20000201400 */
[----:B------:R-:W-:Y:S01]  /*a940*/  FFMA.FTZ R28, R208, -UR5, R28 ;  /* 0x80000005d01c7c23 */ /* 0x000fe2000801001c */
[C---:B------:R-:W-:Y:S01]  /*a950*/  IADD3 R155, R0.reuse, 0x1f, RZ ;  /* 0x0000001f009b7810 */ /* 0x040fe20007ffe0ff */
[C---:B------:R-:W-:Y:S01]  /*a960*/  FFMA.FTZ R32, R207.reuse, -UR5, R32 ;  /* 0x80000005cf207c23 */ /* 0x040fe20008010020 */
[----:B------:R-:W-:Y:S01]  /*a970*/  IADD3 R204, R0, -0x21, RZ ;  /* 0xffffffdf00cc7810 */ /* 0x000fe20007ffe0ff */
[----:B------:R-:W-:Y:S01]  /*a980*/  FFMA.FTZ R38, R207, -UR5, R38 ;  /* 0x80000005cf267c23 */ /* 0x000fe20008010026 */
[----:B------:R-:W-:Y:S01]  /*a990*/  ISETP.GE.AND P4, PT, R205, RZ, PT ;  /* 0x000000ffcd00720c */ /* 0x000fe20003f86270 */
[----:B------:R-:W-:Y:S01]  /*a9a0*/  FFMA.FTZ R33, R206, -UR5, R33 ;  /* 0x80000005ce217c23 */ /* 0x000fe20008010021 */
[----:B------:R-:W-:Y:S01]  /*a9b0*/  @!P1 IADD3 R156, -R2, 0x20, RZ ;  /* 0x00000020029c9810 */ /* 0x000fe20007ffe1ff */
[----:B------:R-:W-:Y:S01]  /*a9c0*/  FFMA.FTZ R39, R206, -UR5, R39 ;  /* 0x80000005ce277c23 */ /* 0x000fe20008010027 */
[----:B------:R-:W-:Y:S02]  /*a9d0*/  ISETP.GE.AND P1, PT, R155, RZ, PT ;  /* 0x000000ff9b00720c */ /* 0x000fe40003f26270 */
[----:B------:R-:W-:Y:S02]  /*a9e0*/  ISETP.GE.AND P2, PT, R204, RZ, PT ;  /* 0x000000ffcc00720c */ /* 0x000fe40003f46270 */
[----:B------:R-:W-:Y:S02]  /*a9f0*/  I2FP.F32.S32 R210, R210 ;  /* 0x000000d200d27245 */ /* 0x000fe40000201400 */
[C---:B------:R-:W-:Y:S02]  /*aa00*/  IADD3 R211, R0.reuse, 0x48, RZ ;  /* 0x0000004800d37810 */ /* 0x040fe40007ffe0ff */
[----:B------:R-:W-:Y:S01]  /*aa10*/  IADD3 R212, R0, -0x28, RZ ;  /* 0xffffffd800d47810 */ /* 0x000fe20007ffe0ff */
[C---:B------:R-:W-:Y:S01]  /*aa20*/  FFMA.FTZ R34, R210.reuse, -UR5, R34 ;  /* 0x80000005d2227c23 */ /* 0x040fe20008010022 */
[----:B------:R-:W-:Y:S01]  /*aa30*/  FFMA.FTZ R20, R210, -UR5, R20 ;  /* 0x80000005d2147c23 */ /* 0x000fe20008010014 */
[C---:B------:R-:W-:Y:S02]  /*aa40*/  @!P4 IADD3 R205, -R0.reuse, 0x20, RZ ;  /* 0x0000002000cdc810 */ /* 0x040fe40007ffe1ff */
[----:B------:R-:W-:Y:S02]  /*aa50*/  IADD3 R210, R0, -0x29, RZ ;  /* 0xffffffd700d27810 */ /* 0x000fe40007ffe0ff */
[----:B------:R-:W-:Y:S02]  /*aa60*/  ISETP.GE.AND P4, PT, R211, RZ, PT ;  /* 0x000000ffd300720c */ /* 0x000fe40003f86270 */
[----:B------:R-:W-:Y:S02]  /*aa70*/  @!P1 IADD3 R155, -R2, 0x21, RZ ;  /* 0x00000021029b9810 */ /* 0x000fe40007ffe1ff */
[----:B------:R-:W-:Y:S02]  /*aa80*/  @!P2 IADD3 R204, -R0, 0x21, RZ ;  /* 0x0000002100cca810 */ /* 0x000fe40007ffe1ff */
[----:B------:R-:W-:Y:S02]  /*aa90*/  ISETP.GE.AND P1, PT, R210, RZ, PT ;  /* 0x000000ffd200720c */ /* 0x000fe40003f26270 */
[----:B------:R-:W-:Y:S02]  /*aaa0*/  ISETP.GE.AND P2, PT, R212, RZ, PT ;  /* 0x000000ffd400720c */ /* 0x000fe40003f46270 */
[C---:B------:R-:W-:Y:S02]  /*aab0*/  IADD3 R208, R0.reuse, -0x30, RZ ;  /* 0xffffffd000d07810 */ /* 0x040fe40007ffe0ff */
[----:B------:R-:W-:Y:S02]  /*aac0*/  IADD3 R207, R0, -0x31, RZ ;  /* 0xffffffcf00cf7810 */ /* 0x000fe40007ffe0ff */
[----:B------:R-:W-:Y:S02]  /*aad0*/  @!P4 IADD3 R211, -R2, -0x8, RZ ;  /* 0xfffffff802d3c810 */ /* 0x000fe40007ffe1ff */
[----:B------:R-:W-:Y:S02]  /*aae0*/  ISETP.GE.AND P4, PT, R208, RZ, PT ;  /* 0x000000ffd000720c */ /* 0x000fe40003f86270 */
[C---:B------:R-:W-:Y:S02]  /*aaf0*/  IADD3 R209, R0.reuse, -0x38, RZ ;  /* 0xffffffc800d17810 */ /* 0x040fe40007ffe0ff */
[C---:B------:R-:W-:Y:S02]  /*ab00*/  @!P1 IADD3 R210, -R0.reuse, 0x29, RZ ;  /* 0x0000002900d29810 */ /* 0x040fe40007ffe1ff */
[C---:B------:R-:W-:Y:S02]  /*ab10*/  @!P2 IADD3 R212, -R0.reuse, 0x28, RZ ;  /* 0x0000002800d4a810 */ /* 0x040fe40007ffe1ff */
[----:B------:R-:W-:Y:S02]  /*ab20*/  ISETP.GE.AND P2, PT, R207, RZ, PT ;  /* 0x000000ffcf00720c */ /* 0x000fe40003f46270 */
[----:B------:R-:W-:Y:S02]  /*ab30*/  ISETP.GE.AND P1, PT, R209, RZ, PT ;  /* 0x000000ffd100720c */ /* 0x000fe40003f26270 */
[----:B------:R-:W-:Y:S02]  /*ab40*/  I2FP.F32.S32 R205, R205 ;  /* 0x000000cd00cd7245 */ /* 0x000fe40000201400 */
[----:B------:R-:W-:Y:S02]  /*ab50*/  I2FP.F32.S32 R204, R204 ;  /* 0x000000cc00cc7245 */ /* 0x000fe40000201400 */
[----:B------:R-:W-:Y:S01]  /*ab60*/  IADD3 R206, R0, -0x39, RZ ;  /* 0xffffffc700ce7810 */ /* 0x000fe20007ffe0ff */
[C---:B------:R-:W-:Y:S01]  /*ab70*/  FFMA.FTZ R50, R205.reuse, -UR5, R50 ;  /* 0x80000005cd327c23 */ /* 0x040fe20008010032 */
[----:B------:R-:W-:Y:S01]  /*ab80*/  FFMA.FTZ R36, R205, -UR5, R36 ;  /* 0x80000005cd247c23 */ /* 0x000fe20008010024 */
[C---:B------:R-:W-:Y:S01]  /*ab90*/  FFMA.FTZ R51, R204.reuse, -UR5, R51 ;  /* 0x80000005cc337c23 */ /* 0x040fe20008010033 */
[----:B------:R-:W-:Y:S01]  /*aba0*/  FFMA.FTZ R37, R204, -UR5, R37 ;  /* 0x80000005cc257c23 */ /* 0x000fe20008010025 */
[C---:B------:R-:W-:Y:S02]  /*abb0*/  @!P4 IADD3 R208, -R0.reuse, 0x30, RZ ;  /* 0x0000003000d0c810 */ /* 0x040fe40007ffe1ff */
[----:B------:R-:W-:Y:S02]  /*abc0*/  IADD3 R205, R0, 0x18, RZ ;  /* 0x0000001800cd7810 */ /* 0x000fe40007ffe0ff */
[----:B------:R-:W-:Y:S02]  /*abd0*/  ISETP.GE.AND P4, PT, R206, RZ, PT ;  /* 0x000000ffce00720c */ /* 0x000fe40003f86270 */
[C---:B------:R-:W-:Y:S02]  /*abe0*/  IADD3 R204, R0.reuse, 0x17, RZ ;  /* 0x0000001700cc7810 */ /* 0x040fe40007ffe0ff */
[C---:B------:R-:W-:Y:S02]  /*abf0*/  @!P2 IADD3 R207, -R0.reuse, 0x31, RZ ;  /* 0x0000003100cfa810 */ /* 0x040fe40007ffe1ff */
[----:B------:R-:W-:Y:S02]  /*ac00*/  @!P1 IADD3 R209, -R0, 0x38, RZ ;  /* 0x0000003800d19810 */ /* 0x000fe40007ffe1ff */
[----:B------:R-:W-:Y:S02]  /*ac10*/  ISETP.GE.AND P2, PT, R205, RZ, PT ;  /* 0x000000ffcd00720c */ /* 0x000fe40003f46270 */
[----:B------:R-:W-:Y:S02]  /*ac20*/  ISETP.GE.AND P1, PT, R204, RZ, PT ;  /* 0x000000ffcc00720c */ /* 0x000fe40003f26270 */
[----:B------:R-:W-:Y:S02]  /*ac30*/  I2FP.F32.S32 R156, R156 ;  /* 0x0000009c009c7245 */ /* 0x000fe40000201400 */
[----:B------:R-:W-:Y:S02]  /*ac40*/  I2FP.F32.S32 R155, R155 ;  /* 0x0000009b009b7245 */ /* 0x000fe40000201400 */
[----:B------:R-:W-:Y:S01]  /*ac50*/  @!P4 IADD3 R206, -R0, 0x39, RZ ;  /* 0x0000003900cec810 */ /* 0x000fe20007ffe1ff */
        /* <DEDUP_REMOVED lines=8> */
[----:B------:R-:W-:Y:S02]  /*ace0*/  @!P1 IADD3 R204, -R2, 0x29, RZ ;  /* 0x0000002902cc9810 */ /* 0x000fe40007ffe1ff */
[----:B------:R-:W-:Y:S02]  /*acf0*/  ISETP.GE.AND P4, PT, R156, RZ, PT ;  /* 0x000000ff9c00720c */ /* 0x000fe40003f86270 */
[----:B------:R-:W-:Y:S02]  /*ad00*/  ISETP.GE.AND P2, PT, R155, RZ, PT ;  /* 0x000000ff9b00720c */ /* 0x000fe40003f46270 */
[----:B------:R-:W-:Y:S02]  /*ad10*/  ISETP.GE.AND P1, PT, R0, RZ, PT ;  /* 0x000000ff0000720c */ /* 0x000fe40003f26270 */
[----:B------:R-:W-:Y:S02]  /*ad20*/  I2FP.F32.S32 R211, R211 ;  /* 0x000000d300d37245 */ /* 0x000fe40000201400 */
[----:B------:R-:W-:Y:S02]  /*ad30*/  I2FP.F32.S32 R204, R204 ;  /* 0x000000cc00cc7245 */ /* 0x000fe40000201400 */
[----:B------:R-:W-:Y:S01]  /*ad40*/  @!P5 IADD3 R152, -R2, 0x39, RZ ;  /* 0x000000390298d810 */ /* 0x000fe20007ffe1ff */
[----:B------:R-:W-:Y:S01]  /*ad50*/  FFMA.FTZ R10, R211, -UR5, R10 ;  /* 0x80000005d30a7c23 */ /* 0x000fe2000801000a */
[----:B------:R-:W-:Y:S01]  /*ad60*/  IABS R211, R2 ;  /* 0x0000000200d37213 */ /* 0x000fe20000000000 */
[----:B------:R-:W-:Y:S01]  /*ad70*/  FFMA.FTZ R59, R204, -UR5, R59 ;  /* 0x80000005cc3b7c23 */ /* 0x000fe2000801003b */
[----:B------:R-:W-:Y:S01]  /*ad80*/  @!P4 IADD3 R156, -R2, 0x30, RZ ;  /* 0x00000030029cc810 */ /* 0x000fe20007ffe1ff */
[----:B------:R-:W-:Y:S01]  /*ad90*/  FFMA.FTZ R45, R204, -UR5, R45 ;  /* 0x80000005cc2d7c23 */ /* 0x000fe2000801002d */
[C---:B------:R-:W-:Y:S02]  /*ada0*/  @!P2 IADD3 R155, -R2.reuse, 0x31, RZ ;  /* 0x00000031029ba810 */ /* 0x040fe40007ffe1ff */
[C---:B------:R-:W-:Y:S02]  /*adb0*/  @!P6 IADD3 R154, -R2.reuse, 0x38, RZ ;  /* 0x00000038029ae810 */ /* 0x040fe40007ffe1ff */
[----:B------:R-:W-:Y:S02]  /*adc0*/  @!P1 IADD3 R0, -R2, -0x7, RZ ;  /* 0xfffffff902009810 */ /* 0x000fe40007ffe1ff */
[----:B------:R-:W-:Y:S02]  /*add0*/  MOV R2, R211 ;  /* 0x000000d300027202 */ /* 0x000fe40000000f00 */
[----:B------:R-:W-:Y:S02]  /*ade0*/  FMNMX.FTZ R204, R4, R3, !PT ;  /* 0x0000000304cc7209 */ /* 0x000fe40007810000 */
[----:B------:R-:W-:Y:S02]  /*adf0*/  I2FP.F32.S32 R211, R0 ;  /* 0x0000000000d37245 */ /* 0x000fe40000201400 */
[----:B------:R-:W-:Y:S02]  /*ae00*/  I2FP.F32.S32 R0, R2 ;  /* 0x0000000200007245 */ /* 0x000fe40000201400 */
[----:B------:R-:W-:Y:S01]  /*ae10*/  FMNMX.FTZ R204, R5, R204, !PT ;  /* 0x000000cc05cc7209 */ /* 0x000fe20007810000 */
[----:B------:R-:W-:Y:S01]  /*ae20*/  FFMA.FTZ R11, R211, -UR5, R11 ;  /* 0x80000005d30b7c23 */ /* 0x000fe2000801000b */
[----:B------:R-:W-:Y:S01]  /*ae30*/  I2FP.F32.S32 R2, R156 ;  /* 0x0000009c00027245 */ /* 0x000fe20000201400 */
[----:B------:R-:W-:Y:S01]  /*ae40*/  FFMA.FTZ R8, R0, -UR5, R8 ;  /* 0x8000000500087c23 */ /* 0x000fe20008010008 */
[----:B------:R-:W-:Y:S01]  /*ae50*/  FMNMX.FTZ R156, R6, R153, !PT ;  /* 0x00000099069c7209 */ /* 0x000fe20007810000 */
[----:B------:R-:W-:Y:S01]  /*ae60*/  FFMA.FTZ R14, R0, -UR5, R14 ;  /* 0x80000005000e7c23 */ /* 0x000fe2000801000e */
[----:B------:R-:W-:Y:S01]  /*ae70*/  FMNMX.FTZ R204, R16, R204, !PT ;  /* 0x000000cc10cc7209 */ /* 0x000fe20007810000 */
[C---:B------:R-:W-:Y:S01]  /*ae80*/  FFMA.FTZ R56, R2.reuse, -UR5, R56 ;  /* 0x8000000502387c23 */ /* 0x040fe20008010038 */
[----:B------:R-:W-:Y:S01]  /*ae90*/  I2FP.F32.S32 R154, R154 ;  /* 0x0000009a009a7245 */ /* 0x000fe20000201400 */
[----:B------:R-:W-:Y:S01]  /*aea0*/  FFMA.FTZ R62, R2, -UR5, R62 ;  /* 0x80000005023e7c23 */ /* 0x000fe2000801003e */
[----:B------:R-:W-:Y:S02]  /*aeb0*/  FMNMX.FTZ R156, R7, R156, !PT ;  /* 0x0000009c079c7209 */ /* 0x000fe40007810000 */
[----:B------:R-:W-:Y:S01]  /*aec0*/  I2FP.F32.S32 R0, R155 ;  /* 0x0000009b00007245 */ /* 0x000fe20000201400 */
[----:B------:R-:W-:Y:S01]  /*aed0*/  FFMA.FTZ R60, R154, -UR5, R60 ;  /* 0x800000059a3c7c23 */ /* 0x000fe2000801003c */
[----:B------:R-:W-:Y:S02]  /*aee0*/  FMNMX.FTZ R204, R17, R204, !PT ;  /* 0x000000cc11cc7209 */ /* 0x000fe40007810000 */
[----:B------:R-:W-:Y:S01]  /*aef0*/  FMNMX.FTZ R155, R8, R157, !PT ;  /* 0x0000009d089b7209 */ /* 0x000fe20007810000 */
[----:B------:R-:W-:Y:S01]  /*af00*/  FFMA.FTZ R57, R0, -UR5, R57 ;  /* 0x8000000500397c23 */ /* 0x000fe20008010039 */
[----:B------:R-:W-:Y:S01]  /*af10*/  FMNMX.FTZ R156, R18, R156, !PT ;  /* 0x0000009c129c7209 */ /* 0x000fe20007810000 */
[----:B------:R-:W-:Y:S01]  /*af20*/  FFMA.FTZ R63, R0, -UR5, R63 ;  /* 0x80000005003f7c23 */ /* 0x000fe2000801003f */
        /* <DEDUP_REMOVED lines=16> */
[----:B------:R-:W-:Y:S02]  /*b030*/  I2FP.F32.S32 R212, R212 ;  /* 0x000000d400d47245 */ /* 0x000fe40000201400 */
[----:B------:R-:W-:Y:S02]  /*b040*/  FMNMX.FTZ R204, R36, R204, !PT ;  /* 0x000000cc24cc7209 */ /* 0x000fe40007810000 */
[----:B------:R-:W-:Y:S01]  /*b050*/  FMNMX.FTZ R154, R26, R154, !PT ;  /* 0x0000009a1a9a7209 */ /* 0x000fe20007810000 */
[C---:B------:R-:W-:Y:S01]  /*b060*/  FFMA.FTZ R48, R212.reuse, -UR5, R48 ;  /* 0x80000005d4307c23 */ /* 0x040fe20008010030 */
[----:B------:R-:W-:Y:S01]  /*b070*/  FMNMX.FTZ R155, R25, R155, !PT ;  /* 0x0000009b199b7209 */ /* 0x000fe20007810000 */
[----:B------:R-:W-:Y:S01]  /*b080*/  FFMA.FTZ R54, R212, -UR5, R54 ;  /* 0x80000005d4367c23 */ /* 0x000fe20008010036 */
[----:B------:R-:W-:Y:S02]  /*b090*/  FMNMX.FTZ R156, R35, R156, !PT ;  /* 0x0000009c239c7209 */ /* 0x000fe40007810000 */
[----:B------:R-:W-:Y:S02]  /*b0a0*/  I2FP.F32.S32 R210, R210 ;  /* 0x000000d200d27245 */ /* 0x000fe40000201400 */
[----:B------:R-:W-:Y:S02]  /*b0b0*/  FMNMX.FTZ R204, R37, R204, !PT ;  /* 0x000000cc25cc7209 */ /* 0x000fe40007810000 */
[----:B------:R-:W-:Y:S01]  /*b0c0*/  FMNMX.FTZ R154, R27, R154, !PT ;  /* 0x0000009a1b9a7209 */ /* 0x000fe20007810000 */
[----:B------:R-:W-:Y:S01]  /*b0d0*/  FFMA.FTZ R49, R210, -UR5, R49 ;  /* 0x80000005d2317c23 */ /* 0x000fe20008010031 */
[----:B------:R-:W-:Y:S01]  /*b0e0*/  FMNMX.FTZ R155, R28, R155, !PT ;  /* 0x0000009b1c9b7209 */ /* 0x000fe20007810000 */
[----:B------:R-:W-:Y:S01]  /*b0f0*/  FFMA.FTZ R55, R210, -UR5, R55 ;  /* 0x80000005d2377c23 */ /* 0x000fe20008010037 */
[----:B------:R-:W-:Y:S02]  /*b100*/  I2FP.F32.S32 R208, R208 ;  /* 0x000000d000d07245 */ /* 0x000fe40000201400 */
[----:B------:R-:W-:Y:S02]  /*b110*/  FMNMX.FTZ R156, R38, R156, !PT ;  /* 0x0000009c269c7209 */ /* 0x000fe40007810000 */
[----:B------:R-:W-:Y:S01]  /*b120*/  FMNMX.FTZ R204, R48, R204, !PT ;  /* 0x000000cc30cc7209 */ /* 0x000fe20007810000 */
[----:B------:R-:W-:Y:S01]  /*b130*/  FFMA.FTZ R52, R208, -UR5, R52 ;  /* 0x80000005d0347c23 */ /* 0x000fe20008010034 */
[----:B------:R-:W-:Y:S01]  /*b140*/  FMNMX.FTZ R154, R30, R154, !PT ;  /* 0x0000009a1e9a7209 */ /* 0x000fe20007810000 */
[----:B------:R-:W-:Y:S01]  /*b150*/  FFMA.FTZ R66, R208, -UR5, R66 ;  /* 0x80000005d0427c23 */ /* 0x000fe20008010042 */
[----:B------:R-:W-:Y:S02]  /*b160*/  FMNMX.FTZ R155, R29, R155, !PT ;  /* 0x0000009b1d9b7209 */ /* 0x000fe40007810000 */
[----:B------:R-:W-:Y:S02]  /*b170*/  I2FP.F32.S32 R207, R207 ;  /* 0x000000cf00cf7245 */ /* 0x000fe40000201400 */
[----:B------:R-:W-:Y:S02]  /*b180*/  FMNMX.FTZ R156, R39, R156, !PT ;  /* 0x0000009c279c7209 */ /* 0x000fe40007810000 */
[----:B------:R-:W-:Y:S01]  /*b190*/  I2FP.F32.S32 R205, R205 ;  /* 0x000000cd00cd7245 */ /* 0x000fe20000201400 */
[----:B------:R-:W-:Y:S01]  /*b1a0*/  FFMA.FTZ R53, R207, -UR5, R53 ;  /* 0x80000005cf357c23 */ /* 0x000fe20008010035 */
[----:B------:R-:W-:Y:S01]  /*b1b0*/  FMNMX.FTZ R204, R49, R204, !PT ;  /* 0x000000cc31cc7209 */ /* 0x000fe20007810000 */
[----:B------:R-:W-:Y:S01]  /*b1c0*/  FFMA.FTZ R67, R207, -UR5, R67 ;  /* 0x80000005cf437c23 */ /* 0x000fe20008010043 */
        /* <DEDUP_REMOVED lines=25> */
[----:B------:R-:W-:Y:S01]  /*b360*/  FFMA.FTZ R61, R205, -UR5, R61 ;  /* 0x80000005cd3d7c23 */ /* 0x000fe2000801003d */
[----:B------:R-:W-:Y:S02]  /*b370*/  FMNMX.FTZ R154, R47, R206, !PT ;  /* 0x000000ce2f9a7209 */ /* 0x000fe40007810000 */
[----:B------:R-:W-:Y:S01]  /*b380*/  SHFL.BFLY PT, R206, R156, 0x2, 0x1f ;  /* 0x0c401f009cce7f89 */ /* 0x000fe200000e0000 */
[----:B------:R-:W-:Y:S02]  /*b390*/  FMNMX.FTZ R155, R67, R155, !PT ;  /* 0x0000009b439b7209 */ /* 0x000fe40007810000 */
        /* <DEDUP_REMOVED lines=26> */
[----:B------:R1:W2:Y:S03]  /*b540*/  MUFU.EX2 R153, R3 ;  /* 0x0000000300997308 */ /* 0x0002a60000000800 */
[----:B------:R-:W-:Y:S01]  /*b550*/  FMUL.FTZ R204, R152, UR4 ;  /* 0x0000000498cc7c20 */ /* 0x000fe20008410000 */
        /* <DEDUP_REMOVED lines=19> */
[C---:B------:R-:W-:Y:S01]  /*b690*/  FMUL.FTZ R4, R154.reuse, UR4 ;  /* 0x000000049a047c20 */ /* 0x040fe20008410000 */
[----:B------:R-:W-:Y:S01]  /*b6a0*/  FSETP.NEU.FTZ.AND P1, PT, R154, -INF , PT ;  /* 0xff8000009a00780b */ /* 0x000fe20003f3d000 */
[--C-:B------:R-:W-:Y:S01]  /*b6b0*/  FFMA.FTZ R5, R5, UR4, -R158.reuse ;  /* 0x0000000405057c23 */ /* 0x100fe2000801089e */
[----:B------:R-:W-:Y:S01]  /*b6c0*/  FFMA.FTZ R16, R16, UR4, -R158 ;  /* 0x0000000410107c23 */ /* 0x000fe2000801089e */
[--C-:B------:R-:W-:Y:S01]  /*b6d0*/  FFMA.FTZ R6, R6, UR4, -R157.reuse ;  /* 0x0000000406067c23 */ /* 0x100fe2000801089d */
[--C-:B------:R-:W-:Y:S01]  /*b6e0*/  FFMA.FTZ R7, R7, UR4, -R157.reuse ;  /* 0x0000000407077c23 */ /* 0x100fe2000801089d */
[----:B------:R-:W-:Y:S01]  /*b6f0*/  FSEL R4, R4, RZ, P1 ;  /* 0x000000ff04047208 */ /* 0x000fe20000800000 */
[--C-:B------:R-:W-:Y:S01]  /*b700*/  FFMA.FTZ R19, R19, UR4, -R157.reuse ;  /* 0x0000000413137c23 */ /* 0x100fe2000801089d */
[----:B------:R-:W-:Y:S01]  /*b710*/  MUFU.EX2 R246, R6 ;  /* 0x0000000600f67308 */ /* 0x000fe20000000800 */
[----:B------:R-:W-:Y:S01]  /*b720*/  FSETP.NEU.FTZ.AND P1, PT, R152, -INF , PT ;  /* 0xff8000009800780b */ /* 0x000fe20003f3d000 */
[--C-:B------:R-:W-:Y:S01]  /*b730*/  FFMA.FTZ R18, R18, UR4, -R157.reuse ;  /* 0x0000000412127c23 */ /* 0x100fe2000801089d */
[--C-:B------:R-:W-:Y:S01]  /*b740*/  FFMA.FTZ R248, R41, UR4, -R4.reuse ;  /* 0x0000000429f87c23 */ /* 0x100fe20008010804 */
[--C-:B------:R-:W-:Y:S01]  /*b750*/  FFMA.FTZ R41, R44, UR4, -R4.reuse ;  /* 0x000000042c297c23 */ /* 0x100fe20008010804 */
[----:B------:R-:W-:Y:S01]  /*b760*/  FFMA.FTZ R249, R40, UR4, -R4 ;  /* 0x0000000428f97c23 */ /* 0x000fe20008010804 */
[----:B------:R-:W-:Y:S01]  /*b770*/  FSEL R204, R204, RZ, P1 ;  /* 0x000000ffcccc7208 */ /* 0x000fe20000800000 */
[--C-:B------:R-:W-:Y:S03]  /*b780*/  FFMA.FTZ R237, R32, UR4, -R158.reuse ;  /* 0x0000000420ed7c23 */ /* 0x100fe6000801089e */
[----:B------:R-:W1:Y:S01]  /*b790*/  MUFU.EX2 R6, R7 ;  /* 0x0000000700067308 */ /* 0x000e620000000800 */
[--C-:B------:R-:W-:Y:S01]  /*b7a0*/  FFMA.FTZ R236, R33, UR4, -R158.reuse ;  /* 0x0000000421ec7c23 */ /* 0x100fe2000801089e */
[--C-:B------:R-:W-:Y:S01]  /*b7b0*/  FFMA.FTZ R210, R34, UR4, -R157.reuse ;  /* 0x0000000422d27c23 */ /* 0x100fe2000801089d */
[--C-:B------:R-:W-:Y:S01]  /*b7c0*/  FFMA.FTZ R208, R35, UR4, -R157.reuse ;  /* 0x0000000423d07c23 */ /* 0x100fe2000801089d */
[----:B------:R-:W-:Y:S01]  /*b7d0*/  FFMA.FTZ R17, R17, UR4, -R158 ;  /* 0x0000000411117c23 */ /* 0x000fe2000801089e */
[----:B------:R-:W-:Y:S01]  /*b7e0*/  FFMA.FTZ R14, R14, UR4, -R204 ;  /* 0x000000040e0e7c23 */ /* 0x000fe200080108cc */
[--C-:B------:R-:W-:Y:S01]  /*b7f0*/  FFMA.FTZ R8, R8, UR4, -R4.reuse ;  /* 0x0000000408087c23 */ /* 0x100fe20008010804 */
[----:B------:R-:W-:Y:S01]  /*b800*/  FFMA.FTZ R12, R12, UR4, -R4 ;  /* 0x000000040c0c7c23 */ /* 0x000fe20008010804 */
[----:B------:R-:W2:Y:S02]  /*b810*/  LDSM.16.MT88.4 R32, [R216+0xc000] ;  /* 0x00c00000d820783b */ /* 0x000ea40000004200 */
[----:B------:R3:W-:Y:S01]  /*b820*/  MUFU.EX2 R213, R19 ;  /* 0x0000001300d57308 */ /* 0x0007e20000000800 */
[----:B------:R-:W-:Y:S01]  /*b830*/  FFMA.FTZ R15, R15, UR4, -R204 ;  /* 0x000000040f0f7c23 */ /* 0x000fe200080108cc */
[----:B------:R-:W-:Y:S01]  /*b840*/  FFMA.FTZ R13, R13, UR4, -R4 ;  /* 0x000000040d0d7c23 */ /* 0x000fe20008010804 */
[--C-:B------:R-:W-:Y:S01]  /*b850*/  FFMA.FTZ R10, R10, UR4, -R204.reuse ;  /* 0x000000040a0a7c23 */ /* 0x100fe200080108cc */
[----:B------:R-:W-:Y:S01]  /*b860*/  FFMA.FTZ R11, R11, UR4, -R204 ;  /* 0x000000040b0b7c23 */ /* 0x000fe200080108cc */
[----:B------:R-:W-:Y:S01]  /*b870*/  FFMA.FTZ R9, R9, UR4, -R4 ;  /* 0x0000000409097c23 */ /* 0x000fe20008010804 */
[--C-:B------:R-:W-:Y:S01]  /*b880*/  FFMA.FTZ R250, R36, UR4, -R158.reuse ;  /* 0x0000000424fa7c23 */ /* 0x100fe2000801089e */
[----:B------:R-:W-:Y:S01]  /*b890*/  FFMA.FTZ R252, R37, UR4, -R158 ;  /* 0x0000000425fc7c23 */ /* 0x000fe2000801089e */
[----:B-1----:R-:W-:Y:S02]  /*b8a0*/  MOV R44, R6 ;  /* 0x00000006002c7202 */ /* 0x002fe40000000f00 */
[----:B------:R-:W-:Y:S01]  /*b8b0*/  MUFU.EX2 R239, R16 ;  /* 0x0000001000ef7308 */ /* 0x000fe20000000800 */
[----:B------:R-:W4:Y:S01]  /*b8c0*/  LDL.LU R6, [R1] ;  /* 0x0000000001067983 */ /* 0x000f220000300800 */
[----:B------:R-:W-:Y:S01]  /*b8d0*/  FFMA.FTZ R247, R45, UR4, -R4 ;  /* 0x000000042df77c23 */ /* 0x000fe20008010804 */
[--C-:B------:R-:W-:Y:S01]  /*b8e0*/  FFMA.FTZ R64, R64, UR4, -R158.reuse ;  /* 0x0000000440407c23 */ /* 0x100fe2000801089e */
[--C-:B------:R-:W-:Y:S01]  /*b8f0*/  FFMA.FTZ R66, R66, UR4, -R157.reuse ;  /* 0x0000000442427c23 */ /* 0x100fe2000801089d */
[----:B------:R-:W5:Y:S01]  /*b900*/  LDL.LU R40, [R1+0x4] ;  /* 0x0000040001287983 */ /* 0x000f620000300800 */
[--C-:B------:R-:W-:Y:S01]  /*b910*/  FFMA.FTZ R235, R20, UR4, -R158.reuse ;  /* 0x0000000414eb7c23 */ /* 0x100fe2000801089e */
[----:B------:R-:W-:Y:S03]  /*b920*/  FFMA.FTZ R215, R21, UR4, -R158 ;  /* 0x0000000415d77c23 */ /* 0x000fe6000801089e */
[----:B------:R1:W-:Y:S01]  /*b930*/  MUFU.EX2 R238, R18 ;  /* 0x0000001200ee7308 */ /* 0x0003e20000000800 */
[--C-:B---3--:R-:W-:Y:S01]  /*b940*/  FFMA.FTZ R19, R56, UR4, -R4.reuse ;  /* 0x0000000438137c23 */ /* 0x108fe20008010804 */
[----:B------:R-:W-:Y:S01]  /*b950*/  FFMA.FTZ R56, R61, UR4, -R4 ;  /* 0x000000043d387c23 */ /* 0x000fe20008010804 */
[--C-:B------:R-:W-:Y:S01]  /*b960*/  FFMA.FTZ R245, R48, UR4, -R158.reuse ;  /* 0x0000000430f57c23 */ /* 0x100fe2000801089e */
[--C-:B------:R-:W-:Y:S01]  /*b970*/  FFMA.FTZ R244, R49, UR4, -R158.reuse ;  /* 0x0000000431f47c23 */ /* 0x100fe2000801089e */
[--C-:B------:R-:W-:Y:S01]  /*b980*/  FFMA.FTZ R37, R52, UR4, -R158.reuse ;  /* 0x0000000434257c23 */ /* 0x100fe2000801089e */
[----:B------:R-:W-:Y:S01]  /*b990*/  FFMA.FTZ R36, R53, UR4, -R158 ;  /* 0x0000000435247c23 */ /* 0x000fe2000801089e */
[--C-:B------:R-:W-:Y:S03]  /*b9a0*/  FFMA.FTZ R24, R24, UR4, -R4.reuse ;  /* 0x0000000418187c23 */ /* 0x100fe60008010804 */
[----:B------:R-:W-:Y:S01]  /*b9b0*/  MUFU.EX2 R214, R5 ;  /* 0x0000000500d67308 */ /* 0x000fe20000000800 */
[--C-:B------:R-:W-:Y:S01]  /*b9c0*/  FFMA.FTZ R25, R25, UR4, -R4.reuse ;  /* 0x0000000419197c23 */ /* 0x100fe20008010804 */
[--C-:B------:R-:W-:Y:S01]  /*b9d0*/  FFMA.FTZ R28, R28, UR4, -R4.reuse ;  /* 0x000000041c1c7c23 */ /* 0x100fe20008010804 */
[--C-:B------:R-:W-:Y:S01]  /*b9e0*/  FFMA.FTZ R29, R29, UR4, -R4.reuse ;  /* 0x000000041d1d7c23 */ /* 0x100fe20008010804 */
[C---:B------:R-:W-:Y:S01]  /*b9f0*/  FMUL.FTZ R48, R153.reuse, R160 ;  /* 0x000000a099307220 */ /* 0x040fe20000410000 */
[C---:B------:R-:W-:Y:S01]  /*ba00*/  FMUL.FTZ R49, R153.reuse, R161 ;  /* 0x000000a199317220 */ /* 0x040fe20000410000 */
[C---:B------:R-:W-:Y:S01]  /*ba10*/  FMUL.FTZ R52, R153.reuse, R168 ;  /* 0x000000a899347220 */ /* 0x040fe20000410000 */
[----:B------:R-:W-:Y:S03]  /*ba20*/  FMUL.FTZ R53, R153, R169 ;  /* 0x000000a999357220 */ /* 0x000fe60000410000 */
[----:B------:R-:W3:Y:S01]  /*ba30*/  MUFU.EX2 R16, R17 ;  /* 0x0000001100107308 */ /* 0x000ee20000000800 */
[--C-:B-1----:R-:W-:Y:S01]  /*ba40*/  FFMA.FTZ R18, R57, UR4, -R4.reuse ;  /* 0x0000000439127c23 */ /* 0x102fe20008010804 */
[----:B------:R-:W-:Y:S01]  /*ba50*/  FFMA.FTZ R57, R60, UR4, -R4 ;  /* 0x000000043c397c23 */ /* 0x000fe20008010804 */
[C---:B------:R-:W-:Y:S01]  /*ba60*/  FMUL.FTZ R92, R153.reuse, R92 ;  /* 0x0000005c995c7220 */ /* 0x040fe20000410000 */
[C---:B------:R-:W-:Y:S01]  /*ba70*/  FMUL.FTZ R93, R153.reuse, R93 ;  /* 0x0000005d995d7220 */ /* 0x040fe20000410000 */
[C---:B------:R-:W-:Y:S01]  /*ba80*/  FMUL.FTZ R104, R153.reuse, R104 ;  /* 0x0000006899687220 */ /* 0x040fe20000410000 */
[C---:B------:R-:W-:Y:S01]  /*ba90*/  FMUL.FTZ R105, R153.reuse, R105 ;  /* 0x0000006999697220 */ /* 0x040fe20000410000 */
[C---:B------:R-:W-:Y:S03]  /*baa0*/  FMUL.FTZ R108, R153.reuse, R108 ;  /* 0x0000006c996c7220 */ /* 0x040fe60000410000 */
[----:B------:R1:W-:Y:S01]  /*bab0*/  MUFU.EX2 R206, R8 ;  /* 0x0000000800ce7308 */ /* 0x0003e20000000800 */
[C---:B------:R-:W-:Y:S01]  /*bac0*/  FMUL.FTZ R109, R153.reuse, R109 ;  /* 0x0000006d996d7220 */ /* 0x040fe20000410000 */
[C---:B------:R-:W-:Y:S01]  /*bad0*/  FMUL.FTZ R120, R153.reuse, R120 ;  /* 0x0000007899787220 */ /* 0x040fe20000410000 */
[C---:B------:R-:W-:Y:S01]  /*bae0*/  FMUL.FTZ R121, R153.reuse, R121 ;  /* 0x0000007999797220 */ /* 0x040fe20000410000 */
[C---:B------:R-:W-:Y:S01]  /*baf0*/  FMUL.FTZ R124, R153.reuse, R124 ;  /* 0x0000007c997c7220 */ /* 0x040fe20000410000 */
[C---:B------:R-:W-:Y:S01]  /*bb00*/  FMUL.FTZ R125, R153.reuse, R125 ;  /* 0x0000007d997d7220 */ /* 0x040fe20000410000 */
[C---:B------:R-:W-:Y:S01]  /*bb10*/  FMUL.FTZ R136, R153.reuse, R136 ;  /* 0x0000008899887220 */ /* 0x040fe20000410000 */
[C---:B------:R-:W-:Y:S03]  /*bb20*/  FMUL.FTZ R137, R153.reuse, R137 ;  /* 0x0000008999897220 */ /* 0x040fe60000410000 */
[----:B------:R-:W2:Y:S01]  /*bb30*/  MUFU.EX2 R5, R14 ;  /* 0x0000000e00057308 */ /* 0x000ea20000000800 */
[----:B---3--:R-:W-:Y:S01]  /*bb40*/  MOV R61, R16 ;  /* 0x00000010003d7202 */ /* 0x008fe20000000f00 */
[C---:B------:R-:W-:Y:S01]  /*bb50*/  FMUL.FTZ R16, R153.reuse, R164 ;  /* 0x000000a499107220 */ /* 0x040fe20000410000 */
[C---:B------:R-:W-:Y:S01]  /*bb60*/  FMUL.FTZ R17, R153.reuse, R165 ;  /* 0x000000a599117220 */ /* 0x040fe20000410000 */
[C---:B------:R-:W-:Y:S01]  /*bb70*/  FMUL.FTZ R4, R153.reuse, R176 ;  /* 0x000000b099047220 */ /* 0x040fe20000410000 */
[C---:B------:R-:W-:Y:S01]  /*bb80*/  FMUL.FTZ R20, R153.reuse, R172 ;  /* 0x000000ac99147220 */ /* 0x040fe20000410000 */
[C---:B------:R-:W-:Y:S01]  /*bb90*/  FMUL.FTZ R21, R153.reuse, R173 ;  /* 0x000000ad99157220 */ /* 0x040fe20000410000 */
[C---:B------:R-:W-:Y:S03]  /*bba0*/  FMUL.FTZ R140, R153.reuse, R140 ;  /* 0x0000008c998c7220 */ /* 0x040fe60000410000 */
[----:B------:R-:W3:Y:S01]  /*bbb0*/  MUFU.EX2 R205, R205 ;  /* 0x000000cd00cd7308 */ /* 0x000ee20000000800 */
[----:B-1----:R-:W-:Y:S01]  /*bbc0*/  MOV R8, R213 ;  /* 0x000000d500087202 */ /* 0x002fe20000000f00 */
[C---:B------:R-:W-:Y:S01]  /*bbd0*/  FMUL.FTZ R141, R153.reuse, R141 ;  /* 0x0000008d998d7220 */ /* 0x040fe20000410000 */
[C---:B------:R-:W-:Y:S01]  /*bbe0*/  FMUL.FTZ R148, R153.reuse, R148 ;  /* 0x0000009499947220 */ /* 0x040fe20000410000 */
[----:B------:R-:W-:Y:S01]  /*bbf0*/  FMUL.FTZ R149, R153, R149 ;  /* 0x0000009599957220 */ /* 0x000fe20000410000 */
[--C-:B------:R-:W-:Y:S01]  /*bc00*/  FFMA.FTZ R211, R22, UR4, -R157.reuse ;  /* 0x0000000416d37c23 */ /* 0x100fe2000801089d */
[--C-:B------:R-:W-:Y:S01]  /*bc10*/  FFMA.FTZ R241, R23, UR4, -R157.reuse ;  /* 0x0000000417f17c23 */ /* 0x100fe2000801089d */
[--C-:B------:R-:W-:Y:S03]  /*bc20*/  FFMA.FTZ R251, R38, UR4, -R157.reuse ;  /* 0x0000000426fb7c23 */ /* 0x100fe6000801089d */
[----:B------:R-:W-:Y:S01]  /*bc30*/  MUFU.EX2 R209, R12 ;  /* 0x0000000c00d17308 */ /* 0x000fe20000000800 */
[----:B--2---:R-:W-:Y:S01]  /*bc40*/  MOV R45, R5 ;  /* 0x00000005002d7202 */ /* 0x004fe20000000f00 */
[----:B------:R-:W-:Y:S01]  /*bc50*/  FMUL.FTZ R5, R153, R177 ;  /* 0x000000b199057220 */ /* 0x000fe20000410000 */
[--C-:B------:R-:W-:Y:S01]  /*bc60*/  FFMA.FTZ R240, R39, UR4, -R157.reuse ;  /* 0x0000000427f07c23 */ /* 0x100fe2000801089d */
[--C-:B------:R-:W-:Y:S01]  /*bc70*/  FFMA.FTZ R243, R50, UR4, -R157.reuse ;  /* 0x0000000432f37c23 */ /* 0x100fe2000801089d */
[--C-:B------:R-:W-:Y:S01]  /*bc80*/  FFMA.FTZ R242, R51, UR4, -R157.reuse ;  /* 0x0000000433f27c23 */ /* 0x100fe2000801089d */
[--C-:B------:R-:W-:Y:S01]  /*bc90*/  FFMA.FTZ R54, R54, UR4, -R157.reuse ;  /* 0x0000000436367c23 */ /* 0x100fe2000801089d */
[--C-:B------:R-:W-:Y:S03]  /*bca0*/  FFMA.FTZ R55, R55, UR4, -R157.reuse ;  /* 0x0000000437377c23 */ /* 0x100fe6000801089d */
[----:B------:R-:W-:Y:S01]  /*bcb0*/  MUFU.EX2 R12, R15 ;  /* 0x0000000f000c7308 */ /* 0x000fe20000000800 */
[----:B---3--:R-:W-:Y:S01]  /*bcc0*/  F2FP.BF16.F32.PACK_AB R176, R214, R205 ;  /* 0x000000cdd6b0723e */ /* 0x008fe200000010ff */
[----:B------:R-:W-:Y:S01]  /*bcd0*/  FFMA.FTZ R158, R65, UR4, -R158 ;  /* 0x00000004419e7c23 */ /* 0x000fe2000801089e */
[----:B------:R-:W-:Y:S01]  /*bce0*/  FFMA.FTZ R157, R67, UR4, -R157 ;  /* 0x00000004439d7c23 */ /* 0x000fe2000801089d */
[----:B------:R-:W-:Y:S01]  /*bcf0*/  MOV R169, R64 ;  /* 0x0000004000a97202 */ /* 0x000fe20000000f00 */
[C---:B------:R-:W-:Y:S01]  /*bd00*/  FMUL.FTZ R50, R3.reuse, R162 ;  /* 0x000000a203327220 */ /* 0x040fe20000410000 */
[----:B------:R-:W-:Y:S01]  /*bd10*/  MOV R168, R8 ;  /* 0x0000000800a87202 */ /* 0x000fe20000000f00 */
[----:B------:R-:W-:Y:S03]  /*bd20*/  FMUL.FTZ R8, R2, R180 ;  /* 0x000000b402087220 */ /* 0x000fe60000410000 */
[----:B------:R-:W1:Y:S01]  /*bd30*/  MUFU.EX2 R7, R13 ;  /* 0x0000000d00077308 */ /* 0x000e620000000800 */
[----:B------:R-:W-:Y:S01]  /*bd40*/  F2FP.BF16.F32.PACK_AB R177, R44, R246 ;  /* 0x000000f62cb1723e */ /* 0x000fe200000010ff */
[C---:B------:R-:W-:Y:S01]  /*bd50*/  FMUL.FTZ R51, R3.reuse, R163 ;  /* 0x000000a303337220 */ /* 0x040fe20000410000 */
[C---:B------:R-:W-:Y:S01]  /*bd60*/  FMUL.FTZ R22, R3.reuse, R174 ;  /* 0x000000ae03167220 */ /* 0x040fe20000410000 */
[----:B------:R-:W-:Y:S01]  /*bd70*/  LDSM.16.MT88.4 R160, [R219+0xc000] ;  /* 0x00c00000dba0783b */ /* 0x000fe20000004200 */
[C---:B------:R-:W-:Y:S01]  /*bd80*/  FMUL.FTZ R23, R3.reuse, R175 ;  /* 0x000000af03177220 */ /* 0x040fe20000410000 */
[----:B------:R-:W-:Y:S01]  /*bd90*/  MOV R164, R54 ;  /* 0x0000003600a47202 */ /* 0x000fe20000000f00 */
[C---:B------:R-:W-:Y:S03]  /*bda0*/  FMUL.FTZ R54, R3.reuse, R170 ;  /* 0x000000aa03367220 */ /* 0x040fe60000410000 */
[----:B------:R-:W2:Y:S01]  /*bdb0*/  MUFU.EX2 R0, R0 ;  /* 0x0000000000007308 */ /* 0x000ea20000000800 */
[----:B------:R-:W-:Y:S01]  /*bdc0*/  MOV R60, R37 ;  /* 0x00000025003c7202 */ /* 0x000fe20000000f00 */
[C---:B------:R-:W-:Y:S01]  /*bdd0*/  FMUL.FTZ R37, R2.reuse, R193 ;  /* 0x000000c102257220 */ /* 0x040fe20000410000 */
[----:B------:R-:W-:Y:S01]  /*bde0*/  MOV R165, R36 ;  /* 0x0000002400a57202 */ /* 0x000fe20000000f00 */
[C---:B------:R-:W-:Y:S01]  /*bdf0*/  FMUL.FTZ R36, R2.reuse, R192 ;  /* 0x000000c002247220 */ /* 0x040fe20000410000 */
[----:B------:R-:W-:Y:S01]  /*be00*/  MOV R172, R55 ;  /* 0x0000003700ac7202 */ /* 0x000fe20000000f00 */
[C---:B------:R-:W-:Y:S01]  /*be10*/  FMUL.FTZ R55, R3.reuse, R171 ;  /* 0x000000ab03377220 */ /* 0x040fe20000410000 */
[----:B------:R-:W-:Y:S03]  /*be20*/  FMUL.FTZ R68, R2, R68 ;  /* 0x0000004402447220 */ /* 0x000fe60000410000 */
[----:B------:R3:W3:Y:S01]  /*be30*/  MUFU.EX2 R213, R9 ;  /* 0x0000000900d57308 */ /* 0x0006e20000000800 */
[----:B-1----:R-:W-:Y:S01]  /*be40*/  MOV R173, R7 ;  /* 0x0000000700ad7202 */ /* 0x002fe20000000f00 */
[C---:B------:R-:W-:Y:S01]  /*be50*/  FMUL.FTZ R7, R3.reuse, R179 ;  /* 0x000000b303077220 */ /* 0x040fe20000410000 */
[----:B------:R-:W-:Y:S01]  /*be60*/  F2FP.BF16.F32.PACK_AB R179, R168, R238 ;  /* 0x000000eea8b3723e */ /* 0x000fe200000010ff */
[C---:B------:R-:W-:Y:S01]  /*be70*/  FMUL.FTZ R13, R2.reuse, R185 ;  /* 0x000000b9020d7220 */ /* 0x040fe20000410000 */
[----:B------:R-:W-:Y:S01]  /*be80*/  MOV R185, R19 ;  /* 0x0000001300b97202 */ /* 0x000fe20000000f00 */
[C---:B------:R-:W-:Y:S01]  /*be90*/  FMUL.FTZ R19, R3.reuse, R167 ;  /* 0x000000a703137220 */ /* 0x040fe20000410000 */
[----:B------:R-:W-:Y:S03]  /*bea0*/  FMUL.FTZ R69, R2, R69 ;  /* 0x0000004502457220 */ /* 0x000fe60000410000 */
[----:B------:R1:W-:Y:S01]  /*beb0*/  MUFU.EX2 R207, R10 ;  /* 0x0000000a00cf7308 */ /* 0x0003e20000000800 */
[C---:B--2---:R-:W-:Y:S01]  /*bec0*/  FMUL.FTZ R14, R0.reuse, R186 ;  /* 0x000000ba000e7220 */ /* 0x044fe20000410000 */
[C---:B------:R-:W-:Y:S01]  /*bed0*/  FMUL.FTZ R15, R0.reuse, R187 ;  /* 0x000000bb000f7220 */ /* 0x040fe20000410000 */
[----:B------:R-:W-:Y:S01]  /*bee0*/  MOV R186, R18 ;  /* 0x0000001200ba7202 */ /* 0x000fe20000000f00 */
[----:B------:R-:W-:Y:S01]  /*bef0*/  FMUL.FTZ R18, R3, R166 ;  /* 0x000000a603127220 */ /* 0x000fe20000410000 */
[C---:B------:R-:W-:Y:S01]  /*bf00*/  FMUL.FTZ R38, R0.reuse, R194 ;  /* 0x000000c200267220 */ /* 0x040fe20000410000 */
[C---:B------:R-:W-:Y:S01]  /*bf10*/  FMUL.FTZ R39, R0.reuse, R195 ;  /* 0x000000c300277220 */ /* 0x040fe20000410000 */
[----:B------:R-:W-:Y:S03]  /*bf20*/  FMUL.FTZ R70, R0, R70 ;  /* 0x0000004600467220 */ /* 0x000fe60000410000 */
[----:B------:R2:W2:Y:S01]  /*bf30*/  MUFU.EX2 R212, R11 ;  /* 0x0000000b00d47308 */ /* 0x0004a20000000800 */
[----:B---3--:R-:W-:Y:S01]  /*bf40*/  FMUL.FTZ R9, R2, R181 ;  /* 0x000000b502097220 */ /* 0x008fe20000410000 */
[----:B------:R-:W-:Y:S01]  /*bf50*/  F2FP.BF16.F32.PACK_AB R180, R213, R206 ;  /* 0x000000ced5b4723e */ /* 0x000fe200000010ff */
[----:B------:R-:W-:Y:S01]  /*bf60*/  FMUL.FTZ R71, R0, R71 ;  /* 0x0000004700477220 */ /* 0x000fe20000410000 */
[C---:B------:R-:W-:Y:S01]  /*bf70*/  FMUL.FTZ R74, R3.reuse, R74 ;  /* 0x0000004a034a7220 */ /* 0x040fe20000410000 */
[C---:B------:R-:W-:Y:S01]  /*bf80*/  FMUL.FTZ R75, R3.reuse, R75 ;  /* 0x0000004b034b7220 */ /* 0x040fe20000410000 */
[C---:B------:R-:W-:Y:S01]  /*bf90*/  FMUL.FTZ R78, R3.reuse, R78 ;  /* 0x0000004e034e7220 */ /* 0x040fe20000410000 */
[----:B------:R-:W-:Y:S01]  /*bfa0*/  FMUL.FTZ R79, R3, R79 ;  /* 0x0000004f034f7220 */ /* 0x000fe20000410000 */
[----:B------:R-:W-:Y:S01]  /*bfb0*/  FMUL.FTZ R80, R2, R80 ;  /* 0x0000005002507220 */ /* 0x000fe20000410000 */
[----:B-1----:R-:W-:Y:S01]  /*bfc0*/  FMUL.FTZ R10, R0, R182 ;  /* 0x000000b6000a7220 */ /* 0x002fe20000410000 */
[----:B------:R-:W-:Y:S01]  /*bfd0*/  F2FP.BF16.F32.PACK_AB R182, R173, R209 ;  /* 0x000000d1adb6723e */ /* 0x000fe200000010ff */
[----:B------:R-:W-:Y:S01]  /*bfe0*/  FMUL.FTZ R81, R2, R81 ;  /* 0x0000005102517220 */ /* 0x000fe20000410000 */
[C---:B------:R-:W-:Y:S01]  /*bff0*/  FMUL.FTZ R82, R0.reuse, R82 ;  /* 0x0000005200527220 */ /* 0x040fe20000410000 */
[----:B------:R-:W-:Y:S01]  /*c000*/  FMUL.FTZ R83, R0, R83 ;  /* 0x0000005300537220 */ /* 0x000fe20000410000 */
[C---:B------:R-:W-:Y:S01]  /*c010*/  FMUL.FTZ R84, R2.reuse, R84 ;  /* 0x0000005402547220 */ /* 0x040fe20000410000 */
[----:B------:R-:W-:Y:S01]  /*c020*/  FMUL.FTZ R85, R2, R85 ;  /* 0x0000005502557220 */ /* 0x000fe20000410000 */
[C---:B------:R-:W-:Y:S01]  /*c030*/  FMUL.FTZ R86, R0.reuse, R86 ;  /* 0x0000005600567220 */ /* 0x040fe20000410000 */
[----:B--2---:R-:W-:Y:S01]  /*c040*/  FMUL.FTZ R11, R0, R183 ;  /* 0x000000b7000b7220 */ /* 0x004fe20000410000 */
[----:B------:R-:W-:Y:S01]  /*c050*/  F2FP.BF16.F32.PACK_AB R181, R212, R207 ;  /* 0x000000cfd4b5723e */ /* 0x000fe200000010ff */
[----:B------:R-:W-:Y:S01]  /*c060*/  FMUL.FTZ R87, R0, R87 ;  /* 0x0000005700577220 */ /* 0x000fe20000410000 */
[C---:B------:R-:W-:Y:S01]  /*c070*/  FMUL.FTZ R90, R3.reuse, R90 ;  /* 0x0000005a035a7220 */ /* 0x040fe20000410000 */
[C---:B------:R-:W-:Y:S01]  /*c080*/  FMUL.FTZ R91, R3.reuse, R91 ;  /* 0x0000005b035b7220 */ /* 0x040fe20000410000 */
        /* <DEDUP_REMOVED lines=37> */
[----:B------:R1:W-:Y:S01]  /*c2e0*/  MUFU.EX2 R174, R24 ;  /* 0x0000001800ae7308 */ /* 0x0003e20000000800 */
[--C-:B------:R-:W-:Y:S01]  /*c2f0*/  FFMA.FTZ R30, R30, UR4, -R204.reuse ;  /* 0x000000041e1e7c23 */ /* 0x100fe200080108cc */
[--C-:B------:R-:W-:Y:S01]  /*c300*/  FFMA.FTZ R31, R31, UR4, -R204.reuse ;  /* 0x000000041f1f7c23 */ /* 0x100fe200080108cc */
[C---:B------:R-:W-:Y:S01]  /*c310*/  FMUL.FTZ R146, R0.reuse, R146 ;  /* 0x0000009200927220 */ /* 0x040fe20000410000 */
[----:B------:R-:W-:Y:S01]  /*c320*/  FMUL.FTZ R147, R0, R147 ;  /* 0x0000009300937220 */ /* 0x000fe20000410000 */
[--C-:B------:R-:W-:Y:S01]  /*c330*/  FFMA.FTZ R42, R42, UR4, -R204.reuse ;  /* 0x000000042a2a7c23 */ /* 0x100fe200080108cc */
[--C-:B------:R-:W-:Y:S01]  /*c340*/  FFMA.FTZ R43, R43, UR4, -R204.reuse ;  /* 0x000000042b2b7c23 */ /* 0x100fe200080108cc */
[----:B------:R-:W-:Y:S03]  /*c350*/  MOV R187, R185 ;  /* 0x000000b900bb7202 */ /* 0x000fe60000000f00 */
[----:B------:R2:W-:Y:S01]  /*c360*/  MUFU.EX2 R175, R26 ;  /* 0x0000001a00af7308 */ /* 0x0005e20000000800 */
[C---:B------:R-:W-:Y:S01]  /*c370*/  FMUL.FTZ R142, R3.reuse, R142 ;  /* 0x0000008e038e7220 */ /* 0x040fe20000410000 */
[C---:B------:R-:W-:Y:S01]  /*c380*/  FMUL.FTZ R143, R3.reuse, R143 ;  /* 0x0000008f038f7220 */ /* 0x040fe20000410000 */
[C---:B------:R-:W-:Y:S01]  /*c390*/  FMUL.FTZ R150, R3.reuse, R150 ;  /* 0x0000009603967220 */ /* 0x040fe20000410000 */
[----:B------:R-:W-:Y:S01]  /*c3a0*/  FMUL.FTZ R151, R3, R151 ;  /* 0x0000009703977220 */ /* 0x000fe20000410000 */
[C---:B------:R-:W-:Y:S01]  /*c3b0*/  FMUL.FTZ R144, R2.reuse, R144 ;  /* 0x0000009002907220 */ /* 0x040fe20000410000 */
[C---:B------:R-:W-:Y:S04]  /*c3c0*/  FMUL.FTZ R145, R2.reuse, R145 ;  /* 0x0000009102917220 */ /* 0x040fe80000410000 */
[----:B------:R3:W-:Y:S01]  /*c3d0*/  MUFU.EX2 R185, R25 ;  /* 0x0000001900b97308 */ /* 0x0007e20000000800 */
[----:B-1----:R-:W-:Y:S09]  /*c3e0*/  FMUL.FTZ R24, R2, R200 ;  /* 0x000000c802187220 */ /* 0x002ff20000410000 */
[----:B------:R1:W-:Y:S01]  /*c3f0*/  MUFU.EX2 R193, R210 ;  /* 0x000000d200c17308 */ /* 0x0003e20000000800 */
[----:B--2---:R-:W-:Y:S09]  /*c400*/  FMUL.FTZ R26, R0, R202 ;  /* 0x000000ca001a7220 */ /* 0x004ff20000410000 */
[----:B------:R-:W-:Y:S01]  /*c410*/  MUFU.EX2 R195, R28 ;  /* 0x0000001c00c37308 */ /* 0x000fe20000000800 */
[C---:B---3--:R-:W-:Y:S09]  /*c420*/  FMUL.FTZ R25, R2.reuse, R201 ;  /* 0x000000c902197220 */ /* 0x048ff20000410000 */
[----:B------:R-:W-:Y:S01]  /*c430*/  MUFU.EX2 R192, R30 ;  /* 0x0000001e00c07308 */ /* 0x000fe20000000800 */
[----:B-1----:R-:W-:Y:S09]  /*c440*/  FFMA.FTZ R210, R59, UR4, -R204 ;  /* 0x000000043bd27c23 */ /* 0x002ff200080108cc */
[----:B------:R-:W-:Y:S10]  /*c450*/  MUFU.EX2 R241, R241 ;  /* 0x000000f100f17308 */ /* 0x000ff40000000800 */
[----:B------:R-:W-:Y:S10]  /*c460*/  MUFU.EX2 R250, R250 ;  /* 0x000000fa00fa7308 */ /* 0x000ff40000000800 */
[----:B------:R-:W-:Y:S10]  /*c470*/  MUFU.EX2 R252, R252 ;  /* 0x000000fc00fc7308 */ /* 0x000ff40000000800 */
[----:B------:R-:W-:Y:S10]  /*c480*/  MUFU.EX2 R251, R251 ;  /* 0x000000fb00fb7308 */ /* 0x000ff40000000800 */
[----:B------:R-:W-:Y:S10]  /*c490*/  MUFU.EX2 R249, R249 ;  /* 0x000000f900f97308 */ /* 0x000ff40000000800 */
[----:B------:R-:W-:Y:S10]  /*c4a0*/  MUFU.EX2 R248, R248 ;  /* 0x000000f800f87308 */ /* 0x000ff40000000800 */
[----:B------:R-:W-:Y:S10]  /*c4b0*/  MUFU.EX2 R247, R247 ;  /* 0x000000f700f77308 */ /* 0x000ff40000000800 */
[----:B------:R-:W-:Y:S01]  /*c4c0*/  MUFU.EX2 R210, R210 ;  /* 0x000000d200d27308 */ /* 0x000fe20000000800 */
[----:B----4-:R-:W-:Y:S01]  /*c4d0*/  FFMA.FTZ R153, R153, R6, R205 ;  /* 0x0000000699997223 */ /* 0x010fe200000100cd */
[----:B------:R-:W-:Y:S01]  /*c4e0*/  MOV R205, R12 ;  /* 0x0000000c00cd7202 */ /* 0x000fe20000000f00 */
[----:B------:R-:W-:Y:S01]  /*c4f0*/  FMUL.FTZ R12, R2, R184 ;  /* 0x000000b8020c7220 */ /* 0x000fe20000410000 */
[----:B------:R-:W-:Y:S01]  /*c500*/  MOV R184, R66 ;  /* 0x0000004200b87202 */ /* 0x000fe20000000f00 */
[----:B------:R-:W-:Y:S01]  /*c510*/  FMUL.FTZ R6, R3, R178 ;  /* 0x000000b203067220 */ /* 0x000fe20000410000 */
[----:B------:R-:W1:Y:S01]  /*c520*/  LDSM.16.MT88.4 R64, [R217+0xc000] ;  /* 0x00c00000d940783b */ /* 0x000e620000004200 */
[----:B------:R-:W-:Y:S01]  /*c530*/  F2FP.BF16.F32.PACK_AB R178, R61, R239 ;  /* 0x000000ef3db2723e */ /* 0x000fe200000010ff */
[----:B-----5:R-:W-:Y:S01]  /*c540*/  FFMA.FTZ R40, R3, R40, R246 ;  /* 0x0000002803287223 */ /* 0x020fe200000100f6 */
[----:B------:R-:W-:Y:S01]  /*c550*/  F2FP.BF16.F32.PACK_AB R183, R205, R45 ;  /* 0x0000002dcdb7723e */ /* 0x000fe200000010ff */
[--C-:B------:R-:W-:Y:S01]  /*c560*/  FFMA.FTZ R3, R27, UR4, -R204.reuse ;  /* 0x000000041b037c23 */ /* 0x100fe200080108cc */
[----:B------:R-:W-:Y:S01]  /*c570*/  MOV R246, R164 ;  /* 0x000000a400f67202 */ /* 0x000fe20000000f00 */
[----:B------:R-:W-:Y:S01]  /*c580*/  FMUL.FTZ R27, R0, R203 ;  /* 0x000000cb001b7220 */ /* 0x000fe20000410000 */
[----:B------:R-:W-:Y:S01]  /*c590*/  MOV R203, R45 ;  /* 0x0000002d00cb7202 */ /* 0x000fe20000000f00 */
[-C--:B------:R-:W-:Y:S01]  /*c5a0*/  HMMA.16816.F32.BF16 R4, R176, R32.reuse, R4 ;  /* 0x00000020b004723c */ /* 0x080fe20000041804 */
[----:B------:R-:W2:Y:S01]  /*c5b0*/  LDL.LU R164, [R1+0x8] ;  /* 0x0000080001a47983 */ /* 0x000ea20000300800 */
[----:B------:R3:W-:Y:S04]  /*c5c0*/  MUFU.EX2 R194, R3 ;  /* 0x0000000300c27308 */ /* 0x0007e80000000800 */
[C---:B------:R-:W-:Y:S06]  /*c5d0*/  HMMA.16816.F32.BF16 R8, R180.reuse, R32, R8 ;  /* 0x00000020b408723c */ /* 0x040fec0000041808 */
[-C--:B------:R-:W-:Y:S05]  /*c5e0*/  HMMA.16816.F32.BF16 R12, R180, R34.reuse, R12 ;  /* 0x00000022b40c723c */ /* 0x080fea000004180c */
[C---:B------:R-:W-:Y:S01]  /*c5f0*/  FMUL.FTZ R32, R2.reuse, R188 ;  /* 0x000000bc02207220 */ /* 0x040fe20000410000 */
[C---:B------:R-:W-:Y:S01]  /*c600*/  HMMA.16816.F32.BF16 R16, R176.reuse, R34, R16 ;  /* 0x00000022b010723c */ /* 0x040fe20000041810 */
[----:B------:R4:W-:Y:S04]  /*c610*/  MUFU.EX2 R188, R237 ;  /* 0x000000ed00bc7308 */ /* 0x0009e80000000800 */
[----:B------:R-:W-:Y:S01]  /*c620*/  FMUL.FTZ R33, R2, R189 ;  /* 0x000000bd02217220 */ /* 0x000fe20000410000 */
[--C-:B---3--:R-:W-:Y:S01]  /*c630*/  FFMA.FTZ R3, R46, UR4, -R204.reuse ;  /* 0x000000042e037c23 */ /* 0x108fe200080108cc */
[C---:B------:R-:W-:Y:S01]  /*c640*/  FMUL.FTZ R34, R0.reuse, R190 ;  /* 0x000000be00227220 */ /* 0x040fe20000410000 */
[----:B------:R-:W-:Y:S03]  /*c650*/  FMUL.FTZ R35, R0, R191 ;  /* 0x000000bf00237220 */ /* 0x000fe60000410000 */
[----:B------:R3:W-:Y:S01]  /*c660*/  MUFU.EX2 R189, R208 ;  /* 0x000000d000bd7308 */ /* 0x0007e20000000800 */
[-C--:B-1----:R-:W-:Y:S09]  /*c670*/  HMMA.16816.F32.BF16 R20, R176, R64.reuse, R20 ;  /* 0x00000040b014723c */ /* 0x082ff20000041814 */
[----:B------:R-:W-:Y:S01]  /*c680*/  MUFU.EX2 R191, R29 ;  /* 0x0000001d00bf7308 */ /* 0x000fe20000000800 */
[----:B----4-:R-:W4:Y:S01]  /*c690*/  LDL.LU R237, [R1+0xc] ;  /* 0x00000c0001ed7983 */ /* 0x010f220000300800 */
[C---:B------:R-:W-:Y:S08]  /*c6a0*/  HMMA.16816.F32.BF16 R32, R180.reuse, R64, R32 ;  /* 0x00000040b420723c */ /* 0x040ff00000041820 */
[----:B------:R-:W1:Y:S01]  /*c6b0*/  MUFU.EX2 R190, R236 ;  /* 0x000000ec00be7308 */ /* 0x000e620000000800 */
[-C--:B------:R-:W-:Y:S03]  /*c6c0*/  HMMA.16816.F32.BF16 R36, R180, R66.reuse, R36 ;  /* 0x00000042b424723c */ /* 0x080fe60000041824 */
[----:B---3--:R-:W-:Y:S03]  /*c6d0*/  MOV R208, R56 ;  /* 0x0000003800d07202 */ /* 0x008fe60000000f00 */
[C---:B------:R-:W-:Y:S05]  /*c6e0*/  HMMA.16816.F32.BF16 R48, R176.reuse, R66, R48 ;  /* 0x00000042b030723c */ /* 0x040fea0000041830 */
[C---:B------:R-:W-:Y:S01]  /*c6f0*/  FMUL.FTZ R64, R2.reuse, R196 ;  /* 0x000000c402407220 */ /* 0x040fe20000410000 */
[-C--:B------:R-:W-:Y:S01]  /*c700*/  HMMA.16816.F32.BF16 R52, R176, R160.reuse, R52 ;  /* 0x000000a0b034723c */ /* 0x080fe20000041834 */
[----:B------:R3:W-:Y:S04]  /*c710*/  MUFU.EX2 R196, R31 ;  /* 0x0000001f00c47308 */ /* 0x0007e80000000800 */
[----:B------:R-:W-:Y:S01]  /*c720*/  FMUL.FTZ R65, R2, R197 ;  /* 0x000000c502417220 */ /* 0x000fe20000410000 */
[C---:B------:R-:W-:Y:S01]  /*c730*/  FMUL.FTZ R66, R0.reuse, R198 ;  /* 0x000000c600427220 */ /* 0x040fe20000410000 */
[----:B------:R-:W-:Y:S01]  /*c740*/  FMUL.FTZ R67, R0, R199 ;  /* 0x000000c700437220 */ /* 0x000fe20000410000 */
[----:B------:R-:W-:Y:S03]  /*c750*/  MOV R198, R169 ;  /* 0x000000a900c67202 */ /* 0x000fe60000000f00 */
[----:B------:R-:W-:Y:S01]  /*c760*/  MUFU.EX2 R208, R208 ;  /* 0x000000d000d07308 */ /* 0x000fe20000000800 */
[----:B-1----:R-:W-:Y:S02]  /*c770*/  F2FP.BF16.F32.PACK_AB R30, R190, R188 ;  /* 0x000000bcbe1e723e */ /* 0x002fe400000010ff */
[----:B------:R-:W-:Y:S01]  /*c780*/  MOV R199, R172 ;  /* 0x000000ac00c77202 */ /* 0x000fe20000000f00 */
[C---:B------:R-:W-:Y:S06]  /*c790*/  HMMA.16816.F32.BF16 R64, R180.reuse, R160, R64 ;  /* 0x000000a0b440723c */ /* 0x040fec0000041840 */
[----:B------:R1:W-:Y:S01]  /*c7a0*/  MUFU.EX2 R172, R235 ;  /* 0x000000eb00ac7308 */ /* 0x0003e20000000800 */
[----:B---3--:R-:W-:Y:S01]  /*c7b0*/  F2FP.BF16.F32.PACK_AB R31, R189, R193 ;  /* 0x000000c1bd1f723e */ /* 0x008fe200000010ff */
[-C--:B------:R-:W-:Y:S03]  /*c7c0*/  HMMA.16816.F32.BF16 R68, R180, R162.reuse, R68 ;  /* 0x000000a2b444723c */ /* 0x080fe60000041844 */
[----:B------:R-:W-:Y:S03]  /*c7d0*/  MOV R197, R184 ;  /* 0x000000b800c57202 */ /* 0x000fe60000000f00 */
[C---:B------:R-:W-:Y:S01]  /*c7e0*/  HMMA.16816.F32.BF16 R72, R176.reuse, R162, R72 ;  /* 0x000000a2b048723c */ /* 0x040fe20000041848 */
[----:B------:R-:W3:Y:S01]  /*c7f0*/  LDSM.16.MT88.4 R160, [R218+0xc000] ;  /* 0x00c00000daa0783b */ /* 0x000ee20000004200 */
[----:B------:R5:W5:Y:S03]  /*c800*/  MUFU.EX2 R184, R215 ;  /* 0x000000d700b87308 */ /* 0x000b660000000800 */
[----:B------:R-:W-:Y:S02]  /*c810*/  MOV R202, R197 ;  /* 0x000000c500ca7202 */ /* 0x000fe40000000f00 */
[----:B------:R-:W-:Y:S05]  /*c820*/  MOV R236, R199 ;  /* 0x000000c700ec7202 */ /* 0x000fea0000000f00 */
[----:B------:R-:W-:Y:S01]  /*c830*/  MUFU.EX2 R197, R240 ;  /* 0x000000f000c57308 */ /* 0x000fe20000000800 */
[----:B-1----:R-:W-:Y:S09]  /*c840*/  MOV R235, R165 ;  /* 0x000000a500eb7202 */ /* 0x002ff20000000f00 */
[----:B------:R-:W-:Y:S01]  /*c850*/  MUFU.EX2 R240, R158 ;  /* 0x0000009e00f07308 */ /* 0x000fe20000000800 */
[----:B-----5:R-:W-:Y:S02]  /*c860*/  MOV R215, R173 ;  /* 0x000000ad00d77202 */ /* 0x020fe40000000f00 */
[----:B------:R-:W-:Y:S02]  /*c870*/  F2FP.BF16.F32.PACK_AB R28, R184, R172 ;  /* 0x000000acb81c723e */ /* 0x000fe400000010ff */
[----:B------:R-:W-:Y:S02]  /*c880*/  MOV R200, R215 ;  /* 0x000000d700c87202 */ /* 0x000fe40000000f00 */
[----:B------:R-:W-:Y:S03]  /*c890*/  MOV R215, R246 ;  /* 0x000000f600d77202 */ /* 0x000fe60000000f00 */
[----:B------:R1:W5:Y:S10]  /*c8a0*/  MUFU.EX2 R173, R211 ;  /* 0x000000d300ad7308 */ /* 0x0003740000000800 */
[----:B------:R-:W-:Y:S01]  /*c8b0*/  MUFU.EX2 R199, R243 ;  /* 0x000000f300c77308 */ /* 0x000fe20000000800 */
[-C--:B---3--:R-:W-:Y:S09]  /*c8c0*/  HMMA.16816.F32.BF16 R76, R176, R160.reuse, R76 ;  /* 0x000000a0b04c723c */ /* 0x088ff2000004184c */
[----:B------:R3:W-:Y:S02]  /*c8d0*/  MUFU.EX2 R243, R3 ;  /* 0x0000000300f37308 */ /* 0x0007e40000000800 */
[----:B-1----:R-:W-:Y:S02]  /*c8e0*/  MOV R211, R168 ;  /* 0x000000a800d37202 */ /* 0x002fe40000000f00 */
[----:B------:R-:W-:Y:S01]  /*c8f0*/  LDSM.16.MT88.4 R168, [R217+0xc800] ;  /* 0x00c80000d9a8783b */ /* 0x000fe20000004200 */
[C---:B------:R-:W-:Y:S05]  /*c900*/  HMMA.16816.F32.BF16 R80, R180.reuse, R160, R80 ;  /* 0x000000a0b450723c */ /* 0x040fea0000041850 */
[----:B------:R-:W-:Y:S01]  /*c910*/  MUFU.EX2 R246, R43 ;  /* 0x0000002b00f67308 */ /* 0x000fe20000000800 */
[----:B------:R-:W-:Y:S01]  /*c920*/  MOV R201, R211 ;  /* 0x000000d300c97202 */ /* 0x000fe20000000f00 */
[-C--:B------:R-:W-:Y:S04]  /*c930*/  HMMA.16816.F32.BF16 R84, R180, R162.reuse, R84 ;  /* 0x000000a2b454723c */ /* 0x080fe80000041854 */
[----:B------:R-:W-:Y:S02]  /*c940*/  FFMA.FTZ R211, R58, UR4, -R204 ;  /* 0x000000043ad37c23 */ /* 0x000fe400080108cc */
[C---:B------:R-:W-:Y:S01]  /*c950*/  HMMA.16816.F32.BF16 R88, R176.reuse, R162, R88 ;  /* 0x000000a2b058723c */ /* 0x040fe20000041858 */
[----:B------:R-:W1:Y:S01]  /*c960*/  LDSM.16.MT88.4 R160, [R216+0xe000] ;  /* 0x00e00000d8a0783b */ /* 0x000e620000004200 */
[----:B------:R-:W-:Y:S03]  /*c970*/  MUFU.EX2 R235, R235 ;  /* 0x000000eb00eb7308 */ /* 0x000fe60000000800 */
[----:B-----5:R-:W-:Y:S07]  /*c980*/  F2FP.BF16.F32.PACK_AB R29, R241, R173 ;  /* 0x000000adf11d723e */ /* 0x020fee00000010ff */
[----:B------:R-:W-:Y:S10]  /*c990*/  MUFU.EX2 R215, R215 ;  /* 0x000000d700d77308 */ /* 0x000ff40000000800 */
[----:B------:R-:W-:Y:S10]  /*c9a0*/  MUFU.EX2 R236, R236 ;  /* 0x000000ec00ec7308 */ /* 0x000ff40000000800 */
[----:B------:R-:W-:Y:S01]  /*c9b0*/  MUFU.EX2 R211, R211 ;  /* 0x000000d300d37308 */ /* 0x000fe20000000800 */
[-C--:B-1----:R-:W-:Y:S06]  /*c9c0*/  HMMA.16816.F32.BF16 R92, R176, R160.reuse, R92 ;  /* 0x000000a0b05c723c */ /* 0x082fec000004185c */
[C---:B------:R-:W-:Y:S06]  /*c9d0*/  HMMA.16816.F32.BF16 R96, R180.reuse, R160, R96 ;  /* 0x000000a0b460723c */ /* 0x040fec0000041860 */
[-C--:B------:R-:W-:Y:S06]  /*c9e0*/  HMMA.16816.F32.BF16 R100, R180, R162.reuse, R100 ;  /* 0x000000a2b464723c */ /* 0x080fec0000041864 */
[C---:B------:R-:W-:Y:S01]  /*c9f0*/  HMMA.16816.F32.BF16 R104, R176.reuse, R162, R104 ;  /* 0x000000a2b068723c */ /* 0x040fe20000041868 */
[----:B------:R-:W1:Y:S05]  /*ca00*/  LDSM.16.MT88.4 R160, [R217+0xe000] ;  /* 0x00e00000d9a0783b */ /* 0x000e6a0000004200 */
[-C--:B-1----:R-:W-:Y:S06]  /*ca10*/  HMMA.16816.F32.BF16 R108, R176, R160.reuse, R108 ;  /* 0x000000a0b06c723c */ /* 0x082fec000004186c */
[C---:B------:R-:W-:Y:S06]  /*ca20*/  HMMA.16816.F32.BF16 R112, R180.reuse, R160, R112 ;  /* 0x000000a0b470723c */ /* 0x040fec0000041870 */
[-C--:B------:R-:W-:Y:S06]  /*ca30*/  HMMA.16816.F32.BF16 R116, R180, R162.reuse, R116 ;  /* 0x000000a2b474723c */ /* 0x080fec0000041874 */
[C---:B------:R-:W-:Y:S01]  /*ca40*/  HMMA.16816.F32.BF16 R120, R176.reuse, R162, R120 ;  /* 0x000000a2b078723c */ /* 0x040fe20000041878 */
[----:B------:R-:W1:Y:S05]  /*ca50*/  LDSM.16.MT88.4 R160, [R219+0xe000] ;  /* 0x00e00000dba0783b */ /* 0x000e6a0000004200 */
[-C--:B-1----:R-:W-:Y:S05]  /*ca60*/  HMMA.16816.F32.BF16 R124, R176, R160.reuse, R124 ;  /* 0x000000a0b07c723c */ /* 0x082fea000004187c */
[----:B--2---:R-:W-:Y:S01]  /*ca70*/  FFMA.FTZ R206, R2, R164, R206 ;  /* 0x000000a402ce7223 */ /* 0x004fe200000100ce */
[----:B------:R-:W-:Y:S01]  /*ca80*/  FADD.FTZ R2, R214, R153 ;  /* 0x00000099d6027221 */ /* 0x000fe20000010000 */
[----:B------:R-:W-:Y:S01]  /*ca90*/  LDSM.16.MT88.4 R164, [R216+0xc800] ;  /* 0x00c80000d8a4783b */ /* 0x000fe20000004200 */
[C---:B------:R-:W-:Y:S04]  /*caa0*/  HMMA.16816.F32.BF16 R128, R180.reuse, R160, R128 ;  /* 0x000000a0b480723c */ /* 0x040fe80000041880 */
[----:B------:R-:W-:Y:S02]  /*cab0*/  FADD.FTZ R2, R239, R2 ;  /* 0x00000002ef027221 */ /* 0x000fe40000010000 */
[-C--:B------:R-:W-:Y:S01]  /*cac0*/  HMMA.16816.F32.BF16 R132, R180, R162.reuse, R132 ;  /* 0x000000a2b484723c */ /* 0x080fe20000041884 */
[----:B------:R-:W-:Y:S05]  /*cad0*/  MUFU.EX2 R239, R157 ;  /* 0x0000009d00ef7308 */ /* 0x000fea0000000800 */
[C---:B------:R-:W-:Y:S01]  /*cae0*/  HMMA.16816.F32.BF16 R136, R176.reuse, R162, R136 ;  /* 0x000000a2b088723c */ /* 0x040fe20000041888 */
[----:B------:R-:W1:Y:S04]  /*caf0*/  LDSM.16.MT88.4 R160, [R218+0xe000] ;  /* 0x00e00000daa0783b */ /* 0x000e680000004200 */
[----:B----4-:R-:W-:Y:S01]  /*cb00*/  FFMA.FTZ R207, R0, R237, R207 ;  /* 0x000000ed00cf7223 */ /* 0x010fe200000100cf */
[----:B------:R-:W-:Y:S01]  /*cb10*/  FFMA.FTZ R0, R47, UR4, -R204 ;  /* 0x000000042f007c23 */ /* 0x000fe200080108cc */
[----:B------:R-:W-:Y:S04]  /*cb20*/  MOV R237, R198 ;  /* 0x000000c600ed7202 */ /* 0x000fe80000000f00 */
[----:B------:R-:W-:Y:S01]  /*cb30*/  FADD.FTZ R153, R212, R207 ;  /* 0x000000cfd4997221 */ /* 0x000fe20000010000 */
[----:B------:R-:W-:Y:S10]  /*cb40*/  MUFU.EX2 R198, R245 ;  /* 0x000000f500c67308 */ /* 0x000ff40000000800 */
[----:B------:R-:W-:Y:S10]  /*cb50*/  MUFU.EX2 R245, R42 ;  /* 0x0000002a00f57308 */ /* 0x000ff40000000800 */
[----:B------:R-:W-:Y:S01]  /*cb60*/  MUFU.EX2 R237, R237 ;  /* 0x000000ed00ed7308 */ /* 0x000fe20000000800 */
[-C--:B-1----:R-:W-:Y:S06]  /*cb70*/  HMMA.16816.F32.BF16 R140, R176, R160.reuse, R140 ;  /* 0x000000a0b08c723c */ /* 0x082fec000004188c */
[C---:B------:R-:W-:Y:S06]  /*cb80*/  HMMA.16816.F32.BF16 R24, R180.reuse, R160, R24 ;  /* 0x000000a0b418723c */ /* 0x040fec0000041818 */
[-C--:B------:R-:W-:Y:S05]  /*cb90*/  HMMA.16816.F32.BF16 R144, R180, R162.reuse, R144 ;  /* 0x000000a2b490723c */ /* 0x080fea0000041890 */
[----:B------:R-:W-:Y:S01]  /*cba0*/  F2FP.BF16.F32.PACK_AB R160, R185, R174 ;  /* 0x000000aeb9a0723e */ /* 0x000fe200000010ff */
[----:B------:R-:W-:Y:S05]  /*cbb0*/  HMMA.16816.F32.BF16 R148, R176, R162, R148 ;  /* 0x000000a2b094723c */ /* 0x000fea0000041894 */
[----:B------:R-:W-:Y:S01]  /*cbc0*/  F2FP.BF16.F32.PACK_AB R161, R194, R175 ;  /* 0x000000afc2a1723e */ /* 0x000fe200000010ff */
[-C--:B------:R-:W-:Y:S05]  /*cbd0*/  HMMA.16816.F32.BF16 R4, R28, R164.reuse, R4 ;  /* 0x000000a41c04723c */ /* 0x080fea0000041804 */
[----:B------:R-:W-:Y:S02]  /*cbe0*/  F2FP.BF16.F32.PACK_AB R162, R191, R195 ;  /* 0x000000c3bfa2723e */ /* 0x000fe400000010ff */
[----:B------:R-:W-:Y:S04]  /*cbf0*/  F2FP.BF16.F32.PACK_AB R163, R196, R192 ;  /* 0x000000c0c4a3723e */ /* 0x000fe800000010ff */
[----:B------:R-:W-:Y:S02]  /*cc00*/  MOV R180, R44 ;  /* 0x0000002c00b47202 */ /* 0x000fe40000000f00 */
[----:B------:R-:W-:Y:S01]  /*cc10*/  LDSM.16.MT88.4 R44, [R217+0xd000] ;  /* 0x00d00000d92c783b */ /* 0x000fe20000004200 */
[C---:B------:R-:W-:Y:S04]  /*cc20*/  HMMA.16816.F32.BF16 R8, R160.reuse, R164, R8 ;  /* 0x000000a4a008723c */ /* 0x040fe80000041808 */
[----:B------:R-:W-:Y:S01]  /*cc30*/  MOV R183, R57 ;  /* 0x0000003900b77202 */ /* 0x000fe20000000f00 */
[----:B---3--:R-:W-:Y:S01]  /*cc40*/  FADD.FTZ R3, R180, R40 ;  /* 0x00000028b4037221 */ /* 0x008fe20000010000 */
[-C--:B------:R-:W-:Y:S01]  /*cc50*/  HMMA.16816.F32.BF16 R12, R160, R166.reuse, R12 ;  /* 0x000000a6a00c723c */ /* 0x080fe2000004180c */
[----:B------:R-:W-:Y:S04]  /*cc60*/  LDSM.16.MT88.4 R56, [R219+0xd000] ;  /* 0x00d00000db38783b */ /* 0x000fe80000004200 */
[----:B------:R-:W-:Y:S01]  /*cc70*/  MOV R179, R60 ;  /* 0x0000003c00b37202 */ /* 0x000fe20000000f00 */
[C---:B------:R-:W-:Y:S03]  /*cc80*/  HMMA.16816.F32.BF16 R16, R28.reuse, R166, R16 ;  /* 0x000000a61c10723c */ /* 0x040fe60000041810 */
[----:B------:R-:W1:Y:S01]  /*cc90*/  LDSM.16.MT88.4 R164, [R219+0xc800] ;  /* 0x00c80000dba4783b */ /* 0x000e620000004200 */
[----:B------:R-:W-:Y:S01]  /*cca0*/  MUFU.EX2 R214, R179 ;  /* 0x000000b300d67308 */ /* 0x000fe20000000800 */
[----:B------:R-:W-:Y:S01]  /*ccb0*/  F2FP.BF16.F32.PACK_AB R40, R248, R249 ;  /* 0x000000f9f828723e */ /* 0x000fe200000010ff */
[-C--:B------:R-:W-:Y:S05]  /*ccc0*/  HMMA.16816.F32.BF16 R20, R28, R168.reuse, R20 ;  /* 0x000000a81c14723c */ /* 0x080fea0000041814 */
[----:B------:R-:W-:Y:S01]  /*ccd0*/  MOV R180, R202 ;  /* 0x000000ca00b47202 */ /* 0x000fe20000000f00 */
[C---:B------:R-:W-:Y:S05]  /*cce0*/  HMMA.16816.F32.BF16 R32, R160.reuse, R168, R32 ;  /* 0x000000a8a020723c */ /* 0x040fea0000041820 */
[----:B------:R-:W-:Y:S01]  /*ccf0*/  MOV R202, R61 ;  /* 0x0000003d00ca7202 */ /* 0x000fe20000000f00 */
[-C--:B------:R-:W-:Y:S05]  /*cd00*/  HMMA.16816.F32.BF16 R36, R160, R170.reuse, R36 ;  /* 0x000000aaa024723c */ /* 0x080fea0000041824 */
[----:B------:R-:W-:Y:S01]  /*cd10*/  FADD.FTZ R2, R202, R2 ;  /* 0x00000002ca027221 */ /* 0x000fe20000010000 */
[C---:B------:R-:W-:Y:S01]  /*cd20*/  HMMA.16816.F32.BF16 R48, R28.reuse, R170, R48 ;  /* 0x000000aa1c30723c */ /* 0x040fe20000041830 */
[----:B------:R-:W2:Y:S04]  /*cd30*/  LDSM.16.MT88.4 R168, [R218+0xc800] ;  /* 0x00c80000daa8783b */ /* 0x000ea80000004200 */
[----:B------:R-:W-:Y:S01]  /*cd40*/  MOV R181, R187 ;  /* 0x000000bb00b57202 */ /* 0x000fe20000000f00 */
[----:B------:R-:W-:Y:S01]  /*cd50*/  FADD.FTZ R2, R172, R2 ;  /* 0x00000002ac027221 */ /* 0x000fe20000010000 */
[----:B------:R-:W-:Y:S01]  /*cd60*/  MUFU.EX2 R187, R242 ;  /* 0x000000f200bb7308 */ /* 0x000fe20000000800 */
[----:B------:R-:W-:Y:S03]  /*cd70*/  MOV R182, R186 ;  /* 0x000000ba00b67202 */ /* 0x000fe60000000f00 */
[----:B------:R-:W-:Y:S06]  /*cd80*/  FADD.FTZ R2, R184, R2 ;  /* 0x00000002b8027221 */ /* 0x000fec0000010000 */
[----:B------:R-:W-:Y:S01]  /*cd90*/  MUFU.EX2 R186, R244 ;  /* 0x000000f400ba7308 */ /* 0x000fe20000000800 */
[-C--:B-1----:R-:W-:Y:S09]  /*cda0*/  HMMA.16816.F32.BF16 R52, R28, R164.reuse, R52 ;  /* 0x000000a41c34723c */ /* 0x082ff20000041834 */
[----:B------:R1:W3:Y:S01]  /*cdb0*/  MUFU.EX2 R244, R0 ;  /* 0x0000000000f47308 */ /* 0x0002e20000000800 */
[C---:B------:R-:W-:Y:S06]  /*cdc0*/  HMMA.16816.F32.BF16 R64, R160.reuse, R164, R64 ;  /* 0x000000a4a040723c */ /* 0x040fec0000041840 */
[-C--:B------:R-:W-:Y:S03]  /*cdd0*/  HMMA.16816.F32.BF16 R68, R160, R166.reuse, R68 ;  /* 0x000000a6a044723c */ /* 0x080fe60000041844 */
[----:B------:R4:W5:Y:S03]  /*cde0*/  MUFU.EX2 R242, R41 ;  /* 0x0000002900f27308 */ /* 0x0009660000000800 */
[C---:B------:R-:W-:Y:S01]  /*cdf0*/  HMMA.16816.F32.BF16 R72, R28.reuse, R166, R72 ;  /* 0x000000a61c48723c */ /* 0x040fe20000041848 */
[----:B------:R-:W5:Y:S06]  /*ce00*/  LDSM.16.MT88.4 R164, [R216+0xe800] ;  /* 0x00e80000d8a4783b */ /* 0x000f6c0000004200 */
[----:B------:R-:W-:Y:S01]  /*ce10*/  MUFU.EX2 R212, R182 ;  /* 0x000000b600d47308 */ /* 0x000fe20000000800 */
[----:B-1----:R-:W-:Y:S01]  /*ce20*/  FADD.FTZ R0, R213, R206 ;  /* 0x000000ced5007221 */ /* 0x002fe20000010000 */
[-C--:B--2---:R-:W-:Y:S03]  /*ce30*/  HMMA.16816.F32.BF16 R76, R28, R168.reuse, R76 ;  /* 0x000000a81c4c723c */ /* 0x084fe6000004184c */
[----:B---3--:R-:W-:Y:S03]  /*ce40*/  F2FP.BF16.F32.PACK_AB R43, R244, R243 ;  /* 0x000000f3f42b723e */ /* 0x008fe600000010ff */
[C---:B------:R-:W-:Y:S02]  /*ce50*/  HMMA.16816.F32.BF16 R80, R160.reuse, R168, R80 ;  /* 0x000000a8a050723c */ /* 0x040fe40000041850 */
[----:B------:R-:W1:Y:S03]  /*ce60*/  MUFU.EX2 R213, R181 ;  /* 0x000000b500d57308 */ /* 0x000e660000000800 */
[----:B----4-:R-:W-:Y:S01]  /*ce70*/  F2FP.BF16.F32.PACK_AB R41, R246, R245 ;  /* 0x000000f5f629723e */ /* 0x010fe200000010ff */
[-C--:B------:R-:W-:Y:S05]  /*ce80*/  HMMA.16816.F32.BF16 R84, R160, R170.reuse, R84 ;  /* 0x000000aaa054723c */ /* 0x080fea0000041854 */
[----:B-----5:R-:W-:Y:S01]  /*ce90*/  F2FP.BF16.F32.PACK_AB R42, R247, R242 ;  /* 0x000000f2f72a723e */ /* 0x020fe200000010ff */
[C---:B------:R-:W-:Y:S01]  /*cea0*/  HMMA.16816.F32.BF16 R88, R28.reuse, R170, R88 ;  /* 0x000000aa1c58723c */ /* 0x040fe20000041858 */
[----:B------:R-:W2:Y:S05]  /*ceb0*/  LDSM.16.MT88.4 R168, [R217+0xe800] ;  /* 0x00e80000d9a8783b */ /* 0x000eaa0000004200 */
[-C--:B------:R-:W-:Y:S06]  /*cec0*/  HMMA.16816.F32.BF16 R92, R28, R164.reuse, R92 ;  /* 0x000000a41c5c723c */ /* 0x080fec000004185c */
[C---:B------:R-:W-:Y:S06]  /*ced0*/  HMMA.16816.F32.BF16 R96, R160.reuse, R164, R96 ;  /* 0x000000a4a060723c */ /* 0x040fec0000041860 */
[-C--:B------:R-:W-:Y:S06]  /*cee0*/  HMMA.16816.F32.BF16 R100, R160, R166.reuse, R100 ;  /* 0x000000a6a064723c */ /* 0x080fec0000041864 */
[C---:B------:R-:W-:Y:S01]  /*cef0*/  HMMA.16816.F32.BF16 R104, R28.reuse, R166, R104 ;  /* 0x000000a61c68723c */ /* 0x040fe20000041868 */
[----:B------:R-:W3:Y:S05]  /*cf00*/  LDSM.16.MT88.4 R164, [R219+0xe800] ;  /* 0x00e80000dba4783b */ /* 0x000eea0000004200 */
[-C--:B--2---:R-:W-:Y:S06]  /*cf10*/  HMMA.16816.F32.BF16 R108, R28, R168.reuse, R108 ;  /* 0x000000a81c6c723c */ /* 0x084fec000004186c */
[C---:B------:R-:W-:Y:S06]  /*cf20*/  HMMA.16816.F32.BF16 R112, R160.reuse, R168, R112 ;  /* 0x000000a8a070723c */ /* 0x040fec0000041870 */
[-C--:B------:R-:W-:Y:S06]  /*cf30*/  HMMA.16816.F32.BF16 R116, R160, R170.reuse, R116 ;  /* 0x000000aaa074723c */ /* 0x080fec0000041874 */
[C---:B------:R-:W-:Y:S01]  /*cf40*/  HMMA.16816.F32.BF16 R120, R28.reuse, R170, R120 ;  /* 0x000000aa1c78723c */ /* 0x040fe20000041878 */
[----:B------:R-:W2:Y:S05]  /*cf50*/  LDSM.16.MT88.4 R168, [R218+0xe800] ;  /* 0x00e80000daa8783b */ /* 0x000eaa0000004200 */
[-C--:B---3--:R-:W-:Y:S06]  /*cf60*/  HMMA.16816.F32.BF16 R124, R28, R164.reuse, R124 ;  /* 0x000000a41c7c723c */ /* 0x088fec000004187c */
[C---:B------:R-:W-:Y:S06]  /*cf70*/  HMMA.16816.F32.BF16 R128, R160.reuse, R164, R128 ;  /* 0x000000a4a080723c */ /* 0x040fec0000041880 */
[-C--:B------:R-:W-:Y:S06]  /*cf80*/  HMMA.16816.F32.BF16 R132, R160, R166.reuse, R132 ;  /* 0x000000a6a084723c */ /* 0x080fec0000041884 */
[C---:B------:R-:W-:Y:S01]  /*cf90*/  HMMA.16816.F32.BF16 R136, R28.reuse, R166, R136 ;  /* 0x000000a61c88723c */ /* 0x040fe20000041888 */
[----:B------:R-:W3:Y:S05]  /*cfa0*/  LDSM.16.MT88.4 R164, [R216+0xd000] ;  /* 0x00d00000d8a4783b */ /* 0x000eea0000004200 */
[-C--:B--2---:R-:W-:Y:S06]  /*cfb0*/  HMMA.16816.F32.BF16 R140, R28, R168.reuse, R140 ;  /* 0x000000a81c8c723c */ /* 0x084fec000004188c */
[C---:B------:R-:W-:Y:S06]  /*cfc0*/  HMMA.16816.F32.BF16 R24, R160.reuse, R168, R24 ;  /* 0x000000a8a018723c */ /* 0x040fec0000041818 */
[-C--:B------:R-:W-:Y:S01]  /*cfd0*/  HMMA.16816.F32.BF16 R144, R160, R170.reuse, R144 ;  /* 0x000000aaa090723c */ /* 0x080fe20000041890 */
[----:B------:R-:W-:Y:S04]  /*cfe0*/  LDSM.16.MT88.4 R160, [R217+0xf000] ;  /* 0x00f00000d9a0783b */ /* 0x000fe80000004200 */
[--C-:B------:R-:W-:Y:S01]  /*cff0*/  FFMA.FTZ R169, R62, UR4, -R204.reuse ;  /* 0x000000043ea97c23 */ /* 0x100fe200080108cc */
[----:B------:R-:W-:Y:S03]  /*d000*/  HMMA.16816.F32.BF16 R148, R28, R170, R148 ;  /* 0x000000aa1c94723c */ /* 0x000fe60000041894 */
[----:B------:R-:W-:Y:S02]  /*d010*/  MUFU.EX2 R158, R169 ;  /* 0x000000a9009e7308 */ /* 0x000fe40000000800 */
[----:B------:R-:W-:Y:S01]  /*d020*/  FFMA.FTZ R204, R63, UR4, -R204 ;  /* 0x000000043fcc7c23 */ /* 0x000fe200080108cc */
[----:B------:R-:W-:Y:S01]  /*d030*/  FADD.FTZ R168, R238, R3 ;  /* 0x00000003eea87221 */ /* 0x000fe20000010000 */
[----:B------:R-:W-:Y:S01]  /*d040*/  F2FP.BF16.F32.PACK_AB R28, R252, R250 ;  /* 0x000000fafc1c723e */ /* 0x000fe200000010ff */
[----:B------:R-:W2:Y:S03]  /*d050*/  LDSM.16.MT88.4 R60, [R218+0xd000] ;  /* 0x00d00000da3c783b */ /* 0x000ea60000004200 */
[----:B------:R-:W-:Y:S02]  /*d060*/  F2FP.BF16.F32.PACK_AB R29, R197, R251 ;  /* 0x000000fbc51d723e */ /* 0x000fe400000010ff */
[----:B------:R4:W-:Y:S01]  /*d070*/  MUFU.EX2 R157, R204 ;  /* 0x000000cc009d7308 */ /* 0x0009e20000000800 */
[----:B------:R-:W-:Y:S01]  /*d080*/  F2FP.BF16.F32.PACK_AB R30, R186, R198 ;  /* 0x000000c6ba1e723e */ /* 0x000fe200000010ff */
[----:B------:R-:W-:Y:S01]  /*d090*/  FADD.FTZ R3, R209, R0 ;  /* 0x00000000d1037221 */ /* 0x000fe20000010000 */
[----:B------:R-:W-:Y:S01]  /*d0a0*/  F2FP.BF16.F32.PACK_AB R31, R187, R199 ;  /* 0x000000c7bb1f723e */ /* 0x000fe200000010ff */
[----:B------:R-:W-:Y:S02]  /*d0b0*/  FADD.FTZ R0, R203, R153 ;  /* 0x00000099cb007221 */ /* 0x000fe40000010000 */
[----:B------:R-:W-:Y:S02]  /*d0c0*/  FADD.FTZ R3, R200, R3 ;  /* 0x00000003c8037221 */ /* 0x000fe40000010000 */
[----:B------:R-:W-:Y:S02]  /*d0d0*/  FADD.FTZ R153, R205, R0 ;  /* 0x00000000cd997221 */ /* 0x000fe40000010000 */
[----:B------:R-:W5:Y:S01]  /*d0e0*/  MUFU.EX2 R238, R180 ;  /* 0x000000b400ee7308 */ /* 0x000f620000000800 */
[-C--:B---3--:R-:W-:Y:S03]  /*d0f0*/  HMMA.16816.F32.BF16 R4, R28, R164.reuse, R4 ;  /* 0x000000a41c04723c */ /* 0x088fe60000041804 */
[----:B------:R-:W-:Y:S01]  /*d100*/  FADD.FTZ R3, R174, R3 ;  /* 0x00000003ae037221 */ /* 0x000fe20000010000 */
[----:B------:R-:W-:Y:S02]  /*d110*/  FADD.FTZ R153, R175, R153 ;  /* 0x00000099af997221 */ /* 0x000fe40000010000 */
[C---:B------:R-:W-:Y:S01]  /*d120*/  HMMA.16816.F32.BF16 R8, R40.reuse, R164, R8 ;  /* 0x000000a42808723c */ /* 0x040fe20000041808 */
[----:B----4-:R-:W-:Y:S02]  /*d130*/  LDSM.16.MT88.4 R204, [R219+0xf800] ;  /* 0x00f80000dbcc783b */ /* 0x010fe40000004200 */
[----:B------:R-:W3:Y:S02]  /*d140*/  MUFU.EX2 R209, R183 ;  /* 0x000000b700d17308 */ /* 0x000ee40000000800 */
[----:B------:R-:W-:Y:S01]  /*d150*/  FADD.FTZ R3, R185, R3 ;  /* 0x00000003b9037221 */ /* 0x000fe20000010000 */
[-C--:B------:R-:W-:Y:S06]  /*d160*/  HMMA.16816.F32.BF16 R12, R40, R166.reuse, R12 ;  /* 0x000000a6280c723c */ /* 0x080fec000004180c */
[C---:B------:R-:W-:Y:S01]  /*d170*/  HMMA.16816.F32.BF16 R16, R28.reuse, R166, R16 ;  /* 0x000000a61c10723c */ /* 0x040fe20000041810 */
[----:B------:R-:W-:Y:S05]  /*d180*/  LDSM.16.MT88.4 R164, [R216+0xd800] ;  /* 0x00d80000d8a4783b */ /* 0x000fea0000004200 */
        /* <DEDUP_REMOVED lines=9> */
[----:B------:R-:W1:Y:S05]  /*d220*/  LDSM.16.MT88.4 R56, [R219+0xf000] ;  /* 0x00f00000db38783b */ /* 0x000e6a0000004200 */
[-C--:B--2---:R-:W-:Y:S06]  /*d230*/  HMMA.16816.F32.BF16 R76, R28, R60.reuse, R76 ;  /* 0x0000003c1c4c723c */ /* 0x084fec000004184c */
        /* <DEDUP_REMOVED lines=14> */
[-C--:B-1----:R-:W-:Y:S06]  /*d320*/  HMMA.16816.F32.BF16 R124, R28, R56.reuse, R124 ;  /* 0x000000381c7c723c */ /* 0x082fec000004187c */
[C---:B------:R-:W-:Y:S06]  /*d330*/  HMMA.16816.F32.BF16 R128, R40.reuse, R56, R128 ;  /* 0x000000382880723c */ /* 0x040fec0000041880 */
[-C--:B------:R-:W-:Y:S05]  /*d340*/  HMMA.16816.F32.BF16 R132, R40, R58.reuse, R132 ;  /* 0x0000003a2884723c */ /* 0x080fea0000041884 */
[----:B------:R-:W-:Y:S01]  /*d350*/  FADD.FTZ R56, R201, R168 ;  /* 0x000000a8c9387221 */ /* 0x000fe20000010000 */
[C---:B------:R-:W-:Y:S01]  /*d360*/  HMMA.16816.F32.BF16 R136, R28.reuse, R58, R136 ;  /* 0x0000003a1c88723c */ /* 0x040fe20000041888 */
[----:B------:R-:W-:Y:S04]  /*d370*/  LDSM.16.MT88.4 R200, [R216+0xf800] ;  /* 0x00f80000d8c8783b */ /* 0x000fe80000004200 */
[----:B------:R-:W-:Y:S01]  /*d380*/  FADD.FTZ R0, R173, R56 ;  /* 0x00000038ad007221 */ /* 0x000fe20000010000 */
[-C--:B--2---:R-:W-:Y:S03]  /*d390*/  HMMA.16816.F32.BF16 R140, R28, R60.reuse, R140 ;  /* 0x0000003c1c8c723c */ /* 0x084fe6000004188c */
[----:B------:R-:W1:Y:S02]  /*d3a0*/  LDSM.16.MT88.4 R56, [R218+0xd800] ;  /* 0x00d80000da38783b */ /* 0x000e640000004200 */
[----:B------:R-:W-:Y:S01]  /*d3b0*/  FADD.FTZ R241, R241, R0 ;  /* 0x00000000f1f17221 */ /* 0x000fe20000010000 */
[C---:B------:R-:W-:Y:S05]  /*d3c0*/  HMMA.16816.F32.BF16 R24, R40.reuse, R60, R24 ;  /* 0x0000003c2818723c */ /* 0x040fea0000041818 */
[----:B------:R-:W-:Y:S01]  /*d3d0*/  MOV R0, R194 ;  /* 0x000000c200007202 */ /* 0x000fe20000000f00 */
[-C--:B------:R-:W-:Y:S05]  /*d3e0*/  HMMA.16816.F32.BF16 R144, R40, R62.reuse, R144 ;  /* 0x0000003e2890723c */ /* 0x080fea0000041890 */
[----:B------:R-:W-:Y:S01]  /*d3f0*/  FADD.FTZ R0, R0, R153 ;  /* 0x0000009900007221 */ /* 0x000fe20000010000 */
[----:B------:R-:W-:Y:S01]  /*d400*/  HMMA.16816.F32.BF16 R148, R28, R62, R148 ;  /* 0x0000003e1c94723c */ /* 0x000fe20000041894 */
[----:B------:R-:W2:Y:S04]  /*d410*/  LDSM.16.MT88.4 R60, [R217+0xf800] ;  /* 0x00f80000d93c783b */ /* 0x000ea80000004200 */
[----:B------:R-:W-:Y:S02]  /*d420*/  F2FP.BF16.F32.PACK_AB R40, R212, R213 ;  /* 0x000000d5d428723e */ /* 0x000fe400000010ff */
[----:B------:R-:W-:Y:S04]  /*d430*/  F2FP.BF16.F32.PACK_AB R28, R235, R214 ;  /* 0x000000d6eb1c723e */ /* 0x000fe800000010ff */
[----:B------:R-:W-:Y:S02]  /*d440*/  F2FP.BF16.F32.PACK_AB R29, R236, R215 ;  /* 0x000000d7ec1d723e */ /* 0x000fe400000010ff */
[----:B------:R-:W-:Y:S02]  /*d450*/  F2FP.BF16.F32.PACK_AB R30, R240, R237 ;  /* 0x000000edf01e723e */ /* 0x000fe400000010ff */
[----:B-----5:R-:W-:Y:S02]  /*d460*/  F2FP.BF16.F32.PACK_AB R31, R239, R238 ;  /* 0x000000eeef1f723e */ /* 0x020fe400000010ff */
[----:B------:R-:W-:Y:S02]  /*d470*/  F2FP.BF16.F32.PACK_AB R41, R210, R211 ;  /* 0x000000d3d229723e */ /* 0x000fe400000010ff */
[----:B---3--:R-:W-:Y:S02]  /*d480*/  F2FP.BF16.F32.PACK_AB R42, R208, R209 ;  /* 0x000000d1d02a723e */ /* 0x008fe400000010ff */
[----:B------:R-:W-:Y:S01]  /*d490*/  F2FP.BF16.F32.PACK_AB R43, R157, R158 ;  /* 0x0000009e9d2b723e */ /* 0x000fe200000010ff */
[-C--:B------:R-:W-:Y:S01]  /*d4a0*/  HMMA.16816.F32.BF16 R176, R28, R164.reuse, R4 ;  /* 0x000000a41cb0723c */ /* 0x080fe20000041804 */
[----:B------:R-:W3:Y:S02]  /*d4b0*/  LDSM.16.MT88.4 R4, [R218+0xf800] ;  /* 0x00f80000da04783b */ /* 0x000ee40000004200 */
[----:B------:R-:W-:Y:S03]  /*d4c0*/  MOV R153, R155 ;  /* 0x0000009b00997202 */ /* 0x000fe60000000f00 */
[C---:B------:R-:W-:Y:S07]  /*d4d0*/  HMMA.16816.F32.BF16 R180, R40.reuse, R164, R8 ;  /* 0x000000a428b4723c */ /* 0x040fee0000041808 */
[----:B------:R-:W-:Y:S04]  /*d4e0*/  MOV R11, R187 ;  /* 0x000000bb000b7202 */ /* 0x000fe80000000f00 */
[----:B------:R-:W-:Y:S02]  /*d4f0*/  MOV R10, R186 ;  /* 0x000000ba000a7202 */ /* 0x000fe40000000f00 */
[-C--:B------:R-:W-:Y:S03]  /*d500*/  HMMA.16816.F32.BF16 R184, R40, R166.reuse, R12 ;  /* 0x000000a628b8723c */ /* 0x080fe6000004180c */
[----:B------:R-:W-:Y:S02]  /*d510*/  MOV R9, R195 ;  /* 0x000000c300097202 */ /* 0x000fe40000000f00 */
[----:B------:R-:W-:Y:S01]  /*d520*/  MOV R8, R193 ;  /* 0x000000c100087202 */ /* 0x000fe20000000f00 */
[C---:B------:R-:W-:Y:S05]  /*d530*/  HMMA.16816.F32.BF16 R164, R28.reuse, R166, R16 ;  /* 0x000000a61ca4723c */ /* 0x040fea0000041810 */
[----:B------:R-:W-:Y:S01]  /*d540*/  MOV R15, R199 ;  /* 0x000000c7000f7202 */ /* 0x000fe20000000f00 */
[-C--:B----4-:R-:W-:Y:S05]  /*d550*/  HMMA.16816.F32.BF16 R172, R28, R160.reuse, R20 ;  /* 0x000000a01cac723c */ /* 0x090fea0000041814 */
[----:B------:R-:W-:Y:S01]  /*d560*/  MOV R19, R191 ;  /* 0x000000bf00137202 */ /* 0x000fe20000000f00 */
[----:B------:R-:W-:Y:S01]  /*d570*/  FADD.FTZ R8, R8, R241 ;  /* 0x000000f108087221 */ /* 0x000fe20000010000 */
[----:B------:R-:W-:Y:S01]  /*d580*/  MOV R17, R190 ;  /* 0x000000be00117202 */ /* 0x000fe20000000f00 */
[----:B------:R-:W-:Y:S03]  /*d590*/  FADD.FTZ R9, R9, R3 ;  /* 0x0000000309097221 */ /* 0x000fe60000010000 */
[----:B------:R-:W-:Y:S02]  /*d5a0*/  MOV R18, R189 ;  /* 0x000000bd00127202 */ /* 0x000fe40000000f00 */
[----:B------:R-:W-:Y:S02]  /*d5b0*/  MOV R23, R188 ;  /* 0x000000bc00177202 */ /* 0x000fe40000000f00 */
[C---:B------:R-:W-:Y:S04]  /*d5c0*/  HMMA.16816.F32.BF16 R188, R40.reuse, R160, R32 ;  /* 0x000000a028bc723c */ /* 0x040fe80000041820 */
[----:B------:R-:W-:Y:S01]  /*d5d0*/  MOV R16, R192 ;  /* 0x000000c000107202 */ /* 0x000fe20000000f00 */
[----:B------:R-:W-:Y:S01]  /*d5e0*/  FADD.FTZ R2, R23, R2 ;  /* 0x0000000217027221 */ /* 0x000fe20000010000 */
[-C--:B------:R-:W-:Y:S05]  /*d5f0*/  HMMA.16816.F32.BF16 R192, R40, R162.reuse, R36 ;  /* 0x000000a228c0723c */ /* 0x080fea0000041824 */
[----:B------:R-:W-:Y:S01]  /*d600*/  MOV R14, R198 ;  /* 0x000000c6000e7202 */ /* 0x000fe20000000f00 */
[C---:B------:R-:W-:Y:S05]  /*d610*/  HMMA.16816.F32.BF16 R160, R28.reuse, R162, R48 ;  /* 0x000000a21ca0723c */ /* 0x040fea0000041830 */
[----:B------:R-:W-:Y:S01]  /*d620*/  MOV R13, R197 ;  /* 0x000000c5000d7202 */ /* 0x000fe20000000f00 */
[-C--:B------:R-:W-:Y:S05]  /*d630*/  HMMA.16816.F32.BF16 R168, R28, R44.reuse, R52 ;  /* 0x0000002c1ca8723c */ /* 0x080fea0000041834 */
[----:B------:R-:W-:Y:S01]  /*d640*/  MOV R12, R196 ;  /* 0x000000c4000c7202 */ /* 0x000fe20000000f00 */
[----:B------:R-:W-:Y:S01]  /*d650*/  FADD.FTZ R3, R16, R0 ;  /* 0x0000000010037221 */ /* 0x000fe20000010000 */
[C---:B------:R-:W-:Y:S04]  /*d660*/  HMMA.16816.F32.BF16 R196, R40.reuse, R44, R64 ;  /* 0x0000002c28c4723c */ /* 0x040fe80000041840 */
[----:B------:R-:W-:Y:S01]  /*d670*/  FADD.FTZ R3, R12, R3 ;  /* 0x000000030c037221 */ /* 0x000fe20000010000 */
        /* <DEDUP_REMOVED lines=36> */
[-C--:B---3--:R-:W-:Y:S06]  /*d8c0*/  HMMA.16816.F32.BF16 R140, R28, R4.reuse, R140 ;  /* 0x000000041c8c723c */ /* 0x088fec000004188c */
        /* <DEDUP_REMOVED lines=20> */
[----:B------:R-:W-:Y:S01]  /*da10*/  STL [R1], R5 ;  /* 0x0000000501007387 */ /* 0x000fe20000100800 */
[----:B------:R-:W-:Y:S01]  /*da20*/  FADD.FTZ R0, R157, R0 ;  /* 0x000000009d007221 */ /* 0x000fe20000010000 */
[----:B------:R-:W-:Y:S02]  /*da30*/  MOV R157, R154 ;  /* 0x0000009a009d7202 */ /* 0x000fe40000000f00 */
[----:B------:R1:W-:Y:S04]  /*da40*/  STL [R1+0x4], R3 ;  /* 0x0000040301007387 */ /* 0x0003e80000100800 */
[----:B------:R2:W-:Y:S04]  /*da50*/  STL [R1+0x8], R2 ;  /* 0x0000080201007387 */ /* 0x0005e80000100800 */
[----:B------:R2:W-:Y:S01]  /*da60*/  STL [R1+0xc], R0 ;  /* 0x00000c0001007387 */ /* 0x0005e20000100800 */
[----:B-1----:R-:W-:Y:S01]  /*da70*/  MOV R3, R156 ;  /* 0x0000009c00037202 */ /* 0x002fe20000000f00 */
[----:B------:R-:W-:Y:S06]  /*da80*/  @P0 BRA `(.L_x_361) ;  /* 0xffffffb400d40947 */ /* 0x000fec000383ffff */
.L_x_360:
[----:B------:R-:W2:Y:S04]  /*da90*/  LDL.LU R8, [R1] ;  /* 0x0000000001087983 */ /* 0x000ea80000300800 */
[----:B------:R-:W3:Y:S04]  /*daa0*/  LDL.LU R7, [R1+0x4] ;  /* 0x0000040001077983 */ /* 0x000ee80000300800 */
[----:B------:R-:W4:Y:S04]  /*dab0*/  LDL.LU R6, [R1+0x8] ;  /* 0x0000080001067983 */ /* 0x000f280000300800 */
[----:B------:R-:W4:Y:S01]  /*dac0*/  LDL.LU R5, [R1+0xc] ;  /* 0x00000c0001057983 */ /* 0x000f220000300800 */
[----:B------:R-:W1:Y:S01]  /*dad0*/  S2UR UR6, SR_CgaCtaId ;  /* 0x00000000000679c3 */ /* 0x000e620000008800 */
[----:B------:R-:W-:Y:S01]  /*dae0*/  UISETP.NE.AND UP0, UPT, UR13, -0x1, UPT ;  /* 0xffffffff0d00788c */ /* 0x000fe2000bf05270 */
[----:B------:R-:W-:Y:S01]  /*daf0*/  MOV R67, 0x40 ;  /* 0x0000004000437802 */ /* 0x000fe20000000f00 */
[----:B------:R-:W4:Y:S01]  /*db00*/  S2R R11, SR_TID.X ;  /* 0x00000000000b7919 */ /* 0x000f220000002100 */
[----:B-----5:R-:W1:Y:S08]  /*db10*/  S2R R204, SR_TID.X ;  /* 0x0000000000cc7919 */ /* 0x020e700000002100 */
[----:B------:R-:W-:-:S02]  /*db20*/  @UP0 ULDC.64 UR4, c[0x0][0x298] ;  /* 0x0000a60000040ab9 */ /* 0x000fc40000000a00 */
[----:B------:R-:W-:-:S03]  /*db30*/  @UP0 UIMAD.WIDE.U32 UR8, UR13, UR4, URZ ;  /* 0x000000040d0802a5 */ /* 0x000fc6000f8e003f */
[----:B------:R-:W-:Y:S02]  /*db40*/  UMOV UR4, 0x400 ;  /* 0x0000040000047882 */ /* 0x000fe40000000000 */
[----:B-1----:R-:W-:Y:S02]  /*db50*/  ULEA UR4, UR6, UR4, 0x18 ;  /* 0x0000000406047291 */ /* 0x002fe4000f8ec03f */
[----:B------:R-:W-:Y:S01]  /*db60*/  @UP0 UIMAD UR6, UR13, UR5, UR9 ;  /* 0x000000050d0602a4 */ /* 0x000fe2000f8e0209 */
[----:B------:R-:W-:-:S04]  /*db70*/  SHF.R.S32.HI R159, RZ, 0x1f, R204 ;  /* 0x0000001fff9f7819 */ /* 0x000fc800000114cc */
[----:B------:R-:W-:Y:S01]  /*db80*/  LEA.HI R159, R159, R204, RZ, 0x3 ;  /* 0x000000cc9f9f7211 */ /* 0x000fe200078f18ff */
[----:B--2---:R-:W1:Y:S04]  /*db90*/  SHFL.BFLY PT, R2, R8, 0x2, 0x1f ;  /* 0x0c401f0008027f89 */ /* 0x004e6800000e0000 */
[----:B---3--:R-:W2:Y:S04]  /*dba0*/  SHFL.BFLY PT, R4, R7, 0x2, 0x1f ;  /* 0x0c401f0007047f89 */ /* 0x008ea800000e0000 */
[----:B----4-:R-:W3:Y:S04]  /*dbb0*/  SHFL.BFLY PT, R0, R6, 0x2, 0x1f ;  /* 0x0c401f0006007f89 */ /* 0x010ee800000e0000 */
[----:B------:R-:W4:Y:S01]  /*dbc0*/  SHFL.BFLY PT, R3, R5, 0x2, 0x1f ;  /* 0x0c401f0005037f89 */ /* 0x000f2200000e0000 */
[----:B-1----:R-:W-:Y:S01]  /*dbd0*/  FADD.FTZ R2, R2, R8 ;  /* 0x0000000802027221 */ /* 0x002fe20000010000 */
[----:B--2---:R-:W-:-:S04]  /*dbe0*/  FADD.FTZ R4, R4, R7 ;  /* 0x0000000704047221 */ /* 0x004fc80000010000 */
[----:B------:R-:W1:Y:S01]  /*dbf0*/  SHFL.BFLY PT, R8, R2, 0x1, 0x1f ;  /* 0x0c201f0002087f89 */ /* 0x000e6200000e0000 */
[----:B---3--:R-:W-:-:S03]  /*dc00*/  FADD.FTZ R0, R0, R6 ;  /* 0x0000000600007221 */ /* 0x008fc60000010000 */
[----:B------:R-:W2:Y:S01]  /*dc10*/  SHFL.BFLY PT, R6, R4, 0x1, 0x1f ;  /* 0x0c201f0004067f89 */ /* 0x000ea200000e0000 */
[----:B----4-:R-:W-:-:S03]  /*dc20*/  FADD.FTZ R3, R3, R5 ;  /* 0x0000000503037221 */ /* 0x010fc60000010000 */
[----:B------:R-:W3:Y:S04]  /*dc30*/  SHFL.BFLY PT, R5, R0, 0x1, 0x1f ;  /* 0x0c201f0000057f89 */ /* 0x000ee800000e0000 */
[----:B------:R-:W4:Y:S01]  /*dc40*/  SHFL.BFLY PT, R7, R3, 0x1, 0x1f ;  /* 0x0c201f0003077f89 */ /* 0x000f2200000e0000 */
[----:B-1----:R-:W-:Y:S01]  /*dc50*/  FADD.FTZ R2, R2, R8 ;  /* 0x0000000802027221 */ /* 0x002fe20000010000 */
[----:B------:R-:W-:-:S04]  /*dc60*/  LOP3.LUT R8, R159, 0xfffffff8, RZ, 0xc0, !PT ;  /* 0xfffffff89f087812 */ /* 0x000fc800078ec0ff */
[----:B------:R-:W-:Y:S01]  /*dc70*/  FSETP.NE.FTZ.AND P5, PT, R2, RZ, PT ;  /* 0x000000ff0200720b */ /* 0x000fe20003fb5000 */
[----:B--2---:R-:W-:Y:S01]  /*dc80*/  FADD.FTZ R153, R4, R6 ;  /* 0x0000000604997221 */ /* 0x004fe20000010000 */
[----:B------:R-:W-:Y:S01]  /*dc90*/  IADD3 R204, -R8, R204, RZ ;  /* 0x000000cc08cc7210 */ /* 0x000fe20007ffe1ff */
[----:B---3--:R-:W-:Y:S01]  /*dca0*/  FADD.FTZ R157, R0, R5 ;  /* 0x00000005009d7221 */ /* 0x008fe20000010000 */
[----:B------:R-:W-:Y:S02]  /*dcb0*/  MOV R0, 0x3f800000 ;  /* 0x3f80000000007802 */ /* 0x000fe40000000f00 */
[----:B------:R-:W-:Y:S01]  /*dcc0*/  SHF.R.S32.HI R5, RZ, 0x1f, R11 ;  /* 0x0000001fff057819 */ /* 0x000fe2000001140b */
[----:B----4-:R-:W-:Y:S01]  /*dcd0*/  FADD.FTZ R158, R3, R7 ;  /* 0x00000007039e7221 */ /* 0x010fe20000010000 */
[----:B------:R-:W-:Y:S02]  /*dce0*/  FSETP.NE.FTZ.AND P0, PT, R153, RZ, PT ;  /* 0x000000ff9900720b */ /* 0x000fe40003f15000 */
[----:B------:R-:W-:-:S03]  /*dcf0*/  LEA.HI R7, R5, R11, RZ, 0x2 ;  /* 0x0000000b05077211 */ /* 0x000fc600078f10ff */
[----:B------:R-:W1:Y:S01]  /*dd00*/  @P5 MUFU.RCP R0, R2 ;  /* 0x0000000200005308 */ /* 0x000e620000001000 */
[-C--:B------:R-:W-:Y:S02]  /*dd10*/  LEA.HI R5, R5, R11.reuse, RZ, 0x5 ;  /* 0x0000000b05057211 */ /* 0x080fe400078f28ff */
[--C-:B------:R-:W-:Y:S02]  /*dd20*/  SHF.R.S32.HI R4, RZ, 0x2, R7.reuse ;  /* 0x00000002ff047819 */ /* 0x100fe40000011407 */
[----:B------:R-:W-:Y:S02]  /*dd30*/  LOP3.LUT R3, R7, 0x3ffffffc, RZ, 0xc0, !PT ;  /* 0x3ffffffc07037812 */ /* 0x000fe400078ec0ff */
[----:B------:R-:W-:Y:S02]  /*dd40*/  LOP3.LUT R6, R5, 0xffffffe0, RZ, 0xc0, !PT ;  /* 0xffffffe005067812 */ /* 0x000fe400078ec0ff */
[----:B------:R-:W-:Y:S02]  /*dd50*/  SHF.R.S32.HI R7, RZ, 0x1f, R7 ;  /* 0x0000001fff077819 */ /* 0x000fe40000011407 */
[----:B------:R-:W-:-:S02]  /*dd60*/  IADD3 R6, -R6, R11, RZ ;  /* 0x0000000b06067210 */ /* 0x000fc40007ffe1ff */
[----:B------:R-:W-:Y:S02]  /*dd70*/  LEA.HI R7, R7, R4, RZ, 0x3 ;  /* 0x0000000407077211 */ /* 0x000fe400078f18ff */
[----:B------:R-:W-:Y:S02]  /*dd80*/  LOP3.LUT P4, RZ, R6, 0x3, RZ, 0xc0, !PT ;  /* 0x0000000306ff7812 */ /* 0x000fe4000788c0ff */
[----:B------:R-:W-:Y:S01]  /*dd90*/  LOP3.LUT R6, R7, 0xfffffff8, RZ, 0xc0, !PT ;  /* 0xfffffff807067812 */ /* 0x000fe200078ec0ff */
[C---:B-1----:R-:W-:Y:S01]  /*dda0*/  FMUL.FTZ R176, R0.reuse, R176 ;  /* 0x000000b000b07220 */ /* 0x042fe20000410000 */
[----:B------:R-:W-:Y:S01]  /*ddb0*/  IADD3 R9, -R3, R11, RZ ;  /* 0x0000000b03097210 */ /* 0x000fe20007ffe1ff */
        /* <DEDUP_REMOVED lines=31> */
[----:B------:R-:W-:-:S02]  /*dfb0*/  MOV R3, 0x3f800000 ;  /* 0x3f80000000037802 */ /* 0x000fc40000000f00 */
[----:B------:R-:W-:Y:S02]  /*dfc0*/  IADD3 R0, R4, -R6, RZ ;  /* 0x8000000604007210 */ /* 0x000fe40007ffe0ff */
[----:B------:R-:W-:Y:S01]  /*dfd0*/  P2R R10, PR, RZ, 0x20 ;  /* 0x00000020ff0a7803 */ /* 0x000fe20000000000 */
[----:B------:R-:W1:Y:S01]  /*dfe0*/  @P5 LDC R6, c[0x0][0x2e8] ;  /* 0x0000ba00ff065b82 */ /* 0x000e620000000800 */
[C---:B------:R-:W-:Y:S01]  /*dff0*/  SHF.L.U32 R21, R0.reuse, 0x6, RZ ;  /* 0x0000000600157819 */ /* 0x040fe200000006ff */
[----:B------:R-:W2:Y:S01]  /*e000*/  @P0 MUFU.RCP R3, R153 ;  /* 0x0000009900030308 */ /* 0x000ea20000001000 */
[C---:B------:R-:W-:Y:S02]  /*e010*/  LOP3.LUT R4, R0.reuse, 0x1, RZ, 0xc0, !PT ;  /* 0x0000000100047812 */ /* 0x040fe400078ec0ff */
[----:B------:R-:W-:Y:S02]  /*e020*/  R2P PR, R0, 0x6 ;  /* 0x0000000600007804 */ /* 0x000fe40000000000 */
[----:B------:R-:W-:-:S02]  /*e030*/  SHF.R.S32.HI R76, RZ, 0x5, R5 ;  /* 0x00000005ff4c7819 */ /* 0x000fc40000011405 */
[----:B------:R-:W-:Y:S01]  /*e040*/  LOP3.LUT R21, R21, 0x1c0, RZ, 0xc0, !PT ;  /* 0x000001c015157812 */ /* 0x000fe200078ec0ff */
[----:B------:R3:W4:Y:S01]  /*e050*/  @P5 MUFU.LG2 R0, R2 ;  /* 0x0000000200005308 */ /* 0x0007220000000c00 */
[----:B------:R-:W-:Y:S02]  /*e060*/  PLOP3.LUT P5, PT, PT, PT, UP0, 0x80, 0x0 ;  /* 0x000000000000781c */ /* 0x000fe40003faf008 */
[----:B------:R-:W-:Y:S02]  /*e070*/  LEA R5, R76, R9, 0x9 ;  /* 0x000000094c057211 */ /* 0x000fe400078e48ff */
[----:B------:R-:W-:Y:S02]  /*e080*/  LEA.HI R21, R21, R21, RZ, 0x1d ;  /* 0x0000001515157211 */ /* 0x000fe400078fe8ff */
[----:B------:R-:W-:Y:S02]  /*e090*/  MOV R77, 0x20 ;  /* 0x00000020004d7802 */ /* 0x000fe40000000f00 */
[----:B------:R-:W-:Y:S01]  /*e0a0*/  LEA R21, R5, R21, 0x1 ;  /* 0x0000001505157211 */ /* 0x000fe200078e08ff */
[C---:B--2---:R-:W-:Y:S01]  /*e0b0*/  FMUL.FTZ R178, R3.reuse, R178 ;  /* 0x000000b203b27220 */ /* 0x044fe20000410000 */
[C---:B------:R-:W-:Y:S01]  /*e0c0*/  FMUL.FTZ R179, R3.reuse, R179 ;  /* 0x000000b303b37220 */ /* 0x040fe20000410000 */
[----:B------:R-:W-:Y:S01]  /*e0d0*/  FMUL.FTZ R166, R3, R166 ;  /* 0x000000a603a67220 */ /* 0x000fe20000410000 */
[----:B------:R-:W-:Y:S01]  /*e0e0*/  LEA R21, R21, UR4, 0x1 ;  /* 0x0000000415157c11 */ /* 0x000fe2000f8e08ff */
[C---:B------:R-:W-:Y:S01]  /*e0f0*/  FMUL.FTZ R167, R3.reuse, R167 ;  /* 0x000000a703a77220 */ /* 0x040fe20000410000 */
[C---:B------:R-:W-:Y:S01]  /*e100*/  FMUL.FTZ R174, R3.reuse, R174 ;  /* 0x000000ae03ae7220 */ /* 0x040fe20000410000 */
[C---:B------:R-:W-:Y:S01]  /*e110*/  FMUL.FTZ R175, R3.reuse, R175 ;  /* 0x000000af03af7220 */ /* 0x040fe20000410000 */
[C---:B------:R-:W-:Y:S01]  /*e120*/  FMUL.FTZ R162, R3.reuse, R162 ;  /* 0x000000a203a27220 */ /* 0x040fe20000410000 */
[----:B------:R-:W-:Y:S01]  /*e130*/  FMUL.FTZ R163, R3, R163 ;  /* 0x000000a303a37220 */ /* 0x000fe20000410000 */
[----:B------:R-:W-:-:S02]  /*e140*/  ISETP.NE.U32.AND P3, PT, R4, 0x1, PT ;  /* 0x000000010400780c */ /* 0x000fc40003f65070 */
[----:B------:R-:W-:Y:S02]  /*e150*/  SEL R77, R77, 0xffffffe0, !P1 ;  /* 0xffffffe04d4d7807 */ /* 0x000fe40004800000 */
[----:B------:R-:W-:Y:S01]  /*e160*/  SEL R67, R67, 0xffffffc0, !P2 ;  /* 0xffffffc043437807 */ /* 0x000fe20005000000 */
[----:B---34-:R-:W-:Y:S08]  /*e170*/  @P5 BRA `(.L_x_364) ;  /* 0x00000000001c5947 */ /* 0x018ff00003800000 */
[----:B------:R-:W2:Y:S01]  /*e180*/  S2UR UR7, SR_CTAID.Y ;  /* 0x00000000000779c3 */ /* 0x000ea20000002600 */
[----:B------:R-:W-:Y:S01]  /*e190*/  ULDC.64 UR4, c[0x0][0x290] ;  /* 0x0000a40000047ab9 */ /* 0x000fe20000000a00 */
[----:B--2---:R-:W-:Y:S02]  /*e1a0*/  USHF.R.S32.HI UR6, URZ, 0x1f, UR7 ;  /* 0x0000001f3f067899 */ /* 0x004fe40008011407 */
[----:B------:R-:W-:Y:S02]  /*e1b0*/  UIMAD.WIDE.U32 UR8, UR7, UR4, URZ ;  /* 0x00000004070872a5 */ /* 0x000fe4000f8e003f */
[----:B------:R-:W-:-:S04]  /*e1c0*/  UIMAD UR6, UR6, UR4, URZ ;  /* 0x00000004060672a4 */ /* 0x000fc8000f8e023f */
[----:B------:R-:W-:-:S04]  /*e1d0*/  UIMAD UR6, UR7, UR5, UR6 ;  /* 0x00000005070672a4 */ /* 0x000fc8000f8e0206 */
[----:B------:R-:W-:-:S12]  /*e1e0*/  UIADD3 UR6, UR9, UR6, URZ ;  /* 0x0000000609067290 */ /* 0x000fd8000fffe03f */
.L_x_364:
[----:B------:R-:W-:Y:S01]  /*e1f0*/  ULDC.U8 UR4, c[0x0][0x3d8] ;  /* 0x0000f60000047ab9 */ /* 0x000fe20000000000 */
[----:B------:R-:W-:Y:S01]  /*e200*/  ISETP.NE.AND P2, PT, R10, RZ, PT ;  /* 0x000000ff0a00720c */ /* 0x000fe20003f45270 */
[----:B------:R-:W-:Y:S01]  /*e210*/  ULDC.U8 UR7, c[0x0][0x3d9] ;  /* 0x0000f64000077ab9 */ /* 0x000fe20000000000 */
[----:B------:R-:W-:Y:S01]  /*e220*/  ISETP.NE.AND P5, PT, RZ, UR4, PT ;  /* 0x00000004ff007c0c */ /* 0x000fe2000bfa5270 */
[C---:B------:R-:W-:Y:S01]  /*e230*/  FMUL.FTZ R170, R3.reuse, R170 ;  /* 0x000000aa03aa7220 */ /* 0x040fe20000410000 */
[----:B------:R-:W-:Y:S01]  /*e240*/  MOV R88, 0x7f800000 ;  /* 0x7f80000000587802 */ /* 0x000fe20000000f00 */
[C---:B------:R-:W-:Y:S01]  /*e250*/  FMUL.FTZ R18, R3.reuse, R171 ;  /* 0x000000ab03127220 */ /* 0x040fe20000410000 */
[----:B------:R-:W-:Y:S01]  /*e260*/  ISETP.NE.OR P1, PT, RZ, UR7, !P5 ;  /* 0x00000007ff007c0c */ /* 0x000fe2000ef25670 */
[----:B------:R-:W-:Y:S01]  /*e270*/  FMUL.FTZ R74, R3, R74 ;  /* 0x0000004a034a7220 */ /* 0x000fe20000410000 */
[----:B------:R-:W-:Y:S01]  /*e280*/  FSETP.NE.FTZ.AND P6, PT, R157, RZ, PT ;  /* 0x000000ff9d00720b */ /* 0x000fe20003fd5000 */
[C---:B------:R-:W-:Y:S01]  /*e290*/  FMUL.FTZ R15, R3.reuse, R75 ;  /* 0x0000004b030f7220 */ /* 0x040fe20000410000 */
[----:B------:R-:W-:Y:S01]  /*e2a0*/  FMUL.FTZ R78, R3, R78 ;  /* 0x0000004e034e7220 */ /* 0x000fe20000410000 */
[----:B------:R-:W-:-:S02]  /*e2b0*/  CS2R R72, SRZ ;  /* 0x0000000000487805 */ /* 0x000fc4000001ff00 */
[----:B------:R-:W-:-:S04]  /*e2c0*/  @P2 FMUL.FTZ R0, R0, 0.69314718246459960938 ;  /* 0x3f31721800002820 */ /* 0x000fc80000410000 */
[----:B-1----:R-:W-:Y:S01]  /*e2d0*/  @P2 FFMA.FTZ R88, R156, R6, R0 ;  /* 0x000000069c582223 */ /* 0x002fe20000010000 */
[----:B------:R-:W-:Y:S01]  /*e2e0*/  PLOP3.LUT P2, PT, PT, PT, PT, 0x8, 0x0 ;  /* 0x000000000000781c */ /* 0x000fe20003f4e170 */
[----:B------:R-:W-:-:S12]  /*e2f0*/  @P1 BRA `(.L_x_365) ;  /* 0x0000000000201947 */ /* 0x000fd80003800000 */
        /* <DEDUP_REMOVED lines=8> */
.L_x_365:
[----:B------:R-:W-:Y:S01]  /*e380*/  ISETP.NE.AND P1, PT, RZ, UR7, PT ;  /* 0x00000007ff007c0c */ /* 0x000fe2000bf25270 */
[----:B------:R-:W-:Y:S01]  /*e390*/  FMUL.FTZ R27, R3, R79 ;  /* 0x0000004f031b7220 */ /* 0x000fe20000410000 */
[----:B------:R-:W-:Y:S01]  /*e3a0*/  IADD3 R20, R21, -0x10, RZ ;  /* 0xfffffff015147810 */ /* 0x000fe20007ffe0ff */
[----:B------:R-:W-:Y:S01]  /*e3b0*/  FMUL.FTZ R90, R3, R90 ;  /* 0x0000005a035a7220 */ /* 0x000fe20000410000 */
[----:B------:R-:W-:Y:S01]  /*e3c0*/  @P3 IADD3 R20, R21, 0x10, RZ ;  /* 0x0000001015143810 */ /* 0x000fe20007ffe0ff */
[C---:B------:R-:W-:Y:S01]  /*e3d0*/  FMUL.FTZ R25, R3.reuse, R91 ;  /* 0x0000005b03197220 */ /* 0x040fe20000410000 */
[----:B------:R-:W-:Y:S01]  /*e3e0*/  PLOP3.LUT P3, PT, PT, PT, PT, 0x8, 0x0 ;  /* 0x000000000000781c */ /* 0x000fe20003f6e170 */
[C---:B------:R-:W-:Y:S01]  /*e3f0*/  FMUL.FTZ R94, R3.reuse, R94 ;  /* 0x0000005e035e7220 */ /* 0x040fe20000410000 */
[----:B------:R-:W-:Y:S01]  /*e400*/  MOV R0, 0x3f800000 ;  /* 0x3f80000000007802 */ /* 0x000fe20000000f00 */
[C---:B------:R-:W-:Y:S01]  /*e410*/  FMUL.FTZ R50, R3.reuse, R95 ;  /* 0x0000005f03327220 */ /* 0x040fe20000410000 */
[----:B------:R-:W-:Y:S01]  /*e420*/  MOV R2, 0x3f800000 ;  /* 0x3f80000000027802 */ /* 0x000fe20000000f00 */
[C---:B------:R-:W-:Y:S01]  /*e430*/  FMUL.FTZ R106, R3.reuse, R106 ;  /* 0x0000006a036a7220 */ /* 0x040fe20000410000 */
[C---:B------:R-:W-:Y:S01]  /*e440*/  FMUL.FTZ R46, R3.reuse, R107 ;  /* 0x0000006b032e7220 */ /* 0x040fe20000410000 */
[----:B------:R-:W-:Y:S01]  /*e450*/  @!P1 PLOP3.LUT P3, PT, P5, PT, PT, 0x80, 0x0 ;  /* 0x000000000000981c */ /* 0x000fe20002f6f070 */
[C---:B------:R-:W-:Y:S01]  /*e460*/  FMUL.FTZ R110, R3.reuse, R110 ;  /* 0x0000006e036e7220 */ /* 0x040fe20000410000 */
[----:B------:R-:W-:Y:S01]  /*e470*/  FSETP.NE.FTZ.AND P5, PT, R158, RZ, PT ;  /* 0x000000ff9e00720b */ /* 0x000fe20003fb5000 */
        /* <DEDUP_REMOVED lines=12> */
[----:B------:R-:W2:Y:S01]  /*e540*/  @P5 MUFU.RCP R0, R158 ;  /* 0x0000009e00005308 */ /* 0x000ea20000001000 */
[----:B------:R-:W-:Y:S01]  /*e550*/  F2FP.BF16.F32.PACK_AB R5, R177, R176 ;  /* 0x000000b0b105723e */ /* 0x000fe200000010ff */
[----:B------:R-:W3:Y:S01]  /*e560*/  S2UR UR4, SR_CTAID.X ;  /* 0x00000000000479c3 */ /* 0x000ee20000002500 */
[----:B------:R-:W-:Y:S01]  /*e570*/  F2FP.BF16.F32.PACK_AB R4, R179, R178 ;  /* 0x000000b2b304723e */ /* 0x000fe200000010ff */
[----:B------:R-:W-:Y:S01]  /*e580*/  BSSY B0, `(.L_x_366) ;  /* 0x000012b000007945 */ /* 0x000fe20003800000 */
[C---:B-1----:R-:W-:Y:S01]  /*e590*/  FMUL.FTZ R180, R2.reuse, R180 ;  /* 0x000000b402b47220 */ /* 0x042fe20000410000 */
        /* <DEDUP_REMOVED lines=89> */
[----:B-1----:R-:W-:Y:S02]  /*eb30*/  IADD3 R5, R67, R20, RZ ;  /* 0x0000001443057210 */ /* 0x002fe40007ffe0ff */
[----:B--2---:R-:W-:-:S02]  /*eb40*/  IADD3 R0, R21, R77, RZ ;  /* 0x0000004d15007210 */ /* 0x004fc40007ffe0ff */
[----:B------:R-:W-:Y:S02]  /*eb50*/  F2FP.BF16.F32.PACK_AB R17, R17, R196 ;  /* 0x000000c41111723e */ /* 0x000fe400000010ff */
[----:B----4-:R-:W-:Y:S01]  /*eb60*/  IADD3 R13, R77, R20, RZ ;  /* 0x000000144d0d7210 */ /* 0x010fe20007ffe0ff */
[----:B------:R1:W-:Y:S01]  /*eb70*/  STS [R0], R10 ;  /* 0x0000000a00007388 */ /* 0x0003e20000000800 */
[----:B------:R-:W-:Y:S01]  /*eb80*/  F2FP.BF16.F32.PACK_AB R24, R199, R24 ;  /* 0x00000018c718723e */ /* 0x000fe200000010ff */
[----:B-----5:R-:W-:Y:S02]  /*eb90*/  IMAD.IADD R3, R21, 0x1, R67 ;  /* 0x0000000115037824 */ /* 0x020fe400078e0243 */
[----:B------:R-:W-:Y:S01]  /*eba0*/  STS [R0+0x400], R9 ;  /* 0x0004000900007388 */ /* 0x000fe20000000800 */
[----:B------:R-:W-:Y:S02]  /*ebb0*/  F2FP.BF16.F32.PACK_AB R30, R30, R68 ;  /* 0x000000441e1e723e */ /* 0x000fe400000010ff */
[----:B------:R-:W-:Y:S01]  /*ebc0*/  F2FP.BF16.F32.PACK_AB R29, R71, R29 ;  /* 0x0000001d471d723e */ /* 0x000fe200000010ff */
[----:B------:R2:W-:Y:S01]  /*ebd0*/  STS [R13], R7 ;  /* 0x000000070d007388 */ /* 0x0005e20000000800 */
[----:B------:R-:W-:-:S02]  /*ebe0*/  F2FP.BF16.F32.PACK_AB R28, R28, R32 ;  /* 0x000000201c1c723e */ /* 0x000fc400000010ff */
[----:B------:R-:W-:Y:S01]  /*ebf0*/  F2FP.BF16.F32.PACK_AB R27, R27, R78 ;  /* 0x0000004e1b1b723e */ /* 0x000fe200000010ff */
[----:B------:R4:W-:Y:S01]  /*ec00*/  STS [R13+0x400], R6 ;  /* 0x000400060d007388 */ /* 0x0009e20000000800 */
[----:B------:R-:W-:Y:S01]  /*ec10*/  IADD3 R2, R0, R67, RZ ;  /* 0x0000004300027210 */ /* 0x000fe20007ffe0ff */
[----:B---3--:R-:W-:Y:S01]  /*ec20*/  @P6 MUFU.LG2 R11, R157 ;  /* 0x0000009d000b6308 */ /* 0x008fe20000000c00 */
[----:B------:R-:W-:Y:S01]  /*ec30*/  F2FP.BF16.F32.PACK_AB R26, R89, R35 ;  /* 0x00000023591a723e */ /* 0x000fe200000010ff */
[----:B------:R3:W-:Y:S01]  /*ec40*/  STS [R0+0x2000], R8 ;  /* 0x0020000800007388 */ /* 0x0007e20000000800 */
[----:B------:R-:W-:Y:S02]  /*ec50*/  F2FP.BF16.F32.PACK_AB R25, R25, R90 ;  /* 0x0000005a1919723e */ /* 0x000fe400000010ff */
[----:B------:R-:W-:Y:S01]  /*ec60*/  IADD3 R4, R13, R67, RZ ;  /* 0x000000430d047210 */ /* 0x000fe20007ffe0ff */
[----:B------:R5:W-:Y:S01]  /*ec70*/  STS [R0+0x2400], R14 ;  /* 0x0024000e00007388 */ /* 0x000be20000000800 */
[----:B------:R-:W-:-:S02]  /*ec80*/  F2FP.BF16.F32.PACK_AB R55, R55, R80 ;  /* 0x000000503737723e */ /* 0x000fc400000010ff */
[----:B------:R-:W-:Y:S01]  /*ec90*/  F2FP.BF16.F32.PACK_AB R54, R83, R54 ;  /* 0x000000365336723e */ /* 0x000fe200000010ff */
[----:B------:R-:W-:Y:S01]  /*eca0*/  STS [R13+0x2000], R23 ;  /* 0x002000170d007388 */ /* 0x000fe20000000800 */
[----:B------:R-:W-:Y:S01]  /*ecb0*/  F2FP.BF16.F32.PACK_AB R53, R53, R84 ;  /* 0x000000543535723e */ /* 0x000fe200000010ff */
[----:B-1----:R-:W1:Y:S01]  /*ecc0*/  @P0 LDC R10, c[0x0][0x2e8] ;  /* 0x0000ba00ff0a0b82 */ /* 0x002e620000000800 */
[----:B------:R-:W-:Y:S01]  /*ecd0*/  F2FP.BF16.F32.PACK_AB R52, R87, R52 ;  /* 0x000000345734723e */ /* 0x000fe200000010ff */
[----:B------:R-:W-:Y:S01]  /*ece0*/  STS [R13+0x2400], R22 ;  /* 0x002400160d007388 */ /* 0x000fe20000000800 */
[----:B------:R-:W-:Y:S02]  /*ecf0*/  F2FP.BF16.F32.PACK_AB R51, R51, R92 ;  /* 0x0000005c3333723e */ /* 0x000fe400000010ff */
[----:B------:R-:W-:Y:S01]  /*ed00*/  F2FP.BF16.F32.PACK_AB R50, R50, R94 ;  /* 0x0000005e3232723e */ /* 0x000fe200000010ff */
[----:B------:R-:W-:Y:S01]  /*ed10*/  STS [R3], R19 ;  /* 0x0000001303007388 */ /* 0x000fe20000000800 */
[----:B------:R-:W-:Y:S01]  /*ed20*/  F2FP.BF16.F32.PACK_AB R47, R47, R104 ;  /* 0x000000682f2f723e */ /* 0x000fe200000010ff */
[----:B--2---:R-:W2:Y:S01]  /*ed30*/  @P0 MUFU.LG2 R7, R153 ;  /* 0x0000009900070308 */ /* 0x004ea20000000c00 */
[----:B------:R-:W-:Y:S01]  /*ed40*/  F2FP.BF16.F32.PACK_AB R46, R46, R106 ;  /* 0x0000006a2e2e723e */ /* 0x000fe200000010ff */
[----:B------:R2:W-:Y:S01]  /*ed50*/  STS [R3+0x400], R18 ;  /* 0x0004001203007388 */ /* 0x0005e20000000800 */
[----:B----4-:R-:W4:Y:S01]  /*ed60*/  @!P1 LDC R6, c[0x0][0x2c4] ;  /* 0x0000b100ff069b82 */ /* 0x010f220000000800 */
[----:B------:R-:W-:-:S02]  /*ed70*/  F2FP.BF16.F32.PACK_AB R49, R49, R96 ;  /* 0x000000603131723e */ /* 0x000fc400000010ff */
[----:B------:R-:W-:Y:S01]  /*ed80*/  STS [R5], R16 ;  /* 0x0000001005007388 */ /* 0x000fe20000000800 */
[----:B------:R-:W-:Y:S02]  /*ed90*/  F2FP.BF16.F32.PACK_AB R48, R99, R48 ;  /* 0x000000306330723e */ /* 0x000fe400000010ff */
[----:B------:R-:W-:Y:S01]  /*eda0*/  F2FP.BF16.F32.PACK_AB R45, R45, R100 ;  /* 0x000000642d2d723e */ /* 0x000fe200000010ff */
[----:B------:R-:W-:Y:S01]  /*edb0*/  STS [R5+0x400], R15 ;  /* 0x0004000f05007388 */ /* 0x000fe20000000800 */
[----:B------:R-:W-:Y:S01]  /*edc0*/  F2FP.BF16.F32.PACK_AB R44, R103, R44 ;  /* 0x0000002c672c723e */ /* 0x000fe200000010ff */
[----:B---3--:R-:W3:Y:S01]  /*edd0*/  @P1 LDC.64 R8, c[0x0][0x2c0] ;  /* 0x0000b000ff081b82 */ /* 0x008ee20000000a00 */
[----:B------:R-:W-:Y:S01]  /*ede0*/  F2FP.BF16.F32.PACK_AB R43, R43, R108 ;  /* 0x0000006c2b2b723e */ /* 0x000fe200000010ff */
[----:B------:R-:W-:Y:S01]  /*edf0*/  STS [R3+0x2000], R17 ;  /* 0x0020001103007388 */ /* 0x000fe20000000800 */
[----:B------:R-:W-:Y:S02]  /*ee00*/  F2FP.BF16.F32.PACK_AB R42, R42, R110 ;  /* 0x0000006e2a2a723e */ /* 0x000fe400000010ff */
[----:B------:R-:W-:Y:S01]  /*ee10*/  F2FP.BF16.F32.PACK_AB R39, R39, R120 ;  /* 0x000000782727723e */ /* 0x000fe200000010ff */
[----:B------:R1:W-:Y:S01]  /*ee20*/  STS [R3+0x2400], R24 ;  /* 0x0024001803007388 */ /* 0x0003e20000000800 */
[----:B------:R-:W-:Y:S01]  /*ee30*/  F2FP.BF16.F32.PACK_AB R38, R38, R122 ;  /* 0x0000007a2626723e */ /* 0x000fe200000010ff */
[----:B-----5:R-:W5:Y:S01]  /*ee40*/  @P5 LDC R14, c[0x0][0x2e8] ;  /* 0x0000ba00ff0e5b82 */ /* 0x020f620000000800 */
[----:B------:R-:W-:Y:S01]  /*ee50*/  F2FP.BF16.F32.PACK_AB R41, R41, R112 ;  /* 0x000000702929723e */ /* 0x000fe200000010ff */
[----:B------:R-:W-:Y:S01]  /*ee60*/  STS [R5+0x2000], R30 ;  /* 0x0020001e05007388 */ /* 0x000fe20000000800 */
[----:B------:R-:W-:-:S02]  /*ee70*/  F2FP.BF16.F32.PACK_AB R40, R115, R40 ;  /* 0x000000287328723e */ /* 0x000fc400000010ff */
[----:B------:R-:W-:Y:S01]  /*ee80*/  F2FP.BF16.F32.PACK_AB R37, R37, R116 ;  /* 0x000000742525723e */ /* 0x000fe200000010ff */
[----:B------:R-:W-:Y:S01]  /*ee90*/  STS [R5+0x2400], R29 ;  /* 0x0024001d05007388 */ /* 0x000fe20000000800 */
[----:B------:R-:W-:Y:S01]  /*eea0*/  F2FP.BF16.F32.PACK_AB R36, R119, R36 ;  /* 0x000000247724723e */ /* 0x000fe200000010ff */
[----:B----4-:R-:W4:Y:S01]  /*eeb0*/  @P3 LDC R6, c[0x0][0x2e4] ;  /* 0x0000b900ff063b82 */ /* 0x010f220000000800 */
[----:B------:R-:W-:Y:S01]  /*eec0*/  F2FP.BF16.F32.PACK_AB R35, R125, R124 ;  /* 0x0000007c7d23723e */ /* 0x000fe200000010ff */
        /* <DEDUP_REMOVED lines=23> */
[----:B------:R-:W-:Y:S01]  /*f040*/  SHF.R.S32.HI R12, RZ, 0x3, R159 ;  /* 0x00000003ff0c7819 */ /* 0x000fe2000001149f */
[----:B------:R-:W-:Y:S01]  /*f050*/  STS [R21+0x4000], R51 ;  /* 0x0040003315007388 */ /* 0x000fe20000000800 */
[----:B--2---:R-:W-:Y:S02]  /*f060*/  MOV R18, 0x7f800000 ;  /* 0x7f80000000127802 */ /* 0x004fe40000000f00 */
[----:B------:R-:W-:Y:S01]  /*f070*/  MOV R19, 0x7f800000 ;  /* 0x7f80000000137802 */ /* 0x000fe20000000f00 */
[----:B------:R-:W-:Y:S01]  /*f080*/  STS [R21+0x4400], R50 ;  /* 0x0044003215007388 */ /* 0x000fe20000000800 */
[----:B-1----:R-:W-:-:S03]  /*f090*/  SHF.L.U32 R24, R204, 0x3, RZ ;  /* 0x00000003cc187819 */ /* 0x002fc600000006ff */
        /* <DEDUP_REMOVED lines=9> */
[----:B------:R-:W-:Y:S01]  /*f130*/  STS [R13+0x4400], R38 ;  /* 0x004400260d007388 */ /* 0x000fe20000000800 */
[----:B-1----:R-:W-:-:S03]  /*f140*/  MOV R21, 0x7f800000 ;  /* 0x7f80000000157802 */ /* 0x002fc60000000f00 */
        /* <DEDUP_REMOVED lines=8> */
[----:B-1----:R-:W4:Y:S03]  /*f1d0*/  @!P1 LDC R0, c[0x0][0x270] ;  /* 0x00009c00ff009b82 */ /* 0x002f260000000800 */
        /* <DEDUP_REMOVED lines=8> */
[----:B-1----:R-:W-:-:S03]  /*f260*/  VIADD R3, R12, 0x10 ;  /* 0x000000100c037836 */ /* 0x002fc60000000000 */
[----:B------:R-:W-:Y:S02]  /*f270*/  STS [R2+0x6000], R59 ;  /* 0x0060003b02007388 */ /* 0x000fe40000000800 */
[----:B------:R-:W-:Y:S02]  /*f280*/  ISETP.GE.AND P3, PT, R3, UR12, PT ;  /* 0x0000000c03007c0c */ /* 0x000fe4000bf66270 */
[----:B------:R1:W-:Y:S01]  /*f290*/  STS [R2+0x6400], R58 ;  /* 0x0064003a02007388 */ /* 0x0003e20000000800 */
[----:B--2---:R-:W2:Y:S01]  /*f2a0*/  @P1 LDC R5, c[0x0][0x2c0] ;  /* 0x0000b000ff051b82 */ /* 0x004ea20000000800 */
[----:B------:R-:W-:Y:S02]  /*f2b0*/  IADD3 R3, R12, 0x20, RZ ;  /* 0x000000200c037810 */ /* 0x000fe40007ffe0ff */
[----:B------:R-:W-:Y:S04]  /*f2c0*/  STS [R4+0x6000], R65 ;  /* 0x0060004104007388 */ /* 0x000fe80000000800 */
[----:B------:R5:W-:Y:S01]  /*f2d0*/  STS [R4+0x6400], R66 ;  /* 0x0064004204007388 */ /* 0x000be20000000800 */
[----:B------:R-:W-:Y:S06]  /*f2e0*/  BAR.SYNC.DEFER_BLOCKING 0x0 ;  /* 0x0000000000007b1d */ /* 0x000fec0000010000 */
[----:B------:R-:W5:Y:S01]  /*f2f0*/  S2R R13, SR_CTAID.Y ;  /* 0x00000000000d7919 */ /* 0x000f620000002600 */
[----:B------:R-:W2:Y:S01]  /*f300*/  S2R R23, SR_CTAID.Z ;  /* 0x0000000000177919 */ /* 0x000ea20000002700 */
[----:B-1----:R-:W-:Y:S01]  /*f310*/  @P1 MOV R2, 0x1 ;  /* 0x0000000100021802 */ /* 0x002fe20000000f00 */
[----:B----4-:R-:W-:-:S02]  /*f320*/  @!P1 IMAD R2, R6, R0, RZ ;  /* 0x0000000006029224 */ /* 0x010fc400078e02ff */
[----:B---3--:R-:W-:Y:S01]  /*f330*/  @P1 IMAD R0, R9, R8, RZ ;  /* 0x0000000809001224 */ /* 0x008fe200078e02ff */
[----:B------:R-:W-:Y:S01]  /*f340*/  @!P1 MOV R0, R6 ;  /* 0x0000000600009202 */ /* 0x000fe20000000f00 */
[----:B------:R-:W1:Y:S01]  /*f350*/  @P6 LDC R9, c[0x0][0x2e8] ;  /* 0x0000ba00ff096b82 */ /* 0x000e620000000800 */
[----:B------:R-:W3:Y:S01]  /*f360*/  @P5 MUFU.LG2 R8, R158 ;  /* 0x0000009e00085308 */ /* 0x000ee20000000c00 */
[----:B------:R-:W-:Y:S02]  /*f370*/  @!P1 IMAD.MOV.U32 R5, RZ, RZ, 0x1 ;  /* 0x00000001ff059424 */ /* 0x000fe400078e00ff */
[----:B------:R-:W-:Y:S01]  /*f380*/  @P0 FMUL.FTZ R6, R7, 0.69314718246459960938 ;  /* 0x3f31721807060820 */ /* 0x000fe20000410000 */
[----:B------:R4:W4:Y:S03]  /*f390*/  LDS.128 R28, [R234+0x3800] ;  /* 0x00380000ea1c7984 */ /* 0x0009260000000c00 */
[----:B------:R-:W-:Y:S01]  /*f3a0*/  @P0 FFMA.FTZ R21, R155, R10, R6 ;  /* 0x0000000a9b150223 */ /* 0x000fe20000010006 */
[----:B---3--:R-:W-:Y:S01]  /*f3b0*/  @P5 FMUL.FTZ R6, R8, 0.69314718246459960938 ;  /* 0x3f31721808065820 */ /* 0x008fe20000410000 */
[----:B-----5:R-:W-:Y:S01]  /*f3c0*/  IMAD R4, R13, R2, RZ ;  /* 0x000000020d047224 */ /* 0x020fe200078e02ff */
[----:B------:R-:W-:-:S02]  /*f3d0*/  IADD3 R2, R12, 0x30, RZ ;  /* 0x000000300c027810 */ /* 0x000fc40007ffe0ff */
[----:B------:R-:W-:Y:S02]  /*f3e0*/  @P5 FFMA.FTZ R19, R152, R14, R6 ;  /* 0x0000000e98135223 */ /* 0x000fe40000010006 */
[----:B------:R-:W-:Y:S02]  /*f3f0*/  SEL R4, R4, RZ, !P2 ;  /* 0x000000ff04047207 */ /* 0x000fe40005000000 */
[----:B------:R-:W-:Y:S01]  /*f400*/  ISETP.GE.AND P2, PT, R3, UR12, PT ;  /* 0x0000000c03007c0c */ /* 0x000fe2000bf46270 */
[----:B--2---:R-:W-:Y:S01]  /*f410*/  IMAD R3, R5, UR4, RZ ;  /* 0x0000000405037c24 */ /* 0x004fe2000f8e02ff */
[----:B------:R-:W-:Y:S01]  /*f420*/  ISETP.GE.AND P1, PT, R2, UR12, PT ;  /* 0x0000000c02007c0c */ /* 0x000fe2000bf26270 */
[----:B------:R-:W-:Y:S02]  /*f430*/  IMAD R0, R23, R0, R4 ;  /* 0x0000000017007224 */ /* 0x000fe400078e0204 */
[----:B------:R-:W-:Y:S01]  /*f440*/  @P6 FMUL.FTZ R4, R11, 0.69314718246459960938 ;  /* 0x3f3172180b046820 */ /* 0x000fe20000410000 */
[----:B------:R-:W-:-:S02]  /*f450*/  IADD3 R2, R12, 0x40, RZ ;  /* 0x000000400c027810 */ /* 0x000fc40007ffe0ff */
[----:B------:R-:W-:Y:S01]  /*f460*/  SHF.L.U32 R3, R3, 0x7, RZ ;  /* 0x0000000703037819 */ /* 0x000fe200000006ff */
[----:B-1----:R-:W-:Y:S01]  /*f470*/  @P6 FFMA.FTZ R18, R154, R9, R4 ;  /* 0x000000099a126223 */ /* 0x002fe20000010004 */
[----:B------:R-:W-:Y:S02]  /*f480*/  ISETP.GE.AND P0, PT, R2, UR12, PT ;  /* 0x0000000c02007c0c */ /* 0x000fe4000bf06270 */
[--C-:B------:R-:W-:Y:S02]  /*f490*/  IADD3 R6, P6, P5, R3, R72, R0.reuse ;  /* 0x0000004803067210 */ /* 0x100fe40007dde000 */
[----:B------:R-:W-:Y:S02]  /*f4a0*/  SHF.R.S32.HI R2, RZ, 0x1f, R3 ;  /* 0x0000001fff027819 */ /* 0x000fe40000011403 */
[----:B------:R-:W-:-:S04]  /*f4b0*/  SHF.R.S32.HI R0, RZ, 0x1f, R0 ;  /* 0x0000001fff007819 */ /* 0x000fc80000011400 */
[----:B------:R-:W-:Y:S01]  /*f4c0*/  IADD3.X R4, R2, R73, R0, P6, P5 ;  /* 0x0000004902047210 */ /* 0x000fe200037ea400 */
[----:B------:R-:W-:Y:S06]  /*f4d0*/  @P4 BRA `(.L_x_367) ;  /* 0x0000000000d44947 */ /* 0x000fec0003800000 */
[----:B------:R-:W1:Y:S01]  /*f4e0*/  S2R R3, SR_TID.X ;  /* 0x0000000000037919 */ /* 0x000e620000002100 */
[----:B------:R-:W-:Y:S02]  /*f4f0*/  SHF.R.S32.HI R2, RZ, 0x1f, R76 ;  /* 0x0000001fff027819 */ /* 0x000fe4000001144c */
[----:B------:R-:W-:Y:S02]  /*f500*/  P2R R22, PR, RZ, 0x1 ;  /* 0x00000001ff167803 */ /* 0x000fe40000000000 */
[----:B------:R-:W-:Y:S02]  /*f510*/  LEA.HI R2, R2, R76, RZ, 0x2 ;  /* 0x0000004c02027211 */ /* 0x000fe400078f10ff */
[----:B------:R-:W-:Y:S02]  /*f520*/  P2R R20, PR, RZ, 0x2 ;  /* 0x00000002ff147803 */ /* 0x000fe40000000000 */
[----:B------:R-:W-:-:S05]  /*f530*/  LOP3.LUT R2, R2, 0xffffffc, RZ, 0xc0, !PT ;  /* 0x0ffffffc02027812 */ /* 0x000fca00078ec0ff */
[----:B------:R-:W-:Y:S01]  /*f540*/  IMAD.IADD R2, R76, 0x1, -R2 ;  /* 0x000000014c027824 */ /* 0x000fe200078e0a02 */
[----:B-1----:R-:W-:-:S04]  /*f550*/  SHF.R.S32.HI R0, RZ, 0x1f, R3 ;  /* 0x0000001fff007819 */ /* 0x002fc80000011403 */
[----:B------:R-:W-:-:S04]  /*f560*/  LEA.HI R0, R0, R3, RZ, 0x5 ;  /* 0x0000000300007211 */ /* 0x000fc800078f28ff */
[----:B------:R-:W-:-:S05]  /*f570*/  LOP3.LUT R0, R0, 0xffffffe0, RZ, 0xc0, !PT ;  /* 0xffffffe000007812 */ /* 0x000fca00078ec0ff */
[----:B------:R-:W-:-:S05]  /*f580*/  IMAD.IADD R0, R3, 0x1, -R0 ;  /* 0x0000000103007824 */ /* 0x000fca00078e0a00 */
[----:B------:R-:W-:-:S04]  /*f590*/  SHF.R.S32.HI R3, RZ, 0x1f, R0 ;  /* 0x0000001fff037819 */ /* 0x000fc80000011400 */
[----:B------:R-:W-:-:S04]  /*f5a0*/  LEA.HI R0, R3, R0, RZ, 0x2 ;  /* 0x0000000003007211 */ /* 0x000fc800078f10ff */
[----:B------:R-:W-:-:S05]  /*f5b0*/  SHF.R.S32.HI R0, RZ, 0x2, R0 ;  /* 0x00000002ff007819 */ /* 0x000fca0000011400 */
        /* <DEDUP_REMOVED lines=39> */
.L_x_367:
[----:B------:R-:W-:Y:S05]  /*f830*/  BSYNC B0 ;  /* 0x0000000000007941 */ /* 0x000fea0003800000 */
.L_x_366:
[----:B------:R1:W5:Y:S01]  /*f840*/  LDL R25, [R1+0x10] ;  /* 0x0000100001197983 */ /* 0x0003620000100800 */
[----:B------:R-:W-:Y:S01]  /*f850*/  VIADD R0, R12, 0x50 ;  /* 0x000000500c007836 */ /* 0x000fe20000000000 */
[----:B--2---:R-:W-:Y:S01]  /*f860*/  SHF.R.S32.HI R3, RZ, 0x1f, R24 ;  /* 0x0000001fff037819 */ /* 0x004fe20000011418 */
[----:B------:R-:W-:Y:S01]  /*f870*/  ULDC.64 UR4, c[0x0][0x2a0] ;  /* 0x0000a80000047ab9 */ /* 0x000fe20000000a00 */
[----:B------:R-:W-:Y:S01]  /*f880*/  IADD3 R2, P4, R24, UR8, RZ ;  /* 0x0000000818027c10 */ /* 0x000fe2000ff9e0ff */
[----:B------:R1:W2:Y:S01]  /*f890*/  LDS.128 R16, [R234+0x4000] ;  /* 0x00400000ea107984 */ /* 0x0002a20000000c00 */
[----:B------:R-:W-:Y:S01]  /*f8a0*/  SHF.R.S32.HI R4, RZ, 0x1f, R23 ;  /* 0x0000001fff047819 */ /* 0x000fe20000011417 */
[----:B------:R-:W-:Y:S01]  /*f8b0*/  IMAD.U32 R6, RZ, RZ, UR14 ;  /* 0x0000000eff067e24 */ /* 0x000fe2000f8e00ff */
[----:B------:R-:W-:Y:S01]  /*f8c0*/  ISETP.GE.AND P5, PT, R0, UR12, PT ;  /* 0x0000000c00007c0c */ /* 0x000fe2000bfa6270 */
[----:B------:R-:W-:Y:S01]  /*f8d0*/  BSSY B0, `(.L_x_368) ;  /* 0x000001a000007945 */ /* 0x000fe20003800000 */
[----:B------:R-:W-:Y:S01]  /*f8e0*/  IADD3.X R3, R3, UR6, RZ, P4, !PT ;  /* 0x0000000603037c10 */ /* 0x000fe2000a7fe4ff */
[----:B------:R-:W-:Y:S01]  /*f8f0*/  IMAD R0, R4, UR4, RZ ;  /* 0x0000000404007c24 */ /* 0x000fe2000f8e02ff */
[----:B------:R-:W-:-:S02]  /*f900*/  ISETP.GE.AND P4, PT, R12, UR12, PT ;  /* 0x0000000c0c007c0c */ /* 0x000fc4000bf86270 */
[----:B------:R-:W-:Y:S01]  /*f910*/  SHF.R.S32.HI R13, RZ, 0x1f, R12 ;  /* 0x0000001fff0d7819 */ /* 0x000fe2000001140c */
[C---:B------:R-:W-:Y:S01]  /*f920*/  IMAD R0, R23.reuse, UR5, R0 ;  /* 0x0000000517007c24 */ /* 0x040fe2000f8e0200 */
[----:B------:R-:W-:Y:S01]  /*f930*/  IADD3 R14, R12, 0x60, RZ ;  /* 0x000000600c0e7810 */ /* 0x000fe20007ffe0ff */
[----:B------:R-:W-:Y:S02]  /*f940*/  IMAD.WIDE.U32 R10, R23, UR4, R2 ;  /* 0x00000004170a7c25 */ /* 0x000fe4000f8e0002 */
[----:B------:R1:W3:Y:S02]  /*f950*/  LDS.128 R20, [R234] ;  /* 0x00000000ea147984 */ /* 0x0002e40000000c00 */
        /* <DEDUP_REMOVED lines=9> */
[----:B------:R-:W-:Y:S01]  /*f9f0*/  LEA R2, P4, R4, UR4, 0x1 ;  /* 0x0000000404027c11 */ /* 0x000fe2000f8808ff */
[----:B------:R-:W-:Y:S01]  /*fa00*/  ULDC UR4, c[0x0][0x2d0] ;  /* 0x0000b40000047ab9 */ /* 0x000fe20000000800 */
[----:B------:R-:W-:Y:S02]  /*fa10*/  IADD3 R0, R5, R0, RZ ;  /* 0x0000000005007210 */ /* 0x000fe40007ffe0ff */
[----:B------:R-:W-:Y:S02]  /*fa20*/  ISETP.GE.AND P6, PT, R24, UR4, PT ;  /* 0x0000000418007c0c */ /* 0x000fe4000bfc6270 */
[----:B------:R-:W-:Y:S02]  /*fa30*/  LEA.HI.X R3, R4, UR5, R0, 0x1, P4 ;  /* 0x0000000504037c11 */ /* 0x000fe4000a0f0c00 */
[----:B-----5:R-:W-:-:S09]  /*fa40*/  ISETP.GE.AND P4, PT, R25, UR4, PT ;  /* 0x0000000419007c0c */ /* 0x020fd2000bf86270 */
[----:B---3--:R3:W-:Y:S04]  /*fa50*/  @!P6 STG.E.128 desc[UR20][R2.64], R20 ;  /* 0x000000140200e986 */ /* 0x0087e8000c101d14 */
[----:B--2---:R3:W-:Y:S02]  /*fa60*/  @!P4 STG.E.128 desc[UR20][R2.64+0x80], R16 ;  /* 0x000080100200c986 */ /* 0x0047e4000c101d14 */
.L_x_369:
[----:B------:R-:W-:Y:S05]  /*fa70*/  BSYNC B0 ;  /* 0x0000000000007941 */ /* 0x000fea0003800000 */
.L_x_368:
[----:B------:R-:W-:Y:S01]  /*fa80*/  ISETP.GE.AND P4, PT, R14, UR12, PT ;  /* 0x0000000c0e007c0c */ /* 0x000fe2000bf86270 */
[----:B--23--:R2:W3:Y:S01]  /*fa90*/  LDS.128 R16, [R234+0x800] ;  /* 0x00080000ea107984 */ /* 0x00c4e20000000c00 */
[----:B------:R-:W-:Y:S01]  /*faa0*/  IADD3 R20, R12, 0x70, RZ ;  /* 0x000000700c147810 */ /* 0x000fe20007ffe0ff */
[----:B------:R-:W-:Y:S02]  /*fab0*/  BSSY B0, `(.L_x_370) ;  /* 0x0000014000007945 */ /* 0x000fe40003800000 */
[----:B------:R2:W1:Y:S02]  /*fac0*/  LDS.128 R12, [R234+0x4800] ;  /* 0x00480000ea0c7984 */ /* 0x0004640000000c00 */
        /* <DEDUP_REMOVED lines=10> */
[----:B------:R-:W-:Y:S01]  /*fb70*/  LEA R2, P3, R4, UR4, 0x1 ;  /* 0x0000000404027c11 */ /* 0x000fe2000f8608ff */
[----:B------:R-:W-:Y:S01]  /*fb80*/  IMAD.IADD R0, R5, 0x1, R0 ;  /* 0x0000000105007824 */ /* 0x000fe200078e0200 */
[----:B------:R-:W-:Y:S02]  /*fb90*/  ULDC UR4, c[0x0][0x2d0] ;  /* 0x0000b40000047ab9 */ /* 0x000fe40000000800 */
[----:B------:R-:W-:Y:S02]  /*fba0*/  ISETP.GE.AND P6, PT, R24, UR4, PT ;  /* 0x0000000418007c0c */ /* 0x000fe4000bfc6270 */
[----:B------:R-:W-:Y:S02]  /*fbb0*/  LEA.HI.X R3, R4, UR5, R0, 0x1, P3 ;  /* 0x0000000504037c11 */ /* 0x000fe400098f0c00 */
[----:B-----5:R-:W-:-:S09]  /*fbc0*/  ISETP.GE.AND P3, PT, R25, UR4, PT ;  /* 0x0000000419007c0c */ /* 0x020fd2000bf66270 */
[----:B---3--:R3:W-:Y:S04]  /*fbd0*/  @!P6 STG.E.128 desc[UR20][R2.64], R16 ;  /* 0x000000100200e986 */ /* 0x0087e8000c101d14 */
[----:B-1----:R3:W-:Y:S02]  /*fbe0*/  @!P3 STG.E.128 desc[UR20][R2.64+0x80], R12 ;  /* 0x0000800c0200b986 */ /* 0x0027e4000c101d14 */
.L_x_371:
[----:B------:R-:W-:Y:S05]  /*fbf0*/  BSYNC B0 ;  /* 0x0000000000007941 */ /* 0x000fea0003800000 */
.L_x_370:
[----:B---3--:R3:W2:Y:S01]  /*fc00*/  LDS.128 R16, [R234+0x1000] ;  /* 0x00100000ea107984 */ /* 0x0086a20000000c00 */
[----:B------:R-:W-:Y:S01]  /*fc10*/  BSSY B0, `(.L_x_372) ;  /* 0x0000015000007945 */ /* 0x000fe20003800000 */
[----:B------:R-:W-:Y:S02]  /*fc20*/  ISETP.GE.AND P3, PT, R20, UR12, PT ;  /* 0x0000000c14007c0c */ /* 0x000fe4000bf66270 */
[----:B-1----:R3:W1:Y:S01]  /*fc30*/  LDS.128 R12, [R234+0x5000] ;  /* 0x00500000ea0c7984 */ /* 0x0026620000000c00 */
        /* <DEDUP_REMOVED lines=16> */
[----:B--2---:R2:W-:Y:S04]  /*fd40*/  @!P6 STG.E.128 desc[UR20][R2.64], R16 ;  /* 0x000000100200e986 */ /* 0x0045e8000c101d14 */
[----:B-1----:R2:W-:Y:S02]  /*fd50*/  @!P2 STG.E.128 desc[UR20][R2.64+0x80], R12 ;  /* 0x0000800c0200a986 */ /* 0x0025e4000c101d14 */
.L_x_373:
[----:B------:R-:W-:Y:S05]  /*fd60*/  BSYNC B0 ;  /* 0x0000000000007941 */ /* 0x000fea0003800000 */
.L_x_372:
[----:B--2---:R2:W2:Y:S01]  /*fd70*/  LDS.128 R16, [R234+0x1800] ;  /* 0x00180000ea107984 */ /* 0x0044a20000000c00 */
[----:B------:R-:W-:Y:S03]  /*fd80*/  BSSY B0, `(.L_x_374) ;  /* 0x0000014000007945 */ /* 0x000fe60003800000 */
[----:B-1----:R1:W1:Y:S01]  /*fd90*/  LDS.128 R12, [R234+0x5800] ;  /* 0x00580000ea0c7984 */ /* 0x0022620000000c00 */
        /* <DEDUP_REMOVED lines=16> */
[----:B--2---:R2:W-:Y:S04]  /*fea0*/  @!P2 STG.E.128 desc[UR20][R2.64], R16 ;  /* 0x000000100200a986 */ /* 0x0045e8000c101d14 */
[----:B-1----:R2:W-:Y:S02]  /*feb0*/  @!P1 STG.E.128 desc[UR20][R2.64+0x80], R12 ;  /* 0x0000800c02009986 */ /* 0x0025e4000c101d14 */
.L_x_375:
[----:B------:R-:W-:Y:S05]  /*fec0*/  BSYNC B0 ;  /* 0x0000000000007941 */ /* 0x000fea0003800000 */
.L_x_374:
        /* <DEDUP_REMOVED lines=21> */
.L_x_377:
[----:B------:R-:W-:Y:S05]  /*10020*/  BSYNC B0 ;  /* 0x0000000000007941 */ /* 0x000fea0003800000 */
.L_x_376:
        /* <DEDUP_REMOVED lines=21> */
.L_x_379:
[----:B------:R-:W-:Y:S05]  /*10180*/  BSYNC B0 ;  /* 0x0000000000007941 */ /* 0x000fea0003800000 */
.L_x_378:
        /* <DEDUP_REMOVED lines=21> */
.L_x_381:
[----:B------:R-:W-:Y:S05]  /*102e0*/  BSYNC B0 ;  /* 0x0000000000007941 */ /* 0x000fea0003800000 */
.L_x_380:
        /* <DEDUP_REMOVED lines=21> */
.L_x_322:
[----:B------:R-:W-:Y:S01]  /*10440*/  UISETP.NE.AND UP0, UPT, UR13, -0x1, UPT ;  /* 0xffffffff0d00788c */ /* 0x000fe2000bf05270 */
[----:B-1----:R-:W-:Y:S01]  /*10450*/  SHF.R.S32.HI R8, RZ, 0x1f, R153 ;  /* 0x0000001fff087819 */ /* 0x002fe20000011499 */
[----:B------:R-:W-:Y:S01]  /*10460*/  ULDC.U8 UR8, c[0x0][0x3d9] ;  /* 0x0000f64000087ab9 */ /* 0x000fe20000000000 */
[----:B------:R-:W-:Y:S01]  /*10470*/  UIADD3 UR24, -UR22, UR24, URZ ;  /* 0x0000001816187290 */ /* 0x000fe2000fffe13f */
[----:B------:R-:W-:Y:S01]  /*10480*/  IMAD.U32 R6, RZ, RZ, UR14 ;  /* 0x0000000eff067e24 */ /* 0x000fe2000f8e00ff */
[----:B------:R-:W-:Y:S01]  /*10490*/  UISETP.NE.AND UP2, UPT, UR8, URZ, UPT ;  /* 0x0000003f0800728c */ /* 0x000fe2000bf45270 */
[----:B------:R-:W-:Y:S01]  /*104a0*/  LEA.HI R8, R8, R153, RZ, 0x3 ;  /* 0x0000009908087211 */ /* 0x000fe200078f18ff */
[----:B------:R-:W-:Y:S01]  /*104b0*/  UMOV UR18, URZ ;  /* 0x0000003f00127c82 */ /* 0x000fe20008000000 */
[----:B------:R-:W-:Y:S01]  /*104c0*/  UMOV UR19, URZ ;  /* 0x0000003f00137c82 */ /* 0x000fe20008000000 */
[----:B------:R-:W-:Y:S01]  /*104d0*/  BSSY B0, `(.L_x_382) ;  /* 0x000004e000007945 */ /* 0x000fe20003800000 */
        /* <DEDUP_REMOVED lines=17> */
[----:B------:R-:W-:Y:S01]  /*105f0*/  ULDC.U8 UR11, c[0x0][0x3d8] ;  /* 0x0000f600000b7ab9 */ /* 0x000fe20000000000 */
        /* <DEDUP_REMOVED lines=9> */
[----:B------:R-:W-:Y:S01]  /*10690*/  ISETP.NE.AND P1, PT, R0, RZ, PT ;  /* 0x000000ff0000720c */ /* 0x000fe20003f25270 */
[----:B------:R-:W-:Y:S01]  /*106a0*/  @UP2 UIMAD UR12, UR5, UR4, URZ ;  /* 0x00000004050c22a4 */ /* 0x000fe2000f8e023f */
[----:B------:R-:W-:Y:S01]  /*106b0*/  ISETP.GE.AND P0, PT, R17, UR24, PT ;  /* 0x0000001811007c0c */ /* 0x000fe2000bf06270 */
[----:B------:R-:W-:Y:S01]  /*106c0*/  UISETP.NE.OR UP1, UPT, UR13, -0x1, UP3 ;  /* 0xffffffff0d00788c */ /* 0x000fe20009f25670 */
[----:B------:R-:W-:Y:S01]  /*106d0*/  ISETP.GE.AND P3, PT, R18, UR24, PT ;  /* 0x0000001812007c0c */ /* 0x000fe2000bf66270 */
        /* <DEDUP_REMOVED lines=13> */
[----:B------:R-:W-:Y:S01]  /*107b0*/  IMAD.WIDE R6, R6, 0x80, R8 ;  /* 0x0000008006067825 */ /* 0x000fe200078e0208 */
[----:B------:R-:W-:Y:S01]  /*107c0*/  @!UP1 UIMAD UR13, UR27, UR7, URZ ;  /* 0x000000071b0d92a4 */ /* 0x000fe2000f8e023f */
[----:B------:R-:W-:Y:S01]  /*107d0*/  @UP2 ULDC UR9, c[0x0][0x2c0] ;  /* 0x0000b00000092ab9 */ /* 0x000fe20000000800 */
[----:B------:R-:W-:Y:S01]  /*107e0*/  USEL UR8, UR8, URZ, UP3 ;  /* 0x0000003f08087287 */ /* 0x000fe20009800000 */
[----:B------:R-:W-:Y:S01]  /*107f0*/  VIADD R11, R13, UR5 ;  /* 0x000000050d0b7c36 */ /* 0x000fe20008000000 */
[----:B------:R-:W-:Y:S01]  /*10800*/  @!UP2 UMOV UR9, 0x1 ;  /* 0x000000010009a882 */ /* 0x000fe20000000000 */
[----:B------:R-:W-:Y:S01]  /*10810*/  @!UP2 UMOV UR12, UR4 ;  /* 0x00000004000cac82 */ /* 0x000fe20008000000 */
[----:B------:R-:W-:Y:S01]  /*10820*/  UIMAD UR6, UR22, UR9, URZ ;  /* 0x00000009160672a4 */ /* 0x000fe2000f8e023f */
[----:B------:R-:W-:Y:S01]  /*10830*/  VIADD R22, R8, 0x40 ;  /* 0x0000004008167836 */ /* 0x000fe20000000000 */
[----:B------:R-:W-:Y:S01]  /*10840*/  UIMAD UR12, UR28, UR12, UR8 ;  /* 0x0000000c1c0c72a4 */ /* 0x000fe2000f8e0208 */
[----:B------:R-:W-:Y:S01]  /*10850*/  VIADD R15, R14, 0x40 ;  /* 0x000000400e0f7836 */ /* 0x000fe20000000000 */
[----:B------:R-:W-:Y:S01]  /*10860*/  @!UP3 UMOV UR18, UR13 ;  /* 0x0000000d0012bc82 */ /* 0x000fe20008000000 */
[----:B------:R-:W-:-:S02]  /*10870*/  USHF.R.S32.HI UR4, URZ, 0x1f, UR6 ;  /* 0x0000001f3f047899 */ /* 0x000fc40008011406 */
[----:B------:R-:W-:Y:S02]  /*10880*/  @!UP3 USHF.R.S32.HI UR19, URZ, 0x1f, UR13 ;  /* 0x0000001f3f13b899 */ /* 0x000fe4000801140d */
[----:B------:R-:W-:Y:S02]  /*10890*/  USHF.R.S32.HI UR7, URZ, 0x1f, UR12 ;  /* 0x0000001f3f077899 */ /* 0x000fe4000801140c */
        /* <DEDUP_REMOVED lines=17> */
.L_x_383:
[----:B------:R-:W-:Y:S05]  /*109b0*/  BSYNC B0 ;  /* 0x0000000000007941 */ /* 0x000fea0003800000 */
.L_x_382:
        /* <DEDUP_REMOVED lines=21> */
.L_x_385:
[----:B------:R-:W-:Y:S05]  /*10b10*/  BSYNC B0 ;  /* 0x0000000000007941 */ /* 0x000fea0003800000 */
.L_x_384:
        /* <DEDUP_REMOVED lines=21> */
.L_x_387:
[----:B------:R-:W-:Y:S05]  /*10c70*/  BSYNC B0 ;  /* 0x0000000000007941 */ /* 0x000fea0003800000 */
.L_x_386:
        /* <DEDUP_REMOVED lines=21> */
.L_x_389:
[----:B------:R-:W-:Y:S05]  /*10dd0*/  BSYNC B0 ;  /* 0x0000000000007941 */ /* 0x000fea0003800000 */
.L_x_388:
        /* <DEDUP_REMOVED lines=20> */
.L_x_391:
[----:B------:R-:W-:Y:S05]  /*10f20*/  BSYNC B0 ;  /* 0x0000000000007941 */ /* 0x000fea0003800000 */
.L_x_390:
        /* <DEDUP_REMOVED lines=20> */
.L_x_393:
[----:B------:R-:W-:Y:S05]  /*11070*/  BSYNC B0 ;  /* 0x0000000000007941 */ /* 0x000fea0003800000 */
.L_x_392:
        /* <DEDUP_REMOVED lines=20> */
.L_x_395:
[----:B------:R-:W-:Y:S05]  /*111c0*/  BSYNC B0 ;  /* 0x0000000000007941 */ /* 0x000fea0003800000 */
.L_x_394:
        /* <DEDUP_REMOVED lines=20> */
.L_x_397:
[----:B------:R-:W-:Y:S05]  /*11310*/  BSYNC B0 ;  /* 0x0000000000007941 */ /* 0x000fea0003800000 */
.L_x_396:
        /* <DEDUP_REMOVED lines=10> */
.L_x_399:
[----:B------:R-:W-:Y:S05]  /*113c0*/  BSYNC B0 ;  /* 0x0000000000007941 */ /* 0x000fea0003800000 */
.L_x_398:
        /* <DEDUP_REMOVED lines=15> */
.L_x_401:
[----:B------:R-:W-:Y:S05]  /*114c0*/  BSYNC B0 ;  /* 0x0000000000007941 */ /* 0x000fea0003800000 */
.L_x_400:
        /* <DEDUP_REMOVED lines=10> */
.L_x_403:
[----:B------:R-:W-:Y:S05]  /*11570*/  BSYNC B0 ;  /* 0x0000000000007941 */ /* 0x000fea0003800000 */
.L_x_402:
        /* <DEDUP_REMOVED lines=10> */
.L_x_405:
[----:B------:R-:W-:Y:S05]  /*11620*/  BSYNC B0 ;  /* 0x0000000000007941 */ /* 0x000fea0003800000 */
.L_x_404:
        /* <DEDUP_REMOVED lines=10> */
.L_x_407:
[----:B------:R-:W-:Y:S05]  /*116d0*/  BSYNC B0 ;  /* 0x0000000000007941 */ /* 0x000fea0003800000 */
.L_x_406:
        /* <DEDUP_REMOVED lines=10> */
.L_x_409:
[----:B------:R-:W-:Y:S05]  /*11780*/  BSYNC B0 ;  /* 0x0000000000007941 */ /* 0x000fea0003800000 */
.L_x_408:
        /* <DEDUP_REMOVED lines=10> */
.L_x_411:
[----:B------:R-:W-:Y:S05]  /*11830*/  BSYNC B0 ;  /* 0x0000000000007941 */ /* 0x000fea0003800000 */
.L_x_410:
        /* <DEDUP_REMOVED lines=10> */
.L_x_412:
        /* <DEDUP_REMOVED lines=10> */
.L_x_2921:


//--------------------- .text._ZN5flash16flash_fwd_kernelI23Flash_fwd_kernel_traitsILi128ELi128ELi64ELi4ELb0ELb0EN7cutlass10bfloat16_tE19Flash_kernel_traitsILi128ELi128ELi64ELi4ES3_EELb0ELb0ELb0ELb1ELb0ELb0ELb1ELb0EEEvNS_16Flash_fwd_paramsE --------------------------
	.section	.text._ZN5flash16flash_fwd_kernelI23Flash_fwd_kernel_traitsILi128ELi128ELi64ELi4ELb0ELb0EN7cutlass10bfloat16_tE19Flash_kernel_traitsILi128ELi128ELi64ELi4ES3_EELb0ELb0ELb0ELb1ELb0ELb0ELb1ELb0EEEvNS_16Flash_fwd_paramsE,"ax",@progbits
	.align	128
        .global         _ZN5flash16flash_fwd_kernelI23Flash_fwd_kernel_traitsILi128ELi128ELi64ELi4ELb0ELb0EN7cutlass10bfloat16_tE19Flash_kernel_traitsILi128ELi128ELi64ELi4ES3_EELb0ELb0ELb0ELb1ELb0ELb0ELb1ELb0EEEvNS_16Flash_fwd_paramsE
        .type           _ZN5flash16flash_fwd_kernelI23Flash_fwd_kernel_traitsILi128ELi128ELi64ELi4ELb0ELb0EN7cutlass10bfloat16_tE19Flash_kernel_traitsILi128ELi128ELi64ELi4ES3_EELb0ELb0ELb0ELb1ELb0ELb0ELb1ELb0EEEvNS_16Flash_fwd_paramsE,@function
        .size           _ZN5flash16flash_fwd_kernelI23Flash_fwd_kernel_traitsILi128ELi128ELi64ELi4ELb0ELb0EN7cutlass10bfloat16_tE19Flash_kernel_traitsILi128ELi128ELi64ELi4ES3_EELb0ELb0ELb0ELb1ELb0ELb0ELb1ELb0EEEvNS_16Flash_fwd_paramsE,(.L_x_2922 - _ZN5flash16flash_fwd_kernelI23Flash_fwd_kernel_traitsILi128ELi128ELi64ELi4ELb0ELb0EN7cutlass10bfloat16_tE19Flash_kernel_traitsILi128ELi128ELi64ELi4ES3_EELb0ELb0ELb0ELb1ELb0ELb0ELb1ELb0EEEvNS_16Flash_fwd_paramsE)
        .other          _ZN5flash16flash_fwd_kernelI23Flash_fwd_kernel_traitsILi128ELi128ELi64ELi4ELb0ELb0EN7cutlass10bfloat16_tE19Flash_kernel_traitsILi128ELi128ELi64ELi4ES3_EELb0ELb0ELb0ELb1ELb0ELb0ELb1ELb0EEEvNS_16Flash_fwd_paramsE,@"STO_CUDA_ENTRY STV_DEFAULT"
_ZN5flash16flash_fwd_kernelI23Flash_fwd_kernel_traitsILi128ELi128ELi64ELi4ELb0ELb0EN7cutlass10bfloat16_tE19Flash_kernel_traitsILi128ELi128ELi64ELi4ES3_EELb0ELb0ELb0ELb1ELb0ELb0ELb1ELb0EEEvNS_16Flash_fwd_paramsE:
.text._ZN5flash16flash_fwd_kernelI23Flash_fwd_kernel_traitsILi128ELi128ELi64ELi4ELb0ELb0EN7cutlass10bfloat16_tE19Flash_kernel_traitsILi128ELi128ELi64ELi4ES3_EELb0ELb0ELb0ELb1ELb0ELb0ELb1ELb0EEEvNS_16Flash_fwd_paramsE:
        /* <DEDUP_REMOVED lines=55> */
.L_x_413:
[----:B------:R-:W-:-:S05]  /*0370*/  ULDC UR6, c[0x0][0x2c8] ;  /* 0x0000b20000067ab9 */ /* 0x000fca0000000800 */
.L_x_414:
        /* <DEDUP_REMOVED lines=106> */
.L_x_416:
        /* <DEDUP_REMOVED lines=24> */
.L_x_417:
        /* <DEDUP_REMOVED lines=80> */
.L_x_419:
[----:B------:R-:W-:Y:S05]  /*10a0*/  BSYNC B0 ;  /* 0x0000000000007941 */ /* 0x000fea0003800000 */
.L_x_418:
        /* <DEDUP_REMOVED lines=33> */
.L_x_421:
[----:B------:R-:W-:Y:S05]  /*12c0*/  BSYNC B0 ;  /* 0x0000000000007941 */ /* 0x000fea0003800000 */
.L_x_420:
        /* <DEDUP_REMOVED lines=33> */
.L_x_423:
[----:B------:R-:W-:Y:S05]  /*14e0*/  BSYNC B0 ;  /* 0x0000000000007941 */ /* 0x000fea0003800000 */
.L_x_422:
        /* <DEDUP_REMOVED lines=32> */
.L_x_425:
[----:B------:R-:W-:Y:S05]  /*16f0*/  BSYNC B0 ;  /* 0x0000000000007941 */ /* 0x000fea0003800000 */
.L_x_424:
        /* <DEDUP_REMOVED lines=31> */
.L_x_427:
[----:B------:R-:W-:Y:S05]  /*18f0*/  BSYNC B0 ;  /* 0x0000000000007941 */ /* 0x000fea0003800000 */
.L_x_426:
        /* <DEDUP_REMOVED lines=31> */
.L_x_429:
[----:B------:R-:W-:Y:S05]  /*1af0*/  BSYNC B0 ;  /* 0x0000000000007941 */ /* 0x000fea0003800000 */
.L_x_428:
        /* <DEDUP_REMOVED lines=31> */
.L_x_431:
[----:B------:R-:W-:Y:S05]  /*1cf0*/  BSYNC B0 ;  /* 0x0000000000007941 */ /* 0x000fea0003800000 */
.L_x_430:
        /* <DEDUP_REMOVED lines=34> */
.L_x_433:
[----:B------:R-:W-:Y:S05]  /*1f20*/  BSYNC B0 ;  /* 0x0000000000007941 */ /* 0x000fea0003800000 */
.L_x_432:
        /* <DEDUP_REMOVED lines=39> */
.L_x_435:
[----:B------:R-:W-:Y:S05]  /*21a0*/  BSYNC B0 ;  /* 0x0000000000007941 */ /* 0x000fea0003800000 */
.L_x_434:
        /* <DEDUP_REMOVED lines=26> */
.L_x_437:
[----:B------:R-:W-:Y:S05]  /*2350*/  BSYNC B0 ;  /* 0x0000000000007941 */ /* 0x000fea0003800000 */
.L_x_436:
        /* <DEDUP_REMOVED lines=26> */
.L_x_439:
[----:B------:R-:W-:Y:S05]  /*2500*/  BSYNC B0 ;  /* 0x0000000000007941 */ /* 0x000fea0003800000 */
.L_x_438:
        /* <DEDUP_REMOVED lines=27> */
.L_x_441:
[----:B------:R-:W-:Y:S05]  /*26c0*/  BSYNC B0 ;  /* 0x0000000000007941 */ /* 0x000fea0003800000 */
.L_x_440:
        /* <DEDUP_REMOVED lines=90> */
.L_x_443:
[----:B------:R-:W-:Y:S05]  /*2c70*/  BSYNC B0 ;  /* 0x0000000000007941 */ /* 0x000fea0003800000 */
.L_x_442:
        /* <DEDUP_REMOVED lines=29> */
.L_x_445:
[----:B------:R-:W-:Y:S05]  /*2e50*/  BSYNC B0 ;  /* 0x0000000000007941 */ /* 0x000fea0003800000 */
.L_x_444:
        /* <DEDUP_REMOVED lines=28> */
.L_x_447:
[----:B------:R-:W-:Y:S05]  /*3020*/  BSYNC B0 ;  /* 0x0000000000007941 */ /* 0x000fea0003800000 */
.L_x_446:
        /* <DEDUP_REMOVED lines=28> */
.L_x_449:
[----:B------:R-:W-:Y:S05]  /*31f0*/  BSYNC B0 ;  /* 0x0000000000007941 */ /* 0x000fea0003800000 */
.L_x_448:
[----:B------:R-:W-:Y:S01]  /*3200*/  LDSM.16.M88.4 R12, [R231] ;  /* 0x00000000e70c783b */ /* 0x000fe20000000200 */
[----:B------:R-:W-:Y:S01]  /*3210*/  R2P PR, R36, 0x6 ;  /* 0x0000000624007804 */ /* 0x000fe20000000000 */
[C---:B-1-3--:R-:W-:Y:S01]  /*3220*/  VIADD R2, R224.reuse, 0x8000 ;  /* 0x00008000e0027836 */ /* 0x04afe20000000000 */
[----:B------:R-:W-:Y:S01]  /*3230*/  ULDC UR6, c[0x0][0x39c] ;  /* 0x0000e70000067ab9 */ /* 0x000fe20000000800 */
[----:B------:R-:W1:Y:S01]  /*3240*/  LDSM.16.M88.4 R20, [R224+0x8000] ;  /* 0x00800000e014783b */ /* 0x000e620000000200 */
[----:B------:R-:W-:Y:S01]  /*3250*/  VIADD R235, R224, 0x8020 ;  /* 0x00008020e0eb7836 */ /* 0x000fe20000000000 */
[----:B------:R-:W-:Y:S01]  /*3260*/  UISETP.GE.AND UP0, UPT, UR23, 0x41, UPT ;  /* 0x000000411700788c */ /* 0x000fe2000bf06270 */
[--C-:B------:R-:W-:Y:S01]  /*3270*/  IMAD R232, R4, 0x2, R231.reuse ;  /* 0x0000000204e87824 */ /* 0x100fe200078e02e7 */
[----:B------:R-:W3:Y:S01]  /*3280*/  LDSM.16.M88.4 R8, [R231+0x2000] ;  /* 0x00200000e708783b */ /* 0x000ee20000000200 */
[C---:B------:R-:W-:Y:S02]  /*3290*/  IMAD R234, R0.reuse, 0x2, R231 ;  /* 0x0000000200ea7824 */ /* 0x040fe400078e02e7 */
[----:B------:R-:W-:Y:S01]  /*32a0*/  IMAD R233, R0, 0x2, R232 ;  /* 0x0000000200e97824 */ /* 0x000fe200078e02e8 */
[----:B------:R-:W5:Y:S02]  /*32b0*/  LDSM.16.M88.4 R32, [R224+0x8800] ;  /* 0x00880000e020783b */ /* 0x000f640000000200 */
[----:B------:R-:W-:Y:S01]  /*32c0*/  @P1 VIADD R235, R2, 0xffffffe0 ;  /* 0xffffffe002eb1836 */ /* 0x000fe20000000000 */
[----:B------:R-:W-:Y:S01]  /*32d0*/  MOV R2, 0x40 ;  /* 0x0000004000027802 */ /* 0x000fe20000000f00 */
[----:B--2---:R-:W2:Y:S02]  /*32e0*/  LDSM.16.M88.4 R28, [R224+0x9000] ;  /* 0x00900000e01c783b */ /* 0x004ea40000000200 */
[C---:B------:R-:W-:Y:S01]  /*32f0*/  VIADD R241, R235.reuse, 0x1000 ;  /* 0x00001000ebf17836 */ /* 0x040fe20000000000 */
[----:B------:R-:W-:Y:S01]  /*3300*/  SEL R2, R2, 0xffffffc0, !P2 ;  /* 0xffffffc002027807 */ /* 0x000fe20005000000 */
[----:B------:R-:W4:Y:S01]  /*3310*/  LDSM.16.M88.4 R24, [R224+0x9800] ;  /* 0x00980000e018783b */ /* 0x000f220000000200 */
[C---:B------:R-:W-:Y:S01]  /*3320*/  IADD3 R242, R235.reuse, 0x800, RZ ;  /* 0x00000800ebf27810 */ /* 0x040fe20007ffe0ff */
[C---:B------:R-:W-:Y:S01]  /*3330*/  VIADD R240, R235.reuse, 0x1800 ;  /* 0x00001800ebf07836 */ /* 0x040fe20000000000 */
[----:B------:R-:W-:Y:S01]  /*3340*/  IADD3 R238, R235, 0x2800, RZ ;  /* 0x00002800ebee7810 */ /* 0x000fe20007ffe0ff */
[----:B------:R-:W-:Y:S01]  /*3350*/  LDSM.16.M88.4 R16, [R232+0x2000] ;  /* 0x00200000e810783b */ /* 0x000fe20000000200 */
[----:B------:R-:W-:-:S02]  /*3360*/  IMAD.IADD R230, R224, 0x1, R2 ;  /* 0x00000001e0e67824 */ /* 0x000fc400078e0202 */
[----:B------:R-:W-:Y:S01]  /*3370*/  IMAD.IADD R229, R2, 0x1, R235 ;  /* 0x0000000102e57824 */ /* 0x000fe200078e02eb */
[----:B------:R-:W4:Y:S01]  /*3380*/  LDSM.16.M88.4 R52, [R235+0x1000] ;  /* 0x00100000eb34783b */ /* 0x000f220000000200 */
[----:B------:R-:W-:Y:S01]  /*3390*/  LOP3.LUT R2, R157, 0xffffffe0, RZ, 0xc0, !PT ;  /* 0xffffffe09d027812 */ /* 0x000fe200078ec0ff */
[C---:B------:R-:W-:Y:S02]  /*33a0*/  VIADD R239, R235.reuse, 0x2000 ;  /* 0x00002000ebef7836 */ /* 0x040fe40000000000 */
[----:B------:R-:W4:Y:S01]  /*33b0*/  LDSM.16.M88.4 R56, [R235+0x1800] ;  /* 0x00180000eb38783b */ /* 0x000f220000000200 */
[----:B------:R-:W-:Y:S01]  /*33c0*/  IADD3 R2, -R2, R175, RZ ;  /* 0x000000af02027210 */ /* 0x000fe20007ffe1ff */
[C---:B------:R-:W-:Y:S02]  /*33d0*/  VIADD R237, R235.reuse, 0x3000 ;  /* 0x00003000ebed7836 */ /* 0x040fe40000000000 */
[----:B------:R-:W-:Y:S01]  /*33e0*/  LDSM.16.M88.4 R44, [R235] ;  /* 0x00000000eb2c783b */ /* 0x000fe20000000200 */
[----:B------:R-:W-:Y:S01]  /*33f0*/  SHF.R.S32.HI R5, RZ, 0x1f, R2 ;  /* 0x0000001fff057819 */ /* 0x000fe20000011402 */
[----:B------:R-:W-:-:S02]  /*3400*/  VIADD R236, R235, 0x3800 ;  /* 0x00003800ebec7836 */ /* 0x000fc40000000000 */
[----:B------:R-:W-:Y:S01]  /*3410*/  LDSM.16.M88.4 R48, [R235+0x800] ;  /* 0x00080000eb30783b */ /* 0x000fe20000000200 */
[----:B------:R-:W-:Y:S01]  /*3420*/  LEA.HI R2, R5, R2, RZ, 0x2 ;  /* 0x0000000205027211 */ /* 0x000fe200078f10ff */
[-C--:B-1----:R-:W-:Y:S03]  /*3430*/  HMMA.16816.F32.BF16 R84, R12, R20.reuse, RZ ;  /* 0x000000140c54723c */ /* 0x082fe600000418ff */
[----:B------:R-:W-:Y:S01]  /*3440*/  SHF.R.S32.HI R2, RZ, 0x2, R2 ;  /* 0x00000002ff027819 */ /* 0x000fe20000011402 */
[----:B------:R-:W0:Y:S02]  /*3450*/  LDGDEPBAR ;  /* 0x00000000000079af */ /* 0x000e240000000000 */
[----:B---3--:R-:W-:Y:S02]  /*3460*/  HMMA.16816.F32.BF16 R76, R8, R20, RZ ;  /* 0x00000014084c723c */ /* 0x008fe400000418ff */
[----:B------:R-:W-:Y:S01]  /*3470*/  IMAD R5, R156, 0x10, R2 ;  /* 0x000000109c057824 */ /* 0x000fe200078e0202 */
[----:B------:R-:W-:-:S03]  /*3480*/  LOP3.LUT R2, R139, R138, RZ, 0xfc, !PT ;  /* 0x0000008a8b027212 */ /* 0x000fc600078efcff */
[----:B------:R-:W-:Y:S01]  /*3490*/  VIADD R158, R5, UR22 ;  /* 0x00000016059e7c36 */ /* 0x000fe20008000000 */
[-C--:B------:R-:W-:Y:S04]  /*34a0*/  HMMA.16816.F32.BF16 R72, R8, R22.reuse, RZ ;  /* 0x000000160848723c */ /* 0x080fe800000418ff */
[----:B------:R-:W-:Y:S02]  /*34b0*/  STL [R1+0x10], R158 ;  /* 0x0000109e01007387 */ /* 0x000fe40000100800 */
[----:B------:R-:W-:Y:S02]  /*34c0*/  HMMA.16816.F32.BF16 R88, R12, R22, RZ ;  /* 0x000000160c58723c */ /* 0x000fe400000418ff */
[----:B------:R-:W1:Y:S04]  /*34d0*/  LDSM.16.M88.4 R20, [R232] ;  /* 0x00000000e814783b */ /* 0x000e680000000200 */
[C---:B-----5:R-:W-:Y:S06]  /*34e0*/  HMMA.16816.F32.BF16 R68, R8.reuse, R32, RZ ;  /* 0x000000200844723c */ /* 0x060fec00000418ff */
[C---:B--2---:R-:W-:Y:S06]  /*34f0*/  HMMA.16816.F32.BF16 R60, R8.reuse, R28, RZ ;  /* 0x0000001c083c723c */ /* 0x044fec00000418ff */
[C---:B----4-:R-:W-:Y:S06]  /*3500*/  HMMA.16816.F32.BF16 R36, R8.reuse, R24, RZ ;  /* 0x000000180824723c */ /* 0x050fec00000418ff */
[C---:B------:R-:W-:Y:S06]  /*3510*/  HMMA.16816.F32.BF16 R64, R8.reuse, R34, RZ ;  /* 0x000000220840723c */ /* 0x040fec00000418ff */
[C---:B------:R-:W-:Y:S06]  /*3520*/  HMMA.16816.F32.BF16 R40, R8.reuse, R30, RZ ;  /* 0x0000001e0828723c */ /* 0x040fec00000418ff */
[----:B------:R-:W-:Y:S06]  /*3530*/  HMMA.16816.F32.BF16 R8, R8, R26, RZ ;  /* 0x0000001a0808723c */ /* 0x000fec00000418ff */
[C---:B------:R-:W-:Y:S06]  /*3540*/  HMMA.16816.F32.BF16 R80, R12.reuse, R32, RZ ;  /* 0x000000200c50723c */ /* 0x040fec00000418ff */
[C---:B------:R-:W-:Y:S06]  /*3550*/  HMMA.16816.F32.BF16 R96, R12.reuse, R34, RZ ;  /* 0x000000220c60723c */ /* 0x040fec00000418ff */
[C---:B------:R-:W-:Y:S06]  /*3560*/  HMMA.16816.F32.BF16 R32, R12.reuse, R28, RZ ;  /* 0x0000001c0c20723c */ /* 0x040fec00000418ff */
[C---:B------:R-:W-:Y:S06]  /*3570*/  HMMA.16816.F32.BF16 R92, R12.reuse, R30, RZ ;  /* 0x0000001e0c5c723c */ /* 0x040fec00000418ff */
[----:B------:R-:W-:Y:S06]  /*3580*/  HMMA.16816.F32.BF16 R28, R12, R24, RZ ;  /* 0x000000180c1c723c */ /* 0x000fec00000418ff */
[C---:B------:R-:W-:Y:S01]  /*3590*/  HMMA.16816.F32.BF16 R104, R16.reuse, R54, R40 ;  /* 0x000000361068723c */ /* 0x040fe20000041828 */
[----:B------:R-:W-:Y:S05]  /*35a0*/  LDSM.16.M88.4 R40, [R230+0x8000] ;  /* 0x00800000e628783b */ /* 0x000fea0000000200 */
[----:B------:R-:W-:Y:S01]  /*35b0*/  HMMA.16816.F32.BF16 R112, R16, R58, R8 ;  /* 0x0000003a1070723c */ /* 0x000fe20000041808 */
[----:B------:R-:W2:Y:S05]  /*35c0*/  LDSM.16.M88.4 R8, [R234+0x2000] ;  /* 0x00200000ea08783b */ /* 0x000eaa0000000200 */
[----:B------:R-:W-:Y:S01]  /*35d0*/  HMMA.16816.F32.BF16 R24, R12, R26, RZ ;  /* 0x0000001a0c18723c */ /* 0x000fe200000418ff */
[----:B------:R-:W-:Y:S05]  /*35e0*/  LDSM.16.M88.4 R12, [R234] ;  /* 0x00000000ea0c783b */ /* 0x000fea0000000200 */
[C---:B-1----:R-:W-:Y:S01]  /*35f0*/  HMMA.16816.F32.BF16 R120, R20.reuse, R52, R32 ;  /* 0x000000341478723c */ /* 0x042fe20000041820 */
[----:B------:R-:W1:Y:S05]  /*3600*/  LDSM.16.M88.4 R32, [R230+0x9000] ;  /* 0x00900000e620783b */ /* 0x000e6a0000000200 */
[-C--:B------:R-:W-:Y:S01]  /*3610*/  HMMA.16816.F32.BF16 R132, R20, R56.reuse, R28 ;  /* 0x000000381484723c */ /* 0x080fe2000004181c */
[----:B------:R-:W3:Y:S05]  /*3620*/  LDSM.16.M88.4 R28, [R230+0x9800] ;  /* 0x00980000e61c783b */ /* 0x000eea0000000200 */
[C---:B------:R-:W-:Y:S01]  /*3630*/  HMMA.16816.F32.BF16 R140, R16.reuse, R56, R36 ;  /* 0x00000038108c723c */ /* 0x040fe20000041824 */
[----:B------:R-:W4:Y:S05]  /*3640*/  LDSM.16.M88.4 R36, [R230+0x8800] ;  /* 0x00880000e624783b */ /* 0x000f2a0000000200 */
[C---:B------:R-:W-:Y:S06]  /*3650*/  HMMA.16816.F32.BF16 R100, R16.reuse, R44, R76 ;  /* 0x0000002c1064723c */ /* 0x040fec000004184c */
[----:B------:R-:W-:Y:S06]  /*3660*/  HMMA.16816.F32.BF16 R72, R16, R46, R72 ;  /* 0x0000002e1048723c */ /* 0x000fec0000041848 */
[C---:B------:R-:W-:Y:S06]  /*3670*/  HMMA.16816.F32.BF16 R108, R20.reuse, R44, R84 ;  /* 0x0000002c146c723c */ /* 0x040fec0000041854 */
[C---:B------:R-:W-:Y:S06]  /*3680*/  HMMA.16816.F32.BF16 R116, R20.reuse, R48, R80 ;  /* 0x000000301474723c */ /* 0x040fec0000041850 */
[----:B------:R-:W-:Y:S01]  /*3690*/  HMMA.16816.F32.BF16 R80, R20, R46, R88 ;  /* 0x0000002e1450723c */ /* 0x000fe20000041858 */
[----:B------:R-:W-:Y:S05]  /*36a0*/  LDSM.16.M88.4 R44, [R229] ;  /* 0x00000000e52c783b */ /* 0x000fea0000000200 */
[C---:B------:R-:W-:Y:S06]  /*36b0*/  HMMA.16816.F32.BF16 R68, R16.reuse, R48, R68 ;  /* 0x000000301044723c */ /* 0x040fec0000041844 */
[C---:B------:R-:W-:Y:S01]  /*36c0*/  HMMA.16816.F32.BF16 R124, R16.reuse, R52, R60 ;  /* 0x00000034107c723c */ /* 0x040fe2000004183c */
[----:B------:R-:W-:Y:S05]  /*36d0*/  LDSM.16.M88.4 R60, [R229+0x1000] ;  /* 0x00100000e53c783b */ /* 0x000fea0000000200 */
[-C--:B------:R-:W-:Y:S01]  /*36e0*/  HMMA.16816.F32.BF16 R128, R16, R50.reuse, R64 ;  /* 0x000000321080723c */ /* 0x080fe20000041840 */
[----:B------:R-:W5:Y:S04]  /*36f0*/  LDSM.16.M88.4 R16, [R233+0x2000] ;  /* 0x00200000e910783b */ /* 0x000f680000000200 */
[----:B------:R-:W5:Y:S01]  /*3700*/  LDSM.16.M88.4 R64, [R229+0x1800] ;  /* 0x00180000e540783b */ /* 0x000f620000000200 */
[C---:B------:R-:W-:Y:S06]  /*3710*/  HMMA.16816.F32.BF16 R96, R20.reuse, R50, R96 ;  /* 0x000000321460723c */ /* 0x040fec0000041860 */
[C---:B------:R-:W-:Y:S06]  /*3720*/  HMMA.16816.F32.BF16 R76, R20.reuse, R54, R92 ;  /* 0x00000036144c723c */ /* 0x040fec000004185c */
[----:B------:R-:W-:Y:S01]  /*3730*/  HMMA.16816.F32.BF16 R56, R20, R58, R24 ;  /* 0x0000003a1438723c */ /* 0x000fe20000041818 */
[----:B------:R-:W5:Y:S04]  /*3740*/  LDSM.16.M88.4 R20, [R229+0x800] ;  /* 0x00080000e514783b */ /* 0x000f680000000200 */
[----:B------:R-:W5:Y:S01]  /*3750*/  LDSM.16.M88.4 R24, [R233] ;  /* 0x00000000e918783b */ /* 0x000f620000000200 */
[C---:B--2---:R-:W-:Y:S06]  /*3760*/  HMMA.16816.F32.BF16 R52, R8.reuse, R40, R100 ;  /* 0x000000280834723c */ /* 0x044fec0000041864 */
[C---:B------:R-:W-:Y:S06]  /*3770*/  HMMA.16816.F32.BF16 R48, R8.reuse, R42, R72 ;  /* 0x0000002a0830723c */ /* 0x040fec0000041848 */
[----:B-1----:R-:W-:Y:S06]  /*3780*/  HMMA.16816.F32.BF16 R104, R8, R34, R104 ;  /* 0x000000220868723c */ /* 0x002fec0000041868 */
[----:B------:R-:W-:Y:S06]  /*3790*/  HMMA.16816.F32.BF16 R72, R12, R40, R108 ;  /* 0x000000280c48723c */ /* 0x000fec000004186c */
[----:B---3--:R-:W-:Y:S06]  /*37a0*/  HMMA.16816.F32.BF16 R84, R8, R30, R112 ;  /* 0x0000001e0854723c */ /* 0x008fec0000041870 */
[----:B------:R-:W-:Y:S06]  /*37b0*/  HMMA.16816.F32.BF16 R40, R12, R42, R80 ;  /* 0x0000002a0c28723c */ /* 0x000fec0000041850 */
[C---:B----4-:R-:W-:Y:S06]  /*37c0*/  HMMA.16816.F32.BF16 R68, R8.reuse, R36, R68 ;  /* 0x000000240844723c */ /* 0x050fec0000041844 */
[C---:B------:R-:W-:Y:S06]  /*37d0*/  HMMA.16816.F32.BF16 R88, R8.reuse, R32, R124 ;  /* 0x000000200858723c */ /* 0x040fec000004187c */
[C---:B------:R-:W-:Y:S06]  /*37e0*/  HMMA.16816.F32.BF16 R100, R8.reuse, R28, R140 ;  /* 0x0000001c0864723c */ /* 0x040fec000004188c */
[----:B------:R-:W-:Y:S01]  /*37f0*/  HMMA.16816.F32.BF16 R92, R8, R38, R128 ;  /* 0x00000026085c723c */ /* 0x000fe20000041880 */
[----:B------:R-:W-:Y:S05]  /*3800*/  LDSM.16.M88.4 R8, [R231+0x6000] ;  /* 0x00600000e708783b */ /* 0x000fea0000000200 */
[C---:B------:R-:W-:Y:S06]  /*3810*/  HMMA.16816.F32.BF16 R80, R12.reuse, R36, R116 ;  /* 0x000000240c50723c */ /* 0x040fec0000041874 */
[C---:B------:R-:W-:Y:S01]  /*3820*/  HMMA.16816.F32.BF16 R108, R12.reuse, R38, R96 ;  /* 0x000000260c6c723c */ /* 0x040fe20000041860 */
[----:B------:R-:W1:Y:S05]  /*3830*/  LDSM.16.M88.4 R36, [R224+0xa000] ;  /* 0x00a00000e024783b */ /* 0x000e6a0000000200 */
[C---:B------:R-:W-:Y:S06]  /*3840*/  HMMA.16816.F32.BF16 R120, R12.reuse, R32, R120 ;  /* 0x000000200c78723c */ /* 0x040fec0000041878 */
[C---:B------:R-:W-:Y:S01]  /*3850*/  HMMA.16816.F32.BF16 R128, R12.reuse, R34, R76 ;  /* 0x000000220c80723c */ /* 0x040fe2000004184c */
[----:B------:R-:W2:Y:S05]  /*3860*/  LDSM.16.M88.4 R32, [R224+0xa800] ;  /* 0x00a80000e020783b */ /* 0x000eaa0000000200 */
[C---:B------:R-:W-:Y:S06]  /*3870*/  HMMA.16816.F32.BF16 R132, R12.reuse, R28, R132 ;  /* 0x0000001c0c84723c */ /* 0x040fec0000041884 */
[----:B------:R-:W-:Y:S01]  /*3880*/  HMMA.16816.F32.BF16 R116, R12, R30, R56 ;  /* 0x0000001e0c74723c */ /* 0x000fe20000041838 */
[----:B------:R-:W3:Y:S04]  /*3890*/  LDSM.16.M88.4 R12, [R231+0x4000] ;  /* 0x00400000e70c783b */ /* 0x000ee80000000200 */
[----:B------:R-:W4:Y:S01]  /*38a0*/  LDSM.16.M88.4 R28, [R224+0xb000] ;  /* 0x00b00000e01c783b */ /* 0x000f220000000200 */
[C---:B-----5:R-:W-:Y:S03]  /*38b0*/  HMMA.16816.F32.BF16 R112, R16.reuse, R44, R52 ;  /* 0x0000002c1070723c */ /* 0x060fe60000041834 */
[----:B------:R-:W-:Y:S03]  /*38c0*/  LDSM.16.M88.4 R56, [R235+0x2000] ;  /* 0x00200000eb38783b */ /* 0x000fe60000000200 */
[C---:B------:R-:W-:Y:S01]  /*38d0*/  HMMA.16816.F32.BF16 R144, R16.reuse, R62, R104 ;  /* 0x0000003e1090723c */ /* 0x040fe20000041868 */
[----:B------:R-:W-:Y:S05]  /*38e0*/  LDSM.16.M88.4 R52, [R235+0x2800] ;  /* 0x00280000eb34783b */ /* 0x000fea0000000200 */
[C---:B------:R-:W-:Y:S06]  /*38f0*/  HMMA.16816.F32.BF16 R104, R16.reuse, R66, R84 ;  /* 0x000000421068723c */ /* 0x040fec0000041854 */
[C---:B------:R-:W-:Y:S06]  /*3900*/  HMMA.16816.F32.BF16 R124, R16.reuse, R46, R48 ;  /* 0x0000002e107c723c */ /* 0x040fec0000041830 */
[C---:B------:R-:W-:Y:S06]  /*3910*/  HMMA.16816.F32.BF16 R68, R16.reuse, R20, R68 ;  /* 0x000000141044723c */ /* 0x040fec0000041844 */
[C---:B------:R-:W-:Y:S06]  /*3920*/  HMMA.16816.F32.BF16 R152, R16.reuse, R22, R92 ;  /* 0x000000161098723c */ /* 0x040fec000004185c */
[C---:B------:R-:W-:Y:S06]  /*3930*/  HMMA.16816.F32.BF16 R148, R16.reuse, R60, R88 ;  /* 0x0000003c1094723c */ /* 0x040fec0000041858 */
[----:B------:R-:W-:Y:S01]  /*3940*/  HMMA.16816.F32.BF16 R140, R16, R64, R100 ;  /* 0x00000040108c723c */ /* 0x000fe20000041864 */
[----:B------:R-:W5:Y:S05]  /*3950*/  LDSM.16.M88.4 R16, [R224+0xb800] ;  /* 0x00b80000e010783b */ /* 0x000f6a0000000200 */
[C---:B------:R-:W-:Y:S06]  /*3960*/  HMMA.16816.F32.BF16 R84, R24.reuse, R20, R80 ;  /* 0x000000141854723c */ /* 0x040fec0000041850 */
[C---:B------:R-:W-:Y:S01]  /*3970*/  HMMA.16816.F32.BF16 R80, R24.reuse, R22, R108 ;  /* 0x000000161850723c */ /* 0x040fe2000004186c */
[----:B------:R-:W5:Y:S05]  /*3980*/  LDSM.16.M88.4 R20, [R232+0x6000] ;  /* 0x00600000e814783b */ /* 0x000f6a0000000200 */
[C---:B------:R-:W-:Y:S06]  /*3990*/  HMMA.16816.F32.BF16 R96, R24.reuse, R44, R72 ;  /* 0x0000002c1860723c */ /* 0x040fec0000041848 */
[C---:B------:R-:W-:Y:S06]  /*39a0*/  HMMA.16816.F32.BF16 R72, R24.reuse, R64, R132 ;  /* 0x000000401848723c */ /* 0x040fec0000041884 */
[C---:B------:R-:W-:Y:S06]  /*39b0*/  HMMA.16816.F32.BF16 R92, R24.reuse, R46, R40 ;  /* 0x0000002e185c723c */ /* 0x040fec0000041828 */
[C---:B------:R-:W-:Y:S06]  /*39c0*/  HMMA.16816.F32.BF16 R76, R24.reuse, R60, R120 ;  /* 0x0000003c184c723c */ /* 0x040fec0000041878 */
[C---:B------:R-:W-:Y:S01]  /*39d0*/  HMMA.16816.F32.BF16 R88, R24.reuse, R62, R128 ;  /* 0x0000003e1858723c */ /* 0x040fe20000041880 */
[----:B------:R-:W-:Y:S05]  /*39e0*/  LDSM.16.M88.4 R60, [R235+0x3000] ;  /* 0x00300000eb3c783b */ /* 0x000fea0000000200 */
[----:B------:R-:W-:Y:S01]  /*39f0*/  HMMA.16816.F32.BF16 R64, R24, R66, R116 ;  /* 0x000000421840723c */ /* 0x000fe20000041874 */
[----:B------:R-:W5:Y:S05]  /*3a00*/  LDSM.16.M88.4 R24, [R232+0x4000] ;  /* 0x00400000e818783b */ /* 0x000f6a0000000200 */
[C---:B-1----:R-:W-:Y:S06]  /*3a10*/  HMMA.16816.F32.BF16 R48, R8.reuse, R36, R112 ;  /* 0x000000240830723c */ /* 0x042fec0000041870 */
[----:B--2---:R-:W-:Y:S01]  /*3a20*/  HMMA.16816.F32.BF16 R40, R8, R32, R68 ;  /* 0x000000200828723c */ /* 0x004fe20000041844 */
[----:B------:R-:W1:Y:S05]  /*3a30*/  LDSM.16.M88.4 R68, [R235+0x3800] ;  /* 0x00380000eb44783b */ /* 0x000e6a0000000200 */
[----:B---3--:R-:W-:Y:S06]  /*3a40*/  HMMA.16816.F32.BF16 R96, R12, R36, R96 ;  /* 0x000000240c60723c */ /* 0x008fec0000041860 */
[C---:B----4-:R-:W-:Y:S06]  /*3a50*/  HMMA.16816.F32.BF16 R112, R8.reuse, R28, R148 ;  /* 0x0000001c0870723c */ /* 0x050fec0000041894 */
[C---:B-----5:R-:W-:Y:S06]  /*3a60*/  HMMA.16816.F32.BF16 R108, R8.reuse, R18, R104 ;  /* 0x00000012086c723c */ /* 0x060fec0000041868 */
[C---:B------:R-:W-:Y:S06]  /*3a70*/  HMMA.16816.F32.BF16 R44, R8.reuse, R38, R124 ;  /* 0x00000026082c723c */ /* 0x040fec000004187c */
[C---:B------:R-:W-:Y:S06]  /*3a80*/  HMMA.16816.F32.BF16 R100, R8.reuse, R34, R152 ;  /* 0x000000220864723c */ /* 0x040fec0000041898 */
[C---:B------:R-:W-:Y:S06]  /*3a90*/  HMMA.16816.F32.BF16 R120, R8.reuse, R30, R144 ;  /* 0x0000001e0878723c */ /* 0x040fec0000041890 */
[-C--:B------:R-:W-:Y:S06]  /*3aa0*/  HMMA.16816.F32.BF16 R116, R8, R16.reuse, R140 ;  /* 0x000000100874723c */ /* 0x080fec000004188c */
[C---:B------:R-:W-:Y:S06]  /*3ab0*/  HMMA.16816.F32.BF16 R72, R12.reuse, R16, R72 ;  /* 0x000000100c48723c */ /* 0x040fec0000041848 */
[----:B------:R-:W-:Y:S01]  /*3ac0*/  HMMA.16816.F32.BF16 R64, R12, R18, R64 ;  /* 0x000000120c40723c */ /* 0x000fe20000041840 */
[----:B------:R-:W-:Y:S05]  /*3ad0*/  LDSM.16.M88.4 R16, [R234+0x4000] ;  /* 0x00400000ea10783b */ /* 0x000fea0000000200 */
[----:B------:R-:W-:Y:S01]  /*3ae0*/  HMMA.16816.F32.BF16 R104, R20, R56, R48 ;  /* 0x000000381468723c */ /* 0x000fe20000041830 */
[----:B------:R-:W2:Y:S05]  /*3af0*/  LDSM.16.M88.4 R48, [R230+0xa000] ;  /* 0x00a00000e630783b */ /* 0x000eaa0000000200 */
[C---:B------:R-:W-:Y:S06]  /*3b00*/  HMMA.16816.F32.BF16 R8, R12.reuse, R28, R76 ;  /* 0x0000001c0c08723c */ /* 0x040fec000004184c */
[C---:B------:R-:W-:Y:S01]  /*3b10*/  HMMA.16816.F32.BF16 R92, R12.reuse, R38, R92 ;  /* 0x000000260c5c723c */ /* 0x040fe2000004185c */
[----:B------:R-:W-:Y:S05]  /*3b20*/  LDSM.16.M88.4 R36, [R230+0xb800] ;  /* 0x00b80000e624783b */ /* 0x000fea0000000200 */
[C---:B------:R-:W-:Y:S06]  /*3b30*/  HMMA.16816.F32.BF16 R84, R12.reuse, R32, R84 ;  /* 0x000000200c54723c */ /* 0x040fec0000041854 */
[C---:B------:R-:W-:Y:S06]  /*3b40*/  HMMA.16816.F32.BF16 R28, R12.reuse, R30, R88 ;  /* 0x0000001e0c1c723c */ /* 0x040fec0000041858 */
[----:B------:R-:W-:Y:S01]  /*3b50*/  HMMA.16816.F32.BF16 R80, R12, R34, R80 ;  /* 0x000000220c50723c */ /* 0x000fe20000041850 */
[----:B------:R-:W3:Y:S04]  /*3b60*/  LDSM.16.M88.4 R12, [R234+0x6000] ;  /* 0x00600000ea0c783b */ /* 0x000ee80000000200 */
[----:B------:R-:W-:Y:S01]  /*3b70*/  LDSM.16.M88.4 R32, [R229+0x2000] ;  /* 0x00200000e520783b */ /* 0x000fe20000000200 */
[----:B------:R-:W-:Y:S06]  /*3b80*/  HMMA.16816.F32.BF16 R88, R24, R56, R96 ;  /* 0x000000381858723c */ /* 0x000fec0000041860 */
[C---:B------:R-:W-:Y:S06]  /*3b90*/  HMMA.16816.F32.BF16 R124, R20.reuse, R60, R112 ;  /* 0x0000003c147c723c */ /* 0x040fec0000041870 */
[C---:B------:R-:W-:Y:S01]  /*3ba0*/  HMMA.16816.F32.BF16 R140, R20.reuse, R58, R44 ;  /* 0x0000003a148c723c */ /* 0x040fe2000004182c */
[----:B------:R-:W-:Y:S05]  /*3bb0*/  LDSM.16.M88.4 R44, [R230+0xa800] ;  /* 0x00a80000e62c783b */ /* 0x000fea0000000200 */
[C---:B------:R-:W-:Y:S01]  /*3bc0*/  HMMA.16816.F32.BF16 R132, R20.reuse, R52, R40 ;  /* 0x000000341484723c */ /* 0x040fe20000041828 */
[----:B------:R-:W-:Y:S05]  /*3bd0*/  LDSM.16.M88.4 R40, [R230+0xb000] ;  /* 0x00b00000e628783b */ /* 0x000fea0000000200 */
[C---:B------:R-:W-:Y:S06]  /*3be0*/  HMMA.16816.F32.BF16 R128, R20.reuse, R54, R100 ;  /* 0x000000361480723c */ /* 0x040fec0000041864 */
[C---:B------:R-:W-:Y:S06]  /*3bf0*/  HMMA.16816.F32.BF16 R112, R20.reuse, R62, R120 ;  /* 0x0000003e1470723c */ /* 0x040fec0000041878 */
[C---:B-1----:R-:W-:Y:S06]  /*3c00*/  HMMA.16816.F32.BF16 R116, R20.reuse, R68, R116 ;  /* 0x000000441474723c */ /* 0x042fec0000041874 */
[----:B------:R-:W-:Y:S01]  /*3c10*/  HMMA.16816.F32.BF16 R108, R20, R70, R108 ;  /* 0x00000046146c723c */ /* 0x000fe2000004186c */
[----:B------:R-:W1:Y:S05]  /*3c20*/  LDSM.16.M88.4 R20, [R233+0x4000] ;  /* 0x00400000e914783b */ /* 0x000e6a0000000200 */
[C---:B------:R-:W-:Y:S06]  /*3c30*/  HMMA.16816.F32.BF16 R100, R24.reuse, R58, R92 ;  /* 0x0000003a1864723c */ /* 0x040fec000004185c */
[C---:B------:R-:W-:Y:S06]  /*3c40*/  HMMA.16816.F32.BF16 R96, R24.reuse, R52, R84 ;  /* 0x000000341860723c */ /* 0x040fec0000041854 */
[----:B------:R-:W-:Y:S01]  /*3c50*/  HMMA.16816.F32.BF16 R84, R24, R60, R8 ;  /* 0x0000003c1854723c */ /* 0x000fe20000041808 */
[----:B------:R-:W4:Y:S05]  /*3c60*/  LDSM.16.M88.4 R8, [R233+0x6000] ;  /* 0x00600000e908783b */ /* 0x000f2a0000000200 */
[----:B--2---:R-:W-:Y:S06]  /*3c70*/  HMMA.16816.F32.BF16 R56, R16, R48, R88 ;  /* 0x000000301038723c */ /* 0x004fec0000041858 */
[C---:B------:R-:W-:Y:S01]  /*3c80*/  HMMA.16816.F32.BF16 R92, R24.reuse, R54, R80 ;  /* 0x00000036185c723c */ /* 0x040fe20000041850 */
[----:B------:R-:W-:Y:S05]  /*3c90*/  LDSM.16.M88.4 R52, [R229+0x3000] ;  /* 0x00300000e534783b */ /* 0x000fea0000000200 */
[C---:B------:R-:W-:Y:S01]  /*3ca0*/  HMMA.16816.F32.BF16 R80, R24.reuse, R62, R28 ;  /* 0x0000003e1850723c */ /* 0x040fe2000004181c */
[----:B------:R-:W2:Y:S05]  /*3cb0*/  LDSM.16.M88.4 R28, [R229+0x2800] ;  /* 0x00280000e51c783b */ /* 0x000eaa0000000200 */
[----:B------:R-:W-:Y:S01]  /*3cc0*/  HMMA.16816.F32.BF16 R76, R24, R68, R72 ;  /* 0x00000044184c723c */ /* 0x000fe20000041848 */
[----:B------:R-:W5:Y:S01]  /*3cd0*/  LDSM.16.M88.4 R72, [R229+0x3800] ;  /* 0x00380000e548783b */ /* 0x000f620000000200 */
[----:B------:R-:W-:-:S04]  /*3ce0*/  DEPBAR.LE SB0, 0x0 ;  /* 0x000080000000791a */ /* 0x000fc80000000000 */
[----:B------:R-:W-:Y:S06]  /*3cf0*/  HMMA.16816.F32.BF16 R64, R24, R70, R64 ;  /* 0x000000461840723c */ /* 0x000fec0000041840 */
[C---:B---3--:R-:W-:Y:S06]  /*3d00*/  HMMA.16816.F32.BF16 R60, R12.reuse, R48, R104 ;  /* 0x000000300c3c723c */ /* 0x048fec0000041868 */
[----:B------:R-:W-:Y:S06]  /*3d10*/  HMMA.16816.F32.BF16 R24, R12, R50, R140 ;  /* 0x000000320c18723c */ /* 0x000fec000004188c */
[----:B-1----:R-:W-:Y:S06]  /*3d20*/  HMMA.16816.F32.BF16 R56, R20, R32, R56 ;  /* 0x000000201438723c */ /* 0x002fec0000041838 */
[----:B------:R-:W-:Y:S06]  /*3d30*/  HMMA.16816.F32.BF16 R68, R12, R44, R132 ;  /* 0x0000002c0c44723c */ /* 0x000fec0000041884 */
[----:B------:R-:W-:Y:S06]  /*3d40*/  HMMA.16816.F32.BF16 R100, R16, R50, R100 ;  /* 0x000000321064723c */ /* 0x000fec0000041864 */
[C---:B------:R-:W-:Y:S06]  /*3d50*/  HMMA.16816.F32.BF16 R88, R12.reuse, R46, R128 ;  /* 0x0000002e0c58723c */ /* 0x040fec0000041880 */
[----:B------:R-:W-:Y:S01]  /*3d60*/  HMMA.16816.F32.BF16 R104, R12, R40, R124 ;  /* 0x000000280c68723c */ /* 0x000fe2000004187c */
[----:B------:R-:W-:Y:S01]  /*3d70*/  FMUL.FTZ R3, R56, UR6 ;  /* 0x0000000638037c20 */ /* 0x000fe20008410000 */
[----:B------:R-:W-:-:S04]  /*3d80*/  FMUL.FTZ R6, R57, UR6 ;  /* 0x0000000639067c20 */ /* 0x000fc80008410000 */
[C---:B------:R-:W-:Y:S01]  /*3d90*/  HMMA.16816.F32.BF16 R112, R12.reuse, R42, R112 ;  /* 0x0000002a0c70723c */ /* 0x040fe20000041870 */
[----:B------:R1:W-:Y:S05]  /*3da0*/  MUFU.TANH R56, R6 ;  /* 0x0000000600387308 */ /* 0x0003ea0000002400 */
[C---:B------:R-:W-:Y:S06]  /*3db0*/  HMMA.16816.F32.BF16 R116, R12.reuse, R36, R116 ;  /* 0x000000240c74723c */ /* 0x040fec0000041874 */
[----:B------:R-:W-:Y:S06]  /*3dc0*/  HMMA.16816.F32.BF16 R108, R12, R38, R108 ;  /* 0x000000260c6c723c */ /* 0x000fec000004186c */
[C---:B------:R-:W-:Y:S06]  /*3dd0*/  HMMA.16816.F32.BF16 R12, R16.reuse, R40, R84 ;  /* 0x00000028100c723c */ /* 0x040fec0000041854 */
[C---:B------:R-:W-:Y:S06]  /*3de0*/  HMMA.16816.F32.BF16 R96, R16.reuse, R44, R96 ;  /* 0x0000002c1060723c */ /* 0x040fec0000041860 */
[C---:B------:R-:W-:Y:S06]  /*3df0*/  HMMA.16816.F32.BF16 R80, R16.reuse, R42, R80 ;  /* 0x0000002a1050723c */ /* 0x040fec0000041850 */
[C---:B------:R-:W-:Y:S06]  /*3e00*/  HMMA.16816.F32.BF16 R92, R16.reuse, R46, R92 ;  /* 0x0000002e105c723c */ /* 0x040fec000004185c */
[C---:B------:R-:W-:Y:S06]  /*3e10*/  HMMA.16816.F32.BF16 R76, R16.reuse, R36, R76 ;  /* 0x00000024104c723c */ /* 0x040fec000004184c */
[----:B------:R-:W-:Y:S06]  /*3e20*/  HMMA.16816.F32.BF16 R64, R16, R38, R64 ;  /* 0x000000261040723c */ /* 0x000fec0000041840 */
[----:B----4-:R-:W-:Y:S01]  /*3e30*/  HMMA.16816.F32.BF16 R60, R8, R32, R60 ;  /* 0x00000020083c723c */ /* 0x010fe2000004183c */
[----:B------:R-:W-:-:S05]  /*3e40*/  IMAD.SHL.U32 R18, R175, 0x2, RZ ;  /* 0x00000002af127824 */ /* 0x000fca00078e00ff */
[----:B------:R-:W-:Y:S01]  /*3e50*/  HMMA.16816.F32.BF16 R36, R8, R34, R24 ;  /* 0x000000220824723c */ /* 0x000fe20000041818 */
[----:B------:R-:W-:-:S05]  /*3e60*/  LOP3.LUT R18, R18, 0x6, RZ, 0xc0, !PT ;  /* 0x0000000612127812 */ /* 0x000fca00078ec0ff */
[----:B--2---:R-:W-:Y:S01]  /*3e70*/  HMMA.16816.F32.BF16 R24, R8, R28, R68 ;  /* 0x0000001c0818723c */ /* 0x004fe20000041844 */
[----:B------:R2:W3:Y:S05]  /*3e80*/  MUFU.TANH R68, R3 ;  /* 0x0000000300447308 */ /* 0x0004ea0000002400 */
[----:B------:R-:W-:Y:S06]  /*3e90*/  HMMA.16816.F32.BF16 R32, R20, R34, R100 ;  /* 0x000000221420723c */ /* 0x000fec0000041864 */
[----:B------:R-:W-:Y:S01]  /*3ea0*/  HMMA.16816.F32.BF16 R40, R8, R30, R88 ;  /* 0x0000001e0828723c */ /* 0x000fe20000041858 */
[----:B------:R-:W-:Y:S01]  /*3eb0*/  FMUL.FTZ R7, R60, UR6 ;  /* 0x000000063c077c20 */ /* 0x000fe20008410000 */
[----:B-1----:R-:W-:Y:S01]  /*3ec0*/  FMUL.FTZ R6, R61, UR6 ;  /* 0x000000063d067c20 */ /* 0x002fe20008410000 */
[----:B--2---:R-:W-:-:S03]  /*3ed0*/  IMAD.U32 R3, RZ, RZ, UR16 ;  /* 0x00000010ff037e24 */ /* 0x004fc6000f8e00ff */
[C---:B------:R-:W-:Y:S01]  /*3ee0*/  HMMA.16816.F32.BF16 R44, R8.reuse, R52, R104 ;  /* 0x00000034082c723c */ /* 0x040fe20000041868 */
[----:B------:R-:W-:Y:S01]  /*3ef0*/  FMUL.FTZ R36, R36, UR6 ;  /* 0x0000000624247c20 */ /* 0x000fe20008410000 */
[----:B------:R-:W-:Y:S01]  /*3f00*/  FMUL.FTZ R38, R38, UR6 ;  /* 0x0000000626267c20 */ /* 0x000fe20008410000 */
[----:B------:R-:W-:Y:S02]  /*3f10*/  IMAD R18, R3, 0x40, R18 ;  /* 0x0000004003127824 */ /* 0x000fe400078e0212 */
[----:B------:R-:W-:Y:S01]  /*3f20*/  FMUL.FTZ R3, R58, UR6 ;  /* 0x000000063a037c20 */ /* 0x000fe20008410000 */
[----:B------:R-:W-:Y:S01]  /*3f30*/  FMUL.FTZ R70, R27, UR6 ;  /* 0x000000061b467c20 */ /* 0x000fe20008410000 */
[----:B------:R-:W-:Y:S01]  /*3f40*/  HMMA.16816.F32.BF16 R48, R8, R54, R112 ;  /* 0x000000360830723c */ /* 0x000fe20000041870 */
[C---:B------:R-:W-:Y:S01]  /*3f50*/  VIADD R16, R18.reuse, 0x1 ;  /* 0x0000000112107836 */ /* 0x040fe20000000000 */
[----:B------:R1:W-:Y:S01]  /*3f60*/  MUFU.TANH R58, R3 ;  /* 0x00000003003a7308 */ /* 0x0003e20000002400 */
[----:B------:R-:W-:-:S02]  /*3f70*/  ISETP.GE.AND P2, PT, R18, UR23, PT ;  /* 0x0000001712007c0c */ /* 0x000fc4000bf46270 */
[----:B------:R-:W-:Y:S01]  /*3f80*/  FMUL.FTZ R19, R32, UR6 ;  /* 0x0000000620137c20 */ /* 0x000fe20008410000 */
[C---:B-----5:R-:W-:Y:S01]  /*3f90*/  HMMA.16816.F32.BF16 R116, R8.reuse, R72, R116 ;  /* 0x000000480874723c */ /* 0x060fe20000041874 */
[----:B------:R-:W-:Y:S01]  /*3fa0*/  FMUL.FTZ R17, R33, UR6 ;  /* 0x0000000621117c20 */ /* 0x000fe20008410000 */
[----:B------:R-:W-:Y:S01]  /*3fb0*/  FMUL.FTZ R33, R35, UR6 ;  /* 0x0000000623217c20 */ /* 0x000fe20008410000 */
[----:B------:R-:W-:Y:S01]  /*3fc0*/  FMUL.FTZ R34, R34, UR6 ;  /* 0x0000000622227c20 */ /* 0x000fe20008410000 */
[----:B------:R-:W-:Y:S01]  /*3fd0*/  MUFU.TANH R32, R7 ;  /* 0x0000000700207308 */ /* 0x000fe20000002400 */
[----:B------:R-:W-:Y:S01]  /*3fe0*/  FMUL.FTZ R85, R43, UR6 ;  /* 0x000000062b557c20 */ /* 0x000fe20008410000 */
[----:B------:R-:W-:Y:S01]  /*3ff0*/  HMMA.16816.F32.BF16 R108, R8, R74, R108 ;  /* 0x0000004a086c723c */ /* 0x000fe2000004186c */
[----:B------:R-:W-:-:S05]  /*4000*/  ISETP.GE.AND P1, PT, R16, UR23, PT ;  /* 0x0000001710007c0c */ /* 0x000fca000bf26270 */
[C---:B------:R-:W-:Y:S01]  /*4010*/  HMMA.16816.F32.BF16 R12, R20.reuse, R52, R12 ;  /* 0x00000034140c723c */ /* 0x040fe2000004180c */
[----:B-1----:R-:W-:Y:S01]  /*4020*/  FMUL.FTZ R3, R59, UR6 ;  /* 0x000000063b037c20 */ /* 0x002fe20008410000 */
[----:B------:R-:W-:Y:S01]  /*4030*/  FMUL.FTZ R59, R37, UR6 ;  /* 0x00000006253b7c20 */ /* 0x000fe20008410000 */
[----:B------:R-:W-:Y:S01]  /*4040*/  FMUL.FTZ R86, R46, UR6 ;  /* 0x000000062e567c20 */ /* 0x000fe20008410000 */
[----:B------:R-:W-:Y:S01]  /*4050*/  MUFU.TANH R37, R6 ;  /* 0x0000000600257308 */ /* 0x000fe20000002400 */
[----:B------:R-:W-:Y:S01]  /*4060*/  FMUL.FTZ R84, R44, UR6 ;  /* 0x000000062c547c20 */ /* 0x000fe20008410000 */
[----:B------:R-:W-:Y:S01]  /*4070*/  HMMA.16816.F32.BF16 R8, R20, R28, R96 ;  /* 0x0000001c1408723c */ /* 0x000fe20000041860 */
[----:B------:R-:W-:Y:S01]  /*4080*/  FMUL.FTZ R91, R47, UR6 ;  /* 0x000000062f5b7c20 */ /* 0x000fe20008410000 */
[----:B------:R-:W-:-:S04]  /*4090*/  FMUL.FTZ R89, R45, UR6 ;  /* 0x000000062d597c20 */ /* 0x000fc80008410000 */
[C---:B------:R-:W-:Y:S01]  /*40a0*/  HMMA.16816.F32.BF16 R52, R20.reuse, R54, R80 ;  /* 0x000000361434723c */ /* 0x040fe20000041850 */
[----:B------:R-:W-:Y:S01]  /*40b0*/  FMUL.FTZ R96, R49, UR6 ;  /* 0x0000000631607c20 */ /* 0x000fe20008410000 */
[----:B------:R-:W-:Y:S01]  /*40c0*/  MUFU.TANH R19, R19 ;  /* 0x0000001300137308 */ /* 0x000fe20000002400 */
[----:B------:R-:W-:Y:S01]  /*40d0*/  FMUL.FTZ R97, R50, UR6 ;  /* 0x0000000632617c20 */ /* 0x000fe20008410000 */
[----:B------:R-:W-:Y:S02]  /*40e0*/  FMUL.FTZ R98, R51, UR6 ;  /* 0x0000000633627c20 */ /* 0x000fe40008410000 */
[C---:B------:R-:W-:Y:S04]  /*40f0*/  HMMA.16816.F32.BF16 R28, R20.reuse, R30, R92 ;  /* 0x0000001e141c723c */ /* 0x040fe8000004185c */
[----:B------:R-:W-:Y:S02]  /*4100*/  MUFU.TANH R33, R33 ;  /* 0x0000002100217308 */ /* 0x000fe40000002400 */
[----:B------:R-:W-:Y:S01]  /*4110*/  HMMA.16816.F32.BF16 R76, R20, R72, R76 ;  /* 0x00000048144c723c */ /* 0x000fe2000004184c */
[----:B------:R-:W-:Y:S01]  /*4120*/  FMUL.FTZ R88, R15, UR6 ;  /* 0x000000060f587c20 */ /* 0x000fe20008410000 */
[----:B------:R-:W-:Y:S01]  /*4130*/  IADD3 R15, R18, 0x8, RZ ;  /* 0x00000008120f7810 */ /* 0x000fe20007ffe0ff */
[----:B------:R-:W-:Y:S01]  /*4140*/  FMUL.FTZ R87, R13, UR6 ;  /* 0x000000060d577c20 */ /* 0x000fe20008410000 */
[----:B------:R-:W-:-:S02]  /*4150*/  FMUL.FTZ R95, R48, UR6 ;  /* 0x00000006305f7c20 */ /* 0x000fc40008410000 */
[----:B------:R-:W-:Y:S01]  /*4160*/  HMMA.16816.F32.BF16 R80, R20, R74, R64 ;  /* 0x0000004a1450723c */ /* 0x000fe20000041840 */
[----:B------:R-:W-:Y:S01]  /*4170*/  FMUL.FTZ R8, R8, UR6 ;  /* 0x0000000608087c20 */ /* 0x000fe20008410000 */
[----:B------:R-:W-:Y:S01]  /*4180*/  FMUL.FTZ R9, R9, UR6 ;  /* 0x0000000609097c20 */ /* 0x000fe20008410000 */
[----:B------:R-:W-:Y:S01]  /*4190*/  FMUL.FTZ R60, R10, UR6 ;  /* 0x000000060a3c7c20 */ /* 0x000fe20008410000 */
[----:B------:R-:W-:Y:S01]  /*41a0*/  FMUL.FTZ R72, R40, UR6 ;  /* 0x0000000628487c20 */ /* 0x000fe20008410000 */
[----:B------:R-:W-:Y:S01]  /*41b0*/  MUFU.TANH R13, R8 ;  /* 0x00000008000d7308 */ /* 0x000fe20000002400 */
[----:B------:R-:W-:Y:S01]  /*41c0*/  FMUL.FTZ R93, R54, UR6 ;  /* 0x00000006365d7c20 */ /* 0x000fe20008410000 */
[----:B------:R-:W-:Y:S01]  /*41d0*/  FMUL.FTZ R21, R62, UR6 ;  /* 0x000000063e157c20 */ /* 0x000fe20008410000 */
[----:B------:R-:W-:Y:S01]  /*41e0*/  FMUL.FTZ R62, R39, UR6 ;  /* 0x00000006273e7c20 */ /* 0x000fe20008410000 */
[----:B------:R-:W-:Y:S01]  /*41f0*/  FMUL.FTZ R22, R63, UR6 ;  /* 0x000000063f167c20 */ /* 0x000fe20008410000 */
[----:B------:R-:W-:Y:S01]  /*4200*/  FMUL.FTZ R75, R14, UR6 ;  /* 0x000000060e4b7c20 */ /* 0x000fe20008410000 */
[----:B------:R-:W-:Y:S01]  /*4210*/  FMUL.FTZ R64, R24, UR6 ;  /* 0x0000000618407c20 */ /* 0x000fe20008410000 */
[----:B------:R-:W-:Y:S01]  /*4220*/  FMUL.FTZ R65, R25, UR6 ;  /* 0x0000000619417c20 */ /* 0x000fe20008410000 */
[----:B------:R1:W-:Y:S01]  /*4230*/  MUFU.TANH R39, R3 ;  /* 0x0000000300277308 */ /* 0x0003e20000002400 */
[----:B------:R-:W-:Y:S01]  /*4240*/  FMUL.FTZ R24, R12, UR6 ;  /* 0x000000060c187c20 */ /* 0x000fe20008410000 */
[----:B------:R-:W-:-:S02]  /*4250*/  VIADD R25, R18, 0x18 ;  /* 0x0000001812197836 */ /* 0x000fc40000000000 */
[----:B------:R-:W-:Y:S01]  /*4260*/  FMUL.FTZ R63, R11, UR6 ;  /* 0x000000060b3f7c20 */ /* 0x000fe20008410000 */
[----:B------:R-:W-:Y:S01]  /*4270*/  FMUL.FTZ R20, R28, UR6 ;  /* 0x000000061c147c20 */ /* 0x000fe20008410000 */
[----:B------:R-:W-:Y:S01]  /*4280*/  FMUL.FTZ R23, R29, UR6 ;  /* 0x000000061d177c20 */ /* 0x000fe20008410000 */
[----:B------:R-:W-:Y:S01]  /*4290*/  FMUL.FTZ R90, R52, UR6 ;  /* 0x00000006345a7c20 */ /* 0x000fe20008410000 */
[----:B------:R-:W-:Y:S01]  /*42a0*/  FMUL.FTZ R66, R26, UR6 ;  /* 0x000000061a427c20 */ /* 0x000fe20008410000 */
[----:B------:R2:W-:Y:S01]  /*42b0*/  MUFU.TANH R27, R21 ;  /* 0x00000015001b7308 */ /* 0x0005e20000002400 */
[----:B------:R-:W-:Y:S02]  /*42c0*/  VIADD R26, R18, 0x20 ;  /* 0x00000020121a7836 */ /* 0x000fe40000000000 */
[----:B------:R-:W-:Y:S01]  /*42d0*/  FMUL.FTZ R92, R53, UR6 ;  /* 0x00000006355c7c20 */ /* 0x000fe20008410000 */
[----:B------:R-:W-:Y:S01]  /*42e0*/  FMUL.FTZ R74, R41, UR6 ;  /* 0x00000006294a7c20 */ /* 0x000fe20008410000 */
[----:B------:R-:W-:Y:S01]  /*42f0*/  FMUL.FTZ R69, R30, UR6 ;  /* 0x000000061e457c20 */ /* 0x000fe20008410000 */
[----:B------:R-:W-:Y:S01]  /*4300*/  FMUL.FTZ R71, R31, UR6 ;  /* 0x000000061f477c20 */ /* 0x000fe20008410000 */
[----:B------:R-:W-:Y:S01]  /*4310*/  FMUL.FTZ R73, R42, UR6 ;  /* 0x000000062a497c20 */ /* 0x000fe20008410000 */
[----:B------:R-:W-:Y:S01]  /*4320*/  ISETP.GE.AND P0, PT, R15, UR23, PT ;  /* 0x000000170f007c0c */ /* 0x000fe2000bf06270 */
[----:B------:R4:W5:Y:S01]  /*4330*/  MUFU.TANH R14, R17 ;  /* 0x00000011000e7308 */ /* 0x0009620000002400 */
[----:B-1----:R-:W-:Y:S01]  /*4340*/  MOV R3, UR23 ;  /* 0x0000001700037c02 */ /* 0x002fe20008000f00 */
[----:B------:R-:W-:Y:S01]  /*4350*/  FMUL.FTZ R94, R55, UR6 ;  /* 0x00000006375e7c20 */ /* 0x000fe20008410000 */
[----:B------:R-:W-:-:S02]  /*4360*/  ISETP.GE.AND P3, PT, R25, UR23, PT ;  /* 0x0000001719007c0c */ /* 0x000fc4000bf66270 */
[----:B------:R-:W-:-:S03]  /*4370*/  IADD3 R3, R3, -UR24, R158 ;  /* 0x8000001803037c10 */ /* 0x000fc6000fffe09e */
[----:B------:R1:W-:Y:S01]  /*4380*/  MUFU.TANH R35, R22 ;  /* 0x0000001600237308 */ /* 0x0003e20000002400 */
[C---:B--2---:R-:W-:Y:S02]  /*4390*/  VIADD R21, R18.reuse, 0x10 ;  /* 0x0000001012157836 */ /* 0x044fe40000000000 */
[C---:B------:R-:W-:Y:S02]  /*43a0*/  IMAD.IADD R5, R3.reuse, 0x1, -R18 ;  /* 0x0000000103057824 */ /* 0x040fe400078e0a12 */
[----:B------:R-:W-:Y:S01]  /*43b0*/  IMAD.IADD R7, R3, 0x1, -R16 ;  /* 0x0000000103077824 */ /* 0x000fe200078e0a10 */
[----:B------:R-:W-:Y:S01]  /*43c0*/  ISETP.GE.AND P5, PT, R21, UR23, PT ;  /* 0x0000001715007c0c */ /* 0x000fe2000bfa6270 */
[C---:B------:R-:W-:Y:S01]  /*43d0*/  IMAD.IADD R8, R3.reuse, 0x1, -R21 ;  /* 0x0000000103087824 */ /* 0x040fe200078e0a15 */
[----:B------:R-:W-:Y:S01]  /*43e0*/  IABS R6, R5 ;  /* 0x0000000500067213 */ /* 0x000fe20000000000 */
[----:B----4-:R-:W-:Y:S01]  /*43f0*/  VIADD R17, R18, 0x9 ;  /* 0x0000000912117836 */ /* 0x010fe20000000000 */
[----:B------:R-:W-:Y:S01]  /*4400*/  IABS R5, R7 ;  /* 0x0000000700057213 */ /* 0x000fe20000000000 */
[----:B------:R2:W4:Y:S01]  /*4410*/  MUFU.TANH R12, R9 ;  /* 0x00000009000c7308 */ /* 0x0005220000002400 */
[----:B------:R-:W-:Y:S01]  /*4420*/  I2FP.F32.S32 R6, R6 ;  /* 0x0000000600067245 */ /* 0x000fe20000201400 */
[----:B------:R-:W-:Y:S01]  /*4430*/  IMAD.IADD R11, R3, 0x1, -R25 ;  /* 0x00000001030b7824 */ /* 0x000fe200078e0a19 */
[----:B------:R-:W-:-:S02]  /*4440*/  I2FP.F32.S32 R5, R5 ;  /* 0x0000000500057245 */ /* 0x000fc40000201400 */
[----:B------:R-:W-:Y:S01]  /*4450*/  ISETP.GE.AND P6, PT, R17, UR23, PT ;  /* 0x0000001711007c0c */ /* 0x000fe2000bfc6270 */
[----:B---3--:R-:W-:Y:S01]  /*4460*/  FFMA.FTZ R46, R6, -UR5, R68 ;  /* 0x80000005062e7c23 */ /* 0x008fe20008010044 */
[----:B-1----:R-:W-:Y:S02]  /*4470*/  VIADD R22, R18, 0x11 ;  /* 0x0000001112167836 */ /* 0x002fe40000000000 */
[----:B------:R-:W-:Y:S01]  /*4480*/  FFMA.FTZ R49, R5, -UR5, R56 ;  /* 0x8000000505317c23 */ /* 0x000fe20008010038 */
[C---:B------:R-:W-:Y:S01]  /*4490*/  IADD3 R6, R3.reuse, -R15, RZ ;  /* 0x8000000f03067210 */ /* 0x040fe20007ffe0ff */
[----:B------:R-:W-:Y:S01]  /*44a0*/  IMAD.IADD R5, R3, 0x1, -R17 ;  /* 0x0000000103057824 */ /* 0x000fe200078e0a11 */
[----:B------:R-:W-:Y:S01]  /*44b0*/  MUFU.TANH R29, R34 ;  /* 0x00000022001d7308 */ /* 0x000fe20000002400 */
[----:B------:R-:W-:Y:S01]  /*44c0*/  FSEL R166, R46, -INF , !P2 ;  /* 0xff8000002ea67808 */ /* 0x000fe20005000000 */
[----:B------:R-:W-:Y:S01]  /*44d0*/  FMUL.FTZ R68, R83, UR6 ;  /* 0x0000000653447c20 */ /* 0x000fe20008410000 */
[----:B------:R-:W-:-:S02]  /*44e0*/  IABS R10, R6 ;  /* 0x00000006000a7213 */ /* 0x000fc40000000000 */
[----:B------:R-:W-:Y:S01]  /*44f0*/  IABS R7, R5 ;  /* 0x0000000500077213 */ /* 0x000fe20000000000 */
[----:B--2---:R-:W-:Y:S01]  /*4500*/  IMAD.IADD R9, R3, 0x1, -R22 ;  /* 0x0000000103097824 */ /* 0x004fe200078e0a16 */
[----:B------:R-:W-:Y:S01]  /*4510*/  IABS R6, R8 ;  /* 0x0000000800067213 */ /* 0x000fe20000000000 */
[----:B------:R-:W-:Y:S01]  /*4520*/  MUFU.TANH R31, R59 ;  /* 0x0000003b001f7308 */ /* 0x000fe20000002400 */
[----:B------:R-:W-:Y:S02]  /*4530*/  IABS R8, R11 ;  /* 0x0000000b00087213 */ /* 0x000fe40000000000 */
[----:B------:R-:W-:Y:S02]  /*4540*/  IABS R5, R9 ;  /* 0x0000000900057213 */ /* 0x000fe40000000000 */
[----:B------:R-:W-:Y:S01]  /*4550*/  MOV R9, R7 ;  /* 0x0000000700097202 */ /* 0x000fe20000000f00 */
[----:B------:R-:W-:Y:S01]  /*4560*/  IMAD.MOV.U32 R7, RZ, RZ, R6 ;  /* 0x000000ffff077224 */ /* 0x000fe200078e0006 */
[----:B------:R-:W-:Y:S01]  /*4570*/  ISETP.GE.AND P4, PT, R22, UR23, PT ;  /* 0x0000001716007c0c */ /* 0x000fe2000bf86270 */
[----:B------:R-:W1:Y:S01]  /*4580*/  MUFU.TANH R11, R20 ;  /* 0x00000014000b7308 */ /* 0x000e620000002400 */
[----:B------:R-:W-:Y:S01]  /*4590*/  IMAD.MOV.U32 R6, RZ, RZ, R5 ;  /* 0x000000ffff067224 */ /* 0x000fe200078e0005 */
[----:B------:R-:W-:Y:S01]  /*45a0*/  I2FP.F32.S32 R9, R9 ;  /* 0x0000000900097245 */ /* 0x000fe20000201400 */
[----:B------:R-:W-:Y:S01]  /*45b0*/  IMAD.MOV.U32 R5, RZ, RZ, R8 ;  /* 0x000000ffff057224 */ /* 0x000fe200078e0008 */
[----:B------:R-:W-:-:S02]  /*45c0*/  I2FP.F32.S32 R7, R7 ;  /* 0x0000000700077245 */ /* 0x000fc40000201400 */
[----:B------:R-:W-:Y:S01]  /*45d0*/  I2FP.F32.S32 R8, R10 ;  /* 0x0000000a00087245 */ /* 0x000fe20000201400 */
[----:B-----5:R-:W-:Y:S01]  /*45e0*/  FFMA.FTZ R53, R9, -UR5, R14 ;  /* 0x8000000509357c23 */ /* 0x020fe2000801000e */
[----:B------:R-:W-:Y:S01]  /*45f0*/  I2FP.F32.S32 R6, R6 ;  /* 0x0000000600067245 */ /* 0x000fe20000201400 */
[----:B------:R-:W-:Y:S01]  /*4600*/  FFMA.FTZ R54, R7, -UR5, R13 ;  /* 0x8000000507367c23 */ /* 0x000fe2000801000d */
[----:B------:R-:W-:Y:S02]  /*4610*/  VIADD R7, R3, 0x8 ;  /* 0x0000000803077836 */ /* 0x000fe40000000000 */
[----:B------:R-:W-:Y:S01]  /*4620*/  FFMA.FTZ R52, R8, -UR5, R19 ;  /* 0x8000000508347c23 */ /* 0x000fe20008010013 */
[----:B------:R-:W-:Y:S01]  /*4630*/  I2FP.F32.S32 R5, R5 ;  /* 0x0000000500057245 */ /* 0x000fe20000201400 */
[----:B------:R2:W-:Y:S01]  /*4640*/  MUFU.TANH R19, R23 ;  /* 0x0000001700137308 */ /* 0x0005e20000002400 */
[----:B------:R-:W-:Y:S02]  /*4650*/  IMAD.IADD R8, R7, 0x1, -R18 ;  /* 0x0000000107087824 */ /* 0x000fe400078e0a12 */
[----:B----4-:R-:W-:Y:S01]  /*4660*/  FFMA.FTZ R57, R6, -UR5, R12 ;  /* 0x8000000506397c23 */ /* 0x010fe2000801000c */
[----:B------:R-:W-:Y:S01]  /*4670*/  IADD3 R6, R3, 0x40, RZ ;  /* 0x0000004003067810 */ /* 0x000fe20007ffe0ff */
[----:B-1----:R-:W-:Y:S01]  /*4680*/  FFMA.FTZ R67, R5, -UR5, R11 ;  /* 0x8000000505437c23 */ /* 0x002fe2000801000b */
[C---:B------:R-:W-:Y:S01]  /*4690*/  VIADD R5, R3.reuse, 0x48 ;  /* 0x0000004803057836 */ /* 0x040fe20000000000 */
[----:B------:R-:W-:Y:S01]  /*46a0*/  IABS R11, R8 ;  /* 0x00000008000b7213 */ /* 0x000fe20000000000 */
[----:B------:R-:W-:Y:S01]  /*46b0*/  IMAD.IADD R8, R3, 0x1, -R26 ;  /* 0x0000000103087824 */ /* 0x000fe200078e0a1a */
[----:B------:R-:W-:Y:S01]  /*46c0*/  IADD3 R10, -R18, R6, RZ ;  /* 0x00000006120a7210 */ /* 0x000fe20007ffe1ff */
[----:B------:R-:W-:Y:S01]  /*46d0*/  IMAD.IADD R12, R5, 0x1, -R18 ;  /* 0x00000001050c7824 */ /* 0x000fe200078e0a12 */
[----:B------:R-:W1:Y:S01]  /*46e0*/  MUFU.TANH R20, R24 ;  /* 0x0000001800147308 */ /* 0x000e620000002400 */
[----:B------:R-:W-:Y:S01]  /*46f0*/  IMAD.MOV.U32 R13, RZ, RZ, R11 ;  /* 0x000000ffff0d7224 */ /* 0x000fe200078e000b */
[----:B------:R-:W-:-:S02]  /*4700*/  IABS R14, R10 ;  /* 0x0000000a000e7213 */ /* 0x000fc40000000000 */
[----:B------:R-:W-:Y:S02]  /*4710*/  IABS R8, R8 ;  /* 0x0000000800087213 */ /* 0x000fe40000000000 */
[----:B------:R-:W-:Y:S01]  /*4720*/  IABS R10, R12 ;  /* 0x0000000c000a7213 */ /* 0x000fe20000000000 */
[----:B--2---:R-:W-:Y:S01]  /*4730*/  VIADD R23, R18, 0x19 ;  /* 0x0000001912177836 */ /* 0x004fe20000000000 */
[----:B------:R-:W-:Y:S01]  /*4740*/  MOV R11, R8 ;  /* 0x00000008000b7202 */ /* 0x000fe20000000f00 */
[----:B------:R-:W-:Y:S01]  /*4750*/  IMAD.MOV.U32 R8, RZ, RZ, R14 ;  /* 0x000000ffff087224 */ /* 0x000fe200078e000e */
[----:B------:R-:W2:Y:S01]  /*4760*/  MUFU.TANH R24, R36 ;  /* 0x0000002400187308 */ /* 0x000ea20000002400 */
[----:B------:R-:W-:Y:S01]  /*4770*/  IMAD.IADD R9, R3, 0x1, -R23 ;  /* 0x0000000103097824 */ /* 0x000fe200078e0a17 */
[----:B------:R-:W-:Y:S02]  /*4780*/  I2FP.F32.S32 R12, R11 ;  /* 0x0000000b000c7245 */ /* 0x000fe40000201400 */
[----:B------:R-:W-:Y:S01]  /*4790*/  I2FP.F32.S32 R11, R13 ;  /* 0x0000000d000b7245 */ /* 0x000fe20000201400 */
[----:B------:R-:W-:Y:S01]  /*47a0*/  IMAD.IADD R13, R6, 0x1, -R15 ;  /* 0x00000001060d7824 */ /* 0x000fe200078e0a0f */
[----:B------:R-:W-:Y:S01]  /*47b0*/  IABS R9, R9 ;  /* 0x0000000900097213 */ /* 0x000fe20000000000 */
[----:B-1----:R-:W-:Y:S01]  /*47c0*/  FFMA.FTZ R61, R12, -UR5, R20 ;  /* 0x800000050c3d7c23 */ /* 0x002fe20008010014 */
[----:B------:R-:W-:Y:S01]  /*47d0*/  MUFU.TANH R14, R60 ;  /* 0x0000003c000e7308 */ /* 0x000fe20000002400 */
[----:B------:R-:W-:Y:S01]  /*47e0*/  FFMA.FTZ R44, R11, -UR5, R58 ;  /* 0x800000050b2c7c23 */ /* 0x000fe2000801003a */
[----:B------:R-:W-:-:S02]  /*47f0*/  I2FP.F32.S32 R9, R9 ;  /* 0x0000000900097245 */ /* 0x000fc40000201400 */
[----:B------:R-:W-:Y:S02]  /*4800*/  IADD3 R11, -R15, R7, RZ ;  /* 0x000000070f0b7210 */ /* 0x000fe40007ffe1ff */
[----:B------:R-:W-:Y:S01]  /*4810*/  FSEL R173, R44, -INF , !P2 ;  /* 0xff8000002cad7808 */ /* 0x000fe20005000000 */
[----:B------:R-:W-:Y:S01]  /*4820*/  FFMA.FTZ R50, R9, -UR5, R19 ;  /* 0x8000000509327c23 */ /* 0x000fe20008010013 */
[----:B------:R-:W-:Y:S01]  /*4830*/  I2FP.F32.S32 R9, R8 ;  /* 0x0000000800097245 */ /* 0x000fe20000201400 */
[----:B------:R1:W-:Y:S01]  /*4840*/  MUFU.TANH R19, R62 ;  /* 0x0000003e00137308 */ /* 0x0003e20000002400 */
[----:B------:R-:W-:Y:S01]  /*4850*/  I2FP.F32.S32 R8, R10 ;  /* 0x0000000a00087245 */ /* 0x000fe20000201400 */
[----:B------:R-:W-:Y:S01]  /*4860*/  IMAD.IADD R10, R5, 0x1, -R16 ;  /* 0x00000001050a7824 */ /* 0x000fe200078e0a10 */
[----:B------:R-:W-:Y:S01]  /*4870*/  FSEL R168, R49, -INF , !P1 ;  /* 0xff80000031a87808 */ /* 0x000fe20004800000 */
[----:B------:R-:W-:Y:S01]  /*4880*/  FFMA.FTZ R41, R9, -UR5, R32 ;  /* 0x8000000509297c23 */ /* 0x000fe20008010020 */
[----:B------:R-:W-:-:S02]  /*4890*/  IMAD.IADD R9, R7, 0x1, -R16 ;  /* 0x0000000107097824 */ /* 0x000fc400078e0a10 */
[----:B------:R-:W-:Y:S01]  /*48a0*/  FFMA.FTZ R40, R8, -UR5, R27 ;  /* 0x8000000508287c23 */ /* 0x000fe2000801001b */
[----:B------:R-:W-:Y:S01]  /*48b0*/  IMAD.IADD R8, R6, 0x1, -R16 ;  /* 0x0000000106087824 */ /* 0x000fe200078e0a10 */
[----:B------:R-:W3:Y:S01]  /*48c0*/  MUFU.TANH R28, R38 ;  /* 0x00000026001c7308 */ /* 0x000ee20000002400 */
[----:B------:R-:W-:Y:S02]  /*48d0*/  FSEL R163, R52, -INF , !P0 ;  /* 0xff80000034a37808 */ /* 0x000fe40004000000 */
[----:B------:R-:W-:Y:S02]  /*48e0*/  IABS R12, R9 ;  /* 0x00000009000c7213 */ /* 0x000fe40000000000 */
[----:B------:R-:W-:Y:S02]  /*48f0*/  IABS R9, R8 ;  /* 0x0000000800097213 */ /* 0x000fe40000000000 */
[----:B------:R-:W-:Y:S01]  /*4900*/  IABS R8, R10 ;  /* 0x0000000a00087213 */ /* 0x000fe20000000000 */
[----:B------:R-:W-:Y:S01]  /*4910*/  MUFU.TANH R32, R63 ;  /* 0x0000003f00207308 */ /* 0x000fe20000002400 */
[----:B------:R-:W-:-:S02]  /*4920*/  IABS R10, R11 ;  /* 0x0000000b000a7213 */ /* 0x000fc40000000000 */
[----:B------:R-:W-:Y:S01]  /*4930*/  IABS R11, R13 ;  /* 0x0000000d000b7213 */ /* 0x000fe20000000000 */
[----:B------:R-:W-:Y:S01]  /*4940*/  IMAD.MOV.U32 R13, RZ, RZ, R12 ;  /* 0x000000ffff0d7224 */ /* 0x000fe200078e000c */
[----:B-1----:R-:W-:Y:S01]  /*4950*/  FSEL R62, R41, -INF , !P2 ;  /* 0xff800000293e7808 */ /* 0x002fe20005000000 */
[----:B------:R-:W-:Y:S01]  /*4960*/  IMAD.MOV.U32 R12, RZ, RZ, R9 ;  /* 0x000000ffff0c7224 */ /* 0x000fe200078e0009 */
[----:B------:R-:W-:Y:S01]  /*4970*/  FSEL R162, R53, -INF , !P6 ;  /* 0xff80000035a27808 */ /* 0x000fe20007000000 */
[----:B------:R-:W-:Y:S01]  /*4980*/  IMAD.MOV.U32 R9, RZ, RZ, R10 ;  /* 0x000000ffff097224 */ /* 0x000fe200078e000a */
[----:B------:R-:W-:Y:S01]  /*4990*/  MOV R10, R11 ;  /* 0x0000000b000a7202 */ /* 0x000fe20000000f00 */
[----:B------:R-:W-:Y:S01]  /*49a0*/  MUFU.TANH R16, R66 ;  /* 0x0000004200107308 */ /* 0x000fe20000002400 */
[----:B------:R-:W-:Y:S02]  /*49b0*/  I2FP.F32.S32 R11, R8 ;  /* 0x00000008000b7245 */ /* 0x000fe40000201400 */
[----:B------:R-:W-:Y:S01]  /*49c0*/  I2FP.F32.S32 R8, R10 ;  /* 0x0000000a00087245 */ /* 0x000fe20000201400 */
[----:B------:R-:W-:Y:S01]  /*49d0*/  IMAD.IADD R10, R6, 0x1, -R17 ;  /* 0x00000001060a7824 */ /* 0x000fe200078e0a11 */
[----:B------:R-:W-:Y:S01]  /*49e0*/  I2FP.F32.S32 R9, R9 ;  /* 0x0000000900097245 */ /* 0x000fe20000201400 */
[----:B------:R-:W-:Y:S01]  /*49f0*/  FFMA.FTZ R20, R11, -UR5, R35 ;  /* 0x800000050b147c23 */ /* 0x000fe20008010023 */
[----:B------:R-:W-:Y:S01]  /*4a00*/  I2FP.F32.S32 R12, R12 ;  /* 0x0000000c000c7245 */ /* 0x000fe20000201400 */
[----:B--2---:R-:W-:Y:S01]  /*4a10*/  FFMA.FTZ R47, R8, -UR5, R24 ;  /* 0x80000005082f7c23 */ /* 0x004fe20008010018 */
[----:B------:R-:W-:Y:S01]  /*4a20*/  I2FP.F32.S32 R13, R13 ;  /* 0x0000000d000d7245 */ /* 0x000fe20000201400 */
[----:B------:R-:W-:Y:S01]  /*4a30*/  FFMA.FTZ R48, R9, -UR5, R29 ;  /* 0x8000000509307c23 */ /* 0x000fe2000801001d */
[----:B------:R-:W-:-:S02]  /*4a40*/  IMAD.IADD R8, R5, 0x1, -R15 ;  /* 0x0000000105087824 */ /* 0x000fc400078e0a0f */
[----:B------:R-:W-:Y:S01]  /*4a50*/  FFMA.FTZ R27, R12, -UR5, R37 ;  /* 0x800000050c1b7c23 */ /* 0x000fe20008010025 */
[----:B------:R-:W-:Y:S02]  /*4a60*/  IMAD.IADD R9, R7, 0x1, -R17 ;  /* 0x0000000107097824 */ /* 0x000fe400078e0a11 */
[----:B------:R-:W-:Y:S01]  /*4a70*/  FFMA.FTZ R30, R13, -UR5, R39 ;  /* 0x800000050d1e7c23 */ /* 0x000fe20008010027 */
[----:B------:R-:W-:Y:S01]  /*4a80*/  IMAD.IADD R12, R5, 0x1, -R17 ;  /* 0x00000001050c7824 */ /* 0x000fe200078e0a11 */
[----:B------:R-:W-:Y:S01]  /*4a90*/  IADD3 R13, -R21, R7, RZ ;  /* 0x00000007150d7210 */ /* 0x000fe20007ffe1ff */
[----:B------:R-:W1:Y:S01]  /*4aa0*/  MUFU.TANH R24, R65 ;  /* 0x0000004100187308 */ /* 0x000e620000002400 */
[----:B------:R-:W-:Y:S02]  /*4ab0*/  IABS R11, R8 ;  /* 0x00000008000b7213 */ /* 0x000fe40000000000 */
[----:B------:R-:W-:Y:S02]  /*4ac0*/  IABS R9, R9 ;  /* 0x0000000900097213 */ /* 0x000fe40000000000 */
[----:B------:R-:W-:-:S02]  /*4ad0*/  IABS R8, R10 ;  /* 0x0000000a00087213 */ /* 0x000fc40000000000 */
[----:B------:R-:W-:Y:S01]  /*4ae0*/  IABS R10, R12 ;  /* 0x0000000c000a7213 */ /* 0x000fe20000000000 */
[----:B------:R-:W-:Y:S01]  /*4af0*/  MUFU.TANH R29, R64 ;  /* 0x00000040001d7308 */ /* 0x000fe20000002400 */
        /* <DEDUP_REMOVED lines=8> */
[----:B------:R-:W-:Y:S01]  /*4b80*/  MOV R10, R12 ;  /* 0x0000000c000a7202 */ /* 0x000fe20000000f00 */
[----:B------:R-:W-:Y:S01]  /*4b90*/  MUFU.TANH R17, R71 ;  /* 0x0000004700117308 */ /* 0x000fe20000002400 */
[----:B------:R-:W-:Y:S01]  /*4ba0*/  I2FP.F32.S32 R12, R11 ;  /* 0x0000000b000c7245 */ /* 0x000fe20000201400 */
[----:B---3--:R-:W-:Y:S01]  /*4bb0*/  FFMA.FTZ R34, R13, -UR5, R28 ;  /* 0x800000050d227c23 */ /* 0x008fe2000801001c */
[----:B------:R-:W-:-:S02]  /*4bc0*/  I2FP.F32.S32 R11, R9 ;  /* 0x00000009000b7245 */ /* 0x000fc40000201400 */
[----:B------:R-:W-:Y:S01]  /*4bd0*/  I2FP.F32.S32 R9, R10 ;  /* 0x0000000a00097245 */ /* 0x000fe20000201400 */
[----:B------:R-:W-:Y:S01]  /*4be0*/  FFMA.FTZ R45, R12, -UR5, R33 ;  /* 0x800000050c2d7c23 */ /* 0x000fe20008010021 */
[----:B------:R-:W-:Y:S01]  /*4bf0*/  I2FP.F32.S32 R8, R8 ;  /* 0x0000000800087245 */ /* 0x000fe20000201400 */
[----:B------:R-:W-:Y:S01]  /*4c00*/  FFMA.FTZ R43, R11, -UR5, R31 ;  /* 0x800000050b2b7c23 */ /* 0x000fe2000801001f */
[C---:B------:R-:W-:Y:S02]  /*4c10*/  IMAD.IADD R11, R6.reuse, 0x1, -R22 ;  /* 0x00000001060b7824 */ /* 0x040fe400078e0a16 */
[----:B------:R-:W-:Y:S01]  /*4c20*/  FFMA.FTZ R42, R9, -UR5, R14 ;  /* 0x80000005092a7c23 */ /* 0x000fe2000801000e */
[----:B------:R-:W-:Y:S02]  /*4c30*/  IMAD.IADD R9, R6, 0x1, -R21 ;  /* 0x0000000106097824 */ /* 0x000fe400078e0a15 */
[----:B------:R-:W-:Y:S01]  /*4c40*/  FFMA.FTZ R33, R8, -UR5, R19 ;  /* 0x8000000508217c23 */ /* 0x000fe20008010013 */
[----:B------:R-:W-:Y:S01]  /*4c50*/  IMAD.IADD R8, R5, 0x1, -R21 ;  /* 0x0000000105087824 */ /* 0x000fe200078e0a15 */
[----:B------:R-:W-:Y:S01]  /*4c60*/  IADD3 R13, -R22, R5, RZ ;  /* 0x00000005160d7210 */ /* 0x000fe20007ffe1ff */
[----:B------:R-:W2:Y:S01]  /*4c70*/  MUFU.TANH R14, R70 ;  /* 0x00000046000e7308 */ /* 0x000ea20000002400 */
[----:B------:R-:W-:Y:S01]  /*4c80*/  IABS R12, R9 ;  /* 0x00000009000c7213 */ /* 0x000fe20000000000 */
[----:B------:R-:W-:Y:S01]  /*4c90*/  IMAD.IADD R10, R7, 0x1, -R22 ;  /* 0x00000001070a7824 */ /* 0x000fe200078e0a16 */
        /* <DEDUP_REMOVED lines=8> */
[----:B------:R-:W-:Y:S01]  /*4d20*/  I2FP.F32.S32 R10, R10 ;  /* 0x0000000a000a7245 */ /* 0x000fe20000201400 */
[----:B------:R3:W4:Y:S01]  /*4d30*/  MUFU.TANH R15, R72 ;  /* 0x00000048000f7308 */ /* 0x0007220000002400 */
[----:B------:R-:W-:Y:S01]  /*4d40*/  I2FP.F32.S32 R11, R12 ;  /* 0x0000000c000b7245 */ /* 0x000fe20000201400 */
[----:B-1----:R-:W-:Y:S01]  /*4d50*/  FFMA.FTZ R37, R9, -UR5, R24 ;  /* 0x8000000509257c23 */ /* 0x002fe20008010018 */
[----:B------:R-:W-:Y:S01]  /*4d60*/  I2FP.F32.S32 R8, R8 ;  /* 0x0000000800087245 */ /* 0x000fe20000201400 */
[--C-:B------:R-:W-:Y:S01]  /*4d70*/  IMAD.IADD R9, R7, 0x1, -R25.reuse ;  /* 0x0000000107097824 */ /* 0x100fe200078e0a19 */
[----:B------:R-:W-:Y:S01]  /*4d80*/  I2FP.F32.S32 R13, R13 ;  /* 0x0000000d000d7245 */ /* 0x000fe20000201400 */
[----:B------:R-:W-:Y:S01]  /*4d90*/  FFMA.FTZ R38, R10, -UR5, R32 ;  /* 0x800000050a267c23 */ /* 0x000fe20008010020 */
[----:B------:R-:W-:-:S02]  /*4da0*/  IMAD.IADD R10, R5, 0x1, -R25 ;  /* 0x00000001050a7824 */ /* 0x000fc400078e0a19 */
[----:B--2---:R-:W-:Y:S01]  /*4db0*/  FFMA.FTZ R36, R8, -UR5, R14 ;  /* 0x8000000508247c23 */ /* 0x004fe2000801000e */
[----:B------:R-:W-:Y:S01]  /*4dc0*/  IADD3 R8, -R25, R6, RZ ;  /* 0x0000000619087210 */ /* 0x000fe20007ffe1ff */
[----:B------:R-:W-:Y:S02]  /*4dd0*/  IMAD.IADD R12, R7, 0x1, -R23 ;  /* 0x00000001070c7824 */ /* 0x000fe400078e0a17 */
[----:B------:R-:W-:Y:S01]  /*4de0*/  FFMA.FTZ R35, R11, -UR5, R16 ;  /* 0x800000050b237c23 */ /* 0x000fe20008010010 */
[----:B------:R-:W-:Y:S01]  /*4df0*/  FFMA.FTZ R39, R13, -UR5, R29 ;  /* 0x800000050d277c23 */ /* 0x000fe2000801001d */
[----:B------:R-:W-:Y:S01]  /*4e00*/  IABS R11, R9 ;  /* 0x00000009000b7213 */ /* 0x000fe20000000000 */
[----:B------:R-:W1:Y:S01]  /*4e10*/  MUFU.TANH R13, R73 ;  /* 0x00000049000d7308 */ /* 0x000e620000002400 */
[----:B------:R-:W-:Y:S02]  /*4e20*/  IABS R9, R8 ;  /* 0x0000000800097213 */ /* 0x000fe40000000000 */
[----:B------:R-:W-:Y:S01]  /*4e30*/  IABS R8, R10 ;  /* 0x0000000a00087213 */ /* 0x000fe20000000000 */
[----:B---3--:R-:W-:Y:S01]  /*4e40*/  FMUL.FTZ R72, R108, UR6 ;  /* 0x000000066c487c20 */ /* 0x008fe20008410000 */
[----:B------:R-:W-:Y:S01]  /*4e50*/  IABS R10, R12 ;  /* 0x0000000c000a7213 */ /* 0x000fe20000000000 */
[----:B------:R-:W-:Y:S01]  /*4e60*/  IMAD.MOV.U32 R12, RZ, RZ, R11 ;  /* 0x000000ffff0c7224 */ /* 0x000fe200078e000b */
[----:B------:R-:W-:Y:S01]  /*4e70*/  FSEL R64, R20, -INF , !P1 ;  /* 0xff80000014407808 */ /* 0x000fe20004800000 */
[----:B------:R-:W2:Y:S01]  /*4e80*/  MUFU.TANH R21, R69 ;  /* 0x0000004500157308 */ /* 0x000ea20000002400 */
[----:B------:R-:W-:Y:S01]  /*4e90*/  IMAD.MOV.U32 R11, RZ, RZ, R9 ;  /* 0x000000ffff0b7224 */ /* 0x000fe200078e0009 */
[----:B------:R-:W-:-:S02]  /*4ea0*/  MOV R9, R10 ;  /* 0x0000000a00097202 */ /* 0x000fc40000000f00 */
[----:B------:R-:W-:Y:S02]  /*4eb0*/  I2FP.F32.S32 R10, R8 ;  /* 0x00000008000a7245 */ /* 0x000fe40000201400 */
[----:B------:R-:W-:Y:S02]  /*4ec0*/  I2FP.F32.S32 R11, R11 ;  /* 0x0000000b000b7245 */ /* 0x000fe40000201400 */
[----:B------:R-:W-:Y:S01]  /*4ed0*/  I2FP.F32.S32 R8, R9 ;  /* 0x0000000900087245 */ /* 0x000fe20000201400 */
[C---:B------:R-:W-:Y:S01]  /*4ee0*/  IMAD.IADD R9, R6.reuse, 0x1, -R23 ;  /* 0x0000000106097824 */ /* 0x040fe200078e0a17 */
[----:B------:R-:W-:Y:S01]  /*4ef0*/  I2FP.F32.S32 R12, R12 ;  /* 0x0000000c000c7245 */ /* 0x000fe20000201400 */
[----:B----4-:R-:W-:Y:S01]  /*4f00*/  FFMA.FTZ R31, R11, -UR5, R15 ;  /* 0x800000050b1f7c23 */ /* 0x010fe2000801000f */
[----:B------:R-:W-:Y:S02]  /*4f10*/  IMAD.IADD R11, R6, 0x1, -R26 ;  /* 0x00000001060b7824 */ /* 0x000fe400078e0a1a */
[----:B------:R-:W-:Y:S01]  /*4f20*/  FFMA.FTZ R28, R8, -UR5, R17 ;  /* 0x80000005081c7c23 */ /* 0x000fe20008010011 */
[----:B------:R-:W-:-:S02]  /*4f30*/  IMAD.IADD R8, R5, 0x1, -R23 ;  /* 0x0000000105087824 */ /* 0x000fc400078e0a17 */
[----:B-1----:R-:W-:Y:S01]  /*4f40*/  FFMA.FTZ R29, R10, -UR5, R13 ;  /* 0x800000050a1d7c23 */ /* 0x002fe2000801000d */
[----:B------:R-:W1:Y:S01]  /*4f50*/  MUFU.TANH R16, R74 ;  /* 0x0000004a00107308 */ /* 0x000e620000002400 */
[----:B------:R-:W-:Y:S01]  /*4f60*/  IADD3 R13, -R26, R5, RZ ;  /* 0x000000051a0d7210 */ /* 0x000fe20007ffe1ff */
[----:B--2---:R-:W-:Y:S01]  /*4f70*/  FFMA.FTZ R32, R12, -UR5, R21 ;  /* 0x800000050c207c23 */ /* 0x004fe20008010015 */
[----:B------:R-:W-:Y:S01]  /*4f80*/  IABS R12, R9 ;  /* 0x00000009000c7213 */ /* 0x000fe20000000000 */
[----:B------:R-:W-:Y:S01]  /*4f90*/  IMAD.IADD R10, R7, 0x1, -R26 ;  /* 0x00000001070a7824 */ /* 0x000fe200078e0a1a */
[----:B------:R-:W-:Y:S02]  /*4fa0*/  IABS R8, R8 ;  /* 0x0000000800087213 */ /* 0x000fe40000000000 */
[----:B------:R-:W-:Y:S01]  /*4fb0*/  IABS R9, R11 ;  /* 0x0000000b00097213 */ /* 0x000fe20000000000 */
[----:B------:R-:W2:Y:S01]  /*4fc0*/  MUFU.TANH R14, R75 ;  /* 0x0000004b000e7308 */ /* 0x000ea20000002400 */
[----:B------:R-:W-:Y:S01]  /*4fd0*/  IABS R11, R13 ;  /* 0x0000000d000b7213 */ /* 0x000fe20000000000 */
[----:B------:R-:W-:Y:S01]  /*4fe0*/  IMAD.MOV.U32 R13, RZ, RZ, R12 ;  /* 0x000000ffff0d7224 */ /* 0x000fe200078e000c */
[----:B------:R-:W-:Y:S01]  /*4ff0*/  IABS R10, R10 ;  /* 0x0000000a000a7213 */ /* 0x000fe20000000000 */
[----:B------:R-:W-:Y:S01]  /*5000*/  IMAD.MOV.U32 R12, RZ, RZ, R8 ;  /* 0x000000ffff0c7224 */ /* 0x000fe200078e0008 */
[----:B------:R-:W-:Y:S01]  /*5010*/  I2FP.F32.S32 R9, R9 ;  /* 0x0000000900097245 */ /* 0x000fe20000201400 */
[----:B------:R-:W-:Y:S01]  /*5020*/  IMAD.MOV.U32 R8, RZ, RZ, R11 ;  /* 0x000000ffff087224 */ /* 0x000fe200078e000b */
[----:B------:R-:W-:Y:S01]  /*5030*/  I2FP.F32.S32 R13, R13 ;  /* 0x0000000d000d7245 */ /* 0x000fe20000201400 */
[----:B------:R-:W3:Y:S01]  /*5040*/  MUFU.TANH R15, R84 ;  /* 0x00000054000f7308 */ /* 0x000ee20000002400 */
[----:B------:R-:W-:-:S02]  /*5050*/  I2FP.F32.S32 R10, R10 ;  /* 0x0000000a000a7245 */ /* 0x000fc40000201400 */
[----:B------:R-:W-:Y:S01]  /*5060*/  I2FP.F32.S32 R8, R8 ;  /* 0x0000000800087245 */ /* 0x000fe20000201400 */
[----:B-1----:R-:W-:Y:S01]  /*5070*/  FFMA.FTZ R21, R13, -UR5, R16 ;  /* 0x800000050d157c23 */ /* 0x002fe20008010010 */
[----:B------:R-:W-:Y:S01]  /*5080*/  I2FP.F32.S32 R11, R12 ;  /* 0x0000000c000b7245 */ /* 0x000fe20000201400 */
[----:B------:R-:W-:Y:S01]  /*5090*/  VIADD R12, R18, 0x29 ;  /* 0x00000029120c7836 */ /* 0x000fe20000000000 */
[----:B------:R-:W-:Y:S01]  /*50a0*/  FSEL R65, R40, -INF , !P2 ;  /* 0xff80000028417808 */ /* 0x000fe20005000000 */
[----:B------:R-:W1:Y:S01]  /*50b0*/  MUFU.TANH R20, R86 ;  /* 0x0000005600147308 */ /* 0x000e620000002400 */
[----:B--2---:R-:W-:Y:S01]  /*50c0*/  FFMA.FTZ R17, R10, -UR5, R14 ;  /* 0x800000050a117c23 */ /* 0x004fe2000801000e */
[C---:B------:R-:W-:Y:S01]  /*50d0*/  VIADD R14, R18.reuse, 0x21 ;  /* 0x00000021120e7836 */ /* 0x040fe20000000000 */
[C---:B------:R-:W-:Y:S01]  /*50e0*/  IADD3 R13, R18.reuse, 0x28, RZ ;  /* 0x00000028120d7810 */ /* 0x040fe20007ffe0ff */
[----:B------:R-:W-:Y:S01]  /*50f0*/  VIADD R10, R18, 0x31 ;  /* 0x00000031120a7836 */ /* 0x000fe20000000000 */
[----:B------:R-:W-:Y:S01]  /*5100*/  ISETP.GE.AND P2, PT, R23, UR23, PT ;  /* 0x0000001717007c0c */ /* 0x000fe2000bf46270 */
[--C-:B------:R-:W-:Y:S01]  /*5110*/  IMAD.IADD R27, R7, 0x1, -R14.reuse ;  /* 0x00000001071b7824 */ /* 0x100fe200078e0a0e */
[----:B------:R-:W-:Y:S01]  /*5120*/  FSEL R171, R48, -INF , !P0 ;  /* 0xff80000030ab7808 */ /* 0x000fe20004000000 */
[----:B------:R-:W2:Y:S01]  /*5130*/  MUFU.TANH R19, R85 ;  /* 0x0000005500137308 */ /* 0x000ea20000002400 */
[----:B---3--:R-:W-:Y:S01]  /*5140*/  FFMA.FTZ R16, R9, -UR5, R15 ;  /* 0x8000000509107c23 */ /* 0x008fe2000801000f */
[----:B------:R-:W-:Y:S01]  /*5150*/  VIADD R9, R18, 0x38 ;  /* 0x0000003812097836 */ /* 0x000fe20000000000 */
[----:B------:R-:W-:Y:S01]  /*5160*/  FSEL R56, R47, -INF , !P0 ;  /* 0xff8000002f387808 */ /* 0x000fe20004000000 */
[----:B------:R-:W-:Y:S01]  /*5170*/  IMAD.IADD R30, R6, 0x1, -R14 ;  /* 0x00000001061e7824 */ /* 0x000fe200078e0a0e */
[----:B------:R-:W-:Y:S01]  /*5180*/  FSEL R60, R34, -INF , !P0 ;  /* 0xff800000223c7808 */ /* 0x000fe20004000000 */
[----:B------:R-:W-:Y:S01]  /*5190*/  IMAD.IADD R34, R6, 0x1, -R13 ;  /* 0x0000000106227824 */ /* 0x000fe200078e0a0d */
[----:B------:R-:W-:Y:S01]  /*51a0*/  FSEL R170, R45, -INF , !P6 ;  /* 0xff8000002daa7808 */ /* 0x000fe20007000000 */
[----:B------:R-:W-:-:S02]  /*51b0*/  IMAD.IADD R22, R3, 0x1, -R12 ;  /* 0x0000000103167824 */ /* 0x000fc400078e0a0c */
[----:B-1----:R-:W-:Y:S01]  /*51c0*/  FFMA.FTZ R15, R8, -UR5, R20 ;  /* 0x80000005080f7c23 */ /* 0x002fe20008010014 */
[----:B------:R-:W-:Y:S01]  /*51d0*/  IADD3 R8, R18, 0x39, RZ ;  /* 0x0000003912087810 */ /* 0x000fe20007ffe0ff */
[--C-:B------:R-:W-:Y:S01]  /*51e0*/  IMAD.IADD R20, R3, 0x1, -R13.reuse ;  /* 0x0000000103147824 */ /* 0x100fe200078e0a0d */
[----:B------:R-:W-:Y:S01]  /*51f0*/  FSEL R55, R43, -INF , !P6 ;  /* 0xff8000002b377808 */ /* 0x000fe20007000000 */
[----:B------:R-:W1:Y:S01]  /*5200*/  MUFU.TANH R51, R87 ;  /* 0x0000005700337308 */ /* 0x000e620000002400 */
[----:B------:R-:W-:Y:S01]  /*5210*/  FSEL R63, R33, -INF , !P6 ;  /* 0xff800000213f7808 */ /* 0x000fe20007000000 */
[----:B------:R-:W-:Y:S01]  /*5220*/  IMAD.IADD R33, R7, 0x1, -R13 ;  /* 0x0000000107217824 */ /* 0x000fe200078e0a0d */
[----:B------:R-:W-:Y:S01]  /*5230*/  ISETP.GE.AND P1, PT, R26, UR23, PT ;  /* 0x000000171a007c0c */ /* 0x000fe2000bf26270 */
[----:B--2---:R-:W-:Y:S01]  /*5240*/  FFMA.FTZ R19, R11, -UR5, R19 ;  /* 0x800000050b137c23 */ /* 0x004fe20008010013 */
[----:B------:R-:W-:Y:S01]  /*5250*/  VIADD R11, R18, 0x30 ;  /* 0x00000030120b7836 */ /* 0x000fe20000000000 */
[----:B------:R-:W-:Y:S01]  /*5260*/  ISETP.GE.AND P0, PT, R14, UR23, PT ;  /* 0x000000170e007c0c */ /* 0x000fe2000bf06270 */
[----:B------:R-:W-:Y:S01]  /*5270*/  IMAD.IADD R18, R3, 0x1, -R14 ;  /* 0x0000000103127824 */ /* 0x000fe200078e0a0e */
[----:B------:R-:W-:Y:S01]  /*5280*/  ISETP.GE.AND P6, PT, R13, UR23, PT ;  /* 0x000000170d007c0c */ /* 0x000fe2000bfc6270 */
[C---:B------:R-:W-:Y:S01]  /*5290*/  IMAD.IADD R23, R3.reuse, 0x1, -R11 ;  /* 0x0000000103177824 */ /* 0x040fe200078e0a0b */
[----:B------:R-:W-:Y:S01]  /*52a0*/  FSEL R169, R42, -INF , !P5 ;  /* 0xff8000002aa97808 */ /* 0x000fe20006800000 */
[----:B------:R-:W-:Y:S01]  /*52b0*/  IMAD.IADD R26, R3, 0x1, -R9 ;  /* 0x00000001031a7824 */ /* 0x000fe200078e0a09 */
[----:B------:R-:W-:Y:S01]  /*52c0*/  FSEL R84, R39, -INF , !P5 ;  /* 0xff80000027547808 */ /* 0x000fe20006800000 */
[----:B------:R-:W-:Y:S01]  /*52d0*/  IMAD.IADD R25, R3, 0x1, -R8 ;  /* 0x0000000103197824 */ /* 0x000fe200078e0a08 */
[----:B------:R-:W-:Y:S01]  /*52e0*/  FSEL R158, R50, -INF , !P2 ;  /* 0xff800000329e7808 */ /* 0x000fe20005000000 */
[----:B------:R-:W-:Y:S01]  /*52f0*/  IMAD.IADD R13, R5, 0x1, -R13 ;  /* 0x00000001050d7824 */ /* 0x000fe200078e0a0d */
[----:B------:R-:W-:Y:S01]  /*5300*/  IADD3 R24, R3, -R10, RZ ;  /* 0x8000000a03187210 */ /* 0x000fe20007ffe0ff */
[C---:B------:R-:W-:Y:S01]  /*5310*/  IMAD.IADD R39, R5.reuse, 0x1, -R12 ;  /* 0x0000000105277824 */ /* 0x040fe200078e0a0c */
[-C--:B------:R-:W-:Y:S01]  /*5320*/  IADD3 R14, -R14, R5.reuse, RZ ;  /* 0x000000050e0e7210 */ /* 0x080fe20007ffe1ff */
[C---:B------:R-:W-:Y:S01]  /*5330*/  IMAD.IADD R42, R5.reuse, 0x1, -R11 ;  /* 0x00000001052a7824 */ /* 0x040fe200078e0a0b */
[----:B------:R-:W-:Y:S01]  /*5340*/  IADD3 R52, -R10, R5, RZ ;  /* 0x000000050a347210 */ /* 0x000fe20007ffe1ff */
[----:B------:R-:W-:-:S02]  /*5350*/  IMAD.IADD R50, R5, 0x1, -R9 ;  /* 0x0000000105327824 */ /* 0x000fc400078e0a09 */
[----:B------:R-:W-:Y:S01]  /*5360*/  FMUL.FTZ R3, R77, UR6 ;  /* 0x000000064d037c20 */ /* 0x000fe20008410000 */
[----:B------:R-:W-:Y:S02]  /*5370*/  IMAD.IADD R49, R5, 0x1, -R8 ;  /* 0x0000000105317824 */ /* 0x000fe400078e0a08 */
[----:B------:R-:W-:Y:S01]  /*5380*/  FMUL.FTZ R5, R76, UR6 ;  /* 0x000000064c057c20 */ /* 0x000fe20008410000 */
[----:B------:R-:W-:Y:S01]  /*5390*/  FSEL R161, R54, -INF , !P5 ;  /* 0xff80000036a17808 */ /* 0x000fe20006800000 */
[----:B------:R-:W2:Y:S01]  /*53a0*/  MUFU.TANH R46, R90 ;  /* 0x0000005a002e7308 */ /* 0x000ea20000002400 */
[----:B------:R-:W-:Y:S01]  /*53b0*/  FSEL R85, R37, -INF , !P4 ;  /* 0xff80000025557808 */ /* 0x000fe20006000000 */
[C---:B------:R-:W-:Y:S01]  /*53c0*/  IMAD.IADD R40, R6.reuse, 0x1, -R12 ;  /* 0x0000000106287824 */ /* 0x040fe200078e0a0c */
[----:B------:R-:W-:Y:S01]  /*53d0*/  IADD3 R37, -R11, R6, RZ ;  /* 0x000000060b257210 */ /* 0x000fe20007ffe1ff */
[C---:B------:R-:W-:Y:S01]  /*53e0*/  IMAD.IADD R47, R6.reuse, 0x1, -R10 ;  /* 0x00000001062f7824 */ /* 0x040fe200078e0a0a */
[----:B------:R-:W-:Y:S01]  /*53f0*/  FSEL R159, R67, -INF , !P3 ;  /* 0xff800000439f7808 */ /* 0x000fe20005800000 */
[--C-:B------:R-:W-:Y:S01]  /*5400*/  IMAD.IADD R54, R6, 0x1, -R9.reuse ;  /* 0x0000000106367824 */ /* 0x100fe200078e0a09 */
[----:B------:R-:W-:Y:S01]  /*5410*/  FSEL R165, R32, -INF , !P3 ;  /* 0xff80000020a57808 */ /* 0x000fe20005800000 */
[----:B------:R-:W-:Y:S01]  /*5420*/  IMAD.IADD R53, R6, 0x1, -R8 ;  /* 0x0000000106357824 */ /* 0x000fe200078e0a08 */
[----:B------:R-:W-:Y:S01]  /*5430*/  FSEL R86, R31, -INF , !P3 ;  /* 0xff8000001f567808 */ /* 0x000fe20005800000 */
[----:B------:R-:W3:Y:S01]  /*5440*/  MUFU.TANH R41, R92 ;  /* 0x0000005c00297308 */ /* 0x000ee20000002400 */
[----:B------:R-:W-:Y:S01]  /*5450*/  FSEL R134, R29, -INF , !P3 ;  /* 0xff8000001d867808 */ /* 0x000fe20005800000 */
[C---:B------:R-:W-:Y:S01]  /*5460*/  IMAD.IADD R43, R7.reuse, 0x1, -R10 ;  /* 0x00000001072b7824 */ /* 0x040fe200078e0a0a */
[----:B------:R-:W-:Y:S01]  /*5470*/  ISETP.GE.AND P3, PT, R10, UR23, PT ;  /* 0x000000170a007c0c */ /* 0x000fe2000bf66270 */
[----:B------:R-:W-:Y:S01]  /*5480*/  IMAD.IADD R44, R7, 0x1, -R9 ;  /* 0x00000001072c7824 */ /* 0x000fe200078e0a09 */
[----:B------:R-:W-:Y:S01]  /*5490*/  FSEL R187, R15, -INF , !P1 ;  /* 0xff8000000fbb7808 */ /* 0x000fe20004800000 */
[----:B------:R-:W-:Y:S01]  /*54a0*/  FMUL.FTZ R75, R109, UR6 ;  /* 0x000000066d4b7c20 */ /* 0x000fe20008410000 */
[----:B------:R-:W-:Y:S01]  /*54b0*/  IABS R6, R18 ;  /* 0x0000001200067213 */ /* 0x000fe20000000000 */
[----:B------:R4:W5:Y:S01]  /*54c0*/  MUFU.TANH R10, R5 ;  /* 0x00000005000a7308 */ /* 0x0009620000002400 */
[----:B------:R-:W-:Y:S01]  /*54d0*/  FSEL R100, R35, -INF , !P5 ;  /* 0xff80000023647808 */ /* 0x000fe20006800000 */
[----:B------:R-:W-:Y:S01]  /*54e0*/  FMUL.FTZ R76, R110, UR6 ;  /* 0x000000066e4c7c20 */ /* 0x000fe20008410000 */
[----:B------:R-:W-:Y:S01]  /*54f0*/  FSEL R101, R36, -INF , !P4 ;  /* 0xff80000024657808 */ /* 0x000fe20006000000 */
[----:B------:R-:W-:Y:S01]  /*5500*/  IMAD.IADD R36, R7, 0x1, -R11 ;  /* 0x0000000107247824 */ /* 0x000fe200078e0a0b */
[-C--:B------:R-:W-:Y:S01]  /*5510*/  IADD3 R35, -R12, R7.reuse, RZ ;  /* 0x000000070c237210 */ /* 0x080fe20007ffe1ff */
[----:B------:R-:W-:Y:S01]  /*5520*/  FMUL.FTZ R77, R111, UR6 ;  /* 0x000000066f4d7c20 */ /* 0x000fe20008410000 */
[----:B------:R-:W-:Y:S01]  /*5530*/  IADD3 R45, -R8, R7, RZ ;  /* 0x00000007082d7210 */ /* 0x000fe20007ffe1ff */
[----:B------:R1:W5:Y:S01]  /*5540*/  MUFU.TANH R15, R3 ;  /* 0x00000003000f7308 */ /* 0x0003620000002400 */
[----:B------:R-:W-:Y:S01]  /*5550*/  FSEL R184, R61, -INF , !P1 ;  /* 0xff8000003db87808 */ /* 0x000fe20004800000 */
[----:B------:R-:W-:Y:S01]  /*5560*/  FMUL.FTZ R61, R82, UR6 ;  /* 0x00000006523d7c20 */ /* 0x000fe20008410000 */
[----:B------:R-:W-:Y:S01]  /*5570*/  FSEL R185, R17, -INF , !P1 ;  /* 0xff80000011b97808 */ /* 0x000fe20004800000 */
[----:B------:R-:W-:Y:S01]  /*5580*/  FMUL.FTZ R17, R116, UR6 ;  /* 0x0000000674117c20 */ /* 0x000fe20008410000 */
[----:B------:R-:W-:Y:S01]  /*5590*/  FSEL R186, R16, -INF , !P1 ;  /* 0xff80000010ba7808 */ /* 0x000fe20004800000 */
[----:B------:R-:W-:Y:S01]  /*55a0*/  FMUL.FTZ R16, R79, UR6 ;  /* 0x000000064f107c20 */ /* 0x000fe20008410000 */
[----:B------:R-:W-:Y:S01]  /*55b0*/  IABS R7, R23 ;  /* 0x0000001700077213 */ /* 0x000fe20000000000 */
[----:B------:R-:W-:Y:S01]  /*55c0*/  MUFU.TANH R71, R88 ;  /* 0x0000005800477308 */ /* 0x000fe20000002400 */
[----:B----4-:R-:W-:-:S02]  /*55d0*/  IABS R5, R20 ;  /* 0x0000001400057213 */ /* 0x010fc40000000000 */
[----:B------:R-:W-:Y:S01]  /*55e0*/  ISETP.GE.AND P1, PT, R8, UR23, PT ;  /* 0x0000001708007c0c */ /* 0x000fe2000bf26270 */
[----:B------:R-:W-:Y:S01]  /*55f0*/  IMAD.MOV.U32 R8, RZ, RZ, R6 ;  /* 0x000000ffff087224 */ /* 0x000fe200078e0006 */
[----:B------:R-:W-:Y:S02]  /*5600*/  MOV R6, R5 ;  /* 0x0000000500067202 */ /* 0x000fe40000000f00 */
[----:B------:R-:W-:Y:S01]  /*5610*/  ISETP.GE.AND P5, PT, R12, UR23, PT ;  /* 0x000000170c007c0c */ /* 0x000fe2000bfa6270 */
[----:B------:R-:W-:Y:S01]  /*5620*/  FMUL.FTZ R12, R81, UR6 ;  /* 0x00000006510c7c20 */ /* 0x000fe20008410000 */
[----:B-1----:R-:W-:Y:S01]  /*5630*/  IABS R3, R22 ;  /* 0x0000001600037213 */ /* 0x002fe20000000000 */
[----:B------:R-:W-:Y:S01]  /*5640*/  MUFU.TANH R74, R91 ;  /* 0x0000005b004a7308 */ /* 0x000fe20000002400 */
[----:B------:R-:W-:Y:S02]  /*5650*/  I2FP.F32.S32 R8, R8 ;  /* 0x0000000800087245 */ /* 0x000fe40000201400 */
[----:B------:R-:W-:Y:S01]  /*5660*/  I2FP.F32.S32 R6, R6 ;  /* 0x0000000600067245 */ /* 0x000fe20000201400 */
[----:B------:R-:W-:Y:S01]  /*5670*/  IMAD.MOV.U32 R5, RZ, RZ, R3 ;  /* 0x000000ffff057224 */ /* 0x000fe200078e0003 */
[----:B------:R-:W-:Y:S01]  /*5680*/  FSEL R160, R57, -INF , !P4 ;  /* 0xff80000039a07808 */ /* 0x000fe20006000000 */
[----:B------:R-:W-:Y:S01]  /*5690*/  IMAD.MOV.U32 R3, RZ, RZ, R7 ;  /* 0x000000ffff037224 */ /* 0x000fe200078e0007 */
[----:B------:R-:W-:Y:S01]  /*56a0*/  FSEL R167, R38, -INF , !P4 ;  /* 0xff80000026a77808 */ /* 0x000fe20006000000 */
[----:B------:R-:W-:Y:S01]  /*56b0*/  FFMA.FTZ R48, R8, -UR5, R51 ;  /* 0x8000000508307c23 */ /* 0x000fe20008010033 */
[----:B------:R-:W-:Y:S01]  /*56c0*/  I2FP.F32.S32 R5, R5 ;  /* 0x0000000500057245 */ /* 0x000fe20000201400 */
[----:B--2---:R-:W-:Y:S01]  /*56d0*/  FFMA.FTZ R51, R6, -UR5, R46 ;  /* 0x8000000506337c23 */ /* 0x004fe2000801002e */
[----:B------:R-:W-:Y:S01]  /*56e0*/  I2FP.F32.S32 R3, R3 ;  /* 0x0000000300037245 */ /* 0x000fe20000201400 */
[----:B------:R-:W-:Y:S01]  /*56f0*/  MUFU.TANH R58, R89 ;  /* 0x00000059003a7308 */ /* 0x000fe20000002400 */
[----:B------:R-:W-:Y:S01]  /*5700*/  ISETP.GE.AND P4, PT, R11, UR23, PT ;  /* 0x000000170b007c0c */ /* 0x000fe2000bf86270 */
[----:B------:R-:W-:Y:S01]  /*5710*/  FMUL.FTZ R11, R80, UR6 ;  /* 0x00000006500b7c20 */ /* 0x000fe20008410000 */
[----:B------:R-:W-:Y:S01]  /*5720*/  FSEL R164, R28, -INF , !P2 ;  /* 0xff8000001ca47808 */ /* 0x000fe20005000000 */
[----:B---3--:R-:W-:Y:S01]  /*5730*/  FFMA.FTZ R46, R5, -UR5, R41 ;  /* 0x80000005052e7c23 */ /* 0x008fe20008010029 */
[----:B------:R-:W-:Y:S01]  /*5740*/  FSEL R87, R21, -INF , !P2 ;  /* 0xff80000015577808 */ /* 0x000fe20005000000 */
[----:B-----5:R-:W-:Y:S01]  /*5750*/  FFMA.FTZ R41, R3, -UR5, R10 ;  /* 0x8000000503297c23 */ /* 0x020fe2000801000a */
[----:B------:R-:W-:Y:S01]  /*5760*/  FSEL R135, R19, -INF , !P2 ;  /* 0xff80000013877808 */ /* 0x000fe20005000000 */
[----:B------:R-:W1:Y:S01]  /*5770*/  MUFU.TANH R10, R12 ;  /* 0x0000000c000a7308 */ /* 0x000e620000002400 */
[----:B------:R-:W-:Y:S01]  /*5780*/  ISETP.GE.AND P2, PT, R9, UR23, PT ;  /* 0x0000001709007c0c */ /* 0x000fe2000bf46270 */
[----:B------:R-:W-:Y:S01]  /*5790*/  FMUL.FTZ R9, R78, UR6 ;  /* 0x000000064e097c20 */ /* 0x000fe20008410000 */
[----:B------:R-:W-:Y:S01]  /*57a0*/  IABS R5, R26 ;  /* 0x0000001a00057213 */ /* 0x000fe20000000000 */
[----:B------:R-:W-:Y:S01]  /*57b0*/  FMUL.FTZ R21, R118, UR6 ;  /* 0x0000000676157c20 */ /* 0x000fe20008410000 */
[----:B------:R-:W-:Y:S01]  /*57c0*/  IABS R6, R24 ;  /* 0x0000001800067213 */ /* 0x000fe20000000000 */
[----:B------:R-:W-:Y:S01]  /*57d0*/  FMUL.FTZ R19, R117, UR6 ;  /* 0x0000000675137c20 */ /* 0x000fe20008410000 */
[----:B------:R-:W-:Y:S01]  /*57e0*/  IABS R3, R25 ;  /* 0x0000001900037213 */ /* 0x000fe20000000000 */
[----:B------:R2:W-:Y:S01]  /*57f0*/  MUFU.TANH R18, R9 ;  /* 0x0000000900127308 */ /* 0x0005e20000002400 */
[----:B------:R-:W-:Y:S01]  /*5800*/  IABS R8, R27 ;  /* 0x0000001b00087213 */ /* 0x000fe20000000000 */
[----:B------:R-:W-:Y:S01]  /*5810*/  FMUL.FTZ R28, R119, UR6 ;  /* 0x00000006771c7c20 */ /* 0x000fe20008410000 */
[----:B------:R-:W-:-:S02]  /*5820*/  I2FP.F32.S32 R6, R6 ;  /* 0x0000000600067245 */ /* 0x000fc40000201400 */
[----:B------:R-:W-:Y:S02]  /*5830*/  IABS R7, R30 ;  /* 0x0000001e00077213 */ /* 0x000fe40000000000 */
[----:B------:R-:W-:Y:S01]  /*5840*/  FSEL R150, R48, -INF , !P0 ;  /* 0xff80000030967808 */ /* 0x000fe20004000000 */
[----:B------:R-:W3:Y:S01]  /*5850*/  MUFU.TANH R11, R11 ;  /* 0x0000000b000b7308 */ /* 0x000ee20000002400 */
[----:B------:R-:W-:Y:S01]  /*5860*/  FFMA.FTZ R38, R6, -UR5, R15 ;  /* 0x8000000506267c23 */ /* 0x000fe2000801000f */
[----:B------:R-:W-:Y:S02]  /*5870*/  FSEL R148, R51, -INF , !P6 ;  /* 0xff80000033947808 */ /* 0x000fe40007000000 */
[----:B------:R-:W-:Y:S02]  /*5880*/  FSEL R138, R46, -INF , !P5 ;  /* 0xff8000002e8a7808 */ /* 0x000fe40006800000 */
[----:B------:R-:W-:Y:S02]  /*5890*/  FSEL R244, R41, -INF , !P4 ;  /* 0xff80000029f47808 */ /* 0x000fe40006000000 */
[----:B------:R-:W4:Y:S01]  /*58a0*/  MUFU.TANH R69, R94 ;  /* 0x0000005e00457308 */ /* 0x000f220000002400 */
[----:B--2---:R-:W-:Y:S01]  /*58b0*/  IMAD.MOV.U32 R9, RZ, RZ, R5 ;  /* 0x000000ffff097224 */ /* 0x004fe200078e0005 */
[----:B------:R-:W-:Y:S01]  /*58c0*/  MOV R5, R3 ;  /* 0x0000000300057202 */ /* 0x000fe20000000f00 */
[----:B------:R-:W-:Y:S01]  /*58d0*/  IMAD.MOV.U32 R3, RZ, RZ, R8 ;  /* 0x000000ffff037224 */ /* 0x000fe200078e0008 */
[----:B------:R-:W-:-:S02]  /*58e0*/  FSEL R222, R38, -INF , !P3 ;  /* 0xff80000026de7808 */ /* 0x000fc40005800000 */
[----:B------:R-:W-:Y:S02]  /*58f0*/  I2FP.F32.S32 R6, R5 ;  /* 0x0000000500067245 */ /* 0x000fe40000201400 */
[----:B------:R-:W-:Y:S01]  /*5900*/  I2FP.F32.S32 R5, R3 ;  /* 0x0000000300057245 */ /* 0x000fe20000201400 */
[----:B------:R-:W2:Y:S01]  /*5910*/  MUFU.TANH R66, R95 ;  /* 0x0000005f00427308 */ /* 0x000ea20000002400 */
[----:B------:R-:W-:Y:S01]  /*5920*/  I2FP.F32.S32 R8, R9 ;  /* 0x0000000900087245 */ /* 0x000fe20000201400 */
[----:B-1----:R-:W-:Y:S01]  /*5930*/  FFMA.FTZ R31, R6, -UR5, R10 ;  /* 0x80000005061f7c23 */ /* 0x002fe2000801000a */
[----:B------:R-:W-:Y:S01]  /*5940*/  I2FP.F32.S32 R3, R7 ;  /* 0x0000000700037245 */ /* 0x000fe20000201400 */
[----:B------:R-:W-:Y:S01]  /*5950*/  FFMA.FTZ R30, R5, -UR5, R71 ;  /* 0x80000005051e7c23 */ /* 0x000fe20008010047 */
[----:B------:R-:W-:Y:S01]  /*5960*/  IABS R7, R33 ;  /* 0x0000002100077213 */ /* 0x000fe20000000000 */
[----:B---3--:R-:W-:Y:S01]  /*5970*/  FFMA.FTZ R32, R8, -UR5, R11 ;  /* 0x8000000508207c23 */ /* 0x008fe2000801000b */
[----:B------:R-:W-:Y:S01]  /*5980*/  IABS R5, R14 ;  /* 0x0000000e00057213 */ /* 0x000fe20000000000 */
[----:B------:R-:W1:Y:S01]  /*5990*/  MUFU.TANH R70, R93 ;  /* 0x0000005d00467308 */ /* 0x000e620000002400 */
[----:B------:R-:W-:Y:S01]  /*59a0*/  IABS R6, R34 ;  /* 0x0000002200067213 */ /* 0x000fe20000000000 */
[----:B------:R-:W-:Y:S01]  /*59b0*/  IMAD.MOV.U32 R8, RZ, RZ, R7 ;  /* 0x000000ffff087224 */ /* 0x000fe200078e0007 */
[----:B------:R-:W-:Y:S01]  /*59c0*/  IABS R9, R35 ;  /* 0x0000002300097213 */ /* 0x000fe20000000000 */
[----:B------:R-:W-:Y:S01]  /*59d0*/  FFMA.FTZ R29, R3, -UR5, R58 ;  /* 0x80000005031d7c23 */ /* 0x000fe2000801003a */
[----:B------:R-:W-:Y:S01]  /*59e0*/  I2FP.F32.S32 R5, R5 ;  /* 0x0000000500057245 */ /* 0x000fe20000201400 */
[----:B------:R-:W-:Y:S01]  /*59f0*/  IMAD.MOV.U32 R7, RZ, RZ, R6 ;  /* 0x000000ffff077224 */ /* 0x000fe200078e0006 */
[----:B------:R-:W-:Y:S01]  /*5a00*/  MOV R6, R9 ;  /* 0x0000000900067202 */ /* 0x000fe20000000f00 */
[----:B------:R-:W3:Y:S01]  /*5a10*/  MUFU.TANH R57, R97 ;  /* 0x0000006100397308 */ /* 0x000ee20000002400 */
[----:B------:R-:W-:Y:S01]  /*5a20*/  IABS R3, R13 ;  /* 0x0000000d00037213 */ /* 0x000fe20000000000 */
[----:B------:R-:W-:Y:S01]  /*5a30*/  FFMA.FTZ R22, R5, -UR5, R74 ;  /* 0x8000000505167c23 */ /* 0x000fe2000801004a */
[----:B------:R-:W-:-:S02]  /*5a40*/  I2FP.F32.S32 R5, R6 ;  /* 0x0000000600057245 */ /* 0x000fc40000201400 */
[----:B------:R-:W-:Y:S02]  /*5a50*/  I2FP.F32.S32 R7, R7 ;  /* 0x0000000700077245 */ /* 0x000fe40000201400 */
[----:B------:R-:W-:Y:S01]  /*5a60*/  I2FP.F32.S32 R8, R8 ;  /* 0x0000000800087245 */ /* 0x000fe20000201400 */
[----:B----4-:R-:W-:Y:S01]  /*5a70*/  FFMA.FTZ R23, R5, -UR5, R69 ;  /* 0x8000000505177c23 */ /* 0x010fe20008010045 */
[----:B------:R-:W-:Y:S01]  /*5a80*/  IABS R5, R40 ;  /* 0x0000002800057213 */ /* 0x000fe20000000000 */
[----:B------:R-:W4:Y:S01]  /*5a90*/  MUFU.TANH R73, R96 ;  /* 0x0000006000497308 */ /* 0x000f220000002400 */
[----:B------:R-:W-:Y:S01]  /*5aa0*/  IABS R6, R36 ;  /* 0x0000002400067213 */ /* 0x000fe20000000000 */
[----:B--2---:R-:W-:Y:S01]  /*5ab0*/  FFMA.FTZ R25, R7, -UR5, R66 ;  /* 0x8000000507197c23 */ /* 0x004fe20008010042 */
[----:B------:R-:W-:Y:S01]  /*5ac0*/  I2FP.F32.S32 R3, R3 ;  /* 0x0000000300037245 */ /* 0x000fe20000201400 */
[----:B-1----:R-:W-:Y:S01]  /*5ad0*/  FFMA.FTZ R26, R8, -UR5, R70 ;  /* 0x80000005081a7c23 */ /* 0x002fe20008010046 */
[----:B------:R-:W-:Y:S01]  /*5ae0*/  IABS R7, R37 ;  /* 0x0000002500077213 */ /* 0x000fe20000000000 */
[----:B------:R-:W-:Y:S01]  /*5af0*/  IMAD.MOV.U32 R8, RZ, RZ, R5 ;  /* 0x000000ffff087224 */ /* 0x000fe200078e0005 */
[----:B------:R-:W-:Y:S01]  /*5b00*/  FSEL R152, R30, -INF , !P0 ;  /* 0xff8000001e987808 */ /* 0x000fe20004000000 */
[----:B------:R-:W1:Y:S01]  /*5b10*/  MUFU.TANH R17, R17 ;  /* 0x0000001100117308 */ /* 0x000e620000002400 */
[----:B------:R-:W-:-:S02]  /*5b20*/  IMAD.MOV.U32 R5, RZ, RZ, R6 ;  /* 0x000000ffff057224 */ /* 0x000fc400078e0006 */
[----:B---3--:R-:W-:Y:S01]  /*5b30*/  FFMA.FTZ R24, R3, -UR5, R57 ;  /* 0x8000000503187c23 */ /* 0x008fe20008010039 */
[----:B------:R-:W-:Y:S01]  /*5b40*/  IABS R3, R39 ;  /* 0x0000002700037213 */ /* 0x000fe20000000000 */
[----:B------:R-:W-:Y:S01]  /*5b50*/  IMAD.MOV.U32 R6, RZ, RZ, R7 ;  /* 0x000000ffff067224 */ /* 0x000fe200078e0007 */
[----:B------:R-:W-:Y:S02]  /*5b60*/  I2FP.F32.S32 R8, R8 ;  /* 0x0000000800087245 */ /* 0x000fe40000201400 */
[----:B------:R-:W-:Y:S01]  /*5b70*/  I2FP.F32.S32 R5, R5 ;  /* 0x0000000500057245 */ /* 0x000fe20000201400 */
[----:B------:R-:W-:Y:S01]  /*5b80*/  MUFU.TANH R67, R98 ;  /* 0x0000006200437308 */ /* 0x000fe20000002400 */
[----:B------:R-:W-:Y:S01]  /*5b90*/  I2FP.F32.S32 R7, R3 ;  /* 0x0000000300077245 */ /* 0x000fe20000201400 */
[----:B----4-:R-:W-:Y:S01]  /*5ba0*/  FFMA.FTZ R20, R8, -UR5, R73 ;  /* 0x8000000508147c23 */ /* 0x010fe20008010049 */
[----:B------:R-:W-:Y:S01]  /*5bb0*/  I2FP.F32.S32 R3, R6 ;  /* 0x0000000600037245 */ /* 0x000fe20000201400 */
[----:B------:R-:W-:Y:S01]  /*5bc0*/  FFMA.FTZ R18, R5, -UR5, R18 ;  /* 0x8000000505127c23 */ /* 0x000fe20008010012 */
[----:B------:R-:W-:-:S02]  /*5bd0*/  IABS R6, R43 ;  /* 0x0000002b00067213 */ /* 0x000fc40000000000 */
[----:B------:R-:W-:Y:S01]  /*5be0*/  IABS R5, R44 ;  /* 0x0000002c00057213 */ /* 0x000fe20000000000 */
[----:B------:R-:W2:Y:S01]  /*5bf0*/  MUFU.TANH R15, R21 ;  /* 0x00000015000f7308 */ /* 0x000ea20000002400 */
[----:B-1----:R-:W-:Y:S01]  /*5c00*/  FFMA.FTZ R17, R3, -UR5, R17 ;  /* 0x8000000503117c23 */ /* 0x002fe20008010011 */
[----:B------:R-:W-:Y:S02]  /*5c10*/  IABS R3, R42 ;  /* 0x0000002a00037213 */ /* 0x000fe40000000000 */
[----:B------:R-:W-:Y:S02]  /*5c20*/  IABS R8, R45 ;  /* 0x0000002d00087213 */ /* 0x000fe40000000000 */
[----:B------:R-:W-:Y:S01]  /*5c30*/  MOV R9, R6 ;  /* 0x0000000600097202 */ /* 0x000fe20000000f00 */
[----:B------:R-:W-:Y:S01]  /*5c40*/  IMAD.MOV.U32 R6, RZ, RZ, R5 ;  /* 0x000000ffff067224 */ /* 0x000fe200078e0005 */
[----:B------:R-:W1:Y:S01]  /*5c50*/  MUFU.TANH R16, R16 ;  /* 0x0000001000107308 */ /* 0x000e620000002400 */
[----:B------:R-:W-:Y:S01]  /*5c60*/  I2FP.F32.S32 R5, R3 ;  /* 0x0000000300057245 */ /* 0x000fe20000201400 */
[----:B------:R-:W-:Y:S01]  /*5c70*/  IMAD.MOV.U32 R3, RZ, RZ, R8 ;  /* 0x000000ffff037224 */ /* 0x000fe200078e0008 */
[----:B------:R-:W-:-:S02]  /*5c80*/  I2FP.F32.S32 R8, R9 ;  /* 0x0000000900087245 */ /* 0x000fc40000201400 */
[----:B------:R-:W-:Y:S02]  /*5c90*/  I2FP.F32.S32 R6, R6 ;  /* 0x0000000600067245 */ /* 0x000fe40000201400 */
[----:B------:R-:W-:Y:S01]  /*5ca0*/  IABS R9, R49 ;  /* 0x0000003100097213 */ /* 0x000fe20000000000 */
[----:B------:R3:W-:Y:S01]  /*5cb0*/  MUFU.TANH R11, R19 ;  /* 0x00000013000b7308 */ /* 0x0007e20000002400 */
[----:B--2---:R-:W-:Y:S01]  /*5cc0*/  FFMA.FTZ R15, R5, -UR5, R15 ;  /* 0x80000005050f7c23 */ /* 0x004fe2000801000f */
[----:B------:R-:W-:Y:S02]  /*5cd0*/  I2FP.F32.S32 R5, R3 ;  /* 0x0000000300057245 */ /* 0x000fe40000201400 */
[----:B------:R-:W-:Y:S02]  /*5ce0*/  FSEL R154, R29, -INF , !P0 ;  /* 0xff8000001d9a7808 */ /* 0x000fe40004000000 */
[----:B------:R-:W-:Y:S02]  /*5cf0*/  FSEL R157, R22, -INF , !P0 ;  /* 0xff800000169d7808 */ /* 0x000fe40004000000 */
[----:B------:R-:W2:Y:S01]  /*5d00*/  MUFU.TANH R12, R68 ;  /* 0x00000044000c7308 */ /* 0x000ea20000002400 */
[----:B-1----:R-:W-:Y:S01]  /*5d10*/  FFMA.FTZ R14, R8, -UR5, R16 ;  /* 0x80000005080e7c23 */ /* 0x002fe20008010010 */
[----:B------:R-:W-:-:S02]  /*5d20*/  PLOP3.LUT P0, PT, PT, PT, UP0, 0x80, 0x0 ;  /* 0x000000000000781c */ /* 0x000fc40003f0f008 */
[----:B------:R-:W-:Y:S02]  /*5d30*/  FSEL R149, R26, -INF , !P6 ;  /* 0xff8000001a957808 */ /* 0x000fe40007000000 */
[----:B------:R-:W-:Y:S02]  /*5d40*/  FSEL R151, R25, -INF , !P6 ;  /* 0xff80000019977808 */ /* 0x000fe40007000000 */
[----:B------:R-:W1:Y:S01]  /*5d50*/  MUFU.TANH R13, R61 ;  /* 0x0000003d000d7308 */ /* 0x000e620000002400 */
[----:B---3--:R-:W-:Y:S01]  /*5d60*/  FFMA.FTZ R19, R7, -UR5, R67 ;  /* 0x8000000507137c23 */ /* 0x008fe20008010043 */
[----:B------:R-:W-:Y:S02]  /*5d70*/  IABS R7, R47 ;  /* 0x0000002f00077213 */ /* 0x000fe40000000000 */
[----:B------:R-:W-:Y:S02]  /*5d80*/  FSEL R156, R24, -INF , !P6 ;  /* 0xff800000189c7808 */ /* 0x000fe40007000000 */
[----:B------:R-:W-:-:S02]  /*5d90*/  I2FP.F32.S32 R3, R7 ;  /* 0x0000000700037245 */ /* 0x000fc40000201400 */
[----:B------:R-:W3:Y:S01]  /*5da0*/  MUFU.TANH R33, R28 ;  /* 0x0000001c00217308 */ /* 0x000ee20000002400 */
[----:B--2---:R-:W-:Y:S01]  /*5db0*/  FFMA.FTZ R12, R5, -UR5, R12 ;  /* 0x80000005050c7c23 */ /* 0x004fe2000801000c */
[----:B------:R-:W-:Y:S01]  /*5dc0*/  IABS R5, R53 ;  /* 0x0000003500057213 */ /* 0x000fe20000000000 */
[----:B------:R-:W-:Y:S01]  /*5dd0*/  FFMA.FTZ R11, R3, -UR5, R11 ;  /* 0x80000005030b7c23 */ /* 0x000fe2000801000b */
[----:B------:R-:W-:Y:S02]  /*5de0*/  IABS R3, R52 ;  /* 0x0000003400037213 */ /* 0x000fe40000000000 */
[----:B------:R-:W-:Y:S02]  /*5df0*/  IABS R7, R50 ;  /* 0x0000003200077213 */ /* 0x000fe40000000000 */
[----:B------:R-:W2:Y:S01]  /*5e00*/  MUFU.TANH R28, R72 ;  /* 0x00000048001c7308 */ /* 0x000ea20000002400 */
[----:B-1----:R-:W-:Y:S01]  /*5e10*/  FFMA.FTZ R13, R6, -UR5, R13 ;  /* 0x80000005060d7c23 */ /* 0x002fe2000801000d */
[----:B------:R-:W-:-:S02]  /*5e20*/  IABS R6, R54 ;  /* 0x0000003600067213 */ /* 0x000fc40000000000 */
[----:B------:R-:W-:Y:S01]  /*5e30*/  MOV R8, R5 ;  /* 0x0000000500087202 */ /* 0x000fe20000000f00 */
[----:B------:R-:W-:Y:S01]  /*5e40*/  IMAD.MOV.U32 R5, RZ, RZ, R3 ;  /* 0x000000ffff057224 */ /* 0x000fe200078e0003 */
[----:B------:R-:W-:Y:S01]  /*5e50*/  FSEL R139, R23, -INF , !P5 ;  /* 0xff800000178b7808 */ /* 0x000fe20006800000 */
[----:B------:R-:W-:Y:S01]  /*5e60*/  IMAD.MOV.U32 R10, RZ, RZ, R6 ;  /* 0x000000ffff0a7224 */ /* 0x000fe200078e0006 */
[----:B------:R-:W1:Y:S01]  /*5e70*/  MUFU.TANH R27, R75 ;  /* 0x0000004b001b7308 */ /* 0x000e620000002400 */
[----:B------:R-:W-:Y:S01]  /*5e80*/  IMAD.MOV.U32 R3, RZ, RZ, R7 ;  /* 0x000000ffff037224 */ /* 0x000fe200078e0007 */
[----:B------:R-:W-:Y:S01]  /*5e90*/  I2FP.F32.S32 R7, R5 ;  /* 0x0000000500077245 */ /* 0x000fe20000201400 */
[----:B------:R-:W-:Y:S01]  /*5ea0*/  IMAD.MOV.U32 R6, RZ, RZ, R9 ;  /* 0x000000ffff067224 */ /* 0x000fe200078e0009 */
[----:B------:R-:W-:Y:S02]  /*5eb0*/  I2FP.F32.S32 R10, R10 ;  /* 0x0000000a000a7245 */ /* 0x000fe40000201400 */
[----:B------:R-:W-:Y:S01]  /*5ec0*/  I2FP.F32.S32 R5, R3 ;  /* 0x0000000300057245 */ /* 0x000fe20000201400 */
[----:B---3--:R-:W-:Y:S01]  /*5ed0*/  FFMA.FTZ R7, R7, -UR5, R33 ;  /* 0x8000000507077c23 */ /* 0x008fe20008010021 */
[----:B------:R-:W3:Y:S01]  /*5ee0*/  MUFU.TANH R21, R76 ;  /* 0x0000004c00157308 */ /* 0x000ee20000002400 */
[----:B------:R-:W-:Y:S01]  /*5ef0*/  I2FP.F32.S32 R8, R8 ;  /* 0x0000000800087245 */ /* 0x000fe20000201400 */
[----:B--2---:R-:W-:Y:S01]  /*5f00*/  FFMA.FTZ R10, R10, -UR5, R28 ;  /* 0x800000050a0a7c23 */ /* 0x004fe2000801001c */
[----:B------:R-:W-:-:S02]  /*5f10*/  I2FP.F32.S32 R3, R6 ;  /* 0x0000000600037245 */ /* 0x000fc40000201400 */
[----:B------:R-:W-:Y:S02]  /*5f20*/  FSEL R153, R20, -INF , !P5 ;  /* 0xff80000014997808 */ /* 0x000fe40006800000 */
[----:B------:R-:W-:Y:S01]  /*5f30*/  FSEL R155, R19, -INF , !P5 ;  /* 0xff800000139b7808 */ /* 0x000fe20006800000 */
[----:B------:R-:W2:Y:S01]  /*5f40*/  MUFU.TANH R16, R77 ;  /* 0x0000004d00107308 */ /* 0x000ea20000002400 */
[----:B-1----:R-:W-:Y:S01]  /*5f50*/  FFMA.FTZ R8, R8, -UR5, R27 ;  /* 0x8000000508087c23 */ /* 0x002fe2000801001b */
[----:B------:R-:W-:Y:S02]  /*5f60*/  FSEL R252, R18, -INF , !P4 ;  /* 0xff80000012fc7808 */ /* 0x000fe40006000000 */
[----:B------:R-:W-:Y:S02]  /*5f70*/  FSEL R190, R17, -INF , !P4 ;  /* 0xff80000011be7808 */ /* 0x000fe40006000000 */
[----:B------:R-:W-:Y:S02]  /*5f80*/  FSEL R196, R15, -INF , !P4 ;  /* 0xff8000000fc47808 */ /* 0x000fe40006000000 */
[----:B------:R-:W-:Y:S01]  /*5f90*/  FSEL R246, R14, -INF , !P3 ;  /* 0xff8000000ef67808 */ /* 0x000fe20005800000 */
[----:B---3--:R-:W-:Y:S01]  /*5fa0*/  FFMA.FTZ R5, R5, -UR5, R21 ;  /* 0x8000000505057c23 */ /* 0x008fe20008010015 */
[----:B------:R-:W-:-:S02]  /*5fb0*/  FSEL R175, R11, -INF , !P3 ;  /* 0xff8000000baf7808 */ /* 0x000fc40005800000 */
[----:B------:R-:W-:Y:S02]  /*5fc0*/  FSEL R27, R7, -INF , !P3 ;  /* 0xff800000071b7808 */ /* 0x000fe40005800000 */
[----:B------:R-:W-:Y:S02]  /*5fd0*/  FSEL R221, R32, -INF , !P2 ;  /* 0xff80000020dd7808 */ /* 0x000fe40005000000 */
[----:B------:R-:W-:Y:S01]  /*5fe0*/  FSEL R245, R13, -INF , !P2 ;  /* 0xff8000000df57808 */ /* 0x000fe20005000000 */
[----:B--2---:R-:W-:Y:S01]  /*5ff0*/  FFMA.FTZ R3, R3, -UR5, R16 ;  /* 0x8000000503037c23 */ /* 0x004fe20008010010 */
        /* <DEDUP_REMOVED lines=89> */
.L_x_452:
[----:B------:R-:W-:Y:S05]  /*6590*/  BSYNC B0 ;  /* 0x0000000000007941 */ /* 0x000fea0003800000 */
.L_x_451:
[----:B------:R-:W0:Y:S02]  /*65a0*/  LDGDEPBAR ;  /* 0x00000000000079af */ /* 0x000e240000000000 */
.L_x_450:
[----:B------:R-:W-:Y:S01]  /*65b0*/  FMNMX.FTZ R3, R62, R59, !PT ;  /* 0x0000003b3e037209 */ /* 0x000fe20007810000 */
[----:B------:R-:W-:Y:S01]  /*65c0*/  STL [R1+0x88], R238 ;  /* 0x000088ee01007387 */ /* 0x000fe20000100800 */
[----:B------:R-:W-:Y:S01]  /*65d0*/  MOV R174, R28 ;  /* 0x0000001c00ae7202 */ /* 0x000fe20000000f00 */
[----:B------:R-:W-:Y:S01]  /*65e0*/  ULDC UR6, c[0x0][0x2ec] ;  /* 0x0000bb0000067ab9 */ /* 0x000fe20000000800 */
[----:B------:R-:W-:Y:S01]  /*65f0*/  FMNMX.FTZ R3, R56, R3, !PT ;  /* 0x0000000338037209 */ /* 0x000fe20007810000 */
[----:B------:R3:W-:Y:S01]  /*6600*/  STL [R1+0x84], R237 ;  /* 0x000084ed01007387 */ /* 0x0007e20000100800 */
[----:B------:R-:W-:Y:S02]  /*6610*/  LEA R225, R2, UR4, 0x1 ;  /* 0x0000000402e17c11 */ /* 0x000fe4000f8e08ff */
[----:B------:R-:W-:Y:S01]  /*6620*/  FMNMX.FTZ R3, R55, R3, !PT ;  /* 0x0000000337037209 */ /* 0x000fe20007810000 */
[----:B------:R-:W-:Y:S01]  /*6630*/  STL [R1+0x80], R236 ;  /* 0x000080ec01007387 */ /* 0x000fe20000100800 */
[----:B------:R-:W-:Y:S01]  /*6640*/  LEA R226, R4, R225, 0x1 ;  /* 0x000000e104e27211 */ /* 0x000fe200078e08ff */
[----:B------:R-:W-:Y:S01]  /*6650*/  IMAD R228, R0, 0x2, R225 ;  /* 0x0000000200e47824 */ /* 0x000fe200078e02e1 */
[----:B------:R-:W-:Y:S01]  /*6660*/  FMNMX.FTZ R3, R84, R3, !PT ;  /* 0x0000000354037209 */ /* 0x000fe20007810000 */
[----:B------:R-:W-:Y:S01]  /*6670*/  STL [R1+0x7c], R235 ;  /* 0x00007ceb01007387 */ /* 0x000fe20000100800 */
[----:B------:R-:W-:-:S02]  /*6680*/  LEA R227, R0, R226, 0x1 ;  /* 0x000000e200e37211 */ /* 0x000fc400078e08ff */
[----:B------:R-:W-:Y:S01]  /*6690*/  FMNMX.FTZ R3, R85, R3, !PT ;  /* 0x0000000355037209 */ /* 0x000fe20007810000 */
[----:B------:R-:W-:Y:S01]  /*66a0*/  STL [R1+0x78], R234 ;  /* 0x000078ea01007387 */ /* 0x000fe20000100800 */
[----:B--2---:R-:W-:Y:S02]  /*66b0*/  FMNMX.FTZ R8, R173, R172, !PT ;  /* 0x000000acad087209 */ /* 0x004fe40007810000 */
        /* <DEDUP_REMOVED lines=8> */
[----:B------:R-:W-:Y:S01]  /*6740*/  FMNMX.FTZ R3, R63, R3, !PT ;  /* 0x000000033f037209 */ /* 0x000fe20007810000 */
[----:B---3--:R-:W-:Y:S01]  /*6750*/  IMAD.MOV.U32 R237, RZ, RZ, R27 ;  /* 0x000000ffffed7224 */ /* 0x008fe200078e001b */
        /* <DEDUP_REMOVED lines=17> */
[----:B------:R-:W-:Y:S02]  /*6870*/  FMNMX.FTZ R3, R157, R3, !PT ;  /* 0x000000039d037209 */ /* 0x000fe40007810000 */
        /* <DEDUP_REMOVED lines=20> */
[----:B------:R-:W-:Y:S01]  /*69c0*/  LDSM.16.MT88.4 R48, [R228+0xc800] ;  /* 0x00c80000e430783b */ /* 0x000fe20000004200 */
[----:B-1----:R-:W-:-:S02]  /*69d0*/  FMNMX.FTZ R133, R133, R6, !PT ;  /* 0x0000000685857209 */ /* 0x002fc40007810000 */
        /* <DEDUP_REMOVED lines=12> */
[----:B------:R1:W2:Y:S01]  /*6aa0*/  MUFU.EX2 R193, R5 ;  /* 0x0000000500c17308 */ /* 0x0002a20000000800 */
[----:B------:R-:W-:Y:S07]  /*6ab0*/  LDSM.16.MT88.4 R56, [R226+0xc800] ;  /* 0x00c80000e238783b */ /* 0x000fee0000004200 */
        /* <DEDUP_REMOVED lines=19> */
[----:B-1----:R-:W-:Y:S01]  /*6bf0*/  FFMA.FTZ R6, R64, UR6, -R3 ;  /* 0x0000000640067c23 */ /* 0x002fe20008010803 */
[----:B------:R-:W-:Y:S01]  /*6c00*/  LDSM.16.MT88.4 R60, [R226+0xe800] ;  /* 0x00e80000e23c783b */ /* 0x000fe20000004200 */
[----:B------:R-:W-:Y:S01]  /*6c10*/  FMNMX.FTZ R0, R150, R0, !PT ;  /* 0x0000000096007209 */ /* 0x000fe20007810000 */
[----:B------:R1:W2:Y:S02]  /*6c20*/  MUFU.EX2 R238, R2 ;  /* 0x0000000200ee7308 */ /* 0x0002a40000000800 */
[----:B------:R-:W-:Y:S01]  /*6c30*/  LDSM.16.MT88.4 R64, [R225+0xe800] ;  /* 0x00e80000e140783b */ /* 0x000fe20000004200 */
        /* <DEDUP_REMOVED lines=30> */
[----:B------:R-:W-:Y:S01]  /*6e20*/  HMMA.16816.F32.BF16 R108, R4, R104, RZ ;  /* 0x00000068046c723c */ /* 0x000fe200000418ff */
[----:B-1----:R-:W-:Y:S01]  /*6e30*/  FMNMX.FTZ R8, R165, R2, !PT ;  /* 0x00000002a5087209 */ /* 0x002fe20007810000 */
[----:B------:R-:W-:-:S03]  /*6e40*/  FFMA.FTZ R2, R87, UR6, -R12 ;  /* 0x0000000657027c23 */ /* 0x000fc6000801080c */
[----:B------:R-:W-:Y:S01]  /*6e50*/  FMNMX.FTZ R8, R164, R8, !PT ;  /* 0x00000008a4087209 */ /* 0x000fe20007810000 */
[----:B------:R1:W3:Y:S01]  /*6e60*/  MUFU.EX2 R231, R2 ;  /* 0x0000000200e77308 */ /* 0x0002e20000000800 */
[C---:B------:R-:W-:Y:S06]  /*6e70*/  HMMA.16816.F32.BF16 R112, R4.reuse, R70, RZ ;  /* 0x000000460470723c */ /* 0x040fec00000418ff */
[C---:B------:R-:W-:Y:S06]  /*6e80*/  HMMA.16816.F32.BF16 R84, R4.reuse, R74, RZ ;  /* 0x0000004a0454723c */ /* 0x040fec00000418ff */
[----:B------:R-:W-:Y:S01]  /*6e90*/  HMMA.16816.F32.BF16 R32, R4, R82, RZ ;  /* 0x000000520420723c */ /* 0x000fe200000418ff */
[----:B-1----:R-:W-:Y:S01]  /*6ea0*/  FMNMX.FTZ R2, R185, R8, !PT ;  /* 0x00000008b9027209 */ /* 0x002fe20007810000 */
[----:B------:R-:W-:-:S04]  /*6eb0*/  FFMA.FTZ R8, R100, UR6, -R3 ;  /* 0x0000000664087c23 */ /* 0x000fc80008010803 */
[C---:B------:R-:W-:Y:S01]  /*6ec0*/  HMMA.16816.F32.BF16 R28, R4.reuse, R90, RZ ;  /* 0x0000005a041c723c */ /* 0x040fe200000418ff */
[----:B---3--:R-:W-:Y:S02]  /*6ed0*/  F2FP.BF16.F32.PACK_AB R10, R231, R235 ;  /* 0x000000ebe70a723e */ /* 0x008fe400000010ff */
[----:B------:R-:W-:Y:S01]  /*6ee0*/  FMNMX.FTZ R2, R152, R2, !PT ;  /* 0x0000000298027209 */ /* 0x000fe20007810000 */
[----:B------:R1:W-:Y:S02]  /*6ef0*/  MUFU.EX2 R195, R8 ;  /* 0x0000000800c37308 */ /* 0x0003e40000000800 */
[----:B------:R-:W-:Y:S01]  /*6f00*/  HMMA.16816.F32.BF16 R24, R4, R94, RZ ;  /* 0x0000005e0418723c */ /* 0x000fe200000418ff */
[----:B------:R-:W-:-:S04]  /*6f10*/  FMNMX.FTZ R2, R149, R2, !PT ;  /* 0x0000000295027209 */ /* 0x000fc80007810000 */
[----:B------:R-:W-:Y:S01]  /*6f20*/  FMNMX.FTZ R2, R139, R2, !PT ;  /* 0x000000028b027209 */ /* 0x000fe20007810000 */
[----:B------:R-:W-:Y:S03]  /*6f30*/  HMMA.16816.F32.BF16 R20, R4, R98, RZ ;  /* 0x000000620414723c */ /* 0x000fe600000418ff */
[----:B------:R-:W-:-:S03]  /*6f40*/  FMNMX.FTZ R2, R252, R2, !PT ;  /* 0x00000002fc027209 */ /* 0x000fc60007810000 */
[----:B------:R-:W-:Y:S01]  /*6f50*/  HMMA.16816.F32.BF16 R16, R4, R106, RZ ;  /* 0x0000006a0410723c */ /* 0x000fe200000418ff */
[----:B------:R-:W-:Y:S01]  /*6f60*/  FMNMX.FTZ R2, R246, R2, !PT ;  /* 0x00000002f6027209 */ /* 0x000fe20007810000 */
[----:B-1----:R-:W-:-:S03]  /*6f70*/  FFMA.FTZ R8, R101, UR6, -R3 ;  /* 0x0000000665087c23 */ /* 0x002fc60008010803 */
[----:B------:R-:W-:Y:S01]  /*6f80*/  FMNMX.FTZ R2, R245, R2, !PT ;  /* 0x00000002f5027209 */ /* 0x000fe20007810000 */
[----:B------:R-:W-:Y:S01]  /*6f90*/  HMMA.16816.F32.BF16 R100, R4, R78, RZ ;  /* 0x0000004e0464723c */ /* 0x000fe200000418ff */
[----:B------:R1:W3:Y:S02]  /*6fa0*/  MUFU.EX2 R234, R8 ;  /* 0x0000000800ea7308 */ /* 0x0002e40000000800 */
[----:B------:R-:W-:-:S04]  /*6fb0*/  FMNMX.FTZ R13, R223, R2, !PT ;  /* 0x00000002df0d7209 */ /* 0x000fc80007810000 */
[----:B------:R-:W-:Y:S01]  /*6fc0*/  MOV R7, R191 ;  /* 0x000000bf00077202 */ /* 0x000fe20000000f00 */
[----:B------:R-:W4:Y:S01]  /*6fd0*/  SHFL.BFLY PT, R14, R13, 0x2, 0x1f ;  /* 0x0c401f000d0e7f89 */ /* 0x000f2200000e0000 */
[----:B-1----:R-:W-:-:S04]  /*6fe0*/  FFMA.FTZ R8, R134, UR6, -R3 ;  /* 0x0000000686087c23 */ /* 0x002fc80008010803 */
[----:B------:R1:W-:Y:S02]  /*6ff0*/  MUFU.EX2 R236, R8 ;  /* 0x0000000800ec7308 */ /* 0x0003e40000000800 */
[----:B-1----:R-:W-:Y:S01]  /*7000*/  FFMA.FTZ R8, R135, UR6, -R3 ;  /* 0x0000000687087c23 */ /* 0x002fe20008010803 */
[----:B--2---:R-:W-:Y:S02]  /*7010*/  FMNMX.FTZ R135, R0, R9, !PT ;  /* 0x0000000900877209 */ /* 0x004fe40007810000 */
[----:B---3--:R-:W-:-:S03]  /*7020*/  F2FP.BF16.F32.PACK_AB R9, R234, R195 ;  /* 0x000000c3ea09723e */ /* 0x008fc600000010ff */
[----:B------:R1:W2:Y:S01]  /*7030*/  MUFU.EX2 R188, R8 ;  /* 0x0000000800bc7308 */ /* 0x0002a20000000800 */
[C---:B------:R-:W-:Y:S01]  /*7040*/  FSETP.NEU.FTZ.AND P1, PT, R135.reuse, -INF , PT ;  /* 0xff8000008700780b */ /* 0x040fe20003f3d000 */
[----:B------:R-:W-:-:S05]  /*7050*/  FMUL.FTZ R2, R135, UR6 ;  /* 0x0000000687027c20 */ /* 0x000fca0008410000 */
[----:B------:R-:W-:-:S05]  /*7060*/  FSEL R2, R2, RZ, P1 ;  /* 0x000000ff02027208 */ /* 0x000fca0000800000 */
[--C-:B------:R-:W-:Y:S01]  /*7070*/  FFMA.FTZ R0, R166, UR6, -R2.reuse ;  /* 0x00000006a6007c23 */ /* 0x100fe20008010802 */
[----:B------:R-:W-:Y:S01]  /*7080*/  FFMA.FTZ R4, R168, UR6, -R2 ;  /* 0x00000006a8047c23 */ /* 0x000fe20008010802 */
[----:B------:R-:W-:Y:S02]  /*7090*/  IMAD.MOV.U32 R166, RZ, RZ, R192 ;  /* 0x000000ffffa67224 */ /* 0x000fe400078e00c0 */
[----:B------:R4:W3:Y:S01]  /*70a0*/  MUFU.EX2 R181, R0 ;  /* 0x0000000000b57308 */ /* 0x0008e20000000800 */
[----:B-1----:R-:W-:Y:S01]  /*70b0*/  F2FP.BF16.F32.PACK_AB R8, R233, R136 ;  /* 0x00000088e908723e */ /* 0x002fe200000010ff */
[----:B--2---:R-:W-:Y:S01]  /*70c0*/  IMAD.MOV.U32 R168, RZ, RZ, R188 ;  /* 0x000000ffffa87224 */ /* 0x004fe200078e00bc */
[----:B------:R-:W-:-:S05]  /*70d0*/  F2FP.BF16.F32.PACK_AB R11, R188, R236 ;  /* 0x000000ecbc0b723e */ /* 0x000fca00000010ff */
[----:B------:R1:W2:Y:S02]  /*70e0*/  MUFU.EX2 R182, R4 ;  /* 0x0000000400b67308 */ /* 0x0002a40000000800 */
[C---:B------:R-:W-:Y:S01]  /*70f0*/  HMMA.16816.F32.BF16 R176, R8.reuse, R36, R44 ;  /* 0x0000002408b0723c */ /* 0x040fe2000004182c */
[----:B------:R-:W-:Y:S05]  /*7100*/  LDSM.16.MT88.4 R44, [R227+0xe800] ;  /* 0x00e80000e32c783b */ /* 0x000fea0000004200 */
[----:B------:R-:W-:Y:S01]  /*7110*/  HMMA.16816.F32.BF16 R248, R8, R52, R116 ;  /* 0x0000003408f8723c */ /* 0x000fe20000041874 */
[----:B----4-:R-:W-:-:S05]  /*7120*/  FMNMX.FTZ R0, R13, R14, !PT ;  /* 0x0000000e0d007209 */ /* 0x010fca0007810000 */
[----:B------:R-:W4:Y:S01]  /*7130*/  SHFL.BFLY PT, R5, R0, 0x1, 0x1f ;  /* 0x0c201f0000057f89 */ /* 0x000f2200000e0000 */
[----:B---3--:R-:W-:Y:S01]  /*7140*/  MOV R117, R181 ;  /* 0x000000b500757202 */ /* 0x008fe20000000f00 */
[C---:B------:R-:W-:Y:S01]  /*7150*/  HMMA.16816.F32.BF16 R120, R8.reuse, R60, R120 ;  /* 0x0000003c0878723c */ /* 0x040fe20000041878 */
[--C-:B-1----:R-:W-:Y:S01]  /*7160*/  FFMA.FTZ R4, R163, UR6, -R2.reuse ;  /* 0x00000006a3047c23 */ /* 0x102fe20008010802 */
[----:B------:R-:W-:Y:S02]  /*7170*/  MOV R116, R180 ;  /* 0x000000b400747202 */ /* 0x000fe40000000f00 */
[----:B------:R-:W-:Y:S01]  /*7180*/  MOV R163, R189 ;  /* 0x000000bd00a37202 */ /* 0x000fe20000000f00 */
[----:B------:R1:W-:Y:S01]  /*7190*/  MUFU.EX2 R15, R4 ;  /* 0x00000004000f7308 */ /* 0x0003e20000000800 */
[C---:B------:R-:W-:Y:S06]  /*71a0*/  HMMA.16816.F32.BF16 R216, R8.reuse, R64, R124 ;  /* 0x0000004008d8723c */ /* 0x040fec000004187c */
[C---:B------:R-:W-:Y:S06]  /*71b0*/  HMMA.16816.F32.BF16 R200, R8.reuse, R40, R128 ;  /* 0x0000002808c8723c */ /* 0x040fec0000041880 */
[C---:B------:R-:W-:Y:S01]  /*71c0*/  HMMA.16816.F32.BF16 R144, R8.reuse, R56, R144 ;  /* 0x000000380890723c */ /* 0x040fe20000041890 */
[--C-:B-1----:R-:W-:Y:S01]  /*71d0*/  FFMA.FTZ R4, R162, UR6, -R2.reuse ;  /* 0x00000006a2047c23 */ /* 0x102fe20008010802 */
[----:B----4-:R-:W-:Y:S01]  /*71e0*/  FMNMX.FTZ R134, R0, R5, !PT ;  /* 0x0000000500867209 */ /* 0x010fe20007810000 */
[----:B------:R-:W-:Y:S01]  /*71f0*/  FFMA.FTZ R0, R159, UR6, -R2 ;  /* 0x000000069f007c23 */ /* 0x000fe20008010802 */
[----:B--2---:R-:W-:Y:S01]  /*7200*/  IMAD.MOV.U32 R162, RZ, RZ, R182 ;  /* 0x000000ffffa27224 */ /* 0x004fe200078e00b6 */
[----:B------:R1:W-:Y:S01]  /*7210*/  MUFU.EX2 R229, R4 ;  /* 0x0000000400e57308 */ /* 0x0003e20000000800 */
[----:B------:R-:W-:Y:S01]  /*7220*/  FSETP.NEU.FTZ.AND P1, PT, R134, -INF , PT ;  /* 0xff8000008600780b */ /* 0x000fe20003f3d000 */
[----:B------:R-:W-:Y:S01]  /*7230*/  HMMA.16816.F32.BF16 R180, R8, R38, R112 ;  /* 0x0000002608b4723c */ /* 0x000fe20000041870 */
[----:B------:R-:W-:Y:S01]  /*7240*/  MOV R127, R122 ;  /* 0x0000007a007f7202 */ /* 0x000fe20000000f00 */
[----:B------:R-:W-:Y:S01]  /*7250*/  IMAD.MOV.U32 R126, RZ, RZ, R123 ;  /* 0x000000ffff7e7224 */ /* 0x000fe200078e007b */
[----:B------:R-:W-:Y:S01]  /*7260*/  MOV R125, R120 ;  /* 0x00000078007d7202 */ /* 0x000fe20000000f00 */
[----:B------:R-:W-:-:S02]  /*7270*/  IMAD.MOV.U32 R124, RZ, RZ, R121 ;  /* 0x000000ffff7c7224 */ /* 0x000fc400078e0079 */
[----:B------:R2:W-:Y:S01]  /*7280*/  MUFU.EX2 R14, R0 ;  /* 0x00000000000e7308 */ /* 0x0005e20000000800 */
[----:B------:R-:W-:Y:S01]  /*7290*/  HMMA.16816.F32.BF16 R120, R8, R44, R108 ;  /* 0x0000002c0878723c */ /* 0x000fe2000004186c */
[----:B------:R-:W-:Y:S01]  /*72a0*/  IMAD.MOV.U32 R115, RZ, RZ, R197 ;  /* 0x000000ffff737224 */ /* 0x000fe200078e00c5 */
[----:B------:R-:W-:-:S04]  /*72b0*/  MOV R114, R196 ;  /* 0x000000c400727202 */ /* 0x000fc80000000f00 */
[----:B------:R-:W-:Y:S01]  /*72c0*/  HMMA.16816.F32.BF16 R140, R8, R48, R140 ;  /* 0x00000030088c723c */ /* 0x000fe2000004188c */
[----:B-1----:R-:W-:-:S04]  /*72d0*/  FFMA.FTZ R4, R161, UR6, -R2 ;  /* 0x00000006a1047c23 */ /* 0x002fc80008010802 */
[----:B------:R1:W3:Y:S01]  /*72e0*/  MUFU.EX2 R6, R4 ;  /* 0x0000000400067308 */ /* 0x0002e20000000800 */
[----:B------:R-:W-:Y:S01]  /*72f0*/  HMMA.16816.F32.BF16 R196, R8, R50, R84 ;  /* 0x0000003208c4723c */ /* 0x000fe20000041854 */
[----:B--2---:R-:W-:-:S05]  /*7300*/  FMUL.FTZ R0, R134, UR6 ;  /* 0x0000000686007c20 */ /* 0x004fca0008410000 */
[----:B------:R-:W-:Y:S01]  /*7310*/  HMMA.16816.F32.BF16 R204, R8, R42, R32 ;  /* 0x0000002a08cc723c */ /* 0x000fe20000041820 */
[----:B------:R-:W-:-:S05]  /*7320*/  FSEL R0, R0, RZ, P1 ;  /* 0x000000ff00007208 */ /* 0x000fca0000800000 */
[----:B------:R-:W-:Y:S01]  /*7330*/  HMMA.16816.F32.BF16 R212, R8, R66, R28 ;  /* 0x0000004208d4723c */ /* 0x000fe2000004181c */
[----:B------:R-:W-:Y:S01]  /*7340*/  FFMA.FTZ R5, R167, UR6, -R0 ;  /* 0x00000006a7057c23 */ /* 0x000fe20008010800 */
[----:B-1----:R-:W-:Y:S01]  /*7350*/  FFMA.FTZ R4, R160, UR6, -R2 ;  /* 0x00000006a0047c23 */ /* 0x002fe20008010802 */
[----:B---3--:R-:W-:-:S03]  /*7360*/  IMAD.MOV.U32 R118, RZ, RZ, R6 ;  /* 0x000000ffff767224 */ /* 0x008fc600078e0006 */
[C---:B------:R-:W-:Y:S01]  /*7370*/  HMMA.16816.F32.BF16 R208, R8.reuse, R62, R24 ;  /* 0x0000003e08d0723c */ /* 0x040fe20000041818 */
[----:B------:R-:W-:Y:S01]  /*7380*/  IMAD.MOV.U32 R6, RZ, RZ, R190 ;  /* 0x000000ffff067224 */ /* 0x000fe200078e00be */
[----:B------:R1:W-:Y:S03]  /*7390*/  MUFU.EX2 R161, R4 ;  /* 0x0000000400a17308 */ /* 0x0003e60000000800 */
[----:B------:R-:W-:Y:S01]  /*73a0*/  IMAD.MOV.U32 R160, RZ, RZ, R6 ;  /* 0x000000ffffa07224 */ /* 0x000fe200078e0006 */
[C---:B------:R-:W-:Y:S04]  /*73b0*/  HMMA.16816.F32.BF16 R188, R8.reuse, R58, R100 ;  /* 0x0000003a08bc723c */ /* 0x040fe80000041864 */
[----:B------:R-:W-:Y:S02]  /*73c0*/  MUFU.EX2 R113, R5 ;  /* 0x0000000500717308 */ /* 0x000fe40000000800 */
[C---:B------:R-:W-:Y:S06]  /*73d0*/  HMMA.16816.F32.BF16 R108, R8.reuse, R54, R20 ;  /* 0x00000036086c723c */ /* 0x040fec0000041814 */
[----:B------:R-:W-:Y:S01]  /*73e0*/  HMMA.16816.F32.BF16 R128, R8, R46, R16 ;  /* 0x0000002e0880723c */ /* 0x000fe20000041810 */
[----:B-1----:R-:W-:Y:S01]  /*73f0*/  FFMA.FTZ R4, R158, UR6, -R2 ;  /* 0x000000069e047c23 */ /* 0x002fe20008010802 */
[----:B------:R-:W-:-:S03]  /*7400*/  MOV R158, R168 ;  /* 0x000000a8009e7202 */ /* 0x000fc60000000f00 */
[----:B------:R1:W-:Y:S02]  /*7410*/  MUFU.EX2 R159, R4 ;  /* 0x00000004009f7308 */ /* 0x0003e40000000800 */
[----:B------:R-:W-:Y:S02]  /*7420*/  F2FP.BF16.F32.PACK_AB R8, R162, R117 ;  /* 0x00000075a208723e */ /* 0x000fe400000010ff */
[----:B------:R-:W-:Y:S01]  /*7430*/  F2FP.BF16.F32.PACK_AB R10, R229, R15 ;  /* 0x0000000fe50a723e */ /* 0x000fe200000010ff */
[----:B-1----:R-:W-:-:S04]  /*7440*/  FFMA.FTZ R4, R173, UR6, -R0 ;  /* 0x00000006ad047c23 */ /* 0x002fc80008010800 */
        /* <DEDUP_REMOVED lines=10> */
[----:B------:R1:W2:Y:S02]  /*74f0*/  MUFU.EX2 R119, R4 ;  /* 0x0000000400777308 */ /* 0x0002a40000000800 */
[C---:B------:R-:W-:Y:S06]  /*7500*/  HMMA.16816.F32.BF16 R24, R8.reuse, R76, RZ ;  /* 0x0000004c0818723c */ /* 0x040fec00000418ff */
[----:B------:R-:W-:Y:S01]  /*7510*/  HMMA.16816.F32.BF16 R28, R8, R68, RZ ;  /* 0x00000044081c723c */ /* 0x000fe200000418ff */
[----:B------:R-:W-:-:S05]  /*7520*/  MOV R76, R174 ;  /* 0x000000ae004c7202 */ /* 0x000fca0000000f00 */
[C---:B------:R-:W-:Y:S01]  /*7530*/  HMMA.16816.F32.BF16 R20, R8.reuse, R72, RZ ;  /* 0x000000480814723c */ /* 0x040fe200000418ff */
[----:B-1----:R-:W-:Y:S01]  /*7540*/  FFMA.FTZ R4, R165, UR6, -R0 ;  /* 0x00000006a5047c23 */ /* 0x002fe20008010800 */
[----:B--2---:R-:W-:Y:S01]  /*7550*/  MOV R77, R119 ;  /* 0x00000077004d7202 */ /* 0x004fe20000000f00 */
[----:B------:R-:W-:Y:S02]  /*7560*/  IMAD.MOV.U32 R119, RZ, RZ, R237 ;  /* 0x000000ffff777224 */ /* 0x000fe400078e00ed */
[----:B------:R1:W-:Y:S01]  /*7570*/  MUFU.EX2 R192, R4 ;  /* 0x0000000400c07308 */ /* 0x0003e20000000800 */
[C---:B------:R-:W-:Y:S01]  /*7580*/  HMMA.16816.F32.BF16 R16, R8.reuse, R80, RZ ;  /* 0x000000500810723c */ /* 0x040fe200000418ff */
[----:B------:R-:W-:Y:S02]  /*7590*/  MOV R73, R113 ;  /* 0x0000007100497202 */ /* 0x000fe40000000f00 */
[----:B------:R-:W-:Y:S02]  /*75a0*/  MOV R72, R7 ;  /* 0x0000000700487202 */ /* 0x000fe40000000f00 */
[----:B------:R-:W-:Y:S01]  /*75b0*/  F2FP.BF16.F32.PACK_AB R5, R73, R77 ;  /* 0x0000004d4905723e */ /* 0x000fe200000010ff */
[----:B------:R-:W-:Y:S01]  /*75c0*/  HMMA.16816.F32.BF16 R32, R8, R70, RZ ;  /* 0x000000460820723c */ /* 0x000fe200000418ff */
[----:B------:R-:W-:-:S02]  /*75d0*/  IMAD.MOV.U32 R81, RZ, RZ, R14 ;  /* 0x000000ffff517224 */ /* 0x000fc400078e000e */
[----:B------:R-:W-:Y:S02]  /*75e0*/  IMAD.MOV.U32 R14, RZ, RZ, R166 ;  /* 0x000000ffff0e7224 */ /* 0x000fe400078e00a6 */
[----:B------:R-:W-:Y:S01]  /*75f0*/  IMAD.MOV.U32 R80, RZ, RZ, R175 ;  /* 0x000000ffff507224 */ /* 0x000fe200078e00af */
[----:B------:R-:W-:Y:S01]  /*7600*/  F2FP.BF16.F32.PACK_AB R6, R159, R81 ;  /* 0x000000519f06723e */ /* 0x000fe200000010ff */
[----:B-1----:R-:W-:-:S04]  /*7610*/  FFMA.FTZ R4, R164, UR6, -R0 ;  /* 0x00000006a4047c23 */ /* 0x002fc80008010800 */
[----:B------:R1:W2:Y:S02]  /*7620*/  MUFU.EX2 R237, R4 ;  /* 0x0000000400ed7308 */ /* 0x0002a40000000800 */
[----:B-1----:R-:W-:Y:S02]  /*7630*/  F2FP.BF16.F32.PACK_AB R4, R161, R118 ;  /* 0x00000076a104723e */ /* 0x002fe400000010ff */
[----:B--2---:R-:W-:-:S07]  /*7640*/  F2FP.BF16.F32.PACK_AB R7, R237, R192 ;  /* 0x000000c0ed07723e */ /* 0x004fce00000010ff */
[C---:B------:R-:W-:Y:S06]  /*7650*/  HMMA.16816.F32.BF16 R172, R4.reuse, R36, R28 ;  /* 0x0000002404ac723c */ /* 0x040fec000004181c */
[C---:B------:R-:W-:Y:S06]  /*7660*/  HMMA.16816.F32.BF16 R168, R4.reuse, R56, R24 ;  /* 0x0000003804a8723c */ /* 0x040fec0000041818 */
[----:B------:R-:W-:Y:S01]  /*7670*/  HMMA.16816.F32.BF16 R164, R4, R48, R20 ;  /* 0x0000003004a4723c */ /* 0x000fe20000041814 */
[----:B------:R-:W-:Y:S01]  /*7680*/  IMAD.MOV.U32 R56, RZ, RZ, R127 ;  /* 0x000000ffff387224 */ /* 0x000fe200078e007f */
[----:B------:R-:W-:-:S04]  /*7690*/  MOV R57, R126 ;  /* 0x0000007e00397202 */ /* 0x000fc80000000f00 */
[----:B------:R-:W-:Y:S01]  /*76a0*/  HMMA.16816.F32.BF16 R100, R4, R40, R16 ;  /* 0x000000280464723c */ /* 0x000fe20000041810 */
[----:B------:R-:W-:Y:S01]  /*76b0*/  MOV R48, R114 ;  /* 0x0000007200307202 */ /* 0x000fe20000000f00 */
[----:B------:R-:W-:-:S04]  /*76c0*/  IMAD.MOV.U32 R49, RZ, RZ, R112 ;  /* 0x000000ffff317224 */ /* 0x000fc800078e0070 */
[C---:B------:R-:W-:Y:S06]  /*76d0*/  HMMA.16816.F32.BF16 R28, R8.reuse, R88, RZ ;  /* 0x00000058081c723c */ /* 0x040fec00000418ff */
[----:B------:R-:W-:Y:S01]  /*76e0*/  HMMA.16816.F32.BF16 R24, R8, R92, RZ ;  /* 0x0000005c0818723c */ /* 0x000fe200000418ff */
[----:B------:R-:W-:Y:S01]  /*76f0*/  IMAD.MOV.U32 R88, RZ, RZ, R125 ;  /* 0x000000ffff587224 */ /* 0x000fe200078e007d */
[----:B------:R-:W-:-:S04]  /*7700*/  MOV R89, R124 ;  /* 0x0000007c00597202 */ /* 0x000fc80000000f00 */
[----:B------:R-:W-:Y:S01]  /*7710*/  HMMA.16816.F32.BF16 R20, R8, R96, RZ ;  /* 0x000000600814723c */ /* 0x000fe200000418ff */
[----:B------:R-:W-:Y:S01]  /*7720*/  MOV R92, R115 ;  /* 0x00000073005c7202 */ /* 0x000fe20000000f00 */
[----:B------:R-:W-:Y:S01]  /*7730*/  IMAD.MOV.U32 R93, RZ, RZ, R162 ;  /* 0x000000ffff5d7224 */ /* 0x000fe200078e00a2 */
[----:B------:R-:W-:-:S03]  /*7740*/  MOV R162, R238 ;  /* 0x000000ee00a27202 */ /* 0x000fc60000000f00 */
[----:B------:R-:W-:Y:S01]  /*7750*/  HMMA.16816.F32.BF16 R16, R8, R104, RZ ;  /* 0x000000680810723c */ /* 0x000fe200000418ff */
[----:B------:R-:W-:Y:S01]  /*7760*/  IMAD.MOV.U32 R97, RZ, RZ, R116 ;  /* 0x000000ffff617224 */ /* 0x000fe200078e0074 */
[----:B------:R-:W-:-:S04]  /*7770*/  MOV R96, R117 ;  /* 0x0000007500607202 */ /* 0x000fc80000000f00 */
[----:B------:R-:W-:Y:S01]  /*7780*/  HMMA.16816.F32.BF16 R84, R4, R64, R28 ;  /* 0x000000400454723c */ /* 0x000fe2000004181c */
[----:B------:R-:W-:Y:S01]  /*7790*/  IMAD.MOV.U32 R105, RZ, RZ, R118 ;  /* 0x000000ffff697224 */ /* 0x000fe200078e0076 */
[----:B------:R-:W-:-:S04]  /*77a0*/  MOV R104, R119 ;  /* 0x0000007700687202 */ /* 0x000fc80000000f00 */
[C---:B------:R-:W-:Y:S06]  /*77b0*/  HMMA.16816.F32.BF16 R116, R4.reuse, R60, R24 ;  /* 0x0000003c0474723c */ /* 0x040fec0000041818 */
[C---:B------:R-:W-:Y:S06]  /*77c0*/  HMMA.16816.F32.BF16 R112, R4.reuse, R52, R20 ;  /* 0x000000340470723c */ /* 0x040fec0000041814 */
[C---:B------:R-:W-:Y:S06]  /*77d0*/  HMMA.16816.F32.BF16 R124, R4.reuse, R44, R16 ;  /* 0x0000002c047c723c */ /* 0x040fec0000041810 */
[----:B------:R-:W-:Y:S06]  /*77e0*/  HMMA.16816.F32.BF16 R68, R4, R38, R32 ;  /* 0x000000260444723c */ /* 0x000fec0000041820 */
[C---:B------:R-:W-:Y:S06]  /*77f0*/  HMMA.16816.F32.BF16 R36, R8.reuse, R78, RZ ;  /* 0x0000004e0824723c */ /* 0x040fec00000418ff */
[----:B------:R-:W-:Y:S01]  /*7800*/  HMMA.16816.F32.BF16 R32, R8, R74, RZ ;  /* 0x0000004a0820723c */ /* 0x000fe200000418ff */
[----:B------:R-:W-:Y:S01]  /*7810*/  IMAD.MOV.U32 R78, RZ, RZ, R48 ;  /* 0x000000ffff4e7224 */ /* 0x000fe200078e0030 */
[----:B------:R-:W-:-:S04]  /*7820*/  MOV R48, R159 ;  /* 0x0000009f00307202 */ /* 0x000fc80000000f00 */
[----:B------:R-:W-:Y:S01]  /*7830*/  HMMA.16816.F32.BF16 R28, R8, R82, RZ ;  /* 0x00000052081c723c */ /* 0x000fe200000418ff */
[----:B------:R-:W-:-:S05]  /*7840*/  MOV R74, R78 ;  /* 0x0000004e004a7202 */ /* 0x000fca0000000f00 */
[----:B------:R-:W-:Y:S01]  /*7850*/  HMMA.16816.F32.BF16 R24, R8, R90, RZ ;  /* 0x0000005a0818723c */ /* 0x000fe200000418ff */
[----:B------:R-:W-:-:S05]  /*7860*/  MOV R83, R74 ;  /* 0x0000004a00537202 */ /* 0x000fca0000000f00 */
[C---:B------:R-:W-:Y:S06]  /*7870*/  HMMA.16816.F32.BF16 R20, R8.reuse, R94, RZ ;  /* 0x0000005e0814723c */ /* 0x040fec00000418ff */
[C---:B------:R-:W-:Y:S06]  /*7880*/  HMMA.16816.F32.BF16 R16, R8.reuse, R98, RZ ;  /* 0x000000620810723c */ /* 0x040fec00000418ff */
[----:B------:R-:W-:Y:S01]  /*7890*/  HMMA.16816.F32.BF16 R8, R8, R106, RZ ;  /* 0x0000006a0808723c */ /* 0x000fe200000418ff */
[----:B------:R-:W-:-:S02]  /*78a0*/  IMAD.MOV.U32 R99, RZ, RZ, R83 ;  /* 0x000000ffff637224 */ /* 0x000fc400078e0053 */
[----:B------:R-:W-:-:S03]  /*78b0*/  IMAD.MOV.U32 R98, RZ, RZ, R192 ;  /* 0x000000ffff627224 */ /* 0x000fc600078e00c0 */
[C---:B------:R-:W-:Y:S06]  /*78c0*/  HMMA.16816.F32.BF16 R36, R4.reuse, R58, R36 ;  /* 0x0000003a0424723c */ /* 0x040fec0000041824 */
[C---:B------:R-:W-:Y:S06]  /*78d0*/  HMMA.16816.F32.BF16 R32, R4.reuse, R50, R32 ;  /* 0x000000320420723c */ /* 0x040fec0000041820 */
        /* <DEDUP_REMOVED lines=11> */
[----:B--2---:R-:W-:-:S06]  /*7990*/  FFMA.FTZ R4, R150, UR6, -R2 ;  /* 0x0000000696047c23 */ /* 0x004fcc0008010802 */
[----:B------:R2:W-:Y:S02]  /*79a0*/  MUFU.EX2 R82, R4 ;  /* 0x0000000400527308 */ /* 0x0005e40000000800 */
[----:B--2---:R-:W-:-:S06]  /*79b0*/  FFMA.FTZ R4, R148, UR6, -R2 ;  /* 0x0000000694047c23 */ /* 0x004fcc0008010802 */
[----:B------:R2:W-:Y:S02]  /*79c0*/  MUFU.EX2 R79, R4 ;  /* 0x00000004004f7308 */ /* 0x0005e40000000800 */
[----:B--2---:R-:W-:-:S06]  /*79d0*/  FFMA.FTZ R4, R138, UR6, -R2 ;  /* 0x000000068a047c23 */ /* 0x004fcc0008010802 */
[----:B------:R2:W3:Y:S02]  /*79e0*/  MUFU.EX2 R159, R4 ;  /* 0x00000004009f7308 */ /* 0x0004e40000000800 */
        /* <DEDUP_REMOVED lines=8> */
[----:B------:R2:W-:Y:S01]  /*7a70*/  MUFU.EX2 R78, R4 ;  /* 0x00000004004e7308 */ /* 0x0005e20000000800 */
[----:B------:R-:W-:Y:S01]  /*7a80*/  MOV R104, R96 ;  /* 0x0000006000687202 */ /* 0x000fe20000000f00 */
[----:B------:R-:W-:Y:S01]  /*7a90*/  IMAD.MOV.U32 R96, RZ, RZ, R97 ;  /* 0x000000ffff607224 */ /* 0x000fe200078e0061 */
[----:B------:R-:W-:Y:S01]  /*7aa0*/  MOV R97, R92 ;  /* 0x0000005c00617202 */ /* 0x000fe20000000f00 */
[----:B------:R-:W-:Y:S02]  /*7ab0*/  IMAD.MOV.U32 R92, RZ, RZ, R158 ;  /* 0x000000ffff5c7224 */ /* 0x000fe400078e009e */
        /* <DEDUP_REMOVED lines=18> */
[----:B--2---:R-:W-:Y:S01]  /*7be0*/  FFMA.FTZ R4, R186, UR6, -R12 ;  /* 0x00000006ba047c23 */ /* 0x004fe2000801080c */
[----:B---3--:R-:W-:-:S03]  /*7bf0*/  F2FP.BF16.F32.PACK_AB R11, R158, R78 ;  /* 0x0000004e9e0b723e */ /* 0x008fc600000010ff */
[----:B------:R2:W3:Y:S02]  /*7c00*/  MUFU.EX2 R5, R4 ;  /* 0x0000000400057308 */ /* 0x0004e40000000800 */
[----:B--2---:R-:W-:Y:S01]  /*7c10*/  FFMA.FTZ R4, R154, UR6, -R12 ;  /* 0x000000069a047c23 */ /* 0x004fe2000801080c */
[----:B------:R-:W-:-:S05]  /*7c20*/  MOV R154, R238 ;  /* 0x000000ee009a7202 */ /* 0x000fca0000000f00 */
[----:B------:R2:W-:Y:S01]  /*7c30*/  MUFU.EX2 R238, R4 ;  /* 0x0000000400ee7308 */ /* 0x0005e20000000800 */
[----:B------:R-:W-:Y:S01]  /*7c40*/  F2FP.BF16.F32.PACK_AB R9, R90, R154 ;  /* 0x0000009a5a09723e */ /* 0x000fe200000010ff */
[----:B--2---:R-:W-:Y:S01]  /*7c50*/  FFMA.FTZ R4, R151, UR6, -R12 ;  /* 0x0000000697047c23 */ /* 0x004fe2000801080c */
[----:B---3--:R-:W-:-:S05]  /*7c60*/  IMAD.MOV.U32 R151, RZ, RZ, R5 ;  /* 0x000000ffff977224 */ /* 0x008fca00078e0005 */
[----:B------:R2:W-:Y:S02]  /*7c70*/  MUFU.EX2 R94, R4 ;  /* 0x00000004005e7308 */ /* 0x0005e40000000800 */
[----:B--2---:R-:W-:Y:S01]  /*7c80*/  FFMA.FTZ R4, R153, UR6, -R12 ;  /* 0x0000000699047c23 */ /* 0x004fe2000801080c */
[----:B------:R-:W-:Y:S01]  /*7c90*/  MOV R153, R96 ;  /* 0x0000006000997202 */ /* 0x000fe20000000f00 */
[----:B------:R-:W-:-:S04]  /*7ca0*/  IMAD.MOV.U32 R96, RZ, RZ, R162 ;  /* 0x000000ffff607224 */ /* 0x000fc800078e00a2 */
[----:B------:R2:W3:Y:S02]  /*7cb0*/  MUFU.EX2 R231, R4 ;  /* 0x0000000400e77308 */ /* 0x0004e40000000800 */
[----:B--2---:R-:W-:Y:S01]  /*7cc0*/  FFMA.FTZ R4, R187, UR6, -R3 ;  /* 0x00000006bb047c23 */ /* 0x004fe20008010803 */
[----:B---3--:R-:W-:-:S05]  /*7cd0*/  F2FP.BF16.F32.PACK_AB R6, R231, R94 ;  /* 0x0000005ee706723e */ /* 0x008fca00000010ff */
[----:B------:R2:W-:Y:S02]  /*7ce0*/  MUFU.EX2 R138, R4 ;  /* 0x00000004008a7308 */ /* 0x0005e40000000800 */
[----:B--2---:R-:W-:Y:S01]  /*7cf0*/  FFMA.FTZ R4, R157, UR6, -R3 ;  /* 0x000000069d047c23 */ /* 0x004fe20008010803 */
[----:B------:R-:W-:-:S05]  /*7d00*/  IMAD.MOV.U32 R157, RZ, RZ, R72 ;  /* 0x000000ffff9d7224 */ /* 0x000fca00078e0048 */
[----:B------:R2:W3:Y:S02]  /*7d10*/  MUFU.EX2 R139, R4 ;  /* 0x00000004008b7308 */ /* 0x0004e40000000800 */
[----:B--2---:R-:W-:Y:S01]  /*7d20*/  FFMA.FTZ R4, R156, UR6, -R3 ;  /* 0x000000069c047c23 */ /* 0x004fe20008010803 */
[----:B---3--:R-:W-:Y:S02]  /*7d30*/  F2FP.BF16.F32.PACK_AB R5, R139, R138 ;  /* 0x0000008a8b05723e */ /* 0x008fe400000010ff */
[----:B------:R-:W-:-:S03]  /*7d40*/  MOV R156, R193 ;  /* 0x000000c1009c7202 */ /* 0x000fc60000000f00 */
[----:B------:R2:W-:Y:S02]  /*7d50*/  MUFU.EX2 R95, R4 ;  /* 0x00000004005f7308 */ /* 0x0005e40000000800 */
[----:B--2---:R-:W-:Y:S01]  /*7d60*/  FFMA.FTZ R4, R155, UR6, -R3 ;  /* 0x000000069b047c23 */ /* 0x004fe20008010803 */
[----:B------:R-:W-:Y:S01]  /*7d70*/  MOV R155, R82 ;  /* 0x00000052009b7202 */ /* 0x000fe20000000f00 */
[----:B------:R-:W-:Y:S01]  /*7d80*/  IMAD.MOV.U32 R82, RZ, RZ, R75 ;  /* 0x000000ffff527224 */ /* 0x000fe200078e004b */
[----:B------:R-:W-:-:S03]  /*7d90*/  MOV R75, R92 ;  /* 0x0000005c004b7202 */ /* 0x000fc60000000f00 */
[----:B------:R2:W3:Y:S01]  /*7da0*/  MUFU.EX2 R81, R4 ;  /* 0x0000000400517308 */ /* 0x0004e20000000800 */
[----:B------:R-:W-:Y:S01]  /*7db0*/  F2FP.BF16.F32.PACK_AB R8, R155, R149 ;  /* 0x000000959b08723e */ /* 0x000fe200000010ff */
[----:B------:R-:W-:Y:S01]  /*7dc0*/  IMAD.MOV.U32 R92, RZ, RZ, R49 ;  /* 0x000000ffff5c7224 */ /* 0x000fe200078e0031 */
[----:B------:R-:W-:Y:S01]  /*7dd0*/  MOV R107, R82 ;  /* 0x00000052006b7202 */ /* 0x000fe20000000f00 */
[----:B------:R-:W-:Y:S01]  /*7de0*/  IMAD.MOV.U32 R148, RZ, RZ, R75 ;  /* 0x000000ffff947224 */ /* 0x000fe200078e004b */
[----:B------:R-:W-:-:S03]  /*7df0*/  MOV R82, R73 ;  /* 0x0000004900527202 */ /* 0x000fc60000000f00 */
[C---:B-1----:R-:W-:Y:S06]  /*7e00*/  HMMA.16816.F32.BF16 R168, R8.reuse, R16, R168 ;  /* 0x0000001008a8723c */ /* 0x042fec00000418a8 */
[----:B------:R-:W-:Y:S01]  /*7e10*/  HMMA.16816.F32.BF16 R36, R8, R18, R36 ;  /* 0x000000120824723c */ /* 0x000fe20000041824 */
[----:B--2---:R-:W-:Y:S02]  /*7e20*/  F2FP.BF16.F32.PACK_AB R4, R238, R151 ;  /* 0x00000097ee04723e */ /* 0x004fe400000010ff */
[----:B---3--:R-:W-:-:S03]  /*7e30*/  F2FP.BF16.F32.PACK_AB R7, R81, R95 ;  /* 0x0000005f5107723e */ /* 0x008fc600000010ff */
[----:B------:R-:W-:Y:S06]  /*7e40*/  HMMA.16816.F32.BF16 R172, R8, R20, R172 ;  /* 0x0000001408ac723c */ /* 0x000fec00000418ac */
[C---:B------:R-:W-:Y:S06]  /*7e50*/  HMMA.16816.F32.BF16 R184, R4.reuse, R16, R144 ;  /* 0x0000001004b8723c */ /* 0x040fec0000041890 */
[C---:B------:R-:W-:Y:S01]  /*7e60*/  HMMA.16816.F32.BF16 R188, R4.reuse, R18, R188 ;  /* 0x0000001204bc723c */ /* 0x040fe200000418bc */
[----:B------:R-:W1:Y:S01]  /*7e70*/  LDSM.16.MT88.4 R16, [R227+0xd000] ;  /* 0x00d00000e310783b */ /* 0x000e620000004200 */
[----:B------:R-:W-:Y:S01]  /*7e80*/  MOV R144, R92 ;  /* 0x0000005c00907202 */ /* 0x000fe20000000f00 */
[----:B------:R-:W-:Y:S01]  /*7e90*/  IMAD.MOV.U32 R146, RZ, RZ, R99 ;  /* 0x000000ffff927224 */ /* 0x000fe200078e0063 */
[----:B------:R-:W-:Y:S01]  /*7ea0*/  MOV R92, R80 ;  /* 0x00000050005c7202 */ /* 0x000fe20000000f00 */
[----:B------:R-:W-:Y:S01]  /*7eb0*/  IMAD.MOV.U32 R80, RZ, RZ, R194 ;  /* 0x000000ffff507224 */ /* 0x000fe200078e00c2 */
[----:B------:R-:W-:Y:S01]  /*7ec0*/  MOV R147, R90 ;  /* 0x0000005a00937202 */ /* 0x000fe20000000f00 */
[----:B------:R-:W-:Y:S01]  /*7ed0*/  IMAD.MOV.U32 R145, RZ, RZ, R91 ;  /* 0x000000ffff917224 */ /* 0x000fe200078e005b */
[----:B------:R-:W-:Y:S01]  /*7ee0*/  HMMA.16816.F32.BF16 R192, R4, R28, R140 ;  /* 0x0000001c04c0723c */ /* 0x000fe2000004188c */
[----:B------:R-:W-:Y:S01]  /*7ef0*/  IMAD.MOV.U32 R99, RZ, RZ, R93 ;  /* 0x000000ffff637224 */ /* 0x000fe200078e005d */
[----:B------:R-:W-:Y:S01]  /*7f00*/  MOV R90, R56 ;  /* 0x00000038005a7202 */ /* 0x000fe20000000f00 */
[----:B------:R-:W-:-:S02]  /*7f10*/  IMAD.MOV.U32 R91, RZ, RZ, R57 ;  /* 0x000000ffff5b7224 */ /* 0x000fc400078e0039 */
[----:B------:R-:W-:Y:S01]  /*7f20*/  IMAD.MOV.U32 R93, RZ, RZ, R160 ;  /* 0x000000ffff5d7224 */ /* 0x000fe200078e00a0 */
[C---:B------:R-:W-:Y:S01]  /*7f30*/  HMMA.16816.F32.BF16 R176, R4.reuse, R20, R176 ;  /* 0x0000001404b0723c */ /* 0x040fe200000418b0 */
[----:B------:R-:W-:Y:S02]  /*7f40*/  MOV R143, R163 ;  /* 0x000000a3008f7202 */ /* 0x000fe40000000f00 */
[----:B------:R-:W-:Y:S02]  /*7f50*/  MOV R141, R144 ;  /* 0x00000090008d7202 */ /* 0x000fe40000000f00 */
[----:B------:R-:W-:Y:S01]  /*7f60*/  MOV R144, R78 ;  /* 0x0000004e00907202 */ /* 0x000fe20000000f00 */
[----:B------:R-:W-:Y:S01]  /*7f70*/  HMMA.16816.F32.BF16 R180, R4, R22, R180 ;  /* 0x0000001604b4723c */ /* 0x000fe200000418b4 */
[----:B------:R-:W-:Y:S01]  /*7f80*/  IMAD.MOV.U32 R142, RZ, RZ, R143 ;  /* 0x000000ffff8e7224 */ /* 0x000fe200078e008f */
[----:B------:R-:W-:Y:S01]  /*7f90*/  MOV R140, R95 ;  /* 0x0000005f008c7202 */ /* 0x000fe20000000f00 */
[----:B------:R-:W-:-:S03]  /*7fa0*/  IMAD.MOV.U32 R143, RZ, RZ, R94 ;  /* 0x000000ffff8f7224 */ /* 0x000fc600078e005e */
[C---:B------:R-:W-:Y:S01]  /*7fb0*/  HMMA.16816.F32.BF16 R48, R8.reuse, R22, R68 ;  /* 0x000000160830723c */ /* 0x040fe20000041844 */
[----:B------:R-:W2:Y:S05]  /*7fc0*/  LDSM.16.MT88.4 R20, [R226+0xf000] ;  /* 0x00f00000e214783b */ /* 0x000eaa0000004200 */
[----:B------:R-:W-:Y:S06]  /*7fd0*/  HMMA.16816.F32.BF16 R164, R8, R28, R164 ;  /* 0x0000001c08a4723c */ /* 0x000fec00000418a4 */
[----:B------:R-:W-:Y:S06]  /*7fe0*/  HMMA.16816.F32.BF16 R196, R4, R30, R196 ;  /* 0x0000001e04c4723c */ /* 0x000fec00000418c4 */
[-C--:B-1----:R-:W-:Y:S06]  /*7ff0*/  HMMA.16816.F32.BF16 R160, R8, R16.reuse, R100 ;  /* 0x0000001008a0723c */ /* 0x082fec0000041864 */
[C---:B------:R-:W-:Y:S06]  /*8000*/  HMMA.16816.F32.BF16 R200, R4.reuse, R16, R200 ;  /* 0x0000001004c8723c */ /* 0x040fec00000418c8 */
[-C--:B------:R-:W-:Y:S06]  /*8010*/  HMMA.16816.F32.BF16 R204, R4, R18.reuse, R204 ;  /* 0x0000001204cc723c */ /* 0x080fec00000418cc */
[C---:B------:R-:W-:Y:S01]  /*8020*/  HMMA.16816.F32.BF16 R56, R8.reuse, R18, R40 ;  /* 0x000000120838723c */ /* 0x040fe20000041828 */
[----:B------:R-:W1:Y:S05]  /*8030*/  LDSM.16.MT88.4 R16, [R228+0xf000] ;  /* 0x00f00000e410783b */ /* 0x000e6a0000004200 */
[----:B------:R-:W-:Y:S01]  /*8040*/  HMMA.16816.F32.BF16 R32, R8, R30, R32 ;  /* 0x0000001e0820723c */ /* 0x000fe20000041820 */
[----:B------:R-:W3:Y:S05]  /*8050*/  LDSM.16.MT88.4 R28, [R227+0xf000] ;  /* 0x00f00000e31c783b */ /* 0x000eea0000004200 */
[C---:B------:R-:W-:Y:S06]  /*8060*/  HMMA.16816.F32.BF16 R72, R4.reuse, R24, R216 ;  /* 0x000000180448723c */ /* 0x040fec00000418d8 */
[----:B--2---:R-:W-:Y:S01]  /*8070*/  HMMA.16816.F32.BF16 R88, R4, R20, R88 ;  /* 0x000000140458723c */ /* 0x004fe20000041858 */
[----:B------:R-:W-:Y:S01]  /*8080*/  IMAD.MOV.U32 R219, RZ, RZ, R153 ;  /* 0x000000ffffdb7224 */ /* 0x000fe200078e0099 */
[----:B------:R-:W-:Y:S01]  /*8090*/  MOV R218, R106 ;  /* 0x0000006a00da7202 */ /* 0x000fe20000000f00 */
[----:B------:R-:W-:Y:S01]  /*80a0*/  IMAD.MOV.U32 R217, RZ, RZ, R107 ;  /* 0x000000ffffd97224 */ /* 0x000fe200078e006b */
[----:B------:R-:W-:Y:S01]  /*80b0*/  MOV R216, R104 ;  /* 0x0000006800d87202 */ /* 0x000fe20000000f00 */
[----:B------:R-:W-:Y:S01]  /*80c0*/  IMAD.MOV.U32 R153, RZ, RZ, R105 ;  /* 0x000000ffff997224 */ /* 0x000fe200078e0069 */
[C---:B------:R-:W-:Y:S06]  /*80d0*/  HMMA.16816.F32.BF16 R60, R8.reuse, R22, R60 ;  /* 0x00000016083c723c */ /* 0x040fec000004183c */
[C---:B------:R-:W-:Y:S06]  /*80e0*/  HMMA.16816.F32.BF16 R68, R8.reuse, R24, R84 ;  /* 0x000000180844723c */ /* 0x040fec0000041854 */
[----:B------:R-:W-:Y:S06]  /*80f0*/  HMMA.16816.F32.BF16 R84, R8, R20, R116 ;  /* 0x000000140854723c */ /* 0x000fec0000041874 */
[C---:B-1----:R-:W-:Y:S06]  /*8100*/  HMMA.16816.F32.BF16 R104, R4.reuse, R16, R248 ;  /* 0x000000100468723c */ /* 0x042fec00000418f8 */
[C---:B---3--:R-:W-:Y:S01]  /*8110*/  HMMA.16816.F32.BF16 R120, R4.reuse, R28, R120 ;  /* 0x0000001c0478723c */ /* 0x048fe20000041878 */
[----:B------:R-:W-:Y:S01]  /*8120*/  MOV R251, R145 ;  /* 0x0000009100fb7202 */ /* 0x000fe20000000f00 */
[----:B------:R-:W-:Y:S01]  /*8130*/  IMAD.MOV.U32 R250, RZ, RZ, R146 ;  /* 0x000000fffffa7224 */ /* 0x000fe200078e0092 */
[----:B------:R-:W-:Y:S01]  /*8140*/  MOV R146, R77 ;  /* 0x0000004d00927202 */ /* 0x000fe20000000f00 */
[----:B------:R-:W-:Y:S01]  /*8150*/  IMAD.MOV.U32 R145, RZ, RZ, R79 ;  /* 0x000000ffff917224 */ /* 0x000fe200078e004f */
[----:B------:R-:W-:Y:S01]  /*8160*/  MOV R248, R92 ;  /* 0x0000005c00f87202 */ /* 0x000fe20000000f00 */
[----:B------:R-:W-:Y:S01]  /*8170*/  IMAD.MOV.U32 R249, RZ, RZ, R76 ;  /* 0x000000fffff97224 */ /* 0x000fe200078e004c */
[C---:B------:R-:W-:Y:S06]  /*8180*/  HMMA.16816.F32.BF16 R108, R4.reuse, R18, R108 ;  /* 0x00000012046c723c */ /* 0x040fec000004186c */
[C---:B------:R-:W-:Y:S06]  /*8190*/  HMMA.16816.F32.BF16 R76, R4.reuse, R26, R212 ;  /* 0x0000001a044c723c */ /* 0x040fec00000418d4 */
[----:B------:R-:W-:Y:S01]  /*81a0*/  HMMA.16816.F32.BF16 R40, R4, R30, R128 ;  /* 0x0000001e0428723c */ /* 0x000fe20000041880 */
[----:B------:R-:W-:-:S05]  /*81b0*/  IMAD.MOV.U32 R215, RZ, RZ, R93 ;  /* 0x000000ffffd77224 */ /* 0x000fca00078e005d */
[----:B------:R-:W-:Y:S06]  /*81c0*/  HMMA.16816.F32.BF16 R92, R4, R22, R208 ;  /* 0x00000016045c723c */ /* 0x000fec00000418d0 */
[----:B------:R-:W-:Y:S01]  /*81d0*/  HMMA.16816.F32.BF16 R52, R8, R18, R52 ;  /* 0x000000120834723c */ /* 0x000fe20000041834 */
[----:B------:R-:W-:-:S04]  /*81e0*/  FFMA.FTZ R4, R244, UR6, -R2 ;  /* 0x00000006f4047c23 */ /* 0x000fc80008010802 */
[----:B------:R1:W-:Y:S01]  /*81f0*/  MUFU.EX2 R23, R4 ;  /* 0x0000000400177308 */ /* 0x0003e20000000800 */
[C---:B------:R-:W-:Y:S01]  /*8200*/  HMMA.16816.F32.BF16 R100, R8.reuse, R16, R112 ;  /* 0x000000100864723c */ /* 0x040fe20000041870 */
[----:B------:R-:W-:Y:S05]  /*8210*/  LDSM.16.MT88.4 R112, [R228+0xf800] ;  /* 0x00f80000e470783b */ /* 0x000fea0000004200 */
[C---:B------:R-:W-:Y:S06]  /*8220*/  HMMA.16816.F32.BF16 R64, R8.reuse, R26, R64 ;  /* 0x0000001a0840723c */ /* 0x040fec0000041840 */
[----:B------:R-:W-:Y:S01]  /*8230*/  HMMA.16816.F32.BF16 R116, R8, R28, R124 ;  /* 0x0000001c0874723c */ /* 0x000fe2000004187c */
[----:B-1----:R-:W-:-:S05]  /*8240*/  FFMA.FTZ R4, R222, UR6, -R2 ;  /* 0x00000006de047c23 */ /* 0x002fca0008010802 */
[----:B------:R-:W-:Y:S01]  /*8250*/  HMMA.16816.F32.BF16 R44, R8, R30, R44 ;  /* 0x0000001e082c723c */ /* 0x000fe2000004182c */
[----:B------:R1:W2:Y:S02]  /*8260*/  MUFU.EX2 R24, R4 ;  /* 0x0000000400187308 */ /* 0x0002a40000000800 */
[--C-:B-1----:R-:W-:Y:S01]  /*8270*/  FFMA.FTZ R4, R221, UR6, -R2.reuse ;  /* 0x00000006dd047c23 */ /* 0x102fe20008010802 */
[----:B------:R-:W-:-:S05]  /*8280*/  FFMA.FTZ R2, R220, UR6, -R2 ;  /* 0x00000006dc027c23 */ /* 0x000fca0008010802 */
[----:B------:R-:W-:Y:S08]  /*8290*/  MUFU.EX2 R25, R4 ;  /* 0x0000000400197308 */ /* 0x000ff00000000800 */
[----:B------:R1:W-:Y:S02]  /*82a0*/  MUFU.EX2 R22, R2 ;  /* 0x0000000200167308 */ /* 0x0003e40000000800 */
[----:B-1----:R-:W-:-:S06]  /*82b0*/  FFMA.FTZ R2, R252, UR6, -R0 ;  /* 0x00000006fc027c23 */ /* 0x002fcc0008010800 */
[----:B------:R1:W-:Y:S02]  /*82c0*/  MUFU.EX2 R19, R2 ;  /* 0x0000000200137308 */ /* 0x0003e40000000800 */
[----:B-1----:R-:W-:-:S06]  /*82d0*/  FFMA.FTZ R2, R246, UR6, -R0 ;  /* 0x00000006f6027c23 */ /* 0x002fcc0008010800 */
[----:B------:R1:W3:Y:S02]  /*82e0*/  MUFU.EX2 R20, R2 ;  /* 0x0000000200147308 */ /* 0x0002e40000000800 */
[--C-:B-1----:R-:W-:Y:S01]  /*82f0*/  FFMA.FTZ R2, R245, UR6, -R0.reuse ;  /* 0x00000006f5027c23 */ /* 0x102fe20008010800 */
[----:B------:R-:W-:-:S05]  /*8300*/  FFMA.FTZ R0, R223, UR6, -R0 ;  /* 0x00000006df007c23 */ /* 0x000fca0008010800 */
[----:B------:R-:W-:Y:S08]  /*8310*/  MUFU.EX2 R21, R2 ;  /* 0x0000000200157308 */ /* 0x000ff00000000800 */
[----:B------:R1:W-:Y:S02]  /*8320*/  MUFU.EX2 R18, R0 ;  /* 0x0000000000127308 */ /* 0x0003e40000000800 */
        /* <DEDUP_REMOVED lines=14> */
[----:B------:R1:W-:Y:S02]  /*8410*/  MUFU.EX2 R14, R0 ;  /* 0x00000000000e7308 */ /* 0x0003e40000000800 */
        /* <DEDUP_REMOVED lines=22> */
[----:B------:R-:W-:-:S02]  /*8580*/  IMAD.MOV.U32 R251, RZ, RZ, R219 ;  /* 0x000000fffffb7224 */ /* 0x000fc400078e00db */
[----:B------:R-:W-:Y:S01]  /*8590*/  IMAD.MOV.U32 R217, RZ, RZ, R142 ;  /* 0x000000ffffd97224 */ /* 0x000fe200078e008e */
[----:B------:R-:W-:Y:S01]  /*85a0*/  MOV R29, R232 ;  /* 0x000000e8001d7202 */ /* 0x000fe20000000f00 */
[----:B------:R-:W-:Y:S01]  /*85b0*/  IMAD.MOV.U32 R219, RZ, RZ, R157 ;  /* 0x000000ffffdb7224 */ /* 0x000fe200078e009d */
[----:B------:R-:W-:Y:S01]  /*85c0*/  MOV R245, R96 ;  /* 0x0000006000f57202 */ /* 0x000fe20000000f00 */
[----:B------:R-:W-:Y:S01]  /*85d0*/  IMAD.MOV.U32 R223, RZ, RZ, R80 ;  /* 0x000000ffffdf7224 */ /* 0x000fe200078e0050 */
[----:B--2---:R-:W-:Y:S02]  /*85e0*/  F2FP.BF16.F32.PACK_AB R128, R24, R23 ;  /* 0x000000171880723e */ /* 0x004fe400000010ff */
[----:B---3--:R-:W-:Y:S01]  /*85f0*/  F2FP.BF16.F32.PACK_AB R129, R20, R19 ;  /* 0x000000131481723e */ /* 0x008fe200000010ff */
[----:B-1----:R-:W-:Y:S01]  /*8600*/  FFMA.FTZ R0, R215, UR6, -R12 ;  /* 0x00000006d7007c23 */ /* 0x002fe2000801080c */
[----:B------:R-:W-:Y:S02]  /*8610*/  MOV R215, R216 ;  /* 0x000000d800d77202 */ /* 0x000fe40000000f00 */
[----:B------:R-:W-:Y:S01]  /*8620*/  MOV R216, R141 ;  /* 0x0000008d00d87202 */ /* 0x000fe20000000f00 */
[----:B------:R1:W-:Y:S01]  /*8630*/  MUFU.EX2 R16, R0 ;  /* 0x0000000000107308 */ /* 0x0003e20000000800 */
[----:B------:R-:W-:Y:S01]  /*8640*/  F2FP.BF16.F32.PACK_AB R130, R22, R25 ;  /* 0x000000191682723e */ /* 0x000fe200000010ff */
[----:B------:R-:W-:Y:S01]  /*8650*/  IMAD.MOV.U32 R220, RZ, RZ, R83 ;  /* 0x000000ffffdc7224 */ /* 0x000fe200078e0053 */
[----:B----4-:R-:W-:Y:S01]  /*8660*/  F2FP.BF16.F32.PACK_AB R124, R15, R14 ;  /* 0x0000000e0f7c723e */ /* 0x010fe200000010ff */
[----:B------:R-:W-:Y:S01]  /*8670*/  IMAD.MOV.U32 R141, RZ, RZ, R159 ;  /* 0x000000ffff8d7224 */ /* 0x000fe200078e009f */
[----:B------:R-:W-:-:S02]  /*8680*/  MOV R252, R97 ;  /* 0x0000006100fc7202 */ /* 0x000fc40000000f00 */
[----:B------:R-:W-:Y:S02]  /*8690*/  MOV R221, R82 ;  /* 0x0000005200dd7202 */ /* 0x000fe40000000f00 */
[----:B------:R-:W-:Y:S02]  /*86a0*/  MOV R142, R158 ;  /* 0x0000009e008e7202 */ /* 0x000fe40000000f00 */
[----:B------:R-:W-:Y:S01]  /*86b0*/  LDSM.16.MT88.4 R156, [R225+0xd800] ;  /* 0x00d80000e19c783b */ /* 0x000fe20000004200 */
[----:B-1----:R-:W-:-:S04]  /*86c0*/  FFMA.FTZ R0, R247, UR6, -R12 ;  /* 0x00000006f7007c23 */ /* 0x002fc8000801080c */
[----:B------:R1:W-:Y:S02]  /*86d0*/  MUFU.EX2 R17, R0 ;  /* 0x0000000000117308 */ /* 0x0003e40000000800 */
        /* <DEDUP_REMOVED lines=11> */
[----:B------:R-:W-:Y:S01]  /*8790*/  FADD.FTZ R2, R248, R215 ;  /* 0x000000d7f8027221 */ /* 0x000fe20000010000 */
[----:B------:R-:W-:Y:S01]  /*87a0*/  IMAD.MOV.U32 R218, RZ, RZ, R219 ;  /* 0x000000ffffda7224 */ /* 0x000fe200078e00db */
[----:B------:R-:W-:Y:S01]  /*87b0*/  MOV R219, R143 ;  /* 0x0000008f00db7202 */ /* 0x000fe20000000f00 */
[----:B------:R-:W-:Y:S01]  /*87c0*/  IMAD.MOV.U32 R143, RZ, RZ, R144 ;  /* 0x000000ffff8f7224 */ /* 0x000fe200078e0090 */
[----:B------:R-:W-:Y:S01]  /*87d0*/  MOV R215, R216 ;  /* 0x000000d800d77202 */ /* 0x000fe20000000f00 */
[----:B-1----:R-:W-:Y:S01]  /*87e0*/  FFMA.FTZ R0, R212, UR6, -R3 ;  /* 0x00000006d4007c23 */ /* 0x002fe20008010803 */
[----:B------:R-:W-:Y:S01]  /*87f0*/  IMAD.MOV.U32 R248, RZ, RZ, R217 ;  /* 0x000000fffff87224 */ /* 0x000fe200078e00d9 */
[----:B------:R-:W-:-:S02]  /*8800*/  MOV R144, R145 ;  /* 0x0000009100907202 */ /* 0x000fc40000000f00 */
[----:B------:R-:W-:Y:S01]  /*8810*/  MOV R209, R215 ;  /* 0x000000d700d17202 */ /* 0x000fe20000000f00 */
[----:B------:R1:W2:Y:S01]  /*8820*/  MUFU.EX2 R12, R0 ;  /* 0x00000000000c7308 */ /* 0x0002a20000000800 */
[----:B------:R-:W-:Y:S02]  /*8830*/  IMAD.MOV.U32 R210, RZ, RZ, R248 ;  /* 0x000000ffffd27224 */ /* 0x000fe400078e00f8 */
[----:B------:R-:W-:Y:S02]  /*8840*/  IMAD.MOV.U32 R212, RZ, RZ, R249 ;  /* 0x000000ffffd47224 */ /* 0x000fe400078e00f9 */
[----:B------:R-:W-:Y:S02]  /*8850*/  IMAD.MOV.U32 R7, RZ, RZ, R210 ;  /* 0x000000ffff077224 */ /* 0x000fe400078e00d2 */
[----:B------:R-:W-:Y:S02]  /*8860*/  IMAD.MOV.U32 R145, RZ, RZ, R146 ;  /* 0x000000ffff917224 */ /* 0x000fe400078e0092 */
[--C-:B-1----:R-:W-:Y:S01]  /*8870*/  FFMA.FTZ R0, R213, UR6, -R3.reuse ;  /* 0x00000006d5007c23 */ /* 0x102fe20008010803 */
[----:B------:R-:W-:Y:S01]  /*8880*/  FFMA.FTZ R3, R214, UR6, -R3 ;  /* 0x00000006d6037c23 */ /* 0x000fe20008010803 */
[----:B------:R-:W-:Y:S01]  /*8890*/  MOV R213, R250 ;  /* 0x000000fa00d57202 */ /* 0x000fe20000000f00 */
[----:B------:R-:W-:Y:S01]  /*88a0*/  IMAD.MOV.U32 R214, RZ, RZ, R251 ;  /* 0x000000ffffd67224 */ /* 0x000fe200078e00fb */
[----:B------:R-:W-:-:S02]  /*88b0*/  MOV R217, R144 ;  /* 0x0000009000d97202 */ /* 0x000fc40000000f00 */
[----:B------:R-:W-:Y:S01]  /*88c0*/  MOV R208, R213 ;  /* 0x000000d500d07202 */ /* 0x000fe20000000f00 */
[----:B------:R-:W-:Y:S01]  /*88d0*/  IMAD.MOV.U32 R131, RZ, RZ, R214 ;  /* 0x000000ffff837224 */ /* 0x000fe200078e00d6 */
[----:B------:R1:W-:Y:S01]  /*88e0*/  MUFU.EX2 R11, R0 ;  /* 0x00000000000b7308 */ /* 0x0003e20000000800 */
[----:B------:R-:W-:Y:S01]  /*88f0*/  MOV R249, R218 ;  /* 0x000000da00f97202 */ /* 0x000fe20000000f00 */
[----:B------:R-:W-:Y:S01]  /*8900*/  FADD.FTZ R8, R212, R13 ;  /* 0x0000000dd4087221 */ /* 0x000fe20000010000 */
[----:B------:R-:W-:Y:S01]  /*8910*/  MOV R146, R238 ;  /* 0x000000ee00927202 */ /* 0x000fe20000000f00 */
[----:B-1----:R-:W-:Y:S01]  /*8920*/  FADD.FTZ R0, R208, R131 ;  /* 0x00000083d0007221 */ /* 0x002fe20000010000 */
[----:B------:R-:W-:Y:S01]  /*8930*/  MOV R208, R209 ;  /* 0x000000d100d07202 */ /* 0x000fe20000000f00 */
[----:B------:R-:W-:Y:S02]  /*8940*/  IMAD.MOV.U32 R144, RZ, RZ, R153 ;  /* 0x000000ffff907224 */ /* 0x000fe400078e0099 */
[----:B------:R1:W3:Y:S01]  /*8950*/  MUFU.EX2 R13, R3 ;  /* 0x00000003000d7308 */ /* 0x0002e20000000800 */
[----:B------:R-:W-:Y:S01]  /*8960*/  MOV R211, R249 ;  /* 0x000000f900d37202 */ /* 0x000fe20000000f00 */
[----:B------:R-:W-:-:S02]  /*8970*/  IMAD.MOV.U32 R218, RZ, RZ, R143 ;  /* 0x000000ffffda7224 */ /* 0x000fc400078e008f */
[----:B------:R-:W-:Y:S01]  /*8980*/  FADD.FTZ R9, R208, R7 ;  /* 0x00000007d0097221 */ /* 0x000fe20000010000 */
[----:B------:R-:W-:Y:S01]  /*8990*/  IMAD.MOV.U32 R250, RZ, RZ, R147 ;  /* 0x000000fffffa7224 */ /* 0x000fe200078e0093 */
[----:B------:R-:W4:Y:S01]  /*89a0*/  LDSM.16.MT88.4 R4, [R227+0xf800] ;  /* 0x00f80000e304783b */ /* 0x000f220000004200 */
[----:B------:R-:W-:Y:S02]  /*89b0*/  MOV R212, R144 ;  /* 0x0000009000d47202 */ /* 0x000fe40000000f00 */
[----:B------:R-:W-:Y:S01]  /*89c0*/  MOV R209, R211 ;  /* 0x000000d300d17202 */ /* 0x000fe20000000f00 */
[----:B------:R-:W-:Y:S01]  /*89d0*/  IMAD.MOV.U32 R216, RZ, RZ, R145 ;  /* 0x000000ffffd87224 */ /* 0x000fe200078e0091 */
[----:B------:R-:W-:Y:S01]  /*89e0*/  MOV R210, R212 ;  /* 0x000000d400d27202 */ /* 0x000fe20000000f00 */
[----:B------:R2:W5:Y:S01]  /*89f0*/  LDL.LU R238, [R1+0x88] ;  /* 0x0000880001ee7983 */ /* 0x0005620000300800 */
[----:B------:R-:W-:Y:S02]  /*8a00*/  MOV R143, R155 ;  /* 0x0000009b008f7202 */ /* 0x000fe40000000f00 */
[----:B------:R-:W-:Y:S01]  /*8a10*/  MOV R147, R149 ;  /* 0x0000009500937202 */ /* 0x000fe20000000f00 */
[----:B------:R-:W-:Y:S01]  /*8a20*/  IMAD.MOV.U32 R246, RZ, RZ, R210 ;  /* 0x000000fffff67224 */ /* 0x000fe200078e00d2 */
[----:B------:R-:W-:Y:S01]  /*8a30*/  MOV R149, R148 ;  /* 0x0000009400957202 */ /* 0x000fe20000000f00 */
[----:B------:R-:W-:Y:S01]  /*8a40*/  IMAD.MOV.U32 R148, RZ, RZ, R237 ;  /* 0x000000ffff947224 */ /* 0x000fe200078e00ed */
[----:B------:R-:W-:Y:S01]  /*8a50*/  MOV R145, R151 ;  /* 0x0000009700917202 */ /* 0x000fe20000000f00 */
[----:B-1----:R-:W-:Y:S01]  /*8a60*/  FADD.FTZ R3, R209, R2 ;  /* 0x00000002d1037221 */ /* 0x002fe20000010000 */
[----:B------:R-:W-:Y:S01]  /*8a70*/  MOV R251, R146 ;  /* 0x0000009200fb7202 */ /* 0x000fe20000000f00 */
[----:B------:R-:W-:-:S02]  /*8a80*/  IMAD.MOV.U32 R146, RZ, RZ, R154 ;  /* 0x000000ffff927224 */ /* 0x000fc400078e009a */
[----:B------:R-:W-:Y:S01]  /*8a90*/  FADD.FTZ R2, R29, R8 ;  /* 0x000000081d027221 */ /* 0x000fe20000010000 */
        /* <DEDUP_REMOVED lines=14> */
[----:B------:R-:W-:Y:S02]  /*8b80*/  F2FP.BF16.F32.PACK_AB R131, R18, R21 ;  /* 0x000000151283723e */ /* 0x000fe400000010ff */
[----:B--2---:R-:W-:Y:S02]  /*8b90*/  F2FP.BF16.F32.PACK_AB R125, R12, R10 ;  /* 0x0000000a0c7d723e */ /* 0x004fe400000010ff */
[----:B------:R-:W-:Y:S02]  /*8ba0*/  F2FP.BF16.F32.PACK_AB R126, R17, R16 ;  /* 0x00000010117e723e */ /* 0x000fe400000010ff */
[----:B---3--:R-:W-:Y:S01]  /*8bb0*/  F2FP.BF16.F32.PACK_AB R127, R13, R11 ;  /* 0x0000000b0d7f723e */ /* 0x008fe200000010ff */
[----:B------:R-:W-:Y:S02]  /*8bc0*/  IMAD.MOV.U32 R212, RZ, RZ, R143 ;  /* 0x000000ffffd47224 */ /* 0x000fe400078e008f */
[----:B------:R-:W-:Y:S01]  /*8bd0*/  FADD.FTZ R0, R29, R0 ;  /* 0x000000001d007221 */ /* 0x000fe20000010000 */
[----:B------:R-:W-:Y:S01]  /*8be0*/  MOV R143, R145 ;  /* 0x00000091008f7202 */ /* 0x000fe20000000f00 */
[----:B------:R-:W-:Y:S01]  /*8bf0*/  FADD.FTZ R8, R230, R9 ;  /* 0x00000009e6087221 */ /* 0x000fe20000010000 */
[----:B------:R-:W-:Y:S01]  /*8c00*/  MOV R29, R223 ;  /* 0x000000df001d7202 */ /* 0x000fe20000000f00 */
[----:B------:R-:W-:Y:S01]  /*8c10*/  IMAD.MOV.U32 R223, RZ, RZ, R245 ;  /* 0x000000ffffdf7224 */ /* 0x000fe200078e00f5 */
[----:B------:R-:W-:Y:S01]  /*8c20*/  MOV R211, R144 ;  /* 0x0000009000d37202 */ /* 0x000fe20000000f00 */
[----:B------:R-:W-:Y:S01]  /*8c30*/  IMAD.MOV.U32 R144, RZ, RZ, R146 ;  /* 0x000000ffff907224 */ /* 0x000fe200078e0092 */
[----:B------:R-:W-:Y:S01]  /*8c40*/  MOV R145, R147 ;  /* 0x0000009300917202 */ /* 0x000fe20000000f00 */
[----:B------:R-:W-:-:S02]  /*8c50*/  IMAD.MOV.U32 R147, RZ, RZ, R99 ;  /* 0x000000ffff937224 */ /* 0x000fc400078e0063 */
[----:B------:R-:W-:Y:S01]  /*8c60*/  FADD.FTZ R3, R229, R3 ;  /* 0x00000003e5037221 */ /* 0x000fe20000010000 */
[----:B------:R-:W-:Y:S01]  /*8c70*/  MOV R245, R246 ;  /* 0x000000f600f57202 */ /* 0x000fe20000000f00 */
[----:B------:R-:W-:Y:S01]  /*8c80*/  FADD.FTZ R2, R224, R2 ;  /* 0x00000002e0027221 */ /* 0x000fe20000010000 */
[----:B------:R-:W-:Y:S01]  /*8c90*/  MOV R146, R98 ;  /* 0x0000006200927202 */ /* 0x000fe20000000f00 */
[-C--:B----4-:R-:W-:Y:S01]  /*8ca0*/  HMMA.16816.F32.BF16 R120, R124, R4.reuse, R120 ;  /* 0x000000047c78723c */ /* 0x090fe20000041878 */
[----:B------:R-:W-:Y:S01]  /*8cb0*/  MOV R99, R233 ;  /* 0x000000e900637202 */ /* 0x000fe20000000f00 */
[----:B------:R-:W-:Y:S01]  /*8cc0*/  FADD.FTZ R0, R137, R0 ;  /* 0x0000000089007221 */ /* 0x000fe20000010000 */
[----:B------:R-:W-:Y:S01]  /*8cd0*/  MOV R246, R136 ;  /* 0x0000008800f67202 */ /* 0x000fe20000000f00 */
[----:B------:R-:W1:Y:S01]  /*8ce0*/  LDSM.16.MT88.4 R152, [R226+0xd800] ;  /* 0x00d80000e298783b */ /* 0x000e620000004200 */
[----:B------:R-:W-:Y:S01]  /*8cf0*/  MOV R98, R234 ;  /* 0x000000ea00627202 */ /* 0x000fe20000000f00 */
[----:B------:R-:W-:Y:S01]  /*8d00*/  HMMA.16816.F32.BF16 R116, R128, R4, R116 ;  /* 0x000000048074723c */ /* 0x000fe20000041874 */
[----:B------:R-:W-:Y:S01]  /*8d10*/  FADD.FTZ R3, R223, R3 ;  /* 0x00000003df037221 */ /* 0x000fe20000010000 */
[----:B------:R-:W-:Y:S01]  /*8d20*/  MOV R222, R99 ;  /* 0x0000006300de7202 */ /* 0x000fe20000000f00 */
[----:B------:R-:W-:Y:S01]  /*8d30*/  FADD.FTZ R2, R245, R2 ;  /* 0x00000002f5027221 */ /* 0x000fe20000010000 */
[----:B------:R-:W-:Y:S01]  /*8d40*/  FADD.FTZ R0, R246, R0 ;  /* 0x00000000f6007221 */ /* 0x000fe20000010000 */
[----:B------:R2:W5:Y:S01]  /*8d50*/  LDL.LU R237, [R1+0x84] ;  /* 0x0000840001ed7983 */ /* 0x0005620000300800 */
[----:B------:R-:W-:Y:S01]  /*8d60*/  MOV R213, R151 ;  /* 0x0000009700d57202 */ /* 0x000fe20000000f00 */
[----:B------:R-:W-:Y:S01]  /*8d70*/  FADD.FTZ R4, R29, R8 ;  /* 0x000000081d047221 */ /* 0x000fe20000010000 */
[----:B------:R-:W-:Y:S01]  /*8d80*/  MOV R26, R147 ;  /* 0x00000093001a7202 */ /* 0x000fe20000000f00 */
[----:B------:R-:W-:Y:S01]  /*8d90*/  IMAD.MOV.U32 R244, RZ, RZ, R98 ;  /* 0x000000fffff47224 */ /* 0x000fe200078e0062 */
[----:B------:R-:W-:Y:S01]  /*8da0*/  MOV R27, R146 ;  /* 0x00000092001b7202 */ /* 0x000fe20000000f00 */
[----:B------:R-:W-:Y:S01]  /*8db0*/  FADD.FTZ R4, R252, R4 ;  /* 0x00000004fc047221 */ /* 0x000fe20000010000 */
[----:B------:R-:W-:Y:S01]  /*8dc0*/  FADD.FTZ R3, R220, R3 ;  /* 0x00000003dc037221 */ /* 0x000fe20000010000 */
[----:B------:R-:W-:Y:S01]  /*8dd0*/  FADD.FTZ R2, R221, R2 ;  /* 0x00000002dd027221 */ /* 0x000fe20000010000 */
[----:B------:R-:W-:Y:S01]  /*8de0*/  MOV R209, R144 ;  /* 0x0000009000d17202 */ /* 0x000fe20000000f00 */
[----:B------:R-:W-:-:S02]  /*8df0*/  IMAD.MOV.U32 R208, RZ, RZ, R145 ;  /* 0x000000ffffd07224 */ /* 0x000fc400078e0091 */
        /* <DEDUP_REMOVED lines=25> */
[----:B------:R-:W-:Y:S01]  /*8f90*/  MOV R143, R81 ;  /* 0x00000051008f7202 */ /* 0x000fe20000000f00 */
[----:B------:R-:W-:Y:S02]  /*8fa0*/  IMAD.MOV.U32 R141, RZ, RZ, R142 ;  /* 0x000000ffff8d7224 */ /* 0x000fe400078e008e */
[----:B------:R-:W-:Y:S01]  /*8fb0*/  FADD.FTZ R3, R217, R3 ;  /* 0x00000003d9037221 */ /* 0x000fe20000010000 */
[----:B------:R-:W-:Y:S01]  /*8fc0*/  MOV R142, R231 ;  /* 0x000000e7008e7202 */ /* 0x000fe20000000f00 */
[----:B------:R-:W-:Y:S01]  /*8fd0*/  FADD.FTZ R0, R219, R0 ;  /* 0x00000000db007221 */ /* 0x000fe20000010000 */
[----:B------:R-:W3:Y:S01]  /*8fe0*/  LDSM.16.MT88.4 R148, [R228+0xd800] ;  /* 0x00d80000e494783b */ /* 0x000ee20000004200 */
[----:B------:R-:W-:Y:S01]  /*8ff0*/  FADD.FTZ R2, R218, R2 ;  /* 0x00000002da027221 */ /* 0x000fe20000010000 */
[----:B------:R-:W-:-:S02]  /*9000*/  FADD.FTZ R4, R140, R4 ;  /* 0x000000048c047221 */ /* 0x000fc40000010000 */
[----:B------:R-:W4:Y:S01]  /*9010*/  LDSM.16.MT88.4 R144, [R227+0xd800] ;  /* 0x00d80000e390783b */ /* 0x000f220000004200 */
[----:B------:R-:W-:-:S03]  /*9020*/  FADD.FTZ R3, R141, R3 ;  /* 0x000000038d037221 */ /* 0x000fc60000010000 */
[----:B------:R-:W2:Y:S01]  /*9030*/  LDSM.16.MT88.4 R80, [R225+0xf800] ;  /* 0x00f80000e150783b */ /* 0x000ea20000004200 */
[----:B------:R-:W-:-:S03]  /*9040*/  FADD.FTZ R0, R143, R0 ;  /* 0x000000008f007221 */ /* 0x000fc60000010000 */
[----:B------:R-:W2:Y:S01]  /*9050*/  LDSM.16.MT88.4 R96, [R226+0xf800] ;  /* 0x00f80000e260783b */ /* 0x000ea20000004200 */
        /* <DEDUP_REMOVED lines=19> */
[----:B------:R-:W-:Y:S01]  /*9190*/  FADD.FTZ R3, R18, R3 ;  /* 0x0000000312037221 */ /* 0x000fe20000010000 */
[----:B------:R-:W-:Y:S02]  /*91a0*/  HMMA.16816.F32.BF16 R172, R128, R156, R172 ;  /* 0x0000009c80ac723c */ /* 0x000fe400000418ac */
[----:B------:R2:W5:Y:S01]  /*91b0*/  LDL.LU R231, [R1+0x6c] ;  /* 0x00006c0001e77983 */ /* 0x0005620000300800 */
[----:B------:R-:W-:-:S03]  /*91c0*/  FADD.FTZ R0, R13, R0 ;  /* 0x000000000d007221 */ /* 0x000fc60000010000 */
[----:B------:R2:W5:Y:S01]  /*91d0*/  LDL.LU R230, [R1+0x68] ;  /* 0x0000680001e67983 */ /* 0x0005620000300800 */
[----:B------:R-:W-:Y:S01]  /*91e0*/  FADD.FTZ R2, R17, R2 ;  /* 0x0000000211027221 */ /* 0x000fe20000010000 */
[C---:B------:R-:W-:Y:S02]  /*91f0*/  HMMA.16816.F32.BF16 R176, R124.reuse, R156, R176 ;  /* 0x0000009c7cb0723c */ /* 0x040fe400000418b0 */
[----:B------:R2:W5:Y:S04]  /*9200*/  LDL.LU R229, [R1+0x64] ;  /* 0x0000640001e57983 */ /* 0x0005680000300800 */
[----:B------:R2:W5:Y:S01]  /*9210*/  LDL.LU R224, [R1+0x60] ;  /* 0x0000600001e07983 */ /* 0x0005620000300800 */
[----:B------:R-:W-:Y:S03]  /*9220*/  HMMA.16816.F32.BF16 R180, R124, R158, R180 ;  /* 0x0000009e7cb4723c */ /* 0x000fe600000418b4 */
[----:B------:R2:W5:Y:S03]  /*9230*/  LDL.LU R137, [R1+0x5c] ;  /* 0x00005c0001897983 */ /* 0x0005660000300800 */
[-C--:B-1----:R-:W-:Y:S01]  /*9240*/  HMMA.16816.F32.BF16 R168, R128, R152.reuse, R168 ;  /* 0x0000009880a8723c */ /* 0x082fe200000418a8 */
[----:B------:R1:W5:Y:S04]  /*9250*/  LDL.LU R136, [R1+0x58] ;  /* 0x0000580001887983 */ /* 0x0003680000300800 */
[----:B------:R1:W-:Y:S01]  /*9260*/  STL [R1], R4 ;  /* 0x0000000401007387 */ /* 0x0003e20000100800 */
[C---:B------:R-:W-:Y:S03]  /*9270*/  HMMA.16816.F32.BF16 R184, R124.reuse, R152, R184 ;  /* 0x000000987cb8723c */ /* 0x040fe600000418b8 */
[----:B------:R1:W-:Y:S03]  /*9280*/  STL [R1+0x4], R3 ;  /* 0x0000040301007387 */ /* 0x0003e60000100800 */
[----:B------:R-:W-:Y:S01]  /*9290*/  HMMA.16816.F32.BF16 R188, R124, R154, R188 ;  /* 0x0000009a7cbc723c */ /* 0x000fe200000418bc */
[----:B------:R1:W-:Y:S04]  /*92a0*/  STL [R1+0xc], R0 ;  /* 0x00000c0001007387 */ /* 0x0003e80000100800 */
[----:B------:R1:W-:Y:S01]  /*92b0*/  STL [R1+0x8], R2 ;  /* 0x0000080201007387 */ /* 0x0003e20000100800 */
[-C--:B---3--:R-:W-:Y:S06]  /*92c0*/  HMMA.16816.F32.BF16 R164, R128, R148.reuse, R164 ;  /* 0x0000009480a4723c */ /* 0x088fec00000418a4 */
[C---:B------:R-:W-:Y:S06]  /*92d0*/  HMMA.16816.F32.BF16 R192, R124.reuse, R148, R192 ;  /* 0x000000947cc0723c */ /* 0x040fec00000418c0 */
        /* <DEDUP_REMOVED lines=32> */
[----:B------:R-:W-:Y:S01]  /*94e0*/  IMAD.MOV.U32 R140, RZ, RZ, R133 ;  /* 0x000000ffff8c7224 */ /* 0x000fe200078e0085 */
[----:B------:R-:W-:Y:S01]  /*94f0*/  ULDC.64 UR8, c[0x0][0x250] ;  /* 0x0000940000087ab9 */ /* 0x000fe20000000a00 */
[----:B------:R-:W-:-:S02]  /*9500*/  ULEA.HI.SX32 UR22, UR17, 0xfffffffe, 0x1a ;  /* 0xfffffffe11167891 */ /* 0x000fc4000f8fd23f */
[----:B------:R-:W-:Y:S02]  /*9510*/  USHF.L.U64.HI UR17, UR8, 0x4, UR9 ;  /* 0x0000000408117899 */ /* 0x000fe40008010209 */
[----:B------:R-:W-:Y:S02]  /*9520*/  USHF.L.U32 UR18, UR8, 0x4, URZ ;  /* 0x0000000408127899 */ /* 0x000fe4000800063f */
[----:B------:R-:W3:Y:S01]  /*9530*/  @!P3 LDC.64 R4, c[0x0][0x220] ;  /* 0x00008800ff04bb82 */ /* 0x000ee20000000a00 */
[----:B------:R-:W-:Y:S01]  /*9540*/  ULDC UR15, c[0x0][0x2d0] ;  /* 0x0000b400000f7ab9 */ /* 0x000fe20000000800 */
[----:B------:R-:W-:Y:S01]  /*9550*/  ULDC UR11, c[0x0][0x39c] ;  /* 0x0000e700000b7ab9 */ /* 0x000fe20000000800 */
[----:B------:R-:W-:Y:S01]  /*9560*/  ULDC UR4, c[0x0][0x2ec] ;  /* 0x0000bb0000047ab9 */ /* 0x000fe20000000800 */
[----:B------:R-:W-:Y:S01]  /*9570*/  UMOV UR10, 0x40 ;  /* 0x00000040000a7882 */ /* 0x000fe20000000000 */
[----:B------:R-:W-:-:S03]  /*9580*/  ULDC.64 UR6, c[0x0][0x248] ;  /* 0x0000920000067ab9 */ /* 0x000fc60000000a00 */
[----:B------:R-:W4:Y:S08]  /*9590*/  @!P3 LDC.64 R8, c[0x0][0x220] ;  /* 0x00008800ff08bb82 */ /* 0x000f300000000a00 */
[----:B------:R-:W4:Y:S01]  /*95a0*/  @!P3 LDC.64 R6, c[0x0][0x220] ;  /* 0x00008800ff06bb82 */ /* 0x000f220000000a00 */
[----:B-1----:R-:W-:Y:S01]  /*95b0*/  LOP3.LUT R143, R143, 0x3, RZ, 0xc0, !PT ;  /* 0x000000038f8f7812 */ /* 0x002fe200078ec0ff */
[----:B---3--:R1:W-:Y:S04]  /*95c0*/  @!P3 STL.64 [R1+0x38], R4 ;  /* 0x000038040100b387 */ /* 0x0083e80000100a00 */
[----:B----4-:R3:W-:Y:S04]  /*95d0*/  @!P3 STL.64 [R1+0x30], R8 ;  /* 0x000030080100b387 */ /* 0x0107e80000100a00 */
[----:B------:R3:W-:Y:S01]  /*95e0*/  @!P3 STL.64 [R1+0x28], R6 ;  /* 0x000028060100b387 */ /* 0x0007e20000100a00 */
[----:B-1----:R-:W1:Y:S03]  /*95f0*/  @!P3 LDC.64 R4, c[0x0][0x220] ;  /* 0x00008800ff04bb82 */ /* 0x002e660000000a00 */
[----:B-1----:R3:W-:Y:S01]  /*9600*/  @!P3 STL.64 [R1+0x20], R4 ;  /* 0x000020040100b387 */ /* 0x0027e20000100a00 */
[----:B--2---:R-:W-:-:S05]  /*9610*/  IMAD R2, R143, -0x2, R142 ;  /* 0xfffffffe8f027824 */ /* 0x004fca00078e028e */
[----:B------:R-:W-:-:S05]  /*9620*/  IADD3 R0, R0, -UR24, R2 ;  /* 0x8000001800007c10 */ /* 0x000fca000fffe002 */
[----:B------:R3:W-:Y:S01]  /*9630*/  STL [R1+0x18], R0 ;  /* 0x0000180001007387 */ /* 0x0007e20000100800 */
[----:B------:R-:W-:Y:S05]  /*9640*/  BRA `(.L_x_454) ;  /* 0x0000000400547947 */ /* 0x000fea0003800000 */
.L_x_456:
[----:B------:R-:W2:Y:S01]  /*9650*/  LDL.64 R12, [R1+0x50] ;  /* 0x00005000010c7983 */ /* 0x000ea20000100a00 */
[----:B------:R-:W3:Y:S01]  /*9660*/  @!P3 LDC.64 R10, c[0x0][0x218] ;  /* 0x00008600ff0abb82 */ /* 0x000ee20000000a00 */
[----:B------:R-:W-:Y:S02]  /*9670*/  UIADD3 UR19, UR22, -0x1, URZ ;  /* 0xffffffff16137890 */ /* 0x000fe4000fffe03f */
[----:B------:R-:W4:Y:S02]  /*9680*/  LDL.64 R250, [R1+0x40] ;  /* 0x0000400001fa7983 */ /* 0x000f240000100a00 */
[----:B------:R-:W-:Y:S02]  /*9690*/  USHF.R.S32.HI UR16, URZ, 0x1f, UR19 ;  /* 0x0000001f3f107899 */ /* 0x000fe40008011413 */
[----:B------:R1:W-:Y:S01]  /*96a0*/  @P3 STS.128 [R243+0x8000], RZ ;  /* 0x008000fff3003388 */ /* 0x0003e20000000c00 */
[----:B------:R-:W5:Y:S01]  /*96b0*/  @!P2 LDC.64 R8, c[0x0][0x218] ;  /* 0x00008600ff08ab82 */ /* 0x000f620000000a00 */
[----:B------:R-:W-:Y:S02]  /*96c0*/  UIMAD UR16, UR16, UR6, URZ ;  /* 0x00000006101072a4 */ /* 0x000fe4000f8e023f */
[----:B------:R-:W-:Y:S02]  /*96d0*/  UIMAD.WIDE.U32 UR28, UR19, UR6, URZ ;  /* 0x00000006131c72a5 */ /* 0x000fe4000f8e003f */
[----:B------:R-:W-:Y:S03]  /*96e0*/  UIMAD UR16, UR19, UR7, UR16 ;  /* 0x00000007131072a4 */ /* 0x000fe6000f8e0210 */
[----:B------:R-:W1:Y:S01]  /*96f0*/  @!P3 LDC.64 R6, c[0x0][0x218] ;  /* 0x00008600ff06bb82 */ /* 0x000e620000000a00 */
[----:B------:R-:W-:Y:S01]  /*9700*/  UIADD3 UR16, UR29, UR16, URZ ;  /* 0x000000101d107290 */ /* 0x000fe2000fffe03f */
[----:B------:R-:W-:Y:S02]  /*9710*/  IMAD.U32 R3, RZ, RZ, UR28 ;  /* 0x0000001cff037e24 */ /* 0x000fe4000f8e00ff */
[----:B------:R-:W-:Y:S03]  /*9720*/  IMAD.U32 R2, RZ, RZ, UR28 ;  /* 0x0000001cff027e24 */ /* 0x000fe6000f8e00ff */
[----:B------:R-:W-:Y:S01]  /*9730*/  IMAD.U32 R4, RZ, RZ, UR16 ;  /* 0x00000010ff047e24 */ /* 0x000fe2000f8e00ff */
[----:B------:R-:W1:Y:S08]  /*9740*/  @!P2 LDC.64 R16, c[0x0][0x218] ;  /* 0x00008600ff10ab82 */ /* 0x000e700000000a00 */
[----:B------:R-:W1:Y:S01]  /*9750*/  @!P2 LDC.64 R14, c[0x0][0x218] ;  /* 0x00008600ff0eab82 */ /* 0x000e620000000a00 */
[----:B--2---:R-:W-:Y:S07]  /*9760*/  LEA R3, P1, R3, R12, 0x6 ;  /* 0x0000000c03037211 */ /* 0x004fee00078230ff */
[----:B------:R-:W2:Y:S01]  /*9770*/  @!P3 LDC.64 R12, c[0x0][0x218] ;  /* 0x00008600ff0cbb82 */ /* 0x000ea20000000a00 */
[C---:B---3--:R-:W-:Y:S02]  /*9780*/  @!P3 LEA R10, P5, R3.reuse, R10, 0x1 ;  /* 0x0000000a030ab211 */ /* 0x048fe400078a08ff */
[----:B----4-:R-:W-:Y:S02]  /*9790*/  LEA.HI.X R4, R2, R251, R4, 0x6, P1 ;  /* 0x000000fb02047211 */ /* 0x010fe400008f3404 */
        /* <DEDUP_REMOVED lines=8> */
[----:B-1----:R-:W-:Y:S01]  /*9820*/  @!P3 LEA R6, P1, R2, R6, 0x1 ;  /* 0x000000060206b211 */ /* 0x002fe200078208ff */
        /* <DEDUP_REMOVED lines=14> */
[----:B-1----:R-:W1:Y:S01]  /*9910*/  @!P2 LDC.64 R8, c[0x0][0x218] ;  /* 0x00008600ff08ab82 */ /* 0x002e620000000a00 */
[C---:B-----5:R-:W-:Y:S04]  /*9920*/  @!P2 LEA R6, P1, R2.reuse, R16, 0x1 ;  /* 0x000000100206a211 */ /* 0x060fe800078208ff */
[C---:B------:R-:W-:Y:S02]  /*9930*/  @!P2 LEA.HI.X R7, R2.reuse, R17, R4, 0x1, P1 ;  /* 0x000000110207a211 */ /* 0x040fe400008f0c04 */
[----:B------:R-:W-:Y:S03]  /*9940*/  IADD3 R2, P1, R2, UR26, RZ ;  /* 0x0000001a02027c10 */ /* 0x000fe6000ff3e0ff */
[----:B------:R-:W-:Y:S01]  /*9950*/  @!PT LDS RZ, [RZ] ;  /* 0x00000000fffff984 */ /* 0x000fe20000000800 */
[----:B------:R-:W-:Y:S01]  /*9960*/  @!PT LDS RZ, [RZ] ;  /* 0x00000000fffff984 */ /* 0x000fe20000000800 */
[----:B------:R-:W-:Y:S01]  /*9970*/  @!PT LDS RZ, [RZ] ;  /* 0x00000000fffff984 */ /* 0x000fe20000000800 */
[----:B------:R5:W-:Y:S01]  /*9980*/  @!P2 LDGSTS.E.BYPASS.LTC128B.128 [R243+0xa800], desc[UR20][R6.64+0x80] ;  /* 0x0a80008006f3afae */ /* 0x000be2000b901d54 */
[----:B--2---:R-:W-:Y:S02]  /*9990*/  @!P3 LEA R12, P4, R2, R12, 0x1 ;  /* 0x0000000c020cb211 */ /* 0x004fe400078808ff */
[----:B------:R-:W-:Y:S01]  /*99a0*/  IADD3.X R4, R4, UR25, RZ, P1, !PT ;  /* 0x0000001904047c10 */ /* 0x000fe20008ffe4ff */
[----:B------:R4:W-:Y:S01]  /*99b0*/  @P3 STS.128 [R243+0x9000], RZ ;  /* 0x009000fff3003388 */ /* 0x0009e20000000c00 */
[C---:B------:R-:W-:Y:S02]  /*99c0*/  IADD3 R3, P1, R2.reuse, UR26, RZ ;  /* 0x0000001a02037c10 */ /* 0x040fe4000ff3e0ff */
[C-C-:B------:R-:W-:Y:S02]  /*99d0*/  @!P3 LEA.HI.X R13, R2.reuse, R13, R4.reuse, 0x1, P4 ;  /* 0x0000000d020db211 */ /* 0x140fe400020f0c04 */
[C---:B-1----:R-:W-:Y:S02]  /*99e0*/  @!P2 LEA R8, P4, R2.reuse, R8, 0x1 ;  /* 0x000000080208a211 */ /* 0x042fe400078808ff */
        /* <DEDUP_REMOVED lines=14> */
[C---:B-----5:R-:W-:Y:S03]  /*9ad0*/  @!P2 LEA R6, P1, R3.reuse, R14, 0x1 ;  /* 0x0000000e0306a211 */ /* 0x060fe600078208ff */
        /* <DEDUP_REMOVED lines=12> */
.L_x_454:
[----:B--23--:R-:W2:Y:S01]  /*9ba0*/  LDL R0, [R1+0x14] ;  /* 0x0000140001007983 */ /* 0x00cea20000100800 */
[----:B------:R-:W-:Y:S01]  /*9bb0*/  USHF.R.S32.HI UR16, URZ, 0x1f, UR22 ;  /* 0x0000001f3f107899 */ /* 0x000fe20008011416 */
[----:B------:R-:W-:Y:S04]  /*9bc0*/  DEPBAR.LE SB0, 0x0 ;  /* 0x000080000000791a */ /* 0x000fe80000000000 */
[----:B------:R-:W3:Y:S01]  /*9bd0*/  LDL.64 R12, [R1+0x48] ;  /* 0x00004800010c7983 */ /* 0x000ee20000100a00 */
[----:B------:R-:W-:Y:S02]  /*9be0*/  UIMAD UR16, UR16, UR8, URZ ;  /* 0x00000008101072a4 */ /* 0x000fe4000f8e023f */
[----:B------:R-:W-:Y:S03]  /*9bf0*/  UIMAD.WIDE.U32 UR28, UR22, UR8, URZ ;  /* 0x00000008161c72a5 */ /* 0x000fe6000f8e003f */
[----:B------:R-:W4:Y:S01]  /*9c00*/  LDL R7, [R1+0x1c] ;  /* 0x00001c0001077983 */ /* 0x000f220000100800 */
[----:B------:R-:W-:Y:S05]  /*9c10*/  UIMAD UR16, UR22, UR9, UR16 ;  /* 0x00000009161072a4 */ /* 0x000fea000f8e0210 */
[----:B-----5:R-:W5:Y:S01]  /*9c20*/  LDL R6, [R1+0x38] ;  /* 0x0000380001067983 */ /* 0x020f620000100800 */
[----:B------:R-:W-:Y:S01]  /*9c30*/  UIADD3 UR16, UR29, UR16, URZ ;  /* 0x000000101d107290 */ /* 0x000fe2000fffe03f */
[----:B------:R-:W-:Y:S04]  /*9c40*/  MOV R2, UR28 ;  /* 0x0000001c00027c02 */ /* 0x000fe80008000f00 */
[----:B------:R-:W5:Y:S01]  /*9c50*/  LDL R5, [R1+0x3c] ;  /* 0x00003c0001057983 */ /* 0x000f620000100800 */
[----:B------:R-:W-:Y:S02]  /*9c60*/  MOV R3, UR29 ;  /* 0x0000001d00037c02 */ /* 0x000fe40008000f00 */
[----:B------:R-:W-:Y:S03]  /*9c70*/  MOV R3, UR16 ;  /* 0x0000001000037c02 */ /* 0x000fe60008000f00 */
[----:B------:R-:W5:Y:S06]  /*9c80*/  LDL R4, [R1+0x30] ;  /* 0x0000300001047983 */ /* 0x000f6c0000100800 */
[----:B------:R-:W5:Y:S06]  /*9c90*/  LDL R11, [R1+0x34] ;  /* 0x00003400010b7983 */ /* 0x000f6c0000100800 */
[----:B------:R-:W5:Y:S06]  /*9ca0*/  LDL R10, [R1+0x28] ;  /* 0x00002800010a7983 */ /* 0x000f6c0000100800 */
[----:B------:R-:W5:Y:S06]  /*9cb0*/  LDL R19, [R1+0x2c] ;  /* 0x00002c0001137983 */ /* 0x000f6c0000100800 */
[----:B------:R-:W5:Y:S06]  /*9cc0*/  LDL R20, [R1+0x20] ;  /* 0x0000200001147983 */ /* 0x000f6c0000100800 */
[----:B------:R-:W5:Y:S01]  /*9cd0*/  LDL R18, [R1+0x24] ;  /* 0x0000240001127983 */ /* 0x000f620000100800 */
[----:B------:R-:W-:Y:S06]  /*9ce0*/  BAR.SYNC.DEFER_BLOCKING 0x0 ;  /* 0x0000000000007b1d */ /* 0x000fec0000010000 */
[----:B------:R-:W-:Y:S06]  /*9cf0*/  @P3 STS.128 [R243+0xc000], RZ ;  /* 0x00c000fff3003388 */ /* 0x000fec0000000c00 */
        /* <DEDUP_REMOVED lines=20> */
[C-C-:B------:R-:W-:Y:S03]  /*9e40*/  @!P3 LEA.HI.X R5, R2.reuse, R11, R3.reuse, 0x1, P0 ;  /* 0x0000000b0205b211 */ /* 0x140fe600000f0c03 */
[----:B------:R-:W-:Y:S01]  /*9e50*/  @P2 STS.128 [R243+0xe000], RZ ;  /* 0x00e000fff3002388 */ /* 0x000fe20000000c00 */
[C---:B------:R-:W-:Y:S02]  /*9e60*/  @!P2 LEA.HI.X R13, R2.reuse, R13, R3, 0x1, P1 ;  /* 0x0000000d020da211 */ /* 0x040fe400008f0c03 */
[----:B------:R-:W-:Y:S03]  /*9e70*/  IADD3 R0, P0, R2, UR18, RZ ;  /* 0x0000001202007c10 */ /* 0x000fe6000ff1e0ff */
[----:B------:R-:W-:Y:S01]  /*9e80*/  @!PT LDS RZ, [RZ] ;  /* 0x00000000fffff984 */ /* 0x000fe20000000800 */
[----:B------:R-:W-:Y:S01]  /*9e90*/  @!PT LDS RZ, [RZ] ;  /* 0x00000000fffff984 */ /* 0x000fe20000000800 */
[----:B------:R-:W-:Y:S01]  /*9ea0*/  @!PT LDS RZ, [RZ] ;  /* 0x00000000fffff984 */ /* 0x000fe20000000800 */
[----:B------:R2:W-:Y:S01]  /*9eb0*/  @!P2 LDGSTS.E.BYPASS.LTC128B.128 [R243+0xe000], desc[UR20][R8.64+0x80] ;  /* 0x0e00008008f3afae */ /* 0x0005e2000b901d54 */
[C---:B------:R-:W-:Y:S05]  /*9ec0*/  @!P3 LEA R10, P6, R0.reuse, R10, 0x1 ;  /* 0x0000000a000ab211 */ /* 0x040fea00078c08ff */
[----:B------:R-:W-:Y:S01]  /*9ed0*/  @P3 STS.128 [R243+0xc800], RZ ;  /* 0x00c800fff3003388 */ /* 0x000fe20000000c00 */
[----:B------:R-:W-:Y:S02]  /*9ee0*/  IADD3.X R3, R3, UR17, RZ, P0, !PT ;  /* 0x0000001103037c10 */ /* 0x000fe400087fe4ff */
[C---:B------:R-:W-:Y:S03]  /*9ef0*/  IADD3 R2, P5, R0.reuse, UR18, RZ ;  /* 0x0000001200027c10 */ /* 0x040fe6000ffbe0ff */
[----:B------:R-:W-:Y:S01]  /*9f00*/  @!PT LDS RZ, [RZ] ;  /* 0x00000000fffff984 */ /* 0x000fe20000000800 */
[----:B------:R-:W-:Y:S01]  /*9f10*/  @!PT LDS RZ, [RZ] ;  /* 0x00000000fffff984 */ /* 0x000fe20000000800 */
[----:B------:R-:W-:Y:S01]  /*9f20*/  @!PT LDS RZ, [RZ] ;  /* 0x00000000fffff984 */ /* 0x000fe20000000800 */
[----:B------:R4:W-:Y:S01]  /*9f30*/  @!P3 LDGSTS.E.BYPASS.LTC128B.128 [R243+0xc800], desc[UR20][R4.64] ;  /* 0x0c80000004f3bfae */ /* 0x0009e2000b901d54 */
[C-C-:B------:R-:W-:Y:S05]  /*9f40*/  @!P3 LEA.HI.X R11, R0.reuse, R19, R3.reuse, 0x1, P6 ;  /* 0x00000013000bb211 */ /* 0x140fea00030f0c03 */
[----:B------:R-:W-:Y:S06]  /*9f50*/  @P2 STS.128 [R243+0xe800], RZ ;  /* 0x00e800fff3002388 */ /* 0x000fec0000000c00 */
[----:B------:R-:W-:Y:S01]  /*9f60*/  @!PT LDS RZ, [RZ] ;  /* 0x00000000fffff984 */ /* 0x000fe20000000800 */
[----:B------:R-:W-:Y:S01]  /*9f70*/  @!PT LDS RZ, [RZ] ;  /* 0x00000000fffff984 */ /* 0x000fe20000000800 */
[----:B------:R-:W-:Y:S01]  /*9f80*/  @!PT LDS RZ, [RZ] ;  /* 0x00000000fffff984 */ /* 0x000fe20000000800 */
[----:B------:R-:W-:Y:S01]  /*9f90*/  @!P2 LDGSTS.E.BYPASS.LTC128B.128 [R243+0xe800], desc[UR20][R12.64+0x80] ;  /* 0x0e8000800cf3afae */ /* 0x000fe2000b901d54 */
[C---:B---3--:R-:W-:Y:S05]  /*9fa0*/  @!P2 LEA R6, P1, R0.reuse, R14, 0x1 ;  /* 0x0000000e0006a211 */ /* 0x048fea00078208ff */
[----:B------:R-:W-:Y:S01]  /*9fb0*/  @P3 STS.128 [R243+0xd000], RZ ;  /* 0x00d000fff3003388 */ /* 0x000fe20000000c00 */
[----:B------:R-:W-:Y:S05]  /*9fc0*/  @!P2 LEA.HI.X R7, R0, R15, R3, 0x1, P1 ;  /* 0x0000000f0007a211 */ /* 0x000fea00008f0c03 */
[----:B------:R-:W-:Y:S01]  /*9fd0*/  @!PT LDS RZ, [RZ] ;  /* 0x00000000fffff984 */ /* 0x000fe20000000800 */
[----:B------:R-:W-:Y:S01]  /*9fe0*/  @!PT LDS RZ, [RZ] ;  /* 0x00000000fffff984 */ /* 0x000fe20000000800 */
[----:B------:R-:W-:Y:S01]  /*9ff0*/  @!PT LDS RZ, [RZ] ;  /* 0x00000000fffff984 */ /* 0x000fe20000000800 */
[----:B------:R-:W-:Y:S01]  /*a000*/  @!P3 LDGSTS.E.BYPASS.LTC128B.128 [R243+0xd000], desc[UR20][R10.64] ;  /* 0x0d0000000af3bfae */ /* 0x000fe2000b901d54 */
[----:B------:R-:W-:Y:S02]  /*a010*/  MOV R0, UR22 ;  /* 0x0000001600007c02 */ /* 0x000fe40008000f00 */
[----:B--2---:R-:W-:Y:S03]  /*a020*/  @!P3 LEA R8, P4, R2, R20, 0x1 ;  /* 0x000000140208b211 */ /* 0x004fe600078808ff */
[----:B------:R-:W-:Y:S01]  /*a030*/  @P2 STS.128 [R243+0xf000], RZ ;  /* 0x00f000fff3002388 */ /* 0x000fe20000000c00 */
[----:B------:R-:W-:Y:S05]  /*a040*/  IMAD R0, R0, -0x40, R143 ;  /* 0xffffffc000007824 */ /* 0x000fea00078e028f */
[----:B------:R-:W-:Y:S01]  /*a050*/  @!PT LDS RZ, [RZ] ;  /* 0x00000000fffff984 */ /* 0x000fe20000000800 */
[----:B------:R-:W-:Y:S01]  /*a060*/  @!PT LDS RZ, [RZ] ;  /* 0x00000000fffff984 */ /* 0x000fe20000000800 */
[----:B------:R-:W-:Y:S01]  /*a070*/  @!PT LDS RZ, [RZ] ;  /* 0x00000000fffff984 */ /* 0x000fe20000000800 */
[----:B------:R-:W-:Y:S01]  /*a080*/  @!P2 LDGSTS.E.BYPASS.LTC128B.128 [R243+0xf000], desc[UR20][R6.64+0x80] ;  /* 0x0f00008006f3afae */ /* 0x000fe2000b901d54 */
[----:B----4-:R-:W-:Y:S05]  /*a090*/  IADD3.X R5, R3, UR17, RZ, P5, !PT ;  /* 0x0000001103057c10 */ /* 0x010fea000affe4ff */
        /* <DEDUP_REMOVED lines=8> */
[----:B------:R-:W-:Y:S06]  /*a120*/  @!P3 LDGSTS.E.BYPASS.LTC128B.128 [R243+0xd800], desc[UR20][R8.64] ;  /* 0x0d80000008f3bfae */ /* 0x000fec000b901d54 */
[----:B------:R-:W-:Y:S06]  /*a130*/  @P2 STS.128 [R243+0xf800], RZ ;  /* 0x00f800fff3002388 */ /* 0x000fec0000000c00 */
[----:B------:R-:W-:Y:S01]  /*a140*/  @!PT LDS RZ, [RZ] ;  /* 0x00000000fffff984 */ /* 0x000fe20000000800 */
[----:B------:R-:W-:Y:S01]  /*a150*/  @!PT LDS RZ, [RZ] ;  /* 0x00000000fffff984 */ /* 0x000fe20000000800 */
[----:B------:R-:W-:Y:S01]  /*a160*/  @!PT LDS RZ, [RZ] ;  /* 0x00000000fffff984 */ /* 0x000fe20000000800 */
[----:B------:R1:W-:Y:S06]  /*a170*/  @!P2 LDGSTS.E.BYPASS.LTC128B.128 [R243+0xf800], desc[UR20][R4.64+0x80] ;  /* 0x0f80008004f3afae */ /* 0x0003ec000b901d54 */
        /* <DEDUP_REMOVED lines=25> */
[----:B------:R-:W2:Y:S05]  /*a310*/  LDSM.16.M88.4 R132, [R232+0x2000] ;  /* 0x00200000e884783b */ /* 0x000eaa0000000200 */
        /* <DEDUP_REMOVED lines=20> */
[----:B------:R-:W1:Y:S06]  /*a460*/  LDSM.16.M88.4 R208, [R230+0x8000] ;  /* 0x00800000e6d0783b */ /* 0x000e6c0000000200 */
        /* <DEDUP_REMOVED lines=21> */
[----:B------:R-:W1:Y:S06]  /*a5c0*/  LDSM.16.M88.4 R132, [R229] ;  /* 0x00000000e584783b */ /* 0x000e6c0000000200 */
        /* <DEDUP_REMOVED lines=43> */
[----:B------:R-:W1:Y:S06]  /*a880*/  LDSM.16.M88.4 R132, [R239] ;  /* 0x00000000ef84783b */ /* 0x000e6c0000000200 */
        /* <DEDUP_REMOVED lines=50> */
[----:B------:R-:W-:Y:S01]  /*abb0*/  FMUL.FTZ R6, R6, UR11 ;  /* 0x0000000b06067c20 */ /* 0x000fe20008410000 */
[----:B------:R-:W-:Y:S01]  /*abc0*/  FMUL.FTZ R7, R7, UR11 ;  /* 0x0000000b07077c20 */ /* 0x000fe20008410000 */
[----:B------:R-:W-:Y:S02]  /*abd0*/  FMUL.FTZ R4, R4, UR11 ;  /* 0x0000000b04047c20 */ /* 0x000fe40008410000 */
[----:B------:R-:W2:Y:S01]  /*abe0*/  MUFU.TANH R136, R6 ;  /* 0x0000000600887308 */ /* 0x000ea20000002400 */
[----:B------:R-:W-:Y:S01]  /*abf0*/  FMUL.FTZ R5, R5, UR11 ;  /* 0x0000000b05057c20 */ /* 0x000fe20008410000 */
[----:B------:R-:W-:Y:S01]  /*ac00*/  FMUL.FTZ R9, R9, UR11 ;  /* 0x0000000b09097c20 */ /* 0x000fe20008410000 */
[----:B------:R-:W-:Y:S01]  /*ac10*/  FMUL.FTZ R10, R10, UR11 ;  /* 0x0000000b0a0a7c20 */ /* 0x000fe20008410000 */
[----:B------:R-:W-:Y:S01]  /*ac20*/  FMUL.FTZ R11, R11, UR11 ;  /* 0x0000000b0b0b7c20 */ /* 0x000fe20008410000 */
[----:B------:R-:W-:Y:S05]  /*ac30*/  FMUL.FTZ R8, R8, UR11 ;  /* 0x0000000b08087c20 */ /* 0x000fea0008410000 */
[----:B------:R-:W3:Y:S01]  /*ac40*/  MUFU.TANH R221, R7 ;  /* 0x0000000700dd7308 */ /* 0x000ee20000002400 */
[----:B------:R-:W-:Y:S01]  /*ac50*/  FMUL.FTZ R15, R15, UR11 ;  /* 0x0000000b0f0f7c20 */ /* 0x000fe20008410000 */
[----:B------:R-:W-:Y:S01]  /*ac60*/  FMUL.FTZ R12, R12, UR11 ;  /* 0x0000000b0c0c7c20 */ /* 0x000fe20008410000 */
[----:B------:R-:W-:Y:S01]  /*ac70*/  FMUL.FTZ R13, R13, UR11 ;  /* 0x0000000b0d0d7c20 */ /* 0x000fe20008410000 */
[----:B------:R-:W-:Y:S01]  /*ac80*/  FMUL.FTZ R14, R14, UR11 ;  /* 0x0000000b0e0e7c20 */ /* 0x000fe20008410000 */
[----:B------:R-:W-:Y:S01]  /*ac90*/  FMUL.FTZ R18, R18, UR11 ;  /* 0x0000000b12127c20 */ /* 0x000fe20008410000 */
[----:B------:R-:W-:Y:S04]  /*aca0*/  FMUL.FTZ R19, R19, UR11 ;  /* 0x0000000b13137c20 */ /* 0x000fe80008410000 */
[----:B------:R-:W4:Y:S01]  /*acb0*/  MUFU.TANH R244, R4 ;  /* 0x0000000400f47308 */ /* 0x000f220000002400 */
[----:B------:R-:W-:Y:S01]  /*acc0*/  FMUL.FTZ R16, R16, UR11 ;  /* 0x0000000b10107c20 */ /* 0x000fe20008410000 */
[----:B------:R-:W-:Y:S08]  /*acd0*/  FMUL.FTZ R17, R17, UR11 ;  /* 0x0000000b11117c20 */ /* 0x000ff00008410000 */
[----:B------:R5:W2:Y:S01]  /*ace0*/  MUFU.TANH R137, R5 ;  /* 0x0000000500897308 */ /* 0x000aa20000002400 */
[-C--:B-1----:R-:W-:Y:S09]  /*acf0*/  HMMA.16816.F32.BF16 R20, R212, R132.reuse, R20 ;  /* 0x00000084d414723c */ /* 0x082ff20000041814 */
[----:B------:R-:W1:Y:S01]  /*ad00*/  MUFU.TANH R217, R18 ;  /* 0x0000001200d97308 */ /* 0x000e620000002400 */
[C---:B------:R-:W-:Y:S09]  /*ad10*/  HMMA.16816.F32.BF16 R24, R208.reuse, R132, R24 ;  /* 0x00000084d018723c */ /* 0x040ff20000041818 */
[----:B------:R3:W1:Y:S01]  /*ad20*/  MUFU.TANH R219, R19 ;  /* 0x0000001300db7308 */ /* 0x0006620000002400 */
[----:B-----5:R-:W5:Y:S01]  /*ad30*/  LDSM.16.M88.4 R4, [R229+0x3000] ;  /* 0x00300000e504783b */ /* 0x020f620000000200 */
[-C--:B------:R-:W-:Y:S08]  /*ad40*/  HMMA.16816.F32.BF16 R28, R208, R134.reuse, R28 ;  /* 0x00000086d01c723c */ /* 0x080ff0000004181c */
[----:B------:R-:W1:Y:S01]  /*ad50*/  MUFU.TANH R222, R9 ;  /* 0x0000000900de7308 */ /* 0x000e620000002400 */
[C---:B------:R-:W-:Y:S04]  /*ad60*/  HMMA.16816.F32.BF16 R32, R212.reuse, R134, R32 ;  /* 0x00000086d420723c */ /* 0x040fe80000041820 */
[----:B------:R-:W-:Y:S05]  /*ad70*/  FMUL.FTZ R22, R22, UR11 ;  /* 0x0000000b16167c20 */ /* 0x000fea0008410000 */
[----:B------:R-:W1:Y:S02]  /*ad80*/  MUFU.TANH R245, R10 ;  /* 0x0000000a00f57308 */ /* 0x000e640000002400 */
[----:B------:R-:W-:Y:S01]  /*ad90*/  FMUL.FTZ R23, R23, UR11 ;  /* 0x0000000b17177c20 */ /* 0x000fe20008410000 */
[----:B------:R-:W-:Y:S01]  /*ada0*/  FMUL.FTZ R20, R20, UR11 ;  /* 0x0000000b14147c20 */ /* 0x000fe20008410000 */
[----:B------:R-:W-:Y:S06]  /*adb0*/  FMUL.FTZ R21, R21, UR11 ;  /* 0x0000000b15157c20 */ /* 0x000fec0008410000 */
[----:B------:R4:W1:Y:S01]  /*adc0*/  MUFU.TANH R220, R22 ;  /* 0x0000001600dc7308 */ /* 0x0008620000002400 */
[----:B---3--:R-:W-:Y:S01]  /*add0*/  FMUL.FTZ R19, R30, UR11 ;  /* 0x0000000b1e137c20 */ /* 0x008fe20008410000 */
[----:B------:R-:W-:Y:S08]  /*ade0*/  FMUL.FTZ R18, R31, UR11 ;  /* 0x0000000b1f127c20 */ /* 0x000ff00008410000 */
[----:B------:R3:W1:Y:S10]  /*adf0*/  MUFU.TANH R218, R23 ;  /* 0x0000001700da7308 */ /* 0x0006740000002400 */
[----:B------:R2:W1:Y:S01]  /*ae00*/  MUFU.TANH R142, R20 ;  /* 0x00000014008e7308 */ /* 0x0004620000002400 */
[-C--:B-----5:R-:W-:Y:S03]  /*ae10*/  HMMA.16816.F32.BF16 R36, R212, R4.reuse, R36 ;  /* 0x00000004d424723c */ /* 0x0a0fe60000041824 */
[----:B----4-:R-:W-:Y:S03]  /*ae20*/  FMUL.FTZ R22, R27, UR11 ;  /* 0x0000000b1b167c20 */ /* 0x010fe60008410000 */
[C---:B------:R-:W-:Y:S03]  /*ae30*/  HMMA.16816.F32.BF16 R40, R208.reuse, R4, R40 ;  /* 0x00000004d028723c */ /* 0x040fe60000041828 */
[----:B------:R4:W1:Y:S02]  /*ae40*/  MUFU.TANH R134, R21 ;  /* 0x0000001500867308 */ /* 0x0008640000002400 */
[----:B---3--:R-:W-:Y:S01]  /*ae50*/  FMUL.FTZ R23, R25, UR11 ;  /* 0x0000000b19177c20 */ /* 0x008fe20008410000 */
[-C--:B------:R-:W-:Y:S07]  /*ae60*/  HMMA.16816.F32.BF16 R44, R208, R6.reuse, R44 ;  /* 0x00000006d02c723c */ /* 0x080fee000004182c */
[----:B------:R3:W1:Y:S01]  /*ae70*/  MUFU.TANH R248, R11 ;  /* 0x0000000b00f87308 */ /* 0x0006620000002400 */
[----:B--2---:R-:W-:Y:S01]  /*ae80*/  FMUL.FTZ R20, R26, UR11 ;  /* 0x0000000b1a147c20 */ /* 0x004fe20008410000 */
[C---:B------:R-:W-:Y:S01]  /*ae90*/  HMMA.16816.F32.BF16 R48, R212.reuse, R6, R48 ;  /* 0x00000006d430723c */ /* 0x040fe20000041830 */
[----:B------:R-:W2:Y:S01]  /*aea0*/  LDSM.16.M88.4 R4, [R229+0x3800] ;  /* 0x00380000e504783b */ /* 0x000ea20000000200 */
[----:B------:R-:W-:Y:S06]  /*aeb0*/  DEPBAR.LE SB0, 0x0 ;  /* 0x000080000000791a */ /* 0x000fec0000000000 */
[----:B------:R3:W1:Y:S01]  /*aec0*/  MUFU.TANH R247, R8 ;  /* 0x0000000800f77308 */ /* 0x0006620000002400 */
[----:B------:R-:W-:Y:S02]  /*aed0*/  BAR.SYNC.DEFER_BLOCKING 0x0 ;  /* 0x0000000000007b1d */ /* 0x000fe40000010000 */
[----:B----4-:R-:W-:Y:S07]  /*aee0*/  FMUL.FTZ R21, R24, UR11 ;  /* 0x0000000b18157c20 */ /* 0x010fee0008410000 */
[----:B------:R3:W4:Y:S10]  /*aef0*/  MUFU.TANH R223, R15 ;  /* 0x0000000f00df7308 */ /* 0x0007340000002400 */
[----:B------:R3:W1:Y:S10]  /*af00*/  MUFU.TANH R216, R12 ;  /* 0x0000000c00d87308 */ /* 0x0006740000002400 */
[----:B------:R3:W1:Y:S10]  /*af10*/  MUFU.TANH R135, R13 ;  /* 0x0000000d00877308 */ /* 0x0006740000002400 */
[----:B------:R3:W1:Y:S01]  /*af20*/  MUFU.TANH R246, R14 ;  /* 0x0000000e00f67308 */ /* 0x0006620000002400 */
[-C--:B--2---:R-:W-:Y:S09]  /*af30*/  HMMA.16816.F32.BF16 R52, R212, R4.reuse, R52 ;  /* 0x00000004d434723c */ /* 0x084ff20000041834 */
[----:B------:R3:W2:Y:S01]  /*af40*/  MUFU.TANH R133, R16 ;  /* 0x0000001000857308 */ /* 0x0006a20000002400 */
[C---:B------:R-:W-:Y:S06]  /*af50*/  HMMA.16816.F32.BF16 R56, R208.reuse, R4, R56 ;  /* 0x00000004d038723c */ /* 0x040fec0000041838 */
[-C--:B------:R-:W-:Y:S03]  /*af60*/  HMMA.16816.F32.BF16 R60, R208, R6.reuse, R60 ;  /* 0x00000006d03c723c */ /* 0x080fe6000004183c */
[----:B------:R3:W1:Y:S03]  /*af70*/  MUFU.TANH R132, R17 ;  /* 0x0000001100847308 */ /* 0x0006660000002400 */
[----:B------:R-:W-:Y:S07]  /*af80*/  HMMA.16816.F32.BF16 R64, R212, R6, R64 ;  /* 0x00000006d440723c */ /* 0x000fee0000041840 */
[----:B------:R-:W1:Y:S10]  /*af90*/  MUFU.TANH R20, R20 ;  /* 0x0000001400147308 */ /* 0x000e740000002400 */
[----:B------:R-:W1:Y:S10]  /*afa0*/  MUFU.TANH R22, R22 ;  /* 0x0000001600167308 */ /* 0x000e740000002400 */
[----:B------:R-:W1:Y:S10]  /*afb0*/  MUFU.TANH R21, R21 ;  /* 0x0000001500157308 */ /* 0x000e740000002400 */
[----:B------:R-:W1:Y:S10]  /*afc0*/  MUFU.TANH R23, R23 ;  /* 0x0000001700177308 */ /* 0x000e740000002400 */
[----:B------:R-:W1:Y:S10]  /*afd0*/  MUFU.TANH R19, R19 ;  /* 0x0000001300137308 */ /* 0x000e740000002400 */
[----:B------:R-:W1:Y:S01]  /*afe0*/  MUFU.TANH R18, R18 ;  /* 0x0000001200127308 */ /* 0x000e620000002400 */
[----:B--234-:R-:W-:Y:S05]  /*aff0*/  @P0 BRA `(.L_x_456) ;  /* 0xffffffe400940947 */ /* 0x01cfea000383ffff */
.L_x_455:
[C---:B------:R-:W-:Y:S01]  /*b000*/  IADD3 R5, R0.reuse, 0x3f, RZ ;  /* 0x0000003f00057810 */ /* 0x040fe20007ffe0ff */
[----:B------:R-:W-:Y:S01]  /*b010*/  UIMAD UR16, UR22, -0x40, UR10 ;  /* 0xffffffc0161078a4 */ /* 0x000fe2000f8e020a */
[C---:B------:R-:W-:Y:S01]  /*b020*/  IADD3 R3, R0.reuse, 0x8, RZ ;  /* 0x0000000800037810 */ /* 0x040fe20007ffe0ff */
[----:B------:R-:W-:Y:S01]  /*b030*/  STL [R1+0x74], R235 ;  /* 0x000074eb01007387 */ /* 0x000fe20000100800 */
[----:B------:R-:W-:Y:S01]  /*b040*/  IADD3 R4, R0, 0x7, RZ ;  /* 0x0000000700047810 */ /* 0x000fe20007ffe0ff */
[----:B------:R-:W-:Y:S01]  /*b050*/  FMUL.FTZ R38, R38, UR11 ;  /* 0x0000000b26267c20 */ /* 0x000fe20008410000 */
[----:B------:R-:W-:Y:S01]  /*b060*/  ISETP.GE.AND P1, PT, R5, RZ, PT ;  /* 0x000000ff0500720c */ /* 0x000fe20003f26270 */
[----:B------:R-:W-:Y:S01]  /*b070*/  STL [R1+0x70], R234 ;  /* 0x000070ea01007387 */ /* 0x000fe20000100800 */
[----:B----4-:R-:W-:Y:S01]  /*b080*/  IADD3 R7, -R0, -0x8, RZ ;  /* 0xfffffff800077810 */ /* 0x010fe20007ffe1ff */
[----:B------:R-:W-:Y:S01]  /*b090*/  MUFU.TANH R12, R38 ;  /* 0x00000026000c7308 */ /* 0x000fe20000002400 */
[----:B------:R-:W-:Y:S01]  /*b0a0*/  ISETP.GE.AND P6, PT, R3, RZ, PT ;  /* 0x000000ff0300720c */ /* 0x000fe20003fc6270 */
[----:B------:R-:W-:Y:S01]  /*b0b0*/  STL [R1+0x6c], R233 ;  /* 0x00006ce901007387 */ /* 0x000fe20000100800 */
[----:B------:R-:W-:Y:S01]  /*b0c0*/  ISETP.GE.AND P5, PT, R4, RZ, PT ;  /* 0x000000ff0400720c */ /* 0x000fe20003fa6270 */
[----:B------:R-:W-:Y:S01]  /*b0d0*/  FMUL.FTZ R33, R33, UR11 ;  /* 0x0000000b21217c20 */ /* 0x000fe20008410000 */
[----:B------:R-:W-:Y:S01]  /*b0e0*/  IADD3 R6, -R0, -0x7, RZ ;  /* 0xfffffff900067810 */ /* 0x000fe20007ffe1ff */
[----:B------:R-:W-:Y:S01]  /*b0f0*/  STL [R1+0x68], R232 ;  /* 0x000068e801007387 */ /* 0x000fe20000100800 */
[----:B------:R-:W-:Y:S01]  /*b100*/  SEL R8, R7, R3, !P6 ;  /* 0x0000000307087207 */ /* 0x000fe20007000000 */
[----:B------:R-:W-:Y:S01]  /*b110*/  FMUL.FTZ R39, R39, UR11 ;  /* 0x0000000b27277c20 */ /* 0x000fe20008410000 */
[----:B------:R-:W-:Y:S01]  /*b120*/  SEL R7, R6, R4, !P5 ;  /* 0x0000000406077207 */ /* 0x000fe20006800000 */
[----:B------:R-:W2:Y:S01]  /*b130*/  MUFU.TANH R33, R33 ;  /* 0x0000002100217308 */ /* 0x000ea20000002400 */
[----:B------:R-:W-:Y:S01]  /*b140*/  IADD3 R2, R143, UR16, RZ ;  /* 0x000000108f027c10 */ /* 0x000fe2000fffe0ff */
[----:B------:R-:W-:Y:S01]  /*b150*/  STL [R1+0x64], R231 ;  /* 0x000064e701007387 */ /* 0x000fe20000100800 */
[----:B------:R-:W-:Y:S01]  /*b160*/  IADD3 R6, R0, -0x1, RZ ;  /* 0xffffffff00067810 */ /* 0x000fe20007ffe0ff */
[----:B------:R-:W-:Y:S01]  /*b170*/  FMUL.FTZ R34, R34, UR11 ;  /* 0x0000000b22227c20 */ /* 0x000fe20008410000 */
[----:B------:R-:W-:Y:S01]  /*b180*/  @!P1 IADD3 R5, -R2, 0x1, RZ ;  /* 0x0000000102059810 */ /* 0x000fe20007ffe1ff */
[----:B------:R-:W-:Y:S01]  /*b190*/  STL [R1+0x60], R230 ;  /* 0x000060e601007387 */ /* 0x000fe20000100800 */
[----:B------:R-:W-:Y:S03]  /*b1a0*/  ISETP.GE.AND P2, PT, R6, RZ, PT ;  /* 0x000000ff0600720c */ /* 0x000fe60003f46270 */
[----:B------:R-:W3:Y:S01]  /*b1b0*/  MUFU.TANH R38, R39 ;  /* 0x0000002700267308 */ /* 0x000ee20000002400 */
[----:B------:R-:W-:Y:S01]  /*b1c0*/  I2FP.F32.S32 R5, R5 ;  /* 0x0000000500057245 */ /* 0x000fe20000201400 */
[----:B------:R-:W-:Y:S01]  /*b1d0*/  STL [R1+0x5c], R229 ;  /* 0x00005ce501007387 */ /* 0x000fe20000100800 */
[----:B------:R-:W-:Y:S01]  /*b1e0*/  I2FP.F32.S32 R7, R7 ;  /* 0x0000000700077245 */ /* 0x000fe20000201400 */
[----:B------:R-:W-:Y:S01]  /*b1f0*/  FMUL.FTZ R41, R41, UR11 ;  /* 0x0000000b29297c20 */ /* 0x000fe20008410000 */
[C---:B------:R-:W-:Y:S01]  /*b200*/  IADD3 R9, R0.reuse, -0x8, RZ ;  /* 0xfffffff800097810 */ /* 0x040fe20007ffe0ff */
[C---:B-1----:R-:W-:Y:S01]  /*b210*/  FFMA.FTZ R222, R5.reuse, -UR5, R222 ;  /* 0x8000000505de7c23 */ /* 0x042fe200080100de */
[----:B------:R-:W-:Y:S03]  /*b220*/  FFMA.FTZ R223, R5, -UR5, R223 ;  /* 0x8000000505df7c23 */ /* 0x000fe600080100df */
[----:B------:R-:W1:Y:S01]  /*b230*/  MUFU.TANH R143, R34 ;  /* 0x00000022008f7308 */ /* 0x000e620000002400 */
[C---:B------:R-:W-:Y:S01]  /*b240*/  IADD3 R5, R0.reuse, 0x38, RZ ;  /* 0x0000003800057810 */ /* 0x040fe20007ffe0ff */
[----:B------:R-:W-:Y:S01]  /*b250*/  FFMA.FTZ R221, R7, -UR5, R221 ;  /* 0x8000000507dd7c23 */ /* 0x000fe200080100dd */
[----:B------:R-:W-:Y:S01]  /*b260*/  IABS R7, R0 ;  /* 0x0000000000077213 */ /* 0x000fe20000000000 */
[----:B------:R4:W-:Y:S01]  /*b270*/  STL [R1+0x58], R224 ;  /* 0x000058e001007387 */ /* 0x0009e20000100800 */
[----:B------:R-:W-:Y:S01]  /*b280*/  @!P2 IADD3 R6, -R0, 0x1, RZ ;  /* 0x000000010006a810 */ /* 0x000fe20007ffe1ff */
[----:B------:R-:W-:Y:S01]  /*b290*/  FMUL.FTZ R35, R35, UR11 ;  /* 0x0000000b23237c20 */ /* 0x000fe20008410000 */
[----:B------:R-:W-:Y:S03]  /*b2a0*/  ISETP.GE.AND P1, PT, R9, RZ, PT ;  /* 0x000000ff0900720c */ /* 0x000fe60003f26270 */
[----:B------:R-:W-:Y:S01]  /*b2b0*/  MUFU.TANH R34, R41 ;  /* 0x0000002900227308 */ /* 0x000fe20000002400 */
[----:B------:R-:W-:Y:S01]  /*b2c0*/  ISETP.GE.AND P2, PT, R5, RZ, PT ;  /* 0x000000ff0500720c */ /* 0x000fe20003f46270 */
[----:B------:R-:W-:Y:S01]  /*b2d0*/  FMUL.FTZ R40, R40, UR11 ;  /* 0x0000000b28287c20 */ /* 0x000fe20008410000 */
[----:B------:R-:W-:Y:S01]  /*b2e0*/  I2FP.F32.S32 R7, R7 ;  /* 0x0000000700077245 */ /* 0x000fe20000201400 */
[----:B------:R-:W-:Y:S01]  /*b2f0*/  FMUL.FTZ R32, R32, UR11 ;  /* 0x0000000b20207c20 */ /* 0x000fe20008410000 */
[----:B------:R-:W-:Y:S01]  /*b300*/  I2FP.F32.S32 R8, R8 ;  /* 0x0000000800087245 */ /* 0x000fe20000201400 */
[----:B------:R-:W-:Y:S01]  /*b310*/  FMUL.FTZ R28, R28, UR11 ;  /* 0x0000000b1c1c7c20 */ /* 0x000fe20008410000 */
[----:B------:R-:W-:Y:S03]  /*b320*/  I2FP.F32.S32 R6, R6 ;  /* 0x0000000600067245 */ /* 0x000fe60000201400 */
[----:B------:R-:W-:Y:S01]  /*b330*/  MUFU.TANH R14, R35 ;  /* 0x00000023000e7308 */ /* 0x000fe20000002400 */
[C---:B------:R-:W-:Y:S01]  /*b340*/  FFMA.FTZ R217, R7.reuse, -UR5, R217 ;  /* 0x8000000507d97c23 */ /* 0x040fe200080100d9 */
[----:B------:R-:W-:Y:S01]  /*b350*/  FFMA.FTZ R208, R7, -UR5, R244 ;  /* 0x8000000507d07c23 */ /* 0x000fe200080100f4 */
[----:B------:R-:W-:Y:S01]  /*b360*/  FFMA.FTZ R215, R8, -UR5, R136 ;  /* 0x8000000508d77c23 */ /* 0x000fe20008010088 */
[C---:B------:R-:W-:Y:S01]  /*b370*/  FFMA.FTZ R214, R6.reuse, -UR5, R137 ;  /* 0x8000000506d67c23 */ /* 0x040fe20008010089 */
[----:B------:R-:W-:Y:S01]  /*b380*/  FFMA.FTZ R219, R6, -UR5, R219 ;  /* 0x8000000506db7c23 */ /* 0x000fe200080100db */
[C---:B------:R-:W-:Y:S01]  /*b390*/  IADD3 R7, R0.reuse, 0x37, RZ ;  /* 0x0000003700077810 */ /* 0x040fe20007ffe0ff */
[----:B------:R-:W-:Y:S03]  /*b3a0*/  FMUL.FTZ R43, R43, UR11 ;  /* 0x0000000b2b2b7c20 */ /* 0x000fe60008410000 */
[----:B------:R-:W1:Y:S01]  /*b3b0*/  MUFU.TANH R13, R32 ;  /* 0x00000020000d7308 */ /* 0x000e620000002400 */
[----:B------:R-:W-:Y:S01]  /*b3c0*/  IADD3 R8, R0, -0x9, RZ ;  /* 0xfffffff700087810 */ /* 0x000fe20007ffe0ff */
[----:B------:R-:W-:Y:S01]  /*b3d0*/  FMUL.FTZ R50, R50, UR11 ;  /* 0x0000000b32327c20 */ /* 0x000fe20008410000 */
[C---:B------:R-:W-:Y:S01]  /*b3e0*/  IADD3 R6, R0.reuse, 0x30, RZ ;  /* 0x0000003000067810 */ /* 0x040fe20007ffe0ff */
[----:B------:R-:W-:Y:S01]  /*b3f0*/  FMUL.FTZ R65, R65, UR11 ;  /* 0x0000000b41417c20 */ /* 0x000fe20008410000 */
[----:B------:R-:W-:Y:S01]  /*b400*/  @!P1 IADD3 R9, -R0, 0x8, RZ ;  /* 0x0000000800099810 */ /* 0x000fe20007ffe1ff */
[----:B------:R-:W-:Y:S01]  /*b410*/  FMUL.FTZ R48, R48, UR11 ;  /* 0x0000000b30307c20 */ /* 0x000fe20008410000 */
[----:B------:R-:W-:Y:S03]  /*b420*/  @!P2 IADD3 R5, -R2, 0x8, RZ ;  /* 0x000000080205a810 */ /* 0x000fe60007ffe1ff */
[----:B------:R-:W-:Y:S01]  /*b430*/  MUFU.TANH R35, R40 ;  /* 0x0000002800237308 */ /* 0x000fe20000002400 */
[----:B------:R-:W-:Y:S01]  /*b440*/  ISETP.GE.AND P1, PT, R7, RZ, PT ;  /* 0x000000ff0700720c */ /* 0x000fe20003f26270 */
[----:B------:R-:W-:Y:S01]  /*b450*/  FMUL.FTZ R37, R37, UR11 ;  /* 0x0000000b25257c20 */ /* 0x000fe20008410000 */
[----:B------:R-:W-:Y:S01]  /*b460*/  ISETP.GE.AND P4, PT, R8, RZ, PT ;  /* 0x000000ff0800720c */ /* 0x000fe20003f86270 */
[----:B------:R-:W-:Y:S01]  /*b470*/  FMUL.FTZ R42, R42, UR11 ;  /* 0x0000000b2a2a7c20 */ /* 0x000fe20008410000 */
[----:B------:R-:W-:Y:S01]  /*b480*/  ISETP.GE.AND P2, PT, R6, RZ, PT ;  /* 0x000000ff0600720c */ /* 0x000fe20003f46270 */
[----:B------:R-:W-:Y:S01]  /*b490*/  FMUL.FTZ R49, R49, UR11 ;  /* 0x0000000b31317c20 */ /* 0x000fe20008410000 */
[----:B------:R-:W-:Y:S03]  /*b4a0*/  I2FP.F32.S32 R5, R5 ;  /* 0x0000000500057245 */ /* 0x000fe60000201400 */
[----:B------:R-:W1:Y:S01]  /*b4b0*/  MUFU.TANH R28, R28 ;  /* 0x0000001c001c7308 */ /* 0x000e620000002400 */
[----:B------:R-:W-:Y:S01]  /*b4c0*/  I2FP.F32.S32 R9, R9 ;  /* 0x0000000900097245 */ /* 0x000fe20000201400 */
[----:B------:R-:W-:Y:S01]  /*b4d0*/  FMUL.FTZ R64, R64, UR11 ;  /* 0x0000000b40407c20 */ /* 0x000fe20008410000 */
[----:B------:R-:W-:Y:S01]  /*b4e0*/  FMUL.FTZ R56, R56, UR11 ;  /* 0x0000000b38387c20 */ /* 0x000fe20008410000 */
[C---:B------:R-:W-:Y:S01]  /*b4f0*/  FFMA.FTZ R216, R5.reuse, -UR5, R216 ;  /* 0x8000000505d87c23 */ /* 0x040fe200080100d8 */
[----:B------:R-:W-:Y:S01]  /*b500*/  FFMA.FTZ R251, R5, -UR5, R20 ;  /* 0x8000000505fb7c23 */ /* 0x000fe20008010014 */
[C---:B------:R-:W-:Y:S01]  /*b510*/  FFMA.FTZ R211, R9.reuse, -UR5, R133 ;  /* 0x8000000509d37c23 */ /* 0x040fe20008010085 */
[----:B------:R-:W-:Y:S03]  /*b520*/  FFMA.FTZ R220, R9, -UR5, R220 ;  /* 0x8000000509dc7c23 */ /* 0x000fe600080100dc */
[----:B------:R-:W-:Y:S01]  /*b530*/  MUFU.TANH R31, R37 ;  /* 0x00000025001f7308 */ /* 0x000fe20000002400 */
[C---:B------:R-:W-:Y:S01]  /*b540*/  IADD3 R5, R0.reuse, 0x2f, RZ ;  /* 0x0000002f00057810 */ /* 0x040fe20007ffe0ff */
[----:B------:R-:W-:Y:S01]  /*b550*/  FMUL.FTZ R57, R57, UR11 ;  /* 0x0000000b39397c20 */ /* 0x000fe20008410000 */
[----:B------:R-:W-:Y:S01]  /*b560*/  IADD3 R9, R0, -0x10, RZ ;  /* 0xfffffff000097810 */ /* 0x000fe20007ffe0ff */
[----:B------:R-:W-:Y:S01]  /*b570*/  FMUL.FTZ R36, R36, UR11 ;  /* 0x0000000b24247c20 */ /* 0x000fe20008410000 */
[----:B------:R-:W-:Y:S01]  /*b580*/  @!P1 IADD3 R7, -R2, 0x9, RZ ;  /* 0x0000000902079810 */ /* 0x000fe20007ffe1ff */
[----:B------:R-:W-:Y:S01]  /*b590*/  FMUL.FTZ R51, R51, UR11 ;  /* 0x0000000b33337c20 */ /* 0x000fe20008410000 */
[----:B------:R-:W-:Y:S03]  /*b5a0*/  @!P4 IADD3 R8, -R0, 0x9, RZ ;  /* 0x000000090008c810 */ /* 0x000fe60007ffe1ff */
[----:B------:R2:W1:Y:S01]  /*b5b0*/  MUFU.TANH R11, R42 ;  /* 0x0000002a000b7308 */ /* 0x0004620000002400 */
[----:B------:R-:W-:Y:S01]  /*b5c0*/  @!P2 IADD3 R6, -R2, 0x10, RZ ;  /* 0x000000100206a810 */ /* 0x000fe20007ffe1ff */
[----:B------:R-:W-:Y:S01]  /*b5d0*/  FMUL.FTZ R29, R29, UR11 ;  /* 0x0000000b1d1d7c20 */ /* 0x000fe20008410000 */
[----:B------:R-:W-:Y:S01]  /*b5e0*/  ISETP.GE.AND P1, PT, R5, RZ, PT ;  /* 0x000000ff0500720c */ /* 0x000fe20003f26270 */
[----:B------:R-:W-:Y:S01]  /*b5f0*/  FMUL.FTZ R46, R46, UR11 ;  /* 0x0000000b2e2e7c20 */ /* 0x000fe20008410000 */
[----:B------:R-:W-:Y:S01]  /*b600*/  ISETP.GE.AND P2, PT, R9, RZ, PT ;  /* 0x000000ff0900720c */ /* 0x000fe20003f46270 */
[----:B------:R-:W-:Y:S01]  /*b610*/  FMUL.FTZ R47, R47, UR11 ;  /* 0x0000000b2f2f7c20 */ /* 0x000fe20008410000 */
[----:B------:R-:W-:Y:S03]  /*b620*/  I2FP.F32.S32 R8, R8 ;  /* 0x0000000800087245 */ /* 0x000fe60000201400 */
[----:B------:R1:W-:Y:S01]  /*b630*/  MUFU.TANH R10, R43 ;  /* 0x0000002b000a7308 */ /* 0x0003e20000002400 */
[----:B------:R-:W-:Y:S01]  /*b640*/  I2FP.F32.S32 R6, R6 ;  /* 0x0000000600067245 */ /* 0x000fe20000201400 */
[----:B------:R-:W-:Y:S01]  /*b650*/  FMUL.FTZ R60, R60, UR11 ;  /* 0x0000000b3c3c7c20 */ /* 0x000fe20008410000 */
[----:B------:R-:W-:Y:S01]  /*b660*/  I2FP.F32.S32 R7, R7 ;  /* 0x0000000700077245 */ /* 0x000fe20000201400 */
[C---:B------:R-:W-:Y:S01]  /*b670*/  FFMA.FTZ R210, R8.reuse, -UR5, R132 ;  /* 0x8000000508d27c23 */ /* 0x040fe20008010084 */
[----:B------:R-:W-:Y:S01]  /*b680*/  FFMA.FTZ R218, R8, -UR5, R218 ;  /* 0x8000000508da7c23 */ /* 0x000fe200080100da */
[C---:B------:R-:W-:Y:S01]  /*b690*/  FFMA.FTZ R213, R6.reuse, -UR5, R21 ;  /* 0x8000000506d57c23 */ /* 0x040fe20008010015 */
[----:B----4-:R-:W-:Y:S01]  /*b6a0*/  FFMA.FTZ R224, R6, -UR5, R19 ;  /* 0x8000000506e07c23 */ /* 0x010fe20008010013 */
[C---:B------:R-:W-:Y:S01]  /*b6b0*/  IADD3 R8, R0.reuse, -0x11, RZ ;  /* 0xffffffef00087810 */ /* 0x040fe20007ffe0ff */
[C---:B------:R-:W-:Y:S01]  /*b6c0*/  FFMA.FTZ R212, R7.reuse, -UR5, R135 ;  /* 0x8000000507d47c23 */ /* 0x040fe20008010087 */
[----:B------:R-:W-:Y:S01]  /*b6d0*/  IADD3 R6, R0, -0x19, RZ ;  /* 0xffffffe700067810 */ /* 0x000fe20007ffe0ff */
[----:B------:R-:W-:Y:S01]  /*b6e0*/  FFMA.FTZ R249, R7, -UR5, R22 ;  /* 0x8000000507f97c23 */ /* 0x000fe20008010016 */
[----:B------:R-:W-:Y:S01]  /*b6f0*/  @!P1 IADD3 R5, -R2, 0x11, RZ ;  /* 0x0000001102059810 */ /* 0x000fe20007ffe1ff */
[----:B------:R-:W-:Y:S01]  /*b700*/  MUFU.TANH R29, R29 ;  /* 0x0000001d001d7308 */ /* 0x000fe20000002400 */
[----:B------:R-:W-:Y:S01]  /*b710*/  ISETP.GE.AND P1, PT, R8, RZ, PT ;  /* 0x000000ff0800720c */ /* 0x000fe20003f26270 */
[----:B------:R-:W-:Y:S01]  /*b720*/  FMUL.FTZ R59, R59, UR11 ;  /* 0x0000000b3b3b7c20 */ /* 0x000fe20008410000 */
[----:B------:R-:W-:Y:S01]  /*b730*/  @!P2 IADD3 R9, -R0, 0x10, RZ ;  /* 0x000000100009a810 */ /* 0x000fe20007ffe1ff */
[----:B------:R-:W-:Y:S01]  /*b740*/  FMUL.FTZ R45, R45, UR11 ;  /* 0x0000000b2d2d7c20 */ /* 0x000fe20008410000 */
[----:B------:R-:W-:Y:S01]  /*b750*/  ISETP.GE.AND P2, PT, R6, RZ, PT ;  /* 0x000000ff0600720c */ /* 0x000fe20003f46270 */
[----:B------:R-:W-:Y:S01]  /*b760*/  FMUL.FTZ R54, R54, UR11 ;  /* 0x0000000b36367c20 */ /* 0x000fe20008410000 */
[----:B------:R-:W-:Y:S03]  /*b770*/  I2FP.F32.S32 R5, R5 ;  /* 0x0000000500057245 */ /* 0x000fe60000201400 */
[----:B------:R-:W-:Y:S01]  /*b780*/  MUFU.TANH R32, R36 ;  /* 0x0000002400207308 */ /* 0x000fe20000002400 */
[----:B------:R-:W-:Y:S01]  /*b790*/  IADD3 R7, R0, -0x18, RZ ;  /* 0xffffffe800077810 */ /* 0x000fe20007ffe0ff */
[----:B------:R-:W-:Y:S01]  /*b7a0*/  FMUL.FTZ R52, R52, UR11 ;  /* 0x0000000b34347c20 */ /* 0x000fe20008410000 */
[----:B------:R-:W-:Y:S01]  /*b7b0*/  I2FP.F32.S32 R9, R9 ;  /* 0x0000000900097245 */ /* 0x000fe20000201400 */
[C---:B------:R-:W-:Y:S01]  /*b7c0*/  FFMA.FTZ R209, R5.reuse, -UR5, R23 ;  /* 0x8000000505d17c23 */ /* 0x040fe20008010017 */
[----:B------:R-:W-:Y:S01]  /*b7d0*/  FFMA.FTZ R252, R5, -UR5, R18 ;  /* 0x8000000505fc7c23 */ /* 0x000fe20008010012 */
[----:B------:R-:W-:Y:S01]  /*b7e0*/  IADD3 R5, R0, 0x28, RZ ;  /* 0x0000002800057810 */ /* 0x000fe20007ffe0ff */
[----:B------:R-:W-:Y:S01]  /*b7f0*/  FMUL.FTZ R66, R66, UR11 ;  /* 0x0000000b42427c20 */ /* 0x000fe20008410000 */
[----:B------:R-:W-:Y:S01]  /*b800*/  ISETP.GE.AND P4, PT, R7, RZ, PT ;  /* 0x000000ff0700720c */ /* 0x000fe20003f86270 */
[----:B------:R-:W-:Y:S01]  /*b810*/  FFMA.FTZ R142, R9, -UR5, R142 ;  /* 0x80000005098e7c23 */ /* 0x000fe2000801008e */
[C---:B------:R-:W-:Y:S01]  /*b820*/  @!P1 IADD3 R8, -R0.reuse, 0x11, RZ ;  /* 0x0000001100089810 */ /* 0x040fe20007ffe1ff */
[----:B------:R-:W-:Y:S01]  /*b830*/  MUFU.TANH R46, R46 ;  /* 0x0000002e002e7308 */ /* 0x000fe20000002400 */
[C---:B------:R-:W-:Y:S01]  /*b840*/  @!P2 IADD3 R6, -R0.reuse, 0x19, RZ ;  /* 0x000000190006a810 */ /* 0x040fe20007ffe1ff */
[----:B------:R-:W-:Y:S01]  /*b850*/  FMUL.FTZ R53, R53, UR11 ;  /* 0x0000000b35357c20 */ /* 0x000fe20008410000 */
[----:B------:R-:W-:Y:S01]  /*b860*/  ISETP.GE.AND P1, PT, R5, RZ, PT ;  /* 0x000000ff0500720c */ /* 0x000fe20003f26270 */
[----:B------:R-:W-:Y:S01]  /*b870*/  FMUL.FTZ R55, R55, UR11 ;  /* 0x0000000b37377c20 */ /* 0x000fe20008410000 */
[----:B------:R-:W-:Y:S01]  /*b880*/  I2FP.F32.S32 R6, R6 ;  /* 0x0000000600067245 */ /* 0x000fe20000201400 */
[----:B------:R-:W-:Y:S01]  /*b890*/  FMUL.FTZ R67, R67, UR11 ;  /* 0x0000000b43437c20 */ /* 0x000fe20008410000 */
[----:B------:R-:W-:Y:S03]  /*b8a0*/  I2FP.F32.S32 R8, R8 ;  /* 0x0000000800087245 */ /* 0x000fe60000201400 */
[----:B------:R-:W-:Y:S01]  /*b8b0*/  MUFU.TANH R47, R47 ;  /* 0x0000002f002f7308 */ /* 0x000fe20000002400 */
[----:B------:R-:W-:Y:S01]  /*b8c0*/  IADD3 R15, R0, 0x48, RZ ;  /* 0x00000048000f7810 */ /* 0x000fe20007ffe0ff */
[----:B------:R-:W-:Y:S01]  /*b8d0*/  FMUL.FTZ R58, R58, UR11 ;  /* 0x0000000b3a3a7c20 */ /* 0x000fe20008410000 */
[----:B------:R-:W-:Y:S01]  /*b8e0*/  @!P4 IADD3 R7, -R0, 0x18, RZ ;  /* 0x000000180007c810 */ /* 0x000fe20007ffe1ff */
[----:B--2---:R-:W-:Y:S01]  /*b8f0*/  FFMA.FTZ R42, R8, -UR5, R134 ;  /* 0x80000005082a7c23 */ /* 0x004fe20008010086 */
[----:B------:R-:W-:Y:S01]  /*b900*/  @!P5 IADD3 R4, -R2, 0x39, RZ ;  /* 0x000000390204d810 */ /* 0x000fe20007ffe1ff */
[----:B------:R-:W-:Y:S01]  /*b910*/  FMUL.FTZ R44, R44, UR11 ;  /* 0x0000000b2c2c7c20 */ /* 0x000fe20008410000 */
[----:B------:R-:W-:Y:S03]  /*b920*/  I2FP.F32.S32 R7, R7 ;  /* 0x0000000700077245 */ /* 0x000fe60000201400 */
[----:B------:R-:W-:Y:S01]  /*b930*/  MUFU.TANH R30, R51 ;  /* 0x00000033001e7308 */ /* 0x000fe20000002400 */
[C---:B------:R-:W-:Y:S01]  /*b940*/  @!P1 IADD3 R5, -R2.reuse, 0x18, RZ ;  /* 0x0000001802059810 */ /* 0x040fe20007ffe1ff */
[----:B------:R-:W-:Y:S01]  /*b950*/  FMUL.FTZ R61, R61, UR11 ;  /* 0x0000000b3d3d7c20 */ /* 0x000fe20008410000 */
[----:B------:R-:W-:Y:S01]  /*b960*/  @!P6 IADD3 R3, -R2, 0x38, RZ ;  /* 0x000000380203e810 */ /* 0x000fe20007ffe1ff */
[----:B------:R-:W-:Y:S01]  /*b970*/  FMUL.FTZ R63, R63, UR11 ;  /* 0x0000000b3f3f7c20 */ /* 0x000fe20008410000 */
[----:B------:R-:W-:Y:S01]  /*b980*/  I2FP.F32.S32 R5, R5 ;  /* 0x0000000500057245 */ /* 0x000fe20000201400 */
[----:B------:R-:W-:Y:S01]  /*b990*/  FMUL.FTZ R62, R62, UR11 ;  /* 0x0000000b3e3e7c20 */ /* 0x000fe20008410000 */
[----:B------:R-:W-:Y:S03]  /*b9a0*/  I2FP.F32.S32 R3, R3 ;  /* 0x0000000300037245 */ /* 0x000fe60000201400 */
[----:B------:R-:W2:Y:S01]  /*b9b0*/  MUFU.TANH R19, R60 ;  /* 0x0000003c00137308 */ /* 0x000ea20000002400 */
[----:B------:R-:W-:Y:S09]  /*b9c0*/  UIADD3 UR22, UR22, -0x1, URZ ;  /* 0xffffffff16167890 */ /* 0x000ff2000fffe03f */
[----:B------:R-:W-:Y:S10]  /*b9d0*/  MUFU.TANH R59, R59 ;  /* 0x0000003b003b7308 */ /* 0x000ff40000002400 */
        /* <DEDUP_REMOVED lines=11> */
[----:B------:R-:W-:Y:S01]  /*ba90*/  MUFU.TANH R137, R62 ;  /* 0x0000003e00897308 */ /* 0x000fe20000002400 */
[C---:B------:R-:W-:Y:S01]  /*baa0*/  FFMA.FTZ R39, R6.reuse, -UR5, R33 ;  /* 0x8000000506277c23 */ /* 0x040fe20008010021 */
[----:B---3--:R-:W-:Y:S01]  /*bab0*/  FFMA.FTZ R38, R6, -UR5, R38 ;  /* 0x8000000506267c23 */ /* 0x008fe20008010026 */
[C---:B------:R-:W-:Y:S01]  /*bac0*/  IADD3 R6, R0.reuse, 0x1f, RZ ;  /* 0x0000001f00067810 */ /* 0x040fe20007ffe0ff */
[----:B-1----:R-:W-:Y:S01]  /*bad0*/  FFMA.FTZ R143, R9, -UR5, R143 ;  /* 0x80000005098f7c23 */ /* 0x002fe2000801008f */
[----:B------:R-:W-:Y:S01]  /*bae0*/  IADD3 R9, R0, 0x27, RZ ;  /* 0x0000002700097810 */ /* 0x000fe20007ffe0ff */
[C---:B------:R-:W-:Y:S01]  /*baf0*/  FFMA.FTZ R41, R7.reuse, -UR5, R12 ;  /* 0x8000000507297c23 */ /* 0x040fe2000801000c */
[----:B------:R-:W-:Y:S01]  /*bb00*/  ISETP.GE.AND P1, PT, R6, RZ, PT ;  /* 0x000000ff0600720c */ /* 0x000fe20003f26270 */
[----:B------:R-:W-:Y:S01]  /*bb10*/  FFMA.FTZ R40, R7, -UR5, R13 ;  /* 0x8000000507287c23 */ /* 0x000fe2000801000d */
[----:B------:R-:W-:Y:S01]  /*bb20*/  ISETP.GE.AND P2, PT, R9, RZ, PT ;  /* 0x000000ff0900720c */ /* 0x000fe20003f46270 */
[C---:B------:R-:W-:Y:S01]  /*bb30*/  FFMA.FTZ R37, R5.reuse, -UR5, R28 ;  /* 0x8000000505257c23 */ /* 0x040fe2000801001c */
[C---:B------:R-:W-:Y:S01]  /*bb40*/  IADD3 R7, R0.reuse, 0x20, RZ ;  /* 0x0000002000077810 */ /* 0x040fe20007ffe0ff */
[----:B------:R-:W-:Y:S01]  /*bb50*/  FFMA.FTZ R231, R5, -UR5, R11 ;  /* 0x8000000505e77c23 */ /* 0x000fe2000801000b */
[----:B------:R-:W-:Y:S01]  /*bb60*/  IADD3 R5, R0, -0x21, RZ ;  /* 0xffffffdf00057810 */ /* 0x000fe20007ffe0ff */
[----:B------:R-:W-:Y:S01]  /*bb70*/  FFMA.FTZ R43, R8, -UR5, R14 ;  /* 0x80000005082b7c23 */ /* 0x000fe2000801000e */
[----:B------:R-:W-:Y:S01]  /*bb80*/  ISETP.GE.AND P4, PT, R7, RZ, PT ;  /* 0x000000ff0700720c */ /* 0x000fe20003f86270 */
[----:B------:R-:W1:Y:S01]  /*bb90*/  MUFU.TANH R33, R50 ;  /* 0x0000003200217308 */ /* 0x000e620000002400 */
[C---:B------:R-:W-:Y:S01]  /*bba0*/  IADD3 R8, R0.reuse, -0x20, RZ ;  /* 0xffffffe000087810 */ /* 0x040fe20007ffe0ff */
[----:B--2---:R-:W-:Y:S01]  /*bbb0*/  FFMA.FTZ R19, R3, -UR5, R19 ;  /* 0x8000000503137c23 */ /* 0x004fe20008010013 */
[----:B------:R-:W-:Y:S02]  /*bbc0*/  IADD3 R13, R0, -0x29, RZ ;  /* 0xffffffd7000d7810 */ /* 0x000fe40007ffe0ff */
[C---:B------:R-:W-:Y:S02]  /*bbd0*/  @!P1 IADD3 R6, -R2.reuse, 0x21, RZ ;  /* 0x0000002102069810 */ /* 0x040fe40007ffe1ff */
[----:B------:R-:W-:Y:S02]  /*bbe0*/  ISETP.GE.AND P1, PT, R5, RZ, PT ;  /* 0x000000ff0500720c */ /* 0x000fe40003f26270 */
[----:B------:R-:W-:Y:S02]  /*bbf0*/  @!P2 IADD3 R9, -R2, 0x19, RZ ;  /* 0x000000190209a810 */ /* 0x000fe40007ffe1ff */
[----:B------:R-:W-:Y:S02]  /*bc00*/  ISETP.GE.AND P2, PT, R8, RZ, PT ;  /* 0x000000ff0800720c */ /* 0x000fe40003f46270 */
[----:B------:R-:W-:Y:S02]  /*bc10*/  @!P4 IADD3 R7, -R2, 0x20, RZ ;  /* 0x000000200207c810 */ /* 0x000fe40007ffe1ff */
[----:B------:R-:W-:Y:S02]  /*bc20*/  ISETP.GE.AND P4, PT, R15, RZ, PT ;  /* 0x000000ff0f00720c */ /* 0x000fe40003f86270 */
[C---:B------:R-:W-:Y:S02]  /*bc30*/  IADD3 R14, R0.reuse, -0x28, RZ ;  /* 0xffffffd8000e7810 */ /* 0x040fe40007ffe0ff */
[----:B------:R-:W-:Y:S02]  /*bc40*/  I2FP.F32.S32 R9, R9 ;  /* 0x0000000900097245 */ /* 0x000fe40000201400 */
[C---:B------:R-:W-:Y:S02]  /*bc50*/  @!P1 IADD3 R5, -R0.reuse, 0x21, RZ ;  /* 0x0000002100059810 */ /* 0x040fe40007ffe1ff */
[----:B------:R-:W-:Y:S01]  /*bc60*/  ISETP.GE.AND P1, PT, R13, RZ, PT ;  /* 0x000000ff0d00720c */ /* 0x000fe20003f26270 */
[C---:B------:R-:W-:Y:S01]  /*bc70*/  FFMA.FTZ R229, R9.reuse, -UR5, R10 ;  /* 0x8000000509e57c23 */ /* 0x040fe2000801000a */
[----:B------:R-:W-:Y:S01]  /*bc80*/  @!P2 IADD3 R8, -R0, 0x20, RZ ;  /* 0x000000200008a810 */ /* 0x000fe20007ffe1ff */
[----:B------:R-:W-:Y:S01]  /*bc90*/  FFMA.FTZ R36, R9, -UR5, R29 ;  /* 0x8000000509247c23 */ /* 0x000fe2000801001d */
[----:B------:R-:W-:Y:S02]  /*bca0*/  ISETP.GE.AND P2, PT, R14, RZ, PT ;  /* 0x000000ff0e00720c */ /* 0x000fe40003f46270 */
[----:B------:R-:W-:Y:S02]  /*bcb0*/  IADD3 R12, R0, -0x38, RZ ;  /* 0xffffffc8000c7810 */ /* 0x000fe40007ffe0ff */
[----:B------:R-:W-:Y:S02]  /*bcc0*/  @!P4 IADD3 R15, -R2, -0x8, RZ ;  /* 0xfffffff8020fc810 */ /* 0x000fe40007ffe1ff */
[----:B------:R-:W-:Y:S02]  /*bcd0*/  ISETP.GE.AND P4, PT, R12, RZ, PT ;  /* 0x000000ff0c00720c */ /* 0x000fe40003f86270 */
[C---:B------:R-:W-:Y:S02]  /*bce0*/  IADD3 R10, R0.reuse, -0x30, RZ ;  /* 0xffffffd0000a7810 */ /* 0x040fe40007ffe0ff */
[C---:B------:R-:W-:Y:S02]  /*bcf0*/  IADD3 R11, R0.reuse, -0x39, RZ ;  /* 0xffffffc7000b7810 */ /* 0x040fe40007ffe0ff */
[----:B------:R-:W-:Y:S02]  /*bd00*/  @!P1 IADD3 R13, -R0, 0x29, RZ ;  /* 0x00000029000d9810 */ /* 0x000fe40007ffe1ff */
[----:B------:R-:W-:Y:S02]  /*bd10*/  ISETP.GE.AND P1, PT, R10, RZ, PT ;  /* 0x000000ff0a00720c */ /* 0x000fe40003f26270 */
[C---:B------:R-:W-:Y:S02]  /*bd20*/  @!P2 IADD3 R14, -R0.reuse, 0x28, RZ ;  /* 0x00000028000ea810 */ /* 0x040fe40007ffe1ff */
[----:B------:R-:W-:Y:S02]  /*bd30*/  ISETP.GE.AND P2, PT, R11, RZ, PT ;  /* 0x000000ff0b00720c */ /* 0x000fe40003f46270 */
[----:B------:R-:W-:Y:S02]  /*bd40*/  I2FP.F32.S32 R7, R7 ;  /* 0x0000000700077245 */ /* 0x000fe40000201400 */
[----:B------:R-:W-:Y:S02]  /*bd50*/  I2FP.F32.S32 R8, R8 ;  /* 0x0000000800087245 */ /* 0x000fe40000201400 */
[C---:B------:R-:W-:Y:S01]  /*bd60*/  IADD3 R9, R0.reuse, -0x31, RZ ;  /* 0xffffffcf00097810 */ /* 0x040fe20007ffe0ff */
[C---:B------:R-:W-:Y:S01]  /*bd70*/  FFMA.FTZ R230, R7.reuse, -UR5, R46 ;  /* 0x8000000507e67c23 */ /* 0x040fe2000801002e */
[----:B------:R-:W-:Y:S01]  /*bd80*/  FFMA.FTZ R35, R7, -UR5, R35 ;  /* 0x8000000507237c23 */ /* 0x000fe20008010023 */
[----:B------:R-:W-:Y:S01]  /*bd90*/  @!P4 IADD3 R12, -R0, 0x38, RZ ;  /* 0x00000038000cc810 */ /* 0x000fe20007ffe1ff */
[C---:B------:R-:W-:Y:S01]  /*bda0*/  FFMA.FTZ R32, R8.reuse, -UR5, R32 ;  /* 0x8000000508207c23 */ /* 0x040fe20008010020 */
[----:B------:R-:W-:Y:S01]  /*bdb0*/  ISETP.GE.AND P4, PT, R9, RZ, PT ;  /* 0x000000ff0900720c */ /* 0x000fe20003f86270 */
[----:B-1----:R-:W-:Y:S01]  /*bdc0*/  FFMA.FTZ R33, R8, -UR5, R33 ;  /* 0x8000000508217c23 */ /* 0x002fe20008010021 */
[C---:B------:R-:W-:Y:S02]  /*bdd0*/  IADD3 R7, R0.reuse, 0x17, RZ ;  /* 0x0000001700077810 */ /* 0x040fe40007ffe0ff */
[C---:B------:R-:W-:Y:S02]  /*bde0*/  IADD3 R8, R0.reuse, 0x18, RZ ;  /* 0x0000001800087810 */ /* 0x040fe40007ffe0ff */
[C---:B------:R-:W-:Y:S02]  /*bdf0*/  @!P1 IADD3 R10, -R0.reuse, 0x30, RZ ;  /* 0x00000030000a9810 */ /* 0x040fe40007ffe1ff */
[----:B------:R-:W-:Y:S02]  /*be00*/  ISETP.GE.AND P1, PT, R7, RZ, PT ;  /* 0x000000ff0700720c */ /* 0x000fe40003f26270 */
[----:B------:R-:W-:Y:S02]  /*be10*/  @!P2 IADD3 R11, -R0, 0x39, RZ ;  /* 0x00000039000ba810 */ /* 0x000fe40007ffe1ff */
        /* <DEDUP_REMOVED lines=11> */
[----:B------:R-:W-:Y:S02]  /*bed0*/  @!P1 IADD3 R7, -R2, 0x29, RZ ;  /* 0x0000002902079810 */ /* 0x000fe40007ffe1ff */
[----:B------:R-:W-:Y:S02]  /*bee0*/  ISETP.GE.AND P1, PT, R0, RZ, PT ;  /* 0x000000ff0000720c */ /* 0x000fe40003f26270 */
[----:B------:R-:W-:Y:S02]  /*bef0*/  @!P2 IADD3 R8, -R2, 0x28, RZ ;  /* 0x000000280208a810 */ /* 0x000fe40007ffe1ff */
[----:B------:R-:W-:Y:S02]  /*bf00*/  ISETP.GE.AND P2, PT, R5, RZ, PT ;  /* 0x000000ff0500720c */ /* 0x000fe40003f46270 */
[----:B------:R-:W-:Y:S02]  /*bf10*/  ISETP.GE.AND P4, PT, R6, RZ, PT ;  /* 0x000000ff0600720c */ /* 0x000fe40003f86270 */
[----:B------:R-:W-:Y:S02]  /*bf20*/  I2FP.F32.S32 R15, R15 ;  /* 0x0000000f000f7245 */ /* 0x000fe40000201400 */
[----:B------:R-:W-:Y:S02]  /*bf30*/  I2FP.F32.S32 R11, R11 ;  /* 0x0000000b000b7245 */ /* 0x000fe40000201400 */
[----:B------:R-:W-:Y:S01]  /*bf40*/  FMNMX.FTZ R3, R208, R138, !PT ;  /* 0x0000008ad0037209 */ /* 0x000fe20007810000 */
[----:B------:R-:W-:Y:S01]  /*bf50*/  FFMA.FTZ R29, R15, -UR5, R245 ;  /* 0x800000050f1d7c23 */ /* 0x000fe200080100f5 */
[----:B------:R-:W-:Y:S02]  /*bf60*/  IABS R15, R2 ;  /* 0x00000002000f7213 */ /* 0x000fe40000000000 */
[C---:B------:R-:W-:Y:S02]  /*bf70*/  @!P1 IADD3 R0, -R2.reuse, -0x7, RZ ;  /* 0xfffffff902009810 */ /* 0x040fe40007ffe1ff */
[C---:B------:R-:W-:Y:S02]  /*bf80*/  @!P2 IADD3 R5, -R2.reuse, 0x31, RZ ;  /* 0x000000310205a810 */ /* 0x040fe40007ffe1ff */
[----:B------:R-:W-:Y:S02]  /*bf90*/  @!P4 IADD3 R6, -R2, 0x30, RZ ;  /* 0x000000300206c810 */ /* 0x000fe40007ffe1ff */
[----:B------:R-:W-:Y:S02]  /*bfa0*/  MOV R2, R15 ;  /* 0x0000000f00027202 */ /* 0x000fe40000000f00 */
[----:B------:R-:W-:Y:S02]  /*bfb0*/  I2FP.F32.S32 R15, R0 ;  /* 0x00000000000f7245 */ /* 0x000fe40000201400 */
[----:B------:R-:W-:Y:S02]  /*bfc0*/  I2FP.F32.S32 R0, R2 ;  /* 0x0000000200007245 */ /* 0x000fe40000201400 */
[----:B------:R-:W-:Y:S01]  /*bfd0*/  I2FP.F32.S32 R7, R7 ;  /* 0x0000000700077245 */ /* 0x000fe20000201400 */
[----:B------:R-:W-:Y:S01]  /*bfe0*/  FFMA.FTZ R27, R15, -UR5, R248 ;  /* 0x800000050f1b7c23 */ /* 0x000fe200080100f8 */
[----:B------:R-:W-:Y:S01]  /*bff0*/  FMNMX.FTZ R3, R214, R3, !PT ;  /* 0x00000003d6037209 */ /* 0x000fe20007810000 */
[----:B------:R-:W1:Y:S01]  /*c000*/  MUFU.TANH R15, R65 ;  /* 0x00000041000f7308 */ /* 0x000e620000002400 */
[C---:B------:R-:W-:Y:S01]  /*c010*/  FFMA.FTZ R22, R0.reuse, -UR5, R247 ;  /* 0x8000000500167c23 */ /* 0x040fe200080100f7 */
[----:B------:R-:W-:Y:S01]  /*c020*/  FFMA.FTZ R28, R0, -UR5, R246 ;  /* 0x80000005001c7c23 */ /* 0x000fe200080100f6 */
[----:B------:R-:W-:Y:S01]  /*c030*/  I2FP.F32.S32 R0, R5 ;  /* 0x0000000500007245 */ /* 0x000fe20000201400 */
[----:B------:R-:W-:Y:S01]  /*c040*/  FFMA.FTZ R248, R7, -UR5, R59 ;  /* 0x8000000507f87c23 */ /* 0x000fe2000801003b */
[----:B------:R-:W-:Y:S01]  /*c050*/  FMNMX.FTZ R5, R215, R139, !PT ;  /* 0x0000008bd7057209 */ /* 0x000fe20007810000 */
[----:B------:R-:W-:Y:S01]  /*c060*/  FFMA.FTZ R20, R7, -UR5, R20 ;  /* 0x8000000507147c23 */ /* 0x000fe20008010014 */
[----:B------:R-:W-:Y:S02]  /*c070*/  FMNMX.FTZ R2, R22, R140, !PT ;  /* 0x0000008c16027209 */ /* 0x000fe40007810000 */
[----:B------:R-:W-:Y:S02]  /*c080*/  FMNMX.FTZ R5, R221, R5, !PT ;  /* 0x00000005dd057209 */ /* 0x000fe40007810000 */
[----:B------:R-:W-:Y:S02]  /*c090*/  FMNMX.FTZ R7, R211, R3, !PT ;  /* 0x00000003d3077209 */ /* 0x000fe40007810000 */
[----:B------:R-:W-:Y:S02]  /*c0a0*/  FMNMX.FTZ R3, R222, R2, !PT ;  /* 0x00000002de037209 */ /* 0x000fe40007810000 */
[----:B------:R-:W-:Y:S01]  /*c0b0*/  I2FP.F32.S32 R14, R14 ;  /* 0x0000000e000e7245 */ /* 0x000fe20000201400 */
[----:B-1----:R-:W-:Y:S01]  /*c0c0*/  FFMA.FTZ R15, R11, -UR5, R15 ;  /* 0x800000050b0f7c23 */ /* 0x002fe2000801000f */
[----:B------:R-:W-:Y:S02]  /*c0d0*/  I2FP.F32.S32 R11, R4 ;  /* 0x00000004000b7245 */ /* 0x000fe40000201400 */
[----:B------:R-:W-:Y:S01]  /*c0e0*/  FMNMX.FTZ R4, R29, R141, !PT ;  /* 0x0000008d1d047209 */ /* 0x000fe20007810000 */
[----:B------:R-:W-:Y:S01]  /*c0f0*/  FFMA.FTZ R25, R14, -UR5, R25 ;  /* 0x800000050e197c23 */ /* 0x000fe20008010019 */
[----:B------:R-:W-:Y:S01]  /*c100*/  FMNMX.FTZ R3, R216, R3, !PT ;  /* 0x00000003d8037209 */ /* 0x000fe20007810000 */
[----:B------:R-:W-:Y:S01]  /*c110*/  FFMA.FTZ R26, R14, -UR5, R26 ;  /* 0x800000050e1a7c23 */ /* 0x000fe2000801001a */
[----:B------:R-:W-:Y:S01]  /*c120*/  FMNMX.FTZ R2, R27, R4, !PT ;  /* 0x000000041b027209 */ /* 0x000fe20007810000 */
[----:B------:R-:W1:Y:S01]  /*c130*/  MUFU.TANH R14, R67 ;  /* 0x00000043000e7308 */ /* 0x000e620000002400 */
        /* <DEDUP_REMOVED lines=21> */
[----:B------:R-:W-:Y:S01]  /*c290*/  I2FP.F32.S32 R13, R13 ;  /* 0x0000000d000d7245 */ /* 0x000fe20000201400 */
[C---:B------:R-:W-:Y:S01]  /*c2a0*/  FFMA.FTZ R16, R10.reuse, -UR5, R16 ;  /* 0x800000050a107c23 */ /* 0x040fe20008010010 */
[----:B------:R-:W-:Y:S01]  /*c2b0*/  FMNMX.FTZ R5, R43, R5, !PT ;  /* 0x000000052b057209 */ /* 0x000fe20007810000 */
[----:B------:R-:W-:Y:S01]  /*c2c0*/  FFMA.FTZ R17, R10, -UR5, R17 ;  /* 0x800000050a117c23 */ /* 0x000fe20008010011 */
[----:B------:R-:W-:Y:S01]  /*c2d0*/  FMNMX.FTZ R4, R36, R3, !PT ;  /* 0x0000000324047209 */ /* 0x000fe20007810000 */
[----:B------:R-:W-:Y:S01]  /*c2e0*/  FFMA.FTZ R23, R13, -UR5, R23 ;  /* 0x800000050d177c23 */ /* 0x000fe20008010017 */
[----:B------:R-:W-:Y:S01]  /*c2f0*/  I2FP.F32.S32 R9, R9 ;  /* 0x0000000900097245 */ /* 0x000fe20000201400 */
[----:B------:R-:W-:Y:S01]  /*c300*/  MUFU.TANH R10, R56 ;  /* 0x00000038000a7308 */ /* 0x000fe20000002400 */
[----:B------:R-:W-:Y:S01]  /*c310*/  FMNMX.FTZ R3, R31, R2, !PT ;  /* 0x000000021f037209 */ /* 0x000fe20007810000 */
[----:B------:R-:W-:Y:S01]  /*c320*/  FFMA.FTZ R24, R13, -UR5, R24 ;  /* 0x800000050d187c23 */ /* 0x000fe20008010018 */
[----:B------:R-:W-:Y:S01]  /*c330*/  FMNMX.FTZ R2, R252, R7, !PT ;  /* 0x00000007fc027209 */ /* 0x000fe20007810000 */
[----:B------:R-:W-:Y:S01]  /*c340*/  FFMA.FTZ R13, R9, -UR5, R53 ;  /* 0x80000005090d7c23 */ /* 0x000fe20008010035 */
[----:B------:R-:W-:Y:S01]  /*c350*/  FMNMX.FTZ R5, R41, R5, !PT ;  /* 0x0000000529057209 */ /* 0x000fe20007810000 */
[----:B-1----:R-:W-:Y:S01]  /*c360*/  FFMA.FTZ R14, R9, -UR5, R14 ;  /* 0x80000005090e7c23 */ /* 0x002fe2000801000e */
[----:B------:R-:W-:Y:S03]  /*c370*/  FMNMX.FTZ R7, R35, R4, !PT ;  /* 0x0000000423077209 */ /* 0x000fe60007810000 */
[----:B------:R-:W1:Y:S01]  /*c380*/  MUFU.TANH R9, R57 ;  /* 0x0000003900097308 */ /* 0x000e620000002400 */
[----:B------:R-:W-:Y:S02]  /*c390*/  FMNMX.FTZ R4, R25, R3, !PT ;  /* 0x0000000319047209 */ /* 0x000fe40007810000 */
[----:B------:R-:W-:Y:S02]  /*c3a0*/  FMNMX.FTZ R2, R231, R2, !PT ;  /* 0x00000002e7027209 */ /* 0x000fe40007810000 */
[----:B------:R-:W-:Y:S02]  /*c3b0*/  I2FP.F32.S32 R8, R8 ;  /* 0x0000000800087245 */ /* 0x000fe40000201400 */
[----:B------:R-:W-:Y:S02]  /*c3c0*/  FMNMX.FTZ R3, R38, R5, !PT ;  /* 0x0000000526037209 */ /* 0x000fe40007810000 */
[----:B------:R-:W-:Y:S01]  /*c3d0*/  FMNMX.FTZ R4, R23, R4, !PT ;  /* 0x0000000417047209 */ /* 0x000fe20007810000 */
[----:B------:R-:W-:Y:S01]  /*c3e0*/  FFMA.FTZ R21, R8, -UR5, R21 ;  /* 0x8000000508157c23 */ /* 0x000fe20008010015 */
[----:B------:R-:W-:Y:S01]  /*c3f0*/  FMNMX.FTZ R5, R34, R7, !PT ;  /* 0x0000000722057209 */ /* 0x000fe20007810000 */
[----:B------:R-:W-:Y:S01]  /*c400*/  FFMA.FTZ R245, R8, -UR5, R58 ;  /* 0x8000000508f57c23 */ /* 0x000fe2000801003a */
[----:B------:R-:W-:Y:S01]  /*c410*/  I2FP.F32.S32 R12, R12 ;  /* 0x0000000c000c7245 */ /* 0x000fe20000201400 */
[----:B------:R-:W2:Y:S01]  /*c420*/  MUFU.TANH R8, R61 ;  /* 0x0000003d00087308 */ /* 0x000ea20000002400 */
[----:B------:R-:W-:Y:S02]  /*c430*/  FMNMX.FTZ R7, R229, R2, !PT ;  /* 0x00000002e5077209 */ /* 0x000fe40007810000 */
[----:B------:R-:W-:Y:S01]  /*c440*/  FMNMX.FTZ R2, R33, R3, !PT ;  /* 0x0000000321027209 */ /* 0x000fe20007810000 */
[----:B------:R-:W-:Y:S01]  /*c450*/  FFMA.FTZ R18, R12, -UR5, R18 ;  /* 0x800000050c127c23 */ /* 0x000fe20008010012 */
[----:B------:R-:W-:Y:S01]  /*c460*/  FMNMX.FTZ R3, R16, R4, !PT ;  /* 0x0000000410037209 */ /* 0x000fe20007810000 */
[----:B-1----:R-:W-:Y:S01]  /*c470*/  FFMA.FTZ R9, R0, -UR5, R9 ;  /* 0x8000000500097c23 */ /* 0x002fe20008010009 */
[----:B------:R-:W-:Y:S02]  /*c480*/  FMNMX.FTZ R4, R30, R2, !PT ;  /* 0x000000021e047209 */ /* 0x000fe40007810000 */
[----:B------:R-:W-:Y:S02]  /*c490*/  I2FP.F32.S32 R6, R6 ;  /* 0x0000000600067245 */ /* 0x000fe40000201400 */
[----:B------:R-:W-:Y:S02]  /*c4a0*/  FMNMX.FTZ R2, R13, R3, !PT ;  /* 0x000000030d027209 */ /* 0x000fe40007810000 */
[----:B------:R-:W-:Y:S01]  /*c4b0*/  FMNMX.FTZ R5, R21, R5, !PT ;  /* 0x0000000515057209 */ /* 0x000fe20007810000 */
[----:B------:R-:W-:Y:S01]  /*c4c0*/  FFMA.FTZ R10, R6, -UR5, R10 ;  /* 0x80000005060a7c23 */ /* 0x000fe2000801000a */
[----:B------:R-:W-:Y:S01]  /*c4d0*/  FMNMX.FTZ R4, R26, R4, !PT ;  /* 0x000000041a047209 */ /* 0x000fe20007810000 */
[----:B------:R-:W1:Y:S01]  /*c4e0*/  MUFU.TANH R3, R63 ;  /* 0x0000003f00037308 */ /* 0x000e620000002400 */
[----:B------:R-:W-:Y:S01]  /*c4f0*/  FMNMX.FTZ R2, R18, R2, !PT ;  /* 0x0000000212027209 */ /* 0x000fe20007810000 */
[----:B--2---:R-:W-:Y:S01]  /*c500*/  FFMA.FTZ R8, R11, -UR5, R8 ;  /* 0x800000050b087c23 */ /* 0x004fe20008010008 */
        /* <DEDUP_REMOVED lines=8> */
[----:B------:R-:W-:Y:S01]  /*c590*/  FMNMX.FTZ R5, R9, R2, !PT ;  /* 0x0000000209057209 */ /* 0x000fe20007810000 */
[----:B------:R-:W2:Y:S01]  /*c5a0*/  SHFL.BFLY PT, R7, R135, 0x2, 0x1f ;  /* 0x0c401f0087077f89 */ /* 0x000ea200000e0000 */
[----:B------:R-:W-:Y:S01]  /*c5b0*/  FMNMX.FTZ R2, R245, R4, !PT ;  /* 0x00000004f5027209 */ /* 0x000fe20007810000 */
[----:B-1----:R-:W-:Y:S01]  /*c5c0*/  FFMA.FTZ R136, R0, -UR5, R3 ;  /* 0x8000000500887c23 */ /* 0x002fe20008010003 */
[----:B------:R-:W-:Y:S02]  /*c5d0*/  FMNMX.FTZ R4, R19, R5, !PT ;  /* 0x0000000513047209 */ /* 0x000fe40007810000 */
[----:B------:R-:W-:Y:S02]  /*c5e0*/  FMNMX.FTZ R2, R248, R2, !PT ;  /* 0x00000002f8027209 */ /* 0x000fe40007810000 */
[----:B------:R-:W-:Y:S02]  /*c5f0*/  FMNMX.FTZ R4, R8, R4, !PT ;  /* 0x0000000408047209 */ /* 0x000fe40007810000 */
[----:B------:R-:W-:Y:S02]  /*c600*/  FMNMX.FTZ R0, R137, R2, !PT ;  /* 0x0000000289007209 */ /* 0x000fe40007810000 */
[----:B------:R-:W-:Y:S01]  /*c610*/  FMNMX.FTZ R134, R14, R134, !PT ;  /* 0x000000860e867209 */ /* 0x000fe20007810000 */
[----:B------:R-:W1:Y:S01]  /*c620*/  SHFL.BFLY PT, R133, R4, 0x2, 0x1f ;  /* 0x0c401f0004857f89 */ /* 0x000e6200000e0000 */
[----:B------:R-:W-:Y:S07]  /*c630*/  FMNMX.FTZ R0, R136, R0, !PT ;  /* 0x0000000088007209 */ /* 0x000fee0007810000 */
[----:B------:R-:W3:Y:S08]  /*c640*/  SHFL.BFLY PT, R5, R134, 0x2, 0x1f ;  /* 0x0c401f0086057f89 */ /* 0x000ef000000e0000 */
[----:B------:R-:W4:Y:S01]  /*c650*/  SHFL.BFLY PT, R2, R0, 0x2, 0x1f ;  /* 0x0c401f0000027f89 */ /* 0x000f2200000e0000 */
[----:B--2---:R-:W-:Y:S07]  /*c660*/  FMNMX.FTZ R135, R135, R7, !PT ;  /* 0x0000000787877209 */ /* 0x004fee0007810000 */
[----:B------:R-:W2:Y:S01]  /*c670*/  SHFL.BFLY PT, R3, R135, 0x1, 0x1f ;  /* 0x0c201f0087037f89 */ /* 0x000ea200000e0000 */
[----:B-1----:R-:W-:Y:S02]  /*c680*/  FMNMX.FTZ R133, R4, R133, !PT ;  /* 0x0000008504857209 */ /* 0x002fe40007810000 */
[----:B---3--:R-:W-:Y:S05]  /*c690*/  FMNMX.FTZ R134, R134, R5, !PT ;  /* 0x0000000586867209 */ /* 0x008fea0007810000 */
[----:B------:R-:W1:Y:S01]  /*c6a0*/  SHFL.BFLY PT, R7, R133, 0x1, 0x1f ;  /* 0x0c201f0085077f89 */ /* 0x000e6200000e0000 */
[----:B----4-:R-:W-:Y:S07]  /*c6b0*/  FMNMX.FTZ R2, R0, R2, !PT ;  /* 0x0000000200027209 */ /* 0x010fee0007810000 */
[----:B------:R-:W3:Y:S08]  /*c6c0*/  SHFL.BFLY PT, R5, R134, 0x1, 0x1f ;  /* 0x0c201f0086057f89 */ /* 0x000ef000000e0000 */
[----:B------:R-:W4:Y:S01]  /*c6d0*/  SHFL.BFLY PT, R4, R2, 0x1, 0x1f ;  /* 0x0c201f0002047f89 */ /* 0x000f2200000e0000 */
[----:B--2---:R-:W-:Y:S04]  /*c6e0*/  FMNMX.FTZ R135, R135, R3, !PT ;  /* 0x0000000387877209 */ /* 0x004fe80007810000 */
[C---:B------:R-:W-:Y:S01]  /*c6f0*/  FSETP.NEU.FTZ.AND P1, PT, R135.reuse, -INF , PT ;  /* 0xff8000008700780b */ /* 0x040fe20003f3d000 */
[----:B------:R-:W-:Y:S04]  /*c700*/  FADD.FTZ R0, -R135, R138 ;  /* 0x0000008a87007221 */ /* 0x000fe80000010100 */
[----:B------:R-:W-:Y:S01]  /*c710*/  FMUL.FTZ R3, R0, UR4 ;  /* 0x0000000400037c20 */ /* 0x000fe20008410000 */
[----:B-1----:R-:W-:Y:S01]  /*c720*/  FMNMX.FTZ R133, R133, R7, !PT ;  /* 0x0000000785857209 */ /* 0x002fe20007810000 */
[----:B------:R-:W-:Y:S02]  /*c730*/  FMUL.FTZ R7, R135, UR4 ;  /* 0x0000000487077c20 */ /* 0x000fe40008410000 */
[----:B------:R1:W2:Y:S01]  /*c740*/  MUFU.EX2 R6, R3 ;  /* 0x0000000300067308 */ /* 0x0002a20000000800 */
[----:B---3--:R-:W-:Y:S02]  /*c750*/  FMNMX.FTZ R134, R134, R5, !PT ;  /* 0x0000000586867209 */ /* 0x008fe40007810000 */
[----:B------:R-:W-:Y:S02]  /*c760*/  FSEL R7, R7, RZ, P1 ;  /* 0x000000ff07077208 */ /* 0x000fe40000800000 */
[----:B----4-:R-:W-:Y:S01]  /*c770*/  FMNMX.FTZ R132, R2, R4, !PT ;  /* 0x0000000402847209 */ /* 0x010fe20007810000 */
[C---:B------:R-:W-:Y:S01]  /*c780*/  FMUL.FTZ R5, R134.reuse, UR4 ;  /* 0x0000000486057c20 */ /* 0x040fe20008410000 */
[----:B------:R-:W-:Y:S01]  /*c790*/  FSETP.NEU.FTZ.AND P1, PT, R134, -INF , PT ;  /* 0xff8000008600780b */ /* 0x000fe20003f3d000 */
[--C-:B------:R-:W-:Y:S01]  /*c7a0*/  FFMA.FTZ R244, R40, UR4, -R7.reuse ;  /* 0x0000000428f47c23 */ /* 0x100fe20008010807 */
[--C-:B------:R-:W-:Y:S01]  /*c7b0*/  FFMA.FTZ R40, R31, UR4, -R7.reuse ;  /* 0x000000041f287c23 */ /* 0x100fe20008010807 */
[--C-:B------:R-:W-:Y:S01]  /*c7c0*/  FFMA.FTZ R31, R13, UR4, -R7.reuse ;  /* 0x000000040d1f7c23 */ /* 0x100fe20008010807 */
[----:B------:R-:W-:Y:S01]  /*c7d0*/  FFMA.FTZ R4, R214, UR4, -R7 ;  /* 0x00000004d6047c23 */ /* 0x000fe20008010807 */
[----:B------:R-:W3:Y:S01]  /*c7e0*/  LDL.LU R13, [R1] ;  /* 0x00000000010d7983 */ /* 0x000ee20000300800 */
[----:B------:R-:W-:Y:S01]  /*c7f0*/  FSEL R5, R5, RZ, P1 ;  /* 0x000000ff05057208 */ /* 0x000fe20000800000 */
[----:B------:R-:W-:Y:S01]  /*c800*/  FADD.FTZ R0, -R134, R139 ;  /* 0x0000008b86007221 */ /* 0x000fe20000010100 */
[----:B------:R4:W-:Y:S01]  /*c810*/  MUFU.EX2 R246, R4 ;  /* 0x0000000400f67308 */ /* 0x0009e20000000800 */
[----:B------:R-:W-:Y:S01]  /*c820*/  FSETP.NEU.FTZ.AND P1, PT, R133, -INF , PT ;  /* 0xff8000008500780b */ /* 0x000fe20003f3d000 */
[----:B------:R-:W-:Y:S01]  /*c830*/  FMUL.FTZ R138, R132, UR4 ;  /* 0x00000004848a7c20 */ /* 0x000fe20008410000 */
[----:B------:R-:W-:Y:S01]  /*c840*/  FFMA.FTZ R11, R217, UR4, -R5 ;  /* 0x00000004d90b7c23 */ /* 0x000fe20008010805 */
[----:B-1----:R-:W-:Y:S01]  /*c850*/  FMUL.FTZ R3, R0, UR4 ;  /* 0x0000000400037c20 */ /* 0x002fe20008410000 */
[----:B------:R-:W-:Y:S01]  /*c860*/  FADD.FTZ R0, -R133, R140 ;  /* 0x0000008c85007221 */ /* 0x000fe20000010100 */
[--C-:B------:R-:W-:Y:S01]  /*c870*/  FFMA.FTZ R50, R25, UR4, -R7.reuse ;  /* 0x0000000419327c23 */ /* 0x100fe20008010807 */
[--C-:B------:R-:W-:Y:S03]  /*c880*/  FFMA.FTZ R51, R23, UR4, -R7.reuse ;  /* 0x0000000417337c23 */ /* 0x100fe60008010807 */
[----:B------:R1:W-:Y:S01]  /*c890*/  MUFU.EX2 R247, R11 ;  /* 0x0000000b00f77308 */ /* 0x0003e20000000800 */
[--C-:B------:R-:W-:Y:S01]  /*c8a0*/  FFMA.FTZ R67, R16, UR4, -R7.reuse ;  /* 0x0000000410437c23 */ /* 0x100fe20008010807 */
[--C-:B------:R-:W-:Y:S01]  /*c8b0*/  FFMA.FTZ R140, R208, UR4, -R7.reuse ;  /* 0x00000004d08c7c23 */ /* 0x100fe20008010807 */
[--C-:B------:R-:W-:Y:S01]  /*c8c0*/  FFMA.FTZ R63, R18, UR4, -R7.reuse ;  /* 0x00000004123f7c23 */ /* 0x100fe20008010807 */
[----:B------:R-:W-:Y:S01]  /*c8d0*/  FFMA.FTZ R62, R15, UR4, -R7 ;  /* 0x000000040f3e7c23 */ /* 0x000fe20008010807 */
[----:B------:R-:W-:Y:S01]  /*c8e0*/  MOV R23, R224 ;  /* 0x000000e000177202 */ /* 0x000fe20000000f00 */
[--C-:B------:R-:W-:Y:S01]  /*c8f0*/  FFMA.FTZ R220, R220, UR4, -R5.reuse ;  /* 0x00000004dcdc7c23 */ /* 0x100fe20008010805 */
[--C-:B------:R-:W-:Y:S01]  /*c900*/  FFMA.FTZ R218, R218, UR4, -R5.reuse ;  /* 0x00000004dada7c23 */ /* 0x100fe20008010805 */
[--C-:B------:R-:W-:Y:S01]  /*c910*/  FFMA.FTZ R224, R41, UR4, -R5.reuse ;  /* 0x0000000429e07c23 */ /* 0x100fe20008010805 */
[--C-:B----4-:R-:W-:Y:S01]  /*c920*/  FFMA.FTZ R4, R215, UR4, -R5.reuse ;  /* 0x00000004d7047c23 */ /* 0x110fe20008010805 */
[--C-:B------:R-:W-:Y:S01]  /*c930*/  FFMA.FTZ R57, R14, UR4, -R5.reuse ;  /* 0x000000040e397c23 */ /* 0x100fe20008010805 */
[--C-:B------:R-:W-:Y:S01]  /*c940*/  FFMA.FTZ R45, R38, UR4, -R5.reuse ;  /* 0x00000004262d7c23 */ /* 0x100fe20008010805 */
[--C-:B------:R-:W-:Y:S01]  /*c950*/  FFMA.FTZ R46, R33, UR4, -R5.reuse ;  /* 0x00000004212e7c23 */ /* 0x100fe20008010805 */
[----:B------:R4:W-:Y:S01]  /*c960*/  MUFU.EX2 R44, R4 ;  /* 0x00000004002c7308 */ /* 0x0009e20000000800 */
[--C-:B------:R-:W-:Y:S01]  /*c970*/  FFMA.FTZ R54, R30, UR4, -R5.reuse ;  /* 0x000000041e367c23 */ /* 0x100fe20008010805 */
[--C-:B------:R-:W-:Y:S01]  /*c980*/  FFMA.FTZ R61, R17, UR4, -R5.reuse ;  /* 0x00000004113d7c23 */ /* 0x100fe20008010805 */
[----:B------:R-:W-:Y:S01]  /*c990*/  FMUL.FTZ R2, R0, UR4 ;  /* 0x0000000400027c20 */ /* 0x000fe20008410000 */
[----:B-1----:R-:W-:Y:S01]  /*c9a0*/  FFMA.FTZ R11, R219, UR4, -R5 ;  /* 0x00000004db0b7c23 */ /* 0x002fe20008010805 */
[----:B------:R-:W-:Y:S01]  /*c9b0*/  FFMA.FTZ R219, R42, UR4, -R7 ;  /* 0x000000042adb7c23 */ /* 0x000fe20008010807 */
[----:B------:R-:W-:Y:S01]  /*c9c0*/  FADD.FTZ R0, -R132, R141 ;  /* 0x0000008d84007221 */ /* 0x000fe20000010100 */
[----:B------:R-:W-:Y:S03]  /*c9d0*/  MOV R42, R230 ;  /* 0x000000e6002a7202 */ /* 0x000fe60000000f00 */
[----:B------:R-:W-:Y:S01]  /*c9e0*/  MUFU.EX2 R232, R11 ;  /* 0x0000000b00e87308 */ /* 0x000fe20000000800 */
[----:B------:R-:W-:Y:S01]  /*c9f0*/  MOV R141, R229 ;  /* 0x000000e5008d7202 */ /* 0x000fe20000000f00 */
[----:B------:R-:W-:Y:S01]  /*ca00*/  FMUL.FTZ R0, R0, UR4 ;  /* 0x0000000400007c20 */ /* 0x000fe20008410000 */
[C---:B--2---:R-:W-:Y:S01]  /*ca10*/  FMUL.FTZ R16, R6.reuse, R156 ;  /* 0x0000009c06107220 */ /* 0x044fe20000410000 */
[C---:B------:R-:W-:Y:S01]  /*ca20*/  FMUL.FTZ R52, R6.reuse, R160 ;  /* 0x000000a006347220 */ /* 0x040fe20000410000 */
[C---:B------:R-:W-:Y:S01]  /*ca30*/  FMUL.FTZ R48, R6.reuse, R148 ;  /* 0x0000009406307220 */ /* 0x040fe20000410000 */
[C---:B------:R-:W-:Y:S01]  /*ca40*/  FMUL.FTZ R49, R6.reuse, R149 ;  /* 0x0000009506317220 */ /* 0x040fe20000410000 */
[----:B------:R-:W-:Y:S03]  /*ca50*/  FMUL.FTZ R53, R6, R161 ;  /* 0x000000a106357220 */ /* 0x000fe60000410000 */
[----:B------:R-:W-:Y:S01]  /*ca60*/  MUFU.EX2 R140, R140 ;  /* 0x0000008c008c7308 */ /* 0x000fe20000000800 */
[----:B----4-:R-:W-:Y:S01]  /*ca70*/  FFMA.FTZ R4, R221, UR4, -R5 ;  /* 0x00000004dd047c23 */ /* 0x010fe20008010805 */
[--C-:B------:R-:W-:Y:S01]  /*ca80*/  FFMA.FTZ R221, R142, UR4, -R7.reuse ;  /* 0x000000048edd7c23 */ /* 0x100fe20008010807 */
[--C-:B------:R-:W-:Y:S01]  /*ca90*/  FFMA.FTZ R142, R32, UR4, -R7.reuse ;  /* 0x00000004208e7c23 */ /* 0x100fe20008010807 */
[C---:B------:R-:W-:Y:S01]  /*caa0*/  FMUL.FTZ R64, R6.reuse, R144 ;  /* 0x0000009006407220 */ /* 0x040fe20000410000 */
[C---:B------:R-:W-:Y:S01]  /*cab0*/  FMUL.FTZ R65, R6.reuse, R145 ;  /* 0x0000009106417220 */ /* 0x040fe20000410000 */
[C---:B------:R-:W-:Y:S01]  /*cac0*/  FMUL.FTZ R17, R6.reuse, R157 ;  /* 0x0000009d06117220 */ /* 0x040fe20000410000 */
[C---:B------:R-:W-:Y:S03]  /*cad0*/  FMUL.FTZ R32, R6.reuse, R152 ;  /* 0x0000009806207220 */ /* 0x040fe60000410000 */
[----:B------:R1:W2:Y:S01]  /*cae0*/  MUFU.EX2 R58, R4 ;  /* 0x00000004003a7308 */ /* 0x0002a20000000800 */
[C---:B------:R-:W-:Y:S01]  /*caf0*/  FMUL.FTZ R33, R6.reuse, R153 ;  /* 0x0000009906217220 */ /* 0x040fe20000410000 */
[C---:B------:R-:W-:Y:S01]  /*cb00*/  FMUL.FTZ R68, R6.reuse, R68 ;  /* 0x0000004406447220 */ /* 0x040fe20000410000 */
[C---:B------:R-:W-:Y:S01]  /*cb10*/  FMUL.FTZ R69, R6.reuse, R69 ;  /* 0x0000004506457220 */ /* 0x040fe20000410000 */
[C---:B------:R-:W-:Y:S01]  /*cb20*/  FMUL.FTZ R80, R6.reuse, R80 ;  /* 0x0000005006507220 */ /* 0x040fe20000410000 */
[C---:B------:R-:W-:Y:S01]  /*cb30*/  FMUL.FTZ R81, R6.reuse, R81 ;  /* 0x0000005106517220 */ /* 0x040fe20000410000 */
[C---:B------:R-:W-:Y:S01]  /*cb40*/  FMUL.FTZ R84, R6.reuse, R84 ;  /* 0x0000005406547220 */ /* 0x040fe20000410000 */
[C---:B------:R-:W-:Y:S03]  /*cb50*/  FMUL.FTZ R85, R6.reuse, R85 ;  /* 0x0000005506557220 */ /* 0x040fe60000410000 */
[----:B------:R-:W4:Y:S01]  /*cb60*/  MUFU.EX2 R3, R3 ;  /* 0x0000000300037308 */ /* 0x000f220000000800 */
[C---:B------:R-:W-:Y:S01]  /*cb70*/  FMUL.FTZ R96, R6.reuse, R96 ;  /* 0x0000006006607220 */ /* 0x040fe20000410000 */
[C---:B------:R-:W-:Y:S01]  /*cb80*/  FMUL.FTZ R97, R6.reuse, R97 ;  /* 0x0000006106617220 */ /* 0x040fe20000410000 */
[C---:B------:R-:W-:Y:S01]  /*cb90*/  FMUL.FTZ R100, R6.reuse, R100 ;  /* 0x0000006406647220 */ /* 0x040fe20000410000 */
[C---:B------:R-:W-:Y:S01]  /*cba0*/  FMUL.FTZ R101, R6.reuse, R101 ;  /* 0x0000006506657220 */ /* 0x040fe20000410000 */
[C---:B------:R-:W-:Y:S01]  /*cbb0*/  FMUL.FTZ R112, R6.reuse, R112 ;  /* 0x0000007006707220 */ /* 0x040fe20000410000 */
[C---:B------:R-:W-:Y:S01]  /*cbc0*/  FMUL.FTZ R113, R6.reuse, R113 ;  /* 0x0000007106717220 */ /* 0x040fe20000410000 */
[----:B------:R-:W-:Y:S03]  /*cbd0*/  MOV R160, R141 ;  /* 0x0000008d00a07202 */ /* 0x000fe60000000f00 */
[----:B------:R-:W4:Y:S01]  /*cbe0*/  MUFU.EX2 R2, R2 ;  /* 0x0000000200027308 */ /* 0x000f220000000800 */
[--C-:B-1----:R-:W-:Y:S01]  /*cbf0*/  FFMA.FTZ R4, R211, UR4, -R7.reuse ;  /* 0x00000004d3047c23 */ /* 0x102fe20008010807 */
[C---:B------:R-:W-:Y:S01]  /*cc00*/  FMUL.FTZ R116, R6.reuse, R116 ;  /* 0x0000007406747220 */ /* 0x040fe20000410000 */
[C---:B------:R-:W-:Y:S01]  /*cc10*/  FMUL.FTZ R117, R6.reuse, R117 ;  /* 0x0000007506757220 */ /* 0x040fe20000410000 */
[C---:B------:R-:W-:Y:S01]  /*cc20*/  FMUL.FTZ R128, R6.reuse, R128 ;  /* 0x0000008006807220 */ /* 0x040fe20000410000 */
[----:B------:R-:W-:Y:S01]  /*cc30*/  FMUL.FTZ R129, R6, R129 ;  /* 0x0000008106817220 */ /* 0x000fe20000410000 */
[----:B--2---:R-:W-:Y:S01]  /*cc40*/  F2FP.BF16.F32.PACK_AB R141, R58, R44 ;  /* 0x0000002c3a8d723e */ /* 0x004fe200000010ff */
[----:B------:R-:W2:Y:S03]  /*cc50*/  LDL.LU R161, [R1+0x4] ;  /* 0x0000040001a17983 */ /* 0x000ea60000300800 */
[----:B------:R1:W-:Y:S01]  /*cc60*/  MUFU.EX2 R250, R4 ;  /* 0x0000000400fa7308 */ /* 0x0003e20000000800 */
[C---:B----4-:R-:W-:Y:S01]  /*cc70*/  FMUL.FTZ R18, R3.reuse, R158 ;  /* 0x0000009e03127220 */ /* 0x050fe20000410000 */
[----:B------:R-:W-:Y:S01]  /*cc80*/  MOV R158, R42 ;  /* 0x0000002a009e7202 */ /* 0x000fe20000000f00 */
[C---:B------:R-:W-:Y:S01]  /*cc90*/  FMUL.FTZ R38, R3.reuse, R166 ;  /* 0x000000a603267220 */ /* 0x040fe20000410000 */
[----:B------:R-:W-:Y:S01]  /*cca0*/  MOV R153, R50 ;  /* 0x0000003200997202 */ /* 0x000fe20000000f00 */
[C---:B------:R-:W-:Y:S01]  /*ccb0*/  FMUL.FTZ R50, R3.reuse, R150 ;  /* 0x0000009603327220 */ /* 0x040fe20000410000 */
[----:B------:R-:W-:Y:S01]  /*ccc0*/  MOV R152, R45 ;  /* 0x0000002d00987202 */ /* 0x000fe20000000f00 */
[C---:B------:R-:W-:Y:S03]  /*ccd0*/  FMUL.FTZ R70, R3.reuse, R70 ;  /* 0x0000004603467220 */ /* 0x040fe60000410000 */
[----:B------:R-:W4:Y:S01]  /*cce0*/  MUFU.EX2 R0, R0 ;  /* 0x0000000000007308 */ /* 0x000f220000000800 */
[----:B------:R-:W-:Y:S01]  /*ccf0*/  MOV R157, R47 ;  /* 0x0000002f009d7202 */ /* 0x000fe20000000f00 */
[C---:B------:R-:W-:Y:S01]  /*cd00*/  FMUL.FTZ R45, R2.reuse, R197 ;  /* 0x000000c5022d7220 */ /* 0x040fe20000410000 */
[C---:B------:R-:W-:Y:S01]  /*cd10*/  FMUL.FTZ R71, R3.reuse, R71 ;  /* 0x0000004703477220 */ /* 0x040fe20000410000 */
[C---:B------:R-:W-:Y:S01]  /*cd20*/  FMUL.FTZ R72, R2.reuse, R72 ;  /* 0x0000004802487220 */ /* 0x040fe20000410000 */
[C---:B------:R-:W-:Y:S01]  /*cd30*/  FMUL.FTZ R73, R2.reuse, R73 ;  /* 0x0000004902497220 */ /* 0x040fe20000410000 */
[C---:B------:R-:W-:Y:S01]  /*cd40*/  FMUL.FTZ R76, R2.reuse, R76 ;  /* 0x0000004c024c7220 */ /* 0x040fe20000410000 */
[----:B------:R-:W-:Y:S01]  /*cd50*/  FMUL.FTZ R77, R2, R77 ;  /* 0x0000004d024d7220 */ /* 0x000fe20000410000 */
[----:B------:R-:W-:Y:S01]  /*cd60*/  FMUL.FTZ R82, R3, R82 ;  /* 0x0000005203527220 */ /* 0x000fe20000410000 */
[----:B-1----:R-:W-:Y:S01]  /*cd70*/  FFMA.FTZ R4, R210, UR4, -R7 ;  /* 0x00000004d2047c23 */ /* 0x002fe20008010807 */
[--C-:B------:R-:W-:Y:S01]  /*cd80*/  FFMA.FTZ R210, R43, UR4, -R5.reuse ;  /* 0x000000042bd27c23 */ /* 0x100fe20008010805 */
[C---:B------:R-:W-:Y:S01]  /*cd90*/  FMUL.FTZ R83, R3.reuse, R83 ;  /* 0x0000005303537220 */ /* 0x040fe20000410000 */
[C---:B------:R-:W-:Y:S01]  /*cda0*/  FMUL.FTZ R86, R3.reuse, R86 ;  /* 0x0000005603567220 */ /* 0x040fe20000410000 */
[----:B------:R1:W1:Y:S01]  /*cdb0*/  MUFU.EX2 R233, R4 ;  /* 0x0000000400e97308 */ /* 0x0002620000000800 */
[C---:B------:R-:W-:Y:S01]  /*cdc0*/  FMUL.FTZ R87, R3.reuse, R87 ;  /* 0x0000005703577220 */ /* 0x040fe20000410000 */
[C---:B------:R-:W-:Y:S01]  /*cdd0*/  FMUL.FTZ R88, R2.reuse, R88 ;  /* 0x0000005802587220 */ /* 0x040fe20000410000 */
[----:B------:R-:W-:Y:S01]  /*cde0*/  FMUL.FTZ R89, R2, R89 ;  /* 0x0000005902597220 */ /* 0x000fe20000410000 */
[C---:B----4-:R-:W-:Y:S01]  /*cdf0*/  FMUL.FTZ R14, R0.reuse, R182 ;  /* 0x000000b6000e7220 */ /* 0x050fe20000410000 */
[C---:B------:R-:W-:Y:S01]  /*ce00*/  FMUL.FTZ R15, R0.reuse, R183 ;  /* 0x000000b7000f7220 */ /* 0x040fe20000410000 */
[----:B------:R-:W-:Y:S01]  /*ce10*/  FMUL.FTZ R30, R0, R190 ;  /* 0x000000be001e7220 */ /* 0x000fe20000410000 */
[----:B------:R-:W-:Y:S01]  /*ce20*/  MOV R190, R44 ;  /* 0x0000002c00be7202 */ /* 0x000fe20000000f00 */
[----:B------:R-:W-:Y:S01]  /*ce30*/  FMUL.FTZ R44, R2, R196 ;  /* 0x000000c4022c7220 */ /* 0x000fe20000410000 */
[C---:B------:R-:W-:Y:S01]  /*ce40*/  FMUL.FTZ R47, R0.reuse, R199 ;  /* 0x000000c7002f7220 */ /* 0x040fe20000410000 */
[C---:B------:R-:W-:Y:S01]  /*ce50*/  FMUL.FTZ R74, R0.reuse, R74 ;  /* 0x0000004a004a7220 */ /* 0x040fe20000410000 */
[C---:B------:R-:W-:Y:S01]  /*ce60*/  FMUL.FTZ R75, R0.reuse, R75 ;  /* 0x0000004b004b7220 */ /* 0x040fe20000410000 */
[C---:B------:R-:W-:Y:S01]  /*ce70*/  FMUL.FTZ R78, R0.reuse, R78 ;  /* 0x0000004e004e7220 */ /* 0x040fe20000410000 */
[C---:B------:R-:W-:Y:S01]  /*ce80*/  FMUL.FTZ R79, R0.reuse, R79 ;  /* 0x0000004f004f7220 */ /* 0x040fe20000410000 */
[C---:B------:R-:W-:Y:S01]  /*ce90*/  FMUL.FTZ R90, R0.reuse, R90 ;  /* 0x0000005a005a7220 */ /* 0x040fe20000410000 */
[----:B------:R-:W-:Y:S01]  /*cea0*/  FMUL.FTZ R91, R0, R91 ;  /* 0x0000005b005b7220 */ /* 0x000fe20000410000 */
[----:B------:R-:W-:Y:S01]  /*ceb0*/  FMUL.FTZ R98, R3, R98 ;  /* 0x0000006203627220 */ /* 0x000fe20000410000 */
[----:B-1----:R-:W-:Y:S01]  /*cec0*/  FMUL.FTZ R4, R133, UR4 ;  /* 0x0000000485047c20 */ /* 0x002fe20008410000 */
[C---:B------:R-:W-:Y:S01]  /*ced0*/  FMUL.FTZ R99, R3.reuse, R99 ;  /* 0x0000006303637220 */ /* 0x040fe20000410000 */
[C---:B------:R-:W-:Y:S01]  /*cee0*/  FMUL.FTZ R102, R3.reuse, R102 ;  /* 0x0000006603667220 */ /* 0x040fe20000410000 */
[C---:B------:R-:W-:Y:S01]  /*cef0*/  FMUL.FTZ R103, R3.reuse, R103 ;  /* 0x0000006703677220 */ /* 0x040fe20000410000 */
[C---:B------:R-:W-:Y:S01]  /*cf00*/  FMUL.FTZ R114, R3.reuse, R114 ;  /* 0x0000007203727220 */ /* 0x040fe20000410000 */
[----:B------:R-:W-:Y:S01]  /*cf10*/  FSEL R4, R4, RZ, P1 ;  /* 0x000000ff04047208 */ /* 0x000fe20000800000 */
[C---:B------:R-:W-:Y:S01]  /*cf20*/  FMUL.FTZ R115, R3.reuse, R115 ;  /* 0x0000007303737220 */ /* 0x040fe20000410000 */
[----:B------:R-:W-:Y:S01]  /*cf30*/  FSETP.NEU.FTZ.AND P1, PT, R132, -INF , PT ;  /* 0xff8000008400780b */ /* 0x000fe20003f3d000 */
[C---:B------:R-:W-:Y:S01]  /*cf40*/  FMUL.FTZ R118, R3.reuse, R118 ;  /* 0x0000007603767220 */ /* 0x040fe20000410000 */
[----:B------:R-:W-:Y:S01]  /*cf50*/  FMUL.FTZ R119, R3, R119 ;  /* 0x0000007703777220 */ /* 0x000fe20000410000 */
[--C-:B------:R-:W-:Y:S01]  /*cf60*/  FFMA.FTZ R11, R22, UR4, -R4.reuse ;  /* 0x00000004160b7c23 */ /* 0x100fe20008010804 */
[----:B------:R-:W-:Y:S01]  /*cf70*/  FSEL R138, R138, RZ, P1 ;  /* 0x000000ff8a8a7208 */ /* 0x000fe20000800000 */
[--C-:B------:R-:W-:Y:S01]  /*cf80*/  FFMA.FTZ R215, R37, UR4, -R4.reuse ;  /* 0x0000000425d77c23 */ /* 0x100fe20008010804 */
[----:B------:R-:W-:Y:S01]  /*cf90*/  MOV R22, R231 ;  /* 0x000000e700167202 */ /* 0x000fe20000000f00 */
[----:B------:R1:W-:Y:S01]  /*cfa0*/  MUFU.EX2 R139, R11 ;  /* 0x0000000b008b7308 */ /* 0x0003e20000000800 */
[----:B------:R-:W-:Y:S01]  /*cfb0*/  FFMA.FTZ R213, R213, UR4, -R4 ;  /* 0x00000004d5d57c23 */ /* 0x000fe20008010804 */
[----:B------:R-:W-:Y:S01]  /*cfc0*/  FFMA.FTZ R12, R29, UR4, -R138 ;  /* 0x000000041d0c7c23 */ /* 0x000fe2000801088a */
[----:B------:R-:W-:Y:S01]  /*cfd0*/  FFMA.FTZ R29, R24, UR4, -R5 ;  /* 0x00000004181d7c23 */ /* 0x000fe20008010805 */
        /* <DEDUP_REMOVED lines=9> */
[--C-:B------:R-:W-:Y:S01]  /*d070*/  FFMA.FTZ R60, R21, UR4, -R4.reuse ;  /* 0x00000004153c7c23 */ /* 0x100fe20008010804 */
[C---:B------:R-:W-:Y:S01]  /*d080*/  FMUL.FTZ R37, R6.reuse, R165 ;  /* 0x000000a506257220 */ /* 0x040fe20000410000 */
[----:B------:R-:W-:Y:S01]  /*d090*/  MOV R165, R142 ;  /* 0x0000008e00a57202 */ /* 0x000fe20000000f00 */
[----:B------:R-:W-:Y:S01]  /*d0a0*/  FMUL.FTZ R20, R6, R168 ;  /* 0x000000a806147220 */ /* 0x000fe20000410000 */
[--C-:B-1----:R-:W-:Y:S01]  /*d0b0*/  FFMA.FTZ R11, R222, UR4, -R4.reuse ;  /* 0x00000004de0b7c23 */ /* 0x102fe20008010804 */
[----:B------:R-:W-:Y:S01]  /*d0c0*/  FFMA.FTZ R222, R39, UR4, -R7 ;  /* 0x0000000427de7c23 */ /* 0x000fe20008010807 */
[----:B------:R-:W-:Y:S01]  /*d0d0*/  FFMA.FTZ R7, R212, UR4, -R4 ;  /* 0x00000004d4077c23 */ /* 0x000fe20008010804 */
[--C-:B------:R-:W-:Y:S01]  /*d0e0*/  FFMA.FTZ R39, R26, UR4, -R5.reuse ;  /* 0x000000041a277c23 */ /* 0x100fe20008010805 */
[----:B------:R1:W1:Y:S01]  /*d0f0*/  MUFU.EX2 R217, R11 ;  /* 0x0000000b00d97308 */ /* 0x0002620000000800 */
[----:B------:R-:W-:Y:S01]  /*d100*/  FFMA.FTZ R212, R143, UR4, -R5 ;  /* 0x000000048fd47c23 */ /* 0x000fe20008010805 */
[----:B------:R-:W-:Y:S01]  /*d110*/  FFMA.FTZ R5, R28, UR4, -R138 ;  /* 0x000000041c057c23 */ /* 0x000fe2000801088a */
[----:B------:R-:W-:Y:S01]  /*d120*/  FMUL.FTZ R21, R6, R169 ;  /* 0x000000a906157220 */ /* 0x000fe20000410000 */
[--C-:B----4-:R-:W-:Y:S01]  /*d130*/  FFMA.FTZ R12, R216, UR4, -R4.reuse ;  /* 0x00000004d80c7c23 */ /* 0x110fe20008010804 */
[----:B------:R-:W-:Y:S01]  /*d140*/  FFMA.FTZ R216, R36, UR4, -R4 ;  /* 0x0000000424d87c23 */ /* 0x000fe20008010804 */
[C---:B------:R-:W-:Y:S01]  /*d150*/  FMUL.FTZ R4, R6.reuse, R172 ;  /* 0x000000ac06047220 */ /* 0x040fe20000410000 */
[----:B------:R-:W-:Y:S03]  /*d160*/  FMUL.FTZ R36, R6, R164 ;  /* 0x000000a406247220 */ /* 0x000fe60000410000 */
[----:B------:R4:W-:Y:S01]  /*d170*/  MUFU.EX2 R231, R7 ;  /* 0x0000000700e77308 */ /* 0x0009e20000000800 */
[----:B------:R-:W-:Y:S01]  /*d180*/  F2FP.BF16.F32.PACK_AB R142, R233, R250 ;  /* 0x000000fae98e723e */ /* 0x000fe200000010ff */
[----:B------:R-:W-:Y:S01]  /*d190*/  FMUL.FTZ R8, R2, R176 ;  /* 0x000000b002087220 */ /* 0x000fe20000410000 */
[----:B------:R-:W-:Y:S01]  /*d1a0*/  F2FP.BF16.F32.PACK_AB R143, R232, R247 ;  /* 0x000000f7e88f723e */ /* 0x000fe200000010ff */
[----:B------:R-:W-:Y:S01]  /*d1b0*/  FMUL.FTZ R9, R2, R177 ;  /* 0x000000b102097220 */ /* 0x000fe20000410000 */
[----:B------:R-:W-:Y:S01]  /*d1c0*/  FMUL.FTZ R10, R0, R178 ;  /* 0x000000b2000a7220 */ /* 0x000fe20000410000 */
[----:B------:R-:W-:Y:S01]  /*d1d0*/  MOV R164, R40 ;  /* 0x0000002800a47202 */ /* 0x000fe20000000f00 */
[----:B------:R-:W-:Y:S03]  /*d1e0*/  FMUL.FTZ R19, R3, R159 ;  /* 0x0000009f03137220 */ /* 0x000fe60000410000 */
[----:B------:R4:W-:Y:S01]  /*d1f0*/  MUFU.EX2 R211, R12 ;  /* 0x0000000c00d37308 */ /* 0x0009e20000000800 */
[--C-:B-1----:R-:W-:Y:S01]  /*d200*/  FFMA.FTZ R11, R27, UR4, -R138.reuse ;  /* 0x000000041b0b7c23 */ /* 0x102fe2000801088a */
[----:B------:R-:W-:Y:S01]  /*d210*/  F2FP.BF16.F32.PACK_AB R172, R217, R139 ;  /* 0x0000008bd9ac723e */ /* 0x000fe200000010ff */
[----:B------:R-:W1:Y:S01]  /*d220*/  LDSM.16.MT88.4 R24, [R225+0xc000] ;  /* 0x00c00000e118783b */ /* 0x000e620000004200 */
[----:B------:R-:W-:Y:S01]  /*d230*/  MOV R178, R57 ;  /* 0x0000003900b27202 */ /* 0x000fe20000000f00 */
[C---:B------:R-:W-:Y:S01]  /*d240*/  FMUL.FTZ R28, R2.reuse, R188 ;  /* 0x000000bc021c7220 */ /* 0x040fe20000410000 */
[----:B------:R-:W-:Y:S01]  /*d250*/  MOV R177, R56 ;  /* 0x0000003800b17202 */ /* 0x000fe20000000f00 */
[----:B------:R-:W-:Y:S03]  /*d260*/  FMUL.FTZ R34, R3, R154 ;  /* 0x0000009a03227220 */ /* 0x000fe60000410000 */
[----:B------:R1:W1:Y:S01]  /*d270*/  MUFU.EX2 R214, R11 ;  /* 0x0000000b00d67308 */ /* 0x0002620000000800 */
[--C-:B----4-:R-:W-:Y:S01]  /*d280*/  FFMA.FTZ R7, R223, UR4, -R138.reuse ;  /* 0x00000004df077c23 */ /* 0x110fe2000801088a */
[----:B------:R-:W-:Y:S01]  /*d290*/  MOV R176, R59 ;  /* 0x0000003b00b07202 */ /* 0x000fe20000000f00 */
[----:B------:R-:W4:Y:S01]  /*d2a0*/  LDSM.16.MT88.4 R40, [R226+0xc000] ;  /* 0x00c00000e228783b */ /* 0x000f220000004200 */
[----:B------:R-:W-:Y:S01]  /*d2b0*/  MOV R168, R23 ;  /* 0x0000001700a87202 */ /* 0x000fe20000000f00 */
[C---:B------:R-:W-:Y:S01]  /*d2c0*/  FMUL.FTZ R23, R3.reuse, R171 ;  /* 0x000000ab03177220 */ /* 0x040fe20000410000 */
[----:B------:R-:W-:Y:S01]  /*d2d0*/  MOV R159, R22 ;  /* 0x00000016009f7202 */ /* 0x000fe20000000f00 */
[C---:B------:R-:W-:Y:S03]  /*d2e0*/  FMUL.FTZ R22, R3.reuse, R170 ;  /* 0x000000aa03167220 */ /* 0x040fe60000410000 */
[----:B------:R1:W-:Y:S01]  /*d2f0*/  MUFU.EX2 R223, R5 ;  /* 0x0000000500df7308 */ /* 0x0003e20000000800 */
[C---:B------:R-:W-:Y:S01]  /*d300*/  FMUL.FTZ R12, R2.reuse, R180 ;  /* 0x000000b4020c7220 */ /* 0x040fe20000410000 */
[----:B------:R-:W-:Y:S01]  /*d310*/  MOV R182, R29 ;  /* 0x0000001d00b67202 */ /* 0x000fe20000000f00 */
[----:B------:R-:W-:Y:S01]  /*d320*/  FMUL.FTZ R29, R2, R189 ;  /* 0x000000bd021d7220 */ /* 0x000fe20000410000 */
[----:B------:R-:W-:Y:S01]  /*d330*/  MOV R169, R51 ;  /* 0x0000003300a97202 */ /* 0x000fe20000000f00 */
[C---:B------:R-:W-:Y:S01]  /*d340*/  FMUL.FTZ R51, R3.reuse, R151 ;  /* 0x0000009703337220 */ /* 0x040fe20000410000 */
[C---:B------:R-:W-:Y:S01]  /*d350*/  FMUL.FTZ R35, R3.reuse, R155 ;  /* 0x0000009b03237220 */ /* 0x040fe20000410000 */
[----:B------:R-:W-:Y:S03]  /*d360*/  LDSM.16.MT88.4 R148, [R227+0xc000] ;  /* 0x00c00000e394783b */ /* 0x000fe60000004200 */
[----:B------:R4:W4:Y:S01]  /*d370*/  MUFU.EX2 R230, R7 ;  /* 0x0000000700e67308 */ /* 0x0009220000000800 */
[----:B-1----:R-:W-:Y:S01]  /*d380*/  FMUL.FTZ R11, R0, R179 ;  /* 0x000000b3000b7220 */ /* 0x002fe20000410000 */
        /* <DEDUP_REMOVED lines=8> */
[----:B------:R-:W-:Y:S01]  /*d410*/  F2FP.BF16.F32.PACK_AB R173, R214, R208 ;  /* 0x000000d0d6ad723e */ /* 0x000fe200000010ff */
[C---:B------:R-:W-:Y:S01]  /*d420*/  FMUL.FTZ R66, R3.reuse, R146 ;  /* 0x0000009203427220 */ /* 0x040fe20000410000 */
[----:B------:R-:W-:Y:S01]  /*d430*/  MOV R180, R62 ;  /* 0x0000003e00b47202 */ /* 0x000fe20000000f00 */
[----:B------:R-:W-:Y:S01]  /*d440*/  FMUL.FTZ R62, R0, R206 ;  /* 0x000000ce003e7220 */ /* 0x000fe20000410000 */
[----:B------:R-:W-:Y:S01]  /*d450*/  MOV R179, R61 ;  /* 0x0000003d00b37202 */ /* 0x000fe20000000f00 */
[----:B------:R-:W-:Y:S01]  /*d460*/  FMUL.FTZ R61, R2, R205 ;  /* 0x000000cd023d7220 */ /* 0x000fe20000410000 */
[----:B------:R-:W-:Y:S01]  /*d470*/  MOV R171, R60 ;  /* 0x0000003c00ab7202 */ /* 0x000fe20000000f00 */
[C---:B----4-:R-:W-:Y:S01]  /*d480*/  FMUL.FTZ R7, R3.reuse, R175 ;  /* 0x000000af03077220 */ /* 0x050fe20000410000 */
[----:B------:R-:W-:Y:S01]  /*d490*/  F2FP.BF16.F32.PACK_AB R175, R230, R223 ;  /* 0x000000dfe6af723e */ /* 0x000fe200000010ff */
        /* <DEDUP_REMOVED lines=20> */
[C---:B------:R-:W-:Y:S01]  /*d5e0*/  FMUL.FTZ R123, R0.reuse, R123 ;  /* 0x0000007b007b7220 */ /* 0x040fe20000410000 */
[C---:B------:R-:W-:Y:S01]  /*d5f0*/  FMUL.FTZ R126, R0.reuse, R126 ;  /* 0x0000007e007e7220 */ /* 0x040fe20000410000 */
[----:B------:R-:W-:Y:S01]  /*d600*/  FMUL.FTZ R127, R0, R127 ;  /* 0x0000007f007f7220 */ /* 0x000fe20000410000 */
[----:B------:R-:W-:Y:S01]  /*d610*/  MOV R154, R224 ;  /* 0x000000e0009a7202 */ /* 0x000fe20000000f00 */
[----:B------:R-:W-:Y:S01]  /*d620*/  MUFU.EX2 R162, R221 ;  /* 0x000000dd00a27308 */ /* 0x000fe20000000800 */
[----:B------:R-:W-:Y:S01]  /*d630*/  MOV R155, R164 ;  /* 0x000000a4009b7202 */ /* 0x000fe20000000f00 */
[--C-:B------:R-:W-:Y:S01]  /*d640*/  FFMA.FTZ R248, R248, UR4, -R138.reuse ;  /* 0x00000004f8f87c23 */ /* 0x100fe2000801088a */
[----:B------:R-:W-:Y:S02]  /*d650*/  MOV R199, R188 ;  /* 0x000000bc00c77202 */ /* 0x000fe40000000f00 */
[----:B------:R-:W-:Y:S05]  /*d660*/  MOV R188, R152 ;  /* 0x0000009800bc7202 */ /* 0x000fea0000000f00 */
[----:B------:R-:W-:Y:S10]  /*d670*/  MUFU.EX2 R166, R219 ;  /* 0x000000db00a67308 */ /* 0x000ff40000000800 */
[----:B------:R-:W-:Y:S10]  /*d680*/  MUFU.EX2 R163, R220 ;  /* 0x000000dc00a37308 */ /* 0x000ff40000000800 */
[----:B------:R-:W-:Y:S10]  /*d690*/  MUFU.EX2 R167, R218 ;  /* 0x000000da00a77308 */ /* 0x000ff40000000800 */
[----:B------:R1:W-:Y:S10]  /*d6a0*/  MUFU.EX2 R224, R244 ;  /* 0x000000f400e07308 */ /* 0x0003f40000000800 */
[----:B------:R-:W-:Y:S10]  /*d6b0*/  MUFU.EX2 R197, R210 ;  /* 0x000000d200c57308 */ /* 0x000ff40000000800 */
[----:B------:R-:W-:Y:S01]  /*d6c0*/  MUFU.EX2 R164, R213 ;  /* 0x000000d500a47308 */ /* 0x000fe20000000800 */
[----:B-1----:R-:W-:Y:S09]  /*d6d0*/  FFMA.FTZ R244, R136, UR4, -R138 ;  /* 0x0000000488f47c23 */ /* 0x002ff2000801088a */
[----:B------:R-:W-:Y:S10]  /*d6e0*/  MUFU.EX2 R196, R216 ;  /* 0x000000d800c47308 */ /* 0x000ff40000000800 */
[----:B------:R-:W-:Y:S01]  /*d6f0*/  MUFU.EX2 R244, R244 ;  /* 0x000000f400f47308 */ /* 0x000fe20000000800 */
[----:B---3--:R-:W-:Y:S01]  /*d700*/  FFMA.FTZ R156, R6, R13, R140 ;  /* 0x0000000d069c7223 */ /* 0x008fe2000001008c */
[----:B------:R-:W-:Y:S01]  /*d710*/  FMUL.FTZ R6, R3, R174 ;  /* 0x000000ae03067220 */ /* 0x000fe20000410000 */
[----:B------:R-:W-:Y:S07]  /*d720*/  F2FP.BF16.F32.PACK_AB R140, R246, R140 ;  /* 0x0000008cf68c723e */ /* 0x000fee00000010ff */
[----:B------:R-:W-:Y:S01]  /*d730*/  MUFU.EX2 R205, R199 ;  /* 0x000000c700cd7308 */ /* 0x000fe20000000800 */
[----:B------:R-:W-:Y:S01]  /*d740*/  F2FP.BF16.F32.PACK_AB R174, R231, R211 ;  /* 0x000000d3e7ae723e */ /* 0x000fe200000010ff */
[----:B------:R-:W-:Y:S01]  /*d750*/  FMUL.FTZ R13, R2, R181 ;  /* 0x000000b5020d7220 */ /* 0x000fe20000410000 */
[----:B------:R-:W-:Y:S01]  /*d760*/  MOV R181, R63 ;  /* 0x0000003f00b57202 */ /* 0x000fe20000000f00 */
[----:B------:R-:W-:Y:S01]  /*d770*/  FMUL.FTZ R63, R0, R207 ;  /* 0x000000cf003f7220 */ /* 0x000fe20000410000 */
[-C--:B------:R-:W-:Y:S05]  /*d780*/  HMMA.16816.F32.BF16 R4, R140, R24.reuse, R4 ;  /* 0x000000188c04723c */ /* 0x080fea0000041804 */
[----:B------:R-:W-:Y:S01]  /*d790*/  MUFU.EX2 R188, R188 ;  /* 0x000000bc00bc7308 */ /* 0x000fe20000000800 */
[C---:B------:R-:W-:Y:S09]  /*d7a0*/  HMMA.16816.F32.BF16 R8, R172.reuse, R24, R8 ;  /* 0x00000018ac08723c */ /* 0x040ff20000041808 */
[----:B------:R-:W-:Y:S01]  /*d7b0*/  MUFU.EX2 R169, R169 ;  /* 0x000000a900a97308 */ /* 0x000fe20000000800 */
[-C--:B------:R-:W-:Y:S03]  /*d7c0*/  HMMA.16816.F32.BF16 R12, R172, R26.reuse, R12 ;  /* 0x0000001aac0c723c */ /* 0x080fe6000004180c */
[C---:B------:R-:W-:Y:S03]  /*d7d0*/  FMUL.FTZ R24, R2.reuse, R184 ;  /* 0x000000b802187220 */ /* 0x040fe60000410000 */
[C---:B------:R-:W-:Y:S03]  /*d7e0*/  HMMA.16816.F32.BF16 R16, R140.reuse, R26, R16 ;  /* 0x0000001a8c10723c */ /* 0x040fe60000041810 */
[----:B------:R-:W-:Y:S02]  /*d7f0*/  MUFU.EX2 R170, R170 ;  /* 0x000000aa00aa7308 */ /* 0x000fe40000000800 */
[----:B------:R-:W-:Y:S01]  /*d800*/  FMUL.FTZ R25, R2, R185 ;  /* 0x000000b902197220 */ /* 0x000fe20000410000 */
[-C--:B------:R-:W-:Y:S07]  /*d810*/  HMMA.16816.F32.BF16 R20, R140, R40.reuse, R20 ;  /* 0x000000288c14723c */ /* 0x080fee0000041814 */
[----:B------:R-:W-:Y:S01]  /*d820*/  MUFU.EX2 R206, R180 ;  /* 0x000000b400ce7308 */ /* 0x000fe20000000800 */
[C---:B------:R-:W-:Y:S03]  /*d830*/  FMUL.FTZ R26, R0.reuse, R186 ;  /* 0x000000ba001a7220 */ /* 0x040fe60000410000 */
[----:B------:R-:W-:Y:S01]  /*d840*/  MOV R186, R58 ;  /* 0x0000003a00ba7202 */ /* 0x000fe20000000f00 */
[C---:B------:R-:W-:Y:S01]  /*d850*/  FMUL.FTZ R27, R0.reuse, R187 ;  /* 0x000000bb001b7220 */ /* 0x040fe20000410000 */
[----:B------:R-:W1:Y:S01]  /*d860*/  LDSM.16.MT88.4 R56, [R228+0xc000] ;  /* 0x00c00000e438783b */ /* 0x000e620000004200 */
[----:B------:R-:W-:Y:S01]  /*d870*/  MOV R185, R31 ;  /* 0x0000001f00b97202 */ /* 0x000fe20000000f00 */
[----:B------:R-:W-:Y:S01]  /*d880*/  FMUL.FTZ R31, R0, R191 ;  /* 0x000000bf001f7220 */ /* 0x000fe20000410000 */
[----:B------:R-:W-:Y:S03]  /*d890*/  MOV R187, R67 ;  /* 0x0000004300bb7202 */ /* 0x000fe60000000f00 */
[C---:B------:R-:W-:Y:S01]  /*d8a0*/  HMMA.16816.F32.BF16 R24, R172.reuse, R40, R24 ;  /* 0x00000028ac18723c */ /* 0x040fe20000041818 */
[----:B------:R-:W-:Y:S03]  /*d8b0*/  MUFU.EX2 R207, R178 ;  /* 0x000000b200cf7308 */ /* 0x000fe60000000800 */
[C---:B------:R-:W-:Y:S01]  /*d8c0*/  FMUL.FTZ R67, R3.reuse, R147 ;  /* 0x0000009303437220 */ /* 0x040fe20000410000 */
[----:B------:R-:W-:Y:S01]  /*d8d0*/  MOV R191, R186 ;  /* 0x000000ba00bf7202 */ /* 0x000fe20000000f00 */
[-C--:B------:R-:W-:Y:S01]  /*d8e0*/  HMMA.16816.F32.BF16 R28, R172, R42.reuse, R28 ;  /* 0x0000002aac1c723c */ /* 0x080fe2000004181c */
[----:B------:R-:W3:Y:S04]  /*d8f0*/  LDSM.16.MT88.4 R144, [R225+0xe000] ;  /* 0x00e00000e190783b */ /* 0x000ee80000004200 */
[----:B------:R-:W-:Y:S01]  /*d900*/  MUFU.EX2 R248, R248 ;  /* 0x000000f800f87308 */ /* 0x000fe20000000800 */
[C---:B------:R-:W-:Y:S01]  /*d910*/  FMUL.FTZ R40, R2.reuse, R192 ;  /* 0x000000c002287220 */ /* 0x040fe20000410000 */
[C---:B------:R-:W-:Y:S04]  /*d920*/  HMMA.16816.F32.BF16 R32, R140.reuse, R42, R32 ;  /* 0x0000002a8c20723c */ /* 0x040fe80000041820 */
[----:B------:R-:W-:Y:S04]  /*d930*/  FMUL.FTZ R41, R2, R193 ;  /* 0x000000c102297220 */ /* 0x000fe80000410000 */
[----:B------:R-:W-:Y:S03]  /*d940*/  MUFU.EX2 R192, R222 ;  /* 0x000000de00c07308 */ /* 0x000fe60000000800 */
[C---:B------:R-:W-:Y:S01]  /*d950*/  FMUL.FTZ R42, R0.reuse, R194 ;  /* 0x000000c2002a7220 */ /* 0x040fe20000410000 */
[C---:B------:R-:W-:Y:S01]  /*d960*/  FMUL.FTZ R43, R0.reuse, R195 ;  /* 0x000000c3002b7220 */ /* 0x040fe20000410000 */
[----:B------:R-:W-:Y:S01]  /*d970*/  MOV R186, R168 ;  /* 0x000000a800ba7202 */ /* 0x000fe20000000f00 */
[----:B--2---:R-:W-:Y:S01]  /*d980*/  FFMA.FTZ R161, R3, R161, R190 ;  /* 0x000000a103a17223 */ /* 0x004fe200000100be */
[--C-:B------:R-:W-:Y:S03]  /*d990*/  FFMA.FTZ R3, R251, UR4, -R138.reuse ;  /* 0x00000004fb037c23 */ /* 0x100fe6000801088a */
[----:B------:R-:W-:Y:S01]  /*d9a0*/  MUFU.EX2 R168, R209 ;  /* 0x000000d100a87308 */ /* 0x000fe20000000800 */
[----:B------:R-:W-:Y:S02]  /*d9b0*/  MOV R194, R165 ;  /* 0x000000a500c27202 */ /* 0x000fe40000000f00 */
[----:B------:R-:W-:Y:S02]  /*d9c0*/  MOV R190, R187 ;  /* 0x000000bb00be7202 */ /* 0x000fe40000000f00 */
[----:B------:R-:W-:Y:S02]  /*d9d0*/  MOV R187, R185 ;  /* 0x000000b900bb7202 */ /* 0x000fe40000000f00 */
[----:B------:R-:W-:Y:S01]  /*d9e0*/  MOV R185, R159 ;  /* 0x0000009f00b97202 */ /* 0x000fe20000000f00 */
[-C--:B-1----:R-:W-:Y:S02]  /*d9f0*/  HMMA.16816.F32.BF16 R36, R140, R56.reuse, R36 ;  /* 0x000000388c24723c */ /* 0x082fe40000041824 */
[----:B------:R1:W-:Y:S01]  /*da00*/  MUFU.EX2 R165, R3 ;  /* 0x0000000300a57308 */ /* 0x0003e20000000800 */
[----:B------:R-:W-:Y:S01]  /*da10*/  MOV R184, R46 ;  /* 0x0000002e00b87202 */ /* 0x000fe20000000f00 */
[----:B------:R-:W-:Y:S01]  /*da20*/  FMUL.FTZ R46, R0, R198 ;  /* 0x000000c6002e7220 */ /* 0x000fe20000410000 */
[----:B------:R-:W-:Y:S01]  /*da30*/  MOV R159, R160 ;  /* 0x000000a0009f7202 */ /* 0x000fe20000000f00 */
[C---:B------:R-:W-:Y:S06]  /*da40*/  HMMA.16816.F32.BF16 R40, R172.reuse, R56, R40 ;  /* 0x00000038ac28723c */ /* 0x040fec0000041828 */
[----:B------:R-:W-:Y:S01]  /*da50*/  MUFU.EX2 R194, R194 ;  /* 0x000000c200c27308 */ /* 0x000fe20000000800 */
[----:B------:R-:W-:Y:S01]  /*da60*/  MOV R198, R190 ;  /* 0x000000be00c67202 */ /* 0x000fe20000000f00 */
[-C--:B------:R-:W-:Y:S03]  /*da70*/  HMMA.16816.F32.BF16 R44, R172, R58.reuse, R44 ;  /* 0x0000003aac2c723c */ /* 0x080fe6000004182c */
[C---:B------:R-:W-:Y:S03]  /*da80*/  FMUL.FTZ R56, R2.reuse, R200 ;  /* 0x000000c802387220 */ /* 0x040fe60000410000 */
[C---:B------:R-:W-:Y:S02]  /*da90*/  HMMA.16816.F32.BF16 R48, R140.reuse, R58, R48 ;  /* 0x0000003a8c30723c */ /* 0x040fe40000041830 */
[----:B------:R-:W-:Y:S03]  /*daa0*/  MUFU.EX2 R184, R184 ;  /* 0x000000b800b87308 */ /* 0x000fe60000000800 */
[----:B------:R-:W-:Y:S01]  /*dab0*/  FMUL.FTZ R57, R2, R201 ;  /* 0x000000c902397220 */ /* 0x000fe20000410000 */
[-C--:B------:R-:W-:Y:S06]  /*dac0*/  HMMA.16816.F32.BF16 R52, R140, R148.reuse, R52 ;  /* 0x000000948c34723c */ /* 0x080fec0000041834 */
[----:B------:R-:W-:Y:S01]  /*dad0*/  MUFU.EX2 R201, R212 ;  /* 0x000000d400c97308 */ /* 0x000fe20000000800 */
[C---:B------:R-:W-:Y:S01]  /*dae0*/  FMUL.FTZ R58, R0.reuse, R202 ;  /* 0x000000ca003a7220 */ /* 0x040fe20000410000 */
[----:B------:R-:W-:Y:S03]  /*daf0*/  FMUL.FTZ R59, R0, R203 ;  /* 0x000000cb003b7220 */ /* 0x000fe60000410000 */
[--C-:B-1----:R-:W-:Y:S01]  /*db00*/  FFMA.FTZ R3, R249, UR4, -R138.reuse ;  /* 0x00000004f9037c23 */ /* 0x102fe2000801088a */
[----:B------:R-:W-:Y:S04]  /*db10*/  MOV R203, R155 ;  /* 0x0000009b00cb7202 */ /* 0x000fe80000000f00 */
[----:B------:R1:W-:Y:S01]  /*db20*/  MUFU.EX2 R193, R3 ;  /* 0x0000000300c17308 */ /* 0x0003e20000000800 */
[----:B------:R-:W-:Y:S01]  /*db30*/  MOV R202, R154 ;  /* 0x0000009a00ca7202 */ /* 0x000fe20000000f00 */
[C---:B------:R-:W-:Y:S01]  /*db40*/  HMMA.16816.F32.BF16 R56, R172.reuse, R148, R56 ;  /* 0x00000094ac38723c */ /* 0x040fe20000041838 */
[----:B------:R-:W2:Y:S03]  /*db50*/  LDL.LU R148, [R1+0x8] ;  /* 0x0000080001947983 */ /* 0x000ea60000300800 */
[----:B------:R-:W-:Y:S01]  /*db60*/  MOV R200, R153 ;  /* 0x0000009900c87202 */ /* 0x000fe20000000f00 */
[--C-:B------:R-:W-:Y:S01]  /*db70*/  FFMA.FTZ R249, R245, UR4, -R138.reuse ;  /* 0x00000004f5f97c23 */ /* 0x100fe2000801088a */
[-C--:B------:R-:W-:Y:S01]  /*db80*/  HMMA.16816.F32.BF16 R60, R172, R150.reuse, R60 ;  /* 0x00000096ac3c723c */ /* 0x080fe2000004183c */
[----:B------:R-:W-:Y:S01]  /*db90*/  LDSM.16.MT88.4 R152, [R226+0xc800] ;  /* 0x00c80000e298783b */ /* 0x000fe20000004200 */
[----:B------:R-:W4:Y:S03]  /*dba0*/  MUFU.EX2 R204, R202 ;  /* 0x000000ca00cc7308 */ /* 0x000f260000000800 */
[----:B------:R-:W-:Y:S01]  /*dbb0*/  MOV R190, R189 ;  /* 0x000000bd00be7202 */ /* 0x000fe20000000f00 */
[C---:B------:R-:W-:Y:S03]  /*dbc0*/  HMMA.16816.F32.BF16 R64, R140.reuse, R150, R64 ;  /* 0x000000968c40723c */ /* 0x040fe60000041840 */
[----:B-1----:R-:W2:Y:S03]  /*dbd0*/  LDL.LU R3, [R1+0xc] ;  /* 0x00000c0001037983 */ /* 0x002ea60000300800 */
[----:B------:R-:W1:Y:S01]  /*dbe0*/  MUFU.EX2 R189, R215 ;  /* 0x000000d700bd7308 */ /* 0x000e620000000800 */
[--C-:B------:R-:W-:Y:S01]  /*dbf0*/  FFMA.FTZ R245, R137, UR4, -R138.reuse ;  /* 0x0000000489f57c23 */ /* 0x100fe2000801088a */
[-C--:B---3--:R-:W-:Y:S03]  /*dc00*/  HMMA.16816.F32.BF16 R68, R140, R144.reuse, R68 ;  /* 0x000000908c44723c */ /* 0x088fe60000041844 */
[----:B------:R-:W-:Y:S03]  /*dc10*/  MOV R199, R198 ;  /* 0x000000c600c77202 */ /* 0x000fe60000000f00 */
[C---:B------:R-:W-:Y:S02]  /*dc20*/  HMMA.16816.F32.BF16 R72, R172.reuse, R144, R72 ;  /* 0x00000090ac48723c */ /* 0x040fe40000041848 */
[----:B------:R-:W-:Y:S03]  /*dc30*/  MUFU.EX2 R190, R190 ;  /* 0x000000be00be7308 */ /* 0x000fe60000000800 */
[----:B----4-:R-:W-:Y:S01]  /*dc40*/  F2FP.BF16.F32.PACK_AB R137, R188, R204 ;  /* 0x000000ccbc89723e */ /* 0x010fe200000010ff */
[-C--:B------:R-:W-:Y:S06]  /*dc50*/  HMMA.16816.F32.BF16 R76, R172, R146.reuse, R76 ;  /* 0x00000092ac4c723c */ /* 0x080fec000004184c */
[----:B------:R-:W-:Y:S01]  /*dc60*/  MUFU.EX2 R202, R179 ;  /* 0x000000b300ca7308 */ /* 0x000fe20000000800 */
[----:B------:R-:W-:Y:S01]  /*dc70*/  MOV R198, R187 ;  /* 0x000000bb00c67202 */ /* 0x000fe20000000f00 */
[C---:B------:R-:W-:Y:S01]  /*dc80*/  HMMA.16816.F32.BF16 R80, R140.reuse, R146, R80 ;  /* 0x000000928c50723c */ /* 0x040fe20000041850 */
[----:B------:R-:W3:Y:S07]  /*dc90*/  LDSM.16.MT88.4 R144, [R226+0xe000] ;  /* 0x00e00000e290783b */ /* 0x000eee0000004200 */
[----:B------:R-:W-:Y:S10]  /*dca0*/  MUFU.EX2 R245, R245 ;  /* 0x000000f500f57308 */ /* 0x000ff40000000800 */
[----:B------:R-:W-:Y:S10]  /*dcb0*/  MUFU.EX2 R251, R177 ;  /* 0x000000b100fb7308 */ /* 0x000ff40000000800 */
[----:B------:R-:W-:Y:S01]  /*dcc0*/  MUFU.EX2 R249, R249 ;  /* 0x000000f900f97308 */ /* 0x000fe20000000800 */
[-C--:B---3--:R-:W-:Y:S06]  /*dcd0*/  HMMA.16816.F32.BF16 R84, R140, R144.reuse, R84 ;  /* 0x000000908c54723c */ /* 0x088fec0000041854 */
[C---:B------:R-:W-:Y:S06]  /*dce0*/  HMMA.16816.F32.BF16 R88, R172.reuse, R144, R88 ;  /* 0x00000090ac58723c */ /* 0x040fec0000041858 */
[-C--:B------:R-:W-:Y:S06]  /*dcf0*/  HMMA.16816.F32.BF16 R92, R172, R146.reuse, R92 ;  /* 0x00000092ac5c723c */ /* 0x080fec000004185c */
[C---:B------:R-:W-:Y:S01]  /*dd00*/  HMMA.16816.F32.BF16 R96, R140.reuse, R146, R96 ;  /* 0x000000928c60723c */ /* 0x040fe20000041860 */
[----:B------:R-:W3:Y:S05]  /*dd10*/  LDSM.16.MT88.4 R144, [R228+0xe000] ;  /* 0x00e00000e490783b */ /* 0x000eea0000004200 */
[-C--:B---3--:R-:W-:Y:S06]  /*dd20*/  HMMA.16816.F32.BF16 R100, R140, R144.reuse, R100 ;  /* 0x000000908c64723c */ /* 0x088fec0000041864 */
[C---:B------:R-:W-:Y:S06]  /*dd30*/  HMMA.16816.F32.BF16 R104, R172.reuse, R144, R104 ;  /* 0x00000090ac68723c */ /* 0x040fec0000041868 */
[-C--:B------:R-:W-:Y:S06]  /*dd40*/  HMMA.16816.F32.BF16 R108, R172, R146.reuse, R108 ;  /* 0x00000092ac6c723c */ /* 0x080fec000004186c */
[C---:B------:R-:W-:Y:S01]  /*dd50*/  HMMA.16816.F32.BF16 R112, R140.reuse, R146, R112 ;  /* 0x000000928c70723c */ /* 0x040fe20000041870 */
[----:B------:R-:W3:Y:S05]  /*dd60*/  LDSM.16.MT88.4 R144, [R227+0xe000] ;  /* 0x00e00000e390783b */ /* 0x000eea0000004200 */
[-C--:B---3--:R-:W-:Y:S06]  /*dd70*/  HMMA.16816.F32.BF16 R116, R140, R144.reuse, R116 ;  /* 0x000000908c74723c */ /* 0x088fec0000041874 */
[C---:B------:R-:W-:Y:S06]  /*dd80*/  HMMA.16816.F32.BF16 R120, R172.reuse, R144, R120 ;  /* 0x00000090ac78723c */ /* 0x040fec0000041878 */
[-C--:B------:R-:W-:Y:S01]  /*dd90*/  HMMA.16816.F32.BF16 R124, R172, R146.reuse, R124 ;  /* 0x00000092ac7c723c */ /* 0x080fe2000004187c */
[----:B------:R3:W-:Y:S04]  /*dda0*/  MUFU.EX2 R172, R200 ;  /* 0x000000c800ac7308 */ /* 0x0007e80000000800 */
[----:B------:R-:W-:Y:S01]  /*ddb0*/  F2FP.BF16.F32.PACK_AB R144, R168, R164 ;  /* 0x000000a4a890723e */ /* 0x000fe200000010ff */
[----:B------:R-:W-:Y:S05]  /*ddc0*/  HMMA.16816.F32.BF16 R128, R140, R146, R128 ;  /* 0x000000928c80723c */ /* 0x000fea0000041880 */
[----:B------:R-:W4:Y:S01]  /*ddd0*/  MUFU.EX2 R173, R203 ;  /* 0x000000cb00ad7308 */ /* 0x000f220000000800 */
[----:B------:R-:W-:Y:S02]  /*dde0*/  F2FP.BF16.F32.PACK_AB R145, R193, R165 ;  /* 0x000000a5c191723e */ /* 0x000fe400000010ff */
[----:B------:R-:W-:Y:S03]  /*ddf0*/  F2FP.BF16.F32.PACK_AB R142, R192, R224 ;  /* 0x000000e0c08e723e */ /* 0x000fe600000010ff */
[----:B------:R-:W-:Y:S04]  /*de00*/  F2FP.BF16.F32.PACK_AB R140, R166, R162 ;  /* 0x000000a2a68c723e */ /* 0x000fe800000010ff */
[----:B------:R-:W-:Y:S01]  /*de10*/  MUFU.EX2 R203, R181 ;  /* 0x000000b500cb7308 */ /* 0x000fe20000000800 */
[----:B------:R-:W-:Y:S02]  /*de20*/  F2FP.BF16.F32.PACK_AB R141, R167, R163 ;  /* 0x000000a3a78d723e */ /* 0x000fe400000010ff */
[----:B------:R-:W-:Y:S02]  /*de30*/  F2FP.BF16.F32.PACK_AB R143, R197, R201 ;  /* 0x000000c9c58f723e */ /* 0x000fe400000010ff */
[----:B-1----:R-:W-:Y:S02]  /*de40*/  F2FP.BF16.F32.PACK_AB R146, R196, R189 ;  /* 0x000000bdc492723e */ /* 0x002fe400000010ff */
[----:B---3--:R-:W-:Y:S02]  /*de50*/  MOV R200, R191 ;  /* 0x000000bf00c87202 */ /* 0x008fe40000000f00 */
[----:B----4-:R-:W-:Y:S01]  /*de60*/  F2FP.BF16.F32.PACK_AB R136, R173, R194 ;  /* 0x000000c2ad88723e */ /* 0x010fe200000010ff */
[----:B--2---:R-:W-:Y:S01]  /*de70*/  FFMA.FTZ R160, R2, R148, R139 ;  /* 0x0000009402a07223 */ /* 0x004fe2000001008b */
[--C-:B------:R-:W-:Y:S01]  /*de80*/  FFMA.FTZ R2, R186, UR4, -R138.reuse ;  /* 0x00000004ba027c23 */ /* 0x100fe2000801088a */
[----:B------:R-:W1:Y:S01]  /*de90*/  LDSM.16.MT88.4 R148, [R225+0xc800] ;  /* 0x00c80000e194783b */ /* 0x000e620000004200 */
[----:B------:R-:W-:Y:S02]  /*dea0*/  FFMA.FTZ R139, R158, UR4, -R138 ;  /* 0x000000049e8b7c23 */ /* 0x000fe4000801088a */
[----:B------:R2:W-:Y:S10]  /*deb0*/  MUFU.EX2 R186, R2 ;  /* 0x0000000200ba7308 */ /* 0x0005f40000000800 */
[----:B------:R3:W-:Y:S01]  /*dec0*/  MUFU.EX2 R187, R139 ;  /* 0x0000008b00bb7308 */ /* 0x0007e20000000800 */
[----:B------:R-:W-:Y:S01]  /*ded0*/  FFMA.FTZ R208, R0, R3, R208 ;  /* 0x0000000300d07223 */ /* 0x000fe200000100d0 */
[--C-:B------:R-:W-:Y:S01]  /*dee0*/  FFMA.FTZ R3, R157, UR4, -R138.reuse ;  /* 0x000000049d037c23 */ /* 0x100fe2000801088a */
[--C-:B------:R-:W-:Y:S07]  /*def0*/  FFMA.FTZ R0, R185, UR4, -R138.reuse ;  /* 0x00000004b9007c23 */ /* 0x100fee000801088a */
[----:B------:R4:W-:Y:S01]  /*df00*/  MUFU.EX2 R174, R0 ;  /* 0x0000000000ae7308 */ /* 0x0009e20000000800 */
[--C-:B--2---:R-:W-:Y:S09]  /*df10*/  FFMA.FTZ R2, R252, UR4, -R138.reuse ;  /* 0x00000004fc027c23 */ /* 0x104ff2000801088a */
[----:B------:R-:W2:Y:S01]  /*df20*/  MUFU.EX2 R195, R2 ;  /* 0x0000000200c37308 */ /* 0x000ea20000000800 */
[----:B---3--:R-:W-:Y:S09]  /*df30*/  F2FP.BF16.F32.PACK_AB R139, R170, R184 ;  /* 0x000000b8aa8b723e */ /* 0x008ff200000010ff */
[----:B------:R-:W-:Y:S01]  /*df40*/  MUFU.EX2 R185, R171 ;  /* 0x000000ab00b97308 */ /* 0x000fe20000000800 */
[----:B----4-:R-:W-:Y:S01]  /*df50*/  FFMA.FTZ R0, R159, UR4, -R138 ;  /* 0x000000049f007c23 */ /* 0x010fe2000801088a */
[----:B------:R-:W-:Y:S01]  /*df60*/  F2FP.BF16.F32.PACK_AB R138, R169, R172 ;  /* 0x000000aca98a723e */ /* 0x000fe200000010ff */
[-C--:B-1----:R-:W-:Y:S07]  /*df70*/  HMMA.16816.F32.BF16 R4, R140, R148.reuse, R4 ;  /* 0x000000948c04723c */ /* 0x082fee0000041804 */
[----:B------:R-:W-:Y:S01]  /*df80*/  MUFU.EX2 R171, R229 ;  /* 0x000000e500ab7308 */ /* 0x000fe20000000800 */
[----:B--2---:R-:W-:Y:S03]  /*df90*/  F2FP.BF16.F32.PACK_AB R147, R195, R186 ;  /* 0x000000bac393723e */ /* 0x004fe600000010ff */
[----:B------:R-:W-:Y:S02]  /*dfa0*/  FADD.FTZ R2, R246, R156 ;  /* 0x0000009cf6027221 */ /* 0x000fe40000010000 */
[----:B------:R-:W-:Y:S02]  /*dfb0*/  LDSM.16.MT88.4 R156, [R226+0xd000] ;  /* 0x00d00000e29c783b */ /* 0x000fe40000004200 */
[C---:B------:R-:W-:Y:S02]  /*dfc0*/  HMMA.16816.F32.BF16 R8, R144.reuse, R148, R8 ;  /* 0x000000949008723c */ /* 0x040fe40000041808 */
[----:B------:R1:W2:Y:S02]  /*dfd0*/  MUFU.EX2 R229, R3 ;  /* 0x0000000300e57308 */ /* 0x0002a40000000800 */
[----:B------:R-:W-:Y:S02]  /*dfe0*/  FADD.FTZ R2, R250, R2 ;  /* 0x00000002fa027221 */ /* 0x000fe40000010000 */
[-C--:B------:R-:W-:Y:S06]  /*dff0*/  HMMA.16816.F32.BF16 R12, R144, R150.reuse, R12 ;  /* 0x00000096900c723c */ /* 0x080fec000004180c */
[----:B------:R-:W-:Y:S01]  /*e000*/  MUFU.EX2 R246, R234 ;  /* 0x000000ea00f67308 */ /* 0x000fe20000000800 */
[----:B------:R-:W-:Y:S01]  /*e010*/  FADD.FTZ R2, R233, R2 ;  /* 0x00000002e9027221 */ /* 0x000fe20000010000 */
[C---:B------:R-:W-:Y:S01]  /*e020*/  HMMA.16816.F32.BF16 R16, R140.reuse, R150, R16 ;  /* 0x000000968c10723c */ /* 0x040fe20000041810 */
[----:B------:R-:W3:Y:S07]  /*e030*/  LDSM.16.MT88.4 R148, [R228+0xc800] ;  /* 0x00c80000e494783b */ /* 0x000eee0000004200 */
[----:B------:R4:W2:Y:S01]  /*e040*/  MUFU.EX2 R191, R0 ;  /* 0x0000000000bf7308 */ /* 0x0008a20000000800 */
[-C--:B------:R-:W-:Y:S03]  /*e050*/  HMMA.16816.F32.BF16 R20, R140, R152.reuse, R20 ;  /* 0x000000988c14723c */ /* 0x080fe60000041814 */
[----:B-1----:R-:W-:Y:S03]  /*e060*/  FADD.FTZ R3, R200, R161 ;  /* 0x000000a1c8037221 */ /* 0x002fe60000010000 */
[C---:B------:R-:W-:Y:S03]  /*e070*/  HMMA.16816.F32.BF16 R24, R144.reuse, R152, R24 ;  /* 0x000000989018723c */ /* 0x040fe60000041818 */
[----:B------:R-:W-:Y:S02]  /*e080*/  MUFU.EX2 R252, R199 ;  /* 0x000000c700fc7308 */ /* 0x000fe40000000800 */
[----:B------:R-:W-:Y:S01]  /*e090*/  FADD.FTZ R161, R247, R3 ;  /* 0x00000003f7a17221 */ /* 0x000fe20000010000 */
[-C--:B------:R-:W-:Y:S07]  /*e0a0*/  HMMA.16816.F32.BF16 R28, R144, R154.reuse, R28 ;  /* 0x0000009a901c723c */ /* 0x080fee000004181c */
[----:B------:R1:W-:Y:S01]  /*e0b0*/  MUFU.EX2 R247, R235 ;  /* 0x000000eb00f77308 */ /* 0x0003e20000000800 */
[----:B----4-:R-:W-:Y:S01]  /*e0c0*/  FADD.FTZ R0, R217, R160 ;  /* 0x000000a0d9007221 */ /* 0x010fe20000010000 */
[C---:B------:R-:W-:Y:S01]  /*e0d0*/  HMMA.16816.F32.BF16 R32, R140.reuse, R154, R32 ;  /* 0x0000009a8c20723c */ /* 0x040fe20000041820 */
[----:B------:R-:W4:Y:S03]  /*e0e0*/  LDSM.16.MT88.4 R152, [R227+0xc800] ;  /* 0x00c80000e398783b */ /* 0x000f260000004200 */
[----:B------:R-:W-:Y:S01]  /*e0f0*/  FADD.FTZ R3, R211, R0 ;  /* 0x00000000d3037221 */ /* 0x000fe20000010000 */
[----:B------:R-:W-:Y:S03]  /*e100*/  FADD.FTZ R160, R214, R208 ;  /* 0x000000d0d6a07221 */ /* 0x000fe60000010000 */
[----:B------:R-:W2:Y:S03]  /*e110*/  MUFU.EX2 R199, R198 ;  /* 0x000000c600c77308 */ /* 0x000ea60000000800 */
[----:B------:R-:W-:Y:S01]  /*e120*/  FADD.FTZ R2, R162, R2 ;  /* 0x00000002a2027221 */ /* 0x000fe20000010000 */
[----:B------:R-:W-:Y:S01]  /*e130*/  LDSM.16.MT88.4 R208, [R227+0xd800] ;  /* 0x00d80000e3d0783b */ /* 0x000fe20000004200 */
[----:B------:R-:W-:Y:S01]  /*e140*/  FADD.FTZ R0, R223, R160 ;  /* 0x000000a0df007221 */ /* 0x000fe20000010000 */
[----:B------:R-:W-:Y:S01]  /*e150*/  FADD.FTZ R3, R231, R3 ;  /* 0x00000003e7037221 */ /* 0x000fe20000010000 */
[----:B------:R-:W-:Y:S01]  /*e160*/  FADD.FTZ R160, R232, R161 ;  /* 0x000000a1e8a07221 */ /* 0x000fe20000010000 */
[-C--:B------:R-:W-:Y:S01]  /*e170*/  MOV R162, R174.reuse ;  /* 0x000000ae00a27202 */ /* 0x080fe20000000f00 */
[----:B------:R-:W-:Y:S01]  /*e180*/  FADD.FTZ R0, R230, R0 ;  /* 0x00000000e6007221 */ /* 0x000fe20000010000 */
[----:B------:R-:W-:Y:S01]  /*e190*/  FADD.FTZ R2, R166, R2 ;  /* 0x00000002a6027221 */ /* 0x000fe20000010000 */
[-C--:B---3--:R-:W-:Y:S01]  /*e1a0*/  HMMA.16816.F32.BF16 R36, R140, R148.reuse, R36 ;  /* 0x000000948c24723c */ /* 0x088fe20000041824 */
[----:B------:R-:W-:Y:S01]  /*e1b0*/  LDSM.16.MT88.4 R212, [R225+0xf800] ;  /* 0x00f80000e1d4783b */ /* 0x000fe20000004200 */
[----:B------:R-:W-:Y:S01]  /*e1c0*/  MUFU.EX2 R200, R183 ;  /* 0x000000b700c87308 */ /* 0x000fe20000000800 */
[----:B------:R-:W-:Y:S01]  /*e1d0*/  FADD.FTZ R2, R224, R2 ;  /* 0x00000002e0027221 */ /* 0x000fe20000010000 */
[----:B------:R-:W-:Y:S01]  /*e1e0*/  FADD.FTZ R3, R164, R3 ;  /* 0x00000003a4037221 */ /* 0x000fe20000010000 */
[----:B------:R-:W-:Y:S01]  /*e1f0*/  FADD.FTZ R160, R163, R160 ;  /* 0x000000a0a3a07221 */ /* 0x000fe20000010000 */
[C---:B------:R-:W-:Y:S03]  /*e200*/  HMMA.16816.F32.BF16 R40, R144.reuse, R148, R40 ;  /* 0x000000949028723c */ /* 0x040fe60000041828 */
[----:B------:R-:W-:Y:S03]  /*e210*/  LDSM.16.MT88.4 R216, [R226+0xf800] ;  /* 0x00f80000e2d8783b */ /* 0x000fe60000004200 */
[----:B------:R-:W3:Y:S01]  /*e220*/  MUFU.EX2 R198, R182 ;  /* 0x000000b600c67308 */ /* 0x000ee20000000800 */
[----:B------:R-:W-:Y:S01]  /*e230*/  FADD.FTZ R3, R168, R3 ;  /* 0x00000003a8037221 */ /* 0x000fe20000010000 */
[-C--:B------:R-:W-:Y:S03]  /*e240*/  HMMA.16816.F32.BF16 R44, R144, R150.reuse, R44 ;  /* 0x00000096902c723c */ /* 0x080fe6000004182c */
[----:B------:R-:W-:Y:S03]  /*e250*/  LDSM.16.MT88.4 R220, [R228+0xf800] ;  /* 0x00f80000e4dc783b */ /* 0x000fe60000004200 */
[C---:B------:R-:W-:Y:S02]  /*e260*/  HMMA.16816.F32.BF16 R48, R140.reuse, R150, R48 ;  /* 0x000000968c30723c */ /* 0x040fe40000041830 */
[----:B------:R-:W3:Y:S03]  /*e270*/  MUFU.EX2 R250, R176 ;  /* 0x000000b000fa7308 */ /* 0x000ee60000000800 */
[----:B------:R-:W-:Y:S01]  /*e280*/  FADD.FTZ R161, R167, R160 ;  /* 0x000000a0a7a17221 */ /* 0x000fe20000010000 */
[-C--:B----4-:R-:W-:Y:S01]  /*e290*/  HMMA.16816.F32.BF16 R52, R140, R152.reuse, R52 ;  /* 0x000000988c34723c */ /* 0x090fe20000041834 */
[----:B------:R-:W4:Y:S04]  /*e2a0*/  LDSM.16.MT88.4 R148, [R225+0xe800] ;  /* 0x00e80000e194783b */ /* 0x000f280000004200 */
[----:B------:R-:W-:Y:S01]  /*e2b0*/  FADD.FTZ R0, R165, R0 ;  /* 0x00000000a5007221 */ /* 0x000fe20000010000 */
[C---:B------:R-:W-:Y:S03]  /*e2c0*/  HMMA.16816.F32.BF16 R56, R144.reuse, R152, R56 ;  /* 0x000000989038723c */ /* 0x040fe60000041838 */
[----:B-1----:R1:W5:Y:S03]  /*e2d0*/  LDL.LU R235, [R1+0x74] ;  /* 0x0000740001eb7983 */ /* 0x0023660000300800 */
[-C--:B------:R-:W-:Y:S01]  /*e2e0*/  HMMA.16816.F32.BF16 R60, R144, R154.reuse, R60 ;  /* 0x0000009a903c723c */ /* 0x080fe2000004183c */
[----:B------:R1:W5:Y:S04]  /*e2f0*/  LDL.LU R234, [R1+0x70] ;  /* 0x0000700001ea7983 */ /* 0x0003680000300800 */
[----:B------:R1:W5:Y:S01]  /*e300*/  LDL.LU R233, [R1+0x6c] ;  /* 0x00006c0001e97983 */ /* 0x0003620000300800 */
[C---:B------:R-:W-:Y:S03]  /*e310*/  HMMA.16816.F32.BF16 R64, R140.reuse, R154, R64 ;  /* 0x0000009a8c40723c */ /* 0x040fe60000041840 */
[----:B------:R-:W2:Y:S08]  /*e320*/  LDSM.16.MT88.4 R152, [R226+0xe800] ;  /* 0x00e80000e298783b */ /* 0x000eb00000004200 */
[----:B------:R1:W5:Y:S04]  /*e330*/  LDL.LU R232, [R1+0x68] ;  /* 0x0000680001e87983 */ /* 0x0003680000300800 */
[----:B------:R1:W5:Y:S04]  /*e340*/  LDL.LU R231, [R1+0x64] ;  /* 0x0000640001e77983 */ /* 0x0003680000300800 */
[----:B------:R1:W5:Y:S01]  /*e350*/  LDL.LU R230, [R1+0x60] ;  /* 0x0000600001e67983 */ /* 0x0003620000300800 */
[-C--:B----4-:R-:W-:Y:S06]  /*e360*/  HMMA.16816.F32.BF16 R68, R140, R148.reuse, R68 ;  /* 0x000000948c44723c */ /* 0x090fec0000041844 */
[C---:B------:R-:W-:Y:S06]  /*e370*/  HMMA.16816.F32.BF16 R72, R144.reuse, R148, R72 ;  /* 0x000000949048723c */ /* 0x040fec0000041848 */
[-C--:B------:R-:W-:Y:S06]  /*e380*/  HMMA.16816.F32.BF16 R76, R144, R150.reuse, R76 ;  /* 0x00000096904c723c */ /* 0x080fec000004184c */
[C---:B------:R-:W-:Y:S01]  /*e390*/  HMMA.16816.F32.BF16 R80, R140.reuse, R150, R80 ;  /* 0x000000968c50723c */ /* 0x040fe20000041850 */
[----:B------:R-:W4:Y:S05]  /*e3a0*/  LDSM.16.MT88.4 R148, [R228+0xe800] ;  /* 0x00e80000e494783b */ /* 0x000f2a0000004200 */
        /* <DEDUP_REMOVED lines=10> */
[-C--:B--2---:R-:W-:Y:S06]  /*e450*/  HMMA.16816.F32.BF16 R116, R140, R152.reuse, R116 ;  /* 0x000000988c74723c */ /* 0x084fec0000041874 */
[C---:B------:R-:W-:Y:S06]  /*e460*/  HMMA.16816.F32.BF16 R120, R144.reuse, R152, R120 ;  /* 0x000000989078723c */ /* 0x040fec0000041878 */
[-C--:B------:R-:W-:Y:S01]  /*e470*/  HMMA.16816.F32.BF16 R124, R144, R154.reuse, R124 ;  /* 0x0000009a907c723c */ /* 0x080fe2000004187c */
[----:B------:R-:W2:Y:S05]  /*e480*/  LDSM.16.MT88.4 R144, [R228+0xd000] ;  /* 0x00d00000e490783b */ /* 0x000eaa0000004200 */
[----:B------:R-:W-:Y:S03]  /*e490*/  HMMA.16816.F32.BF16 R128, R140, R154, R128 ;  /* 0x0000009a8c80723c */ /* 0x000fe60000041880 */
[----:B------:R-:W3:Y:S04]  /*e4a0*/  LDSM.16.MT88.4 R152, [R227+0xd000] ;  /* 0x00d00000e398783b */ /* 0x000ee80000004200 */
[----:B------:R-:W-:Y:S04]  /*e4b0*/  F2FP.BF16.F32.PACK_AB R143, R229, R187 ;  /* 0x000000bbe58f723e */ /* 0x000fe800000010ff */
[----:B------:R-:W-:Y:S02]  /*e4c0*/  F2FP.BF16.F32.PACK_AB R140, R190, R205 ;  /* 0x000000cdbe8c723e */ /* 0x000fe400000010ff */
[----:B------:R-:W-:Y:S02]  /*e4d0*/  F2FP.BF16.F32.PACK_AB R141, R191, R174 ;  /* 0x000000aebf8d723e */ /* 0x000fe400000010ff */
[----:B------:R-:W-:Y:S01]  /*e4e0*/  F2FP.BF16.F32.PACK_AB R142, R171, R185 ;  /* 0x000000b9ab8e723e */ /* 0x000fe200000010ff */
[-C--:B----4-:R-:W-:Y:S06]  /*e4f0*/  HMMA.16816.F32.BF16 R4, R136, R148.reuse, R4 ;  /* 0x000000948804723c */ /* 0x090fec0000041804 */
        /* <DEDUP_REMOVED lines=19> */
[-C--:B----4-:R-:W-:Y:S06]  /*e630*/  HMMA.16816.F32.BF16 R68, R136, R148.reuse, R68 ;  /* 0x000000948844723c */ /* 0x090fec0000041844 */
[C---:B------:R-:W-:Y:S06]  /*e640*/  HMMA.16816.F32.BF16 R72, R140.reuse, R148, R72 ;  /* 0x000000948c48723c */ /* 0x040fec0000041848 */
[-C--:B------:R-:W-:Y:S06]  /*e650*/  HMMA.16816.F32.BF16 R76, R140, R150.reuse, R76 ;  /* 0x000000968c4c723c */ /* 0x080fec000004184c */
[C---:B------:R-:W-:Y:S01]  /*e660*/  HMMA.16816.F32.BF16 R80, R136.reuse, R150, R80 ;  /* 0x000000968850723c */ /* 0x040fe20000041850 */
[----:B------:R-:W-:Y:S05]  /*e670*/  LDSM.16.MT88.4 R148, [R228+0xd800] ;  /* 0x00d80000e494783b */ /* 0x000fea0000004200 */
[-C--:B-1----:R-:W-:Y:S06]  /*e680*/  HMMA.16816.F32.BF16 R84, R136, R156.reuse, R84 ;  /* 0x0000009c8854723c */ /* 0x082fec0000041854 */
        /* <DEDUP_REMOVED lines=11> */
[-C--:B------:R-:W-:Y:S05]  /*e740*/  HMMA.16816.F32.BF16 R124, R140, R154.reuse, R124 ;  /* 0x0000009a8c7c723c */ /* 0x080fea000004187c */
[----:B------:R-:W-:Y:S01]  /*e750*/  MOV R153, R173 ;  /* 0x000000ad00997202 */ /* 0x000fe20000000f00 */
[----:B------:R-:W-:Y:S05]  /*e760*/  HMMA.16816.F32.BF16 R128, R136, R154, R128 ;  /* 0x0000009a8880723c */ /* 0x000fea0000041880 */
[----:B------:R-:W-:Y:S02]  /*e770*/  MOV R152, R172 ;  /* 0x000000ac00987202 */ /* 0x000fe40000000f00 */
[----:B------:R-:W-:Y:S04]  /*e780*/  F2FP.BF16.F32.PACK_AB R136, R199, R252 ;  /* 0x000000fcc788723e */ /* 0x000fe800000010ff */
[----:B------:R-:W-:Y:S02]  /*e790*/  F2FP.BF16.F32.PACK_AB R137, R198, R200 ;  /* 0x000000c8c689723e */ /* 0x000fe400000010ff */
[----:B------:R-:W-:Y:S02]  /*e7a0*/  F2FP.BF16.F32.PACK_AB R138, R206, R203 ;  /* 0x000000cbce8a723e */ /* 0x000fe400000010ff */
[----:B------:R-:W-:Y:S02]  /*e7b0*/  F2FP.BF16.F32.PACK_AB R139, R207, R202 ;  /* 0x000000cacf8b723e */ /* 0x000fe400000010ff */
[----:B------:R-:W-:Y:S02]  /*e7c0*/  F2FP.BF16.F32.PACK_AB R140, R250, R251 ;  /* 0x000000fbfa8c723e */ /* 0x000fe400000010ff */
[----:B------:R-:W-:Y:S02]  /*e7d0*/  F2FP.BF16.F32.PACK_AB R141, R248, R249 ;  /* 0x000000f9f88d723e */ /* 0x000fe400000010ff */
[----:B------:R-:W-:Y:S01]  /*e7e0*/  F2FP.BF16.F32.PACK_AB R142, R246, R247 ;  /* 0x000000f7f68e723e */ /* 0x000fe200000010ff */
[-C--:B-1----:R-:W-:Y:S01]  /*e7f0*/  HMMA.16816.F32.BF16 R172, R136, R156.reuse, R4 ;  /* 0x0000009c88ac723c */ /* 0x082fe20000041804 */
[----:B------:R-:W1:Y:S02]  /*e800*/  LDSM.16.MT88.4 R4, [R227+0xf800] ;  /* 0x00f80000e304783b */ /* 0x000e640000004200 */
[----:B------:R-:W-:Y:S07]  /*e810*/  F2FP.BF16.F32.PACK_AB R143, R244, R245 ;  /* 0x000000f5f48f723e */ /* 0x000fee00000010ff */
[C---:B------:R-:W-:Y:S06]  /*e820*/  HMMA.16816.F32.BF16 R176, R140.reuse, R156, R8 ;  /* 0x0000009c8cb0723c */ /* 0x040fec0000041808 */
[-C--:B------:R-:W-:Y:S05]  /*e830*/  HMMA.16816.F32.BF16 R180, R140, R158.reuse, R12 ;  /* 0x0000009e8cb4723c */ /* 0x080fea000004180c */
[----:B------:R-:W-:Y:S01]  /*e840*/  MOV R11, R207 ;  /* 0x000000cf000b7202 */ /* 0x000fe20000000f00 */
[C---:B------:R-:W-:Y:S05]  /*e850*/  HMMA.16816.F32.BF16 R156, R136.reuse, R158, R16 ;  /* 0x0000009e889c723c */ /* 0x040fea0000041810 */
[----:B------:R-:W-:Y:S02]  /*e860*/  MOV R9, R189 ;  /* 0x000000bd00097202 */ /* 0x000fe40000000f00 */
[----:B------:R-:W-:Y:S04]  /*e870*/  MOV R18, R171 ;  /* 0x000000ab00127202 */ /* 0x000fe80000000f00 */
[----:B------:R-:W-:Y:S01]  /*e880*/  MOV R17, R170 ;  /* 0x000000aa00117202 */ /* 0x000fe20000000f00 */
[----:B------:R-:W-:Y:S01]  /*e890*/  FADD.FTZ R9, R9, R3 ;  /* 0x0000000309097221 */ /* 0x000fe20000010000 */
[----:B------:R-:W-:Y:S02]  /*e8a0*/  MOV R16, R169 ;  /* 0x000000a900107202 */ /* 0x000fe40000000f00 */
[-C--:B--2---:R-:W-:Y:S03]  /*e8b0*/  HMMA.16816.F32.BF16 R168, R136, R144.reuse, R20 ;  /* 0x0000009088a8723c */ /* 0x084fe60000041814 */
[----:B------:R-:W-:Y:S02]  /*e8c0*/  MOV R12, R199 ;  /* 0x000000c7000c7202 */ /* 0x000fe40000000f00 */
[----:B------:R-:W-:Y:S02]  /*e8d0*/  MOV R13, R198 ;  /* 0x000000c6000d7202 */ /* 0x000fe40000000f00 */
[----:B------:R-:W-:Y:S04]  /*e8e0*/  MOV R23, R187 ;  /* 0x000000bb00177202 */ /* 0x000fe80000000f00 */
        /* <DEDUP_REMOVED lines=9> */
[-C--:B------:R-:W-:Y:S03]  /*e980*/  HMMA.16816.F32.BF16 R188, R140, R146.reuse, R28 ;  /* 0x000000928cbc723c */ /* 0x080fe6000004181c */
[----:B------:R-:W-:Y:S02]  /*e990*/  MOV R27, R152 ;  /* 0x00000098001b7202 */ /* 0x000fe40000000f00 */
[----:B------:R-:W-:Y:S02]  /*e9a0*/  MOV R19, R200 ;  /* 0x000000c800137202 */ /* 0x000fe40000000f00 */
[----:B------:R-:W-:Y:S02]  /*e9b0*/  MOV R31, R153 ;  /* 0x00000099001f7202 */ /* 0x000fe40000000f00 */
[C---:B------:R-:W-:Y:S04]  /*e9c0*/  HMMA.16816.F32.BF16 R152, R136.reuse, R146, R32 ;  /* 0x000000928898723c */ /* 0x040fe80000041820 */
[----:B------:R-:W-:Y:S02]  /*e9d0*/  MOV R10, R206 ;  /* 0x000000ce000a7202 */ /* 0x000fe40000000f00 */
[-C--:B------:R-:W-:Y:S05]  /*e9e0*/  HMMA.16816.F32.BF16 R164, R136, R148.reuse, R36 ;  /* 0x0000009488a4723c */ /* 0x080fea0000041824 */
[----:B------:R-:W-:Y:S02]  /*e9f0*/  MOV R34, R195 ;  /* 0x000000c300227202 */ /* 0x000fe40000000f00 */
[----:B------:R-:W-:Y:S04]  /*ea00*/  MOV R37, R193 ;  /* 0x000000c100257202 */ /* 0x000fe80000000f00 */
[----:B------:R-:W-:Y:S01]  /*ea10*/  MOV R38, R161 ;  /* 0x000000a100267202 */ /* 0x000fe20000000f00 */
[----:B------:R-:W-:Y:S01]  /*ea20*/  FADD.FTZ R0, R37, R0 ;  /* 0x0000000025007221 */ /* 0x000fe20000010000 */
[----:B------:R-:W-:Y:S02]  /*ea30*/  MOV R35, R194 ;  /* 0x000000c200237202 */ /* 0x000fe40000000f00 */
[----:B------:R-:W-:Y:S02]  /*ea40*/  MOV R37, R38 ;  /* 0x0000002600257202 */ /* 0x000fe40000000f00 */
[----:B------:R-:W-:Y:S02]  /*ea50*/  MOV R38, R22 ;  /* 0x0000001600267202 */ /* 0x000fe40000000f00 */
[----:B------:R-:W-:Y:S02]  /*ea60*/  MOV R22, R23 ;  /* 0x0000001700167202 */ /* 0x000fe40000000f00 */
[----:B------:R-:W-:Y:S01]  /*ea70*/  MOV R23, R16 ;  /* 0x0000001000177202 */ /* 0x000fe20000000f00 */
[----:B------:R-:W-:Y:S01]  /*ea80*/  FADD.FTZ R3, R38, R0 ;  /* 0x0000000026037221 */ /* 0x000fe20000010000 */
[----:B------:R-:W-:Y:S02]  /*ea90*/  MOV R16, R17 ;  /* 0x0000001100107202 */ /* 0x000fe40000000f00 */
[----:B------:R-:W-:Y:S01]  /*eaa0*/  MOV R17, R18 ;  /* 0x0000001200117202 */ /* 0x000fe20000000f00 */
[----:B------:R-:W-:Y:S01]  /*eab0*/  FADD.FTZ R3, R34, R3 ;  /* 0x0000000322037221 */ /* 0x000fe20000010000 */
[----:B------:R-:W-:Y:S02]  /*eac0*/  MOV R18, R229 ;  /* 0x000000e500127202 */ /* 0x000fe40000000f00 */
[----:B------:R2:W5:Y:S01]  /*ead0*/  LDL.LU R229, [R1+0x5c] ;  /* 0x00005c0001e57983 */ /* 0x0005620000300800 */
[----:B------:R-:W-:Y:S02]  /*eae0*/  MOV R39, R192 ;  /* 0x000000c000277202 */ /* 0x000fe40000000f00 */
[C---:B------:R-:W-:Y:S01]  /*eaf0*/  HMMA.16816.F32.BF16 R192, R140.reuse, R148, R40 ;  /* 0x000000948cc0723c */ /* 0x040fe20000041828 */
[----:B------:R2:W5:Y:S03]  /*eb00*/  LDL.LU R224, [R1+0x58] ;  /* 0x0000580001e07983 */ /* 0x0005660000300800 */
[----:B------:R-:W-:Y:S01]  /*eb10*/  MOV R33, R196 ;  /* 0x000000c400217202 */ /* 0x000fe20000000f00 */
[----:B------:R-:W-:Y:S01]  /*eb20*/  FADD.FTZ R0, R39, R2 ;  /* 0x0000000227007221 */ /* 0x000fe20000010000 */
[----:B------:R-:W-:Y:S02]  /*eb30*/  MOV R32, R197 ;  /* 0x000000c500207202 */ /* 0x000fe40000000f00 */
[-C--:B------:R-:W-:Y:S03]  /*eb40*/  HMMA.16816.F32.BF16 R196, R140, R150.reuse, R44 ;  /* 0x000000968cc4723c */ /* 0x080fe6000004182c */
[----:B------:R-:W-:Y:S02]  /*eb50*/  MOV R30, R162 ;  /* 0x000000a2001e7202 */ /* 0x000fe40000000f00 */
[----:B------:R-:W-:Y:S01]  /*eb60*/  MOV R29, R205 ;  /* 0x000000cd001d7202 */ /* 0x000fe20000000f00 */
[C---:B------:R-:W-:Y:S05]  /*eb70*/  HMMA.16816.F32.BF16 R148, R136.reuse, R150, R48 ;  /* 0x000000968894723c */ /* 0x040fea0000041830 */
[----:B------:R-:W-:Y:S01]  /*eb80*/  FADD.FTZ R3, R30, R3 ;  /* 0x000000031e037221 */ /* 0x000fe20000010000 */
[-C--:B------:R-:W-:Y:S05]  /*eb90*/  HMMA.16816.F32.BF16 R160, R136, R208.reuse, R52 ;  /* 0x000000d088a0723c */ /* 0x080fea0000041834 */
[----:B------:R-:W-:Y:S02]  /*eba0*/  MOV R8, R201 ;  /* 0x000000c900087202 */ /* 0x000fe40000000f00 */
[C---:B------:R-:W-:Y:S04]  /*ebb0*/  HMMA.16816.F32.BF16 R200, R140.reuse, R208, R56 ;  /* 0x000000d08cc8723c */ /* 0x040fe80000041838 */
[----:B------:R-:W-:Y:S01]  /*ebc0*/  MOV R28, R204 ;  /* 0x000000cc001c7202 */ /* 0x000fe20000000f00 */
        /* <DEDUP_REMOVED lines=52> */
[----:B------:R2:W-:Y:S01]  /*ef10*/  STL [R1], R5 ;  /* 0x0000000501007387 */ /* 0x0005e20000100800 */
[----:B------:R-:W-:Y:S01]  /*ef20*/  FADD.FTZ R0, R244, R0 ;  /* 0x00000000f4007221 */ /* 0x000fe20000010000 */
[----:B------:R-:W-:Y:S02]  /*ef30*/  MOV R139, R134 ;  /* 0x00000086008b7202 */ /* 0x000fe40000000f00 */
[----:B------:R2:W-:Y:S01]  /*ef40*/  STL [R1+0x4], R3 ;  /* 0x0000040301007387 */ /* 0x0005e20000100800 */
[----:B------:R-:W-:Y:S02]  /*ef50*/  MOV R138, R135 ;  /* 0x00000087008a7202 */ /* 0x000fe40000000f00 */
[----:B------:R-:W-:Y:S01]  /*ef60*/  MOV R140, R133 ;  /* 0x00000085008c7202 */ /* 0x000fe20000000f00 */
[----:B------:R2:W-:Y:S04]  /*ef70*/  STL [R1+0x8], R2 ;  /* 0x0000080201007387 */ /* 0x0005e80000100800 */
[----:B------:R2:W-:Y:S01]  /*ef80*/  STL [R1+0xc], R0 ;  /* 0x00000c0001007387 */ /* 0x0005e20000100800 */
[----:B------:R-:W-:Y:S05]  /*ef90*/  @P0 BRA `(.L_x_454) ;  /* 0xffffffac00000947 */ /* 0x000fea000383ffff */
.L_x_453:
[----:B------:R-:W3:Y:S04]  /*efa0*/  LDL.LU R8, [R1] ;  /* 0x0000000001087983 */ /* 0x000ee80000300800 */
[----:B------:R-:W4:Y:S04]  /*efb0*/  LDL.LU R7, [R1+0x4] ;  /* 0x0000040001077983 */ /* 0x000f280000300800 */
[----:B------:R-:W4:Y:S04]  /*efc0*/  LDL.LU R6, [R1+0x8] ;  /* 0x0000080001067983 */ /* 0x000f280000300800 */
[----:B--2---:R-:W2:Y:S01]  /*efd0*/  LDL.LU R5, [R1+0xc] ;  /* 0x00000c0001057983 */ /* 0x004ea20000300800 */
[----:B------:R-:W1:Y:S01]  /*efe0*/  S2UR UR6, SR_CgaCtaId ;  /* 0x00000000000679c3 */ /* 0x000e620000008800 */
[----:B------:R-:W-:Y:S01]  /*eff0*/  UISETP.NE.AND UP0, UPT, UR13, -0x1, UPT ;  /* 0xffffffff0d00788c */ /* 0x000fe2000bf05270 */
[----:B------:R-:W-:Y:S01]  /*f000*/  MOV R67, 0x40 ;  /* 0x0000004000437802 */ /* 0x000fe20000000f00 */
[----:B------:R-:W2:Y:S01]  /*f010*/  S2R R11, SR_TID.X ;  /* 0x00000000000b7919 */ /* 0x000ea20000002100 */
[----:B------:R-:W1:Y:S08]  /*f020*/  S2R R140, SR_TID.X ;  /* 0x00000000008c7919 */ /* 0x000e700000002100 */
[----:B------:R-:W-:-:S02]  /*f030*/  @UP0 ULDC.64 UR4, c[0x0][0x298] ;  /* 0x0000a60000040ab9 */ /* 0x000fc40000000a00 */
[----:B------:R-:W-:-:S03]  /*f040*/  @UP0 UIMAD.WIDE.U32 UR8, UR13, UR4, URZ ;  /* 0x000000040d0802a5 */ /* 0x000fc6000f8e003f */
[----:B------:R-:W-:Y:S02]  /*f050*/  UMOV UR4, 0x400 ;  /* 0x0000040000047882 */ /* 0x000fe40000000000 */
[----:B-1----:R-:W-:Y:S02]  /*f060*/  ULEA UR4, UR6, UR4, 0x18 ;  /* 0x0000000406047291 */ /* 0x002fe4000f8ec03f */
[----:B------:R-:W-:Y:S01]  /*f070*/  @UP0 UIMAD UR6, UR13, UR5, UR9 ;  /* 0x000000050d0602a4 */ /* 0x000fe2000f8e0209 */
[----:B------:R-:W-:-:S04]  /*f080*/  SHF.R.S32.HI R139, RZ, 0x1f, R140 ;  /* 0x0000001fff8b7819 */ /* 0x000fc8000001148c */
[----:B------:R-:W-:Y:S01]  /*f090*/  LEA.HI R139, R139, R140, RZ, 0x3 ;  /* 0x0000008c8b8b7211 */ /* 0x000fe200078f18ff */
[----:B---3--:R-:W1:Y:S04]  /*f0a0*/  SHFL.BFLY PT, R2, R8, 0x2, 0x1f ;  /* 0x0c401f0008027f89 */ /* 0x008e6800000e0000 */
[----:B----4-:R-:W3:Y:S04]  /*f0b0*/  SHFL.BFLY PT, R3, R7, 0x2, 0x1f ;  /* 0x0c401f0007037f89 */ /* 0x010ee800000e0000 */
[----:B------:R-:W4:Y:S04]  /*f0c0*/  SHFL.BFLY PT, R0, R6, 0x2, 0x1f ;  /* 0x0c401f0006007f89 */ /* 0x000f2800000e0000 */
[----:B--2---:R-:W2:Y:S01]  /*f0d0*/  SHFL.BFLY PT, R4, R5, 0x2, 0x1f ;  /* 0x0c401f0005047f89 */ /* 0x004ea200000e0000 */
[----:B-1----:R-:W-:Y:S01]  /*f0e0*/  FADD.FTZ R2, R2, R8 ;  /* 0x0000000802027221 */ /* 0x002fe20000010000 */
[----:B---3--:R-:W-:-:S04]  /*f0f0*/  FADD.FTZ R3, R3, R7 ;  /* 0x0000000703037221 */ /* 0x008fc80000010000 */
[----:B------:R-:W1:Y:S01]  /*f100*/  SHFL.BFLY PT, R8, R2, 0x1, 0x1f ;  /* 0x0c201f0002087f89 */ /* 0x000e6200000e0000 */
[----:B----4-:R-:W-:-:S03]  /*f110*/  FADD.FTZ R0, R0, R6 ;  /* 0x0000000600007221 */ /* 0x010fc60000010000 */
[----:B------:R-:W3:Y:S01]  /*f120*/  SHFL.BFLY PT, R6, R3, 0x1, 0x1f ;  /* 0x0c201f0003067f89 */ /* 0x000ee200000e0000 */
[----:B--2---:R-:W-:-:S03]  /*f130*/  FADD.FTZ R4, R4, R5 ;  /* 0x0000000504047221 */ /* 0x004fc60000010000 */
[----:B------:R-:W2:Y:S04]  /*f140*/  SHFL.BFLY PT, R5, R0, 0x1, 0x1f ;  /* 0x0c201f0000057f89 */ /* 0x000ea800000e0000 */
[----:B------:R-:W4:Y:S01]  /*f150*/  SHFL.BFLY PT, R7, R4, 0x1, 0x1f ;  /* 0x0c201f0004077f89 */ /* 0x000f2200000e0000 */
[----:B-1----:R-:W-:Y:S01]  /*f160*/  FADD.FTZ R2, R2, R8 ;  /* 0x0000000802027221 */ /* 0x002fe20000010000 */
[----:B------:R-:W-:-:S04]  /*f170*/  LOP3.LUT R8, R139, 0xfffffff8, RZ, 0xc0, !PT ;  /* 0xfffffff88b087812 */ /* 0x000fc800078ec0ff */
[----:B------:R-:W-:Y:S01]  /*f180*/  FSETP.NE.FTZ.AND P5, PT, R2, RZ, PT ;  /* 0x000000ff0200720b */ /* 0x000fe20003fb5000 */
[----:B---3-5:R-:W-:Y:S01]  /*f190*/  FADD.FTZ R136, R3, R6 ;  /* 0x0000000603887221 */ /* 0x028fe20000010000 */
[----:B------:R-:W-:Y:S01]  /*f1a0*/  IADD3 R140, -R8, R140, RZ ;  /* 0x0000008c088c7210 */ /* 0x000fe20007ffe1ff */
[----:B--2---:R-:W-:Y:S01]  /*f1b0*/  FADD.FTZ R137, R0, R5 ;  /* 0x0000000500897221 */ /* 0x004fe20000010000 */
        /* <DEDUP_REMOVED lines=84> */
.L_x_457:
        /* <DEDUP_REMOVED lines=25> */
.L_x_458:
        /* <DEDUP_REMOVED lines=137> */
[-C--:B------:R-:W-:Y:S01]  /*10120*/  IADD3 R2, R0, R67.reuse, RZ ;  /* 0x0000004300027210 */ /* 0x080fe20007ffe0ff */
        /* <DEDUP_REMOVED lines=193> */
.L_x_460:
[----:B------:R-:W-:Y:S05]  /*10d40*/  BSYNC B0 ;  /* 0x0000000000007941 */ /* 0x000fea0003800000 */
.L_x_459:
        /* <DEDUP_REMOVED lines=35> */
.L_x_462:
[----:B------:R-:W-:Y:S05]  /*10f80*/  BSYNC B0 ;  /* 0x0000000000007941 */ /* 0x000fea0003800000 */
.L_x_461:
        /* <DEDUP_REMOVED lines=23> */
.L_x_464:
[----:B------:R-:W-:Y:S05]  /*11100*/  BSYNC B0 ;  /* 0x0000000000007941 */ /* 0x000fea0003800000 */
.L_x_463:
        /* <DEDUP_REMOVED lines=22> */
.L_x_466:
[----:B------:R-:W-:Y:S05]  /*11270*/  BSYNC B0 ;  /* 0x0000000000007941 */ /* 0x000fea0003800000 */
.L_x_465:
        /* <DEDUP_REMOVED lines=21> */
.L_x_468:
[----:B------:R-:W-:Y:S05]  /*113d0*/  BSYNC B0 ;  /* 0x0000000000007941 */ /* 0x000fea0003800000 */
.L_x_467:
        /* <DEDUP_REMOVED lines=21> */
.L_x_470:
[----:B------:R-:W-:Y:S05]  /*11530*/  BSYNC B0 ;  /* 0x0000000000007941 */ /* 0x000fea0003800000 */
.L_x_469:
        /* <DEDUP_REMOVED lines=21> */
.L_x_472:
[----:B------:R-:W-:Y:S05]  /*11690*/  BSYNC B0 ;  /* 0x0000000000007941 */ /* 0x000fea0003800000 */
.L_x_471:
        /* <DEDUP_REMOVED lines=21> */
.L_x_474:
[----:B------:R-:W-:Y:S05]  /*117f0*/  BSYNC B0 ;  /* 0x0000000000007941 */ /* 0x000fea0003800000 */
.L_x_473:
[----:B-12---:R1:W2:Y:S01]  /*11800*/  LDS.128 R12, [R243+0x7800] ;  /* 0x00780000f30c7984 */ /* 0x0062a20000000c00 */
        /* <DEDUP_REMOVED lines=16> */
[----:B----4-:R4:W-:Y:S01]  /*11910*/  @!P1 STG.E.128 desc[UR20][R2.64], R28 ;  /* 0x0000001c02009986 */ /* 0x0109e2000c101d14 */
[----:B------:R-:W-:Y:S05]  /*11920*/  @P0 EXIT ;  /* 0x000000000000094d */ /* 0x000fea0003800000 */
[----:B--2---:R-:W-:Y:S01]  /*11930*/  STG.E.128 desc[UR20][R2.64+0x80], R12 ;  /* 0x0000800c02007986 */ /* 0x004fe2000c101d14 */
[----:B------:R-:W-:Y:S05]  /*11940*/  EXIT ;  /* 0x000000000000794d */ /* 0x000fea0003800000 */
.L_x_415:
        /* <DEDUP_REMOVED lines=87> */
.L_x_476:
[----:B------:R-:W-:Y:S05]  /*11ec0*/  BSYNC B0 ;  /* 0x0000000000007941 */ /* 0x000fea0003800000 */
.L_x_475:
        /* <DEDUP_REMOVED lines=21> */
.L_x_478:
[----:B------:R-:W-:Y:S05]  /*12020*/  BSYNC B0 ;  /* 0x0000000000007941 */ /* 0x000fea0003800000 */
.L_x_477:
        /* <DEDUP_REMOVED lines=21> */
.L_x_480:
[----:B------:R-:W-:Y:S05]  /*12180*/  BSYNC B0 ;  /* 0x0000000000007941 */ /* 0x000fea0003800000 */
.L_x_479:
        /* <DEDUP_REMOVED lines=21> */
.L_x_482:
[----:B------:R-:W-:Y:S05]  /*122e0*/  BSYNC B0 ;  /* 0x0000000000007941 */ /* 0x000fea0003800000 */
.L_x_481:
        /* <DEDUP_REMOVED lines=20> */
.L_x_484:
[----:B------:R-:W-:Y:S05]  /*12430*/  BSYNC B0 ;  /* 0x0000000000007941 */ /* 0x000fea0003800000 */
.L_x_483:
        /* <DEDUP_REMOVED lines=20> */
.L_x_486:
[----:B------:R-:W-:Y:S05]  /*12580*/  BSYNC B0 ;  /* 0x0000000000007941 */ /* 0x000fea0003800000 */
.L_x_485:
        /* <DEDUP_REMOVED lines=20> */
.L_x_488:
[----:B------:R-:W-:Y:S05]  /*126d0*/  BSYNC B0 ;  /* 0x0000000000007941 */ /* 0x000fea0003800000 */
.L_x_487:
        /* <DEDUP_REMOVED lines=20> */
.L_x_490:
[----:B------:R-:W-:Y:S05]  /*12820*/  BSYNC B0 ;  /* 0x0000000000007941 */ /* 0x000fea0003800000 */
.L_x_489:
        /* <DEDUP_REMOVED lines=10> */
.L_x_492:
[----:B------:R-:W-:Y:S05]  /*128d0*/  BSYNC B0 ;  /* 0x0000000000007941 */ /* 0x000fea0003800000 */
.L_x_491:
        /* <DEDUP_REMOVED lines=15> */
.L_x_494:
[----:B------:R-:W-:Y:S05]  /*129d0*/  BSYNC B0 ;  /* 0x0000000000007941 */ /* 0x000fea0003800000 */
.L_x_493:
        /* <DEDUP_REMOVED lines=10> */
.L_x_496:
[----:B------:R-:W-:Y:S05]  /*12a80*/  BSYNC B0 ;  /* 0x0000000000007941 */ /* 0x000fea0003800000 */
.L_x_495:
        /* <DEDUP_REMOVED lines=10> */
.L_x_498:
[----:B------:R-:W-:Y:S05]  /*12b30*/  BSYNC B0 ;  /* 0x0000000000007941 */ /* 0x000fea0003800000 */
.L_x_497:
        /* <DEDUP_REMOVED lines=10> */
.L_x_500:
[----:B------:R-:W-:Y:S05]  /*12be0*/  BSYNC B0 ;  /* 0x0000000000007941 */ /* 0x000fea0003800000 */
.L_x_499:
        /* <DEDUP_REMOVED lines=10> */
.L_x_502:
[----:B------:R-:W-:Y:S05]  /*12c90*/  BSYNC B0 ;  /* 0x0000000000007941 */ /* 0x000fea0003800000 */
.L_x_501:
        /* <DEDUP_REMOVED lines=10> */
.L_x_504:
[----:B------:R-:W-:Y:S05]  /*12d40*/  BSYNC B0 ;  /* 0x0000000000007941 */ /* 0x000fea0003800000 */
.L_x_503:
        /* <DEDUP_REMOVED lines=10> */
.L_x_505:
        /* <DEDUP_REMOVED lines=9> */
.L_x_2922:


//--------------------- .text._ZN5flash16flash_fwd_kernelI23Flash_fwd_kernel_traitsILi128ELi128ELi64ELi4ELb0ELb0EN7cutlass10bfloat16_tE19Flash_kernel_traitsILi128ELi128ELi64ELi4ES3_EELb0ELb0ELb1ELb0ELb0ELb1ELb0ELb0EEEvNS_16Flash_fwd_paramsE --------------------------
	.section	.text._ZN5flash16flash_fwd_kernelI23Flash_fwd_kernel_traitsILi128ELi128ELi64ELi4ELb0ELb0EN7cutlass10bfloat16_tE19Flash_kernel_traitsILi128ELi128ELi64ELi4ES3_EELb0ELb0ELb1ELb0ELb0ELb1ELb0ELb0EEEvNS_16Flash_fwd_paramsE,"ax",@progbits
	.align	128
        .global         _ZN5flash16flash_fwd_kernelI23Flash_fwd_kernel_traitsILi128ELi128ELi64ELi4ELb0ELb0EN7cutlass10bfloat16_tE19Flash_kernel_traitsILi128ELi128ELi64ELi4ES3_EELb0ELb0ELb1ELb0ELb0ELb1ELb0ELb0EEEvNS_16Flash_fwd_paramsE
        .type           _ZN5flash16flash_fwd_kernelI23Flash_fwd_kernel_traitsILi128ELi128ELi64ELi4ELb0ELb0EN7cutlass10bfloat16_tE19Flash_kernel_traitsILi128ELi128ELi64ELi4ES3_EELb0ELb0ELb1ELb0ELb0ELb1ELb0ELb0EEEvNS_16Flash_fwd_paramsE,@function
        .size           _ZN5flash16flash_fwd_kernelI23Flash_fwd_kernel_traitsILi128ELi128ELi64ELi4ELb0ELb0EN7cutlass10bfloat16_tE19Flash_kernel_traitsILi128ELi128ELi64ELi4ES3_EELb0ELb0ELb1ELb0ELb0ELb1ELb0ELb0EEEvNS_16Flash_fwd_paramsE,(.L_x_2923 - _ZN5flash16flash_fwd_kernelI23Flash_fwd_kernel_traitsILi128ELi128ELi64ELi4ELb0ELb0EN7cutlass10bfloat16_tE19Flash_kernel_traitsILi128ELi128ELi64ELi4ES3_EELb0ELb0ELb1ELb0ELb0ELb1ELb0ELb0EEEvNS_16Flash_fwd_paramsE)
        .other          _ZN5flash16flash_fwd_kernelI23Flash_fwd_kernel_traitsILi128ELi128ELi64ELi4ELb0ELb0EN7cutlass10bfloat16_tE19Flash_kernel_traitsILi128ELi128ELi64ELi4ES3_EELb0ELb0ELb1ELb0ELb0ELb1ELb0ELb0EEEvNS_16Flash_fwd_paramsE,@"STO_CUDA_ENTRY STV_DEFAULT"
_ZN5flash16flash_fwd_kernelI23Flash_fwd_kernel_traitsILi128ELi128ELi64ELi4ELb0ELb0EN7cutlass10bfloat16_tE19Flash_kernel_traitsILi128ELi128ELi64ELi4ES3_EELb0ELb0ELb1ELb0ELb0ELb1ELb0ELb0EEEvNS_16Flash_fwd_paramsE:
.text._ZN5flash16flash_fwd_kernelI23Flash_fwd_kernel_traitsILi128ELi128ELi64ELi4ELb0ELb0EN7cutlass10bfloat16_tE19Flash_kernel_traitsILi128ELi128ELi64ELi4ES3_EELb0ELb0ELb1ELb0ELb0ELb1ELb0ELb0EEEvNS_16Flash_fwd_paramsE:
        /* <DEDUP_REMOVED lines=55> */
.L_x_506:
[----:B------:R-:W-:-:S05]  /*0370*/  ULDC UR8, c[0x0][0x2c8] ;  /* 0x0000b20000087ab9 */ /* 0x000fca0000000800 */
.L_x_507:
        /* <DEDUP_REMOVED lines=19> */
[----:B------:R-:W-:Y:S10]  /*04b0*/  @!P0 EXIT ;  /* 0x000000000000894d */ /* 0x000ff40003800000 */
[----:B------:R-:W-:Y:S01]  /*04c0*/  @!UP2 UIADD3 UR5, UR6, UR8, -UR15 ;  /* 0x000000080605a290 */ /* 0x000fe2000fffe80f */
[----:B------:R-:W1:Y:S01]  /*04d0*/  S2R R148, SR_TID.X ;  /* 0x0000000000947919 */ /* 0x000e620000002100 */
[----:B------:R-:W-:Y:S02]  /*04e0*/  UIADD3 UR7, -UR25, 0xbf, UR24 ;  /* 0x000000bf19077890 */ /* 0x000fe4000fffe118 */
[----:B------:R-:W-:Y:S01]  /*04f0*/  UIADD3 UR11, UR5, UR24, -UR25 ;  /* 0x00000018050b7290 */ /* 0x000fe2000fffe819 */
[----:B------:R-:W-:Y:S01]  /*0500*/  ULDC UR23, c[0x0][0x394] ;  /* 0x0000e50000177ab9 */ /* 0x000fe20000000800 */
[----:B------:R-:W-:Y:S01]  /*0510*/  ULDC UR22, c[0x0][0x398] ;  /* 0x0000e60000167ab9 */ /* 0x000fe20000000800 */
[----:B------:R-:W-:Y:S02]  /*0520*/  UIADD3 UR9, UR5, 0x3f, URZ ;  /* 0x0000003f05097890 */ /* 0x000fe4000fffe03f */
[----:B------:R-:W-:Y:S02]  /*0530*/  UIADD3 UR7, UR7, UR22, UR5 ;  /* 0x0000001607077290 */ /* 0x000fe4000fffe005 */
[----:B------:R-:W-:-:S02]  /*0540*/  UIADD3 UR11, UR11, -UR23, URZ ;  /* 0x800000170b0b7290 */ /* 0x000fc4000fffe03f */
[----:B------:R-:W-:Y:S02]  /*0550*/  USHF.R.S32.HI UR8, URZ, 0x1f, UR9 ;  /* 0x0000001f3f087899 */ /* 0x000fe40008011409 */
[----:B------:R-:W-:Y:S02]  /*0560*/  USHF.R.S32.HI UR6, URZ, 0x1f, UR7 ;  /* 0x0000001f3f067899 */ /* 0x000fe40008011407 */
[----:B------:R-:W-:Y:S02]  /*0570*/  USHF.R.S32.HI UR10, URZ, 0x1f, UR11 ;  /* 0x0000001f3f0a7899 */ /* 0x000fe4000801140b */
[----:B------:R-:W-:Y:S02]  /*0580*/  ULEA.HI UR8, UR8, UR9, URZ, 0x6 ;  /* 0x0000000908087291 */ /* 0x000fe4000f8f303f */
[----:B------:R-:W-:Y:S02]  /*0590*/  ULEA.HI UR6, UR6, UR7, URZ, 0x6 ;  /* 0x0000000706067291 */ /* 0x000fe4000f8f303f */
[----:B------:R-:W-:-:S02]  /*05a0*/  ULEA.HI UR10, UR10, UR11, URZ, 0x6 ;  /* 0x0000000b0a0a7291 */ /* 0x000fc4000f8f303f */
[----:B------:R-:W-:Y:S02]  /*05b0*/  USHF.R.S32.HI UR8, URZ, 0x6, UR8 ;  /* 0x000000063f087899 */ /* 0x000fe40008011408 */
[----:B------:R-:W-:Y:S02]  /*05c0*/  USHF.R.S32.HI UR6, URZ, 0x6, UR6 ;  /* 0x000000063f067899 */ /* 0x000fe40008011406 */
[----:B------:R-:W-:Y:S02]  /*05d0*/  USHF.R.S32.HI UR10, URZ, 0x6, UR10 ;  /* 0x000000063f0a7899 */ /* 0x000fe4000801140a */
[----:B------:R-:W-:Y:S02]  /*05e0*/  UISETP.LT.AND UP0, UPT, UR8, UR6, UPT ;  /* 0x000000060800728c */ /* 0x000fe4000bf01270 */
[----:B------:R-:W-:Y:S02]  /*05f0*/  UISETP.LT.AND UP1, UPT, URZ, UR10, UPT ;  /* 0x0000000a3f00728c */ /* 0x000fe4000bf21270 */
[----:B------:R-:W-:-:S02]  /*0600*/  USEL UR19, UR8, UR6, UP0 ;  /* 0x0000000608137287 */ /* 0x000fc40008000000 */
[----:B------:R-:W-:-:S04]  /*0610*/  USEL UR13, URZ, UR10, !UP1 ;  /* 0x0000000a3f0d7287 */ /* 0x000fc8000c800000 */
[----:B------:R-:W-:-:S06]  /*0620*/  UISETP.GT.AND UP0, UPT, UR19, UR13, UPT ;  /* 0x0000000d1300728c */ /* 0x000fcc000bf04270 */
[----:B------:R-:W-:-:S13]  /*0630*/  PLOP3.LUT P0, PT, PT, PT, UP0, 0x80, 0x0 ;  /* 0x000000000000781c */ /* 0x000fda0003f0f008 */
[----:B-1----:R-:W-:Y:S05]  /*0640*/  @P0 BRA `(.L_x_508) ;  /* 0x0000001000c40947 */ /* 0x002fea0003800000 */
[----:B------:R-:W-:Y:S01]  /*0650*/  UISETP.NE.AND UP1, UPT, UR16, -0x1, UPT ;  /* 0xffffffff1000788c */ /* 0x000fe2000bf25270 */
[----:B------:R-:W-:Y:S01]  /*0660*/  SHF.R.S32.HI R8, RZ, 0x1f, R148 ;  /* 0x0000001fff087819 */ /* 0x000fe20000011494 */
[----:B------:R-:W-:Y:S01]  /*0670*/  ULDC.U8 UR5, c[0x0][0x3d9] ;  /* 0x0000f64000057ab9 */ /* 0x000fe20000000000 */
[----:B------:R-:W-:Y:S01]  /*0680*/  USHF.R.S32.HI UR15, URZ, 0x1f, UR4 ;  /* 0x0000001f3f0f7899 */ /* 0x000fe20008011404 */
[----:B------:R-:W-:Y:S01]  /*0690*/  LOP3.LUT P1, RZ, R148, 0x7, RZ, 0xc0, !PT ;  /* 0x0000000794ff7812 */ /* 0x000fe2000782c0ff */
[----:B------:R-:W-:Y:S01]  /*06a0*/  UISETP.NE.AND UP2, UPT, UR5, URZ, UPT ;  /* 0x0000003f0500728c */ /* 0x000fe2000bf45270 */
[----:B------:R-:W-:Y:S01]  /*06b0*/  LEA.HI R8, R8, R148, RZ, 0x3 ;  /* 0x0000009408087211 */ /* 0x000fe200078f18ff */
[----:B------:R-:W-:Y:S01]  /*06c0*/  UIADD3 UR25, -UR24, UR25, URZ ;  /* 0x0000001918197290 */ /* 0x000fe2000fffe13f */
[----:B------:R-:W-:Y:S01]  /*06d0*/  IMAD.U32 R6, RZ, RZ, UR17 ;  /* 0x00000011ff067e24 */ /* 0x000fe2000f8e00ff */
[----:B------:R-:W-:Y:S01]  /*06e0*/  UMOV UR22, URZ ;  /* 0x0000003f00167c82 */ /* 0x000fe20008000000 */
[----:B------:R-:W-:Y:S01]  /*06f0*/  LOP3.LUT R0, R8, 0x1ffffff8, RZ, 0xc0, !PT ;  /* 0x1ffffff808007812 */ /* 0x000fe200078ec0ff */
[----:B------:R-:W-:Y:S01]  /*0700*/  @UP1 ULDC.64 UR8, c[0x0][0x298] ;  /* 0x0000a60000081ab9 */ /* 0x000fe20000000a00 */
[----:B------:R-:W-:Y:S01]  /*0710*/  @!UP1 USHF.R.S32.HI UR12, URZ, 0x1f, UR14 ;  /* 0x0000001f3f0c9899 */ /* 0x000fe2000801140e */
[----:B------:R-:W-:Y:S01]  /*0720*/  SHF.R.S32.HI R8, RZ, 0x3, R8 ;  /* 0x00000003ff087819 */ /* 0x000fe20000011408 */
[----:B------:R-:W-:Y:S01]  /*0730*/  @UP1 UIMAD.WIDE.U32 UR10, UR16, UR8, URZ ;  /* 0x00000008100a12a5 */ /* 0x000fe2000f8e003f */
[----:B------:R-:W-:Y:S01]  /*0740*/  IMAD.IADD R0, R148, 0x1, -R0 ;  /* 0x0000000194007824 */ /* 0x000fe200078e0a00 */
[----:B------:R-:W-:Y:S01]  /*0750*/  @!UP1 ULDC.64 UR6, c[0x0][0x290] ;  /* 0x0000a40000069ab9 */ /* 0x000fe20000000a00 */
[----:B------:R-:W-:Y:S01]  /*0760*/  ISETP.GE.AND P2, PT, R8, UR25, PT ;  /* 0x0000001908007c0c */ /* 0x000fe2000bf46270 */
[----:B------:R-:W-:Y:S01]  /*0770*/  @UP1 UIMAD UR9, UR16, UR9, UR11 ;  /* 0x00000009100912a4 */ /* 0x000fe2000f8e020b */
[----:B------:R-:W-:Y:S01]  /*0780*/  IMAD.SHL.U32 R0, R0, 0x8, RZ ;  /* 0x0000000800007824 */ /* 0x000fe200078e00ff */
[----:B------:R-:W-:Y:S01]  /*0790*/  @!UP1 UIMAD UR8, UR12, UR6, URZ ;  /* 0x000000060c0892a4 */ /* 0x000fe2000f8e023f */
[----:B------:R-:W-:Y:S01]  /*07a0*/  SHF.R.S32.HI R9, RZ, 0x1f, R8 ;  /* 0x0000001fff097819 */ /* 0x000fe20000011408 */
[----:B------:R-:W-:Y:S01]  /*07b0*/  ULDC.U8 UR11, c[0x0][0x3d8] ;  /* 0x0000f600000b7ab9 */ /* 0x000fe20000000000 */
[----:B------:R-:W-:Y:S01]  /*07c0*/  @!UP1 UIMAD.WIDE.U32 UR12, UR14, UR6, URZ ;  /* 0x000000060e0c92a5 */ /* 0x000fe2000f8e003f */
[C---:B------:R-:W-:Y:S01]  /*07d0*/  VIADD R14, R8.reuse, 0x10 ;  /* 0x00000010080e7836 */ /* 0x040fe20000000000 */
[----:B------:R-:W-:Y:S01]  /*07e0*/  UISETP.NE.AND UP3, UPT, UR11, URZ, UPT ;  /* 0x0000003f0b00728c */ /* 0x000fe2000bf65270 */
[C---:B------:R-:W-:Y:S01]  /*07f0*/  VIADD R15, R8.reuse, 0x20 ;  /* 0x00000020080f7836 */ /* 0x040fe20000000000 */
[----:B------:R-:W-:Y:S01]  /*0800*/  UISETP.NE.AND UP0, UPT, UR11, URZ, !UP2 ;  /* 0x0000003f0b00728c */ /* 0x000fe2000d705270 */
[C---:B------:R-:W-:Y:S01]  /*0810*/  VIADD R16, R8.reuse, 0x30 ;  /* 0x0000003008107836 */ /* 0x040fe20000000000 */
[----:B------:R-:W-:Y:S01]  /*0820*/  @!UP1 UIMAD UR8, UR14, UR7, UR8 ;  /* 0x000000070e0892a4 */ /* 0x000fe2000f8e0208 */
[C---:B------:R-:W-:Y:S01]  /*0830*/  VIADD R18, R8.reuse, 0x40 ;  /* 0x0000004008127836 */ /* 0x040fe20000000000 */
[----:B------:R-:W-:Y:S01]  /*0840*/  UISETP.NE.OR UP3, UPT, UR5, URZ, !UP3 ;  /* 0x0000003f0500728c */ /* 0x000fe2000df65670 */
[----:B------:R-:W-:Y:S01]  /*0850*/  BSSY B0, `(.L_x_509) ;  /* 0x0000036000007945 */ /* 0x000fe20003800000 */
[----:B------:R-:W-:Y:S01]  /*0860*/  @!UP1 UIADD3 UR9, UR13, UR8, URZ ;  /* 0x000000080d099290 */ /* 0x000fe2000fffe03f */
[----:B------:R-:W-:Y:S01]  /*0870*/  ISETP.GE.OR P5, PT, R8, UR25, P1 ;  /* 0x0000001908007c0c */ /* 0x000fe20008fa6670 */
[----:B------:R-:W-:Y:S01]  /*0880*/  @!UP1 UMOV UR10, UR12 ;  /* 0x0000000c000a9c82 */ /* 0x000fe20008000000 */
[----:B------:R-:W-:Y:S01]  /*0890*/  @UP2 ULDC.64 UR6, c[0x0][0x2c0] ;  /* 0x0000b00000062ab9 */ /* 0x000fe20000000a00 */
[----:B------:R-:W-:Y:S01]  /*08a0*/  IADD3 R2, P0, R0, UR10, RZ ;  /* 0x0000000a00027c10 */ /* 0x000fe2000ff1e0ff */
[----:B------:R-:W-:Y:S01]  /*08b0*/  @UP2 UIMAD UR18, UR7, UR6, URZ ;  /* 0x00000006071222a4 */ /* 0x000fe2000f8e023f */
[----:B------:R-:W-:Y:S01]  /*08c0*/  ISETP.GE.AND P4, PT, R14, UR25, PT ;  /* 0x000000190e007c0c */ /* 0x000fe2000bf86270 */
[----:B------:R-:W-:Y:S01]  /*08d0*/  @!UP2 ULDC UR8, c[0x0][0x2c4] ;  /* 0x0000b1000008aab9 */ /* 0x000fe20000000800 */
[----:B------:R-:W-:Y:S01]  /*08e0*/  ULDC.64 UR6, c[0x0][0x2a0] ;  /* 0x0000a80000067ab9 */ /* 0x000fe20000000a00 */
[----:B------:R-:W-:Y:S01]  /*08f0*/  LEA.HI.X.SX32 R3, R0, UR9, 0x1, P0 ;  /* 0x0000000900037c11 */ /* 0x000fe200080f0eff */
[----:B------:R-:W-:Y:S01]  /*0900*/  @!UP2 ULDC UR5, c[0x0][0x270] ;  /* 0x00009c000005aab9 */ /* 0x000fe20000000800 */
[----:B------:R-:W-:Y:S01]  /*0910*/  @UP0 ULDC UR8, c[0x0][0x2e4] ;  /* 0x0000b90000080ab9 */ /* 0x000fe20000000800 */
[----:B------:R-:W-:Y:S01]  /*0920*/  @UP2 UMOV UR9, 0x1 ;  /* 0x0000000100092882 */ /* 0x000fe20000000000 */
[----:B------:R-:W-:Y:S01]  /*0930*/  UIMAD UR15, UR15, UR6, URZ ;  /* 0x000000060f0f72a4 */ /* 0x000fe2000f8e023f */
[----:B------:R-:W-:Y:S01]  /*0940*/  IMAD.U32 R0, RZ, RZ, UR6 ;  /* 0x00000006ff007e24 */ /* 0x000fe2000f8e00ff */
[----:B------:R-:W-:Y:S01]  /*0950*/  @!UP2 UIMAD UR9, UR8, UR5, URZ ;  /* 0x000000050809a2a4 */ /* 0x000fe2000f8e023f */
[----:B------:R-:W-:Y:S01]  /*0960*/  ISETP.GE.AND P3, PT, R15, UR25, PT ;  /* 0x000000190f007c0c */ /* 0x000fe2000bf66270 */
[----:B------:R-:W-:Y:S01]  /*0970*/  @!UP3 ULDC UR6, c[0x0][0x2c4] ;  /* 0x0000b1000006bab9 */ /* 0x000fe20000000800 */
[----:B------:R-:W-:Y:S01]  /*0980*/  @UP2 ULDC UR10, c[0x0][0x2c0] ;  /* 0x0000b000000a2ab9 */ /* 0x000fe20000000800 */
[----:B------:R-:W-:Y:S01]  /*0990*/  @!UP3 UIMAD UR6, UR14, UR6, URZ ;  /* 0x000000060e06b2a4 */ /* 0x000fe2000f8e023f */
[----:B------:R-:W-:Y:S01]  /*09a0*/  IMAD.WIDE.U32 R12, R0, UR4, R2 ;  /* 0x00000004000c7c25 */ /* 0x000fe2000f8e0002 */
[----:B------:R-:W-:Y:S01]  /*09b0*/  UIMAD UR9, UR14, UR9, URZ ;  /* 0x000000090e0972a4 */ /* 0x000fe2000f8e023f */
[----:B------:R-:W-:Y:S01]  /*09c0*/  ISETP.GE.AND P0, PT, R16, UR25, PT ;  /* 0x0000001910007c0c */ /* 0x000fe2000bf06270 */
[----:B------:R-:W-:Y:S01]  /*09d0*/  @!UP3 USEL UR6, UR6, UR16, !UP1 ;  /* 0x000000100606b287 */ /* 0x000fe2000c800000 */
[----:B------:R-:W-:Y:S01]  /*09e0*/  ISETP.GE.AND P6, PT, R18, UR25, PT ;  /* 0x0000001912007c0c */ /* 0x000fe2000bfc6270 */
[----:B------:R-:W-:Y:S01]  /*09f0*/  USEL UR9, UR9, URZ, UP3 ;  /* 0x0000003f09097287 */ /* 0x000fe20009800000 */
[----:B------:R-:W-:Y:S01]  /*0a00*/  IMAD.WIDE R6, R6, 0x80, R8 ;  /* 0x0000008006067825 */ /* 0x000fe200078e0208 */
[----:B------:R-:W-:Y:S01]  /*0a10*/  @!UP2 UMOV UR10, 0x1 ;  /* 0x00000001000aa882 */ /* 0x000fe20000000000 */
[----:B------:R-:W-:Y:S01]  /*0a20*/  @!UP2 UMOV UR18, UR8 ;  /* 0x000000080012ac82 */ /* 0x000fe20008000000 */
[----:B------:R-:W-:Y:S01]  /*0a30*/  UIMAD UR24, UR24, UR10, URZ ;  /* 0x0000000a181872a4 */ /* 0x000fe2000f8e023f */
[----:B------:R-:W-:Y:S01]  /*0a40*/  VIADD R20, R8, 0x50 ;  /* 0x0000005008147836 */ /* 0x000fe20000000000 */
[----:B------:R-:W-:Y:S01]  /*0a50*/  UIMAD UR18, UR4, UR18, UR9 ;  /* 0x00000012041272a4 */ /* 0x000fe2000f8e0209 */
[----:B------:R-:W-:Y:S01]  /*0a60*/  UMOV UR23, URZ ;  /* 0x0000003f00177c82 */ /* 0x000fe20008000000 */
[----:B------:R-:W-:Y:S01]  /*0a70*/  UIMAD UR7, UR4, UR7, UR15 ;  /* 0x00000007040772a4 */ /* 0x000fe2000f8e020f */
[----:B------:R-:W-:Y:S01]  /*0a80*/  @!UP3 UMOV UR22, UR6 ;  /* 0x000000060016bc82 */ /* 0x000fe20008000000 */
[----:B------:R-:W-:-:S02]  /*0a90*/  @!UP3 USHF.R.S32.HI UR23, URZ, 0x1f, UR6 ;  /* 0x0000001f3f17b899 */ /* 0x000fc40008011406 */
[----:B------:R-:W-:Y:S02]  /*0aa0*/  USHF.R.S32.HI UR4, URZ, 0x1f, UR24 ;  /* 0x0000001f3f047899 */ /* 0x000fe40008011418 */
        /* <DEDUP_REMOVED lines=16> */
.L_x_510:
[----:B------:R-:W-:Y:S05]  /*0bb0*/  BSYNC B0 ;  /* 0x0000000000007941 */ /* 0x000fea0003800000 */
.L_x_509:
        /* <DEDUP_REMOVED lines=18> */
.L_x_512:
[----:B------:R-:W-:Y:S05]  /*0ce0*/  BSYNC B0 ;  /* 0x0000000000007941 */ /* 0x000fea0003800000 */
.L_x_511:
        /* <DEDUP_REMOVED lines=18> */
.L_x_514:
[----:B------:R-:W-:Y:S05]  /*0e10*/  BSYNC B0 ;  /* 0x0000000000007941 */ /* 0x000fea0003800000 */
.L_x_513:
        /* <DEDUP_REMOVED lines=17> */
.L_x_516:
[----:B------:R-:W-:Y:S05]  /*0f30*/  BSYNC B0 ;  /* 0x0000000000007941 */ /* 0x000fea0003800000 */
.L_x_515:
        /* <DEDUP_REMOVED lines=17> */
.L_x_518:
[----:B------:R-:W-:Y:S05]  /*1050*/  BSYNC B0 ;  /* 0x0000000000007941 */ /* 0x000fea0003800000 */
.L_x_517:
        /* <DEDUP_REMOVED lines=17> */
.L_x_520:
[----:B------:R-:W-:Y:S05]  /*1170*/  BSYNC B0 ;  /* 0x0000000000007941 */ /* 0x000fea0003800000 */
.L_x_519:
        /* <DEDUP_REMOVED lines=16> */
.L_x_522:
[----:B------:R-:W-:Y:S05]  /*1280*/  BSYNC B0 ;  /* 0x0000000000007941 */ /* 0x000fea0003800000 */
.L_x_521:
        /* <DEDUP_REMOVED lines=16> */
.L_x_524:
[----:B------:R-:W-:Y:S05]  /*1390*/  BSYNC B0 ;  /* 0x0000000000007941 */ /* 0x000fea0003800000 */
.L_x_523:
        /* <DEDUP_REMOVED lines=10> */
.L_x_526:
[----:B------:R-:W-:Y:S05]  /*1440*/  BSYNC B0 ;  /* 0x0000000000007941 */ /* 0x000fea0003800000 */
.L_x_525:
        /* <DEDUP_REMOVED lines=15> */
.L_x_528:
[----:B------:R-:W-:Y:S05]  /*1540*/  BSYNC B0 ;  /* 0x0000000000007941 */ /* 0x000fea0003800000 */
.L_x_527:
        /* <DEDUP_REMOVED lines=10> */
.L_x_530:
[----:B------:R-:W-:Y:S05]  /*15f0*/  BSYNC B0 ;  /* 0x0000000000007941 */ /* 0x000fea0003800000 */
.L_x_529:
        /* <DEDUP_REMOVED lines=10> */
.L_x_532:
[----:B------:R-:W-:Y:S05]  /*16a0*/  BSYNC B0 ;  /* 0x0000000000007941 */ /* 0x000fea0003800000 */
.L_x_531:
        /* <DEDUP_REMOVED lines=10> */
.L_x_534:
[----:B------:R-:W-:Y:S05]  /*1750*/  BSYNC B0 ;  /* 0x0000000000007941 */ /* 0x000fea0003800000 */
.L_x_533:
        /* <DEDUP_REMOVED lines=10> */
.L_x_536:
[----:B------:R-:W-:Y:S05]  /*1800*/  BSYNC B0 ;  /* 0x0000000000007941 */ /* 0x000fea0003800000 */
.L_x_535:
        /* <DEDUP_REMOVED lines=10> */
.L_x_538:
[----:B------:R-:W-:Y:S05]  /*18b0*/  BSYNC B0 ;  /* 0x0000000000007941 */ /* 0x000fea0003800000 */
.L_x_537:
        /* <DEDUP_REMOVED lines=10> */
.L_x_508:
[----:B------:R-:W1:Y:S01]  /*1960*/  LDC R15, c[0x0][0x278] ;  /* 0x00009e00ff0f7b82 */ /* 0x000e620000000800 */
[----:B------:R-:W2:Y:S01]  /*1970*/  S2R R4, SR_CTAID.Z ;  /* 0x0000000000047919 */ /* 0x000ea20000002700 */
[----:B------:R-:W-:Y:S01]  /*1980*/  SHF.R.S32.HI R41, RZ, 0x1f, R148 ;  /* 0x0000001fff297819 */ /* 0x000fe20000011494 */
[----:B------:R-:W-:Y:S02]  /*1990*/  UISETP.NE.AND UP0, UPT, UR16, -0x1, UPT ;  /* 0xffffffff1000788c */ /* 0x000fe4000bf05270 */
[----:B------:R-:W-:Y:S02]  /*19a0*/  UIADD3 UR12, -UR24, UR25, URZ ;  /* 0x00000019180c7290 */ /* 0x000fe4000fffe13f */
[----:B------:R-:W-:-:S07]  /*19b0*/  UIADD3 UR18, UR19, -0x1, URZ ;  /* 0xffffffff13127890 */ /* 0x000fce000fffe03f */
[----:B------:R-:W-:Y:S01]  /*19c0*/  @UP0 ULDC.64 UR6, c[0x0][0x240] ;  /* 0x0000900000060ab9 */ /* 0x000fe20000000a00 */
[----:B------:R-:W-:Y:S02]  /*19d0*/  @!UP0 USHF.R.S32.HI UR9, URZ, 0x1f, UR14 ;  /* 0x0000001f3f098899 */ /* 0x000fe4000801140e */
[----:B------:R-:W-:-:S04]  /*19e0*/  @UP0 UIMAD.WIDE.U32 UR10, UR16, UR6, URZ ;  /* 0x00000006100a02a5 */ /* 0x000fc8000f8e003f */
[----:B------:R-:W-:Y:S01]  /*19f0*/  @UP0 UIMAD UR8, UR16, UR7, UR11 ;  /* 0x00000007100802a4 */ /* 0x000fe2000f8e020b */
[----:B-1----:R-:W-:Y:S02]  /*1a00*/  IABS R0, R15 ;  /* 0x0000000f00007213 */ /* 0x002fe40000000000 */
[----:B------:R-:W-:Y:S01]  /*1a10*/  @!UP0 ULDC.64 UR6, c[0x0][0x228] ;  /* 0x00008a0000068ab9 */ /* 0x000fe20000000a00 */
[----:B------:R-:W-:Y:S01]  /*1a20*/  ISETP.NE.AND P2, PT, R15, RZ, PT ;  /* 0x000000ff0f00720c */ /* 0x000fe20003f45270 */
[----:B------:R-:W-:Y:S01]  /*1a30*/  @!UP0 UIMAD UR9, UR9, UR6, URZ ;  /* 0x00000006090982a4 */ /* 0x000fe2000f8e023f */
[----:B------:R-:W-:Y:S01]  /*1a40*/  IMAD.MOV.U32 R10, RZ, RZ, R0 ;  /* 0x000000ffff0a7224 */ /* 0x000fe200078e0000 */
[----:B------:R-:W-:Y:S02]  /*1a50*/  @!UP0 UIMAD.WIDE.U32 UR26, UR14, UR6, URZ ;  /* 0x000000060e1a82a5 */ /* 0x000fe4000f8e003f */
[----:B------:R-:W-:Y:S01]  /*1a60*/  @!UP0 UIMAD UR7, UR14, UR7, UR9 ;  /* 0x000000070e0782a4 */ /* 0x000fe2000f8e0209 */
[----:B------:R-:W1:Y:S01]  /*1a70*/  I2F.RP R2, R10 ;  /* 0x0000000a00027306 */ /* 0x000e620000209400 */
[----:B--2---:R-:W-:Y:S01]  /*1a80*/  IABS R4, R4 ;  /* 0x0000000400047213 */ /* 0x004fe20000000000 */
[----:B------:R-:W-:-:S02]  /*1a90*/  USHF.R.S32.HI UR9, URZ, 0x1f, UR4 ;  /* 0x0000001f3f097899 */ /* 0x000fc40008011404 */
[----:B------:R-:W-:Y:S01]  /*1aa0*/  @!UP0 UIADD3 UR8, UR27, UR7, URZ ;  /* 0x000000071b088290 */ /* 0x000fe2000fffe03f */
[----:B------:R-:W-:Y:S02]  /*1ab0*/  @!UP0 UMOV UR10, UR26 ;  /* 0x0000001a000a8c82 */ /* 0x000fe40008000000 */
[----:B------:R-:W-:Y:S01]  /*1ac0*/  ULDC.64 UR6, c[0x0][0x258] ;  /* 0x0000960000067ab9 */ /* 0x000fe20000000a00 */
[----:B------:R-:W-:Y:S01]  /*1ad0*/  UIMAD UR26, UR18, -0x40, UR5 ;  /* 0xffffffc0121a78a4 */ /* 0x000fe2000f8e0205 */
[----:B------:R-:W-:Y:S01]  /*1ae0*/  IMAD.U32 R12, RZ, RZ, UR6 ;  /* 0x00000006ff0c7e24 */ /* 0x000fe2000f8e00ff */
[----:B------:R-:W-:Y:S02]  /*1af0*/  UIMAD UR9, UR9, UR6, URZ ;  /* 0x00000006090972a4 */ /* 0x000fe4000f8e023f */
[----:B------:R-:W-:Y:S02]  /*1b00*/  UISETP.NE.AND UP0, UPT, UR28, -0x1, UPT ;  /* 0xffffffff1c00788c */ /* 0x000fe4000bf05270 */
[----:B------:R-:W-:Y:S01]  /*1b10*/  UIMAD UR7, UR4, UR7, UR9 ;  /* 0x00000007040772a4 */ /* 0x000fe2000f8e0209 */
[----:B-1----:R-:W1:Y:S01]  /*1b20*/  MUFU.RCP R2, R2 ;  /* 0x0000000200027308 */ /* 0x002e620000001000 */
[----:B------:R-:W-:-:S07]  /*1b30*/  UMOV UR6, 0x400 ;  /* 0x0000040000067882 */ /* 0x000fce0000000000 */
[----:B------:R-:W-:Y:S02]  /*1b40*/  @UP0 UIADD3 UR27, UR15, UR28, URZ ;  /* 0x0000001c0f1b0290 */ /* 0x000fe4000fffe03f */
        /* <DEDUP_REMOVED lines=12> */
[----:B------:R-:W-:Y:S01]  /*1c10*/  IMAD.MOV R2, RZ, RZ, -R0 ;  /* 0x000000ffff027224 */ /* 0x000fe200078e0a00 */
[----:B------:R-:W-:Y:S01]  /*1c20*/  SHF.R.S32.HI R7, RZ, 0x1f, R6 ;  /* 0x0000001fff077819 */ /* 0x000fe20000011406 */
[----:B------:R-:W-:Y:S01]  /*1c30*/  IMAD.IADD R40, R148, 0x1, -R3 ;  /* 0x0000000194287824 */ /* 0x000fe200078e0a03 */
[----:B------:R-:W-:Y:S01]  /*1c40*/  MOV R3, UR17 ;  /* 0x0000001100037c02 */ /* 0x000fe20008000f00 */
[----:B------:R-:W-:Y:S02]  /*1c50*/  IMAD R2, R10, R2, R4 ;  /* 0x000000020a027224 */ /* 0x000fe400078e0204 */
[----:B------:R-:W-:-:S02]  /*1c60*/  IMAD.SHL.U32 R28, R40, 0x8, RZ ;  /* 0x00000008281c7824 */ /* 0x000fc400078e00ff */
[----:B------:R-:W-:Y:S01]  /*1c70*/  VIADD R39, R6, 0x10 ;  /* 0x0000001006277836 */ /* 0x000fe20000000000 */
[----:B------:R-:W-:Y:S01]  /*1c80*/  ISETP.GT.U32.AND P3, PT, R10, R2, PT ;  /* 0x000000020a00720c */ /* 0x000fe20003f64070 */
[----:B------:R-:W-:Y:S01]  /*1c90*/  IMAD.WIDE R26, R3, 0x80, R6 ;  /* 0x00000080031a7825 */ /* 0x000fe200078e0206 */
[----:B------:R-:W-:Y:S01]  /*1ca0*/  SHF.R.S32.HI R29, RZ, 0x1f, R28 ;  /* 0x0000001fff1d7819 */ /* 0x000fe2000001141c */
[----:B------:R-:W1:Y:S01]  /*1cb0*/  @!P1 LDC.64 R8, c[0x0][0x240] ;  /* 0x00009000ff089b82 */ /* 0x000e620000000a00 */
[----:B------:R-:W-:Y:S01]  /*1cc0*/  IADD3 R4, P0, R28, UR10, RZ ;  /* 0x0000000a1c047c10 */ /* 0x000fe2000ff1e0ff */
[C---:B------:R-:W-:Y:S01]  /*1cd0*/  IMAD.SHL.U32 R3, R6.reuse, 0x40, RZ ;  /* 0x0000004006037824 */ /* 0x040fe200078e00ff */
[----:B------:R-:W-:Y:S01]  /*1ce0*/  ISETP.GE.AND P6, PT, R39, UR12, PT ;  /* 0x0000000c27007c0c */ /* 0x000fe2000bfc6270 */
[C---:B------:R-:W-:Y:S01]  /*1cf0*/  VIADD R37, R6.reuse, 0x30 ;  /* 0x0000003006257836 */ /* 0x040fe20000000000 */
[----:B------:R-:W-:Y:S01]  /*1d00*/  IADD3.X R5, R29, UR8, RZ, P0, !PT ;  /* 0x000000081d057c10 */ /* 0x000fe200087fe4ff */
[----:B------:R-:W-:Y:S01]  /*1d10*/  VIADD R38, R6, 0x20 ;  /* 0x0000002006267836 */ /* 0x000fe20000000000 */
[----:B------:R-:W-:Y:S01]  /*1d20*/  @UP0 ULDC.64 UR8, c[0x0][0x248] ;  /* 0x0000920000080ab9 */ /* 0x000fe20000000a00 */
[----:B------:R-:W2:Y:S01]  /*1d30*/  @!P1 LDC.64 R18, c[0x0][0x210] ;  /* 0x00008400ff129b82 */ /* 0x000ea20000000a00 */
[----:B------:R-:W-:Y:S01]  /*1d40*/  @UP0 UIMAD.WIDE.U32 UR32, UR27, UR8, URZ ;  /* 0x000000081b2002a5 */ /* 0x000fe2000f8e003f */
[----:B------:R-:W-:Y:S01]  /*1d50*/  @!P3 IMAD.IADD R2, R2, 0x1, -R10 ;  /* 0x000000010202b824 */ /* 0x000fe200078e0a0a */
[----:B------:R-:W-:Y:S01]  /*1d60*/  ISETP.GE.AND P5, PT, R38, UR12, PT ;  /* 0x0000000c26007c0c */ /* 0x000fe2000bfa6270 */
[----:B------:R-:W-:Y:S01]  /*1d70*/  IMAD.WIDE.U32 R12, R12, UR4, R4 ;  /* 0x000000040c0c7c25 */ /* 0x000fe2000f8e0004 */
[----:B------:R-:W-:Y:S01]  /*1d80*/  LOP3.LUT R5, R15, UR4, RZ, 0x3c, !PT ;  /* 0x000000040f057c12 */ /* 0x000fe2000f8e3cff */
[----:B------:R-:W-:Y:S01]  /*1d90*/  @UP0 UIMAD UR27, UR27, UR9, URZ ;  /* 0x000000091b1b02a4 */ /* 0x000fe2000f8e023f */
[----:B------:R-:W-:Y:S01]  /*1da0*/  ISETP.GE.U32.AND P4, PT, R2, R10, PT ;  /* 0x0000000a0200720c */ /* 0x000fe20003f86070 */
[----:B------:R-:W3:Y:S01]  /*1db0*/  S2UR UR4, SR_CgaCtaId ;  /* 0x00000000000479c3 */ /* 0x000ee20000008800 */
[----:B------:R-:W-:Y:S01]  /*1dc0*/  @!P3 VIADD R0, R0, 0x1 ;  /* 0x000000010000b836 */ /* 0x000fe20000000000 */
[----:B------:R-:W-:Y:S01]  /*1dd0*/  LOP3.LUT R2, R3, 0x1c0, RZ, 0xc0, !PT ;  /* 0x000001c003027812 */ /* 0x000fe200078ec0ff */
[----:B------:R-:W-:Y:S01]  /*1de0*/  @!P1 IMAD.MOV.U32 R10, RZ, RZ, R12 ;  /* 0x000000ffff0a9224 */ /* 0x000fe200078e000c */
[----:B------:R-:W-:Y:S01]  /*1df0*/  ISETP.GE.AND P0, PT, R5, RZ, PT ;  /* 0x000000ff0500720c */ /* 0x000fe20003f06270 */
[----:B------:R-:W4:Y:S01]  /*1e00*/  @!P6 S2R R21, SR_CgaCtaId ;  /* 0x000000000015e919 */ /* 0x000f220000008800 */
[----:B------:R-:W-:Y:S01]  /*1e10*/  LOP3.LUT R4, R2, 0x38, R28, 0xf8, !PT ;  /* 0x0000003802047812 */ /* 0x000fe200078ef81c */
[----:B------:R-:W-:Y:S01]  /*1e20*/  @UP0 UIADD3 UR27, UR33, UR27, URZ ;  /* 0x0000001b211b0290 */ /* 0x000fe2000fffe03f */
[----:B------:R-:W-:Y:S01]  /*1e30*/  SHF.R.U32.HI R3, RZ, 0x3, R2 ;  /* 0x00000003ff037819 */ /* 0x000fe20000011602 */
[----:B-1----:R-:W-:Y:S01]  /*1e40*/  @!P1 IMAD R2, R27, R8, RZ ;  /* 0x000000081b029224 */ /* 0x002fe200078e02ff */
[----:B------:R-:W-:Y:S01]  /*1e50*/  IADD3 R11, R13, UR7, RZ ;  /* 0x000000070d0b7c10 */ /* 0x000fe2000fffe0ff */
[----:B------:R-:W1:Y:S01]  /*1e60*/  @!P6 LDC.64 R16, c[0x0][0x240] ;  /* 0x00009000ff10eb82 */ /* 0x000e620000000a00 */
[----:B------:R-:W-:Y:S01]  /*1e70*/  @P4 VIADD R0, R0, 0x1 ;  /* 0x0000000100004836 */ /* 0x000fe20000000000 */
[----:B------:R-:W-:Y:S01]  /*1e80*/  ISETP.GE.AND P4, PT, R37, UR12, PT ;  /* 0x0000000c25007c0c */ /* 0x000fe2000bf86270 */
[----:B------:R-:W5:Y:S01]  /*1e90*/  @!P5 S2R R36, SR_CgaCtaId ;  /* 0x000000000024d919 */ /* 0x000f620000008800 */
[----:B------:R-:W-:Y:S01]  /*1ea0*/  LOP3.LUT R14, R4, R3, RZ, 0x3c, !PT ;  /* 0x00000003040e7212 */ /* 0x000fe200078e3cff */
[C---:B------:R-:W-:Y:S01]  /*1eb0*/  @!P1 IMAD R3, R26.reuse, R9, R2 ;  /* 0x000000091a039224 */ /* 0x040fe200078e0202 */
[----:B------:R-:W-:Y:S01]  /*1ec0*/  LEA.HI R2, R41, R148, RZ, 0x6 ;  /* 0x0000009429027211 */ /* 0x000fe200078f30ff */
[----:B------:R-:W-:Y:S01]  /*1ed0*/  @!P1 IMAD.WIDE.U32 R4, R26, R8, R10 ;  /* 0x000000081a049225 */ /* 0x000fe200078e000a */
[----:B------:R-:W-:-:S02]  /*1ee0*/  MOV R32, R0 ;  /* 0x0000000000207202 */ /* 0x000fc40000000f00 */
[----:B------:R-:W-:Y:S01]  /*1ef0*/  @!P6 MOV R9, 0x400 ;  /* 0x000004000009e802 */ /* 0x000fe20000000f00 */
[----:B------:R-:W-:Y:S02]  /*1f00*/  VIADD R0, R6, 0x40 ;  /* 0x0000004006007836 */ /* 0x000fe40000000000 */
[----:B------:R-:W-:Y:S01]  /*1f10*/  IMAD.SHL.U32 R2, R2, 0x8, RZ ;  /* 0x0000000802027824 */ /* 0x000fe200078e00ff */
[----:B---3--:R-:W-:Y:S01]  /*1f20*/  ULEA UR4, UR4, UR6, 0x18 ;  /* 0x0000000604047291 */ /* 0x008fe2000f8ec03f */
[----:B------:R-:W3:Y:S01]  /*1f30*/  @!P4 S2R R24, SR_CgaCtaId ;  /* 0x000000000018c919 */ /* 0x000ee20000008800 */
[----:B------:R-:W-:Y:S01]  /*1f40*/  @!P0 IMAD.MOV R32, RZ, RZ, -R32 ;  /* 0x000000ffff208224 */ /* 0x000fe200078e0a20 */
[----:B------:R-:W-:Y:S01]  /*1f50*/  ISETP.GE.AND P0, PT, R0, UR12, PT ;  /* 0x0000000c00007c0c */ /* 0x000fe2000bf06270 */
[----:B------:R-:W-:Y:S01]  /*1f60*/  @!P1 IMAD.IADD R0, R5, 0x1, R3 ;  /* 0x0000000105009824 */ /* 0x000fe200078e0203 */
[----:B------:R-:W-:Y:S01]  /*1f70*/  LOP3.LUT R20, R14, 0xfffffe00, R2, 0xf8, !PT ;  /* 0xfffffe000e147812 */ /* 0x000fe200078ef802 */
[----:B------:R-:W-:Y:S01]  /*1f80*/  VIADD R5, R6, 0x50 ;  /* 0x0000005006057836 */ /* 0x000fe20000000000 */
[----:B------:R-:W-:Y:S01]  /*1f90*/  @!P2 LOP3.LUT R32, RZ, R15, RZ, 0x33, !PT ;  /* 0x0000000fff20a212 */ /* 0x000fe200078e33ff */
[----:B------:R-:W5:Y:S01]  /*1fa0*/  @!P4 LDC.64 R22, c[0x0][0x240] ;  /* 0x00009000ff16cb82 */ /* 0x000f620000000a00 */
[----:B--2---:R-:W-:Y:S01]  /*1fb0*/  @!P1 LEA R2, P2, R4, R18, 0x1 ;  /* 0x0000001204029211 */ /* 0x004fe200078408ff */
[----:B------:R-:W-:Y:S01]  /*1fc0*/  @UP0 ULDC.64 UR6, c[0x0][0x250] ;  /* 0x0000940000060ab9 */ /* 0x000fe20000000a00 */
[----:B------:R-:W-:Y:S01]  /*1fd0*/  LEA R150, R20, UR4, 0x1 ;  /* 0x0000000414967c11 */ /* 0x000fe2000f8e08ff */
[----:B------:R-:W-:Y:S01]  /*1fe0*/  @UP0 UIMAD.WIDE.U32 UR30, UR28, UR6, URZ ;  /* 0x000000061c1e02a5 */ /* 0x000fe2000f8e003f */
[----:B------:R-:W-:Y:S01]  /*1ff0*/  @!P1 LEA.HI.X R3, R4, R19, R0, 0x1, P2 ;  /* 0x0000001304039211 */ /* 0x000fe200010f0c00 */
[----:B------:R-:W-:Y:S01]  /*2000*/  @UP0 UIMAD UR28, UR28, UR7, URZ ;  /* 0x000000071c1c02a4 */ /* 0x000fe2000f8e023f */
[----:B------:R-:W-:Y:S01]  /*2010*/  @!P6 IADD3 R0, P2, R26, 0x10, RZ ;  /* 0x000000101a00e810 */ /* 0x000fe20007f5e0ff */
[----:B------:R-:W2:Y:S01]  /*2020*/  @!P6 LDC.64 R14, c[0x0][0x210] ;  /* 0x00008400ff0eeb82 */ /* 0x000ea20000000a00 */
[----:B------:R-:W-:Y:S01]  /*2030*/  IADD3 R4, R6, 0x60, RZ ;  /* 0x0000006006047810 */ /* 0x000fe20007ffe0ff */
[----:B------:R-:W-:Y:S01]  /*2040*/  @!PT LDS RZ, [RZ] ;  /* 0x00000000fffff984 */ /* 0x000fe20000000800 */
[----:B------:R-:W-:Y:S01]  /*2050*/  @!PT LDS RZ, [RZ] ;  /* 0x00000000fffff984 */ /* 0x000fe20000000800 */
[----:B------:R-:W-:Y:S01]  /*2060*/  @!PT LDS RZ, [RZ] ;  /* 0x00000000fffff984 */ /* 0x000fe20000000800 */
[----:B------:R-:W-:Y:S01]  /*2070*/  @!P1 LDGSTS.E.BYPASS.LTC128B.128 [R150], desc[UR20][R2.64] ;  /* 0x0000000002969fae */ /* 0x000fe2000b901d54 */
[----:B----4-:R-:W-:Y:S01]  /*2080*/  @!P6 LEA R9, R21, R9, 0x18 ;  /* 0x000000091509e211 */ /* 0x010fe200078ec0ff */
[----:B------:R-:W-:Y:S01]  /*2090*/  @!P6 IMAD.X R8, RZ, RZ, R27, P2 ;  /* 0x000000ffff08e224 */ /* 0x000fe200010e061b */
[----:B------:R-:W-:Y:S01]  /*20a0*/  ISETP.GE.AND P2, PT, R4, UR12, PT ;  /* 0x0000000c04007c0c */ /* 0x000fe2000bf46270 */
[----:B------:R4:W-:Y:S01]  /*20b0*/  @!P1 LDGSTS.E.BYPASS.LTC128B.128 [R150+0x4000], desc[UR20][R2.64+0x80] ;  /* 0x0400008002969fae */ /* 0x0009e2000b901d54 */
[----:B------:R-:W-:Y:S01]  /*20c0*/  @!P4 MOV R21, 0x400 ;  /* 0x000004000015c802 */ /* 0x000fe20000000f00 */
[----:B------:R-:W2:Y:S01]  /*20d0*/  @!P5 LDC.64 R18, c[0x0][0x240] ;  /* 0x00009000ff12db82 */ /* 0x000ea20000000a00 */
[----:B-1----:R-:W-:Y:S01]  /*20e0*/  @!P6 IMAD R4, R8, R16, RZ ;  /* 0x000000100804e224 */ /* 0x002fe200078e02ff */
[----:B------:R-:W1:Y:S01]  /*20f0*/  @!P0 S2R R33, SR_CgaCtaId ;  /* 0x0000000000218919 */ /* 0x000e620000008800 */
[----:B------:R-:W-:Y:S01]  /*2100*/  ISETP.GE.AND P3, PT, R5, UR12, PT ;  /* 0x0000000c05007c0c */ /* 0x000fe2000bf66270 */
[----:B------:R-:W-:Y:S01]  /*2110*/  @UP0 UIADD3 UR28, UR31, UR28, URZ ;  /* 0x0000001c1f1c0290 */ /* 0x000fe2000fffe03f */
[----:B------:R-:W-:Y:S01]  /*2120*/  @!P6 IMAD R4, R0, R17, R4 ;  /* 0x000000110004e224 */ /* 0x000fe200078e0204 */
[----:B------:R-:W-:Y:S01]  /*2130*/  @!P5 MOV R5, 0x400 ;  /* 0x000004000005d802 */ /* 0x000fe20000000f00 */
[----:B------:R1:W-:Y:S01]  /*2140*/  STL [R1+0x8], R150 ;  /* 0x0000089601007387 */ /* 0x0003e20000100800 */
[----:B------:R-:W1:Y:S01]  /*2150*/  @!P4 LDC.64 R30, c[0x0][0x210] ;  /* 0x00008400ff1ecb82 */ /* 0x000e620000000a00 */
[----:B---3--:R-:W-:-:S02]  /*2160*/  @!P4 LEA R21, R24, R21, 0x18 ;  /* 0x000000151815c211 */ /* 0x008fc400078ec0ff */
[----:B-----5:R-:W-:-:S05]  /*2170*/  @!P5 LEA R36, R36, R5, 0x18 ;  /* 0x000000052424d211 */ /* 0x020fca00078ec0ff */
[----:B------:R-:W3:Y:S08]  /*2180*/  @!P0 LDC.64 R24, c[0x0][0x240] ;  /* 0x00009000ff188b82 */ /* 0x000ef00000000a00 */
[----:B------:R-:W5:Y:S01]  /*2190*/  @!P0 LDC.64 R34, c[0x0][0x210] ;  /* 0x00008400ff228b82 */ /* 0x000f620000000a00 */
[----:B----4-:R-:W-:Y:S02]  /*21a0*/  @!P6 IMAD.MOV.U32 R2, RZ, RZ, R12 ;  /* 0x000000ffff02e224 */ /* 0x010fe400078e000c */
[----:B------:R-:W-:-:S02]  /*21b0*/  @!P6 IMAD.MOV.U32 R3, RZ, RZ, R11 ;  /* 0x000000ffff03e224 */ /* 0x000fc400078e000b */
[----:B------:R-:W-:Y:S01]  /*21c0*/  @!P6 IMAD.WIDE.U32 R2, R0, R16, R2 ;  /* 0x000000100002e225 */ /* 0x000fe200078e0002 */
[----:B------:R-:W-:Y:S02]  /*21d0*/  @!P5 IADD3 R0, P1, R26, 0x20, RZ ;  /* 0x000000201a00d810 */ /* 0x000fe40007f3e0ff */
[----:B------:R-:W4:Y:S01]  /*21e0*/  @!P5 LDC.64 R16, c[0x0][0x210] ;  /* 0x00008400ff10db82 */ /* 0x000f220000000a00 */
[----:B------:R-:W-:Y:S02]  /*21f0*/  @!P6 IMAD.IADD R3, R3, 0x1, R4 ;  /* 0x000000010303e824 */ /* 0x000fe400078e0204 */
[----:B------:R-:W-:Y:S01]  /*2200*/  @!P5 IMAD.X R8, RZ, RZ, R27, P1 ;  /* 0x000000ffff08d224 */ /* 0x000fe200008e061b */
[----:B--2---:R-:W-:-:S03]  /*2210*/  @!P6 LEA R4, P1, R2, R14, 0x1 ;  /* 0x0000000e0204e211 */ /* 0x004fc600078208ff */
[-C--:B------:R-:W-:Y:S01]  /*2220*/  @!P5 IMAD R8, R8, R18.reuse, RZ ;  /* 0x000000120808d224 */ /* 0x080fe200078e02ff */
[----:B------:R-:W-:Y:S01]  /*2230*/  @!P6 LEA.HI.X R5, R2, R15, R3, 0x1, P1 ;  /* 0x0000000f0205e211 */ /* 0x000fe200008f0c03 */
[----:B------:R-:W-:Y:S02]  /*2240*/  @!P5 IMAD.MOV.U32 R2, RZ, RZ, R12 ;  /* 0x000000ffff02d224 */ /* 0x000fe400078e000c */
[----:B------:R-:W-:Y:S02]  /*2250*/  @!P5 IMAD.MOV.U32 R3, RZ, RZ, R11 ;  /* 0x000000ffff03d224 */ /* 0x000fe400078e000b */
[----:B------:R-:W-:Y:S01]  /*2260*/  @!P5 IMAD R14, R0, R19, R8 ;  /* 0x00000013000ed224 */ /* 0x000fe200078e0208 */
[----:B------:R-:W-:Y:S01]  /*2270*/  @!P6 LEA R8, R20, R9, 0x1 ;  /* 0x000000091408e211 */ /* 0x000fe200078e08ff */
[----:B------:R-:W-:Y:S01]  /*2280*/  @!P5 IMAD.WIDE.U32 R2, R0, R18, R2 ;  /* 0x000000120002d225 */ /* 0x000fe200078e0002 */
[----:B------:R-:W-:Y:S01]  /*2290*/  @!P4 IADD3 R9, P1, R26, 0x30, RZ ;  /* 0x000000301a09c810 */ /* 0x000fe20007f3e0ff */
[----:B------:R-:W2:Y:S01]  /*22a0*/  @!P3 LDC.64 R18, c[0x0][0x240] ;  /* 0x00009000ff12bb82 */ /* 0x000ea20000000a00 */
[----:B------:R-:W-:Y:S01]  /*22b0*/  @!P0 MOV R0, 0x400 ;  /* 0x0000040000008802 */ /* 0x000fe20000000f00 */
[----:B------:R-:W-:Y:S01]  /*22c0*/  @!P6 LDGSTS.E.BYPASS.LTC128B.128 [R8+0x800], desc[UR20][R4.64] ;  /* 0x008000000408efae */ /* 0x000fe2000b901d54 */
[----:B------:R-:W-:-:S02]  /*22d0*/  @!P5 IMAD.IADD R3, R3, 0x1, R14 ;  /* 0x000000010303d824 */ /* 0x000fc400078e020e */
[----:B-1----:R-:W-:Y:S01]  /*22e0*/  @!P0 LEA R33, R33, R0, 0x18 ;  /* 0x0000000021218211 */ /* 0x002fe200078ec0ff */
[----:B------:R1:W-:Y:S01]  /*22f0*/  @!P6 LDGSTS.E.BYPASS.LTC128B.128 [R8+0x4800], desc[UR20][R4.64+0x80] ;  /* 0x048000800408efae */ /* 0x0003e2000b901d54 */
[----:B------:R-:W-:Y:S01]  /*2300*/  @!P5 LEA R0, R20, R36, 0x1 ;  /* 0x000000241400d211 */ /* 0x000fe200078e08ff */
[----:B-1----:R-:W-:Y:S01]  /*2310*/  @!P4 IMAD.X R8, RZ, RZ, R27, P1 ;  /* 0x000000ffff08c224 */ /* 0x002fe200008e061b */
[----:B----4-:R-:W-:Y:S02]  /*2320*/  @!P5 LEA R4, P6, R2, R16, 0x1 ;  /* 0x000000100204d211 */ /* 0x010fe400078c08ff */
[----:B------:R-:W-:Y:S01]  /*2330*/  @!P0 IADD3 R15, P1, R26, 0x40, RZ ;  /* 0x000000401a0f8810 */ /* 0x000fe20007f3e0ff */
[----:B------:R-:W-:Y:S01]  /*2340*/  @!P4 IMAD R8, R8, R22, RZ ;  /* 0x000000160808c224 */ /* 0x000fe200078e02ff */
[----:B------:R-:W-:Y:S01]  /*2350*/  @!P5 LEA.HI.X R5, R2, R17, R3, 0x1, P6 ;  /* 0x000000110205d211 */ /* 0x000fe200030f0c03 */
[----:B------:R-:W-:Y:S01]  /*2360*/  @!P4 IMAD.MOV.U32 R2, RZ, RZ, R12 ;  /* 0x000000ffff02c224 */ /* 0x000fe200078e000c */
[----:B------:R-:W-:Y:S01]  /*2370*/  ISETP.GE.AND P6, PT, R6, UR26, PT ;  /* 0x0000001a06007c0c */ /* 0x000fe2000bfc6270 */
[----:B------:R-:W-:-:S02]  /*2380*/  @!P0 IMAD.X R14, RZ, RZ, R27, P1 ;  /* 0x000000ffff0e8224 */ /* 0x000fc400008e061b */
[----:B------:R-:W-:Y:S01]  /*2390*/  @!P4 IMAD.MOV.U32 R3, RZ, RZ, R11 ;  /* 0x000000ffff03c224 */ /* 0x000fe200078e000b */
[----:B------:R-:W-:Y:S01]  /*23a0*/  @!P5 LDGSTS.E.BYPASS.LTC128B.128 [R0+0x1000], desc[UR20][R4.64] ;  /* 0x010000000400dfae */ /* 0x000fe2000b901d54 */
[C---:B------:R-:W-:Y:S02]  /*23b0*/  @!P4 IMAD R16, R9.reuse, R23, R8 ;  /* 0x000000170910c224 */ /* 0x040fe400078e0208 */
[----:B------:R-:W-:Y:S01]  /*23c0*/  @!P4 IMAD.WIDE.U32 R2, R9, R22, R2 ;  /* 0x000000160902c225 */ /* 0x000fe200078e0002 */
[----:B------:R1:W-:Y:S01]  /*23d0*/  @!P5 LDGSTS.E.BYPASS.LTC128B.128 [R0+0x5000], desc[UR20][R4.64+0x80] ;  /* 0x050000800400dfae */ /* 0x0003e2000b901d54 */
[----:B------:R-:W4:Y:S01]  /*23e0*/  @!P3 LDC.64 R22, c[0x0][0x210] ;  /* 0x00008400ff16bb82 */ /* 0x000f220000000a00 */
[----:B------:R-:W-:Y:S01]  /*23f0*/  ISETP.GE.AND P5, PT, R39, UR26, PT ;  /* 0x0000001a27007c0c */ /* 0x000fe2000bfa6270 */
[----:B---3--:R-:W-:-:S04]  /*2400*/  @!P0 IMAD R8, R14, R24, RZ ;  /* 0x000000180e088224 */ /* 0x008fc800078e02ff */
[----:B------:R-:W-:Y:S01]  /*2410*/  @!P0 IMAD R14, R15, R25, R8 ;  /* 0x000000190f0e8224 */ /* 0x000fe200078e0208 */
[C---:B------:R-:W-:Y:S02]  /*2420*/  @!P4 LEA R8, P1, R2.reuse, R30, 0x1 ;  /* 0x0000001e0208c211 */ /* 0x040fe400078208ff */
[----:B-1----:R-:W-:Y:S01]  /*2430*/  @!P0 MOV R5, R11 ;  /* 0x0000000b00058202 */ /* 0x002fe20000000f00 */
[----:B------:R-:W-:Y:S02]  /*2440*/  @!P0 IMAD.MOV.U32 R4, RZ, RZ, R12 ;  /* 0x000000ffff048224 */ /* 0x000fe400078e000c */
[----:B------:R-:W-:Y:S02]  /*2450*/  @!P4 IMAD.IADD R0, R3, 0x1, R16 ;  /* 0x000000010300c824 */ /* 0x000fe400078e0210 */
[----:B------:R-:W-:Y:S01]  /*2460*/  @!P0 IMAD.WIDE.U32 R4, R15, R24, R4 ;  /* 0x000000180f048225 */ /* 0x000fe200078e0004 */
[----:B------:R-:W1:Y:S01]  /*2470*/  @!P2 LDC.64 R16, c[0x0][0x240] ;  /* 0x00009000ff10ab82 */ /* 0x000e620000000a00 */
[----:B------:R-:W3:Y:S01]  /*2480*/  @!P6 S2R R15, SR_CgaCtaId ;  /* 0x00000000000fe919 */ /* 0x000ee20000008800 */
[----:B------:R-:W-:Y:S01]  /*2490*/  @!P4 LEA.HI.X R9, R2, R31, R0, 0x1, P1 ;  /* 0x0000001f0209c211 */ /* 0x000fe200008f0c00 */
[----:B------:R-:W-:Y:S01]  /*24a0*/  @!P4 IMAD R0, R20, 0x2, R21 ;  /* 0x000000021400c824 */ /* 0x000fe200078e0215 */
[C---:B-----5:R-:W-:Y:S01]  /*24b0*/  @!P0 LEA R2, P1, R4.reuse, R34, 0x1 ;  /* 0x0000002204028211 */ /* 0x060fe200078208ff */
[----:B------:R-:W-:Y:S01]  /*24c0*/  @!P0 IMAD.IADD R3, R5, 0x1, R14 ;  /* 0x0000000105038824 */ /* 0x000fe200078e020e */
[----:B------:R-:W1:Y:S02]  /*24d0*/  @!P3 S2R R24, SR_CgaCtaId ;  /* 0x000000000018b919 */ /* 0x000e640000008800 */
[----:B------:R-:W5:Y:S01]  /*24e0*/  @!P2 LDC.64 R30, c[0x0][0x210] ;  /* 0x00008400ff1eab82 */ /* 0x000f620000000a00 */
[----:B------:R-:W-:Y:S01]  /*24f0*/  @!P4 LDGSTS.E.BYPASS.LTC128B.128 [R0+0x1800], desc[UR20][R8.64] ;  /* 0x018000000800cfae */ /* 0x000fe2000b901d54 */
[----:B------:R-:W-:-:S02]  /*2500*/  @!P0 LEA.HI.X R3, R4, R35, R3, 0x1, P1 ;  /* 0x0000002304038211 */ /* 0x000fc400008f0c03 */
[----:B------:R-:W-:Y:S01]  /*2510*/  @!P3 IADD3 R4, P1, R26, 0x50, RZ ;  /* 0x000000501a04b810 */ /* 0x000fe20007f3e0ff */
[----:B------:R2:W-:Y:S02]  /*2520*/  @!P4 LDGSTS.E.BYPASS.LTC128B.128 [R0+0x5800], desc[UR20][R8.64+0x80] ;  /* 0x058000800800cfae */ /* 0x0005e4000b901d54 */
[----:B--2---:R-:W-:Y:S01]  /*2530*/  VIADD R0, R6, 0x70 ;  /* 0x0000007006007836 */ /* 0x004fe20000000000 */
[----:B------:R-:W-:Y:S01]  /*2540*/  @!P2 IADD3 R9, P4, R26, 0x60, RZ ;  /* 0x000000601a09a810 */ /* 0x000fe20007f9e0ff */
[----:B------:R-:W-:-:S03]  /*2550*/  @!P3 IMAD.X R8, RZ, RZ, R27, P1 ;  /* 0x000000ffff08b224 */ /* 0x000fc600008e061b */
[----:B------:R-:W-:Y:S01]  /*2560*/  ISETP.GE.AND P1, PT, R0, UR12, PT ;  /* 0x0000000c00007c0c */ /* 0x000fe2000bf26270 */
[----:B------:R-:W-:Y:S01]  /*2570*/  @!P2 IMAD.X R5, RZ, RZ, R27, P4 ;  /* 0x000000ffff05a224 */ /* 0x000fe200020e061b */
[----:B------:R-:W-:Y:S01]  /*2580*/  @!P0 LEA R0, R20, R33, 0x1 ;  /* 0x0000002114008211 */ /* 0x000fe200078e08ff */
[----:B------:R-:W-:Y:S01]  /*2590*/  @!P3 IMAD R8, R8, R18, RZ ;  /* 0x000000120808b224 */ /* 0x000fe200078e02ff */
[----:B------:R-:W-:-:S03]  /*25a0*/  ISETP.GE.AND P4, PT, R39, UR26, PT ;  /* 0x0000001a27007c0c */ /* 0x000fc6000bf86270 */
[----:B------:R-:W-:Y:S01]  /*25b0*/  @!P0 LDGSTS.E.BYPASS.LTC128B.128 [R0+0x2000], desc[UR20][R2.64] ;  /* 0x0200000002008fae */ /* 0x000fe2000b901d54 */
[----:B------:R-:W-:-:S03]  /*25c0*/  @!P3 IMAD R8, R4, R19, R8 ;  /* 0x000000130408b224 */ /* 0x000fc600078e0208 */
[----:B------:R2:W-:Y:S02]  /*25d0*/  @!P0 LDGSTS.E.BYPASS.LTC128B.128 [R0+0x6000], desc[UR20][R2.64+0x80] ;  /* 0x0600008002008fae */ /* 0x0005e4000b901d54 */
[----:B--2---:R-:W-:Y:S02]  /*25e0*/  @!P3 IMAD.MOV.U32 R2, RZ, RZ, R12 ;  /* 0x000000ffff02b224 */ /* 0x004fe400078e000c */
[----:B------:R-:W-:Y:S02]  /*25f0*/  @!P3 IMAD.MOV.U32 R3, RZ, RZ, R11 ;  /* 0x000000ffff03b224 */ /* 0x000fe400078e000b */
[----:B-1----:R-:W-:Y:S02]  /*2600*/  @!P2 IMAD R0, R5, R16, RZ ;  /* 0x000000100500a224 */ /* 0x002fe400078e02ff */
[----:B------:R-:W-:Y:S01]  /*2610*/  @!P3 IMAD.WIDE.U32 R4, R4, R18, R2 ;  /* 0x000000120404b225 */ /* 0x000fe200078e0002 */
[----:B------:R-:W-:Y:S01]  /*2620*/  @!P2 MOV R3, R11 ;  /* 0x0000000b0003a202 */ /* 0x000fe20000000f00 */
[----:B------:R-:W1:Y:S02]  /*2630*/  @!P1 LDC.64 R18, c[0x0][0x240] ;  /* 0x00009000ff129b82 */ /* 0x000e640000000a00 */
[----:B------:R-:W-:-:S02]  /*2640*/  @!P2 IMAD.MOV.U32 R2, RZ, RZ, R12 ;  /* 0x000000ffff02a224 */ /* 0x000fc400078e000c */
[----:B------:R-:W-:Y:S02]  /*2650*/  @!P2 IMAD R14, R9, R17, R0 ;  /* 0x00000011090ea224 */ /* 0x000fe400078e0200 */
[----:B------:R-:W-:Y:S01]  /*2660*/  @!P3 IMAD.IADD R0, R5, 0x1, R8 ;  /* 0x000000010500b824 */ /* 0x000fe200078e0208 */
[C---:B----4-:R-:W-:Y:S01]  /*2670*/  @!P3 LEA R8, P0, R4.reuse, R22, 0x1 ;  /* 0x000000160408b211 */ /* 0x050fe200078008ff */
[----:B------:R-:W-:Y:S01]  /*2680*/  @!P2 IMAD.WIDE.U32 R2, R9, R16, R2 ;  /* 0x000000100902a225 */ /* 0x000fe200078e0002 */
[----:B------:R-:W2:Y:S02]  /*2690*/  @!P2 S2R R17, SR_CgaCtaId ;  /* 0x000000000011a919 */ /* 0x000ea40000008800 */
[----:B------:R-:W-:Y:S01]  /*26a0*/  @!P3 LEA.HI.X R9, R4, R23, R0, 0x1, P0 ;  /* 0x000000170409b211 */ /* 0x000fe200000f0c00 */
[----:B------:R-:W-:Y:S01]  /*26b0*/  @!P2 IMAD.IADD R0, R3, 0x1, R14 ;  /* 0x000000010300a824 */ /* 0x000fe200078e020e */
[C---:B-----5:R-:W-:Y:S01]  /*26c0*/  @!P2 LEA R4, P0, R2.reuse, R30, 0x1 ;  /* 0x0000001e0204a211 */ /* 0x060fe200078008ff */
[----:B------:R-:W4:Y:S03]  /*26d0*/  @!P1 S2R R22, SR_CgaCtaId ;  /* 0x0000000000169919 */ /* 0x000f260000008800 */
[----:B------:R-:W-:-:S02]  /*26e0*/  @!P2 LEA.HI.X R5, R2, R31, R0, 0x1, P0 ;  /* 0x0000001f0205a211 */ /* 0x000fc400000f0c00 */
[----:B------:R-:W-:Y:S02]  /*26f0*/  @!P1 IADD3 R16, P0, R26, 0x70, RZ ;  /* 0x000000701a109810 */ /* 0x000fe40007f1e0ff */
[----:B------:R-:W-:-:S03]  /*2700*/  @!P6 MOV R0, 0x400 ;  /* 0x000004000000e802 */ /* 0x000fc60000000f00 */
[----:B------:R-:W-:Y:S01]  /*2710*/  @!P1 IMAD.X R21, RZ, RZ, R27, P0 ;  /* 0x000000ffff159224 */ /* 0x000fe200000e061b */
[----:B------:R-:W-:Y:S02]  /*2720*/  PLOP3.LUT P0, PT, PT, PT, UP0, 0x80, 0x0 ;  /* 0x000000000000781c */ /* 0x000fe40003f0f008 */
[----:B---3--:R-:W-:-:S11]  /*2730*/  @!P6 LEA R25, R15, R0, 0x18 ;  /* 0x000000000f19e211 */ /* 0x008fd600078ec0ff */
[----:B------:R-:W-:Y:S05]  /*2740*/  @P0 BRA `(.L_x_539) ;  /* 0x0000000000300947 */ /* 0x000fea0003800000 */
        /* <DEDUP_REMOVED lines=12> */
.L_x_539:
        /* <DEDUP_REMOVED lines=9> */
[----:B------:R-:W-:Y:S01]  /*28a0*/  UIMAD UR15, UR15, UR10, URZ ;  /* 0x0000000a0f0f72a4 */ /* 0x000fe2000f8e023f */
[----:B------:R-:W-:-:S03]  /*28b0*/  UMOV UR28, UR30 ;  /* 0x0000001e001c7c82 */ /* 0x000fc60008000000 */
[----:B------:R-:W-:Y:S02]  /*28c0*/  UIMAD UR11, UR14, UR11, UR15 ;  /* 0x0000000b0e0b72a4 */ /* 0x000fe4000f8e020f */
[----:B------:R-:W-:-:S04]  /*28d0*/  UIMAD.WIDE.U32 UR30, UR14, UR10, UR28 ;  /* 0x0000000a0e1e72a5 */ /* 0x000fc8000f8e001c */
[----:B------:R-:W-:-:S12]  /*28e0*/  UIADD3 UR28, UR31, UR11, URZ ;  /* 0x0000000b1f1c7290 */ /* 0x000fd8000fffe03f */
.L_x_540:
[----:B------:R-:W-:Y:S01]  /*28f0*/  IMAD.WIDE.U32 R2, R6, UR8, R28 ;  /* 0x0000000806027c25 */ /* 0x000fe2000f8e001c */
[----:B------:R-:W-:Y:S01]  /*2900*/  @!P1 MOV R13, 0x400 ;  /* 0x00000400000d9802 */ /* 0x000fe20000000f00 */
[----:B------:R-:W-:Y:S01]  /*2910*/  ULDC.64 UR10, c[0x0][0x260] ;  /* 0x00009800000a7ab9 */ /* 0x000fe20000000a00 */
[----:B------:R-:W-:Y:S01]  /*2920*/  @!P3 MOV R10, 0x400 ;  /* 0x00000400000ab802 */ /* 0x000fe20000000f00 */
[----:B------:R-:W-:Y:S01]  /*2930*/  IMAD R0, R7, UR8, RZ ;  /* 0x0000000807007c24 */ /* 0x000fe2000f8e02ff */
[----:B------:R-:W-:Y:S01]  /*2940*/  @!P2 MOV R15, 0x400 ;  /* 0x00000400000fa802 */ /* 0x000fe20000000f00 */
[----:B------:R-:W-:Y:S01]  /*2950*/  USHF.L.U64.HI UR29, UR8, 0x6, UR9 ;  /* 0x00000006081d7899 */ /* 0x000fe20008010209 */
[----:B------:R-:W-:Y:S01]  /*2960*/  IADD3 R14, P0, R2, UR32, RZ ;  /* 0x00000020020e7c10 */ /* 0x000fe2000ff1e0ff */
[----:B------:R-:W-:Y:S01]  /*2970*/  @!P1 IMAD.MOV.U32 R2, RZ, RZ, R12 ;  /* 0x000000ffff029224 */ /* 0x000fe200078e000c */
[----:B----4-:R-:W-:Y:S01]  /*2980*/  @!P1 LEA R22, R22, R13, 0x18 ;  /* 0x0000000d16169211 */ /* 0x010fe200078ec0ff */
[----:B------:R-:W-:Y:S01]  /*2990*/  IMAD R0, R6, UR9, R0 ;  /* 0x0000000906007c24 */ /* 0x000fe2000f8e0200 */
[----:B------:R-:W-:Y:S01]  /*29a0*/  @!P3 LEA R10, R24, R10, 0x18 ;  /* 0x0000000a180ab211 */ /* 0x000fe200078ec0ff */
[----:B------:R-:W3:Y:S01]  /*29b0*/  @!P1 LDC.64 R12, c[0x0][0x210] ;  /* 0x00008400ff0c9b82 */ /* 0x000ee20000000a00 */
[----:B--2---:R-:W-:Y:S01]  /*29c0*/  @!P2 LEA R17, R17, R15, 0x18 ;  /* 0x0000000f1111a211 */ /* 0x004fe200078ec0ff */
[----:B------:R-:W-:Y:S01]  /*29d0*/  USHF.L.U32 UR31, UR8, 0x6, URZ ;  /* 0x00000006081f7899 */ /* 0x000fe2000800063f */
[----:B------:R-:W-:Y:S01]  /*29e0*/  IADD3.X R15, R3, UR27, R0, P0, !PT ;  /* 0x0000001b030f7c10 */ /* 0x000fe200087fe400 */
[C---:B------:R-:W-:Y:S01]  /*29f0*/  @!P3 IMAD R10, R20.reuse, 0x2, R10 ;  /* 0x00000002140ab824 */ /* 0x040fe200078e020a */
[----:B------:R-:W-:Y:S01]  /*2a00*/  SHF.R.S32.HI R23, RZ, 0x1f, R32 ;  /* 0x0000001fff177819 */ /* 0x000fe20000011420 */
[----:B------:R-:W-:Y:S01]  /*2a10*/  @!P2 IMAD R0, R20, 0x2, R17 ;  /* 0x000000021400a824 */ /* 0x000fe200078e0211 */
[----:B------:R-:W-:Y:S01]  /*2a20*/  ISETP.GE.AND P0, PT, R37, UR26, PT ;  /* 0x0000001a25007c0c */ /* 0x000fe2000bf06270 */
[----:B------:R-:W-:Y:S01]  /*2a30*/  @!P1 IMAD.MOV.U32 R3, RZ, RZ, R11 ;  /* 0x000000ffff039224 */ /* 0x000fe200078e000b */
[----:B------:R-:W-:Y:S01]  /*2a40*/  @!PT LDS RZ, [RZ] ;  /* 0x00000000fffff984 */ /* 0x000fe20000000800 */
[----:B------:R-:W-:Y:S01]  /*2a50*/  @!PT LDS RZ, [RZ] ;  /* 0x00000000fffff984 */ /* 0x000fe20000000800 */
[----:B------:R-:W-:Y:S01]  /*2a60*/  @!PT LDS RZ, [RZ] ;  /* 0x00000000fffff984 */ /* 0x000fe20000000800 */
[----:B------:R-:W-:Y:S01]  /*2a70*/  @!P3 LDGSTS.E.BYPASS.LTC128B.128 [R10+0x2800], desc[UR20][R8.64] ;  /* 0x02800000080abfae */ /* 0x000fe2000b901d54 */
[----:B------:R-:W-:Y:S01]  /*2a80*/  IMAD.WIDE.U32 R30, R32, UR10, R14 ;  /* 0x0000000a201e7c25 */ /* 0x000fe2000f8e000e */
[----:B------:R-:W-:Y:S01]  /*2a90*/  USHF.R.S32.HI UR27, URZ, 0x1f, UR18 ;  /* 0x0000001f3f1b7899 */ /* 0x000fe20008011412 */
[----:B------:R-:W2:Y:S01]  /*2aa0*/  @!P5 LDC.64 R14, c[0x0][0x218] ;  /* 0x00008600ff0edb82 */ /* 0x000ea20000000a00 */
[----:B------:R4:W-:Y:S01]  /*2ab0*/  @!P3 LDGSTS.E.BYPASS.LTC128B.128 [R10+0x6800], desc[UR20][R8.64+0x80] ;  /* 0x06800080080abfae */ /* 0x0009e2000b901d54 */
[----:B-1----:R-:W-:Y:S01]  /*2ac0*/  @!P1 IMAD.WIDE.U32 R2, R16, R18, R2 ;  /* 0x0000001210029225 */ /* 0x002fe200078e0002 */
[----:B------:R-:W-:Y:S01]  /*2ad0*/  UIMAD.WIDE.U32 UR14, UR8, 0x20, URZ ;  /* 0x00000020080e78a5 */ /* 0x000fe2000f8e003f */
[----:B------:R-:W-:Y:S01]  /*2ae0*/  LEA.HI R149, R41, R148, RZ, 0x5 ;  /* 0x0000009429957211 */ /* 0x000fe200078f28ff */
[----:B------:R-:W-:Y:S01]  /*2af0*/  @!P2 LDGSTS.E.BYPASS.LTC128B.128 [R0+0x3000], desc[UR20][R4.64] ;  /* 0x030000000400afae */ /* 0x000fe2000b901d54 */
[----:B------:R-:W-:Y:S01]  /*2b00*/  IMAD.U32 R147, RZ, RZ, UR31 ;  /* 0x0000001fff937e24 */ /* 0x000fe2000f8e00ff */
[----:B------:R-:W-:Y:S01]  /*2b10*/  UIADD3 UR23, UR5, -UR23, -UR25 ;  /* 0x8000001705177290 */ /* 0x000fe2000fffe819 */
[----:B------:R-:W-:Y:S01]  /*2b20*/  IMAD.MOV.U32 R152, RZ, RZ, R30 ;  /* 0x000000ffff987224 */ /* 0x000fe200078e001e */
[----:B------:R1:W-:Y:S01]  /*2b30*/  @!P2 LDGSTS.E.BYPASS.LTC128B.128 [R0+0x7000], desc[UR20][R4.64+0x80] ;  /* 0x070000800400afae */ /* 0x0003e2000b901d54 */
[----:B------:R-:W-:Y:S01]  /*2b40*/  ISETP.GE.AND P2, PT, R38, UR26, PT ;  /* 0x0000001a26007c0c */ /* 0x000fe2000bf46270 */
[----:B------:R-:W-:Y:S01]  /*2b50*/  IMAD R7, R7, UR6, RZ ;  /* 0x0000000607077c24 */ /* 0x000fe2000f8e02ff */
[----:B------:R-:W-:Y:S01]  /*2b60*/  VOTEU.ALL UP0, P0 ;  /* 0x00000000003f7886 */ /* 0x000fe20000000000 */
[----:B------:R-:W5:Y:S01]  /*2b70*/  @!P0 S2R R17, SR_CgaCtaId ;  /* 0x0000000000118919 */ /* 0x000f620000008800 */
[----:B------:R-:W-:Y:S01]  /*2b80*/  SHF.R.S32.HI R146, RZ, 0x5, R149 ;  /* 0x00000005ff927819 */ /* 0x000fe20000011495 */
[----:B------:R-:W-:Y:S01]  /*2b90*/  IMAD R7, R6, UR7, R7 ;  /* 0x0000000706077c24 */ /* 0x000fe2000f8e0207 */
[----:B------:R5:W-:Y:S01]  /*2ba0*/  STL.64 [R1+0x68], R30 ;  /* 0x0000681e01007387 */ /* 0x000be20000100a00 */
[----:B----4-:R-:W-:Y:S01]  /*2bb0*/  @!P1 IMAD R8, R21, R18, RZ ;  /* 0x0000001215089224 */ /* 0x010fe200078e02ff */
[----:B------:R-:W-:-:S05]  /*2bc0*/  LEA.HI R10, R41, R148, RZ, 0x4 ;  /* 0x00000094290a7211 */ /* 0x000fca00078f20ff */
[----:B------:R-:W4:Y:S01]  /*2bd0*/  @!P2 S2R R18, SR_CgaCtaId ;  /* 0x000000000012a919 */ /* 0x000f220000008800 */
[----:B------:R-:W-:Y:S01]  /*2be0*/  @!P1 IMAD R8, R16, R19, R8 ;  /* 0x0000001310089224 */ /* 0x000fe200078e0208 */
[----:B------:R-:W-:Y:S01]  /*2bf0*/  SHF.R.S32.HI R11, RZ, 0x4, R10 ;  /* 0x00000004ff0b7819 */ /* 0x000fe2000001140a */
[----:B-1----:R-:W1:Y:S01]  /*2c00*/  @!P6 LDC.64 R4, c[0x0][0x218] ;  /* 0x00008600ff04eb82 */ /* 0x002e620000000a00 */
[----:B------:R-:W-:Y:S01]  /*2c10*/  IMAD R0, R23, UR10, RZ ;  /* 0x0000000a17007c24 */ /* 0x000fe2000f8e02ff */
[----:B------:R-:W-:Y:S01]  /*2c20*/  UIMAD UR10, UR29, UR18, URZ ;  /* 0x000000121d0a72a4 */ /* 0x000fe2000f8e023f */
[----:B------:R-:W-:Y:S01]  /*2c30*/  @!P1 IMAD.IADD R3, R3, 0x1, R8 ;  /* 0x0000000103039824 */ /* 0x000fe200078e0208 */
[----:B---3--:R-:W-:Y:S01]  /*2c40*/  @!P1 LEA R8, P3, R2, R12, 0x1 ;  /* 0x0000000c02089211 */ /* 0x008fe200078608ff */
[----:B------:R-:W-:Y:S01]  /*2c50*/  IMAD R0, R32, UR11, R0 ;  /* 0x0000000b20007c24 */ /* 0x000fe2000f8e0200 */
[----:B------:R-:W3:Y:S01]  /*2c60*/  @!P5 S2R R12, SR_CgaCtaId ;  /* 0x00000000000cd919 */ /* 0x000ee20000008800 */
        /* <DEDUP_REMOVED lines=8> */
[----:B------:R-:W-:-:S03]  /*2cf0*/  USHF.L.U32 UR10, UR9, 0x5, URZ ;  /* 0x00000005090a7899 */ /* 0x000fc6000800063f */
[----:B------:R5:W-:Y:S01]  /*2d00*/  @!P1 LDGSTS.E.BYPASS.LTC128B.128 [R0+0x7800], desc[UR20][R8.64+0x80] ;  /* 0x0780008008009fae */ /* 0x000be2000b901d54 */
[----:B------:R-:W-:Y:S02]  /*2d10*/  ISETP.GE.AND P1, PT, R37, UR26, PT ;  /* 0x0000001a25007c0c */ /* 0x000fe4000bf26270 */
[----:B-1----:R-:W-:-:S04]  /*2d20*/  @!P6 LEA R4, P3, R2, R4, 0x1 ;  /* 0x000000040204e211 */ /* 0x002fc800078608ff */
[----:B------:R-:W-:Y:S02]  /*2d30*/  @!P6 LEA.HI.X R5, R2, R5, R3, 0x1, P3 ;  /* 0x000000050205e211 */ /* 0x000fe400018f0c03 */
[----:B------:R-:W-:Y:S01]  /*2d40*/  ISETP.GE.AND P3, PT, R38, UR26, PT ;  /* 0x0000001a26007c0c */ /* 0x000fe2000bf66270 */
[----:B-----5:R-:W-:Y:S01]  /*2d50*/  @!P6 IMAD R0, R20, 0x2, R25 ;  /* 0x000000021400e824 */ /* 0x020fe200078e0219 */
[C---:B------:R-:W-:Y:S02]  /*2d60*/  LEA.HI R8, R10.reuse, R11, RZ, 0x1 ;  /* 0x0000000b0a087211 */ /* 0x040fe400078f08ff */
[----:B------:R-:W-:Y:S02]  /*2d70*/  @!P5 MOV R9, 0x400 ;  /* 0x000004000009d802 */ /* 0x000fe40000000f00 */
[----:B------:R-:W-:Y:S04]  /*2d80*/  @!P6 LDGSTS.E.BYPASS.LTC128B.128 [R0+0x8000], desc[UR20][R4.64] ;  /* 0x080000000400efae */ /* 0x000fe8000b901d54 */
[----:B------:R1:W-:Y:S02]  /*2d90*/  @!P6 LDGSTS.E.BYPASS.LTC128B.128 [R0+0xa000], desc[UR20][R4.64+0x80] ;  /* 0x0a0000800400efae */ /* 0x0003e4000b901d54 */
[----:B-1----:R-:W-:Y:S01]  /*2da0*/  LOP3.LUT R0, R10, 0xfffffff0, RZ, 0xc0, !PT ;  /* 0xfffffff00a007812 */ /* 0x002fe200078ec0ff */
[----:B------:R-:W-:Y:S01]  /*2db0*/  IMAD.U32 R5, RZ, RZ, UR8 ;  /* 0x00000008ff057e24 */ /* 0x000fe2000f8e00ff */
[----:B------:R-:W-:Y:S01]  /*2dc0*/  LOP3.LUT R10, R8, 0xfffffffe, RZ, 0xc0, !PT ;  /* 0xfffffffe080a7812 */ /* 0x000fe200078ec0ff */
[----:B------:R-:W-:-:S02]  /*2dd0*/  IMAD.U32 R8, RZ, RZ, UR8 ;  /* 0x00000008ff087e24 */ /* 0x000fc4000f8e00ff */
[----:B------:R-:W-:Y:S01]  /*2de0*/  IMAD.U32 R4, RZ, RZ, UR9 ;  /* 0x00000009ff047e24 */ /* 0x000fe2000f8e00ff */
[----:B------:R-:W-:Y:S01]  /*2df0*/  @!P5 LEA R5, P6, R5, R2, 0x4 ;  /* 0x000000020505d211 */ /* 0x000fe200078c20ff */
[----:B------:R-:W-:Y:S02]  /*2e00*/  IMAD.IADD R0, R148, 0x1, -R0 ;  /* 0x0000000194007824 */ /* 0x000fe400078e0a00 */
[----:B------:R-:W-:Y:S01]  /*2e10*/  IMAD.IADD R16, R11, 0x1, -R10 ;  /* 0x000000010b107824 */ /* 0x000fe200078e0a0a */
[----:B---3--:R-:W-:Y:S02]  /*2e20*/  @!P5 LEA R10, R12, R9, 0x18 ;  /* 0x000000090c0ad211 */ /* 0x008fe400078ec0ff */
[----:B------:R-:W-:Y:S01]  /*2e30*/  @!P5 LEA.HI.X R8, R8, R3, R4, 0x4, P6 ;  /* 0x000000030808d211 */ /* 0x000fe200030f2404 */
[----:B------:R-:W1:Y:S01]  /*2e40*/  @!P2 LDC.64 R12, c[0x0][0x218] ;  /* 0x00008600ff0cab82 */ /* 0x000e620000000a00 */
[----:B------:R-:W-:Y:S02]  /*2e50*/  SHF.R.S32.HI R4, RZ, 0x1f, R0 ;  /* 0x0000001fff047819 */ /* 0x000fe40000011400 */
[----:B------:R-:W-:-:S02]  /*2e60*/  @!P0 MOV R9, 0x400 ;  /* 0x0000040000098802 */ /* 0x000fc40000000f00 */
[----:B------:R-:W-:Y:S02]  /*2e70*/  LEA.HI R21, R4, R0, RZ, 0x3 ;  /* 0x0000000004157211 */ /* 0x000fe400078f18ff */
[----:B--2---:R-:W-:Y:S02]  /*2e80*/  @!P5 LEA R4, P6, R5, R14, 0x1 ;  /* 0x0000000e0504d211 */ /* 0x004fe400078c08ff */
[----:B------:R-:W-:Y:S02]  /*2e90*/  @!P0 LEA R17, R17, R9, 0x18 ;  /* 0x0000000911118211 */ /* 0x000fe400078ec0ff */
[----:B------:R-:W-:Y:S01]  /*2ea0*/  @!P5 LEA.HI.X R5, R5, R15, R8, 0x1, P6 ;  /* 0x0000000f0505d211 */ /* 0x000fe200030f0c08 */
[----:B------:R-:W-:Y:S01]  /*2eb0*/  @!P5 IMAD R8, R20, 0x2, R10 ;  /* 0x000000021408d824 */ /* 0x000fe200078e020a */
[----:B------:R-:W-:Y:S01]  /*2ec0*/  LOP3.LUT R9, R21, 0xfffffff8, RZ, 0xc0, !PT ;  /* 0xfffffff815097812 */ /* 0x000fe200078ec0ff */
[----:B------:R-:W2:Y:S01]  /*2ed0*/  @!P0 LDC.64 R14, c[0x0][0x218] ;  /* 0x00008600ff0e8b82 */ /* 0x000ea20000000a00 */
[----:B------:R-:W-:-:S02]  /*2ee0*/  @!P2 MOV R11, 0x400 ;  /* 0x00000400000ba802 */ /* 0x000fc40000000f00 */
[----:B------:R-:W-:Y:S01]  /*2ef0*/  @!P5 LDGSTS.E.BYPASS.LTC128B.128 [R8+0x8800], desc[UR20][R4.64] ;  /* 0x088000000408dfae */ /* 0x000fe2000b901d54 */
[----:B------:R-:W-:Y:S01]  /*2f00*/  IMAD.IADD R30, R0, 0x1, -R9 ;  /* 0x00000001001e7824 */ /* 0x000fe200078e0a09 */
[----:B------:R-:W-:Y:S01]  /*2f10*/  @!P2 IADD3 R0, P6, R2, UR14, RZ ;  /* 0x0000000e0200ac10 */ /* 0x000fe2000ffde0ff */
[----:B------:R-:W-:Y:S01]  /*2f20*/  IMAD.SHL.U32 R9, R40, 0x40, RZ ;  /* 0x0000004028097824 */ /* 0x000fe200078e00ff */
[----:B------:R3:W-:Y:S01]  /*2f30*/  @!P5 LDGSTS.E.BYPASS.LTC128B.128 [R8+0xa800], desc[UR20][R4.64+0x80] ;  /* 0x0a8000800408dfae */ /* 0x0007e2000b901d54 */
[----:B----4-:R-:W-:Y:S01]  /*2f40*/  @!P2 LEA R18, R18, R11, 0x18 ;  /* 0x0000000b1212a211 */ /* 0x010fe200078ec0ff */
[C---:B------:R-:W-:Y:S01]  /*2f50*/  IMAD.SHL.U32 R11, R6.reuse, 0x8, RZ ;  /* 0x00000008060b7824 */ /* 0x040fe200078e00ff */
[----:B------:R-:W-:Y:S01]  /*2f60*/  ISETP.GE.AND P5, PT, R6, UR26, PT ;  /* 0x0000001a06007c0c */ /* 0x000fe2000bfa6270 */
[----:B------:R-:W-:Y:S01]  /*2f70*/  @!UP0 UIMAD UR14, UR9, 0x30, URZ ;  /* 0x00000030090e88a4 */ /* 0x000fe2000f8e023f */
[----:B------:R-:W-:Y:S01]  /*2f80*/  LOP3.LUT R9, R9, 0x1c0, RZ, 0xc0, !PT ;  /* 0x000001c009097812 */ /* 0x000fe200078ec0ff */
[----:B------:R-:W-:-:S03]  /*2f90*/  VOTEU.ALL UP0, P1 ;  /* 0x00000000003f7886 */ /* 0x000fc60000800000 */
[----:B------:R-:W-:Y:S01]  /*2fa0*/  LOP3.LUT R11, R9, 0x8, R11, 0xf8, !PT ;  /* 0x00000008090b7812 */ /* 0x000fe200078ef80b */
[----:B---3--:R-:W-:Y:S01]  /*2fb0*/  IMAD.U32 R8, RZ, RZ, UR10 ;  /* 0x0000000aff087e24 */ /* 0x008fe2000f8e00ff */
[----:B------:R-:W-:Y:S01]  /*2fc0*/  ULDC.64 UR10, c[0x0][0x268] ;  /* 0x00009a00000a7ab9 */ /* 0x000fe20000000a00 */
[----:B------:R-:W-:Y:S01]  /*2fd0*/  IMAD.WIDE.U32 R4, R6, UR6, R28 ;  /* 0x0000000606047c25 */ /* 0x000fe2000f8e001c */
[----:B------:R-:W-:Y:S02]  /*2fe0*/  SHF.R.U32.HI R6, RZ, 0x3, R9 ;  /* 0x00000003ff067819 */ /* 0x000fe40000011609 */
[----:B------:R-:W-:Y:S01]  /*2ff0*/  @!P2 IADD3.X R10, R3, UR15, R8, P6, !PT ;  /* 0x0000000f030aac10 */ /* 0x000fe2000b7fe408 */
[----:B------:R-:W-:Y:S01]  /*3000*/  USHF.L.U32 UR15, UR6, 0x6, URZ ;  /* 0x00000006060f7899 */ /* 0x000fe2000800063f */
[----:B-1----:R-:W-:Y:S01]  /*3010*/  @!P2 LEA R8, P6, R0, R12, 0x1 ;  /* 0x0000000c0008a211 */ /* 0x002fe200078c08ff */
[----:B------:R-:W-:Y:S02]  /*3020*/  @!P2 IMAD R12, R20, 0x2, R18 ;  /* 0x00000002140ca824 */ /* 0x000fe400078e0212 */
[----:B------:R-:W1:Y:S01]  /*3030*/  @!P3 LDC.64 R18, c[0x0][0x220] ;  /* 0x00008800ff12bb82 */ /* 0x000e620000000a00 */
[----:B------:R-:W-:Y:S01]  /*3040*/  @!P2 LEA.HI.X R9, R0, R13, R10, 0x1, P6 ;  /* 0x0000000d0009a211 */ /* 0x000fe200030f0c0a */
[----:B------:R-:W-:Y:S01]  /*3050*/  @!P0 IMAD R13, R20, 0x2, R17 ;  /* 0x00000002140d8824 */ /* 0x000fe200078e0211 */
[----:B------:R-:W-:Y:S01]  /*3060*/  IADD3 R4, P6, R4, UR30, RZ ;  /* 0x0000001e04047c10 */ /* 0x000fe2000ffde0ff */
[----:B------:R-:W-:Y:S01]  /*3070*/  IMAD.SHL.U32 R10, R16, 0x8, RZ ;  /* 0x00000008100a7824 */ /* 0x000fe200078e00ff */
[----:B------:R-:W-:Y:S01]  /*3080*/  LOP3.LUT R0, R11, R6, RZ, 0x3c, !PT ;  /* 0x000000060b007212 */ /* 0x000fe200078e3cff */
[----:B------:R-:W-:Y:S01]  /*3090*/  @!P2 LDGSTS.E.BYPASS.LTC128B.128 [R12+0x9000], desc[UR20][R8.64] ;  /* 0x09000000080cafae */ /* 0x000fe2000b901d54 */
[----:B------:R-:W-:Y:S01]  /*30a0*/  IADD3.X R5, R5, UR28, R7, P6, !PT ;  /* 0x0000001c05057c10 */ /* 0x000fe2000b7fe407 */
[----:B------:R-:W-:-:S02]  /*30b0*/  IMAD.U32 R7, RZ, RZ, UR8 ;  /* 0x00000008ff077e24 */ /* 0x000fc4000f8e00ff */
[----:B------:R3:W-:Y:S01]  /*30c0*/  @!P2 LDGSTS.E.BYPASS.LTC128B.128 [R12+0xb000], desc[UR20][R8.64+0x80] ;  /* 0x0b000080080cafae */ /* 0x0007e2000b901d54 */
[----:B------:R-:W-:Y:S02]  /*30d0*/  IMAD.SHL.U32 R6, R30, 0x40, RZ ;  /* 0x000000401e067824 */ /* 0x000fe400078e00ff */
[----:B------:R-:W-:-:S03]  /*30e0*/  @!P0 IMAD.WIDE.U32 R2, R7, 0x30, R2 ;  /* 0x0000003007028825 */ /* 0x000fc600078e0002 */
[----:B------:R-:W-:Y:S01]  /*30f0*/  LOP3.LUT R6, R6, 0x1c0, RZ, 0xc0, !PT ;  /* 0x000001c006067812 */ /* 0x000fe200078ec0ff */
[----:B------:R-:W-:Y:S01]  /*3100*/  IMAD.WIDE.U32 R34, R32, UR10, R4 ;  /* 0x0000000a20227c25 */ /* 0x000fe2000f8e0004 */
[----:B--2---:R-:W-:Y:S02]  /*3110*/  @!P0 LEA R4, P6, R2, R14, 0x1 ;  /* 0x0000000e02048211 */ /* 0x004fe400078c08ff */
[----:B------:R-:W-:Y:S01]  /*3120*/  LOP3.LUT R11, R6, 0x8, R10, 0xf8, !PT ;  /* 0x00000008060b7812 */ /* 0x000fe200078ef80a */
[----:B------:R-:W-:Y:S01]  /*3130*/  @!P0 VIADD R3, R3, UR14 ;  /* 0x0000000e03038c36 */ /* 0x000fe20008000000 */
[----:B------:R-:W-:Y:S01]  /*3140*/  SHF.R.U32.HI R10, RZ, 0x3, R6 ;  /* 0x00000003ff0a7819 */ /* 0x000fe20000011606 */
[----:B------:R-:W-:Y:S01]  /*3150*/  IMAD R6, R23, UR10, RZ ;  /* 0x0000000a17067c24 */ /* 0x000fe2000f8e02ff */
[----:B------:R-:W-:Y:S01]  /*3160*/  USHF.L.U64.HI UR14, UR6, 0x6, UR7 ;  /* 0x00000006060e7899 */ /* 0x000fe20008010207 */
[----:B------:R-:W-:Y:S01]  /*3170*/  IMAD.MOV.U32 R26, RZ, RZ, R34 ;  /* 0x000000ffff1a7224 */ /* 0x000fe200078e0022 */
[----:B------:R-:W-:Y:S01]  /*3180*/  @!P0 LEA.HI.X R5, R2, R15, R3, 0x1, P6 ;  /* 0x0000000f02058211 */ /* 0x000fe200030f0c03 */
[----:B------:R-:W-:Y:S01]  /*3190*/  IMAD R6, R32, UR11, R6 ;  /* 0x0000000b20067c24 */ /* 0x000fe2000f8e0206 */
[----:B------:R-:W2:Y:S01]  /*31a0*/  @!P4 LDC.64 R14, c[0x0][0x220] ;  /* 0x00008800ff0ecb82 */ /* 0x000ea20000000a00 */
[----:B------:R-:W-:Y:S01]  /*31b0*/  UIMAD UR10, UR14, UR18, URZ ;  /* 0x000000120e0a72a4 */ /* 0x000fe2000f8e023f */
[----:B------:R-:W-:Y:S01]  /*31c0*/  IMAD.U32 R2, RZ, RZ, UR18 ;  /* 0x00000012ff027e24 */ /* 0x000fe2000f8e00ff */
[----:B------:R-:W-:Y:S01]  /*31d0*/  @!P0 LDGSTS.E.BYPASS.LTC128B.128 [R13+0x9800], desc[UR20][R4.64] ;  /* 0x09800000040d8fae */ /* 0x000fe2000b901d54 */
[----:B------:R-:W-:Y:S01]  /*31e0*/  IMAD.IADD R27, R35, 0x1, R6 ;  /* 0x00000001231b7824 */ /* 0x000fe200078e0206 */
[----:B------:R-:W-:Y:S01]  /*31f0*/  UIMAD UR10, UR27, UR15, UR10 ;  /* 0x0000000f1b0a72a4 */ /* 0x000fe2000f8e020a */
[----:B------:R-:W-:Y:S01]  /*3200*/  IMAD R0, R16, 0x200, R0 ;  /* 0x0000020010007824 */ /* 0x000fe200078e0200 */
[----:B------:R4:W-:Y:S01]  /*3210*/  @!P0 LDGSTS.E.BYPASS.LTC128B.128 [R13+0xb800], desc[UR20][R4.64+0x80] ;  /* 0x0b800080040d8fae */ /* 0x0009e2000b901d54 */
[----:B------:R-:W5:Y:S01]  /*3220*/  @!P1 LDC.64 R16, c[0x0][0x220] ;  /* 0x00008800ff109b82 */ /* 0x000f620000000a00 */
[----:B------:R-:W-:Y:S01]  /*3230*/  IMAD.WIDE.U32 R2, R2, UR15, R26 ;  /* 0x0000000f02027c25 */ /* 0x000fe2000f8e001a */
[----:B------:R-:W-:Y:S01]  /*3240*/  UIMAD.WIDE.U32 UR26, UR6, 0x20, URZ ;  /* 0x00000020061a78a5 */ /* 0x000fe2000f8e003f */
[----:B------:R-:W0:Y:S01]  /*3250*/  LDGDEPBAR ;  /* 0x00000000000079af */ /* 0x000e220000000000 */
[----:B------:R-:W-:Y:S01]  /*3260*/  LOP3.LUT R145, R11, R10, RZ, 0x3c, !PT ;  /* 0x0000000a0b917212 */ /* 0x000fe200078e3cff */
[----:B------:R-:W-:Y:S01]  /*3270*/  VIADD R3, R3, UR10 ;  /* 0x0000000a03037c36 */ /* 0x000fe20008000000 */
[----:B------:R-:W-:Y:S01]  /*3280*/  USHF.L.U32 UR10, UR7, 0x5, URZ ;  /* 0x00000005070a7899 */ /* 0x000fe2000800063f */
[----:B------:R-:W-:Y:S01]  /*3290*/  IMAD.U32 R6, RZ, RZ, UR6 ;  /* 0x00000006ff067e24 */ /* 0x000fe2000f8e00ff */
[----:B---3--:R-:W3:Y:S01]  /*32a0*/  @!P5 LDC.64 R8, c[0x0][0x220] ;  /* 0x00008800ff08db82 */ /* 0x008ee20000000a00 */
[----:B------:R-:W-:Y:S01]  /*32b0*/  IMAD.U32 R10, RZ, RZ, UR6 ;  /* 0x00000006ff0a7e24 */ /* 0x000fe2000f8e00ff */
[----:B------:R-:W-:Y:S01]  /*32c0*/  LEA R228, R0, UR4, 0x1 ;  /* 0x0000000400e47c11 */ /* 0x000fe2000f8e08ff */
[----:B------:R-:W-:Y:S01]  /*32d0*/  IMAD.SHL.U32 R12, R21, 0x40, RZ ;  /* 0x00000040150c7824 */ /* 0x000fe200078e00ff */
[----:B------:R-:W-:Y:S01]  /*32e0*/  STL.64 [R1+0x58], R34 ;  /* 0x0000582201007387 */ /* 0x000fe20000100a00 */
[----:B------:R-:W-:Y:S01]  /*32f0*/  IMAD.U32 R7, RZ, RZ, UR10 ;  /* 0x0000000aff077e24 */ /* 0x000fe2000f8e00ff */
[----:B------:R-:W-:Y:S01]  /*3300*/  @!UP0 UIMAD UR10, UR7, 0x30, URZ ;  /* 0x00000030070a88a4 */ /* 0x000fe2000f8e023f */
[----:B------:R-:W-:Y:S01]  /*3310*/  @!P1 IMAD.WIDE.U32 R10, R10, 0x30, R2 ;  /* 0x000000300a0a9825 */ /* 0x000fe200078e0002 */
[----:B------:R-:W-:Y:S01]  /*3320*/  LOP3.LUT R144, R12, 0xfffffe00, RZ, 0xc0, !PT ;  /* 0xfffffe000c907812 */ /* 0x000fe200078ec0ff */
[----:B------:R-:W-:Y:S01]  /*3330*/  STL.64 [R1+0x40], R26 ;  /* 0x0000401a01007387 */ /* 0x000fe20000100a00 */
[----:B------:R-:W-:Y:S01]  /*3340*/  UISETP.GT.AND UP0, UPT, UR18, UR13, UPT ;  /* 0x0000000d1200728c */ /* 0x000fe2000bf04270 */
[----:B------:R-:W-:-:S02]  /*3350*/  IMAD.MOV.U32 R0, RZ, RZ, 0x20 ;  /* 0x00000020ff007424 */ /* 0x000fc400078e00ff */
[----:B------:R-:W-:Y:S02]  /*3360*/  VIADD R239, R228, 0x8020 ;  /* 0x00008020e4ef7836 */ /* 0x000fe40000000000 */
[----:B----4-:R-:W-:Y:S01]  /*3370*/  IMAD.U32 R4, RZ, RZ, UR6 ;  /* 0x00000006ff047e24 */ /* 0x010fe2000f8e00ff */
[----:B------:R-:W-:-:S04]  /*3380*/  DEPBAR.LE SB0, 0x0 ;  /* 0x000080000000791a */ /* 0x000fc80000000000 */
[----:B------:R-:W-:Y:S01]  /*3390*/  BAR.SYNC.DEFER_BLOCKING 0x0 ;  /* 0x0000000000007b1d */ /* 0x000fe20000010000 */
[----:B------:R-:W-:Y:S01]  /*33a0*/  IMAD.U32 R5, RZ, RZ, UR7 ;  /* 0x00000007ff057e24 */ /* 0x000fe2000f8e00ff */
[----:B------:R-:W-:Y:S02]  /*33b0*/  @!P4 LEA R4, P0, R4, R2, 0x4 ;  /* 0x000000020404c211 */ /* 0x000fe400078020ff */
[----:B---3--:R-:W-:Y:S02]  /*33c0*/  @!P5 LEA R8, P6, R2, R8, 0x1 ;  /* 0x000000080208d211 */ /* 0x008fe400078c08ff */
[----:B------:R-:W-:Y:S02]  /*33d0*/  @!P4 LEA.HI.X R13, R6, R3, R5, 0x4, P0 ;  /* 0x00000003060dc211 */ /* 0x000fe400000f2405 */
[----:B------:R-:W-:Y:S02]  /*33e0*/  @!P3 IADD3 R5, P0, R2, UR26, RZ ;  /* 0x0000001a0205bc10 */ /* 0x000fe4000ff1e0ff */
[----:B--2---:R-:W-:-:S02]  /*33f0*/  @!P4 LEA R6, P2, R4, R14, 0x1 ;  /* 0x0000000e0406c211 */ /* 0x004fc400078408ff */
[----:B------:R-:W-:Y:S02]  /*3400*/  @!P3 IADD3.X R14, R3, UR27, R7, P0, !PT ;  /* 0x0000001b030ebc10 */ /* 0x000fe400087fe407 */
[----:B------:R-:W-:Y:S01]  /*3410*/  @!P5 LEA.HI.X R9, R2, R9, R3, 0x1, P6 ;  /* 0x000000090209d211 */ /* 0x000fe200030f0c03 */
[----:B------:R-:W-:Y:S01]  /*3420*/  @!P1 VIADD R2, R11, UR10 ;  /* 0x0000000a0b029c36 */ /* 0x000fe20008000000 */
[----:B------:R-:W-:Y:S01]  /*3430*/  @!P4 LEA.HI.X R7, R4, R15, R13, 0x1, P2 ;  /* 0x0000000f0407c211 */ /* 0x000fe200010f0c0d */
[----:B------:R-:W-:Y:S01]  /*3440*/  IMAD R3, R146, 0x400, R144 ;  /* 0x0000040092037824 */ /* 0x000fe200078e0290 */
[----:B-1----:R-:W-:Y:S01]  /*3450*/  @!P3 LEA R4, P0, R5, R18, 0x1 ;  /* 0x000000120504b211 */ /* 0x002fe200078008ff */
[----:B------:R-:W-:-:S03]  /*3460*/  UIADD3 UR10, UR5, 0x1, -UR25 ;  /* 0x00000001050a7890 */ /* 0x000fc6000fffe819 */
[----:B------:R-:W-:Y:S01]  /*3470*/  @!P3 LEA.HI.X R5, R5, R19, R14, 0x1, P0 ;  /* 0x000000130505b211 */ /* 0x000fe200000f0c0e */
[----:B------:R-:W-:Y:S01]  /*3480*/  UIADD3 UR22, UR10, UR22, URZ ;  /* 0x000000160a167290 */ /* 0x000fe2000fffe03f */
        /* <DEDUP_REMOVED lines=16> */
[----:B-----5:R-:W-:-:S03]  /*3590*/  @!P1 LEA R8, P0, R10, R16, 0x1 ;  /* 0x000000100a089211 */ /* 0x020fc600078008ff */
        /* <DEDUP_REMOVED lines=10> */
[----:B------:R-:W-:-:S03]  /*3640*/  VIADD R2, R228, 0x8000 ;  /* 0x00008000e4027836 */ /* 0x000fc60000000000 */
[----:B------:R-:W-:Y:S04]  /*3650*/  @P1 STS.128 [R150+0xf800], RZ ;  /* 0x00f800ff96001388 */ /* 0x000fe80000000c00 */
[----:B------:R-:W-:Y:S01]  /*3660*/  @!PT LDS RZ, [RZ] ;  /* 0x00000000fffff984 */ /* 0x000fe20000000800 */
[----:B------:R-:W-:Y:S01]  /*3670*/  @!PT LDS RZ, [RZ] ;  /* 0x00000000fffff984 */ /* 0x000fe20000000800 */
[----:B------:R-:W-:Y:S01]  /*3680*/  @!PT LDS RZ, [RZ] ;  /* 0x00000000fffff984 */ /* 0x000fe20000000800 */
[----:B------:R-:W-:Y:S04]  /*3690*/  @!P1 LDGSTS.E.BYPASS.LTC128B.128 [R150+0xd800], desc[UR20][R8.64] ;  /* 0x0d80000008969fae */ /* 0x000fe8000b901d54 */
[----:B------:R2:W-:Y:S01]  /*36a0*/  @!P1 LDGSTS.E.BYPASS.LTC128B.128 [R150+0xf800], desc[UR20][R8.64+0x80] ;  /* 0x0f80008008969fae */ /* 0x0005e2000b901d54 */
[----:B------:R-:W-:-:S03]  /*36b0*/  R2P PR, R30, 0x6 ;  /* 0x000000061e007804 */ /* 0x000fc60000000000 */
[----:B------:R-:W-:Y:S02]  /*36c0*/  LDSM.16.M88.4 R12, [R235] ;  /* 0x00000000eb0c783b */ /* 0x000fe40000000200 */
[----:B------:R-:W-:Y:S02]  /*36d0*/  SEL R3, R3, 0xfffffff0, !P1 ;  /* 0xfffffff003037807 */ /* 0x000fe40004800000 */
[----:B------:R-:W3:Y:S01]  /*36e0*/  LDSM.16.M88.4 R16, [R228+0x8000] ;  /* 0x00800000e410783b */ /* 0x000ee20000000200 */
[----:B------:R-:W-:Y:S02]  /*36f0*/  SEL R0, R0, 0xffffffe0, !P2 ;  /* 0xffffffe000007807 */ /* 0x000fe40005000000 */
[----:B------:R-:W-:Y:S01]  /*3700*/  R2P PR, R40, 0x6 ;  /* 0x0000000628007804 */ /* 0x000fe20000000000 */
[----:B-1----:R-:W1:Y:S01]  /*3710*/  LDSM.16.M88.4 R4, [R235+0x2000] ;  /* 0x00200000eb04783b */ /* 0x002e620000000200 */
[--C-:B------:R-:W-:Y:S02]  /*3720*/  IMAD R236, R3, 0x2, R235.reuse ;  /* 0x0000000203ec7824 */ /* 0x100fe400078e02eb */
[C---:B------:R-:W-:Y:S01]  /*3730*/  IMAD R238, R0.reuse, 0x2, R235 ;  /* 0x0000000200ee7824 */ /* 0x040fe200078e02eb */
[----:B------:R-:W4:Y:S01]  /*3740*/  LDSM.16.M88.4 R24, [R228+0x8800] ;  /* 0x00880000e418783b */ /* 0x000f220000000200 */
[----:B------:R-:W-:-:S03]  /*3750*/  IMAD R237, R0, 0x2, R236 ;  /* 0x0000000200ed7824 */ /* 0x000fc600078e02ec */
[----:B------:R-:W5:Y:S04]  /*3760*/  LDSM.16.M88.4 R20, [R228+0x9000] ;  /* 0x00900000e414783b */ /* 0x000f680000000200 */
[----:B------:R-:W5:Y:S01]  /*3770*/  LDSM.16.M88.4 R28, [R228+0x9800] ;  /* 0x00980000e41c783b */ /* 0x000f620000000200 */
[----:B------:R-:W-:Y:S02]  /*3780*/  @P1 VIADD R239, R2, 0xffffffe0 ;  /* 0xffffffe002ef1836 */ /* 0x000fe40000000000 */
[----:B------:R-:W-:Y:S01]  /*3790*/  IMAD.MOV.U32 R2, RZ, RZ, 0x40 ;  /* 0x00000040ff027424 */ /* 0x000fe200078e00ff */
[----:B--2---:R-:W-:Y:S04]  /*37a0*/  LDSM.16.M88.4 R8, [R236+0x2000] ;  /* 0x00200000ec08783b */ /* 0x004fe80000000200 */
[----:B------:R-:W-:Y:S01]  /*37b0*/  LDSM.16.M88.4 R44, [R239+0x1800] ;  /* 0x00180000ef2c783b */ /* 0x000fe20000000200 */
[----:B------:R-:W-:-:S03]  /*37c0*/  SEL R2, R2, 0xffffffc0, !P2 ;  /* 0xffffffc002027807 */ /* 0x000fc60005000000 */
[----:B------:R-:W-:Y:S02]  /*37d0*/  LDSM.16.M88.4 R36, [R239+0x800] ;  /* 0x00080000ef24783b */ /* 0x000fe40000000200 */
[----:B------:R-:W-:Y:S02]  /*37e0*/  IMAD.IADD R234, R228, 0x1, R2 ;  /* 0x00000001e4ea7824 */ /* 0x000fe400078e0202 */
[----:B------:R-:W-:Y:S01]  /*37f0*/  LDSM.16.M88.4 R32, [R239] ;  /* 0x00000000ef20783b */ /* 0x000fe20000000200 */
[----:B------:R-:W-:Y:S01]  /*3800*/  IMAD.IADD R233, R2, 0x1, R239 ;  /* 0x0000000102e97824 */ /* 0x000fe200078e02ef */
[----:B------:R-:W-:Y:S02]  /*3810*/  LOP3.LUT R2, R149, 0xffffffe0, RZ, 0xc0, !PT ;  /* 0xffffffe095027812 */ /* 0x000fe400078ec0ff */
[----:B------:R-:W-:Y:S03]  /*3820*/  LDSM.16.M88.4 R40, [R239+0x1000] ;  /* 0x00100000ef28783b */ /* 0x000fe60000000200 */
[C---:B------:R-:W-:Y:S01]  /*3830*/  IMAD.IADD R2, R148.reuse, 0x1, -R2 ;  /* 0x0000000194027824 */ /* 0x040fe200078e0a02 */
[----:B---3--:R-:W-:Y:S01]  /*3840*/  HMMA.16816.F32.BF16 R96, R12, R16, RZ ;  /* 0x000000100c60723c */ /* 0x008fe200000418ff */
[----:B------:R-:W-:Y:S01]  /*3850*/  LDSM.16.M88.4 R104, [R234+0x8800] ;  /* 0x00880000ea68783b */ /* 0x000fe20000000200 */
[----:B------:R-:W-:-:S03]  /*3860*/  IMAD.SHL.U32 R148, R148, 0x2, RZ ;  /* 0x0000000294947824 */ /* 0x000fc600078e00ff */
[----:B------:R-:W-:Y:S01]  /*3870*/  LDSM.16.M88.4 R52, [R234+0x8000] ;  /* 0x00800000ea34783b */ /* 0x000fe20000000200 */
[C---:B-1----:R-:W-:Y:S01]  /*3880*/  HMMA.16816.F32.BF16 R88, R4.reuse, R16, RZ ;  /* 0x000000100458723c */ /* 0x042fe200000418ff */
[----:B------:R-:W-:Y:S02]  /*3890*/  LOP3.LUT R154, R148, 0x6, RZ, 0xc0, !PT ;  /* 0x00000006949a7812 */ /* 0x000fe400078ec0ff */
[----:B------:R-:W-:Y:S03]  /*38a0*/  LDSM.16.M88.4 R100, [R234+0x9000] ;  /* 0x00900000ea64783b */ /* 0x000fe60000000200 */
[-C--:B------:R-:W-:Y:S01]  /*38b0*/  HMMA.16816.F32.BF16 R84, R4, R18.reuse, RZ ;  /* 0x000000120454723c */ /* 0x080fe200000418ff */
[----:B------:R-:W0:Y:S05]  /*38c0*/  LDGDEPBAR ;  /* 0x00000000000079af */ /* 0x000e2a0000000000 */
[----:B------:R-:W-:Y:S01]  /*38d0*/  HMMA.16816.F32.BF16 R80, R12, R18, RZ ;  /* 0x000000120c50723c */ /* 0x000fe200000418ff */
[----:B------:R-:W1:Y:S05]  /*38e0*/  LDSM.16.M88.4 R16, [R236] ;  /* 0x00000000ec10783b */ /* 0x000e6a0000000200 */
[C---:B----4-:R-:W-:Y:S06]  /*38f0*/  HMMA.16816.F32.BF16 R76, R4.reuse, R24, RZ ;  /* 0x00000018044c723c */ /* 0x050fec00000418ff */
[C---:B-----5:R-:W-:Y:S06]  /*3900*/  HMMA.16816.F32.BF16 R68, R4.reuse, R20, RZ ;  /* 0x000000140444723c */ /* 0x060fec00000418ff */
[C---:B------:R-:W-:Y:S06]  /*3910*/  HMMA.16816.F32.BF16 R60, R4.reuse, R28, RZ ;  /* 0x0000001c043c723c */ /* 0x040fec00000418ff */
[C---:B------:R-:W-:Y:S06]  /*3920*/  HMMA.16816.F32.BF16 R72, R4.reuse, R26, RZ ;  /* 0x0000001a0448723c */ /* 0x040fec00000418ff */
[C---:B------:R-:W-:Y:S06]  /*3930*/  HMMA.16816.F32.BF16 R64, R4.reuse, R22, RZ ;  /* 0x000000160440723c */ /* 0x040fec00000418ff */
[----:B------:R-:W-:Y:S06]  /*3940*/  HMMA.16816.F32.BF16 R56, R4, R30, RZ ;  /* 0x0000001e0438723c */ /* 0x000fec00000418ff */
[C---:B------:R-:W-:Y:S06]  /*3950*/  HMMA.16816.F32.BF16 R4, R12.reuse, R28, RZ ;  /* 0x0000001c0c04723c */ /* 0x040fec00000418ff */
[C---:B------:R-:W-:Y:S06]  /*3960*/  HMMA.16816.F32.BF16 R48, R12.reuse, R24, RZ ;  /* 0x000000180c30723c */ /* 0x040fec00000418ff */
[C---:B------:R-:W-:Y:S06]  /*3970*/  HMMA.16816.F32.BF16 R92, R12.reuse, R26, RZ ;  /* 0x0000001a0c5c723c */ /* 0x040fec00000418ff */
[C---:B------:R-:W-:Y:S06]  /*3980*/  HMMA.16816.F32.BF16 R24, R12.reuse, R20, RZ ;  /* 0x000000140c18723c */ /* 0x040fec00000418ff */
[C---:B------:R-:W-:Y:S01]  /*3990*/  HMMA.16816.F32.BF16 R108, R12.reuse, R22, RZ ;  /* 0x000000160c6c723c */ /* 0x040fe200000418ff */
[----:B------:R-:W-:Y:S05]  /*39a0*/  LDSM.16.M88.4 R20, [R234+0x9800] ;  /* 0x00980000ea14783b */ /* 0x000fea0000000200 */
[----:B------:R-:W-:Y:S01]  /*39b0*/  HMMA.16816.F32.BF16 R28, R12, R30, RZ ;  /* 0x0000001e0c1c723c */ /* 0x000fe200000418ff */
[----:B------:R-:W2:Y:S05]  /*39c0*/  LDSM.16.M88.4 R12, [R238+0x2000] ;  /* 0x00200000ee0c783b */ /* 0x000eaa0000000200 */
[----:B-1----:R-:W-:Y:S01]  /*39d0*/  HMMA.16816.F32.BF16 R136, R16, R44, R4 ;  /* 0x0000002c1088723c */ /* 0x002fe20000041804 */
[----:B------:R-:W1:Y:S05]  /*39e0*/  LDSM.16.M88.4 R4, [R238] ;  /* 0x00000000ee04783b */ /* 0x000e6a0000000200 */
        /* <DEDUP_REMOVED lines=11> */
[----:B------:R-:W-:Y:S05]  /*3aa0*/  LDSM.16.M88.4 R48, [R233+0x1800] ;  /* 0x00180000e930783b */ /* 0x000fea0000000200 */
[C---:B------:R-:W-:Y:S01]  /*3ab0*/  HMMA.16816.F32.BF16 R92, R16.reuse, R38, R92 ;  /* 0x00000026105c723c */ /* 0x040fe2000004185c */
[----:B------:R-:W3:Y:S05]  /*3ac0*/  LDSM.16.M88.4 R36, [R233+0x800] ;  /* 0x00080000e924783b */ /* 0x000eea0000000200 */
[C---:B------:R-:W-:Y:S01]  /*3ad0*/  HMMA.16816.F32.BF16 R132, R16.reuse, R40, R24 ;  /* 0x000000281084723c */ /* 0x040fe20000041818 */
[----:B------:R-:W-:Y:S05]  /*3ae0*/  LDSM.16.M88.4 R24, [R233] ;  /* 0x00000000e918783b */ /* 0x000fea0000000200 */
[C---:B------:R-:W-:Y:S06]  /*3af0*/  HMMA.16816.F32.BF16 R72, R16.reuse, R34, R80 ;  /* 0x000000221048723c */ /* 0x040fec0000041850 */
[C---:B------:R-:W-:Y:S06]  /*3b00*/  HMMA.16816.F32.BF16 R84, R16.reuse, R42, R108 ;  /* 0x0000002a1054723c */ /* 0x040fec000004186c */
[----:B------:R-:W-:Y:S01]  /*3b10*/  HMMA.16816.F32.BF16 R64, R16, R46, R28 ;  /* 0x0000002e1040723c */ /* 0x000fe2000004181c */
[----:B------:R-:W4:Y:S04]  /*3b20*/  LDSM.16.M88.4 R44, [R233+0x1000] ;  /* 0x00100000e92c783b */ /* 0x000f280000000200 */
[----:B------:R-:W5:Y:S01]  /*3b30*/  LDSM.16.M88.4 R16, [R237] ;  /* 0x00000000ed10783b */ /* 0x000f620000000200 */
[C---:B--2---:R-:W-:Y:S06]  /*3b40*/  HMMA.16816.F32.BF16 R40, R12.reuse, R104, R76 ;  /* 0x000000680c28723c */ /* 0x044fec000004184c */
[C---:B------:R-:W-:Y:S06]  /*3b50*/  HMMA.16816.F32.BF16 R28, R12.reuse, R100, R68 ;  /* 0x000000640c1c723c */ /* 0x040fec0000041844 */
[C---:B------:R-:W-:Y:S06]  /*3b60*/  HMMA.16816.F32.BF16 R56, R12.reuse, R54, R88 ;  /* 0x000000360c38723c */ /* 0x040fec0000041858 */
[C---:B------:R-:W-:Y:S06]  /*3b70*/  HMMA.16816.F32.BF16 R60, R12.reuse, R52, R112 ;  /* 0x000000340c3c723c */ /* 0x040fec0000041870 */
[C---:B------:R-:W-:Y:S06]  /*3b80*/  HMMA.16816.F32.BF16 R32, R12.reuse, R106, R124 ;  /* 0x0000006a0c20723c */ /* 0x040fec000004187c */
[C---:B------:R-:W-:Y:S06]  /*3b90*/  HMMA.16816.F32.BF16 R80, R12.reuse, R102, R120 ;  /* 0x000000660c50723c */ /* 0x040fec0000041878 */
[C---:B------:R-:W-:Y:S06]  /*3ba0*/  HMMA.16816.F32.BF16 R88, R12.reuse, R20, R140 ;  /* 0x000000140c58723c */ /* 0x040fec000004188c */
[----:B------:R-:W-:Y:S06]  /*3bb0*/  HMMA.16816.F32.BF16 R76, R12, R22, R116 ;  /* 0x000000160c4c723c */ /* 0x000fec0000041874 */
[C---:B-1----:R-:W-:Y:S06]  /*3bc0*/  HMMA.16816.F32.BF16 R68, R4.reuse, R52, R96 ;  /* 0x000000340444723c */ /* 0x042fec0000041860 */
[C---:B------:R-:W-:Y:S06]  /*3bd0*/  HMMA.16816.F32.BF16 R12, R4.reuse, R104, R128 ;  /* 0x00000068040c723c */ /* 0x040fec0000041880 */
[C---:B------:R-:W-:Y:S06]  /*3be0*/  HMMA.16816.F32.BF16 R52, R4.reuse, R54, R72 ;  /* 0x000000360434723c */ /* 0x040fec0000041848 */
[C---:B------:R-:W-:Y:S06]  /*3bf0*/  HMMA.16816.F32.BF16 R72, R4.reuse, R100, R132 ;  /* 0x000000640448723c */ /* 0x040fec0000041884 */
[C---:B------:R-:W-:Y:S06]  /*3c00*/  HMMA.16816.F32.BF16 R112, R4.reuse, R102, R84 ;  /* 0x000000660470723c */ /* 0x040fec0000041854 */
[C---:B------:R-:W-:Y:S06]  /*3c10*/  HMMA.16816.F32.BF16 R116, R4.reuse, R20, R136 ;  /* 0x000000140474723c */ /* 0x040fec0000041888 */
[C---:B------:R-:W-:Y:S06]  /*3c20*/  HMMA.16816.F32.BF16 R104, R4.reuse, R106, R92 ;  /* 0x0000006a0468723c */ /* 0x040fec000004185c */
[----:B------:R-:W-:Y:S01]  /*3c30*/  HMMA.16816.F32.BF16 R100, R4, R22, R64 ;  /* 0x000000160464723c */ /* 0x000fe20000041840 */
[----:B------:R-:W-:Y:S04]  /*3c40*/  LDSM.16.M88.4 R4, [R235+0x6000] ;  /* 0x00600000eb04783b */ /* 0x000fe80000000200 */
[----:B------:R-:W-:Y:S01]  /*3c50*/  LDSM.16.M88.4 R20, [R236+0x6000] ;  /* 0x00600000ec14783b */ /* 0x000fe20000000200 */
[C---:B---3--:R-:W-:Y:S03]  /*3c60*/  HMMA.16816.F32.BF16 R136, R8.reuse, R36, R40 ;  /* 0x000000240888723c */ /* 0x048fe60000041828 */
[----:B------:R-:W1:Y:S03]  /*3c70*/  LDSM.16.M88.4 R40, [R228+0xa000] ;  /* 0x00a00000e428783b */ /* 0x000e660000000200 */
[C---:B------:R-:W-:Y:S01]  /*3c80*/  HMMA.16816.F32.BF16 R132, R8.reuse, R38, R32 ;  /* 0x000000260884723c */ /* 0x040fe20000041820 */
[----:B------:R-:W2:Y:S05]  /*3c90*/  LDSM.16.M88.4 R32, [R228+0xa800] ;  /* 0x00a80000e420783b */ /* 0x000eaa0000000200 */
[----:B----4-:R-:W-:Y:S01]  /*3ca0*/  HMMA.16816.F32.BF16 R124, R8, R44, R28 ;  /* 0x0000002c087c723c */ /* 0x010fe2000004181c */
[----:B------:R-:W3:Y:S05]  /*3cb0*/  LDSM.16.M88.4 R28, [R228+0xb000] ;  /* 0x00b00000e41c783b */ /* 0x000eea0000000200 */
[C---:B-----5:R-:W-:Y:S06]  /*3cc0*/  HMMA.16816.F32.BF16 R84, R16.reuse, R24, R68 ;  /* 0x000000181054723c */ /* 0x060fec0000041844 */
[----:B------:R-:W-:Y:S01]  /*3cd0*/  HMMA.16816.F32.BF16 R68, R16, R36, R12 ;  /* 0x000000241044723c */ /* 0x000fe2000004180c */
[----:B------:R-:W4:Y:S05]  /*3ce0*/  LDSM.16.M88.4 R12, [R228+0xb800] ;  /* 0x00b80000e40c783b */ /* 0x000f2a0000000200 */
[C---:B------:R-:W-:Y:S06]  /*3cf0*/  HMMA.16816.F32.BF16 R108, R8.reuse, R24, R60 ;  /* 0x00000018086c723c */ /* 0x040fec000004183c */
[C---:B------:R-:W-:Y:S01]  /*3d00*/  HMMA.16816.F32.BF16 R128, R8.reuse, R26, R56 ;  /* 0x0000001a0880723c */ /* 0x040fe20000041838 */
[----:B------:R-:W-:Y:S05]  /*3d10*/  LDSM.16.M88.4 R56, [R239+0x2000] ;  /* 0x00200000ef38783b */ /* 0x000fea0000000200 */
[C---:B------:R-:W-:Y:S06]  /*3d20*/  HMMA.16816.F32.BF16 R120, R8.reuse, R46, R80 ;  /* 0x0000002e0878723c */ /* 0x040fec0000041850 */
[C---:B------:R-:W-:Y:S06]  /*3d30*/  HMMA.16816.F32.BF16 R96, R8.reuse, R48, R88 ;  /* 0x000000300860723c */ /* 0x040fec0000041858 */
[----:B------:R-:W-:Y:S01]  /*3d40*/  HMMA.16816.F32.BF16 R92, R8, R50, R76 ;  /* 0x00000032085c723c */ /* 0x000fe2000004184c */
[----:B------:R-:W5:Y:S05]  /*3d50*/  LDSM.16.M88.4 R8, [R235+0x4000] ;  /* 0x00400000eb08783b */ /* 0x000f6a0000000200 */
[C---:B------:R-:W-:Y:S01]  /*3d60*/  HMMA.16816.F32.BF16 R80, R16.reuse, R26, R52 ;  /* 0x0000001a1050723c */ /* 0x040fe20000041834 */
[----:B------:R-:W-:Y:S04]  /*3d70*/  LDSM.16.M88.4 R52, [R239+0x3000] ;  /* 0x00300000ef34783b */ /* 0x000fe80000000200 */
[----:B------:R-:W-:Y:S01]  /*3d80*/  LDSM.16.M88.4 R24, [R236+0x4000] ;  /* 0x00400000ec18783b */ /* 0x000fe20000000200 */
[C---:B------:R-:W-:Y:S06]  /*3d90*/  HMMA.16816.F32.BF16 R64, R16.reuse, R38, R104 ;  /* 0x000000261040723c */ /* 0x040fec0000041868 */
[C---:B------:R-:W-:Y:S01]  /*3da0*/  HMMA.16816.F32.BF16 R60, R16.reuse, R44, R72 ;  /* 0x0000002c103c723c */ /* 0x040fe20000041848 */
[----:B------:R-:W-:Y:S05]  /*3db0*/  LDSM.16.M88.4 R72, [R239+0x3800] ;  /* 0x00380000ef48783b */ /* 0x000fea0000000200 */
[C---:B------:R-:W-:Y:S06]  /*3dc0*/  HMMA.16816.F32.BF16 R76, R16.reuse, R46, R112 ;  /* 0x0000002e104c723c */ /* 0x040fec0000041870 */
[C---:B------:R-:W-:Y:S06]  /*3dd0*/  HMMA.16816.F32.BF16 R44, R16.reuse, R48, R116 ;  /* 0x00000030102c723c */ /* 0x040fec0000041874 */
[----:B------:R-:W-:Y:S01]  /*3de0*/  HMMA.16816.F32.BF16 R36, R16, R50, R100 ;  /* 0x000000321024723c */ /* 0x000fe20000041864 */
[----:B------:R-:W5:Y:S05]  /*3df0*/  LDSM.16.M88.4 R48, [R239+0x2800] ;  /* 0x00280000ef30783b */ /* 0x000f6a0000000200 */
[C---:B-1----:R-:W-:Y:S06]  /*3e00*/  HMMA.16816.F32.BF16 R16, R4.reuse, R40, R108 ;  /* 0x000000280410723c */ /* 0x042fec000004186c */
[C---:B------:R-:W-:Y:S06]  /*3e10*/  HMMA.16816.F32.BF16 R88, R4.reuse, R42, R128 ;  /* 0x0000002a0458723c */ /* 0x040fec0000041880 */
[C---:B--2---:R-:W-:Y:S06]  /*3e20*/  HMMA.16816.F32.BF16 R104, R4.reuse, R32, R136 ;  /* 0x000000200468723c */ /* 0x044fec0000041888 */
[C---:B---3--:R-:W-:Y:S06]  /*3e30*/  HMMA.16816.F32.BF16 R120, R4.reuse, R30, R120 ;  /* 0x0000001e0478723c */ /* 0x048fec0000041878 */
[C---:B------:R-:W-:Y:S06]  /*3e40*/  HMMA.16816.F32.BF16 R128, R4.reuse, R34, R132 ;  /* 0x000000220480723c */ /* 0x040fec0000041884 */
[C---:B------:R-:W-:Y:S06]  /*3e50*/  HMMA.16816.F32.BF16 R124, R4.reuse, R28, R124 ;  /* 0x0000001c047c723c */ /* 0x040fec000004187c */
[C---:B----4-:R-:W-:Y:S06]  /*3e60*/  HMMA.16816.F32.BF16 R108, R4.reuse, R12, R96 ;  /* 0x0000000c046c723c */ /* 0x050fec0000041860 */
[----:B------:R-:W-:Y:S06]  /*3e70*/  HMMA.16816.F32.BF16 R100, R4, R14, R92 ;  /* 0x0000000e0464723c */ /* 0x000fec000004185c */
[C---:B-----5:R-:W-:Y:S06]  /*3e80*/  HMMA.16816.F32.BF16 R92, R8.reuse, R42, R80 ;  /* 0x0000002a085c723c */ /* 0x060fec0000041850 */
[C---:B------:R-:W-:Y:S01]  /*3e90*/  HMMA.16816.F32.BF16 R132, R8.reuse, R12, R44 ;  /* 0x0000000c0884723c */ /* 0x040fe2000004182c */
[----:B------:R-:W-:Y:S05]  /*3ea0*/  LDSM.16.M88.4 R44, [R234+0xa000] ;  /* 0x00a00000ea2c783b */ /* 0x000fea0000000200 */
[C---:B------:R-:W-:Y:S01]  /*3eb0*/  HMMA.16816.F32.BF16 R80, R8.reuse, R14, R36 ;  /* 0x0000000e0850723c */ /* 0x040fe20000041824 */
[----:B------:R-:W1:Y:S04]  /*3ec0*/  LDSM.16.M88.4 R12, [R238+0x6000] ;  /* 0x00600000ee0c783b */ /* 0x000e680000000200 */
[----:B------:R-:W-:Y:S01]  /*3ed0*/  LDSM.16.M88.4 R36, [R234+0xb000] ;  /* 0x00b00000ea24783b */ /* 0x000fe20000000200 */
[C---:B------:R-:W-:Y:S03]  /*3ee0*/  HMMA.16816.F32.BF16 R96, R8.reuse, R40, R84 ;  /* 0x000000280860723c */ /* 0x040fe60000041854 */
[----:B------:R-:W2:Y:S03]  /*3ef0*/  LDSM.16.M88.4 R40, [R234+0xa800] ;  /* 0x00a80000ea28783b */ /* 0x000ea60000000200 */
[C---:B------:R-:W-:Y:S06]  /*3f00*/  HMMA.16816.F32.BF16 R4, R8.reuse, R28, R60 ;  /* 0x0000001c0804723c */ /* 0x040fec000004183c */
[C---:B------:R-:W-:Y:S06]  /*3f10*/  HMMA.16816.F32.BF16 R68, R8.reuse, R32, R68 ;  /* 0x000000200844723c */ /* 0x040fec0000041844 */
[C---:B------:R-:W-:Y:S01]  /*3f20*/  HMMA.16816.F32.BF16 R64, R8.reuse, R34, R64 ;  /* 0x000000220840723c */ /* 0x040fe20000041840 */
[----:B------:R-:W3:Y:S05]  /*3f30*/  LDSM.16.M88.4 R32, [R234+0xb800] ;  /* 0x00b80000ea20783b */ /* 0x000eea0000000200 */
[----:B------:R-:W-:Y:S01]  /*3f40*/  HMMA.16816.F32.BF16 R60, R8, R30, R76 ;  /* 0x0000001e083c723c */ /* 0x000fe2000004184c */
[----:B------:R-:W-:Y:S04]  /*3f50*/  LDSM.16.M88.4 R28, [R233+0x2000] ;  /* 0x00200000e91c783b */ /* 0x000fe80000000200 */
[----:B------:R-:W-:Y:S01]  /*3f60*/  LDSM.16.M88.4 R8, [R237+0x4000] ;  /* 0x00400000ed08783b */ /* 0x000fe20000000200 */
[C---:B------:R-:W-:Y:S03]  /*3f70*/  HMMA.16816.F32.BF16 R76, R20.reuse, R56, R16 ;  /* 0x00000038144c723c */ /* 0x040fe60000041810 */
[----:B------:R-:W4:Y:S03]  /*3f80*/  LDSM.16.M88.4 R16, [R238+0x4000] ;  /* 0x00400000ee10783b */ /* 0x000f260000000200 */
        /* <DEDUP_REMOVED lines=9> */
[C---:B------:R-:W-:Y:S06]  /*4020*/  HMMA.16816.F32.BF16 R92, R24.reuse, R58, R92 ;  /* 0x0000003a185c723c */ /* 0x040fec000004185c */
[C---:B------:R-:W-:Y:S06]  /*4030*/  HMMA.16816.F32.BF16 R112, R24.reuse, R48, R68 ;  /* 0x000000301870723c */ /* 0x040fec0000041844 */
[C---:B------:R-:W-:Y:S01]  /*4040*/  HMMA.16816.F32.BF16 R108, R24.reuse, R50, R64 ;  /* 0x00000032186c723c */ /* 0x040fe20000041840 */
[----:B------:R-:W-:Y:S05]  /*4050*/  LDSM.16.M88.4 R48, [R233+0x3000] ;  /* 0x00300000e930783b */ /* 0x000fea0000000200 */
[C---:B------:R-:W-:Y:S01]  /*4060*/  HMMA.16816.F32.BF16 R56, R24.reuse, R52, R4 ;  /* 0x000000341838723c */ /* 0x040fe20000041804 */
[----:B------:R-:W5:Y:S05]  /*4070*/  LDSM.16.M88.4 R4, [R237+0x6000] ;  /* 0x00600000ed04783b */ /* 0x000f6a0000000200 */
[----:B------:R-:W-:Y:S01]  /*4080*/  HMMA.16816.F32.BF16 R60, R24, R54, R60 ;  /* 0x00000036183c723c */ /* 0x000fe2000004183c */
[----:B------:R-:W5:Y:S01]  /*4090*/  LDSM.16.M88.4 R52, [R233+0x3800] ;  /* 0x00380000e934783b */ /* 0x000f620000000200 */
[----:B------:R-:W-:-:S04]  /*40a0*/  DEPBAR.LE SB0, 0x0 ;  /* 0x000080000000791a */ /* 0x000fc80000000000 */
[C---:B------:R-:W-:Y:S06]  /*40b0*/  HMMA.16816.F32.BF16 R68, R24.reuse, R72, R132 ;  /* 0x000000481844723c */ /* 0x040fec0000041884 */
[----:B------:R-:W-:Y:S06]  /*40c0*/  HMMA.16816.F32.BF16 R64, R24, R74, R80 ;  /* 0x0000004a1840723c */ /* 0x000fec0000041850 */
[C---:B-1----:R-:W-:Y:S06]  /*40d0*/  HMMA.16816.F32.BF16 R72, R12.reuse, R44, R76 ;  /* 0x0000002c0c48723c */ /* 0x042fec000004184c */
[C---:B------:R-:W-:Y:S06]  /*40e0*/  HMMA.16816.F32.BF16 R76, R12.reuse, R46, R84 ;  /* 0x0000002e0c4c723c */ /* 0x040fec0000041854 */
[C---:B--2---:R-:W-:Y:S06]  /*40f0*/  HMMA.16816.F32.BF16 R84, R12.reuse, R40, R88 ;  /* 0x000000280c54723c */ /* 0x044fec0000041858 */
[C---:B------:R-:W-:Y:S06]  /*4100*/  HMMA.16816.F32.BF16 R88, R12.reuse, R42, R128 ;  /* 0x0000002a0c58723c */ /* 0x040fec0000041880 */
[C---:B------:R-:W-:Y:S06]  /*4110*/  HMMA.16816.F32.BF16 R104, R12.reuse, R36, R104 ;  /* 0x000000240c68723c */ /* 0x040fec0000041868 */
[C---:B------:R-:W-:Y:S06]  /*4120*/  HMMA.16816.F32.BF16 R116, R12.reuse, R38, R116 ;  /* 0x000000260c74723c */ /* 0x040fec0000041874 */
[C---:B---3--:R-:W-:Y:S06]  /*4130*/  HMMA.16816.F32.BF16 R120, R12.reuse, R32, R120 ;  /* 0x000000200c78723c */ /* 0x048fec0000041878 */
[----:B------:R-:W-:Y:S06]  /*4140*/  HMMA.16816.F32.BF16 R100, R12, R34, R100 ;  /* 0x000000220c64723c */ /* 0x000fec0000041864 */
        /* <DEDUP_REMOVED lines=11> */
[C---:B------:R-:W-:Y:S06]  /*4200*/  HMMA.16816.F32.BF16 R60, R4.reuse, R22, R88 ;  /* 0x00000016043c723c */ /* 0x040fec0000041858 */
[C---:B------:R-:W-:Y:S06]  /*4210*/  HMMA.16816.F32.BF16 R64, R4.reuse, R48, R104 ;  /* 0x000000300440723c */ /* 0x040fec0000041868 */
[C---:B------:R-:W-:Y:S06]  /*4220*/  HMMA.16816.F32.BF16 R116, R4.reuse, R50, R116 ;  /* 0x000000320474723c */ /* 0x040fec0000041874 */
[C---:B------:R-:W-:Y:S06]  /*4230*/  HMMA.16816.F32.BF16 R68, R4.reuse, R52, R120 ;  /* 0x000000340444723c */ /* 0x040fec0000041878 */
[----:B------:R-:W-:Y:S06]  /*4240*/  HMMA.16816.F32.BF16 R100, R4, R54, R100 ;  /* 0x000000360464723c */ /* 0x000fec0000041864 */
[----:B------:R-:W-:Y:S01]  /*4250*/  HMMA.16816.F32.BF16 R168, R8, R52, R12 ;  /* 0x0000003408a8723c */ /* 0x000fe2000004180c */
[----:B------:R-:W-:-:S02]  /*4260*/  SHF.R.S32.HI R4, RZ, 0x1f, R2 ;  /* 0x0000001fff047819 */ /* 0x000fc40000011402 */
[----:B------:R-:W-:Y:S02]  /*4270*/  LEA R6, R146, UR24, 0x4 ;  /* 0x0000001892067c11 */ /* 0x000fe4000f8e20ff */
[----:B------:R-:W-:Y:S01]  /*4280*/  LEA.HI R4, R4, R2, RZ, 0x2 ;  /* 0x0000000204047211 */ /* 0x000fe200078f10ff */
[----:B------:R-:W-:Y:S01]  /*4290*/  IMAD.U32 R2, RZ, RZ, UR18 ;  /* 0x00000012ff027e24 */ /* 0x000fe2000f8e00ff */
[----:B------:R-:W-:Y:S01]  /*42a0*/  HMMA.16816.F32.BF16 R96, R8, R28, R96 ;  /* 0x0000001c0860723c */ /* 0x000fe20000041860 */
[----:B------:R-:W-:Y:S01]  /*42b0*/  IMAD.U32 R15, RZ, RZ, UR22 ;  /* 0x00000016ff0f7e24 */ /* 0x000fe2000f8e00ff */
[----:B------:R-:W-:Y:S01]  /*42c0*/  SHF.R.S32.HI R151, RZ, 0x2, R4 ;  /* 0x00000002ff977819 */ /* 0x000fe20000011404 */
[----:B------:R-:W-:-:S03]  /*42d0*/  IMAD R2, R2, 0x40, R154 ;  /* 0x0000004002027824 */ /* 0x000fc600078e029a */
[C---:B------:R-:W-:Y:S01]  /*42e0*/  HMMA.16816.F32.BF16 R92, R8.reuse, R30, R92 ;  /* 0x0000001e085c723c */ /* 0x040fe2000004185c */
[----:B------:R-:W-:Y:S01]  /*42f0*/  IMAD.IADD R6, R151, 0x1, R6 ;  /* 0x0000000197067824 */ /* 0x000fe200078e0206 */
[----:B------:R-:W-:Y:S01]  /*4300*/  STL [R1+0x50], R151 ;  /* 0x0000509701007387 */ /* 0x000fe20000100800 */
[C---:B------:R-:W-:Y:S02]  /*4310*/  VIADD R5, R2.reuse, 0x1 ;  /* 0x0000000102057836 */ /* 0x040fe40000000000 */
[C---:B------:R-:W-:Y:S01]  /*4320*/  VIADD R4, R2.reuse, 0x8 ;  /* 0x0000000802047836 */ /* 0x040fe20000000000 */
[----:B------:R-:W-:Y:S01]  /*4330*/  HMMA.16816.F32.BF16 R80, R8, R20, R80 ;  /* 0x000000140850723c */ /* 0x000fe20000041850 */
[----:B------:R-:W-:Y:S01]  /*4340*/  IADD3 R7, R15, 0x40, R6 ;  /* 0x000000400f077810 */ /* 0x000fe20007ffe006 */
[C---:B------:R-:W-:Y:S02]  /*4350*/  VIADD R12, R2.reuse, 0x20 ;  /* 0x00000020020c7836 */ /* 0x040fe40000000000 */
[----:B------:R-:W-:-:S02]  /*4360*/  VIADD R14, R2, 0x21 ;  /* 0x00000021020e7836 */ /* 0x000fc40000000000 */
[----:B------:R-:W-:Y:S01]  /*4370*/  HMMA.16816.F32.BF16 R72, R8, R22, R40 ;  /* 0x000000160848723c */ /* 0x000fe20000041828 */
[C---:B------:R-:W-:Y:S02]  /*4380*/  VIADD R20, R2.reuse, 0x31 ;  /* 0x0000003102147836 */ /* 0x040fe40000000000 */
[----:B------:R-:W-:-:S03]  /*4390*/  VIADD R21, R2, 0x30 ;  /* 0x0000003002157836 */ /* 0x000fc60000000000 */
[C---:B------:R-:W-:Y:S01]  /*43a0*/  HMMA.16816.F32.BF16 R76, R8.reuse, R48, R24 ;  /* 0x00000030084c723c */ /* 0x040fe20000041818 */
[----:B------:R-:W-:Y:S01]  /*43b0*/  VIMNMX R22, R7, UR5, PT ;  /* 0x0000000507167c48 */ /* 0x000fe2000bfe0100 */
[C---:B------:R-:W-:Y:S01]  /*43c0*/  VIADD R7, R2.reuse, 0x19 ;  /* 0x0000001902077836 */ /* 0x040fe20000000000 */
[----:B------:R-:W-:Y:S02]  /*43d0*/  BAR.SYNC.DEFER_BLOCKING 0x0 ;  /* 0x0000000000007b1d */ /* 0x000fe40000010000 */
[-C--:B------:R-:W-:Y:S01]  /*43e0*/  ISETP.GE.AND P3, PT, R2, R22.reuse, PT ;  /* 0x000000160200720c */ /* 0x080fe20003f66270 */
[----:B------:R-:W-:Y:S01]  /*43f0*/  HMMA.16816.F32.BF16 R84, R8, R50, R36 ;  /* 0x000000320854723c */ /* 0x000fe20000041824 */
[-C--:B------:R-:W-:Y:S02]  /*4400*/  ISETP.GE.AND P2, PT, R5, R22.reuse, PT ;  /* 0x000000160500720c */ /* 0x080fe40003f46270 */
[----:B------:R-:W-:-:S03]  /*4410*/  ISETP.GE.AND P4, PT, R21, R22, PT ;  /* 0x000000161500720c */ /* 0x000fc60003f86270 */
[----:B------:R-:W-:Y:S07]  /*4420*/  HMMA.16816.F32.BF16 R172, R8, R54, R16 ;  /* 0x0000003608ac723c */ /* 0x000fee0000041810 */
[----:B------:R-:W-:Y:S01]  /*4430*/  IADD3 R8, R15, 0x48, R6 ;  /* 0x000000480f087810 */ /* 0x000fe20007ffe006 */
[C---:B------:R-:W-:Y:S02]  /*4440*/  VIADD R9, R6.reuse, 0x40 ;  /* 0x0000004006097836 */ /* 0x040fe40000000000 */
[----:B------:R-:W-:Y:S01]  /*4450*/  VIADD R10, R6, 0x48 ;  /* 0x00000048060a7836 */ /* 0x000fe20000000000 */
[----:B------:R-:W-:Y:S01]  /*4460*/  VIMNMX R48, R8, UR5, PT ;  /* 0x0000000508307c48 */ /* 0x000fe2000bfe0100 */
[C---:B------:R-:W-:Y:S01]  /*4470*/  VIADD R11, R2.reuse, 0x9 ;  /* 0x00000009020b7836 */ /* 0x040fe20000000000 */
[----:B------:R-:W-:Y:S01]  /*4480*/  VIADDMNMX R250, R9, UR23, RZ, !PT ;  /* 0x0000001709fa7c46 */ /* 0x000fe2000f8001ff */
[----:B------:R-:W-:Y:S01]  /*4490*/  VIADD R9, R2, 0x11 ;  /* 0x0000001102097836 */ /* 0x000fe20000000000 */
[----:B------:R-:W-:Y:S01]  /*44a0*/  VIADDMNMX R249, R10, UR23, RZ, !PT ;  /* 0x000000170af97c46 */ /* 0x000fe2000f8001ff */
[C---:B------:R-:W-:Y:S01]  /*44b0*/  VIADD R10, R2.reuse, 0x10 ;  /* 0x00000010020a7836 */ /* 0x040fe20000000000 */
[C---:B------:R-:W-:Y:S01]  /*44c0*/  ISETP.GE.AND P1, PT, R2.reuse, R48, PT ;  /* 0x000000300200720c */ /* 0x040fe20003f26270 */
[C---:B------:R-:W-:Y:S01]  /*44d0*/  VIADD R8, R2.reuse, 0x18 ;  /* 0x0000001802087836 */ /* 0x040fe20000000000 */
[C---:B------:R-:W-:Y:S01]  /*44e0*/  ISETP.LT.OR P3, PT, R2.reuse, R250, P3 ;  /* 0x000000fa0200720c */ /* 0x040fe20001f61670 */
[C---:B------:R-:W-:Y:S01]  /*44f0*/  VIADD R18, R2.reuse, 0x39 ;  /* 0x0000003902127836 */ /* 0x040fe20000000000 */
[C---:B------:R-:W-:Y:S01]  /*4500*/  ISETP.LT.OR P1, PT, R2.reuse, R249, P1 ;  /* 0x000000f90200720c */ /* 0x040fe20000f21670 */
[----:B------:R-:W-:Y:S01]  /*4510*/  VIADD R17, R2, 0x28 ;  /* 0x0000002802117836 */ /* 0x000fe20000000000 */
[----:B------:R-:W-:Y:S01]  /*4520*/  FSEL R32, R32, -INF , !P3 ;  /* 0xff80000020207808 */ /* 0x000fe20005800000 */
[C---:B------:R-:W-:Y:S01]  /*4530*/  VIADD R16, R2.reuse, 0x29 ;  /* 0x0000002902107836 */ /* 0x040fe20000000000 */
[----:B------:R-:W-:Y:S01]  /*4540*/  ISETP.GE.AND P0, PT, R5, R48, PT ;  /* 0x000000300500720c */ /* 0x000fe20003f06270 */
[----:B------:R-:W-:Y:S01]  /*4550*/  VIADD R19, R2, 0x38 ;  /* 0x0000003802137836 */ /* 0x000fe20000000000 */
[----:B------:R-:W-:Y:S01]  /*4560*/  FSEL R36, R34, -INF , !P1 ;  /* 0xff80000022247808 */ /* 0x000fe20004800000 */
[----:B------:R-:W-:Y:S01]  /*4570*/  STL [R1], R48 ;  /* 0x0000003001007387 */ /* 0x000fe20000100800 */
[----:B------:R-:W-:-:S02]  /*4580*/  ISETP.GE.AND P3, PT, R4, R22, PT ;  /* 0x000000160400720c */ /* 0x000fc40003f66270 */
[C---:B------:R-:W-:Y:S01]  /*4590*/  ISETP.GE.AND P1, PT, R4.reuse, R48, PT ;  /* 0x000000300400720c */ /* 0x040fe20003f26270 */
[----:B------:R1:W-:Y:S01]  /*45a0*/  STL [R1+0x4], R22 ;  /* 0x0000041601007387 */ /* 0x0003e20000100800 */
[CC--:B------:R-:W-:Y:S02]  /*45b0*/  ISETP.LT.OR P2, PT, R5.reuse, R250.reuse, P2 ;  /* 0x000000fa0500720c */ /* 0x0c0fe40001741670 */
[-C--:B------:R-:W-:Y:S02]  /*45c0*/  ISETP.LT.OR P0, PT, R5, R249.reuse, P0 ;  /* 0x000000f90500720c */ /* 0x080fe40000701670 */
[C---:B------:R-:W-:Y:S02]  /*45d0*/  ISETP.LT.OR P3, PT, R4.reuse, R250, P3 ;  /* 0x000000fa0400720c */ /* 0x040fe40001f61670 */
[----:B------:R-:W-:Y:S02]  /*45e0*/  ISETP.LT.OR P1, PT, R4, R249, P1 ;  /* 0x000000f90400720c */ /* 0x000fe40000f21670 */
[----:B------:R-:W-:-:S02]  /*45f0*/  FSEL R33, R33, -INF , !P2 ;  /* 0xff80000021217808 */ /* 0x000fc40005000000 */
[----:B------:R-:W-:Y:S02]  /*4600*/  FSEL R37, R35, -INF , !P0 ;  /* 0xff80000023257808 */ /* 0x000fe40004000000 */
[----:B------:R-:W-:Y:S02]  /*4610*/  FSEL R34, R44, -INF , !P3 ;  /* 0xff8000002c227808 */ /* 0x000fe40005800000 */
[C---:B------:R-:W-:Y:S02]  /*4620*/  ISETP.GE.AND P2, PT, R11.reuse, R22, PT ;  /* 0x000000160b00720c */ /* 0x040fe40003f46270 */
[----:B------:R-:W-:Y:S02]  /*4630*/  ISETP.GE.AND P0, PT, R11, R48, PT ;  /* 0x000000300b00720c */ /* 0x000fe40003f06270 */
[----:B------:R-:W-:Y:S02]  /*4640*/  FSEL R38, R46, -INF , !P1 ;  /* 0xff8000002e267808 */ /* 0x000fe40004800000 */
[----:B------:R-:W-:-:S02]  /*4650*/  ISETP.GE.AND P3, PT, R10, R22, PT ;  /* 0x000000160a00720c */ /* 0x000fc40003f66270 */
[C---:B------:R-:W-:Y:S02]  /*4660*/  ISETP.GE.AND P1, PT, R10.reuse, R48, PT ;  /* 0x000000300a00720c */ /* 0x040fe40003f26270 */
        /* <DEDUP_REMOVED lines=11> */
[----:B------:R-:W-:Y:S02]  /*4720*/  FMNMX.FTZ R13, R32, R33, !PT ;  /* 0x00000021200d7209 */ /* 0x000fe40007810000 */
[C---:B------:R-:W-:Y:S02]  /*4730*/  ISETP.GE.AND P1, PT, R8.reuse, R48, PT ;  /* 0x000000300800720c */ /* 0x040fe40003f26270 */
[CC--:B------:R-:W-:Y:S02]  /*4740*/  ISETP.LT.OR P2, PT, R9.reuse, R250.reuse, P2 ;  /* 0x000000fa0900720c */ /* 0x0c0fe40001741670 */
[----:B------:R-:W-:Y:S02]  /*4750*/  ISETP.LT.OR P0, PT, R9, R249, P0 ;  /* 0x000000f90900720c */ /* 0x000fe40000701670 */
[----:B------:R-:W-:Y:S02]  /*4760*/  ISETP.LT.OR P3, PT, R8, R250, P3 ;  /* 0x000000fa0800720c */ /* 0x000fe40001f61670 */
[----:B------:R-:W-:-:S02]  /*4770*/  FMNMX.FTZ R13, R34, R13, !PT ;  /* 0x0000000d220d7209 */ /* 0x000fc40007810000 */
[----:B------:R-:W-:Y:S02]  /*4780*/  ISETP.LT.OR P1, PT, R8, R249, P1 ;  /* 0x000000f90800720c */ /* 0x000fe40000f21670 */
[----:B------:R-:W-:Y:S02]  /*4790*/  FSEL R41, R57, -INF , !P2 ;  /* 0xff80000039297808 */ /* 0x000fe40005000000 */
[----:B------:R-:W-:Y:S02]  /*47a0*/  FSEL R45, R59, -INF , !P0 ;  /* 0xff8000003b2d7808 */ /* 0x000fe40004000000 */
[----:B------:R-:W-:Y:S02]  /*47b0*/  FSEL R42, R60, -INF , !P3 ;  /* 0xff8000003c2a7808 */ /* 0x000fe40005800000 */
[----:B------:R-:W-:Y:S02]  /*47c0*/  FMNMX.FTZ R13, R35, R13, !PT ;  /* 0x0000000d230d7209 */ /* 0x000fe40007810000 */
[----:B------:R-:W-:-:S02]  /*47d0*/  ISETP.GE.AND P2, PT, R7, R22, PT ;  /* 0x000000160700720c */ /* 0x000fc40003f46270 */
[----:B------:R-:W-:Y:S02]  /*47e0*/  FSEL R59, R62, -INF , !P1 ;  /* 0xff8000003e3b7808 */ /* 0x000fe40004800000 */
[C---:B------:R-:W-:Y:S02]  /*47f0*/  ISETP.GE.AND P3, PT, R12.reuse, R22, PT ;  /* 0x000000160c00720c */ /* 0x040fe40003f66270 */
[----:B------:R-:W-:Y:S02]  /*4800*/  ISETP.GE.AND P1, PT, R12, R48, PT ;  /* 0x000000300c00720c */ /* 0x000fe40003f26270 */
[----:B------:R-:W-:Y:S02]  /*4810*/  FMNMX.FTZ R13, R40, R13, !PT ;  /* 0x0000000d280d7209 */ /* 0x000fe40007810000 */
[-C--:B------:R-:W-:Y:S02]  /*4820*/  ISETP.LT.OR P2, PT, R7, R250.reuse, P2 ;  /* 0x000000fa0700720c */ /* 0x080fe40001741670 */
[----:B------:R-:W-:-:S02]  /*4830*/  ISETP.LT.OR P3, PT, R12, R250, P3 ;  /* 0x000000fa0c00720c */ /* 0x000fc40001f61670 */
[----:B------:R-:W-:Y:S02]  /*4840*/  ISETP.LT.OR P1, PT, R12, R249, P1 ;  /* 0x000000f90c00720c */ /* 0x000fe40000f21670 */
[----:B------:R-:W-:Y:S02]  /*4850*/  FMNMX.FTZ R13, R41, R13, !PT ;  /* 0x0000000d290d7209 */ /* 0x000fe40007810000 */
[----:B------:R-:W-:Y:S02]  /*4860*/  FSEL R43, R61, -INF , !P2 ;  /* 0xff8000003d2b7808 */ /* 0x000fe40005000000 */
[----:B------:R-:W-:Y:S02]  /*4870*/  FSEL R184, R64, -INF , !P3 ;  /* 0xff80000040b87808 */ /* 0x000fe40005800000 */
[----:B------:R-:W-:Y:S02]  /*4880*/  ISETP.GE.AND P2, PT, R14, R22, PT ;  /* 0x000000160e00720c */ /* 0x000fe40003f46270 */
[----:B------:R-:W-:-:S02]  /*4890*/  FSEL R186, R66, -INF , !P1 ;  /* 0xff80000042ba7808 */ /* 0x000fc40004800000 */
[----:B------:R-:W-:Y:S02]  /*48a0*/  ISETP.GE.AND P3, PT, R20, R22, PT ;  /* 0x000000161400720c */ /* 0x000fe40003f66270 */
[----:B------:R-:W-:Y:S02]  /*48b0*/  ISETP.GE.AND P0, PT, R7, R48, PT ;  /* 0x000000300700720c */ /* 0x000fe40003f06270 */
[----:B------:R-:W-:Y:S02]  /*48c0*/  ISETP.GE.AND P1, PT, R18, R22, PT ;  /* 0x000000161200720c */ /* 0x000fe40003f26270 */
[----:B------:R-:W-:Y:S02]  /*48d0*/  FMNMX.FTZ R13, R42, R13, !PT ;  /* 0x0000000d2a0d7209 */ /* 0x000fe40007810000 */
[-C--:B------:R-:W-:Y:S02]  /*48e0*/  ISETP.LT.OR P2, PT, R14, R250.reuse, P2 ;  /* 0x000000fa0e00720c */ /* 0x080fe40001741670 */
[----:B------:R-:W-:-:S02]  /*48f0*/  ISETP.LT.OR P3, PT, R20, R250, P3 ;  /* 0x000000fa1400720c */ /* 0x000fc40001f61670 */
[----:B------:R-:W-:Y:S02]  /*4900*/  ISETP.LT.OR P0, PT, R7, R249, P0 ;  /* 0x000000f90700720c */ /* 0x000fe40000701670 */
[----:B------:R-:W-:Y:S02]  /*4910*/  ISETP.LT.OR P1, PT, R18, R250, P1 ;  /* 0x000000fa1200720c */ /* 0x000fe40000f21670 */
[----:B------:R-:W-:Y:S02]  /*4920*/  ISETP.GE.AND P6, PT, R17, R22, PT ;  /* 0x000000161100720c */ /* 0x000fe40003fc6270 */
[----:B------:R-:W-:Y:S02]  /*4930*/  FMNMX.FTZ R13, R43, R13, !PT ;  /* 0x0000000d2b0d7209 */ /* 0x000fe40007810000 */
[----:B------:R-:W-:Y:S02]  /*4940*/  FSEL R183, R65, -INF , !P2 ;  /* 0xff80000041b77808 */ /* 0x000fe40005000000 */
[----:B------:R-:W-:-:S02]  /*4950*/  FSEL R23, R69, -INF , !P3 ;  /* 0xff80000045177808 */ /* 0x000fc40005800000 */
[----:B------:R-:W-:Y:S02]  /*4960*/  FSEL R63, R63, -INF , !P0 ;  /* 0xff8000003f3f7808 */ /* 0x000fe40004000000 */
[-C--:B------:R-:W-:Y:S01]  /*4970*/  ISETP.GE.AND P5, PT, R16, R22.reuse, PT ;  /* 0x000000161000720c */ /* 0x080fe20003fa6270 */
[----:B------:R2:W-:Y:S01]  /*4980*/  STL [R1+0x20], R23 ;  /* 0x0000201701007387 */ /* 0x0005e20000100800 */
[----:B------:R-:W-:Y:S02]  /*4990*/  ISETP.GE.AND P2, PT, R19, R22, PT ;  /* 0x000000161300720c */ /* 0x000fe40003f46270 */
[----:B------:R-:W-:Y:S02]  /*49a0*/  FSEL R46, R101, -INF , !P1 ;  /* 0xff800000652e7808 */ /* 0x000fe40004800000 */
[----:B------:R-:W-:Y:S02]  /*49b0*/  ISETP.GE.AND P0, PT, R14, R48, PT ;  /* 0x000000300e00720c */ /* 0x000fe40003f06270 */
[----:B------:R-:W-:Y:S01]  /*49c0*/  ISETP.LT.OR P6, PT, R17, R250, P6 ;  /* 0x000000fa1100720c */ /* 0x000fe200037c1670 */
[----:B------:R2:W-:Y:S01]  /*49d0*/  STL [R1+0x1c], R46 ;  /* 0x00001c2e01007387 */ /* 0x0005e20000100800 */
[----:B-1----:R-:W-:-:S02]  /*49e0*/  FMNMX.FTZ R22, R184, R13, !PT ;  /* 0x0000000db8167209 */ /* 0x002fc40007810000 */
[----:B------:R-:W-:Y:S02]  /*49f0*/  ISETP.LT.OR P0, PT, R14, R249, P0 ;  /* 0x000000f90e00720c */ /* 0x000fe40000701670 */
[----:B------:R-:W-:Y:S02]  /*4a00*/  ISETP.LT.OR P5, PT, R16, R250, P5 ;  /* 0x000000fa1000720c */ /* 0x000fe40002fa1670 */
[----:B------:R-:W-:Y:S02]  /*4a10*/  FSEL R181, R116, -INF , !P6 ;  /* 0xff80000074b57808 */ /* 0x000fe40007000000 */
[----:B------:R-:W-:Y:S02]  /*4a20*/  FMNMX.FTZ R13, R36, R37, !PT ;  /* 0x00000025240d7209 */ /* 0x000fe40007810000 */
[----:B------:R-:W-:Y:S02]  /*4a30*/  FMNMX.FTZ R22, R183, R22, !PT ;  /* 0x00000016b7167209 */ /* 0x000fe40007810000 */
[----:B------:R-:W-:-:S02]  /*4a40*/  FSEL R185, R67, -INF , !P0 ;  /* 0xff80000043b97808 */ /* 0x000fc40004000000 */
[----:B------:R-:W-:Y:S02]  /*4a50*/  ISETP.LT.OR P4, PT, R21, R250, P4 ;  /* 0x000000fa1500720c */ /* 0x000fe40002781670 */
[----:B------:R-:W-:Y:S02]  /*4a60*/  FSEL R182, R117, -INF , !P5 ;  /* 0xff80000075b67808 */ /* 0x000fe40006800000 */
[----:B------:R-:W-:Y:S02]  /*4a70*/  FMNMX.FTZ R13, R38, R13, !PT ;  /* 0x0000000d260d7209 */ /* 0x000fe40007810000 */
[----:B------:R-:W-:Y:S02]  /*4a80*/  FMNMX.FTZ R22, R181, R22, !PT ;  /* 0x00000016b5167209 */ /* 0x000fe40007810000 */
[----:B------:R-:W-:Y:S02]  /*4a90*/  PLOP3.LUT P0, PT, PT, PT, UP0, 0x80, 0x0 ;  /* 0x000000000000781c */ /* 0x000fe40003f0f008 */
[----:B------:R-:W-:-:S02]  /*4aa0*/  FSEL R218, R68, -INF , !P4 ;  /* 0xff80000044da7808 */ /* 0x000fc40006000000 */
[----:B------:R-:W-:Y:S02]  /*4ab0*/  FMNMX.FTZ R13, R39, R13, !PT ;  /* 0x0000000d270d7209 */ /* 0x000fe40007810000 */
[----:B------:R-:W-:Y:S02]  /*4ac0*/  FMNMX.FTZ R22, R182, R22, !PT ;  /* 0x00000016b6167209 */ /* 0x000fe40007810000 */
[----:B------:R-:W-:Y:S02]  /*4ad0*/  ISETP.LT.OR P2, PT, R19, R250, P2 ;  /* 0x000000fa1300720c */ /* 0x000fe40001741670 */
[----:B------:R-:W-:Y:S02]  /*4ae0*/  FMNMX.FTZ R13, R44, R13, !PT ;  /* 0x0000000d2c0d7209 */ /* 0x000fe40007810000 */
[----:B------:R-:W-:Y:S02]  /*4af0*/  FMNMX.FTZ R22, R218, R22, !PT ;  /* 0x00000016da167209 */ /* 0x000fe40007810000 */
[----:B------:R-:W-:-:S02]  /*4b00*/  FSEL R223, R100, -INF , !P2 ;  /* 0xff80000064df7808 */ /* 0x000fc40005000000 */
[----:B------:R-:W-:Y:S02]  /*4b10*/  FMNMX.FTZ R13, R45, R13, !PT ;  /* 0x0000000d2d0d7209 */ /* 0x000fe40007810000 */
[----:B------:R-:W-:Y:S02]  /*4b20*/  FMNMX.FTZ R22, R23, R22, !PT ;  /* 0x0000001617167209 */ /* 0x000fe40007810000 */
[----:B------:R-:W-:Y:S02]  /*4b30*/  FMNMX.FTZ R30, R59, R13, !PT ;  /* 0x0000000d3b1e7209 */ /* 0x000fe40007810000 */
[----:B------:R-:W-:Y:S01]  /*4b40*/  FMNMX.FTZ R31, R223, R22, !PT ;  /* 0x00000016df1f7209 */ /* 0x000fe20007810000 */
[----:B--2---:R-:W-:Y:S06]  /*4b50*/  @!P0 BRA `(.L_x_541) ;  /* 0x0000000000748947 */ /* 0x004fec0003800000 */
[----:B------:R-:W-:Y:S02]  /*4b60*/  UIADD3 UR11, UR19, -0x2, URZ ;  /* 0xfffffffe130b7890 */ /* 0x000fe4000fffe03f */
[----:B------:R-:W-:Y:S02]  /*4b70*/  USHF.L.U32 UR24, UR8, 0x5, URZ ;  /* 0x0000000508187899 */ /* 0x000fe4000800063f */
[----:B------:R-:W-:Y:S02]  /*4b80*/  USHF.R.S32.HI UR10, URZ, 0x1f, UR11 ;  /* 0x0000001f3f0a7899 */ /* 0x000fe4000801140b */
[----:B------:R-:W-:Y:S01]  /*4b90*/  UIMAD UR29, UR29, UR11, URZ ;  /* 0x0000000b1d1d72a4 */ /* 0x000fe2000f8e023f */
[----:B------:R-:W-:-:S03]  /*4ba0*/  IMAD.WIDE.U32 R22, R147, UR11, R152 ;  /* 0x0000000b93167c25 */ /* 0x000fc6000f8e0098 */
[----:B------:R-:W-:-:S03]  /*4bb0*/  UIMAD UR29, UR10, UR31, UR29 ;  /* 0x0000001f0a1d72a4 */ /* 0x000fc6000f8e021d */
[----:B------:R-:W-:Y:S02]  /*4bc0*/  ULDC.64 UR10, c[0x0][0x218] ;  /* 0x00008600000a7ab9 */ /* 0x000fe40000000a00 */
[----:B------:R-:W-:Y:S01]  /*4bd0*/  LEA R26, P2, R22, UR10, 0x1 ;  /* 0x0000000a161a7c11 */ /* 0x000fe2000f8408ff */
[----:B------:R-:W-:Y:S01]  /*4be0*/  VIADD R13, R23, UR29 ;  /* 0x0000001d170d7c36 */ /* 0x000fe20008000000 */
[----:B------:R-:W-:Y:S02]  /*4bf0*/  USHF.L.U64.HI UR10, UR8, 0x5, UR9 ;  /* 0x00000005080a7899 */ /* 0x000fe40008010209 */
[----:B------:R-:W-:Y:S02]  /*4c00*/  IADD3 R24, P1, R26, UR24, RZ ;  /* 0x000000181a187c10 */ /* 0x000fe4000ff3e0ff */
[----:B------:R-:W-:Y:S02]  /*4c10*/  LEA.HI.X R27, R22, UR11, R13, 0x1, P2 ;  /* 0x0000000b161b7c11 */ /* 0x000fe400090f0c0d */
[----:B------:R-:W-:-:S02]  /*4c20*/  IADD3 R22, P2, R24, UR24, RZ ;  /* 0x0000001818167c10 */ /* 0x000fc4000ff5e0ff */
        /* <DEDUP_REMOVED lines=16> */
.L_x_541:
[----:B------:R-:W-:Y:S01]  /*4d30*/  FMNMX.FTZ R13, R46, R31, !PT ;  /* 0x0000001f2e0d7209 */ /* 0x000fe20007810000 */
[----:B------:R-:W-:Y:S01]  /*4d40*/  STL [R1+0x90], R239 ;  /* 0x000090ef01007387 */ /* 0x000fe20000100800 */
[----:B------:R-:W-:Y:S02]  /*4d50*/  ISETP.GE.AND P2, PT, R17, R48, PT ;  /* 0x000000301100720c */ /* 0x000fe40003f46270 */
[----:B-1----:R-:W-:Y:S01]  /*4d60*/  FMNMX.FTZ R22, R63, R30, !PT ;  /* 0x0000001e3f167209 */ /* 0x002fe20007810000 */
[----:B------:R-:W1:Y:S01]  /*4d70*/  SHFL.BFLY PT, R23, R13, 0x2, 0x1f ;  /* 0x0c401f000d177f89 */ /* 0x000e6200000e0000 */
[----:B------:R-:W-:Y:S02]  /*4d80*/  ISETP.GE.AND P1, PT, R16, R48, PT ;  /* 0x000000301000720c */ /* 0x000fe40003f26270 */
[----:B------:R-:W-:Y:S01]  /*4d90*/  ISETP.LT.OR P2, PT, R17, R249, P2 ;  /* 0x000000f91100720c */ /* 0x000fe20001741670 */
[----:B------:R-:W-:Y:S01]  /*4da0*/  STL [R1+0x8c], R250 ;  /* 0x00008cfa01007387 */ /* 0x000fe20000100800 */
[----:B------:R-:W-:-:S02]  /*4db0*/  FMNMX.FTZ R22, R186, R22, !PT ;  /* 0x00000016ba167209 */ /* 0x000fc40007810000 */
[----:B------:R-:W-:Y:S01]  /*4dc0*/  ISETP.GE.AND P3, PT, R21, R48, PT ;  /* 0x000000301500720c */ /* 0x000fe20003f66270 */
[----:B------:R-:W-:Y:S01]  /*4dd0*/  STL [R1+0x88], R238 ;  /* 0x000088ee01007387 */ /* 0x000fe20000100800 */
[----:B------:R-:W-:Y:S02]  /*4de0*/  ISETP.LT.OR P1, PT, R16, R249, P1 ;  /* 0x000000f91000720c */ /* 0x000fe40000f21670 */
[----:B------:R-:W-:Y:S01]  /*4df0*/  FSEL R180, R118, -INF , !P2 ;  /* 0xff80000076b47808 */ /* 0x000fe20005000000 */
[----:B------:R-:W-:Y:S01]  /*4e00*/  STL [R1+0x84], R237 ;  /* 0x000084ed01007387 */ /* 0x000fe20000100800 */
[----:B------:R-:W-:Y:S02]  /*4e10*/  FMNMX.FTZ R22, R185, R22, !PT ;  /* 0x00000016b9167209 */ /* 0x000fe40007810000 */
[----:B------:R-:W-:Y:S01]  /*4e20*/  ISETP.GE.AND P2, PT, R20, R48, PT ;  /* 0x000000301400720c */ /* 0x000fe20003f46270 */
[----:B------:R-:W-:Y:S01]  /*4e30*/  STL [R1+0x80], R236 ;  /* 0x000080ec01007387 */ /* 0x000fe20000100800 */
[----:B------:R-:W-:-:S02]  /*4e40*/  FSEL R179, R119, -INF , !P1 ;  /* 0xff80000077b37808 */ /* 0x000fc40004800000 */
[-C--:B------:R-:W-:Y:S01]  /*4e50*/  ISETP.LT.OR P3, PT, R21, R249.reuse, P3 ;  /* 0x000000f91500720c */ /* 0x080fe20001f61670 */
[----:B------:R-:W-:Y:S01]  /*4e60*/  STL [R1+0x7c], R235 ;  /* 0x00007ceb01007387 */ /* 0x000fe20000100800 */
[----:B------:R-:W-:Y:S02]  /*4e70*/  FMNMX.FTZ R22, R180, R22, !PT ;  /* 0x00000016b4167209 */ /* 0x000fe40007810000 */
[----:B------:R-:W-:Y:S01]  /*4e80*/  ISETP.LT.OR P2, PT, R20, R249, P2 ;  /* 0x000000f91400720c */ /* 0x000fe20001741670 */
[----:B------:R-:W-:Y:S01]  /*4e90*/  STL [R1+0x78], R234 ;  /* 0x000078ea01007387 */ /* 0x000fe20000100800 */
[----:B------:R-:W-:Y:S02]  /*4ea0*/  FSEL R220, R70, -INF , !P3 ;  /* 0xff80000046dc7808 */ /* 0x000fe40005800000 */
[----:B------:R-:W-:Y:S01]  /*4eb0*/  FMNMX.FTZ R22, R179, R22, !PT ;  /* 0x00000016b3167209 */ /* 0x000fe20007810000 */
[----:B------:R-:W-:Y:S01]  /*4ec0*/  STL [R1+0x74], R233 ;  /* 0x000074e901007387 */ /* 0x000fe20000100800 */
[----:B------:R-:W-:-:S02]  /*4ed0*/  ISETP.GE.AND P1, PT, R19, R48, PT ;  /* 0x000000301300720c */ /* 0x000fc40003f26270 */
[----:B------:R-:W-:Y:S01]  /*4ee0*/  FSEL R25, R71, -INF , !P2 ;  /* 0xff80000047197808 */ /* 0x000fe20005000000 */
[----:B------:R-:W-:Y:S01]  /*4ef0*/  STL [R1+0x70], R228 ;  /* 0x000070e401007387 */ /* 0x000fe20000100800 */
[----:B------:R-:W-:Y:S02]  /*4f00*/  FMNMX.FTZ R22, R220, R22, !PT ;  /* 0x00000016dc167209 */ /* 0x000fe40007810000 */
[----:B-1----:R-:W-:Y:S01]  /*4f10*/  FMNMX.FTZ R13, R13, R23, !PT ;  /* 0x000000170d0d7209 */ /* 0x002fe20007810000 */
[----:B------:R-:W-:Y:S01]  /*4f20*/  STL [R1+0x14], R25 ;  /* 0x0000141901007387 */ /* 0x000fe20000100800 */
[----:B------:R-:W-:Y:S01]  /*4f30*/  ISETP.GE.AND P2, PT, R18, R48, PT ;  /* 0x000000301200720c */ /* 0x000fe20003f46270 */
[----:B------:R-:W-:Y:S01]  /*4f40*/  IMAD.U32 R23, RZ, RZ, UR5 ;  /* 0x00000005ff177e24 */ /* 0x000fe2000f8e00ff */
[----:B------:R-:W-:Y:S01]  /*4f50*/  ISETP.LT.OR P1, PT, R19, R249, P1 ;  /* 0x000000f91300720c */ /* 0x000fe20000f21670 */
[----:B------:R-:W-:Y:S01]  /*4f60*/  STL [R1+0x94], R249 ;  /* 0x000094f901007387 */ /* 0x000fe20000100800 */
[----:B------:R-:W-:-:S02]  /*4f70*/  FMNMX.FTZ R22, R25, R22, !PT ;  /* 0x0000001619167209 */ /* 0x000fc40007810000 */
[----:B------:R-:W-:Y:S01]  /*4f80*/  ISETP.LT.OR P2, PT, R18, R249, P2 ;  /* 0x000000f91200720c */ /* 0x000fe20001741670 */
[----:B------:R-:W1:Y:S01]  /*4f90*/  SHFL.BFLY PT, R25, R13, 0x1, 0x1f ;  /* 0x0c201f000d197f89 */ /* 0x000e6200000e0000 */
[----:B------:R-:W-:Y:S02]  /*4fa0*/  FSEL R24, R102, -INF , !P1 ;  /* 0xff80000066187808 */ /* 0x000fe40004800000 */
[----:B------:R-:W-:Y:S02]  /*4fb0*/  FSEL R222, R103, -INF , !P2 ;  /* 0xff80000067de7808 */ /* 0x000fe40005000000 */
[----:B------:R-:W-:Y:S01]  /*4fc0*/  FMNMX.FTZ R22, R24, R22, !PT ;  /* 0x0000001618167209 */ /* 0x000fe20007810000 */
[----:B------:R-:W-:Y:S01]  /*4fd0*/  STL [R1+0x10], R24 ;  /* 0x0000101801007387 */ /* 0x000fe20000100800 */
[----:B------:R-:W-:Y:S02]  /*4fe0*/  IADD3 R15, R15, 0x8, R6 ;  /* 0x000000080f0f7810 */ /* 0x000fe40007ffe006 */
[----:B------:R-:W-:-:S02]  /*4ff0*/  FMNMX.FTZ R22, R222, R22, !PT ;  /* 0x00000016de167209 */ /* 0x000fc40007810000 */
[C---:B------:R-:W-:Y:S01]  /*5000*/  VIADDMNMX R252, R6.reuse, UR22, R23, PT ;  /* 0x0000001606fc7c46 */ /* 0x040fe2000b800117 */
[C---:B------:R-:W-:Y:S01]  /*5010*/  VIADD R23, R6.reuse, 0x8 ;  /* 0x0000000806177836 */ /* 0x040fe20000000000 */
[----:B------:R-:W-:Y:S01]  /*5020*/  VIMNMX R251, R15, UR5, PT ;  /* 0x000000050ffb7c48 */ /* 0x000fe2000bfe0100 */
[----:B------:R-:W2:Y:S01]  /*5030*/  SHFL.BFLY PT, R24, R22, 0x2, 0x1f ;  /* 0x0c401f0016187f89 */ /* 0x000ea200000e0000 */
[----:B------:R-:W-:Y:S01]  /*5040*/  VIADDMNMX R248, R6, UR23, RZ, !PT ;  /* 0x0000001706f87c46 */ /* 0x000fe2000f8001ff */
[----:B------:R-:W-:Y:S01]  /*5050*/  ULDC UR22, c[0x0][0x2ec] ;  /* 0x0000bb0000167ab9 */ /* 0x000fe20000000800 */
[----:B------:R-:W-:Y:S02]  /*5060*/  VIADDMNMX R247, R23, UR23, RZ, !PT ;  /* 0x0000001717f77c46 */ /* 0x000fe4000f8001ff */
[----:B------:R-:W-:Y:S02]  /*5070*/  ISETP.GE.AND P1, PT, R5, R251, PT ;  /* 0x000000fb0500720c */ /* 0x000fe40003f26270 */
[----:B------:R-:W-:-:S02]  /*5080*/  ISETP.GE.AND P6, PT, R4, R252, PT ;  /* 0x000000fc0400720c */ /* 0x000fc40003fc6270 */
[C---:B------:R-:W-:Y:S02]  /*5090*/  ISETP.GE.AND P3, PT, R4.reuse, R251, PT ;  /* 0x000000fb0400720c */ /* 0x040fe40003f66270 */
[----:B-1----:R-:W-:Y:S02]  /*50a0*/  FMNMX.FTZ R135, R13, R25, !PT ;  /* 0x000000190d877209 */ /* 0x002fe40007810000 */
[-C--:B------:R-:W-:Y:S02]  /*50b0*/  ISETP.LT.OR P1, PT, R5, R247.reuse, P1 ;  /* 0x000000f70500720c */ /* 0x080fe40000f21670 */
[C---:B------:R-:W-:Y:S01]  /*50c0*/  ISETP.LT.OR P6, PT, R4.reuse, R248, P6 ;  /* 0x000000f80400720c */ /* 0x040fe200037c1670 */
[----:B------:R-:W-:Y:S01]  /*50d0*/  STL [R1+0x98], R135 ;  /* 0x0000988701007387 */ /* 0x000fe20000100800 */
[----:B------:R-:W-:Y:S01]  /*50e0*/  ISETP.LT.OR P3, PT, R4, R247, P3 ;  /* 0x000000f70400720c */ /* 0x000fe20001f61670 */
[----:B------:R-:W-:Y:S01]  /*50f0*/  FMUL.FTZ R4, R135, UR22 ;  /* 0x0000001687047c20 */ /* 0x000fe20008410000 */
[----:B------:R-:W-:-:S02]  /*5100*/  FSEL R89, R99, -INF , !P1 ;  /* 0xff80000063597808 */ /* 0x000fc40004800000 */
[----:B------:R-:W-:Y:S02]  /*5110*/  FSETP.NEU.FTZ.AND P1, PT, R135, -INF , PT ;  /* 0xff8000008700780b */ /* 0x000fe40003f3d000 */
[C---:B------:R-:W-:Y:S02]  /*5120*/  ISETP.GE.AND P5, PT, R2.reuse, R252, PT ;  /* 0x000000fc0200720c */ /* 0x040fe40003fa6270 */
[----:B------:R-:W-:Y:S02]  /*5130*/  ISETP.GE.AND P2, PT, R2, R251, PT ;  /* 0x000000fb0200720c */ /* 0x000fe40003f46270 */
[----:B------:R-:W-:Y:S02]  /*5140*/  FSEL R15, R4, RZ, P1 ;  /* 0x000000ff040f7208 */ /* 0x000fe40000800000 */
[C---:B------:R-:W-:Y:S02]  /*5150*/  ISETP.LT.OR P5, PT, R2.reuse, R248, P5 ;  /* 0x000000f80200720c */ /* 0x040fe40002fa1670 */
[----:B------:R-:W-:Y:S01]  /*5160*/  ISETP.LT.OR P2, PT, R2, R247, P2 ;  /* 0x000000f70200720c */ /* 0x000fe20001741670 */
[----:B------:R-:W-:Y:S01]  /*5170*/  FFMA.FTZ R4, R32, UR22, -R15 ;  /* 0x0000001620047c23 */ /* 0x000fe2000801080f */
[----:B------:R-:W-:-:S02]  /*5180*/  ISETP.GE.AND P4, PT, R5, R252, PT ;  /* 0x000000fc0500720c */ /* 0x000fc40003f86270 */
[----:B--2---:R-:W-:Y:S01]  /*5190*/  FMNMX.FTZ R2, R22, R24, !PT ;  /* 0x0000001816027209 */ /* 0x004fe20007810000 */
[----:B------:R1:W2:Y:S01]  /*51a0*/  MUFU.EX2 R26, R4 ;  /* 0x00000004001a7308 */ /* 0x0002a20000000800 */
[----:B------:R-:W-:Y:S02]  /*51b0*/  ISETP.LT.OR P4, PT, R5, R248, P4 ;  /* 0x000000f80500720c */ /* 0x000fe40002781670 */
[----:B------:R-:W-:Y:S01]  /*51c0*/  ISETP.GE.AND P1, PT, R10, R251, PT ;  /* 0x000000fb0a00720c */ /* 0x000fe20003f26270 */
[----:B------:R-:W3:Y:S01]  /*51d0*/  SHFL.BFLY PT, R5, R2, 0x1, 0x1f ;  /* 0x0c201f0002057f89 */ /* 0x000ee200000e0000 */
[----:B------:R-:W-:Y:S02]  /*51e0*/  FSEL R58, R96, -INF , !P5 ;  /* 0xff800000603a7808 */ /* 0x000fe40006800000 */
[----:B------:R-:W-:Y:S02]  /*51f0*/  ISETP.LT.OR P1, PT, R10, R247, P1 ;  /* 0x000000f70a00720c */ /* 0x000fe40000f21670 */
[----:B------:R-:W-:-:S02]  /*5200*/  FSEL R88, R98, -INF , !P2 ;  /* 0xff80000062587808 */ /* 0x000fc40005000000 */
[----:B------:R-:W-:Y:S02]  /*5210*/  FSEL R64, R82, -INF , !P1 ;  /* 0xff80000052407808 */ /* 0x000fe40004800000 */
[----:B------:R-:W-:Y:S02]  /*5220*/  FSEL R65, R97, -INF , !P4 ;  /* 0xff80000061417808 */ /* 0x000fe40006000000 */
[-C--:B------:R-:W-:Y:S01]  /*5230*/  ISETP.GE.AND P5, PT, R11, R252.reuse, PT ;  /* 0x000000fc0b00720c */ /* 0x080fe20003fa6270 */
[----:B-1----:R-:W-:Y:S01]  /*5240*/  FFMA.FTZ R4, R33, UR22, -R15 ;  /* 0x0000001621047c23 */ /* 0x002fe2000801080f */
[----:B--2---:R-:W-:Y:S01]  /*5250*/  STL [R1+0x34], R26 ;  /* 0x0000341a01007387 */ /* 0x004fe20000100800 */
[----:B------:R-:W-:Y:S02]  /*5260*/  ISETP.GE.AND P2, PT, R11, R251, PT ;  /* 0x000000fb0b00720c */ /* 0x000fe40003f46270 */
[----:B------:R1:W2:Y:S01]  /*5270*/  MUFU.EX2 R27, R4 ;  /* 0x00000004001b7308 */ /* 0x0002a20000000800 */
[----:B------:R-:W-:-:S02]  /*5280*/  ISETP.GE.AND P4, PT, R10, R252, PT ;  /* 0x000000fc0a00720c */ /* 0x000fc40003f86270 */
[CC--:B------:R-:W-:Y:S02]  /*5290*/  ISETP.LT.OR P5, PT, R11.reuse, R248.reuse, P5 ;  /* 0x000000f80b00720c */ /* 0x0c0fe40002fa1670 */
[----:B------:R-:W-:Y:S02]  /*52a0*/  FSEL R56, R92, -INF , !P6 ;  /* 0xff8000005c387808 */ /* 0x000fe40007000000 */
[----:B---3--:R-:W-:Y:S02]  /*52b0*/  FMNMX.FTZ R134, R2, R5, !PT ;  /* 0x0000000502867209 */ /* 0x008fe40007810000 */
[----:B------:R-:W-:Y:S02]  /*52c0*/  ISETP.LT.OR P2, PT, R11, R247, P2 ;  /* 0x000000f70b00720c */ /* 0x000fe40001741670 */
[C---:B------:R-:W-:Y:S01]  /*52d0*/  FSETP.NEU.FTZ.AND P1, PT, R134.reuse, -INF , PT ;  /* 0xff8000008600780b */ /* 0x040fe20003f3d000 */
[----:B------:R-:W-:Y:S01]  /*52e0*/  FMUL.FTZ R2, R134, UR22 ;  /* 0x0000001686027c20 */ /* 0x000fe20008410000 */
[----:B------:R-:W-:-:S02]  /*52f0*/  ISETP.LT.OR P4, PT, R10, R248, P4 ;  /* 0x000000f80a00720c */ /* 0x000fc40002781670 */
[----:B------:R-:W-:Y:S01]  /*5300*/  FSEL R57, R93, -INF , !P5 ;  /* 0xff8000005d397808 */ /* 0x000fe20006800000 */
[----:B-1----:R-:W-:Y:S01]  /*5310*/  FFMA.FTZ R4, R34, UR22, -R15 ;  /* 0x0000001622047c23 */ /* 0x002fe2000801080f */
[----:B--2---:R-:W-:Y:S01]  /*5320*/  STL [R1+0x30], R27 ;  /* 0x0000301b01007387 */ /* 0x004fe20000100800 */
[----:B------:R-:W-:Y:S02]  /*5330*/  FSEL R13, R2, RZ, P1 ;  /* 0x000000ff020d7208 */ /* 0x000fe40000800000 */
[-C--:B------:R-:W-:Y:S02]  /*5340*/  ISETP.GE.AND P6, PT, R9, R252.reuse, PT ;  /* 0x000000fc0900720c */ /* 0x080fe40003fc6270 */
[----:B------:R-:W1:Y:S01]  /*5350*/  MUFU.EX2 R4, R4 ;  /* 0x0000000400047308 */ /* 0x000e620000000800 */
[----:B------:R-:W-:Y:S01]  /*5360*/  IMAD.IADD R2, R144, 0x1, R145 ;  /* 0x0000000190027824 */ /* 0x000fe200078e0291 */
[----:B------:R-:W-:Y:S02]  /*5370*/  FSEL R66, R95, -INF , !P2 ;  /* 0xff8000005f427808 */ /* 0x000fe40005000000 */
[----:B------:R-:W-:-:S02]  /*5380*/  ISETP.GE.AND P5, PT, R8, R252, PT ;  /* 0x000000fc0800720c */ /* 0x000fc40003fa6270 */
[-C--:B------:R-:W-:Y:S02]  /*5390*/  ISETP.LT.OR P6, PT, R9, R248.reuse, P6 ;  /* 0x000000f80900720c */ /* 0x080fe400037c1670 */
[----:B------:R-:W-:Y:S02]  /*53a0*/  FSEL R49, R80, -INF , !P4 ;  /* 0xff80000050317808 */ /* 0x000fe40006000000 */
[----:B------:R-:W-:Y:S01]  /*53b0*/  FSEL R67, R94, -INF , !P3 ;  /* 0xff8000005e437808 */ /* 0x000fe20005800000 */
[----:B-1----:R-:W-:Y:S01]  /*53c0*/  STL [R1+0x38], R4 ;  /* 0x0000380401007387 */ /* 0x002fe20000100800 */
[----:B------:R-:W-:Y:S02]  /*53d0*/  LEA R229, R2, UR4, 0x1 ;  /* 0x0000000402e57c11 */ /* 0x000fe4000f8e08ff */
[----:B------:R-:W-:Y:S01]  /*53e0*/  ISETP.GE.AND P2, PT, R8, R251, PT ;  /* 0x000000fb0800720c */ /* 0x000fe20003f46270 */
[----:B------:R1:W-:Y:S01]  /*53f0*/  STL [R1+0x9c], R134 ;  /* 0x00009c8601007387 */ /* 0x0003e20000100800 */
[----:B------:R-:W-:Y:S01]  /*5400*/  FFMA.FTZ R2, R37, UR22, -R13 ;  /* 0x0000001625027c23 */ /* 0x000fe2000801080d */
[----:B------:R-:W-:Y:S01]  /*5410*/  LEA R230, R3, R229, 0x1 ;  /* 0x000000e503e67211 */ /* 0x000fe200078e08ff */
[----:B------:R-:W-:Y:S01]  /*5420*/  IMAD R232, R0, 0x2, R229 ;  /* 0x0000000200e87824 */ /* 0x000fe200078e02e5 */
[C---:B------:R-:W-:Y:S01]  /*5430*/  ISETP.LT.OR P5, PT, R8.reuse, R248, P5 ;  /* 0x000000f80800720c */ /* 0x040fe20002fa1670 */
[----:B------:R-:W-:Y:S01]  /*5440*/  LDSM.16.MT88.4 R116, [R229+0xe000] ;  /* 0x00e00000e574783b */ /* 0x000fe20000004200 */
[----:B------:R-:W-:-:S02]  /*5450*/  ISETP.LT.OR P2, PT, R8, R247, P2 ;  /* 0x000000f70800720c */ /* 0x000fc40001741670 */
[-C--:B------:R-:W-:Y:S01]  /*5460*/  ISETP.GE.AND P4, PT, R7, R252.reuse, PT ;  /* 0x000000fc0700720c */ /* 0x080fe20003f86270 */
[----:B------:R-:W-:Y:S01]  /*5470*/  LDSM.16.MT88.4 R96, [R229+0xc000] ;  /* 0x00c00000e560783b */ /* 0x000fe20000004200 */
[----:B------:R-:W-:Y:S02]  /*5480*/  FSEL R48, R81, -INF , !P6 ;  /* 0xff80000051307808 */ /* 0x000fe40007000000 */
[----:B------:R-:W-:Y:S01]  /*5490*/  ISETP.GE.AND P1, PT, R12, R252, PT ;  /* 0x000000fc0c00720c */ /* 0x000fe20003f26270 */
[----:B------:R-:W-:Y:S01]  /*54a0*/  LDSM.16.MT88.4 R52, [R229+0xc800] ;  /* 0x00c80000e534783b */ /* 0x000fe20000004200 */
[----:B------:R-:W-:-:S03]  /*54b0*/  ISETP.GE.AND P3, PT, R9, R251, PT ;  /* 0x000000fb0900720c */ /* 0x000fc60003f66270 */
[----:B-1----:R-:W2:Y:S01]  /*54c0*/  LDL.LU R134, [R1+0x38] ;  /* 0x0000380001867983 */ /* 0x002ea20000300800 */
[----:B------:R1:W-:Y:S01]  /*54d0*/  MUFU.EX2 R135, R2 ;  /* 0x0000000200877308 */ /* 0x0003e20000000800 */
[----:B------:R-:W-:Y:S02]  /*54e0*/  IMAD R231, R0, 0x2, R230 ;  /* 0x0000000200e77824 */ /* 0x000fe400078e02e6 */
[----:B------:R-:W-:Y:S01]  /*54f0*/  FFMA.FTZ R0, R39, UR22, -R13 ;  /* 0x0000001627007c23 */ /* 0x000fe2000801080d */
[----:B------:R-:W-:Y:S01]  /*5500*/  FFMA.FTZ R4, R35, UR22, -R15 ;  /* 0x0000001623047c23 */ /* 0x000fe2000801080f */
[----:B------:R-:W-:Y:S01]  /*5510*/  FSEL R50, R74, -INF , !P2 ;  /* 0xff8000004a327808 */ /* 0x000fe20005000000 */
[----:B------:R-:W-:Y:S01]  /*5520*/  LDSM.16.MT88.4 R120, [R230+0xe000] ;  /* 0x00e00000e678783b */ /* 0x000fe20000004200 */
[C---:B------:R-:W-:Y:S02]  /*5530*/  ISETP.GE.AND P6, PT, R7.reuse, R251, PT ;  /* 0x000000fb0700720c */ /* 0x040fe40003fc6270 */
[-C--:B------:R-:W-:Y:S01]  /*5540*/  ISETP.LT.OR P4, PT, R7, R248.reuse, P4 ;  /* 0x000000f80700720c */ /* 0x080fe20002781670 */
[----:B------:R-:W-:Y:S01]  /*5550*/  LDSM.16.MT88.4 R100, [R230+0xc000] ;  /* 0x00c00000e664783b */ /* 0x000fe20000004200 */
[----:B------:R-:W-:-:S02]  /*5560*/  ISETP.LT.OR P1, PT, R12, R248, P1 ;  /* 0x000000f80c00720c */ /* 0x000fc40000f21670 */
[----:B------:R-:W-:Y:S01]  /*5570*/  ISETP.LT.OR P3, PT, R9, R247, P3 ;  /* 0x000000f70900720c */ /* 0x000fe20001f61670 */
[----:B------:R-:W-:Y:S01]  /*5580*/  LDSM.16.MT88.4 R104, [R232+0xc000] ;  /* 0x00c00000e868783b */ /* 0x000fe20000004200 */
[----:B-1----:R-:W-:Y:S01]  /*5590*/  FFMA.FTZ R2, R38, UR22, -R13 ;  /* 0x0000001626027c23 */ /* 0x002fe2000801080d */
[----:B------:R-:W-:Y:S02]  /*55a0*/  FMNMX.FTZ R3, R88, R89, !PT ;  /* 0x0000005958037209 */ /* 0x000fe40007810000 */
[----:B------:R-:W-:Y:S01]  /*55b0*/  LDSM.16.MT88.4 R140, [R231+0xe000] ;  /* 0x00e00000e78c783b */ /* 0x000fe20000004200 */
[----:B------:R1:W-:Y:S01]  /*55c0*/  MUFU.EX2 R224, R2 ;  /* 0x0000000200e07308 */ /* 0x0003e20000000800 */
[----:B------:R-:W-:Y:S02]  /*55d0*/  ISETP.GE.AND P2, PT, R14, R251, PT ;  /* 0x000000fb0e00720c */ /* 0x000fe40003f46270 */
[----:B------:R-:W-:Y:S04]  /*55e0*/  LDSM.16.MT88.4 R108, [R231+0xc000] ;  /* 0x00c00000e76c783b */ /* 0x000fe80000004200 */
[----:B------:R-:W-:Y:S01]  /*55f0*/  LDSM.16.MT88.4 R128, [R232+0xe000] ;  /* 0x00e00000e880783b */ /* 0x000fe20000004200 */
[----:B------:R3:W-:Y:S03]  /*5600*/  MUFU.EX2 R237, R0 ;  /* 0x0000000000ed7308 */ /* 0x0007e60000000800 */
[----:B------:R-:W-:Y:S04]  /*5610*/  LDSM.16.MT88.4 R92, [R232+0xe800] ;  /* 0x00e80000e85c783b */ /* 0x000fe80000004200 */
[----:B------:R-:W-:Y:S01]  /*5620*/  LDSM.16.MT88.4 R68, [R232+0xc800] ;  /* 0x00c80000e844783b */ /* 0x000fe20000004200 */
[----:B-1----:R-:W-:-:S04]  /*5630*/  FMNMX.FTZ R2, R58, R65, !PT ;  /* 0x000000413a027209 */ /* 0x002fc80007810000 */
[----:B------:R-:W-:-:S04]  /*5640*/  FMNMX.FTZ R2, R56, R2, !PT ;  /* 0x0000000238027209 */ /* 0x000fc80007810000 */
[----:B------:R-:W-:Y:S01]  /*5650*/  FMNMX.FTZ R2, R57, R2, !PT ;  /* 0x0000000239027209 */ /* 0x000fe20007810000 */
[----:B---3--:R-:W-:Y:S01]  /*5660*/  FFMA.FTZ R0, R40, UR22, -R15 ;  /* 0x0000001628007c23 */ /* 0x008fe2000801080f */
[----:B------:R1:W-:Y:S02]  /*5670*/  MUFU.EX2 R238, R4 ;  /* 0x0000000400ee7308 */ /* 0x0003e40000000800 */
[----:B------:R-:W-:-:S04]  /*5680*/  FMNMX.FTZ R2, R49, R2, !PT ;  /* 0x0000000231027209 */ /* 0x000fc80007810000 */
[----:B------:R-:W-:Y:S02]  /*5690*/  FMNMX.FTZ R2, R48, R2, !PT ;  /* 0x0000000230027209 */ /* 0x000fe40007810000 */
[----:B------:R3:W-:Y:S01]  /*56a0*/  MUFU.EX2 R240, R0 ;  /* 0x0000000000f07308 */ /* 0x0007e20000000800 */
[-C--:B------:R-:W-:Y:S02]  /*56b0*/  ISETP.LT.OR P6, PT, R7, R247.reuse, P6 ;  /* 0x000000f70700720c */ /* 0x080fe400037c1670 */
[----:B------:R-:W-:Y:S01]  /*56c0*/  ISETP.LT.OR P2, PT, R14, R247, P2 ;  /* 0x000000f70e00720c */ /* 0x000fe20001741670 */
[----:B-1----:R-:W-:Y:S01]  /*56d0*/  FFMA.FTZ R4, R36, UR22, -R13 ;  /* 0x0000001624047c23 */ /* 0x002fe2000801080d */
[----:B------:R-:W-:Y:S02]  /*56e0*/  FSEL R36, R72, -INF , !P5 ;  /* 0xff80000048247808 */ /* 0x000fe40006800000 */
[----:B------:R-:W-:Y:S01]  /*56f0*/  ISETP.GE.AND P5, PT, R14, R252, PT ;  /* 0x000000fc0e00720c */ /* 0x000fe20003fa6270 */
[----:B---3--:R-:W-:-:S03]  /*5700*/  FFMA.FTZ R0, R41, UR22, -R15 ;  /* 0x0000001629007c23 */ /* 0x008fc6000801080f */
[----:B------:R-:W-:Y:S02]  /*5710*/  ISETP.LT.OR P5, PT, R14, R248, P5 ;  /* 0x000000f80e00720c */ /* 0x000fe40002fa1670 */
[----:B------:R-:W-:Y:S01]  /*5720*/  FSEL R14, R73, -INF , !P4 ;  /* 0xff800000490e7808 */ /* 0x000fe20006000000 */
[----:B------:R1:W-:Y:S01]  /*5730*/  MUFU.EX2 R221, R0 ;  /* 0x0000000000dd7308 */ /* 0x0003e20000000800 */
[----:B------:R-:W-:Y:S02]  /*5740*/  FSEL R37, R75, -INF , !P6 ;  /* 0xff8000004b257808 */ /* 0x000fe40007000000 */
[----:B------:R-:W-:Y:S01]  /*5750*/  ISETP.GE.AND P6, PT, R17, R252, PT ;  /* 0x000000fc1100720c */ /* 0x000fe20003fc6270 */
[----:B------:R-:W-:Y:S01]  /*5760*/  LDSM.16.MT88.4 R72, [R231+0xe800] ;  /* 0x00e80000e748783b */ /* 0x000fe20000004200 */
[----:B------:R-:W-:Y:S02]  /*5770*/  FSEL R177, R76, -INF , !P1 ;  /* 0xff8000004cb17808 */ /* 0x000fe40004800000 */
[----:B------:R-:W-:-:S02]  /*5780*/  FSEL R132, R77, -INF , !P5 ;  /* 0xff8000004d847808 */ /* 0x000fc40006800000 */
[----:B------:R-:W-:Y:S02]  /*5790*/  ISETP.GE.AND P5, PT, R21, R252, PT ;  /* 0x000000fc1500720c */ /* 0x000fe40003fa6270 */
[----:B-1----:R-:W-:-:S04]  /*57a0*/  FMNMX.FTZ R0, R36, R2, !PT ;  /* 0x0000000224007209 */ /* 0x002fc80007810000 */
[----:B------:R-:W-:Y:S02]  /*57b0*/  FMNMX.FTZ R0, R14, R0, !PT ;  /* 0x000000000e007209 */ /* 0x000fe40007810000 */
[C---:B------:R-:W-:Y:S02]  /*57c0*/  ISETP.GE.AND P4, PT, R16.reuse, R252, PT ;  /* 0x000000fc1000720c */ /* 0x040fe40003f86270 */
[----:B------:R-:W-:Y:S02]  /*57d0*/  ISETP.LT.OR P6, PT, R17, R248, P6 ;  /* 0x000000f81100720c */ /* 0x000fe400037c1670 */
[----:B------:R-:W-:Y:S02]  /*57e0*/  FMNMX.FTZ R0, R177, R0, !PT ;  /* 0x00000000b1007209 */ /* 0x000fe40007810000 */
[-C--:B------:R-:W-:Y:S02]  /*57f0*/  ISETP.LT.OR P5, PT, R21, R248.reuse, P5 ;  /* 0x000000f81500720c */ /* 0x080fe40002fa1670 */
[----:B------:R-:W-:-:S02]  /*5800*/  ISETP.LT.OR P4, PT, R16, R248, P4 ;  /* 0x000000f81000720c */ /* 0x000fc40002781670 */
[----:B------:R-:W-:Y:S02]  /*5810*/  FSEL R91, R84, -INF , !P6 ;  /* 0xff800000545b7808 */ /* 0x000fe40007000000 */
[----:B------:R-:W-:Y:S01]  /*5820*/  FMNMX.FTZ R0, R132, R0, !PT ;  /* 0x0000000084007209 */ /* 0x000fe20007810000 */
[----:B------:R-:W-:Y:S01]  /*5830*/  FFMA.FTZ R2, R42, UR22, -R15 ;  /* 0x000000162a027c23 */ /* 0x000fe2000801080f */
[----:B------:R-:W-:Y:S02]  /*5840*/  FSEL R217, R168, -INF , !P5 ;  /* 0xff800000a8d97808 */ /* 0x000fe40006800000 */
[----:B------:R-:W-:Y:S02]  /*5850*/  FSEL R176, R79, -INF , !P2 ;  /* 0xff8000004fb07808 */ /* 0x000fe40005000000 */
[-C--:B------:R-:W-:Y:S02]  /*5860*/  ISETP.GE.AND P5, PT, R19, R252.reuse, PT ;  /* 0x000000fc1300720c */ /* 0x080fe40003fa6270 */
[----:B------:R-:W-:-:S02]  /*5870*/  ISETP.GE.AND P2, PT, R20, R252, PT ;  /* 0x000000fc1400720c */ /* 0x000fc40003f46270 */
[----:B------:R-:W-:Y:S02]  /*5880*/  FSEL R133, R85, -INF , !P4 ;  /* 0xff80000055857808 */ /* 0x000fe40006000000 */
[----:B------:R-:W-:Y:S01]  /*5890*/  FMNMX.FTZ R0, R91, R0, !PT ;  /* 0x000000005b007209 */ /* 0x000fe20007810000 */
[----:B------:R1:W-:Y:S01]  /*58a0*/  MUFU.EX2 R235, R2 ;  /* 0x0000000200eb7308 */ /* 0x0003e20000000800 */
[-C--:B------:R-:W-:Y:S02]  /*58b0*/  ISETP.LT.OR P5, PT, R19, R248.reuse, P5 ;  /* 0x000000f81300720c */ /* 0x080fe40002fa1670 */
[----:B------:R-:W-:Y:S02]  /*58c0*/  ISETP.LT.OR P2, PT, R20, R248, P2 ;  /* 0x000000f81400720c */ /* 0x000fe40001741670 */
[----:B------:R-:W-:-:S03]  /*58d0*/  FMNMX.FTZ R0, R133, R0, !PT ;  /* 0x0000000085007209 */ /* 0x000fc60007810000 */
[----:B------:R-:W3:Y:S01]  /*58e0*/  MUFU.EX2 R5, R4 ;  /* 0x0000000400057308 */ /* 0x000ee20000000800 */
[----:B------:R-:W-:Y:S02]  /*58f0*/  FSEL R211, R172, -INF , !P5 ;  /* 0xff800000acd37808 */ /* 0x000fe40006800000 */
[----:B------:R-:W-:Y:S02]  /*5900*/  FSEL R216, R169, -INF , !P2 ;  /* 0xff800000a9d87808 */ /* 0x000fe40005000000 */
[----:B------:R-:W-:Y:S01]  /*5910*/  ISETP.GE.AND P5, PT, R18, R252, PT ;  /* 0x000000fc1200720c */ /* 0x000fe20003fa6270 */
[----:B-1----:R-:W-:Y:S01]  /*5920*/  FFMA.FTZ R2, R43, UR22, -R15 ;  /* 0x000000162b027c23 */ /* 0x002fe2000801080f */
[----:B------:R-:W-:Y:S02]  /*5930*/  FMNMX.FTZ R0, R217, R0, !PT ;  /* 0x00000000d9007209 */ /* 0x000fe40007810000 */
[----:B------:R-:W-:Y:S01]  /*5940*/  FSEL R51, R83, -INF , !P3 ;  /* 0xff80000053337808 */ /* 0x000fe20005800000 */
[----:B------:R1:W-:Y:S01]  /*5950*/  MUFU.EX2 R233, R2 ;  /* 0x0000000200e97308 */ /* 0x0003e20000000800 */
[----:B------:R-:W-:Y:S01]  /*5960*/  ISETP.GE.AND P3, PT, R12, R251, PT ;  /* 0x000000fb0c00720c */ /* 0x000fe20003f66270 */
[----:B------:R-:W-:Y:S01]  /*5970*/  LDSM.16.MT88.4 R80, [R229+0xe800] ;  /* 0x00e80000e550783b */ /* 0x000fe20000004200 */
[----:B------:R-:W-:-:S02]  /*5980*/  ISETP.LT.OR P5, PT, R18, R248, P5 ;  /* 0x000000f81200720c */ /* 0x000fc40002fa1670 */
[----:B------:R-:W-:Y:S02]  /*5990*/  FMNMX.FTZ R3, R67, R3, !PT ;  /* 0x0000000343037209 */ /* 0x000fe40007810000 */
[----:B------:R-:W-:Y:S02]  /*59a0*/  FMNMX.FTZ R0, R216, R0, !PT ;  /* 0x00000000d8007209 */ /* 0x000fe40007810000 */
[----:B------:R-:W-:Y:S01]  /*59b0*/  ISETP.LT.OR P3, PT, R12, R247, P3 ;  /* 0x000000f70c00720c */ /* 0x000fe20001f61670 */
[----:B-1----:R-:W-:Y:S01]  /*59c0*/  FFMA.FTZ R2, R44, UR22, -R13 ;  /* 0x000000162c027c23 */ /* 0x002fe2000801080d */
[----:B------:R-:W-:-:S03]  /*59d0*/  FSEL R210, R173, -INF , !P5 ;  /* 0xff800000add27808 */ /* 0x000fc60006800000 */
[----:B------:R1:W-:Y:S01]  /*59e0*/  MUFU.EX2 R219, R2 ;  /* 0x0000000200db7308 */ /* 0x0003e20000000800 */
[----:B------:R-:W-:Y:S02]  /*59f0*/  FMNMX.FTZ R3, R66, R3, !PT ;  /* 0x0000000342037209 */ /* 0x000fe40007810000 */
[----:B------:R-:W-:Y:S02]  /*5a00*/  FMNMX.FTZ R0, R211, R0, !PT ;  /* 0x00000000d3007209 */ /* 0x000fe40007810000 */
[----:B------:R-:W-:Y:S02]  /*5a10*/  FSEL R178, R78, -INF , !P3 ;  /* 0xff8000004eb27808 */ /* 0x000fe40005800000 */
[-C--:B------:R-:W-:Y:S01]  /*5a20*/  ISETP.GE.AND P1, PT, R17, R251.reuse, PT ;  /* 0x000000fb1100720c */ /* 0x080fe20003f26270 */
[----:B---3--:R3:W-:Y:S01]  /*5a30*/  STL [R1+0x2c], R5 ;  /* 0x00002c0501007387 */ /* 0x0087e20000100800 */
[----:B------:R-:W-:Y:S02]  /*5a40*/  ISETP.GE.AND P3, PT, R16, R251, PT ;  /* 0x000000fb1000720c */ /* 0x000fe40003f66270 */
[----:B------:R-:W-:Y:S01]  /*5a50*/  FMNMX.FTZ R3, R64, R3, !PT ;  /* 0x0000000340037209 */ /* 0x000fe20007810000 */
[----:B------:R-:W-:Y:S01]  /*5a60*/  LDSM.16.MT88.4 R76, [R230+0xc800] ;  /* 0x00c80000e64c783b */ /* 0x000fe20000004200 */
[----:B-1----:R-:W-:Y:S01]  /*5a70*/  FFMA.FTZ R2, R45, UR22, -R13 ;  /* 0x000000162d027c23 */ /* 0x002fe2000801080d */
[----:B------:R-:W-:-:S03]  /*5a80*/  FMNMX.FTZ R0, R210, R0, !PT ;  /* 0x00000000d2007209 */ /* 0x000fc60007810000 */
[----:B------:R1:W4:Y:S01]  /*5a90*/  MUFU.EX2 R236, R2 ;  /* 0x0000000200ec7308 */ /* 0x0003220000000800 */
[----:B------:R-:W-:Y:S02]  /*5aa0*/  F2FP.BF16.F32.PACK_AB R4, R27, R26 ;  /* 0x0000001a1b04723e */ /* 0x000fe400000010ff */
[----:B------:R-:W-:Y:S02]  /*5ab0*/  F2FP.BF16.F32.PACK_AB R7, R237, R224 ;  /* 0x000000e0ed07723e */ /* 0x000fe400000010ff */
[-C--:B------:R-:W-:Y:S02]  /*5ac0*/  ISETP.LT.OR P1, PT, R17, R247.reuse, P1 ;  /* 0x000000f71100720c */ /* 0x080fe40000f21670 */
[----:B------:R-:W-:Y:S01]  /*5ad0*/  ISETP.LT.OR P3, PT, R16, R247, P3 ;  /* 0x000000f71000720c */ /* 0x000fe20001f61670 */
[----:B------:R-:W4:Y:S01]  /*5ae0*/  SHFL.BFLY PT, R12, R0, 0x2, 0x1f ;  /* 0x0c401f00000c7f89 */ /* 0x000f2200000e0000 */
[----:B---3--:R-:W-:Y:S01]  /*5af0*/  F2FP.BF16.F32.PACK_AB R5, R135, R5 ;  /* 0x000000058705723e */ /* 0x008fe200000010ff */
[----:B-1----:R-:W-:-:S04]  /*5b00*/  FFMA.FTZ R2, R59, UR22, -R13 ;  /* 0x000000163b027c23 */ /* 0x002fc8000801080d */
[----:B------:R1:W-:Y:S01]  /*5b10*/  MUFU.EX2 R234, R2 ;  /* 0x0000000200ea7308 */ /* 0x0003e20000000800 */
[----:B------:R-:W-:Y:S02]  /*5b20*/  FSEL R59, R86, -INF , !P1 ;  /* 0xff800000563b7808 */ /* 0x000fe40004800000 */
[----:B------:R-:W-:Y:S02]  /*5b30*/  FSEL R90, R87, -INF , !P3 ;  /* 0xff800000575a7808 */ /* 0x000fe40005800000 */
[----:B------:R-:W3:Y:S01]  /*5b40*/  LDSM.16.MT88.4 R84, [R230+0xe800] ;  /* 0x00e80000e654783b */ /* 0x000ee20000004200 */
[----:B-1----:R-:W-:Y:S01]  /*5b50*/  FMNMX.FTZ R2, R51, R3, !PT ;  /* 0x0000000333027209 */ /* 0x002fe20007810000 */
[----:B------:R-:W-:Y:S01]  /*5b60*/  FFMA.FTZ R3, R63, UR22, -R13 ;  /* 0x000000163f037c23 */ /* 0x000fe2000801080d */
[----:B------:R-:W-:Y:S01]  /*5b70*/  ISETP.GE.AND P6, PT, R21, R251, PT ;  /* 0x000000fb1500720c */ /* 0x000fe20003fc6270 */
[----:B------:R-:W-:Y:S01]  /*5b80*/  LDSM.16.MT88.4 R60, [R231+0xc800] ;  /* 0x00c80000e73c783b */ /* 0x000fe20000004200 */
[----:B------:R-:W-:Y:S01]  /*5b90*/  FMNMX.FTZ R2, R50, R2, !PT ;  /* 0x0000000232027209 */ /* 0x000fe20007810000 */
[----:B------:R-:W1:Y:S03]  /*5ba0*/  MUFU.EX2 R228, R3 ;  /* 0x0000000300e47308 */ /* 0x000e660000000800 */
[----:B------:R-:W-:-:S04]  /*5bb0*/  FMNMX.FTZ R2, R37, R2, !PT ;  /* 0x0000000225027209 */ /* 0x000fc80007810000 */
[----:B------:R-:W-:-:S04]  /*5bc0*/  FMNMX.FTZ R2, R178, R2, !PT ;  /* 0x00000002b2027209 */ /* 0x000fc80007810000 */
[----:B------:R-:W-:Y:S02]  /*5bd0*/  FMNMX.FTZ R2, R176, R2, !PT ;  /* 0x00000002b0027209 */ /* 0x000fe40007810000 */
[----:B------:R-:W-:Y:S02]  /*5be0*/  ISETP.GE.AND P4, PT, R20, R251, PT ;  /* 0x000000fb1400720c */ /* 0x000fe40003f86270 */
[----:B------:R-:W-:Y:S02]  /*5bf0*/  ISETP.LT.OR P6, PT, R21, R247, P6 ;  /* 0x000000f71500720c */ /* 0x000fe400037c1670 */
[----:B------:R-:W-:Y:S02]  /*5c00*/  FMNMX.FTZ R2, R59, R2, !PT ;  /* 0x000000023b027209 */ /* 0x000fe40007810000 */
[----:B------:R-:W-:Y:S02]  /*5c10*/  F2FP.BF16.F32.PACK_AB R8, R221, R240 ;  /* 0x000000f0dd08723e */ /* 0x000fe400000010ff */
[----:B----4-:R-:W-:-:S02]  /*5c20*/  F2FP.BF16.F32.PACK_AB R9, R236, R219 ;  /* 0x000000dbec09723e */ /* 0x010fc400000010ff */
[----:B------:R-:W-:Y:S02]  /*5c30*/  F2FP.BF16.F32.PACK_AB R10, R233, R235 ;  /* 0x000000ebe90a723e */ /* 0x000fe400000010ff */
[----:B-1----:R-:W-:Y:S02]  /*5c40*/  F2FP.BF16.F32.PACK_AB R11, R228, R234 ;  /* 0x000000eae40b723e */ /* 0x002fe400000010ff */
[----:B------:R-:W-:Y:S02]  /*5c50*/  ISETP.LT.OR P4, PT, R20, R247, P4 ;  /* 0x000000f71400720c */ /* 0x000fe40002781670 */
[----:B------:R-:W-:Y:S02]  /*5c60*/  ISETP.GE.AND P2, PT, R19, R251, PT ;  /* 0x000000fb1300720c */ /* 0x000fe40003f46270 */
[----:B------:R-:W-:Y:S02]  /*5c70*/  FSEL R209, R170, -INF , !P6 ;  /* 0xff800000aad17808 */ /* 0x000fe40007000000 */
[----:B------:R-:W-:-:S02]  /*5c80*/  FMNMX.FTZ R3, R90, R2, !PT ;  /* 0x000000025a037209 */ /* 0x000fc40007810000 */
[----:B------:R-:W-:Y:S02]  /*5c90*/  FMNMX.FTZ R0, R0, R12, !PT ;  /* 0x0000000c00007209 */ /* 0x000fe40007810000 */
[----:B------:R-:W-:Y:S02]  /*5ca0*/  ISETP.LT.OR P2, PT, R19, R247, P2 ;  /* 0x000000f71300720c */ /* 0x000fe40001741670 */
[----:B--2---:R-:W-:-:S07]  /*5cb0*/  F2FP.BF16.F32.PACK_AB R6, R238, R134 ;  /* 0x00000086ee06723e */ /* 0x004fce00000010ff */
[C---:B------:R-:W-:Y:S06]  /*5cc0*/  HMMA.16816.F32.BF16 R136, R4.reuse, R116, RZ ;  /* 0x000000740488723c */ /* 0x040fec00000418ff */
[C---:B------:R-:W-:Y:S06]  /*5cd0*/  HMMA.16816.F32.BF16 R160, R4.reuse, R96, RZ ;  /* 0x0000006004a0723c */ /* 0x040fec00000418ff */
[----:B------:R-:W-:Y:S01]  /*5ce0*/  HMMA.16816.F32.BF16 R148, R4, R120, RZ ;  /* 0x000000780494723c */ /* 0x000fe200000418ff */
[----:B------:R-:W-:-:S05]  /*5cf0*/  ISETP.GE.AND P5, PT, R18, R251, PT ;  /* 0x000000fb1200720c */ /* 0x000fca0003fa6270 */
[----:B------:R-:W-:Y:S01]  /*5d00*/  HMMA.16816.F32.BF16 R124, R4, R140, RZ ;  /* 0x0000008c047c723c */ /* 0x000fe200000418ff */
[----:B------:R-:W-:Y:S01]  /*5d10*/  FSEL R208, R171, -INF , !P4 ;  /* 0xff800000abd07808 */ /* 0x000fe20006000000 */
[----:B------:R-:W1:Y:S01]  /*5d20*/  SHFL.BFLY PT, R2, R0, 0x1, 0x1f ;  /* 0x0c201f0000027f89 */ /* 0x000e6200000e0000 */
[----:B------:R-:W-:-:S03]  /*5d30*/  FMNMX.FTZ R3, R209, R3, !PT ;  /* 0x00000003d1037209 */ /* 0x000fc60007810000 */
[----:B------:R-:W-:Y:S01]  /*5d40*/  HMMA.16816.F32.BF16 R136, R8, R80, R136 ;  /* 0x000000500888723c */ /* 0x000fe20000041888 */
[----:B------:R-:W-:Y:S02]  /*5d50*/  ISETP.LT.OR P5, PT, R18, R247, P5 ;  /* 0x000000f71200720c */ /* 0x000fe40002fa1670 */
[----:B------:R-:W-:-:S03]  /*5d60*/  FMNMX.FTZ R3, R208, R3, !PT ;  /* 0x00000003d0037209 */ /* 0x000fc60007810000 */
[----:B------:R-:W-:Y:S07]  /*5d70*/  HMMA.16816.F32.BF16 R192, R8, R52, R160 ;  /* 0x0000003408c0723c */ /* 0x000fee00000418a0 */
[----:B------:R-:W-:Y:S02]  /*5d80*/  FSEL R161, R174, -INF , !P2 ;  /* 0xff800000aea17808 */ /* 0x000fe40005000000 */
[----:B------:R-:W-:Y:S02]  /*5d90*/  FSEL R160, R175, -INF , !P5 ;  /* 0xff800000afa07808 */ /* 0x000fe40006800000 */
[----:B------:R-:W-:Y:S01]  /*5da0*/  FMNMX.FTZ R3, R161, R3, !PT ;  /* 0x00000003a1037209 */ /* 0x000fe20007810000 */
[----:B------:R-:W-:Y:S03]  /*5db0*/  HMMA.16816.F32.BF16 R152, R4, R108, RZ ;  /* 0x0000006c0498723c */ /* 0x000fe600000418ff */
[----:B------:R-:W-:-:S03]  /*5dc0*/  FMNMX.FTZ R3, R160, R3, !PT ;  /* 0x00000003a0037209 */ /* 0x000fc60007810000 */
[----:B---3--:R-:W-:Y:S06]  /*5dd0*/  HMMA.16816.F32.BF16 R148, R8, R84, R148 ;  /* 0x000000540894723c */ /* 0x008fec0000041894 */
        /* <DEDUP_REMOVED lines=11> */
[----:B------:R-:W2:Y:S01]  /*5e90*/  SHFL.BFLY PT, R5, R3, 0x2, 0x1f ;  /* 0x0c401f0003057f89 */ /* 0x000ea200000e0000 */
[----:B------:R-:W-:-:S04]  /*5ea0*/  IMAD.MOV.U32 R38, RZ, RZ, R137 ;  /* 0x000000ffff267224 */ /* 0x000fc800078e0089 */
[----:B------:R-:W-:Y:S01]  /*5eb0*/  HMMA.16816.F32.BF16 R124, R8, R72, R124 ;  /* 0x00000048087c723c */ /* 0x000fe2000004187c */
[----:B-1----:R-:W-:-:S04]  /*5ec0*/  FMNMX.FTZ R137, R0, R2, !PT ;  /* 0x0000000200897209 */ /* 0x002fc80007810000 */
[C---:B------:R-:W-:Y:S01]  /*5ed0*/  FSETP.NEU.FTZ.AND P1, PT, R137.reuse, -INF , PT ;  /* 0xff8000008900780b */ /* 0x040fe20003f3d000 */
[----:B------:R-:W-:Y:S01]  /*5ee0*/  FMUL.FTZ R2, R137, UR22 ;  /* 0x0000001689027c20 */ /* 0x000fe20008410000 */
[----:B------:R-:W-:Y:S04]  /*5ef0*/  HMMA.16816.F32.BF16 R188, R8, R60, R152 ;  /* 0x0000003c08bc723c */ /* 0x000fe80000041898 */
[----:B------:R-:W-:-:S03]  /*5f00*/  FSEL R2, R2, RZ, P1 ;  /* 0x000000ff02027208 */ /* 0x000fc60000800000 */
[----:B------:R-:W-:Y:S01]  /*5f10*/  MOV R155, R148 ;  /* 0x00000094009b7202 */ /* 0x000fe20000000f00 */
[----:B------:R-:W-:Y:S02]  /*5f20*/  IMAD.MOV.U32 R154, RZ, RZ, R149 ;  /* 0x000000ffff9a7224 */ /* 0x000fe400078e0095 */
[----:B------:R-:W-:Y:S01]  /*5f30*/  FFMA.FTZ R4, R58, UR22, -R2 ;  /* 0x000000163a047c23 */ /* 0x000fe20008010802 */
[----:B------:R-:W-:Y:S02]  /*5f40*/  IMAD.MOV.U32 R153, RZ, RZ, R151 ;  /* 0x000000ffff997224 */ /* 0x000fe400078e0097 */
[----:B------:R-:W-:Y:S01]  /*5f50*/  IMAD.MOV.U32 R152, RZ, RZ, R150 ;  /* 0x000000ffff987224 */ /* 0x000fe200078e0096 */
[----:B--2---:R-:W-:Y:S01]  /*5f60*/  FMNMX.FTZ R0, R3, R5, !PT ;  /* 0x0000000503007209 */ /* 0x004fe20007810000 */
[----:B------:R-:W-:Y:S01]  /*5f70*/  HMMA.16816.F32.BF16 R148, R8, R92, R144 ;  /* 0x0000005c0894723c */ /* 0x000fe20000041890 */
[----:B------:R-:W-:Y:S02]  /*5f80*/  IMAD.MOV.U32 R162, RZ, RZ, R135 ;  /* 0x000000ffffa27224 */ /* 0x000fe400078e0087 */
[----:B------:R-:W-:-:S02]  /*5f90*/  IMAD.MOV.U32 R135, RZ, RZ, R125 ;  /* 0x000000ffff877224 */ /* 0x000fc400078e007d */
[----:B------:R1:W-:Y:S01]  /*5fa0*/  MUFU.EX2 R125, R4 ;  /* 0x00000004007d7308 */ /* 0x0003e20000000800 */
[----:B------:R-:W-:Y:S01]  /*5fb0*/  FFMA.FTZ R3, R65, UR22, -R2 ;  /* 0x0000001641037c23 */ /* 0x000fe20008010802 */
[----:B------:R-:W-:Y:S01]  /*5fc0*/  IMAD.MOV.U32 R39, RZ, RZ, R124 ;  /* 0x000000ffff277224 */ /* 0x000fe200078e007c */
[----:B-1----:R-:W1:Y:S05]  /*5fd0*/  SHFL.BFLY PT, R4, R0, 0x1, 0x1f ;  /* 0x0c201f0000047f89 */ /* 0x002e6a00000e0000 */
[----:B------:R2:W3:Y:S01]  /*5fe0*/  MUFU.EX2 R124, R3 ;  /* 0x00000003007c7308 */ /* 0x0004e20000000800 */
[----:B------:R-:W-:Y:S01]  /*5ff0*/  IMAD.MOV.U32 R6, RZ, RZ, R136 ;  /* 0x000000ffff067224 */ /* 0x000fe200078e0088 */
[----:B------:R-:W-:-:S09]  /*6000*/  MOV R249, R126 ;  /* 0x0000007e00f97202 */ /* 0x000fd20000000f00 */
[----:B------:R-:W-:Y:S02]  /*6010*/  IMAD.MOV.U32 R136, RZ, RZ, R148 ;  /* 0x000000ffff887224 */ /* 0x000fe400078e0094 */
[----:B------:R-:W-:-:S03]  /*6020*/  IMAD.MOV.U32 R239, RZ, RZ, R127 ;  /* 0x000000ffffef7224 */ /* 0x000fc600078e007f */
[----:B------:R-:W-:Y:S01]  /*6030*/  MOV R127, R136 ;  /* 0x00000088007f7202 */ /* 0x000fe20000000f00 */
[----:B--2---:R-:W-:-:S04]  /*6040*/  FFMA.FTZ R3, R56, UR22, -R2 ;  /* 0x0000001638037c23 */ /* 0x004fc80008010802 */
[----:B------:R2:W-:Y:S01]  /*6050*/  MUFU.EX2 R126, R3 ;  /* 0x00000003007e7308 */ /* 0x0005e20000000800 */
[----:B-1----:R-:W-:Y:S01]  /*6060*/  FMNMX.FTZ R136, R0, R4, !PT ;  /* 0x0000000400887209 */ /* 0x002fe20007810000 */
[----:B------:R-:W-:Y:S01]  /*6070*/  FFMA.FTZ R0, R48, UR22, -R2 ;  /* 0x0000001630007c23 */ /* 0x000fe20008010802 */
[----:B------:R-:W-:Y:S02]  /*6080*/  MOV R169, R223 ;  /* 0x000000df00a97202 */ /* 0x000fe40000000f00 */
[----:B------:R-:W-:-:S03]  /*6090*/  FSETP.NEU.FTZ.AND P1, PT, R136, -INF , PT ;  /* 0xff8000008800780b */ /* 0x000fc60003f3d000 */
[----:B------:R1:W-:Y:S01]  /*60a0*/  MUFU.EX2 R245, R0 ;  /* 0x0000000000f57308 */ /* 0x0003e20000000800 */
[----:B--2---:R-:W-:-:S07]  /*60b0*/  FFMA.FTZ R3, R57, UR22, -R2 ;  /* 0x0000001639037c23 */ /* 0x004fce0008010802 */
[----:B------:R2:W4:Y:S01]  /*60c0*/  MUFU.EX2 R250, R3 ;  /* 0x0000000300fa7308 */ /* 0x0005220000000800 */
[----:B-1----:R-:W-:Y:S01]  /*60d0*/  FMUL.FTZ R0, R136, UR22 ;  /* 0x0000001688007c20 */ /* 0x002fe20008410000 */
[----:B--2---:R-:W-:-:S06]  /*60e0*/  FFMA.FTZ R3, R49, UR22, -R2 ;  /* 0x0000001631037c23 */ /* 0x004fcc0008010802 */
[----:B------:R1:W-:Y:S01]  /*60f0*/  MUFU.EX2 R246, R3 ;  /* 0x0000000300f67308 */ /* 0x0003e20000000800 */
[----:B------:R-:W-:Y:S01]  /*6100*/  FSEL R0, R0, RZ, P1 ;  /* 0x000000ff00007208 */ /* 0x000fe20000800000 */
[----:B------:R-:W-:Y:S02]  /*6110*/  IMAD.MOV.U32 R12, RZ, RZ, R150 ;  /* 0x000000ffff0c7224 */ /* 0x000fe400078e0096 */
[----:B-1----:R-:W-:-:S04]  /*6120*/  FFMA.FTZ R3, R36, UR22, -R2 ;  /* 0x0000001624037c23 */ /* 0x002fc80008010802 */
[----:B------:R1:W-:Y:S01]  /*6130*/  MUFU.EX2 R223, R3 ;  /* 0x0000000300df7308 */ /* 0x0003e20000000800 */
[----:B------:R-:W-:Y:S02]  /*6140*/  IMAD.MOV.U32 R49, RZ, RZ, R12 ;  /* 0x000000ffff317224 */ /* 0x000fe400078e000c */
[----:B-1----:R-:W-:-:S05]  /*6150*/  FFMA.FTZ R3, R14, UR22, -R2 ;  /* 0x000000160e037c23 */ /* 0x002fca0008010802 */
[----:B------:R1:W-:Y:S02]  /*6160*/  MUFU.EX2 R244, R3 ;  /* 0x0000000300f47308 */ /* 0x0003e40000000800 */
[----:B-1----:R-:W-:-:S06]  /*6170*/  FFMA.FTZ R3, R88, UR22, -R0 ;  /* 0x0000001658037c23 */ /* 0x002fcc0008010800 */
[----:B------:R1:W-:Y:S01]  /*6180*/  MUFU.EX2 R56, R3 ;  /* 0x0000000300387308 */ /* 0x0003e20000000800 */
[----:B------:R-:W-:Y:S01]  /*6190*/  HMMA.16816.F32.BF16 R24, R8, R86, R24 ;  /* 0x000000560818723c */ /* 0x000fe20000041818 */
[----:B------:R-:W-:Y:S01]  /*61a0*/  MOV R168, R218 ;  /* 0x000000da00a87202 */ /* 0x000fe20000000f00 */
[----:B-1----:R-:W-:-:S05]  /*61b0*/  FFMA.FTZ R3, R89, UR22, -R0 ;  /* 0x0000001659037c23 */ /* 0x002fca0008010800 */
[----:B------:R1:W2:Y:S01]  /*61c0*/  MUFU.EX2 R12, R3 ;  /* 0x00000003000c7308 */ /* 0x0002a20000000800 */
[----:B------:R-:W-:Y:S01]  /*61d0*/  HMMA.16816.F32.BF16 R28, R8, R82, R28 ;  /* 0x00000052081c723c */ /* 0x000fe2000004181c */
[----:B-1----:R-:W-:-:S06]  /*61e0*/  FFMA.FTZ R3, R67, UR22, -R0 ;  /* 0x0000001643037c23 */ /* 0x002fcc0008010800 */
[----:B------:R1:W-:Y:S01]  /*61f0*/  MUFU.EX2 R57, R3 ;  /* 0x0000000300397308 */ /* 0x0003e20000000800 */
[----:B------:R-:W-:Y:S02]  /*6200*/  IMAD.MOV.U32 R14, RZ, RZ, R219 ;  /* 0x000000ffff0e7224 */ /* 0x000fe400078e00db */
[----:B-1----:R-:W-:-:S05]  /*6210*/  FFMA.FTZ R3, R66, UR22, -R0 ;  /* 0x0000001642037c23 */ /* 0x002fca0008010800 */
[----:B------:R1:W2:Y:S01]  /*6220*/  MUFU.EX2 R218, R3 ;  /* 0x0000000300da7308 */ /* 0x0002a20000000800 */
[----:B------:R-:W-:Y:S01]  /*6230*/  MOV R7, R138 ;  /* 0x0000008a00077202 */ /* 0x000fe20000000f00 */
[----:B------:R-:W-:Y:S01]  /*6240*/  IMAD.MOV.U32 R215, RZ, RZ, R139 ;  /* 0x000000ffffd77224 */ /* 0x000fe200078e008b */
[----:B------:R-:W-:Y:S01]  /*6250*/  MOV R213, R189 ;  /* 0x000000bd00d57202 */ /* 0x000fe20000000f00 */
[----:B------:R-:W-:Y:S01]  /*6260*/  IMAD.MOV.U32 R214, RZ, RZ, R188 ;  /* 0x000000ffffd67224 */ /* 0x000fe200078e00bc */
[----:B------:R-:W-:Y:S01]  /*6270*/  MOV R144, R151 ;  /* 0x0000009700907202 */ /* 0x000fe20000000f00 */
[----:B------:R-:W-:Y:S01]  /*6280*/  IMAD.MOV.U32 R212, RZ, RZ, R190 ;  /* 0x000000ffffd47224 */ /* 0x000fe200078e00be */
[----:B------:R-:W-:Y:S01]  /*6290*/  MOV R138, R149 ;  /* 0x00000095008a7202 */ /* 0x000fe20000000f00 */
[----:B------:R-:W-:Y:S02]  /*62a0*/  IMAD.MOV.U32 R187, RZ, RZ, R191 ;  /* 0x000000ffffbb7224 */ /* 0x000fe400078e00bf */
[----:B-1----:R-:W-:-:S04]  /*62b0*/  FFMA.FTZ R3, R64, UR22, -R0 ;  /* 0x0000001640037c23 */ /* 0x002fc80008010800 */
[----:B------:R1:W-:Y:S01]  /*62c0*/  MUFU.EX2 R219, R3 ;  /* 0x0000000300db7308 */ /* 0x0003e20000000800 */
[----:B------:R-:W-:Y:S01]  /*62d0*/  IMAD.MOV.U32 R139, RZ, RZ, R224 ;  /* 0x000000ffff8b7224 */ /* 0x000fe200078e00e0 */
[----:B------:R-:W-:Y:S01]  /*62e0*/  HMMA.16816.F32.BF16 R200, R8, R76, R164 ;  /* 0x0000004c08c8723c */ /* 0x000fe200000418a4 */
[----:B------:R-:W-:-:S05]  /*62f0*/  IMAD.MOV.U32 R48, RZ, RZ, R240 ;  /* 0x000000ffff307224 */ /* 0x000fca00078e00f0 */
[C---:B------:R-:W-:Y:S01]  /*6300*/  HMMA.16816.F32.BF16 R156, R8.reuse, R68, R156 ;  /* 0x00000044089c723c */ /* 0x040fe2000004189c */
[----:B------:R-:W-:Y:S02]  /*6310*/  IMAD.MOV.U32 R172, RZ, RZ, R222 ;  /* 0x000000ffffac7224 */ /* 0x000fe400078e00de */
[--C-:B-1----:R-:W-:Y:S01]  /*6320*/  FFMA.FTZ R3, R51, UR22, -R0.reuse ;  /* 0x0000001633037c23 */ /* 0x102fe20008010800 */
[----:B------:R-:W-:Y:S02]  /*6330*/  IMAD.MOV.U32 R51, RZ, RZ, R221 ;  /* 0x000000ffff337224 */ /* 0x000fe400078e00dd */
[C---:B------:R-:W-:Y:S01]  /*6340*/  HMMA.16816.F32.BF16 R148, R8.reuse, R54, R112 ;  /* 0x000000360894723c */ /* 0x040fe20000041870 */
[----:B------:R1:W2:Y:S05]  /*6350*/  MUFU.EX2 R221, R3 ;  /* 0x0000000300dd7308 */ /* 0x0002aa0000000800 */
[C---:B------:R-:W-:Y:S06]  /*6360*/  HMMA.16816.F32.BF16 R188, R8.reuse, R78, R44 ;  /* 0x0000004e08bc723c */ /* 0x040fec000004182c */
[C---:B------:R-:W-:Y:S06]  /*6370*/  HMMA.16816.F32.BF16 R196, R8.reuse, R70, R40 ;  /* 0x0000004608c4723c */ /* 0x040fec0000041828 */
[----:B------:R-:W-:Y:S01]  /*6380*/  HMMA.16816.F32.BF16 R204, R8, R62, R32 ;  /* 0x0000003e08cc723c */ /* 0x000fe20000041820 */
[----:B-1----:R-:W-:-:S05]  /*6390*/  FFMA.FTZ R3, R50, UR22, -R0 ;  /* 0x0000001632037c23 */ /* 0x002fca0008010800 */
[C---:B------:R-:W-:Y:S01]  /*63a0*/  HMMA.16816.F32.BF16 R224, R8.reuse, R94, R20 ;  /* 0x0000005e08e0723c */ /* 0x040fe20000041814 */
[----:B------:R1:W-:Y:S05]  /*63b0*/  MUFU.EX2 R222, R3 ;  /* 0x0000000300de7308 */ /* 0x0003ea0000000800 */
[----:B------:R-:W-:Y:S01]  /*63c0*/  HMMA.16816.F32.BF16 R240, R8, R74, R16 ;  /* 0x0000004a08f0723c */ /* 0x000fe20000041810 */
[----:B------:R-:W-:-:S06]  /*63d0*/  MOV R43, R26 ;  /* 0x0000001a002b7202 */ /* 0x000fcc0000000f00 */
[----:B---3--:R-:W-:Y:S02]  /*63e0*/  F2FP.BF16.F32.PACK_AB R8, R124, R125 ;  /* 0x0000007d7c08723e */ /* 0x008fe400000010ff */
[----:B----4-:R-:W-:Y:S02]  /*63f0*/  F2FP.BF16.F32.PACK_AB R10, R250, R126 ;  /* 0x0000007efa0a723e */ /* 0x010fe400000010ff */
[----:B--2---:R-:W-:Y:S02]  /*6400*/  F2FP.BF16.F32.PACK_AB R9, R12, R56 ;  /* 0x000000380c09723e */ /* 0x004fe400000010ff */
[----:B------:R-:W-:Y:S01]  /*6410*/  F2FP.BF16.F32.PACK_AB R11, R218, R57 ;  /* 0x00000039da0b723e */ /* 0x000fe200000010ff */
[----:B-1----:R-:W-:Y:S01]  /*6420*/  FFMA.FTZ R3, R37, UR22, -R0 ;  /* 0x0000001625037c23 */ /* 0x002fe20008010800 */
[----:B------:R-:W-:Y:S01]  /*6430*/  IMAD.MOV.U32 R42, RZ, RZ, R27 ;  /* 0x000000ffff2a7224 */ /* 0x000fe200078e001b */
[----:B------:R-:W-:Y:S01]  /*6440*/  MOV R40, R25 ;  /* 0x0000001900287202 */ /* 0x000fe20000000f00 */
[----:B------:R-:W-:Y:S01]  /*6450*/  IMAD.MOV.U32 R41, RZ, RZ, R24 ;  /* 0x000000ffff297224 */ /* 0x000fe200078e0018 */
[----:B------:R-:W-:Y:S01]  /*6460*/  MOV R46, R31 ;  /* 0x0000001f002e7202 */ /* 0x000fe20000000f00 */
[----:B------:R-:W-:Y:S01]  /*6470*/  IMAD.MOV.U32 R47, RZ, RZ, R30 ;  /* 0x000000ffff2f7224 */ /* 0x000fe200078e001e */
[----:B------:R-:W-:Y:S01]  /*6480*/  HMMA.16816.F32.BF16 R24, R8, R100, RZ ;  /* 0x000000640818723c */ /* 0x000fe200000418ff */
[----:B------:R-:W-:-:S02]  /*6490*/  IMAD.MOV.U32 R45, RZ, RZ, R28 ;  /* 0x000000ffff2d7224 */ /* 0x000fc400078e001c */
[----:B------:R-:W-:-:S03]  /*64a0*/  IMAD.MOV.U32 R44, RZ, RZ, R29 ;  /* 0x000000ffff2c7224 */ /* 0x000fc600078e001d */
[C---:B------:R-:W-:Y:S01]  /*64b0*/  HMMA.16816.F32.BF16 R28, R8.reuse, R96, RZ ;  /* 0x00000060081c723c */ /* 0x040fe200000418ff */
[----:B------:R-:W-:Y:S02]  /*64c0*/  IMAD.MOV.U32 R100, RZ, RZ, R220 ;  /* 0x000000ffff647224 */ /* 0x000fe400078e00dc */
[----:B------:R-:W1:Y:S03]  /*64d0*/  MUFU.EX2 R220, R3 ;  /* 0x0000000300dc7308 */ /* 0x000e660000000800 */
[----:B------:R-:W-:Y:S01]  /*64e0*/  HMMA.16816.F32.BF16 R20, R8, R104, RZ ;  /* 0x000000680814723c */ /* 0x000fe200000418ff */
[----:B------:R-:W-:Y:S02]  /*64f0*/  F2FP.BF16.F32.PACK_AB R4, R245, R246 ;  /* 0x000000f6f504723e */ /* 0x000fe400000010ff */
[----:B------:R-:W-:-:S03]  /*6500*/  F2FP.BF16.F32.PACK_AB R5, R221, R219 ;  /* 0x000000dbdd05723e */ /* 0x000fc600000010ff */
[C---:B------:R-:W-:Y:S06]  /*6510*/  HMMA.16816.F32.BF16 R32, R8.reuse, R98, RZ ;  /* 0x000000620820723c */ /* 0x040fec00000418ff */
[----:B------:R-:W-:Y:S07]  /*6520*/  HMMA.16816.F32.BF16 R16, R8, R108, RZ ;  /* 0x0000006c0810723c */ /* 0x000fee00000418ff */
[----:B------:R-:W-:Y:S01]  /*6530*/  IMAD.MOV.U32 R108, RZ, RZ, R7 ;  /* 0x000000ffff6c7224 */ /* 0x000fe200078e0007 */
[----:B------:R-:W-:-:S02]  /*6540*/  MOV R109, R6 ;  /* 0x00000006006d7202 */ /* 0x000fc40000000f00 */
[----:B------:R-:W-:Y:S02]  /*6550*/  F2FP.BF16.F32.PACK_AB R6, R244, R223 ;  /* 0x000000dff406723e */ /* 0x000fe400000010ff */
[----:B-1----:R-:W-:Y:S01]  /*6560*/  F2FP.BF16.F32.PACK_AB R7, R220, R222 ;  /* 0x000000dedc07723e */ /* 0x002fe200000010ff */
[----:B------:R-:W-:-:S06]  /*6570*/  IMAD.MOV.U32 R101, RZ, RZ, R172 ;  /* 0x000000ffff657224 */ /* 0x000fcc00078e00ac */
[----:B------:R-:W-:Y:S06]  /*6580*/  HMMA.16816.F32.BF16 R172, R4, R52, R28 ;  /* 0x0000003404ac723c */ /* 0x000fec000004181c */
[----:B------:R-:W-:Y:S06]  /*6590*/  HMMA.16816.F32.BF16 R28, R8, R116, RZ ;  /* 0x00000074081c723c */ /* 0x000fec00000418ff */
[----:B------:R-:W-:Y:S06]  /*65a0*/  HMMA.16816.F32.BF16 R164, R4, R68, R20 ;  /* 0x0000004404a4723c */ /* 0x000fec0000041814 */
[----:B------:R-:W-:Y:S01]  /*65b0*/  HMMA.16816.F32.BF16 R20, R8, R128, RZ ;  /* 0x000000800814723c */ /* 0x000fe200000418ff */
[----:B------:R-:W-:Y:S01]  /*65c0*/  IMAD.MOV.U32 R3, RZ, RZ, R152 ;  /* 0x000000ffff037224 */ /* 0x000fe200078e0098 */
[----:B------:R-:W-:Y:S01]  /*65d0*/  MOV R163, R169 ;  /* 0x000000a900a37202 */ /* 0x000fe20000000f00 */
[----:B------:R-:W-:Y:S01]  /*65e0*/  IMAD.MOV.U32 R105, RZ, RZ, R39 ;  /* 0x000000ffff697224 */ /* 0x000fe200078e0027 */
[----:B------:R-:W-:-:S02]  /*65f0*/  MOV R104, R168 ;  /* 0x000000a800687202 */ /* 0x000fc40000000f00 */
[----:B------:R-:W-:Y:S06]  /*6600*/  HMMA.16816.F32.BF16 R52, R4, R54, R32 ;  /* 0x000000360434723c */ /* 0x000fec0000041820 */
[----:B------:R-:W-:Y:S06]  /*6610*/  HMMA.16816.F32.BF16 R32, R8, R106, RZ ;  /* 0x0000006a0820723c */ /* 0x000fec00000418ff */
[----:B------:R-:W-:Y:S01]  /*6620*/  HMMA.16816.F32.BF16 R168, R4, R76, R24 ;  /* 0x0000004c04a8723c */ /* 0x000fe20000041818 */
[----:B------:R-:W-:Y:S01]  /*6630*/  MOV R107, R3 ;  /* 0x00000003006b7202 */ /* 0x000fe20000000f00 */
[----:B------:R-:W-:-:S04]  /*6640*/  FFMA.FTZ R3, R177, UR22, -R2 ;  /* 0x00000016b1037c23 */ /* 0x000fc80008010802 */
[----:B------:R-:W-:Y:S07]  /*6650*/  HMMA.16816.F32.BF16 R24, R8, R120, RZ ;  /* 0x000000780818723c */ /* 0x000fee00000418ff */
[----:B------:R-:W-:Y:S02]  /*6660*/  IMAD.MOV.U32 R121, RZ, RZ, R105 ;  /* 0x000000ffff797224 */ /* 0x000fe400078e0069 */
[----:B------:R-:W-:Y:S02]  /*6670*/  IMAD.MOV.U32 R105, RZ, RZ, R138 ;  /* 0x000000ffff697224 */ /* 0x000fe400078e008a */
[----:B------:R1:W-:Y:S01]  /*6680*/  MUFU.EX2 R138, R3 ;  /* 0x00000003008a7308 */ /* 0x0003e20000000800 */
[----:B------:R-:W-:Y:S06]  /*6690*/  HMMA.16816.F32.BF16 R64, R4, R80, R28 ;  /* 0x000000500440723c */ /* 0x000fec000004181c */
[----:B------:R-:W-:Y:S01]  /*66a0*/  HMMA.16816.F32.BF16 R28, R8, R110, RZ ;  /* 0x0000006e081c723c */ /* 0x000fe200000418ff */
[----:B-1----:R-:W-:-:S05]  /*66b0*/  FFMA.FTZ R3, R132, UR22, -R2 ;  /* 0x0000001684037c23 */ /* 0x002fca0008010802 */
[----:B------:R-:W-:Y:S01]  /*66c0*/  HMMA.16816.F32.BF16 R96, R4, R92, R20 ;  /* 0x0000005c0460723c */ /* 0x000fe20000041814 */
[----:B------:R1:W-:Y:S06]  /*66d0*/  MUFU.EX2 R132, R3 ;  /* 0x0000000300847308 */ /* 0x0003ec0000000800 */
[----:B------:R-:W-:Y:S01]  /*66e0*/  MOV R92, R14 ;  /* 0x0000000e005c7202 */ /* 0x000fe20000000f00 */
[----:B------:R-:W-:Y:S02]  /*66f0*/  IMAD.MOV.U32 R14, RZ, RZ, R139 ;  /* 0x000000ffff0e7224 */ /* 0x000fe400078e008b */
[----:B-1----:R-:W-:-:S04]  /*6700*/  FFMA.FTZ R3, R91, UR22, -R2 ;  /* 0x000000165b037c23 */ /* 0x002fc80008010802 */
[----:B------:R1:W-:Y:S01]  /*6710*/  MUFU.EX2 R139, R3 ;  /* 0x00000003008b7308 */ /* 0x0003e20000000800 */
[----:B------:R-:W-:Y:S01]  /*6720*/  HMMA.16816.F32.BF16 R112, R4, R60, R16 ;  /* 0x0000003c0470723c */ /* 0x000fe20000041810 */
[----:B-1----:R-:W-:-:S06]  /*6730*/  FFMA.FTZ R3, R133, UR22, -R2 ;  /* 0x0000001685037c23 */ /* 0x002fcc0008010802 */
[----:B------:R1:W-:Y:S01]  /*6740*/  MUFU.EX2 R133, R3 ;  /* 0x0000000300857308 */ /* 0x0003e20000000800 */
[----:B------:R-:W-:Y:S01]  /*6750*/  HMMA.16816.F32.BF16 R16, R8, R140, RZ ;  /* 0x0000008c0810723c */ /* 0x000fe200000418ff */
[----:B-1----:R-:W-:-:S06]  /*6760*/  FFMA.FTZ R3, R178, UR22, -R0 ;  /* 0x00000016b2037c23 */ /* 0x002fcc0008010800 */
[----:B------:R1:W-:Y:S01]  /*6770*/  MUFU.EX2 R60, R3 ;  /* 0x00000003003c7308 */ /* 0x0003e20000000800 */
[C---:B------:R-:W-:Y:S06]  /*6780*/  HMMA.16816.F32.BF16 R68, R4.reuse, R70, R32 ;  /* 0x000000460444723c */ /* 0x040fec0000041820 */
[----:B------:R-:W-:Y:S06]  /*6790*/  HMMA.16816.F32.BF16 R32, R4, R62, R28 ;  /* 0x0000003e0420723c */ /* 0x000fec000004181c */
[----:B------:R-:W-:Y:S01]  /*67a0*/  HMMA.16816.F32.BF16 R20, R8, R122, RZ ;  /* 0x0000007a0814723c */ /* 0x000fe200000418ff */
[----:B------:R-:W-:-:S02]  /*67b0*/  IMAD.MOV.U32 R106, RZ, RZ, R108 ;  /* 0x000000ffff6a7224 */ /* 0x000fc400078e006c */
[----:B-1----:R-:W-:Y:S01]  /*67c0*/  FFMA.FTZ R3, R176, UR22, -R0 ;  /* 0x00000016b0037c23 */ /* 0x002fe20008010800 */
[----:B------:R-:W-:Y:S01]  /*67d0*/  IMAD.MOV.U32 R88, RZ, RZ, R155 ;  /* 0x000000ffff587224 */ /* 0x000fe200078e009b */
[----:B------:R-:W-:Y:S01]  /*67e0*/  MOV R89, R154 ;  /* 0x0000009a00597202 */ /* 0x000fe20000000f00 */
[----:B------:R-:W-:Y:S01]  /*67f0*/  IMAD.MOV.U32 R50, RZ, RZ, R153 ;  /* 0x000000ffff327224 */ /* 0x000fe200078e0099 */
[----:B------:R1:W-:Y:S01]  /*6800*/  MUFU.EX2 R61, R3 ;  /* 0x00000003003d7308 */ /* 0x0003e20000000800 */
[----:B------:R-:W-:Y:S01]  /*6810*/  MOV R108, R162 ;  /* 0x000000a2006c7202 */ /* 0x000fe20000000f00 */
[----:B------:R-:W-:Y:S02]  /*6820*/  IMAD.MOV.U32 R58, RZ, RZ, R144 ;  /* 0x000000ffff3a7224 */ /* 0x000fe400078e0090 */
[----:B------:R-:W-:Y:S01]  /*6830*/  IMAD.MOV.U32 R93, RZ, RZ, R48 ;  /* 0x000000ffff5d7224 */ /* 0x000fe200078e0030 */
[----:B------:R-:W-:Y:S01]  /*6840*/  MOV R117, R42 ;  /* 0x0000002a00757202 */ /* 0x000fe20000000f00 */
[----:B------:R-:W-:-:S02]  /*6850*/  IMAD.MOV.U32 R120, RZ, RZ, R40 ;  /* 0x000000ffff787224 */ /* 0x000fc400078e0028 */
[----:B------:R-:W-:Y:S02]  /*6860*/  IMAD.MOV.U32 R116, RZ, RZ, R43 ;  /* 0x000000ffff747224 */ /* 0x000fe400078e002b */
[----:B------:R-:W-:Y:S02]  /*6870*/  IMAD.MOV.U32 R129, RZ, RZ, R41 ;  /* 0x000000ffff817224 */ /* 0x000fe400078e0029 */
[----:B------:R-:W-:Y:S01]  /*6880*/  IMAD.MOV.U32 R110, RZ, RZ, R92 ;  /* 0x000000ffff6e7224 */ /* 0x000fe200078e005c */
[----:B------:R-:W-:Y:S01]  /*6890*/  MOV R140, R47 ;  /* 0x0000002f008c7202 */ /* 0x000fe20000000f00 */
[----:B------:R-:W-:Y:S01]  /*68a0*/  IMAD.MOV.U32 R141, RZ, RZ, R46 ;  /* 0x000000ffff8d7224 */ /* 0x000fe200078e002e */
[----:B------:R-:W-:Y:S01]  /*68b0*/  MOV R77, R44 ;  /* 0x0000002c004d7202 */ /* 0x000fe20000000f00 */
[----:B------:R-:W-:Y:S02]  /*68c0*/  IMAD.MOV.U32 R76, RZ, RZ, R45 ;  /* 0x000000ffff4c7224 */ /* 0x000fe400078e002d */
[--C-:B-1----:R-:W-:Y:S01]  /*68d0*/  FFMA.FTZ R3, R59, UR22, -R0.reuse ;  /* 0x000000163b037c23 */ /* 0x102fe20008010800 */
[----:B------:R-:W-:Y:S03]  /*68e0*/  LDSM.16.MT88.4 R28, [R232+0xd000] ;  /* 0x00d00000e81c783b */ /* 0x000fe60000004200 */
[----:B------:R1:W-:Y:S02]  /*68f0*/  MUFU.EX2 R62, R3 ;  /* 0x00000003003e7308 */ /* 0x0003e40000000800 */
[----:B-1----:R-:W-:-:S06]  /*6900*/  FFMA.FTZ R3, R90, UR22, -R0 ;  /* 0x000000165a037c23 */ /* 0x002fcc0008010800 */
[----:B------:R1:W-:Y:S01]  /*6910*/  MUFU.EX2 R63, R3 ;  /* 0x00000003003f7308 */ /* 0x0003e20000000800 */
[----:B------:R-:W-:Y:S01]  /*6920*/  HMMA.16816.F32.BF16 R152, R4, R72, R16 ;  /* 0x000000480498723c */ /* 0x000fe20000041810 */
[----:B-1----:R-:W-:-:S06]  /*6930*/  FFMA.FTZ R3, R184, UR22, -R15 ;  /* 0x00000016b8037c23 */ /* 0x002fcc000801080f */
[----:B------:R1:W-:Y:S01]  /*6940*/  MUFU.EX2 R162, R3 ;  /* 0x0000000300a27308 */ /* 0x0003e20000000800 */
[----:B------:R-:W-:Y:S01]  /*6950*/  IMAD.MOV.U32 R73, RZ, RZ, R38 ;  /* 0x000000ffff497224 */ /* 0x000fe200078e0026 */
[----:B------:R-:W-:Y:S01]  /*6960*/  HMMA.16816.F32.BF16 R144, R4, R84, R24 ;  /* 0x000000540490723c */ /* 0x000fe20000041818 */
[----:B-1----:R-:W-:-:S05]  /*6970*/  FFMA.FTZ R3, R183, UR22, -R15 ;  /* 0x00000016b7037c23 */ /* 0x002fca000801080f */
[----:B------:R1:W-:Y:S01]  /*6980*/  MUFU.EX2 R128, R3 ;  /* 0x0000000300807308 */ /* 0x0003e20000000800 */
[----:B------:R-:W-:Y:S01]  /*6990*/  HMMA.16816.F32.BF16 R36, R8, R102, RZ ;  /* 0x000000660824723c */ /* 0x000fe200000418ff */
[----:B------:R-:W-:Y:S01]  /*69a0*/  IMAD.MOV.U32 R84, RZ, RZ, R49 ;  /* 0x000000ffff547224 */ /* 0x000fe200078e0031 */
[----:B------:R-:W-:-:S05]  /*69b0*/  MOV R72, R109 ;  /* 0x0000006d00487202 */ /* 0x000fca0000000f00 */
[----:B------:R-:W-:Y:S02]  /*69c0*/  IMAD.MOV.U32 R102, RZ, RZ, R50 ;  /* 0x000000ffff667224 */ /* 0x000fe400078e0032 */
[----:B------:R-:W-:Y:S02]  /*69d0*/  IMAD.MOV.U32 R103, RZ, RZ, R51 ;  /* 0x000000ffff677224 */ /* 0x000fe400078e0033 */
[----:B-1----:R-:W-:-:S04]  /*69e0*/  FFMA.FTZ R3, R181, UR22, -R15 ;  /* 0x00000016b5037c23 */ /* 0x002fc8000801080f */
[----:B------:R1:W2:Y:S01]  /*69f0*/  MUFU.EX2 R111, R3 ;  /* 0x00000003006f7308 */ /* 0x0002a20000000800 */
[----:B------:R-:W-:Y:S01]  /*6a00*/  HMMA.16816.F32.BF16 R48, R4, R86, R20 ;  /* 0x000000560430723c */ /* 0x000fe20000041814 */
[----:B------:R-:W-:-:S05]  /*6a10*/  IMAD.MOV.U32 R109, RZ, RZ, R104 ;  /* 0x000000ffff6d7224 */ /* 0x000fca00078e0068 */
[C---:B------:R-:W-:Y:S01]  /*6a20*/  HMMA.16816.F32.BF16 R16, R8.reuse, R130, RZ ;  /* 0x000000820810723c */ /* 0x040fe200000418ff */
[----:B------:R-:W-:Y:S01]  /*6a30*/  IMAD.MOV.U32 R104, RZ, RZ, R127 ;  /* 0x000000ffff687224 */ /* 0x000fe200078e007f */
[----:B------:R-:W-:Y:S01]  /*6a40*/  MOV R85, R58 ;  /* 0x0000003a00557202 */ /* 0x000fe20000000f00 */
[----:B------:R-:W-:Y:S01]  /*6a50*/  IMAD.MOV.U32 R123, RZ, RZ, R107 ;  /* 0x000000ffff7b7224 */ /* 0x000fe200078e006b */
[----:B------:R-:W3:Y:S02]  /*6a60*/  LDSM.16.MT88.4 R20, [R229+0xd000] ;  /* 0x00d00000e514783b */ /* 0x000ee40000004200 */
[----:B------:R-:W-:Y:S01]  /*6a70*/  HMMA.16816.F32.BF16 R24, R8, R118, RZ ;  /* 0x000000760818723c */ /* 0x000fe200000418ff */
[----:B-1----:R-:W-:-:S05]  /*6a80*/  FFMA.FTZ R3, R182, UR22, -R15 ;  /* 0x00000016b6037c23 */ /* 0x002fca000801080f */
[----:B------:R-:W-:Y:S01]  /*6a90*/  HMMA.16816.F32.BF16 R8, R8, R142, RZ ;  /* 0x0000008e0808723c */ /* 0x000fe200000418ff */
[----:B------:R1:W-:Y:S02]  /*6aa0*/  MUFU.EX2 R86, R3 ;  /* 0x0000000300567308 */ /* 0x0003e40000000800 */
[----:B-1----:R-:W-:-:S06]  /*6ab0*/  FFMA.FTZ R3, R186, UR22, -R13 ;  /* 0x00000016ba037c23 */ /* 0x002fcc000801080d */
[----:B------:R1:W-:Y:S02]  /*6ac0*/  MUFU.EX2 R127, R3 ;  /* 0x00000003007f7308 */ /* 0x0003e40000000800 */
[----:B-1----:R-:W-:-:S06]  /*6ad0*/  FFMA.FTZ R3, R185, UR22, -R13 ;  /* 0x00000016b9037c23 */ /* 0x002fcc000801080d */
[----:B------:R1:W4:Y:S07]  /*6ae0*/  MUFU.EX2 R131, R3 ;  /* 0x0000000300837308 */ /* 0x00032e0000000800 */
[----:B------:R-:W-:Y:S01]  /*6af0*/  HMMA.16816.F32.BF16 R40, R4, R74, R8 ;  /* 0x0000004a0428723c */ /* 0x000fe20000041808 */
[----:B-1----:R-:W-:-:S04]  /*6b00*/  FFMA.FTZ R3, R180, UR22, -R13 ;  /* 0x00000016b4037c23 */ /* 0x002fc8000801080d */
[----:B------:R1:W-:Y:S01]  /*6b10*/  MUFU.EX2 R58, R3 ;  /* 0x00000003003a7308 */ /* 0x0003e20000000800 */
[----:B------:R-:W-:Y:S02]  /*6b20*/  IMAD.MOV.U32 R107, RZ, RZ, R85 ;  /* 0x000000ffff6b7224 */ /* 0x000fe400078e0055 */
[----:B------:R-:W-:Y:S02]  /*6b30*/  IMAD.MOV.U32 R92, RZ, RZ, R129 ;  /* 0x000000ffff5c7224 */ /* 0x000fe400078e0081 */
[----:B-1----:R-:W-:-:S04]  /*6b40*/  FFMA.FTZ R3, R179, UR22, -R13 ;  /* 0x00000016b3037c23 */ /* 0x002fc8000801080d */
[----:B------:R2:W1:Y:S01]  /*6b50*/  MUFU.EX2 R59, R3 ;  /* 0x00000003003b7308 */ /* 0x0004620000000800 */
[----:B------:R-:W-:Y:S02]  /*6b60*/  IMAD.MOV.U32 R85, RZ, RZ, R117 ;  /* 0x000000ffff557224 */ /* 0x000fe400078e0075 */
[----:B------:R-:W-:Y:S02]  /*6b70*/  IMAD.MOV.U32 R129, RZ, RZ, R108 ;  /* 0x000000ffff817224 */ /* 0x000fe400078e006c */
[----:B--2---:R-:W-:Y:S02]  /*6b80*/  IMAD.MOV.U32 R3, RZ, RZ, R111 ;  /* 0x000000ffff037224 */ /* 0x004fe400078e006f */
[----:B------:R-:W-:Y:S01]  /*6b90*/  IMAD.MOV.U32 R111, RZ, RZ, R106 ;  /* 0x000000ffff6f7224 */ /* 0x000fe200078e006a */
[----:B------:R-:W-:-:S03]  /*6ba0*/  MOV R106, R215 ;  /* 0x000000d7006a7202 */ /* 0x000fc60000000f00 */
[----:B------:R-:W-:Y:S01]  /*6bb0*/  IMAD.MOV.U32 R74, RZ, RZ, R111 ;  /* 0x000000ffff4a7224 */ /* 0x000fe200078e006f */
[----:B------:R-:W-:Y:S01]  /*6bc0*/  MOV R75, R106 ;  /* 0x0000006a004b7202 */ /* 0x000fe20000000f00 */
[----:B------:R-:W-:Y:S01]  /*6bd0*/  IMAD.MOV.U32 R111, RZ, RZ, R93 ;  /* 0x000000ffff6f7224 */ /* 0x000fe200078e005d */
[----:B------:R-:W-:Y:S01]  /*6be0*/  MOV R106, R84 ;  /* 0x00000054006a7202 */ /* 0x000fe20000000f00 */
[----:B------:R-:W-:Y:S01]  /*6bf0*/  IMAD.MOV.U32 R93, RZ, RZ, R120 ;  /* 0x000000ffff5d7224 */ /* 0x000fe200078e0078 */
[----:B------:R-:W-:Y:S01]  /*6c00*/  MOV R84, R116 ;  /* 0x0000007400547202 */ /* 0x000fe20000000f00 */
[----:B------:R-:W2:Y:S04]  /*6c10*/  LDL.LU R120, [R1+0x2c] ;  /* 0x00002c0001787983 */ /* 0x000ea80000300800 */
[----:B------:R-:W2:Y:S04]  /*6c20*/  LDL.LU R116, [R1+0x1c] ;  /* 0x00001c0001747983 */ /* 0x000ea80000300800 */
[----:B------:R-:W2:Y:S04]  /*6c30*/  LDL.LU R117, [R1+0x30] ;  /* 0x0000300001757983 */ /* 0x000ea80000300800 */
[----:B------:R-:W2:Y:S01]  /*6c40*/  LDL.LU R108, [R1+0x34] ;  /* 0x00003400016c7983 */ /* 0x000ea20000300800 */
[----:B------:R-:W-:Y:S01]  /*6c50*/  IMAD.MOV.U32 R118, RZ, RZ, R102 ;  /* 0x000000ffff767224 */ /* 0x000fe200078e0066 */
[----:B------:R-:W-:Y:S01]  /*6c60*/  MOV R119, R103 ;  /* 0x0000006700777202 */ /* 0x000fe20000000f00 */
[----:B------:R-:W-:Y:S01]  /*6c70*/  IMAD.MOV.U32 R102, RZ, RZ, R140 ;  /* 0x000000ffff667224 */ /* 0x000fe200078e008c */
[----:B------:R-:W-:-:S02]  /*6c80*/  MOV R103, R141 ;  /* 0x0000008d00677202 */ /* 0x000fc40000000f00 */
[----:B------:R-:W-:Y:S01]  /*6c90*/  MOV R90, R123 ;  /* 0x0000007b005a7202 */ /* 0x000fe20000000f00 */
[----:B------:R-:W-:Y:S02]  /*6ca0*/  IMAD.MOV.U32 R122, RZ, RZ, R102 ;  /* 0x000000ffff7a7224 */ /* 0x000fe400078e0066 */
[----:B------:R-:W-:Y:S02]  /*6cb0*/  IMAD.MOV.U32 R123, RZ, RZ, R103 ;  /* 0x000000ffff7b7224 */ /* 0x000fe400078e0067 */
[----:B------:R-:W-:Y:S01]  /*6cc0*/  IMAD.MOV.U32 R102, RZ, RZ, R129 ;  /* 0x000000ffff667224 */ /* 0x000fe200078e0081 */
[----:B------:R-:W-:Y:S01]  /*6cd0*/  MOV R130, R111 ;  /* 0x0000006f00827202 */ /* 0x000fe20000000f00 */
[----:B------:R-:W-:Y:S02]  /*6ce0*/  IMAD.MOV.U32 R91, RZ, RZ, R118 ;  /* 0x000000ffff5b7224 */ /* 0x000fe400078e0076 */
[----:B------:R-:W-:Y:S02]  /*6cf0*/  IMAD.MOV.U32 R111, RZ, RZ, R85 ;  /* 0x000000ffff6f7224 */ /* 0x000fe400078e0055 */
[----:B------:R-:W-:Y:S01]  /*6d00*/  IMAD.MOV.U32 R118, RZ, RZ, R110 ;  /* 0x000000ffff767224 */ /* 0x000fe200078e006e */
[----:B------:R-:W-:Y:S01]  /*6d10*/  MOV R110, R84 ;  /* 0x00000054006e7202 */ /* 0x000fe20000000f00 */
[C---:B------:R-:W-:Y:S01]  /*6d20*/  HMMA.16816.F32.BF16 R44, R4.reuse, R94, R16 ;  /* 0x0000005e042c723c */ /* 0x040fe20000041810 */
[----:B------:R-:W3:Y:S06]  /*6d30*/  LDSM.16.MT88.4 R16, [R230+0xd000] ;  /* 0x00d00000e610783b */ /* 0x000eec0000004200 */
[----:B------:R-:W-:Y:S01]  /*6d40*/  MOV R95, R111 ;  /* 0x0000006f005f7202 */ /* 0x000fe20000000f00 */
[C---:B------:R-:W-:Y:S07]  /*6d50*/  HMMA.16816.F32.BF16 R36, R4.reuse, R78, R36 ;  /* 0x0000004e0424723c */ /* 0x040fee0000041824 */
[----:B------:R-:W-:Y:S01]  /*6d60*/  MOV R78, R122 ;  /* 0x0000007a004e7202 */ /* 0x000fe20000000f00 */
[----:B------:R-:W-:Y:S01]  /*6d70*/  IMAD.MOV.U32 R79, RZ, RZ, R123 ;  /* 0x000000ffff4f7224 */ /* 0x000fe200078e007b */
[----:B------:R-:W-:Y:S01]  /*6d80*/  MOV R122, R249 ;  /* 0x000000f9007a7202 */ /* 0x000fe20000000f00 */
[----:B------:R-:W-:Y:S01]  /*6d90*/  IMAD.MOV.U32 R123, RZ, RZ, R239 ;  /* 0x000000ffff7b7224 */ /* 0x000fe200078e00ef */
[----:B------:R-:W-:Y:S01]  /*6da0*/  HMMA.16816.F32.BF16 R80, R4, R82, R24 ;  /* 0x000000520450723c */ /* 0x000fe20000041818 */
[----:B------:R-:W-:Y:S01]  /*6db0*/  F2FP.BF16.F32.PACK_AB R8, R132, R138 ;  /* 0x0000008a8408723e */ /* 0x000fe200000010ff */
[----:B------:R-:W-:Y:S01]  /*6dc0*/  LDSM.16.MT88.4 R24, [R229+0xf000] ;  /* 0x00f00000e518783b */ /* 0x000fe20000004200 */
[----:B------:R-:W-:-:S02]  /*6dd0*/  F2FP.BF16.F32.PACK_AB R9, R61, R60 ;  /* 0x0000003c3d09723e */ /* 0x000fc400000010ff */
[----:B------:R-:W-:Y:S02]  /*6de0*/  F2FP.BF16.F32.PACK_AB R10, R133, R139 ;  /* 0x0000008b850a723e */ /* 0x000fe400000010ff */
[----:B------:R-:W-:Y:S02]  /*6df0*/  F2FP.BF16.F32.PACK_AB R4, R128, R162 ;  /* 0x000000a28004723e */ /* 0x000fe400000010ff */
[----:B----4-:R-:W-:Y:S02]  /*6e00*/  F2FP.BF16.F32.PACK_AB R5, R131, R127 ;  /* 0x0000007f8305723e */ /* 0x010fe400000010ff */
[----:B------:R-:W-:Y:S02]  /*6e10*/  F2FP.BF16.F32.PACK_AB R6, R86, R3 ;  /* 0x000000035606723e */ /* 0x000fe400000010ff */
[----:B-1----:R-:W-:Y:S02]  /*6e20*/  F2FP.BF16.F32.PACK_AB R7, R59, R58 ;  /* 0x0000003a3b07723e */ /* 0x002fe400000010ff */
[----:B------:R-:W-:-:S05]  /*6e30*/  F2FP.BF16.F32.PACK_AB R11, R63, R62 ;  /* 0x0000003e3f0b723e */ /* 0x000fca00000010ff */
[----:B---3--:R-:W-:Y:S06]  /*6e40*/  HMMA.16816.F32.BF16 R180, R4, R22, R148 ;  /* 0x0000001604b4723c */ /* 0x008fec0000041894 */
[----:B------:R-:W-:Y:S01]  /*6e50*/  HMMA.16816.F32.BF16 R168, R8, R16, R168 ;  /* 0x0000001008a8723c */ /* 0x000fe200000418a8 */
[----:B------:R-:W-:Y:S01]  /*6e60*/  IMAD.MOV.U32 R151, RZ, RZ, R187 ;  /* 0x000000ffff977224 */ /* 0x000fe200078e00bb */
[----:B--2---:R-:W-:Y:S01]  /*6e70*/  MOV R103, R120 ;  /* 0x0000007800677202 */ /* 0x004fe20000000f00 */
[----:B------:R-:W-:Y:S01]  /*6e80*/  IMAD.MOV.U32 R120, RZ, RZ, R109 ;  /* 0x000000ffff787224 */ /* 0x000fe200078e006d */
[----:B------:R-:W-:-:S02]  /*6e90*/  MOV R129, R108 ;  /* 0x0000006c00817202 */ /* 0x000fc40000000f00 */
[----:B------:R-:W2:Y:S04]  /*6ea0*/  LDL.LU R108, [R1+0x20] ;  /* 0x00002000016c7983 */ /* 0x000ea80000300800 */
[----:B------:R-:W3:Y:S01]  /*6eb0*/  LDL.LU R109, [R1+0x14] ;  /* 0x00001400016d7983 */ /* 0x000ee20000300800 */
[----:B------:R-:W-:Y:S01]  /*6ec0*/  IMAD.MOV.U32 R85, RZ, RZ, R117 ;  /* 0x000000ffff557224 */ /* 0x000fe200078e0075 */
[----:B------:R-:W-:Y:S01]  /*6ed0*/  MOV R117, R163 ;  /* 0x000000a300757202 */ /* 0x000fe20000000f00 */
[----:B------:R-:W-:Y:S02]  /*6ee0*/  IMAD.MOV.U32 R84, RZ, RZ, R116 ;  /* 0x000000ffff547224 */ /* 0x000fe400078e0074 */
[----:B------:R-:W-:Y:S02]  /*6ef0*/  IMAD.MOV.U32 R163, RZ, RZ, R134 ;  /* 0x000000ffffa37224 */ /* 0x000fe400078e0086 */
[----:B------:R-:W-:Y:S01]  /*6f00*/  IMAD.MOV.U32 R116, RZ, RZ, R100 ;  /* 0x000000ffff747224 */ /* 0x000fe200078e0064 */
[----:B------:R1:W5:Y:S04]  /*6f10*/  LDL.LU R134, [R1+0x9c] ;  /* 0x00009c0001867983 */ /* 0x0003680000300800 */
[----:B------:R-:W4:Y:S01]  /*6f20*/  LDL.LU R100, [R1+0x10] ;  /* 0x0000100001647983 */ /* 0x000f220000300800 */
[----:B------:R-:W-:-:S02]  /*6f30*/  IMAD.MOV.U32 R111, RZ, RZ, R103 ;  /* 0x000000ffff6f7224 */ /* 0x000fc400078e0067 */
[----:B------:R-:W-:Y:S01]  /*6f40*/  IMAD.MOV.U32 R103, RZ, RZ, R85 ;  /* 0x000000ffff677224 */ /* 0x000fe200078e0055 */
[----:B------:R-:W-:Y:S01]  /*6f50*/  MOV R85, R120 ;  /* 0x0000007800557202 */ /* 0x000fe20000000f00 */
[----:B------:R-:W-:Y:S02]  /*6f60*/  IMAD.MOV.U32 R120, RZ, RZ, R121 ;  /* 0x000000ffff787224 */ /* 0x000fe400078e0079 */
[----:B------:R-:W-:Y:S02]  /*6f70*/  IMAD.MOV.U32 R121, RZ, RZ, R135 ;  /* 0x000000ffff797224 */ /* 0x000fe400078e0087 */
[----:B------:R1:W5:Y:S04]  /*6f80*/  LDL.LU R135, [R1+0x98] ;  /* 0x0000980001877983 */ /* 0x0003680000300800 */
[----:B------:R1:W5:Y:S04]  /*6f90*/  LDL.LU R249, [R1+0x94] ;  /* 0x0000940001f97983 */ /* 0x0003680000300800 */
[----:B------:R-:W4:Y:S01]  /*6fa0*/  LDL.LU R239, [R1+0x90] ;  /* 0x0000900001ef7983 */ /* 0x000f220000300800 */
[C---:B------:R-:W-:Y:S06]  /*6fb0*/  HMMA.16816.F32.BF16 R184, R4.reuse, R16, R200 ;  /* 0x0000001004b8723c */ /* 0x040fec00000418c8 */
[-C--:B------:R-:W-:Y:S06]  /*6fc0*/  HMMA.16816.F32.BF16 R188, R4, R18.reuse, R188 ;  /* 0x0000001204bc723c */ /* 0x080fec00000418bc */
[----:B------:R-:W-:Y:S01]  /*6fd0*/  HMMA.16816.F32.BF16 R36, R8, R18, R36 ;  /* 0x000000120824723c */ /* 0x000fe20000041824 */
[----:B------:R-:W1:Y:S01]  /*6fe0*/  LDSM.16.MT88.4 R16, [R231+0xd000] ;  /* 0x00d00000e710783b */ /* 0x000e620000004200 */
[----:B------:R-:W-:Y:S01]  /*6ff0*/  IMAD.MOV.U32 R148, RZ, RZ, R214 ;  /* 0x000000ffff947224 */ /* 0x000fe200078e00d6 */
[----:B------:R-:W-:Y:S01]  /*7000*/  MOV R150, R212 ;  /* 0x000000d400967202 */ /* 0x000fe20000000f00 */
[----:B------:R-:W-:-:S02]  /*7010*/  IMAD.MOV.U32 R149, RZ, RZ, R213 ;  /* 0x000000ffff957224 */ /* 0x000fc400078e00d5 */
[-C--:B------:R-:W-:Y:S06]  /*7020*/  HMMA.16816.F32.BF16 R176, R4, R20.reuse, R192 ;  /* 0x0000001404b0723c */ /* 0x080fec00000418c0 */
[C---:B------:R-:W-:Y:S06]  /*7030*/  HMMA.16816.F32.BF16 R172, R8.reuse, R20, R172 ;  /* 0x0000001408ac723c */ /* 0x040fec00000418ac */
[C---:B------:R-:W-:Y:S01]  /*7040*/  HMMA.16816.F32.BF16 R52, R8.reuse, R22, R52 ;  /* 0x000000160834723c */ /* 0x040fe20000041834 */
[----:B------:R-:W1:Y:S05]  /*7050*/  LDSM.16.MT88.4 R20, [R230+0xf000] ;  /* 0x00f00000e614783b */ /* 0x000e6a0000004200 */
[-C--:B------:R-:W-:Y:S06]  /*7060*/  HMMA.16816.F32.BF16 R164, R8, R28.reuse, R164 ;  /* 0x0000001c08a4723c */ /* 0x080fec00000418a4 */
[C---:B------:R-:W-:Y:S06]  /*7070*/  HMMA.16816.F32.BF16 R192, R4.reuse, R28, R156 ;  /* 0x0000001c04c0723c */ /* 0x040fec000004189c */
[----:B------:R-:W-:Y:S06]  /*7080*/  HMMA.16816.F32.BF16 R196, R4, R30, R196 ;  /* 0x0000001e04c4723c */ /* 0x000fec00000418c4 */
[-C--:B-1----:R-:W-:Y:S06]  /*7090*/  HMMA.16816.F32.BF16 R212, R8, R16.reuse, R112 ;  /* 0x0000001008d4723c */ /* 0x082fec0000041870 */
[C---:B------:R-:W-:Y:S06]  /*70a0*/  HMMA.16816.F32.BF16 R200, R4.reuse, R16, R148 ;  /* 0x0000001004c8723c */ /* 0x040fec0000041894 */
[-C--:B------:R-:W-:Y:S06]  /*70b0*/  HMMA.16816.F32.BF16 R204, R4, R18.reuse, R204 ;  /* 0x0000001204cc723c */ /* 0x080fec00000418cc */
[C---:B------:R-:W-:Y:S01]  /*70c0*/  HMMA.16816.F32.BF16 R140, R8.reuse, R18, R32 ;  /* 0x00000012088c723c */ /* 0x040fe20000041820 */
[----:B------:R-:W1:Y:S05]  /*70d0*/  LDSM.16.MT88.4 R16, [R232+0xf000] ;  /* 0x00f00000e810783b */ /* 0x000e6a0000004200 */
[----:B------:R-:W-:Y:S01]  /*70e0*/  HMMA.16816.F32.BF16 R68, R8, R30, R68 ;  /* 0x0000001e0844723c */ /* 0x000fe20000041844 */
[----:B------:R-:W1:Y:S01]  /*70f0*/  LDSM.16.MT88.4 R28, [R231+0xf000] ;  /* 0x00f00000e71c783b */ /* 0x000e620000004200 */
[----:B------:R-:W-:-:S02]  /*7100*/  IMAD.MOV.U32 R94, RZ, RZ, R110 ;  /* 0x000000ffff5e7224 */ /* 0x000fc400078e006e */
[----:B------:R-:W-:Y:S01]  /*7110*/  IMAD.MOV.U32 R110, RZ, RZ, R102 ;  /* 0x000000ffff6e7224 */ /* 0x000fe200078e0066 */
[----:B------:R-:W-:Y:S01]  /*7120*/  MOV R102, R84 ;  /* 0x0000005400667202 */ /* 0x000fe20000000f00 */
[----:B------:R-:W-:Y:S02]  /*7130*/  IMAD.MOV.U32 R151, RZ, RZ, R3 ;  /* 0x000000ffff977224 */ /* 0x000fe400078e0003 */
[----:B------:R-:W-:Y:S02]  /*7140*/  IMAD.MOV.U32 R84, RZ, RZ, R129 ;  /* 0x000000ffff547224 */ /* 0x000fe400078e0081 */
[----:B------:R-:W-:Y:S02]  /*7150*/  IMAD.MOV.U32 R3, RZ, RZ, R237 ;  /* 0x000000ffff037224 */ /* 0x000fe400078e00ed */
[----:B------:R-:W-:Y:S02]  /*7160*/  IMAD.MOV.U32 R87, RZ, RZ, R130 ;  /* 0x000000ffff577224 */ /* 0x000fe400078e0082 */
        /* <DEDUP_REMOVED lines=12> */
[----:B------:R-:W-:-:S02]  /*7230*/  IMAD.MOV.U32 R84, RZ, RZ, R116 ;  /* 0x000000ffff547224 */ /* 0x000fc400078e0074 */
[----:B------:R-:W-:Y:S01]  /*7240*/  IMAD.MOV.U32 R86, RZ, RZ, R110 ;  /* 0x000000ffff567224 */ /* 0x000fe200078e006e */
[C---:B------:R-:W-:Y:S06]  /*7250*/  HMMA.16816.F32.BF16 R72, R4.reuse, R24, R72 ;  /* 0x000000180448723c */ /* 0x040fec0000041848 */
[C---:B------:R-:W-:Y:S06]  /*7260*/  HMMA.16816.F32.BF16 R88, R4.reuse, R20, R88 ;  /* 0x000000140458723c */ /* 0x040fec0000041858 */
[C---:B-1----:R-:W-:Y:S06]  /*7270*/  HMMA.16816.F32.BF16 R104, R4.reuse, R16, R104 ;  /* 0x000000100468723c */ /* 0x042fec0000041868 */
[C---:B------:R-:W-:Y:S06]  /*7280*/  HMMA.16816.F32.BF16 R76, R4.reuse, R26, R76 ;  /* 0x0000001a044c723c */ /* 0x040fec000004184c */
[C---:B------:R-:W-:Y:S06]  /*7290*/  HMMA.16816.F32.BF16 R92, R4.reuse, R22, R92 ;  /* 0x00000016045c723c */ /* 0x040fec000004185c */
[C---:B------:R-:W-:Y:S06]  /*72a0*/  HMMA.16816.F32.BF16 R120, R4.reuse, R28, R120 ;  /* 0x0000001c0478723c */ /* 0x040fec0000041878 */
[----:B------:R-:W-:Y:S07]  /*72b0*/  HMMA.16816.F32.BF16 R32, R4, R30, R240 ;  /* 0x0000001e0420723c */ /* 0x000fee00000418f0 */
[----:B------:R-:W-:Y:S01]  /*72c0*/  MOV R243, R86 ;  /* 0x0000005600f37202 */ /* 0x000fe20000000f00 */
[----:B------:R-:W-:-:S02]  /*72d0*/  IMAD.MOV.U32 R242, RZ, RZ, R87 ;  /* 0x000000fffff27224 */ /* 0x000fc400078e0057 */
[----:B------:R-:W-:Y:S01]  /*72e0*/  IMAD.MOV.U32 R240, RZ, RZ, R85 ;  /* 0x000000fffff07224 */ /* 0x000fe200078e0055 */
[----:B------:R-:W-:Y:S01]  /*72f0*/  HMMA.16816.F32.BF16 R44, R8, R18, R44 ;  /* 0x00000012082c723c */ /* 0x000fe2000004182c */
[----:B------:R-:W-:Y:S01]  /*7300*/  IMAD.MOV.U32 R149, RZ, RZ, R235 ;  /* 0x000000ffff957224 */ /* 0x000fe200078e00eb */
[----:B------:R-:W-:Y:S02]  /*7310*/  MOV R159, R151 ;  /* 0x00000097009f7202 */ /* 0x000fe40000000f00 */
[----:B------:R-:W-:Y:S02]  /*7320*/  MOV R148, R236 ;  /* 0x000000ec00947202 */ /* 0x000fe40000000f00 */
[----:B------:R-:W-:Y:S02]  /*7330*/  MOV R151, R233 ;  /* 0x000000e900977202 */ /* 0x000fe40000000f00 */
[----:B------:R-:W-:Y:S01]  /*7340*/  MOV R113, R115 ;  /* 0x0000007300717202 */ /* 0x000fe20000000f00 */
[----:B------:R-:W-:-:S02]  /*7350*/  IMAD.MOV.U32 R112, RZ, RZ, R148 ;  /* 0x000000ffff707224 */ /* 0x000fc400078e0094 */
[----:B------:R-:W-:Y:S02]  /*7360*/  IMAD.MOV.U32 R148, RZ, RZ, R101 ;  /* 0x000000ffff947224 */ /* 0x000fe400078e0065 */
[----:B------:R-:W-:Y:S01]  /*7370*/  IMAD.MOV.U32 R150, RZ, RZ, R234 ;  /* 0x000000ffff967224 */ /* 0x000fe200078e00ea */
[----:B------:R-:W-:Y:S01]  /*7380*/  HMMA.16816.F32.BF16 R48, R8, R22, R48 ;  /* 0x000000160830723c */ /* 0x000fe20000041830 */
[----:B------:R-:W-:-:S05]  /*7390*/  IMAD.MOV.U32 R241, RZ, RZ, R118 ;  /* 0x000000fffff17224 */ /* 0x000fca00078e0076 */
[C---:B------:R-:W-:Y:S06]  /*73a0*/  HMMA.16816.F32.BF16 R64, R8.reuse, R24, R64 ;  /* 0x000000180840723c */ /* 0x040fec0000041840 */
[C---:B------:R-:W-:Y:S06]  /*73b0*/  HMMA.16816.F32.BF16 R24, R8.reuse, R26, R80 ;  /* 0x0000001a0818723c */ /* 0x040fec0000041850 */
[----:B------:R-:W-:Y:S01]  /*73c0*/  HMMA.16816.F32.BF16 R40, R8, R30, R40 ;  /* 0x0000001e0828723c */ /* 0x000fe20000041828 */
[----:B------:R-:W-:Y:S01]  /*73d0*/  IMAD.MOV.U32 R129, RZ, RZ, R250 ;  /* 0x000000ffff817224 */ /* 0x000fe200078e00fa */
[----:B------:R-:W-:Y:S01]  /*73e0*/  MOV R130, R238 ;  /* 0x000000ee00827202 */ /* 0x000fe20000000f00 */
[----:B------:R-:W-:Y:S01]  /*73f0*/  LDSM.16.MT88.4 R80, [R229+0xf800] ;  /* 0x00f80000e550783b */ /* 0x000fe20000004200 */
[----:B--2---:R-:W-:-:S03]  /*7400*/  IMAD.MOV.U32 R116, RZ, RZ, R108 ;  /* 0x000000ffff747224 */ /* 0x004fc600078e006c */
[----:B------:R1:W5:Y:S01]  /*7410*/  LDL.LU R250, [R1+0x8c] ;  /* 0x00008c0001fa7983 */ /* 0x0003620000300800 */
[----:B---3--:R-:W-:-:S03]  /*7420*/  IMAD.MOV.U32 R117, RZ, RZ, R109 ;  /* 0x000000ffff757224 */ /* 0x008fc600078e006d */
[----:B------:R1:W5:Y:S01]  /*7430*/  LDL.LU R238, [R1+0x88] ;  /* 0x0000880001ee7983 */ /* 0x0003620000300800 */
[----:B------:R-:W-:Y:S01]  /*7440*/  HMMA.16816.F32.BF16 R108, R4, R18, R224 ;  /* 0x00000012046c723c */ /* 0x000fe200000418e0 */
[----:B----4-:R-:W-:Y:S02]  /*7450*/  IMAD.MOV.U32 R115, RZ, RZ, R100 ;  /* 0x000000ffff737224 */ /* 0x010fe400078e0064 */
[----:B------:R1:W5:Y:S04]  /*7460*/  LDL.LU R237, [R1+0x84] ;  /* 0x0000840001ed7983 */ /* 0x0003680000300800 */
[----:B------:R-:W-:Y:S02]  /*7470*/  IMAD.MOV.U32 R224, RZ, RZ, R3 ;  /* 0x000000ffffe07224 */ /* 0x000fe400078e0003 */
[----:B------:R-:W-:Y:S01]  /*7480*/  FFMA.FTZ R3, R217, UR22, -R2 ;  /* 0x00000016d9037c23 */ /* 0x000fe20008010802 */
[----:B------:R-:W-:Y:S01]  /*7490*/  MOV R5, R84 ;  /* 0x0000005400057202 */ /* 0x000fe20000000f00 */
[----:B------:R-:W-:Y:S01]  /*74a0*/  IMAD.MOV.U32 R227, RZ, RZ, R149 ;  /* 0x000000ffffe37224 */ /* 0x000fe200078e0095 */
[----:B------:R-:W-:Y:S01]  /*74b0*/  HMMA.16816.F32.BF16 R84, R8, R20, R144 ;  /* 0x000000140854723c */ /* 0x000fe20000041890 */
[----:B------:R2:W-:Y:S01]  /*74c0*/  MUFU.EX2 R20, R3 ;  /* 0x0000000300147308 */ /* 0x0005e20000000800 */
[----:B------:R-:W-:Y:S01]  /*74d0*/  MOV R149, R14 ;  /* 0x0000000e00957202 */ /* 0x000fe20000000f00 */
[----:B------:R-:W-:-:S02]  /*74e0*/  IMAD.MOV.U32 R225, RZ, RZ, R151 ;  /* 0x000000ffffe17224 */ /* 0x000fc400078e0097 */
[----:B------:R-:W-:Y:S02]  /*74f0*/  IMAD.MOV.U32 R4, RZ, RZ, R103 ;  /* 0x000000ffff047224 */ /* 0x000fe400078e0067 */
[----:B------:R-:W-:Y:S01]  /*7500*/  IMAD.MOV.U32 R6, RZ, RZ, R116 ;  /* 0x000000ffff067224 */ /* 0x000fe200078e0074 */
[----:B------:R-:W-:Y:S01]  /*7510*/  MOV R226, R150 ;  /* 0x0000009600e27202 */ /* 0x000fe20000000f00 */
[----:B------:R-:W-:Y:S01]  /*7520*/  IMAD.MOV.U32 R30, RZ, RZ, R130 ;  /* 0x000000ffff1e7224 */ /* 0x000fe200078e0082 */
[----:B------:R-:W-:Y:S01]  /*7530*/  MOV R7, R117 ;  /* 0x0000007500077202 */ /* 0x000fe20000000f00 */
[----:B------:R-:W-:Y:S04]  /*7540*/  LDSM.16.MT88.4 R144, [R231+0xd800] ;  /* 0x00d80000e790783b */ /* 0x000fe80000004200 */
[----:B------:R1:W5:Y:S01]  /*7550*/  LDL.LU R236, [R1+0x80] ;  /* 0x0000800001ec7983 */ /* 0x0003620000300800 */
[----:B--2---:R-:W-:Y:S01]  /*7560*/  FFMA.FTZ R3, R216, UR22, -R2 ;  /* 0x00000016d8037c23 */ /* 0x004fe20008010802 */
[----:B------:R-:W-:Y:S01]  /*7570*/  IMAD.MOV.U32 R151, RZ, RZ, R102 ;  /* 0x000000ffff977224 */ /* 0x000fe200078e0066 */
[----:B------:R-:W-:Y:S01]  /*7580*/  MOV R150, R119 ;  /* 0x0000007700967202 */ /* 0x000fe20000000f00 */
[----:B------:R1:W5:Y:S01]  /*7590*/  LDL.LU R235, [R1+0x7c] ;  /* 0x00007c0001eb7983 */ /* 0x0003620000300800 */
[----:B------:R2:W-:Y:S01]  /*75a0*/  MUFU.EX2 R21, R3 ;  /* 0x0000000300157308 */ /* 0x0005e20000000800 */
[C---:B------:R-:W-:Y:S02]  /*75b0*/  HMMA.16816.F32.BF16 R100, R8.reuse, R16, R96 ;  /* 0x000000100864723c */ /* 0x040fe40000041860 */
[----:B------:R-:W-:Y:S04]  /*75c0*/  LDSM.16.MT88.4 R96, [R230+0xf800] ;  /* 0x00f80000e660783b */ /* 0x000fe80000004200 */
[----:B------:R-:W-:Y:S01]  /*75d0*/  HMMA.16816.F32.BF16 R116, R8, R28, R152 ;  /* 0x0000001c0874723c */ /* 0x000fe20000041898 */
[----:B------:R-:W-:Y:S04]  /*75e0*/  LDSM.16.MT88.4 R152, [R230+0xd800] ;  /* 0x00d80000e698783b */ /* 0x000fe80000004200 */
[----:B------:R1:W5:Y:S04]  /*75f0*/  LDL.LU R234, [R1+0x78] ;  /* 0x0000780001ea7983 */ /* 0x0003680000300800 */
[----:B------:R1:W5:Y:S01]  /*7600*/  LDL.LU R233, [R1+0x74] ;  /* 0x0000740001e97983 */ /* 0x0003620000300800 */
[--C-:B--2---:R-:W-:Y:S01]  /*7610*/  FFMA.FTZ R3, R211, UR22, -R2.reuse ;  /* 0x00000016d3037c23 */ /* 0x104fe20008010802 */
[----:B------:R-:W-:-:S02]  /*7620*/  FFMA.FTZ R2, R210, UR22, -R2 ;  /* 0x00000016d2027c23 */ /* 0x000fc40008010802 */
[----:B------:R1:W5:Y:S02]  /*7630*/  LDL.LU R228, [R1+0x70] ;  /* 0x0000700001e47983 */ /* 0x0003640000300800 */
[----:B------:R2:W-:Y:S02]  /*7640*/  MUFU.EX2 R19, R2 ;  /* 0x0000000200137308 */ /* 0x0005e40000000800 */
[----:B--2---:R-:W-:-:S06]  /*7650*/  FFMA.FTZ R2, R209, UR22, -R0 ;  /* 0x00000016d1027c23 */ /* 0x004fcc0008010800 */
[----:B------:R2:W-:Y:S02]  /*7660*/  MUFU.EX2 R14, R2 ;  /* 0x00000002000e7308 */ /* 0x0005e40000000800 */
[----:B--2---:R-:W-:-:S06]  /*7670*/  FFMA.FTZ R2, R208, UR22, -R0 ;  /* 0x00000016d0027c23 */ /* 0x004fcc0008010800 */
[----:B------:R2:W3:Y:S02]  /*7680*/  MUFU.EX2 R16, R2 ;  /* 0x0000000200107308 */ /* 0x0004e40000000800 */
[--C-:B--2---:R-:W-:Y:S01]  /*7690*/  FFMA.FTZ R2, R161, UR22, -R0.reuse ;  /* 0x00000016a1027c23 */ /* 0x104fe20008010800 */
[----:B------:R-:W-:-:S05]  /*76a0*/  FFMA.FTZ R0, R160, UR22, -R0 ;  /* 0x00000016a0007c23 */ /* 0x000fca0008010800 */
[----:B------:R2:W-:Y:S02]  /*76b0*/  MUFU.EX2 R17, R0 ;  /* 0x0000000000117308 */ /* 0x0005e40000000800 */
[----:B--2---:R-:W-:-:S06]  /*76c0*/  FFMA.FTZ R0, R4, UR22, -R15 ;  /* 0x0000001604007c23 */ /* 0x004fcc000801080f */
[----:B------:R2:W-:Y:S01]  /*76d0*/  MUFU.EX2 R23, R0 ;  /* 0x0000000000177308 */ /* 0x0005e20000000800 */
[----:B------:R-:W-:Y:S02]  /*76e0*/  IMAD.MOV.U32 R4, RZ, RZ, R5 ;  /* 0x000000ffff047224 */ /* 0x000fe400078e0005 */
[----:B--2---:R-:W-:-:S05]  /*76f0*/  FFMA.FTZ R0, R6, UR22, -R15 ;  /* 0x0000001606007c23 */ /* 0x004fca000801080f */
[----:B------:R2:W-:Y:S01]  /*7700*/  MUFU.EX2 R28, R0 ;  /* 0x00000000001c7308 */ /* 0x0005e20000000800 */
[----:B------:R-:W-:Y:S02]  /*7710*/  IMAD.MOV.U32 R5, RZ, RZ, R7 ;  /* 0x000000ffff057224 */ /* 0x000fe400078e0007 */
[----:B--2---:R-:W-:-:S05]  /*7720*/  FFMA.FTZ R0, R240, UR22, -R15 ;  /* 0x00000016f0007c23 */ /* 0x004fca000801080f */
[----:B------:R2:W-:Y:S01]  /*7730*/  MUFU.EX2 R29, R0 ;  /* 0x00000000001d7308 */ /* 0x0005e20000000800 */
[----:B------:R-:W-:Y:S01]  /*7740*/  MOV R7, R242 ;  /* 0x000000f200077202 */ /* 0x000fe20000000f00 */
[----:B------:R-:W-:Y:S02]  /*7750*/  IMAD.MOV.U32 R6, RZ, RZ, R243 ;  /* 0x000000ffff067224 */ /* 0x000fe400078e00f3 */
[----:B--2---:R-:W-:-:S04]  /*7760*/  FFMA.FTZ R0, R241, UR22, -R15 ;  /* 0x00000016f1007c23 */ /* 0x004fc8000801080f */
[----:B------:R2:W-:Y:S08]  /*7770*/  MUFU.EX2 R15, R0 ;  /* 0x00000000000f7308 */ /* 0x0005f00000000800 */
[----:B------:R4:W-:Y:S01]  /*7780*/  MUFU.EX2 R18, R2 ;  /* 0x0000000200127308 */ /* 0x0009e20000000800 */
[----:B--2---:R-:W-:Y:S01]  /*7790*/  FFMA.FTZ R0, R4, UR22, -R13 ;  /* 0x0000001604007c23 */ /* 0x004fe2000801080d */
[----:B------:R-:W-:-:S06]  /*77a0*/  FADD.FTZ R4, R125, R124 ;  /* 0x0000007c7d047221 */ /* 0x000fcc0000010000 */
[----:B------:R2:W-:Y:S01]  /*77b0*/  MUFU.EX2 R8, R0 ;  /* 0x0000000000087308 */ /* 0x0005e20000000800 */
[----:B----4-:R-:W-:-:S07]  /*77c0*/  FFMA.FTZ R2, R115, UR22, -R13 ;  /* 0x0000001673027c23 */ /* 0x010fce000801080d */
[----:B------:R4:W-:Y:S01]  /*77d0*/  MUFU.EX2 R10, R2 ;  /* 0x00000002000a7308 */ /* 0x0009e20000000800 */
[----:B--2---:R-:W-:-:S07]  /*77e0*/  FFMA.FTZ R0, R5, UR22, -R13 ;  /* 0x0000001605007c23 */ /* 0x004fce000801080d */
[----:B------:R2:W-:Y:S01]  /*77f0*/  MUFU.EX2 R9, R0 ;  /* 0x0000000000097308 */ /* 0x0005e20000000800 */
[----:B----4-:R-:W-:Y:S01]  /*7800*/  FADD.FTZ R2, R126, R4 ;  /* 0x000000047e027221 */ /* 0x010fe20000010000 */
[----:B--2---:R-:W-:Y:S01]  /*7810*/  FFMA.FTZ R0, R148, UR22, -R13 ;  /* 0x0000001694007c23 */ /* 0x004fe2000801080d */
[----:B------:R-:W-:Y:S02]  /*7820*/  FADD.FTZ R13, R7, R6 ;  /* 0x00000006070d7221 */ /* 0x000fe40000010000 */
[----:B------:R-:W2:Y:S03]  /*7830*/  LDSM.16.MT88.4 R4, [R231+0xf800] ;  /* 0x00f80000e704783b */ /* 0x000ea60000004200 */
[----:B------:R4:W1:Y:S08]  /*7840*/  MUFU.EX2 R22, R3 ;  /* 0x0000000300167308 */ /* 0x0008700000000800 */
[----:B------:R3:W1:Y:S01]  /*7850*/  MUFU.EX2 R11, R0 ;  /* 0x00000000000b7308 */ /* 0x0006620000000800 */
[----:B------:R-:W-:Y:S01]  /*7860*/  IMAD.MOV.U32 R115, RZ, RZ, R149 ;  /* 0x000000ffff737224 */ /* 0x000fe200078e0095 */
[----:B------:R-:W-:Y:S01]  /*7870*/  MOV R240, R225 ;  /* 0x000000e100f07202 */ /* 0x000fe20000000f00 */
[----:B------:R-:W-:Y:S01]  /*7880*/  IMAD.MOV.U32 R241, RZ, RZ, R224 ;  /* 0x000000fffff17224 */ /* 0x000fe200078e00e0 */
[----:B------:R-:W-:Y:S01]  /*7890*/  MOV R224, R112 ;  /* 0x0000007000e07202 */ /* 0x000fe20000000f00 */
[----:B------:R-:W-:-:S02]  /*78a0*/  IMAD.MOV.U32 R243, RZ, RZ, R227 ;  /* 0x000000fffff37224 */ /* 0x000fc400078e00e3 */
[----:B----4-:R-:W-:Y:S01]  /*78b0*/  FADD.FTZ R3, R56, R12 ;  /* 0x0000000c38037221 */ /* 0x010fe20000010000 */
[----:B------:R-:W-:Y:S02]  /*78c0*/  IMAD.MOV.U32 R225, RZ, RZ, R113 ;  /* 0x000000ffffe17224 */ /* 0x000fe400078e0071 */
[----:B------:R-:W-:Y:S01]  /*78d0*/  FADD.FTZ R12, R151, R150 ;  /* 0x00000096970c7221 */ /* 0x000fe20000010000 */
[----:B------:R-:W-:Y:S01]  /*78e0*/  IMAD.MOV.U32 R113, RZ, RZ, R158 ;  /* 0x000000ffff717224 */ /* 0x000fe200078e009e */
[----:B------:R-:W-:Y:S01]  /*78f0*/  MOV R216, R243 ;  /* 0x000000f300d87202 */ /* 0x000fe20000000f00 */
[----:B---3--:R-:W-:Y:S01]  /*7900*/  FADD.FTZ R0, R57, R3 ;  /* 0x0000000339007221 */ /* 0x008fe20000010000 */
        /* <DEDUP_REMOVED lines=13> */
[----:B------:R-:W-:Y:S01]  /*79e0*/  IMAD.MOV.U32 R243, RZ, RZ, R127 ;  /* 0x000000fffff37224 */ /* 0x000fe200078e007f */
[----:B-1----:R-:W-:Y:S01]  /*79f0*/  F2FP.BF16.F32.PACK_AB R130, R19, R22 ;  /* 0x000000161382723e */ /* 0x002fe200000010ff */
[----:B------:R-:W-:Y:S01]  /*7a00*/  FADD.FTZ R3, R3, R12 ;  /* 0x0000000c03037221 */ /* 0x000fe20000010000 */
[----:B------:R-:W-:Y:S01]  /*7a10*/  F2FP.BF16.F32.PACK_AB R131, R17, R18 ;  /* 0x000000121183723e */ /* 0x000fe200000010ff */
[----:B------:R-:W-:Y:S01]  /*7a20*/  FADD.FTZ R13, R57, R13 ;  /* 0x0000000d390d7221 */ /* 0x000fe20000010000 */
[----:B------:R-:W-:-:S02]  /*7a30*/  F2FP.BF16.F32.PACK_AB R124, R28, R23 ;  /* 0x000000171c7c723e */ /* 0x000fc400000010ff */
[----:B------:R-:W-:Y:S02]  /*7a40*/  F2FP.BF16.F32.PACK_AB R125, R9, R8 ;  /* 0x00000008097d723e */ /* 0x000fe400000010ff */
[----:B------:R-:W-:Y:S01]  /*7a50*/  F2FP.BF16.F32.PACK_AB R126, R15, R29 ;  /* 0x0000001d0f7e723e */ /* 0x000fe200000010ff */
[----:B------:R-:W-:Y:S01]  /*7a60*/  IMAD.MOV.U32 R112, RZ, RZ, R157 ;  /* 0x000000ffff707224 */ /* 0x000fe200078e009d */
[----:B------:R-:W-:Y:S01]  /*7a70*/  F2FP.BF16.F32.PACK_AB R127, R11, R10 ;  /* 0x0000000a0b7f723e */ /* 0x000fe200000010ff */
[----:B------:R-:W-:Y:S01]  /*7a80*/  FADD.FTZ R2, R56, R2 ;  /* 0x0000000238027221 */ /* 0x000fe20000010000 */
[----:B------:R-:W-:Y:S01]  /*7a90*/  FADD.FTZ R0, R218, R0 ;  /* 0x00000000da007221 */ /* 0x000fe20000010000 */
[----:B------:R-:W-:Y:S01]  /*7aa0*/  MOV R209, R226 ;  /* 0x000000e200d17202 */ /* 0x000fe20000000f00 */
[----:B------:R-:W-:Y:S02]  /*7ab0*/  IMAD.MOV.U32 R208, RZ, RZ, R227 ;  /* 0x000000ffffd07224 */ /* 0x000fe400078e00e3 */
[----:B------:R-:W-:Y:S01]  /*7ac0*/  FADD.FTZ R12, R30, R3 ;  /* 0x000000031e0c7221 */ /* 0x000fe20000010000 */
[----:B------:R-:W-:Y:S01]  /*7ad0*/  FADD.FTZ R3, R31, R13 ;  /* 0x0000000d1f037221 */ /* 0x000fe20000010000 */
[----:B------:R-:W-:Y:S01]  /*7ae0*/  FADD.FTZ R2, R246, R2 ;  /* 0x00000002f6027221 */ /* 0x000fe20000010000 */
[-C--:B--2---:R-:W-:Y:S01]  /*7af0*/  HMMA.16816.F32.BF16 R120, R124, R4.reuse, R120 ;  /* 0x000000047c78723c */ /* 0x084fe20000041878 */
[----:B------:R-:W-:Y:S01]  /*7b00*/  FADD.FTZ R0, R219, R0 ;  /* 0x00000000db007221 */ /* 0x000fe20000010000 */
[----:B------:R-:W1:Y:S04]  /*7b10*/  LDSM.16.MT88.4 R148, [R232+0xd800] ;  /* 0x00d80000e894783b */ /* 0x000e680000004200 */
[----:B------:R-:W-:Y:S01]  /*7b20*/  HMMA.16816.F32.BF16 R116, R128, R4, R116 ;  /* 0x000000048074723c */ /* 0x000fe20000041874 */
[----:B------:R-:W-:-:S06]  /*7b30*/  IMAD.MOV.U32 R217, RZ, RZ, R242 ;  /* 0x000000ffffd97224 */ /* 0x000fcc00078e00f2 */
        /* <DEDUP_REMOVED lines=12> */
[----:B------:R-:W-:-:S02]  /*7c00*/  IMAD.MOV.U32 R242, RZ, RZ, R162 ;  /* 0x000000fffff27224 */ /* 0x000fc400078e00a2 */
[----:B------:R-:W-:Y:S01]  /*7c10*/  FADD.FTZ R2, R240, R2 ;  /* 0x00000002f0027221 */ /* 0x000fe20000010000 */
        /* <DEDUP_REMOVED lines=8> */
[----:B------:R-:W-:Y:S02]  /*7ca0*/  IMAD.MOV.U32 R226, RZ, RZ, R114 ;  /* 0x000000ffffe27224 */ /* 0x000fe400078e0072 */
[----:B------:R-:W-:Y:S01]  /*7cb0*/  FADD.FTZ R2, R224, R2 ;  /* 0x00000002e0027221 */ /* 0x000fe20000010000 */
[----:B------:R-:W-:Y:S01]  /*7cc0*/  FADD.FTZ R0, R225, R0 ;  /* 0x00000000e1007221 */ /* 0x000fe20000010000 */
[----:B------:R-:W-:Y:S01]  /*7cd0*/  FADD.FTZ R4, R139, R4 ;  /* 0x000000048b047221 */ /* 0x000fe20000010000 */
[----:B------:R-:W-:Y:S01]  /*7ce0*/  FADD.FTZ R3, R62, R3 ;  /* 0x000000033e037221 */ /* 0x000fe20000010000 */
[----:B------:R-:W-:-:S02]  /*7cf0*/  IMAD.MOV.U32 R227, RZ, RZ, R112 ;  /* 0x000000ffffe37224 */ /* 0x000fc400078e0070 */
[----:B------:R-:W-:Y:S01]  /*7d00*/  FADD.FTZ R2, R226, R2 ;  /* 0x00000002e2027221 */ /* 0x000fe20000010000 */
[----:B------:R-:W2:Y:S01]  /*7d10*/  LDSM.16.MT88.4 R156, [R229+0xd800] ;  /* 0x00d80000e59c783b */ /* 0x000ea20000004200 */
[----:B------:R-:W-:Y:S01]  /*7d20*/  FADD.FTZ R0, R58, R0 ;  /* 0x000000003a007221 */ /* 0x000fe20000010000 */
[----:B------:R-:W-:Y:S02]  /*7d30*/  FADD.FTZ R4, R133, R4 ;  /* 0x0000000485047221 */ /* 0x000fe40000010000 */
[----:B------:R-:W3:Y:S01]  /*7d40*/  LDSM.16.MT88.4 R112, [R232+0xf800] ;  /* 0x00f80000e870783b */ /* 0x000ee20000004200 */
        /* <DEDUP_REMOVED lines=23> */
[-C--:B-1----:R-:W-:Y:S06]  /*7ec0*/  HMMA.16816.F32.BF16 R164, R128, R148.reuse, R164 ;  /* 0x0000009480a4723c */ /* 0x082fec00000418a4 */
[C---:B------:R-:W-:Y:S06]  /*7ed0*/  HMMA.16816.F32.BF16 R192, R124.reuse, R148, R192 ;  /* 0x000000947cc0723c */ /* 0x040fec00000418c0 */
[-C--:B------:R-:W-:Y:S06]  /*7ee0*/  HMMA.16816.F32.BF16 R196, R124, R150.reuse, R196 ;  /* 0x000000967cc4723c */ /* 0x080fec00000418c4 */
[----:B------:R-:W-:Y:S01]  /*7ef0*/  HMMA.16816.F32.BF16 R148, R128, R150, R68 ;  /* 0x000000968094723c */ /* 0x000fe20000041844 */
[----:B------:R-:W-:-:S05]  /*7f00*/  VIADD R246, R239, 0x800 ;  /* 0x00000800eff67836 */ /* 0x000fca0000000000 */
[----:B--2---:R-:W-:Y:S01]  /*7f10*/  HMMA.16816.F32.BF16 R172, R128, R156, R172 ;  /* 0x0000009c80ac723c */ /* 0x004fe200000418ac */
[----:B------:R-:W-:-:S05]  /*7f20*/  VIADD R245, R239, 0x1000 ;  /* 0x00001000eff57836 */ /* 0x000fca0000000000 */
[----:B------:R-:W-:Y:S01]  /*7f30*/  HMMA.16816.F32.BF16 R176, R124, R156, R176 ;  /* 0x0000009c7cb0723c */ /* 0x000fe200000418b0 */
[----:B------:R-:W-:-:S05]  /*7f40*/  IADD3 R244, R239, 0x1800, RZ ;  /* 0x00001800eff47810 */ /* 0x000fca0007ffe0ff */
[----:B------:R-:W-:Y:S01]  /*7f50*/  HMMA.16816.F32.BF16 R180, R124, R158, R180 ;  /* 0x0000009e7cb4723c */ /* 0x000fe200000418b4 */
[----:B------:R-:W-:-:S05]  /*7f60*/  VIADD R243, R239, 0x2000 ;  /* 0x00002000eff37836 */ /* 0x000fca0000000000 */
[----:B------:R-:W-:Y:S01]  /*7f70*/  HMMA.16816.F32.BF16 R168, R128, R152, R168 ;  /* 0x0000009880a8723c */ /* 0x000fe200000418a8 */
[----:B------:R-:W-:-:S05]  /*7f80*/  VIADD R242, R239, 0x2800 ;  /* 0x00002800eff27836 */ /* 0x000fca0000000000 */
[----:B------:R-:W-:Y:S01]  /*7f90*/  HMMA.16816.F32.BF16 R184, R124, R152, R184 ;  /* 0x000000987cb8723c */ /* 0x000fe200000418b8 */
[----:B------:R-:W-:-:S05]  /*7fa0*/  IADD3 R241, R239, 0x3000, RZ ;  /* 0x00003000eff17810 */ /* 0x000fca0007ffe0ff */
[----:B------:R-:W-:Y:S01]  /*7fb0*/  HMMA.16816.F32.BF16 R188, R124, R154, R188 ;  /* 0x0000009a7cbc723c */ /* 0x000fe200000418bc */
[----:B------:R-:W-:-:S05]  /*7fc0*/  VIADD R240, R239, 0x3800 ;  /* 0x00003800eff07836 */ /* 0x000fca0000000000 */
[C---:B------:R-:W-:Y:S06]  /*7fd0*/  HMMA.16816.F32.BF16 R200, R124.reuse, R144, R200 ;  /* 0x000000907cc8723c */ /* 0x040fec00000418c8 */
[C---:B------:R-:W-:Y:S06]  /*7fe0*/  HMMA.16816.F32.BF16 R204, R124.reuse, R146, R204 ;  /* 0x000000927ccc723c */ /* 0x040fec00000418cc */
[C---:B------:R-:W-:Y:S06]  /*7ff0*/  HMMA.16816.F32.BF16 R72, R124.reuse, R80, R72 ;  /* 0x000000507c48723c */ /* 0x040fec0000041848 */
[C---:B------:R-:W-:Y:S06]  /*8000*/  HMMA.16816.F32.BF16 R76, R124.reuse, R82, R76 ;  /* 0x000000527c4c723c */ /* 0x040fec000004184c */
[C---:B------:R-:W-:Y:S06]  /*8010*/  HMMA.16816.F32.BF16 R88, R124.reuse, R96, R88 ;  /* 0x000000607c58723c */ /* 0x040fec0000041858 */
[C---:B------:R-:W-:Y:S06]  /*8020*/  HMMA.16816.F32.BF16 R92, R124.reuse, R98, R92 ;  /* 0x000000627c5c723c */ /* 0x040fec000004185c */
[C---:B---3--:R-:W-:Y:S06]  /*8030*/  HMMA.16816.F32.BF16 R104, R124.reuse, R112, R104 ;  /* 0x000000707c68723c */ /* 0x048fec0000041868 */
        /* <DEDUP_REMOVED lines=14> */
[----:B----4-:R-:W-:-:S15]  /*8120*/  @!P0 BRA `(.L_x_542) ;  /* 0x000000b0001c8947 */ /* 0x010fde0003800000 */
[----:B------:R-:W2:Y:S04]  /*8130*/  LDL.64 R224, [R1+0x40] ;  /* 0x0000400001e07983 */ /* 0x000ea80000100a00 */
[----:B------:R-:W3:Y:S04]  /*8140*/  LDL R226, [R1+0x8] ;  /* 0x0000080001e27983 */ /* 0x000ee80000100800 */
[----:B------:R-:W4:Y:S01]  /*8150*/  LDL R227, [R1] ;  /* 0x0000000001e37983 */ /* 0x000f220000100800 */
[----:B------:R-:W-:Y:S01]  /*8160*/  UIADD3 UR18, UR19, -0x2, URZ ;  /* 0xfffffffe13127890 */ /* 0x000fe2000fffe03f */
[----:B------:R-:W-:-:S04]  /*8170*/  DEPBAR.LE SB0, 0x0 ;  /* 0x000080000000791a */ /* 0x000fc80000000000 */
[----:B------:R-:W-:Y:S01]  /*8180*/  USHF.R.S32.HI UR4, URZ, 0x1f, UR18 ;  /* 0x0000001f3f047899 */ /* 0x000fe20008011412 */
[----:B------:R-:W-:Y:S01]  /*8190*/  IMAD.U32 R2, RZ, RZ, UR18 ;  /* 0x00000012ff027e24 */ /* 0x000fe2000f8e00ff */
[----:B------:R-:W-:Y:S01]  /*81a0*/  UIMAD UR5, UR14, UR18, URZ ;  /* 0x000000120e0572a4 */ /* 0x000fe2000f8e023f */
[----:B------:R-:W-:Y:S01]  /*81b0*/  ULDC.64 UR10, c[0x0][0x220] ;  /* 0x00008800000a7ab9 */ /* 0x000fe20000000a00 */
[----:B------:R-:W-:Y:S02]  /*81c0*/  USHF.L.U32 UR24, UR6, 0x5, URZ ;  /* 0x0000000506187899 */ /* 0x000fe4000800063f */
[----:B------:R-:W-:Y:S02]  /*81d0*/  UIMAD UR4, UR4, UR15, UR5 ;  /* 0x0000000f040472a4 */ /* 0x000fe4000f8e0205 */
[----:B------:R-:W-:Y:S01]  /*81e0*/  USHF.L.U64.HI UR23, UR6, 0x5, UR7 ;  /* 0x0000000506177899 */ /* 0x000fe20008010207 */
[----:B------:R-:W-:Y:S01]  /*81f0*/  BAR.SYNC.DEFER_BLOCKING 0x0 ;  /* 0x0000000000007b1d */ /* 0x000fe20000010000 */
[----:B--2---:R-:W-:-:S04]  /*8200*/  IMAD.WIDE.U32 R2, R2, UR15, R224 ;  /* 0x0000000f02027c25 */ /* 0x004fc8000f8e00e0 */
[----:B------:R-:W-:Y:S01]  /*8210*/  VIADD R0, R3, UR4 ;  /* 0x0000000403007c36 */ /* 0x000fe20008000000 */
[----:B------:R-:W-:Y:S01]  /*8220*/  LEA R6, P0, R2, UR10, 0x1 ;  /* 0x0000000a02067c11 */ /* 0x000fe2000f8008ff */
[----:B----4-:R-:W-:-:S03]  /*8230*/  IMAD.MOV.U32 R138, RZ, RZ, R227 ;  /* 0x000000ffff8a7224 */ /* 0x010fc600078e00e3 */
[----:B------:R-:W-:Y:S02]  /*8240*/  LEA.HI.X R7, R2, UR11, R0, 0x1, P0 ;  /* 0x0000000b02077c11 */ /* 0x000fe400080f0c00 */
[----:B------:R-:W-:-:S03]  /*8250*/  IADD3 R4, P0, R6, UR24, RZ ;  /* 0x0000001806047c10 */ /* 0x000fc6000ff1e0ff */
[----:B------:R-:W-:Y:S01]  /*8260*/  @!PT LDS RZ, [RZ] ;  /* 0x00000000fffff984 */ /* 0x000fe20000000800 */
[----:B------:R-:W-:Y:S01]  /*8270*/  @!PT LDS RZ, [RZ] ;  /* 0x00000000fffff984 */ /* 0x000fe20000000800 */
[----:B------:R-:W-:Y:S01]  /*8280*/  @!PT LDS RZ, [RZ] ;  /* 0x00000000fffff984 */ /* 0x000fe20000000800 */
[----:B---3--:R-:W-:Y:S01]  /*8290*/  LDGSTS.E.BYPASS.LTC128B.128 [R226+0xc000], desc[UR20][R6.64] ;  /* 0x0c00000006e27fae */ /* 0x008fe2000b901d54 */
[----:B------:R-:W-:Y:S02]  /*82a0*/  IADD3.X R5, R7, UR23, RZ, P0, !PT ;  /* 0x0000001707057c10 */ /* 0x000fe400087fe4ff */
[----:B------:R-:W-:Y:S01]  /*82b0*/  IADD3 R2, P0, R4, UR24, RZ ;  /* 0x0000001804027c10 */ /* 0x000fe2000ff1e0ff */
[----:B------:R-:W-:Y:S03]  /*82c0*/  LDGSTS.E.BYPASS.LTC128B.128 [R226+0xe000], desc[UR20][R6.64+0x80] ;  /* 0x0e00008006e27fae */ /* 0x000fe6000b901d54 */
[----:B------:R-:W-:Y:S01]  /*82d0*/  IADD3.X R3, R5, UR23, RZ, P0, !PT ;  /* 0x0000001705037c10 */ /* 0x000fe200087fe4ff */
[----:B------:R-:W-:Y:S01]  /*82e0*/  LDGSTS.E.BYPASS.LTC128B.128 [R226+0xc800], desc[UR20][R4.64] ;  /* 0x0c80000004e27fae */ /* 0x000fe2000b901d54 */
[----:B------:R-:W-:-:S03]  /*82f0*/  IADD3 R8, P0, R2, UR24, RZ ;  /* 0x0000001802087c10 */ /* 0x000fc6000ff1e0ff */
[----:B------:R1:W-:Y:S01]  /*8300*/  LDGSTS.E.BYPASS.LTC128B.128 [R226+0xe800], desc[UR20][R4.64+0x80] ;  /* 0x0e80008004e27fae */ /* 0x0003e2000b901d54 */
[----:B------:R-:W-:-:S03]  /*8310*/  IADD3.X R9, R3, UR23, RZ, P0, !PT ;  /* 0x0000001703097c10 */ /* 0x000fc600087fe4ff */
[----:B------:R-:W-:Y:S04]  /*8320*/  LDGSTS.E.BYPASS.LTC128B.128 [R226+0xd000], desc[UR20][R2.64] ;  /* 0x0d00000002e27fae */ /* 0x000fe8000b901d54 */
[----:B------:R-:W-:Y:S04]  /*8330*/  LDGSTS.E.BYPASS.LTC128B.128 [R226+0xf000], desc[UR20][R2.64+0x80] ;  /* 0x0f00008002e27fae */ /* 0x000fe8000b901d54 */
[----:B------:R-:W-:Y:S04]  /*8340*/  LDGSTS.E.BYPASS.LTC128B.128 [R226+0xd800], desc[UR20][R8.64] ;  /* 0x0d80000008e27fae */ /* 0x000fe8000b901d54 */
[----:B------:R2:W-:Y:S04]  /*8350*/  LDGSTS.E.BYPASS.LTC128B.128 [R226+0xf800], desc[UR20][R8.64+0x80] ;  /* 0x0f80008008e27fae */ /* 0x0005e8000b901d54 */
[----:B-----5:R-:W-:Y:S04]  /*8360*/  LDSM.16.M88.4 R12, [R235+0x2000] ;  /* 0x00200000eb0c783b */ /* 0x020fe80000000200 */
[----:B------:R-:W3:Y:S04]  /*8370*/  LDSM.16.M88.4 R40, [R228+0x9000] ;  /* 0x00900000e428783b */ /* 0x000ee80000000200 */
[----:B------:R-:W4:Y:S04]  /*8380*/  LDSM.16.M88.4 R16, [R235] ;  /* 0x00000000eb10783b */ /* 0x000f280000000200 */
[----:B------:R-:W4:Y:S04]  /*8390*/  LDSM.16.M88.4 R36, [R228+0x9800] ;  /* 0x00980000e424783b */ /* 0x000f280000000200 */
[----:B------:R-:W4:Y:S04]  /*83a0*/  LDSM.16.M88.4 R44, [R228+0x8800] ;  /* 0x00880000e42c783b */ /* 0x000f280000000200 */
[----:B-1----:R-:W-:Y:S04]  /*83b0*/  LDSM.16.M88.4 R4, [R236+0x2000] ;  /* 0x00200000ec04783b */ /* 0x002fe80000000200 */
[----:B------:R-:W1:Y:S04]  /*83c0*/  LDSM.16.M88.4 R24, [R245] ;  /* 0x00000000f518783b */ /* 0x000e680000000200 */
[----:B--2---:R-:W-:Y:S04]  /*83d0*/  LDSM.16.M88.4 R8, [R236] ;  /* 0x00000000ec08783b */ /* 0x004fe80000000200 */
[----:B------:R-:W2:Y:S04]  /*83e0*/  LDSM.16.M88.4 R20, [R244] ;  /* 0x00000000f414783b */ /* 0x000ea80000000200 */
[----:B------:R-:W2:Y:S04]  /*83f0*/  LDSM.16.M88.4 R28, [R246] ;  /* 0x00000000f61c783b */ /* 0x000ea80000000200 */
[----:B------:R-:W2:Y:S01]  /*8400*/  LDSM.16.M88.4 R48, [R228+0x8000] ;  /* 0x00800000e430783b */ /* 0x000ea20000000200 */
[----:B---3--:R-:W-:Y:S03]  /*8410*/  HMMA.16816.F32.BF16 R60, R12, R40, RZ ;  /* 0x000000280c3c723c */ /* 0x008fe600000418ff */
[----:B------:R-:W3:Y:S01]  /*8420*/  LDSM.16.M88.4 R32, [R239] ;  /* 0x00000000ef20783b */ /* 0x000ee20000000200 */
[----:B------:R-:W-:-:S03]  /*8430*/  UIADD3 UR4, UR19, -0x2, URZ ;  /* 0xfffffffe13047890 */ /* 0x000fc6000fffe03f */
[----:B------:R-:W0:Y:S01]  /*8440*/  LDGDEPBAR ;  /* 0x00000000000079af */ /* 0x000e220000000000 */
[C---:B----4-:R-:W-:Y:S06]  /*8450*/  HMMA.16816.F32.BF16 R64, R16.reuse, R40, RZ ;  /* 0x000000281040723c */ /* 0x050fec00000418ff */
[C---:B------:R-:W-:Y:S06]  /*8460*/  HMMA.16816.F32.BF16 R56, R16.reuse, R36, RZ ;  /* 0x000000241038723c */ /* 0x040fec00000418ff */
[----:B------:R-:W-:Y:S06]  /*8470*/  HMMA.16816.F32.BF16 R208, R16, R44, RZ ;  /* 0x0000002c10d0723c */ /* 0x000fec00000418ff */
[----:B------:R-:W-:Y:S06]  /*8480*/  HMMA.16816.F32.BF16 R52, R12, R36, RZ ;  /* 0x000000240c34723c */ /* 0x000fec00000418ff */
[----:B-1----:R-:W-:Y:S06]  /*8490*/  HMMA.16816.F32.BF16 R60, R4, R24, R60 ;  /* 0x00000018043c723c */ /* 0x002fec000004183c */
[C---:B--2---:R-:W-:Y:S06]  /*84a0*/  HMMA.16816.F32.BF16 R56, R8.reuse, R20, R56 ;  /* 0x000000140838723c */ /* 0x044fec0000041838 */
[C---:B------:R-:W-:Y:S06]  /*84b0*/  HMMA.16816.F32.BF16 R220, R8.reuse, R28, R208 ;  /* 0x0000001c08dc723c */ /* 0x040fec00000418d0 */
[----:B------:R-:W-:Y:S06]  /*84c0*/  HMMA.16816.F32.BF16 R64, R8, R24, R64 ;  /* 0x000000180840723c */ /* 0x000fec0000041840 */
[----:B------:R-:W-:Y:S01]  /*84d0*/  HMMA.16816.F32.BF16 R52, R4, R20, R52 ;  /* 0x000000140434723c */ /* 0x000fe20000041834 */
[----:B------:R-:W-:-:S02]  /*84e0*/  IMAD.MOV.U32 R139, RZ, RZ, R60 ;  /* 0x000000ffff8b7224 */ /* 0x000fc400078e003c */
[----:B------:R-:W-:Y:S02]  /*84f0*/  IMAD.MOV.U32 R133, RZ, RZ, R61 ;  /* 0x000000ffff857224 */ /* 0x000fe400078e003d */
[----:B------:R-:W-:Y:S01]  /*8500*/  IMAD.MOV.U32 R25, RZ, RZ, R62 ;  /* 0x000000ffff197224 */ /* 0x000fe200078e003e */
[----:B------:R-:W-:Y:S01]  /*8510*/  HMMA.16816.F32.BF16 R140, R12, R44, RZ ;  /* 0x0000002c0c8c723c */ /* 0x000fe200000418ff */
[----:B------:R-:W-:Y:S02]  /*8520*/  IMAD.MOV.U32 R24, RZ, RZ, R63 ;  /* 0x000000ffff187224 */ /* 0x000fe400078e003f */
[----:B------:R-:W-:Y:S02]  /*8530*/  IMAD.MOV.U32 R36, RZ, RZ, R56 ;  /* 0x000000ffff247224 */ /* 0x000fe400078e0038 */
[----:B------:R-:W-:Y:S01]  /*8540*/  IMAD.MOV.U32 R3, RZ, RZ, R57 ;  /* 0x000000ffff037224 */ /* 0x000fe200078e0039 */
[----:B------:R-:W-:Y:S01]  /*8550*/  HMMA.16816.F32.BF16 R216, R16, R48, RZ ;  /* 0x0000003010d8723c */ /* 0x000fe200000418ff */
[----:B------:R-:W-:-:S02]  /*8560*/  IMAD.MOV.U32 R2, RZ, RZ, R58 ;  /* 0x000000ffff027224 */ /* 0x000fc400078e003a */
[----:B------:R-:W-:Y:S02]  /*8570*/  IMAD.MOV.U32 R0, RZ, RZ, R59 ;  /* 0x000000ffff007224 */ /* 0x000fe400078e003b */
[----:B------:R-:W-:Y:S01]  /*8580*/  IMAD.MOV.U32 R41, RZ, RZ, R222 ;  /* 0x000000ffff297224 */ /* 0x000fe200078e00de */
[C---:B------:R-:W-:Y:S01]  /*8590*/  HMMA.16816.F32.BF16 R212, R12.reuse, R48, RZ ;  /* 0x000000300cd4723c */ /* 0x040fe200000418ff */
[----:B------:R-:W-:Y:S02]  /*85a0*/  IMAD.MOV.U32 R40, RZ, RZ, R223 ;  /* 0x000000ffff287224 */ /* 0x000fe400078e00df */
[----:B------:R-:W-:Y:S02]  /*85b0*/  IMAD.MOV.U32 R132, RZ, RZ, R64 ;  /* 0x000000ffff847224 */ /* 0x000fe400078e0040 */
[----:B------:R-:W-:Y:S01]  /*85c0*/  IMAD.MOV.U32 R37, RZ, RZ, R65 ;  /* 0x000000ffff257224 */ /* 0x000fe200078e0041 */
[----:B------:R-:W-:Y:S01]  /*85d0*/  HMMA.16816.F32.BF16 R60, R12, R50, RZ ;  /* 0x000000320c3c723c */ /* 0x000fe200000418ff */
[----:B------:R-:W-:-:S02]  /*85e0*/  IMAD.MOV.U32 R45, RZ, RZ, R52 ;  /* 0x000000ffff2d7224 */ /* 0x000fc400078e0034 */
[----:B------:R-:W-:Y:S02]  /*85f0*/  IMAD.MOV.U32 R44, RZ, RZ, R53 ;  /* 0x000000ffff2c7224 */ /* 0x000fe400078e0035 */
[----:B------:R-:W-:Y:S01]  /*8600*/  IMAD.MOV.U32 R21, RZ, RZ, R54 ;  /* 0x000000ffff157224 */ /* 0x000fe200078e0036 */
[----:B------:R-:W-:Y:S01]  /*8610*/  HMMA.16816.F32.BF16 R56, R12, R46, RZ ;  /* 0x0000002e0c38723c */ /* 0x000fe200000418ff */
[----:B------:R-:W-:-:S05]  /*8620*/  IMAD.MOV.U32 R20, RZ, RZ, R55 ;  /* 0x000000ffff147224 */ /* 0x000fca00078e0037 */
[----:B------:R-:W-:Y:S06]  /*8630*/  HMMA.16816.F32.BF16 R48, R16, R50, RZ ;  /* 0x000000321030723c */ /* 0x000fec00000418ff */
[----:B------:R-:W-:Y:S06]  /*8640*/  HMMA.16816.F32.BF16 R224, R4, R28, R140 ;  /* 0x0000001c04e0723c */ /* 0x000fec000004188c */
[----:B------:R-:W-:Y:S01]  /*8650*/  HMMA.16816.F32.BF16 R52, R12, R42, RZ ;  /* 0x0000002a0c34723c */ /* 0x000fe200000418ff */
[----:B------:R-:W-:-:S02]  /*8660*/  IMAD.MOV.U32 R29, RZ, RZ, R66 ;  /* 0x000000ffff1d7224 */ /* 0x000fc400078e0042 */
[----:B------:R-:W-:-:S03]  /*8670*/  IMAD.MOV.U32 R28, RZ, RZ, R67 ;  /* 0x000000ffff1c7224 */ /* 0x000fc600078e0043 */
[C---:B---3--:R-:W-:Y:S06]  /*8680*/  HMMA.16816.F32.BF16 R64, R4.reuse, R34, R60 ;  /* 0x000000220440723c */ /* 0x048fec000004183c */
[----:B------:R-:W-:Y:S06]  /*8690*/  HMMA.16816.F32.BF16 R140, R4, R30, R56 ;  /* 0x0000001e048c723c */ /* 0x000fec0000041838 */
[----:B------:R-:W-:Y:S01]  /*86a0*/  HMMA.16816.F32.BF16 R48, R8, R34, R48 ;  /* 0x000000220830723c */ /* 0x000fe20000041830 */
[----:B------:R-:W-:-:S02]  /*86b0*/  IMAD.MOV.U32 R58, RZ, RZ, R45 ;  /* 0x000000ffff3a7224 */ /* 0x000fc400078e002d */
[----:B------:R-:W-:-:S03]  /*86c0*/  IMAD.MOV.U32 R59, RZ, RZ, R44 ;  /* 0x000000ffff3b7224 */ /* 0x000fc600078e002c */
[----:B------:R-:W-:Y:S01]  /*86d0*/  HMMA.16816.F32.BF16 R12, R12, R38, RZ ;  /* 0x000000260c0c723c */ /* 0x000fe200000418ff */
[----:B------:R-:W-:Y:S02]  /*86e0*/  IMAD.MOV.U32 R34, RZ, RZ, R41 ;  /* 0x000000ffff227224 */ /* 0x000fe400078e0029 */
[----:B------:R-:W-:-:S03]  /*86f0*/  IMAD.MOV.U32 R35, RZ, RZ, R40 ;  /* 0x000000ffff237224 */ /* 0x000fc600078e0028 */
[C---:B------:R-:W-:Y:S06]  /*8700*/  HMMA.16816.F32.BF16 R44, R16.reuse, R46, RZ ;  /* 0x0000002e102c723c */ /* 0x040fec00000418ff */
[C---:B------:R-:W-:Y:S06]  /*8710*/  HMMA.16816.F32.BF16 R40, R16.reuse, R42, RZ ;  /* 0x0000002a1028723c */ /* 0x040fec00000418ff */
[----:B------:R-:W-:Y:S06]  /*8720*/  HMMA.16816.F32.BF16 R16, R16, R38, RZ ;  /* 0x000000261010723c */ /* 0x000fec00000418ff */
[-C--:B------:R-:W-:Y:S06]  /*8730*/  HMMA.16816.F32.BF16 R216, R8, R32.reuse, R216 ;  /* 0x0000002008d8723c */ /* 0x080fec00000418d8 */
[C---:B------:R-:W-:Y:S06]  /*8740*/  HMMA.16816.F32.BF16 R212, R4.reuse, R32, R212 ;  /* 0x0000002004d4723c */ /* 0x040fec00000418d4 */
[----:B------:R-:W-:Y:S01]  /*8750*/  HMMA.16816.F32.BF16 R208, R4, R26, R52 ;  /* 0x0000001a04d0723c */ /* 0x000fe20000041834 */
[----:B------:R-:W-:-:S02]  /*8760*/  IMAD.MOV.U32 R32, RZ, RZ, R220 ;  /* 0x000000ffff207224 */ /* 0x000fc400078e00dc */
[----:B------:R-:W-:-:S03]  /*8770*/  IMAD.MOV.U32 R33, RZ, RZ, R221 ;  /* 0x000000ffff217224 */ /* 0x000fc600078e00dd */
[----:B------:R-:W-:Y:S01]  /*8780*/  HMMA.16816.F32.BF16 R220, R4, R22, R12 ;  /* 0x0000001604dc723c */ /* 0x000fe2000004180c */
[----:B------:R-:W-:Y:S04]  /*8790*/  LDSM.16.M88.4 R4, [R238+0x2000] ;  /* 0x00200000ee04783b */ /* 0x000fe80000000200 */
[----:B------:R-:W1:Y:S01]  /*87a0*/  LDSM.16.M88.4 R12, [R234+0x8000] ;  /* 0x00800000ea0c783b */ /* 0x000e620000000200 */
[C---:B------:R-:W-:Y:S06]  /*87b0*/  HMMA.16816.F32.BF16 R44, R8.reuse, R30, R44 ;  /* 0x0000001e082c723c */ /* 0x040fec000004182c */
[C---:B------:R-:W-:Y:S06]  /*87c0*/  HMMA.16816.F32.BF16 R40, R8.reuse, R26, R40 ;  /* 0x0000001a0828723c */ /* 0x040fec0000041828 */
[----:B------:R-:W-:Y:S01]  /*87d0*/  HMMA.16816.F32.BF16 R16, R8, R22, R16 ;  /* 0x000000160810723c */ /* 0x000fe20000041810 */
[----:B------:R-:W2:Y:S05]  /*87e0*/  LDSM.16.M88.4 R8, [R238] ;  /* 0x00000000ee08783b */ /* 0x000eaa0000000200 */
[C---:B-1----:R-:W-:Y:S06]  /*87f0*/  HMMA.16816.F32.BF16 R60, R4.reuse, R12, R212 ;  /* 0x0000000c043c723c */ /* 0x042fec00000418d4 */
[----:B------:R-:W-:Y:S01]  /*8800*/  HMMA.16816.F32.BF16 R52, R4, R14, R64 ;  /* 0x0000000e0434723c */ /* 0x000fe20000041840 */
[----:B------:R-:W-:-:S02]  /*8810*/  IMAD.MOV.U32 R212, RZ, RZ, R58 ;  /* 0x000000ffffd47224 */ /* 0x000fc400078e003a */
[----:B------:R-:W-:Y:S02]  /*8820*/  IMAD.MOV.U32 R213, RZ, RZ, R59 ;  /* 0x000000ffffd57224 */ /* 0x000fe400078e003b */
[----:B------:R-:W-:Y:S02]  /*8830*/  IMAD.MOV.U32 R214, RZ, RZ, R21 ;  /* 0x000000ffffd67224 */ /* 0x000fe400078e0015 */
[----:B------:R-:W-:Y:S01]  /*8840*/  IMAD.MOV.U32 R66, RZ, RZ, R29 ;  /* 0x000000ffff427224 */ /* 0x000fe200078e001d */
[----:B--2---:R-:W-:Y:S01]  /*8850*/  HMMA.16816.F32.BF16 R56, R8, R12, R216 ;  /* 0x0000000c0838723c */ /* 0x004fe200000418d8 */
[----:B------:R-:W-:Y:S02]  /*8860*/  IMAD.MOV.U32 R67, RZ, RZ, R28 ;  /* 0x000000ffff437224 */ /* 0x000fe400078e001c */
[----:B------:R-:W-:Y:S02]  /*8870*/  IMAD.MOV.U32 R215, RZ, RZ, R20 ;  /* 0x000000ffffd77224 */ /* 0x000fe400078e0014 */
[----:B------:R-:W-:-:S02]  /*8880*/  IMAD.MOV.U32 R65, RZ, RZ, R37 ;  /* 0x000000ffff417224 */ /* 0x000fc400078e0025 */
[----:B------:R-:W-:Y:S02]  /*8890*/  IMAD.MOV.U32 R218, RZ, RZ, R25 ;  /* 0x000000ffffda7224 */ /* 0x000fe400078e0019 */
[----:B------:R-:W-:Y:S02]  /*88a0*/  IMAD.MOV.U32 R219, RZ, RZ, R24 ;  /* 0x000000ffffdb7224 */ /* 0x000fe400078e0018 */
[----:B------:R-:W-:Y:S01]  /*88b0*/  HMMA.16816.F32.BF16 R24, R8, R14, R48 ;  /* 0x0000000e0818723c */ /* 0x000fe20000041830 */
[----:B------:R-:W1:Y:S01]  /*88c0*/  LDSM.16.M88.4 R12, [R234+0x8800] ;  /* 0x00880000ea0c783b */ /* 0x000e620000000200 */
[----:B------:R-:W-:Y:S02]  /*88d0*/  IMAD.MOV.U32 R64, RZ, RZ, R132 ;  /* 0x000000ffff407224 */ /* 0x000fe400078e0084 */
[----:B------:R-:W-:Y:S02]  /*88e0*/  IMAD.MOV.U32 R216, RZ, RZ, R139 ;  /* 0x000000ffffd87224 */ /* 0x000fe400078e008b */
[----:B------:R-:W-:Y:S01]  /*88f0*/  IMAD.MOV.U32 R217, RZ, RZ, R133 ;  /* 0x000000ffffd97224 */ /* 0x000fe200078e0085 */
[-C--:B-1----:R-:W-:Y:S06]  /*8900*/  HMMA.16816.F32.BF16 R28, R4, R12.reuse, R224 ;  /* 0x0000000c041c723c */ /* 0x082fec00000418e0 */
[----:B------:R-:W-:Y:S01]  /*8910*/  HMMA.16816.F32.BF16 R32, R8, R12, R32 ;  /* 0x0000000c0820723c */ /* 0x000fe20000041820 */
[----:B------:R-:W-:-:S02]  /*8920*/  IMAD.MOV.U32 R224, RZ, RZ, R36 ;  /* 0x000000ffffe07224 */ /* 0x000fc400078e0024 */
[----:B------:R-:W-:Y:S02]  /*8930*/  IMAD.MOV.U32 R225, RZ, RZ, R3 ;  /* 0x000000ffffe17224 */ /* 0x000fe400078e0003 */
[----:B------:R-:W-:Y:S01]  /*8940*/  IMAD.MOV.U32 R226, RZ, RZ, R2 ;  /* 0x000000ffffe27224 */ /* 0x000fe200078e0002 */
[----:B------:R-:W-:Y:S01]  /*8950*/  HMMA.16816.F32.BF16 R36, R4, R14, R140 ;  /* 0x0000000e0424723c */ /* 0x000fe2000004188c */
[----:B------:R-:W-:-:S05]  /*8960*/  IMAD.MOV.U32 R227, RZ, RZ, R0 ;  /* 0x000000ffffe37224 */ /* 0x000fca00078e0000 */
        /* <DEDUP_REMOVED lines=9> */
[----:B------:R-:W-:Y:S01]  /*8a00*/  HMMA.16816.F32.BF16 R212, R4, R14, R220 ;  /* 0x0000000e04d4723c */ /* 0x000fe200000418dc */
[----:B------:R-:W-:Y:S11]  /*8a10*/  LDSM.16.M88.4 R4, [R237+0x2000] ;  /* 0x00200000ed04783b */ /* 0x000ff60000000200 */
[----:B------:R-:W-:-:S02]  /*8a20*/  IMAD.MOV.U32 R40, RZ, RZ, R208 ;  /* 0x000000ffff287224 */ /* 0x000fc400078e00d0 */
[----:B------:R-:W-:Y:S02]  /*8a30*/  IMAD.MOV.U32 R3, RZ, RZ, R209 ;  /* 0x000000ffff037224 */ /* 0x000fe400078e00d1 */
[----:B------:R-:W-:Y:S02]  /*8a40*/  IMAD.MOV.U32 R2, RZ, RZ, R210 ;  /* 0x000000ffff027224 */ /* 0x000fe400078e00d2 */
[----:B------:R-:W-:Y:S02]  /*8a50*/  IMAD.MOV.U32 R0, RZ, RZ, R211 ;  /* 0x000000ffff007224 */ /* 0x000fe400078e00d3 */
[----:B------:R-:W-:Y:S01]  /*8a60*/  HMMA.16816.F32.BF16 R208, R8, R14, R16 ;  /* 0x0000000e08d0723c */ /* 0x000fe20000041810 */
[----:B------:R-:W1:Y:S04]  /*8a70*/  LDSM.16.M88.4 R12, [R233] ;  /* 0x00000000e90c783b */ /* 0x000e680000000200 */
[----:B------:R-:W2:Y:S01]  /*8a80*/  LDSM.16.M88.4 R8, [R237] ;  /* 0x00000000ed08783b */ /* 0x000ea20000000200 */
[-C--:B-1----:R-:W-:Y:S06]  /*8a90*/  HMMA.16816.F32.BF16 R60, R4, R12.reuse, R60 ;  /* 0x0000000c043c723c */ /* 0x082fec000004183c */
[----:B--2---:R-:W-:Y:S06]  /*8aa0*/  HMMA.16816.F32.BF16 R224, R8, R12, R56 ;  /* 0x0000000c08e0723c */ /* 0x004fec0000041838 */
[----:B------:R-:W-:Y:S01]  /*8ab0*/  HMMA.16816.F32.BF16 R220, R4, R14, R52 ;  /* 0x0000000e04dc723c */ /* 0x000fe20000041834 */
[----:B------:R-:W-:-:S02]  /*8ac0*/  IMAD.MOV.U32 R56, RZ, RZ, R40 ;  /* 0x000000ffff387224 */ /* 0x000fc400078e0028 */
[----:B------:R-:W-:Y:S02]  /*8ad0*/  IMAD.MOV.U32 R57, RZ, RZ, R3 ;  /* 0x000000ffff397224 */ /* 0x000fe400078e0003 */
[----:B------:R-:W-:Y:S02]  /*8ae0*/  IMAD.MOV.U32 R58, RZ, RZ, R2 ;  /* 0x000000ffff3a7224 */ /* 0x000fe400078e0002 */
[----:B------:R-:W-:-:S05]  /*8af0*/  IMAD.MOV.U32 R59, RZ, RZ, R0 ;  /* 0x000000ffff3b7224 */ /* 0x000fca00078e0000 */
[----:B------:R-:W-:Y:S02]  /*8b00*/  IMAD.MOV.U32 R19, RZ, RZ, R60 ;  /* 0x000000ffff137224 */ /* 0x000fe400078e003c */
[----:B------:R-:W-:Y:S02]  /*8b10*/  IMAD.MOV.U32 R18, RZ, RZ, R61 ;  /* 0x000000ffff127224 */ /* 0x000fe400078e003d */
[----:B------:R-:W-:Y:S02]  /*8b20*/  IMAD.MOV.U32 R17, RZ, RZ, R62 ;  /* 0x000000ffff117224 */ /* 0x000fe400078e003e */
[----:B------:R-:W-:Y:S02]  /*8b30*/  IMAD.MOV.U32 R16, RZ, RZ, R63 ;  /* 0x000000ffff107224 */ /* 0x000fe400078e003f */
[C---:B------:R-:W-:Y:S01]  /*8b40*/  HMMA.16816.F32.BF16 R60, R8.reuse, R14, R24 ;  /* 0x0000000e083c723c */ /* 0x040fe20000041818 */
[----:B------:R-:W1:Y:S05]  /*8b50*/  LDSM.16.M88.4 R12, [R233+0x800] ;  /* 0x00080000e90c783b */ /* 0x000e6a0000000200 */
[-C--:B-1----:R-:W-:Y:S06]  /*8b60*/  HMMA.16816.F32.BF16 R32, R8, R12.reuse, R32 ;  /* 0x0000000c0820723c */ /* 0x082fec0000041820 */
[C---:B------:R-:W-:Y:S06]  /*8b70*/  HMMA.16816.F32.BF16 R40, R4.reuse, R12, R28 ;  /* 0x0000000c0428723c */ /* 0x040fec000004181c */
[-C--:B------:R-:W-:Y:S06]  /*8b80*/  HMMA.16816.F32.BF16 R36, R4, R14.reuse, R36 ;  /* 0x0000000e0424723c */ /* 0x080fec0000041824 */
[----:B------:R-:W-:Y:S01]  /*8b90*/  HMMA.16816.F32.BF16 R20, R8, R14, R20 ;  /* 0x0000000e0814723c */ /* 0x000fe20000041814 */
[----:B------:R-:W1:Y:S05]  /*8ba0*/  LDSM.16.M88.4 R12, [R233+0x1000] ;  /* 0x00100000e90c783b */ /* 0x000e6a0000000200 */
[----:B------:R-:W-:-:S02]  /*8bb0*/  IMAD.MOV.U32 R52, RZ, RZ, R32 ;  /* 0x000000ffff347224 */ /* 0x000fc400078e0020 */
[----:B------:R-:W-:Y:S02]  /*8bc0*/  IMAD.MOV.U32 R3, RZ, RZ, R33 ;  /* 0x000000ffff037224 */ /* 0x000fe400078e0021 */
[----:B------:R-:W-:Y:S02]  /*8bd0*/  IMAD.MOV.U32 R2, RZ, RZ, R34 ;  /* 0x000000ffff027224 */ /* 0x000fe400078e0022 */
[----:B------:R-:W-:Y:S01]  /*8be0*/  IMAD.MOV.U32 R0, RZ, RZ, R35 ;  /* 0x000000ffff007224 */ /* 0x000fe200078e0023 */
[----:B-1----:R-:W-:Y:S06]  /*8bf0*/  HMMA.16816.F32.BF16 R24, R4, R14, R140 ;  /* 0x0000000e0418723c */ /* 0x002fec000004188c */
[----:B------:R-:W-:Y:S01]  /*8c00*/  HMMA.16816.F32.BF16 R32, R8, R12, R44 ;  /* 0x0000000c0820723c */ /* 0x000fe2000004182c */
[----:B------:R-:W-:-:S02]  /*8c10*/  IMAD.MOV.U32 R140, RZ, RZ, R19 ;  /* 0x000000ffff8c7224 */ /* 0x000fc400078e0013 */
[----:B------:R-:W-:Y:S02]  /*8c20*/  IMAD.MOV.U32 R141, RZ, RZ, R18 ;  /* 0x000000ffff8d7224 */ /* 0x000fe400078e0012 */
[----:B------:R-:W-:Y:S01]  /*8c30*/  IMAD.MOV.U32 R142, RZ, RZ, R17 ;  /* 0x000000ffff8e7224 */ /* 0x000fe200078e0011 */
[----:B------:R-:W-:Y:S01]  /*8c40*/  HMMA.16816.F32.BF16 R28, R4, R12, R48 ;  /* 0x0000000c041c723c */ /* 0x000fe20000041830 */
[----:B------:R-:W-:-:S05]  /*8c50*/  IMAD.MOV.U32 R143, RZ, RZ, R16 ;  /* 0x000000ffff8f7224 */ /* 0x000fca00078e0010 */
[----:B------:R-:W-:Y:S01]  /*8c60*/  HMMA.16816.F32.BF16 R16, R8, R14, R64 ;  /* 0x0000000e0810723c */ /* 0x000fe20000041840 */
[----:B------:R-:W1:Y:S06]  /*8c70*/  LDSM.16.M88.4 R12, [R233+0x1800] ;  /* 0x00180000e90c783b */ /* 0x000e6c0000000200 */
[----:B------:R-:W-:Y:S02]  /*8c80*/  IMAD.MOV.U32 R64, RZ, RZ, R52 ;  /* 0x000000ffff407224 */ /* 0x000fe400078e0034 */
[----:B------:R-:W-:Y:S02]  /*8c90*/  IMAD.MOV.U32 R65, RZ, RZ, R3 ;  /* 0x000000ffff417224 */ /* 0x000fe400078e0003 */
[----:B------:R-:W-:-:S02]  /*8ca0*/  IMAD.MOV.U32 R66, RZ, RZ, R2 ;  /* 0x000000ffff427224 */ /* 0x000fc400078e0002 */
[----:B------:R-:W-:Y:S01]  /*8cb0*/  IMAD.MOV.U32 R67, RZ, RZ, R0 ;  /* 0x000000ffff437224 */ /* 0x000fe200078e0000 */
[C---:B-1----:R-:W-:Y:S06]  /*8cc0*/  HMMA.16816.F32.BF16 R52, R4.reuse, R12, R216 ;  /* 0x0000000c0434723c */ /* 0x042fec00000418d8 */
[----:B------:R-:W-:Y:S01]  /*8cd0*/  HMMA.16816.F32.BF16 R48, R4, R14, R212 ;  /* 0x0000000e0430723c */ /* 0x000fe200000418d4 */
[----:B------:R-:W-:Y:S05]  /*8ce0*/  LDSM.16.M88.4 R4, [R235+0x6000] ;  /* 0x00600000eb04783b */ /* 0x000fea0000000200 */
[C---:B------:R-:W-:Y:S06]  /*8cf0*/  HMMA.16816.F32.BF16 R56, R8.reuse, R12, R56 ;  /* 0x0000000c0838723c */ /* 0x040fec0000041838 */
[----:B------:R-:W-:Y:S01]  /*8d00*/  HMMA.16816.F32.BF16 R44, R8, R14, R208 ;  /* 0x0000000e082c723c */ /* 0x000fe200000418d0 */
[----:B------:R-:W1:Y:S04]  /*8d10*/  LDSM.16.M88.4 R12, [R228+0xa000] ;  /* 0x00a00000e40c783b */ /* 0x000e680000000200 */
[----:B------:R-:W2:Y:S01]  /*8d20*/  LDSM.16.M88.4 R8, [R235+0x4000] ;  /* 0x00400000eb08783b */ /* 0x000ea20000000200 */
[C---:B-1----:R-:W-:Y:S06]  /*8d30*/  HMMA.16816.F32.BF16 R140, R4.reuse, R12, R140 ;  /* 0x0000000c048c723c */ /* 0x042fec000004188c */
[-C--:B------:R-:W-:Y:S06]  /*8d40*/  HMMA.16816.F32.BF16 R212, R4, R14.reuse, R220 ;  /* 0x0000000e04d4723c */ /* 0x080fec00000418dc */
[----:B--2---:R-:W-:-:S12]  /*8d50*/  HMMA.16816.F32.BF16 R208, R8, R14, R60 ;  /* 0x0000000e08d0723c */ /* 0x004fd8000004183c */
        /* <DEDUP_REMOVED lines=11> */
[-C--:B-1----:R-:W-:Y:S06]  /*8e10*/  HMMA.16816.F32.BF16 R40, R4, R12.reuse, R28 ;  /* 0x0000000c0428723c */ /* 0x082fec000004181c */
[----:B------:R-:W-:Y:S06]  /*8e20*/  HMMA.16816.F32.BF16 R220, R8, R12, R32 ;  /* 0x0000000c08dc723c */ /* 0x000fec0000041820 */
[-C--:B------:R-:W-:Y:S06]  /*8e30*/  HMMA.16816.F32.BF16 R36, R4, R14.reuse, R24 ;  /* 0x0000000e0424723c */ /* 0x080fec0000041818 */
[----:B------:R-:W-:Y:S01]  /*8e40*/  HMMA.16816.F32.BF16 R28, R8, R14, R16 ;  /* 0x0000000e081c723c */ /* 0x000fe20000041810 */
[----:B------:R-:W1:Y:S05]  /*8e50*/  LDSM.16.M88.4 R12, [R228+0xb800] ;  /* 0x00b80000e40c783b */ /* 0x000e6a0000000200 */
[C---:B-1----:R-:W-:Y:S06]  /*8e60*/  HMMA.16816.F32.BF16 R32, R4.reuse, R12, R52 ;  /* 0x0000000c0420723c */ /* 0x042fec0000041834 */
[----:B------:R-:W-:Y:S01]  /*8e70*/  HMMA.16816.F32.BF16 R24, R4, R14, R48 ;  /* 0x0000000e0418723c */ /* 0x000fe20000041830 */
[----:B------:R-:W-:Y:S01]  /*8e80*/  LDSM.16.M88.4 R4, [R236+0x6000] ;  /* 0x00600000ec04783b */ /* 0x000fe20000000200 */
[----:B------:R-:W-:-:S02]  /*8e90*/  IMAD.MOV.U32 R52, RZ, RZ, R132 ;  /* 0x000000ffff347224 */ /* 0x000fc400078e0084 */
[----:B------:R-:W-:Y:S02]  /*8ea0*/  IMAD.MOV.U32 R53, RZ, RZ, R3 ;  /* 0x000000ffff357224 */ /* 0x000fe400078e0003 */
[----:B------:R-:W-:Y:S01]  /*8eb0*/  HMMA.16816.F32.BF16 R20, R8, R12, R56 ;  /* 0x0000000c0814723c */ /* 0x000fe20000041838 */
[----:B------:R-:W-:Y:S02]  /*8ec0*/  IMAD.MOV.U32 R54, RZ, RZ, R2 ;  /* 0x000000ffff367224 */ /* 0x000fe400078e0002 */
[----:B------:R-:W-:-:S03]  /*8ed0*/  IMAD.MOV.U32 R55, RZ, RZ, R0 ;  /* 0x000000ffff377224 */ /* 0x000fc600078e0000 */
[----:B------:R-:W-:Y:S01]  /*8ee0*/  HMMA.16816.F32.BF16 R16, R8, R14, R44 ;  /* 0x0000000e0810723c */ /* 0x000fe2000004182c */
[----:B------:R-:W1:Y:S04]  /*8ef0*/  LDSM.16.M88.4 R12, [R243] ;  /* 0x00000000f30c783b */ /* 0x000e680000000200 */
[----:B------:R-:W2:Y:S01]  /*8f00*/  LDSM.16.M88.4 R8, [R236+0x4000] ;  /* 0x00400000ec08783b */ /* 0x000ea20000000200 */
[-C--:B-1----:R-:W-:Y:S06]  /*8f10*/  HMMA.16816.F32.BF16 R52, R4, R12.reuse, R52 ;  /* 0x0000000c0434723c */ /* 0x082fec0000041834 */
[----:B--2---:R-:W-:Y:S06]  /*8f20*/  HMMA.16816.F32.BF16 R44, R8, R12, R140 ;  /* 0x0000000c082c723c */ /* 0x004fec000004188c */
[-C--:B------:R-:W-:Y:S06]  /*8f30*/  HMMA.16816.F32.BF16 R56, R4, R14.reuse, R212 ;  /* 0x0000000e0438723c */ /* 0x080fec00000418d4 */
[----:B------:R-:W-:Y:S01]  /*8f40*/  HMMA.16816.F32.BF16 R208, R8, R14, R208 ;  /* 0x0000000e08d0723c */ /* 0x000fe200000418d0 */
[----:B------:R-:W1:Y:S05]  /*8f50*/  LDSM.16.M88.4 R12, [R242] ;  /* 0x00000000f20c783b */ /* 0x000e6a0000000200 */
[----:B------:R-:W-:-:S02]  /*8f60*/  IMAD.MOV.U32 R48, RZ, RZ, R52 ;  /* 0x000000ffff307224 */ /* 0x000fc400078e0034 */
[----:B------:R-:W-:Y:S02]  /*8f70*/  IMAD.MOV.U32 R3, RZ, RZ, R53 ;  /* 0x000000ffff037224 */ /* 0x000fe400078e0035 */
[----:B------:R-:W-:Y:S02]  /*8f80*/  IMAD.MOV.U32 R2, RZ, RZ, R54 ;  /* 0x000000ffff027224 */ /* 0x000fe400078e0036 */
[----:B------:R-:W-:Y:S01]  /*8f90*/  IMAD.MOV.U32 R0, RZ, RZ, R55 ;  /* 0x000000ffff007224 */ /* 0x000fe200078e0037 */
[-C--:B-1----:R-:W-:Y:S06]  /*8fa0*/  HMMA.16816.F32.BF16 R224, R8, R12.reuse, R224 ;  /* 0x0000000c08e0723c */ /* 0x082fec00000418e0 */
[C---:B------:R-:W-:Y:S06]  /*8fb0*/  HMMA.16816.F32.BF16 R216, R4.reuse, R12, R216 ;  /* 0x0000000c04d8723c */ /* 0x040fec00000418d8 */
[-C--:B------:R-:W-:Y:S06]  /*8fc0*/  HMMA.16816.F32.BF16 R212, R4, R14.reuse, R64 ;  /* 0x0000000e04d4723c */ /* 0x080fec0000041840 */
[C---:B------:R-:W-:Y:S01]  /*8fd0*/  HMMA.16816.F32.BF16 R140, R8.reuse, R14, R60 ;  /* 0x0000000e088c723c */ /* 0x040fe2000004183c */
[----:B------:R-:W1:Y:S05]  /*8fe0*/  LDSM.16.M88.4 R12, [R241] ;  /* 0x00000000f10c783b */ /* 0x000e6a0000000200 */
[-C--:B-1----:R-:W-:Y:S06]  /*8ff0*/  HMMA.16816.F32.BF16 R220, R8, R12.reuse, R220 ;  /* 0x0000000c08dc723c */ /* 0x082fec00000418dc */
[C---:B------:R-:W-:Y:S06]  /*9000*/  HMMA.16816.F32.BF16 R64, R4.reuse, R12, R40 ;  /* 0x0000000c0440723c */ /* 0x040fec0000041828 */
[----:B------:R-:W-:Y:S01]  /*9010*/  HMMA.16816.F32.BF16 R60, R4, R14, R36 ;  /* 0x0000000e043c723c */ /* 0x000fe20000041824 */
[----:B------:R-:W-:-:S02]  /*9020*/  IMAD.MOV.U32 R40, RZ, RZ, R48 ;  /* 0x000000ffff287224 */ /* 0x000fc400078e0030 */
[----:B------:R-:W-:Y:S02]  /*9030*/  IMAD.MOV.U32 R41, RZ, RZ, R3 ;  /* 0x000000ffff297224 */ /* 0x000fe400078e0003 */
[----:B------:R-:W-:Y:S01]  /*9040*/  IMAD.MOV.U32 R42, RZ, RZ, R2 ;  /* 0x000000ffff2a7224 */ /* 0x000fe200078e0002 */
[----:B------:R-:W-:Y:S01]  /*9050*/  HMMA.16816.F32.BF16 R52, R8, R14, R28 ;  /* 0x0000000e0834723c */ /* 0x000fe2000004181c */
[----:B------:R-:W1:Y:S01]  /*9060*/  LDSM.16.M88.4 R12, [R240] ;  /* 0x00000000f00c783b */ /* 0x000e620000000200 */
[----:B------:R-:W-:-:S04]  /*9070*/  IMAD.MOV.U32 R43, RZ, RZ, R0 ;  /* 0x000000ffff2b7224 */ /* 0x000fc800078e0000 */
[C---:B-1----:R-:W-:Y:S06]  /*9080*/  HMMA.16816.F32.BF16 R48, R4.reuse, R12, R32 ;  /* 0x0000000c0430723c */ /* 0x042fec0000041820 */
[----:B------:R-:W-:Y:S01]  /*9090*/  HMMA.16816.F32.BF16 R24, R4, R14, R24 ;  /* 0x0000000e0418723c */ /* 0x000fe20000041818 */
[----:B------:R-:W-:Y:S05]  /*90a0*/  LDSM.16.M88.4 R4, [R238+0x6000] ;  /* 0x00600000ee04783b */ /* 0x000fea0000000200 */
[C---:B------:R-:W-:Y:S06]  /*90b0*/  HMMA.16816.F32.BF16 R20, R8.reuse, R12, R20 ;  /* 0x0000000c0814723c */ /* 0x040fec0000041814 */
[----:B------:R-:W-:Y:S01]  /*90c0*/  HMMA.16816.F32.BF16 R16, R8, R14, R16 ;  /* 0x0000000e0810723c */ /* 0x000fe20000041810 */
[----:B------:R-:W1:Y:S04]  /*90d0*/  LDSM.16.M88.4 R12, [R234+0xa000] ;  /* 0x00a00000ea0c783b */ /* 0x000e680000000200 */
[----:B------:R-:W2:Y:S01]  /*90e0*/  LDSM.16.M88.4 R8, [R238+0x4000] ;  /* 0x00400000ee08783b */ /* 0x000ea20000000200 */
[-C--:B-1----:R-:W-:Y:S06]  /*90f0*/  HMMA.16816.F32.BF16 R40, R4, R12.reuse, R40 ;  /* 0x0000000c0428723c */ /* 0x082fec0000041828 */
[----:B--2---:R-:W-:Y:S06]  /*9100*/  HMMA.16816.F32.BF16 R28, R8, R12, R44 ;  /* 0x0000000c081c723c */ /* 0x004fec000004182c */
[-C--:B------:R-:W-:Y:S06]  /*9110*/  HMMA.16816.F32.BF16 R36, R4, R14.reuse, R56 ;  /* 0x0000000e0424723c */ /* 0x080fec0000041838 */
[----:B------:R-:W-:Y:S01]  /*9120*/  HMMA.16816.F32.BF16 R32, R8, R14, R208 ;  /* 0x0000000e0820723c */ /* 0x000fe200000418d0 */
[----:B------:R-:W1:Y:S05]  /*9130*/  LDSM.16.M88.4 R12, [R234+0xa800] ;  /* 0x00a80000ea0c783b */ /* 0x000e6a0000000200 */
[----:B------:R-:W-:-:S02]  /*9140*/  IMAD.MOV.U32 R2, RZ, RZ, R40 ;  /* 0x000000ffff027224 */ /* 0x000fc400078e0028 */
[----:B------:R-:W-:Y:S02]  /*9150*/  IMAD.MOV.U32 R0, RZ, RZ, R41 ;  /* 0x000000ffff007224 */ /* 0x000fe400078e0029 */
[----:B------:R-:W-:Y:S02]  /*9160*/  IMAD.MOV.U32 R139, RZ, RZ, R42 ;  /* 0x000000ffff8b7224 */ /* 0x000fe400078e002a */
[----:B------:R-:W-:Y:S02]  /*9170*/  IMAD.MOV.U32 R133, RZ, RZ, R43 ;  /* 0x000000ffff857224 */ /* 0x000fe400078e002b */
[----:B------:R-:W-:Y:S02]  /*9180*/  IMAD.MOV.U32 R210, RZ, RZ, R2 ;  /* 0x000000ffffd27224 */ /* 0x000fe400078e0002 */
[----:B------:R-:W-:Y:S01]  /*9190*/  IMAD.MOV.U32 R211, RZ, RZ, R0 ;  /* 0x000000ffffd37224 */ /* 0x000fe200078e0000 */
[----:B-1----:R-:W-:Y:S06]  /*91a0*/  HMMA.16816.F32.BF16 R40, R8, R12, R224 ;  /* 0x0000000c0828723c */ /* 0x002fec00000418e0 */
[-C--:B------:R-:W-:Y:S06]  /*91b0*/  HMMA.16816.F32.BF16 R56, R4, R14.reuse, R212 ;  /* 0x0000000e0438723c */ /* 0x080fec00000418d4 */
[----:B------:R-:W-:-:S12]  /*91c0*/  HMMA.16816.F32.BF16 R44, R8, R14, R140 ;  /* 0x0000000e082c723c */ /* 0x000fd8000004188c */
[----:B------:R-:W-:Y:S02]  /*91d0*/  IMAD.MOV.U32 R132, RZ, RZ, R40 ;  /* 0x000000ffff847224 */ /* 0x000fe400078e0028 */
[----:B------:R-:W-:Y:S02]  /*91e0*/  IMAD.MOV.U32 R3, RZ, RZ, R41 ;  /* 0x000000ffff037224 */ /* 0x000fe400078e0029 */
[----:B------:R-:W-:Y:S02]  /*91f0*/  IMAD.MOV.U32 R2, RZ, RZ, R42 ;  /* 0x000000ffff027224 */ /* 0x000fe400078e002a */
[----:B------:R-:W-:Y:S02]  /*9200*/  IMAD.MOV.U32 R0, RZ, RZ, R43 ;  /* 0x000000ffff007224 */ /* 0x000fe400078e002b */
[----:B------:R-:W-:Y:S01]  /*9210*/  HMMA.16816.F32.BF16 R40, R4, R12, R216 ;  /* 0x0000000c0428723c */ /* 0x000fe200000418d8 */
[----:B------:R-:W1:Y:S01]  /*9220*/  LDSM.16.M88.4 R12, [R234+0xb000] ;  /* 0x00b00000ea0c783b */ /* 0x000e620000000200 */
[----:B------:R-:W-:-:S02]  /*9230*/  IMAD.MOV.U32 R140, RZ, RZ, R132 ;  /* 0x000000ffff8c7224 */ /* 0x000fc400078e0084 */
[----:B------:R-:W-:Y:S02]  /*9240*/  IMAD.MOV.U32 R141, RZ, RZ, R3 ;  /* 0x000000ffff8d7224 */ /* 0x000fe400078e0003 */
[----:B------:R-:W-:Y:S02]  /*9250*/  IMAD.MOV.U32 R142, RZ, RZ, R2 ;  /* 0x000000ffff8e7224 */ /* 0x000fe400078e0002 */
[----:B------:R-:W-:Y:S01]  /*9260*/  IMAD.MOV.U32 R143, RZ, RZ, R0 ;  /* 0x000000ffff8f7224 */ /* 0x000fe200078e0000 */
[-C--:B-1----:R-:W-:Y:S06]  /*9270*/  HMMA.16816.F32.BF16 R212, R8, R12.reuse, R220 ;  /* 0x0000000c08d4723c */ /* 0x082fec00000418dc */
[C---:B------:R-:W-:Y:S06]  /*9280*/  HMMA.16816.F32.BF16 R220, R4.reuse, R12, R64 ;  /* 0x0000000c04dc723c */ /* 0x040fec0000041840 */
        /* <DEDUP_REMOVED lines=9> */
[----:B------:R-:W-:Y:S01]  /*9320*/  HMMA.16816.F32.BF16 R212, R8, R14, R52 ;  /* 0x0000000e08d4723c */ /* 0x000fe20000041834 */
[----:B------:R-:W1:Y:S06]  /*9330*/  LDSM.16.M88.4 R12, [R234+0xb800] ;  /* 0x00b80000ea0c783b */ /* 0x000e6c0000000200 */
[----:B------:R-:W-:-:S02]  /*9340*/  IMAD.MOV.U32 R52, RZ, RZ, R132 ;  /* 0x000000ffff347224 */ /* 0x000fc400078e0084 */
[----:B------:R-:W-:Y:S01]  /*9350*/  IMAD.MOV.U32 R53, RZ, RZ, R3 ;  /* 0x000000ffff357224 */ /* 0x000fe200078e0003 */
[----:B------:R-:W2:Y:S01]  /*9360*/  S2R R132, SR_TID.X ;  /* 0x0000000000847919 */ /* 0x000ea20000002100 */
[----:B------:R-:W-:Y:S02]  /*9370*/  IMAD.MOV.U32 R54, RZ, RZ, R2 ;  /* 0x000000ffff367224 */ /* 0x000fe400078e0002 */
[----:B------:R-:W-:Y:S01]  /*9380*/  IMAD.MOV.U32 R55, RZ, RZ, R0 ;  /* 0x000000ffff377224 */ /* 0x000fe200078e0000 */
[----:B-1----:R-:W-:Y:S01]  /*9390*/  HMMA.16816.F32.BF16 R224, R4, R12, R48 ;  /* 0x0000000c04e0723c */ /* 0x002fe20000041830 */
[----:B--2---:R-:W-:-:S05]  /*93a0*/  IMAD.SHL.U32 R132, R132, 0x2, RZ ;  /* 0x0000000284847824 */ /* 0x004fca00078e00ff */
[----:B------:R-:W-:Y:S01]  /*93b0*/  HMMA.16816.F32.BF16 R208, R4, R14, R24 ;  /* 0x0000000e04d0723c */ /* 0x000fe20000041818 */
[----:B------:R-:W-:Y:S01]  /*93c0*/  LDSM.16.M88.4 R4, [R237+0x6000] ;  /* 0x00600000ed04783b */ /* 0x000fe20000000200 */
[----:B------:R-:W-:-:S04]  /*93d0*/  LOP3.LUT R132, R132, 0x6, RZ, 0xc0, !PT ;  /* 0x0000000684847812 */ /* 0x000fc800078ec0ff */
        /* <DEDUP_REMOVED lines=9> */
[-C--:B-1----:R-:W-:Y:S06]  /*9470*/  HMMA.16816.F32.BF16 R48, R4, R12.reuse, R40 ;  /* 0x0000000c0430723c */ /* 0x082fec0000041828 */
[----:B------:R-:W-:Y:S06]  /*9480*/  HMMA.16816.F32.BF16 R140, R8, R12, R140 ;  /* 0x0000000c088c723c */ /* 0x000fec000004188c */
[-C--:B------:R-:W-:Y:S06]  /*9490*/  HMMA.16816.F32.BF16 R56, R4, R14.reuse, R56 ;  /* 0x0000000e0438723c */ /* 0x080fec0000041838 */
[C---:B------:R-:W-:Y:S01]  /*94a0*/  HMMA.16816.F32.BF16 R40, R8.reuse, R14, R44 ;  /* 0x0000000e0828723c */ /* 0x040fe2000004182c */
[----:B------:R-:W1:Y:S05]  /*94b0*/  LDSM.16.M88.4 R12, [R233+0x3000] ;  /* 0x00300000e90c783b */ /* 0x000e6a0000000200 */
[-C--:B-1----:R-:W-:Y:S06]  /*94c0*/  HMMA.16816.F32.BF16 R52, R8, R12.reuse, R52 ;  /* 0x0000000c0834723c */ /* 0x082fec0000041834 */
[C---:B------:R-:W-:Y:S06]  /*94d0*/  HMMA.16816.F32.BF16 R44, R4.reuse, R12, R220 ;  /* 0x0000000c042c723c */ /* 0x040fec00000418dc */
[-C--:B------:R-:W-:Y:S06]  /*94e0*/  HMMA.16816.F32.BF16 R216, R4, R14.reuse, R216 ;  /* 0x0000000e04d8723c */ /* 0x080fec00000418d8 */
[----:B------:R-:W-:Y:S01]  /*94f0*/  HMMA.16816.F32.BF16 R36, R8, R14, R212 ;  /* 0x0000000e0824723c */ /* 0x000fe200000418d4 */
[----:B------:R-:W1:Y:S01]  /*9500*/  LDSM.16.M88.4 R12, [R233+0x3800] ;  /* 0x00380000e90c783b */ /* 0x000e620000000200 */
[----:B------:R-:W-:Y:S01]  /*9510*/  IMAD.U32 R0, RZ, RZ, UR4 ;  /* 0x00000004ff007e24 */ /* 0x000fe2000f8e00ff */
[----:B------:R-:W-:Y:S01]  /*9520*/  UISETP.GT.AND UP0, UPT, UR4, UR13, UPT ;  /* 0x0000000d0400728c */ /* 0x000fe2000bf04270 */
[----:B------:R-:W-:-:S04]  /*9530*/  DEPBAR.LE SB0, 0x0 ;  /* 0x000080000000791a */ /* 0x000fc80000000000 */
[C---:B-1----:R-:W-:Y:S06]  /*9540*/  HMMA.16816.F32.BF16 R28, R8.reuse, R12, R20 ;  /* 0x0000000c081c723c */ /* 0x042fec0000041814 */
[----:B------:R-:W-:Y:S01]  /*9550*/  HMMA.16816.F32.BF16 R20, R8, R14, R16 ;  /* 0x0000000e0814723c */ /* 0x000fe20000041810 */
[----:B------:R-:W2:Y:S01]  /*9560*/  LDL R10, [R1+0x4] ;  /* 0x00000400010a7983 */ /* 0x000ea20000100800 */
[----:B------:R-:W-:-:S04]  /*9570*/  IMAD R0, R0, 0x40, R132 ;  /* 0x0000004000007824 */ /* 0x000fc800078e0284 */
[----:B------:R-:W-:Y:S01]  /*9580*/  HMMA.16816.F32.BF16 R224, R4, R12, R224 ;  /* 0x0000000c04e0723c */ /* 0x000fe200000418e0 */
[----:B------:R-:W-:Y:S01]  /*9590*/  BAR.SYNC.DEFER_BLOCKING 0x0 ;  /* 0x0000000000007b1d */ /* 0x000fe20000010000 */
[C---:B------:R-:W-:Y:S01]  /*95a0*/  ISETP.GE.AND P2, PT, R0.reuse, R252, PT ;  /* 0x000000fc0000720c */ /* 0x040fe20003f46270 */
[----:B------:R-:W-:-:S03]  /*95b0*/  VIADD R2, R0, 0x1 ;  /* 0x0000000100027836 */ /* 0x000fc60000000000 */
[----:B------:R-:W-:Y:S01]  /*95c0*/  ISETP.LT.OR P2, PT, R0, R248, P2 ;  /* 0x000000f80000720c */ /* 0x000fe20001741670 */
[----:B------:R-:W-:Y:S01]  /*95d0*/  HMMA.16816.F32.BF16 R208, R4, R14, R208 ;  /* 0x0000000e04d0723c */ /* 0x000fe200000418d0 */
[C---:B------:R-:W-:Y:S02]  /*95e0*/  ISETP.GE.AND P6, PT, R2.reuse, R252, PT ;  /* 0x000000fc0200720c */ /* 0x040fe40003fc6270 */
[CC--:B------:R-:W-:Y:S02]  /*95f0*/  ISETP.GE.AND P5, PT, R2.reuse, R251.reuse, PT ;  /* 0x000000fb0200720c */ /* 0x0c0fe40003fa6270 */
[----:B------:R-:W-:Y:S02]  /*9600*/  ISETP.GE.AND P4, PT, R2, R138, PT ;  /* 0x0000008a0200720c */ /* 0x000fe40003f86270 */
[----:B------:R-:W-:Y:S02]  /*9610*/  FSEL R4, R24, -INF , !P2 ;  /* 0xff80000018047808 */ /* 0x000fe40005000000 */
[----:B------:R-:W-:-:S02]  /*9620*/  ISETP.GE.AND P3, PT, R0, R251, PT ;  /* 0x000000fb0000720c */ /* 0x000fc40003f66270 */
[----:B------:R-:W-:Y:S02]  /*9630*/  ISETP.GE.AND P2, PT, R0, R138, PT ;  /* 0x0000008a0000720c */ /* 0x000fe40003f46270 */
[C---:B------:R-:W-:Y:S02]  /*9640*/  ISETP.LT.OR P6, PT, R2.reuse, R248, P6 ;  /* 0x000000f80200720c */ /* 0x040fe400037c1670 */
[C---:B------:R-:W-:Y:S02]  /*9650*/  ISETP.LT.OR P5, PT, R2.reuse, R247, P5 ;  /* 0x000000f70200720c */ /* 0x040fe40002fa1670 */
[----:B------:R-:W-:Y:S02]  /*9660*/  ISETP.LT.OR P4, PT, R2, R249, P4 ;  /* 0x000000f90200720c */ /* 0x000fe40002781670 */
[C---:B------:R-:W-:Y:S02]  /*9670*/  ISETP.LT.OR P3, PT, R0.reuse, R247, P3 ;  /* 0x000000f70000720c */ /* 0x040fe40001f61670 */
[----:B------:R-:W-:-:S02]  /*9680*/  ISETP.LT.OR P2, PT, R0, R249, P2 ;  /* 0x000000f90000720c */ /* 0x000fc40001741670 */
[----:B------:R-:W-:Y:S02]  /*9690*/  FSEL R6, R26, -INF , !P3 ;  /* 0xff8000001a067808 */ /* 0x000fe40005800000 */
[----:B------:R-:W-:Y:S02]  /*96a0*/  FSEL R16, R66, -INF , !P2 ;  /* 0xff80000042107808 */ /* 0x000fe40005000000 */
[----:B------:R-:W-:Y:S02]  /*96b0*/  FSEL R24, R67, -INF , !P4 ;  /* 0xff80000043187808 */ /* 0x000fe40006000000 */
[----:B------:R-:W-:Y:S02]  /*96c0*/  FSEL R8, R25, -INF , !P6 ;  /* 0xff80000019087808 */ /* 0x000fe40007000000 */
[----:B------:R-:W-:Y:S01]  /*96d0*/  FSEL R11, R27, -INF , !P5 ;  /* 0xff8000001b0b7808 */ /* 0x000fe20006800000 */
[----:B------:R-:W-:Y:S01]  /*96e0*/  VIADD R3, R0, 0x30 ;  /* 0x0000003000037836 */ /* 0x000fe20000000000 */
[----:B--2---:R-:W-:-:S02]  /*96f0*/  ISETP.GE.AND P0, PT, R2, R10, PT ;  /* 0x0000000a0200720c */ /* 0x004fc40003f06270 */
[----:B------:R-:W-:Y:S02]  /*9700*/  ISETP.GE.AND P1, PT, R0, R10, PT ;  /* 0x0000000a0000720c */ /* 0x000fe40003f26270 */
[-C--:B------:R-:W-:Y:S01]  /*9710*/  ISETP.LT.OR P0, PT, R2, R250.reuse, P0 ;  /* 0x000000fa0200720c */ /* 0x080fe20000701670 */
[C---:B------:R-:W-:Y:S01]  /*9720*/  VIADD R2, R0.reuse, 0x8 ;  /* 0x0000000800027836 */ /* 0x040fe20000000000 */
[----:B------:R-:W-:Y:S02]  /*9730*/  ISETP.LT.OR P1, PT, R0, R250, P1 ;  /* 0x000000fa0000720c */ /* 0x000fe40000f21670 */
[----:B------:R-:W-:Y:S02]  /*9740*/  FSEL R18, R65, -INF , !P0 ;  /* 0xff80000041127808 */ /* 0x000fe40004000000 */
[----:B------:R-:W-:Y:S02]  /*9750*/  FSEL R12, R64, -INF , !P1 ;  /* 0xff800000400c7808 */ /* 0x000fe40004800000 */
[----:B------:R-:W-:-:S02]  /*9760*/  ISETP.GE.AND P3, PT, R2, R252, PT ;  /* 0x000000fc0200720c */ /* 0x000fc40003f66270 */
[C---:B------:R-:W-:Y:S02]  /*9770*/  ISETP.GE.AND P1, PT, R2.reuse, R251, PT ;  /* 0x000000fb0200720c */ /* 0x040fe40003f26270 */
[C---:B------:R-:W-:Y:S02]  /*9780*/  ISETP.GE.AND P2, PT, R2.reuse, R10, PT ;  /* 0x0000000a0200720c */ /* 0x040fe40003f46270 */
[C---:B------:R-:W-:Y:S02]  /*9790*/  ISETP.GE.AND P0, PT, R2.reuse, R138, PT ;  /* 0x0000008a0200720c */ /* 0x040fe40003f06270 */
[C---:B------:R-:W-:Y:S02]  /*97a0*/  ISETP.LT.OR P3, PT, R2.reuse, R248, P3 ;  /* 0x000000f80200720c */ /* 0x040fe40001f61670 */
[C---:B------:R-:W-:Y:S02]  /*97b0*/  ISETP.LT.OR P1, PT, R2.reuse, R247, P1 ;  /* 0x000000f70200720c */ /* 0x040fe40000f21670 */
[----:B------:R-:W-:-:S02]  /*97c0*/  ISETP.LT.OR P2, PT, R2, R250, P2 ;  /* 0x000000fa0200720c */ /* 0x000fc40001741670 */
[----:B------:R-:W-:Y:S01]  /*97d0*/  ISETP.LT.OR P0, PT, R2, R249, P0 ;  /* 0x000000f90200720c */ /* 0x000fe20000701670 */
[----:B------:R-:W-:Y:S01]  /*97e0*/  VIADD R2, R0, 0x9 ;  /* 0x0000000900027836 */ /* 0x000fe20000000000 */
[----:B------:R-:W-:-:S04]  /*97f0*/  FSEL R7, R32, -INF , !P3 ;  /* 0xff80000020077808 */ /* 0x000fc80005800000 */
[C---:B------:R-:W-:Y:S02]  /*9800*/  ISETP.GE.AND P6, PT, R2.reuse, R252, PT ;  /* 0x000000fc0200720c */ /* 0x040fe40003fc6270 */
[C---:B------:R-:W-:Y:S02]  /*9810*/  ISETP.GE.AND P4, PT, R2.reuse, R251, PT ;  /* 0x000000fb0200720c */ /* 0x040fe40003f86270 */
[C---:B------:R-:W-:Y:S02]  /*9820*/  ISETP.GE.AND P5, PT, R2.reuse, R10, PT ;  /* 0x0000000a0200720c */ /* 0x040fe40003fa6270 */
[C---:B------:R-:W-:Y:S02]  /*9830*/  ISETP.GE.AND P3, PT, R2.reuse, R138, PT ;  /* 0x0000008a0200720c */ /* 0x040fe40003f66270 */
[C---:B------:R-:W-:Y:S02]  /*9840*/  ISETP.LT.OR P6, PT, R2.reuse, R248, P6 ;  /* 0x000000f80200720c */ /* 0x040fe400037c1670 */
[----:B------:R-:W-:-:S02]  /*9850*/  ISETP.LT.OR P4, PT, R2, R247, P4 ;  /* 0x000000f70200720c */ /* 0x000fc40002781670 */
[C---:B------:R-:W-:Y:S02]  /*9860*/  ISETP.LT.OR P5, PT, R2.reuse, R250, P5 ;  /* 0x000000fa0200720c */ /* 0x040fe40002fa1670 */
[----:B------:R-:W-:Y:S01]  /*9870*/  ISETP.LT.OR P3, PT, R2, R249, P3 ;  /* 0x000000f90200720c */ /* 0x000fe20001f61670 */
[----:B------:R-:W-:Y:S01]  /*9880*/  VIADD R2, R0, 0x10 ;  /* 0x0000001000027836 */ /* 0x000fe20000000000 */
[----:B------:R-:W-:Y:S02]  /*9890*/  FSEL R13, R34, -INF , !P1 ;  /* 0xff800000220d7808 */ /* 0x000fe40004800000 */
[----:B------:R-:W-:Y:S02]  /*98a0*/  FSEL R17, R60, -INF , !P2 ;  /* 0xff8000003c117808 */ /* 0x000fe40005000000 */
[----:B------:R-:W-:Y:S02]  /*98b0*/  FSEL R25, R62, -INF , !P0 ;  /* 0xff8000003e197808 */ /* 0x000fe40004000000 */
[----:B------:R-:W-:-:S02]  /*98c0*/  FSEL R19, R61, -INF , !P5 ;  /* 0xff8000003d137808 */ /* 0x000fc40006800000 */
        /* <DEDUP_REMOVED lines=22> */
[----:B------:R-:W-:Y:S01]  /*9a30*/  FSEL R133, R142, -INF , !P2 ;  /* 0xff8000008e857808 */ /* 0x000fe20005000000 */
[----:B------:R-:W-:Y:S01]  /*9a40*/  IMAD.MOV.U32 R142, RZ, RZ, R138 ;  /* 0x000000ffff8e7224 */ /* 0x000fe200078e008a */
        /* <DEDUP_REMOVED lines=80> */
[----:B------:R-:W-:-:S02]  /*9f50*/  ISETP.GE.AND P6, PT, R3, R252, PT ;  /* 0x000000fc0300720c */ /* 0x000fc40003fc6270 */
[C---:B------:R-:W-:Y:S02]  /*9f60*/  ISETP.GE.AND P0, PT, R3.reuse, R251, PT ;  /* 0x000000fb0300720c */ /* 0x040fe40003f06270 */
[C---:B------:R-:W-:Y:S02]  /*9f70*/  ISETP.GE.AND P3, PT, R2.reuse, R252, PT ;  /* 0x000000fc0200720c */ /* 0x040fe40003f66270 */
[CC--:B------:R-:W-:Y:S02]  /*9f80*/  ISETP.LT.OR P6, PT, R3.reuse, R248.reuse, P6 ;  /* 0x000000f80300720c */ /* 0x0c0fe400037c1670 */
[----:B------:R-:W-:Y:S02]  /*9f90*/  ISETP.LT.OR P0, PT, R3, R247, P0 ;  /* 0x000000f70300720c */ /* 0x000fe40000701670 */
[----:B------:R-:W-:Y:S02]  /*9fa0*/  ISETP.LT.OR P3, PT, R2, R248, P3 ;  /* 0x000000f80200720c */ /* 0x000fe40001f61670 */
[----:B------:R-:W-:-:S02]  /*9fb0*/  FSEL R35, R28, -INF , !P6 ;  /* 0xff8000001c237808 */ /* 0x000fc40007000000 */
[----:B------:R-:W-:Y:S02]  /*9fc0*/  FSEL R59, R30, -INF , !P0 ;  /* 0xff8000001e3b7808 */ /* 0x000fe40004000000 */
[----:B------:R-:W-:Y:S02]  /*9fd0*/  FSEL R29, R29, -INF , !P3 ;  /* 0xff8000001d1d7808 */ /* 0x000fe40005800000 */
[----:B------:R-:W-:Y:S02]  /*9fe0*/  FSEL R212, R216, -INF , !P1 ;  /* 0xff800000d8d47808 */ /* 0x000fe40004800000 */
[C---:B------:R-:W-:Y:S02]  /*9ff0*/  ISETP.GE.AND P6, PT, R2.reuse, R251, PT ;  /* 0x000000fb0200720c */ /* 0x040fe40003fc6270 */
[C---:B------:R-:W-:Y:S02]  /*a000*/  ISETP.GE.AND P0, PT, R2.reuse, R10, PT ;  /* 0x0000000a0200720c */ /* 0x040fe40003f06270 */
[----:B------:R-:W-:-:S02]  /*a010*/  ISETP.GE.AND P3, PT, R2, R142, PT ;  /* 0x0000008e0200720c */ /* 0x000fc40003f66270 */
[C---:B------:R-:W-:Y:S02]  /*a020*/  ISETP.GE.AND P1, PT, R3.reuse, R10, PT ;  /* 0x0000000a0300720c */ /* 0x040fe40003f26270 */
[C---:B------:R-:W-:Y:S02]  /*a030*/  ISETP.LT.OR P6, PT, R2.reuse, R247, P6 ;  /* 0x000000f70200720c */ /* 0x040fe400037c1670 */
[CC--:B------:R-:W-:Y:S02]  /*a040*/  ISETP.LT.OR P0, PT, R2.reuse, R250.reuse, P0 ;  /* 0x000000fa0200720c */ /* 0x0c0fe40000701670 */
[----:B------:R-:W-:Y:S01]  /*a050*/  ISETP.LT.OR P3, PT, R2, R249, P3 ;  /* 0x000000f90200720c */ /* 0x000fe20001f61670 */
[C---:B------:R-:W-:Y:S01]  /*a060*/  VIADD R2, R0.reuse, 0x38 ;  /* 0x0000003800027836 */ /* 0x040fe20000000000 */
[----:B------:R-:W-:Y:S01]  /*a070*/  ISETP.LT.OR P1, PT, R3, R250, P1 ;  /* 0x000000fa0300720c */ /* 0x000fe20000f21670 */
[----:B------:R-:W-:Y:S01]  /*a080*/  VIADD R0, R0, 0x39 ;  /* 0x0000003900007836 */ /* 0x000fe20000000000 */
[----:B------:R-:W-:-:S02]  /*a090*/  FSEL R62, R217, -INF , !P2 ;  /* 0xff800000d93e7808 */ /* 0x000fc40005000000 */
[----:B------:R-:W-:Y:S02]  /*a0a0*/  FSEL R61, R224, -INF , !P1 ;  /* 0xff800000e03d7808 */ /* 0x000fe40004800000 */
[----:B------:R-:W-:Y:S02]  /*a0b0*/  ISETP.GE.AND P1, PT, R2, R251, PT ;  /* 0x000000fb0200720c */ /* 0x000fe40003f26270 */
[-C--:B------:R-:W-:Y:S02]  /*a0c0*/  ISETP.GE.AND P2, PT, R0, R252.reuse, PT ;  /* 0x000000fc0000720c */ /* 0x080fe40003f46270 */
[----:B------:R-:W-:Y:S02]  /*a0d0*/  FSEL R58, R31, -INF , !P6 ;  /* 0xff8000001f3a7808 */ /* 0x000fe40007000000 */
[C---:B------:R-:W-:Y:S02]  /*a0e0*/  ISETP.GE.AND P6, PT, R2.reuse, R252, PT ;  /* 0x000000fc0200720c */ /* 0x040fe40003fc6270 */
[----:B------:R-:W-:-:S02]  /*a0f0*/  ISETP.LT.OR P1, PT, R2, R247, P1 ;  /* 0x000000f70200720c */ /* 0x000fc40000f21670 */
[-C--:B------:R-:W-:Y:S02]  /*a100*/  ISETP.LT.OR P2, PT, R0, R248.reuse, P2 ;  /* 0x000000f80000720c */ /* 0x080fe40001741670 */
[----:B------:R-:W-:Y:S02]  /*a110*/  FSEL R57, R225, -INF , !P0 ;  /* 0xff800000e1397808 */ /* 0x000fe40004000000 */
[----:B------:R-:W-:Y:S02]  /*a120*/  ISETP.LT.OR P6, PT, R2, R248, P6 ;  /* 0x000000f80200720c */ /* 0x000fe400037c1670 */
[----:B------:R-:W-:Y:S02]  /*a130*/  FSEL R46, R22, -INF , !P1 ;  /* 0xff800000162e7808 */ /* 0x000fe40004800000 */
[----:B------:R-:W-:Y:S02]  /*a140*/  PLOP3.LUT P0, PT, PT, PT, UP0, 0x80, 0x0 ;  /* 0x000000000000781c */ /* 0x000fe40003f0f008 */
[----:B------:R-:W-:-:S02]  /*a150*/  FSEL R22, R21, -INF , !P2 ;  /* 0xff80000015167808 */ /* 0x000fc40005000000 */
[C---:B------:R-:W-:Y:S02]  /*a160*/  ISETP.GE.AND P1, PT, R2.reuse, R10, PT ;  /* 0x0000000a0200720c */ /* 0x040fe40003f26270 */
[----:B------:R-:W-:Y:S02]  /*a170*/  ISETP.GE.AND P2, PT, R2, R142, PT ;  /* 0x0000008e0200720c */ /* 0x000fe40003f46270 */
[----:B------:R-:W-:Y:S02]  /*a180*/  FSEL R28, R20, -INF , !P6 ;  /* 0xff800000141c7808 */ /* 0x000fe40007000000 */
[----:B------:R-:W-:Y:S02]  /*a190*/  ISETP.GE.AND P6, PT, R0, R251, PT ;  /* 0x000000fb0000720c */ /* 0x000fe40003fc6270 */
[C---:B------:R-:W-:Y:S02]  /*a1a0*/  ISETP.LT.OR P1, PT, R2.reuse, R250, P1 ;  /* 0x000000fa0200720c */ /* 0x040fe40000f21670 */
[----:B------:R-:W-:-:S02]  /*a1b0*/  ISETP.LT.OR P2, PT, R2, R249, P2 ;  /* 0x000000f90200720c */ /* 0x000fc40001741670 */
[----:B------:R-:W-:Y:S02]  /*a1c0*/  FMNMX.FTZ R2, R137, R4, !PT ;  /* 0x0000000489027209 */ /* 0x000fe40007810000 */
[----:B------:R-:W-:Y:S02]  /*a1d0*/  ISETP.LT.OR P6, PT, R0, R247, P6 ;  /* 0x000000f70000720c */ /* 0x000fe400037c1670 */
[----:B------:R-:W-:Y:S02]  /*a1e0*/  FSEL R66, R38, -INF , !P4 ;  /* 0xff80000026427808 */ /* 0x000fe40006000000 */
[----:B------:R-:W-:Y:S02]  /*a1f0*/  ISETP.GE.AND P4, PT, R3, R142, PT ;  /* 0x0000008e0300720c */ /* 0x000fe40003f86270 */
[----:B------:R-:W-:Y:S02]  /*a200*/  FMNMX.FTZ R2, R8, R2, !PT ;  /* 0x0000000208027209 */ /* 0x000fe40007810000 */
[----:B------:R-:W-:-:S02]  /*a210*/  FSEL R23, R23, -INF , !P6 ;  /* 0xff80000017177808 */ /* 0x000fc40007000000 */
[----:B------:R-:W-:Y:S02]  /*a220*/  ISETP.GE.AND P6, PT, R0, R10, PT ;  /* 0x0000000a0000720c */ /* 0x000fe40003fc6270 */
[----:B------:R-:W-:Y:S02]  /*a230*/  ISETP.LT.OR P4, PT, R3, R249, P4 ;  /* 0x000000f90300720c */ /* 0x000fe40002781670 */
[----:B------:R-:W-:Y:S02]  /*a240*/  FSEL R56, R208, -INF , !P1 ;  /* 0xff800000d0387808 */ /* 0x000fe40004800000 */
[----:B------:R-:W-:Y:S01]  /*a250*/  FMNMX.FTZ R10, R7, R2, !PT ;  /* 0x00000002070a7209 */ /* 0x000fe20007810000 */
[----:B------:R-:W-:Y:S08]  /*a260*/  @!P0 BRA `(.L_x_543) ;  /* 0x0000000000948947 */ /* 0x000ff00003800000 */
[----:B------:R-:W2:Y:S04]  /*a270*/  LDL.64 R42, [R1+0x68] ;  /* 0x00006800012a7983 */ /* 0x000ea80000100a00 */
[----:B------:R-:W3:Y:S04]  /*a280*/  LDL.64 R40, [R1+0x60] ;  /* 0x0000600001287983 */ /* 0x000ee80000100a00 */
[----:B------:R-:W4:Y:S01]  /*a290*/  LDL R141, [R1+0x8] ;  /* 0x00000800018d7983 */ /* 0x000f220000100800 */
[----:B------:R-:W-:-:S04]  /*a2a0*/  UIADD3 UR5, UR19, -0x3, URZ ;  /* 0xfffffffd13057890 */ /* 0x000fc8000fffe03f */
[----:B------:R-:W-:Y:S02]  /*a2b0*/  USHF.R.S32.HI UR4, URZ, 0x1f, UR5 ;  /* 0x0000001f3f047899 */ /* 0x000fe40008011405 */
[----:B------:R-:W-:Y:S02]  /*a2c0*/  UIMAD.WIDE.U32 UR26, UR5, UR8, URZ ;  /* 0x00000008051a72a5 */ /* 0x000fe4000f8e003f */
[----:B------:R-:W-:-:S04]  /*a2d0*/  UIMAD UR4, UR4, UR8, URZ ;  /* 0x00000008040472a4 */ /* 0x000fc8000f8e023f */
[----:B------:R-:W-:Y:S01]  /*a2e0*/  UIMAD UR4, UR5, UR9, UR4 ;  /* 0x00000009050472a4 */ /* 0x000fe2000f8e0204 */
[----:B------:R-:W-:Y:S02]  /*a2f0*/  IMAD.U32 R3, RZ, RZ, UR26 ;  /* 0x0000001aff037e24 */ /* 0x000fe4000f8e00ff */
[----:B------:R-:W-:Y:S01]  /*a300*/  IMAD.U32 R9, RZ, RZ, UR26 ;  /* 0x0000001aff097e24 */ /* 0x000fe2000f8e00ff */
[----:B------:R-:W-:-:S06]  /*a310*/  UIADD3 UR4, UR27, UR4, URZ ;  /* 0x000000041b047290 */ /* 0x000fcc000fffe03f */
[----:B------:R-:W-:Y:S01]  /*a320*/  IMAD.U32 R2, RZ, RZ, UR4 ;  /* 0x00000004ff027e24 */ /* 0x000fe2000f8e00ff */
[----:B------:R-:W-:Y:S01]  /*a330*/  ULDC.64 UR4, c[0x0][0x218] ;  /* 0x0000860000047ab9 */ /* 0x000fe20000000a00 */
[----:B--2---:R-:W-:-:S04]  /*a340*/  LEA R3, P1, R3, R42, 0x6 ;  /* 0x0000002a03037211 */ /* 0x004fc800078230ff */
[----:B---3--:R-:W-:Y:S02]  /*a350*/  LEA.HI.X R9, R9, R41, R2, 0x6, P1 ;  /* 0x0000002909097211 */ /* 0x008fe400008f3402 */
[----:B------:R-:W-:Y:S01]  /*a360*/  LEA R2, P1, R3, UR4, 0x1 ;  /* 0x0000000403027c11 */ /* 0x000fe2000f8208ff */
[----:B------:R-:W-:-:S03]  /*a370*/  USHF.L.U32 UR4, UR8, 0x5, URZ ;  /* 0x0000000508047899 */ /* 0x000fc6000800063f */
[----:B------:R-:W-:Y:S01]  /*a380*/  LEA.HI.X R3, R3, UR5, R9, 0x1, P1 ;  /* 0x0000000503037c11 */ /* 0x000fe200088f0c09 */
[----:B------:R-:W-:-:S04]  /*a390*/  USHF.L.U64.HI UR5, UR8, 0x5, UR9 ;  /* 0x0000000508057899 */ /* 0x000fc80008010209 */
[----:B------:R-:W-:Y:S01]  /*a3a0*/  @!PT LDS RZ, [RZ] ;  /* 0x00000000fffff984 */ /* 0x000fe20000000800 */
[----:B------:R-:W-:Y:S01]  /*a3b0*/  @!PT LDS RZ, [RZ] ;  /* 0x00000000fffff984 */ /* 0x000fe20000000800 */
[----:B------:R-:W-:Y:S01]  /*a3c0*/  @!PT LDS RZ, [RZ] ;  /* 0x00000000fffff984 */ /* 0x000fe20000000800 */
[----:B----4-:R-:W-:Y:S04]  /*a3d0*/  LDGSTS.E.BYPASS.LTC128B.128 [R141+0x8000], desc[UR20][R2.64] ;  /* 0x08000000028d7fae */ /* 0x010fe8000b901d54 */
[----:B------:R1:W-:Y:S02]  /*a3e0*/  LDGSTS.E.BYPASS.LTC128B.128 [R141+0xa000], desc[UR20][R2.64+0x80] ;  /* 0x0a000080028d7fae */ /* 0x0003e4000b901d54 */
[----:B-1----:R-:W-:-:S04]  /*a3f0*/  IADD3 R2, P1, R2, UR4, RZ ;  /* 0x0000000402027c10 */ /* 0x002fc8000ff3e0ff */
[----:B------:R-:W-:-:S05]  /*a400*/  IADD3.X R3, R3, UR5, RZ, P1, !PT ;  /* 0x0000000503037c10 */ /* 0x000fca0008ffe4ff */
[----:B------:R-:W-:Y:S04]  /*a410*/  LDGSTS.E.BYPASS.LTC128B.128 [R141+0x8800], desc[UR20][R2.64] ;  /* 0x08800000028d7fae */ /* 0x000fe8000b901d54 */
[----:B------:R1:W-:Y:S02]  /*a420*/  LDGSTS.E.BYPASS.LTC128B.128 [R141+0xa800], desc[UR20][R2.64+0x80] ;  /* 0x0a800080028d7fae */ /* 0x0003e4000b901d54 */
[----:B-1----:R-:W-:-:S04]  /*a430*/  IADD3 R2, P1, R2, UR4, RZ ;  /* 0x0000000402027c10 */ /* 0x002fc8000ff3e0ff */
[----:B------:R-:W-:-:S05]  /*a440*/  IADD3.X R3, R3, UR5, RZ, P1, !PT ;  /* 0x0000000503037c10 */ /* 0x000fca0008ffe4ff */
[----:B------:R-:W-:Y:S04]  /*a450*/  LDGSTS.E.BYPASS.LTC128B.128 [R141+0x9000], desc[UR20][R2.64] ;  /* 0x09000000028d7fae */ /* 0x000fe8000b901d54 */
[----:B------:R1:W-:Y:S02]  /*a460*/  LDGSTS.E.BYPASS.LTC128B.128 [R141+0xb000], desc[UR20][R2.64+0x80] ;  /* 0x0b000080028d7fae */ /* 0x0003e4000b901d54 */
[----:B-1----:R-:W-:-:S04]  /*a470*/  IADD3 R2, P1, R2, UR4, RZ ;  /* 0x0000000402027c10 */ /* 0x002fc8000ff3e0ff */
[----:B------:R-:W-:-:S05]  /*a480*/  IADD3.X R3, R3, UR5, RZ, P1, !PT ;  /* 0x0000000503037c10 */ /* 0x000fca0008ffe4ff */
[----:B------:R1:W-:Y:S04]  /*a490*/  LDGSTS.E.BYPASS.LTC128B.128 [R141+0x9800], desc[UR20][R2.64] ;  /* 0x09800000028d7fae */ /* 0x0003e8000b901d54 */
[----:B------:R1:W-:Y:S04]  /*a4a0*/  LDGSTS.E.BYPASS.LTC128B.128 [R141+0xb800], desc[UR20][R2.64+0x80] ;  /* 0x0b800080028d7fae */ /* 0x0003e8000b901d54 */
[----:B------:R-:W0:Y:S02]  /*a4b0*/  LDGDEPBAR ;  /* 0x00000000000079af */ /* 0x000e240000000000 */
.L_x_543:
[----:B-1----:R-:W-:Y:S01]  /*a4c0*/  FMNMX.FTZ R2, R5, R10, !PT ;  /* 0x0000000a05027209 */ /* 0x002fe20007810000 */
[----:B------:R-:W-:Y:S01]  /*a4d0*/  IMAD.MOV.U32 R42, RZ, RZ, R140 ;  /* 0x000000ffff2a7224 */ /* 0x000fe200078e008c */
[C---:B------:R-:W-:Y:S01]  /*a4e0*/  ISETP.GE.AND P1, PT, R0.reuse, R142, PT ;  /* 0x0000008e0000720c */ /* 0x040fe20003f26270 */
[----:B------:R-:W-:Y:S01]  /*a4f0*/  STL [R1+0x7c], R235 ;  /* 0x00007ceb01007387 */ /* 0x000fe20000100800 */
[----:B------:R-:W-:Y:S02]  /*a500*/  FMNMX.FTZ R2, R223, R2, !PT ;  /* 0x00000002df027209 */ /* 0x000fe40007810000 */
[C---:B------:R-:W-:Y:S01]  /*a510*/  ISETP.LT.OR P6, PT, R0.reuse, R250, P6 ;  /* 0x000000fa0000720c */ /* 0x040fe200037c1670 */
[----:B------:R-:W-:Y:S01]  /*a520*/  STL [R1+0x78], R234 ;  /* 0x000078ea01007387 */ /* 0x000fe20000100800 */
[----:B------:R-:W-:Y:S02]  /*a530*/  ISETP.LT.OR P1, PT, R0, R249, P1 ;  /* 0x000000f90000720c */ /* 0x000fe40000f21670 */
[----:B------:R-:W-:Y:S01]  /*a540*/  FMNMX.FTZ R0, R136, R6, !PT ;  /* 0x0000000688007209 */ /* 0x000fe20007810000 */
[----:B------:R-:W-:Y:S01]  /*a550*/  STL [R1+0x74], R233 ;  /* 0x000074e901007387 */ /* 0x000fe20000100800 */
[----:B------:R-:W-:-:S02]  /*a560*/  FMNMX.FTZ R2, R215, R2, !PT ;  /* 0x00000002d7027209 */ /* 0x000fc40007810000 */
[----:B------:R-:W-:Y:S01]  /*a570*/  FMNMX.FTZ R0, R11, R0, !PT ;  /* 0x000000000b007209 */ /* 0x000fe20007810000 */
[----:B------:R-:W-:Y:S01]  /*a580*/  STL [R1+0x70], R228 ;  /* 0x000070e401007387 */ /* 0x000fe20000100800 */
[----:B------:R-:W-:Y:S02]  /*a590*/  FMNMX.FTZ R2, R65, R2, !PT ;  /* 0x0000000241027209 */ /* 0x000fe40007810000 */
[----:B------:R-:W-:Y:S01]  /*a5a0*/  FMNMX.FTZ R0, R13, R0, !PT ;  /* 0x000000000d007209 */ /* 0x000fe20007810000 */
[----:B------:R-:W2:Y:S01]  /*a5b0*/  LDL.LU R40, [R1+0x24] ;  /* 0x0000240001287983 */ /* 0x000ea20000300800 */
        /* <DEDUP_REMOVED lines=21> */
[----:B------:R-:W-:Y:S02]  /*a710*/  MOV R55, R14 ;  /* 0x0000000e00377202 */ /* 0x000fe40000000f00 */
[----:B------:R-:W1:Y:S01]  /*a720*/  SHFL.BFLY PT, R14, R0, 0x2, 0x1f ;  /* 0x0c401f00000e7f89 */ /* 0x000e6200000e0000 */
[----:B------:R-:W-:Y:S02]  /*a730*/  FMNMX.FTZ R3, R59, R3, !PT ;  /* 0x000000033b037209 */ /* 0x000fe40007810000 */
[----:B------:R-:W-:Y:S02]  /*a740*/  MOV R39, R48 ;  /* 0x0000003000277202 */ /* 0x000fe40000000f00 */
        /* <DEDUP_REMOVED lines=10> */
[----:B------:R-:W-:Y:S02]  /*a7f0*/  MOV R30, R51 ;  /* 0x00000033001e7202 */ /* 0x000fe40000000f00 */
[----:B------:R-:W-:Y:S02]  /*a800*/  FMNMX.FTZ R2, R26, R2, !PT ;  /* 0x000000021a027209 */ /* 0x000fe40007810000 */
[----:B------:R-:W-:Y:S02]  /*a810*/  FMNMX.FTZ R9, R213, R9, !PT ;  /* 0x00000009d5097209 */ /* 0x000fe40007810000 */
[----:B-1----:R-:W-:Y:S02]  /*a820*/  FMNMX.FTZ R0, R0, R14, !PT ;  /* 0x0000000e00007209 */ /* 0x002fe40007810000 */
[----:B------:R-:W-:Y:S01]  /*a830*/  FMNMX.FTZ R2, R42, R2, !PT ;  /* 0x000000022a027209 */ /* 0x000fe20007810000 */
[----:B------:R-:W1:Y:S01]  /*a840*/  SHFL.BFLY PT, R20, R3, 0x2, 0x1f ;  /* 0x0c401f0003147f89 */ /* 0x000e6200000e0000 */
[----:B------:R-:W-:-:S02]  /*a850*/  FMNMX.FTZ R9, R138, R9, !PT ;  /* 0x000000098a097209 */ /* 0x000fc40007810000 */
[----:B------:R-:W-:Y:S01]  /*a860*/  FMNMX.FTZ R2, R30, R2, !PT ;  /* 0x000000021e027209 */ /* 0x000fe20007810000 */
[----:B------:R-:W3:Y:S01]  /*a870*/  SHFL.BFLY PT, R10, R0, 0x1, 0x1f ;  /* 0x0c201f00000a7f89 */ /* 0x000ee200000e0000 */
        /* <DEDUP_REMOVED lines=10> */
[----:B------:R-:W-:-:S02]  /*a920*/  FSEL R54, R219, -INF , !P5 ;  /* 0xff800000db367808 */ /* 0x000fc40006800000 */
[----:B------:R-:W-:Y:S02]  /*a930*/  FMNMX.FTZ R2, R143, R2, !PT ;  /* 0x000000028f027209 */ /* 0x000fe40007810000 */
[----:B------:R-:W-:Y:S02]  /*a940*/  FSEL R21, R209, -INF , !P6 ;  /* 0xff800000d1157808 */ /* 0x000fe40007000000 */
[----:B------:R-:W-:Y:S02]  /*a950*/  FMNMX.FTZ R9, R56, R9, !PT ;  /* 0x0000000938097209 */ /* 0x000fe40007810000 */
[----:B-1----:R-:W-:Y:S02]  /*a960*/  FMNMX.FTZ R3, R3, R20, !PT ;  /* 0x0000001403037209 */ /* 0x002fe40007810000 */
[----:B---3--:R-:W-:Y:S02]  /*a970*/  FMNMX.FTZ R52, R0, R10, !PT ;  /* 0x0000000a00347209 */ /* 0x008fe40007810000 */
[----:B------:R-:W-:-:S02]  /*a980*/  FSEL R226, R226, -INF , !P4 ;  /* 0xff800000e2e27808 */ /* 0x000fc40006000000 */
[----:B------:R-:W-:Y:S02]  /*a990*/  FMNMX.FTZ R2, R54, R2, !PT ;  /* 0x0000000236027209 */ /* 0x000fe40007810000 */
[----:B------:R-:W-:Y:S01]  /*a9a0*/  FMNMX.FTZ R20, R21, R9, !PT ;  /* 0x0000000915147209 */ /* 0x000fe20007810000 */
[----:B------:R-:W1:Y:S01]  /*a9b0*/  SHFL.BFLY PT, R10, R3, 0x1, 0x1f ;  /* 0x0c201f00030a7f89 */ /* 0x000e6200000e0000 */
[----:B------:R-:W-:Y:S02]  /*a9c0*/  FSEL R227, R227, -INF , !P3 ;  /* 0xff800000e3e37808 */ /* 0x000fe40005800000 */
[----:B------:R-:W-:Y:S01]  /*a9d0*/  FMNMX.FTZ R9, R226, R2, !PT ;  /* 0x00000002e2097209 */ /* 0x000fe20007810000 */
[----:B------:R-:W-:Y:S01]  /*a9e0*/  FMUL.FTZ R2, R52, UR22 ;  /* 0x0000001634027c20 */ /* 0x000fe20008410000 */
[----:B------:R-:W-:Y:S02]  /*a9f0*/  FSEL R225, R210, -INF , !P2 ;  /* 0xff800000d2e17808 */ /* 0x000fe40005000000 */
[----:B------:R-:W-:Y:S01]  /*aa00*/  FSETP.NEU.FTZ.AND P2, PT, R52, -INF , PT ;  /* 0xff8000003400780b */ /* 0x000fe20003f5d000 */
[----:B------:R-:W3:Y:S01]  /*aa10*/  SHFL.BFLY PT, R0, R20, 0x2, 0x1f ;  /* 0x0c401f0014007f89 */ /* 0x000ee200000e0000 */
[----:B------:R-:W-:-:S02]  /*aa20*/  FMNMX.FTZ R9, R227, R9, !PT ;  /* 0x00000009e3097209 */ /* 0x000fc40007810000 */
[----:B------:R-:W-:Y:S02]  /*aa30*/  FSEL R2, R2, RZ, P2 ;  /* 0x000000ff02027208 */ /* 0x000fe40001000000 */
[----:B------:R-:W-:Y:S02]  /*aa40*/  FSEL R224, R211, -INF , !P1 ;  /* 0xff800000d3e07808 */ /* 0x000fe40004800000 */
[----:B------:R-:W-:Y:S01]  /*aa50*/  FMNMX.FTZ R9, R225, R9, !PT ;  /* 0x00000009e1097209 */ /* 0x000fe20007810000 */
[----:B------:R-:W-:-:S03]  /*aa60*/  FFMA.FTZ R4, R4, UR22, -R2 ;  /* 0x0000001604047c23 */ /* 0x000fc60008010802 */
[----:B------:R-:W-:Y:S01]  /*aa70*/  FMNMX.FTZ R9, R224, R9, !PT ;  /* 0x00000009e0097209 */ /* 0x000fe20007810000 */
[----:B------:R4:W-:Y:S01]  /*aa80*/  MUFU.EX2 R27, R4 ;  /* 0x00000004001b7308 */ /* 0x0009e20000000800 */
[----:B-1----:R-:W-:-:S03]  /*aa90*/  FMNMX.FTZ R51, R3, R10, !PT ;  /* 0x0000000a03337209 */ /* 0x002fc60007810000 */
[----:B----4-:R-:W1:Y:S01]  /*aaa0*/  SHFL.BFLY PT, R4, R9, 0x2, 0x1f ;  /* 0x0c401f0009047f89 */ /* 0x010e6200000e0000 */
[----:B---3--:R-:W-:Y:S01]  /*aab0*/  FMNMX.FTZ R20, R20, R0, !PT ;  /* 0x0000000014147209 */ /* 0x008fe20007810000 */
[C---:B------:R-:W-:Y:S01]  /*aac0*/  FMUL.FTZ R0, R51.reuse, UR22 ;  /* 0x0000001633007c20 */ /* 0x040fe20008410000 */
[----:B------:R-:W-:-:S04]  /*aad0*/  FSETP.NEU.FTZ.AND P4, PT, R51, -INF , PT ;  /* 0xff8000003300780b */ /* 0x000fc80003f9d000 */
[----:B------:R-:W-:-:S05]  /*aae0*/  FSEL R0, R0, RZ, P4 ;  /* 0x000000ff00007208 */ /* 0x000fca0002000000 */
[----:B------:R-:W-:Y:S01]  /*aaf0*/  FFMA.FTZ R6, R6, UR22, -R0 ;  /* 0x0000001606067c23 */ /* 0x000fe20008010800 */
[----:B------:R-:W3:Y:S01]  /*ab00*/  SHFL.BFLY PT, R14, R20, 0x1, 0x1f ;  /* 0x0c201f00140e7f89 */ /* 0x000ee200000e0000 */
[----:B-1----:R-:W-:Y:S02]  /*ab10*/  FMNMX.FTZ R4, R9, R4, !PT ;  /* 0x0000000409047209 */ /* 0x002fe40007810000 */
[----:B------:R1:W-:Y:S03]  /*ab20*/  MUFU.EX2 R9, R6 ;  /* 0x0000000600097308 */ /* 0x0003e60000000800 */
[----:B-1----:R-:W1:Y:S01]  /*ab30*/  SHFL.BFLY PT, R6, R4, 0x1, 0x1f ;  /* 0x0c201f0004067f89 */ /* 0x002e6200000e0000 */
[----:B---3--:R-:W-:-:S03]  /*ab40*/  FMNMX.FTZ R141, R20, R14, !PT ;  /* 0x0000000e148d7209 */ /* 0x008fc60007810000 */
[----:B------:R-:W-:Y:S04]  /*ab50*/  STL [R1+0x18], R52 ;  /* 0x0000183401007387 */ /* 0x000fe80000100800 */
[----:B------:R-:W-:Y:S04]  /*ab60*/  STL [R1+0x14], R51 ;  /* 0x0000143301007387 */ /* 0x000fe80000100800 */
[----:B------:R-:W-:Y:S01]  /*ab70*/  STL [R1+0x10], R141 ;  /* 0x0000108d01007387 */ /* 0x000fe20000100800 */
[----:B-1----:R-:W-:-:S05]  /*ab80*/  FMNMX.FTZ R142, R4, R6, !PT ;  /* 0x00000006048e7209 */ /* 0x002fca0007810000 */
[----:B------:R-:W-:Y:S04]  /*ab90*/  STL [R1+0xc], R142 ;  /* 0x00000c8e01007387 */ /* 0x000fe80000100800 */
[----:B------:R-:W3:Y:S01]  /*aba0*/  LDL.LU R208, [R1+0x28] ;  /* 0x0000280001d07983 */ /* 0x000ee20000300800 */
[----:B------:R-:W-:Y:S01]  /*abb0*/  FFMA.FTZ R3, R11, UR22, -R0 ;  /* 0x000000160b037c23 */ /* 0x000fe20008010800 */
[----:B------:R-:W-:Y:S01]  /*abc0*/  FFMA.FTZ R5, R5, UR22, -R2 ;  /* 0x0000001605057c23 */ /* 0x000fe20008010802 */
[C---:B------:R-:W-:Y:S02]  /*abd0*/  FSETP.NEU.FTZ.AND P3, PT, R141.reuse, -INF , PT ;  /* 0xff8000008d00780b */ /* 0x040fe40003f7d000 */
[----:B------:R1:W4:Y:S08]  /*abe0*/  MUFU.EX2 R37, R3 ;  /* 0x0000000300257308 */ /* 0x0003300000000800 */
[----:B------:R4:W-:Y:S01]  /*abf0*/  MUFU.EX2 R234, R5 ;  /* 0x0000000500ea7308 */ /* 0x0009e20000000800 */
[----:B-1----:R-:W-:-:S05]  /*ac00*/  FMUL.FTZ R3, R141, UR22 ;  /* 0x000000168d037c20 */ /* 0x002fca0008410000 */
[----:B------:R-:W-:Y:S01]  /*ac10*/  FSEL R3, R3, RZ, P3 ;  /* 0x000000ff03037208 */ /* 0x000fe20001800000 */
[----:B----4-:R-:W-:-:S04]  /*ac20*/  FFMA.FTZ R5, R13, UR22, -R0 ;  /* 0x000000160d057c23 */ /* 0x010fc80008010800 */
[----:B------:R-:W-:Y:S01]  /*ac30*/  FFMA.FTZ R4, R18, UR22, -R3 ;  /* 0x0000001612047c23 */ /* 0x000fe20008010803 */
[----:B------:R1:W-:Y:S01]  /*ac40*/  MUFU.EX2 R140, R5 ;  /* 0x00000005008c7308 */ /* 0x0003e20000000800 */
[----:B------:R-:W-:-:S07]  /*ac50*/  FSETP.NEU.FTZ.AND P1, PT, R142, -INF , PT ;  /* 0xff8000008e00780b */ /* 0x000fce0003f3d000 */
[----:B------:R4:W-:Y:S01]  /*ac60*/  MUFU.EX2 R36, R4 ;  /* 0x0000000400247308 */ /* 0x0009e20000000800 */
[----:B-1----:R-:W-:-:S07]  /*ac70*/  FFMA.FTZ R5, R15, UR22, -R0 ;  /* 0x000000160f057c23 */ /* 0x002fce0008010800 */
[----:B------:R1:W-:Y:S01]  /*ac80*/  MUFU.EX2 R233, R5 ;  /* 0x0000000500e97308 */ /* 0x0003e20000000800 */
[----:B----4-:R-:W-:-:S07]  /*ac90*/  FFMA.FTZ R4, R17, UR22, -R3 ;  /* 0x0000001611047c23 */ /* 0x010fce0008010803 */
[----:B------:R4:W-:Y:S01]  /*aca0*/  MUFU.EX2 R235, R4 ;  /* 0x0000000400eb7308 */ /* 0x0009e20000000800 */
[----:B-1----:R-:W-:Y:S01]  /*acb0*/  FFMA.FTZ R5, R12, UR22, -R3 ;  /* 0x000000160c057c23 */ /* 0x002fe20008010803 */
[----:B------:R-:W-:-:S05]  /*acc0*/  FMUL.FTZ R12, R142, UR22 ;  /* 0x000000168e0c7c20 */ /* 0x000fca0008410000 */
[----:B------:R-:W-:Y:S01]  /*acd0*/  FSEL R12, R12, RZ, P1 ;  /* 0x000000ff0c0c7208 */ /* 0x000fe20000800000 */
[----:B----4-:R-:W-:-:S04]  /*ace0*/  FFMA.FTZ R4, R19, UR22, -R3 ;  /* 0x0000001613047c23 */ /* 0x010fc80008010803 */
[----:B------:R1:W-:Y:S08]  /*acf0*/  MUFU.EX2 R31, R4 ;  /* 0x00000004001f7308 */ /* 0x0003f00000000800 */
[----:B------:R4:W-:Y:S01]  /*ad00*/  MUFU.EX2 R45, R5 ;  /* 0x00000005002d7308 */ /* 0x0009e20000000800 */
[----:B-1----:R-:W-:Y:S01]  /*ad10*/  FFMA.FTZ R4, R16, UR22, -R12 ;  /* 0x0000001610047c23 */ /* 0x002fe2000801080c */
[----:B------:R-:W-:Y:S01]  /*ad20*/  FFMA.FTZ R7, R7, UR22, -R2 ;  /* 0x0000001607077c23 */ /* 0x000fe20008010802 */
[----:B------:R-:W1:Y:S05]  /*ad30*/  LDSM.16.MT88.4 R16, [R229+0xc000] ;  /* 0x00c00000e510783b */ /* 0x000e6a0000004200 */
[----:B------:R2:W-:Y:S01]  /*ad40*/  MUFU.EX2 R44, R4 ;  /* 0x00000004002c7308 */ /* 0x0005e20000000800 */
[----:B----4-:R-:W-:-:S05]  /*ad50*/  FSEL R5, R52, RZ, P2 ;  /* 0x000000ff34057208 */ /* 0x010fca0001000000 */
[----:B------:R-:W-:Y:S01]  /*ad60*/  FADD.FTZ R5, R137, -R5 ;  /* 0x8000000589057221 */ /* 0x000fe20000010000 */
[----:B--2---:R-:W-:-:S04]  /*ad70*/  FFMA.FTZ R4, R24, UR22, -R12 ;  /* 0x0000001618047c23 */ /* 0x004fc8000801080c */
[----:B------:R2:W-:Y:S01]  /*ad80*/  MUFU.EX2 R38, R4 ;  /* 0x0000000400267308 */ /* 0x0005e20000000800 */
[----:B------:R-:W-:Y:S01]  /*ad90*/  FSEL R6, R51, RZ, P4 ;  /* 0x000000ff33067208 */ /* 0x000fe20002000000 */
[----:B--2---:R-:W-:-:S06]  /*ada0*/  FFMA.FTZ R4, R25, UR22, -R12 ;  /* 0x0000001619047c23 */ /* 0x004fcc000801080c */
[----:B------:R2:W-:Y:S08]  /*adb0*/  MUFU.EX2 R228, R4 ;  /* 0x0000000400e47308 */ /* 0x0005f00000000800 */
[----:B------:R4:W-:Y:S01]  /*adc0*/  MUFU.EX2 R216, R7 ;  /* 0x0000000700d87308 */ /* 0x0009e20000000800 */
[----:B--2---:R-:W-:Y:S01]  /*add0*/  FMUL.FTZ R4, R5, UR22 ;  /* 0x0000001605047c20 */ /* 0x004fe20008410000 */
[----:B------:R-:W-:-:S05]  /*ade0*/  FSEL R5, R141, RZ, P3 ;  /* 0x000000ff8d057208 */ /* 0x000fca0001800000 */
[----:B----4-:R-:W-:Y:S01]  /*adf0*/  FADD.FTZ R7, R135, -R5 ;  /* 0x8000000587077221 */ /* 0x010fe20000010000 */
[----:B------:R-:W-:Y:S01]  /*ae00*/  FSEL R5, R142, RZ, P1 ;  /* 0x000000ff8e057208 */ /* 0x000fe20000800000 */
[----:B------:R-:W-:-:S04]  /*ae10*/  FADD.FTZ R6, R136, -R6 ;  /* 0x8000000688067221 */ /* 0x000fc80000010000 */
[----:B------:R-:W-:Y:S01]  /*ae20*/  FADD.FTZ R5, R134, -R5 ;  /* 0x8000000586057221 */ /* 0x000fe20000010000 */
[----:B------:R-:W2:Y:S01]  /*ae30*/  MUFU.EX2 R4, R4 ;  /* 0x0000000400047308 */ /* 0x000ea20000000800 */
[----:B------:R-:W-:Y:S02]  /*ae40*/  FMUL.FTZ R6, R6, UR22 ;  /* 0x0000001606067c20 */ /* 0x000fe40008410000 */
[----:B------:R-:W-:Y:S01]  /*ae50*/  FMUL.FTZ R13, R5, UR22 ;  /* 0x00000016050d7c20 */ /* 0x000fe20008410000 */
[----:B------:R-:W-:Y:S01]  /*ae60*/  FFMA.FTZ R8, R8, UR22, -R2 ;  /* 0x0000001608087c23 */ /* 0x000fe20008010802 */
[----:B------:R-:W-:Y:S01]  /*ae70*/  FMUL.FTZ R7, R7, UR22 ;  /* 0x0000001607077c20 */ /* 0x000fe20008410000 */
[----:B------:R-:W-:Y:S02]  /*ae80*/  FFMA.FTZ R5, R26, UR22, -R12 ;  /* 0x000000161a057c23 */ /* 0x000fe4000801080c */
[----:B------:R-:W-:Y:S08]  /*ae90*/  MUFU.EX2 R15, R6 ;  /* 0x00000006000f7308 */ /* 0x000ff00000000800 */
[----:B------:R-:W4:Y:S08]  /*aea0*/  MUFU.EX2 R43, R8 ;  /* 0x00000008002b7308 */ /* 0x000f300000000800 */
[----:B------:R-:W1:Y:S08]  /*aeb0*/  MUFU.EX2 R14, R7 ;  /* 0x00000007000e7308 */ /* 0x000e700000000800 */
[----:B------:R-:W1:Y:S08]  /*aec0*/  MUFU.EX2 R13, R13 ;  /* 0x0000000d000d7308 */ /* 0x000e700000000800 */
[----:B------:R1:W1:Y:S01]  /*aed0*/  MUFU.EX2 R25, R5 ;  /* 0x0000000500197308 */ /* 0x0002620000000800 */
[----:B------:R-:W-:-:S02]  /*aee0*/  IMAD.MOV.U32 R24, RZ, RZ, R37 ;  /* 0x000000ffff187224 */ /* 0x000fc400078e0025 */
[----:B--2---:R-:W-:Y:S01]  /*aef0*/  FMUL.FTZ R37, R129, R4 ;  /* 0x0000000481257220 */ /* 0x004fe20000410000 */
[----:B------:R-:W-:Y:S02]  /*af00*/  MOV R134, R36 ;  /* 0x0000002400867202 */ /* 0x000fe40000000f00 */
[----:B------:R-:W-:Y:S01]  /*af10*/  MOV R129, R216 ;  /* 0x000000d800817202 */ /* 0x000fe20000000f00 */
[-C--:B------:R-:W-:Y:S01]  /*af20*/  FFMA.FTZ R48, R40, R4.reuse, R27 ;  /* 0x0000000428307223 */ /* 0x080fe2000001001b */
[-C--:B------:R-:W-:Y:S01]  /*af30*/  FMUL.FTZ R36, R128, R4.reuse ;  /* 0x0000000480247220 */ /* 0x080fe20000410000 */
        /* <DEDUP_REMOVED lines=29> */
[----:B------:R-:W-:Y:S01]  /*b110*/  FMUL.FTZ R41, R117, R4 ;  /* 0x0000000475297220 */ /* 0x000fe20000410000 */
[----:B----4-:R-:W-:Y:S01]  /*b120*/  F2FP.BF16.F32.PACK_AB R8, R43, R27 ;  /* 0x0000001b2b08723e */ /* 0x010fe200000010ff */
[-C--:B------:R-:W-:Y:S01]  /*b130*/  FMUL.FTZ R174, R174, R15.reuse ;  /* 0x0000000faeae7220 */ /* 0x080fe20000410000 */
[----:B------:R-:W-:Y:S01]  /*b140*/  FMUL.FTZ R175, R175, R15 ;  /* 0x0000000fafaf7220 */ /* 0x000fe20000410000 */
[----:B------:R-:W-:Y:S01]  /*b150*/  F2FP.BF16.F32.PACK_AB R10, R234, R129 ;  /* 0x00000081ea0a723e */ /* 0x000fe200000010ff */
[----:B-1----:R-:W-:Y:S01]  /*b160*/  FMUL.FTZ R176, R176, R14 ;  /* 0x0000000eb0b07220 */ /* 0x002fe20000410000 */
[----:B------:R-:W-:Y:S01]  /*b170*/  F2FP.BF16.F32.PACK_AB R11, R233, R140 ;  /* 0x0000008ce90b723e */ /* 0x000fe200000010ff */
[----:B------:R-:W-:Y:S01]  /*b180*/  FMUL.FTZ R177, R177, R14 ;  /* 0x0000000eb1b17220 */ /* 0x000fe20000410000 */
[-C--:B------:R-:W-:Y:S01]  /*b190*/  FMUL.FTZ R178, R178, R13.reuse ;  /* 0x0000000db2b27220 */ /* 0x080fe20000410000 */
[----:B------:R-:W-:Y:S01]  /*b1a0*/  FMUL.FTZ R179, R179, R13 ;  /* 0x0000000db3b37220 */ /* 0x000fe20000410000 */
[----:B------:R-:W-:Y:S01]  /*b1b0*/  F2FP.BF16.F32.PACK_AB R4, R134, R45 ;  /* 0x0000002d8604723e */ /* 0x000fe200000010ff */
[----:B------:R-:W-:Y:S01]  /*b1c0*/  FMUL.FTZ R158, R158, R15 ;  /* 0x0000000f9e9e7220 */ /* 0x000fe20000410000 */
[----:B------:R-:W-:Y:S01]  /*b1d0*/  F2FP.BF16.F32.PACK_AB R5, R38, R44 ;  /* 0x0000002c2605723e */ /* 0x000fe200000010ff */
[-C--:B------:R-:W-:Y:S01]  /*b1e0*/  FMUL.FTZ R180, R180, R14.reuse ;  /* 0x0000000eb4b47220 */ /* 0x080fe20000410000 */
[----:B------:R-:W-:Y:S01]  /*b1f0*/  F2FP.BF16.F32.PACK_AB R6, R31, R235 ;  /* 0x000000eb1f06723e */ /* 0x000fe200000010ff */
[----:B------:R-:W-:Y:S01]  /*b200*/  FMUL.FTZ R181, R181, R14 ;  /* 0x0000000eb5b57220 */ /* 0x000fe20000410000 */
[----:B------:R-:W-:Y:S01]  /*b210*/  F2FP.BF16.F32.PACK_AB R7, R25, R228 ;  /* 0x000000e41907723e */ /* 0x000fe200000010ff */
[-C--:B------:R-:W-:Y:S01]  /*b220*/  FMUL.FTZ R182, R182, R13.reuse ;  /* 0x0000000db6b67220 */ /* 0x080fe20000410000 */
[----:B------:R-:W-:Y:S01]  /*b230*/  FMUL.FTZ R183, R183, R13 ;  /* 0x0000000db7b77220 */ /* 0x000fe20000410000 */
[----:B------:R-:W-:-:S04]  /*b240*/  FMUL.FTZ R159, R159, R15 ;  /* 0x0000000f9f9f7220 */ /* 0x000fc80000410000 */
[C---:B------:R-:W-:Y:S06]  /*b250*/  HMMA.16816.F32.BF16 R176, R4.reuse, R16, R176 ;  /* 0x0000001004b0723c */ /* 0x040fec00000418b0 */
[----:B------:R-:W-:Y:S01]  /*b260*/  HMMA.16816.F32.BF16 R180, R4, R18, R180 ;  /* 0x0000001204b4723c */ /* 0x000fe200000418b4 */
[----:B---3--:R-:W-:Y:S01]  /*b270*/  FFMA.FTZ R128, R208, R15, R9 ;  /* 0x0000000fd0807223 */ /* 0x008fe20000010009 */
[----:B------:R-:W-:-:S07]  /*b280*/  F2FP.BF16.F32.PACK_AB R9, R24, R9 ;  /* 0x000000091809723e */ /* 0x000fce00000010ff */
[C---:B------:R-:W-:Y:S06]  /*b290*/  HMMA.16816.F32.BF16 R172, R8.reuse, R16, R172 ;  /* 0x0000001008ac723c */ /* 0x040fec00000418ac */
[C---:B------:R-:W-:Y:S01]  /*b2a0*/  HMMA.16816.F32.BF16 R208, R8.reuse, R18, R156 ;  /* 0x0000001208d0723c */ /* 0x040fe2000004189c */
[----:B------:R-:W1:Y:S01]  /*b2b0*/  LDSM.16.MT88.4 R16, [R230+0xc000] ;  /* 0x00c00000e610783b */ /* 0x000e620000004200 */
[-C--:B------:R-:W-:Y:S01]  /*b2c0*/  FMUL.FTZ R170, R170, R15.reuse ;  /* 0x0000000faaaa7220 */ /* 0x080fe20000410000 */
[----:B------:R-:W-:Y:S01]  /*b2d0*/  FMUL.FTZ R171, R171, R15 ;  /* 0x0000000fabab7220 */ /* 0x000fe20000410000 */
[-C--:B------:R-:W-:Y:S01]  /*b2e0*/  FMUL.FTZ R184, R184, R14.reuse ;  /* 0x0000000eb8b87220 */ /* 0x080fe20000410000 */
[-C--:B------:R-:W-:Y:S01]  /*b2f0*/  FMUL.FTZ R185, R185, R14.reuse ;  /* 0x0000000eb9b97220 */ /* 0x080fe20000410000 */
[-C--:B------:R-:W-:Y:S01]  /*b300*/  FMUL.FTZ R186, R186, R13.reuse ;  /* 0x0000000dbaba7220 */ /* 0x080fe20000410000 */
[----:B------:R-:W-:Y:S01]  /*b310*/  FMUL.FTZ R187, R187, R13 ;  /* 0x0000000dbbbb7220 */ /* 0x000fe20000410000 */
[----:B------:R-:W-:Y:S01]  /*b320*/  FMUL.FTZ R154, R154, R15 ;  /* 0x0000000f9a9a7220 */ /* 0x000fe20000410000 */
[-C--:B------:R-:W-:Y:S01]  /*b330*/  FMUL.FTZ R188, R188, R14.reuse ;  /* 0x0000000ebcbc7220 */ /* 0x080fe20000410000 */
[-C--:B------:R-:W-:Y:S01]  /*b340*/  FMUL.FTZ R189, R189, R14.reuse ;  /* 0x0000000ebdbd7220 */ /* 0x080fe20000410000 */
[-C--:B------:R-:W-:Y:S01]  /*b350*/  FMUL.FTZ R190, R190, R13.reuse ;  /* 0x0000000dbebe7220 */ /* 0x080fe20000410000 */
[----:B------:R-:W-:Y:S01]  /*b360*/  FMUL.FTZ R191, R191, R13 ;  /* 0x0000000dbfbf7220 */ /* 0x000fe20000410000 */
[-C--:B------:R-:W-:Y:S01]  /*b370*/  FMUL.FTZ R155, R155, R15.reuse ;  /* 0x0000000f9b9b7220 */ /* 0x080fe20000410000 */
[-C--:B-1----:R-:W-:Y:S06]  /*b380*/  HMMA.16816.F32.BF16 R216, R8, R16.reuse, R168 ;  /* 0x0000001008d8723c */ /* 0x082fec00000418a8 */
[C---:B------:R-:W-:Y:S06]  /*b390*/  HMMA.16816.F32.BF16 R184, R4.reuse, R16, R184 ;  /* 0x0000001004b8723c */ /* 0x040fec00000418b8 */
[-C--:B------:R-:W-:Y:S06]  /*b3a0*/  HMMA.16816.F32.BF16 R188, R4, R18.reuse, R188 ;  /* 0x0000001204bc723c */ /* 0x080fec00000418bc */
[----:B------:R-:W-:Y:S01]  /*b3b0*/  HMMA.16816.F32.BF16 R168, R8, R18, R152 ;  /* 0x0000001208a8723c */ /* 0x000fe20000041898 */
        /* <DEDUP_REMOVED lines=9> */
[----:B------:R-:W-:Y:S01]  /*b450*/  FMUL.FTZ R197, R197, R14 ;  /* 0x0000000ec5c57220 */ /* 0x000fe20000410000 */
[-C--:B------:R-:W-:Y:S01]  /*b460*/  FMUL.FTZ R198, R198, R13.reuse ;  /* 0x0000000dc6c67220 */ /* 0x080fe20000410000 */
[----:B------:R-:W-:Y:S01]  /*b470*/  FMUL.FTZ R199, R199, R13 ;  /* 0x0000000dc7c77220 */ /* 0x000fe20000410000 */
[----:B------:R-:W-:Y:S01]  /*b480*/  FMUL.FTZ R151, R151, R15 ;  /* 0x0000000f97977220 */ /* 0x000fe20000410000 */
[----:B------:R-:W-:Y:S01]  /*b490*/  IMAD.MOV.U32 R20, RZ, RZ, R55 ;  /* 0x000000ffff147224 */ /* 0x000fe200078e0037 */
[----:B------:R-:W-:Y:S01]  /*b4a0*/  MOV R137, R54 ;  /* 0x0000003600897202 */ /* 0x000fe20000000f00 */
[----:B------:R-:W-:Y:S01]  /*b4b0*/  IMAD.MOV.U32 R135, RZ, RZ, R52 ;  /* 0x000000ffff877224 */ /* 0x000fe200078e0034 */
[----:B------:R-:W-:Y:S01]  /*b4c0*/  MOV R136, R53 ;  /* 0x0000003500887202 */ /* 0x000fe20000000f00 */
[----:B------:R-:W-:Y:S01]  /*b4d0*/  IMAD.MOV.U32 R116, RZ, RZ, R50 ;  /* 0x000000ffff747224 */ /* 0x000fe200078e0032 */
[----:B------:R-:W-:-:S02]  /*b4e0*/  MOV R26, R51 ;  /* 0x00000033001a7202 */ /* 0x000fc40000000f00 */
[----:B------:R-:W-:Y:S01]  /*b4f0*/  MOV R117, R49 ;  /* 0x0000003100757202 */ /* 0x000fe20000000f00 */
[----:B-1----:R-:W-:Y:S06]  /*b500*/  HMMA.16816.F32.BF16 R52, R8, R16, R164 ;  /* 0x000000100834723c */ /* 0x002fec00000418a4 */
[----:B------:R-:W-:Y:S01]  /*b510*/  HMMA.16816.F32.BF16 R196, R4, R18, R196 ;  /* 0x0000001204c4723c */ /* 0x000fe200000418c4 */
[----:B------:R-:W-:-:S05]  /*b520*/  MOV R164, R48 ;  /* 0x0000003000a47202 */ /* 0x000fca0000000f00 */
[----:B------:R-:W-:Y:S06]  /*b530*/  HMMA.16816.F32.BF16 R48, R4, R16, R192 ;  /* 0x000000100430723c */ /* 0x000fec00000418c0 */
        /* <DEDUP_REMOVED lines=25> */
[----:B------:R-:W-:Y:S01]  /*b6d0*/  MOV R192, R135 ;  /* 0x0000008700c07202 */ /* 0x000fe20000000f00 */
[----:B------:R-:W-:Y:S01]  /*b6e0*/  FMUL.FTZ R82, R82, R15 ;  /* 0x0000000f52527220 */ /* 0x000fe20000410000 */
[-C--:B------:R-:W-:Y:S01]  /*b6f0*/  FMUL.FTZ R76, R76, R14.reuse ;  /* 0x0000000e4c4c7220 */ /* 0x080fe20000410000 */
[----:B------:R-:W-:Y:S01]  /*b700*/  FMUL.FTZ R77, R77, R14 ;  /* 0x0000000e4d4d7220 */ /* 0x000fe20000410000 */
[-C--:B------:R-:W-:Y:S01]  /*b710*/  FMUL.FTZ R78, R78, R13.reuse ;  /* 0x0000000d4e4e7220 */ /* 0x080fe20000410000 */
[----:B------:R-:W-:Y:S01]  /*b720*/  FMUL.FTZ R79, R79, R13 ;  /* 0x0000000d4f4f7220 */ /* 0x000fe20000410000 */
[----:B------:R-:W-:Y:S01]  /*b730*/  FMUL.FTZ R83, R83, R15 ;  /* 0x0000000f53537220 */ /* 0x000fe20000410000 */
[----:B------:R-:W-:Y:S01]  /*b740*/  IMAD.MOV.U32 R135, RZ, RZ, R136 ;  /* 0x000000ffff877224 */ /* 0x000fe200078e0088 */
[----:B------:R-:W-:-:S02]  /*b750*/  MOV R136, R20 ;  /* 0x0000001400887202 */ /* 0x000fc40000000f00 */
[----:B------:R-:W-:Y:S01]  /*b760*/  MOV R193, R128 ;  /* 0x0000008000c17202 */ /* 0x000fe20000000f00 */
[----:B------:R-:W-:Y:S01]  /*b770*/  IMAD.MOV.U32 R128, RZ, RZ, R117 ;  /* 0x000000ffff807224 */ /* 0x000fe200078e0075 */
[----:B------:R-:W-:Y:S01]  /*b780*/  MOV R20, R143 ;  /* 0x0000008f00147202 */ /* 0x000fe20000000f00 */
[----:B------:R-:W-:Y:S01]  /*b790*/  IMAD.MOV.U32 R195, RZ, RZ, R24 ;  /* 0x000000ffffc37224 */ /* 0x000fe200078e0018 */
[----:B------:R-:W-:Y:S02]  /*b7a0*/  MOV R117, R26 ;  /* 0x0000001a00757202 */ /* 0x000fe40000000f00 */
[----:B------:R-:W-:Y:S02]  /*b7b0*/  MOV R165, R137 ;  /* 0x0000008900a57202 */ /* 0x000fe40000000f00 */
[----:B------:R-:W-:Y:S01]  /*b7c0*/  MOV R194, R25 ;  /* 0x0000001900c27202 */ /* 0x000fe20000000f00 */
[----:B-1----:R-:W-:Y:S07]  /*b7d0*/  HMMA.16816.F32.BF16 R144, R8, R16, R68 ;  /* 0x000000100890723c */ /* 0x002fee0000041844 */
[----:B------:R-:W-:Y:S01]  /*b7e0*/  IMAD.MOV.U32 R71, RZ, RZ, R142 ;  /* 0x000000ffff477224 */ /* 0x000fe200078e008e */
[----:B------:R-:W-:-:S02]  /*b7f0*/  MOV R70, R141 ;  /* 0x0000008d00467202 */ /* 0x000fc40000000f00 */
[----:B------:R-:W-:Y:S02]  /*b800*/  MOV R69, R140 ;  /* 0x0000008c00457202 */ /* 0x000fe40000000f00 */
[----:B------:R-:W-:Y:S06]  /*b810*/  HMMA.16816.F32.BF16 R140, R4, R16, R72 ;  /* 0x00000010048c723c */ /* 0x000fec0000041848 */
[----:B------:R-:W-:Y:S01]  /*b820*/  HMMA.16816.F32.BF16 R24, R8, R18, R80 ;  /* 0x000000120818723c */ /* 0x000fe20000041850 */
[----:B------:R-:W-:Y:S01]  /*b830*/  MOV R74, R136 ;  /* 0x00000088004a7202 */ /* 0x000fe20000000f00 */
[----:B------:R-:W-:Y:S01]  /*b840*/  IMAD.MOV.U32 R73, RZ, RZ, R139 ;  /* 0x000000ffff497224 */ /* 0x000fe200078e008b */
[----:B------:R-:W-:-:S03]  /*b850*/  MOV R72, R138 ;  /* 0x0000008a00487202 */ /* 0x000fc60000000f00 */
[----:B------:R-:W-:Y:S01]  /*b860*/  HMMA.16816.F32.BF16 R136, R4, R18, R76 ;  /* 0x000000120488723c */ /* 0x000fe2000004184c */
[----:B------:R-:W1:Y:S01]  /*b870*/  LDSM.16.MT88.4 R16, [R230+0xe000] ;  /* 0x00e00000e610783b */ /* 0x000e620000004200 */
[-C--:B------:R-:W-:Y:S01]  /*b880*/  FMUL.FTZ R88, R88, R14.reuse ;  /* 0x0000000e58587220 */ /* 0x080fe20000410000 */
[----:B------:R-:W-:Y:S01]  /*b890*/  FMUL.FTZ R89, R89, R14 ;  /* 0x0000000e59597220 */ /* 0x000fe20000410000 */
[-C--:B------:R-:W-:Y:S01]  /*b8a0*/  FMUL.FTZ R90, R90, R13.reuse ;  /* 0x0000000d5a5a7220 */ /* 0x080fe20000410000 */
[----:B------:R-:W-:-:S07]  /*b8b0*/  FMUL.FTZ R91, R91, R13 ;  /* 0x0000000d5b5b7220 */ /* 0x000fce0000410000 */
[-C--:B-1----:R-:W-:Y:S01]  /*b8c0*/  HMMA.16816.F32.BF16 R80, R4, R16.reuse, R88 ;  /* 0x000000100450723c */ /* 0x082fe20000041858 */
[----:B------:R-:W2:Y:S04]  /*b8d0*/  LDL.LU R90, [R1+0x48] ;  /* 0x00004800015a7983 */ /* 0x000ea80000300800 */
[----:B------:R-:W3:Y:S01]  /*b8e0*/  LDL.LU R91, [R1+0x4c] ;  /* 0x00004c00015b7983 */ /* 0x000ee20000300800 */
[-C--:B------:R-:W-:Y:S01]  /*b8f0*/  FMUL.FTZ R86, R86, R15.reuse ;  /* 0x0000000f56567220 */ /* 0x080fe20000410000 */
[-C--:B------:R-:W-:Y:S01]  /*b900*/  FMUL.FTZ R87, R87, R15.reuse ;  /* 0x0000000f57577220 */ /* 0x080fe20000410000 */
[----:B------:R-:W-:Y:S01]  /*b910*/  FMUL.FTZ R98, R98, R15 ;  /* 0x0000000f62627220 */ /* 0x000fe20000410000 */
[-C--:B------:R-:W-:Y:S01]  /*b920*/  FMUL.FTZ R92, R92, R14.reuse ;  /* 0x0000000e5c5c7220 */ /* 0x080fe20000410000 */
[-C--:B------:R-:W-:Y:S01]  /*b930*/  FMUL.FTZ R93, R93, R14.reuse ;  /* 0x0000000e5d5d7220 */ /* 0x080fe20000410000 */
[-C--:B------:R-:W-:Y:S01]  /*b940*/  FMUL.FTZ R94, R94, R13.reuse ;  /* 0x0000000d5e5e7220 */ /* 0x080fe20000410000 */
[----:B------:R-:W-:Y:S01]  /*b950*/  FMUL.FTZ R95, R95, R13 ;  /* 0x0000000d5f5f7220 */ /* 0x000fe20000410000 */
[-C--:B------:R-:W-:Y:S01]  /*b960*/  FMUL.FTZ R99, R99, R15.reuse ;  /* 0x0000000f63637220 */ /* 0x080fe20000410000 */
[----:B------:R-:W-:Y:S06]  /*b970*/  HMMA.16816.F32.BF16 R152, R8, R16, R84 ;  /* 0x000000100898723c */ /* 0x000fec0000041854 */
        /* <DEDUP_REMOVED lines=18> */
[----:B------:R-:W-:-:S02]  /*baa0*/  MOV R68, R132 ;  /* 0x0000008400447202 */ /* 0x000fc40000000f00 */
[-C--:B-1----:R-:W-:Y:S06]  /*bab0*/  HMMA.16816.F32.BF16 R132, R8, R16.reuse, R100 ;  /* 0x000000100884723c */ /* 0x082fec0000041864 */
[C---:B------:R-:W-:Y:S06]  /*bac0*/  HMMA.16816.F32.BF16 R104, R4.reuse, R16, R104 ;  /* 0x000000100468723c */ /* 0x040fec0000041868 */
[-C--:B------:R-:W-:Y:S06]  /*bad0*/  HMMA.16816.F32.BF16 R108, R4, R18.reuse, R108 ;  /* 0x00000012046c723c */ /* 0x080fec000004186c */
[----:B------:R-:W-:Y:S01]  /*bae0*/  HMMA.16816.F32.BF16 R84, R8, R18, R112 ;  /* 0x000000120854723c */ /* 0x000fe20000041870 */
[----:B------:R-:W1:Y:S01]  /*baf0*/  LDSM.16.MT88.4 R16, [R231+0xe000] ;  /* 0x00e00000e710783b */ /* 0x000e620000004200 */
[-C--:B------:R-:W-:Y:S01]  /*bb00*/  FMUL.FTZ R120, R120, R14.reuse ;  /* 0x0000000e78787220 */ /* 0x080fe20000410000 */
[-C--:B------:R-:W-:Y:S01]  /*bb10*/  FMUL.FTZ R121, R121, R14.reuse ;  /* 0x0000000e79797220 */ /* 0x080fe20000410000 */
[-C--:B------:R-:W-:Y:S01]  /*bb20*/  FMUL.FTZ R124, R124, R14.reuse ;  /* 0x0000000e7c7c7220 */ /* 0x080fe20000410000 */
[----:B------:R-:W-:Y:S01]  /*bb30*/  FMUL.FTZ R125, R125, R14 ;  /* 0x0000000e7d7d7220 */ /* 0x000fe20000410000 */
[-C--:B------:R-:W-:Y:S01]  /*bb40*/  FMUL.FTZ R122, R122, R13.reuse ;  /* 0x0000000d7a7a7220 */ /* 0x080fe20000410000 */
[-C--:B------:R-:W-:Y:S01]  /*bb50*/  FMUL.FTZ R123, R123, R13.reuse ;  /* 0x0000000d7b7b7220 */ /* 0x080fe20000410000 */
[-C--:B------:R-:W-:Y:S01]  /*bb60*/  FMUL.FTZ R126, R126, R13.reuse ;  /* 0x0000000d7e7e7220 */ /* 0x080fe20000410000 */
[----:B------:R-:W-:Y:S01]  /*bb70*/  FMUL.FTZ R127, R127, R13 ;  /* 0x0000000d7f7f7220 */ /* 0x000fe20000410000 */
[----:B------:R-:W-:-:S02]  /*bb80*/  MOV R77, R39 ;  /* 0x00000027004d7202 */ /* 0x000fc40000000f00 */
[----:B------:R-:W-:Y:S01]  /*bb90*/  MOV R78, R42 ;  /* 0x0000002a004e7202 */ /* 0x000fe20000000f00 */
[----:B------:R-:W-:Y:S01]  /*bba0*/  FMUL.FTZ R42, R118, R15 ;  /* 0x0000000f762a7220 */ /* 0x000fe20000410000 */
[C---:B-1----:R-:W-:Y:S06]  /*bbb0*/  HMMA.16816.F32.BF16 R120, R4.reuse, R16, R120 ;  /* 0x000000100478723c */ /* 0x042fec0000041878 */
[----:B------:R-:W-:Y:S07]  /*bbc0*/  HMMA.16816.F32.BF16 R124, R4, R18, R124 ;  /* 0x00000012047c723c */ /* 0x000fee000004187c */
[----:B------:R-:W-:-:S04]  /*bbd0*/  FFMA.FTZ R4, R223, UR22, -R2 ;  /* 0x00000016df047c23 */ /* 0x000fc80008010802 */
[----:B------:R1:W-:Y:S02]  /*bbe0*/  MUFU.EX2 R118, R4 ;  /* 0x0000000400767308 */ /* 0x0003e40000000800 */
[----:B-1----:R-:W-:-:S06]  /*bbf0*/  FFMA.FTZ R4, R215, UR22, -R2 ;  /* 0x00000016d7047c23 */ /* 0x002fcc0008010802 */
[----:B------:R1:W4:Y:S02]  /*bc00*/  MUFU.EX2 R6, R4 ;  /* 0x0000000400067308 */ /* 0x0003240000000800 */
[----:B-1----:R-:W-:Y:S01]  /*bc10*/  FFMA.FTZ R4, R65, UR22, -R2 ;  /* 0x0000001641047c23 */ /* 0x002fe20008010802 */
[----:B------:R-:W-:Y:S01]  /*bc20*/  MOV R167, R43 ;  /* 0x0000002b00a77202 */ /* 0x000fe20000000f00 */
[-C--:B------:R-:W-:Y:S01]  /*bc30*/  FMUL.FTZ R43, R119, R15.reuse ;  /* 0x0000000f772b7220 */ /* 0x080fe20000410000 */
[----:B------:R-:W-:Y:S01]  /*bc40*/  MOV R166, R38 ;  /* 0x0000002600a67202 */ /* 0x000fe20000000f00 */
[-C--:B------:R-:W-:Y:S01]  /*bc50*/  FMUL.FTZ R38, R130, R15.reuse ;  /* 0x0000000f82267220 */ /* 0x080fe20000410000 */
[----:B------:R-:W-:-:S04]  /*bc60*/  FMUL.FTZ R39, R131, R15 ;  /* 0x0000000f83277220 */ /* 0x000fc80000410000 */
[C---:B------:R-:W-:Y:S06]  /*bc70*/  HMMA.16816.F32.BF16 R40, R8.reuse, R16, R40 ;  /* 0x000000100828723c */ /* 0x040fec0000041828 */
[----:B------:R-:W-:Y:S01]  /*bc80*/  HMMA.16816.F32.BF16 R36, R8, R18, R36 ;  /* 0x000000120824723c */ /* 0x000fe20000041824 */
[----:B------:R-:W1:Y:S01]  /*bc90*/  LDSM.16.MT88.4 R16, [R229+0xc800] ;  /* 0x00c80000e510783b */ /* 0x000e620000004200 */
[----:B------:R-:W-:Y:S01]  /*bca0*/  FFMA.FTZ R223, R29, UR22, -R2 ;  /* 0x000000161ddf7c23 */ /* 0x000fe20008010802 */
[----:B------:R-:W-:Y:S01]  /*bcb0*/  FFMA.FTZ R29, R214, UR22, -R0 ;  /* 0x00000016d61d7c23 */ /* 0x000fe20008010800 */
[--C-:B------:R-:W-:Y:S01]  /*bcc0*/  FFMA.FTZ R32, R32, UR22, -R2.reuse ;  /* 0x0000001620207c23 */ /* 0x100fe20008010802 */
[----:B------:R-:W-:Y:S01]  /*bcd0*/  FFMA.FTZ R112, R35, UR22, -R2 ;  /* 0x0000001623707c23 */ /* 0x000fe20008010802 */
[--C-:B------:R-:W-:Y:S01]  /*bce0*/  FFMA.FTZ R15, R63, UR22, -R0.reuse ;  /* 0x000000163f0f7c23 */ /* 0x100fe20008010800 */
[--C-:B------:R-:W-:Y:S01]  /*bcf0*/  FFMA.FTZ R215, R59, UR22, -R0.reuse ;  /* 0x000000163bd77c23 */ /* 0x100fe20008010800 */
[----:B------:R-:W-:Y:S01]  /*bd00*/  FFMA.FTZ R214, R23, UR22, -R0 ;  /* 0x0000001617d67c23 */ /* 0x000fe20008010800 */
[----:B---3--:R-:W-:Y:S01]  /*bd10*/  FFMA.FTZ R44, R91, R13, R44 ;  /* 0x0000000d5b2c7223 */ /* 0x008fe2000001002c */
[----:B------:R-:W-:Y:S01]  /*bd20*/  MOV R91, R76 ;  /* 0x0000004c005b7202 */ /* 0x000fe20000000f00 */
[----:B------:R-:W-:Y:S01]  /*bd30*/  IMAD.MOV.U32 R76, RZ, RZ, R77 ;  /* 0x000000ffff4c7224 */ /* 0x000fe200078e004d */
[----:B------:R-:W-:-:S02]  /*bd40*/  MOV R77, R78 ;  /* 0x0000004e004d7202 */ /* 0x000fc40000000f00 */
[----:B------:R-:W-:Y:S02]  /*bd50*/  MOV R78, R79 ;  /* 0x0000004f004e7202 */ /* 0x000fe40000000f00 */
[----:B------:R-:W-:Y:S01]  /*bd60*/  MOV R79, R72 ;  /* 0x00000048004f7202 */ /* 0x000fe20000000f00 */
[----:B------:R-:W-:Y:S01]  /*bd70*/  IMAD.MOV.U32 R72, RZ, RZ, R73 ;  /* 0x000000ffff487224 */ /* 0x000fe200078e0049 */
[----:B------:R-:W-:Y:S02]  /*bd80*/  MOV R73, R74 ;  /* 0x0000004a00497202 */ /* 0x000fe40000000f00 */
[----:B------:R-:W-:Y:S02]  /*bd90*/  MOV R74, R75 ;  /* 0x0000004b004a7202 */ /* 0x000fe40000000f00 */
[----:B------:R-:W-:Y:S01]  /*bda0*/  MOV R75, R69 ;  /* 0x00000045004b7202 */ /* 0x000fe20000000f00 */
[----:B------:R-:W-:Y:S01]  /*bdb0*/  IMAD.MOV.U32 R69, RZ, RZ, R70 ;  /* 0x000000ffff457224 */ /* 0x000fe200078e0046 */
[----:B------:R-:W-:-:S02]  /*bdc0*/  MOV R70, R71 ;  /* 0x0000004700467202 */ /* 0x000fc40000000f00 */
[----:B------:R-:W-:Y:S02]  /*bdd0*/  MOV R71, R192 ;  /* 0x000000c000477202 */ /* 0x000fe40000000f00 */
[----:B------:R-:W-:Y:S01]  /*bde0*/  MOV R192, R193 ;  /* 0x000000c100c07202 */ /* 0x000fe20000000f00 */
[----:B------:R-:W-:Y:S01]  /*bdf0*/  IMAD.MOV.U32 R193, RZ, RZ, R164 ;  /* 0x000000ffffc17224 */ /* 0x000fe200078e00a4 */
[----:B------:R-:W-:Y:S02]  /*be00*/  MOV R164, R228 ;  /* 0x000000e400a47202 */ /* 0x000fe40000000f00 */
[----:B------:R3:W-:Y:S02]  /*be10*/  MUFU.EX2 R228, R4 ;  /* 0x0000000400e47308 */ /* 0x0007e40000000800 */
[----:B---3--:R-:W-:-:S06]  /*be20*/  FFMA.FTZ R4, R33, UR22, -R2 ;  /* 0x0000001621047c23 */ /* 0x008fcc0008010802 */
[----:B------:R3:W-:Y:S02]  /*be30*/  MUFU.EX2 R100, R4 ;  /* 0x0000000400647308 */ /* 0x0007e40000000800 */
[----:B---3--:R-:W-:-:S06]  /*be40*/  FFMA.FTZ R4, R91, UR22, -R0 ;  /* 0x000000165b047c23 */ /* 0x008fcc0008010800 */
[----:B------:R3:W-:Y:S01]  /*be50*/  MUFU.EX2 R65, R4 ;  /* 0x0000000400417308 */ /* 0x0007e20000000800 */
[----:B------:R-:W-:Y:S01]  /*be60*/  MOV R91, R68 ;  /* 0x00000044005b7202 */ /* 0x000fe20000000f00 */
[----:B---3--:R-:W-:-:S06]  /*be70*/  FFMA.FTZ R4, R221, UR22, -R0 ;  /* 0x00000016dd047c23 */ /* 0x008fcc0008010800 */
[----:B------:R3:W-:Y:S02]  /*be80*/  MUFU.EX2 R68, R4 ;  /* 0x0000000400447308 */ /* 0x0007e40000000800 */
[----:B---3--:R-:W-:-:S06]  /*be90*/  FFMA.FTZ R4, R67, UR22, -R0 ;  /* 0x0000001643047c23 */ /* 0x008fcc0008010800 */
[----:B------:R3:W1:Y:S02]  /*bea0*/  MUFU.EX2 R7, R4 ;  /* 0x0000000400077308 */ /* 0x0006640000000800 */
[----:B---3--:R-:W-:-:S06]  /*beb0*/  FFMA.FTZ R4, R34, UR22, -R0 ;  /* 0x0000001622047c23 */ /* 0x008fcc0008010800 */
[----:B------:R3:W2:Y:S02]  /*bec0*/  MUFU.EX2 R88, R4 ;  /* 0x0000000400587308 */ /* 0x0006a40000000800 */
[----:B---3--:R-:W-:Y:S01]  /*bed0*/  FFMA.FTZ R4, R76, UR22, -R3 ;  /* 0x000000164c047c23 */ /* 0x008fe20008010803 */
        /* <DEDUP_REMOVED lines=12> */
[----:B------:R3:W-:Y:S02]  /*bfa0*/  MUFU.EX2 R164, R4 ;  /* 0x0000000400a47308 */ /* 0x0007e40000000800 */
[----:B---3--:R-:W-:-:S06]  /*bfb0*/  FFMA.FTZ R4, R91, UR22, -R3 ;  /* 0x000000165b047c23 */ /* 0x008fcc0008010803 */
[----:B------:R3:W-:Y:S01]  /*bfc0*/  MUFU.EX2 R5, R4 ;  /* 0x0000000400057308 */ /* 0x0007e20000000800 */
[----:B------:R-:W-:Y:S01]  /*bfd0*/  MOV R91, R72 ;  /* 0x00000048005b7202 */ /* 0x000fe20000000f00 */
[----:B---3--:R-:W-:-:S06]  /*bfe0*/  FFMA.FTZ R4, R220, UR22, -R3 ;  /* 0x00000016dc047c23 */ /* 0x008fcc0008010803 */
[----:B------:R3:W-:Y:S01]  /*bff0*/  MUFU.EX2 R102, R4 ;  /* 0x0000000400667308 */ /* 0x0007e20000000800 */
[----:B------:R-:W-:Y:S02]  /*c000*/  MOV R72, R70 ;  /* 0x0000004600487202 */ /* 0x000fe40000000f00 */
[----:B------:R-:W-:Y:S01]  /*c010*/  MOV R70, R71 ;  /* 0x0000004700467202 */ /* 0x000fe20000000f00 */
[----:B---3--:R-:W-:-:S04]  /*c020*/  FFMA.FTZ R4, R213, UR22, -R3 ;  /* 0x00000016d5047c23 */ /* 0x008fc80008010803 */
[----:B------:R3:W2:Y:S01]  /*c030*/  MUFU.EX2 R67, R4 ;  /* 0x0000000400437308 */ /* 0x0006a20000000800 */
[----:B------:R-:W-:Y:S01]  /*c040*/  MOV R71, R192 ;  /* 0x000000c000477202 */ /* 0x000fe20000000f00 */
[--C-:B------:R-:W-:Y:S01]  /*c050*/  FFMA.FTZ R221, R28, UR22, -R2.reuse ;  /* 0x000000161cdd7c23 */ /* 0x100fe20008010802 */
[----:B------:R-:W-:Y:S01]  /*c060*/  MOV R192, R166 ;  /* 0x000000a600c07202 */ /* 0x000fe20000000f00 */
[--C-:B------:R-:W-:Y:S01]  /*c070*/  FFMA.FTZ R34, R64, UR22, -R2.reuse ;  /* 0x0000001640227c23 */ /* 0x100fe20008010802 */
[--C-:B------:R-:W-:Y:S01]  /*c080*/  FFMA.FTZ R33, R60, UR22, -R2.reuse ;  /* 0x000000163c217c23 */ /* 0x100fe20008010802 */
[----:B------:R-:W-:Y:S01]  /*c090*/  FFMA.FTZ R166, R22, UR22, -R2 ;  /* 0x0000001616a67c23 */ /* 0x000fe20008010802 */
[----:B---3--:R-:W-:Y:S01]  /*c0a0*/  FFMA.FTZ R4, R76, UR22, -R12 ;  /* 0x000000164c047c23 */ /* 0x008fe2000801080c */
[----:B------:R-:W-:Y:S01]  /*c0b0*/  MOV R76, R77 ;  /* 0x0000004d004c7202 */ /* 0x000fe20000000f00 */
[----:B------:R-:W-:Y:S01]  /*c0c0*/  IMAD.MOV.U32 R77, RZ, RZ, R78 ;  /* 0x000000ffff4d7224 */ /* 0x000fe200078e004e */
[----:B------:R-:W-:-:S02]  /*c0d0*/  MOV R78, R79 ;  /* 0x0000004f004e7202 */ /* 0x000fc40000000f00 */
[----:B------:R-:W-:Y:S01]  /*c0e0*/  MOV R79, R73 ;  /* 0x00000049004f7202 */ /* 0x000fe20000000f00 */
[----:B------:R-:W-:Y:S02]  /*c0f0*/  IMAD.MOV.U32 R73, RZ, RZ, R69 ;  /* 0x000000ffff497224 */ /* 0x000fe400078e0045 */
[----:B------:R-:W-:Y:S01]  /*c100*/  IMAD.MOV.U32 R69, RZ, RZ, R193 ;  /* 0x000000ffff457224 */ /* 0x000fe200078e00c1 */
[----:B------:R-:W-:Y:S01]  /*c110*/  MOV R193, R31 ;  /* 0x0000001f00c17202 */ /* 0x000fe20000000f00 */
[----:B------:R-:W-:Y:S02]  /*c120*/  FFMA.FTZ R31, R47, UR22, -R2 ;  /* 0x000000162f1f7c23 */ /* 0x000fe40008010802 */
[----:B------:R3:W-:Y:S01]  /*c130*/  MUFU.EX2 R47, R4 ;  /* 0x00000004002f7308 */ /* 0x0007e20000000800 */
[--C-:B------:R-:W-:Y:S01]  /*c140*/  FFMA.FTZ R28, R66, UR22, -R0.reuse ;  /* 0x00000016421c7c23 */ /* 0x100fe20008010800 */
[--C-:B------:R-:W-:Y:S01]  /*c150*/  FFMA.FTZ R213, R58, UR22, -R0.reuse ;  /* 0x000000163ad57c23 */ /* 0x100fe20008010800 */
[----:B------:R-:W-:Y:S01]  /*c160*/  FFMA.FTZ R220, R46, UR22, -R0 ;  /* 0x000000162edc7c23 */ /* 0x000fe20008010800 */
[----:B------:R-:W-:-:S04]  /*c170*/  FFMA.FTZ R2, R91, UR22, -R12 ;  /* 0x000000165b027c23 */ /* 0x000fc8000801080c */
[----:B------:R-:W-:Y:S01]  /*c180*/  MUFU.EX2 R101, R2 ;  /* 0x0000000200657308 */ /* 0x000fe20000000800 */
[----:B---3--:R-:W-:Y:S01]  /*c190*/  FFMA.FTZ R4, R30, UR22, -R12 ;  /* 0x000000161e047c23 */ /* 0x008fe2000801080c */
[----:B------:R-:W-:Y:S01]  /*c1a0*/  FFMA.FTZ R30, R222, UR22, -R0 ;  /* 0x00000016de1e7c23 */ /* 0x000fe20008010800 */
[----:B------:R-:W-:-:S05]  /*c1b0*/  FFMA.FTZ R0, R76, UR22, -R12 ;  /* 0x000000164c007c23 */ /* 0x000fca000801080c */
[----:B------:R-:W3:Y:S08]  /*c1c0*/  MUFU.EX2 R35, R4 ;  /* 0x0000000400237308 */ /* 0x000ef00000000800 */
[----:B------:R3:W3:Y:S01]  /*c1d0*/  MUFU.EX2 R58, R0 ;  /* 0x00000000003a7308 */ /* 0x0006e20000000800 */
[----:B----4-:R-:W-:Y:S01]  /*c1e0*/  IMAD.MOV.U32 R46, RZ, RZ, R6 ;  /* 0x000000ffff2e7224 */ /* 0x010fe200078e0006 */
[----:B-1----:R-:W-:-:S02]  /*c1f0*/  MOV R222, R7 ;  /* 0x0000000700de7202 */ /* 0x002fc40000000f00 */
[----:B------:R-:W-:Y:S02]  /*c200*/  F2FP.BF16.F32.PACK_AB R9, R68, R65 ;  /* 0x000000414409723e */ /* 0x000fe400000010ff */
[----:B------:R-:W-:Y:S02]  /*c210*/  F2FP.BF16.F32.PACK_AB R8, R46, R118 ;  /* 0x000000762e08723e */ /* 0x000fe400000010ff */
[----:B------:R-:W-:Y:S02]  /*c220*/  F2FP.BF16.F32.PACK_AB R10, R100, R228 ;  /* 0x000000e4640a723e */ /* 0x000fe400000010ff */
[----:B--2---:R-:W-:Y:S02]  /*c230*/  F2FP.BF16.F32.PACK_AB R11, R88, R222 ;  /* 0x000000de580b723e */ /* 0x004fe400000010ff */
[----:B------:R-:W-:Y:S01]  /*c240*/  F2FP.BF16.F32.PACK_AB R6, R67, R102 ;  /* 0x000000664306723e */ /* 0x000fe200000010ff */
[----:B---3--:R-:W-:Y:S01]  /*c250*/  FFMA.FTZ R0, R212, UR22, -R3 ;  /* 0x00000016d4007c23 */ /* 0x008fe20008010803 */
[----:B------:R-:W-:-:S02]  /*c260*/  MOV R212, R5 ;  /* 0x0000000500d47202 */ /* 0x000fc40000000f00 */
[----:B------:R-:W-:Y:S02]  /*c270*/  F2FP.BF16.F32.PACK_AB R5, R35, R47 ;  /* 0x0000002f2305723e */ /* 0x000fe400000010ff */
[----:B------:R-:W-:Y:S02]  /*c280*/  F2FP.BF16.F32.PACK_AB R4, R212, R164 ;  /* 0x000000a4d404723e */ /* 0x000fe400000010ff */
[----:B------:R-:W-:Y:S01]  /*c290*/  F2FP.BF16.F32.PACK_AB R7, R58, R101 ;  /* 0x000000653a07723e */ /* 0x000fe200000010ff */
[----:B------:R-:W-:Y:S01]  /*c2a0*/  IMAD.MOV.U32 R115, RZ, RZ, R167 ;  /* 0x000000ffff737224 */ /* 0x000fe200078e00a7 */
[----:B------:R-:W-:Y:S01]  /*c2b0*/  MOV R103, R195 ;  /* 0x000000c300677202 */ /* 0x000fe20000000f00 */
[--C-:B------:R-:W-:Y:S01]  /*c2c0*/  FFMA.FTZ R195, R21, UR22, -R3.reuse ;  /* 0x0000001615c37c23 */ /* 0x100fe20008010803 */
[----:B------:R-:W-:Y:S01]  /*c2d0*/  MOV R167, R20 ;  /* 0x0000001400a77202 */ /* 0x000fe20000000f00 */
[----:B------:R-:W-:Y:S01]  /*c2e0*/  IMAD.MOV.U32 R130, RZ, RZ, R192 ;  /* 0x000000ffff827224 */ /* 0x000fe200078e00c0 */
[----:B------:R-:W1:Y:S01]  /*c2f0*/  LDSM.16.MT88.4 R20, [R230+0xc800] ;  /* 0x00c80000e614783b */ /* 0x000e620000004200 */
[--C-:B------:R-:W-:Y:S01]  /*c300*/  FFMA.FTZ R13, R62, UR22, -R3.reuse ;  /* 0x000000163e0d7c23 */ /* 0x100fe20008010803 */
[----:B------:R-:W-:Y:S01]  /*c310*/  FFMA.FTZ R192, R61, UR22, -R3 ;  /* 0x000000163dc07c23 */ /* 0x000fe20008010803 */
[-C--:B------:R-:W-:Y:S06]  /*c320*/  HMMA.16816.F32.BF16 R172, R8, R16.reuse, R172 ;  /* 0x0000001008ac723c */ /* 0x080fec00000418ac */
[C---:B------:R-:W-:Y:S06]  /*c330*/  HMMA.16816.F32.BF16 R176, R4.reuse, R16, R176 ;  /* 0x0000001004b0723c */ /* 0x040fec00000418b0 */
[-C--:B------:R-:W-:Y:S06]  /*c340*/  HMMA.16816.F32.BF16 R180, R4, R18.reuse, R180 ;  /* 0x0000001204b4723c */ /* 0x080fec00000418b4 */
[----:B------:R-:W-:Y:S01]  /*c350*/  HMMA.16816.F32.BF16 R60, R8, R18, R208 ;  /* 0x00000012083c723c */ /* 0x000fe200000418d0 */
[----:B------:R-:W2:Y:S01]  /*c360*/  LDSM.16.MT88.4 R16, [R232+0xc800] ;  /* 0x00c80000e810783b */ /* 0x000ea20000004200 */
[----:B------:R-:W-:Y:S01]  /*c370*/  FFMA.FTZ R45, R90, R14, R45 ;  /* 0x0000000e5a2d7223 */ /* 0x000fe2000001002d */
[--C-:B------:R-:W-:Y:S01]  /*c380*/  FFMA.FTZ R14, R77, UR22, -R3.reuse ;  /* 0x000000164d0e7c23 */ /* 0x100fe20008010803 */
[----:B------:R-:W-:Y:S01]  /*c390*/  FFMA.FTZ R2, R78, UR22, -R3 ;  /* 0x000000164e027c23 */ /* 0x000fe20008010803 */
[----:B------:R-:W-:-:S02]  /*c3a0*/  MOV R89, R79 ;  /* 0x0000004f00597202 */ /* 0x000fc40000000f00 */
[----:B------:R-:W-:Y:S01]  /*c3b0*/  MOV R113, R193 ;  /* 0x000000c100717202 */ /* 0x000fe20000000f00 */
[--C-:B------:R-:W-:Y:S01]  /*c3c0*/  FFMA.FTZ R193, R56, UR22, -R3.reuse ;  /* 0x0000001638c17c23 */ /* 0x100fe20008010803 */
[----:B------:R-:W-:Y:S01]  /*c3d0*/  MOV R119, R194 ;  /* 0x000000c200777202 */ /* 0x000fe20000000f00 */
[----:B------:R-:W-:Y:S01]  /*c3e0*/  FFMA.FTZ R194, R57, UR22, -R3 ;  /* 0x0000001639c27c23 */ /* 0x000fe20008010803 */
[----:B------:R-:W-:Y:S01]  /*c3f0*/  MOV R211, R58 ;  /* 0x0000003a00d37202 */ /* 0x000fe20000000f00 */
[----:B------:R-:W-:Y:S01]  /*c400*/  IMAD.MOV.U32 R91, RZ, RZ, R71 ;  /* 0x000000ffff5b7224 */ /* 0x000fe200078e0047 */
[----:B------:R-:W-:Y:S02]  /*c410*/  MOV R114, R69 ;  /* 0x0000004500727202 */ /* 0x000fe40000000f00 */
[----:B------:R-:W-:Y:S01]  /*c420*/  MOV R90, R70 ;  /* 0x00000046005a7202 */ /* 0x000fe20000000f00 */
[----:B-1----:R-:W-:Y:S01]  /*c430*/  HMMA.16816.F32.BF16 R76, R8, R20, R216 ;  /* 0x00000014084c723c */ /* 0x002fe200000418d8 */
[----:B------:R-:W-:-:S05]  /*c440*/  MOV R210, R67 ;  /* 0x0000004300d27202 */ /* 0x000fca0000000f00 */
[----:B------:R-:W-:Y:S01]  /*c450*/  HMMA.16816.F32.BF16 R56, R8, R22, R168 ;  /* 0x000000160838723c */ /* 0x000fe200000418a8 */
[----:B------:R-:W-:-:S05]  /*c460*/  MOV R219, R68 ;  /* 0x0000004400db7202 */ /* 0x000fca0000000f00 */
[C---:B------:R-:W-:Y:S01]  /*c470*/  HMMA.16816.F32.BF16 R68, R4.reuse, R20, R184 ;  /* 0x000000140444723c */ /* 0x040fe200000418b8 */
[----:B------:R-:W-:Y:S01]  /*c480*/  MOV R171, R72 ;  /* 0x0000004800ab7202 */ /* 0x000fe20000000f00 */
[----:B------:R-:W-:Y:S01]  /*c490*/  IMAD.MOV.U32 R169, RZ, RZ, R74 ;  /* 0x000000ffffa97224 */ /* 0x000fe200078e004a */
[----:B------:R-:W-:Y:S02]  /*c4a0*/  MOV R170, R73 ;  /* 0x0000004900aa7202 */ /* 0x000fe40000000f00 */
[----:B------:R-:W-:Y:S02]  /*c4b0*/  MOV R168, R75 ;  /* 0x0000004b00a87202 */ /* 0x000fe40000000f00 */
[----:B------:R-:W-:Y:S02]  /*c4c0*/  MOV R184, R65 ;  /* 0x0000004100b87202 */ /* 0x000fe40000000f00 */
[----:B------:R-:W-:Y:S01]  /*c4d0*/  HMMA.16816.F32.BF16 R64, R4, R22, R188 ;  /* 0x000000160440723c */ /* 0x000fe200000418bc */
[----:B------:R-:W1:Y:S05]  /*c4e0*/  LDSM.16.MT88.4 R20, [R231+0xc800] ;  /* 0x00c80000e714783b */ /* 0x000e6a0000004200 */
[-C--:B--2---:R-:W-:Y:S06]  /*c4f0*/  HMMA.16816.F32.BF16 R52, R8, R16.reuse, R52 ;  /* 0x000000100834723c */ /* 0x084fec0000041834 */
[C---:B------:R-:W-:Y:S06]  /*c500*/  HMMA.16816.F32.BF16 R48, R4.reuse, R16, R48 ;  /* 0x000000100430723c */ /* 0x040fec0000041830 */
[-C--:B------:R-:W-:Y:S06]  /*c510*/  HMMA.16816.F32.BF16 R196, R4, R18.reuse, R196 ;  /* 0x0000001204c4723c */ /* 0x080fec00000418c4 */
[----:B------:R-:W-:Y:S01]  /*c520*/  HMMA.16816.F32.BF16 R72, R8, R18, R156 ;  /* 0x000000120848723c */ /* 0x000fe2000004189c */
[----:B------:R-:W2:Y:S01]  /*c530*/  LDSM.16.MT88.4 R16, [R229+0xe800] ;  /* 0x00e80000e510783b */ /* 0x000ea20000004200 */
[----:B------:R-:W-:-:S02]  /*c540*/  MOV R185, R130 ;  /* 0x0000008200b97202 */ /* 0x000fc40000000f00 */
[----:B------:R-:W-:Y:S02]  /*c550*/  MOV R217, R129 ;  /* 0x0000008100d97202 */ /* 0x000fe40000000f00 */
[----:B------:R-:W-:Y:S01]  /*c560*/  MOV R191, R88 ;  /* 0x0000005800bf7202 */ /* 0x000fe20000000f00 */
[----:B------:R-:W-:Y:S01]  /*c570*/  IMAD.MOV.U32 R158, RZ, RZ, R90 ;  /* 0x000000ffff9e7224 */ /* 0x000fe200078e005a */
[----:B------:R-:W-:Y:S02]  /*c580*/  MOV R156, R128 ;  /* 0x00000080009c7202 */ /* 0x000fe40000000f00 */
[----:B------:R-:W-:Y:S02]  /*c590*/  MOV R159, R89 ;  /* 0x00000059009f7202 */ /* 0x000fe40000000f00 */
[----:B------:R-:W-:Y:S01]  /*c5a0*/  MOV R157, R91 ;  /* 0x0000005b009d7202 */ /* 0x000fe20000000f00 */
[-C--:B-1----:R-:W-:Y:S06]  /*c5b0*/  HMMA.16816.F32.BF16 R160, R8, R20.reuse, R160 ;  /* 0x0000001408a0723c */ /* 0x082fec00000418a0 */
[C---:B------:R-:W-:Y:S06]  /*c5c0*/  HMMA.16816.F32.BF16 R200, R4.reuse, R20, R200 ;  /* 0x0000001404c8723c */ /* 0x040fec00000418c8 */
[-C--:B------:R-:W-:Y:S06]  /*c5d0*/  HMMA.16816.F32.BF16 R204, R4, R22.reuse, R204 ;  /* 0x0000001604cc723c */ /* 0x080fec00000418cc */
[----:B------:R-:W-:Y:S01]  /*c5e0*/  HMMA.16816.F32.BF16 R148, R8, R22, R148 ;  /* 0x000000160894723c */ /* 0x000fe20000041894 */
[----:B------:R-:W1:Y:S05]  /*c5f0*/  LDSM.16.MT88.4 R20, [R232+0xe800] ;  /* 0x00e80000e814783b */ /* 0x000e6a0000004200 */
[----:B--2---:R-:W-:Y:S06]  /*c600*/  HMMA.16816.F32.BF16 R128, R4, R18, R136 ;  /* 0x000000120480723c */ /* 0x004fec0000041888 */
[-C--:B------:R-:W-:Y:S06]  /*c610*/  HMMA.16816.F32.BF16 R144, R8, R16.reuse, R144 ;  /* 0x000000100890723c */ /* 0x080fec0000041890 */
[----:B------:R-:W-:Y:S06]  /*c620*/  HMMA.16816.F32.BF16 R88, R4, R16, R140 ;  /* 0x000000100458723c */ /* 0x000fec000004188c */
[----:B------:R-:W-:Y:S01]  /*c630*/  HMMA.16816.F32.BF16 R136, R8, R18, R24 ;  /* 0x000000120888723c */ /* 0x000fe20000041818 */
[----:B------:R-:W2:Y:S04]  /*c640*/  LDSM.16.MT88.4 R24, [R230+0xe800] ;  /* 0x00e80000e618783b */ /* 0x000ea80000004200 */
[----:B------:R-:W3:Y:S01]  /*c650*/  LDSM.16.MT88.4 R16, [R231+0xe800] ;  /* 0x00e80000e710783b */ /* 0x000ee20000004200 */
[----:B------:R-:W-:Y:S01]  /*c660*/  IMAD.MOV.U32 R140, RZ, RZ, R116 ;  /* 0x000000ffff8c7224 */ /* 0x000fe200078e0074 */
[----:B------:R-:W-:Y:S01]  /*c670*/  MOV R190, R113 ;  /* 0x0000007100be7202 */ /* 0x000fe20000000f00 */
[----:B------:R-:W-:Y:S01]  /*c680*/  IMAD.MOV.U32 R189, RZ, RZ, R114 ;  /* 0x000000ffffbd7224 */ /* 0x000fe200078e0072 */
[----:B------:R-:W-:Y:S01]  /*c690*/  MOV R188, R112 ;  /* 0x0000007000bc7202 */ /* 0x000fe20000000f00 */
[----:B------:R-:W-:Y:S01]  /*c6a0*/  IMAD.MOV.U32 R186, RZ, RZ, R100 ;  /* 0x000000ffffba7224 */ /* 0x000fe200078e0064 */
[----:B------:R-:W-:-:S02]  /*c6b0*/  MOV R143, R115 ;  /* 0x00000073008f7202 */ /* 0x000fc40000000f00 */
[----:B------:R-:W-:Y:S02]  /*c6c0*/  MOV R218, R103 ;  /* 0x0000006700da7202 */ /* 0x000fe40000000f00 */
[----:B------:R-:W-:Y:S02]  /*c6d0*/  MOV R216, R102 ;  /* 0x0000006600d87202 */ /* 0x000fe40000000f00 */
[----:B------:R-:W-:Y:S01]  /*c6e0*/  MOV R187, R101 ;  /* 0x0000006500bb7202 */ /* 0x000fe20000000f00 */
[----:B-1----:R-:W-:Y:S01]  /*c6f0*/  HMMA.16816.F32.BF16 R104, R4, R20, R104 ;  /* 0x000000140468723c */ /* 0x002fe20000041868 */
[----:B------:R-:W-:-:S05]  /*c700*/  IMAD.MOV.U32 R141, RZ, RZ, R165 ;  /* 0x000000ffff8d7224 */ /* 0x000fca00078e00a5 */
[-C--:B------:R-:W-:Y:S06]  /*c710*/  HMMA.16816.F32.BF16 R108, R4, R22.reuse, R108 ;  /* 0x00000016046c723c */ /* 0x080fec000004186c */
[----:B------:R-:W-:Y:S06]  /*c720*/  HMMA.16816.F32.BF16 R84, R8, R22, R84 ;  /* 0x000000160854723c */ /* 0x000fec0000041854 */
[C---:B--2---:R-:W-:Y:S06]  /*c730*/  HMMA.16816.F32.BF16 R112, R4.reuse, R24, R80 ;  /* 0x000000180470723c */ /* 0x044fec0000041850 */
[C---:B------:R-:W-:Y:S06]  /*c740*/  HMMA.16816.F32.BF16 R100, R4.reuse, R26, R92 ;  /* 0x0000001a0464723c */ /* 0x040fec000004185c */
[C---:B---3--:R-:W-:Y:S06]  /*c750*/  HMMA.16816.F32.BF16 R120, R4.reuse, R16, R120 ;  /* 0x000000100478723c */ /* 0x048fec0000041878 */
[----:B------:R-:W-:Y:S07]  /*c760*/  HMMA.16816.F32.BF16 R124, R4, R18, R124 ;  /* 0x00000012047c723c */ /* 0x000fee000004187c */
[----:B------:R-:W-:-:S02]  /*c770*/  MOV R5, R140 ;  /* 0x0000008c00057202 */ /* 0x000fc40000000f00 */
        /* <DEDUP_REMOVED lines=8> */
[----:B------:R-:W-:Y:S02]  /*c800*/  MOV R141, R158 ;  /* 0x0000009e008d7202 */ /* 0x000fe40000000f00 */
[----:B------:R-:W-:-:S02]  /*c810*/  MOV R143, R159 ;  /* 0x0000009f008f7202 */ /* 0x000fc40000000f00 */
[----:B------:R-:W-:Y:S01]  /*c820*/  MOV R185, R222 ;  /* 0x000000de00b97202 */ /* 0x000fe20000000f00 */
[C---:B------:R-:W-:Y:S01]  /*c830*/  HMMA.16816.F32.BF16 R92, R8.reuse, R20, R132 ;  /* 0x00000014085c723c */ /* 0x040fe20000041884 */
[----:B------:R-:W-:Y:S01]  /*c840*/  MOV R158, R169 ;  /* 0x000000a9009e7202 */ /* 0x000fe20000000f00 */
[----:B------:R1:W-:Y:S01]  /*c850*/  MUFU.EX2 R222, R2 ;  /* 0x0000000200de7308 */ /* 0x0003e20000000800 */
[----:B------:R-:W2:Y:S01]  /*c860*/  LDSM.16.MT88.4 R20, [R229+0xd000] ;  /* 0x00d00000e514783b */ /* 0x000ea20000004200 */
[----:B------:R-:W-:Y:S02]  /*c870*/  MOV R169, R171 ;  /* 0x000000ab00a97202 */ /* 0x000fe40000000f00 */
[----:B------:R-:W-:Y:S01]  /*c880*/  HMMA.16816.F32.BF16 R80, R8, R16, R40 ;  /* 0x000000100850723c */ /* 0x000fe20000041828 */
[----:B------:R-:W-:Y:S02]  /*c890*/  MOV R171, R189 ;  /* 0x000000bd00ab7202 */ /* 0x000fe40000000f00 */
[----:B------:R-:W-:-:S03]  /*c8a0*/  MOV R189, R184 ;  /* 0x000000b800bd7202 */ /* 0x000fc60000000f00 */
[----:B------:R-:W-:Y:S01]  /*c8b0*/  HMMA.16816.F32.BF16 R36, R8, R18, R36 ;  /* 0x000000120824723c */ /* 0x000fe20000041824 */
[----:B------:R-:W3:Y:S01]  /*c8c0*/  LDSM.16.MT88.4 R16, [R230+0xd000] ;  /* 0x00d00000e610783b */ /* 0x000ee20000004200 */
[----:B-1----:R-:W-:Y:S01]  /*c8d0*/  FFMA.FTZ R2, R5, UR22, -R12 ;  /* 0x0000001605027c23 */ /* 0x002fe2000801080c */
[----:B------:R-:W-:Y:S01]  /*c8e0*/  IMAD.MOV.U32 R5, RZ, RZ, R140 ;  /* 0x000000ffff057224 */ /* 0x000fe200078e008c */
[----:B------:R-:W-:Y:S02]  /*c8f0*/  MOV R140, R143 ;  /* 0x0000008f008c7202 */ /* 0x000fe40000000f00 */
[----:B------:R-:W-:Y:S01]  /*c900*/  MOV R143, R157 ;  /* 0x0000009d008f7202 */ /* 0x000fe20000000f00 */
[----:B------:R-:W-:Y:S01]  /*c910*/  IMAD.MOV.U32 R157, RZ, RZ, R158 ;  /* 0x000000ffff9d7224 */ /* 0x000fe200078e009e */
[----:B------:R-:W-:Y:S02]  /*c920*/  MOV R158, R168 ;  /* 0x000000a8009e7202 */ /* 0x000fe40000000f00 */
[----:B------:R-:W-:-:S02]  /*c930*/  MOV R184, R219 ;  /* 0x000000db00b87202 */ /* 0x000fc40000000f00 */
[----:B------:R-:W-:Y:S01]  /*c940*/  MOV R168, R169 ;  /* 0x000000a900a87202 */ /* 0x000fe20000000f00 */
[----:B------:R-:W-:Y:S01]  /*c950*/  MUFU.EX2 R142, R30 ;  /* 0x0000001e008e7308 */ /* 0x000fe20000000800 */
[----:B------:R-:W-:Y:S01]  /*c960*/  MOV R169, R170 ;  /* 0x000000aa00a97202 */ /* 0x000fe20000000f00 */
[----:B------:R-:W-:Y:S02]  /*c970*/  IMAD.MOV.U32 R170, RZ, RZ, R171 ;  /* 0x000000ffffaa7224 */ /* 0x000fe400078e00ab */
[----:B------:R-:W-:Y:S01]  /*c980*/  FFMA.FTZ R4, R6, UR22, -R12 ;  /* 0x0000001606047c23 */ /* 0x000fe2000801080c */
[----:B------:R-:W-:Y:S02]  /*c990*/  MOV R171, R188 ;  /* 0x000000bc00ab7202 */ /* 0x000fe40000000f00 */
[----:B------:R-:W-:Y:S01]  /*c9a0*/  MOV R6, R7 ;  /* 0x0000000700067202 */ /* 0x000fe20000000f00 */
[----:B------:R1:W-:Y:S01]  /*c9b0*/  MUFU.EX2 R30, R0 ;  /* 0x00000000001e7308 */ /* 0x0003e20000000800 */
[----:B------:R-:W-:Y:S01]  /*c9c0*/  MOV R188, R189 ;  /* 0x000000bd00bc7202 */ /* 0x000fe20000000f00 */
[----:B------:R-:W-:Y:S01]  /*c9d0*/  IMAD.MOV.U32 R189, RZ, RZ, R184 ;  /* 0x000000ffffbd7224 */ /* 0x000fe200078e00b8 */
[----:B------:R-:W-:-:S02]  /*c9e0*/  MOV R3, R167 ;  /* 0x000000a700037202 */ /* 0x000fc40000000f00 */
[----:B------:R-:W-:Y:S01]  /*c9f0*/  MOV R184, R186 ;  /* 0x000000ba00b87202 */ /* 0x000fe20000000f00 */
[----:B------:R-:W-:Y:S01]  /*ca00*/  IMAD.MOV.U32 R186, RZ, RZ, R216 ;  /* 0x000000ffffba7224 */ /* 0x000fe200078e00d8 */
[----:B------:R-:W-:Y:S01]  /*ca10*/  MOV R7, R141 ;  /* 0x0000008d00077202 */ /* 0x000fe20000000f00 */
[----:B------:R-:W4:Y:S01]  /*ca20*/  MUFU.EX2 R32, R32 ;  /* 0x0000002000207308 */ /* 0x000f220000000800 */
[----:B------:R-:W-:Y:S01]  /*ca30*/  IMAD.MOV.U32 R209, RZ, RZ, R119 ;  /* 0x000000ffffd17224 */ /* 0x000fe200078e0077 */
[----:B------:R-:W-:Y:S01]  /*ca40*/  MOV R208, R118 ;  /* 0x0000007600d07202 */ /* 0x000fe20000000f00 */
[--C-:B------:R-:W-:Y:S01]  /*ca50*/  FFMA.FTZ R3, R3, UR22, -R12.reuse ;  /* 0x0000001603037c23 */ /* 0x100fe2000801080c */
[----:B------:R-:W-:Y:S01]  /*ca60*/  MOV R167, R117 ;  /* 0x0000007500a77202 */ /* 0x000fe20000000f00 */
[----:B-1----:R-:W-:Y:S01]  /*ca70*/  FFMA.FTZ R0, R156, UR22, -R12 ;  /* 0x000000169c007c23 */ /* 0x002fe2000801080c */
[----:B------:R-:W-:Y:S03]  /*ca80*/  HMMA.16816.F32.BF16 R116, R8, R24, R152 ;  /* 0x000000180874723c */ /* 0x000fe60000041898 */
[----:B------:R1:W-:Y:S08]  /*ca90*/  MUFU.EX2 R216, R0 ;  /* 0x0000000000d87308 */ /* 0x0003f00000000800 */
[----:B------:R-:W-:Y:S01]  /*caa0*/  MUFU.EX2 R153, R34 ;  /* 0x0000002200997308 */ /* 0x000fe20000000800 */
[----:B-1----:R-:W-:-:S07]  /*cab0*/  FADD.FTZ R0, R6, R5 ;  /* 0x0000000506007221 */ /* 0x002fce0000010000 */
[----:B------:R-:W1:Y:S01]  /*cac0*/  MUFU.EX2 R165, R33 ;  /* 0x0000002100a57308 */ /* 0x000e620000000800 */
[----:B------:R-:W-:Y:S01]  /*cad0*/  FADD.FTZ R5, R218, R7 ;  /* 0x00000007da057221 */ /* 0x000fe20000010000 */
[----:B------:R-:W-:-:S06]  /*cae0*/  FADD.FTZ R134, R217, R0 ;  /* 0x00000000d9867221 */ /* 0x000fcc0000010000 */
[----:B------:R-:W-:Y:S08]  /*caf0*/  MUFU.EX2 R31, R31 ;  /* 0x0000001f001f7308 */ /* 0x000ff00000000800 */
[----:B------:R4:W2:Y:S08]  /*cb00*/  MUFU.EX2 R25, R29 ;  /* 0x0000001d00197308 */ /* 0x0008b00000000800 */
[----:B------:R-:W-:Y:S08]  /*cb10*/  MUFU.EX2 R28, R28 ;  /* 0x0000001c001c7308 */ /* 0x000ff00000000800 */
[----:B------:R-:W3:Y:S08]  /*cb20*/  MUFU.EX2 R159, R15 ;  /* 0x0000000f009f7308 */ /* 0x000ef00000000800 */
[----:B------:R-:W3:Y:S08]  /*cb30*/  MUFU.EX2 R219, R14 ;  /* 0x0000000e00db7308 */ /* 0x000ef00000000800 */
[----:B------:R-:W-:Y:S08]  /*cb40*/  MUFU.EX2 R156, R13 ;  /* 0x0000000d009c7308 */ /* 0x000ff00000000800 */
[----:B------:R-:W3:Y:S08]  /*cb50*/  MUFU.EX2 R218, R2 ;  /* 0x0000000200da7308 */ /* 0x000ef00000000800 */
[----:B------:R1:W-:Y:S08]  /*cb60*/  MUFU.EX2 R217, R3 ;  /* 0x0000000300d97308 */ /* 0x0003f00000000800 */
[----:B------:R3:W3:Y:S01]  /*cb70*/  MUFU.EX2 R132, R4 ;  /* 0x0000000400847308 */ /* 0x0006e20000000800 */
[----:B----4-:R-:W-:Y:S01]  /*cb80*/  MOV R29, R32 ;  /* 0x00000020001d7202 */ /* 0x010fe20000000f00 */
[----:B------:R-:W-:Y:S01]  /*cb90*/  HMMA.16816.F32.BF16 R96, R8, R26, R96 ;  /* 0x0000001a0860723c */ /* 0x000fe20000041860 */
[----:B------:R-:W-:-:S02]  /*cba0*/  MOV R141, R190 ;  /* 0x000000be008d7202 */ /* 0x000fc40000000f00 */
[----:B-1----:R-:W-:-:S04]  /*cbb0*/  MOV R3, R142 ;  /* 0x0000008e00037202 */ /* 0x002fc80000000f00 */
[----:B------:R-:W-:Y:S02]  /*cbc0*/  F2FP.BF16.F32.PACK_AB R8, R165, R153 ;  /* 0x00000099a508723e */ /* 0x000fe400000010ff */
[----:B--2---:R-:W-:Y:S02]  /*cbd0*/  F2FP.BF16.F32.PACK_AB R9, R25, R3 ;  /* 0x000000031909723e */ /* 0x004fe400000010ff */
[----:B------:R-:W-:Y:S02]  /*cbe0*/  F2FP.BF16.F32.PACK_AB R10, R31, R29 ;  /* 0x0000001d1f0a723e */ /* 0x000fe400000010ff */
[----:B---3--:R-:W-:Y:S01]  /*cbf0*/  F2FP.BF16.F32.PACK_AB R11, R159, R28 ;  /* 0x0000001c9f0b723e */ /* 0x008fe200000010ff */
[----:B------:R-:W-:Y:S01]  /*cc00*/  FADD.FTZ R0, R143, R5 ;  /* 0x000000058f007221 */ /* 0x000fe20000010000 */
[----:B------:R-:W-:Y:S02]  /*cc10*/  MOV R190, R185 ;  /* 0x000000b900be7202 */ /* 0x000fe40000000f00 */
[----:B------:R-:W-:-:S02]  /*cc20*/  MOV R185, R187 ;  /* 0x000000bb00b97202 */ /* 0x000fc40000000f00 */
[----:B------:R-:W-:Y:S02]  /*cc30*/  F2FP.BF16.F32.PACK_AB R4, R222, R219 ;  /* 0x000000dbde04723e */ /* 0x000fe400000010ff */
[----:B------:R-:W-:Y:S02]  /*cc40*/  F2FP.BF16.F32.PACK_AB R5, R218, R216 ;  /* 0x000000d8da05723e */ /* 0x000fe400000010ff */
[----:B------:R-:W-:Y:S02]  /*cc50*/  F2FP.BF16.F32.PACK_AB R6, R156, R30 ;  /* 0x0000001e9c06723e */ /* 0x000fe400000010ff */
[----:B------:R-:W-:Y:S01]  /*cc60*/  F2FP.BF16.F32.PACK_AB R7, R132, R217 ;  /* 0x000000d98407723e */ /* 0x000fe200000010ff */
[----:B------:R-:W-:Y:S01]  /*cc70*/  IMAD.MOV.U32 R155, RZ, RZ, R158 ;  /* 0x000000ffff9b7224 */ /* 0x000fe200078e009e */
[----:B------:R-:W-:Y:S01]  /*cc80*/  MOV R187, R35 ;  /* 0x0000002300bb7202 */ /* 0x000fe20000000f00 */
[----:B------:R-:W-:Y:S01]  /*cc90*/  HMMA.16816.F32.BF16 R40, R8, R22, R60 ;  /* 0x000000160828723c */ /* 0x000fe2000004183c */
[----:B------:R-:W-:Y:S01]  /*cca0*/  MOV R154, R157 ;  /* 0x0000009d009a7202 */ /* 0x000fe20000000f00 */
[--C-:B------:R-:W-:Y:S01]  /*ccb0*/  FFMA.FTZ R34, R226, UR22, -R12.reuse ;  /* 0x00000016e2227c23 */ /* 0x100fe2000801080c */
[----:B------:R-:W-:Y:S01]  /*ccc0*/  MOV R158, R188 ;  /* 0x000000bc009e7202 */ /* 0x000fe20000000f00 */
[----:B------:R-:W-:Y:S01]  /*ccd0*/  FFMA.FTZ R33, R227, UR22, -R12 ;  /* 0x00000016e3217c23 */ /* 0x000fe2000801080c */
[----:B------:R-:W-:-:S02]  /*cce0*/  MOV R157, R189 ;  /* 0x000000bd009d7202 */ /* 0x000fc40000000f00 */
[----:B------:R-:W-:Y:S01]  /*ccf0*/  MOV R152, R190 ;  /* 0x000000be00987202 */ /* 0x000fe20000000f00 */
[----:B------:R-:W-:Y:S01]  /*cd00*/  IMAD.MOV.U32 R60, RZ, RZ, R191 ;  /* 0x000000ffff3c7224 */ /* 0x000fe200078e00bf */
[----:B------:R-:W-:Y:S01]  /*cd10*/  MOV R188, R184 ;  /* 0x000000b800bc7202 */ /* 0x000fe20000000f00 */
[----:B------:R-:W-:Y:S01]  /*cd20*/  IMAD.MOV.U32 R191, RZ, RZ, R187 ;  /* 0x000000ffffbf7224 */ /* 0x000fe200078e00bb */
[----:B------:R-:W-:Y:S01]  /*cd30*/  MOV R189, R185 ;  /* 0x000000b900bd7202 */ /* 0x000fe20000000f00 */
[--C-:B------:R-:W-:Y:S01]  /*cd40*/  FFMA.FTZ R32, R225, UR22, -R12.reuse ;  /* 0x00000016e1207c23 */ /* 0x100fe2000801080c */
[----:B------:R-:W-:Y:S01]  /*cd50*/  MOV R190, R186 ;  /* 0x000000ba00be7202 */ /* 0x000fe20000000f00 */
[----:B------:R-:W-:Y:S01]  /*cd60*/  FFMA.FTZ R35, R224, UR22, -R12 ;  /* 0x00000016e0237c23 */ /* 0x000fe2000801080c */
[----:B------:R-:W-:Y:S01]  /*cd70*/  FADD.FTZ R2, R140, R45 ;  /* 0x0000002d8c027221 */ /* 0x000fe20000010000 */
[----:B------:R-:W-:Y:S01]  /*cd80*/  FADD.FTZ R135, R141, R44 ;  /* 0x0000002c8d877221 */ /* 0x000fe20000010000 */
[----:B------:R-:W-:Y:S01]  /*cd90*/  HMMA.16816.F32.BF16 R184, R4, R16, R68 ;  /* 0x0000001004b8723c */ /* 0x000fe20000041844 */
[----:B------:R-:W-:Y:S01]  /*cda0*/  MOV R226, R154 ;  /* 0x0000009a00e27202 */ /* 0x000fe20000000f00 */
[----:B------:R-:W1:Y:S01]  /*cdb0*/  LDSM.16.MT88.4 R12, [R232+0xd000] ;  /* 0x00d00000e80c783b */ /* 0x000e620000004200 */
[----:B------:R-:W-:Y:S01]  /*cdc0*/  MOV R227, R155 ;  /* 0x0000009b00e37202 */ /* 0x000fe20000000f00 */
[----:B------:R-:W-:Y:S01]  /*cdd0*/  IMAD.MOV.U32 R143, RZ, RZ, R171 ;  /* 0x000000ffff8f7224 */ /* 0x000fe200078e00ab */
[----:B------:R-:W-:Y:S01]  /*cde0*/  MOV R140, R168 ;  /* 0x000000a8008c7202 */ /* 0x000fe20000000f00 */
[----:B------:R-:W-:Y:S01]  /*cdf0*/  HMMA.16816.F32.BF16 R172, R8, R20, R172 ;  /* 0x0000001408ac723c */ /* 0x000fe200000418ac */
[----:B------:R-:W-:Y:S01]  /*ce00*/  MOV R141, R169 ;  /* 0x000000a9008d7202 */ /* 0x000fe20000000f00 */
[----:B------:R-:W-:Y:S01]  /*ce10*/  IMAD.MOV.U32 R154, RZ, RZ, R211 ;  /* 0x000000ffff9a7224 */ /* 0x000fe200078e00d3 */
[----:B------:R-:W-:-:S02]  /*ce20*/  MOV R142, R170 ;  /* 0x000000aa008e7202 */ /* 0x000fc40000000f00 */
[----:B------:R-:W-:Y:S01]  /*ce30*/  MOV R69, R208 ;  /* 0x000000d000457202 */ /* 0x000fe20000000f00 */
[----:B------:R-:W-:Y:S01]  /*ce40*/  HMMA.16816.F32.BF16 R176, R4, R20, R176 ;  /* 0x0000001404b0723c */ /* 0x000fe200000418b0 */
[----:B------:R-:W-:Y:S02]  /*ce50*/  MOV R70, R209 ;  /* 0x000000d100467202 */ /* 0x000fe40000000f00 */
[----:B------:R-:W-:-:S03]  /*ce60*/  MOV R155, R210 ;  /* 0x000000d2009b7202 */ /* 0x000fc60000000f00 */
[----:B------:R-:W-:Y:S01]  /*ce70*/  HMMA.16816.F32.BF16 R180, R4, R22, R180 ;  /* 0x0000001604b4723c */ /* 0x000fe200000418b4 */
[----:B------:R-:W2:Y:S05]  /*ce80*/  LDSM.16.MT88.4 R20, [R229+0xf000] ;  /* 0x00f00000e514783b */ /* 0x000eaa0000004200 */
[----:B------:R-:W-:Y:S06]  /*ce90*/  HMMA.16816.F32.BF16 R168, R8, R16, R76 ;  /* 0x0000001008a8723c */ /* 0x000fec000004184c */
[-C--:B------:R-:W-:Y:S06]  /*cea0*/  HMMA.16816.F32.BF16 R64, R4, R18.reuse, R64 ;  /* 0x000000120440723c */ /* 0x080fec0000041840 */
[----:B------:R-:W-:Y:S01]  /*ceb0*/  HMMA.16816.F32.BF16 R208, R8, R18, R56 ;  /* 0x0000001208d0723c */ /* 0x000fe20000041838 */
[----:B------:R-:W3:Y:S01]  /*cec0*/  LDSM.16.MT88.4 R16, [R230+0xf000] ;  /* 0x00f00000e610783b */ /* 0x000ee20000004200 */
[----:B------:R-:W-:Y:S01]  /*ced0*/  IMAD.MOV.U32 R225, RZ, RZ, R140 ;  /* 0x000000ffffe17224 */ /* 0x000fe200078e008c */
[----:B------:R-:W-:-:S02]  /*cee0*/  MOV R61, R141 ;  /* 0x0000008d003d7202 */ /* 0x000fc40000000f00 */
[----:B------:R-:W-:Y:S02]  /*cef0*/  MOV R62, R142 ;  /* 0x0000008e003e7202 */ /* 0x000fe40000000f00 */
[----:B------:R-:W-:Y:S02]  /*cf00*/  MOV R63, R143 ;  /* 0x0000008f003f7202 */ /* 0x000fe40000000f00 */
[----:B-1----:R-:W-:Y:S01]  /*cf10*/  HMMA.16816.F32.BF16 R140, R8, R14, R72 ;  /* 0x0000000e088c723c */ /* 0x002fe20000041848 */
[----:B------:R-:W-:Y:S02]  /*cf20*/  IMAD.MOV.U32 R68, RZ, RZ, R158 ;  /* 0x000000ffff447224 */ /* 0x000fe400078e009e */
[----:B------:R-:W-:Y:S01]  /*cf30*/  FADD.FTZ R133, R235, R2 ;  /* 0x00000002eb857221 */ /* 0x000fe20000010000 */
[----:B------:R-:W-:Y:S01]  /*cf40*/  MOV R71, R25 ;  /* 0x0000001900477202 */ /* 0x000fe20000000f00 */
[----:B------:R-:W-:Y:S01]  /*cf50*/  IMAD.MOV.U32 R224, RZ, RZ, R167 ;  /* 0x000000ffffe07224 */ /* 0x000fe200078e00a7 */
[----:B------:R-:W-:Y:S01]  /*cf60*/  MOV R158, R212 ;  /* 0x000000d4009e7202 */ /* 0x000fe20000000f00 */
[----:B------:R-:W1:Y:S01]  /*cf70*/  LDSM.16.MT88.4 R24, [R231+0xd000] ;  /* 0x00d00000e718783b */ /* 0x000e620000004200 */
[----:B------:R-:W-:Y:S01]  /*cf80*/  MOV R212, R166 ;  /* 0x000000a600d47202 */ /* 0x000fe20000000f00 */
[C---:B--2---:R-:W-:Y:S06]  /*cf90*/  HMMA.16816.F32.BF16 R72, R4.reuse, R20, R88 ;  /* 0x000000140448723c */ /* 0x044fec0000041858 */
[----:B------:R-:W-:Y:S01]  /*cfa0*/  HMMA.16816.F32.BF16 R76, R4, R22, R128 ;  /* 0x00000016044c723c */ /* 0x000fe20000041880 */
[----:B------:R-:W-:Y:S01]  /*cfb0*/  MOV R2, R165 ;  /* 0x000000a500027202 */ /* 0x000fe20000000f00 */
[----:B------:R-:W-:Y:S01]  /*cfc0*/  MUFU.EX2 R223, R223 ;  /* 0x000000df00df7308 */ /* 0x000fe20000000800 */
[----:B------:R-:W-:Y:S01]  /*cfd0*/  MOV R59, R164 ;  /* 0x000000a4003b7202 */ /* 0x000fe20000000f00 */
[----:B------:R2:W5:Y:S03]  /*cfe0*/  LDL.LU R235, [R1+0x7c] ;  /* 0x00007c0001eb7983 */ /* 0x0005660000300800 */
[----:B------:R-:W-:-:S02]  /*cff0*/  MOV R129, R29 ;  /* 0x0000001d00817202 */ /* 0x000fc40000000f00 */
[----:B------:R-:W-:Y:S01]  /*d000*/  MOV R128, R28 ;  /* 0x0000001c00807202 */ /* 0x000fe20000000f00 */
[----:B---3--:R-:W-:Y:S07]  /*d010*/  HMMA.16816.F32.BF16 R88, R4, R16, R112 ;  /* 0x000000100458723c */ /* 0x008fee0000041870 */
[----:B------:R-:W-:Y:S01]  /*d020*/  IMAD.MOV.U32 R115, RZ, RZ, R30 ;  /* 0x000000ffff737224 */ /* 0x000fe200078e001e */
[----:B------:R-:W-:Y:S02]  /*d030*/  MOV R114, R31 ;  /* 0x0000001f00727202 */ /* 0x000fe40000000f00 */
[----:B------:R-:W3:Y:S01]  /*d040*/  LDSM.16.MT88.4 R28, [R231+0xf000] ;  /* 0x00f00000e71c783b */ /* 0x000ee20000004200 */
[-C--:B------:R-:W-:Y:S06]  /*d050*/  HMMA.16816.F32.BF16 R164, R8, R12.reuse, R52 ;  /* 0x0000000c08a4723c */ /* 0x080fec0000041834 */
[C---:B------:R-:W-:Y:S06]  /*d060*/  HMMA.16816.F32.BF16 R48, R4.reuse, R12, R48 ;  /* 0x0000000c0430723c */ /* 0x040fec0000041830 */
[----:B------:R-:W-:Y:S01]  /*d070*/  HMMA.16816.F32.BF16 R196, R4, R14, R196 ;  /* 0x0000000e04c4723c */ /* 0x000fe200000418c4 */
[----:B------:R-:W4:Y:S01]  /*d080*/  LDSM.16.MT88.4 R12, [R232+0xf000] ;  /* 0x00f00000e80c783b */ /* 0x000f220000004200 */
[----:B------:R-:W-:-:S02]  /*d090*/  MOV R113, R46 ;  /* 0x0000002e00717202 */ /* 0x000fc40000000f00 */
[----:B------:R-:W-:Y:S02]  /*d0a0*/  MOV R112, R47 ;  /* 0x0000002f00707202 */ /* 0x000fe40000000f00 */
[----:B------:R-:W-:Y:S01]  /*d0b0*/  HMMA.16816.F32.BF16 R44, R4, R18, R100 ;  /* 0x00000012042c723c */ /* 0x000fe20000041864 */
[----:B------:R-:W-:-:S06]  /*d0c0*/  MOV R130, R60 ;  /* 0x0000003c00827202 */ /* 0x000fcc0000000f00 */
[----:B------:R-:W-:Y:S01]  /*d0d0*/  MOV R101, R69 ;  /* 0x0000004500657202 */ /* 0x000fe20000000f00 */
[----:B-1----:R-:W-:Y:S01]  /*d0e0*/  HMMA.16816.F32.BF16 R200, R4, R24, R200 ;  /* 0x0000001804c8723c */ /* 0x002fe200000418c8 */
[----:B------:R-:W-:Y:S01]  /*d0f0*/  MOV R100, R70 ;  /* 0x0000004600647202 */ /* 0x000fe20000000f00 */
[----:B------:R-:W-:Y:S01]  /*d100*/  IMAD.MOV.U32 R103, RZ, RZ, R59 ;  /* 0x000000ffff677224 */ /* 0x000fe200078e003b */
[----:B------:R-:W-:-:S03]  /*d110*/  MOV R102, R68 ;  /* 0x0000004400667202 */ /* 0x000fc60000000f00 */
[C---:B------:R-:W-:Y:S06]  /*d120*/  HMMA.16816.F32.BF16 R204, R4.reuse, R26, R204 ;  /* 0x0000001a04cc723c */ /* 0x040fec00000418cc */
[----:B---3--:R-:W-:Y:S07]  /*d130*/  HMMA.16816.F32.BF16 R52, R4, R30, R124 ;  /* 0x0000001e0434723c */ /* 0x008fee000004187c */
[----:B------:R-:W-:Y:S01]  /*d140*/  IMAD.MOV.U32 R127, RZ, RZ, R63 ;  /* 0x000000ffff7f7224 */ /* 0x000fe200078e003f */
[----:B------:R-:W-:Y:S01]  /*d150*/  HMMA.16816.F32.BF16 R160, R8, R24, R160 ;  /* 0x0000001808a0723c */ /* 0x000fe200000418a0 */
[----:B------:R-:W-:-:S02]  /*d160*/  MOV R125, R61 ;  /* 0x0000003d007d7202 */ /* 0x000fc40000000f00 */
[----:B------:R-:W-:-:S03]  /*d170*/  MOV R126, R62 ;  /* 0x0000003e007e7202 */ /* 0x000fc60000000f00 */
[----:B------:R-:W-:Y:S01]  /*d180*/  HMMA.16816.F32.BF16 R24, R8, R26, R148 ;  /* 0x0000001a0818723c */ /* 0x000fe20000041894 */
[----:B------:R-:W-:-:S05]  /*d190*/  MOV R124, R112 ;  /* 0x00000070007c7202 */ /* 0x000fca0000000f00 */
[----:B----4-:R-:W-:Y:S01]  /*d1a0*/  HMMA.16816.F32.BF16 R104, R4, R12, R104 ;  /* 0x0000000c0468723c */ /* 0x010fe20000041868 */
[----:B------:R-:W-:Y:S02]  /*d1b0*/  MOV R150, R127 ;  /* 0x0000007f00967202 */ /* 0x000fe40000000f00 */
[----:B------:R-:W-:-:S03]  /*d1c0*/  MOV R151, R100 ;  /* 0x0000006400977202 */ /* 0x000fc60000000f00 */
[----:B------:R-:W-:Y:S01]  /*d1d0*/  HMMA.16816.F32.BF16 R108, R4, R14, R108 ;  /* 0x0000000e046c723c */ /* 0x000fe2000004186c */
[----:B------:R-:W-:-:S05]  /*d1e0*/  MOV R149, R150 ;  /* 0x0000009600957202 */ /* 0x000fca0000000f00 */
[----:B------:R-:W-:Y:S01]  /*d1f0*/  HMMA.16816.F32.BF16 R120, R4, R28, R120 ;  /* 0x0000001c0478723c */ /* 0x000fe20000041878 */
[----:B------:R-:W-:Y:S02]  /*d200*/  MOV R127, R158 ;  /* 0x0000009e007f7202 */ /* 0x000fe40000000f00 */
[----:B------:R-:W-:-:S03]  /*d210*/  MOV R112, R156 ;  /* 0x0000009c00707202 */ /* 0x000fc60000000f00 */
[----:B------:R-:W-:Y:S01]  /*d220*/  HMMA.16816.F32.BF16 R60, R8, R22, R136 ;  /* 0x00000016083c723c */ /* 0x000fe20000041888 */
[----:B------:R-:W-:Y:S01]  /*d230*/  IMAD.MOV.U32 R5, RZ, RZ, R101 ;  /* 0x000000ffff057224 */ /* 0x000fe200078e0065 */
[----:B------:R-:W-:Y:S01]  /*d240*/  MOV R6, R102 ;  /* 0x0000006600067202 */ /* 0x000fe20000000f00 */
[----:B------:R1:W3:Y:S01]  /*d250*/  MUFU.EX2 R139, R125 ;  /* 0x0000007d008b7308 */ /* 0x0002e20000000800 */
[----:B------:R-:W-:Y:S02]  /*d260*/  MOV R4, R126 ;  /* 0x0000007e00047202 */ /* 0x000fe40000000f00 */
[----:B------:R-:W-:Y:S02]  /*d270*/  MOV R7, R103 ;  /* 0x0000006700077202 */ /* 0x000fe40000000f00 */
[----:B------:R-:W-:Y:S02]  /*d280*/  MOV R126, R157 ;  /* 0x0000009d007e7202 */ /* 0x000fe40000000f00 */
[----:B------:R-:W-:-:S02]  /*d290*/  MOV R150, R151 ;  /* 0x0000009700967202 */ /* 0x000fc40000000f00 */
[----:B------:R-:W-:Y:S01]  /*d2a0*/  MOV R151, R5 ;  /* 0x0000000500977202 */ /* 0x000fe20000000f00 */
[----:B------:R-:W-:Y:S01]  /*d2b0*/  IMAD.MOV.U32 R5, RZ, RZ, R6 ;  /* 0x000000ffff057224 */ /* 0x000fe200078e0006 */
[----:B------:R-:W-:Y:S01]  /*d2c0*/  MOV R6, R7 ;  /* 0x0000000700067202 */ /* 0x000fe20000000f00 */
[----:B------:R-:W-:Y:S02]  /*d2d0*/  IMAD.MOV.U32 R148, RZ, RZ, R149 ;  /* 0x000000ffff947224 */ /* 0x000fe400078e0095 */
[----:B-1----:R-:W-:Y:S02]  /*d2e0*/  IMAD.MOV.U32 R125, RZ, RZ, R113 ;  /* 0x000000ffff7d7224 */ /* 0x002fe400078e0071 */
[----:B------:R-:W-:Y:S02]  /*d2f0*/  IMAD.MOV.U32 R113, RZ, RZ, R159 ;  /* 0x000000ffff717224 */ /* 0x000fe400078e009f */
[----:B------:R-:W1:Y:S01]  /*d300*/  LDSM.16.MT88.4 R156, [R229+0xd800] ;  /* 0x00d80000e59c783b */ /* 0x000e620000004200 */
[----:B------:R-:W-:-:S02]  /*d310*/  MOV R7, R124 ;  /* 0x0000007c00077202 */ /* 0x000fc40000000f00 */
[----:B------:R-:W-:Y:S01]  /*d320*/  MOV R124, R125 ;  /* 0x0000007d007c7202 */ /* 0x000fe20000000f00 */
[----:B------:R-:W-:Y:S01]  /*d330*/  IMAD.MOV.U32 R125, RZ, RZ, R126 ;  /* 0x000000ffff7d7224 */ /* 0x000fe200078e007e */
[----:B------:R-:W-:Y:S01]  /*d340*/  MOV R149, R150 ;  /* 0x0000009600957202 */ /* 0x000fe20000000f00 */
[----:B------:R-:W-:Y:S01]  /*d350*/  IMAD.MOV.U32 R131, RZ, RZ, R71 ;  /* 0x000000ffff837224 */ /* 0x000fe200078e0047 */
[----:B------:R-:W-:Y:S01]  /*d360*/  MOV R150, R151 ;  /* 0x0000009700967202 */ /* 0x000fe20000000f00 */
[----:B------:R-:W-:Y:S01]  /*d370*/  HMMA.16816.F32.BF16 R68, R8, R20, R144 ;  /* 0x000000140844723c */ /* 0x000fe20000041890 */
[----:B------:R-:W-:Y:S02]  /*d380*/  MOV R126, R127 ;  /* 0x0000007f007e7202 */ /* 0x000fe40000000f00 */
[----:B------:R-:W-:Y:S01]  /*d390*/  MOV R151, R5 ;  /* 0x0000000500977202 */ /* 0x000fe20000000f00 */
[----:B------:R-:W-:Y:S01]  /*d3a0*/  IMAD.MOV.U32 R5, RZ, RZ, R6 ;  /* 0x000000ffff057224 */ /* 0x000fe200078e0006 */
[----:B------:R-:W-:-:S02]  /*d3b0*/  MOV R127, R112 ;  /* 0x00000070007f7202 */ /* 0x000fc40000000f00 */
[----:B------:R-:W-:Y:S01]  /*d3c0*/  MOV R112, R113 ;  /* 0x0000007100707202 */ /* 0x000fe20000000f00 */
        /* <DEDUP_REMOVED lines=10> */
[----:B------:R-:W-:Y:S02]  /*d470*/  MOV R150, R151 ;  /* 0x0000009700967202 */ /* 0x000fe40000000f00 */
[----:B------:R-:W-:Y:S01]  /*d480*/  MOV R128, R129 ;  /* 0x0000008100807202 */ /* 0x000fe20000000f00 */
        /* <DEDUP_REMOVED lines=8> */
[----:B------:R-:W-:Y:S01]  /*d510*/  IMAD.MOV.U32 R113, RZ, RZ, R114 ;  /* 0x000000ffff717224 */ /* 0x000fe200078e0072 */
[----:B------:R-:W-:Y:S01]  /*d520*/  MOV R6, R7 ;  /* 0x0000000700067202 */ /* 0x000fe20000000f00 */
[----:B------:R-:W-:Y:S01]  /*d530*/  HMMA.16816.F32.BF16 R20, R8, R18, R96 ;  /* 0x000000120814723c */ /* 0x000fe20000041860 */
[----:B------:R-:W-:Y:S01]  /*d540*/  MOV R7, R124 ;  /* 0x0000007c00077202 */ /* 0x000fe20000000f00 */
[----:B------:R-:W-:Y:S01]  /*d550*/  MUFU.EX2 R221, R221 ;  /* 0x000000dd00dd7308 */ /* 0x000fe20000000800 */
[----:B------:R-:W-:-:S03]  /*d560*/  MOV R131, R2 ;  /* 0x0000000200837202 */ /* 0x000fc60000000f00 */
[----:B------:R-:W-:Y:S01]  /*d570*/  HMMA.16816.F32.BF16 R36, R8, R30, R36 ;  /* 0x0000001e0824723c */ /* 0x000fe20000041824 */
[----:B------:R-:W-:-:S03]  /*d580*/  MOV R114, R115 ;  /* 0x0000007300727202 */ /* 0x000fc60000000f00 */
[----:B------:R-:W-:Y:S01]  /*d590*/  MUFU.EX2 R212, R212 ;  /* 0x000000d400d47308 */ /* 0x000fe20000000800 */
[----:B------:R-:W-:Y:S01]  /*d5a0*/  MOV R124, R125 ;  /* 0x0000007d007c7202 */ /* 0x000fe20000000f00 */
[----:B------:R-:W-:Y:S01]  /*d5b0*/  HMMA.16816.F32.BF16 R100, R8, R12, R92 ;  /* 0x0000000c0864723c */ /* 0x000fe2000004185c */
[----:B------:R-:W-:Y:S01]  /*d5c0*/  MOV R115, R128 ;  /* 0x0000008000737202 */ /* 0x000fe20000000f00 */
[----:B------:R-:W-:Y:S01]  /*d5d0*/  IMAD.MOV.U32 R125, RZ, RZ, R126 ;  /* 0x000000ffff7d7224 */ /* 0x000fe200078e007e */
[----:B------:R-:W-:-:S03]  /*d5e0*/  MOV R2, R3 ;  /* 0x0000000300027202 */ /* 0x000fc60000000f00 */
[----:B------:R-:W-:Y:S01]  /*d5f0*/  MUFU.EX2 R215, R215 ;  /* 0x000000d700d77308 */ /* 0x000fe20000000800 */
[----:B------:R-:W-:Y:S01]  /*d600*/  HMMA.16816.F32.BF16 R16, R8, R14, R84 ;  /* 0x0000000e0810723c */ /* 0x000fe20000041854 */
[----:B------:R-:W-:Y:S01]  /*d610*/  MOV R128, R129 ;  /* 0x0000008100807202 */ /* 0x000fe20000000f00 */
[----:B------:R-:W-:Y:S01]  /*d620*/  IMAD.MOV.U32 R129, RZ, RZ, R130 ;  /* 0x000000ffff817224 */ /* 0x000fe200078e0082 */
[----:B------:R-:W-:-:S04]  /*d630*/  MOV R126, R127 ;  /* 0x0000007f007e7202 */ /* 0x000fc80000000f00 */
[----:B------:R-:W4:Y:S01]  /*d640*/  MUFU.EX2 R213, R213 ;  /* 0x000000d500d57308 */ /* 0x000f220000000800 */
[----:B------:R-:W-:Y:S01]  /*d650*/  HMMA.16816.F32.BF16 R116, R8, R28, R80 ;  /* 0x0000001c0874723c */ /* 0x000fe20000041850 */
[----:B------:R-:W-:-:S06]  /*d660*/  MOV R127, R112 ;  /* 0x00000070007f7202 */ /* 0x000fcc0000000f00 */
[----:B------:R-:W-:Y:S01]  /*d670*/  MUFU.EX2 R220, R220 ;  /* 0x000000dc00dc7308 */ /* 0x000fe20000000800 */
[----:B------:R-:W-:-:S07]  /*d680*/  MOV R130, R131 ;  /* 0x0000008300827202 */ /* 0x000fce0000000f00 */
[----:B------:R-:W-:Y:S01]  /*d690*/  MUFU.EX2 R214, R214 ;  /* 0x000000d600d67308 */ /* 0x000fe20000000800 */
[----:B------:R-:W-:Y:S01]  /*d6a0*/  MOV R112, R113 ;  /* 0x0000007100707202 */ /* 0x000fe20000000f00 */
[----:B------:R-:W-:-:S06]  /*d6b0*/  IMAD.MOV.U32 R113, RZ, RZ, R114 ;  /* 0x000000ffff717224 */ /* 0x000fcc00078e0072 */
[----:B------:R-:W-:Y:S01]  /*d6c0*/  MUFU.EX2 R138, R192 ;  /* 0x000000c0008a7308 */ /* 0x000fe20000000800 */
[----:B------:R-:W-:-:S07]  /*d6d0*/  MOV R131, R2 ;  /* 0x0000000200837202 */ /* 0x000fce0000000f00 */
[----:B------:R-:W2:Y:S01]  /*d6e0*/  MUFU.EX2 R136, R194 ;  /* 0x000000c200887308 */ /* 0x000ea20000000800 */
[----:B------:R-:W-:-:S07]  /*d6f0*/  MOV R114, R115 ;  /* 0x0000007300727202 */ /* 0x000fce0000000f00 */
[----:B------:R-:W-:Y:S01]  /*d700*/  MUFU.EX2 R137, R193 ;  /* 0x000000c100897308 */ /* 0x000fe20000000800 */
[----:B------:R-:W-:Y:S01]  /*d710*/  FADD.FTZ R2, R233, R0 ;  /* 0x00000000e9027221 */ /* 0x000fe20000010000 */
[----:B------:R-:W-:Y:S01]  /*d720*/  FADD.FTZ R4, R4, R135 ;  /* 0x0000008704047221 */ /* 0x000fe20000010000 */
[----:B------:R-:W-:Y:S05]  /*d730*/  LDSM.16.MT88.4 R96, [R230+0xf800] ;  /* 0x00f80000e660783b */ /* 0x000fea0000004200 */
[----:B------:R-:W-:Y:S01]  /*d740*/  MUFU.EX2 R15, R195 ;  /* 0x000000c3000f7308 */ /* 0x000fe20000000800 */
[----:B------:R-:W-:-:S07]  /*d750*/  MOV R115, R128 ;  /* 0x0000008000737202 */ /* 0x000fce0000000f00 */
[----:B------:R3:W-:Y:S08]  /*d760*/  MUFU.EX2 R12, R34 ;  /* 0x00000022000c7308 */ /* 0x0007f00000000800 */
[----:B------:R-:W1:Y:S08]  /*d770*/  MUFU.EX2 R13, R33 ;  /* 0x00000021000d7308 */ /* 0x000e700000000800 */
[----:B------:R-:W-:Y:S08]  /*d780*/  MUFU.EX2 R14, R32 ;  /* 0x00000020000e7308 */ /* 0x000ff00000000800 */
[----:B------:R-:W1:Y:S01]  /*d790*/  MUFU.EX2 R8, R35 ;  /* 0x0000002300087308 */ /* 0x000e620000000800 */
[----:B------:R-:W-:Y:S01]  /*d7a0*/  MOV R128, R129 ;  /* 0x0000008100807202 */ /* 0x000fe20000000f00 */
        /* <DEDUP_REMOVED lines=8> */
[----:B---3--:R-:W-:Y:S01]  /*d830*/  MOV R34, R127 ;  /* 0x0000007f00227202 */ /* 0x008fe20000000f00 */
[----:B------:R-:W-:Y:S01]  /*d840*/  FADD.FTZ R9, R124, R0 ;  /* 0x000000007c097221 */ /* 0x000fe20000010000 */
[----:B------:R-:W-:Y:S01]  /*d850*/  MOV R30, R128 ;  /* 0x00000080001e7202 */ /* 0x000fe20000000f00 */
[----:B------:R-:W-:Y:S01]  /*d860*/  IMAD.MOV.U32 R94, RZ, RZ, R131 ;  /* 0x000000ffff5e7224 */ /* 0x000fe200078e0083 */
[----:B------:R-:W-:Y:S01]  /*d870*/  MOV R11, R129 ;  /* 0x00000081000b7202 */ /* 0x000fe20000000f00 */
[----:B------:R-:W-:Y:S01]  /*d880*/  IMAD.MOV.U32 R133, RZ, RZ, R155 ;  /* 0x000000ffff857224 */ /* 0x000fe200078e009b */
[----:B------:R-:W-:-:S02]  /*d890*/  MOV R135, R130 ;  /* 0x0000008200877202 */ /* 0x000fc40000000f00 */
[----:B------:R-:W-:Y:S01]  /*d8a0*/  MOV R95, R152 ;  /* 0x00000098005f7202 */ /* 0x000fe20000000f00 */
[----:B------:R-:W-:Y:S01]  /*d8b0*/  FADD.FTZ R4, R148, R4 ;  /* 0x0000000494047221 */ /* 0x000fe20000010000 */
[----:B------:R-:W-:Y:S01]  /*d8c0*/  F2FP.BF16.F32.PACK_AB R128, R223, R139 ;  /* 0x0000008bdf80723e */ /* 0x000fe200000010ff */
[----:B------:R-:W-:Y:S01]  /*d8d0*/  FADD.FTZ R2, R150, R2 ;  /* 0x0000000296027221 */ /* 0x000fe20000010000 */
[----:B----4-:R-:W-:Y:S01]  /*d8e0*/  F2FP.BF16.F32.PACK_AB R129, R213, R215 ;  /* 0x000000d7d581723e */ /* 0x010fe200000010ff */
[----:B------:R-:W-:Y:S01]  /*d8f0*/  IMAD.MOV.U32 R31, RZ, RZ, R114 ;  /* 0x000000ffff1f7224 */ /* 0x000fe200078e0072 */
[----:B--2---:R-:W-:Y:S01]  /*d900*/  F2FP.BF16.F32.PACK_AB R124, R136, R138 ;  /* 0x0000008a887c723e */ /* 0x004fe200000010ff */
[----:B------:R-:W2:Y:S01]  /*d910*/  LDSM.16.MT88.4 R144, [R231+0xd800] ;  /* 0x00d80000e790783b */ /* 0x000ea20000004200 */
[----:B-1----:R-:W-:Y:S02]  /*d920*/  F2FP.BF16.F32.PACK_AB R125, R13, R12 ;  /* 0x0000000c0d7d723e */ /* 0x002fe400000010ff */
[----:B------:R-:W-:Y:S01]  /*d930*/  F2FP.BF16.F32.PACK_AB R130, R212, R221 ;  /* 0x000000ddd482723e */ /* 0x000fe200000010ff */
[----:B------:R-:W-:Y:S01]  /*d940*/  LDSM.16.MT88.4 R80, [R229+0xf800] ;  /* 0x00f80000e550783b */ /* 0x000fe20000004200 */
[----:B------:R-:W-:-:S02]  /*d950*/  F2FP.BF16.F32.PACK_AB R131, R214, R220 ;  /* 0x000000dcd683723e */ /* 0x000fc400000010ff */
[----:B------:R-:W-:Y:S01]  /*d960*/  F2FP.BF16.F32.PACK_AB R126, R15, R137 ;  /* 0x000000890f7e723e */ /* 0x000fe200000010ff */
[----:B------:R1:W5:Y:S01]  /*d970*/  LDL.LU R234, [R1+0x78] ;  /* 0x0000780001ea7983 */ /* 0x0003620000300800 */
[----:B------:R-:W-:Y:S02]  /*d980*/  F2FP.BF16.F32.PACK_AB R127, R8, R14 ;  /* 0x0000000e087f723e */ /* 0x000fe400000010ff */
[----:B------:R-:W-:Y:S02]  /*d990*/  MOV R134, R153 ;  /* 0x0000009900867202 */ /* 0x000fe40000000f00 */
[----:B------:R-:W-:Y:S01]  /*d9a0*/  MOV R35, R154 ;  /* 0x0000009a00237202 */ /* 0x000fe20000000f00 */
[----:B------:R-:W-:Y:S01]  /*d9b0*/  FADD.FTZ R3, R149, R3 ;  /* 0x0000000395037221 */ /* 0x000fe20000010000 */
[----:B------:R-:W3:Y:S01]  /*d9c0*/  LDSM.16.MT88.4 R152, [R230+0xd800] ;  /* 0x00d80000e698783b */ /* 0x000ee20000004200 */
[-C--:B------:R-:W-:Y:S01]  /*d9d0*/  HMMA.16816.F32.BF16 R172, R128, R156.reuse, R172 ;  /* 0x0000009c80ac723c */ /* 0x080fe200000418ac */
[----:B------:R-:W-:Y:S01]  /*d9e0*/  FADD.FTZ R10, R5, R4 ;  /* 0x00000004050a7221 */ /* 0x000fe20000010000 */
[----:B------:R-:W-:Y:S01]  /*d9f0*/  FADD.FTZ R3, R6, R3 ;  /* 0x0000000306037221 */ /* 0x000fe20000010000 */
[----:B------:R-:W-:Y:S01]  /*da00*/  FADD.FTZ R2, R7, R2 ;  /* 0x0000000207027221 */ /* 0x000fe20000010000 */
[----:B------:R-:W-:Y:S01]  /*da10*/  MOV R33, R112 ;  /* 0x0000007000217202 */ /* 0x000fe20000000f00 */
[----:B------:R-:W4:Y:S01]  /*da20*/  LDSM.16.MT88.4 R148, [R232+0xd800] ;  /* 0x00d80000e894783b */ /* 0x000f220000004200 */
[----:B------:R-:W-:Y:S01]  /*da30*/  HMMA.16816.F32.BF16 R176, R124, R156, R176 ;  /* 0x0000009c7cb0723c */ /* 0x000fe200000418b0 */
[----:B------:R-:W-:-:S02]  /*da40*/  MOV R32, R113 ;  /* 0x0000007100207202 */ /* 0x000fc40000000f00 */
[----:B------:R-:W-:Y:S03]  /*da50*/  LDSM.16.MT88.4 R4, [R231+0xf800] ;  /* 0x00f80000e704783b */ /* 0x000fe60000004200 */
[-C--:B------:R-:W-:Y:S01]  /*da60*/  HMMA.16816.F32.BF16 R180, R124, R158.reuse, R180 ;  /* 0x0000009e7cb4723c */ /* 0x080fe200000418b4 */
[----:B------:R-:W-:Y:S01]  /*da70*/  MOV R0, R191 ;  /* 0x000000bf00007202 */ /* 0x000fe20000000f00 */
[----:B------:R1:W5:Y:S04]  /*da80*/  LDL.LU R233, [R1+0x74] ;  /* 0x0000740001e97983 */ /* 0x0003680000300800 */
[----:B------:R-:W-:Y:S01]  /*da90*/  HMMA.16816.F32.BF16 R156, R128, R158, R40 ;  /* 0x0000009e809c723c */ /* 0x000fe20000041828 */
[----:B------:R-:W-:Y:S01]  /*daa0*/  FADD.FTZ R0, R0, R10 ;  /* 0x0000000a00007221 */ /* 0x000fe20000010000 */
[----:B------:R1:W5:Y:S05]  /*dab0*/  LDL.LU R228, [R1+0x70] ;  /* 0x0000700001e47983 */ /* 0x00036a0000300800 */
[----:B------:R-:W-:-:S02]  /*dac0*/  MOV R43, R115 ;  /* 0x00000073002b7202 */ /* 0x000fc40000000f00 */
[----:B------:R-:W1:Y:S01]  /*dad0*/  LDSM.16.MT88.4 R112, [R232+0xf800] ;  /* 0x00f80000e870783b */ /* 0x000e620000004200 */
[----:B------:R-:W-:Y:S01]  /*dae0*/  MOV R42, R188 ;  /* 0x000000bc002a7202 */ /* 0x000fe20000000f00 */
[----:B------:R-:W-:Y:S01]  /*daf0*/  IMAD.MOV.U32 R40, RZ, RZ, R190 ;  /* 0x000000ffff287224 */ /* 0x000fe200078e00be */
[----:B------:R-:W-:Y:S01]  /*db00*/  MOV R41, R189 ;  /* 0x000000bd00297202 */ /* 0x000fe20000000f00 */
[C---:B--2---:R-:W-:Y:S06]  /*db10*/  HMMA.16816.F32.BF16 R200, R124.reuse, R144, R200 ;  /* 0x000000907cc8723c */ /* 0x044fec00000418c8 */
[----:B---3--:R-:W-:Y:S07]  /*db20*/  HMMA.16816.F32.BF16 R188, R124, R154, R64 ;  /* 0x0000009a7cbc723c */ /* 0x008fee0000041840 */
[----:B------:R-:W-:-:S02]  /*db30*/  MOV R66, R94 ;  /* 0x0000005e00427202 */ /* 0x000fc40000000f00 */
[----:B------:R-:W-:Y:S01]  /*db40*/  MOV R67, R95 ;  /* 0x0000005f00437202 */ /* 0x000fe20000000f00 */
[C---:B------:R-:W-:Y:S02]  /*db50*/  HMMA.16816.F32.BF16 R184, R124.reuse, R152, R184 ;  /* 0x000000987cb8723c */ /* 0x040fe400000418b8 */
[----:B------:R-:W-:Y:S02]  /*db60*/  FADD.FTZ R3, R66, R3 ;  /* 0x0000000342037221 */ /* 0x000fe40000010000 */
[----:B------:R-:W-:Y:S02]  /*db70*/  FADD.FTZ R2, R67, R2 ;  /* 0x0000000243027221 */ /* 0x000fe40000010000 */
[----:B----4-:R-:W-:Y:S02]  /*db80*/  HMMA.16816.F32.BF16 R192, R124, R148, R48 ;  /* 0x000000947cc0723c */ /* 0x010fe40000041830 */
[----:B------:R-:W-:-:S04]  /*db90*/  FADD.FTZ R2, R43, R2 ;  /* 0x000000022b027221 */ /* 0x000fc80000010000 */
        /* <DEDUP_REMOVED lines=17> */
[----:B------:R-:W-:Y:S01]  /*dcb0*/  FADD.FTZ R5, R40, R9 ;  /* 0x0000000928057221 */ /* 0x000fe20000010000 */
[----:B------:R-:W-:-:S04]  /*dcc0*/  FADD.FTZ R4, R41, R0 ;  /* 0x0000000029047221 */ /* 0x000fc80000010000 */
[----:B------:R-:W-:Y:S01]  /*dcd0*/  HMMA.16816.F32.BF16 R148, R128, R150, R140 ;  /* 0x000000968094723c */ /* 0x000fe2000004188c */
[----:B------:R-:W-:-:S05]  /*dce0*/  FADD.FTZ R0, R133, R5 ;  /* 0x0000000585007221 */ /* 0x000fca0000010000 */
[C---:B------:R-:W-:Y:S06]  /*dcf0*/  HMMA.16816.F32.BF16 R144, R128.reuse, R146, R24 ;  /* 0x000000928090723c */ /* 0x040fec0000041818 */
[C---:B------:R-:W-:Y:S06]  /*dd00*/  HMMA.16816.F32.BF16 R80, R128.reuse, R82, R60 ;  /* 0x000000528050723c */ /* 0x040fec000004183c */
[C---:B------:R-:W-:Y:S06]  /*dd10*/  HMMA.16816.F32.BF16 R96, R128.reuse, R98, R20 ;  /* 0x000000628060723c */ /* 0x040fec0000041814 */
[----:B------:R-:W-:Y:S06]  /*dd20*/  HMMA.16816.F32.BF16 R112, R128, R114, R16 ;  /* 0x000000728070723c */ /* 0x000fec0000041810 */
[-C--:B------:R-:W-:Y:S06]  /*dd30*/  HMMA.16816.F32.BF16 R124, R124, R6.reuse, R52 ;  /* 0x000000067c7c723c */ /* 0x080fec0000041834 */
[----:B------:R-:W-:Y:S07]  /*dd40*/  HMMA.16816.F32.BF16 R128, R128, R6, R36 ;  /* 0x000000068080723c */ /* 0x000fee0000041824 */
[----:B------:R-:W-:Y:S01]  /*dd50*/  FADD.FTZ R6, R42, R3 ;  /* 0x000000032a067221 */ /* 0x000fe20000010000 */
[----:B------:R-:W-:Y:S01]  /*dd60*/  FADD.FTZ R3, R35, R4 ;  /* 0x0000000423037221 */ /* 0x000fe20000010000 */
[----:B------:R-:W-:-:S02]  /*dd70*/  FADD.FTZ R4, R135, R2 ;  /* 0x0000000287047221 */ /* 0x000fc40000010000 */
        /* <DEDUP_REMOVED lines=30> */
[----:B------:R-:W-:-:S03]  /*df60*/  FADD.FTZ R0, R8, R0 ;  /* 0x0000000008007221 */ /* 0x000fc60000010000 */
[----:B------:R1:W-:Y:S04]  /*df70*/  STL [R1+0x24], R4 ;  /* 0x0000240401007387 */ /* 0x0003e80000100800 */
[----:B------:R1:W-:Y:S04]  /*df80*/  STL [R1+0x28], R3 ;  /* 0x0000280301007387 */ /* 0x0003e80000100800 */
[----:B------:R1:W-:Y:S04]  /*df90*/  STL [R1+0x48], R2 ;  /* 0x0000480201007387 */ /* 0x0003e80000100800 */
[----:B------:R1:W-:Y:S01]  /*dfa0*/  STL [R1+0x4c], R0 ;  /* 0x00004c0001007387 */ /* 0x0003e20000100800 */
[----:B------:R-:W-:Y:S01]  /*dfb0*/  IMAD.MOV.U32 R136, RZ, RZ, R224 ;  /* 0x000000ffff887224 */ /* 0x000fe200078e00e0 */
[----:B------:R-:W-:-:S02]  /*dfc0*/  MOV R137, R225 ;  /* 0x000000e100897202 */ /* 0x000fc40000000f00 */
[----:B------:R-:W-:Y:S02]  /*dfd0*/  MOV R134, R227 ;  /* 0x000000e300867202 */ /* 0x000fe40000000f00 */
[----:B------:R-:W-:Y:S01]  /*dfe0*/  MOV R135, R226 ;  /* 0x000000e200877202 */ /* 0x000fe20000000f00 */
[----:B------:R-:W-:Y:S06]  /*dff0*/  @!P0 BRA `(.L_x_542) ;  /* 0x0000005000688947 */ /* 0x000fec0003800000 */
[----:B------:R-:W2:Y:S04]  /*e000*/  LDL.64 R226, [R1+0x40] ;  /* 0x0000400001e27983 */ /* 0x000ea80000100a00 */
[----:B------:R-:W3:Y:S01]  /*e010*/  LDL.64 R28, [R1+0x58] ;  /* 0x00005800011c7983 */ /* 0x000ee20000100a00 */
[----:B------:R-:W-:Y:S01]  /*e020*/  UIADD3 UR18, UR19, -0x3, URZ ;  /* 0xfffffffd13127890 */ /* 0x000fe2000fffe03f */
[----:B------:R-:W-:-:S04]  /*e030*/  DEPBAR.LE SB0, 0x0 ;  /* 0x000080000000791a */ /* 0x000fc80000000000 */
[----:B------:R-:W-:-:S04]  /*e040*/  USHF.R.S32.HI UR4, URZ, 0x1f, UR18 ;  /* 0x0000001f3f047899 */ /* 0x000fc80008011412 */
[----:B------:R-:W-:Y:S02]  /*e050*/  UIMAD UR4, UR4, UR6, URZ ;  /* 0x00000006040472a4 */ /* 0x000fe4000f8e023f */
[----:B------:R-:W-:Y:S02]  /*e060*/  UIMAD.WIDE.U32 UR26, UR18, UR6, URZ ;  /* 0x00000006121a72a5 */ /* 0x000fe4000f8e003f */
[----:B------:R-:W-:-:S04]  /*e070*/  UIMAD UR4, UR18, UR7, UR4 ;  /* 0x00000007120472a4 */ /* 0x000fc8000f8e0204 */
[----:B------:R-:W-:Y:S01]  /*e080*/  UIADD3 UR4, UR27, UR4, URZ ;  /* 0x000000041b047290 */ /* 0x000fe2000fffe03f */
[----:B-1----:R-:W-:Y:S02]  /*e090*/  IMAD.U32 R2, RZ, RZ, UR26 ;  /* 0x0000001aff027e24 */ /* 0x002fe4000f8e00ff */
[----:B--2---:R-:W-:Y:S02]  /*e0a0*/  IMAD.MOV.U32 R224, RZ, RZ, R226 ;  /* 0x000000ffffe07224 */ /* 0x004fe400078e00e2 */
[----:B------:R-:W2:Y:S01]  /*e0b0*/  LDL R226, [R1+0x8] ;  /* 0x0000080001e27983 */ /* 0x000ea20000100800 */
[----:B------:R-:W-:Y:S01]  /*e0c0*/  IMAD.U32 R3, RZ, RZ, UR27 ;  /* 0x0000001bff037e24 */ /* 0x000fe2000f8e00ff */
[----:B------:R-:W-:Y:S01]  /*e0d0*/  BAR.SYNC.DEFER_BLOCKING 0x0 ;  /* 0x0000000000007b1d */ /* 0x000fe20000010000 */
[----:B------:R-:W-:Y:S01]  /*e0e0*/  IMAD.MOV.U32 R225, RZ, RZ, R227 ;  /* 0x000000ffffe17224 */ /* 0x000fe200078e00e3 */
[----:B---3--:R-:W-:Y:S01]  /*e0f0*/  LEA R0, P0, R2, R28, 0x6 ;  /* 0x0000001c02007211 */ /* 0x008fe200078030ff */
[----:B------:R-:W-:-:S03]  /*e100*/  IMAD.U32 R3, RZ, RZ, UR4 ;  /* 0x00000004ff037e24 */ /* 0x000fc6000f8e00ff */
[----:B------:R-:W-:Y:S02]  /*e110*/  LEA R6, P1, R0, UR10, 0x1 ;  /* 0x0000000a00067c11 */ /* 0x000fe4000f8208ff */
[----:B------:R-:W-:Y:S02]  /*e120*/  LEA.HI.X R3, R2, R225, R3, 0x6, P0 ;  /* 0x000000e102037211 */ /* 0x000fe400000f3403 */
[----:B------:R-:W-:Y:S02]  /*e130*/  IADD3 R4, P0, R6, UR24, RZ ;  /* 0x0000001806047c10 */ /* 0x000fe4000ff1e0ff */
[----:B------:R-:W-:Y:S02]  /*e140*/  LEA.HI.X R7, R0, UR11, R3, 0x1, P1 ;  /* 0x0000000b00077c11 */ /* 0x000fe400088f0c03 */
[----:B------:R-:W-:Y:S02]  /*e150*/  IADD3 R2, P1, R4, UR24, RZ ;  /* 0x0000001804027c10 */ /* 0x000fe4000ff3e0ff */
[----:B------:R-:W-:-:S02]  /*e160*/  IADD3.X R5, R7, UR23, RZ, P0, !PT ;  /* 0x0000001707057c10 */ /* 0x000fc400087fe4ff */
[----:B------:R-:W-:Y:S02]  /*e170*/  IADD3 R8, P0, R2, UR24, RZ ;  /* 0x0000001802087c10 */ /* 0x000fe4000ff1e0ff */
[----:B------:R-:W-:-:S04]  /*e180*/  IADD3.X R3, R5, UR23, RZ, P1, !PT ;  /* 0x0000001705037c10 */ /* 0x000fc80008ffe4ff */
[----:B------:R-:W-:Y:S01]  /*e190*/  IADD3.X R9, R3, UR23, RZ, P0, !PT ;  /* 0x0000001703097c10 */ /* 0x000fe200087fe4ff */
[----:B------:R-:W-:Y:S01]  /*e1a0*/  @!PT LDS RZ, [RZ] ;  /* 0x00000000fffff984 */ /* 0x000fe20000000800 */
[----:B------:R-:W-:Y:S01]  /*e1b0*/  @!PT LDS RZ, [RZ] ;  /* 0x00000000fffff984 */ /* 0x000fe20000000800 */
[----:B------:R-:W-:Y:S01]  /*e1c0*/  @!PT LDS RZ, [RZ] ;  /* 0x00000000fffff984 */ /* 0x000fe20000000800 */
[----:B--2---:R-:W-:Y:S04]  /*e1d0*/  LDGSTS.E.BYPASS.LTC128B.128 [R226+0xc000], desc[UR20][R6.64] ;  /* 0x0c00000006e27fae */ /* 0x004fe8000b901d54 */
[----:B------:R-:W-:Y:S04]  /*e1e0*/  LDGSTS.E.BYPASS.LTC128B.128 [R226+0xe000], desc[UR20][R6.64+0x80] ;  /* 0x0e00008006e27fae */ /* 0x000fe8000b901d54 */
[----:B------:R-:W-:Y:S04]  /*e1f0*/  LDGSTS.E.BYPASS.LTC128B.128 [R226+0xc800], desc[UR20][R4.64] ;  /* 0x0c80000004e27fae */ /* 0x000fe8000b901d54 */
[----:B------:R1:W-:Y:S04]  /*e200*/  LDGSTS.E.BYPASS.LTC128B.128 [R226+0xe800], desc[UR20][R4.64+0x80] ;  /* 0x0e80008004e27fae */ /* 0x0003e8000b901d54 */
[----:B------:R-:W-:Y:S04]  /*e210*/  LDGSTS.E.BYPASS.LTC128B.128 [R226+0xd000], desc[UR20][R2.64] ;  /* 0x0d00000002e27fae */ /* 0x000fe8000b901d54 */
[----:B------:R-:W-:Y:S04]  /*e220*/  LDGSTS.E.BYPASS.LTC128B.128 [R226+0xf000], desc[UR20][R2.64+0x80] ;  /* 0x0f00008002e27fae */ /* 0x000fe8000b901d54 */
[----:B------:R-:W-:Y:S04]  /*e230*/  LDGSTS.E.BYPASS.LTC128B.128 [R226+0xd800], desc[UR20][R8.64] ;  /* 0x0d80000008e27fae */ /* 0x000fe8000b901d54 */
[----:B------:R2:W-:Y:S04]  /*e240*/  LDGSTS.E.BYPASS.LTC128B.128 [R226+0xf800], desc[UR20][R8.64+0x80] ;  /* 0x0f80008008e27fae */ /* 0x0005e8000b901d54 */
[----:B-----5:R-:W-:Y:S04]  /*e250*/  LDSM.16.M88.4 R16, [R235] ;  /* 0x00000000eb10783b */ /* 0x020fe80000000200 */
[----:B------:R-:W-:Y:S04]  /*e260*/  LDSM.16.M88.4 R12, [R235+0x2000] ;  /* 0x00200000eb0c783b */ /* 0x000fe80000000200 */
[----:B------:R-:W3:Y:S04]  /*e270*/  LDSM.16.M88.4 R36, [R228+0x9800] ;  /* 0x00980000e424783b */ /* 0x000ee80000000200 */
[----:B------:R-:W4:Y:S04]  /*e280*/  LDSM.16.M88.4 R44, [R228+0x8800] ;  /* 0x00880000e42c783b */ /* 0x000f280000000200 */
[----:B------:R-:W4:Y:S04]  /*e290*/  LDSM.16.M88.4 R40, [R228+0x9000] ;  /* 0x00900000e428783b */ /* 0x000f280000000200 */
[----:B-1----:R-:W-:Y:S04]  /*e2a0*/  LDSM.16.M88.4 R4, [R236+0x2000] ;  /* 0x00200000ec04783b */ /* 0x002fe80000000200 */
[----:B--2---:R-:W-:Y:S04]  /*e2b0*/  LDSM.16.M88.4 R8, [R236] ;  /* 0x00000000ec08783b */ /* 0x004fe80000000200 */
[----:B------:R-:W1:Y:S04]  /*e2c0*/  LDSM.16.M88.4 R20, [R244] ;  /* 0x00000000f414783b */ /* 0x000e680000000200 */
[----:B------:R-:W2:Y:S04]  /*e2d0*/  LDSM.16.M88.4 R28, [R246] ;  /* 0x00000000f61c783b */ /* 0x000ea80000000200 */
[----:B------:R-:W2:Y:S04]  /*e2e0*/  LDSM.16.M88.4 R24, [R245] ;  /* 0x00000000f518783b */ /* 0x000ea80000000200 */
[----:B------:R-:W2:Y:S04]  /*e2f0*/  LDSM.16.M88.4 R48, [R228+0x8000] ;  /* 0x00800000e430783b */ /* 0x000ea80000000200 */
[----:B------:R-:W2:Y:S01]  /*e300*/  LDSM.16.M88.4 R32, [R239] ;  /* 0x00000000ef20783b */ /* 0x000ea20000000200 */
[-C--:B---3--:R-:W-:Y:S03]  /*e310*/  HMMA.16816.F32.BF16 R56, R16, R36.reuse, RZ ;  /* 0x000000241038723c */ /* 0x088fe600000418ff */
[----:B------:R-:W0:Y:S03]  /*e320*/  LDGDEPBAR ;  /* 0x00000000000079af */ /* 0x000e260000000000 */
[----:B------:R-:W-:Y:S06]  /*e330*/  HMMA.16816.F32.BF16 R52, R12, R36, RZ ;  /* 0x000000240c34723c */ /* 0x000fec00000418ff */
[-C--:B----4-:R-:W-:Y:S06]  /*e340*/  HMMA.16816.F32.BF16 R136, R16, R44.reuse, RZ ;  /* 0x0000002c1088723c */ /* 0x090fec00000418ff */
[----:B------:R-:W-:Y:S06]  /*e350*/  HMMA.16816.F32.BF16 R132, R12, R44, RZ ;  /* 0x0000002c0c84723c */ /* 0x000fec00000418ff */
[-C--:B------:R-:W-:Y:S06]  /*e360*/  HMMA.16816.F32.BF16 R64, R16, R40.reuse, RZ ;  /* 0x000000281040723c */ /* 0x080fec00000418ff */
[----:B------:R-:W-:Y:S06]  /*e370*/  HMMA.16816.F32.BF16 R60, R12, R40, RZ ;  /* 0x000000280c3c723c */ /* 0x000fec00000418ff */
[-C--:B-1----:R-:W-:Y:S06]  /*e380*/  HMMA.16816.F32.BF16 R56, R8, R20.reuse, R56 ;  /* 0x000000140838723c */ /* 0x082fec0000041838 */
[----:B------:R-:W-:Y:S06]  /*e390*/  HMMA.16816.F32.BF16 R52, R4, R20, R52 ;  /* 0x000000140434723c */ /* 0x000fec0000041834 */
[-C--:B--2---:R-:W-:Y:S06]  /*e3a0*/  HMMA.16816.F32.BF16 R220, R8, R28.reuse, R136 ;  /* 0x0000001c08dc723c */ /* 0x084fec0000041888 */
[----:B------:R-:W-:Y:S06]  /*e3b0*/  HMMA.16816.F32.BF16 R216, R4, R28, R132 ;  /* 0x0000001c04d8723c */ /* 0x000fec0000041884 */
[----:B------:R-:W-:Y:S01]  /*e3c0*/  HMMA.16816.F32.BF16 R212, R8, R24, R64 ;  /* 0x0000001808d4723c */ /* 0x000fe20000041840 */
[----:B------:R-:W-:-:S02]  /*e3d0*/  IMAD.MOV.U32 R28, RZ, RZ, R56 ;  /* 0x000000ffff1c7224 */ /* 0x000fc400078e0038 */
[----:B------:R-:W-:Y:S02]  /*e3e0*/  IMAD.MOV.U32 R3, RZ, RZ, R57 ;  /* 0x000000ffff037224 */ /* 0x000fe400078e0039 */
[----:B------:R-:W-:Y:S01]  /*e3f0*/  IMAD.MOV.U32 R2, RZ, RZ, R58 ;  /* 0x000000ffff027224 */ /* 0x000fe200078e003a */
[----:B------:R-:W-:Y:S01]  /*e400*/  HMMA.16816.F32.BF16 R224, R4, R24, R60 ;  /* 0x0000001804e0723c */ /* 0x000fe2000004183c */
[----:B------:R-:W-:Y:S02]  /*e410*/  IMAD.MOV.U32 R0, RZ, RZ, R59 ;  /* 0x000000ffff007224 */ /* 0x000fe400078e003b */
[----:B------:R-:W-:Y:S02]  /*e420*/  IMAD.MOV.U32 R21, RZ, RZ, R54 ;  /* 0x000000ffff157224 */ /* 0x000fe400078e0036 */
[----:B------:R-:W-:Y:S01]  /*e430*/  IMAD.MOV.U32 R20, RZ, RZ, R55 ;  /* 0x000000ffff147224 */ /* 0x000fe200078e0037 */
[----:B------:R-:W-:Y:S01]  /*e440*/  HMMA.16816.F32.BF16 R208, R16, R48, RZ ;  /* 0x0000003010d0723c */ /* 0x000fe200000418ff */
[----:B------:R-:W-:-:S02]  /*e450*/  IMAD.MOV.U32 R25, RZ, RZ, R52 ;  /* 0x000000ffff197224 */ /* 0x000fc400078e0034 */
[----:B------:R-:W-:-:S03]  /*e460*/  IMAD.MOV.U32 R24, RZ, RZ, R53 ;  /* 0x000000ffff187224 */ /* 0x000fc600078e0035 */
        /* <DEDUP_REMOVED lines=8> */
[----:B------:R-:W-:Y:S01]  /*e4f0*/  HMMA.16816.F32.BF16 R16, R16, R38, RZ ;  /* 0x000000261010723c */ /* 0x000fe200000418ff */
[----:B------:R-:W-:-:S02]  /*e500*/  IMAD.MOV.U32 R36, RZ, RZ, R212 ;  /* 0x000000ffff247224 */ /* 0x000fc400078e00d4 */
[----:B------:R-:W-:-:S03]  /*e510*/  IMAD.MOV.U32 R29, RZ, RZ, R215 ;  /* 0x000000ffff1d7224 */ /* 0x000fc600078e00d7 */
[-C--:B------:R-:W-:Y:S06]  /*e520*/  HMMA.16816.F32.BF16 R208, R8, R32.reuse, R208 ;  /* 0x0000002008d0723c */ /* 0x080fec00000418d0 */
[C---:B------:R-:W-:Y:S06]  /*e530*/  HMMA.16816.F32.BF16 R140, R4.reuse, R32, R140 ;  /* 0x00000020048c723c */ /* 0x040fec000004188c */
[----:B------:R-:W-:Y:S01]  /*e540*/  HMMA.16816.F32.BF16 R64, R4, R34, R60 ;  /* 0x000000220440723c */ /* 0x000fe2000004183c */
[----:B------:R-:W-:-:S02]  /*e550*/  IMAD.MOV.U32 R33, RZ, RZ, R213 ;  /* 0x000000ffff217224 */ /* 0x000fc400078e00d5 */
[----:B------:R-:W-:-:S03]  /*e560*/  IMAD.MOV.U32 R32, RZ, RZ, R214 ;  /* 0x000000ffff207224 */ /* 0x000fc600078e00d6 */
[C---:B------:R-:W-:Y:S06]  /*e570*/  HMMA.16816.F32.BF16 R132, R4.reuse, R30, R56 ;  /* 0x0000001e0484723c */ /* 0x040fec0000041838 */
[C---:B------:R-:W-:Y:S06]  /*e580*/  HMMA.16816.F32.BF16 R136, R4.reuse, R26, R52 ;  /* 0x0000001a0488723c */ /* 0x040fec0000041834 */
[----:B------:R-:W-:Y:S01]  /*e590*/  HMMA.16816.F32.BF16 R212, R4, R22, R12 ;  /* 0x0000001604d4723c */ /* 0x000fe2000004180c */
[----:B------:R-:W-:Y:S04]  /*e5a0*/  LDSM.16.M88.4 R4, [R238+0x2000] ;  /* 0x00200000ee04783b */ /* 0x000fe80000000200 */
[----:B------:R-:W1:Y:S01]  /*e5b0*/  LDSM.16.M88.4 R12, [R234+0x8000] ;  /* 0x00800000ea0c783b */ /* 0x000e620000000200 */
[C---:B------:R-:W-:Y:S06]  /*e5c0*/  HMMA.16816.F32.BF16 R48, R8.reuse, R34, R48 ;  /* 0x000000220830723c */ /* 0x040fec0000041830 */
[C---:B------:R-:W-:Y:S06]  /*e5d0*/  HMMA.16816.F32.BF16 R44, R8.reuse, R30, R44 ;  /* 0x0000001e082c723c */ /* 0x040fec000004182c */
[C---:B------:R-:W-:Y:S06]  /*e5e0*/  HMMA.16816.F32.BF16 R40, R8.reuse, R26, R40 ;  /* 0x0000001a0828723c */ /* 0x040fec0000041828 */
[----:B------:R-:W-:Y:S01]  /*e5f0*/  HMMA.16816.F32.BF16 R16, R8, R22, R16 ;  /* 0x000000160810723c */ /* 0x000fe20000041810 */
[----:B------:R-:W2:Y:S05]  /*e600*/  LDSM.16.M88.4 R8, [R238] ;  /* 0x00000000ee08783b */ /* 0x000eaa0000000200 */
[C---:B-1----:R-:W-:Y:S06]  /*e610*/  HMMA.16816.F32.BF16 R60, R4.reuse, R12, R140 ;  /* 0x0000000c043c723c */ /* 0x042fec000004188c */
[----:B------:R-:W-:Y:S01]  /*e620*/  HMMA.16816.F32.BF16 R52, R4, R14, R64 ;  /* 0x0000000e0434723c */ /* 0x000fe20000041840 */
[----:B------:R-:W-:-:S02]  /*e630*/  IMAD.MOV.U32 R140, RZ, RZ, R25 ;  /* 0x000000ffff8c7224 */ /* 0x000fc400078e0019 */
[----:B------:R-:W-:-:S03]  /*e640*/  IMAD.MOV.U32 R141, RZ, RZ, R24 ;  /* 0x000000ffff8d7224 */ /* 0x000fc600078e0018 */
[C---:B--2---:R-:W-:Y:S06]  /*e650*/  HMMA.16816.F32.BF16 R56, R8.reuse, R12, R208 ;  /* 0x0000000c0838723c */ /* 0x044fec00000418d0 */
[----:B------:R-:W-:Y:S01]  /*e660*/  HMMA.16816.F32.BF16 R24, R8, R14, R48 ;  /* 0x0000000e0818723c */ /* 0x000fe20000041830 */
[----:B------:R-:W1:Y:S01]  /*e670*/  LDSM.16.M88.4 R12, [R234+0x8800] ;  /* 0x00880000ea0c783b */ /* 0x000e620000000200 */
[----:B------:R-:W-:Y:S02]  /*e680*/  IMAD.MOV.U32 R209, RZ, RZ, R33 ;  /* 0x000000ffffd17224 */ /* 0x000fe400078e0021 */
[----:B------:R-:W-:-:S02]  /*e690*/  IMAD.MOV.U32 R210, RZ, RZ, R32 ;  /* 0x000000ffffd27224 */ /* 0x000fc400078e0020 */
[----:B------:R-:W-:Y:S02]  /*e6a0*/  IMAD.MOV.U32 R142, RZ, RZ, R21 ;  /* 0x000000ffff8e7224 */ /* 0x000fe400078e0015 */
[----:B------:R-:W-:Y:S02]  /*e6b0*/  IMAD.MOV.U32 R143, RZ, RZ, R20 ;  /* 0x000000ffff8f7224 */ /* 0x000fe400078e0014 */
[----:B------:R-:W-:Y:S02]  /*e6c0*/  IMAD.MOV.U32 R208, RZ, RZ, R36 ;  /* 0x000000ffffd07224 */ /* 0x000fe400078e0024 */
[----:B------:R-:W-:Y:S01]  /*e6d0*/  IMAD.MOV.U32 R211, RZ, RZ, R29 ;  /* 0x000000ffffd37224 */ /* 0x000fe200078e001d */
[----:B-1----:R-:W-:Y:S06]  /*e6e0*/  HMMA.16816.F32.BF16 R32, R8, R12, R220 ;  /* 0x0000000c0820723c */ /* 0x002fec00000418dc */
[----:B------:R-:W-:Y:S01]  /*e6f0*/  HMMA.16816.F32.BF16 R36, R4, R14, R132 ;  /* 0x0000000e0424723c */ /* 0x000fe20000041884 */
[----:B------:R-:W-:-:S05]  /*e700*/  IMAD.MOV.U32 R220, RZ, RZ, R28 ;  /* 0x000000ffffdc7224 */ /* 0x000fca00078e001c */
[----:B------:R-:W-:Y:S06]  /*e710*/  HMMA.16816.F32.BF16 R28, R4, R12, R216 ;  /* 0x0000000c041c723c */ /* 0x000fec00000418d8 */
[----:B------:R-:W-:Y:S01]  /*e720*/  HMMA.16816.F32.BF16 R20, R8, R14, R44 ;  /* 0x0000000e0814723c */ /* 0x000fe2000004182c */
[----:B------:R-:W1:Y:S01]  /*e730*/  LDSM.16.M88.4 R12, [R234+0x9000] ;  /* 0x00900000ea0c783b */ /* 0x000e620000000200 */
[----:B------:R-:W-:Y:S02]  /*e740*/  IMAD.MOV.U32 R221, RZ, RZ, R3 ;  /* 0x000000ffffdd7224 */ /* 0x000fe400078e0003 */
[----:B------:R-:W-:-:S02]  /*e750*/  IMAD.MOV.U32 R222, RZ, RZ, R2 ;  /* 0x000000ffffde7224 */ /* 0x000fc400078e0002 */
[----:B------:R-:W-:Y:S01]  /*e760*/  IMAD.MOV.U32 R223, RZ, RZ, R0 ;  /* 0x000000ffffdf7224 */ /* 0x000fe200078e0000 */
[-C--:B-1----:R-:W-:Y:S06]  /*e770*/  HMMA.16816.F32.BF16 R44, R8, R12.reuse, R208 ;  /* 0x0000000c082c723c */ /* 0x082fec00000418d0 */
[C---:B------:R-:W-:Y:S06]  /*e780*/  HMMA.16816.F32.BF16 R48, R4.reuse, R12, R224 ;  /* 0x0000000c0430723c */ /* 0x040fec00000418e0 */
[-C--:B------:R-:W-:Y:S06]  /*e790*/  HMMA.16816.F32.BF16 R132, R4, R14.reuse, R136 ;  /* 0x0000000e0484723c */ /* 0x080fec0000041888 */
[----:B------:R-:W-:Y:S01]  /*e7a0*/  HMMA.16816.F32.BF16 R64, R8, R14, R40 ;  /* 0x0000000e0840723c */ /* 0x000fe20000041828 */
[----:B------:R-:W1:Y:S05]  /*e7b0*/  LDSM.16.M88.4 R12, [R234+0x9800] ;  /* 0x00980000ea0c783b */ /* 0x000e6a0000000200 */
[C---:B-1----:R-:W-:Y:S06]  /*e7c0*/  HMMA.16816.F32.BF16 R208, R4.reuse, R12, R140 ;  /* 0x0000000c04d0723c */ /* 0x042fec000004188c */
[----:B------:R-:W-:Y:S01]  /*e7d0*/  HMMA.16816.F32.BF16 R140, R4, R14, R212 ;  /* 0x0000000e048c723c */ /* 0x000fe200000418d4 */
[----:B------:R-:W-:Y:S05]  /*e7e0*/  LDSM.16.M88.4 R4, [R237+0x2000] ;  /* 0x00200000ed04783b */ /* 0x000fea0000000200 */
[C---:B------:R-:W-:Y:S06]  /*e7f0*/  HMMA.16816.F32.BF16 R220, R8.reuse, R12, R220 ;  /* 0x0000000c08dc723c */ /* 0x040fec00000418dc */
[----:B------:R-:W-:Y:S01]  /*e800*/  HMMA.16816.F32.BF16 R136, R8, R14, R16 ;  /* 0x0000000e0888723c */ /* 0x000fe20000041810 */
[----:B------:R-:W1:Y:S04]  /*e810*/  LDSM.16.M88.4 R12, [R233] ;  /* 0x00000000e90c783b */ /* 0x000e680000000200 */
[----:B------:R-:W2:Y:S01]  /*e820*/  LDSM.16.M88.4 R8, [R237] ;  /* 0x00000000ed08783b */ /* 0x000ea20000000200 */
        /* <DEDUP_REMOVED lines=8> */
[----:B------:R-:W-:Y:S01]  /*e8b0*/  IMAD.MOV.U32 R0, RZ, RZ, R43 ;  /* 0x000000ffff007224 */ /* 0x000fe200078e002b */
[-C--:B-1----:R-:W-:Y:S06]  /*e8c0*/  HMMA.16816.F32.BF16 R224, R8, R12.reuse, R32 ;  /* 0x0000000c08e0723c */ /* 0x082fec0000041820 */
[C---:B------:R-:W-:Y:S06]  /*e8d0*/  HMMA.16816.F32.BF16 R40, R4.reuse, R12, R28 ;  /* 0x0000000c0428723c */ /* 0x040fec000004181c */
[-C--:B------:R-:W-:Y:S06]  /*e8e0*/  HMMA.16816.F32.BF16 R36, R4, R14.reuse, R36 ;  /* 0x0000000e0424723c */ /* 0x080fec0000041824 */
[----:B------:R-:W-:Y:S01]  /*e8f0*/  HMMA.16816.F32.BF16 R20, R8, R14, R20 ;  /* 0x0000000e0814723c */ /* 0x000fe20000041814 */
[----:B------:R-:W1:Y:S05]  /*e900*/  LDSM.16.M88.4 R12, [R233+0x1000] ;  /* 0x00100000e90c783b */ /* 0x000e6a0000000200 */
        /* <DEDUP_REMOVED lines=37> */
[----:B------:R-:W2:Y:S01]  /*eb60*/  LDSM.16.M88.4 R8, [R236+0x4000] ;  /* 0x00400000ec08783b */ /* 0x000ea20000000200 */
[-C--:B-1----:R-:W-:Y:S06]  /*eb70*/  HMMA.16816.F32.BF16 R220, R4, R12.reuse, R220 ;  /* 0x0000000c04dc723c */ /* 0x082fec00000418dc */
[----:B--2---:R-:W-:Y:S06]  /*eb80*/  HMMA.16816.F32.BF16 R44, R8, R12, R132 ;  /* 0x0000000c082c723c */ /* 0x004fec0000041884 */
        /* <DEDUP_REMOVED lines=11> */
[----:B------:R-:W-:Y:S01]  /*ec40*/  HMMA.16816.F32.BF16 R52, R8, R14, R28 ;  /* 0x0000000e0834723c */ /* 0x000fe2000004181c */
[----:B------:R-:W1:Y:S05]  /*ec50*/  LDSM.16.M88.4 R12, [R240] ;  /* 0x00000000f00c783b */ /* 0x000e6a0000000200 */
        /* <DEDUP_REMOVED lines=16> */
[-C--:B-1----:R-:W-:Y:S06]  /*ed60*/  HMMA.16816.F32.BF16 R224, R8, R12.reuse, R216 ;  /* 0x0000000c08e0723c */ /* 0x082fec00000418d8 */
[C---:B------:R-:W-:Y:S06]  /*ed70*/  HMMA.16816.F32.BF16 R40, R4.reuse, R12, R208 ;  /* 0x0000000c0428723c */ /* 0x040fec00000418d0 */
[-C--:B------:R-:W-:Y:S06]  /*ed80*/  HMMA.16816.F32.BF16 R56, R4, R14.reuse, R140 ;  /* 0x0000000e0438723c */ /* 0x080fec000004188c */
[----:B------:R-:W-:Y:S01]  /*ed90*/  HMMA.16816.F32.BF16 R44, R8, R14, R132 ;  /* 0x0000000e082c723c */ /* 0x000fe20000041884 */
[----:B------:R-:W1:Y:S06]  /*eda0*/  LDSM.16.M88.4 R12, [R234+0xb000] ;  /* 0x00b00000ea0c783b */ /* 0x000e6c0000000200 */
[----:B------:R-:W-:-:S02]  /*edb0*/  IMAD.MOV.U32 R132, RZ, RZ, R220 ;  /* 0x000000ffff847224 */ /* 0x000fc400078e00dc */
[-C--:B-1----:R-:W-:Y:S06]  /*edc0*/  HMMA.16816.F32.BF16 R220, R8, R12.reuse, R212 ;  /* 0x0000000c08dc723c */ /* 0x082fec00000418d4 */
[C---:B------:R-:W-:Y:S06]  /*edd0*/  HMMA.16816.F32.BF16 R212, R4.reuse, R12, R64 ;  /* 0x0000000c04d4723c */ /* 0x040fec0000041840 */
[-C--:B------:R-:W-:Y:S06]  /*ede0*/  HMMA.16816.F32.BF16 R208, R4, R14.reuse, R60 ;  /* 0x0000000e04d0723c */ /* 0x080fec000004183c */
[----:B------:R-:W-:Y:S01]  /*edf0*/  HMMA.16816.F32.BF16 R140, R8, R14, R52 ;  /* 0x0000000e088c723c */ /* 0x000fe20000041834 */
[----:B------:R-:W1:Y:S01]  /*ee00*/  LDSM.16.M88.4 R12, [R234+0xb800] ;  /* 0x00b80000ea0c783b */ /* 0x000e620000000200 */
[----:B------:R-:W-:-:S02]  /*ee10*/  IMAD.MOV.U32 R133, RZ, RZ, R3 ;  /* 0x000000ffff857224 */ /* 0x000fc400078e0003 */
[----:B------:R-:W-:Y:S02]  /*ee20*/  IMAD.MOV.U32 R134, RZ, RZ, R2 ;  /* 0x000000ffff867224 */ /* 0x000fe400078e0002 */
[----:B------:R-:W-:Y:S01]  /*ee30*/  IMAD.MOV.U32 R135, RZ, RZ, R0 ;  /* 0x000000ffff877224 */ /* 0x000fe200078e0000 */
[C---:B-1----:R-:W-:Y:S06]  /*ee40*/  HMMA.16816.F32.BF16 R136, R4.reuse, R14, R24 ;  /* 0x0000000e0488723c */ /* 0x042fec0000041818 */
[-C--:B------:R-:W-:Y:S01]  /*ee50*/  HMMA.16816.F32.BF16 R216, R4, R12.reuse, R48 ;  /* 0x0000000c04d8723c */ /* 0x080fe20000041830 */
        /* <DEDUP_REMOVED lines=20> */
[----:B------:R-:W2:Y:S01]  /*efa0*/  S2R R3, SR_TID.X ;  /* 0x0000000000037919 */ /* 0x000ea20000002100 */
[----:B------:R-:W-:Y:S01]  /*efb0*/  IMAD.U32 R0, RZ, RZ, UR18 ;  /* 0x00000012ff007e24 */ /* 0x000fe2000f8e00ff */
[----:B------:R-:W-:Y:S01]  /*efc0*/  UISETP.GT.AND UP0, UPT, UR18, UR13, UPT ;  /* 0x0000000d1200728c */ /* 0x000fe2000bf04270 */
[----:B------:R-:W-:-:S04]  /*efd0*/  DEPBAR.LE SB0, 0x0 ;  /* 0x000080000000791a */ /* 0x000fc80000000000 */
[----:B------:R-:W3:Y:S01]  /*efe0*/  LDL R140, [R1] ;  /* 0x00000000018c7983 */ /* 0x000ee20000100800 */
[C---:B-1----:R-:W-:Y:S06]  /*eff0*/  HMMA.16816.F32.BF16 R216, R4.reuse, R12, R216 ;  /* 0x0000000c04d8723c */ /* 0x042fec00000418d8 */
[----:B------:R-:W-:Y:S01]  /*f000*/  HMMA.16816.F32.BF16 R136, R4, R14, R136 ;  /* 0x0000000e0488723c */ /* 0x000fe20000041888 */
[----:B------:R-:W4:Y:S01]  /*f010*/  LDL R4, [R1+0x4] ;  /* 0x0000040001047983 */ /* 0x000f220000100800 */
[----:B--2---:R-:W-:-:S05]  /*f020*/  IMAD.SHL.U32 R3, R3, 0x2, RZ ;  /* 0x0000000203037824 */ /* 0x004fca00078e00ff */
[----:B------:R-:W-:-:S05]  /*f030*/  LOP3.LUT R3, R3, 0x6, RZ, 0xc0, !PT ;  /* 0x0000000603037812 */ /* 0x000fca00078ec0ff */
[----:B------:R-:W-:-:S04]  /*f040*/  IMAD R0, R0, 0x40, R3 ;  /* 0x0000004000007824 */ /* 0x000fc800078e0203 */
[----:B------:R-:W-:-:S05]  /*f050*/  VIADD R2, R0, 0x1 ;  /* 0x0000000100027836 */ /* 0x000fca0000000000 */
[C---:B------:R-:W-:Y:S02]  /*f060*/  ISETP.GE.AND P6, PT, R2.reuse, R252, PT ;  /* 0x000000fc0200720c */ /* 0x040fe40003fc6270 */
[C---:B------:R-:W-:Y:S02]  /*f070*/  ISETP.GE.AND P5, PT, R2.reuse, R251, PT ;  /* 0x000000fb0200720c */ /* 0x040fe40003fa6270 */
[C---:B------:R-:W-:Y:S02]  /*f080*/  ISETP.LT.OR P6, PT, R2.reuse, R248, P6 ;  /* 0x000000f80200720c */ /* 0x040fe400037c1670 */
[----:B------:R-:W-:Y:S01]  /*f090*/  ISETP.LT.OR P5, PT, R2, R247, P5 ;  /* 0x000000f70200720c */ /* 0x000fe20002fa1670 */
[C---:B------:R-:W-:Y:S06]  /*f0a0*/  HMMA.16816.F32.BF16 R28, R8.reuse, R12, R24 ;  /* 0x0000000c081c723c */ /* 0x040fec0000041818 */
[----:B------:R-:W-:Y:S01]  /*f0b0*/  HMMA.16816.F32.BF16 R16, R8, R14, R16 ;  /* 0x0000000e0810723c */ /* 0x000fe20000041810 */
[----:B------:R-:W-:-:S04]  /*f0c0*/  ISETP.GE.AND P2, PT, R0, R252, PT ;  /* 0x000000fc0000720c */ /* 0x000fc80003f46270 */
[C---:B------:R-:W-:Y:S02]  /*f0d0*/  ISETP.LT.OR P2, PT, R0.reuse, R248, P2 ;  /* 0x000000f80000720c */ /* 0x040fe40001741670 */
[----:B------:R-:W-:Y:S02]  /*f0e0*/  ISETP.GE.AND P3, PT, R0, R251, PT ;  /* 0x000000fb0000720c */ /* 0x000fe40003f66270 */
[----:B------:R-:W-:Y:S02]  /*f0f0*/  FSEL R6, R20, -INF , !P2 ;  /* 0xff80000014067808 */ /* 0x000fe40005000000 */
[----:B------:R-:W-:-:S04]  /*f100*/  ISETP.LT.OR P3, PT, R0, R247, P3 ;  /* 0x000000f70000720c */ /* 0x000fc80001f61670 */
[----:B------:R-:W-:Y:S02]  /*f110*/  FSEL R9, R22, -INF , !P3 ;  /* 0xff80000016097808 */ /* 0x000fe40005800000 */
[----:B------:R-:W-:Y:S02]  /*f120*/  FSEL R5, R21, -INF , !P6 ;  /* 0xff80000015057808 */ /* 0x000fe40007000000 */
[----:B------:R-:W-:Y:S01]  /*f130*/  FSEL R11, R23, -INF , !P5 ;  /* 0xff800000170b7808 */ /* 0x000fe20006800000 */
[----:B------:R-:W-:Y:S01]  /*f140*/  BAR.SYNC.DEFER_BLOCKING 0x0 ;  /* 0x0000000000007b1d */ /* 0x000fe20000010000 */
[----:B---3--:R-:W-:-:S04]  /*f150*/  ISETP.GE.AND P4, PT, R2, R140, PT ;  /* 0x0000008c0200720c */ /* 0x008fc80003f86270 */
[C---:B------:R-:W-:Y:S02]  /*f160*/  ISETP.LT.OR P4, PT, R2.reuse, R249, P4 ;  /* 0x000000f90200720c */ /* 0x040fe40002781670 */
[-C--:B----4-:R-:W-:Y:S02]  /*f170*/  ISETP.GE.AND P0, PT, R2, R4.reuse, PT ;  /* 0x000000040200720c */ /* 0x090fe40003f06270 */
[----:B------:R-:W-:Y:S02]  /*f180*/  ISETP.GE.AND P1, PT, R0, R4, PT ;  /* 0x000000040000720c */ /* 0x000fe40003f26270 */
[-C--:B------:R-:W-:Y:S01]  /*f190*/  ISETP.LT.OR P0, PT, R2, R250.reuse, P0 ;  /* 0x000000fa0200720c */ /* 0x080fe20000701670 */
[C---:B------:R-:W-:Y:S01]  /*f1a0*/  VIADD R2, R0.reuse, 0x8 ;  /* 0x0000000800027836 */ /* 0x040fe20000000000 */
[----:B------:R-:W-:-:S04]  /*f1b0*/  ISETP.LT.OR P1, PT, R0, R250, P1 ;  /* 0x000000fa0000720c */ /* 0x000fc80000f21670 */
[----:B------:R-:W-:Y:S02]  /*f1c0*/  FSEL R13, R64, -INF , !P1 ;  /* 0xff800000400d7808 */ /* 0x000fe40004800000 */
[----:B------:R-:W-:-:S04]  /*f1d0*/  ISETP.GE.AND P1, PT, R2, R251, PT ;  /* 0x000000fb0200720c */ /* 0x000fc80003f26270 */
[----:B------:R-:W-:-:S04]  /*f1e0*/  ISETP.LT.OR P1, PT, R2, R247, P1 ;  /* 0x000000f70200720c */ /* 0x000fc80000f21670 */
[----:B------:R-:W-:Y:S02]  /*f1f0*/  FSEL R14, R34, -INF , !P1 ;  /* 0xff800000220e7808 */ /* 0x000fe40004800000 */
[----:B------:R-:W2:Y:S01]  /*f200*/  LDL R34, [R1+0x18] ;  /* 0x0000180001227983 */ /* 0x000ea20000100800 */
[----:B------:R-:W-:-:S04]  /*f210*/  ISETP.GE.AND P2, PT, R0, R140, PT ;  /* 0x0000008c0000720c */ /* 0x000fc80003f46270 */
[----:B------:R-:W-:Y:S02]  /*f220*/  ISETP.LT.OR P2, PT, R0, R249, P2 ;  /* 0x000000f90000720c */ /* 0x000fe40001741670 */
[----:B------:R-:W-:Y:S02]  /*f230*/  FSEL R22, R65, -INF , !P0 ;  /* 0xff80000041167808 */ /* 0x000fe40004000000 */
[----:B------:R-:W-:Y:S02]  /*f240*/  FSEL R20, R66, -INF , !P2 ;  /* 0xff80000042147808 */ /* 0x000fe40005000000 */
[C---:B------:R-:W-:Y:S02]  /*f250*/  ISETP.GE.AND P3, PT, R2.reuse, R252, PT ;  /* 0x000000fc0200720c */ /* 0x040fe40003f66270 */
[C---:B------:R-:W-:Y:S02]  /*f260*/  ISETP.GE.AND P2, PT, R2.reuse, R4, PT ;  /* 0x000000040200720c */ /* 0x040fe40003f46270 */
[----:B------:R-:W-:-:S02]  /*f270*/  ISETP.GE.AND P0, PT, R2, R140, PT ;  /* 0x0000008c0200720c */ /* 0x000fc40003f06270 */
[C---:B------:R-:W-:Y:S02]  /*f280*/  ISETP.LT.OR P3, PT, R2.reuse, R248, P3 ;  /* 0x000000f80200720c */ /* 0x040fe40001f61670 */
[C---:B------:R-:W-:Y:S02]  /*f290*/  ISETP.LT.OR P2, PT, R2.reuse, R250, P2 ;  /* 0x000000fa0200720c */ /* 0x040fe40001741670 */
[----:B------:R-:W-:Y:S01]  /*f2a0*/  ISETP.LT.OR P0, PT, R2, R249, P0 ;  /* 0x000000f90200720c */ /* 0x000fe20000701670 */
[----:B------:R-:W-:Y:S01]  /*f2b0*/  VIADD R2, R0, 0x9 ;  /* 0x0000000900027836 */ /* 0x000fe20000000000 */
        /* <DEDUP_REMOVED lines=11> */
[----:B------:R-:W-:Y:S02]  /*f370*/  FSEL R21, R60, -INF , !P2 ;  /* 0xff8000003c157808 */ /* 0x000fe40005000000 */
[----:B------:R-:W-:Y:S02]  /*f380*/  FSEL R24, R62, -INF , !P0 ;  /* 0xff8000003e187808 */ /* 0x000fe40004000000 */
[----:B------:R-:W-:Y:S02]  /*f390*/  FSEL R23, R61, -INF , !P4 ;  /* 0xff8000003d177808 */ /* 0x000fe40006000000 */
[C---:B------:R-:W-:Y:S02]  /*f3a0*/  ISETP.GE.AND P1, PT, R2.reuse, R252, PT ;  /* 0x000000fc0200720c */ /* 0x040fe40003f26270 */
[----:B------:R-:W-:-:S02]  /*f3b0*/  ISETP.GE.AND P2, PT, R2, R251, PT ;  /* 0x000000fb0200720c */ /* 0x000fc40003f46270 */
[C---:B------:R-:W-:Y:S02]  /*f3c0*/  ISETP.GE.AND P0, PT, R2.reuse, R4, PT ;  /* 0x000000040200720c */ /* 0x040fe40003f06270 */
[C---:B------:R-:W-:Y:S02]  /*f3d0*/  ISETP.GE.AND P4, PT, R2.reuse, R140, PT ;  /* 0x0000008c0200720c */ /* 0x040fe40003f86270 */
[C---:B------:R-:W-:Y:S02]  /*f3e0*/  ISETP.LT.OR P1, PT, R2.reuse, R248, P1 ;  /* 0x000000f80200720c */ /* 0x040fe40000f21670 */
[C---:B------:R-:W-:Y:S02]  /*f3f0*/  ISETP.LT.OR P2, PT, R2.reuse, R247, P2 ;  /* 0x000000f70200720c */ /* 0x040fe40001741670 */
[C---:B------:R-:W-:Y:S02]  /*f400*/  ISETP.LT.OR P0, PT, R2.reuse, R250, P0 ;  /* 0x000000fa0200720c */ /* 0x040fe40000701670 */
[----:B------:R-:W-:Y:S01]  /*f410*/  ISETP.LT.OR P4, PT, R2, R249, P4 ;  /* 0x000000f90200720c */ /* 0x000fe20002781670 */
[----:B------:R-:W-:Y:S01]  /*f420*/  VIADD R2, R0, 0x11 ;  /* 0x0000001100027836 */ /* 0x000fe20000000000 */
        /* <DEDUP_REMOVED lines=85> */
[----:B------:R-:W-:Y:S01]  /*f980*/  ISETP.GE.AND P4, PT, R2, R140, PT ;  /* 0x0000008c0200720c */ /* 0x000fe20003f86270 */
[----:B------:R-:W-:Y:S01]  /*f990*/  VIADD R3, R0, 0x30 ;  /* 0x0000003000037836 */ /* 0x000fe20000000000 */
        /* <DEDUP_REMOVED lines=8> */
[CC--:B------:R-:W-:Y:S02]  /*fa20*/  ISETP.GE.AND P6, PT, R3.reuse, R252.reuse, PT ;  /* 0x000000fc0300720c */ /* 0x0c0fe40003fc6270 */
[C---:B------:R-:W-:Y:S02]  /*fa30*/  ISETP.GE.AND P0, PT, R3.reuse, R251, PT ;  /* 0x000000fb0300720c */ /* 0x040fe40003f06270 */
[----:B------:R-:W-:Y:S02]  /*fa40*/  ISETP.GE.AND P2, PT, R2, R252, PT ;  /* 0x000000fc0200720c */ /* 0x000fe40003f46270 */
[----:B------:R-:W-:-:S02]  /*fa50*/  ISETP.LT.OR P6, PT, R3, R248, P6 ;  /* 0x000000f80300720c */ /* 0x000fc400037c1670 */
[----:B------:R-:W-:Y:S02]  /*fa60*/  ISETP.LT.OR P0, PT, R3, R247, P0 ;  /* 0x000000f70300720c */ /* 0x000fe40000701670 */
[----:B------:R-:W-:Y:S02]  /*fa70*/  ISETP.LT.OR P2, PT, R2, R248, P2 ;  /* 0x000000f80200720c */ /* 0x000fe40001741670 */
[----:B------:R-:W-:Y:S02]  /*fa80*/  FSEL R214, R208, -INF , !P1 ;  /* 0xff800000d0d67808 */ /* 0x000fe40004800000 */
[----:B------:R-:W-:Y:S02]  /*fa90*/  FSEL R210, R28, -INF , !P6 ;  /* 0xff8000001cd27808 */ /* 0x000fe40007000000 */
[----:B------:R-:W-:Y:S02]  /*faa0*/  FSEL R226, R30, -INF , !P0 ;  /* 0xff8000001ee27808 */ /* 0x000fe40004000000 */
[----:B------:R-:W-:-:S02]  /*fab0*/  FSEL R208, R29, -INF , !P2 ;  /* 0xff8000001dd07808 */ /* 0x000fc40005000000 */
[C---:B------:R-:W-:Y:S02]  /*fac0*/  ISETP.GE.AND P6, PT, R2.reuse, R251, PT ;  /* 0x000000fb0200720c */ /* 0x040fe40003fc6270 */
[C---:B------:R-:W-:Y:S02]  /*fad0*/  ISETP.GE.AND P0, PT, R2.reuse, R4, PT ;  /* 0x000000040200720c */ /* 0x040fe40003f06270 */
[C---:B------:R-:W-:Y:S02]  /*fae0*/  ISETP.GE.AND P2, PT, R2.reuse, R140, PT ;  /* 0x0000008c0200720c */ /* 0x040fe40003f46270 */
[C---:B------:R-:W-:Y:S02]  /*faf0*/  ISETP.LT.OR P6, PT, R2.reuse, R247, P6 ;  /* 0x000000f70200720c */ /* 0x040fe400037c1670 */
[C---:B------:R-:W-:Y:S02]  /*fb00*/  ISETP.LT.OR P0, PT, R2.reuse, R250, P0 ;  /* 0x000000fa0200720c */ /* 0x040fe40000701670 */
[----:B------:R-:W-:Y:S01]  /*fb10*/  ISETP.LT.OR P2, PT, R2, R249, P2 ;  /* 0x000000f90200720c */ /* 0x000fe20001741670 */
[C---:B------:R-:W-:Y:S01]  /*fb20*/  VIADD R2, R0.reuse, 0x38 ;  /* 0x0000003800027836 */ /* 0x040fe20000000000 */
[----:B------:R-:W-:Y:S01]  /*fb30*/  ISETP.GE.AND P1, PT, R3, R4, PT ;  /* 0x000000040300720c */ /* 0x000fe20003f26270 */
[----:B------:R-:W-:Y:S01]  /*fb40*/  VIADD R0, R0, 0x39 ;  /* 0x0000003900007836 */ /* 0x000fe20000000000 */
[----:B------:R-:W-:-:S02]  /*fb50*/  FSEL R209, R209, -INF , !P5 ;  /* 0xff800000d1d17808 */ /* 0x000fc40006800000 */
[----:B------:R-:W-:Y:S02]  /*fb60*/  ISETP.LT.OR P1, PT, R3, R250, P1 ;  /* 0x000000fa0300720c */ /* 0x000fe40000f21670 */
[----:B------:R-:W-:Y:S02]  /*fb70*/  ISETP.GE.AND P5, PT, R2, R252, PT ;  /* 0x000000fc0200720c */ /* 0x000fe40003fa6270 */
[----:B------:R-:W-:Y:S02]  /*fb80*/  FSEL R217, R217, -INF , !P0 ;  /* 0xff800000d9d97808 */ /* 0x000fe40004000000 */
[----:B------:R-:W-:Y:S02]  /*fb90*/  PLOP3.LUT P0, PT, PT, PT, UP0, 0x80, 0x0 ;  /* 0x000000000000781c */ /* 0x000fe40003f0f008 */
[----:B------:R-:W-:Y:S02]  /*fba0*/  FSEL R225, R31, -INF , !P6 ;  /* 0xff8000001fe17808 */ /* 0x000fe40007000000 */
[----:B------:R-:W-:-:S02]  /*fbb0*/  FSEL R223, R216, -INF , !P1 ;  /* 0xff800000d8df7808 */ /* 0x000fc40004800000 */
[C---:B------:R-:W-:Y:S02]  /*fbc0*/  ISETP.LT.OR P5, PT, R2.reuse, R248, P5 ;  /* 0x000000f80200720c */ /* 0x040fe40002fa1670 */
[----:B------:R-:W-:Y:S02]  /*fbd0*/  ISETP.GE.AND P6, PT, R2, R251, PT ;  /* 0x000000fb0200720c */ /* 0x000fe40003fc6270 */
[----:B------:R-:W-:Y:S02]  /*fbe0*/  ISETP.GE.AND P1, PT, R0, R252, PT ;  /* 0x000000fc0000720c */ /* 0x000fe40003f26270 */
[----:B------:R-:W-:Y:S02]  /*fbf0*/  FSEL R39, R16, -INF , !P5 ;  /* 0xff80000010277808 */ /* 0x000fe40006800000 */
[----:B------:R-:W-:Y:S02]  /*fc00*/  ISETP.LT.OR P6, PT, R2, R247, P6 ;  /* 0x000000f70200720c */ /* 0x000fe400037c1670 */
[----:B------:R-:W-:-:S02]  /*fc10*/  ISETP.LT.OR P1, PT, R0, R248, P1 ;  /* 0x000000f80000720c */ /* 0x000fc40000f21670 */
[----:B------:R-:W-:Y:S02]  /*fc20*/  ISETP.GE.AND P5, PT, R0, R251, PT ;  /* 0x000000fb0000720c */ /* 0x000fe40003fa6270 */
[----:B------:R-:W-:Y:S02]  /*fc30*/  FSEL R213, R38, -INF , !P3 ;  /* 0xff80000026d57808 */ /* 0x000fe40005800000 */
[----:B------:R-:W-:Y:S02]  /*fc40*/  FSEL R216, R18, -INF , !P6 ;  /* 0xff80000012d87808 */ /* 0x000fe40007000000 */
[----:B------:R-:W-:Y:S02]  /*fc50*/  FSEL R38, R17, -INF , !P1 ;  /* 0xff80000011267808 */ /* 0x000fe40004800000 */
[----:B------:R-:W-:Y:S02]  /*fc60*/  ISETP.LT.OR P5, PT, R0, R247, P5 ;  /* 0x000000f70000720c */ /* 0x000fe40002fa1670 */
[----:B------:R-:W-:-:S02]  /*fc70*/  ISETP.GE.AND P3, PT, R3, R140, PT ;  /* 0x0000008c0300720c */ /* 0x000fc40003f66270 */
[C---:B------:R-:W-:Y:S02]  /*fc80*/  ISETP.GE.AND P6, PT, R2.reuse, R4, PT ;  /* 0x000000040200720c */ /* 0x040fe40003fc6270 */
[C---:B------:R-:W-:Y:S02]  /*fc90*/  ISETP.GE.AND P1, PT, R2.reuse, R140, PT ;  /* 0x0000008c0200720c */ /* 0x040fe40003f26270 */
[----:B------:R-:W-:Y:S02]  /*fca0*/  FSEL R215, R19, -INF , !P5 ;  /* 0xff80000013d77808 */ /* 0x000fe40006800000 */
[-C--:B------:R-:W-:Y:S02]  /*fcb0*/  ISETP.LT.OR P3, PT, R3, R249.reuse, P3 ;  /* 0x000000f90300720c */ /* 0x080fe40001f61670 */
[C---:B------:R-:W-:Y:S02]  /*fcc0*/  ISETP.LT.OR P6, PT, R2.reuse, R250, P6 ;  /* 0x000000fa0200720c */ /* 0x040fe400037c1670 */
[----:B------:R-:W-:-:S02]  /*fcd0*/  ISETP.LT.OR P1, PT, R2, R249, P1 ;  /* 0x000000f90200720c */ /* 0x000fc40000f21670 */
[----:B------:R-:W-:Y:S02]  /*fce0*/  ISETP.GE.AND P5, PT, R0, R4, PT ;  /* 0x000000040000720c */ /* 0x000fe40003fa6270 */
[----:B--2---:R-:W-:Y:S01]  /*fcf0*/  FMNMX.FTZ R10, R34, R6, !PT ;  /* 0x00000006220a7209 */ /* 0x004fe20007810000 */
[----:B------:R-:W-:Y:S10]  /*fd00*/  @!P0 BRA `(.L_x_544) ;  /* 0x0000000000988947 */ /* 0x000ff40003800000 */
[----:B------:R-:W2:Y:S04]  /*fd10*/  LDL R4, [R1+0x8] ;  /* 0x0000080001047983 */ /* 0x000ea80000100800 */
[----:B------:R-:W3:Y:S04]  /*fd20*/  LDL.64 R132, [R1+0x68] ;  /* 0x0000680001847983 */ /* 0x000ee80000100a00 */
[----:B------:R-:W4:Y:S01]  /*fd30*/  LDL.64 R32, [R1+0x60] ;  /* 0x0000600001207983 */ /* 0x000f220000100a00 */
[----:B------:R-:W-:-:S04]  /*fd40*/  UIADD3 UR19, UR19, -0x4, URZ ;  /* 0xfffffffc13137890 */ /* 0x000fc8000fffe03f */
[----:B------:R-:W-:Y:S02]  /*fd50*/  USHF.R.S32.HI UR4, URZ, 0x1f, UR19 ;  /* 0x0000001f3f047899 */ /* 0x000fe40008011413 */
[----:B------:R-:W-:Y:S02]  /*fd60*/  UIMAD.WIDE.U32 UR10, UR19, UR8, URZ ;  /* 0x00000008130a72a5 */ /* 0x000fe4000f8e003f */
[----:B------:R-:W-:-:S04]  /*fd70*/  UIMAD UR4, UR4, UR8, URZ ;  /* 0x00000008040472a4 */ /* 0x000fc8000f8e023f */
[----:B------:R-:W-:Y:S01]  /*fd80*/  UIMAD UR4, UR19, UR9, UR4 ;  /* 0x00000009130472a4 */ /* 0x000fe2000f8e0204 */
[----:B------:R-:W-:-:S03]  /*fd90*/  IMAD.U32 R3, RZ, RZ, UR10 ;  /* 0x0000000aff037e24 */ /* 0x000fc6000f8e00ff */
[----:B------:R-:W-:-:S06]  /*fda0*/  UIADD3 UR4, UR11, UR4, URZ ;  /* 0x000000040b047290 */ /* 0x000fcc000fffe03f */
[----:B------:R-:W-:Y:S01]  /*fdb0*/  IMAD.U32 R2, RZ, RZ, UR4 ;  /* 0x00000004ff027e24 */ /* 0x000fe2000f8e00ff */
[----:B------:R-:W-:Y:S01]  /*fdc0*/  ULDC.64 UR4, c[0x0][0x218] ;  /* 0x0000860000047ab9 */ /* 0x000fe20000000a00 */
[----:B--2---:R-:W-:Y:S02]  /*fdd0*/  IMAD.MOV.U32 R27, RZ, RZ, R4 ;  /* 0x000000ffff1b7224 */ /* 0x004fe400078e0004 */
[----:B------:R-:W-:Y:S01]  /*fde0*/  IMAD.U32 R4, RZ, RZ, UR10 ;  /* 0x0000000aff047e24 */ /* 0x000fe2000f8e00ff */
[----:B---3--:R-:W-:-:S04]  /*fdf0*/  LEA R3, P0, R3, R132, 0x6 ;  /* 0x0000008403037211 */ /* 0x008fc800078030ff */
[----:B----4-:R-:W-:Y:S02]  /*fe00*/  LEA.HI.X R4, R4, R33, R2, 0x6, P0 ;  /* 0x0000002104047211 */ /* 0x010fe400000f3402 */
[----:B------:R-:W-:Y:S01]  /*fe10*/  LEA R2, P0, R3, UR4, 0x1 ;  /* 0x0000000403027c11 */ /* 0x000fe2000f8008ff */
[----:B------:R-:W-:-:S03]  /*fe20*/  USHF.L.U32 UR4, UR8, 0x5, URZ ;  /* 0x0000000508047899 */ /* 0x000fc6000800063f */
[----:B------:R-:W-:Y:S01]  /*fe30*/  LEA.HI.X R3, R3, UR5, R4, 0x1, P0 ;  /* 0x0000000503037c11 */ /* 0x000fe200080f0c04 */
[----:B------:R-:W-:-:S04]  /*fe40*/  USHF.L.U64.HI UR5, UR8, 0x5, UR9 ;  /* 0x0000000508057899 */ /* 0x000fc80008010209 */
[----:B------:R-:W-:Y:S01]  /*fe50*/  @!PT LDS RZ, [RZ] ;  /* 0x00000000fffff984 */ /* 0x000fe20000000800 */
[----:B------:R-:W-:Y:S01]  /*fe60*/  @!PT LDS RZ, [RZ] ;  /* 0x00000000fffff984 */ /* 0x000fe20000000800 */
[----:B------:R-:W-:Y:S01]  /*fe70*/  @!PT LDS RZ, [RZ] ;  /* 0x00000000fffff984 */ /* 0x000fe20000000800 */
        /* <DEDUP_REMOVED lines=15> */
.L_x_544:
[----:B------:R-:W2:Y:S04]  /*ff70*/  LDL.LU R12, [R1+0xc] ;  /* 0x00000c00010c7983 */ /* 0x000ea80000300800 */
[----:B------:R-:W3:Y:S04]  /*ff80*/  LDL.LU R4, [R1+0x28] ;  /* 0x0000280001047983 */ /* 0x000ee80000300800 */
[----:B-1----:R-:W4:Y:S04]  /*ff90*/  LDL.LU R3, [R1+0x24] ;  /* 0x0000240001037983 */ /* 0x002f280000300800 */
[----:B------:R-:W4:Y:S04]  /*ffa0*/  LDL.LU R2, [R1+0x48] ;  /* 0x0000480001027983 */ /* 0x000f280000300800 */
[----:B------:R-:W4:Y:S04]  /*ffb0*/  LDL.LU R17, [R1+0x14] ;  /* 0x0000140001117983 */ /* 0x000f280000300800 */
[----:B------:R-:W4:Y:S01]  /*ffc0*/  LDL.LU R16, [R1+0x10] ;  /* 0x0000100001107983 */ /* 0x000f220000300800 */
[----:B------:R-:W-:-:S02]  /*ffd0*/  ISETP.GE.AND P0, PT, R0, R140, PT ;  /* 0x0000008c0000720c */ /* 0x000fc40003f06270 */
[C---:B------:R-:W-:Y:S01]  /*ffe0*/  ISETP.LT.OR P5, PT, R0.reuse, R250, P5 ;  /* 0x000000fa0000720c */ /* 0x040fe20002fa1670 */
[----:B------:R-:W-:Y:S01]  /*fff0*/  STL [R1+0x7c], R235 ;  /* 0x00007ceb01007387 */ /* 0x000fe20000100800 */
[----:B------:R-:W-:Y:S02]  /*10000*/  ISETP.LT.OR P0, PT, R0, R249, P0 ;  /* 0x000000f90000720c */ /* 0x000fe40000701670 */
[----:B------:R-:W-:Y:S01]  /*10010*/  FSEL R133, R136, -INF , !P6 ;  /* 0xff80000088857808 */ /* 0x000fe20007000000 */
[----:B------:R-:W-:Y:S01]  /*10020*/  STL [R1+0x78], R234 ;  /* 0x000078ea01007387 */ /* 0x000fe20000100800 */
[----:B------:R-:W-:Y:S02]  /*10030*/  FSEL R132, R137, -INF , !P5 ;  /* 0xff80000089847808 */ /* 0x000fe40006800000 */
[----:B------:R-:W-:Y:S01]  /*10040*/  FSEL R211, R211, -INF , !P4 ;  /* 0xff800000d3d37808 */ /* 0x000fe20006000000 */
[----:B------:R-:W-:Y:S01]  /*10050*/  STL [R1+0x74], R233 ;  /* 0x000074e901007387 */ /* 0x000fe20000100800 */
[----:B------:R-:W-:-:S02]  /*10060*/  FSEL R218, R218, -INF , !P3 ;  /* 0xff800000dada7808 */ /* 0x000fc40005800000 */
[----:B------:R-:W-:Y:S01]  /*10070*/  FSEL R219, R219, -INF , !P2 ;  /* 0xff800000dbdb7808 */ /* 0x000fe20005000000 */
[----:B------:R-:W-:Y:S01]  /*10080*/  STL [R1+0x70], R228 ;  /* 0x000070e401007387 */ /* 0x000fe20000100800 */
[----:B------:R-:W-:Y:S02]  /*10090*/  FSEL R138, R138, -INF , !P1 ;  /* 0xff8000008a8a7808 */ /* 0x000fe40004800000 */
[----:B------:R-:W-:Y:S02]  /*100a0*/  FSEL R139, R139, -INF , !P0 ;  /* 0xff8000008b8b7808 */ /* 0x000fe40004000000 */
[----:B--2---:R-:W-:Y:S02]  /*100b0*/  MOV R32, R12 ;  /* 0x0000000c00207202 */ /* 0x004fe40000000f00 */
[----:B---3--:R-:W-:Y:S02]  /*100c0*/  MOV R19, R4 ;  /* 0x0000000400137202 */ /* 0x008fe40000000f00 */
[----:B----4-:R-:W-:-:S02]  /*100d0*/  MOV R30, R3 ;  /* 0x00000003001e7202 */ /* 0x010fc40000000f00 */
[----:B------:R-:W-:Y:S02]  /*100e0*/  MOV R29, R2 ;  /* 0x00000002001d7202 */ /* 0x000fe40000000f00 */
        /* <DEDUP_REMOVED lines=35> */
[----:B------:R-:W-:Y:S01]  /*10320*/  FMNMX.FTZ R2, R215, R3, !PT ;  /* 0x00000003d7027209 */ /* 0x000fe20007810000 */
[----:B------:R-:W1:Y:S01]  /*10330*/  SHFL.BFLY PT, R10, R0, 0x2, 0x1f ;  /* 0x0c401f00000a7f89 */ /* 0x000e6200000e0000 */
[----:B------:R-:W-:Y:S02]  /*10340*/  FMNMX.FTZ R3, R32, R20, !PT ;  /* 0x0000001420037209 */ /* 0x000fe40007810000 */
[----:B------:R-:W-:Y:S01]  /*10350*/  FMNMX.FTZ R4, R62, R4, !PT ;  /* 0x000000043e047209 */ /* 0x000fe20007810000 */
[----:B------:R-:W2:Y:S01]  /*10360*/  SHFL.BFLY PT, R12, R2, 0x2, 0x1f ;  /* 0x0c401f00020c7f89 */ /* 0x000ea200000e0000 */
        /* <DEDUP_REMOVED lines=11> */
[----:B-1----:R-:W-:Y:S02]  /*10420*/  FMNMX.FTZ R0, R0, R10, !PT ;  /* 0x0000000a00007209 */ /* 0x002fe40007810000 */
[----:B------:R-:W-:Y:S02]  /*10430*/  FMNMX.FTZ R4, R209, R4, !PT ;  /* 0x00000004d1047209 */ /* 0x000fe40007810000 */
[----:B------:R-:W-:Y:S01]  /*10440*/  FMNMX.FTZ R3, R51, R3, !PT ;  /* 0x0000000333037209 */ /* 0x000fe20007810000 */
[----:B------:R-:W1:Y:S01]  /*10450*/  SHFL.BFLY PT, R10, R0, 0x1, 0x1f ;  /* 0x0c201f00000a7f89 */ /* 0x000e6200000e0000 */
        /* <DEDUP_REMOVED lines=8> */
[----:B--2---:R-:W-:Y:S01]  /*104e0*/  FMNMX.FTZ R2, R2, R12, !PT ;  /* 0x0000000c02027209 */ /* 0x004fe20007810000 */
[----:B------:R-:W2:Y:S01]  /*104f0*/  SHFL.BFLY PT, R3, R135, 0x2, 0x1f ;  /* 0x0c401f0087037f89 */ /* 0x000ea200000e0000 */
[----:B------:R-:W-:Y:S02]  /*10500*/  FMNMX.FTZ R134, R218, R134, !PT ;  /* 0x00000086da867209 */ /* 0x000fe40007810000 */
[----:B------:R-:W-:Y:S01]  /*10510*/  MOV R46, R29 ;  /* 0x0000001d002e7202 */ /* 0x000fe20000000f00 */
[----:B------:R-:W3:Y:S01]  /*10520*/  SHFL.BFLY PT, R136, R2, 0x1, 0x1f ;  /* 0x0c201f0002887f89 */ /* 0x000ee200000e0000 */
[----:B------:R-:W-:Y:S02]  /*10530*/  FMNMX.FTZ R134, R219, R134, !PT ;  /* 0x00000086db867209 */ /* 0x000fe40007810000 */
[----:B-1----:R-:W-:-:S02]  /*10540*/  FMNMX.FTZ R137, R0, R10, !PT ;  /* 0x0000000a00897209 */ /* 0x002fc40007810000 */
[----:B------:R-:W-:Y:S02]  /*10550*/  FMNMX.FTZ R134, R138, R134, !PT ;  /* 0x000000868a867209 */ /* 0x000fe40007810000 */
[C---:B------:R-:W-:Y:S01]  /*10560*/  FSETP.NEU.FTZ.AND P1, PT, R137.reuse, -INF , PT ;  /* 0xff8000008900780b */ /* 0x040fe20003f3d000 */
[----:B------:R-:W-:Y:S01]  /*10570*/  FMUL.FTZ R12, R137, UR22 ;  /* 0x00000016890c7c20 */ /* 0x000fe20008410000 */
[----:B------:R-:W-:-:S04]  /*10580*/  FMNMX.FTZ R134, R139, R134, !PT ;  /* 0x000000868b867209 */ /* 0x000fc80007810000 */
[----:B------:R-:W-:Y:S01]  /*10590*/  FSEL R12, R12, RZ, P1 ;  /* 0x000000ff0c0c7208 */ /* 0x000fe20000800000 */
[----:B------:R-:W1:Y:S04]  /*105a0*/  SHFL.BFLY PT, R4, R134, 0x2, 0x1f ;  /* 0x0c401f0086047f89 */ /* 0x000e6800000e0000 */
[----:B------:R-:W-:Y:S01]  /*105b0*/  FFMA.FTZ R0, R6, UR22, -R12 ;  /* 0x0000001606007c23 */ /* 0x000fe2000801080c */
[----:B--2---:R-:W-:-:S03]  /*105c0*/  FMNMX.FTZ R135, R135, R3, !PT ;  /* 0x0000000387877209 */ /* 0x004fc60007810000 */
[----:B------:R2:W-:Y:S01]  /*105d0*/  MUFU.EX2 R57, R0 ;  /* 0x0000000000397308 */ /* 0x0005e20000000800 */
[----:B---3--:R-:W-:-:S04]  /*105e0*/  FMNMX.FTZ R136, R2, R136, !PT ;  /* 0x0000008802887209 */ /* 0x008fc80007810000 */
[C---:B------:R-:W-:Y:S01]  /*105f0*/  FSETP.NEU.FTZ.AND P3, PT, R136.reuse, -INF , PT ;  /* 0xff8000008800780b */ /* 0x040fe20003f7d000 */
[----:B------:R-:W-:-:S05]  /*10600*/  FMUL.FTZ R3, R136, UR22 ;  /* 0x0000001688037c20 */ /* 0x000fca0008410000 */
[----:B------:R-:W-:Y:S02]  /*10610*/  FSEL R3, R3, RZ, P3 ;  /* 0x000000ff03037208 */ /* 0x000fe40001800000 */
[----:B-1----:R-:W-:Y:S01]  /*10620*/  FMNMX.FTZ R134, R134, R4, !PT ;  /* 0x0000000486867209 */ /* 0x002fe20007810000 */
[--C-:B--2---:R-:W-:Y:S02]  /*10630*/  FFMA.FTZ R0, R5, UR22, -R12.reuse ;  /* 0x0000001605007c23 */ /* 0x104fe4000801080c */
[----:B------:R-:W1:Y:S02]  /*10640*/  SHFL.BFLY PT, R5, R135, 0x1, 0x1f ;  /* 0x0c201f0087057f89 */ /* 0x000e6400000e0000 */
[----:B------:R2:W3:Y:S02]  /*10650*/  MUFU.EX2 R28, R0 ;  /* 0x00000000001c7308 */ /* 0x0004e40000000800 */
[----:B------:R-:W4:Y:S01]  /*10660*/  SHFL.BFLY PT, R4, R134, 0x1, 0x1f ;  /* 0x0c201f0086047f89 */ /* 0x000f2200000e0000 */
[----:B--2---:R-:W-:Y:S01]  /*10670*/  FFMA.FTZ R0, R8, UR22, -R12 ;  /* 0x0000001608007c23 */ /* 0x004fe2000801080c */
[----:B---3--:R-:W-:-:S04]  /*10680*/  F2FP.BF16.F32.PACK_AB R8, R28, R57 ;  /* 0x000000391c08723e */ /* 0x008fc800000010ff */
[----:B------:R2:W-:Y:S01]  /*10690*/  MUFU.EX2 R31, R0 ;  /* 0x00000000001f7308 */ /* 0x0005e20000000800 */
[----:B-1----:R-:W-:Y:S02]  /*106a0*/  FMNMX.FTZ R135, R135, R5, !PT ;  /* 0x0000000587877209 */ /* 0x002fe40007810000 */
[----:B------:R-:W-:Y:S02]  /*106b0*/  FSEL R5, R137, RZ, P1 ;  /* 0x000000ff89057208 */ /* 0x000fe40000800000 */
[C---:B------:R-:W-:Y:S01]  /*106c0*/  FSETP.NEU.FTZ.AND P2, PT, R135.reuse, -INF , PT ;  /* 0xff8000008700780b */ /* 0x040fe20003f5d000 */
[----:B------:R-:W-:Y:S01]  /*106d0*/  FMUL.FTZ R2, R135, UR22 ;  /* 0x0000001687027c20 */ /* 0x000fe20008410000 */
[----:B----4-:R-:W-:Y:S01]  /*106e0*/  FMNMX.FTZ R134, R134, R4, !PT ;  /* 0x0000000486867209 */ /* 0x010fe20007810000 */
[----:B------:R-:W-:-:S03]  /*106f0*/  FADD.FTZ R5, R34, -R5 ;  /* 0x8000000522057221 */ /* 0x000fc60000010000 */
[----:B------:R-:W-:Y:S02]  /*10700*/  FSEL R2, R2, RZ, P2 ;  /* 0x000000ff02027208 */ /* 0x000fe40001000000 */
[----:B------:R-:W-:-:S03]  /*10710*/  FSETP.NEU.FTZ.AND P0, PT, R134, -INF , PT ;  /* 0xff8000008600780b */ /* 0x000fc60003f1d000 */
[----:B------:R-:W-:Y:S01]  /*10720*/  FFMA.FTZ R4, R21, UR22, -R2 ;  /* 0x0000001615047c23 */ /* 0x000fe20008010802 */
[----:B--2---:R-:W-:-:S03]  /*10730*/  FFMA.FTZ R0, R7, UR22, -R12 ;  /* 0x0000001607007c23 */ /* 0x004fc6000801080c */
[----:B------:R1:W2:Y:S08]  /*10740*/  MUFU.EX2 R7, R4 ;  /* 0x0000000400077308 */ /* 0x0002b00000000800 */
[----:B------:R3:W-:Y:S01]  /*10750*/  MUFU.EX2 R47, R0 ;  /* 0x00000000002f7308 */ /* 0x0007e20000000800 */
[----:B-1----:R-:W-:Y:S01]  /*10760*/  FFMA.FTZ R4, R23, UR22, -R2 ;  /* 0x0000001617047c23 */ /* 0x002fe20008010802 */
[----:B--2---:R-:W-:-:S06]  /*10770*/  MOV R23, R7 ;  /* 0x0000000700177202 */ /* 0x004fcc0000000f00 */
[----:B------:R-:W-:Y:S01]  /*10780*/  MUFU.EX2 R233, R4 ;  /* 0x0000000400e97308 */ /* 0x000fe20000000800 */
[----:B---3--:R-:W-:-:S07]  /*10790*/  FFMA.FTZ R0, R9, UR22, -R3 ;  /* 0x0000001609007c23 */ /* 0x008fce0008010803 */
[----:B------:R1:W-:Y:S02]  /*107a0*/  MUFU.EX2 R27, R0 ;  /* 0x00000000001b7308 */ /* 0x0003e40000000800 */
[----:B-1----:R-:W-:-:S06]  /*107b0*/  FFMA.FTZ R0, R11, UR22, -R3 ;  /* 0x000000160b007c23 */ /* 0x002fcc0008010803 */
[----:B------:R1:W2:Y:S02]  /*107c0*/  MUFU.EX2 R140, R0 ;  /* 0x00000000008c7308 */ /* 0x0002a40000000800 */
[----:B-1----:R-:W-:Y:S01]  /*107d0*/  FFMA.FTZ R0, R14, UR22, -R3 ;  /* 0x000000160e007c23 */ /* 0x002fe20008010803 */
[----:B--2---:R-:W-:-:S05]  /*107e0*/  F2FP.BF16.F32.PACK_AB R9, R140, R27 ;  /* 0x0000001b8c09723e */ /* 0x004fca00000010ff */
[----:B------:R1:W2:Y:S02]  /*107f0*/  MUFU.EX2 R18, R0 ;  /* 0x0000000000127308 */ /* 0x0002a40000000800 */
[----:B-1----:R-:W-:Y:S01]  /*10800*/  FFMA.FTZ R0, R15, UR22, -R3 ;  /* 0x000000160f007c23 */ /* 0x002fe20008010803 */
[----:B------:R-:W-:Y:S01]  /*10810*/  FMUL.FTZ R15, R5, UR22 ;  /* 0x00000016050f7c20 */ /* 0x000fe20008410000 */
[----:B--2---:R-:W-:-:S04]  /*10820*/  MOV R21, R18 ;  /* 0x0000001200157202 */ /* 0x004fc80000000f00 */
[----:B------:R1:W2:Y:S08]  /*10830*/  MUFU.EX2 R67, R0 ;  /* 0x0000000000437308 */ /* 0x0002b00000000800 */
[----:B------:R-:W3:Y:S01]  /*10840*/  MUFU.EX2 R15, R15 ;  /* 0x0000000f000f7308 */ /* 0x000ee20000000800 */
[----:B-1----:R-:W-:Y:S01]  /*10850*/  FFMA.FTZ R0, R13, UR22, -R2 ;  /* 0x000000160d007c23 */ /* 0x002fe20008010802 */
[----:B--2---:R-:W-:-:S06]  /*10860*/  F2FP.BF16.F32.PACK_AB R11, R67, R21 ;  /* 0x00000015430b723e */ /* 0x004fcc00000010ff */
[----:B------:R1:W-:Y:S01]  /*10870*/  MUFU.EX2 R56, R0 ;  /* 0x0000000000387308 */ /* 0x0003e20000000800 */
[-C--:B---3--:R-:W-:Y:S01]  /*10880*/  FMUL.FTZ R172, R172, R15.reuse ;  /* 0x0000000facac7220 */ /* 0x088fe20000410000 */
        /* <DEDUP_REMOVED lines=12> */
[----:B-1----:R-:W-:Y:S01]  /*10950*/  FFMA.FTZ R0, R22, UR22, -R2 ;  /* 0x0000001616007c23 */ /* 0x002fe20008010802 */
[----:B------:R-:W-:Y:S01]  /*10960*/  MOV R22, R31 ;  /* 0x0000001f00167202 */ /* 0x000fe20000000f00 */
[----:B------:R-:W-:Y:S01]  /*10970*/  FMUL.FTZ R161, R161, R15 ;  /* 0x0000000fa1a17220 */ /* 0x000fe20000410000 */
[----:B------:R-:W-:Y:S01]  /*10980*/  MOV R31, R30 ;  /* 0x0000001e001f7202 */ /* 0x000fe20000000f00 */
[----:B------:R1:W-:Y:S01]  /*10990*/  MUFU.EX2 R234, R0 ;  /* 0x0000000000ea7308 */ /* 0x0003e20000000800 */
[----:B------:R-:W-:Y:S01]  /*109a0*/  MOV R30, R19 ;  /* 0x00000013001e7202 */ /* 0x000fe20000000f00 */
[-C--:B------:R-:W-:Y:S01]  /*109b0*/  FMUL.FTZ R144, R144, R15.reuse ;  /* 0x0000000f90907220 */ /* 0x080fe20000410000 */
[----:B------:R-:W-:Y:S01]  /*109c0*/  F2FP.BF16.F32.PACK_AB R10, R47, R22 ;  /* 0x000000162f0a723e */ /* 0x000fe200000010ff */
[-C--:B------:R-:W-:Y:S01]  /*109d0*/  FMUL.FTZ R145, R145, R15.reuse ;  /* 0x0000000f91917220 */ /* 0x080fe20000410000 */
[-C--:B------:R-:W-:Y:S01]  /*109e0*/  FMUL.FTZ R68, R68, R15.reuse ;  /* 0x0000000f44447220 */ /* 0x080fe20000410000 */
[-C--:B------:R-:W-:Y:S01]  /*109f0*/  FMUL.FTZ R69, R69, R15.reuse ;  /* 0x0000000f45457220 */ /* 0x080fe20000410000 */
[-C--:B------:R-:W-:Y:S01]  /*10a00*/  FMUL.FTZ R80, R80, R15.reuse ;  /* 0x0000000f50507220 */ /* 0x080fe20000410000 */
[----:B------:R-:W-:Y:S01]  /*10a10*/  FMUL.FTZ R81, R81, R15 ;  /* 0x0000000f51517220 */ /* 0x000fe20000410000 */
[----:B------:R-:W-:Y:S01]  /*10a20*/  MOV R44, R31 ;  /* 0x0000001f002c7202 */ /* 0x000fe20000000f00 */
[-C--:B------:R-:W-:Y:S01]  /*10a30*/  FMUL.FTZ R84, R84, R15.reuse ;  /* 0x0000000f54547220 */ /* 0x080fe20000410000 */
[----:B------:R-:W-:Y:S01]  /*10a40*/  MOV R45, R30 ;  /* 0x0000001e002d7202 */ /* 0x000fe20000000f00 */
[-C--:B------:R-:W-:Y:S01]  /*10a50*/  FMUL.FTZ R85, R85, R15.reuse ;  /* 0x0000000f55557220 */ /* 0x080fe20000410000 */
[-C--:B------:R-:W-:Y:S01]  /*10a60*/  FMUL.FTZ R96, R96, R15.reuse ;  /* 0x0000000f60607220 */ /* 0x080fe20000410000 */
[-C--:B------:R-:W-:Y:S01]  /*10a70*/  FMUL.FTZ R97, R97, R15.reuse ;  /* 0x0000000f61617220 */ /* 0x080fe20000410000 */
[-C--:B------:R-:W-:Y:S01]  /*10a80*/  FMUL.FTZ R100, R100, R15.reuse ;  /* 0x0000000f64647220 */ /* 0x080fe20000410000 */
[-C--:B------:R-:W-:Y:S01]  /*10a90*/  FMUL.FTZ R101, R101, R15.reuse ;  /* 0x0000000f65657220 */ /* 0x080fe20000410000 */
[----:B-1----:R-:W-:Y:S01]  /*10aa0*/  FMUL.FTZ R0, R134, UR22 ;  /* 0x0000001686007c20 */ /* 0x002fe20008410000 */
[-C--:B------:R-:W-:Y:S01]  /*10ab0*/  FMUL.FTZ R112, R112, R15.reuse ;  /* 0x0000000f70707220 */ /* 0x080fe20000410000 */
[-C--:B------:R-:W-:Y:S01]  /*10ac0*/  FMUL.FTZ R113, R113, R15.reuse ;  /* 0x0000000f71717220 */ /* 0x080fe20000410000 */
[-C--:B------:R-:W-:Y:S01]  /*10ad0*/  FMUL.FTZ R116, R116, R15.reuse ;  /* 0x0000000f74747220 */ /* 0x080fe20000410000 */
[-C--:B------:R-:W-:Y:S01]  /*10ae0*/  FMUL.FTZ R117, R117, R15.reuse ;  /* 0x0000000f75757220 */ /* 0x080fe20000410000 */
[----:B------:R-:W-:Y:S01]  /*10af0*/  FSEL R0, R0, RZ, P0 ;  /* 0x000000ff00007208 */ /* 0x000fe20000000000 */
[-C--:B------:R-:W-:Y:S01]  /*10b00*/  FMUL.FTZ R128, R128, R15.reuse ;  /* 0x0000000f80807220 */ /* 0x080fe20000410000 */
[----:B------:R-:W-:-:S03]  /*10b10*/  FMUL.FTZ R129, R129, R15 ;  /* 0x0000000f81817220 */ /* 0x000fc60000410000 */
[----:B------:R-:W-:-:S04]  /*10b20*/  FFMA.FTZ R4, R20, UR22, -R0 ;  /* 0x0000001614047c23 */ /* 0x000fc80008010800 */
[----:B------:R1:W-:Y:S02]  /*10b30*/  MUFU.EX2 R235, R4 ;  /* 0x0000000400eb7308 */ /* 0x0003e40000000800 */
[----:B-1----:R-:W-:Y:S01]  /*10b40*/  FFMA.FTZ R4, R25, UR22, -R0 ;  /* 0x0000001619047c23 */ /* 0x002fe20008010800 */
[----:B------:R-:W-:-:S05]  /*10b50*/  MOV R25, R143 ;  /* 0x0000008f00197202 */ /* 0x000fca0000000f00 */
[----:B------:R1:W-:Y:S02]  /*10b60*/  MUFU.EX2 R6, R4 ;  /* 0x0000000400067308 */ /* 0x0003e40000000800 */
[----:B-1----:R-:W-:-:S06]  /*10b70*/  FFMA.FTZ R4, R24, UR22, -R0 ;  /* 0x0000001618047c23 */ /* 0x002fcc0008010800 */
[----:B------:R1:W-:Y:S02]  /*10b80*/  MUFU.EX2 R20, R4 ;  /* 0x0000000400147308 */ /* 0x0003e40000000800 */
[----:B-1----:R-:W-:-:S05]  /*10b90*/  FSEL R4, R136, RZ, P3 ;  /* 0x000000ff88047208 */ /* 0x002fca0001800000 */
[----:B------:R-:W-:Y:S01]  /*10ba0*/  FADD.FTZ R5, R17, -R4 ;  /* 0x8000000411057221 */ /* 0x000fe20000010000 */
[----:B------:R-:W-:-:S03]  /*10bb0*/  FSEL R4, R135, RZ, P2 ;  /* 0x000000ff87047208 */ /* 0x000fc60001000000 */
[----:B------:R-:W-:Y:S02]  /*10bc0*/  FMUL.FTZ R14, R5, UR22 ;  /* 0x00000016050e7c20 */ /* 0x000fe40008410000 */
[----:B------:R-:W-:Y:S01]  /*10bd0*/  FADD.FTZ R5, R16, -R4 ;  /* 0x8000000410057221 */ /* 0x000fe20000010000 */
[----:B------:R-:W-:Y:S01]  /*10be0*/  FSEL R4, R134, RZ, P0 ;  /* 0x000000ff86047208 */ /* 0x000fe20000000000 */
[----:B------:R-:W1:Y:S02]  /*10bf0*/  LDSM.16.MT88.4 R16, [R229+0xc000] ;  /* 0x00c00000e510783b */ /* 0x000e640000004200 */
[----:B------:R-:W-:Y:S01]  /*10c00*/  FMUL.FTZ R5, R5, UR22 ;  /* 0x0000001605057c20 */ /* 0x000fe20008410000 */
[----:B------:R-:W2:Y:S01]  /*10c10*/  MUFU.EX2 R14, R14 ;  /* 0x0000000e000e7308 */ /* 0x000ea20000000800 */
[----:B------:R-:W-:-:S04]  /*10c20*/  FADD.FTZ R4, R32, -R4 ;  /* 0x8000000420047221 */ /* 0x000fc80000010000 */
[----:B------:R-:W-:-:S03]  /*10c30*/  FMUL.FTZ R4, R4, UR22 ;  /* 0x0000001604047c20 */ /* 0x000fc60008410000 */
[----:B------:R-:W3:Y:S08]  /*10c40*/  MUFU.EX2 R13, R5 ;  /* 0x00000005000d7308 */ /* 0x000ef00000000800 */
[----:B------:R4:W4:Y:S01]  /*10c50*/  MUFU.EX2 R24, R4 ;  /* 0x0000000400187308 */ /* 0x0009220000000800 */
[-C--:B--2---:R-:W-:Y:S01]  /*10c60*/  FMUL.FTZ R174, R174, R14.reuse ;  /* 0x0000000eaeae7220 */ /* 0x084fe20000410000 */
[-C--:B------:R-:W-:Y:S01]  /*10c70*/  FMUL.FTZ R175, R175, R14.reuse ;  /* 0x0000000eafaf7220 */ /* 0x080fe20000410000 */
[-C--:B------:R-:W-:Y:S01]  /*10c80*/  FMUL.FTZ R158, R158, R14.reuse ;  /* 0x0000000e9e9e7220 */ /* 0x080fe20000410000 */
[-C--:B------:R-:W-:Y:S01]  /*10c90*/  FMUL.FTZ R159, R159, R14.reuse ;  /* 0x0000000e9f9f7220 */ /* 0x080fe20000410000 */
[-C--:B------:R-:W-:Y:S01]  /*10ca0*/  FMUL.FTZ R170, R170, R14.reuse ;  /* 0x0000000eaaaa7220 */ /* 0x080fe20000410000 */
[-C--:B------:R-:W-:Y:S01]  /*10cb0*/  FMUL.FTZ R171, R171, R14.reuse ;  /* 0x0000000eabab7220 */ /* 0x080fe20000410000 */
[-C--:B------:R-:W-:Y:S01]  /*10cc0*/  FMUL.FTZ R154, R154, R14.reuse ;  /* 0x0000000e9a9a7220 */ /* 0x080fe20000410000 */
[----:B------:R-:W-:Y:S01]  /*10cd0*/  FMUL.FTZ R155, R155, R14 ;  /* 0x0000000e9b9b7220 */ /* 0x000fe20000410000 */
[-C--:B---3--:R-:W-:Y:S01]  /*10ce0*/  FMUL.FTZ R176, R176, R13.reuse ;  /* 0x0000000db0b07220 */ /* 0x088fe20000410000 */
[-C--:B------:R-:W-:Y:S01]  /*10cf0*/  FMUL.FTZ R177, R177, R13.reuse ;  /* 0x0000000db1b17220 */ /* 0x080fe20000410000 */
[-C--:B------:R-:W-:Y:S01]  /*10d00*/  FMUL.FTZ R180, R180, R13.reuse ;  /* 0x0000000db4b47220 */ /* 0x080fe20000410000 */
[-C--:B------:R-:W-:Y:S01]  /*10d10*/  FMUL.FTZ R181, R181, R13.reuse ;  /* 0x0000000db5b57220 */ /* 0x080fe20000410000 */
[-C--:B------:R-:W-:Y:S01]  /*10d20*/  FMUL.FTZ R184, R184, R13.reuse ;  /* 0x0000000db8b87220 */ /* 0x080fe20000410000 */
[-C--:B------:R-:W-:Y:S01]  /*10d30*/  FMUL.FTZ R185, R185, R13.reuse ;  /* 0x0000000db9b97220 */ /* 0x080fe20000410000 */
[-C--:B------:R-:W-:Y:S01]  /*10d40*/  FMUL.FTZ R188, R188, R13.reuse ;  /* 0x0000000dbcbc7220 */ /* 0x080fe20000410000 */
[----:B------:R-:W-:Y:S01]  /*10d50*/  FMUL.FTZ R189, R189, R13 ;  /* 0x0000000dbdbd7220 */ /* 0x000fe20000410000 */
[----:B----4-:R-:W-:Y:S01]  /*10d60*/  FFMA.FTZ R4, R26, UR22, -R0 ;  /* 0x000000161a047c23 */ /* 0x010fe20008010800 */
[----:B------:R-:W-:Y:S01]  /*10d70*/  MOV R26, R6 ;  /* 0x00000006001a7202 */ /* 0x000fe20000000f00 */
[-C--:B------:R-:W-:Y:S01]  /*10d80*/  FMUL.FTZ R178, R178, R24.reuse ;  /* 0x00000018b2b27220 */ /* 0x080fe20000410000 */
[-C--:B------:R-:W-:Y:S01]  /*10d90*/  FMUL.FTZ R179, R179, R24.reuse ;  /* 0x00000018b3b37220 */ /* 0x080fe20000410000 */
[----:B------:R2:W3:Y:S01]  /*10da0*/  MUFU.EX2 R228, R4 ;  /* 0x0000000400e47308 */ /* 0x0004e20000000800 */
[----:B------:R-:W-:Y:S01]  /*10db0*/  F2FP.BF16.F32.PACK_AB R6, R233, R23 ;  /* 0x00000017e906723e */ /* 0x000fe200000010ff */
[-C--:B------:R-:W-:Y:S01]  /*10dc0*/  FMUL.FTZ R182, R182, R24.reuse ;  /* 0x00000018b6b67220 */ /* 0x080fe20000410000 */
[----:B------:R-:W-:Y:S01]  /*10dd0*/  F2FP.BF16.F32.PACK_AB R5, R26, R235 ;  /* 0x000000eb1a05723e */ /* 0x000fe200000010ff */
[-C--:B------:R-:W-:Y:S01]  /*10de0*/  FMUL.FTZ R183, R183, R24.reuse ;  /* 0x00000018b7b77220 */ /* 0x080fe20000410000 */
[C---:B-1----:R-:W-:Y:S01]  /*10df0*/  HMMA.16816.F32.BF16 R172, R8.reuse, R16, R172 ;  /* 0x0000001008ac723c */ /* 0x042fe200000418ac */
[-C--:B------:R-:W-:Y:S01]  /*10e00*/  FMUL.FTZ R186, R186, R24.reuse ;  /* 0x00000018baba7220 */ /* 0x080fe20000410000 */
[-C--:B------:R-:W-:Y:S01]  /*10e10*/  FMUL.FTZ R187, R187, R24.reuse ;  /* 0x00000018bbbb7220 */ /* 0x080fe20000410000 */
[-C--:B------:R-:W-:Y:S01]  /*10e20*/  FMUL.FTZ R190, R190, R24.reuse ;  /* 0x00000018bebe7220 */ /* 0x080fe20000410000 */
[----:B------:R-:W-:Y:S01]  /*10e30*/  FMUL.FTZ R191, R191, R24 ;  /* 0x00000018bfbf7220 */ /* 0x000fe20000410000 */
[-C--:B------:R-:W-:Y:S01]  /*10e40*/  FMUL.FTZ R166, R166, R14.reuse ;  /* 0x0000000ea6a67220 */ /* 0x080fe20000410000 */
[----:B------:R-:W-:Y:S01]  /*10e50*/  HMMA.16816.F32.BF16 R156, R8, R18, R156 ;  /* 0x00000012089c723c */ /* 0x000fe2000004189c */
[----:B------:R-:W-:Y:S01]  /*10e60*/  FMUL.FTZ R167, R167, R14 ;  /* 0x0000000ea7a77220 */ /* 0x000fe20000410000 */
[-C--:B------:R-:W-:Y:S01]  /*10e70*/  FMUL.FTZ R192, R192, R13.reuse ;  /* 0x0000000dc0c07220 */ /* 0x080fe20000410000 */
[-C--:B------:R-:W-:Y:S01]  /*10e80*/  FMUL.FTZ R193, R193, R13.reuse ;  /* 0x0000000dc1c17220 */ /* 0x080fe20000410000 */
[-C--:B------:R-:W-:Y:S01]  /*10e90*/  FMUL.FTZ R194, R194, R24.reuse ;  /* 0x00000018c2c27220 */ /* 0x080fe20000410000 */
[----:B------:R-:W-:Y:S01]  /*10ea0*/  FMUL.FTZ R195, R195, R24 ;  /* 0x00000018c3c37220 */ /* 0x000fe20000410000 */
[----:B--2---:R-:W-:Y:S01]  /*10eb0*/  F2FP.BF16.F32.PACK_AB R4, R234, R56 ;  /* 0x00000038ea04723e */ /* 0x004fe200000010ff */
[----:B------:R-:W-:Y:S01]  /*10ec0*/  FMUL.FTZ R150, R150, R14 ;  /* 0x0000000e96967220 */ /* 0x000fe20000410000 */
[----:B---3--:R-:W-:Y:S01]  /*10ed0*/  F2FP.BF16.F32.PACK_AB R7, R228, R20 ;  /* 0x00000014e407723e */ /* 0x008fe200000010ff */
[----:B------:R-:W-:Y:S01]  /*10ee0*/  FMUL.FTZ R151, R151, R14 ;  /* 0x0000000e97977220 */ /* 0x000fe20000410000 */
[-C--:B------:R-:W-:Y:S01]  /*10ef0*/  FMUL.FTZ R196, R196, R13.reuse ;  /* 0x0000000dc4c47220 */ /* 0x080fe20000410000 */
[-C--:B------:R-:W-:Y:S01]  /*10f00*/  FMUL.FTZ R197, R197, R13.reuse ;  /* 0x0000000dc5c57220 */ /* 0x080fe20000410000 */
[-C--:B------:R-:W-:Y:S01]  /*10f10*/  FMUL.FTZ R198, R198, R24.reuse ;  /* 0x00000018c6c67220 */ /* 0x080fe20000410000 */
[----:B------:R-:W-:Y:S01]  /*10f20*/  FMUL.FTZ R199, R199, R24 ;  /* 0x00000018c7c77220 */ /* 0x000fe20000410000 */
[-C--:B------:R-:W-:Y:S01]  /*10f30*/  FMUL.FTZ R162, R162, R14.reuse ;  /* 0x0000000ea2a27220 */ /* 0x080fe20000410000 */
[C---:B------:R-:W-:Y:S01]  /*10f40*/  HMMA.16816.F32.BF16 R176, R4.reuse, R16, R176 ;  /* 0x0000001004b0723c */ /* 0x040fe200000418b0 */
[----:B------:R-:W-:Y:S01]  /*10f50*/  FMUL.FTZ R163, R163, R14 ;  /* 0x0000000ea3a37220 */ /* 0x000fe20000410000 */
[-C--:B------:R-:W-:Y:S01]  /*10f60*/  FMUL.FTZ R200, R200, R13.reuse ;  /* 0x0000000dc8c87220 */ /* 0x080fe20000410000 */
[-C--:B------:R-:W-:Y:S01]  /*10f70*/  FMUL.FTZ R201, R201, R13.reuse ;  /* 0x0000000dc9c97220 */ /* 0x080fe20000410000 */
[-C--:B------:R-:W-:Y:S01]  /*10f80*/  FMUL.FTZ R202, R202, R24.reuse ;  /* 0x00000018caca7220 */ /* 0x080fe20000410000 */
[----:B------:R-:W-:Y:S01]  /*10f90*/  FMUL.FTZ R203, R203, R24 ;  /* 0x00000018cbcb7220 */ /* 0x000fe20000410000 */
[----:B------:R-:W-:Y:S01]  /*10fa0*/  HMMA.16816.F32.BF16 R180, R4, R18, R180 ;  /* 0x0000001204b4723c */ /* 0x000fe200000418b4 */
[----:B------:R-:W1:Y:S01]  /*10fb0*/  LDSM.16.MT88.4 R16, [R230+0xc000] ;  /* 0x00c00000e610783b */ /* 0x000e620000004200 */
[-C--:B------:R-:W-:Y:S01]  /*10fc0*/  FMUL.FTZ R146, R146, R14.reuse ;  /* 0x0000000e92927220 */ /* 0x080fe20000410000 */
[----:B------:R-:W-:Y:S01]  /*10fd0*/  FMUL.FTZ R147, R147, R14 ;  /* 0x0000000e93937220 */ /* 0x000fe20000410000 */
        /* <DEDUP_REMOVED lines=37> */
[-C--:B-1----:R-:W-:Y:S01]  /*11230*/  HMMA.16816.F32.BF16 R168, R8, R16.reuse, R168 ;  /* 0x0000001008a8723c */ /* 0x082fe200000418a8 */
[-C--:B------:R-:W-:Y:S01]  /*11240*/  FMUL.FTZ R109, R109, R13.reuse ;  /* 0x0000000d6d6d7220 */ /* 0x080fe20000410000 */
[-C--:B------:R-:W-:Y:S01]  /*11250*/  FMUL.FTZ R110, R110, R24.reuse ;  /* 0x000000186e6e7220 */ /* 0x080fe20000410000 */
[-C--:B------:R-:W-:Y:S01]  /*11260*/  FMUL.FTZ R111, R111, R24.reuse ;  /* 0x000000186f6f7220 */ /* 0x080fe20000410000 */
[-C--:B------:R-:W-:Y:S01]  /*11270*/  FMUL.FTZ R120, R120, R13.reuse ;  /* 0x0000000d78787220 */ /* 0x080fe20000410000 */
[-C--:B------:R-:W-:Y:S01]  /*11280*/  FMUL.FTZ R121, R121, R13.reuse ;  /* 0x0000000d79797220 */ /* 0x080fe20000410000 */
[C---:B------:R-:W-:Y:S01]  /*11290*/  HMMA.16816.F32.BF16 R184, R4.reuse, R16, R184 ;  /* 0x0000001004b8723c */ /* 0x040fe200000418b8 */
[-C--:B------:R-:W-:Y:S01]  /*112a0*/  FMUL.FTZ R122, R122, R24.reuse ;  /* 0x000000187a7a7220 */ /* 0x080fe20000410000 */
[-C--:B------:R-:W-:Y:S01]  /*112b0*/  FMUL.FTZ R123, R123, R24.reuse ;  /* 0x000000187b7b7220 */ /* 0x080fe20000410000 */
[-C--:B------:R-:W-:Y:S01]  /*112c0*/  FMUL.FTZ R124, R124, R13.reuse ;  /* 0x0000000d7c7c7220 */ /* 0x080fe20000410000 */
[----:B------:R-:W-:Y:S01]  /*112d0*/  FMUL.FTZ R125, R125, R13 ;  /* 0x0000000d7d7d7220 */ /* 0x000fe20000410000 */
[-C--:B------:R-:W-:Y:S01]  /*112e0*/  FMUL.FTZ R126, R126, R24.reuse ;  /* 0x000000187e7e7220 */ /* 0x080fe20000410000 */
[-C--:B------:R-:W-:Y:S01]  /*112f0*/  HMMA.16816.F32.BF16 R188, R4, R18.reuse, R188 ;  /* 0x0000001204bc723c */ /* 0x080fe200000418bc */
[----:B------:R-:W-:Y:S01]  /*11300*/  FMUL.FTZ R127, R127, R24 ;  /* 0x000000187f7f7220 */ /* 0x000fe20000410000 */
[-C--:B------:R-:W-:Y:S01]  /*11310*/  FMUL.FTZ R118, R118, R14.reuse ;  /* 0x0000000e76767220 */ /* 0x080fe20000410000 */
[-C--:B------:R-:W-:Y:S01]  /*11320*/  FMUL.FTZ R119, R119, R14.reuse ;  /* 0x0000000e77777220 */ /* 0x080fe20000410000 */
[-C--:B------:R-:W-:Y:S01]  /*11330*/  FMUL.FTZ R130, R130, R14.reuse ;  /* 0x0000000e82827220 */ /* 0x080fe20000410000 */
[----:B------:R-:W-:Y:S01]  /*11340*/  FMUL.FTZ R131, R131, R14 ;  /* 0x0000000e83837220 */ /* 0x000fe20000410000 */
[C---:B------:R-:W-:Y:S01]  /*11350*/  HMMA.16816.F32.BF16 R152, R8.reuse, R18, R152 ;  /* 0x000000120898723c */ /* 0x040fe20000041898 */
[----:B------:R-:W1:Y:S05]  /*11360*/  LDSM.16.MT88.4 R16, [R232+0xc000] ;  /* 0x00c00000e810783b */ /* 0x000e6a0000004200 */
[-C--:B-1----:R-:W-:Y:S06]  /*11370*/  HMMA.16816.F32.BF16 R52, R8, R16.reuse, R164 ;  /* 0x000000100834723c */ /* 0x082fec00000418a4 */
[----:B------:R-:W-:Y:S01]  /*11380*/  HMMA.16816.F32.BF16 R192, R4, R16, R192 ;  /* 0x0000001004c0723c */ /* 0x000fe200000418c0 */
[----:B------:R-:W-:-:S02]  /*11390*/  MOV R167, R142 ;  /* 0x0000008e00a77202 */ /* 0x000fc40000000f00 */
[----:B------:R-:W-:Y:S02]  /*113a0*/  MOV R165, R28 ;  /* 0x0000001c00a57202 */ /* 0x000fe40000000f00 */
[----:B------:R-:W-:Y:S01]  /*113b0*/  MOV R166, R141 ;  /* 0x0000008d00a67202 */ /* 0x000fe20000000f00 */
[-C--:B------:R-:W-:Y:S06]  /*113c0*/  HMMA.16816.F32.BF16 R196, R4, R18.reuse, R196 ;  /* 0x0000001204c4723c */ /* 0x080fec00000418c4 */
[C---:B------:R-:W-:Y:S01]  /*113d0*/  HMMA.16816.F32.BF16 R148, R8.reuse, R18, R148 ;  /* 0x000000120894723c */ /* 0x040fe20000041894 */
[----:B------:R-:W1:Y:S05]  /*113e0*/  LDSM.16.MT88.4 R16, [R231+0xc000] ;  /* 0x00c00000e710783b */ /* 0x000e6a0000004200 */
[-C--:B-1----:R-:W-:Y:S06]  /*113f0*/  HMMA.16816.F32.BF16 R160, R8, R16.reuse, R160 ;  /* 0x0000001008a0723c */ /* 0x082fec00000418a0 */
[C---:B------:R-:W-:Y:S06]  /*11400*/  HMMA.16816.F32.BF16 R200, R4.reuse, R16, R200 ;  /* 0x0000001004c8723c */ /* 0x040fec00000418c8 */
[-C--:B------:R-:W-:Y:S06]  /*11410*/  HMMA.16816.F32.BF16 R204, R4, R18.reuse, R204 ;  /* 0x0000001204cc723c */ /* 0x080fec00000418cc */
[----:B------:R-:W-:Y:S01]  /*11420*/  HMMA.16816.F32.BF16 R144, R8, R18, R144 ;  /* 0x000000120890723c */ /* 0x000fe20000041890 */
[----:B------:R-:W1:Y:S05]  /*11430*/  LDSM.16.MT88.4 R16, [R229+0xe000] ;  /* 0x00e00000e510783b */ /* 0x000e6a0000004200 */
[-C--:B-1----:R-:W-:Y:S06]  /*11440*/  HMMA.16816.F32.BF16 R28, R4, R16.reuse, R72 ;  /* 0x00000010041c723c */ /* 0x082fec0000041848 */
[----:B------:R-:W-:Y:S01]  /*11450*/  HMMA.16816.F32.BF16 R32, R8, R16, R68 ;  /* 0x000000100820723c */ /* 0x000fe20000041844 */
[----:B------:R-:W-:-:S02]  /*11460*/  MOV R73, R167 ;  /* 0x000000a700497202 */ /* 0x000fc40000000f00 */
[----:B------:R-:W-:Y:S02]  /*11470*/  MOV R72, R140 ;  /* 0x0000008c00487202 */ /* 0x000fe40000000f00 */
[----:B------:R-:W-:Y:S01]  /*11480*/  MOV R167, R20 ;  /* 0x0000001400a77202 */ /* 0x000fe20000000f00 */
[-C--:B------:R-:W-:Y:S01]  /*11490*/  HMMA.16816.F32.BF16 R140, R4, R18.reuse, R76 ;  /* 0x00000012048c723c */ /* 0x080fe2000004184c */
[----:B------:R-:W-:Y:S01]  /*114a0*/  MOV R69, R23 ;  /* 0x0000001700457202 */ /* 0x000fe20000000f00 */
[----:B------:R-:W-:Y:S01]  /*114b0*/  IMAD.MOV.U32 R70, RZ, RZ, R21 ;  /* 0x000000ffff467224 */ /* 0x000fe200078e0015 */
[----:B------:R-:W-:Y:S02]  /*114c0*/  MOV R71, R22 ;  /* 0x0000001600477202 */ /* 0x000fe40000000f00 */
[----:B------:R-:W-:Y:S01]  /*114d0*/  MOV R75, R25 ;  /* 0x00000019004b7202 */ /* 0x000fe20000000f00 */
[----:B------:R-:W-:Y:S01]  /*114e0*/  HMMA.16816.F32.BF16 R20, R8, R18, R80 ;  /* 0x000000120814723c */ /* 0x000fe20000041850 */
[----:B------:R-:W1:Y:S01]  /*114f0*/  LDSM.16.MT88.4 R16, [R230+0xe000] ;  /* 0x00e00000e610783b */ /* 0x000e620000004200 */
[----:B------:R-:W-:-:S02]  /*11500*/  MOV R79, R165 ;  /* 0x000000a5004f7202 */ /* 0x000fc40000000f00 */
[----:B------:R-:W-:Y:S02]  /*11510*/  MOV R165, R67 ;  /* 0x0000004300a57202 */ /* 0x000fe40000000f00 */
[----:B------:R-:W-:Y:S02]  /*11520*/  MOV R25, R45 ;  /* 0x0000002d00197202 */ /* 0x000fe40000000f00 */
[----:B------:R-:W-:Y:S02]  /*11530*/  MOV R67, R46 ;  /* 0x0000002e00437202 */ /* 0x000fe40000000f00 */
[----:B------:R-:W-:Y:S01]  /*11540*/  MOV R78, R166 ;  /* 0x000000a6004e7202 */ /* 0x000fe20000000f00 */
[----:B------:R-:W-:Y:S01]  /*11550*/  FFMA.FTZ R27, R25, R14, R27 ;  /* 0x0000000e191b7223 */ /* 0x000fe2000001001b */
[----:B------:R-:W-:Y:S01]  /*11560*/  MOV R74, R26 ;  /* 0x0000001a004a7202 */ /* 0x000fe20000000f00 */
[----:B------:R-:W-:Y:S01]  /*11570*/  FFMA.FTZ R25, R67, R13, R56 ;  /* 0x0000000d43197223 */ /* 0x000fe20000010038 */
[----:B------:R-:W-:-:S02]  /*11580*/  MOV R166, R47 ;  /* 0x0000002f00a67202 */ /* 0x000fc40000000f00 */
[----:B------:R-:W-:Y:S02]  /*11590*/  MOV R26, R44 ;  /* 0x0000002c001a7202 */ /* 0x000fe40000000f00 */
[----:B------:R-:W-:Y:S02]  /*115a0*/  MOV R81, R72 ;  /* 0x0000004800517202 */ /* 0x000fe40000000f00 */
[----:B------:R-:W-:Y:S01]  /*115b0*/  MOV R83, R78 ;  /* 0x0000004e00537202 */ /* 0x000fe20000000f00 */
[----:B------:R-:W-:Y:S01]  /*115c0*/  FFMA.FTZ R26, R26, R15, R57 ;  /* 0x0000000f1a1a7223 */ /* 0x000fe20000010039 */
[----:B------:R-:W-:Y:S01]  /*115d0*/  MOV R82, R79 ;  /* 0x0000004f00527202 */ /* 0x000fe20000000f00 */
        /* <DEDUP_REMOVED lines=10> */
[C---:B-1----:R-:W-:Y:S06]  /*11680*/  HMMA.16816.F32.BF16 R120, R4.reuse, R16, R120 ;  /* 0x000000100478723c */ /* 0x042fec0000041878 */
[----:B------:R-:W-:Y:S06]  /*11690*/  HMMA.16816.F32.BF16 R124, R4, R18, R124 ;  /* 0x00000012047c723c */ /* 0x000fec000004187c */
[----:B------:R-:W-:Y:S01]  /*116a0*/  HMMA.16816.F32.BF16 R44, R8, R16, R116 ;  /* 0x00000010082c723c */ /* 0x000fe20000041874 */
[----:B------:R-:W-:-:S04]  /*116b0*/  FFMA.FTZ R4, R61, UR22, -R12 ;  /* 0x000000163d047c23 */ /* 0x000fc8000801080c */
[----:B------:R1:W-:Y:S01]  /*116c0*/  MUFU.EX2 R164, R4 ;  /* 0x0000000400a47308 */ /* 0x0003e20000000800 */
[----:B------:R-:W-:Y:S01]  /*116d0*/  HMMA.16816.F32.BF16 R128, R8, R18, R128 ;  /* 0x000000120880723c */ /* 0x000fe20000041880 */
[----:B------:R-:W2:Y:S01]  /*116e0*/  LDSM.16.MT88.4 R16, [R229+0xc800] ;  /* 0x00c80000e510783b */ /* 0x000ea20000004200 */
[----:B-1----:R-:W-:-:S05]  /*116f0*/  FFMA.FTZ R4, R50, UR22, -R12 ;  /* 0x0000001632047c23 */ /* 0x002fca000801080c */
[----:B------:R1:W3:Y:S02]  /*11700*/  MUFU.EX2 R67, R4 ;  /* 0x0000000400437308 */ /* 0x0002e40000000800 */
[----:B-1----:R-:W-:Y:S01]  /*11710*/  FFMA.FTZ R4, R40, UR22, -R12 ;  /* 0x0000001628047c23 */ /* 0x002fe2000801080c */
[----:B---3--:R-:W-:-:S05]  /*11720*/  F2FP.BF16.F32.PACK_AB R8, R67, R164 ;  /* 0x000000a44308723e */ /* 0x008fca00000010ff */
[----:B------:R1:W-:Y:S02]  /*11730*/  MUFU.EX2 R14, R4 ;  /* 0x00000004000e7308 */ /* 0x0003e40000000800 */
[----:B-1----:R-:W-:-:S06]  /*11740*/  FFMA.FTZ R4, R41, UR22, -R12 ;  /* 0x0000001629047c23 */ /* 0x002fcc000801080c */
[----:B------:R1:W3:Y:S02]  /*11750*/  MUFU.EX2 R116, R4 ;  /* 0x0000000400747308 */ /* 0x0002e40000000800 */
[----:B-1----:R-:W-:Y:S01]  /*11760*/  FFMA.FTZ R4, R63, UR22, -R3 ;  /* 0x000000163f047c23 */ /* 0x002fe20008010803 */
[----:B---3--:R-:W-:-:S05]  /*11770*/  F2FP.BF16.F32.PACK_AB R10, R116, R14 ;  /* 0x0000000e740a723e */ /* 0x008fca00000010ff */
[----:B------:R1:W-:Y:S02]  /*11780*/  MUFU.EX2 R68, R4 ;  /* 0x0000000400447308 */ /* 0x0003e40000000800 */
[----:B-1----:R-:W-:-:S06]  /*11790*/  FFMA.FTZ R4, R60, UR22, -R3 ;  /* 0x000000163c047c23 */ /* 0x002fcc0008010803 */
[----:B------:R1:W3:Y:S02]  /*117a0*/  MUFU.EX2 R5, R4 ;  /* 0x0000000400057308 */ /* 0x0002e40000000800 */
[----:B-1----:R-:W-:Y:S01]  /*117b0*/  FFMA.FTZ R4, R42, UR22, -R3 ;  /* 0x000000162a047c23 */ /* 0x002fe20008010803 */
[----:B---3--:R-:W-:-:S05]  /*117c0*/  MOV R42, R5 ;  /* 0x00000005002a7202 */ /* 0x008fca0000000f00 */
[----:B------:R1:W-:Y:S01]  /*117d0*/  MUFU.EX2 R13, R4 ;  /* 0x00000004000d7308 */ /* 0x0003e20000000800 */
[----:B------:R-:W-:Y:S01]  /*117e0*/  F2FP.BF16.F32.PACK_AB R9, R42, R68 ;  /* 0x000000442a09723e */ /* 0x000fe200000010ff */
[----:B-1----:R-:W-:Y:S02]  /*117f0*/  FFMA.FTZ R4, R43, UR22, -R3 ;  /* 0x000000162b047c23 */ /* 0x002fe40008010803 */
[----:B------:R-:W3:Y:S04]  /*11800*/  LDL.LU R43, [R1+0x4c] ;  /* 0x00004c00012b7983 */ /* 0x000ee80000300800 */
[----:B------:R1:W4:Y:S02]  /*11810*/  MUFU.EX2 R60, R4 ;  /* 0x00000004003c7308 */ /* 0x0003240000000800 */
[----:B-1----:R-:W-:Y:S01]  /*11820*/  FFMA.FTZ R4, R64, UR22, -R2 ;  /* 0x0000001640047c23 */ /* 0x002fe20008010802 */
[----:B----4-:R-:W-:-:S05]  /*11830*/  F2FP.BF16.F32.PACK_AB R11, R60, R13 ;  /* 0x0000000d3c0b723e */ /* 0x010fca00000010ff */
[----:B------:R1:W-:Y:S02]  /*11840*/  MUFU.EX2 R41, R4 ;  /* 0x0000000400297308 */ /* 0x0003e40000000800 */
[----:B--2---:R-:W-:Y:S01]  /*11850*/  HMMA.16816.F32.BF16 R172, R8, R16, R172 ;  /* 0x0000001008ac723c */ /* 0x004fe200000418ac */
[----:B-1----:R-:W-:-:S05]  /*11860*/  FFMA.FTZ R4, R62, UR22, -R2 ;  /* 0x000000163e047c23 */ /* 0x002fca0008010802 */
[----:B------:R1:W-:Y:S02]  /*11870*/  MUFU.EX2 R56, R4 ;  /* 0x0000000400387308 */ /* 0x0003e40000000800 */
[----:B-1----:R-:W-:-:S06]  /*11880*/  FFMA.FTZ R4, R49, UR22, -R2 ;  /* 0x0000001631047c23 */ /* 0x002fcc0008010802 */
        /* <DEDUP_REMOVED lines=12> */
[----:B------:R-:W-:Y:S04]  /*11950*/  HMMA.16816.F32.BF16 R48, R8, R18, R156 ;  /* 0x000000120830723c */ /* 0x000fe8000004189c */
[----:B------:R1:W2:Y:S03]  /*11960*/  MUFU.EX2 R40, R4 ;  /* 0x0000000400287308 */ /* 0x0002a60000000800 */
[----:B------:R-:W-:-:S02]  /*11970*/  MOV R156, R41 ;  /* 0x00000029009c7202 */ /* 0x000fc40000000f00 */
[----:B------:R-:W-:Y:S02]  /*11980*/  MOV R157, R68 ;  /* 0x00000044009d7202 */ /* 0x000fe40000000f00 */
[----:B------:R-:W-:Y:S02]  /*11990*/  MOV R159, R69 ;  /* 0x00000045009f7202 */ /* 0x000fe40000000f00 */
[----:B-1----:R-:W-:Y:S02]  /*119a0*/  F2FP.BF16.F32.PACK_AB R4, R56, R41 ;  /* 0x000000293804723e */ /* 0x002fe400000010ff */
[----:B--2---:R-:W-:Y:S02]  /*119b0*/  F2FP.BF16.F32.PACK_AB R7, R40, R80 ;  /* 0x000000502807723e */ /* 0x004fe400000010ff */
[----:B------:R-:W-:Y:S02]  /*119c0*/  MOV R158, R40 ;  /* 0x00000028009e7202 */ /* 0x000fe40000000f00 */
[----:B------:R-:W-:-:S02]  /*119d0*/  MOV R41, R70 ;  /* 0x0000004600297202 */ /* 0x000fc40000000f00 */
[----:B------:R-:W-:Y:S01]  /*119e0*/  MOV R40, R71 ;  /* 0x0000004700287202 */ /* 0x000fe20000000f00 */
[C---:B------:R-:W-:Y:S06]  /*119f0*/  HMMA.16816.F32.BF16 R176, R4.reuse, R16, R176 ;  /* 0x0000001004b0723c */ /* 0x040fec00000418b0 */
[----:B------:R-:W-:Y:S01]  /*11a00*/  HMMA.16816.F32.BF16 R180, R4, R18, R180 ;  /* 0x0000001204b4723c */ /* 0x000fe200000418b4 */
[----:B------:R-:W1:Y:S05]  /*11a10*/  LDSM.16.MT88.4 R16, [R230+0xc800] ;  /* 0x00c80000e610783b */ /* 0x000e6a0000004200 */
[----:B-1----:R-:W-:Y:S07]  /*11a20*/  HMMA.16816.F32.BF16 R76, R8, R16, R168 ;  /* 0x00000010084c723c */ /* 0x002fee00000418a8 */
[----:B------:R-:W-:-:S02]  /*11a30*/  MOV R168, R67 ;  /* 0x0000004300a87202 */ /* 0x000fc40000000f00 */
[C---:B------:R-:W-:Y:S01]  /*11a40*/  HMMA.16816.F32.BF16 R64, R4.reuse, R16, R184 ;  /* 0x000000100440723c */ /* 0x040fe200000418b8 */
[----:B------:R-:W-:Y:S02]  /*11a50*/  MOV R171, R56 ;  /* 0x0000003800ab7202 */ /* 0x000fe40000000f00 */
[----:B------:R-:W-:Y:S02]  /*11a60*/  MOV R170, R15 ;  /* 0x0000000f00aa7202 */ /* 0x000fe40000000f00 */
[----:B------:R-:W-:Y:S02]  /*11a70*/  MOV R15, R74 ;  /* 0x0000004a000f7202 */ /* 0x000fe40000000f00 */
[----:B------:R-:W-:Y:S02]  /*11a80*/  MOV R187, R61 ;  /* 0x0000003d00bb7202 */ /* 0x000fe40000000f00 */
[----:B------:R-:W-:Y:S02]  /*11a90*/  MOV R186, R60 ;  /* 0x0000003c00ba7202 */ /* 0x000fe40000000f00 */
[----:B------:R-:W-:Y:S01]  /*11aa0*/  HMMA.16816.F32.BF16 R60, R4, R18, R188 ;  /* 0x00000012043c723c */ /* 0x000fe200000418bc */
[----:B------:R-:W-:-:S02]  /*11ab0*/  MOV R184, R57 ;  /* 0x0000003900b87202 */ /* 0x000fc40000000f00 */
[----:B------:R-:W-:Y:S02]  /*11ac0*/  MOV R169, R72 ;  /* 0x0000004800a97202 */ /* 0x000fe40000000f00 */
[----:B------:R-:W-:Y:S02]  /*11ad0*/  MOV R185, R116 ;  /* 0x0000007400b97202 */ /* 0x000fe40000000f00 */
[----:B------:R-:W-:Y:S01]  /*11ae0*/  IMAD.MOV.U32 R188, RZ, RZ, R59 ;  /* 0x000000ffffbc7224 */ /* 0x000fe200078e003b */
[----:B------:R-:W-:Y:S01]  /*11af0*/  MOV R191, R80 ;  /* 0x0000005000bf7202 */ /* 0x000fe20000000f00 */
[----:B------:R-:W-:Y:S01]  /*11b00*/  HMMA.16816.F32.BF16 R56, R8, R18, R152 ;  /* 0x000000120838723c */ /* 0x000fe20000041898 */
[----:B------:R-:W1:Y:S01]  /*11b10*/  LDSM.16.MT88.4 R16, [R232+0xc800] ;  /* 0x00c80000e810783b */ /* 0x000e620000004200 */
[----:B------:R-:W-:Y:S02]  /*11b20*/  MOV R190, R81 ;  /* 0x0000005100be7202 */ /* 0x000fe40000000f00 */
[----:B------:R-:W-:-:S03]  /*11b30*/  MOV R189, R82 ;  /* 0x0000005200bd7202 */ /* 0x000fc60000000f00 */
[----:B------:R-:W-:Y:S02]  /*11b40*/  MOV R154, R73 ;  /* 0x00000049009a7202 */ /* 0x000fe40000000f00 */
[----:B------:R-:W-:Y:S02]  /*11b50*/  MOV R153, R75 ;  /* 0x0000004b00997202 */ /* 0x000fe40000000f00 */
        /* <DEDUP_REMOVED lines=15> */
[----:B------:R-:W1:Y:S04]  /*11c50*/  LDSM.16.MT88.4 R16, [R230+0xe800] ;  /* 0x00e80000e610783b */ /* 0x000e680000004200 */
[----:B------:R-:W2:Y:S01]  /*11c60*/  LDSM.16.MT88.4 R20, [R232+0xe800] ;  /* 0x00e80000e814783b */ /* 0x000ea20000004200 */
[-C--:B-1----:R-:W-:Y:S06]  /*11c70*/  HMMA.16816.F32.BF16 R84, R8, R16.reuse, R84 ;  /* 0x000000100854723c */ /* 0x082fec0000041854 */
[C---:B------:R-:W-:Y:S06]  /*11c80*/  HMMA.16816.F32.BF16 R88, R4.reuse, R16, R88 ;  /* 0x000000100458723c */ /* 0x040fec0000041858 */
[-C--:B------:R-:W-:Y:S06]  /*11c90*/  HMMA.16816.F32.BF16 R92, R4, R18.reuse, R92 ;  /* 0x00000012045c723c */ /* 0x080fec000004185c */
[----:B------:R-:W-:Y:S01]  /*11ca0*/  HMMA.16816.F32.BF16 R96, R8, R18, R96 ;  /* 0x000000120860723c */ /* 0x000fe20000041860 */
[----:B------:R-:W1:Y:S05]  /*11cb0*/  LDSM.16.MT88.4 R16, [R231+0xe800] ;  /* 0x00e80000e710783b */ /* 0x000e6a0000004200 */
[C---:B--2---:R-:W-:Y:S06]  /*11cc0*/  HMMA.16816.F32.BF16 R104, R4.reuse, R20, R104 ;  /* 0x000000140468723c */ /* 0x044fec0000041868 */
[----:B------:R-:W-:Y:S01]  /*11cd0*/  HMMA.16816.F32.BF16 R108, R4, R22, R108 ;  /* 0x00000016046c723c */ /* 0x000fe2000004186c */
[----:B------:R-:W-:-:S05]  /*11ce0*/  MOV R163, R154 ;  /* 0x0000009a00a37202 */ /* 0x000fca0000000f00 */
[----:B------:R-:W-:Y:S06]  /*11cf0*/  HMMA.16816.F32.BF16 R100, R8, R20, R100 ;  /* 0x000000140864723c */ /* 0x000fec0000041864 */
[C---:B-1----:R-:W-:Y:S06]  /*11d00*/  HMMA.16816.F32.BF16 R120, R4.reuse, R16, R120 ;  /* 0x000000100478723c */ /* 0x042fec0000041878 */
[----:B------:R-:W-:Y:S07]  /*11d10*/  HMMA.16816.F32.BF16 R124, R4, R18, R124 ;  /* 0x00000012047c723c */ /* 0x000fee000004187c */
[----:B------:R-:W-:-:S04]  /*11d20*/  FFMA.FTZ R4, R222, UR22, -R12 ;  /* 0x00000016de047c23 */ /* 0x000fc8000801080c */
[----:B------:R1:W-:Y:S01]  /*11d30*/  MUFU.EX2 R152, R4 ;  /* 0x0000000400987308 */ /* 0x0003e20000000800 */
[C---:B------:R-:W-:Y:S01]  /*11d40*/  HMMA.16816.F32.BF16 R112, R8.reuse, R22, R112 ;  /* 0x000000160870723c */ /* 0x040fe20000041870 */
[----:B------:R-:W-:Y:S01]  /*11d50*/  MOV R162, R153 ;  /* 0x0000009900a27202 */ /* 0x000fe20000000f00 */
[--C-:B------:R-:W-:Y:S01]  /*11d60*/  FFMA.FTZ R39, R39, UR22, -R12.reuse ;  /* 0x0000001627277c23 */ /* 0x100fe2000801080c */
[----:B------:R-:W-:Y:S01]  /*11d70*/  FFMA.FTZ R38, R38, UR22, -R12 ;  /* 0x0000001626267c23 */ /* 0x000fe2000801080c */
[----:B------:R-:W-:Y:S01]  /*11d80*/  FFMA.FTZ R32, R215, UR22, -R3 ;  /* 0x00000016d7207c23 */ /* 0x000fe20008010803 */
[--C-:B------:R-:W-:Y:S01]  /*11d90*/  FFMA.FTZ R31, R223, UR22, -R2.reuse ;  /* 0x00000016df1f7c23 */ /* 0x100fe20008010802 */
[C---:B------:R-:W-:Y:S01]  /*11da0*/  HMMA.16816.F32.BF16 R44, R8.reuse, R16, R44 ;  /* 0x00000010082c723c */ /* 0x040fe2000004182c */
[--C-:B------:R-:W-:Y:S01]  /*11db0*/  FFMA.FTZ R30, R217, UR22, -R2.reuse ;  /* 0x00000016d91e7c23 */ /* 0x100fe20008010802 */
[--C-:B------:R-:W-:Y:S01]  /*11dc0*/  FFMA.FTZ R29, R133, UR22, -R2.reuse ;  /* 0x00000016851d7c23 */ /* 0x100fe20008010802 */
[----:B------:R-:W-:Y:S01]  /*11dd0*/  FFMA.FTZ R28, R132, UR22, -R2 ;  /* 0x00000016841c7c23 */ /* 0x000fe20008010802 */
[--C-:B------:R-:W-:Y:S01]  /*11de0*/  FFMA.FTZ R34, R218, UR22, -R0.reuse ;  /* 0x00000016da227c23 */ /* 0x100fe20008010800 */
[----:B------:R-:W-:Y:S01]  /*11df0*/  FFMA.FTZ R33, R219, UR22, -R0 ;  /* 0x00000016db217c23 */ /* 0x000fe20008010800 */
[----:B------:R-:W-:Y:S01]  /*11e00*/  HMMA.16816.F32.BF16 R128, R8, R18, R128 ;  /* 0x000000120880723c */ /* 0x000fe20000041880 */
[----:B------:R-:W-:Y:S01]  /*11e10*/  LDSM.16.MT88.4 R20, [R230+0xd000] ;  /* 0x00d00000e614783b */ /* 0x000fe20000004200 */
[----:B-1----:R-:W-:-:S03]  /*11e20*/  FFMA.FTZ R4, R220, UR22, -R12 ;  /* 0x00000016dc047c23 */ /* 0x002fc6000801080c */
[----:B------:R-:W-:Y:S01]  /*11e30*/  LDSM.16.MT88.4 R16, [R232+0xd000] ;  /* 0x00d00000e810783b */ /* 0x000fe20000004200 */
[----:B------:R1:W-:Y:S02]  /*11e40*/  MUFU.EX2 R154, R4 ;  /* 0x00000004009a7308 */ /* 0x0003e40000000800 */
[----:B-1----:R-:W-:-:S06]  /*11e50*/  FFMA.FTZ R4, R36, UR22, -R12 ;  /* 0x0000001624047c23 */ /* 0x002fcc000801080c */
        /* <DEDUP_REMOVED lines=11> */
[----:B-1----:R-:W-:Y:S01]  /*11f10*/  FFMA.FTZ R4, R162, UR22, -R2 ;  /* 0x00000016a2047c23 */ /* 0x002fe20008010802 */
[----:B------:R-:W-:-:S05]  /*11f20*/  MOV R162, R163 ;  /* 0x000000a300a27202 */ /* 0x000fca0000000f00 */
[----:B------:R1:W-:Y:S01]  /*11f30*/  MUFU.EX2 R227, R4 ;  /* 0x0000000400e37308 */ /* 0x0003e20000000800 */
[----:B------:R-:W-:Y:S02]  /*11f40*/  MOV R163, R155 ;  /* 0x0000009b00a37202 */ /* 0x000fe40000000f00 */
[----:B------:R-:W-:Y:S02]  /*11f50*/  MOV R155, R188 ;  /* 0x000000bc009b7202 */ /* 0x000fe40000000f00 */
[----:B------:R-:W-:Y:S02]  /*11f60*/  MOV R188, R189 ;  /* 0x000000bd00bc7202 */ /* 0x000fe40000000f00 */
[----:B------:R-:W-:Y:S02]  /*11f70*/  MOV R189, R190 ;  /* 0x000000be00bd7202 */ /* 0x000fe40000000f00 */
[----:B------:R-:W-:Y:S01]  /*11f80*/  MOV R190, R185 ;  /* 0x000000b900be7202 */ /* 0x000fe20000000f00 */
[----:B-1----:R-:W-:Y:S01]  /*11f90*/  FFMA.FTZ R4, R224, UR22, -R2 ;  /* 0x00000016e0047c23 */ /* 0x002fe20008010802 */
[----:B------:R-:W-:-:S03]  /*11fa0*/  MOV R185, R186 ;  /* 0x000000ba00b97202 */ /* 0x000fc60000000f00 */
[----:B------:R1:W-:Y:S01]  /*11fb0*/  MUFU.EX2 R224, R4 ;  /* 0x0000000400e07308 */ /* 0x0003e20000000800 */
[----:B------:R-:W-:Y:S01]  /*11fc0*/  IMAD.MOV.U32 R186, RZ, RZ, R187 ;  /* 0x000000ffffba7224 */ /* 0x000fe200078e00bb */
[----:B------:R-:W-:Y:S02]  /*11fd0*/  MOV R187, R168 ;  /* 0x000000a800bb7202 */ /* 0x000fe40000000f00 */
[----:B------:R-:W-:Y:S02]  /*11fe0*/  MOV R168, R169 ;  /* 0x000000a900a87202 */ /* 0x000fe40000000f00 */
[----:B------:R-:W-:Y:S02]  /*11ff0*/  MOV R169, R156 ;  /* 0x0000009c00a97202 */ /* 0x000fe40000000f00 */
[----:B------:R-:W-:Y:S01]  /*12000*/  MOV R156, R157 ;  /* 0x0000009d009c7202 */ /* 0x000fe20000000f00 */
[----:B-1----:R-:W-:-:S04]  /*12010*/  FFMA.FTZ R4, R214, UR22, -R2 ;  /* 0x00000016d6047c23 */ /* 0x002fc80008010802 */
        /* <DEDUP_REMOVED lines=8> */
[----:B------:R1:W2:Y:S01]  /*120a0*/  MUFU.EX2 R11, R4 ;  /* 0x00000004000b7308 */ /* 0x0002a20000000800 */
[----:B------:R-:W-:Y:S02]  /*120b0*/  MOV R187, R157 ;  /* 0x0000009d00bb7202 */ /* 0x000fe40000000f00 */
[----:B------:R-:W-:Y:S01]  /*120c0*/  MOV R158, R41 ;  /* 0x00000029009e7202 */ /* 0x000fe20000000f00 */
[--C-:B------:R-:W-:Y:S01]  /*120d0*/  FFMA.FTZ R41, R210, UR22, -R12.reuse ;  /* 0x00000016d2297c23 */ /* 0x100fe2000801080c */
[----:B------:R-:W-:Y:S02]  /*120e0*/  MOV R155, R168 ;  /* 0x000000a8009b7202 */ /* 0x000fe40000000f00 */
[----:B------:R-:W-:Y:S02]  /*120f0*/  MOV R186, R156 ;  /* 0x0000009c00ba7202 */ /* 0x000fe40000000f00 */
[----:B------:R-:W-:Y:S01]  /*12100*/  MOV R157, R40 ;  /* 0x00000028009d7202 */ /* 0x000fe20000000f00 */
[----:B------:R-:W-:Y:S01]  /*12110*/  FFMA.FTZ R40, R208, UR22, -R12 ;  /* 0x00000016d0287c23 */ /* 0x000fe2000801080c */
[----:B------:R-:W-:-:S02]  /*12120*/  MOV R156, R15 ;  /* 0x0000000f009c7202 */ /* 0x000fc40000000f00 */
[----:B------:R-:W-:Y:S01]  /*12130*/  MOV R168, R13 ;  /* 0x0000000d00a87202 */ /* 0x000fe20000000f00 */
[--C-:B-1----:R-:W-:Y:S01]  /*12140*/  FFMA.FTZ R4, R162, UR22, -R0.reuse ;  /* 0x00000016a2047c23 */ /* 0x102fe20008010800 */
[----:B------:R-:W-:Y:S02]  /*12150*/  MOV R162, R189 ;  /* 0x000000bd00a27202 */ /* 0x000fe40000000f00 */
[----:B------:R-:W-:Y:S02]  /*12160*/  MOV R189, R185 ;  /* 0x000000b900bd7202 */ /* 0x000fe40000000f00 */
[----:B------:R-:W-:Y:S02]  /*12170*/  MOV R185, R169 ;  /* 0x000000a900b97202 */ /* 0x000fe40000000f00 */
[----:B------:R-:W-:Y:S02]  /*12180*/  MOV R169, R14 ;  /* 0x0000000e00a97202 */ /* 0x000fe40000000f00 */
[----:B------:R-:W1:Y:S01]  /*12190*/  LDSM.16.MT88.4 R12, [R229+0xd000] ;  /* 0x00d00000e50c783b */ /* 0x000e620000004200 */
[----:B------:R4:W-:Y:S01]  /*121a0*/  MUFU.EX2 R222, R4 ;  /* 0x0000000400de7308 */ /* 0x0009e20000000800 */
[--C-:B------:R-:W-:Y:S01]  /*121b0*/  FFMA.FTZ R37, R226, UR22, -R3.reuse ;  /* 0x00000016e2257c23 */ /* 0x100fe20008010803 */
[----:B------:R-:W-:Y:S01]  /*121c0*/  FFMA.FTZ R36, R225, UR22, -R3 ;  /* 0x00000016e1247c23 */ /* 0x000fe20008010803 */
[----:B------:R-:W-:-:S05]  /*121d0*/  FFMA.FTZ R2, R211, UR22, -R0 ;  /* 0x00000016d3027c23 */ /* 0x000fca0008010800 */
[----:B------:R-:W-:Y:S01]  /*121e0*/  MUFU.EX2 R132, R2 ;  /* 0x0000000200847308 */ /* 0x000fe20000000800 */
[--C-:B----4-:R-:W-:Y:S01]  /*121f0*/  FFMA.FTZ R4, R35, UR22, -R0.reuse ;  /* 0x0000001623047c23 */ /* 0x110fe20008010800 */
[----:B------:R-:W-:Y:S01]  /*12200*/  FFMA.FTZ R35, R216, UR22, -R3 ;  /* 0x00000016d8237c23 */ /* 0x000fe20008010803 */
[----:B------:R-:W-:Y:S01]  /*12210*/  FFMA.FTZ R3, R160, UR22, -R0 ;  /* 0x00000016a0037c23 */ /* 0x000fe20008010800 */
[----:B------:R-:W-:-:S04]  /*12220*/  MOV R160, R161 ;  /* 0x000000a100a07202 */ /* 0x000fc80000000f00 */
[----:B------:R-:W4:Y:S01]  /*12230*/  MUFU.EX2 R221, R4 ;  /* 0x0000000400dd7308 */ /* 0x000f220000000800 */
[----:B------:R-:W-:Y:S02]  /*12240*/  MOV R161, R162 ;  /* 0x000000a200a17202 */ /* 0x000fe40000000f00 */
[----:B------:R-:W-:-:S05]  /*12250*/  MOV R162, R163 ;  /* 0x000000a300a27202 */ /* 0x000fca0000000f00 */
[----:B------:R3:W1:Y:S01]  /*12260*/  MUFU.EX2 R220, R3 ;  /* 0x0000000300dc7308 */ /* 0x0006620000000800 */
[----:B------:R-:W-:Y:S02]  /*12270*/  MOV R163, R155 ;  /* 0x0000009b00a37202 */ /* 0x000fe40000000f00 */
[----:B------:R-:W-:Y:S02]  /*12280*/  MOV R155, R185 ;  /* 0x000000b9009b7202 */ /* 0x000fe40000000f00 */
[----:B------:R-:W-:Y:S02]  /*12290*/  MOV R185, R186 ;  /* 0x000000ba00b97202 */ /* 0x000fe40000000f00 */
[----:B------:R-:W-:Y:S02]  /*122a0*/  MOV R186, R187 ;  /* 0x000000bb00ba7202 */ /* 0x000fe40000000f00 */
[----:B------:R-:W-:Y:S02]  /*122b0*/  MOV R187, R168 ;  /* 0x000000a800bb7202 */ /* 0x000fe40000000f00 */
[----:B------:R-:W-:-:S02]  /*122c0*/  MOV R168, R169 ;  /* 0x000000a900a87202 */ /* 0x000fc40000000f00 */
[----:B------:R-:W-:Y:S01]  /*122d0*/  MOV R169, R170 ;  /* 0x000000aa00a97202 */ /* 0x000fe20000000f00 */
[----:B--2---:R-:W-:Y:S01]  /*122e0*/  IMAD.MOV.U32 R226, RZ, RZ, R11 ;  /* 0x000000ffffe27224 */ /* 0x004fe200078e000b */
[----:B------:R-:W-:Y:S01]  /*122f0*/  MOV R170, R42 ;  /* 0x0000002a00aa7202 */ /* 0x000fe20000000f00 */
[--C-:B------:R-:W-:Y:S01]  /*12300*/  FFMA.FTZ R42, R139, UR22, -R0.reuse ;  /* 0x000000168b2a7c23 */ /* 0x100fe20008010800 */
[----:B------:R-:W-:Y:S01]  /*12310*/  MOV R223, R9 ;  /* 0x0000000900df7202 */ /* 0x000fe20000000f00 */
[----:B---3--:R-:W-:Y:S01]  /*12320*/  FFMA.FTZ R3, R138, UR22, -R0 ;  /* 0x000000168a037c23 */ /* 0x008fe20008010800 */
[----:B------:R-:W-:Y:S02]  /*12330*/  MOV R225, R10 ;  /* 0x0000000a00e17202 */ /* 0x000fe40000000f00 */
[----:B------:R-:W-:Y:S02]  /*12340*/  MOV R138, R8 ;  /* 0x00000008008a7202 */ /* 0x000fe40000000f00 */
[----:B------:R-:W-:Y:S01]  /*12350*/  MOV R139, R7 ;  /* 0x00000007008b7202 */ /* 0x000fe20000000f00 */
[----:B------:R-:W-:Y:S01]  /*12360*/  FADD.FTZ R2, R161, R27 ;  /* 0x0000001ba1027221 */ /* 0x000fe20000010000 */
[----:B------:R-:W-:Y:S01]  /*12370*/  FADD.FTZ R0, R234, R25 ;  /* 0x00000019ea007221 */ /* 0x000fe20000010000 */
[----:B------:R-:W-:-:S02]  /*12380*/  F2FP.BF16.F32.PACK_AB R9, R5, R153 ;  /* 0x000000990509723e */ /* 0x000fc400000010ff */
[-C--:B------:R-:W-:Y:S02]  /*12390*/  F2FP.BF16.F32.PACK_AB R10, R223, R6.reuse ;  /* 0x00000006df0a723e */ /* 0x080fe400000010ff */
[----:B------:R-:W-:Y:S02]  /*123a0*/  MOV R27, R6 ;  /* 0x00000006001b7202 */ /* 0x000fe40000000f00 */
[----:B------:R-:W-:Y:S02]  /*123b0*/  MOV R25, R5 ;  /* 0x0000000500197202 */ /* 0x000fe40000000f00 */
[----:B------:R-:W-:Y:S02]  /*123c0*/  F2FP.BF16.F32.PACK_AB R8, R154, R152 ;  /* 0x000000989a08723e */ /* 0x000fe400000010ff */
[----:B------:R-:W-:Y:S02]  /*123d0*/  F2FP.BF16.F32.PACK_AB R11, R225, R139 ;  /* 0x0000008be10b723e */ /* 0x000fe400000010ff */
[----:B------:R-:W-:-:S02]  /*123e0*/  F2FP.BF16.F32.PACK_AB R4, R224, R227 ;  /* 0x000000e3e004723e */ /* 0x000fc400000010ff */
[----:B------:R-:W-:Y:S02]  /*123f0*/  F2FP.BF16.F32.PACK_AB R6, R226, R138 ;  /* 0x0000008ae206723e */ /* 0x000fe400000010ff */
[----:B----4-:R-:W-:Y:S02]  /*12400*/  F2FP.BF16.F32.PACK_AB R5, R221, R222 ;  /* 0x000000dedd05723e */ /* 0x010fe400000010ff */
[----:B-1----:R-:W-:Y:S01]  /*12410*/  F2FP.BF16.F32.PACK_AB R7, R132, R220 ;  /* 0x000000dc8407723e */ /* 0x002fe200000010ff */
[-C--:B------:R-:W-:Y:S06]  /*12420*/  HMMA.16816.F32.BF16 R172, R8, R12.reuse, R172 ;  /* 0x0000000c08ac723c */ /* 0x080fec00000418ac */
[C---:B------:R-:W-:Y:S06]  /*12430*/  HMMA.16816.F32.BF16 R176, R4.reuse, R12, R176 ;  /* 0x0000000c04b0723c */ /* 0x040fec00000418b0 */
[-C--:B------:R-:W-:Y:S06]  /*12440*/  HMMA.16816.F32.BF16 R180, R4, R14.reuse, R180 ;  /* 0x0000000e04b4723c */ /* 0x080fec00000418b4 */
[----:B------:R-:W-:Y:S01]  /*12450*/  HMMA.16816.F32.BF16 R48, R8, R14, R48 ;  /* 0x0000000e0830723c */ /* 0x000fe20000041830 */
[----:B------:R-:W1:Y:S01]  /*12460*/  LDSM.16.MT88.4 R12, [R231+0xd000] ;  /* 0x00d00000e70c783b */ /* 0x000e620000004200 */
[----:B------:R-:W-:Y:S01]  /*12470*/  FADD.FTZ R133, R160, R26 ;  /* 0x0000001aa0857221 */ /* 0x000fe20000010000 */
[----:B------:R-:W-:-:S02]  /*12480*/  MOV R160, R162 ;  /* 0x000000a200a07202 */ /* 0x000fc40000000f00 */
[----:B------:R-:W-:Y:S01]  /*12490*/  MOV R161, R163 ;  /* 0x000000a300a17202 */ /* 0x000fe20000000f00 */
[----:B------:R-:W-:Y:S01]  /*124a0*/  FFMA.FTZ R43, R43, R24, R235 ;  /* 0x000000182b2b7223 */ /* 0x000fe200000100eb */
[----:B------:R-:W-:Y:S01]  /*124b0*/  MOV R162, R155 ;  /* 0x0000009b00a27202 */ /* 0x000fe20000000f00 */
[----:B------:R-:W-:Y:S01]  /*124c0*/  HMMA.16816.F32.BF16 R216, R8, R22, R56 ;  /* 0x0000001608d8723c */ /* 0x000fe20000041838 */
[----:B------:R-:W-:Y:S01]  /*124d0*/  MOV R163, R185 ;  /* 0x000000b900a37202 */ /* 0x000fe20000000f00 */
[----:B------:R-:W-:Y:S01]  /*124e0*/  MUFU.EX2 R41, R41 ;  /* 0x0000002900297308 */ /* 0x000fe20000000800 */
[----:B------:R-:W-:Y:S01]  /*124f0*/  MOV R155, R186 ;  /* 0x000000ba009b7202 */ /* 0x000fe20000000f00 */
[----:B------:R-:W-:Y:S01]  /*12500*/  IMAD.MOV.U32 R186, RZ, RZ, R168 ;  /* 0x000000ffffba7224 */ /* 0x000fe200078e00a8 */
[----:B------:R-:W-:Y:S01]  /*12510*/  MOV R185, R187 ;  /* 0x000000bb00b97202 */ /* 0x000fe20000000f00 */
[----:B------:R-:W-:Y:S01]  /*12520*/  HMMA.16816.F32.BF16 R64, R4, R20, R64 ;  /* 0x000000140440723c */ /* 0x000fe20000041840 */
[----:B------:R-:W-:Y:S01]  /*12530*/  MOV R187, R169 ;  /* 0x000000a900bb7202 */ /* 0x000fe20000000f00 */
[----:B------:R2:W5:Y:S01]  /*12540*/  LDL.LU R235, [R1+0x7c] ;  /* 0x00007c0001eb7983 */ /* 0x0005620000300800 */
[----:B------:R-:W-:-:S02]  /*12550*/  MOV R24, R170 ;  /* 0x000000aa00187202 */ /* 0x000fc40000000f00 */
[----:B------:R-:W-:Y:S01]  /*12560*/  MOV R26, R171 ;  /* 0x000000ab001a7202 */ /* 0x000fe20000000f00 */
[----:B------:R-:W-:Y:S01]  /*12570*/  HMMA.16816.F32.BF16 R60, R4, R22, R60 ;  /* 0x00000016043c723c */ /* 0x000fe2000004183c */
[----:B------:R-:W-:Y:S01]  /*12580*/  MOV R56, R164 ;  /* 0x000000a400387202 */ /* 0x000fe20000000f00 */
[----:B------:R-:W3:Y:S01]  /*12590*/  MUFU.EX2 R40, R40 ;  /* 0x0000002800287308 */ /* 0x000ee20000000800 */
[----:B------:R-:W-:Y:S01]  /*125a0*/  MOV R57, R165 ;  /* 0x000000a500397202 */ /* 0x000fe20000000f00 */
[----:B------:R2:W5:Y:S02]  /*125b0*/  LDL.LU R234, [R1+0x78] ;  /* 0x0000780001ea7983 */ /* 0x0005640000300800 */
[----:B------:R-:W-:Y:S01]  /*125c0*/  HMMA.16816.F32.BF16 R168, R8, R20, R76 ;  /* 0x0000001408a8723c */ /* 0x000fe2000004184c */
[----:B------:R-:W-:Y:S01]  /*125d0*/  MOV R58, R166 ;  /* 0x000000a6003a7202 */ /* 0x000fe20000000f00 */
[----:B------:R-:W-:Y:S05]  /*125e0*/  LDSM.16.MT88.4 R20, [R230+0xf000] ;  /* 0x00f00000e614783b */ /* 0x000fea0000004200 */
[----:B------:R-:W-:-:S02]  /*125f0*/  MOV R76, R160 ;  /* 0x000000a0004c7202 */ /* 0x000fc40000000f00 */
[----:B------:R-:W-:Y:S02]  /*12600*/  MOV R77, R161 ;  /* 0x000000a1004d7202 */ /* 0x000fe40000000f00 */
[----:B------:R-:W-:Y:S02]  /*12610*/  MOV R78, R162 ;  /* 0x000000a2004e7202 */ /* 0x000fe40000000f00 */
[----:B------:R-:W-:Y:S02]  /*12620*/  MOV R79, R163 ;  /* 0x000000a3004f7202 */ /* 0x000fe40000000f00 */
[----:B-1----:R-:W-:Y:S01]  /*12630*/  HMMA.16816.F32.BF16 R160, R8, R12, R68 ;  /* 0x0000000c08a0723c */ /* 0x002fe20000041844 */
[----:B------:R-:W-:-:S05]  /*12640*/  MOV R59, R167 ;  /* 0x000000a7003b7202 */ /* 0x000fca0000000f00 */
[C---:B------:R-:W-:Y:S06]  /*12650*/  HMMA.16816.F32.BF16 R200, R4.reuse, R12, R200 ;  /* 0x0000000c04c8723c */ /* 0x040fec00000418c8 */
[-C--:B------:R-:W-:Y:S06]  /*12660*/  HMMA.16816.F32.BF16 R204, R4, R14.reuse, R204 ;  /* 0x0000000e04cc723c */ /* 0x080fec00000418cc */
[----:B------:R-:W-:Y:S01]  /*12670*/  HMMA.16816.F32.BF16 R208, R8, R14, R80 ;  /* 0x0000000e08d0723c */ /* 0x000fe20000041850 */
[----:B------:R-:W1:Y:S06]  /*12680*/  LDSM.16.MT88.4 R12, [R231+0xf000] ;  /* 0x00f00000e70c783b */ /* 0x000e6c0000004200 */
[----:B------:R-:W-:-:S02]  /*12690*/  MOV R83, R25 ;  /* 0x0000001900537202 */ /* 0x000fc40000000f00 */
[----:B------:R-:W-:Y:S02]  /*126a0*/  MOV R82, R27 ;  /* 0x0000001b00527202 */ /* 0x000fe40000000f00 */
[----:B------:R-:W-:Y:S02]  /*126b0*/  MOV R81, R26 ;  /* 0x0000001a00517202 */ /* 0x000fe40000000f00 */
[----:B------:R-:W-:Y:S02]  /*126c0*/  MOV R80, R24 ;  /* 0x0000001800507202 */ /* 0x000fe40000000f00 */
[----:B------:R-:W4:Y:S01]  /*126d0*/  LDSM.16.MT88.4 R24, [R229+0xf000] ;  /* 0x00f00000e518783b */ /* 0x000f220000004200 */
[-C--:B------:R-:W-:Y:S06]  /*126e0*/  HMMA.16816.F32.BF16 R164, R8, R16.reuse, R52 ;  /* 0x0000001008a4723c */ /* 0x080fec0000041834 */
[C---:B------:R-:W-:Y:S06]  /*126f0*/  HMMA.16816.F32.BF16 R192, R4.reuse, R16, R192 ;  /* 0x0000001004c0723c */ /* 0x040fec00000418c0 */
[-C--:B------:R-:W-:Y:S06]  /*12700*/  HMMA.16816.F32.BF16 R196, R4, R18.reuse, R196 ;  /* 0x0000001204c4723c */ /* 0x080fec00000418c4 */
[----:B------:R-:W-:Y:S01]  /*12710*/  HMMA.16816.F32.BF16 R212, R8, R18, R72 ;  /* 0x0000001208d4723c */ /* 0x000fe20000041848 */
[----:B------:R-:W3:Y:S05]  /*12720*/  LDSM.16.MT88.4 R16, [R232+0xf000] ;  /* 0x00f00000e810783b */ /* 0x000eea0000004200 */
[----:B-1----:R-:W-:Y:S07]  /*12730*/  HMMA.16816.F32.BF16 R52, R4, R14, R124 ;  /* 0x0000000e0434723c */ /* 0x002fee000004187c */
[----:B------:R-:W-:-:S02]  /*12740*/  MOV R124, R156 ;  /* 0x0000009c007c7202 */ /* 0x000fc40000000f00 */
[----:B------:R-:W-:Y:S02]  /*12750*/  MOV R126, R158 ;  /* 0x0000009e007e7202 */ /* 0x000fe40000000f00 */
[----:B------:R-:W-:Y:S01]  /*12760*/  MOV R127, R159 ;  /* 0x0000009f007f7202 */ /* 0x000fe20000000f00 */
[----:B----4-:R-:W-:Y:S01]  /*12770*/  HMMA.16816.F32.BF16 R72, R4, R24, R116 ;  /* 0x000000180448723c */ /* 0x010fe20000041874 */
[----:B------:R-:W-:Y:S01]  /*12780*/  MOV R125, R157 ;  /* 0x0000009d007d7202 */ /* 0x000fe20000000f00 */
[----:B------:R-:W-:Y:S02]  /*12790*/  FADD.FTZ R2, R126, R2 ;  /* 0x000000027e027221 */ /* 0x000fe40000010000 */
[----:B------:R-:W-:Y:S01]  /*127a0*/  FADD.FTZ R0, R127, R0 ;  /* 0x000000007f007221 */ /* 0x000fe20000010000 */
[----:B------:R-:W1:Y:S02]  /*127b0*/  LDSM.16.MT88.4 R156, [R229+0xd800] ;  /* 0x00d80000e59c783b */ /* 0x000e640000004200 */
[----:B------:R-:W-:-:S02]  /*127c0*/  MOV R119, R76 ;  /* 0x0000004c00777202 */ /* 0x000fc40000000f00 */
[----:B------:R-:W-:Y:S02]  /*127d0*/  MOV R118, R77 ;  /* 0x0000004d00767202 */ /* 0x000fe40000000f00 */
[----:B------:R-:W-:Y:S02]  /*127e0*/  MOV R117, R78 ;  /* 0x0000004e00757202 */ /* 0x000fe40000000f00 */
[----:B------:R-:W-:Y:S01]  /*127f0*/  MOV R116, R79 ;  /* 0x0000004f00747202 */ /* 0x000fe20000000f00 */
[C---:B------:R-:W-:Y:S06]  /*12800*/  HMMA.16816.F32.BF16 R88, R4.reuse, R20, R88 ;  /* 0x000000140458723c */ /* 0x040fec0000041858 */
[C---:B------:R-:W-:Y:S06]  /*12810*/  HMMA.16816.F32.BF16 R76, R4.reuse, R26, R140 ;  /* 0x0000001a044c723c */ /* 0x040fec000004188c */
[----:B------:R-:W-:Y:S01]  /*12820*/  HMMA.16816.F32.BF16 R92, R4, R22, R92 ;  /* 0x00000016045c723c */ /* 0x000fe2000004185c */
[----:B------:R-:W-:Y:S01]  /*12830*/  MOV R140, R59 ;  /* 0x0000003b008c7202 */ /* 0x000fe20000000f00 */
[----:B------:R-:W-:Y:S01]  /*12840*/  IMAD.MOV.U32 R143, RZ, RZ, R56 ;  /* 0x000000ffff8f7224 */ /* 0x000fe200078e0038 */
[----:B------:R-:W-:-:S02]  /*12850*/  MOV R142, R57 ;  /* 0x00000039008e7202 */ /* 0x000fc40000000f00 */
[----:B------:R-:W-:Y:S01]  /*12860*/  MOV R141, R58 ;  /* 0x0000003a008d7202 */ /* 0x000fe20000000f00 */
[C---:B---3--:R-:W-:Y:S06]  /*12870*/  HMMA.16816.F32.BF16 R104, R4.reuse, R16, R104 ;  /* 0x000000100468723c */ /* 0x048fec0000041868 */
[C---:B------:R-:W-:Y:S06]  /*12880*/  HMMA.16816.F32.BF16 R108, R4.reuse, R18, R108 ;  /* 0x00000012046c723c */ /* 0x040fec000004186c */
[----:B------:R-:W-:Y:S01]  /*12890*/  HMMA.16816.F32.BF16 R120, R4, R12, R120 ;  /* 0x0000000c0478723c */ /* 0x000fe20000041878 */
[----:B------:R-:W-:-:S05]  /*128a0*/  FADD.FTZ R2, R142, R2 ;  /* 0x000000028e027221 */ /* 0x000fca0000010000 */
[----:B------:R-:W-:Y:S01]  /*128b0*/  HMMA.16816.F32.BF16 R84, R8, R20, R84 ;  /* 0x000000140854723c */ /* 0x000fe20000041854 */
[----:B------:R-:W-:-:S05]  /*128c0*/  FADD.FTZ R4, R124, R43 ;  /* 0x0000002b7c047221 */ /* 0x000fca0000010000 */
[----:B------:R-:W-:Y:S01]  /*128d0*/  HMMA.16816.F32.BF16 R56, R8, R22, R96 ;  /* 0x000000160838723c */ /* 0x000fe20000041860 */
[----:B------:R-:W-:Y:S01]  /*128e0*/  FADD.FTZ R4, R140, R4 ;  /* 0x000000048c047221 */ /* 0x000fe20000010000 */
[----:B------:R-:W-:-:S04]  /*128f0*/  FADD.FTZ R0, R233, R0 ;  /* 0x00000000e9007221 */ /* 0x000fc80000010000 */
[C---:B------:R-:W-:Y:S06]  /*12900*/  HMMA.16816.F32.BF16 R68, R8.reuse, R24, R148 ;  /* 0x000000180844723c */ /* 0x040fec0000041894 */
[C---:B------:R-:W-:Y:S06]  /*12910*/  HMMA.16816.F32.BF16 R100, R8.reuse, R16, R100 ;  /* 0x000000100864723c */ /* 0x040fec0000041864 */
[----:B------:R-:W-:Y:S01]  /*12920*/  HMMA.16816.F32.BF16 R20, R8, R18, R112 ;  /* 0x000000120814723c */ /* 0x000fe20000041870 */
[----:B------:R-:W-:-:S05]  /*12930*/  FADD.FTZ R4, R228, R4 ;  /* 0x00000004e4047221 */ /* 0x000fca0000010000 */
[C---:B------:R-:W-:Y:S01]  /*12940*/  HMMA.16816.F32.BF16 R44, R8.reuse, R12, R44 ;  /* 0x0000000c082c723c */ /* 0x040fe2000004182c */
[----:B------:R-:W-:Y:S01]  /*12950*/  FADD.FTZ R2, R116, R2 ;  /* 0x0000000274027221 */ /* 0x000fe20000010000 */
[----:B------:R-:W-:Y:S01]  /*12960*/  FADD.FTZ R0, R117, R0 ;  /* 0x0000000075007221 */ /* 0x000fe20000010000 */
[----:B------:R-:W-:Y:S01]  /*12970*/  MOV R142, R83 ;  /* 0x00000053008e7202 */ /* 0x000fe20000000f00 */
[----:B------:R-:W-:Y:S02]  /*12980*/  LDSM.16.MT88.4 R148, [R232+0xd800] ;  /* 0x00d80000e894783b */ /* 0x000fe40000004200 */
[C---:B------:R-:W-:Y:S01]  /*12990*/  HMMA.16816.F32.BF16 R24, R8.reuse, R26, R144 ;  /* 0x0000001a0818723c */ /* 0x040fe20000041890 */
[----:B------:R-:W-:Y:S01]  /*129a0*/  MOV R140, R153 ;  /* 0x00000099008c7202 */ /* 0x000fe20000000f00 */
[----:B------:R-:W-:Y:S04]  /*129b0*/  LDSM.16.MT88.4 R96, [R230+0xf800] ;  /* 0x00f80000e660783b */ /* 0x000fe80000004200 */
[----:B------:R-:W-:Y:S01]  /*129c0*/  HMMA.16816.F32.BF16 R16, R8, R14, R128 ;  /* 0x0000000e0810723c */ /* 0x000fe20000041880 */
[----:B------:R3:W-:Y:S01]  /*129d0*/  MUFU.EX2 R11, R3 ;  /* 0x00000003000b7308 */ /* 0x0007e20000000800 */
[----:B------:R-:W-:Y:S01]  /*129e0*/  FADD.FTZ R2, R80, R2 ;  /* 0x0000000250027221 */ /* 0x000fe20000010000 */
[----:B------:R-:W-:Y:S04]  /*129f0*/  LDSM.16.MT88.4 R144, [R231+0xd800] ;  /* 0x00d80000e790783b */ /* 0x000fe80000004200 */
[----:B------:R-:W-:Y:S01]  /*12a00*/  FADD.FTZ R15, R118, R4 ;  /* 0x00000004760f7221 */ /* 0x000fe20000010000 */
[----:B------:R-:W-:Y:S01]  /*12a10*/  FADD.FTZ R14, R81, R0 ;  /* 0x00000000510e7221 */ /* 0x000fe20000010000 */
[----:B------:R4:W-:Y:S01]  /*12a20*/  MUFU.EX2 R13, R29 ;  /* 0x0000001d000d7308 */ /* 0x0009e20000000800 */
[----:B------:R-:W2:Y:S04]  /*12a30*/  LDSM.16.MT88.4 R4, [R231+0xf800] ;  /* 0x00f80000e704783b */ /* 0x000ea80000004200 */
[----:B------:R-:W-:Y:S01]  /*12a40*/  LDSM.16.MT88.4 R112, [R232+0xf800] ;  /* 0x00f80000e870783b */ /* 0x000fe20000004200 */
[----:B---3--:R-:W-:-:S02]  /*12a50*/  FADD.FTZ R3, R125, R133 ;  /* 0x000000857d037221 */ /* 0x008fc40000010000 */
[----:B------:R-:W-:Y:S08]  /*12a60*/  MUFU.EX2 R39, R39 ;  /* 0x0000002700277308 */ /* 0x000ff00000000800 */
[----:B------:R-:W-:Y:S01]  /*12a70*/  MUFU.EX2 R38, R38 ;  /* 0x0000002600267308 */ /* 0x000fe20000000800 */
[----:B------:R-:W-:Y:S01]  /*12a80*/  FADD.FTZ R3, R141, R3 ;  /* 0x000000038d037221 */ /* 0x000fe20000010000 */
[----:B------:R-:W-:Y:S01]  /*12a90*/  MOV R141, R154 ;  /* 0x0000009a008d7202 */ /* 0x000fe20000000f00 */
[----:B------:R3:W5:Y:S01]  /*12aa0*/  LDL.LU R233, [R1+0x74] ;  /* 0x0000740001e97983 */ /* 0x0007620000300800 */
[----:B----4-:R-:W-:Y:S01]  /*12ab0*/  MOV R29, R152 ;  /* 0x00000098001d7202 */ /* 0x010fe20000000f00 */
[----:B------:R-:W-:Y:S01]  /*12ac0*/  FADD.FTZ R3, R143, R3 ;  /* 0x000000038f037221 */ /* 0x000fe20000010000 */
[----:B------:R-:W-:Y:S01]  /*12ad0*/  MOV R143, R82 ;  /* 0x00000052008f7202 */ /* 0x000fe20000000f00 */
[----:B------:R3:W5:Y:S01]  /*12ae0*/  LDL.LU R228, [R1+0x70] ;  /* 0x0000700001e47983 */ /* 0x0007620000300800 */
[----:B------:R4:W-:Y:S03]  /*12af0*/  MUFU.EX2 R12, R28 ;  /* 0x0000001c000c7308 */ /* 0x0009e60000000800 */
[----:B------:R-:W-:Y:S05]  /*12b00*/  LDSM.16.MT88.4 R80, [R229+0xf800] ;  /* 0x00f80000e550783b */ /* 0x000fea0000004200 */
[----:B------:R-:W-:Y:S01]  /*12b10*/  MUFU.EX2 R37, R37 ;  /* 0x0000002500257308 */ /* 0x000fe20000000800 */
[----:B----4-:R-:W-:-:S02]  /*12b20*/  MOV R28, R155 ;  /* 0x0000009b001c7202 */ /* 0x010fc40000000f00 */
[----:B------:R-:W4:Y:S05]  /*12b30*/  LDSM.16.MT88.4 R152, [R230+0xd800] ;  /* 0x00d80000e698783b */ /* 0x000f2a0000004200 */
[----:B------:R-:W1:Y:S08]  /*12b40*/  MUFU.EX2 R36, R36 ;  /* 0x0000002400247308 */ /* 0x000e700000000800 */
[----:B------:R-:W-:Y:S08]  /*12b50*/  MUFU.EX2 R35, R35 ;  /* 0x0000002300237308 */ /* 0x000ff00000000800 */
[----:B------:R-:W-:Y:S08]  /*12b60*/  MUFU.EX2 R32, R32 ;  /* 0x0000002000207308 */ /* 0x000ff00000000800 */
[----:B------:R-:W-:Y:S08]  /*12b70*/  MUFU.EX2 R31, R31 ;  /* 0x0000001f001f7308 */ /* 0x000ff00000000800 */
[----:B------:R-:W2:Y:S08]  /*12b80*/  MUFU.EX2 R30, R30 ;  /* 0x0000001e001e7308 */ /* 0x000eb00000000800 */
[----:B------:R-:W-:Y:S08]  /*12b90*/  MUFU.EX2 R8, R34 ;  /* 0x0000002200087308 */ /* 0x000ff00000000800 */
[----:B------:R-:W3:Y:S08]  /*12ba0*/  MUFU.EX2 R9, R33 ;  /* 0x0000002100097308 */ /* 0x000ef00000000800 */
[----:B------:R-:W4:Y:S01]  /*12bb0*/  MUFU.EX2 R10, R42 ;  /* 0x0000002a000a7308 */ /* 0x000f220000000800 */
[----:B------:R-:W-:-:S02]  /*12bc0*/  F2FP.BF16.F32.PACK_AB R128, R40, R41 ;  /* 0x000000292880723e */ /* 0x000fc400000010ff */
[----:B-1----:R-:W-:Y:S02]  /*12bd0*/  F2FP.BF16.F32.PACK_AB R129, R36, R37 ;  /* 0x000000252481723e */ /* 0x002fe400000010ff */
[----:B--2---:R-:W-:Y:S02]  /*12be0*/  F2FP.BF16.F32.PACK_AB R124, R30, R31 ;  /* 0x0000001f1e7c723e */ /* 0x004fe400000010ff */
[----:B------:R-:W-:Y:S02]  /*12bf0*/  F2FP.BF16.F32.PACK_AB R130, R38, R39 ;  /* 0x000000272682723e */ /* 0x000fe400000010ff */
[----:B------:R-:W-:Y:S02]  /*12c00*/  F2FP.BF16.F32.PACK_AB R131, R32, R35 ;  /* 0x000000232083723e */ /* 0x000fe400000010ff */
[----:B------:R-:W-:Y:S02]  /*12c10*/  F2FP.BF16.F32.PACK_AB R126, R12, R13 ;  /* 0x0000000d0c7e723e */ /* 0x000fe400000010ff */
[----:B---3--:R-:W-:-:S02]  /*12c20*/  F2FP.BF16.F32.PACK_AB R125, R9, R8 ;  /* 0x00000008097d723e */ /* 0x008fc400000010ff */
[----:B----4-:R-:W-:Y:S01]  /*12c30*/  F2FP.BF16.F32.PACK_AB R127, R10, R11 ;  /* 0x0000000b0a7f723e */ /* 0x010fe200000010ff */
[----:B------:R-:W-:Y:S01]  /*12c40*/  HMMA.16816.F32.BF16 R172, R128, R156, R172 ;  /* 0x0000009c80ac723c */ /* 0x000fe200000418ac */
[----:B------:R-:W-:Y:S01]  /*12c50*/  MOV R0, R187 ;  /* 0x000000bb00007202 */ /* 0x000fe20000000f00 */
[----:B------:R-:W-:Y:S01]  /*12c60*/  FADD.FTZ R3, R119, R3 ;  /* 0x0000000377037221 */ /* 0x000fe20000010000 */
[----:B------:R-:W-:-:S03]  /*12c70*/  MOV R42, R184 ;  /* 0x000000b8002a7202 */ /* 0x000fc60000000f00 */
[----:B------:R-:W-:Y:S01]  /*12c80*/  HMMA.16816.F32.BF16 R176, R124, R156, R176 ;  /* 0x0000009c7cb0723c */ /* 0x000fe200000418b0 */
[----:B------:R-:W-:-:S05]  /*12c90*/  MOV R133, R191 ;  /* 0x000000bf00857202 */ /* 0x000fca0000000f00 */
[----:B------:R-:W-:Y:S01]  /*12ca0*/  HMMA.16816.F32.BF16 R180, R124, R158, R180 ;  /* 0x0000009e7cb4723c */ /* 0x000fe200000418b4 */
[----:B------:R-:W-:-:S05]  /*12cb0*/  FADD.FTZ R0, R0, R15 ;  /* 0x0000000f00007221 */ /* 0x000fca0000010000 */
[----:B------:R-:W-:Y:S01]  /*12cc0*/  HMMA.16816.F32.BF16 R156, R128, R158, R48 ;  /* 0x0000009e809c723c */ /* 0x000fe20000041830 */
[----:B------:R-:W-:Y:S02]  /*12cd0*/  MOV R33, R189 ;  /* 0x000000bd00217202 */ /* 0x000fe40000000f00 */
[----:B------:R-:W-:-:S04]  /*12ce0*/  MOV R43, R190 ;  /* 0x000000be002b7202 */ /* 0x000fc80000000f00 */
[----:B------:R-:W-:Y:S02]  /*12cf0*/  MOV R51, R185 ;  /* 0x000000b900337202 */ /* 0x000fe40000000f00 */
[----:B------:R-:W-:Y:S01]  /*12d00*/  MOV R50, R186 ;  /* 0x000000ba00327202 */ /* 0x000fe20000000f00 */
[-C--:B------:R-:W-:Y:S01]  /*12d10*/  HMMA.16816.F32.BF16 R120, R124, R4.reuse, R120 ;  /* 0x000000047c78723c */ /* 0x080fe20000041878 */
[----:B------:R-:W-:Y:S01]  /*12d20*/  MOV R34, R188 ;  /* 0x000000bc00227202 */ /* 0x000fe20000000f00 */
[----:B------:R-:W-:Y:S02]  /*12d30*/  FADD.FTZ R2, R51, R2 ;  /* 0x0000000233027221 */ /* 0x000fe40000010000 */
[----:B------:R-:W-:Y:S02]  /*12d40*/  FADD.FTZ R3, R50, R3 ;  /* 0x0000000332037221 */ /* 0x000fe40000010000 */
[----:B------:R-:W-:Y:S01]  /*12d50*/  HMMA.16816.F32.BF16 R116, R128, R4, R44 ;  /* 0x000000048074723c */ /* 0x000fe2000004182c */
[----:B------:R-:W-:-:S05]  /*12d60*/  FADD.FTZ R2, R33, R2 ;  /* 0x0000000221027221 */ /* 0x000fca0000010000 */
        /* <DEDUP_REMOVED lines=31> */
[----:B------:R-:W-:Y:S01]  /*12f60*/  FADD.FTZ R4, R140, R2 ;  /* 0x000000028c047221 */ /* 0x000fe20000010000 */
[----:B------:R-:W-:Y:S01]  /*12f70*/  FADD.FTZ R2, R227, R0 ;  /* 0x00000000e3027221 */ /* 0x000fe20000010000 */
        /* <DEDUP_REMOVED lines=33> */
[----:B------:R2:W-:Y:S02]  /*13190*/  STL [R1+0x48], R2 ;  /* 0x0000480201007387 */ /* 0x0005e40000100800 */
.L_x_542:
[----:B------:R-:W-:-:S06]  /*131a0*/  UISETP.GT.AND UP0, UPT, UR18, UR13, UPT ;  /* 0x0000000d1200728c */ /* 0x000fcc000bf04270 */
[----:B------:R-:W-:-:S13]  /*131b0*/  PLOP3.LUT P0, PT, PT, PT, UP0, 0x80, 0x0 ;  /* 0x000000000000781c */ /* 0x000fda0003f0f008 */
[----:B------:R-:W-:Y:S05]  /*131c0*/  @!P0 BRA `(.L_x_545) ;  /* 0x0000005000e48947 */ /* 0x000fea0003800000 */
[----:B-12---:R-:W2:Y:S01]  /*131d0*/  LDL.LU.64 R4, [R1+0x40] ;  /* 0x0000400001047983 */ /* 0x006ea20000300a00 */
[----:B------:R-:W-:Y:S01]  /*131e0*/  MOV R133, R136 ;  /* 0x0000008800857202 */ /* 0x000fe20000000f00 */
[----:B-----5:R-:W-:Y:S01]  /*131f0*/  IMAD.MOV.U32 R140, RZ, RZ, R134 ;  /* 0x000000ffff8c7224 */ /* 0x020fe200078e0086 */
[----:B------:R-:W-:Y:S01]  /*13200*/  MOV R132, R137 ;  /* 0x0000008900847202 */ /* 0x000fe20000000f00 */
[----:B------:R-:W2:Y:S01]  /*13210*/  LDL.LU.64 R2, [R1+0x58] ;  /* 0x0000580001027983 */ /* 0x000ea20000300a00 */
[----:B------:R-:W-:Y:S01]  /*13220*/  MOV R139, R135 ;  /* 0x00000087008b7202 */ /* 0x000fe20000000f00 */
[----:B------:R-:W-:Y:S02]  /*13230*/  USHF.L.U64.HI UR5, UR6, 0x5, UR7 ;  /* 0x0000000506057899 */ /* 0x000fe40008010207 */
[----:B------:R-:W-:Y:S02]  /*13240*/  USHF.L.U32 UR19, UR6, 0x5, URZ ;  /* 0x0000000506137899 */ /* 0x000fe4000800063f */
[----:B------:R-:W-:-:S02]  /*13250*/  USHF.L.U64.HI UR22, UR8, 0x5, UR9 ;  /* 0x0000000508167899 */ /* 0x000fc40008010209 */
[----:B------:R-:W-:Y:S01]  /*13260*/  USHF.L.U32 UR23, UR8, 0x5, URZ ;  /* 0x0000000508177899 */ /* 0x000fe2000800063f */
[----:B------:R-:W-:Y:S01]  /*13270*/  ULDC UR4, c[0x0][0x2ec] ;  /* 0x0000bb0000047ab9 */ /* 0x000fe20000000800 */
[----:B------:R-:W-:Y:S01]  /*13280*/  ULDC.64 UR6, c[0x0][0x218] ;  /* 0x0000860000067ab9 */ /* 0x000fe20000000a00 */
[----:B------:R-:W-:Y:S01]  /*13290*/  ULDC.64 UR10, c[0x0][0x220] ;  /* 0x00008800000a7ab9 */ /* 0x000fe20000000a00 */
[----:B------:R-:W-:Y:S01]  /*132a0*/  ULDC.64 UR8, c[0x0][0x248] ;  /* 0x0000920000087ab9 */ /* 0x000fe20000000a00 */
[----:B--2---:R-:W-:-:S05]  /*132b0*/  IMAD.MOV.U32 R3, RZ, RZ, R5 ;  /* 0x000000ffff037224 */ /* 0x004fca00078e0005 */
[----:B------:R1:W-:Y:S01]  /*132c0*/  STL.64 [R1+0x58], R2 ;  /* 0x0000580201007387 */ /* 0x0003e20000100a00 */
[----:B------:R-:W-:Y:S05]  /*132d0*/  BRA `(.L_x_546) ;  /* 0x0000000000887947 */ /* 0x000fea0003800000 */
.L_x_548:
        /* <DEDUP_REMOVED lines=12> */
[----:B---3--:R-:W-:Y:S02]  /*133a0*/  LEA.HI.X R6, R7, R11, R6, 0x6, P0 ;  /* 0x0000000b07067211 */ /* 0x008fe400000f3406 */
[C---:B------:R-:W-:Y:S04]  /*133b0*/  LEA R10, P0, R5.reuse, UR6, 0x1 ;  /* 0x00000006050a7c11 */ /* 0x040fe8000f8008ff */
[----:B------:R-:W-:Y:S02]  /*133c0*/  LEA.HI.X R11, R5, UR7, R6, 0x1, P0 ;  /* 0x00000007050b7c11 */ /* 0x000fe400080f0c06 */
[----:B------:R-:W-:Y:S03]  /*133d0*/  IADD3 R8, P0, R10, UR23, RZ ;  /* 0x000000170a087c10 */ /* 0x000fe6000ff1e0ff */
        /* <DEDUP_REMOVED lines=9> */
[----:B------:R-:W-:Y:S03]  /*13470*/  IADD3 R12, P0, R6, UR23, RZ ;  /* 0x00000017060c7c10 */ /* 0x000fe6000ff1e0ff */
[----:B------:R1:W-:Y:S01]  /*13480*/  LDGSTS.E.BYPASS.LTC128B.128 [R135+0xa800], desc[UR20][R8.64+0x80] ;  /* 0x0a80008008877fae */ /* 0x0003e2000b901d54 */
[----:B------:R-:W-:Y:S03]  /*13490*/  IADD3.X R13, R7, UR22, RZ, P0, !PT ;  /* 0x00000016070d7c10 */ /* 0x000fe600087fe4ff */
[----:B------:R1:W-:Y:S04]  /*134a0*/  LDGSTS.E.BYPASS.LTC128B.128 [R135+0x9000], desc[UR20][R6.64] ;  /* 0x0900000006877fae */ /* 0x0003e8000b901d54 */
[----:B------:R1:W-:Y:S04]  /*134b0*/  LDGSTS.E.BYPASS.LTC128B.128 [R135+0xb000], desc[UR20][R6.64+0x80] ;  /* 0x0b00008006877fae */ /* 0x0003e8000b901d54 */
[----:B------:R1:W-:Y:S04]  /*134c0*/  LDGSTS.E.BYPASS.LTC128B.128 [R135+0x9800], desc[UR20][R12.64] ;  /* 0x098000000c877fae */ /* 0x0003e8000b901d54 */
[----:B------:R1:W-:Y:S04]  /*134d0*/  LDGSTS.E.BYPASS.LTC128B.128 [R135+0xb800], desc[UR20][R12.64+0x80] ;  /* 0x0b8000800c877fae */ /* 0x0003e8000b901d54 */
[----:B------:R-:W0:Y:S01]  /*134e0*/  LDGDEPBAR ;  /* 0x00000000000079af */ /* 0x000e220000000000 */
[----:B------:R-:W-:Y:S05]  /*134f0*/  BRA `(.L_x_547) ;  /* 0x0000001800b87947 */ /* 0x000fea0003800000 */
.L_x_546:
[----:B---3--:R-:W2:Y:S01]  /*13500*/  LDL.64 R4, [R1+0x58] ;  /* 0x0000580001047983 */ /* 0x008ea20000100a00 */
[----:B------:R-:W-:Y:S04]  /*13510*/  DEPBAR.LE SB0, 0x0 ;  /* 0x000080000000791a */ /* 0x000fe80000000000 */
[----:B------:R-:W-:Y:S01]  /*13520*/  UIADD3 UR24, UR18, -0x1, URZ ;  /* 0xffffffff12187890 */ /* 0x000fe2000fffe03f */
[----:B------:R-:W3:Y:S03]  /*13530*/  LDL R135, [R1+0x8] ;  /* 0x0000080001877983 */ /* 0x000ee60000100800 */
[----:B------:R-:W-:Y:S01]  /*13540*/  USHF.R.S32.HI UR26, URZ, 0x1f, UR24 ;  /* 0x0000001f3f1a7899 */ /* 0x000fe20008011418 */
[----:B------:R-:W-:Y:S01]  /*13550*/  BAR.SYNC.DEFER_BLOCKING 0x0 ;  /* 0x0000000000007b1d */ /* 0x000fe20000010000 */
[----:B------:R-:W-:Y:S01]  /*13560*/  UIMAD UR25, UR14, UR24, URZ ;  /* 0x000000180e1972a4 */ /* 0x000fe2000f8e023f */
[----:B-1----:R-:W-:Y:S01]  /*13570*/  IMAD.U32 R2, RZ, RZ, UR24 ;  /* 0x00000018ff027e24 */ /* 0x002fe2000f8e00ff */
[----:B------:R-:W-:Y:S02]  /*13580*/  UISETP.GT.AND UP0, UPT, UR24, UR13, UPT ;  /* 0x0000000d1800728c */ /* 0x000fe4000bf04270 */
[----:B------:R-:W-:Y:S01]  /*13590*/  UIMAD UR25, UR26, UR15, UR25 ;  /* 0x0000000f1a1972a4 */ /* 0x000fe2000f8e0219 */
[----:B------:R-:W4:Y:S04]  /*135a0*/  LDL R136, [R1+0x4] ;  /* 0x0000040001887983 */ /* 0x000f280000100800 */
[----:B-----5:R-:W5:Y:S01]  /*135b0*/  LDL R138, [R1] ;  /* 0x00000000018a7983 */ /* 0x020f620000100800 */
[----:B------:R-:W1:Y:S02]  /*135c0*/  S2R R134, SR_TID.X ;  /* 0x0000000000867919 */ /* 0x000e640000002100 */
[----:B-1----:R-:W-:Y:S05]  /*135d0*/  IMAD.SHL.U32 R134, R134, 0x2, RZ ;  /* 0x0000000286867824 */ /* 0x002fea00078e00ff */
[----:B------:R-:W-:Y:S01]  /*135e0*/  LOP3.LUT R134, R134, 0x6, RZ, 0xc0, !PT ;  /* 0x0000000686867812 */ /* 0x000fe200078ec0ff */
[----:B--2---:R-:W-:Y:S04]  /*135f0*/  IMAD.WIDE.U32 R2, R2, UR15, R4 ;  /* 0x0000000f02027c25 */ /* 0x004fe8000f8e0004 */
[----:B------:R-:W-:Y:S01]  /*13600*/  VIADD R0, R3, UR25 ;  /* 0x0000001903007c36 */ /* 0x000fe20008000000 */
[C---:B------:R-:W-:Y:S04]  /*13610*/  LEA R6, P0, R2.reuse, UR10, 0x1 ;  /* 0x0000000a02067c11 */ /* 0x040fe8000f8008ff */
[----:B------:R-:W-:Y:S01]  /*13620*/  LEA.HI.X R7, R2, UR11, R0, 0x1, P0 ;  /* 0x0000000b02077c11 */ /* 0x000fe200080f0c00 */
[----:B------:R-:W-:Y:S01]  /*13630*/  IMAD.U32 R0, RZ, RZ, UR24 ;  /* 0x00000018ff007e24 */ /* 0x000fe2000f8e00ff */
[----:B------:R-:W-:Y:S03]  /*13640*/  IADD3 R4, P0, R6, UR19, RZ ;  /* 0x0000001306047c10 */ /* 0x000fe6000ff1e0ff */
[----:B------:R-:W-:Y:S01]  /*13650*/  @!PT LDS RZ, [RZ] ;  /* 0x00000000fffff984 */ /* 0x000fe20000000800 */
[----:B------:R-:W-:Y:S01]  /*13660*/  @!PT LDS RZ, [RZ] ;  /* 0x00000000fffff984 */ /* 0x000fe20000000800 */
[----:B------:R-:W-:Y:S01]  /*13670*/  @!PT LDS RZ, [RZ] ;  /* 0x00000000fffff984 */ /* 0x000fe20000000800 */
[----:B---3--:R-:W-:Y:S01]  /*13680*/  LDGSTS.E.BYPASS.LTC128B.128 [R135+0xc000], desc[UR20][R6.64] ;  /* 0x0c00000006877fae */ /* 0x008fe2000b901d54 */
[----:B------:R-:W-:Y:S01]  /*13690*/  IADD3.X R5, R7, UR5, RZ, P0, !PT ;  /* 0x0000000507057c10 */ /* 0x000fe200087fe4ff */
[----:B------:R-:W-:Y:S01]  /*136a0*/  IMAD R0, R0, 0x40, R134 ;  /* 0x0000004000007824 */ /* 0x000fe200078e0286 */
[----:B------:R-:W-:Y:S04]  /*136b0*/  IADD3 R2, P0, R4, UR19, RZ ;  /* 0x0000001304027c10 */ /* 0x000fe8000ff1e0ff */
[----:B------:R-:W-:Y:S01]  /*136c0*/  IADD3.X R3, R5, UR5, RZ, P0, !PT ;  /* 0x0000000505037c10 */ /* 0x000fe200087fe4ff */
[----:B------:R-:W-:Y:S01]  /*136d0*/  LDGSTS.E.BYPASS.LTC128B.128 [R135+0xe000], desc[UR20][R6.64+0x80] ;  /* 0x0e00008006877fae */ /* 0x000fe2000b901d54 */
[----:B------:R-:W-:Y:S02]  /*136e0*/  IADD3 R8, P0, R2, UR19, RZ ;  /* 0x0000001302087c10 */ /* 0x000fe4000ff1e0ff */
[C---:B------:R-:W-:Y:S02]  /*136f0*/  ISETP.GE.AND P5, PT, R0.reuse, R248, PT ;  /* 0x000000f80000720c */ /* 0x040fe40003fa6270 */
[----:B------:R-:W-:Y:S02]  /*13700*/  IADD3.X R9, R3, UR5, RZ, P0, !PT ;  /* 0x0000000503097c10 */ /* 0x000fe400087fe4ff */
[C---:B------:R-:W-:Y:S01]  /*13710*/  ISETP.GE.OR P5, PT, R0.reuse, R252, !P5 ;  /* 0x000000fc0000720c */ /* 0x040fe20006fa6670 */
[----:B------:R-:W-:Y:S01]  /*13720*/  LDGSTS.E.BYPASS.LTC128B.128 [R135+0xc800], desc[UR20][R4.64] ;  /* 0x0c80000004877fae */ /* 0x000fe2000b901d54 */
[C---:B------:R-:W-:Y:S02]  /*13730*/  ISETP.GE.AND P0, PT, R0.reuse, R247, PT ;  /* 0x000000f70000720c */ /* 0x040fe40003f06270 */
[C---:B------:R-:W-:Y:S02]  /*13740*/  ISETP.GE.AND P4, PT, R0.reuse, R250, PT ;  /* 0x000000fa0000720c */ /* 0x040fe40003f86270 */
[C---:B------:R-:W-:Y:S02]  /*13750*/  ISETP.GE.OR P0, PT, R0.reuse, R251, !P0 ;  /* 0x000000fb0000720c */ /* 0x040fe40004706670 */
[C---:B----4-:R-:W-:Y:S01]  /*13760*/  ISETP.GE.OR P4, PT, R0.reuse, R136, !P4 ;  /* 0x000000880000720c */ /* 0x050fe20006786670 */
[----:B------:R-:W-:Y:S08]  /*13770*/  LDGSTS.E.BYPASS.LTC128B.128 [R135+0xe800], desc[UR20][R4.64+0x80] ;  /* 0x0e80008004877fae */ /* 0x000ff0000b901d54 */
[----:B------:R-:W-:Y:S08]  /*13780*/  LDGSTS.E.BYPASS.LTC128B.128 [R135+0xd000], desc[UR20][R2.64] ;  /* 0x0d00000002877fae */ /* 0x000ff0000b901d54 */
[----:B------:R1:W-:Y:S08]  /*13790*/  LDGSTS.E.BYPASS.LTC128B.128 [R135+0xf000], desc[UR20][R2.64+0x80] ;  /* 0x0f00008002877fae */ /* 0x0003f0000b901d54 */
[----:B------:R-:W-:Y:S08]  /*137a0*/  LDGSTS.E.BYPASS.LTC128B.128 [R135+0xd800], desc[UR20][R8.64] ;  /* 0x0d80000008877fae */ /* 0x000ff0000b901d54 */
[----:B------:R2:W-:Y:S08]  /*137b0*/  LDGSTS.E.BYPASS.LTC128B.128 [R135+0xf800], desc[UR20][R8.64+0x80] ;  /* 0x0f80008008877fae */ /* 0x0005f0000b901d54 */
[----:B------:R-:W-:Y:S01]  /*137c0*/  LDSM.16.M88.4 R64, [R235] ;  /* 0x00000000eb40783b */ /* 0x000fe20000000200 */
[C---:B-1----:R-:W-:Y:S02]  /*137d0*/  VIADD R2, R0.reuse, 0x1 ;  /* 0x0000000100027836 */ /* 0x042fe40000000000 */
[----:B------:R-:W-:Y:S05]  /*137e0*/  VIADD R3, R0, 0x31 ;  /* 0x0000003100037836 */ /* 0x000fea0000000000 */
[----:B------:R-:W1:Y:S01]  /*137f0*/  LDSM.16.M88.4 R16, [R228+0x8000] ;  /* 0x00800000e410783b */ /* 0x000e620000000200 */
[C---:B------:R-:W-:Y:S02]  /*13800*/  ISETP.GE.AND P3, PT, R2.reuse, R248, PT ;  /* 0x000000f80200720c */ /* 0x040fe40003f66270 */
[C---:B------:R-:W-:Y:S02]  /*13810*/  ISETP.GE.AND P2, PT, R2.reuse, R247, PT ;  /* 0x000000f70200720c */ /* 0x040fe40003f46270 */
[C---:B------:R-:W-:Y:S02]  /*13820*/  ISETP.GE.OR P3, PT, R2.reuse, R252, !P3 ;  /* 0x000000fc0200720c */ /* 0x040fe40005f66670 */
[C---:B------:R-:W-:Y:S01]  /*13830*/  ISETP.GE.OR P2, PT, R2.reuse, R251, !P2 ;  /* 0x000000fb0200720c */ /* 0x040fe20005746670 */
[----:B------:R-:W2:Y:S01]  /*13840*/  LDSM.16.M88.4 R60, [R235+0x2000] ;  /* 0x00200000eb3c783b */ /* 0x000ea20000000200 */
[C---:B------:R-:W-:Y:S02]  /*13850*/  ISETP.GE.AND P6, PT, R2.reuse, R250, PT ;  /* 0x000000fa0200720c */ /* 0x040fe40003fc6270 */
[CC--:B------:R-:W-:Y:S02]  /*13860*/  ISETP.GE.AND P1, PT, R2.reuse, R249.reuse, PT ;  /* 0x000000f90200720c */ /* 0x0c0fe40003f26270 */
[C---:B------:R-:W-:Y:S02]  /*13870*/  ISETP.GE.OR P6, PT, R2.reuse, R136, !P6 ;  /* 0x000000880200720c */ /* 0x040fe400077c6670 */
[----:B-----5:R-:W-:Y:S01]  /*13880*/  ISETP.GE.OR P1, PT, R2, R138, !P1 ;  /* 0x0000008a0200720c */ /* 0x020fe20004f26670 */
[----:B------:R-:W3:Y:S01]  /*13890*/  LDSM.16.M88.4 R32, [R228+0x8800] ;  /* 0x00880000e420783b */ /* 0x000ee20000000200 */
[----:B------:R-:W-:Y:S07]  /*138a0*/  VIADD R2, R0, 0x8 ;  /* 0x0000000800027836 */ /* 0x000fee0000000000 */
        /* <DEDUP_REMOVED lines=42> */
[----:B------:R-:W-:Y:S03]  /*13b50*/  HMMA.16816.F32.BF16 R64, R212, R210, R64 ;  /* 0x000000d2d440723c */ /* 0x000fe60000041840 */
[----:B------:R-:W2:Y:S08]  /*13b60*/  LDSM.16.M88.4 R208, [R238+0x2000] ;  /* 0x00200000eed0783b */ /* 0x000eb00000000200 */
        /* <DEDUP_REMOVED lines=114> */
[C---:B------:R-:W-:Y:S06]  /*14290*/  HMMA.16816.F32.BF16 R16, R208.reuse, R222, R16 ;  /* 0x000000ded010723c */ /* 0x040fec0000041810 */
[----:B------:R-:W-:Y:S01]  /*142a0*/  FSEL R134, R4, -INF , !P5 ;  /* 0xff80000004867808 */ /* 0x000fe20006800000 */
[-C--:B---3--:R-:W-:Y:S03]  /*142b0*/  HMMA.16816.F32.BF16 R20, R208, R216.reuse, R20 ;  /* 0x000000d8d014723c */ /* 0x088fe60000041814 */
[----:B------:R-:W-:Y:S02]  /*142c0*/  ISETP.GE.AND P5, PT, R2, R248, PT ;  /* 0x000000f80200720c */ /* 0x000fe40003fa6270 */
[----:B------:R-:W-:Y:S01]  /*142d0*/  FSEL R220, R5, -INF , !P3 ;  /* 0xff80000005dc7808 */ /* 0x000fe20005800000 */
[C---:B------:R-:W-:Y:S04]  /*142e0*/  HMMA.16816.F32.BF16 R24, R212.reuse, R216, R24 ;  /* 0x000000d8d418723c */ /* 0x040fe80000041818 */
[-C--:B------:R-:W-:Y:S02]  /*142f0*/  ISETP.GE.AND P3, PT, R0, R249.reuse, PT ;  /* 0x000000f90000720c */ /* 0x080fe40003f66270 */
[----:B------:R-:W-:Y:S01]  /*14300*/  FSEL R141, R6, -INF , !P0 ;  /* 0xff800000068d7808 */ /* 0x000fe20004000000 */
[-C--:B------:R-:W-:Y:S03]  /*14310*/  HMMA.16816.F32.BF16 R28, R212, R218.reuse, R28 ;  /* 0x000000dad41c723c */ /* 0x080fe6000004181c */
[C---:B------:R-:W-:Y:S02]  /*14320*/  ISETP.GE.AND P0, PT, R2.reuse, R250, PT ;  /* 0x000000fa0200720c */ /* 0x040fe40003f06270 */
[----:B------:R-:W-:Y:S01]  /*14330*/  FSEL R143, R7, -INF , !P2 ;  /* 0xff800000078f7808 */ /* 0x000fe20005000000 */
[C---:B------:R-:W-:Y:S01]  /*14340*/  HMMA.16816.F32.BF16 R32, R208.reuse, R218, R32 ;  /* 0x000000dad020723c */ /* 0x040fe20000041820 */
[----:B------:R-:W1:Y:S03]  /*14350*/  LDSM.16.M88.4 R216, [R233+0x3000] ;  /* 0x00300000e9d8783b */ /* 0x000e660000000200 */
[----:B------:R-:W-:Y:S02]  /*14360*/  ISETP.GE.AND P2, PT, R2, R249, PT ;  /* 0x000000f90200720c */ /* 0x000fe40003f46270 */
[----:B------:R-:W-:Y:S01]  /*14370*/  FSEL R142, R8, -INF , !P4 ;  /* 0xff800000088e7808 */ /* 0x000fe20006000000 */
[----:B------:R-:W-:Y:S01]  /*14380*/  VIADD R8, R0, 0x28 ;  /* 0x0000002800087836 */ /* 0x000fe20000000000 */
[C---:B------:R-:W-:Y:S01]  /*14390*/  ISETP.GE.AND P4, PT, R2.reuse, R247, PT ;  /* 0x000000f70200720c */ /* 0x040fe20003f86270 */
[----:B------:R-:W2:Y:S01]  /*143a0*/  LDSM.16.M88.4 R4, [R233+0x3800] ;  /* 0x00380000e904783b */ /* 0x000ea20000000200 */
[C---:B------:R-:W-:Y:S01]  /*143b0*/  ISETP.GE.OR P0, PT, R2.reuse, R136, !P0 ;  /* 0x000000880200720c */ /* 0x040fe20004706670 */
[----:B------:R-:W-:Y:S04]  /*143c0*/  DEPBAR.LE SB0, 0x0 ;  /* 0x000080000000791a */ /* 0x000fe80000000000 */
[C---:B------:R-:W-:Y:S02]  /*143d0*/  ISETP.GE.OR P2, PT, R2.reuse, R138, !P2 ;  /* 0x0000008a0200720c */ /* 0x040fe40005746670 */
[C---:B------:R-:W-:Y:S01]  /*143e0*/  ISETP.GE.OR P5, PT, R2.reuse, R252, !P5 ;  /* 0x000000fc0200720c */ /* 0x040fe20006fa6670 */
[----:B------:R-:W-:Y:S01]  /*143f0*/  BAR.SYNC.DEFER_BLOCKING 0x0 ;  /* 0x0000000000007b1d */ /* 0x000fe20000010000 */
[----:B------:R-:W-:Y:S01]  /*14400*/  ISETP.GE.OR P4, PT, R2, R251, !P4 ;  /* 0x000000fb0200720c */ /* 0x000fe20006786670 */
[C---:B------:R-:W-:Y:S01]  /*14410*/  VIADD R2, R0.reuse, 0x9 ;  /* 0x0000000900027836 */ /* 0x040fe20000000000 */
[----:B------:R-:W-:Y:S02]  /*14420*/  ISETP.GE.OR P3, PT, R0, R138, !P3 ;  /* 0x0000008a0000720c */ /* 0x000fe40005f66670 */
[----:B------:R-:W-:Y:S02]  /*14430*/  FSEL R225, R9, -INF , !P6 ;  /* 0xff80000009e17808 */ /* 0x000fe40007000000 */
[----:B------:R-:W-:Y:S02]  /*14440*/  FSEL R221, R10, -INF , !P3 ;  /* 0xff8000000add7808 */ /* 0x000fe40005800000 */
[----:B------:R-:W-:Y:S02]  /*14450*/  FSEL R227, R11, -INF , !P1 ;  /* 0xff8000000be37808 */ /* 0x000fe40004800000 */
[----:B------:R-:W-:Y:S02]  /*14460*/  FSEL R224, R12, -INF , !P0 ;  /* 0xff8000000ce07808 */ /* 0x000fe40004000000 */
[C---:B------:R-:W-:Y:S02]  /*14470*/  ISETP.GE.AND P3, PT, R2.reuse, R250, PT ;  /* 0x000000fa0200720c */ /* 0x040fe40003f66270 */
[C---:B------:R-:W-:Y:S02]  /*14480*/  ISETP.GE.AND P1, PT, R2.reuse, R249, PT ;  /* 0x000000f90200720c */ /* 0x040fe40003f26270 */
[C---:B------:R-:W-:Y:S02]  /*14490*/  ISETP.GE.AND P6, PT, R2.reuse, R248, PT ;  /* 0x000000f80200720c */ /* 0x040fe40003fc6270 */
[C---:B------:R-:W-:Y:S02]  /*144a0*/  ISETP.GE.AND P0, PT, R2.reuse, R247, PT ;  /* 0x000000f70200720c */ /* 0x040fe40003f06270 */
[C---:B------:R-:W-:Y:S02]  /*144b0*/  ISETP.GE.OR P3, PT, R2.reuse, R136, !P3 ;  /* 0x000000880200720c */ /* 0x040fe40005f66670 */
[C---:B------:R-:W-:Y:S01]  /*144c0*/  ISETP.GE.OR P1, PT, R2.reuse, R138, !P1 ;  /* 0x0000008a0200720c */ /* 0x040fe20004f26670 */
[-C--:B-1----:R-:W-:Y:S05]  /*144d0*/  HMMA.16816.F32.BF16 R36, R208, R216.reuse, R36 ;  /* 0x000000d8d024723c */ /* 0x082fea0000041824 */
[C---:B------:R-:W-:Y:S01]  /*144e0*/  ISETP.GE.OR P6, PT, R2.reuse, R252, !P6 ;  /* 0x000000fc0200720c */ /* 0x040fe200077c6670 */
[C---:B------:R-:W-:Y:S01]  /*144f0*/  HMMA.16816.F32.BF16 R40, R212.reuse, R216, R40 ;  /* 0x000000d8d428723c */ /* 0x040fe20000041828 */
[----:B------:R-:W3:Y:S03]  /*14500*/  LDL R217, [R1+0x4] ;  /* 0x0000040001d97983 */ /* 0x000ee60000100800 */
[----:B------:R-:W-:Y:S01]  /*14510*/  ISETP.GE.OR P0, PT, R2, R251, !P0 ;  /* 0x000000fb0200720c */ /* 0x000fe20004706670 */
[----:B------:R-:W-:Y:S01]  /*14520*/  VIADD R2, R0, 0x10 ;  /* 0x0000001000027836 */ /* 0x000fe20000000000 */
[----:B------:R-:W-:Y:S01]  /*14530*/  FSEL R222, R13, -INF , !P3 ;  /* 0xff8000000dde7808 */ /* 0x000fe20005800000 */
[-C--:B------:R-:W-:Y:S03]  /*14540*/  HMMA.16816.F32.BF16 R44, R212, R218.reuse, R44 ;  /* 0x000000dad42c723c */ /* 0x080fe6000004182c */
[----:B------:R-:W-:Y:S02]  /*14550*/  ISETP.GE.AND P3, PT, R2, R250, PT ;  /* 0x000000fa0200720c */ /* 0x000fe40003f66270 */
[----:B------:R-:W-:Y:S01]  /*14560*/  FSEL R223, R14, -INF , !P2 ;  /* 0xff8000000edf7808 */ /* 0x000fe20005000000 */
[C---:B------:R-:W-:Y:S04]  /*14570*/  HMMA.16816.F32.BF16 R48, R208.reuse, R218, R48 ;  /* 0x000000dad030723c */ /* 0x040fe80000041830 */
[C---:B------:R-:W-:Y:S02]  /*14580*/  ISETP.GE.AND P2, PT, R2.reuse, R248, PT ;  /* 0x000000f80200720c */ /* 0x040fe40003f46270 */
[----:B------:R-:W-:Y:S01]  /*14590*/  FSEL R226, R15, -INF , !P1 ;  /* 0xff8000000fe27808 */ /* 0x000fe20004800000 */
[-C--:B--2---:R-:W-:Y:S03]  /*145a0*/  HMMA.16816.F32.BF16 R52, R208, R4.reuse, R52 ;  /* 0x00000004d034723c */ /* 0x084fe60000041834 */
[----:B------:R-:W-:Y:S02]  /*145b0*/  ISETP.GE.AND P1, PT, R2, R247, PT ;  /* 0x000000f70200720c */ /* 0x000fe40003f26270 */
[----:B------:R-:W-:Y:S01]  /*145c0*/  FSEL R16, R16, -INF , !P5 ;  /* 0xff80000010107808 */ /* 0x000fe20006800000 */
[C---:B------:R-:W-:Y:S04]  /*145d0*/  HMMA.16816.F32.BF16 R56, R212.reuse, R4, R56 ;  /* 0x00000004d438723c */ /* 0x040fe80000041838 */
[C---:B------:R-:W-:Y:S02]  /*145e0*/  ISETP.GE.AND P5, PT, R2.reuse, R249, PT ;  /* 0x000000f90200720c */ /* 0x040fe40003fa6270 */
[C---:B------:R-:W-:Y:S01]  /*145f0*/  ISETP.GE.OR P2, PT, R2.reuse, R252, !P2 ;  /* 0x000000fc0200720c */ /* 0x040fe20005746670 */
[-C--:B------:R-:W-:Y:S03]  /*14600*/  HMMA.16816.F32.BF16 R60, R212, R6.reuse, R60 ;  /* 0x00000006d43c723c */ /* 0x080fe6000004183c */
[----:B------:R-:W-:Y:S01]  /*14610*/  ISETP.GE.OR P1, PT, R2, R251, !P1 ;  /* 0x000000fb0200720c */ /* 0x000fe20004f26670 */
[----:B------:R-:W-:Y:S01]  /*14620*/  VIADD R5, R0, 0x29 ;  /* 0x0000002900057836 */ /* 0x000fe20000000000 */
[----:B------:R-:W-:Y:S01]  /*14630*/  ISETP.GE.OR P5, PT, R2, R138, !P5 ;  /* 0x0000008a0200720c */ /* 0x000fe20006fa6670 */
[----:B------:R-:W-:Y:S05]  /*14640*/  HMMA.16816.F32.BF16 R64, R208, R6, R64 ;  /* 0x00000006d040723c */ /* 0x000fea0000041840 */
[----:B------:R-:W-:Y:S01]  /*14650*/  FSEL R17, R17, -INF , !P6 ;  /* 0xff80000011117808 */ /* 0x000fe20007000000 */
[----:B------:R-:W-:Y:S01]  /*14660*/  VIADD R4, R0, 0x30 ;  /* 0x0000003000047836 */ /* 0x000fe20000000000 */
[----:B------:R-:W-:Y:S04]  /*14670*/  FSEL R18, R18, -INF , !P4 ;  /* 0xff80000012127808 */ /* 0x000fe80006000000 */
[----:B------:R-:W-:Y:S02]  /*14680*/  FSEL R19, R19, -INF , !P0 ;  /* 0xff80000013137808 */ /* 0x000fe40004000000 */
[----:B------:R-:W-:Y:S02]  /*14690*/  FSEL R20, R20, -INF , !P2 ;  /* 0xff80000014147808 */ /* 0x000fe40005000000 */
[----:B------:R-:W-:Y:S02]  /*146a0*/  FSEL R22, R22, -INF , !P1 ;  /* 0xff80000016167808 */ /* 0x000fe40004800000 */
[----:B------:R-:W-:Y:S02]  /*146b0*/  FSEL R26, R26, -INF , !P5 ;  /* 0xff8000001a1a7808 */ /* 0x000fe40006800000 */
        /* <DEDUP_REMOVED lines=10> */
[----:B---3--:R-:W-:Y:S01]  /*14760*/  ISETP.GE.OR P3, PT, R2, R217, !P3 ;  /* 0x000000d90200720c */ /* 0x008fe20005f66670 */
[----:B------:R-:W-:Y:S03]  /*14770*/  VIADD R2, R0, 0x11 ;  /* 0x0000001100027836 */ /* 0x000fe60000000000 */
[----:B------:R-:W-:Y:S02]  /*14780*/  FSEL R24, R24, -INF , !P3 ;  /* 0xff80000018187808 */ /* 0x000fe40005800000 */
[C---:B------:R-:W-:Y:S02]  /*14790*/  ISETP.GE.AND P4, PT, R2.reuse, R248, PT ;  /* 0x000000f80200720c */ /* 0x040fe40003f86270 */
[C---:B------:R-:W-:Y:S02]  /*147a0*/  ISETP.GE.AND P0, PT, R2.reuse, R247, PT ;  /* 0x000000f70200720c */ /* 0x040fe40003f06270 */
[C---:B------:R-:W-:Y:S02]  /*147b0*/  ISETP.GE.AND P6, PT, R2.reuse, R250, PT ;  /* 0x000000fa0200720c */ /* 0x040fe40003fc6270 */
[C---:B------:R-:W-:Y:S02]  /*147c0*/  ISETP.GE.AND P2, PT, R2.reuse, R249, PT ;  /* 0x000000f90200720c */ /* 0x040fe40003f46270 */
[C---:B------:R-:W-:Y:S02]  /*147d0*/  ISETP.GE.OR P4, PT, R2.reuse, R252, !P4 ;  /* 0x000000fc0200720c */ /* 0x040fe40006786670 */
[C---:B------:R-:W-:Y:S02]  /*147e0*/  ISETP.GE.OR P0, PT, R2.reuse, R251, !P0 ;  /* 0x000000fb0200720c */ /* 0x040fe40004706670 */
[C---:B------:R-:W-:Y:S02]  /*147f0*/  ISETP.GE.OR P6, PT, R2.reuse, R217, !P6 ;  /* 0x000000d90200720c */ /* 0x040fe400077c6670 */
[----:B------:R-:W-:Y:S01]  /*14800*/  ISETP.GE.OR P2, PT, R2, R138, !P2 ;  /* 0x0000008a0200720c */ /* 0x000fe20005746670 */
[----:B------:R-:W-:Y:S01]  /*14810*/  VIADD R2, R0, 0x18 ;  /* 0x0000001800027836 */ /* 0x000fe20000000000 */
[----:B------:R-:W-:Y:S02]  /*14820*/  FSEL R21, R21, -INF , !P4 ;  /* 0xff80000015157808 */ /* 0x000fe40006000000 */
        /* <DEDUP_REMOVED lines=24> */
[----:B------:R-:W-:Y:S02]  /*149b0*/  ISETP.GE.AND P5, PT, R2, R247, PT ;  /* 0x000000f70200720c */ /* 0x000fe40003fa6270 */
[----:B------:R-:W-:Y:S02]  /*149c0*/  FSEL R31, R31, -INF , !P2 ;  /* 0xff8000001f1f7808 */ /* 0x000fe40005000000 */
[----:B------:R-:W-:Y:S02]  /*149d0*/  FSEL R32, R32, -INF , !P1 ;  /* 0xff80000020207808 */ /* 0x000fe40004800000 */
        /* <DEDUP_REMOVED lines=9> */
[----:B------:R-:W-:Y:S02]  /*14a70*/  ISETP.GE.AND P5, PT, R8, R247, PT ;  /* 0x000000f70800720c */ /* 0x000fe40003fa6270 */
[----:B------:R-:W-:Y:S02]  /*14a80*/  FSEL R33, R33, -INF , !P6 ;  /* 0xff80000021217808 */ /* 0x000fe40007000000 */
[----:B------:R-:W-:Y:S02]  /*14a90*/  ISETP.GE.AND P6, PT, R2, R248, PT ;  /* 0x000000f80200720c */ /* 0x000fe40003fc6270 */
[----:B------:R-:W-:Y:S02]  /*14aa0*/  ISETP.GE.OR P5, PT, R8, R251, !P5 ;  /* 0x000000fb0800720c */ /* 0x000fe40006fa6670 */
[----:B------:R-:W-:Y:S02]  /*14ab0*/  FSEL R34, R34, -INF , !P3 ;  /* 0xff80000022227808 */ /* 0x000fe40005800000 */
[----:B------:R-:W-:Y:S02]  /*14ac0*/  FSEL R35, R35, -INF , !P0 ;  /* 0xff80000023237808 */ /* 0x000fe40004000000 */
[----:B------:R-:W-:Y:S02]  /*14ad0*/  ISETP.GE.AND P3, PT, R2, R247, PT ;  /* 0x000000f70200720c */ /* 0x000fe40003f66270 */
[----:B------:R-:W-:Y:S02]  /*14ae0*/  FSEL R36, R36, -INF , !P4 ;  /* 0xff80000024247808 */ /* 0x000fe40006000000 */
[C---:B------:R-:W-:Y:S02]  /*14af0*/  ISETP.GE.OR P6, PT, R2.reuse, R252, !P6 ;  /* 0x000000fc0200720c */ /* 0x040fe400077c6670 */
[C---:B------:R-:W-:Y:S02]  /*14b00*/  ISETP.GE.AND P0, PT, R2.reuse, R250, PT ;  /* 0x000000fa0200720c */ /* 0x040fe40003f06270 */
[----:B------:R-:W-:Y:S02]  /*14b10*/  ISETP.GE.AND P4, PT, R2, R249, PT ;  /* 0x000000f90200720c */ /* 0x000fe40003f86270 */
[----:B------:R-:W-:Y:S02]  /*14b20*/  FSEL R50, R50, -INF , !P5 ;  /* 0xff80000032327808 */ /* 0x000fe40006800000 */
[----:B------:R-:W-:Y:S02]  /*14b30*/  ISETP.GE.AND P5, PT, R3, R248, PT ;  /* 0x000000f80300720c */ /* 0x000fe40003fa6270 */
[C---:B------:R-:W-:Y:S02]  /*14b40*/  ISETP.GE.OR P3, PT, R2.reuse, R251, !P3 ;  /* 0x000000fb0200720c */ /* 0x040fe40005f66670 */
[----:B------:R-:W-:Y:S02]  /*14b50*/  FSEL R37, R37, -INF , !P6 ;  /* 0xff80000025257808 */ /* 0x000fe40007000000 */
[C---:B------:R-:W-:Y:S02]  /*14b60*/  ISETP.GE.OR P0, PT, R2.reuse, R217, !P0 ;  /* 0x000000d90200720c */ /* 0x040fe40004706670 */
[----:B------:R-:W-:Y:S01]  /*14b70*/  ISETP.GE.OR P4, PT, R2, R138, !P4 ;  /* 0x0000008a0200720c */ /* 0x000fe20006786670 */
[----:B------:R-:W-:Y:S01]  /*14b80*/  VIADD R2, R0, 0x38 ;  /* 0x0000003800027836 */ /* 0x000fe20000000000 */
[----:B------:R-:W-:Y:S01]  /*14b90*/  ISETP.GE.AND P6, PT, R8, R248, PT ;  /* 0x000000f80800720c */ /* 0x000fe20003fc6270 */
[----:B------:R-:W-:Y:S01]  /*14ba0*/  VIADD R0, R0, 0x39 ;  /* 0x0000003900007836 */ /* 0x000fe20000000000 */
[-C--:B------:R-:W-:Y:S02]  /*14bb0*/  ISETP.GE.OR P5, PT, R3, R252.reuse, !P5 ;  /* 0x000000fc0300720c */ /* 0x080fe40006fa6670 */
[----:B------:R-:W-:Y:S02]  /*14bc0*/  FSEL R39, R39, -INF , !P3 ;  /* 0xff80000027277808 */ /* 0x000fe40005800000 */
[----:B------:R-:W-:Y:S02]  /*14bd0*/  ISETP.GE.OR P3, PT, R8, R252, !P6 ;  /* 0x000000fc0800720c */ /* 0x000fe40007766670 */
[-C--:B------:R-:W-:Y:S02]  /*14be0*/  ISETP.GE.AND P6, PT, R5, R248.reuse, PT ;  /* 0x000000f80500720c */ /* 0x080fe40003fc6270 */
[----:B------:R-:W-:Y:S02]  /*14bf0*/  FSEL R53, R53, -INF , !P5 ;  /* 0xff80000035357808 */ /* 0x000fe40006800000 */
[----:B------:R-:W-:Y:S02]  /*14c00*/  FMNMX.FTZ R7, R21, R7, !PT ;  /* 0x0000000715077209 */ /* 0x000fe40007810000 */
[----:B------:R-:W-:Y:S02]  /*14c10*/  ISETP.GE.AND P5, PT, R2, R248, PT ;  /* 0x000000f80200720c */ /* 0x000fe40003fa6270 */
[----:B------:R-:W-:Y:S02]  /*14c20*/  FSEL R48, R48, -INF , !P3 ;  /* 0xff80000030307808 */ /* 0x000fe40005800000 */
[C---:B------:R-:W-:Y:S02]  /*14c30*/  ISETP.GE.AND P3, PT, R5.reuse, R247, PT ;  /* 0x000000f70500720c */ /* 0x040fe40003f66270 */
[CC--:B------:R-:W-:Y:S02]  /*14c40*/  ISETP.GE.OR P6, PT, R5.reuse, R252.reuse, !P6 ;  /* 0x000000fc0500720c */ /* 0x0c0fe400077c6670 */
[----:B------:R-:W-:Y:S02]  /*14c50*/  FMNMX.FTZ R7, R32, R7, !PT ;  /* 0x0000000720077209 */ /* 0x000fe40007810000 */
[----:B------:R-:W-:Y:S02]  /*14c60*/  ISETP.GE.OR P5, PT, R2, R252, !P5 ;  /* 0x000000fc0200720c */ /* 0x000fe40006fa6670 */
[----:B------:R-:W-:Y:S02]  /*14c70*/  ISETP.GE.OR P3, PT, R5, R251, !P3 ;  /* 0x000000fb0500720c */ /* 0x000fe40005f66670 */
[----:B------:R-:W-:Y:S02]  /*14c80*/  FSEL R49, R49, -INF , !P6 ;  /* 0xff80000031317808 */ /* 0x000fe40007000000 */
[----:B------:R-:W-:Y:S02]  /*14c90*/  FMNMX.FTZ R137, R33, R7, !PT ;  /* 0x0000000721897209 */ /* 0x000fe40007810000 */
[----:B------:R-:W-:Y:S02]  /*14ca0*/  ISETP.GE.AND P6, PT, R4, R248, PT ;  /* 0x000000f80400720c */ /* 0x000fe40003fc6270 */
[----:B------:R-:W-:Y:S02]  /*14cb0*/  FSEL R64, R64, -INF , !P5 ;  /* 0xff80000040407808 */ /* 0x000fe40006800000 */
[----:B------:R-:W-:Y:S02]  /*14cc0*/  ISETP.GE.AND P5, PT, R0, R247, PT ;  /* 0x000000f70000720c */ /* 0x000fe40003fa6270 */
[----:B------:R-:W-:Y:S02]  /*14cd0*/  FSEL R51, R51, -INF , !P3 ;  /* 0xff80000033337808 */ /* 0x000fe40005800000 */
[----:B------:R-:W-:Y:S02]  /*14ce0*/  FMNMX.FTZ R137, R36, R137, !PT ;  /* 0x0000008924897209 */ /* 0x000fe40007810000 */
[----:B------:R-:W-:Y:S02]  /*14cf0*/  ISETP.GE.OR P3, PT, R4, R252, !P6 ;  /* 0x000000fc0400720c */ /* 0x000fe40007766670 */
[----:B------:R-:W-:Y:S02]  /*14d00*/  ISETP.GE.OR P5, PT, R0, R251, !P5 ;  /* 0x000000fb0000720c */ /* 0x000fe40006fa6670 */
[----:B------:R-:W-:Y:S02]  /*14d10*/  FMNMX.FTZ R137, R37, R137, !PT ;  /* 0x0000008925897209 */ /* 0x000fe40007810000 */
[----:B------:R-:W-:Y:S02]  /*14d20*/  FSEL R52, R52, -INF , !P3 ;  /* 0xff80000034347808 */ /* 0x000fe40005800000 */
[-C--:B------:R-:W-:Y:S02]  /*14d30*/  ISETP.GE.AND P6, PT, R4, R247.reuse, PT ;  /* 0x000000f70400720c */ /* 0x080fe40003fc6270 */
[----:B------:R-:W-:Y:S02]  /*14d40*/  ISETP.GE.AND P3, PT, R3, R247, PT ;  /* 0x000000f70300720c */ /* 0x000fe40003f66270 */
[----:B------:R-:W-:Y:S02]  /*14d50*/  FSEL R67, R67, -INF , !P5 ;  /* 0xff80000043437808 */ /* 0x000fe40006800000 */
[----:B------:R-:W-:Y:S02]  /*14d60*/  FSEL R210, R40, -INF , !P2 ;  /* 0xff80000028d27808 */ /* 0x000fe40005000000 */
[C---:B------:R-:W-:Y:S02]  /*14d70*/  ISETP.GE.AND P5, PT, R5.reuse, R250, PT ;  /* 0x000000fa0500720c */ /* 0x040fe40003fa6270 */
[----:B------:R-:W-:Y:S02]  /*14d80*/  ISETP.GE.AND P2, PT, R5, R249, PT ;  /* 0x000000f90500720c */ /* 0x000fe40003f46270 */
[----:B------:R-:W-:Y:S02]  /*14d90*/  FMNMX.FTZ R6, R23, R6, !PT ;  /* 0x0000000617067209 */ /* 0x000fe40007810000 */
[----:B------:R-:W-:Y:S02]  /*14da0*/  FMNMX.FTZ R137, R48, R137, !PT ;  /* 0x0000008930897209 */ /* 0x000fe40007810000 */
[-C--:B------:R-:W-:Y:S02]  /*14db0*/  ISETP.GE.OR P6, PT, R4, R251.reuse, !P6 ;  /* 0x000000fb0400720c */ /* 0x080fe400077c6670 */
[----:B------:R-:W-:Y:S02]  /*14dc0*/  ISETP.GE.OR P3, PT, R3, R251, !P3 ;  /* 0x000000fb0300720c */ /* 0x000fe40005f66670 */
[C---:B------:R-:W-:Y:S02]  /*14dd0*/  ISETP.GE.OR P5, PT, R5.reuse, R217, !P5 ;  /* 0x000000d90500720c */ /* 0x040fe40006fa6670 */
[----:B------:R-:W-:Y:S02]  /*14de0*/  ISETP.GE.OR P2, PT, R5, R138, !P2 ;  /* 0x0000008a0500720c */ /* 0x000fe40005746670 */
[----:B------:R-:W-:Y:S02]  /*14df0*/  FMNMX.FTZ R5, R34, R6, !PT ;  /* 0x0000000622057209 */ /* 0x000fe40007810000 */
[----:B------:R-:W-:Y:S02]  /*14e00*/  FMNMX.FTZ R137, R49, R137, !PT ;  /* 0x0000008931897209 */ /* 0x000fe40007810000 */
[----:B------:R-:W-:Y:S02]  /*14e10*/  FSEL R211, R41, -INF , !P0 ;  /* 0xff80000029d37808 */ /* 0x000fe40004000000 */
[----:B------:R-:W-:Y:S02]  /*14e20*/  PLOP3.LUT P0, PT, PT, PT, UP0, 0x80, 0x0 ;  /* 0x000000000000781c */ /* 0x000fe40003f0f008 */
[----:B------:R-:W-:Y:S02]  /*14e30*/  FSEL R54, R54, -INF , !P6 ;  /* 0xff80000036367808 */ /* 0x000fe40007000000 */
[----:B------:R-:W-:Y:S02]  /*14e40*/  FSEL R55, R55, -INF , !P3 ;  /* 0xff80000037377808 */ /* 0x000fe40005800000 */
[----:B------:R-:W-:Y:S02]  /*14e50*/  ISETP.GE.AND P6, PT, R0, R248, PT ;  /* 0x000000f80000720c */ /* 0x000fe40003fc6270 */
[----:B------:R-:W-:Y:S02]  /*14e60*/  ISETP.GE.AND P3, PT, R2, R247, PT ;  /* 0x000000f70200720c */ /* 0x000fe40003f66270 */
[----:B------:R-:W-:Y:S02]  /*14e70*/  FMNMX.FTZ R7, R142, R139, !PT ;  /* 0x0000008b8e077209 */ /* 0x000fe40007810000 */
[----:B------:R-:W-:Y:S02]  /*14e80*/  FMNMX.FTZ R5, R35, R5, !PT ;  /* 0x0000000523057209 */ /* 0x000fe40007810000 */
[----:B------:R-:W-:Y:S02]  /*14e90*/  FMNMX.FTZ R137, R52, R137, !PT ;  /* 0x0000008934897209 */ /* 0x000fe40007810000 */
[----:B------:R-:W-:Y:S02]  /*14ea0*/  ISETP.GE.OR P6, PT, R0, R252, !P6 ;  /* 0x000000fc0000720c */ /* 0x000fe400077c6670 */
[----:B------:R-:W-:Y:S02]  /*14eb0*/  ISETP.GE.OR P3, PT, R2, R251, !P3 ;  /* 0x000000fb0200720c */ /* 0x000fe40005f66670 */
[----:B------:R-:W-:Y:S02]  /*14ec0*/  FMNMX.FTZ R6, R225, R7, !PT ;  /* 0x00000007e1067209 */ /* 0x000fe40007810000 */
[----:B------:R-:W-:Y:S02]  /*14ed0*/  FMNMX.FTZ R5, R38, R5, !PT ;  /* 0x0000000526057209 */ /* 0x000fe40007810000 */
[----:B------:R-:W-:Y:S02]  /*14ee0*/  FMNMX.FTZ R137, R53, R137, !PT ;  /* 0x0000008935897209 */ /* 0x000fe40007810000 */
[----:B------:R-:W-:Y:S02]  /*14ef0*/  FSEL R65, R65, -INF , !P6 ;  /* 0xff80000041417808 */ /* 0x000fe40007000000 */
[----:B------:R-:W-:Y:S02]  /*14f00*/  FSEL R66, R66, -INF , !P3 ;  /* 0xff80000042427808 */ /* 0x000fe40005800000 */
[C---:B------:R-:W-:Y:S02]  /*14f10*/  ISETP.GE.AND P6, PT, R8.reuse, R250, PT ;  /* 0x000000fa0800720c */ /* 0x040fe40003fc6270 */
[----:B------:R-:W-:Y:S02]  /*14f20*/  ISETP.GE.AND P3, PT, R8, R249, PT ;  /* 0x000000f90800720c */ /* 0x000fe40003f66270 */
[----:B------:R-:W-:Y:S02]  /*14f30*/  FMNMX.FTZ R6, R224, R6, !PT ;  /* 0x00000006e0067209 */ /* 0x000fe40007810000 */
[----:B------:R-:W-:Y:S02]  /*14f40*/  FMNMX.FTZ R5, R39, R5, !PT ;  /* 0x0000000527057209 */ /* 0x000fe40007810000 */
[----:B------:R-:W-:Y:S02]  /*14f50*/  FMNMX.FTZ R137, R64, R137, !PT ;  /* 0x0000008940897209 */ /* 0x000fe40007810000 */
[----:B------:R-:W-:Y:S02]  /*14f60*/  FSEL R209, R42, -INF , !P1 ;  /* 0xff8000002ad17808 */ /* 0x000fe40004800000 */
[C---:B------:R-:W-:Y:S02]  /*14f70*/  ISETP.GE.OR P6, PT, R8.reuse, R217, !P6 ;  /* 0x000000d90800720c */ /* 0x040fe400077c6670 */
[----:B------:R-:W-:Y:S02]  /*14f80*/  ISETP.GE.OR P3, PT, R8, R138, !P3 ;  /* 0x0000008a0800720c */ /* 0x000fe40005f66670 */
[----:B------:R-:W-:Y:S02]  /*14f90*/  ISETP.GE.AND P1, PT, R4, R250, PT ;  /* 0x000000fa0400720c */ /* 0x000fe40003f26270 */
[----:B------:R-:W-:Y:S02]  /*14fa0*/  FMNMX.FTZ R15, R222, R6, !PT ;  /* 0x00000006de0f7209 */ /* 0x000fe40007810000 */
[----:B------:R-:W-:Y:S02]  /*14fb0*/  FMNMX.FTZ R14, R50, R5, !PT ;  /* 0x00000005320e7209 */ /* 0x000fe40007810000 */
[----:B------:R-:W-:Y:S01]  /*14fc0*/  FMNMX.FTZ R137, R65, R137, !PT ;  /* 0x0000008941897209 */ /* 0x000fe20007810000 */
[----:B------:R-:W-:Y:S06]  /*14fd0*/  @P0 BRA `(.L_x_548) ;  /* 0xffffffe000c00947 */ /* 0x000fec000383ffff */
.L_x_547:
[----:B------:R-:W-:Y:S01]  /*14fe0*/  STL [R1+0xb4], R251 ;  /* 0x0000b4fb01007387 */ /* 0x000fe20000100800 */
[----:B------:R-:W-:Y:S01]  /*14ff0*/  MOV R29, R24 ;  /* 0x00000018001d7202 */ /* 0x000fe20000000f00 */
[----:B------:R-:W-:Y:S01]  /*15000*/  UISETP.GT.AND UP0, UPT, UR24, UR13, UPT ;  /* 0x0000000d1800728c */ /* 0x000fe2000bf04270 */
[----:B-1----:R-:W-:Y:S01]  /*15010*/  FMNMX.FTZ R7, R51, R14, !PT ;  /* 0x0000000e33077209 */ /* 0x002fe20007810000 */
[----:B------:R-:W-:Y:S01]  /*15020*/  STL [R1+0xb0], R248 ;  /* 0x0000b0f801007387 */ /* 0x000fe20000100800 */
[----:B------:R-:W-:Y:S01]  /*15030*/  FMNMX.FTZ R6, R29, R15, !PT ;  /* 0x0000000f1d067209 */ /* 0x000fe20007810000 */
[----:B------:R-:W-:Y:S01]  /*15040*/  UMOV UR18, UR24 ;  /* 0x0000001800127c82 */ /* 0x000fe20008000000 */
[----:B------:R-:W-:Y:S01]  /*15050*/  FMNMX.FTZ R7, R54, R7, !PT ;  /* 0x0000000736077209 */ /* 0x000fe20007810000 */
[----:B------:R-:W-:Y:S01]  /*15060*/  STL [R1+0xac], R247 ;  /* 0x0000acf701007387 */ /* 0x000fe20000100800 */
[C---:B------:R-:W-:Y:S02]  /*15070*/  ISETP.GE.AND P0, PT, R4.reuse, R249, PT ;  /* 0x000000f90400720c */ /* 0x040fe40003f06270 */
[----:B------:R-:W-:Y:S01]  /*15080*/  FMNMX.FTZ R5, R221, R140, !PT ;  /* 0x0000008cdd057209 */ /* 0x000fe20007810000 */
[----:B------:R-:W-:Y:S01]  /*15090*/  STL [R1+0xa8], R246 ;  /* 0x0000a8f601007387 */ /* 0x000fe20000100800 */
[----:B------:R-:W-:Y:S02]  /*150a0*/  FMNMX.FTZ R6, R219, R6, !PT ;  /* 0x00000006db067209 */ /* 0x000fe40007810000 */
[----:B------:R-:W-:Y:S01]  /*150b0*/  FMNMX.FTZ R136, R55, R7, !PT ;  /* 0x0000000737887209 */ /* 0x000fe20007810000 */
[----:B------:R-:W-:Y:S01]  /*150c0*/  STL [R1+0xa4], R245 ;  /* 0x0000a4f501007387 */ /* 0x000fe20000100800 */
[C---:B------:R-:W-:Y:S02]  /*150d0*/  ISETP.GE.OR P1, PT, R4.reuse, R217, !P1 ;  /* 0x000000d90400720c */ /* 0x040fe40004f26670 */
[----:B------:R-:W-:Y:S01]  /*150e0*/  ISETP.GE.OR P0, PT, R4, R138, !P0 ;  /* 0x0000008a0400720c */ /* 0x000fe20004706670 */
        /* <DEDUP_REMOVED lines=12> */
[----:B------:R1:W-:Y:S01]  /*151b0*/  STL [R1+0x90], R240 ;  /* 0x000090f001007387 */ /* 0x0003e20000100800 */
[----:B------:R-:W-:Y:S02]  /*151c0*/  FSEL R44, R44, -INF , !P6 ;  /* 0xff8000002c2c7808 */ /* 0x000fe40007000000 */
[----:B------:R-:W-:Y:S01]  /*151d0*/  FSEL R45, R45, -INF , !P5 ;  /* 0xff8000002d2d7808 */ /* 0x000fe20006800000 */
[----:B------:R-:W-:Y:S01]  /*151e0*/  STL [R1+0x8c], R239 ;  /* 0x00008cef01007387 */ /* 0x000fe20000100800 */
[C---:B------:R-:W-:Y:S02]  /*151f0*/  ISETP.GE.AND P6, PT, R3.reuse, R250, PT ;  /* 0x000000fa0300720c */ /* 0x040fe40003fc6270 */
[C---:B------:R-:W-:Y:S01]  /*15200*/  ISETP.GE.AND P5, PT, R3.reuse, R249, PT ;  /* 0x000000f90300720c */ /* 0x040fe20003fa6270 */
[----:B------:R-:W-:Y:S01]  /*15210*/  STL [R1+0x88], R238 ;  /* 0x000088ee01007387 */ /* 0x000fe20000100800 */
[----:B------:R-:W-:Y:S02]  /*15220*/  MOV R13, R26 ;  /* 0x0000001a000d7202 */ /* 0x000fe40000000f00 */
[C---:B------:R-:W-:Y:S01]  /*15230*/  ISETP.GE.OR P6, PT, R3.reuse, R217, !P6 ;  /* 0x000000d90300720c */ /* 0x040fe200077c6670 */
[----:B------:R-:W-:Y:S01]  /*15240*/  STL [R1+0x84], R237 ;  /* 0x000084ed01007387 */ /* 0x000fe20000100800 */
[----:B------:R-:W-:Y:S02]  /*15250*/  ISETP.GE.OR P5, PT, R3, R138, !P5 ;  /* 0x0000008a0300720c */ /* 0x000fe40006fa6670 */
[----:B------:R-:W-:Y:S01]  /*15260*/  MOV R41, R27 ;  /* 0x0000001b00297202 */ /* 0x000fe20000000f00 */
[----:B------:R-:W-:Y:S01]  /*15270*/  STL [R1+0x80], R236 ;  /* 0x000080ec01007387 */ /* 0x000fe20000100800 */
[----:B------:R-:W-:Y:S02]  /*15280*/  FMNMX.FTZ R3, R13, R5, !PT ;  /* 0x000000050d037209 */ /* 0x000fe40007810000 */
[----:B------:R-:W-:Y:S01]  /*15290*/  MOV R40, R30 ;  /* 0x0000001e00287202 */ /* 0x000fe20000000f00 */
[----:B------:R2:W-:Y:S01]  /*152a0*/  STL [R1+0x7c], R235 ;  /* 0x00007ceb01007387 */ /* 0x0005e20000100800 */
[----:B------:R-:W-:Y:S02]  /*152b0*/  FMNMX.FTZ R3, R41, R3, !PT ;  /* 0x0000000329037209 */ /* 0x000fe40007810000 */
[----:B------:R-:W-:Y:S01]  /*152c0*/  MOV R42, R31 ;  /* 0x0000001f002a7202 */ /* 0x000fe20000000f00 */
[----:B------:R-:W3:Y:S01]  /*152d0*/  SHFL.BFLY PT, R8, R137, 0x2, 0x1f ;  /* 0x0c401f0089087f89 */ /* 0x000ee200000e0000 */
[----:B------:R-:W-:Y:S02]  /*152e0*/  FMNMX.FTZ R3, R40, R3, !PT ;  /* 0x0000000328037209 */ /* 0x000fe40007810000 */
[----:B------:R-:W-:Y:S05]  /*152f0*/  FSEL R56, R56, -INF , !P1 ;  /* 0xff80000038387808 */ /* 0x000fea0004800000 */
[----:B------:R-:W4:Y:S01]  /*15300*/  SHFL.BFLY PT, R6, R136, 0x2, 0x1f ;  /* 0x0c401f0088067f89 */ /* 0x000f2200000e0000 */
[----:B------:R-:W-:Y:S02]  /*15310*/  FMNMX.FTZ R3, R42, R3, !PT ;  /* 0x000000032a037209 */ /* 0x000fe40007810000 */
[----:B------:R-:W-:Y:S05]  /*15320*/  ISETP.GE.AND P1, PT, R2, R250, PT ;  /* 0x000000fa0200720c */ /* 0x000fea0003f26270 */
[----:B------:R-:W-:Y:S01]  /*15330*/  STL [R1+0x78], R234 ;  /* 0x000078ea01007387 */ /* 0x000fe20000100800 */
[----:B------:R-:W-:Y:S02]  /*15340*/  FMNMX.FTZ R3, R209, R3, !PT ;  /* 0x00000003d1037209 */ /* 0x000fe40007810000 */
[----:B-1----:R-:W-:Y:S01]  /*15350*/  FSEL R240, R46, -INF , !P3 ;  /* 0xff8000002ef07808 */ /* 0x002fe20005800000 */
[----:B------:R-:W-:Y:S01]  /*15360*/  STL [R1+0x74], R233 ;  /* 0x000074e901007387 */ /* 0x000fe20000100800 */
[----:B------:R-:W-:Y:S02]  /*15370*/  ISETP.GE.OR P1, PT, R2, R217, !P1 ;  /* 0x000000d90200720c */ /* 0x000fe40004f26670 */
[----:B------:R-:W-:Y:S01]  /*15380*/  FMNMX.FTZ R4, R211, R4, !PT ;  /* 0x00000004d3047209 */ /* 0x000fe20007810000 */
[----:B------:R-:W-:Y:S01]  /*15390*/  STL [R1+0x70], R228 ;  /* 0x000070e401007387 */ /* 0x000fe20000100800 */
[----:B------:R-:W-:Y:S02]  /*153a0*/  FSEL R14, R47, -INF , !P2 ;  /* 0xff8000002f0e7808 */ /* 0x000fe40005000000 */
[----:B------:R-:W-:Y:S01]  /*153b0*/  FSEL R60, R60, -INF , !P1 ;  /* 0xff8000003c3c7808 */ /* 0x000fe20004800000 */
[----:B------:R-:W4:Y:S01]  /*153c0*/  LDL.LU R15, [R1+0x24] ;  /* 0x00002400010f7983 */ /* 0x000f220000300800 */
[----:B--2---:R-:W-:Y:S02]  /*153d0*/  FSEL R235, R43, -INF , !P4 ;  /* 0xff8000002beb7808 */ /* 0x004fe40006000000 */
[-C--:B------:R-:W-:Y:S01]  /*153e0*/  ISETP.GE.AND P1, PT, R2, R249.reuse, PT ;  /* 0x000000f90200720c */ /* 0x080fe20003f26270 */
[----:B------:R-:W-:Y:S01]  /*153f0*/  LDSM.16.MT88.4 R24, [R229+0xc000] ;  /* 0x00c00000e518783b */ /* 0x000fe20000004200 */
[----:B------:R-:W-:Y:S02]  /*15400*/  FMNMX.FTZ R4, R44, R4, !PT ;  /* 0x000000042c047209 */ /* 0x000fe40007810000 */
[----:B------:R-:W-:Y:S02]  /*15410*/  FSEL R251, R58, -INF , !P0 ;  /* 0xff8000003afb7808 */ /* 0x000fe40004000000 */
[----:B------:R-:W-:Y:S02]  /*15420*/  FSEL R237, R57, -INF , !P6 ;  /* 0xff80000039ed7808 */ /* 0x000fe40007000000 */
[----:B------:R-:W-:Y:S02]  /*15430*/  FMNMX.FTZ R135, R45, R4, !PT ;  /* 0x000000042d877209 */ /* 0x000fe40007810000 */
[----:B------:R-:W-:Y:S02]  /*15440*/  ISETP.GE.OR P1, PT, R2, R138, !P1 ;  /* 0x0000008a0200720c */ /* 0x000fe40004f26670 */
[C---:B------:R-:W-:Y:S02]  /*15450*/  ISETP.GE.AND P6, PT, R0.reuse, R250, PT ;  /* 0x000000fa0000720c */ /* 0x040fe40003fc6270 */
[----:B------:R-:W-:Y:S02]  /*15460*/  ISETP.GE.AND P0, PT, R0, R249, PT ;  /* 0x000000f90000720c */ /* 0x000fe40003f06270 */
[----:B------:R-:W-:Y:S02]  /*15470*/  FSEL R30, R59, -INF , !P5 ;  /* 0xff8000003b1e7808 */ /* 0x000fe40006800000 */
[----:B------:R-:W-:Y:S02]  /*15480*/  FMNMX.FTZ R135, R56, R135, !PT ;  /* 0x0000008738877209 */ /* 0x000fe40007810000 */
[C---:B------:R-:W-:Y:S02]  /*15490*/  ISETP.GE.OR P6, PT, R0.reuse, R217, !P6 ;  /* 0x000000d90000720c */ /* 0x040fe400077c6670 */
[----:B------:R-:W-:Y:S02]  /*154a0*/  ISETP.GE.OR P0, PT, R0, R138, !P0 ;  /* 0x0000008a0000720c */ /* 0x000fe40004706670 */
[----:B------:R-:W-:Y:S02]  /*154b0*/  FSEL R31, R62, -INF , !P1 ;  /* 0xff8000003e1f7808 */ /* 0x000fe40004800000 */
[----:B------:R-:W-:Y:S02]  /*154c0*/  FMNMX.FTZ R135, R237, R135, !PT ;  /* 0x00000087ed877209 */ /* 0x000fe40007810000 */
[----:B------:R-:W-:Y:S02]  /*154d0*/  FSEL R138, R63, -INF , !P0 ;  /* 0xff8000003f8a7808 */ /* 0x000fe40004000000 */
[----:B------:R-:W-:Y:S02]  /*154e0*/  FSEL R236, R61, -INF , !P6 ;  /* 0xff8000003dec7808 */ /* 0x000fe40007000000 */
[----:B------:R-:W-:Y:S04]  /*154f0*/  FMNMX.FTZ R135, R60, R135, !PT ;  /* 0x000000873c877209 */ /* 0x000fe80007810000 */
[----:B------:R-:W-:Y:S05]  /*15500*/  FMNMX.FTZ R135, R236, R135, !PT ;  /* 0x00000087ec877209 */ /* 0x000fea0007810000 */
[----:B------:R-:W1:Y:S01]  /*15510*/  SHFL.BFLY PT, R4, R135, 0x2, 0x1f ;  /* 0x0c401f0087047f89 */ /* 0x000e6200000e0000 */
[----:B---3--:R-:W-:Y:S02]  /*15520*/  FMNMX.FTZ R137, R137, R8, !PT ;  /* 0x0000000889897209 */ /* 0x008fe40007810000 */
[----:B----4-:R-:W-:Y:S02]  /*15530*/  FMNMX.FTZ R136, R136, R6, !PT ;  /* 0x0000000688887209 */ /* 0x010fe40007810000 */
[----:B------:R-:W-:Y:S03]  /*15540*/  FMNMX.FTZ R6, R235, R3, !PT ;  /* 0x00000003eb067209 */ /* 0x000fe60007810000 */
[----:B------:R-:W2:Y:S01]  /*15550*/  SHFL.BFLY PT, R5, R137, 0x1, 0x1f ;  /* 0x0c201f0089057f89 */ /* 0x000ea200000e0000 */
[----:B------:R-:W-:Y:S07]  /*15560*/  FMNMX.FTZ R6, R240, R6, !PT ;  /* 0x00000006f0067209 */ /* 0x000fee0007810000 */
[----:B------:R-:W3:Y:S01]  /*15570*/  SHFL.BFLY PT, R3, R136, 0x1, 0x1f ;  /* 0x0c201f0088037f89 */ /* 0x000ee200000e0000 */
[----:B------:R-:W-:Y:S04]  /*15580*/  FMNMX.FTZ R6, R14, R6, !PT ;  /* 0x000000060e067209 */ /* 0x000fe80007810000 */
[----:B------:R-:W-:Y:S04]  /*15590*/  FMNMX.FTZ R2, R251, R6, !PT ;  /* 0x00000006fb027209 */ /* 0x000fe80007810000 */
[----:B------:R-:W-:Y:S02]  /*155a0*/  FMNMX.FTZ R0, R30, R2, !PT ;  /* 0x000000021e007209 */ /* 0x000fe40007810000 */
[----:B-1----:R-:W-:Y:S02]  /*155b0*/  FMNMX.FTZ R135, R135, R4, !PT ;  /* 0x0000000487877209 */ /* 0x002fe40007810000 */
[----:B------:R-:W-:Y:S03]  /*155c0*/  FMNMX.FTZ R0, R31, R0, !PT ;  /* 0x000000001f007209 */ /* 0x000fe60007810000 */
[----:B------:R-:W1:Y:S01]  /*155d0*/  SHFL.BFLY PT, R4, R135, 0x1, 0x1f ;  /* 0x0c201f0087047f89 */ /* 0x000e6200000e0000 */
[----:B------:R-:W-:Y:S02]  /*155e0*/  FMNMX.FTZ R0, R138, R0, !PT ;  /* 0x000000008a007209 */ /* 0x000fe40007810000 */
[----:B--2---:R-:W-:Y:S02]  /*155f0*/  FMNMX.FTZ R137, R137, R5, !PT ;  /* 0x0000000589897209 */ /* 0x004fe40007810000 */
[----:B---3--:R-:W-:Y:S03]  /*15600*/  FMNMX.FTZ R136, R136, R3, !PT ;  /* 0x0000000388887209 */ /* 0x008fe60007810000 */
[----:B------:R-:W2:Y:S01]  /*15610*/  SHFL.BFLY PT, R2, R0, 0x2, 0x1f ;  /* 0x0c401f0000027f89 */ /* 0x000ea200000e0000 */
[C---:B------:R-:W-:Y:S01]  /*15620*/  FSETP.NEU.FTZ.AND P3, PT, R137.reuse, -INF , PT ;  /* 0xff8000008900780b */ /* 0x040fe20003f7d000 */
[----:B------:R-:W-:Y:S01]  /*15630*/  FMUL.FTZ R6, R137, UR4 ;  /* 0x0000000489067c20 */ /* 0x000fe20008410000 */
[C---:B------:R-:W-:Y:S01]  /*15640*/  FSETP.NEU.FTZ.AND P2, PT, R136.reuse, -INF , PT ;  /* 0xff8000008800780b */ /* 0x040fe20003f5d000 */
[----:B------:R-:W-:Y:S03]  /*15650*/  FMUL.FTZ R7, R136, UR4 ;  /* 0x0000000488077c20 */ /* 0x000fe60008410000 */
[----:B------:R-:W-:Y:S02]  /*15660*/  FSEL R6, R6, RZ, P3 ;  /* 0x000000ff06067208 */ /* 0x000fe40001800000 */
[----:B------:R-:W-:Y:S03]  /*15670*/  FSEL R7, R7, RZ, P2 ;  /* 0x000000ff07077208 */ /* 0x000fe60001000000 */
[--C-:B------:R-:W-:Y:S01]  /*15680*/  FFMA.FTZ R3, R134, UR4, -R6.reuse ;  /* 0x0000000486037c23 */ /* 0x100fe20008010806 */
[--C-:B------:R-:W-:Y:S01]  /*15690*/  FFMA.FTZ R46, R36, UR4, -R6.reuse ;  /* 0x00000004242e7c23 */ /* 0x100fe20008010806 */
[--C-:B------:R-:W-:Y:S01]  /*156a0*/  FFMA.FTZ R215, R23, UR4, -R7.reuse ;  /* 0x0000000417d77c23 */ /* 0x100fe20008010807 */
[----:B------:R-:W-:Y:S01]  /*156b0*/  FFMA.FTZ R214, R34, UR4, -R7 ;  /* 0x0000000422d67c23 */ /* 0x000fe20008010807 */
[----:B------:R3:W-:Y:S01]  /*156c0*/  MUFU.EX2 R9, R3 ;  /* 0x0000000300097308 */ /* 0x0007e20000000800 */
[--C-:B------:R-:W-:Y:S01]  /*156d0*/  FFMA.FTZ R12, R48, UR4, -R6.reuse ;  /* 0x00000004300c7c23 */ /* 0x100fe20008010806 */
[----:B-1----:R-:W-:Y:S01]  /*156e0*/  FMNMX.FTZ R135, R135, R4, !PT ;  /* 0x0000000487877209 */ /* 0x002fe20007810000 */
[--C-:B------:R-:W-:Y:S01]  /*156f0*/  FFMA.FTZ R28, R49, UR4, -R6.reuse ;  /* 0x00000004311c7c23 */ /* 0x100fe20008010806 */
[----:B------:R-:W-:Y:S01]  /*15700*/  FSEL R4, R136, RZ, P2 ;  /* 0x000000ff88047208 */ /* 0x000fe20001000000 */
[--C-:B------:R-:W-:Y:S01]  /*15710*/  FFMA.FTZ R228, R53, UR4, -R6.reuse ;  /* 0x0000000435e47c23 */ /* 0x100fe20008010806 */
[C---:B------:R-:W-:Y:S01]  /*15720*/  FSETP.NEU.FTZ.AND P1, PT, R135.reuse, -INF , PT ;  /* 0xff8000008700780b */ /* 0x040fe20003f3d000 */
[----:B------:R-:W-:Y:S01]  /*15730*/  FMUL.FTZ R212, R135, UR4 ;  /* 0x0000000487d47c20 */ /* 0x000fe20008410000 */
[----:B--2---:R-:W-:Y:S01]  /*15740*/  FMNMX.FTZ R0, R0, R2, !PT ;  /* 0x0000000200007209 */ /* 0x004fe20007810000 */
[--C-:B------:R-:W-:Y:S01]  /*15750*/  FFMA.FTZ R2, R16, UR4, -R6.reuse ;  /* 0x0000000410027c23 */ /* 0x100fe20008010806 */
[----:B------:R-:W-:Y:S01]  /*15760*/  FADD.FTZ R5, -R4, R133 ;  /* 0x0000008504057221 */ /* 0x000fe20000010100 */
[--C-:B------:R-:W-:Y:S01]  /*15770*/  FFMA.FTZ R11, R64, UR4, -R6.reuse ;  /* 0x00000004400b7c23 */ /* 0x100fe20008010806 */
[----:B------:R-:W-:Y:S01]  /*15780*/  FSEL R212, R212, RZ, P1 ;  /* 0x000000ffd4d47208 */ /* 0x000fe20000800000 */
[----:B------:R1:W-:Y:S01]  /*15790*/  MUFU.EX2 R248, R2 ;  /* 0x0000000200f87308 */ /* 0x0003e20000000800 */
[--C-:B------:R-:W-:Y:S01]  /*157a0*/  FFMA.FTZ R10, R65, UR4, -R6.reuse ;  /* 0x00000004410a7c23 */ /* 0x100fe20008010806 */
[--C-:B------:R-:W-:Y:S01]  /*157b0*/  FFMA.FTZ R217, R22, UR4, -R7.reuse ;  /* 0x0000000416d97c23 */ /* 0x100fe20008010807 */
[--C-:B------:R-:W-:Y:S01]  /*157c0*/  FFMA.FTZ R233, R55, UR4, -R7.reuse ;  /* 0x0000000437e97c23 */ /* 0x100fe20008010807 */
[--C-:B---3--:R-:W-:Y:S01]  /*157d0*/  FFMA.FTZ R3, R220, UR4, -R6.reuse ;  /* 0x00000004dc037c23 */ /* 0x108fe20008010806 */
[--C-:B------:R-:W-:Y:S01]  /*157e0*/  FFMA.FTZ R220, R33, UR4, -R6.reuse ;  /* 0x0000000421dc7c23 */ /* 0x100fe20008010806 */
[--C-:B------:R-:W-:Y:S01]  /*157f0*/  FFMA.FTZ R239, R66, UR4, -R7.reuse ;  /* 0x0000000442ef7c23 */ /* 0x100fe20008010807 */
[--C-:B------:R-:W-:Y:S03]  /*15800*/  FFMA.FTZ R238, R67, UR4, -R7.reuse ;  /* 0x0000000443ee7c23 */ /* 0x100fe60008010807 */
[----:B------:R2:W-:Y:S01]  /*15810*/  MUFU.EX2 R59, R3 ;  /* 0x00000003003b7308 */ /* 0x0005e20000000800 */
[--C-:B------:R-:W-:Y:S01]  /*15820*/  FFMA.FTZ R47, R37, UR4, -R6.reuse ;  /* 0x00000004252f7c23 */ /* 0x100fe20008010806 */
[----:B------:R-:W-:Y:S01]  /*15830*/  FFMA.FTZ R61, R52, UR4, -R6 ;  /* 0x00000004343d7c23 */ /* 0x000fe20008010806 */
[----:B------:R-:W-:Y:S01]  /*15840*/  FFMA.FTZ R54, R54, UR4, -R7 ;  /* 0x0000000436367c23 */ /* 0x000fe20008010807 */
[----:B------:R-:W-:Y:S01]  /*15850*/  IMAD.MOV.U32 R23, RZ, RZ, R211 ;  /* 0x000000ffff177224 */ /* 0x000fe200078e00d3 */
[----:B------:R-:W-:Y:S05]  /*15860*/  MOV R34, R10 ;  /* 0x0000000a00227202 */ /* 0x000fea0000000f00 */
[----:B------:R-:W-:Y:S01]  /*15870*/  MUFU.EX2 R217, R217 ;  /* 0x000000d900d97308 */ /* 0x000fe20000000800 */
[----:B-1----:R-:W1:Y:S09]  /*15880*/  SHFL.BFLY PT, R2, R0, 0x1, 0x1f ;  /* 0x0c201f0000027f89 */ /* 0x002e7200000e0000 */
[----:B------:R-:W-:Y:S01]  /*15890*/  MUFU.EX2 R233, R233 ;  /* 0x000000e900e97308 */ /* 0x000fe20000000800 */
[--C-:B--2---:R-:W-:Y:S09]  /*158a0*/  FFMA.FTZ R3, R141, UR4, -R7.reuse ;  /* 0x000000048d037c23 */ /* 0x104ff20008010807 */
[----:B------:R2:W-:Y:S01]  /*158b0*/  MUFU.EX2 R43, R3 ;  /* 0x00000003002b7308 */ /* 0x0005e20000000800 */
[----:B-1----:R-:W-:Y:S01]  /*158c0*/  FMNMX.FTZ R134, R0, R2, !PT ;  /* 0x0000000200867209 */ /* 0x002fe20007810000 */
[----:B------:R-:W-:Y:S01]  /*158d0*/  FFMA.FTZ R0, R225, UR4, -R212 ;  /* 0x00000004e1007c23 */ /* 0x000fe200080108d4 */
[--C-:B------:R-:W-:Y:S01]  /*158e0*/  FFMA.FTZ R225, R38, UR4, -R7.reuse ;  /* 0x0000000426e17c23 */ /* 0x100fe20008010807 */
[----:B------:R-:W-:Y:S06]  /*158f0*/  MOV R38, R13 ;  /* 0x0000000d00267202 */ /* 0x000fec0000000f00 */
[----:B------:R1:W-:Y:S01]  /*15900*/  MUFU.EX2 R63, R0 ;  /* 0x00000000003f7308 */ /* 0x0003e20000000800 */
[C---:B------:R-:W-:Y:S01]  /*15910*/  FMUL.FTZ R213, R134.reuse, UR4 ;  /* 0x0000000486d57c20 */ /* 0x040fe20008410000 */
[----:B------:R-:W-:Y:S01]  /*15920*/  FSETP.NEU.FTZ.AND P0, PT, R134, -INF , PT ;  /* 0xff8000008600780b */ /* 0x000fe20003f1d000 */
[----:B--2---:R-:W-:Y:S03]  /*15930*/  FFMA.FTZ R3, R143, UR4, -R7 ;  /* 0x000000048f037c23 */ /* 0x004fe60008010807 */
[----:B------:R-:W-:Y:S04]  /*15940*/  FSEL R213, R213, RZ, P0 ;  /* 0x000000ffd5d57208 */ /* 0x000fe80000000000 */
[----:B------:R2:W-:Y:S01]  /*15950*/  MUFU.EX2 R234, R3 ;  /* 0x0000000300ea7308 */ /* 0x0005e20000000800 */
[--C-:B------:R-:W-:Y:S01]  /*15960*/  FFMA.FTZ R2, R223, UR4, -R213.reuse ;  /* 0x00000004df027c23 */ /* 0x100fe200080108d5 */
[----:B------:R-:W-:Y:S01]  /*15970*/  FFMA.FTZ R8, R226, UR4, -R213 ;  /* 0x00000004e2087c23 */ /* 0x000fe200080108d5 */
[--C-:B------:R-:W-:Y:S01]  /*15980*/  FFMA.FTZ R226, R51, UR4, -R7.reuse ;  /* 0x0000000433e27c23 */ /* 0x100fe20008010807 */
[----:B------:R-:W-:Y:S06]  /*15990*/  FFMA.FTZ R223, R20, UR4, -R6 ;  /* 0x0000000414df7c23 */ /* 0x000fec0008010806 */
[----:B------:R3:W-:Y:S01]  /*159a0*/  MUFU.EX2 R245, R2 ;  /* 0x0000000200f57308 */ /* 0x0007e20000000800 */
[----:B-1----:R-:W-:Y:S01]  /*159b0*/  FFMA.FTZ R0, R224, UR4, -R212 ;  /* 0x00000004e0007c23 */ /* 0x002fe200080108d4 */
[--C-:B------:R-:W-:Y:S01]  /*159c0*/  FFMA.FTZ R224, R39, UR4, -R7.reuse ;  /* 0x0000000427e07c23 */ /* 0x100fe20008010807 */
[----:B------:R-:W-:Y:S07]  /*159d0*/  MOV R39, R14 ;  /* 0x0000000e00277202 */ /* 0x000fee0000000f00 */
[----:B------:R1:W-:Y:S01]  /*159e0*/  MUFU.EX2 R246, R0 ;  /* 0x0000000000f67308 */ /* 0x0003e20000000800 */
[----:B--2---:R-:W-:Y:S09]  /*159f0*/  FFMA.FTZ R3, R17, UR4, -R6 ;  /* 0x0000000411037c23 */ /* 0x004ff20008010806 */
[----:B------:R2:W-:Y:S01]  /*15a00*/  MUFU.EX2 R244, R3 ;  /* 0x0000000300f47308 */ /* 0x0005e20000000800 */
[----:B---3--:R-:W-:Y:S02]  /*15a10*/  FSEL R2, R134, RZ, P0 ;  /* 0x000000ff86027208 */ /* 0x008fe40000000000 */
[----:B------:R-:W-:Y:S07]  /*15a20*/  PLOP3.LUT P0, PT, PT, PT, UP0, 0x80, 0x0 ;  /* 0x000000000000781c */ /* 0x000fee0003f0f008 */
[----:B------:R-:W3:Y:S01]  /*15a30*/  MUFU.EX2 R241, R8 ;  /* 0x0000000800f17308 */ /* 0x000ee20000000800 */
[----:B-1----:R-:W-:Y:S01]  /*15a40*/  FFMA.FTZ R0, R222, UR4, -R212 ;  /* 0x00000004de007c23 */ /* 0x002fe200080108d4 */
[--C-:B------:R-:W-:Y:S08]  /*15a50*/  FFMA.FTZ R222, R21, UR4, -R6.reuse ;  /* 0x0000000415de7c23 */ /* 0x100ff00008010806 */
[----:B------:R1:W-:Y:S01]  /*15a60*/  MUFU.EX2 R242, R0 ;  /* 0x0000000000f27308 */ /* 0x0003e20000000800 */
[----:B--2---:R-:W-:Y:S09]  /*15a70*/  FFMA.FTZ R3, R18, UR4, -R7 ;  /* 0x0000000412037c23 */ /* 0x004ff20008010807 */
[----:B------:R2:W-:Y:S01]  /*15a80*/  MUFU.EX2 R247, R3 ;  /* 0x0000000300f77308 */ /* 0x0005e20000000800 */
[----:B---3--:R-:W-:Y:S09]  /*15a90*/  F2FP.BF16.F32.PACK_AB R211, R241, R245 ;  /* 0x000000f5f1d3723e */ /* 0x008ff200000010ff */
[----:B------:R-:W-:Y:S01]  /*15aa0*/  MUFU.EX2 R223, R223 ;  /* 0x000000df00df7308 */ /* 0x000fe20000000800 */
[----:B-1----:R-:W-:Y:S01]  /*15ab0*/  FFMA.FTZ R0, R221, UR4, -R213 ;  /* 0x00000004dd007c23 */ /* 0x002fe200080108d5 */
[----:B------:R-:W-:Y:S08]  /*15ac0*/  FFMA.FTZ R221, R32, UR4, -R6 ;  /* 0x0000000420dd7c23 */ /* 0x000ff00008010806 */
[----:B------:R1:W-:Y:S01]  /*15ad0*/  MUFU.EX2 R58, R0 ;  /* 0x00000000003a7308 */ /* 0x0003e20000000800 */
[----:B--2---:R-:W-:Y:S09]  /*15ae0*/  FFMA.FTZ R3, R19, UR4, -R7 ;  /* 0x0000000413037c23 */ /* 0x004ff20008010807 */
[----:B------:R2:W3:Y:S10]  /*15af0*/  MUFU.EX2 R243, R3 ;  /* 0x0000000300f37308 */ /* 0x0004f40000000800 */
[----:B------:R-:W-:Y:S01]  /*15b00*/  MUFU.EX2 R222, R222 ;  /* 0x000000de00de7308 */ /* 0x000fe20000000800 */
[----:B-1----:R-:W-:Y:S01]  /*15b10*/  FFMA.FTZ R0, R227, UR4, -R213 ;  /* 0x00000004e3007c23 */ /* 0x002fe200080108d5 */
[----:B------:R-:W-:Y:S01]  /*15b20*/  FFMA.FTZ R227, R50, UR4, -R7 ;  /* 0x0000000432e37c23 */ /* 0x000fe20008010807 */
[----:B------:R-:W-:Y:S07]  /*15b30*/  MOV R50, R41 ;  /* 0x0000002900327202 */ /* 0x000fee0000000f00 */
[----:B------:R1:W-:Y:S01]  /*15b40*/  MUFU.EX2 R62, R0 ;  /* 0x00000000003e7308 */ /* 0x0003e20000000800 */
[----:B--2---:R-:W-:Y:S01]  /*15b50*/  FFMA.FTZ R3, R142, UR4, -R212 ;  /* 0x000000048e037c23 */ /* 0x004fe200080108d4 */
[----:B------:R-:W-:Y:S02]  /*15b60*/  F2FP.BF16.F32.PACK_AB R142, R244, R248 ;  /* 0x000000f8f48e723e */ /* 0x000fe400000010ff */
[----:B---3--:R-:W-:Y:S06]  /*15b70*/  F2FP.BF16.F32.PACK_AB R143, R243, R247 ;  /* 0x000000f7f38f723e */ /* 0x008fec00000010ff */
[----:B------:R2:W3:Y:S01]  /*15b80*/  MUFU.EX2 R57, R3 ;  /* 0x0000000300397308 */ /* 0x0004e20000000800 */
[----:B-1----:R-:W-:Y:S05]  /*15b90*/  FSEL R0, R137, RZ, P3 ;  /* 0x000000ff89007208 */ /* 0x002fea0001800000 */
[----:B------:R-:W-:Y:S01]  /*15ba0*/  FADD.FTZ R0, -R0, R132 ;  /* 0x0000008400007221 */ /* 0x000fe20000010100 */
[----:B--2---:R-:W-:Y:S03]  /*15bb0*/  FSEL R3, R135, RZ, P1 ;  /* 0x000000ff87037208 */ /* 0x004fe60000800000 */
[----:B------:R-:W-:Y:S01]  /*15bc0*/  FMUL.FTZ R0, R0, UR4 ;  /* 0x0000000400007c20 */ /* 0x000fe20008410000 */
[----:B---3--:R-:W-:Y:S01]  /*15bd0*/  F2FP.BF16.F32.PACK_AB R208, R63, R57 ;  /* 0x000000393fd0723e */ /* 0x008fe200000010ff */
[----:B------:R-:W-:Y:S01]  /*15be0*/  FADD.FTZ R4, -R3, R139 ;  /* 0x0000008b03047221 */ /* 0x000fe20000010100 */
[----:B------:R-:W-:Y:S01]  /*15bf0*/  FADD.FTZ R3, -R2, R140 ;  /* 0x0000008c02037221 */ /* 0x000fe20000010100 */
[----:B------:R-:W-:Y:S01]  /*15c00*/  FFMA.FTZ R139, R35, UR4, -R7 ;  /* 0x00000004238b7c23 */ /* 0x000fe20008010807 */
[----:B------:R1:W2:Y:S01]  /*15c10*/  MUFU.EX2 R2, R0 ;  /* 0x0000000000027308 */ /* 0x0002a20000000800 */
[----:B------:R-:W-:Y:S02]  /*15c20*/  F2FP.BF16.F32.PACK_AB R140, R59, R9 ;  /* 0x000000093b8c723e */ /* 0x000fe400000010ff */
[----:B------:R-:W-:Y:S01]  /*15c30*/  MOV R35, R11 ;  /* 0x0000000b00237202 */ /* 0x000fe20000000f00 */
[----:B-1----:R-:W-:Y:S01]  /*15c40*/  FMUL.FTZ R0, R5, UR4 ;  /* 0x0000000405007c20 */ /* 0x002fe20008410000 */
[C---:B--2---:R-:W-:Y:S01]  /*15c50*/  FMUL.FTZ R16, R2.reuse, R156 ;  /* 0x0000009c02107220 */ /* 0x044fe20000410000 */
[C---:B------:R-:W-:Y:S01]  /*15c60*/  FMUL.FTZ R33, R2.reuse, R153 ;  /* 0x0000009902217220 */ /* 0x040fe20000410000 */
[----:B------:R-:W-:Y:S03]  /*15c70*/  MOV R153, R43 ;  /* 0x0000002b00997202 */ /* 0x000fe60000000f00 */
[----:B------:R1:W2:Y:S01]  /*15c80*/  MUFU.EX2 R132, R0 ;  /* 0x0000000000847308 */ /* 0x0002a20000000800 */
[----:B------:R-:W-:Y:S01]  /*15c90*/  MOV R156, R42 ;  /* 0x0000002a009c7202 */ /* 0x000fe20000000f00 */
[----:B------:R-:W-:Y:S01]  /*15ca0*/  FMUL.FTZ R5, R2, R173 ;  /* 0x000000ad02057220 */ /* 0x000fe20000410000 */
[----:B------:R-:W-:Y:S01]  /*15cb0*/  F2FP.BF16.F32.PACK_AB R141, R234, R153 ;  /* 0x00000099ea8d723e */ /* 0x000fe200000010ff */
[C---:B------:R-:W-:Y:S01]  /*15cc0*/  FMUL.FTZ R52, R2.reuse, R160 ;  /* 0x000000a002347220 */ /* 0x040fe20000410000 */
[C---:B------:R-:W-:Y:S01]  /*15cd0*/  FMUL.FTZ R20, R2.reuse, R168 ;  /* 0x000000a802147220 */ /* 0x040fe20000410000 */
[----:B------:R-:W-:Y:S01]  /*15ce0*/  MOV R160, R210 ;  /* 0x000000d200a07202 */ /* 0x000fe20000000f00 */
[----:B------:R-:W-:Y:S01]  /*15cf0*/  FFMA.FTZ R168, R2, R15, R9 ;  /* 0x0000000f02a87223 */ /* 0x000fe20000010009 */
[----:B------:R-:W-:Y:S01]  /*15d00*/  F2FP.BF16.F32.PACK_AB R210, R242, R246 ;  /* 0x000000f6f2d2723e */ /* 0x000fe200000010ff */
[C---:B------:R-:W-:Y:S01]  /*15d10*/  FMUL.FTZ R32, R2.reuse, R152 ;  /* 0x0000009802207220 */ /* 0x040fe20000410000 */
[----:B------:R-:W-:Y:S01]  /*15d20*/  MOV R152, R12 ;  /* 0x0000000c00987202 */ /* 0x000fe20000000f00 */
[C---:B------:R-:W-:Y:S01]  /*15d30*/  FMUL.FTZ R53, R2.reuse, R161 ;  /* 0x000000a102357220 */ /* 0x040fe20000410000 */
[----:B------:R-:W-:Y:S01]  /*15d40*/  MOV R161, R56 ;  /* 0x0000003800a17202 */ /* 0x000fe20000000f00 */
[C---:B------:R-:W-:Y:S01]  /*15d50*/  FMUL.FTZ R17, R2.reuse, R157 ;  /* 0x0000009d02117220 */ /* 0x040fe20000410000 */
[C---:B------:R-:W-:Y:S01]  /*15d60*/  FMUL.FTZ R21, R2.reuse, R169 ;  /* 0x000000a902157220 */ /* 0x040fe20000410000 */
[C---:B------:R-:W-:Y:S01]  /*15d70*/  FMUL.FTZ R48, R2.reuse, R148 ;  /* 0x0000009402307220 */ /* 0x040fe20000410000 */
[----:B------:R-:W-:Y:S01]  /*15d80*/  FMUL.FTZ R49, R2, R149 ;  /* 0x0000009502317220 */ /* 0x000fe20000410000 */
[----:B-1----:R-:W-:Y:S01]  /*15d90*/  FMUL.FTZ R0, R4, UR4 ;  /* 0x0000000404007c20 */ /* 0x002fe20008410000 */
[C---:B--2---:R-:W-:Y:S01]  /*15da0*/  FMUL.FTZ R6, R132.reuse, R174 ;  /* 0x000000ae84067220 */ /* 0x044fe20000410000 */
[----:B------:R-:W-:Y:S01]  /*15db0*/  FMUL.FTZ R7, R132, R175 ;  /* 0x000000af84077220 */ /* 0x000fe20000410000 */
[C---:B------:R-:W-:Y:S01]  /*15dc0*/  FMUL.FTZ R4, R2.reuse, R172 ;  /* 0x000000ac02047220 */ /* 0x040fe20000410000 */
[----:B------:R1:W2:Y:S01]  /*15dd0*/  MUFU.EX2 R133, R0 ;  /* 0x0000000000857308 */ /* 0x0002a20000000800 */
[----:B------:R-:W-:Y:S01]  /*15de0*/  MOV R172, R209 ;  /* 0x000000d100ac7202 */ /* 0x000fe20000000f00 */
[----:B------:R-:W-:Y:S01]  /*15df0*/  FMUL.FTZ R64, R2, R144 ;  /* 0x0000009002407220 */ /* 0x000fe20000410000 */
[----:B------:R-:W-:Y:S01]  /*15e00*/  F2FP.BF16.F32.PACK_AB R209, R62, R58 ;  /* 0x0000003a3ed1723e */ /* 0x000fe200000010ff */
[----:B------:R-:W-:Y:S01]  /*15e10*/  FMUL.FTZ R65, R2, R145 ;  /* 0x0000009102417220 */ /* 0x000fe20000410000 */
[C---:B------:R-:W-:Y:S01]  /*15e20*/  FMUL.FTZ R51, R132.reuse, R151 ;  /* 0x0000009784337220 */ /* 0x040fe20000410000 */
[-C--:B------:R-:W-:Y:S05]  /*15e30*/  HMMA.16816.F32.BF16 R4, R140, R24.reuse, R4 ;  /* 0x000000188c04723c */ /* 0x080fea0000041804 */
[C---:B------:R-:W-:Y:S01]  /*15e40*/  FMUL.FTZ R18, R132.reuse, R158 ;  /* 0x0000009e84127220 */ /* 0x040fe20000410000 */
[C---:B------:R-:W-:Y:S01]  /*15e50*/  FMUL.FTZ R19, R132.reuse, R159 ;  /* 0x0000009f84137220 */ /* 0x040fe20000410000 */
[----:B------:R-:W-:Y:S04]  /*15e60*/  IMAD.MOV.U32 R174, RZ, RZ, R23 ;  /* 0x000000ffffae7224 */ /* 0x000fe800078e0017 */
[C---:B------:R-:W-:Y:S01]  /*15e70*/  FMUL.FTZ R22, R132.reuse, R170 ;  /* 0x000000aa84167220 */ /* 0x040fe20000410000 */
[----:B-1----:R-:W-:Y:S01]  /*15e80*/  FMUL.FTZ R0, R3, UR4 ;  /* 0x0000000403007c20 */ /* 0x002fe20008410000 */
[C---:B--2---:R-:W-:Y:S01]  /*15e90*/  FMUL.FTZ R8, R133.reuse, R176 ;  /* 0x000000b085087220 */ /* 0x044fe20000410000 */
[----:B------:R-:W-:Y:S01]  /*15ea0*/  MOV R176, R40 ;  /* 0x0000002800b07202 */ /* 0x000fe20000000f00 */
[C---:B------:R-:W-:Y:S01]  /*15eb0*/  FMUL.FTZ R9, R133.reuse, R177 ;  /* 0x000000b185097220 */ /* 0x040fe20000410000 */
[----:B------:R-:W1:Y:S01]  /*15ec0*/  LDSM.16.MT88.4 R40, [R230+0xc000] ;  /* 0x00c00000e628783b */ /* 0x000e620000004200 */
[C---:B------:R-:W-:Y:S01]  /*15ed0*/  FMUL.FTZ R12, R133.reuse, R180 ;  /* 0x000000b4850c7220 */ /* 0x040fe20000410000 */
[----:B------:R-:W2:Y:S01]  /*15ee0*/  MUFU.EX2 R0, R0 ;  /* 0x0000000000007308 */ /* 0x000ea20000000800 */
[----:B------:R-:W-:Y:S01]  /*15ef0*/  FMUL.FTZ R13, R133, R181 ;  /* 0x000000b5850d7220 */ /* 0x000fe20000410000 */
        /* <DEDUP_REMOVED lines=18> */
[----:B------:R-:W-:Y:S01]  /*16020*/  FMUL.FTZ R67, R132, R147 ;  /* 0x0000009384437220 */ /* 0x000fe20000410000 */
[----:B------:R-:W2:Y:S01]  /*16030*/  MUFU.EX2 R171, R215 ;  /* 0x000000d700ab7308 */ /* 0x000ea20000000800 */
[----:B------:R-:W-:Y:S01]  /*16040*/  LDSM.16.MT88.4 R144, [R229+0xe000] ;  /* 0x00e00000e590783b */ /* 0x000fe20000004200 */
[--C-:B------:R-:W-:Y:S01]  /*16050*/  FFMA.FTZ R160, R160, UR4, -R212.reuse ;  /* 0x00000004a0a07c23 */ /* 0x100fe200080108d4 */
[--C-:B------:R-:W-:Y:S01]  /*16060*/  FFMA.FTZ R161, R161, UR4, -R212.reuse ;  /* 0x00000004a1a17c23 */ /* 0x100fe200080108d4 */
[C---:B------:R-:W-:Y:S04]  /*16070*/  HMMA.16816.F32.BF16 R8, R208.reuse, R24, R8 ;  /* 0x00000018d008723c */ /* 0x040fe80000041808 */
[C---:B------:R-:W-:Y:S01]  /*16080*/  FMUL.FTZ R15, R0.reuse, R183 ;  /* 0x000000b7000f7220 */ /* 0x040fe20000410000 */
[C---:B------:R-:W-:Y:S01]  /*16090*/  FMUL.FTZ R14, R0.reuse, R182 ;  /* 0x000000b6000e7220 */ /* 0x040fe20000410000 */
[----:B------:R-:W-:Y:S02]  /*160a0*/  IMAD.MOV.U32 R183, RZ, RZ, R59 ;  /* 0x000000ffffb77224 */ /* 0x000fe400078e003b */
[C---:B------:R-:W-:Y:S03]  /*160b0*/  FMUL.FTZ R24, R133.reuse, R184 ;  /* 0x000000b885187220 */ /* 0x040fe60000410000 */
[C---:B------:R-:W-:Y:S01]  /*160c0*/  FMUL.FTZ R25, R133.reuse, R185 ;  /* 0x000000b985197220 */ /* 0x040fe20000410000 */
[----:B------:R-:W-:Y:S01]  /*160d0*/  MOV R185, R58 ;  /* 0x0000003a00b97202 */ /* 0x000fe20000000f00 */
[-C--:B------:R-:W-:Y:S03]  /*160e0*/  HMMA.16816.F32.BF16 R12, R208, R26.reuse, R12 ;  /* 0x0000001ad00c723c */ /* 0x080fe6000004180c */
[----:B------:R-:W-:Y:S01]  /*160f0*/  MOV R184, R57 ;  /* 0x0000003900b87202 */ /* 0x000fe20000000f00 */
[----:B------:R-:W-:Y:S01]  /*16100*/  IMAD.MOV.U32 R164, RZ, RZ, R31 ;  /* 0x000000ffffa47224 */ /* 0x000fe200078e001f */
[----:B------:R-:W3:Y:S01]  /*16110*/  LDSM.16.MT88.4 R56, [R232+0xc000] ;  /* 0x00c00000e838783b */ /* 0x000ee20000004200 */
[C---:B------:R-:W-:Y:S05]  /*16120*/  HMMA.16816.F32.BF16 R16, R140.reuse, R26, R16 ;  /* 0x0000001a8c10723c */ /* 0x040fea0000041810 */
[----:B------:R-:W-:Y:S01]  /*16130*/  MOV R170, R50 ;  /* 0x0000003200aa7202 */ /* 0x000fe20000000f00 */
[-C--:B-1----:R-:W-:Y:S05]  /*16140*/  HMMA.16816.F32.BF16 R20, R140, R40.reuse, R20 ;  /* 0x000000288c14723c */ /* 0x082fea0000041814 */
[C---:B------:R-:W-:Y:S01]  /*16150*/  FMUL.FTZ R26, R0.reuse, R186 ;  /* 0x000000ba001a7220 */ /* 0x040fe20000410000 */
[----:B------:R-:W-:Y:S01]  /*16160*/  FMUL.FTZ R27, R0, R187 ;  /* 0x000000bb001b7220 */ /* 0x000fe20000410000 */
[C---:B------:R-:W-:Y:S01]  /*16170*/  FMUL.FTZ R116, R2.reuse, R116 ;  /* 0x0000007402747220 */ /* 0x040fe20000410000 */
[C---:B------:R-:W-:Y:S03]  /*16180*/  FMUL.FTZ R117, R2.reuse, R117 ;  /* 0x0000007502757220 */ /* 0x040fe60000410000 */
[C---:B------:R-:W-:Y:S01]  /*16190*/  FMUL.FTZ R128, R2.reuse, R128 ;  /* 0x0000008002807220 */ /* 0x040fe20000410000 */
[----:B------:R-:W-:Y:S01]  /*161a0*/  FMUL.FTZ R129, R2, R129 ;  /* 0x0000008102817220 */ /* 0x000fe20000410000 */
[C---:B------:R-:W-:Y:S04]  /*161b0*/  HMMA.16816.F32.BF16 R24, R208.reuse, R40, R24 ;  /* 0x00000028d018723c */ /* 0x040fe80000041818 */
[----:B------:R-:W-:Y:S01]  /*161c0*/  MOV R3, R28 ;  /* 0x0000001c00037202 */ /* 0x000fe20000000f00 */
[C---:B------:R-:W-:Y:S01]  /*161d0*/  FMUL.FTZ R28, R133.reuse, R188 ;  /* 0x000000bc851c7220 */ /* 0x040fe20000410000 */
[----:B------:R-:W-:Y:S01]  /*161e0*/  MOV R169, R30 ;  /* 0x0000001e00a97202 */ /* 0x000fe20000000f00 */
[C---:B------:R-:W-:Y:S01]  /*161f0*/  FMUL.FTZ R30, R0.reuse, R190 ;  /* 0x000000be001e7220 */ /* 0x040fe20000410000 */
[----:B------:R-:W-:Y:S03]  /*16200*/  MOV R2, R29 ;  /* 0x0000001d00027202 */ /* 0x000fe60000000f00 */
[C---:B------:R-:W-:Y:S01]  /*16210*/  FMUL.FTZ R29, R133.reuse, R189 ;  /* 0x000000bd851d7220 */ /* 0x040fe20000410000 */
[----:B------:R-:W-:Y:S01]  /*16220*/  FMUL.FTZ R31, R0, R191 ;  /* 0x000000bf001f7220 */ /* 0x000fe20000410000 */
[C---:B------:R-:W-:Y:S01]  /*16230*/  FMUL.FTZ R50, R132.reuse, R150 ;  /* 0x0000009684327220 */ /* 0x040fe20000410000 */
[----:B------:R-:W-:Y:S01]  /*16240*/  MOV R181, R35 ;  /* 0x0000002300b57202 */ /* 0x000fe20000000f00 */
[C---:B------:R-:W-:Y:S01]  /*16250*/  FMUL.FTZ R35, R132.reuse, R155 ;  /* 0x0000009b84237220 */ /* 0x040fe20000410000 */
[----:B------:R-:W-:Y:S01]  /*16260*/  MOV R179, R34 ;  /* 0x0000002200b37202 */ /* 0x000fe20000000f00 */
[----:B------:R-:W-:Y:S01]  /*16270*/  FMUL.FTZ R34, R132, R154 ;  /* 0x0000009a84227220 */ /* 0x000fe20000410000 */
[----:B------:R-:W1:Y:S01]  /*16280*/  LDSM.16.MT88.4 R148, [R231+0xc000] ;  /* 0x00c00000e794783b */ /* 0x000e620000004200 */
[-C--:B------:R-:W-:Y:S03]  /*16290*/  HMMA.16816.F32.BF16 R28, R208, R42.reuse, R28 ;  /* 0x0000002ad01c723c */ /* 0x080fe6000004181c */
[----:B------:R-:W-:Y:S01]  /*162a0*/  MOV R158, R46 ;  /* 0x0000002e009e7202 */ /* 0x000fe20000000f00 */
[----:B------:R-:W-:Y:S01]  /*162b0*/  FMUL.FTZ R46, R0, R198 ;  /* 0x000000c6002e7220 */ /* 0x000fe20000410000 */
[----:B------:R-:W-:Y:S01]  /*162c0*/  MOV R157, R45 ;  /* 0x0000002d009d7202 */ /* 0x000fe20000000f00 */
[C---:B------:R-:W-:Y:S05]  /*162d0*/  HMMA.16816.F32.BF16 R32, R140.reuse, R42, R32 ;  /* 0x0000002a8c20723c */ /* 0x040fea0000041820 */
[----:B------:R-:W-:Y:S01]  /*162e0*/  MOV R175, R39 ;  /* 0x0000002700af7202 */ /* 0x000fe20000000f00 */
[C---:B------:R-:W-:Y:S01]  /*162f0*/  FMUL.FTZ R39, R132.reuse, R167 ;  /* 0x000000a784277220 */ /* 0x040fe20000410000 */
[----:B------:R-:W-:Y:S01]  /*16300*/  MOV R188, R38 ;  /* 0x0000002600bc7202 */ /* 0x000fe20000000f00 */
[----:B------:R-:W-:Y:S03]  /*16310*/  FMUL.FTZ R38, R132, R166 ;  /* 0x000000a684267220 */ /* 0x000fe60000410000 */
[C---:B------:R-:W-:Y:S01]  /*16320*/  FMUL.FTZ R43, R0.reuse, R195 ;  /* 0x000000c3002b7220 */ /* 0x040fe20000410000 */
[C---:B------:R-:W-:Y:S01]  /*16330*/  FMUL.FTZ R40, R133.reuse, R192 ;  /* 0x000000c085287220 */ /* 0x040fe20000410000 */
[C---:B------:R-:W-:Y:S01]  /*16340*/  FMUL.FTZ R41, R133.reuse, R193 ;  /* 0x000000c185297220 */ /* 0x040fe20000410000 */
[C---:B------:R-:W-:Y:S01]  /*16350*/  FMUL.FTZ R42, R0.reuse, R194 ;  /* 0x000000c2002a7220 */ /* 0x040fe20000410000 */
[-C--:B---3--:R-:W-:Y:S03]  /*16360*/  HMMA.16816.F32.BF16 R36, R140, R56.reuse, R36 ;  /* 0x000000388c24723c */ /* 0x088fe60000041824 */
[----:B------:R-:W-:Y:S01]  /*16370*/  MOV R159, R47 ;  /* 0x0000002f009f7202 */ /* 0x000fe20000000f00 */
[C---:B------:R-:W-:Y:S01]  /*16380*/  FMUL.FTZ R45, R133.reuse, R197 ;  /* 0x000000c5852d7220 */ /* 0x040fe20000410000 */
[----:B------:R-:W-:Y:S01]  /*16390*/  MOV R165, R44 ;  /* 0x0000002c00a57202 */ /* 0x000fe20000000f00 */
[C---:B------:R-:W-:Y:S01]  /*163a0*/  HMMA.16816.F32.BF16 R40, R208.reuse, R56, R40 ;  /* 0x00000038d028723c */ /* 0x040fe20000041828 */
[----:B------:R-:W-:Y:S04]  /*163b0*/  MUFU.EX2 R197, R139 ;  /* 0x0000008b00c57308 */ /* 0x000fe80000000800 */
[C---:B------:R-:W-:Y:S01]  /*163c0*/  FMUL.FTZ R44, R133.reuse, R196 ;  /* 0x000000c4852c7220 */ /* 0x040fe20000410000 */
[----:B------:R-:W-:Y:S01]  /*163d0*/  FMUL.FTZ R47, R0, R199 ;  /* 0x000000c7002f7220 */ /* 0x000fe20000410000 */
[----:B------:R-:W-:Y:S01]  /*163e0*/  FMUL.FTZ R56, R133, R200 ;  /* 0x000000c885387220 */ /* 0x000fe20000410000 */
[--C-:B------:R-:W-:Y:S03]  /*163f0*/  FFMA.FTZ R157, R157, UR4, -R212.reuse ;  /* 0x000000049d9d7c23 */ /* 0x100fe600080108d4 */
[----:B------:R-:W-:Y:S01]  /*16400*/  MUFU.EX2 R196, R160 ;  /* 0x000000a000c47308 */ /* 0x000fe20000000800 */
[--C-:B------:R-:W-:Y:S01]  /*16410*/  FFMA.FTZ R167, R138, UR4, -R213.reuse ;  /* 0x000000048aa77c23 */ /* 0x100fe200080108d5 */
[C---:B------:R-:W-:Y:S01]  /*16420*/  FMUL.FTZ R55, R132.reuse, R163 ;  /* 0x000000a384377220 */ /* 0x040fe20000410000 */
[-C--:B------:R-:W-:Y:S03]  /*16430*/  HMMA.16816.F32.BF16 R44, R208, R58.reuse, R44 ;  /* 0x0000003ad02c723c */ /* 0x080fe6000004182c */
[C---:B------:R-:W-:Y:S01]  /*16440*/  FMUL.FTZ R57, R133.reuse, R201 ;  /* 0x000000c985397220 */ /* 0x040fe20000410000 */
[C---:B------:R-:W-:Y:S01]  /*16450*/  FMUL.FTZ R70, R132.reuse, R70 ;  /* 0x0000004684467220 */ /* 0x040fe20000410000 */
[C---:B------:R-:W-:Y:S01]  /*16460*/  FMUL.FTZ R71, R132.reuse, R71 ;  /* 0x0000004784477220 */ /* 0x040fe20000410000 */
[C---:B------:R-:W-:Y:S05]  /*16470*/  HMMA.16816.F32.BF16 R48, R140.reuse, R58, R48 ;  /* 0x0000003a8c30723c */ /* 0x040fea0000041830 */
[----:B------:R-:W-:Y:S01]  /*16480*/  MOV R180, R54 ;  /* 0x0000003600b47202 */ /* 0x000fe20000000f00 */
[----:B------:R-:W-:Y:S01]  /*16490*/  FMUL.FTZ R54, R132, R162 ;  /* 0x000000a284367220 */ /* 0x000fe20000410000 */
[C---:B------:R-:W-:Y:S01]  /*164a0*/  FMUL.FTZ R58, R0.reuse, R202 ;  /* 0x000000ca003a7220 */ /* 0x040fe20000410000 */
[C---:B------:R-:W-:Y:S01]  /*164b0*/  FMUL.FTZ R59, R0.reuse, R203 ;  /* 0x000000cb003b7220 */ /* 0x040fe20000410000 */
[----:B------:R-:W-:Y:S02]  /*164c0*/  MUFU.EX2 R202, R221 ;  /* 0x000000dd00ca7308 */ /* 0x000fe40000000800 */
[C---:B------:R-:W-:Y:S01]  /*164d0*/  FMUL.FTZ R72, R133.reuse, R72 ;  /* 0x0000004885487220 */ /* 0x040fe20000410000 */
[C---:B------:R-:W-:Y:S01]  /*164e0*/  FMUL.FTZ R73, R133.reuse, R73 ;  /* 0x0000004985497220 */ /* 0x040fe20000410000 */
[-C--:B-1----:R-:W-:Y:S03]  /*164f0*/  HMMA.16816.F32.BF16 R52, R140, R148.reuse, R52 ;  /* 0x000000948c34723c */ /* 0x082fe60000041834 */
[----:B------:R-:W-:Y:S01]  /*16500*/  MOV R178, R63 ;  /* 0x0000003f00b27202 */ /* 0x000fe20000000f00 */
[C---:B------:R-:W-:Y:S01]  /*16510*/  FMUL.FTZ R63, R0.reuse, R207 ;  /* 0x000000cf003f7220 */ /* 0x040fe20000410000 */
[----:B------:R-:W-:Y:S01]  /*16520*/  MOV R177, R62 ;  /* 0x0000003e00b17202 */ /* 0x000fe20000000f00 */
[C---:B------:R-:W-:Y:S01]  /*16530*/  HMMA.16816.F32.BF16 R56, R208.reuse, R148, R56 ;  /* 0x00000094d038723c */ /* 0x040fe20000041838 */
[----:B------:R-:W-:Y:S04]  /*16540*/  MUFU.EX2 R207, R224 ;  /* 0x000000e000cf7308 */ /* 0x000fe80000000800 */
[----:B------:R-:W-:Y:S01]  /*16550*/  MOV R173, R61 ;  /* 0x0000003d00ad7202 */ /* 0x000fe20000000f00 */
[C---:B------:R-:W-:Y:S01]  /*16560*/  FMUL.FTZ R61, R133.reuse, R205 ;  /* 0x000000cd853d7220 */ /* 0x040fe20000410000 */
[----:B------:R-:W-:Y:S01]  /*16570*/  MOV R187, R60 ;  /* 0x0000003c00bb7202 */ /* 0x000fe20000000f00 */
[C---:B------:R-:W-:Y:S03]  /*16580*/  FMUL.FTZ R60, R133.reuse, R204 ;  /* 0x000000cc853c7220 */ /* 0x040fe60000410000 */
[----:B------:R-:W-:Y:S01]  /*16590*/  MUFU.EX2 R180, R180 ;  /* 0x000000b400b47308 */ /* 0x000fe20000000800 */
[C---:B------:R-:W-:Y:S01]  /*165a0*/  FMUL.FTZ R62, R0.reuse, R206 ;  /* 0x000000ce003e7220 */ /* 0x040fe20000410000 */
[C---:B------:R-:W-:Y:S01]  /*165b0*/  FMUL.FTZ R74, R0.reuse, R74 ;  /* 0x0000004a004a7220 */ /* 0x040fe20000410000 */
[C---:B------:R-:W-:Y:S01]  /*165c0*/  FMUL.FTZ R75, R0.reuse, R75 ;  /* 0x0000004b004b7220 */ /* 0x040fe20000410000 */
[C---:B------:R-:W-:Y:S01]  /*165d0*/  FMUL.FTZ R76, R133.reuse, R76 ;  /* 0x0000004c854c7220 */ /* 0x040fe20000410000 */
[C---:B------:R-:W-:Y:S01]  /*165e0*/  FMUL.FTZ R77, R133.reuse, R77 ;  /* 0x0000004d854d7220 */ /* 0x040fe20000410000 */
[C---:B------:R-:W-:Y:S01]  /*165f0*/  FMUL.FTZ R78, R0.reuse, R78 ;  /* 0x0000004e004e7220 */ /* 0x040fe20000410000 */
[----:B------:R-:W-:Y:S01]  /*16600*/  FMUL.FTZ R79, R0, R79 ;  /* 0x0000004f004f7220 */ /* 0x000fe20000410000 */
[-C--:B------:R-:W-:Y:S02]  /*16610*/  HMMA.16816.F32.BF16 R60, R208, R150.reuse, R60 ;  /* 0x00000096d03c723c */ /* 0x080fe4000004183c */
[----:B------:R-:W-:Y:S01]  /*16620*/  MUFU.EX2 R173, R173 ;  /* 0x000000ad00ad7308 */ /* 0x000fe20000000800 */
[C---:B------:R-:W-:Y:S01]  /*16630*/  FMUL.FTZ R82, R132.reuse, R82 ;  /* 0x0000005284527220 */ /* 0x040fe20000410000 */
[----:B------:R-:W-:Y:S01]  /*16640*/  FMUL.FTZ R83, R132, R83 ;  /* 0x0000005384537220 */ /* 0x000fe20000410000 */
[----:B------:R-:W-:Y:S01]  /*16650*/  FFMA.FTZ R2, R2, UR4, -R212 ;  /* 0x0000000402027c23 */ /* 0x000fe200080108d4 */
[C---:B------:R-:W-:Y:S01]  /*16660*/  HMMA.16816.F32.BF16 R64, R140.reuse, R150, R64 ;  /* 0x000000968c40723c */ /* 0x040fe20000041840 */
[----:B------:R-:W-:Y:S05]  /*16670*/  LDSM.16.MT88.4 R148, [R229+0xc800] ;  /* 0x00c80000e594783b */ /* 0x000fea0000004200 */
[----:B------:R-:W-:Y:S01]  /*16680*/  MUFU.EX2 R205, R238 ;  /* 0x000000ee00cd7308 */ /* 0x000fe20000000800 */
[C---:B------:R-:W-:Y:S01]  /*16690*/  FMUL.FTZ R86, R132.reuse, R86 ;  /* 0x0000005684567220 */ /* 0x040fe20000410000 */
[-C--:B------:R-:W-:Y:S03]  /*166a0*/  HMMA.16816.F32.BF16 R68, R140, R144.reuse, R68 ;  /* 0x000000908c44723c */ /* 0x080fe60000041844 */
[----:B------:R-:W-:Y:S03]  /*166b0*/  FMUL.FTZ R87, R132, R87 ;  /* 0x0000005784577220 */ /* 0x000fe60000410000 */
[C---:B------:R-:W-:Y:S02]  /*166c0*/  HMMA.16816.F32.BF16 R72, R208.reuse, R144, R72 ;  /* 0x00000090d048723c */ /* 0x040fe40000041848 */
[----:B------:R-:W-:Y:S03]  /*166d0*/  MUFU.EX2 R204, R179 ;  /* 0x000000b300cc7308 */ /* 0x000fe60000000800 */
[C---:B------:R-:W-:Y:S01]  /*166e0*/  FMUL.FTZ R88, R133.reuse, R88 ;  /* 0x0000005885587220 */ /* 0x040fe20000410000 */
[-C--:B------:R-:W-:Y:S05]  /*166f0*/  HMMA.16816.F32.BF16 R76, R208, R146.reuse, R76 ;  /* 0x00000092d04c723c */ /* 0x080fea000004184c */
[C---:B------:R-:W-:Y:S01]  /*16700*/  FMUL.FTZ R89, R133.reuse, R89 ;  /* 0x0000005985597220 */ /* 0x040fe20000410000 */
[C---:B------:R-:W-:Y:S01]  /*16710*/  HMMA.16816.F32.BF16 R80, R140.reuse, R146, R80 ;  /* 0x000000928c50723c */ /* 0x040fe20000041850 */
[----:B------:R-:W1:Y:S04]  /*16720*/  LDSM.16.MT88.4 R144, [R230+0xe000] ;  /* 0x00e00000e690783b */ /* 0x000e680000004200 */
[----:B------:R-:W-:Y:S01]  /*16730*/  MOV R190, R170 ;  /* 0x000000aa00be7202 */ /* 0x000fe20000000f00 */
[C---:B------:R-:W-:Y:S01]  /*16740*/  FMUL.FTZ R90, R0.reuse, R90 ;  /* 0x0000005a005a7220 */ /* 0x040fe20000410000 */
[----:B------:R3:W-:Y:S01]  /*16750*/  MUFU.EX2 R170, R2 ;  /* 0x0000000200aa7308 */ /* 0x0007e20000000800 */
[C---:B------:R-:W-:Y:S03]  /*16760*/  FMUL.FTZ R91, R0.reuse, R91 ;  /* 0x0000005b005b7220 */ /* 0x040fe60000410000 */
[C---:B------:R-:W-:Y:S01]  /*16770*/  FMUL.FTZ R92, R133.reuse, R92 ;  /* 0x0000005c855c7220 */ /* 0x040fe20000410000 */
[C---:B------:R-:W-:Y:S01]  /*16780*/  FMUL.FTZ R93, R133.reuse, R93 ;  /* 0x0000005d855d7220 */ /* 0x040fe20000410000 */
[C---:B------:R-:W-:Y:S01]  /*16790*/  FMUL.FTZ R94, R0.reuse, R94 ;  /* 0x0000005e005e7220 */ /* 0x040fe20000410000 */
[----:B------:R-:W-:Y:S01]  /*167a0*/  FMUL.FTZ R95, R0, R95 ;  /* 0x0000005f005f7220 */ /* 0x000fe20000410000 */
[C---:B------:R-:W-:Y:S01]  /*167b0*/  FMUL.FTZ R98, R132.reuse, R98 ;  /* 0x0000006284627220 */ /* 0x040fe20000410000 */
[C---:B------:R-:W-:Y:S01]  /*167c0*/  FMUL.FTZ R99, R132.reuse, R99 ;  /* 0x0000006384637220 */ /* 0x040fe20000410000 */
[----:B------:R-:W-:Y:S01]  /*167d0*/  MOV R191, R188 ;  /* 0x000000bc00bf7202 */ /* 0x000fe20000000f00 */
[----:B------:R-:W-:Y:S01]  /*167e0*/  IMAD.MOV.U32 R154, RZ, RZ, R190 ;  /* 0x000000ffff9a7224 */ /* 0x000fe200078e00be */
[----:B------:R-:W-:Y:S01]  /*167f0*/  MOV R186, R237 ;  /* 0x000000ed00ba7202 */ /* 0x000fe20000000f00 */
[C---:B------:R-:W-:Y:S01]  /*16800*/  FMUL.FTZ R102, R132.reuse, R102 ;  /* 0x0000006684667220 */ /* 0x040fe20000410000 */
[----:B------:R-:W-:Y:S01]  /*16810*/  MUFU.EX2 R237, R214 ;  /* 0x000000d600ed7308 */ /* 0x000fe20000000800 */
[----:B------:R-:W-:Y:S01]  /*16820*/  FMUL.FTZ R103, R132, R103 ;  /* 0x0000006784677220 */ /* 0x000fe20000410000 */
[----:B------:R-:W-:Y:S01]  /*16830*/  FMUL.FTZ R104, R133, R104 ;  /* 0x0000006885687220 */ /* 0x000fe20000410000 */
[--C-:B---3--:R-:W-:Y:S01]  /*16840*/  FFMA.FTZ R2, R219, UR4, -R212.reuse ;  /* 0x00000004db027c23 */ /* 0x108fe200080108d4 */
[C---:B------:R-:W-:Y:S01]  /*16850*/  FMUL.FTZ R105, R133.reuse, R105 ;  /* 0x0000006985697220 */ /* 0x040fe20000410000 */
[C---:B------:R-:W-:Y:S01]  /*16860*/  FMUL.FTZ R106, R0.reuse, R106 ;  /* 0x0000006a006a7220 */ /* 0x040fe20000410000 */
[C---:B------:R-:W-:Y:S01]  /*16870*/  FMUL.FTZ R107, R0.reuse, R107 ;  /* 0x0000006b006b7220 */ /* 0x040fe20000410000 */
[C---:B------:R-:W-:Y:S03]  /*16880*/  FMUL.FTZ R108, R133.reuse, R108 ;  /* 0x0000006c856c7220 */ /* 0x040fe60000410000 */
[----:B------:R3:W-:Y:S01]  /*16890*/  MUFU.EX2 R193, R2 ;  /* 0x0000000200c17308 */ /* 0x0007e20000000800 */
[C---:B------:R-:W-:Y:S01]  /*168a0*/  FMUL.FTZ R109, R133.reuse, R109 ;  /* 0x0000006d856d7220 */ /* 0x040fe20000410000 */
[C---:B------:R-:W-:Y:S01]  /*168b0*/  FMUL.FTZ R110, R0.reuse, R110 ;  /* 0x0000006e006e7220 */ /* 0x040fe20000410000 */
[----:B------:R-:W-:Y:S01]  /*168c0*/  FMUL.FTZ R111, R0, R111 ;  /* 0x0000006f006f7220 */ /* 0x000fe20000410000 */
[C---:B------:R-:W-:Y:S01]  /*168d0*/  FMUL.FTZ R114, R132.reuse, R114 ;  /* 0x0000007284727220 */ /* 0x040fe20000410000 */
[C---:B------:R-:W-:Y:S01]  /*168e0*/  FMUL.FTZ R115, R132.reuse, R115 ;  /* 0x0000007384737220 */ /* 0x040fe20000410000 */
[C---:B------:R-:W-:Y:S01]  /*168f0*/  FMUL.FTZ R118, R132.reuse, R118 ;  /* 0x0000007684767220 */ /* 0x040fe20000410000 */
[C---:B------:R-:W-:Y:S01]  /*16900*/  FMUL.FTZ R119, R132.reuse, R119 ;  /* 0x0000007784777220 */ /* 0x040fe20000410000 */
[----:B------:R-:W-:Y:S01]  /*16910*/  MOV R182, R234 ;  /* 0x000000ea00b67202 */ /* 0x000fe20000000f00 */
[C---:B------:R-:W-:Y:S01]  /*16920*/  FMUL.FTZ R130, R132.reuse, R130 ;  /* 0x0000008284827220 */ /* 0x040fe20000410000 */
[----:B------:R-:W4:Y:S01]  /*16930*/  MUFU.EX2 R234, R220 ;  /* 0x000000dc00ea7308 */ /* 0x000f220000000800 */
[----:B------:R-:W-:Y:S01]  /*16940*/  FMUL.FTZ R131, R132, R131 ;  /* 0x0000008384837220 */ /* 0x000fe20000410000 */
[-C--:B-1----:R-:W-:Y:S03]  /*16950*/  HMMA.16816.F32.BF16 R84, R140, R144.reuse, R84 ;  /* 0x000000908c54723c */ /* 0x082fe60000041854 */
[----:B------:R-:W-:Y:S01]  /*16960*/  MOV R192, R183 ;  /* 0x000000b700c07202 */ /* 0x000fe20000000f00 */
[C---:B------:R-:W-:Y:S01]  /*16970*/  FMUL.FTZ R120, R133.reuse, R120 ;  /* 0x0000007885787220 */ /* 0x040fe20000410000 */
[--C-:B---3--:R-:W-:Y:S01]  /*16980*/  FFMA.FTZ R2, R218, UR4, -R212.reuse ;  /* 0x00000004da027c23 */ /* 0x108fe200080108d4 */
[C---:B------:R-:W-:Y:S05]  /*16990*/  HMMA.16816.F32.BF16 R88, R208.reuse, R144, R88 ;  /* 0x00000090d058723c */ /* 0x040fea0000041858 */
[----:B------:R-:W-:Y:S01]  /*169a0*/  MOV R189, R176 ;  /* 0x000000b000bd7202 */ /* 0x000fe20000000f00 */
[-C--:B------:R-:W-:Y:S05]  /*169b0*/  HMMA.16816.F32.BF16 R92, R208, R146.reuse, R92 ;  /* 0x00000092d05c723c */ /* 0x080fea000004185c */
[----:B------:R-:W-:Y:S01]  /*169c0*/  MOV R176, R236 ;  /* 0x000000ec00b07202 */ /* 0x000fe20000000f00 */
[C---:B------:R-:W-:Y:S01]  /*169d0*/  HMMA.16816.F32.BF16 R96, R140.reuse, R146, R96 ;  /* 0x000000928c60723c */ /* 0x040fe20000041860 */
[----:B------:R1:W-:Y:S01]  /*169e0*/  MUFU.EX2 R236, R2 ;  /* 0x0000000200ec7308 */ /* 0x0003e20000000800 */
[----:B------:R-:W3:Y:S03]  /*169f0*/  LDSM.16.MT88.4 R144, [R232+0xe000] ;  /* 0x00e00000e890783b */ /* 0x000ee60000004200 */
[----:B------:R-:W-:Y:S01]  /*16a00*/  MOV R188, R156 ;  /* 0x0000009c00bc7202 */ /* 0x000fe20000000f00 */
[C---:B------:R-:W-:Y:S01]  /*16a10*/  FMUL.FTZ R121, R133.reuse, R121 ;  /* 0x0000007985797220 */ /* 0x040fe20000410000 */
[----:B------:R-:W-:Y:S01]  /*16a20*/  MOV R156, R172 ;  /* 0x000000ac009c7202 */ /* 0x000fe20000000f00 */
[----:B------:R-:W-:Y:S03]  /*16a30*/  FMUL.FTZ R122, R0, R122 ;  /* 0x0000007a007a7220 */ /* 0x000fe60000410000 */
[----:B------:R-:W-:Y:S01]  /*16a40*/  MOV R172, R228 ;  /* 0x000000e400ac7202 */ /* 0x000fe20000000f00 */
[----:B------:R-:W-:Y:S01]  /*16a50*/  FFMA.FTZ R156, R156, UR4, -R213 ;  /* 0x000000049c9c7c23 */ /* 0x000fe200080108d5 */
[----:B------:R-:W-:Y:S01]  /*16a60*/  MOV R190, R188 ;  /* 0x000000bc00be7202 */ /* 0x000fe20000000f00 */
[----:B------:R-:W-:Y:S01]  /*16a70*/  FMUL.FTZ R123, R0, R123 ;  /* 0x0000007b007b7220 */ /* 0x000fe20000410000 */
[----:B------:R-:W-:Y:S01]  /*16a80*/  MOV R188, R186 ;  /* 0x000000ba00bc7202 */ /* 0x000fe20000000f00 */
[----:B------:R-:W-:Y:S01]  /*16a90*/  MUFU.EX2 R195, R156 ;  /* 0x0000009c00c37308 */ /* 0x000fe20000000800 */
[----:B------:R-:W-:Y:S01]  /*16aa0*/  MOV R186, R184 ;  /* 0x000000b800ba7202 */ /* 0x000fe20000000f00 */
[----:B-1----:R-:W-:Y:S01]  /*16ab0*/  FFMA.FTZ R2, R216, UR4, -R212 ;  /* 0x00000004d8027c23 */ /* 0x002fe200080108d4 */
[----:B------:R-:W-:Y:S01]  /*16ac0*/  MOV R184, R158 ;  /* 0x0000009e00b87202 */ /* 0x000fe20000000f00 */
[C---:B------:R-:W-:Y:S01]  /*16ad0*/  FMUL.FTZ R124, R133.reuse, R124 ;  /* 0x0000007c857c7220 */ /* 0x040fe20000410000 */
[----:B------:R-:W-:Y:S01]  /*16ae0*/  MOV R158, R165 ;  /* 0x000000a5009e7202 */ /* 0x000fe20000000f00 */
[----:B------:R-:W-:Y:S02]  /*16af0*/  IMAD.MOV.U32 R165, RZ, RZ, R169 ;  /* 0x000000ffffa57224 */ /* 0x000fe400078e00a9 */
[----:B------:R-:W-:Y:S02]  /*16b00*/  FMUL.FTZ R125, R133, R125 ;  /* 0x0000007d857d7220 */ /* 0x000fe40000410000 */
[----:B------:R1:W4:Y:S01]  /*16b10*/  MUFU.EX2 R228, R2 ;  /* 0x0000000200e47308 */ /* 0x0003220000000800 */
[----:B------:R-:W-:Y:S02]  /*16b20*/  IMAD.MOV.U32 R201, RZ, RZ, R186 ;  /* 0x000000ffffc97224 */ /* 0x000fe400078e00ba */
[----:B------:R-:W-:Y:S01]  /*16b30*/  FFMA.FTZ R158, R158, UR4, -R212 ;  /* 0x000000049e9e7c23 */ /* 0x000fe200080108d4 */
[--C-:B------:R-:W-:Y:S01]  /*16b40*/  FFMA.FTZ R165, R165, UR4, -R213.reuse ;  /* 0x00000004a5a57c23 */ /* 0x100fe200080108d5 */
[C---:B------:R-:W-:Y:S01]  /*16b50*/  FMUL.FTZ R126, R0.reuse, R126 ;  /* 0x0000007e007e7220 */ /* 0x040fe20000410000 */
[----:B------:R-:W-:Y:S01]  /*16b60*/  FMUL.FTZ R127, R0, R127 ;  /* 0x0000007f007f7220 */ /* 0x000fe20000410000 */
[----:B------:R-:W-:Y:S03]  /*16b70*/  MOV R183, R182 ;  /* 0x000000b600b77202 */ /* 0x000fe60000000f00 */
[----:B------:R-:W-:Y:S01]  /*16b80*/  MUFU.EX2 R186, R226 ;  /* 0x000000e200ba7308 */ /* 0x000fe20000000800 */
[----:B------:R-:W-:Y:S02]  /*16b90*/  MOV R182, R172 ;  /* 0x000000ac00b67202 */ /* 0x000fe40000000f00 */
[----:B------:R-:W-:Y:S07]  /*16ba0*/  MOV R199, R185 ;  /* 0x000000b900c77202 */ /* 0x000fee0000000f00 */
[----:B------:R-:W-:Y:S01]  /*16bb0*/  MUFU.EX2 R172, R225 ;  /* 0x000000e100ac7308 */ /* 0x000fe20000000800 */
[--C-:B-1----:R-:W-:Y:S01]  /*16bc0*/  FFMA.FTZ R2, R191, UR4, -R213.reuse ;  /* 0x00000004bf027c23 */ /* 0x102fe200080108d5 */
[-C--:B---3--:R-:W-:Y:S03]  /*16bd0*/  HMMA.16816.F32.BF16 R100, R140, R144.reuse, R100 ;  /* 0x000000908c64723c */ /* 0x088fe60000041864 */
[----:B------:R-:W-:Y:S02]  /*16be0*/  MOV R191, R189 ;  /* 0x000000bd00bf7202 */ /* 0x000fe40000000f00 */
[----:B------:R-:W-:Y:S01]  /*16bf0*/  MOV R189, R187 ;  /* 0x000000bb00bd7202 */ /* 0x000fe20000000f00 */
[C---:B------:R-:W-:Y:S02]  /*16c00*/  HMMA.16816.F32.BF16 R104, R208.reuse, R144, R104 ;  /* 0x00000090d068723c */ /* 0x040fe40000041868 */
[----:B------:R1:W-:Y:S03]  /*16c10*/  MUFU.EX2 R169, R2 ;  /* 0x0000000200a97308 */ /* 0x0003e60000000800 */
[----:B------:R-:W-:Y:S01]  /*16c20*/  MOV R187, R159 ;  /* 0x0000009f00bb7202 */ /* 0x000fe20000000f00 */
[-C--:B------:R-:W-:Y:S06]  /*16c30*/  HMMA.16816.F32.BF16 R108, R208, R146.reuse, R108 ;  /* 0x00000092d06c723c */ /* 0x080fec000004186c */
[----:B------:R-:W-:Y:S01]  /*16c40*/  MUFU.EX2 R194, R187 ;  /* 0x000000bb00c27308 */ /* 0x000fe20000000800 */
[----:B------:R-:W-:Y:S01]  /*16c50*/  MOV R159, R164 ;  /* 0x000000a4009f7202 */ /* 0x000fe20000000f00 */
[C---:B------:R-:W-:Y:S01]  /*16c60*/  HMMA.16816.F32.BF16 R112, R140.reuse, R146, R112 ;  /* 0x000000928c70723c */ /* 0x040fe20000041870 */
[----:B------:R-:W3:Y:S03]  /*16c70*/  LDSM.16.MT88.4 R144, [R231+0xe000] ;  /* 0x00e00000e790783b */ /* 0x000ee60000004200 */
[----:B------:R-:W-:Y:S01]  /*16c80*/  MOV R164, R251 ;  /* 0x000000fb00a47202 */ /* 0x000fe20000000f00 */
[--C-:B-1----:R-:W-:Y:S01]  /*16c90*/  FFMA.FTZ R2, R154, UR4, -R213.reuse ;  /* 0x000000049a027c23 */ /* 0x102fe200080108d5 */
[----:B------:R-:W-:Y:S02]  /*16ca0*/  MOV R154, R191 ;  /* 0x000000bf009a7202 */ /* 0x000fe40000000f00 */
[----:B------:R-:W-:Y:S01]  /*16cb0*/  MUFU.EX2 R187, R157 ;  /* 0x0000009d00bb7308 */ /* 0x000fe20000000800 */
[----:B------:R1:W5:Y:S02]  /*16cc0*/  LDL.LU R251, [R1+0xb4] ;  /* 0x0000b40001fb7983 */ /* 0x0003640000300800 */
[----:B------:R-:W-:Y:S01]  /*16cd0*/  MOV R191, R190 ;  /* 0x000000be00bf7202 */ /* 0x000fe20000000f00 */
[--C-:B------:R-:W-:Y:S01]  /*16ce0*/  FFMA.FTZ R164, R164, UR4, -R213.reuse ;  /* 0x00000004a4a47c23 */ /* 0x100fe200080108d5 */
[----:B------:R-:W-:Y:S02]  /*16cf0*/  MOV R190, R189 ;  /* 0x000000bd00be7202 */ /* 0x000fe40000000f00 */
[----:B------:R-:W-:Y:S03]  /*16d00*/  MOV R189, R188 ;  /* 0x000000bc00bd7202 */ /* 0x000fe60000000f00 */
[----:B------:R-:W-:Y:S01]  /*16d10*/  MUFU.EX2 R238, R164 ;  /* 0x000000a400ee7308 */ /* 0x000fe20000000800 */
[----:B------:R-:W-:Y:S02]  /*16d20*/  MOV R188, R159 ;  /* 0x0000009f00bc7202 */ /* 0x000fe40000000f00 */
[----:B------:R-:W-:Y:S02]  /*16d30*/  MOV R159, R175 ;  /* 0x000000af009f7202 */ /* 0x000fe40000000f00 */
[----:B------:R-:W-:Y:S01]  /*16d40*/  MOV R175, R174 ;  /* 0x000000ae00af7202 */ /* 0x000fe20000000f00 */
[--C-:B------:R-:W-:Y:S01]  /*16d50*/  FFMA.FTZ R166, R188, UR4, -R213.reuse ;  /* 0x00000004bca67c23 */ /* 0x100fe200080108d5 */
[----:B------:R-:W-:Y:S01]  /*16d60*/  MOV R174, R3 ;  /* 0x0000000300ae7202 */ /* 0x000fe20000000f00 */
[----:B------:R-:W-:Y:S02]  /*16d70*/  IMAD.MOV.U32 R3, RZ, RZ, R240 ;  /* 0x000000ffff037224 */ /* 0x000fe400078e00f0 */
[----:B------:R-:W-:Y:S02]  /*16d80*/  MUFU.EX2 R188, R152 ;  /* 0x0000009800bc7308 */ /* 0x000fe40000000800 */
[--C-:B------:R-:W-:Y:S08]  /*16d90*/  FFMA.FTZ R3, R3, UR4, -R213.reuse ;  /* 0x0000000403037c23 */ /* 0x100ff000080108d5 */
[----:B------:R2:W1:Y:S01]  /*16da0*/  MUFU.EX2 R240, R2 ;  /* 0x0000000200f07308 */ /* 0x0004620000000800 */
[-C--:B---3--:R-:W-:Y:S09]  /*16db0*/  HMMA.16816.F32.BF16 R116, R140, R144.reuse, R116 ;  /* 0x000000908c74723c */ /* 0x088ff20000041874 */
[----:B------:R-:W-:Y:S01]  /*16dc0*/  MUFU.EX2 R184, R184 ;  /* 0x000000b800b87308 */ /* 0x000fe20000000800 */
[C---:B------:R-:W-:Y:S09]  /*16dd0*/  HMMA.16816.F32.BF16 R120, R208.reuse, R144, R120 ;  /* 0x00000090d078723c */ /* 0x040ff20000041878 */
[----:B------:R-:W-:Y:S02]  /*16de0*/  MUFU.EX2 R185, R174 ;  /* 0x000000ae00b97308 */ /* 0x000fe40000000800 */
[--C-:B--2---:R-:W-:Y:S01]  /*16df0*/  FFMA.FTZ R2, R154, UR4, -R213.reuse ;  /* 0x000000049a027c23 */ /* 0x104fe200080108d5 */
[-C--:B------:R-:W-:Y:S03]  /*16e00*/  HMMA.16816.F32.BF16 R124, R208, R146.reuse, R124 ;  /* 0x00000092d07c723c */ /* 0x080fe6000004187c */
[----:B------:R-:W-:Y:S03]  /*16e10*/  MOV R154, R191 ;  /* 0x000000bf009a7202 */ /* 0x000fe60000000f00 */
[----:B------:R-:W-:Y:S01]  /*16e20*/  HMMA.16816.F32.BF16 R128, R140, R146, R128 ;  /* 0x000000928c80723c */ /* 0x000fe20000041880 */
[----:B------:R-:W-:Y:S04]  /*16e30*/  MUFU.EX2 R203, R182 ;  /* 0x000000b600cb7308 */ /* 0x000fe80000000800 */
[----:B------:R-:W-:Y:S02]  /*16e40*/  MOV R191, R190 ;  /* 0x000000be00bf7202 */ /* 0x000fe40000000f00 */
[----:B------:R-:W-:Y:S04]  /*16e50*/  MOV R190, R189 ;  /* 0x000000bd00be7202 */ /* 0x000fe80000000f00 */
[----:B------:R-:W-:Y:S01]  /*16e60*/  MOV R189, R159 ;  /* 0x0000009f00bd7202 */ /* 0x000fe20000000f00 */
[--C-:B------:R-:W-:Y:S01]  /*16e70*/  FFMA.FTZ R163, R191, UR4, -R212.reuse ;  /* 0x00000004bfa37c23 */ /* 0x100fe200080108d4 */
[----:B------:R-:W-:Y:S01]  /*16e80*/  MOV R159, R175 ;  /* 0x000000af009f7202 */ /* 0x000fe20000000f00 */
[----:B------:R2:W-:Y:S01]  /*16e90*/  MUFU.EX2 R191, R3 ;  /* 0x0000000300bf7308 */ /* 0x0005e20000000800 */
[----:B------:R-:W-:Y:S02]  /*16ea0*/  MOV R175, R235 ;  /* 0x000000eb00af7202 */ /* 0x000fe40000000f00 */
[----:B------:R-:W-:Y:S01]  /*16eb0*/  F2FP.BF16.F32.PACK_AB R140, R222, R223 ;  /* 0x000000dfde8c723e */ /* 0x000fe200000010ff */
[----:B------:R-:W-:Y:S01]  /*16ec0*/  FFMA.FTZ R159, R159, UR4, -R212 ;  /* 0x000000049f9f7c23 */ /* 0x000fe200080108d4 */
[----:B------:R-:W-:Y:S02]  /*16ed0*/  F2FP.BF16.F32.PACK_AB R141, R171, R217 ;  /* 0x000000d9ab8d723e */ /* 0x000fe400000010ff */
[----:B----4-:R-:W-:Y:S03]  /*16ee0*/  F2FP.BF16.F32.PACK_AB R142, R234, R202 ;  /* 0x000000caea8e723e */ /* 0x010fe600000010ff */
[----:B------:R3:W-:Y:S01]  /*16ef0*/  MUFU.EX2 R235, R2 ;  /* 0x0000000200eb7308 */ /* 0x0007e20000000800 */
[----:B------:R-:W-:Y:S02]  /*16f00*/  F2FP.BF16.F32.PACK_AB R143, R197, R237 ;  /* 0x000000edc58f723e */ /* 0x000fe400000010ff */
[----:B------:R-:W-:Y:S02]  /*16f10*/  F2FP.BF16.F32.PACK_AB R146, R228, R236 ;  /* 0x000000ece492723e */ /* 0x000fe400000010ff */
[----:B-1----:R-:W-:Y:S02]  /*16f20*/  F2FP.BF16.F32.PACK_AB R145, R240, R169 ;  /* 0x000000a9f091723e */ /* 0x002fe400000010ff */
[----:B------:R-:W-:Y:S01]  /*16f30*/  F2FP.BF16.F32.PACK_AB R144, R193, R170 ;  /* 0x000000aac190723e */ /* 0x000fe200000010ff */
[-C--:B------:R-:W-:Y:S03]  /*16f40*/  HMMA.16816.F32.BF16 R4, R140, R148.reuse, R4 ;  /* 0x000000948c04723c */ /* 0x080fe60000041804 */
[----:B--2---:R-:W-:Y:S01]  /*16f50*/  FADD.FTZ R3, R192, R168 ;  /* 0x000000a8c0037221 */ /* 0x004fe20000010000 */
[--C-:B---3--:R-:W-:Y:S01]  /*16f60*/  FFMA.FTZ R2, R154, UR4, -R213.reuse ;  /* 0x000000049a027c23 */ /* 0x108fe200080108d5 */
[----:B------:R-:W-:Y:S02]  /*16f70*/  MOV R154, R190 ;  /* 0x000000be009a7202 */ /* 0x000fe40000000f00 */
[----:B------:R-:W-:Y:S02]  /*16f80*/  MOV R190, R175 ;  /* 0x000000af00be7202 */ /* 0x000fe40000000f00 */
[----:B------:R-:W1:Y:S02]  /*16f90*/  MUFU.EX2 R175, R2 ;  /* 0x0000000200af7308 */ /* 0x000e640000000800 */
[--C-:B------:R-:W-:Y:S01]  /*16fa0*/  FFMA.FTZ R162, R154, UR4, -R212.reuse ;  /* 0x000000049aa27c23 */ /* 0x100fe200080108d4 */
[----:B------:R-:W-:Y:S01]  /*16fb0*/  FFMA.FTZ R212, R176, UR4, -R212 ;  /* 0x00000004b0d47c23 */ /* 0x000fe200080108d4 */
[----:B------:R-:W-:Y:S01]  /*16fc0*/  MOV R176, R153 ;  /* 0x0000009900b07202 */ /* 0x000fe20000000f00 */
[--C-:B------:R-:W-:Y:S01]  /*16fd0*/  FFMA.FTZ R139, R190, UR4, -R213.reuse ;  /* 0x00000004be8b7c23 */ /* 0x100fe200080108d5 */
[----:B------:R-:W2:Y:S04]  /*16fe0*/  LDL.LU R153, [R1+0x28] ;  /* 0x0000280001997983 */ /* 0x000ea80000300800 */
[----:B------:R-:W-:Y:S01]  /*16ff0*/  MUFU.EX2 R190, R158 ;  /* 0x0000009e00be7308 */ /* 0x000fe20000000800 */
[----:B------:R-:W3:Y:S04]  /*17000*/  LDL.LU R200, [R1+0x48] ;  /* 0x0000480001c87983 */ /* 0x000ee80000300800 */
[----:B------:R-:W4:Y:S05]  /*17010*/  LDL.LU R198, [R1+0x4c] ;  /* 0x00004c0001c67983 */ /* 0x000f2a0000300800 */
[----:B------:R-:W-:Y:S01]  /*17020*/  MUFU.EX2 R174, R139 ;  /* 0x0000008b00ae7308 */ /* 0x000fe20000000800 */
[----:B-1----:R-:W-:Y:S01]  /*17030*/  F2FP.BF16.F32.PACK_AB R147, R175, R235 ;  /* 0x000000ebaf93723e */ /* 0x002fe200000010ff */
[----:B------:R-:W-:Y:S06]  /*17040*/  FFMA.FTZ R2, R189, UR4, -R213 ;  /* 0x00000004bd027c23 */ /* 0x000fec00080108d5 */
[C---:B------:R-:W-:Y:S02]  /*17050*/  HMMA.16816.F32.BF16 R8, R144.reuse, R148, R8 ;  /* 0x000000949008723c */ /* 0x040fe40000041808 */
[----:B------:R1:W-:Y:S04]  /*17060*/  MUFU.EX2 R189, R227 ;  /* 0x000000e300bd7308 */ /* 0x0003e80000000800 */
[-C--:B------:R-:W-:Y:S06]  /*17070*/  HMMA.16816.F32.BF16 R12, R144, R150.reuse, R12 ;  /* 0x00000096900c723c */ /* 0x080fec000004180c */
[----:B------:R1:W-:Y:S01]  /*17080*/  MUFU.EX2 R206, R212 ;  /* 0x000000d400ce7308 */ /* 0x0003e20000000800 */
[C---:B------:R-:W-:Y:S01]  /*17090*/  HMMA.16816.F32.BF16 R16, R140.reuse, R150, R16 ;  /* 0x000000968c10723c */ /* 0x040fe20000041810 */
[----:B------:R-:W1:Y:S08]  /*170a0*/  LDSM.16.MT88.4 R148, [R230+0xc800] ;  /* 0x00c80000e694783b */ /* 0x000e700000004200 */
[----:B------:R-:W1:Y:S02]  /*170b0*/  MUFU.EX2 R139, R165 ;  /* 0x000000a5008b7308 */ /* 0x000e640000000800 */
[----:B-1----:R-:W-:Y:S08]  /*170c0*/  LDSM.16.MT88.4 R224, [R232+0xf800] ;  /* 0x00f80000e8e0783b */ /* 0x002ff00000004200 */
[----:B------:R-:W1:Y:S01]  /*170d0*/  MUFU.EX2 R138, R2 ;  /* 0x00000002008a7308 */ /* 0x000e620000000800 */
[----:B------:R-:W-:Y:S01]  /*170e0*/  LDSM.16.MT88.4 R212, [R231+0xd800] ;  /* 0x00d80000e7d4783b */ /* 0x000fe20000004200 */
[----:B------:R-:W-:Y:S02]  /*170f0*/  F2FP.BF16.F32.PACK_AB R209, R139, R238 ;  /* 0x000000ee8bd1723e */ /* 0x000fe400000010ff */
[----:B------:R-:W-:Y:S02]  /*17100*/  MOV R165, R175 ;  /* 0x000000af00a57202 */ /* 0x000fe40000000f00 */
[----:B-1----:R-:W-:Y:S04]  /*17110*/  MOV R168, R138 ;  /* 0x0000008a00a87202 */ /* 0x002fe80000000f00 */
[----:B------:R1:W-:Y:S01]  /*17120*/  MUFU.EX2 R138, R166 ;  /* 0x000000a6008a7308 */ /* 0x0003e20000000800 */
[-C--:B------:R-:W-:Y:S06]  /*17130*/  HMMA.16816.F32.BF16 R20, R140, R148.reuse, R20 ;  /* 0x000000948c14723c */ /* 0x080fec0000041814 */
[C---:B------:R-:W-:Y:S05]  /*17140*/  HMMA.16816.F32.BF16 R24, R144.reuse, R148, R24 ;  /* 0x000000949018723c */ /* 0x040fea0000041818 */
[----:B-1----:R-:W-:Y:S01]  /*17150*/  MOV R166, R174 ;  /* 0x000000ae00a67202 */ /* 0x002fe20000000f00 */
        /* <DEDUP_REMOVED lines=18> */
[----:B--2---:R-:W-:Y:S04]  /*17280*/  FFMA.FTZ R132, R132, R153, R176 ;  /* 0x0000009984847223 */ /* 0x004fe800000100b0 */
[----:B------:R-:W-:Y:S01]  /*17290*/  LDSM.16.MT88.4 R152, [R229+0xd000] ;  /* 0x00d00000e598783b */ /* 0x000fe20000004200 */
[----:B------:R2:W-:Y:S01]  /*172a0*/  MUFU.EX2 R176, R159 ;  /* 0x0000009f00b07308 */ /* 0x0005e20000000800 */
[----:B---3--:R-:W-:Y:S01]  /*172b0*/  FFMA.FTZ R133, R133, R200, R201 ;  /* 0x000000c885857223 */ /* 0x008fe200000100c9 */
[----:B------:R-:W-:Y:S01]  /*172c0*/  FADD.FTZ R132, R183, R132 ;  /* 0x00000084b7847221 */ /* 0x000fe20000010000 */
[-C--:B-1----:R-:W-:Y:S03]  /*172d0*/  HMMA.16816.F32.BF16 R84, R140, R148.reuse, R84 ;  /* 0x000000948c54723c */ /* 0x082fe60000041854 */
[----:B------:R-:W-:Y:S04]  /*172e0*/  FADD.FTZ R132, R247, R132 ;  /* 0x00000084f7847221 */ /* 0x000fe80000010000 */
[----:B------:R-:W-:Y:S01]  /*172f0*/  MUFU.EX2 R201, R162 ;  /* 0x000000a200c97308 */ /* 0x000fe20000000800 */
[----:B----4-:R-:W-:Y:S01]  /*17300*/  FFMA.FTZ R2, R0, R198, R199 ;  /* 0x000000c600027223 */ /* 0x010fe200000100c7 */
[C---:B------:R-:W-:Y:S04]  /*17310*/  HMMA.16816.F32.BF16 R88, R144.reuse, R148, R88 ;  /* 0x000000949058723c */ /* 0x040fe80000041858 */
[----:B------:R-:W-:Y:S02]  /*17320*/  FADD.FTZ R0, R178, R133 ;  /* 0x00000085b2007221 */ /* 0x000fe40000010000 */
[-C--:B------:R-:W-:Y:S01]  /*17330*/  HMMA.16816.F32.BF16 R92, R144, R150.reuse, R92 ;  /* 0x00000096905c723c */ /* 0x080fe2000004185c */
[----:B--2---:R-:W-:Y:S01]  /*17340*/  LDSM.16.MT88.4 R156, [R230+0xd000] ;  /* 0x00d00000e69c783b */ /* 0x004fe20000004200 */
[----:B------:R-:W1:Y:S03]  /*17350*/  MUFU.EX2 R198, R163 ;  /* 0x000000a300c67308 */ /* 0x000e660000000800 */
[----:B------:R-:W-:Y:S01]  /*17360*/  FADD.FTZ R133, R248, R3 ;  /* 0x00000003f8857221 */ /* 0x000fe20000010000 */
[C---:B------:R-:W-:Y:S03]  /*17370*/  HMMA.16816.F32.BF16 R96, R140.reuse, R150, R96 ;  /* 0x000000968c60723c */ /* 0x040fe60000041860 */
[----:B------:R-:W2:Y:S03]  /*17380*/  LDSM.16.MT88.4 R148, [R232+0xe800] ;  /* 0x00e80000e894783b */ /* 0x000ea60000004200 */
[----:B------:R-:W-:Y:S01]  /*17390*/  MUFU.EX2 R199, R239 ;  /* 0x000000ef00c77308 */ /* 0x000fe20000000800 */
[----:B------:R-:W-:Y:S01]  /*173a0*/  FADD.FTZ R3, R246, R0 ;  /* 0x00000000f6037221 */ /* 0x000fe20000010000 */
[----:B------:R-:W-:Y:S03]  /*173b0*/  FADD.FTZ R0, R243, R132 ;  /* 0x00000084f3007221 */ /* 0x000fe60000010000 */
[----:B------:R-:W-:Y:S01]  /*173c0*/  FADD.FTZ R133, R244, R133 ;  /* 0x00000085f4857221 */ /* 0x000fe20000010000 */
[----:B------:R-:W-:Y:S01]  /*173d0*/  FADD.FTZ R2, R177, R2 ;  /* 0x00000002b1027221 */ /* 0x000fe20000010000 */
[----:B------:R3:W5:Y:S02]  /*173e0*/  LDL.LU R248, [R1+0xb0] ;  /* 0x0000b00001f87983 */ /* 0x0007640000300800 */
[----:B------:R-:W-:Y:S01]  /*173f0*/  FADD.FTZ R133, R223, R133 ;  /* 0x00000085df857221 */ /* 0x000fe20000010000 */
[----:B------:R-:W4:Y:S01]  /*17400*/  MUFU.EX2 R239, R161 ;  /* 0x000000a100ef7308 */ /* 0x000f220000000800 */
[----:B------:R-:W-:Y:S01]  /*17410*/  FADD.FTZ R0, R217, R0 ;  /* 0x00000000d9007221 */ /* 0x000fe20000010000 */
[----:B------:R3:W5:Y:S01]  /*17420*/  LDL.LU R247, [R1+0xac] ;  /* 0x0000ac0001f77983 */ /* 0x0007620000300800 */
[----:B------:R-:W-:Y:S01]  /*17430*/  FADD.FTZ R192, R222, R133 ;  /* 0x00000085dec07221 */ /* 0x000fe20000010000 */
[----:B------:R-:W-:Y:S01]  /*17440*/  FADD.FTZ R2, R245, R2 ;  /* 0x00000002f5027221 */ /* 0x000fe20000010000 */
[----:B------:R-:W-:Y:S01]  /*17450*/  FADD.FTZ R3, R242, R3 ;  /* 0x00000003f2037221 */ /* 0x000fe20000010000 */
[----:B------:R-:W-:Y:S01]  /*17460*/  LDSM.16.MT88.4 R216, [R229+0xf800] ;  /* 0x00f80000e5d8783b */ /* 0x000fe20000004200 */
[----:B------:R-:W-:Y:S01]  /*17470*/  FADD.FTZ R133, R171, R0 ;  /* 0x00000000ab857221 */ /* 0x000fe20000010000 */
[----:B------:R-:W-:Y:S02]  /*17480*/  FADD.FTZ R2, R241, R2 ;  /* 0x00000002f1027221 */ /* 0x000fe40000010000 */
[----:B------:R3:W2:Y:S01]  /*17490*/  MUFU.EX2 R132, R167 ;  /* 0x000000a700847308 */ /* 0x0006a20000000800 */
[----:B------:R-:W-:Y:S01]  /*174a0*/  MOV R0, R202 ;  /* 0x000000ca00007202 */ /* 0x000fe20000000f00 */
[----:B------:R-:W-:Y:S01]  /*174b0*/  FADD.FTZ R3, R170, R3 ;  /* 0x00000003aa037221 */ /* 0x000fe20000010000 */
[----:B------:R-:W-:Y:S01]  /*174c0*/  FADD.FTZ R2, R169, R2 ;  /* 0x00000002a9027221 */ /* 0x000fe20000010000 */
[----:B-1----:R-:W-:Y:S01]  /*174d0*/  F2FP.BF16.F32.PACK_AB R210, R206, R198 ;  /* 0x000000c6ced2723e */ /* 0x002fe200000010ff */
[----:B------:R-:W-:Y:S01]  /*174e0*/  LDSM.16.MT88.4 R220, [R230+0xf800] ;  /* 0x00f80000e6dc783b */ /* 0x000fe20000004200 */
[----:B------:R-:W-:Y:S02]  /*174f0*/  MOV R164, R176 ;  /* 0x000000b000a47202 */ /* 0x000fe40000000f00 */
[----:B----4-:R-:W-:Y:S02]  /*17500*/  F2FP.BF16.F32.PACK_AB R208, R201, R239 ;  /* 0x000000efc9d0723e */ /* 0x010fe400000010ff */
[----:B------:R-:W1:Y:S03]  /*17510*/  MUFU.EX2 R200, R181 ;  /* 0x000000b500c87308 */ /* 0x000e660000000800 */
[----:B------:R-:W-:Y:S01]  /*17520*/  LDSM.16.MT88.4 R160, [R232+0xd800] ;  /* 0x00d80000e8a0783b */ /* 0x000fe20000004200 */
[----:B---3--:R-:W-:Y:S02]  /*17530*/  MOV R167, R173 ;  /* 0x000000ad00a77202 */ /* 0x008fe40000000f00 */
[----:B--2---:R-:W-:Y:S01]  /*17540*/  F2FP.BF16.F32.PACK_AB R211, R132, R138 ;  /* 0x0000008a84d3723e */ /* 0x004fe200000010ff */
[-C--:B------:R-:W-:Y:S04]  /*17550*/  HMMA.16816.F32.BF16 R100, R140, R148.reuse, R100 ;  /* 0x000000948c64723c */ /* 0x080fe80000041864 */
[----:B------:R3:W5:Y:S04]  /*17560*/  LDL.LU R246, [R1+0xa8] ;  /* 0x0000a80001f67983 */ /* 0x0007680000300800 */
[----:B------:R3:W5:Y:S01]  /*17570*/  LDL.LU R245, [R1+0xa4] ;  /* 0x0000a40001f57983 */ /* 0x0007620000300800 */
[C---:B------:R-:W-:Y:S03]  /*17580*/  HMMA.16816.F32.BF16 R104, R144.reuse, R148, R104 ;  /* 0x000000949068723c */ /* 0x040fe60000041868 */
[----:B------:R3:W5:Y:S03]  /*17590*/  LDL.LU R244, [R1+0xa0] ;  /* 0x0000a00001f47983 */ /* 0x0007660000300800 */
[-C--:B------:R-:W-:Y:S01]  /*175a0*/  HMMA.16816.F32.BF16 R108, R144, R150.reuse, R108 ;  /* 0x00000096906c723c */ /* 0x080fe2000004186c */
[----:B------:R3:W5:Y:S04]  /*175b0*/  LDL.LU R243, [R1+0x9c] ;  /* 0x00009c0001f37983 */ /* 0x0007680000300800 */
[----:B------:R3:W5:Y:S01]  /*175c0*/  LDL.LU R242, [R1+0x98] ;  /* 0x0000980001f27983 */ /* 0x0007620000300800 */
[C---:B------:R-:W-:Y:S03]  /*175d0*/  HMMA.16816.F32.BF16 R112, R140.reuse, R150, R112 ;  /* 0x000000968c70723c */ /* 0x040fe60000041870 */
[----:B------:R-:W2:Y:S08]  /*175e0*/  LDSM.16.MT88.4 R148, [R231+0xe800] ;  /* 0x00e80000e794783b */ /* 0x000eb00000004200 */
[----:B------:R3:W5:Y:S01]  /*175f0*/  LDL.LU R241, [R1+0x94] ;  /* 0x0000940001f17983 */ /* 0x0007620000300800 */
[-C--:B--2---:R-:W-:Y:S06]  /*17600*/  HMMA.16816.F32.BF16 R116, R140, R148.reuse, R116 ;  /* 0x000000948c74723c */ /* 0x084fec0000041874 */
[C---:B------:R-:W-:Y:S06]  /*17610*/  HMMA.16816.F32.BF16 R120, R144.reuse, R148, R120 ;  /* 0x000000949078723c */ /* 0x040fec0000041878 */
[-C--:B------:R-:W-:Y:S06]  /*17620*/  HMMA.16816.F32.BF16 R124, R144, R150.reuse, R124 ;  /* 0x00000096907c723c */ /* 0x080fec000004187c */
[----:B------:R-:W-:Y:S01]  /*17630*/  HMMA.16816.F32.BF16 R128, R140, R150, R128 ;  /* 0x000000968c80723c */ /* 0x000fe20000041880 */
[----:B------:R-:W2:Y:S04]  /*17640*/  LDSM.16.MT88.4 R148, [R232+0xd000] ;  /* 0x00d00000e894783b */ /* 0x000ea80000004200 */
[----:B------:R-:W-:Y:S02]  /*17650*/  F2FP.BF16.F32.PACK_AB R144, R176, R196 ;  /* 0x000000c4b090723e */ /* 0x000fe400000010ff */
[----:B------:R-:W-:Y:S04]  /*17660*/  F2FP.BF16.F32.PACK_AB R140, R194, R184 ;  /* 0x000000b8c28c723e */ /* 0x000fe800000010ff */
[----:B------:R-:W-:Y:S02]  /*17670*/  F2FP.BF16.F32.PACK_AB R141, R207, R172 ;  /* 0x000000accf8d723e */ /* 0x000fe400000010ff */
[----:B------:R-:W-:Y:S02]  /*17680*/  F2FP.BF16.F32.PACK_AB R142, R185, R188 ;  /* 0x000000bcb98e723e */ /* 0x000fe400000010ff */
[----:B------:R-:W-:Y:S02]  /*17690*/  F2FP.BF16.F32.PACK_AB R143, R186, R189 ;  /* 0x000000bdba8f723e */ /* 0x000fe400000010ff */
[----:B------:R-:W-:Y:S02]  /*176a0*/  F2FP.BF16.F32.PACK_AB R146, R187, R190 ;  /* 0x000000bebb92723e */ /* 0x000fe400000010ff */
[----:B------:R-:W-:Y:S02]  /*176b0*/  F2FP.BF16.F32.PACK_AB R145, R174, R195 ;  /* 0x000000c3ae91723e */ /* 0x000fe400000010ff */
[----:B------:R-:W-:Y:S01]  /*176c0*/  F2FP.BF16.F32.PACK_AB R147, R168, R191 ;  /* 0x000000bfa893723e */ /* 0x000fe200000010ff */
        /* <DEDUP_REMOVED lines=38> */
[----:B------:R-:W-:Y:S05]  /*17930*/  HMMA.16816.F32.BF16 R128, R140, R158, R128 ;  /* 0x0000009e8c80723c */ /* 0x000fea0000041880 */
[----:B------:R-:W-:Y:S02]  /*17940*/  IMAD.MOV.U32 R147, RZ, RZ, R172 ;  /* 0x000000ffff937224 */ /* 0x000fe400078e00ac */
[----:B------:R-:W-:Y:S04]  /*17950*/  F2FP.BF16.F32.PACK_AB R141, R233, R180 ;  /* 0x000000b4e98d723e */ /* 0x000fe800000010ff */
[----:B------:R-:W-:Y:S02]  /*17960*/  F2FP.BF16.F32.PACK_AB R140, R203, R167 ;  /* 0x000000a7cb8c723e */ /* 0x000fe400000010ff */
[----:B------:R-:W-:Y:S02]  /*17970*/  F2FP.BF16.F32.PACK_AB R142, R204, R200 ;  /* 0x000000c8cc8e723e */ /* 0x000fe400000010ff */
[----:B------:R-:W-:Y:S07]  /*17980*/  F2FP.BF16.F32.PACK_AB R143, R205, R199 ;  /* 0x000000c7cd8f723e */ /* 0x000fee00000010ff */
[-C--:B--2---:R-:W-:Y:S01]  /*17990*/  HMMA.16816.F32.BF16 R172, R140, R148.reuse, R4 ;  /* 0x000000948cac723c */ /* 0x084fe20000041804 */
[----:B------:R-:W1:Y:S05]  /*179a0*/  LDSM.16.MT88.4 R4, [R231+0xf800] ;  /* 0x00f80000e704783b */ /* 0x000e6a0000004200 */
[C---:B------:R-:W-:Y:S07]  /*179b0*/  HMMA.16816.F32.BF16 R176, R208.reuse, R148, R8 ;  /* 0x00000094d0b0723c */ /* 0x040fee0000041808 */
[----:B------:R-:W-:Y:S01]  /*179c0*/  MOV R8, R180 ;  /* 0x000000b400087202 */ /* 0x000fe20000000f00 */
[----:B------:R-:W-:Y:S01]  /*179d0*/  IMAD.MOV.U32 R9, RZ, RZ, R203 ;  /* 0x000000ffff097224 */ /* 0x000fe200078e00cb */
[-C--:B------:R-:W-:Y:S03]  /*179e0*/  HMMA.16816.F32.BF16 R180, R208, R150.reuse, R12 ;  /* 0x00000096d0b4723c */ /* 0x080fe6000004180c */
[----:B------:R-:W-:Y:S02]  /*179f0*/  MOV R11, R206 ;  /* 0x000000ce000b7202 */ /* 0x000fe40000000f00 */
[----:B------:R-:W-:Y:S01]  /*17a00*/  MOV R10, R205 ;  /* 0x000000cd000a7202 */ /* 0x000fe20000000f00 */
[C---:B------:R-:W-:Y:S05]  /*17a10*/  HMMA.16816.F32.BF16 R156, R140.reuse, R150, R16 ;  /* 0x000000968c9c723c */ /* 0x040fea0000041810 */
[----:B------:R-:W-:Y:S02]  /*17a20*/  MOV R13, R199 ;  /* 0x000000c7000d7202 */ /* 0x000fe40000000f00 */
[----:B------:R-:W-:Y:S02]  /*17a30*/  MOV R16, R168 ;  /* 0x000000a800107202 */ /* 0x000fe40000000f00 */
[-C--:B----4-:R-:W-:Y:S03]  /*17a40*/  HMMA.16816.F32.BF16 R168, R140, R152.reuse, R20 ;  /* 0x000000988ca8723c */ /* 0x090fe60000041814 */
        /* <DEDUP_REMOVED lines=8> */
[----:B------:R-:W-:Y:S01]  /*17ad0*/  MOV R19, R201 ;  /* 0x000000c900137202 */ /* 0x000fe20000000f00 */
[----:B------:R-:W-:Y:S01]  /*17ae0*/  IMAD.MOV.U32 R26, RZ, RZ, R190 ;  /* 0x000000ffff1a7224 */ /* 0x000fe200078e00be */
[----:B------:R-:W-:Y:S03]  /*17af0*/  MOV R27, R191 ;  /* 0x000000bf001b7202 */ /* 0x000fe60000000f00 */
[----:B------:R-:W-:Y:S02]  /*17b00*/  MOV R25, R189 ;  /* 0x000000bd00197202 */ /* 0x000fe40000000f00 */
        /* <DEDUP_REMOVED lines=8> */
[-C--:B------:R-:W-:Y:S03]  /*17b90*/  HMMA.16816.F32.BF16 R164, R140, R160.reuse, R36 ;  /* 0x000000a08ca4723c */ /* 0x080fe60000041824 */
[----:B------:R-:W-:Y:S02]  /*17ba0*/  MOV R32, R197 ;  /* 0x000000c500207202 */ /* 0x000fe40000000f00 */
[----:B------:R-:W-:Y:S02]  /*17bb0*/  MOV R33, R196 ;  /* 0x000000c400217202 */ /* 0x000fe40000000f00 */
[----:B------:R-:W-:Y:S01]  /*17bc0*/  IMAD.MOV.U32 R38, RZ, RZ, R193 ;  /* 0x000000ffff267224 */ /* 0x000fe200078e00c1 */
[----:B------:R-:W-:Y:S03]  /*17bd0*/  MOV R39, R192 ;  /* 0x000000c000277202 */ /* 0x000fe60000000f00 */
[----:B------:R-:W-:Y:S01]  /*17be0*/  FADD.FTZ R3, R38, R3 ;  /* 0x0000000326037221 */ /* 0x000fe20000010000 */
[----:B------:R-:W-:Y:S02]  /*17bf0*/  MOV R34, R195 ;  /* 0x000000c300227202 */ /* 0x000fe40000000f00 */
[----:B------:R-:W-:Y:S01]  /*17c00*/  MOV R38, R39 ;  /* 0x0000002700267202 */ /* 0x000fe20000000f00 */
[----:B------:R-:W-:Y:S01]  /*17c10*/  FADD.FTZ R3, R236, R3 ;  /* 0x00000003ec037221 */ /* 0x000fe20000010000 */
[----:B------:R-:W-:Y:S02]  /*17c20*/  MOV R35, R194 ;  /* 0x000000c200237202 */ /* 0x000fe40000000f00 */
[C---:B------:R-:W-:Y:S04]  /*17c30*/  HMMA.16816.F32.BF16 R192, R208.reuse, R160, R40 ;  /* 0x000000a0d0c0723c */ /* 0x040fe80000041828 */
[----:B------:R-:W-:Y:S02]  /*17c40*/  MOV R39, R32 ;  /* 0x0000002000277202 */ /* 0x000fe40000000f00 */
[-C--:B------:R-:W-:Y:S05]  /*17c50*/  HMMA.16816.F32.BF16 R196, R208, R162.reuse, R44 ;  /* 0x000000a2d0c4723c */ /* 0x080fea000004182c */
[----:B------:R-:W-:Y:S01]  /*17c60*/  MOV R28, R207 ;  /* 0x000000cf001c7202 */ /* 0x000fe20000000f00 */
        /* <DEDUP_REMOVED lines=27> */
[----:B------:R-:W-:Y:S01]  /*17e20*/  MOV R23, R16 ;  /* 0x0000001000177202 */ /* 0x000fe20000000f00 */
[----:B------:R-:W-:Y:S01]  /*17e30*/  IMAD.MOV.U32 R16, RZ, RZ, R17 ;  /* 0x000000ffff107224 */ /* 0x000fe200078e0011 */
[----:B------:R-:W-:Y:S01]  /*17e40*/  MOV R36, R38 ;  /* 0x0000002600247202 */ /* 0x000fe20000000f00 */
[----:B------:R-:W-:Y:S01]  /*17e50*/  IMAD.MOV.U32 R38, RZ, RZ, R29 ;  /* 0x000000ffff267224 */ /* 0x000fe200078e001d */
[----:B------:R-:W-:Y:S01]  /*17e60*/  MOV R39, R32 ;  /* 0x0000002000277202 */ /* 0x000fe20000000f00 */
[-C--:B------:R-:W-:Y:S03]  /*17e70*/  HMMA.16816.F32.BF16 R92, R208, R222.reuse, R92 ;  /* 0x000000ded05c723c */ /* 0x080fe6000004185c */
[----:B------:R-:W-:Y:S01]  /*17e80*/  MOV R32, R33 ;  /* 0x0000002100207202 */ /* 0x000fe20000000f00 */
[----:B------:R-:W-:Y:S01]  /*17e90*/  FADD.FTZ R0, R0, R36 ;  /* 0x0000002400007221 */ /* 0x000fe20000010000 */
[----:B------:R-:W-:Y:S01]  /*17ea0*/  MOV R17, R18 ;  /* 0x0000001200117202 */ /* 0x000fe20000000f00 */
[C---:B------:R-:W-:Y:S05]  /*17eb0*/  HMMA.16816.F32.BF16 R96, R140.reuse, R222, R96 ;  /* 0x000000de8c60723c */ /* 0x040fea0000041860 */
[----:B------:R-:W-:Y:S01]  /*17ec0*/  MOV R33, R34 ;  /* 0x0000002200217202 */ /* 0x000fe20000000f00 */
[-C--:B------:R-:W-:Y:S05]  /*17ed0*/  HMMA.16816.F32.BF16 R100, R140, R224.reuse, R100 ;  /* 0x000000e08c64723c */ /* 0x080fea0000041864 */
[----:B------:R-:W-:Y:S01]  /*17ee0*/  MOV R29, R31 ;  /* 0x0000001f001d7202 */ /* 0x000fe20000000f00 */
[C---:B------:R-:W-:Y:S05]  /*17ef0*/  HMMA.16816.F32.BF16 R104, R208.reuse, R224, R104 ;  /* 0x000000e0d068723c */ /* 0x040fea0000041868 */
[----:B------:R-:W-:Y:S01]  /*17f00*/  MOV R18, R8 ;  /* 0x0000000800127202 */ /* 0x000fe20000000f00 */
[----:B------:R-:W-:Y:S01]  /*17f10*/  FADD.FTZ R8, R240, R2 ;  /* 0x00000002f0087221 */ /* 0x000fe20000010000 */
[----:B------:R-:W-:Y:S01]  /*17f20*/  MOV R34, R35 ;  /* 0x0000002300227202 */ /* 0x000fe20000000f00 */
[----:B------:R3:W5:Y:S01]  /*17f30*/  LDL.LU R240, [R1+0x90] ;  /* 0x0000900001f07983 */ /* 0x0007620000300800 */
[-C--:B------:R-:W-:Y:S03]  /*17f40*/  HMMA.16816.F32.BF16 R108, R208, R226.reuse, R108 ;  /* 0x000000e2d06c723c */ /* 0x080fe6000004186c */
[----:B------:R-:W-:Y:S01]  /*17f50*/  MOV R31, R25 ;  /* 0x00000019001f7202 */ /* 0x000fe20000000f00 */
[----:B------:R-:W-:Y:S01]  /*17f60*/  FADD.FTZ R2, R237, R133 ;  /* 0x00000085ed027221 */ /* 0x000fe20000010000 */
[----:B------:R-:W-:Y:S01]  /*17f70*/  MOV R35, R28 ;  /* 0x0000001c00237202 */ /* 0x000fe20000000f00 */
[----:B------:R-:W-:Y:S01]  /*17f80*/  FADD.FTZ R8, R235, R8 ;  /* 0x00000008eb087221 */ /* 0x000fe20000010000 */
[----:B------:R-:W-:Y:S01]  /*17f90*/  MOV R25, R27 ;  /* 0x0000001b00197202 */ /* 0x000fe20000000f00 */
[C---:B------:R-:W-:Y:S04]  /*17fa0*/  HMMA.16816.F32.BF16 R112, R140.reuse, R226, R112 ;  /* 0x000000e28c70723c */ /* 0x040fe80000041870 */
[----:B------:R-:W-:Y:S02]  /*17fb0*/  MOV R28, R30 ;  /* 0x0000001e001c7202 */ /* 0x000fe40000000f00 */
[----:B------:R-:W-:Y:S01]  /*17fc0*/  MOV R27, R21 ;  /* 0x00000015001b7202 */ /* 0x000fe20000000f00 */
[----:B------:R-:W-:Y:S01]  /*17fd0*/  IMAD.MOV.U32 R21, RZ, RZ, R23 ;  /* 0x000000ffff157224 */ /* 0x000fe200078e0017 */
[----:B------:R-:W-:Y:S01]  /*17fe0*/  MOV R30, R24 ;  /* 0x00000018001e7202 */ /* 0x000fe20000000f00 */
[-C--:B-1----:R-:W-:Y:S03]  /*17ff0*/  HMMA.16816.F32.BF16 R116, R140, R4.reuse, R116 ;  /* 0x000000048c74723c */ /* 0x082fe60000041874 */
[----:B------:R-:W-:Y:S02]  /*18000*/  MOV R24, R26 ;  /* 0x0000001a00187202 */ /* 0x000fe40000000f00 */
[----:B------:R-:W-:Y:S01]  /*18010*/  MOV R23, R17 ;  /* 0x0000001100177202 */ /* 0x000fe20000000f00 */
[C---:B------:R-:W-:Y:S05]  /*18020*/  HMMA.16816.F32.BF16 R120, R208.reuse, R4, R120 ;  /* 0x00000004d078723c */ /* 0x040fea0000041878 */
[----:B------:R-:W-:Y:S01]  /*18030*/  MOV R26, R20 ;  /* 0x00000014001a7202 */ /* 0x000fe20000000f00 */
[-C--:B------:R-:W-:Y:S05]  /*18040*/  HMMA.16816.F32.BF16 R124, R208, R6.reuse, R124 ;  /* 0x00000006d07c723c */ /* 0x080fea000004187c */
[----:B------:R-:W-:Y:S01]  /*18050*/  MOV R17, R239 ;  /* 0x000000ef00117202 */ /* 0x000fe20000000f00 */
[----:B------:R-:W-:Y:S01]  /*18060*/  HMMA.16816.F32.BF16 R128, R140, R6, R128 ;  /* 0x000000068c80723c */ /* 0x000fe20000041880 */
[----:B------:R3:W5:Y:S04]  /*18070*/  LDL.LU R239, [R1+0x8c] ;  /* 0x00008c0001ef7983 */ /* 0x0007680000300800 */
[----:B------:R-:W-:Y:S02]  /*18080*/  MOV R20, R22 ;  /* 0x0000001600147202 */ /* 0x000fe40000000f00 */
[----:B------:R-:W-:Y:S04]  /*18090*/  MOV R22, R16 ;  /* 0x0000001000167202 */ /* 0x000fe80000000f00 */
[----:B------:R-:W-:Y:S02]  /*180a0*/  MOV R16, R18 ;  /* 0x0000001200107202 */ /* 0x000fe40000000f00 */
[----:B------:R-:W-:Y:S02]  /*180b0*/  MOV R18, R238 ;  /* 0x000000ee00127202 */ /* 0x000fe40000000f00 */
[----:B------:R-:W-:Y:S01]  /*180c0*/  MOV R36, R37 ;  /* 0x0000002500247202 */ /* 0x000fe20000000f00 */
[----:B------:R3:W5:Y:S01]  /*180d0*/  LDL.LU R238, [R1+0x88] ;  /* 0x0000880001ee7983 */ /* 0x0007620000300800 */
[----:B------:R-:W-:Y:S02]  /*180e0*/  MOV R37, R38 ;  /* 0x0000002600257202 */ /* 0x000fe40000000f00 */
[----:B------:R-:W-:Y:S01]  /*180f0*/  MOV R38, R25 ;  /* 0x0000001900267202 */ /* 0x000fe20000000f00 */
[----:B------:R3:W5:Y:S01]  /*18100*/  LDL.LU R237, [R1+0x84] ;  /* 0x0000840001ed7983 */ /* 0x0007620000300800 */
[----:B------:R-:W-:Y:S01]  /*18110*/  MOV R25, R26 ;  /* 0x0000001a00197202 */ /* 0x000fe20000000f00 */
[----:B------:R-:W-:Y:S01]  /*18120*/  IMAD.MOV.U32 R26, RZ, RZ, R27 ;  /* 0x000000ffff1a7224 */ /* 0x000fe200078e001b */
        /* <DEDUP_REMOVED lines=41> */
[----:B------:R-:W-:Y:S02]  /*183c0*/  MOV R140, R134 ;  /* 0x00000086008c7202 */ /* 0x000fe40000000f00 */
[----:B------:R-:W-:Y:S01]  /*183d0*/  FADD.FTZ R0, R25, R9 ;  /* 0x0000000919007221 */ /* 0x000fe20000010000 */
[----:B------:R-:W-:Y:S01]  /*183e0*/  FADD.FTZ R3, R16, R3 ;  /* 0x0000000310037221 */ /* 0x000fe20000010000 */
[----:B------:R-:W-:Y:S02]  /*183f0*/  MOV R133, R136 ;  /* 0x0000008800857202 */ /* 0x000fe40000000f00 */
        /* <DEDUP_REMOVED lines=22> */
.L_x_545:
[----:B-123--:R-:W2:Y:S04]  /*18560*/  LDL.LU R2, [R1+0x24] ;  /* 0x0000240001027983 */ /* 0x00eea80000300800 */
[----:B------:R-:W3:Y:S04]  /*18570*/  LDL.LU R8, [R1+0x28] ;  /* 0x0000280001087983 */ /* 0x000ee80000300800 */
[----:B------:R-:W4:Y:S04]  /*18580*/  LDL.LU R7, [R1+0x48] ;  /* 0x0000480001077983 */ /* 0x000f280000300800 */
[----:B------:R-:W4:Y:S01]  /*18590*/  LDL.LU R6, [R1+0x4c] ;  /* 0x00004c0001067983 */ /* 0x000f220000300800 */
[----:B------:R-:W1:Y:S01]  /*185a0*/  S2UR UR7, SR_CgaCtaId ;  /* 0x00000000000779c3 */ /* 0x000e620000008800 */
[----:B------:R-:W-:Y:S01]  /*185b0*/  UISETP.NE.AND UP0, UPT, UR16, -0x1, UPT ;  /* 0xffffffff1000788c */ /* 0x000fe2000bf05270 */
[----:B------:R-:W-:Y:S01]  /*185c0*/  MOV R67, 0x40 ;  /* 0x0000004000437802 */ /* 0x000fe20000000f00 */
[----:B------:R-:W1:Y:S04]  /*185d0*/  S2R R141, SR_TID.X ;  /* 0x00000000008d7919 */ /* 0x000e680000002100 */
[----:B------:R-:W-:-:S05]  /*185e0*/  PLOP3.LUT P3, PT, PT, PT, UP0, 0x80, 0x0 ;  /* 0x000000000000781c */ /* 0x000fca0003f6f008 */
[----:B------:R-:W-:Y:S02]  /*185f0*/  @UP0 ULDC.64 UR4, c[0x0][0x298] ;  /* 0x0000a60000040ab9 */ /* 0x000fe40000000a00 */
[----:B------:R-:W-:-:S03]  /*18600*/  @UP0 UIMAD.WIDE.U32 UR8, UR16, UR4, URZ ;  /* 0x00000004100802a5 */ /* 0x000fc6000f8e003f */
[----:B------:R-:W-:Y:S01]  /*18610*/  UMOV UR4, 0x400 ;  /* 0x0000040000047882 */ /* 0x000fe20000000000 */
[----:B------:R-:W-:Y:S02]  /*18620*/  @UP0 UIMAD UR6, UR16, UR5, UR9 ;  /* 0x00000005100602a4 */ /* 0x000fe4000f8e0209 */
[----:B-1----:R-:W-:Y:S01]  /*18630*/  ULEA UR7, UR7, UR4, 0x18 ;  /* 0x0000000407077291 */ /* 0x002fe2000f8ec03f */
[----:B------:R-:W-:-:S04]  /*18640*/  SHF.R.S32.HI R10, RZ, 0x1f, R141 ;  /* 0x0000001fff0a7819 */ /* 0x000fc8000001148d */
[----:B------:R-:W-:Y:S01]  /*18650*/  LEA.HI R9, R10, R141, RZ, 0x2 ;  /* 0x0000008d0a097211 */ /* 0x000fe200078f10ff */
[----:B--2---:R-:W1:Y:S04]  /*18660*/  SHFL.BFLY PT, R0, R2, 0x2, 0x1f ;  /* 0x0c401f0002007f89 */ /* 0x004e6800000e0000 */
[----:B---3--:R-:W2:Y:S04]  /*18670*/  SHFL.BFLY PT, R4, R8, 0x2, 0x1f ;  /* 0x0c401f0008047f89 */ /* 0x008ea800000e0000 */
[----:B----4-:R-:W3:Y:S01]  /*18680*/  SHFL.BFLY PT, R3, R7, 0x2, 0x1f ;  /* 0x0c401f0007037f89 */ /* 0x010ee200000e0000 */
[----:B-1----:R-:W-:-:S03]  /*18690*/  FADD.FTZ R0, R0, R2 ;  /* 0x0000000200007221 */ /* 0x002fc60000010000 */
[----:B------:R-:W1:Y:S01]  /*186a0*/  SHFL.BFLY PT, R2, R6, 0x2, 0x1f ;  /* 0x0c401f0006027f89 */ /* 0x000e6200000e0000 */
[----:B--2---:R-:W-:-:S03]  /*186b0*/  FADD.FTZ R4, R4, R8 ;  /* 0x0000000804047221 */ /* 0x004fc60000010000 */
        /* <DEDUP_REMOVED lines=8> */
[--C-:B------:R-:W-:Y:S01]  /*18740*/  SHF.R.S32.HI R5, RZ, 0x2, R9.reuse ;  /* 0x00000002ff057819 */ /* 0x100fe20000011409 */
[----:B---3--:R-:W-:Y:S01]  /*18750*/  FADD.FTZ R133, R4, R8 ;  /* 0x0000000804857221 */ /* 0x008fe20000010000 */
[----:B------:R-:W-:Y:S02]  /*18760*/  FSETP.NE.FTZ.AND P0, PT, R132, RZ, PT ;  /* 0x000000ff8400720b */ /* 0x000fe40003f15000 */
[----:B------:R-:W-:Y:S02]  /*18770*/  SHF.R.S32.HI R8, RZ, 0x1f, R9 ;  /* 0x0000001fff087819 */ /* 0x000fe40000011409 */
[----:B------:R-:W-:-:S02]  /*18780*/  P2R R140, PR, RZ, 0x1 ;  /* 0x00000001ff8c7803 */ /* 0x000fc40000000000 */
[----:B------:R-:W-:-:S07]  /*18790*/  LEA.HI R4, R10, R141, RZ, 0x5 ;  /* 0x0000008d0a047211 */ /* 0x000fce00078f28ff */
[----:B------:R-:W3:Y:S01]  /*187a0*/  @P0 MUFU.RCP R0, R132 ;  /* 0x0000008400000308 */ /* 0x000ee20000001000 */
[----:B------:R-:W-:Y:S01]  /*187b0*/  FSETP.NE.FTZ.AND P0, PT, R133, RZ, PT ;  /* 0x000000ff8500720b */ /* 0x000fe20003f15000 */
[----:B-1----:R-:W-:Y:S01]  /*187c0*/  FADD.FTZ R138, R3, R6 ;  /* 0x00000006038a7221 */ /* 0x002fe20000010000 */
[----:B------:R-:W-:Y:S02]  /*187d0*/  LEA.HI R3, R8, R5, RZ, 0x3 ;  /* 0x0000000508037211 */ /* 0x000fe400078f18ff */
[----:B------:R-:W-:Y:S01]  /*187e0*/  LOP3.LUT R6, R9, 0x3ffffffc, RZ, 0xc0, !PT ;  /* 0x3ffffffc09067812 */ /* 0x000fe200078ec0ff */
[----:B--2---:R-:W-:Y:S01]  /*187f0*/  FADD.FTZ R139, R2, R7 ;  /* 0x00000007028b7221 */ /* 0x004fe20000010000 */
[----:B------:R-:W-:Y:S02]  /*18800*/  LOP3.LUT R2, R3, 0xfffffff8, RZ, 0xc0, !PT ;  /* 0xfffffff803027812 */ /* 0x000fe400078ec0ff */
[----:B------:R-:W-:Y:S02]  /*18810*/  MOV R3, 0x3f800000 ;  /* 0x3f80000000037802 */ /* 0x000fe40000000f00 */
[----:B------:R-:W-:-:S02]  /*18820*/  IADD3 R2, R5, -R2, RZ ;  /* 0x8000000205027210 */ /* 0x000fc40007ffe0ff */
[----:B------:R-:W-:Y:S01]  /*18830*/  IADD3 R6, -R6, R141, RZ ;  /* 0x0000008d06067210 */ /* 0x000fe20007ffe1ff */
        /* <DEDUP_REMOVED lines=32> */
[----:B------:R-:W-:Y:S01]  /*18a40*/  SHF.L.U32 R0, R2, 0x6, RZ ;  /* 0x0000000602007819 */ /* 0x000fe200000006ff */
[----:B------:R-:W1:Y:S01]  /*18a50*/  @P0 MUFU.RCP R3, R133 ;  /* 0x0000008500030308 */ /* 0x000e620000001000 */
[----:B------:R-:W-:-:S02]  /*18a60*/  SHF.R.S32.HI R80, RZ, 0x5, R4 ;  /* 0x00000005ff507819 */ /* 0x000fc40000011404 */
[----:B------:R-:W-:Y:S02]  /*18a70*/  LOP3.LUT R0, R0, 0x1c0, RZ, 0xc0, !PT ;  /* 0x000001c000007812 */ /* 0x000fe400078ec0ff */
[----:B------:R-:W-:Y:S02]  /*18a80*/  LEA R21, R80, R6, 0x9 ;  /* 0x0000000650157211 */ /* 0x000fe400078e48ff */
[----:B------:R-:W-:Y:S02]  /*18a90*/  LEA.HI R0, R0, R0, RZ, 0x1d ;  /* 0x0000000000007211 */ /* 0x000fe400078fe8ff */
[----:B------:R-:W-:Y:S02]  /*18aa0*/  R2P PR, R2, 0x6 ;  /* 0x0000000602007804 */ /* 0x000fe40000000000 */
[----:B------:R-:W-:Y:S02]  /*18ab0*/  LEA R21, R21, R0, 0x1 ;  /* 0x0000000015157211 */ /* 0x000fe400078e08ff */
[----:B------:R-:W-:-:S02]  /*18ac0*/  LOP3.LUT R8, R4, 0xffffffe0, RZ, 0xc0, !PT ;  /* 0xffffffe004087812 */ /* 0x000fc400078ec0ff */
[----:B------:R-:W-:Y:S02]  /*18ad0*/  MOV R81, 0x20 ;  /* 0x0000002000517802 */ /* 0x000fe40000000f00 */
[----:B------:R-:W-:Y:S01]  /*18ae0*/  LEA R21, R21, UR7, 0x1 ;  /* 0x0000000715157c11 */ /* 0x000fe2000f8e08ff */
[C---:B-1----:R-:W-:Y:S01]  /*18af0*/  FMUL.FTZ R174, R3.reuse, R174 ;  /* 0x000000ae03ae7220 */ /* 0x042fe20000410000 */
[----:B------:R-:W-:Y:S01]  /*18b00*/  IADD3 R141, -R8, R141, RZ ;  /* 0x0000008d088d7210 */ /* 0x000fe20007ffe1ff */
[C---:B------:R-:W-:Y:S01]  /*18b10*/  FMUL.FTZ R175, R3.reuse, R175 ;  /* 0x000000af03af7220 */ /* 0x040fe20000410000 */
[C---:B------:R-:W-:Y:S01]  /*18b20*/  FMUL.FTZ R158, R3.reuse, R158 ;  /* 0x0000009e039e7220 */ /* 0x040fe20000410000 */
[C---:B------:R-:W-:Y:S01]  /*18b30*/  FMUL.FTZ R159, R3.reuse, R159 ;  /* 0x0000009f039f7220 */ /* 0x040fe20000410000 */
[C---:B------:R-:W-:Y:S01]  /*18b40*/  FMUL.FTZ R170, R3.reuse, R170 ;  /* 0x000000aa03aa7220 */ /* 0x040fe20000410000 */
[C---:B------:R-:W-:Y:S01]  /*18b50*/  FMUL.FTZ R9, R3.reuse, R171 ;  /* 0x000000ab03097220 */ /* 0x040fe20000410000 */
[----:B------:R-:W-:Y:S01]  /*18b60*/  FMUL.FTZ R154, R3, R154 ;  /* 0x0000009a039a7220 */ /* 0x000fe20000410000 */
[----:B------:R-:W-:-:S02]  /*18b70*/  SEL R81, R81, 0xffffffe0, !P1 ;  /* 0xffffffe051517807 */ /* 0x000fc40004800000 */
[----:B------:R-:W-:Y:S01]  /*18b80*/  SEL R67, R67, 0xffffffc0, !P2 ;  /* 0xffffffc043437807 */ /* 0x000fe20005000000 */
[----:B------:R-:W-:Y:S06]  /*18b90*/  @P3 BRA `(.L_x_549) ;  /* 0x00000000001c3947 */ /* 0x000fec0003800000 */
[----:B------:R-:W1:Y:S01]  /*18ba0*/  S2UR UR7, SR_CTAID.Y ;  /* 0x00000000000779c3 */ /* 0x000e620000002600 */
[----:B------:R-:W-:Y:S01]  /*18bb0*/  ULDC.64 UR4, c[0x0][0x290] ;  /* 0x0000a40000047ab9 */ /* 0x000fe20000000a00 */
[----:B-1----:R-:W-:Y:S02]  /*18bc0*/  USHF.R.S32.HI UR6, URZ, 0x1f, UR7 ;  /* 0x0000001f3f067899 */ /* 0x002fe40008011407 */
[----:B------:R-:W-:Y:S02]  /*18bd0*/  UIMAD.WIDE.U32 UR8, UR7, UR4, URZ ;  /* 0x00000004070872a5 */ /* 0x000fe4000f8e003f */
[----:B------:R-:W-:-:S04]  /*18be0*/  UIMAD UR6, UR6, UR4, URZ ;  /* 0x00000004060672a4 */ /* 0x000fc8000f8e023f */
[----:B------:R-:W-:-:S04]  /*18bf0*/  UIMAD UR6, UR7, UR5, UR6 ;  /* 0x00000005070672a4 */ /* 0x000fc8000f8e0206 */
[----:B------:R-:W-:-:S12]  /*18c00*/  UIADD3 UR6, UR9, UR6, URZ ;  /* 0x0000000609067290 */ /* 0x000fd8000fffe03f */
.L_x_549:
[----:B------:R-:W-:Y:S01]  /*18c10*/  ULDC.U8 UR4, c[0x0][0x3d8] ;  /* 0x0000f60000047ab9 */ /* 0x000fe20000000000 */
[----:B------:R-:W-:Y:S01]  /*18c20*/  ULDC.U8 UR7, c[0x0][0x3d9] ;  /* 0x0000f64000077ab9 */ /* 0x000fe20000000000 */
[----:B------:R-:W-:Y:S01]  /*18c30*/  ISETP.NE.AND P4, PT, RZ, UR4, PT ;  /* 0x00000004ff007c0c */ /* 0x000fe2000bf85270 */
[C---:B------:R-:W-:Y:S01]  /*18c40*/  FMUL.FTZ R6, R3.reuse, R155 ;  /* 0x0000009b03067220 */ /* 0x040fe20000410000 */
[----:B------:R-:W-:Y:S01]  /*18c50*/  LOP3.LUT R2, R2, 0x1, RZ, 0xc0, !PT ;  /* 0x0000000102027812 */ /* 0x000fe200078ec0ff */
[C---:B------:R-:W-:Y:S01]  /*18c60*/  FMUL.FTZ R166, R3.reuse, R166 ;  /* 0x000000a603a67220 */ /* 0x040fe20000410000 */
[----:B------:R-:W-:Y:S01]  /*18c70*/  ISETP.NE.OR P2, PT, RZ, UR7, !P4 ;  /* 0x00000007ff007c0c */ /* 0x000fe2000e745670 */
[C---:B------:R-:W-:Y:S01]  /*18c80*/  FMUL.FTZ R19, R3.reuse, R167 ;  /* 0x000000a703137220 */ /* 0x040fe20000410000 */
[----:B------:R-:W-:Y:S01]  /*18c90*/  FSETP.NE.FTZ.AND P6, PT, R138, RZ, PT ;  /* 0x000000ff8a00720b */ /* 0x000fe20003fd5000 */
[C---:B------:R-:W-:Y:S01]  /*18ca0*/  FMUL.FTZ R150, R3.reuse, R150 ;  /* 0x0000009603967220 */ /* 0x040fe20000410000 */
[----:B------:R-:W-:Y:S01]  /*18cb0*/  ISETP.NE.U32.AND P1, PT, R2, 0x1, PT ;  /* 0x000000010200780c */ /* 0x000fe20003f25070 */
[C---:B------:R-:W-:Y:S01]  /*18cc0*/  FMUL.FTZ R15, R3.reuse, R151 ;  /* 0x00000097030f7220 */ /* 0x040fe20000410000 */
[----:B------:R-:W-:Y:S01]  /*18cd0*/  P2R R101, PR, RZ, 0x40 ;  /* 0x00000040ff657803 */ /* 0x000fe20000000000 */
[----:B------:R-:W-:Y:S01]  /*18ce0*/  FMUL.FTZ R162, R3, R162 ;  /* 0x000000a203a27220 */ /* 0x000fe20000410000 */
[----:B------:R-:W-:-:S02]  /*18cf0*/  PLOP3.LUT P3, PT, PT, PT, PT, 0x8, 0x0 ;  /* 0x000000000000781c */ /* 0x000fc40003f6e170 */
[----:B------:R-:W-:-:S03]  /*18d00*/  CS2R R68, SRZ ;  /* 0x0000000000447805 */ /* 0x000fc6000001ff00 */
[----:B------:R-:W-:Y:S08]  /*18d10*/  @P2 BRA `(.L_x_550) ;  /* 0x00000000001c2947 */ /* 0x000ff00003800000 */
[----:B------:R-:W1:Y:S01]  /*18d20*/  S2UR UR5, SR_CTAID.Y ;  /* 0x00000000000579c3 */ /* 0x000e620000002600 */
[----:B------:R-:W-:Y:S01]  /*18d30*/  ULDC UR4, c[0x0][0x2c4] ;  /* 0x0000b10000047ab9 */ /* 0x000fe20000000800 */
[----:B------:R-:W-:Y:S01]  /*18d40*/  PLOP3.LUT P3, PT, PT, PT, PT, 0x80, 0x0 ;  /* 0x000000000000781c */ /* 0x000fe20003f6f070 */
[----:B-1----:R-:W-:-:S04]  /*18d50*/  @!UP0 UIMAD UR16, UR5, UR4, URZ ;  /* 0x00000004051082a4 */ /* 0x002fc8000f8e023f */
[----:B------:R-:W-:Y:S02]  /*18d60*/  USHF.R.S32.HI UR4, URZ, 0x1f, UR16 ;  /* 0x0000001f3f047899 */ /* 0x000fe40008011410 */
[----:B------:R-:W-:-:S04]  /*18d70*/  IMAD.U32 R68, RZ, RZ, UR16 ;  /* 0x00000010ff447e24 */ /* 0x000fc8000f8e00ff */
[----:B------:R-:W-:-:S07]  /*18d80*/  MOV R69, UR4 ;  /* 0x0000000400457c02 */ /* 0x000fce0008000f00 */
.L_x_550:
[----:B------:R-:W2:Y:S01]  /*18d90*/  LDL R113, [R1+0x8] ;  /* 0x0000080001717983 */ /* 0x000ea20000100800 */
        /* <DEDUP_REMOVED lines=23> */
[----:B------:R-:W-:Y:S01]  /*18f10*/  FMUL.FTZ R59, R3, R131 ;  /* 0x00000083033b7220 */ /* 0x000fe20000410000 */
[C---:B------:R-:W-:Y:S01]  /*18f20*/  IADD3 R20, R21.reuse, -0x10, RZ ;  /* 0xfffffff015147810 */ /* 0x040fe20007ffe0ff */
[----:B------:R-:W-:Y:S01]  /*18f30*/  @P1 VIADD R20, R21, 0x10 ;  /* 0x0000001015141836 */ /* 0x000fe20000000000 */
[----:B------:R-:W-:Y:S01]  /*18f40*/  F2FP.BF16.F32.PACK_AB R5, R5, R172 ;  /* 0x000000ac0505723e */ /* 0x000fe200000010ff */
[C---:B-1----:R-:W-:Y:S01]  /*18f50*/  FMUL.FTZ R176, R2.reuse, R176 ;  /* 0x000000b002b07220 */ /* 0x042fe20000410000 */
        /* <DEDUP_REMOVED lines=64> */
[----:B------:R-:W-:Y:S01]  /*19360*/  STS [R21], R5 ;  /* 0x0000000515007388 */ /* 0x000fe20000000800 */
[----:B------:R-:W-:Y:S01]  /*19370*/  ISETP.NE.AND P2, PT, RZ, UR7, PT ;  /* 0x00000007ff007c0c */ /* 0x000fe2000bf45270 */
[----:B------:R-:W1:Y:S01]  /*19380*/  S2UR UR4, SR_CTAID.X ;  /* 0x00000000000479c3 */ /* 0x000e620000002500 */
[----:B------:R-:W-:Y:S01]  /*19390*/  F2FP.BF16.F32.PACK_AB R2, R157, R156 ;  /* 0x0000009c9d02723e */ /* 0x000fe200000010ff */
[----:B------:R-:W-:Y:S01]  /*193a0*/  STS [R21+0x400], R4 ;  /* 0x0004000415007388 */ /* 0x000fe20000000800 */
[----:B------:R-:W-:Y:S01]  /*193b0*/  F2FP.BF16.F32.PACK_AB R0, R159, R158 ;  /* 0x0000009e9f00723e */ /* 0x000fe200000010ff */
[----:B------:R-:W-:Y:S01]  /*193c0*/  BSSY B0, `(.L_x_551) ;  /* 0x00000f5000007945 */ /* 0x000fe20003800000 */
[----:B------:R-:W-:Y:S01]  /*193d0*/  F2FP.BF16.F32.PACK_AB R13, R179, R13 ;  /* 0x0000000db30d723e */ /* 0x000fe200000010ff */
[----:B------:R-:W-:Y:S01]  /*193e0*/  STS [R20], R2 ;  /* 0x0000000214007388 */ /* 0x000fe20000000800 */
        /* <DEDUP_REMOVED lines=13> */
[----:B------:R-:W-:Y:S01]  /*194c0*/  PLOP3.LUT P1, PT, PT, PT, PT, 0x8, 0x0 ;  /* 0x000000000000781c */ /* 0x000fe20003f2e170 */
[----:B------:R-:W-:Y:S01]  /*194d0*/  STS [R20+0x2400], R11 ;  /* 0x0024000b14007388 */ /* 0x000fe20000000800 */
[----:B------:R-:W-:Y:S02]  /*194e0*/  F2FP.BF16.F32.PACK_AB R24, R24, R188 ;  /* 0x000000bc1818723e */ /* 0x000fe400000010ff */
[----:B------:R-:W-:Y:S02]  /*194f0*/  F2FP.BF16.F32.PACK_AB R23, R191, R23 ;  /* 0x00000017bf17723e */ /* 0x000fe400000010ff */
[----:B------:R-:W-:-:S02]  /*19500*/  @!P2 PLOP3.LUT P1, PT, P4, PT, PT, 0x80, 0x0 ;  /* 0x000000000000a81c */ /* 0x000fc4000272f070 */
[----:B------:R-:W-:Y:S02]  /*19510*/  F2FP.BF16.F32.PACK_AB R22, R22, R164 ;  /* 0x000000a41616723e */ /* 0x000fe400000010ff */
[----:B---3--:R-:W-:Y:S02]  /*19520*/  IADD3 R0, R21, R81, RZ ;  /* 0x0000005115007210 */ /* 0x008fe40007ffe0ff */
[----:B------:R-:W-:Y:S01]  /*19530*/  F2FP.BF16.F32.PACK_AB R19, R19, R166 ;  /* 0x000000a61313723e */ /* 0x000fe200000010ff */
[----:B----4-:R-:W-:Y:S02]  /*19540*/  IMAD.IADD R13, R81, 0x1, R20 ;  /* 0x00000001510d7824 */ /* 0x010fe400078e0214 */
[----:B------:R3:W-:Y:S01]  /*19550*/  STS [R0], R10 ;  /* 0x0000000a00007388 */ /* 0x0007e20000000800 */
[----:B------:R-:W-:Y:S01]  /*19560*/  F2FP.BF16.F32.PACK_AB R16, R16, R148 ;  /* 0x000000941010723e */ /* 0x000fe200000010ff */
[----:B------:R-:W-:Y:S01]  /*19570*/  IMAD.IADD R2, R0, 0x1, R67 ;  /* 0x0000000100027824 */ /* 0x000fe200078e0243 */
[----:B-1----:R-:W-:Y:S01]  /*19580*/  IADD3 R3, R21, R67, RZ ;  /* 0x0000004315037210 */ /* 0x002fe20007ffe0ff */
[----:B------:R-:W-:Y:S01]  /*19590*/  STS [R0+0x400], R9 ;  /* 0x0004000900007388 */ /* 0x000fe20000000800 */
[----:B------:R-:W-:-:S02]  /*195a0*/  F2FP.BF16.F32.PACK_AB R15, R15, R150 ;  /* 0x000000960f0f723e */ /* 0x000fc400000010ff */
[----:B------:R-:W-:Y:S01]  /*195b0*/  IADD3 R4, R67, R20, RZ ;  /* 0x0000001443047210 */ /* 0x000fe20007ffe0ff */
[----:B------:R1:W-:Y:S01]  /*195c0*/  STS [R13+0x400], R6 ;  /* 0x000400060d007388 */ /* 0x0003e20000000800 */
[----:B------:R-:W-:Y:S01]  /*195d0*/  F2FP.BF16.F32.PACK_AB R18, R18, R192 ;  /* 0x000000c01212723e */ /* 0x000fe200000010ff */
[----:B------:R-:W4:Y:S01]  /*195e0*/  @P0 LDC R12, c[0x0][0x2e8] ;  /* 0x0000ba00ff0c0b82 */ /* 0x000f220000000800 */
        /* <DEDUP_REMOVED lines=11> */
[----:B------:R-:W-:Y:S01]  /*196a0*/  IADD3 R5, R13, R67, RZ ;  /* 0x000000430d057210 */ /* 0x000fe20007ffe0ff */
[----:B---3--:R-:W3:Y:S01]  /*196b0*/  @!P2 LDC R10, c[0x0][0x270] ;  /* 0x00009c00ff0aab82 */ /* 0x008ee20000000800 */
[----:B------:R-:W-:Y:S01]  /*196c0*/  F2FP.BF16.F32.PACK_AB R42, R42, R200 ;  /* 0x000000c82a2a723e */ /* 0x000fe200000010ff */
[----:B------:R-:W-:Y:S01]  /*196d0*/  STS [R13+0x2400], R23 ;  /* 0x002400170d007388 */ /* 0x000fe20000000800 */
[----:B------:R-:W-:-:S02]  /*196e0*/  F2FP.BF16.F32.PACK_AB R41, R203, R41 ;  /* 0x00000029cb29723e */ /* 0x000fc400000010ff */
[----:B------:R-:W-:Y:S01]  /*196f0*/  F2FP.BF16.F32.PACK_AB R38, R38, R204 ;  /* 0x000000cc2626723e */ /* 0x000fe200000010ff */
[----:B------:R-:W-:Y:S01]  /*19700*/  STS [R3], R22 ;  /* 0x0000001603007388 */ /* 0x000fe20000000800 */
[----:B------:R-:W-:Y:S01]  /*19710*/  F2FP.BF16.F32.PACK_AB R37, R207, R37 ;  /* 0x00000025cf25723e */ /* 0x000fe200000010ff */
[----:B-1----:R-:W1:Y:S01]  /*19720*/  @!P2 LDC R6, c[0x0][0x2c4] ;  /* 0x0000b100ff06ab82 */ /* 0x002e620000000800 */
[----:B------:R-:W-:Y:S01]  /*19730*/  F2FP.BF16.F32.PACK_AB R36, R36, R26 ;  /* 0x0000001a2424723e */ /* 0x000fe200000010ff */
[----:B------:R-:W-:Y:S01]  /*19740*/  STS [R3+0x400], R19 ;  /* 0x0004001303007388 */ /* 0x000fe20000000800 */
[----:B------:R-:W-:Y:S02]  /*19750*/  F2FP.BF16.F32.PACK_AB R35, R35, R70 ;  /* 0x000000462323723e */ /* 0x000fe400000010ff */
[----:B------:R-:W-:Y:S01]  /*19760*/  F2FP.BF16.F32.PACK_AB R32, R32, R28 ;  /* 0x0000001c2020723e */ /* 0x000fe200000010ff */
[----:B------:R4:W-:Y:S01]  /*19770*/  STS [R4], R16 ;  /* 0x0000001004007388 */ /* 0x0009e20000000800 */
[----:B------:R-:W-:Y:S01]  /*19780*/  F2FP.BF16.F32.PACK_AB R31, R31, R82 ;  /* 0x000000521f1f723e */ /* 0x000fe200000010ff */
[----:B------:R-:W3:Y:S01]  /*19790*/  @P2 LDC.64 R8, c[0x0][0x2c0] ;  /* 0x0000b000ff082b82 */ /* 0x000ee20000000a00 */
[----:B------:R-:W-:Y:S01]  /*197a0*/  F2FP.BF16.F32.PACK_AB R34, R34, R72 ;  /* 0x000000482222723e */ /* 0x000fe200000010ff */
[----:B------:R4:W-:Y:S01]  /*197b0*/  STS [R4+0x400], R15 ;  /* 0x0004000f04007388 */ /* 0x0009e20000000800 */
[----:B------:R-:W-:Y:S01]  /*197c0*/  F2FP.BF16.F32.PACK_AB R33, R75, R33 ;  /* 0x000000214b21723e */ /* 0x000fe200000010ff */
[----:B------:R-:W-:Y:S01]  /*197d0*/  @P5 MUFU.LG2 R14, R139 ;  /* 0x0000008b000e5308 */ /* 0x000fe20000000c00 */
[----:B------:R-:W-:Y:S01]  /*197e0*/  F2FP.BF16.F32.PACK_AB R30, R30, R76 ;  /* 0x0000004c1e1e723e */ /* 0x000fe200000010ff */
[----:B------:R3:W-:Y:S01]  /*197f0*/  STS [R3+0x2000], R18 ;  /* 0x0020001203007388 */ /* 0x0007e20000000800 */
[----:B------:R-:W-:Y:S01]  /*19800*/  F2FP.BF16.F32.PACK_AB R29, R79, R29 ;  /* 0x0000001d4f1d723e */ /* 0x000fe200000010ff */
[----:B------:R-:W2:Y:S01]  /*19810*/  @P2 LDC R7, c[0x0][0x2c0] ;  /* 0x0000b000ff072b82 */ /* 0x000ea20000000800 */
[----:B------:R-:W-:Y:S01]  /*19820*/  F2FP.BF16.F32.PACK_AB R28, R85, R84 ;  /* 0x00000054551c723e */ /* 0x000fe200000010ff */
        /* <DEDUP_REMOVED lines=12> */
[----:B----4-:R-:W4:Y:S01]  /*198f0*/  @P5 LDC R16, c[0x0][0x2e8] ;  /* 0x0000ba00ff105b82 */ /* 0x010f220000000800 */
[----:B------:R-:W-:Y:S01]  /*19900*/  F2FP.BF16.F32.PACK_AB R56, R56, R100 ;  /* 0x000000643838723e */ /* 0x000fe200000010ff */
[----:B------:R-:W-:Y:S01]  /*19910*/  STS [R2+0x400], R43 ;  /* 0x0004002b02007388 */ /* 0x000fe20000000800 */
[----:B------:R-:W-:-:S02]  /*19920*/  F2FP.BF16.F32.PACK_AB R55, R55, R102 ;  /* 0x000000663737723e */ /* 0x000fc400000010ff */
[----:B------:R-:W-:Y:S01]  /*19930*/  F2FP.BF16.F32.PACK_AB R52, R52, R112 ;  /* 0x000000703434723e */ /* 0x000fe200000010ff */
[----:B------:R-:W4:Y:S01]  /*19940*/  S2R R11, SR_CTAID.Y ;  /* 0x00000000000b7919 */ /* 0x000f220000002600 */
[----:B------:R-:W-:Y:S01]  /*19950*/  F2FP.BF16.F32.PACK_AB R51, R51, R114 ;  /* 0x000000723333723e */ /* 0x000fe200000010ff */
[----:B------:R-:W-:Y:S01]  /*19960*/  @!P2 IMAD.MOV.U32 R7, RZ, RZ, 0x1 ;  /* 0x00000001ff07a424 */ /* 0x000fe200078e00ff */
[----:B------:R-:W-:Y:S01]  /*19970*/  F2FP.BF16.F32.PACK_AB R54, R54, R104 ;  /* 0x000000683636723e */ /* 0x000fe200000010ff */
[----:B------:R-:W-:Y:S01]  /*19980*/  STS [R5], R40 ;  /* 0x0000002805007388 */ /* 0x000fe20000000800 */
[----:B------:R-:W-:Y:S01]  /*19990*/  F2FP.BF16.F32.PACK_AB R53, R107, R53 ;  /* 0x000000356b35723e */ /* 0x000fe200000010ff */
[----:B------:R-:W2:Y:S01]  /*199a0*/  @P6 LDC R15, c[0x0][0x2e8] ;  /* 0x0000ba00ff0f6b82 */ /* 0x000ea20000000800 */
        /* <DEDUP_REMOVED lines=15> */
[----:B------:R-:W-:Y:S01]  /*19aa0*/  ISETP.NE.AND P4, PT, R140, RZ, PT ;  /* 0x000000ff8c00720c */ /* 0x000fe20003f85270 */
[----:B------:R-:W-:Y:S01]  /*19ab0*/  STS [R21+0x4000], R36 ;  /* 0x0040002415007388 */ /* 0x000fe20000000800 */
[----:B------:R-:W-:Y:S02]  /*19ac0*/  MOV R23, 0x7f800000 ;  /* 0x7f80000000177802 */ /* 0x000fe40000000f00 */
[----:B------:R-:W-:Y:S01]  /*19ad0*/  MOV R22, 0x7f800000 ;  /* 0x7f80000000167802 */ /* 0x000fe20000000f00 */
[----:B------:R-:W-:Y:S01]  /*19ae0*/  STS [R21+0x4400], R35 ;  /* 0x0044002315007388 */ /* 0x000fe20000000800 */
[----:B---3--:R-:W-:-:S03]  /*19af0*/  MOV R18, 0x7f800000 ;  /* 0x7f80000000127802 */ /* 0x008fc60000000f00 */
        /* <DEDUP_REMOVED lines=8> */
[----:B------:R1:W-:Y:S04]  /*19b80*/  STS [R13+0x4000], R26 ;  /* 0x0040001a0d007388 */ /* 0x0003e80000000800 */
[----:B------:R-:W-:Y:S04]  /*19b90*/  STS [R13+0x4400], R25 ;  /* 0x004400190d007388 */ /* 0x000fe80000000800 */
[----:B------:R-:W-:Y:S04]  /*19ba0*/  STS [R0+0x6000], R48 ;  /* 0x0060003000007388 */ /* 0x000fe80000000800 */
[----:B------:R4:W-:Y:S01]  /*19bb0*/  STS [R0+0x6400], R47 ;  /* 0x0064002f00007388 */ /* 0x0009e20000000800 */
[----:B---3--:R-:W-:-:S03]  /*19bc0*/  MOV R20, 0x7f800000 ;  /* 0x7f80000000147802 */ /* 0x008fc60000000f00 */
[----:B------:R-:W-:Y:S04]  /*19bd0*/  STS [R13+0x6000], R58 ;  /* 0x0060003a0d007388 */ /* 0x000fe80000000800 */
[----:B------:R3:W-:Y:S04]  /*19be0*/  STS [R13+0x6400], R57 ;  /* 0x006400390d007388 */ /* 0x0007e80000000800 */
[----:B------:R-:W-:Y:S01]  /*19bf0*/  STS [R3+0x4000], R56 ;  /* 0x0040003803007388 */ /* 0x000fe20000000800 */
[----:B-1----:R-:W1:Y:S03]  /*19c00*/  S2R R26, SR_CTAID.Z ;  /* 0x00000000001a7919 */ /* 0x002e660000002700 */
[----:B------:R-:W-:Y:S04]  /*19c10*/  STS [R3+0x4400], R55 ;  /* 0x0044003703007388 */ /* 0x000fe80000000800 */
[----:B------:R-:W-:Y:S01]  /*19c20*/  STS [R4+0x4000], R52 ;  /* 0x0040003404007388 */ /* 0x000fe20000000800 */
[----:B----4-:R-:W-:Y:S01]  /*19c30*/  @P2 IMAD R0, R9, R8, RZ ;  /* 0x0000000809002224 */ /* 0x010fe200078e02ff */
[----:B------:R-:W-:Y:S01]  /*19c40*/  @!P2 MOV R0, R6 ;  /* 0x000000060000a202 */ /* 0x000fe20000000f00 */
[----:B------:R-:W4:Y:S01]  /*19c50*/  @P0 MUFU.LG2 R9, R133 ;  /* 0x0000008500090308 */ /* 0x000f220000000c00 */
[----:B------:R-:W-:Y:S01]  /*19c60*/  STS [R4+0x4400], R51 ;  /* 0x0044003304007388 */ /* 0x000fe20000000800 */
[----:B------:R-:W2:Y:S01]  /*19c70*/  S2R R17, SR_TID.X ;  /* 0x0000000000117919 */ /* 0x000ea20000002100 */
[----:B---3--:R-:W3:Y:S05]  /*19c80*/  @P4 LDC R13, c[0x0][0x2e8] ;  /* 0x0000ba00ff0d4b82 */ /* 0x008eea0000000800 */
[----:B------:R-:W-:Y:S01]  /*19c90*/  @P6 MUFU.LG2 R8, R138 ;  /* 0x0000008a00086308 */ /* 0x000fe20000000c00 */
[----:B------:R-:W-:Y:S01]  /*19ca0*/  STS [R3+0x6000], R54 ;  /* 0x0060003603007388 */ /* 0x000fe20000000800 */
[----:B------:R-:W-:-:S03]  /*19cb0*/  LOP3.LUT P6, RZ, R141, 0x3, RZ, 0xc0, !PT ;  /* 0x000000038dff7812 */ /* 0x000fc600078cc0ff */
[----:B------:R4:W-:Y:S04]  /*19cc0*/  STS [R3+0x6400], R53 ;  /* 0x0064003503007388 */ /* 0x0009e80000000800 */
[----:B------:R-:W-:Y:S04]  /*19cd0*/  STS [R4+0x6000], R50 ;  /* 0x0060003204007388 */ /* 0x000fe80000000800 */
[----:B------:R1:W-:Y:S04]  /*19ce0*/  STS [R4+0x6400], R49 ;  /* 0x0064003104007388 */ /* 0x0003e80000000800 */
[----:B------:R-:W-:Y:S04]  /*19cf0*/  STS [R2+0x4000], R64 ;  /* 0x0040004002007388 */ /* 0x000fe80000000800 */
[----:B------:R-:W-:Y:S04]  /*19d00*/  STS [R2+0x4400], R63 ;  /* 0x0044003f02007388 */ /* 0x000fe80000000800 */
[----:B------:R-:W-:Y:S04]  /*19d10*/  STS [R5+0x4000], R60 ;  /* 0x0040003c05007388 */ /* 0x000fe80000000800 */
[----:B------:R-:W-:Y:S01]  /*19d20*/  STS [R5+0x4400], R59 ;  /* 0x0044003b05007388 */ /* 0x000fe20000000800 */
[----:B----4-:R-:W-:Y:S01]  /*19d30*/  @P2 MOV R3, 0x1 ;  /* 0x0000000100032802 */ /* 0x010fe20000000f00 */
[----:B------:R-:W-:-:S02]  /*19d40*/  @!P2 IMAD R3, R6, R10, RZ ;  /* 0x0000000a0603a224 */ /* 0x000fc400078e02ff */
[----:B------:R-:W-:Y:S04]  /*19d50*/  STS [R2+0x6000], R62 ;  /* 0x0060003e02007388 */ /* 0x000fe80000000800 */
[----:B------:R4:W-:Y:S01]  /*19d60*/  STS [R2+0x6400], R61 ;  /* 0x0064003d02007388 */ /* 0x0009e20000000800 */
[----:B-1----:R-:W1:Y:S03]  /*19d70*/  @P4 MUFU.LG2 R4, R132 ;  /* 0x0000008400044308 */ /* 0x002e660000000c00 */
[----:B------:R-:W-:Y:S04]  /*19d80*/  STS [R5+0x6000], R65 ;  /* 0x0060004105007388 */ /* 0x000fe80000000800 */
[----:B------:R3:W-:Y:S01]  /*19d90*/  STS [R5+0x6400], R66 ;  /* 0x0064004205007388 */ /* 0x0007e20000000800 */
[----:B------:R-:W-:Y:S01]  /*19da0*/  BAR.SYNC.DEFER_BLOCKING 0x0 ;  /* 0x0000000000007b1d */ /* 0x000fe20000010000 */
[----:B----4-:R-:W-:Y:S01]  /*19db0*/  IMAD R2, R11, R3, RZ ;  /* 0x000000030b027224 */ /* 0x010fe200078e02ff */
[----:B--2---:R-:W-:Y:S01]  /*19dc0*/  SHF.R.S32.HI R11, RZ, 0x1f, R17 ;  /* 0x0000001fff0b7819 */ /* 0x004fe20000011411 */
[----:B------:R-:W-:-:S03]  /*19dd0*/  IMAD R3, R7, UR4, RZ ;  /* 0x0000000407037c24 */ /* 0x000fc6000f8e02ff */
[----:B------:R-:W-:Y:S02]  /*19de0*/  SEL R2, R2, RZ, !P3 ;  /* 0x000000ff02027207 */ /* 0x000fe40005800000 */
[----:B------:R-:W-:Y:S02]  /*19df0*/  SHF.L.U32 R3, R3, 0x7, RZ ;  /* 0x0000000703037819 */ /* 0x000fe400000006ff */
[----:B------:R-:W-:Y:S01]  /*19e00*/  LEA.HI R11, R11, R17, RZ, 0x3 ;  /* 0x000000110b0b7211 */ /* 0x000fe200078f18ff */
[----:B------:R-:W-:Y:S01]  /*19e10*/  IMAD R0, R26, R0, R2 ;  /* 0x000000001a007224 */ /* 0x000fe200078e0202 */
[----:B------:R2:W4:Y:S01]  /*19e20*/  LDS.128 R32, [R113+0x3800] ;  /* 0x0038000071207984 */ /* 0x0005220000000c00 */
[----:B------:R-:W-:Y:S02]  /*19e30*/  SHF.R.S32.HI R6, RZ, 0x1f, R3 ;  /* 0x0000001fff067819 */ /* 0x000fe40000011403 */
[----:B------:R-:W-:Y:S01]  /*19e40*/  SHF.R.S32.HI R10, RZ, 0x3, R11 ;  /* 0x00000003ff0a7819 */ /* 0x000fe2000001140b */
[----:B------:R2:W2:Y:S01]  /*19e50*/  LDS.128 R28, [R113+0x7800] ;  /* 0x00780000711c7984 */ /* 0x0004a20000000c00 */
[--C-:B---3--:R-:W-:Y:S01]  /*19e60*/  IADD3 R5, P2, P1, R3, R68, R0.reuse ;  /* 0x0000004403057210 */ /* 0x108fe2000795e000 */
[----:B------:R-:W-:Y:S01]  /*19e70*/  @P0 FMUL.FTZ R3, R9, 0.69314718246459960938 ;  /* 0x3f31721809030820 */ /* 0x000fe20000410000 */
[----:B------:R-:W-:Y:S01]  /*19e80*/  SHF.R.S32.HI R2, RZ, 0x1f, R0 ;  /* 0x0000001fff027819 */ /* 0x000fe20000011400 */
[----:B------:R-:W-:-:S02]  /*19e90*/  VIADD R0, R10, 0x10 ;  /* 0x000000100a007836 */ /* 0x000fc40000000000 */
[----:B------:R-:W-:Y:S01]  /*19ea0*/  @P0 FFMA.FTZ R23, R136, R12, R3 ;  /* 0x0000000c88170223 */ /* 0x000fe20000010003 */
[----:B------:R-:W-:Y:S01]  /*19eb0*/  IADD3.X R6, R6, R69, R2, P2, P1 ;  /* 0x0000004506067210 */ /* 0x000fe200017e2402 */
[----:B------:R-:W-:Y:S01]  /*19ec0*/  VIADD R2, R10, 0x20 ;  /* 0x000000200a027836 */ /* 0x000fe20000000000 */
[----:B------:R-:W-:Y:S02]  /*19ed0*/  ISETP.NE.AND P1, PT, R140, RZ, PT ;  /* 0x000000ff8c00720c */ /* 0x000fe40003f25270 */
[----:B------:R-:W-:Y:S02]  /*19ee0*/  ISETP.NE.AND P0, PT, R101, RZ, PT ;  /* 0x000000ff6500720c */ /* 0x000fe40003f05270 */
[----:B------:R-:W-:Y:S02]  /*19ef0*/  ISETP.GE.AND P4, PT, R0, UR12, PT ;  /* 0x0000000c00007c0c */ /* 0x000fe4000bf86270 */
[----:B------:R-:W-:Y:S02]  /*19f00*/  IADD3 R0, R10, 0x30, RZ ;  /* 0x000000300a007810 */ /* 0x000fe40007ffe0ff */
[----:B------:R-:W-:-:S02]  /*19f10*/  ISETP.GE.AND P3, PT, R2, UR12, PT ;  /* 0x0000000c02007c0c */ /* 0x000fc4000bf66270 */
[----:B------:R-:W-:Y:S01]  /*19f20*/  ISETP.GE.AND P2, PT, R0, UR12, PT ;  /* 0x0000000c00007c0c */ /* 0x000fe2000bf46270 */
[C---:B------:R-:W-:Y:S01]  /*19f30*/  VIADD R0, R10.reuse, 0x50 ;  /* 0x000000500a007836 */ /* 0x040fe20000000000 */
[----:B------:R-:W-:Y:S01]  /*19f40*/  IADD3 R2, R10, 0x40, RZ ;  /* 0x000000400a027810 */ /* 0x000fe20007ffe0ff */
[----:B-1----:R-:W-:Y:S01]  /*19f50*/  @P1 FMUL.FTZ R4, R4, 0.69314718246459960938 ;  /* 0x3f31721804041820 */ /* 0x002fe20000410000 */
[----:B------:R-:W-:-:S03]  /*19f60*/  LOP3.LUT R3, R11, 0xfffffff8, RZ, 0xc0, !PT ;  /* 0xfffffff80b037812 */ /* 0x000fc600078ec0ff */
[----:B------:R-:W-:Y:S01]  /*19f70*/  @P1 FFMA.FTZ R22, R137, R13, R4 ;  /* 0x0000000d89161223 */ /* 0x000fe20000010004 */
[----:B------:R-:W-:Y:S01]  /*19f80*/  @P0 FMUL.FTZ R4, R8, 0.69314718246459960938 ;  /* 0x3f31721808040820 */ /* 0x000fe20000410000 */
[----:B------:R-:W-:Y:S01]  /*19f90*/  ISETP.GE.AND P1, PT, R2, UR12, PT ;  /* 0x0000000c02007c0c */ /* 0x000fe2000bf26270 */
[----:B------:R-:W-:Y:S02]  /*19fa0*/  @P5 FMUL.FTZ R2, R14, 0.69314718246459960938 ;  /* 0x3f3172180e025820 */ /* 0x000fe40000410000 */
[----:B-----5:R-:W-:Y:S01]  /*19fb0*/  @P0 FFMA.FTZ R20, R135, R15, R4 ;  /* 0x0000000f87140223 */ /* 0x020fe20000010004 */
[----:B------:R-:W-:Y:S01]  /*19fc0*/  ISETP.GE.AND P0, PT, R0, UR12, PT ;  /* 0x0000000c00007c0c */ /* 0x000fe2000bf06270 */
[----:B------:R-:W-:Y:S01]  /*19fd0*/  @P5 FFMA.FTZ R18, R134, R16, R2 ;  /* 0x0000001086125223 */ /* 0x000fe20000010002 */
[----:B------:R-:W-:-:S04]  /*19fe0*/  IADD3 R0, -R3, R17, RZ ;  /* 0x0000001103007210 */ /* 0x000fc80007ffe1ff */
[----:B------:R-:W-:Y:S01]  /*19ff0*/  SHF.L.U32 R17, R0, 0x3, RZ ;  /* 0x0000000300117819 */ /* 0x000fe200000006ff */
[----:B----4-:R-:W-:Y:S06]  /*1a000*/  @P6 BRA `(.L_x_552) ;  /* 0x0000000000c06947 */ /* 0x010fec0003800000 */
[----:B------:R-:W3:Y:S01]  /*1a010*/  LDL.LU R117, [R1+0x50] ;  /* 0x0000500001757983 */ /* 0x000ee20000300800 */
[----:B------:R-:W-:Y:S02]  /*1a020*/  SHF.R.S32.HI R0, RZ, 0x1f, R80 ;  /* 0x0000001fff007819 */ /* 0x000fe40000011450 */
[----:B------:R-:W-:Y:S02]  /*1a030*/  P2R R25, PR, RZ, 0x2 ;  /* 0x00000002ff197803 */ /* 0x000fe40000000000 */
[----:B------:R-:W-:Y:S02]  /*1a040*/  LEA.HI R0, R0, R80, RZ, 0x2 ;  /* 0x0000005000007211 */ /* 0x000fe400078f10ff */
[----:B------:R-:W-:Y:S02]  /*1a050*/  P2R R24, PR, RZ, 0x1 ;  /* 0x00000001ff187803 */ /* 0x000fe40000000000 */
[----:B------:R-:W-:Y:S02]  /*1a060*/  LOP3.LUT R0, R0, 0xffffffc, RZ, 0xc0, !PT ;  /* 0x0ffffffc00007812 */ /* 0x000fe400078ec0ff */
[----:B------:R-:W-:-:S03]  /*1a070*/  P2R R21, PR, RZ, 0x4 ;  /* 0x00000004ff157803 */ /* 0x000fc60000000000 */
[----:B------:R-:W-:-:S04]  /*1a080*/  IMAD.IADD R0, R80, 0x1, -R0 ;  /* 0x0000000150007824 */ /* 0x000fc800078e0a00 */
[----:B---3--:R-:W-:-:S04]  /*1a090*/  IMAD R2, R0, 0x10, R117 ;  /* 0x0000001000027824 */ /* 0x008fc800078e0275 */
        /* <DEDUP_REMOVED lines=39> */
.L_x_552:
[----:B------:R-:W-:Y:S05]  /*1a310*/  BSYNC B0 ;  /* 0x0000000000007941 */ /* 0x000fea0003800000 */
.L_x_551:
[----:B---3--:R-:W-:Y:S01]  /*1a320*/  SHF.R.S32.HI R3, RZ, 0x1f, R17 ;  /* 0x0000001fff037819 */ /* 0x008fe20000011411 */
[----:B------:R-:W-:Y:S01]  /*1a330*/  IMAD.U32 R6, RZ, RZ, UR17 ;  /* 0x00000011ff067e24 */ /* 0x000fe2000f8e00ff */
[----:B------:R-:W-:Y:S01]  /*1a340*/  IADD3 R2, P5, R17, UR8, RZ ;  /* 0x0000000811027c10 */ /* 0x000fe2000ffbe0ff */
[C---:B------:R-:W-:Y:S01]  /*1a350*/  VIADD R0, R10.reuse, 0x60 ;  /* 0x000000600a007836 */ /* 0x040fe20000000000 */
[--C-:B------:R-:W-:Y:S01]  /*1a360*/  SHF.R.S32.HI R11, RZ, 0x1f, R10.reuse ;  /* 0x0000001fff0b7819 */ /* 0x100fe2000001140a */
[----:B------:R1:W3:Y:S01]  /*1a370*/  LDS.128 R12, [R113] ;  /* 0x00000000710c7984 */ /* 0x0002e20000000c00 */
[----:B------:R-:W-:Y:S01]  /*1a380*/  IADD3.X R3, R3, UR6, RZ, P5, !PT ;  /* 0x0000000603037c10 */ /* 0x000fe2000affe4ff */
[----:B------:R-:W-:Y:S01]  /*1a390*/  ULDC.64 UR4, c[0x0][0x2a0] ;  /* 0x0000a80000047ab9 */ /* 0x000fe20000000a00 */
[----:B------:R-:W-:Y:S01]  /*1a3a0*/  ISETP.GE.AND P5, PT, R10, UR12, PT ;  /* 0x0000000c0a007c0c */ /* 0x000fe2000bfa6270 */
[----:B------:R-:W-:Y:S01]  /*1a3b0*/  IMAD.WIDE R6, R6, 0x80, R10 ;  /* 0x0000008006067825 */ /* 0x000fe200078e020a */
[----:B------:R-:W-:Y:S01]  /*1a3c0*/  IADD3 R20, R10, 0x70, RZ ;  /* 0x000000700a147810 */ /* 0x000fe20007ffe0ff */
[----:B------:R-:W-:Y:S01]  /*1a3d0*/  BSSY B0, `(.L_x_553) ;  /* 0x0000014000007945 */ /* 0x000fe20003800000 */
[----:B------:R1:W4:Y:S01]  /*1a3e0*/  LDS.128 R8, [R113+0x4000] ;  /* 0x0040000071087984 */ /* 0x0003220000000c00 */
[----:B------:R-:W-:Y:S01]  /*1a3f0*/  SHF.R.S32.HI R4, RZ, 0x1f, R26 ;  /* 0x0000001fff047819 */ /* 0x000fe2000001141a */
[----:B------:R-:W-:Y:S01]  /*1a400*/  IMAD.WIDE.U32 R18, R26, UR4, R2 ;  /* 0x000000041a127c25 */ /* 0x000fe2000f8e0002 */
[----:B------:R-:W-:-:S03]  /*1a410*/  ISETP.GE.AND P6, PT, R0, UR12, PT ;  /* 0x0000000c00007c0c */ /* 0x000fc6000bfc6270 */
[----:B------:R-:W-:-:S04]  /*1a420*/  IMAD R0, R4, UR4, RZ ;  /* 0x0000000404007c24 */ /* 0x000fc8000f8e02ff */
[----:B------:R-:W-:-:S04]  /*1a430*/  IMAD R0, R26, UR5, R0 ;  /* 0x000000051a007c24 */ /* 0x000fc8000f8e0200 */
        /* <DEDUP_REMOVED lines=12> */
[----:B----4-:R3:W-:Y:S02]  /*1a500*/  STG.E.128 desc[UR20][R4.64+0x80], R8 ;  /* 0x0000800804007986 */ /* 0x0107e4000c101d14 */
.L_x_554:
[----:B------:R-:W-:Y:S05]  /*1a510*/  BSYNC B0 ;  /* 0x0000000000007941 */ /* 0x000fea0003800000 */
.L_x_553:
[----:B---3--:R3:W1:Y:S01]  /*1a520*/  LDS.128 R12, [R113+0x800] ;  /* 0x00080000710c7984 */ /* 0x0086620000000c00 */
[----:B------:R-:W-:Y:S01]  /*1a530*/  BSSY B0, `(.L_x_555) ;  /* 0x0000012000007945 */ /* 0x000fe20003800000 */
[----:B------:R-:W-:Y:S02]  /*1a540*/  ISETP.GE.AND P5, PT, R20, UR12, PT ;  /* 0x0000000c14007c0c */ /* 0x000fe4000bfa6270 */
[----:B----4-:R3:W4:Y:S01]  /*1a550*/  LDS.128 R8, [R113+0x4800] ;  /* 0x0048000071087984 */ /* 0x0107220000000c00 */
        /* <DEDUP_REMOVED lines=14> */
[----:B----4-:R1:W-:Y:S02]  /*1a640*/  STG.E.128 desc[UR20][R4.64+0x80], R8 ;  /* 0x0000800804007986 */ /* 0x0103e4000c101d14 */
.L_x_556:
[----:B------:R-:W-:Y:S05]  /*1a650*/  BSYNC B0 ;  /* 0x0000000000007941 */ /* 0x000fea0003800000 */
.L_x_555:
[----:B-1----:R1:W1:Y:S01]  /*1a660*/  LDS.128 R12, [R113+0x1000] ;  /* 0x00100000710c7984 */ /* 0x0022620000000c00 */
[----:B------:R-:W-:Y:S03]  /*1a670*/  BSSY B0, `(.L_x_557) ;  /* 0x0000011000007945 */ /* 0x000fe60003800000 */
[----:B----4-:R4:W1:Y:S01]  /*1a680*/  LDS.128 R8, [R113+0x5000] ;  /* 0x0050000071087984 */ /* 0x0108620000000c00 */
        /* <DEDUP_REMOVED lines=15> */
.L_x_558:
[----:B------:R-:W-:Y:S05]  /*1a780*/  BSYNC B0 ;  /* 0x0000000000007941 */ /* 0x000fea0003800000 */
.L_x_557:
        /* <DEDUP_REMOVED lines=18> */
.L_x_560:
[----:B------:R-:W-:Y:S05]  /*1a8b0*/  BSYNC B0 ;  /* 0x0000000000007941 */ /* 0x000fea0003800000 */
.L_x_559:
        /* <DEDUP_REMOVED lines=18> */
.L_x_562:
[----:B------:R-:W-:Y:S05]  /*1a9e0*/  BSYNC B0 ;  /* 0x0000000000007941 */ /* 0x000fea0003800000 */
.L_x_561:
        /* <DEDUP_REMOVED lines=18> */
.L_x_564:
[----:B------:R-:W-:Y:S05]  /*1ab10*/  BSYNC B0 ;  /* 0x0000000000007941 */ /* 0x000fea0003800000 */
.L_x_563:
        /* <DEDUP_REMOVED lines=18> */
.L_x_566:
[----:B------:R-:W-:Y:S05]  /*1ac40*/  BSYNC B0 ;  /* 0x0000000000007941 */ /* 0x000fea0003800000 */
.L_x_565:
        /* <DEDUP_REMOVED lines=14> */
[----:B--2---:R-:W-:Y:S01]  /*1ad30*/  STG.E.128 desc[UR20][R2.64+0x80], R28 ;  /* 0x0000801c02007986 */ /* 0x004fe2000c101d14 */
[----:B------:R-:W-:Y:S05]  /*1ad40*/  EXIT ;  /* 0x000000000000794d */ /* 0x000fea0003800000 */
.L_x_567:
        /* <DEDUP_REMOVED lines=11> */
.L_x_2923:


//--------------------- .text._ZN5flash16flash_fwd_kernelI23Flash_fwd_kernel_traitsILi128ELi128ELi64ELi4ELb0ELb0EN7cutlass10bfloat16_tE19Flash_kernel_traitsILi128ELi128ELi64ELi4ES3_EELb0ELb0ELb1ELb0ELb0ELb1ELb1ELb0EEEvNS_16Flash_fwd_paramsE --------------------------
	.section	.text._ZN5flash16flash_fwd_kernelI23Flash_fwd_kernel_traitsILi128ELi128ELi64ELi4ELb0ELb0EN7cutlass10bfloat16_tE19Flash_kernel_traitsILi128ELi128ELi64ELi4ES3_EELb0ELb0ELb1ELb0ELb0ELb1ELb1ELb0EEEvNS_16Flash_fwd_paramsE,"ax",@progbits
	.align	128
        .global         _ZN5flash16flash_fwd_kernelI23Flash_fwd_kernel_traitsILi128ELi128ELi64ELi4ELb0ELb0EN7cutlass10bfloat16_tE19Flash_kernel_traitsILi128ELi128ELi64ELi4ES3_EELb0ELb0ELb1ELb0ELb0ELb1ELb1ELb0EEEvNS_16Flash_fwd_paramsE
        .type           _ZN5flash16flash_fwd_kernelI23Flash_fwd_kernel_traitsILi128ELi128ELi64ELi4ELb0ELb0EN7cutlass10bfloat16_tE19Flash_kernel_traitsILi128ELi128ELi64ELi4ES3_EELb0ELb0ELb1ELb0ELb0ELb1ELb1ELb0EEEvNS_16Flash_fwd_paramsE,@function
        .size           _ZN5flash16flash_fwd_kernelI23Flash_fwd_kernel_traitsILi128ELi128ELi64ELi4ELb0ELb0EN7cutlass10bfloat16_tE19Flash_kernel_traitsILi128ELi128ELi64ELi4ES3_EELb0ELb0ELb1ELb0ELb0ELb1ELb1ELb0EEEvNS_16Flash_fwd_paramsE,(.L_x_2924 - _ZN5flash16flash_fwd_kernelI23Flash_fwd_kernel_traitsILi128ELi128ELi64ELi4ELb0ELb0EN7cutlass10bfloat16_tE19Flash_kernel_traitsILi128ELi128ELi64ELi4ES3_EELb0ELb0ELb1ELb0ELb0ELb1ELb1ELb0EEEvNS_16Flash_fwd_paramsE)
        .other          _ZN5flash16flash_fwd_kernelI23Flash_fwd_kernel_traitsILi128ELi128ELi64ELi4ELb0ELb0EN7cutlass10bfloat16_tE19Flash_kernel_traitsILi128ELi128ELi64ELi4ES3_EELb0ELb0ELb1ELb0ELb0ELb1ELb1ELb0EEEvNS_16Flash_fwd_paramsE,@"STO_CUDA_ENTRY STV_DEFAULT"
_ZN5flash16flash_fwd_kernelI23Flash_fwd_kernel_traitsILi128ELi128ELi64ELi4ELb0ELb0EN7cutlass10bfloat16_tE19Flash_kernel_traitsILi128ELi128ELi64ELi4ES3_EELb0ELb0ELb1ELb0ELb0ELb1ELb1ELb0EEEvNS_16Flash_fwd_paramsE:
.text._ZN5flash16flash_fwd_kernelI23Flash_fwd_kernel_traitsILi128ELi128ELi64ELi4ELb0ELb0EN7cutlass10bfloat16_tE19Flash_kernel_traitsILi128ELi128ELi64ELi4ES3_EELb0ELb0ELb1ELb0ELb0ELb1ELb1ELb0EEEvNS_16Flash_fwd_paramsE:
        /* <DEDUP_REMOVED lines=55> */
.L_x_568:
[----:B------:R-:W-:-:S05]  /*0370*/  ULDC UR5, c[0x0][0x2c8] ;  /* 0x0000b20000057ab9 */ /* 0x000fca0000000800 */
.L_x_569:
        /* <DEDUP_REMOVED lines=131> */
.L_x_572:
[----:B------:R-:W-:Y:S05]  /*0bb0*/  BSYNC B0 ;  /* 0x0000000000007941 */ /* 0x000fea0003800000 */
.L_x_571:
        /* <DEDUP_REMOVED lines=18> */
.L_x_574:
[----:B------:R-:W-:Y:S05]  /*0ce0*/  BSYNC B0 ;  /* 0x0000000000007941 */ /* 0x000fea0003800000 */
.L_x_573:
        /* <DEDUP_REMOVED lines=18> */
.L_x_576:
[----:B------:R-:W-:Y:S05]  /*0e10*/  BSYNC B0 ;  /* 0x0000000000007941 */ /* 0x000fea0003800000 */
.L_x_575:
        /* <DEDUP_REMOVED lines=17> */
.L_x_578:
[----:B------:R-:W-:Y:S05]  /*0f30*/  BSYNC B0 ;  /* 0x0000000000007941 */ /* 0x000fea0003800000 */
.L_x_577:
        /* <DEDUP_REMOVED lines=17> */
.L_x_580:
[----:B------:R-:W-:Y:S05]  /*1050*/  BSYNC B0 ;  /* 0x0000000000007941 */ /* 0x000fea0003800000 */
.L_x_579:
        /* <DEDUP_REMOVED lines=17> */
.L_x_582:
[----:B------:R-:W-:Y:S05]  /*1170*/  BSYNC B0 ;  /* 0x0000000000007941 */ /* 0x000fea0003800000 */
.L_x_581:
        /* <DEDUP_REMOVED lines=16> */
.L_x_584:
[----:B------:R-:W-:Y:S05]  /*1280*/  BSYNC B0 ;  /* 0x0000000000007941 */ /* 0x000fea0003800000 */
.L_x_583:
        /* <DEDUP_REMOVED lines=16> */
.L_x_586:
[----:B------:R-:W-:Y:S05]  /*1390*/  BSYNC B0 ;  /* 0x0000000000007941 */ /* 0x000fea0003800000 */
.L_x_585:
        /* <DEDUP_REMOVED lines=10> */
.L_x_588:
[----:B------:R-:W-:Y:S05]  /*1440*/  BSYNC B0 ;  /* 0x0000000000007941 */ /* 0x000fea0003800000 */
.L_x_587:
        /* <DEDUP_REMOVED lines=15> */
.L_x_590:
[----:B------:R-:W-:Y:S05]  /*1540*/  BSYNC B0 ;  /* 0x0000000000007941 */ /* 0x000fea0003800000 */
.L_x_589:
        /* <DEDUP_REMOVED lines=10> */
.L_x_592:
[----:B------:R-:W-:Y:S05]  /*15f0*/  BSYNC B0 ;  /* 0x0000000000007941 */ /* 0x000fea0003800000 */
.L_x_591:
        /* <DEDUP_REMOVED lines=10> */
.L_x_594:
[----:B------:R-:W-:Y:S05]  /*16a0*/  BSYNC B0 ;  /* 0x0000000000007941 */ /* 0x000fea0003800000 */
.L_x_593:
        /* <DEDUP_REMOVED lines=10> */
.L_x_596:
[----:B------:R-:W-:Y:S05]  /*1750*/  BSYNC B0 ;  /* 0x0000000000007941 */ /* 0x000fea0003800000 */
.L_x_595:
        /* <DEDUP_REMOVED lines=10> */
.L_x_598:
[----:B------:R-:W-:Y:S05]  /*1800*/  BSYNC B0 ;  /* 0x0000000000007941 */ /* 0x000fea0003800000 */
.L_x_597:
        /* <DEDUP_REMOVED lines=10> */
.L_x_600:
[----:B------:R-:W-:Y:S05]  /*18b0*/  BSYNC B0 ;  /* 0x0000000000007941 */ /* 0x000fea0003800000 */
.L_x_599:
        /* <DEDUP_REMOVED lines=10> */
.L_x_570:
[----:B------:R-:W1:Y:S01]  /*1960*/  LDC R15, c[0x0][0x278] ;  /* 0x00009e00ff0f7b82 */ /* 0x000e620000000800 */
[----:B------:R-:W2:Y:S01]  /*1970*/  S2R R4, SR_CTAID.Z ;  /* 0x0000000000047919 */ /* 0x000ea20000002700 */
[----:B------:R-:W-:Y:S01]  /*1980*/  SHF.R.S32.HI R41, RZ, 0x1f, R160 ;  /* 0x0000001fff297819 */ /* 0x000fe200000114a0 */
[----:B------:R-:W-:Y:S02]  /*1990*/  UISETP.NE.AND UP0, UPT, UR16, -0x1, UPT ;  /* 0xffffffff1000788c */ /* 0x000fe4000bf05270 */
[----:B------:R-:W-:Y:S02]  /*19a0*/  UIADD3 UR12, -UR24, UR26, URZ ;  /* 0x0000001a180c7290 */ /* 0x000fe4000fffe13f */
[----:B------:R-:W-:-:S04]  /*19b0*/  UIADD3 UR20, UR21, -0x1, URZ ;  /* 0xffffffff15147890 */ /* 0x000fc8000fffe03f */
[----:B------:R-:W-:-:S03]  /*19c0*/  UIMAD UR14, UR20, -0x40, UR25 ;  /* 0xffffffc0140e78a4 */ /* 0x000fc6000f8e0219 */
        /* <DEDUP_REMOVED lines=17> */
[----:B------:R-:W-:Y:S01]  /*1ae0*/  UISETP.NE.AND UP0, UPT, UR29, -0x1, UPT ;  /* 0xffffffff1d00788c */ /* 0x000fe2000bf05270 */
[----:B------:R-:W-:Y:S01]  /*1af0*/  IMAD.U32 R12, RZ, RZ, UR6 ;  /* 0x00000006ff0c7e24 */ /* 0x000fe2000f8e00ff */
[----:B------:R-:W-:-:S03]  /*1b00*/  UIMAD UR9, UR9, UR6, URZ ;  /* 0x00000006090972a4 */ /* 0x000fc6000f8e023f */
[----:B------:R-:W-:Y:S01]  /*1b10*/  UMOV UR6, 0x400 ;  /* 0x0000040000067882 */ /* 0x000fe20000000000 */
[----:B------:R-:W-:Y:S01]  /*1b20*/  UIMAD UR7, UR4, UR7, UR9 ;  /* 0x00000007040772a4 */ /* 0x000fe2000f8e0209 */
[----:B-1----:R-:W1:Y:S04]  /*1b30*/  MUFU.RCP R2, R2 ;  /* 0x0000000200027308 */ /* 0x002e680000001000 */
        /* <DEDUP_REMOVED lines=58> */
[----:B------:R-:W-:Y:S01]  /*1ee0*/  MOV R32, R0 ;  /* 0x0000000000207202 */ /* 0x000fe20000000f00 */
[----:B------:R-:W-:Y:S01]  /*1ef0*/  @UP0 UMOV UR28, UR10 ;  /* 0x0000000a001c0c82 */ /* 0x000fe20008000000 */
[----:B------:R-:W-:Y:S01]  /*1f00*/  @!P6 MOV R9, 0x400 ;  /* 0x000004000009e802 */ /* 0x000fe20000000f00 */
[----:B------:R-:W-:-:S02]  /*1f10*/  VIADD R0, R6, 0x40 ;  /* 0x0000004006007836 */ /* 0x000fc40000000000 */
        /* <DEDUP_REMOVED lines=34> */
[----:B------:R-:W-:-:S02]  /*2140*/  @!P5 MOV R5, 0x400 ;  /* 0x000004000005d802 */ /* 0x000fc40000000f00 */
[----:B------:R-:W1:Y:S01]  /*2150*/  @!P4 LDC.64 R30, c[0x0][0x210] ;  /* 0x00008400ff1ecb82 */ /* 0x000e620000000a00 */
[----:B---3--:R-:W-:Y:S02]  /*2160*/  @!P4 LEA R21, R24, R21, 0x18 ;  /* 0x000000151815c211 */ /* 0x008fe400078ec0ff */
        /* <DEDUP_REMOVED lines=105> */
[----:B------:R-:W-:Y:S01]  /*2800*/  UIADD3 UR27, UR33, UR11, URZ ;  /* 0x0000000b211b7290 */ /* 0x000fe2000fffe03f */
[----:B------:R-:W-:-:S11]  /*2810*/  UMOV UR28, UR32 ;  /* 0x00000020001c7c82 */ /* 0x000fd60008000000 */
.L_x_601:
        /* <DEDUP_REMOVED lines=13> */
.L_x_602:
[----:B------:R-:W-:Y:S01]  /*28f0*/  IMAD.WIDE.U32 R2, R6, UR8, R28 ;  /* 0x0000000806027c25 */ /* 0x000fe2000f8e001c */
[----:B------:R-:W-:Y:S01]  /*2900*/  @!P1 MOV R13, 0x400 ;  /* 0x00000400000d9802 */ /* 0x000fe20000000f00 */
[----:B------:R-:W-:Y:S01]  /*2910*/  ULDC.64 UR10, c[0x0][0x260] ;  /* 0x00009800000a7ab9 */ /* 0x000fe20000000a00 */
[----:B------:R-:W-:Y:S01]  /*2920*/  @!P3 MOV R10, 0x400 ;  /* 0x00000400000ab802 */ /* 0x000fe20000000f00 */
[----:B------:R-:W-:Y:S01]  /*2930*/  IMAD R0, R7, UR8, RZ ;  /* 0x0000000807007c24 */ /* 0x000fe2000f8e02ff */
[----:B------:R-:W-:Y:S01]  /*2940*/  @!P2 MOV R15, 0x400 ;  /* 0x00000400000fa802 */ /* 0x000fe20000000f00 */
[----:B------:R-:W-:Y:S01]  /*2950*/  USHF.R.S32.HI UR22, URZ, 0x1f, UR20 ;  /* 0x0000001f3f167899 */ /* 0x000fe20008011414 */
        /* <DEDUP_REMOVED lines=12> */
[----:B------:R-:W-:Y:S01]  /*2a20*/  USHF.L.U64.HI UR27, UR8, 0x6, UR9 ;  /* 0x00000006081b7899 */ /* 0x000fe20008010209 */
[----:B------:R-:W-:Y:S01]  /*2a30*/  @!P1 IMAD.MOV.U32 R3, RZ, RZ, R11 ;  /* 0x000000ffff039224 */ /* 0x000fe200078e000b */
[----:B------:R-:W-:Y:S01]  /*2a40*/  @!PT LDS RZ, [RZ] ;  /* 0x00000000fffff984 */ /* 0x000fe20000000800 */
[----:B------:R-:W-:Y:S01]  /*2a50*/  @!PT LDS RZ, [RZ] ;  /* 0x00000000fffff984 */ /* 0x000fe20000000800 */
[----:B------:R-:W-:Y:S01]  /*2a60*/  @!PT LDS RZ, [RZ] ;  /* 0x00000000fffff984 */ /* 0x000fe20000000800 */
[----:B------:R-:W-:Y:S01]  /*2a70*/  @!P3 LDGSTS.E.BYPASS.LTC128B.128 [R10+0x2800], desc[UR18][R8.64] ;  /* 0x02800000080abfae */ /* 0x000fe2000b901d52 */
[----:B------:R-:W-:Y:S01]  /*2a80*/  ISETP.GE.AND P0, PT, R37, UR14, PT ;  /* 0x0000000e25007c0c */ /* 0x000fe2000bf06270 */
[----:B------:R-:W-:Y:S01]  /*2a90*/  IMAD.WIDE.U32 R30, R32, UR10, R14 ;  /* 0x0000000a201e7c25 */ /* 0x000fe2000f8e000e */
[----:B------:R-:W-:Y:S01]  /*2aa0*/  UIMAD.WIDE.U32 UR32, UR8, 0x20, URZ ;  /* 0x00000020082078a5 */ /* 0x000fe2000f8e003f */
[----:B------:R2:W-:Y:S01]  /*2ab0*/  @!P3 LDGSTS.E.BYPASS.LTC128B.128 [R10+0x6800], desc[UR18][R8.64+0x80] ;  /* 0x06800080080abfae */ /* 0x0005e2000b901d52 */
[----:B------:R-:W4:Y:S01]  /*2ac0*/  @!P5 LDC.64 R14, c[0x0][0x218] ;  /* 0x00008600ff0edb82 */ /* 0x000f220000000a00 */
[----:B-1----:R-:W-:Y:S01]  /*2ad0*/  @!P1 IMAD.WIDE.U32 R2, R16, R18, R2 ;  /* 0x0000001210029225 */ /* 0x002fe200078e0002 */
[----:B------:R-:W-:Y:S01]  /*2ae0*/  USHF.L.U32 UR15, UR6, 0x6, URZ ;  /* 0x00000006060f7899 */ /* 0x000fe2000800063f */
[----:B------:R-:W-:Y:S01]  /*2af0*/  @!P2 LDGSTS.E.BYPASS.LTC128B.128 [R0+0x3000], desc[UR18][R4.64] ;  /* 0x030000000400afae */ /* 0x000fe2000b901d52 */
[----:B------:R-:W-:Y:S01]  /*2b00*/  LEA.HI R161, R41, R160, RZ, 0x5 ;  /* 0x000000a029a17211 */ /* 0x000fe200078f28ff */
[----:B------:R-:W-:Y:S01]  /*2b10*/  IMAD.U32 R159, RZ, RZ, UR28 ;  /* 0x0000001cff9f7e24 */ /* 0x000fe2000f8e00ff */
[----:B------:R-:W-:Y:S01]  /*2b20*/  UIADD3 UR23, UR25, -UR23, -UR26 ;  /* 0x8000001719177290 */ /* 0x000fe2000fffe81a */
[----:B------:R1:W-:Y:S01]  /*2b30*/  @!P2 LDGSTS.E.BYPASS.LTC128B.128 [R0+0x7000], desc[UR18][R4.64+0x80] ;  /* 0x070000800400afae */ /* 0x0003e2000b901d52 */
[----:B------:R-:W-:Y:S01]  /*2b40*/  IMAD.MOV.U32 R162, RZ, RZ, R30 ;  /* 0x000000ffffa27224 */ /* 0x000fe200078e001e */
[----:B------:R-:W-:Y:S01]  /*2b50*/  ISETP.GE.AND P2, PT, R38, UR14, PT ;  /* 0x0000000e26007c0c */ /* 0x000fe2000bf46270 */
[----:B------:R-:W-:Y:S01]  /*2b60*/  IMAD R7, R7, UR6, RZ ;  /* 0x0000000607077c24 */ /* 0x000fe2000f8e02ff */
[----:B------:R-:W5:Y:S01]  /*2b70*/  @!P0 S2R R17, SR_CgaCtaId ;  /* 0x0000000000118919 */ /* 0x000f620000008800 */
[----:B------:R-:W-:Y:S01]  /*2b80*/  VOTEU.ALL UP0, P0 ;  /* 0x00000000003f7886 */ /* 0x000fe20000000000 */
[----:B------:R-:W-:Y:S01]  /*2b90*/  SHF.R.S32.HI R158, RZ, 0x5, R161 ;  /* 0x00000005ff9e7819 */ /* 0x000fe200000114a1 */
[----:B------:R-:W-:Y:S01]  /*2ba0*/  IMAD R7, R6, UR7, R7 ;  /* 0x0000000706077c24 */ /* 0x000fe2000f8e0207 */
[----:B------:R5:W-:Y:S01]  /*2bb0*/  STL.64 [R1+0x78], R30 ;  /* 0x0000781e01007387 */ /* 0x000be20000100a00 */
[----:B--2---:R-:W-:Y:S01]  /*2bc0*/  @!P1 IMAD R8, R21, R18, RZ ;  /* 0x0000001215089224 */ /* 0x004fe200078e02ff */
[----:B------:R-:W-:-:S05]  /*2bd0*/  LEA.HI R10, R41, R160, RZ, 0x4 ;  /* 0x000000a0290a7211 */ /* 0x000fca00078f20ff */
[----:B------:R-:W2:Y:S01]  /*2be0*/  @!P2 S2R R18, SR_CgaCtaId ;  /* 0x000000000012a919 */ /* 0x000ea20000008800 */
        /* <DEDUP_REMOVED lines=42> */
[----:B----4-:R-:W-:Y:S02]  /*2e90*/  @!P5 LEA R4, P6, R5, R14, 0x1 ;  /* 0x0000000e0504d211 */ /* 0x010fe400078c08ff */
[----:B------:R-:W-:Y:S02]  /*2ea0*/  @!P0 LEA R17, R17, R9, 0x18 ;  /* 0x0000000911118211 */ /* 0x000fe400078ec0ff */
[----:B------:R-:W-:Y:S01]  /*2eb0*/  @!P5 LEA.HI.X R5, R5, R15, R8, 0x1, P6 ;  /* 0x0000000f0505d211 */ /* 0x000fe200030f0c08 */
[----:B------:R-:W-:Y:S01]  /*2ec0*/  @!P5 IMAD R8, R20, 0x2, R10 ;  /* 0x000000021408d824 */ /* 0x000fe200078e020a */
[----:B------:R-:W-:Y:S01]  /*2ed0*/  LOP3.LUT R9, R21, 0xfffffff8, RZ, 0xc0, !PT ;  /* 0xfffffff815097812 */ /* 0x000fe200078ec0ff */
[----:B------:R-:W3:Y:S01]  /*2ee0*/  @!P0 LDC.64 R14, c[0x0][0x218] ;  /* 0x00008600ff0e8b82 */ /* 0x000ee20000000a00 */
[----:B------:R-:W-:-:S02]  /*2ef0*/  @!P2 MOV R11, 0x400 ;  /* 0x00000400000ba802 */ /* 0x000fc40000000f00 */
[----:B------:R-:W-:Y:S01]  /*2f00*/  @!P5 LDGSTS.E.BYPASS.LTC128B.128 [R8+0x8800], desc[UR18][R4.64] ;  /* 0x088000000408dfae */ /* 0x000fe2000b901d52 */
[----:B------:R-:W-:Y:S01]  /*2f10*/  IMAD.IADD R22, R0, 0x1, -R9 ;  /* 0x0000000100167824 */ /* 0x000fe200078e0a09 */
[----:B------:R-:W-:Y:S01]  /*2f20*/  @!P2 IADD3 R0, P6, R2, UR32, RZ ;  /* 0x000000200200ac10 */ /* 0x000fe2000ffde0ff */
[----:B------:R-:W-:Y:S01]  /*2f30*/  IMAD.SHL.U32 R9, R40, 0x40, RZ ;  /* 0x0000004028097824 */ /* 0x000fe200078e00ff */
[----:B------:R4:W-:Y:S01]  /*2f40*/  @!P5 LDGSTS.E.BYPASS.LTC128B.128 [R8+0xa800], desc[UR18][R4.64+0x80] ;  /* 0x0a8000800408dfae */ /* 0x0009e2000b901d52 */
[----:B--2---:R-:W-:Y:S01]  /*2f50*/  @!P2 LEA R18, R18, R11, 0x18 ;  /* 0x0000000b1212a211 */ /* 0x004fe200078ec0ff */
[C---:B------:R-:W-:Y:S01]  /*2f60*/  IMAD.SHL.U32 R11, R6.reuse, 0x8, RZ ;  /* 0x00000008060b7824 */ /* 0x040fe200078e00ff */
[----:B------:R-:W-:Y:S01]  /*2f70*/  ISETP.GE.AND P5, PT, R6, UR14, PT ;  /* 0x0000000e06007c0c */ /* 0x000fe2000bfa6270 */
[----:B------:R-:W-:Y:S01]  /*2f80*/  @!UP0 UIMAD UR14, UR9, 0x30, URZ ;  /* 0x00000030090e88a4 */ /* 0x000fe2000f8e023f */
[----:B------:R-:W-:Y:S01]  /*2f90*/  LOP3.LUT R9, R9, 0x1c0, RZ, 0xc0, !PT ;  /* 0x000001c009097812 */ /* 0x000fe200078ec0ff */
[----:B------:R-:W-:-:S03]  /*2fa0*/  VOTEU.ALL UP0, P1 ;  /* 0x00000000003f7886 */ /* 0x000fc60000800000 */
[----:B------:R-:W-:Y:S01]  /*2fb0*/  LOP3.LUT R11, R9, 0x8, R11, 0xf8, !PT ;  /* 0x00000008090b7812 */ /* 0x000fe200078ef80b */
[----:B----4-:R-:W-:Y:S01]  /*2fc0*/  IMAD.U32 R8, RZ, RZ, UR10 ;  /* 0x0000000aff087e24 */ /* 0x010fe2000f8e00ff */
[----:B------:R-:W-:Y:S01]  /*2fd0*/  ULDC.64 UR10, c[0x0][0x268] ;  /* 0x00009a00000a7ab9 */ /* 0x000fe20000000a00 */
[----:B------:R-:W-:Y:S01]  /*2fe0*/  IMAD.WIDE.U32 R4, R6, UR6, R28 ;  /* 0x0000000606047c25 */ /* 0x000fe2000f8e001c */
[----:B------:R-:W-:Y:S02]  /*2ff0*/  SHF.R.U32.HI R6, RZ, 0x3, R9 ;  /* 0x00000003ff067819 */ /* 0x000fe40000011609 */
[----:B------:R-:W-:Y:S02]  /*3000*/  @!P2 IADD3.X R10, R3, UR33, R8, P6, !PT ;  /* 0x00000021030aac10 */ /* 0x000fe4000b7fe408 */
[----:B-1----:R-:W-:Y:S01]  /*3010*/  @!P2 LEA R8, P6, R0, R12, 0x1 ;  /* 0x0000000c0008a211 */ /* 0x002fe200078c08ff */
[----:B------:R-:W-:Y:S02]  /*3020*/  @!P2 IMAD R12, R20, 0x2, R18 ;  /* 0x00000002140ca824 */ /* 0x000fe400078e0212 */
[----:B------:R-:W1:Y:S01]  /*3030*/  @!P3 LDC.64 R18, c[0x0][0x220] ;  /* 0x00008800ff12bb82 */ /* 0x000e620000000a00 */
[----:B------:R-:W-:Y:S01]  /*3040*/  @!P2 LEA.HI.X R9, R0, R13, R10, 0x1, P6 ;  /* 0x0000000d0009a211 */ /* 0x000fe200030f0c0a */
[----:B------:R-:W-:Y:S01]  /*3050*/  IMAD.SHL.U32 R10, R16, 0x8, RZ ;  /* 0x00000008100a7824 */ /* 0x000fe200078e00ff */
[----:B------:R-:W-:Y:S01]  /*3060*/  IADD3 R4, P6, R4, UR30, RZ ;  /* 0x0000001e04047c10 */ /* 0x000fe2000ffde0ff */
[----:B------:R-:W-:Y:S01]  /*3070*/  UIMAD.WIDE.U32 UR30, UR6, 0x20, URZ ;  /* 0x00000020061e78a5 */ /* 0x000fe2000f8e003f */
[----:B------:R-:W-:Y:S01]  /*3080*/  @!P0 LEA R13, R20, R17, 0x1 ;  /* 0x00000011140d8211 */ /* 0x000fe200078e08ff */
[----:B------:R-:W-:Y:S01]  /*3090*/  @!P2 LDGSTS.E.BYPASS.LTC128B.128 [R12+0x9000], desc[UR18][R8.64] ;  /* 0x09000000080cafae */ /* 0x000fe2000b901d52 */
[----:B------:R-:W-:Y:S01]  /*30a0*/  IADD3.X R5, R5, UR29, R7, P6, !PT ;  /* 0x0000001d05057c10 */ /* 0x000fe2000b7fe407 */
[----:B------:R-:W-:Y:S01]  /*30b0*/  IMAD.U32 R7, RZ, RZ, UR8 ;  /* 0x00000008ff077e24 */ /* 0x000fe2000f8e00ff */
[----:B------:R-:W-:Y:S01]  /*30c0*/  LOP3.LUT R0, R11, R6, RZ, 0x3c, !PT ;  /* 0x000000060b007212 */ /* 0x000fe200078e3cff */
[----:B------:R2:W-:Y:S01]  /*30d0*/  @!P2 LDGSTS.E.BYPASS.LTC128B.128 [R12+0xb000], desc[UR18][R8.64+0x80] ;  /* 0x0b000080080cafae */ /* 0x0005e2000b901d52 */
[----:B------:R-:W-:-:S02]  /*30e0*/  IMAD.SHL.U32 R6, R22, 0x40, RZ ;  /* 0x0000004016067824 */ /* 0x000fc400078e00ff */
[----:B------:R-:W-:-:S03]  /*30f0*/  @!P0 IMAD.WIDE.U32 R2, R7, 0x30, R2 ;  /* 0x0000003007028825 */ /* 0x000fc600078e0002 */
[----:B------:R-:W-:Y:S01]  /*3100*/  LOP3.LUT R6, R6, 0x1c0, RZ, 0xc0, !PT ;  /* 0x000001c006067812 */ /* 0x000fe200078ec0ff */
[----:B------:R-:W-:Y:S01]  /*3110*/  IMAD.WIDE.U32 R30, R32, UR10, R4 ;  /* 0x0000000a201e7c25 */ /* 0x000fe2000f8e0004 */
[----:B---3--:R-:W-:Y:S02]  /*3120*/  @!P0 LEA R4, P6, R2, R14, 0x1 ;  /* 0x0000000e02048211 */ /* 0x008fe400078c08ff */
        /* <DEDUP_REMOVED lines=8> */
[----:B------:R-:W3:Y:S01]  /*31b0*/  @!P4 LDC.64 R14, c[0x0][0x220] ;  /* 0x00008800ff0ecb82 */ /* 0x000ee20000000a00 */
        /* <DEDUP_REMOVED lines=9> */
[----:B------:R-:W-:Y:S01]  /*3250*/  LOP3.LUT R157, R11, R10, RZ, 0x3c, !PT ;  /* 0x0000000a0b9d7212 */ /* 0x000fe200078e3cff */
[----:B------:R-:W0:Y:S01]  /*3260*/  LDGDEPBAR ;  /* 0x00000000000079af */ /* 0x000e220000000000 */
[----:B------:R-:W-:Y:S01]  /*3270*/  LEA R224, R0, UR4, 0x1 ;  /* 0x0000000400e07c11 */ /* 0x000fe2000f8e08ff */
[----:B------:R-:W-:Y:S01]  /*3280*/  VIADD R3, R3, UR10 ;  /* 0x0000000a03037c36 */ /* 0x000fe20008000000 */
[----:B------:R-:W-:Y:S01]  /*3290*/  USHF.L.U32 UR10, UR7, 0x5, URZ ;  /* 0x00000005070a7899 */ /* 0x000fe2000800063f */
[----:B------:R-:W-:Y:S01]  /*32a0*/  IMAD.U32 R6, RZ, RZ, UR6 ;  /* 0x00000006ff067e24 */ /* 0x000fe2000f8e00ff */
[----:B--2---:R-:W2:Y:S01]  /*32b0*/  @!P5 LDC.64 R8, c[0x0][0x220] ;  /* 0x00008800ff08db82 */ /* 0x004ea20000000a00 */
[----:B------:R-:W-:Y:S01]  /*32c0*/  IMAD.U32 R10, RZ, RZ, UR6 ;  /* 0x00000006ff0a7e24 */ /* 0x000fe2000f8e00ff */
[----:B------:R-:W-:Y:S01]  /*32d0*/  STL.64 [R1+0x50], R30 ;  /* 0x0000501e01007387 */ /* 0x000fe20000100a00 */
[----:B------:R-:W-:Y:S01]  /*32e0*/  IMAD.SHL.U32 R12, R21, 0x40, RZ ;  /* 0x00000040150c7824 */ /* 0x000fe200078e00ff */
[----:B------:R-:W-:Y:S01]  /*32f0*/  MOV R7, UR10 ;  /* 0x0000000a00077c02 */ /* 0x000fe20008000f00 */
[----:B------:R-:W-:Y:S01]  /*3300*/  @!UP0 UIMAD UR10, UR7, 0x30, URZ ;  /* 0x00000030070a88a4 */ /* 0x000fe2000f8e023f */
[----:B------:R-:W-:Y:S01]  /*3310*/  @!P1 IMAD.WIDE.U32 R10, R10, 0x30, R2 ;  /* 0x000000300a0a9825 */ /* 0x000fe200078e0002 */
[----:B------:R-:W-:Y:S01]  /*3320*/  STL.64 [R1+0x48], R26 ;  /* 0x0000481a01007387 */ /* 0x000fe20000100a00 */
[----:B------:R-:W-:Y:S01]  /*3330*/  LOP3.LUT R156, R12, 0xfffffe00, RZ, 0xc0, !PT ;  /* 0xfffffe000c9c7812 */ /* 0x000fe200078ec0ff */
[----:B------:R-:W-:Y:S01]  /*3340*/  ULDC UR22, c[0x0][0x39c] ;  /* 0x0000e70000167ab9 */ /* 0x000fe20000000800 */
[----:B------:R-:W-:Y:S01]  /*3350*/  IMAD.MOV.U32 R0, RZ, RZ, 0x20 ;  /* 0x00000020ff007424 */ /* 0x000fe200078e00ff */
[----:B------:R-:W-:Y:S01]  /*3360*/  UISETP.GT.AND UP0, UPT, UR20, UR13, UPT ;  /* 0x0000000d1400728c */ /* 0x000fe2000bf04270 */
[----:B------:R-:W-:-:S02]  /*3370*/  VIADD R235, R224, 0x8020 ;  /* 0x00008020e0eb7836 */ /* 0x000fc40000000000 */
[----:B----4-:R-:W-:Y:S01]  /*3380*/  IMAD.U32 R4, RZ, RZ, UR6 ;  /* 0x00000006ff047e24 */ /* 0x010fe2000f8e00ff */
[----:B------:R-:W-:-:S04]  /*3390*/  DEPBAR.LE SB0, 0x0 ;  /* 0x000080000000791a */ /* 0x000fc80000000000 */
[----:B------:R-:W-:Y:S01]  /*33a0*/  BAR.SYNC.DEFER_BLOCKING 0x0 ;  /* 0x0000000000007b1d */ /* 0x000fe20000010000 */
[----:B------:R-:W-:Y:S01]  /*33b0*/  IMAD.U32 R5, RZ, RZ, UR7 ;  /* 0x00000007ff057e24 */ /* 0x000fe2000f8e00ff */
[----:B------:R-:W-:Y:S02]  /*33c0*/  @!P4 LEA R4, P0, R4, R2, 0x4 ;  /* 0x000000020404c211 */ /* 0x000fe400078020ff */
[----:B--2---:R-:W-:Y:S02]  /*33d0*/  @!P5 LEA R8, P6, R2, R8, 0x1 ;  /* 0x000000080208d211 */ /* 0x004fe400078c08ff */
[----:B------:R-:W-:Y:S02]  /*33e0*/  @!P4 LEA.HI.X R13, R6, R3, R5, 0x4, P0 ;  /* 0x00000003060dc211 */ /* 0x000fe400000f2405 */
[----:B------:R-:W-:Y:S02]  /*33f0*/  @!P3 IADD3 R5, P0, R2, UR30, RZ ;  /* 0x0000001e0205bc10 */ /* 0x000fe4000ff1e0ff */
[----:B---3--:R-:W-:-:S02]  /*3400*/  @!P4 LEA R6, P2, R4, R14, 0x1 ;  /* 0x0000000e0406c211 */ /* 0x008fc400078408ff */
        /* <DEDUP_REMOVED lines=46> */
[----:B------:R-:W-:Y:S01]  /*36f0*/  LDSM.16.M88.4 R16, [R224+0x8800] ;  /* 0x00880000e010783b */ /* 0x000fe20000000200 */
[----:B------:R-:W-:Y:S02]  /*3700*/  SEL R0, R0, 0xffffffe0, !P2 ;  /* 0xffffffe000007807 */ /* 0x000fe40005000000 */
[----:B------:R-:W-:Y:S01]  /*3710*/  R2P PR, R40, 0x6 ;  /* 0x0000000628007804 */ /* 0x000fe20000000000 */
[----:B-1----:R-:W1:Y:S01]  /*3720*/  LDSM.16.M88.4 R4, [R231+0x2000] ;  /* 0x00200000e704783b */ /* 0x002e620000000200 */
[--C-:B------:R-:W-:Y:S02]  /*3730*/  IMAD R232, R3, 0x2, R231.reuse ;  /* 0x0000000203e87824 */ /* 0x100fe400078e02e7 */
[C---:B------:R-:W-:Y:S01]  /*3740*/  IMAD R234, R0.reuse, 0x2, R231 ;  /* 0x0000000200ea7824 */ /* 0x040fe200078e02e7 */
[----:B------:R-:W3:Y:S01]  /*3750*/  LDSM.16.M88.4 R28, [R224+0x9000] ;  /* 0x00900000e01c783b */ /* 0x000ee20000000200 */
[----:B------:R-:W-:-:S03]  /*3760*/  IMAD R233, R0, 0x2, R232 ;  /* 0x0000000200e97824 */ /* 0x000fc600078e02e8 */
[----:B------:R-:W-:Y:S04]  /*3770*/  LDSM.16.M88.4 R36, [R224+0x9800] ;  /* 0x00980000e024783b */ /* 0x000fe80000000200 */
[----:B------:R-:W-:Y:S01]  /*3780*/  @P1 VIADD R235, R2, 0xffffffe0 ;  /* 0xffffffe002eb1836 */ /* 0x000fe20000000000 */
[----:B------:R-:W-:Y:S01]  /*3790*/  LDSM.16.M88.4 R24, [R232] ;  /* 0x00000000e818783b */ /* 0x000fe20000000200 */
[----:B------:R-:W-:-:S03]  /*37a0*/  IMAD.MOV.U32 R2, RZ, RZ, 0x40 ;  /* 0x00000040ff027424 */ /* 0x000fc600078e00ff */
[----:B--2---:R-:W2:Y:S02]  /*37b0*/  LDSM.16.M88.4 R8, [R231] ;  /* 0x00000000e708783b */ /* 0x004ea40000000200 */
[----:B------:R-:W-:Y:S02]  /*37c0*/  SEL R2, R2, 0xffffffc0, !P2 ;  /* 0xffffffc002027807 */ /* 0x000fe40005000000 */
[----:B------:R-:W4:Y:S03]  /*37d0*/  LDSM.16.M88.4 R32, [R235] ;  /* 0x00000000eb20783b */ /* 0x000f260000000200 */
[----:B------:R-:W-:Y:S01]  /*37e0*/  IMAD.IADD R230, R224, 0x1, R2 ;  /* 0x00000001e0e67824 */ /* 0x000fe200078e0202 */
[----:B------:R-:W-:Y:S01]  /*37f0*/  LDSM.16.M88.4 R20, [R232+0x2000] ;  /* 0x00200000e814783b */ /* 0x000fe20000000200 */
[----:B------:R-:W-:-:S03]  /*3800*/  IMAD.IADD R229, R2, 0x1, R235 ;  /* 0x0000000102e57824 */ /* 0x000fc600078e02eb */
[----:B------:R-:W5:Y:S04]  /*3810*/  LDSM.16.M88.4 R48, [R235+0x800] ;  /* 0x00080000eb30783b */ /* 0x000f680000000200 */
[----:B------:R-:W5:Y:S04]  /*3820*/  LDSM.16.M88.4 R44, [R235+0x1000] ;  /* 0x00100000eb2c783b */ /* 0x000f680000000200 */
[----:B------:R-:W5:Y:S01]  /*3830*/  LDSM.16.M88.4 R40, [R235+0x1800] ;  /* 0x00180000eb28783b */ /* 0x000f620000000200 */
[C---:B-1----:R-:W-:Y:S03]  /*3840*/  HMMA.16816.F32.BF16 R52, R4.reuse, R16, RZ ;  /* 0x000000100434723c */ /* 0x042fe600000418ff */
[----:B------:R-:W-:Y:S04]  /*3850*/  LDSM.16.M88.4 R56, [R230+0x8000] ;  /* 0x00800000e638783b */ /* 0x000fe80000000200 */
[----:B------:R-:W0:Y:S01]  /*3860*/  LDGDEPBAR ;  /* 0x00000000000079af */ /* 0x000e220000000000 */
[C---:B------:R-:W-:Y:S06]  /*3870*/  HMMA.16816.F32.BF16 R64, R4.reuse, R12, RZ ;  /* 0x0000000c0440723c */ /* 0x040fec00000418ff */
[----:B---3--:R-:W-:Y:S06]  /*3880*/  HMMA.16816.F32.BF16 R68, R4, R28, RZ ;  /* 0x0000001c0444723c */ /* 0x008fec00000418ff */
[----:B--2---:R-:W-:Y:S06]  /*3890*/  HMMA.16816.F32.BF16 R60, R8, R12, RZ ;  /* 0x0000000c083c723c */ /* 0x004fec00000418ff */
[----:B------:R-:W-:Y:S06]  /*38a0*/  HMMA.16816.F32.BF16 R104, R4, R18, RZ ;  /* 0x000000120468723c */ /* 0x000fec00000418ff */
[C---:B------:R-:W-:Y:S06]  /*38b0*/  HMMA.16816.F32.BF16 R88, R8.reuse, R16, RZ ;  /* 0x000000100858723c */ /* 0x040fec00000418ff */
[----:B------:R-:W-:Y:S01]  /*38c0*/  HMMA.16816.F32.BF16 R84, R8, R18, RZ ;  /* 0x000000120854723c */ /* 0x000fe200000418ff */
[----:B------:R-:W1:Y:S05]  /*38d0*/  LDSM.16.M88.4 R16, [R234] ;  /* 0x00000000ea10783b */ /* 0x000e6a0000000200 */
[-C--:B------:R-:W-:Y:S06]  /*38e0*/  HMMA.16816.F32.BF16 R112, R4, R14.reuse, RZ ;  /* 0x0000000e0470723c */ /* 0x080fec00000418ff */
[----:B------:R-:W-:Y:S01]  /*38f0*/  HMMA.16816.F32.BF16 R108, R8, R14, RZ ;  /* 0x0000000e086c723c */ /* 0x000fe200000418ff */
[----:B------:R-:W2:Y:S05]  /*3900*/  LDSM.16.M88.4 R12, [R234+0x2000] ;  /* 0x00200000ea0c783b */ /* 0x000eaa0000000200 */
[C---:B------:R-:W-:Y:S06]  /*3910*/  HMMA.16816.F32.BF16 R96, R4.reuse, R36, RZ ;  /* 0x000000240460723c */ /* 0x040fec00000418ff */
[C---:B------:R-:W-:Y:S06]  /*3920*/  HMMA.16816.F32.BF16 R100, R4.reuse, R30, RZ ;  /* 0x0000001e0464723c */ /* 0x040fec00000418ff */
[----:B------:R-:W-:Y:S06]  /*3930*/  HMMA.16816.F32.BF16 R92, R4, R38, RZ ;  /* 0x00000026045c723c */ /* 0x000fec00000418ff */
[----:B----4-:R-:W-:Y:S01]  /*3940*/  HMMA.16816.F32.BF16 R4, R24, R32, R60 ;  /* 0x000000201804723c */ /* 0x010fe2000004183c */
[----:B------:R-:W3:Y:S05]  /*3950*/  LDSM.16.M88.4 R60, [R230+0x9800] ;  /* 0x00980000e63c783b */ /* 0x000eea0000000200 */
[C---:B------:R-:W-:Y:S06]  /*3960*/  HMMA.16816.F32.BF16 R80, R8.reuse, R28, RZ ;  /* 0x0000001c0850723c */ /* 0x040fec00000418ff */
[C---:B------:R-:W-:Y:S06]  /*3970*/  HMMA.16816.F32.BF16 R76, R8.reuse, R30, RZ ;  /* 0x0000001e084c723c */ /* 0x040fec00000418ff */
[C---:B------:R-:W-:Y:S06]  /*3980*/  HMMA.16816.F32.BF16 R72, R8.reuse, R36, RZ ;  /* 0x000000240848723c */ /* 0x040fec00000418ff */
[----:B------:R-:W-:Y:S01]  /*3990*/  HMMA.16816.F32.BF16 R28, R8, R38, RZ ;  /* 0x00000026081c723c */ /* 0x000fe200000418ff */
[----:B------:R-:W4:Y:S04]  /*39a0*/  LDSM.16.M88.4 R8, [R230+0x8800] ;  /* 0x00880000e608783b */ /* 0x000f280000000200 */
[----:B------:R-:W-:Y:S01]  /*39b0*/  LDSM.16.M88.4 R36, [R233] ;  /* 0x00000000e924783b */ /* 0x000fe20000000200 */
[C---:B-----5:R-:W-:Y:S03]  /*39c0*/  HMMA.16816.F32.BF16 R144, R20.reuse, R48, R52 ;  /* 0x000000301490723c */ /* 0x060fe60000041834 */
[----:B------:R-:W5:Y:S03]  /*39d0*/  LDSM.16.M88.4 R52, [R230+0x9000] ;  /* 0x00900000e634783b */ /* 0x000f660000000200 */
[C---:B------:R-:W-:Y:S06]  /*39e0*/  HMMA.16816.F32.BF16 R64, R20.reuse, R32, R64 ;  /* 0x000000201440723c */ /* 0x040fec0000041840 */
[C---:B------:R-:W-:Y:S01]  /*39f0*/  HMMA.16816.F32.BF16 R132, R20.reuse, R44, R68 ;  /* 0x0000002c1484723c */ /* 0x040fe20000041844 */
[----:B------:R-:W5:Y:S05]  /*3a00*/  LDSM.16.M88.4 R68, [R229] ;  /* 0x00000000e544783b */ /* 0x000f6a0000000200 */
[C---:B------:R-:W-:Y:S06]  /*3a10*/  HMMA.16816.F32.BF16 R96, R20.reuse, R40, R96 ;  /* 0x000000281460723c */ /* 0x040fec0000041860 */
        /* <DEDUP_REMOVED lines=8> */
[-C--:B-1----:R-:W-:Y:S01]  /*3aa0*/  HMMA.16816.F32.BF16 R20, R16, R56.reuse, R4 ;  /* 0x000000381014723c */ /* 0x082fe20000041804 */
[----:B------:R-:W1:Y:S05]  /*3ab0*/  LDSM.16.M88.4 R4, [R233+0x2000] ;  /* 0x00200000e904783b */ /* 0x000e6a0000000200 */
[----:B--2---:R-:W-:Y:S01]  /*3ac0*/  HMMA.16816.F32.BF16 R48, R12, R56, R64 ;  /* 0x000000380c30723c */ /* 0x004fe20000041840 */
[----:B------:R-:W2:Y:S05]  /*3ad0*/  LDSM.16.M88.4 R64, [R224+0xa000] ;  /* 0x00a00000e040783b */ /* 0x000eaa0000000200 */
[C---:B------:R-:W-:Y:S01]  /*3ae0*/  HMMA.16816.F32.BF16 R152, R24.reuse, R40, R72 ;  /* 0x000000281898723c */ /* 0x040fe20000041848 */
[----:B------:R-:W-:Y:S05]  /*3af0*/  LDSM.16.M88.4 R72, [R229+0x1800] ;  /* 0x00180000e548783b */ /* 0x000fea0000000200 */
[C---:B------:R-:W-:Y:S01]  /*3b00*/  HMMA.16816.F32.BF16 R112, R24.reuse, R42, R28 ;  /* 0x0000002a1870723c */ /* 0x040fe2000004181c */
[----:B------:R-:W2:Y:S04]  /*3b10*/  LDSM.16.M88.4 R40, [R229+0x800] ;  /* 0x00080000e528783b */ /* 0x000ea80000000200 */
[----:B------:R-:W-:Y:S01]  /*3b20*/  LDSM.16.M88.4 R28, [R231+0x6000] ;  /* 0x00600000e71c783b */ /* 0x000fe20000000200 */
[C---:B------:R-:W-:Y:S06]  /*3b30*/  HMMA.16816.F32.BF16 R148, R24.reuse, R44, R80 ;  /* 0x0000002c1894723c */ /* 0x040fec0000041850 */
[----:B------:R-:W-:Y:S01]  /*3b40*/  HMMA.16816.F32.BF16 R120, R24, R46, R76 ;  /* 0x0000002e1878723c */ /* 0x000fe2000004184c */
[----:B------:R-:W2:Y:S04]  /*3b50*/  LDSM.16.M88.4 R44, [R229+0x1000] ;  /* 0x00100000e52c783b */ /* 0x000ea80000000200 */
[----:B------:R-:W-:Y:S01]  /*3b60*/  LDSM.16.M88.4 R24, [R232+0x4000] ;  /* 0x00400000e818783b */ /* 0x000fe20000000200 */
[C---:B---3--:R-:W-:Y:S06]  /*3b70*/  HMMA.16816.F32.BF16 R76, R12.reuse, R60, R96 ;  /* 0x0000003c0c4c723c */ /* 0x048fec0000041860 */
[C---:B----4-:R-:W-:Y:S06]  /*3b80*/  HMMA.16816.F32.BF16 R92, R12.reuse, R8, R144 ;  /* 0x000000080c5c723c */ /* 0x050fec0000041890 */
[C---:B-----5:R-:W-:Y:S06]  /*3b90*/  HMMA.16816.F32.BF16 R84, R12.reuse, R52, R132 ;  /* 0x000000340c54723c */ /* 0x060fec0000041884 */
[C---:B------:R-:W-:Y:S06]  /*3ba0*/  HMMA.16816.F32.BF16 R96, R12.reuse, R58, R140 ;  /* 0x0000003a0c60723c */ /* 0x040fec000004188c */
[C---:B------:R-:W-:Y:S06]  /*3bb0*/  HMMA.16816.F32.BF16 R88, R12.reuse, R10, R136 ;  /* 0x0000000a0c58723c */ /* 0x040fec0000041888 */
[C---:B------:R-:W-:Y:S06]  /*3bc0*/  HMMA.16816.F32.BF16 R80, R12.reuse, R54, R128 ;  /* 0x000000360c50723c */ /* 0x040fec0000041880 */
[----:B------:R-:W-:Y:S06]  /*3bd0*/  HMMA.16816.F32.BF16 R12, R12, R62, R116 ;  /* 0x0000003e0c0c723c */ /* 0x000fec0000041874 */
[C---:B------:R-:W-:Y:S01]  /*3be0*/  HMMA.16816.F32.BF16 R108, R16.reuse, R58, R104 ;  /* 0x0000003a106c723c */ /* 0x040fe20000041868 */
[----:B------:R-:W3:Y:S05]  /*3bf0*/  LDSM.16.M88.4 R104, [R235+0x2000] ;  /* 0x00200000eb68783b */ /* 0x000eea0000000200 */
[C---:B------:R-:W-:Y:S06]  /*3c00*/  HMMA.16816.F32.BF16 R116, R16.reuse, R8, R124 ;  /* 0x000000081074723c */ /* 0x040fec000004187c */
[----:B------:R-:W-:Y:S06]  /*3c10*/  HMMA.16816.F32.BF16 R56, R16, R10, R100 ;  /* 0x0000000a1038723c */ /* 0x000fec0000041864 */
[----:B------:R-:W-:Y:S01]  /*3c20*/  HMMA.16816.F32.BF16 R8, R36, R68, R20 ;  /* 0x000000442408723c */ /* 0x000fe20000041814 */
[----:B------:R-:W4:Y:S05]  /*3c30*/  LDSM.16.M88.4 R20, [R232+0x6000] ;  /* 0x00600000e814783b */ /* 0x000f2a0000000200 */
[C---:B------:R-:W-:Y:S06]  /*3c40*/  HMMA.16816.F32.BF16 R124, R16.reuse, R60, R152 ;  /* 0x0000003c107c723c */ /* 0x040fec0000041898 */
[C---:B------:R-:W-:Y:S06]  /*3c50*/  HMMA.16816.F32.BF16 R100, R16.reuse, R52, R148 ;  /* 0x000000341064723c */ /* 0x040fec0000041894 */
[C---:B------:R-:W-:Y:S01]  /*3c60*/  HMMA.16816.F32.BF16 R120, R16.reuse, R54, R120 ;  /* 0x000000361078723c */ /* 0x040fe20000041878 */
[----:B------:R-:W-:Y:S05]  /*3c70*/  LDSM.16.M88.4 R52, [R224+0xb000] ;  /* 0x00b00000e034783b */ /* 0x000fea0000000200 */
[----:B------:R-:W-:Y:S06]  /*3c80*/  HMMA.16816.F32.BF16 R60, R16, R62, R112 ;  /* 0x0000003e103c723c */ /* 0x000fec0000041870 */
[----:B-1----:R-:W-:Y:S01]  /*3c90*/  HMMA.16816.F32.BF16 R16, R4, R68, R48 ;  /* 0x000000440410723c */ /* 0x002fe20000041830 */
[----:B------:R-:W-:Y:S05]  /*3ca0*/  LDSM.16.M88.4 R48, [R224+0xb800] ;  /* 0x00b80000e030783b */ /* 0x000fea0000000200 */
[----:B--2---:R-:W-:Y:S06]  /*3cb0*/  HMMA.16816.F32.BF16 R8, R32, R64, R8 ;  /* 0x000000402008723c */ /* 0x004fec0000041808 */
[C---:B------:R-:W-:Y:S06]  /*3cc0*/  HMMA.16816.F32.BF16 R136, R4.reuse, R42, R88 ;  /* 0x0000002a0488723c */ /* 0x040fec0000041858 */
[C---:B------:R-:W-:Y:S01]  /*3cd0*/  HMMA.16816.F32.BF16 R144, R4.reuse, R72, R76 ;  /* 0x000000480490723c */ /* 0x040fe2000004184c */
[----:B------:R-:W-:Y:S05]  /*3ce0*/  LDSM.16.M88.4 R76, [R230+0xa000] ;  /* 0x00a00000e64c783b */ /* 0x000fea0000000200 */
[C---:B------:R-:W-:Y:S01]  /*3cf0*/  HMMA.16816.F32.BF16 R88, R4.reuse, R74, R12 ;  /* 0x0000004a0458723c */ /* 0x040fe2000004180c */
[----:B------:R-:W1:Y:S05]  /*3d00*/  LDSM.16.M88.4 R12, [R234+0x4000] ;  /* 0x00400000ea0c783b */ /* 0x000e6a0000000200 */
[-C--:B------:R-:W-:Y:S06]  /*3d10*/  HMMA.16816.F32.BF16 R128, R4, R70.reuse, R96 ;  /* 0x000000460480723c */ /* 0x080fec0000041860 */
[----:B------:R-:W-:Y:S06]  /*3d20*/  HMMA.16816.F32.BF16 R68, R36, R70, R108 ;  /* 0x000000462444723c */ /* 0x000fec000004186c */
[C---:B------:R-:W-:Y:S01]  /*3d30*/  HMMA.16816.F32.BF16 R152, R4.reuse, R40, R92 ;  /* 0x000000280498723c */ /* 0x040fe2000004185c */
[----:B------:R-:W-:Y:S05]  /*3d40*/  LDSM.16.M88.4 R92, [R229+0x2000] ;  /* 0x00200000e55c783b */ /* 0x000fea0000000200 */
[C---:B------:R-:W-:Y:S06]  /*3d50*/  HMMA.16816.F32.BF16 R132, R4.reuse, R44, R84 ;  /* 0x0000002c0484723c */ /* 0x040fec0000041854 */
[----:B------:R-:W-:Y:S06]  /*3d60*/  HMMA.16816.F32.BF16 R148, R4, R46, R80 ;  /* 0x0000002e0494723c */ /* 0x000fec0000041850 */
[----:B------:R-:W-:Y:S01]  /*3d70*/  HMMA.16816.F32.BF16 R4, R28, R64, R16 ;  /* 0x000000401c04723c */ /* 0x000fe20000041810 */
[----:B------:R-:W-:Y:S05]  /*3d80*/  LDSM.16.M88.4 R16, [R233+0x4000] ;  /* 0x00400000e910783b */ /* 0x000fea0000000200 */
[----:B------:R-:W-:Y:S01]  /*3d90*/  HMMA.16816.F32.BF16 R112, R36, R42, R56 ;  /* 0x0000002a2470723c */ /* 0x000fe20000041838 */
[----:B------:R-:W2:Y:S05]  /*3da0*/  LDSM.16.M88.4 R56, [R224+0xa800] ;  /* 0x00a80000e038783b */ /* 0x000eaa0000000200 */
[----:B---3--:R-:W-:Y:S01]  /*3db0*/  HMMA.16816.F32.BF16 R80, R24, R104, R8 ;  /* 0x000000681850723c */ /* 0x008fe20000041808 */
[----:B------:R-:W3:Y:S05]  /*3dc0*/  LDSM.16.M88.4 R8, [R234+0x6000] ;  /* 0x00600000ea08783b */ /* 0x000eea0000000200 */
[----:B------:R-:W-:Y:S01]  /*3dd0*/  HMMA.16816.F32.BF16 R108, R36, R40, R116 ;  /* 0x00000028246c723c */ /* 0x000fe20000041874 */
[----:B------:R-:W-:Y:S05]  /*3de0*/  LDSM.16.M88.4 R40, [R235+0x3000] ;  /* 0x00300000eb28783b */ /* 0x000fea0000000200 */
[----:B------:R-:W-:Y:S06]  /*3df0*/  HMMA.16816.F32.BF16 R68, R32, R66, R68 ;  /* 0x000000422044723c */ /* 0x000fec0000041844 */
[----:B------:R-:W-:Y:S06]  /*3e00*/  HMMA.16816.F32.BF16 R140, R36, R74, R60 ;  /* 0x0000004a248c723c */ /* 0x000fec000004183c */
[----:B----4-:R-:W-:Y:S01]  /*3e10*/  HMMA.16816.F32.BF16 R60, R20, R104, R4 ;  /* 0x00000068143c723c */ /* 0x010fe20000041804 */
[----:B------:R-:W4:Y:S05]  /*3e20*/  LDSM.16.M88.4 R4, [R233+0x6000] ;  /* 0x00600000e904783b */ /* 0x000f2a0000000200 */
[C---:B------:R-:W-:Y:S06]  /*3e30*/  HMMA.16816.F32.BF16 R84, R36.reuse, R44, R100 ;  /* 0x0000002c2454723c */ /* 0x040fec0000041864 */
[----:B------:R-:W-:Y:S06]  /*3e40*/  HMMA.16816.F32.BF16 R100, R36, R72, R124 ;  /* 0x000000482464723c */ /* 0x000fec000004187c */
[----:B-1----:R-:W-:Y:S06]  /*3e50*/  HMMA.16816.F32.BF16 R72, R12, R76, R80 ;  /* 0x0000004c0c48723c */ /* 0x002fec0000041850 */
[----:B------:R-:W-:Y:S01]  /*3e60*/  HMMA.16816.F32.BF16 R96, R36, R46, R120 ;  /* 0x0000002e2460723c */ /* 0x000fe20000041878 */
[----:B------:R-:W1:Y:S04]  /*3e70*/  LDSM.16.M88.4 R44, [R235+0x2800] ;  /* 0x00280000eb2c783b */ /* 0x000e680000000200 */
[----:B------:R-:W5:Y:S01]  /*3e80*/  LDSM.16.M88.4 R36, [R235+0x3800] ;  /* 0x00380000eb24783b */ /* 0x000f620000000200 */
[C---:B------:R-:W-:Y:S06]  /*3e90*/  HMMA.16816.F32.BF16 R64, R28.reuse, R66, R128 ;  /* 0x000000421c40723c */ /* 0x040fec0000041880 */
[C---:B--2---:R-:W-:Y:S06]  /*3ea0*/  HMMA.16816.F32.BF16 R120, R28.reuse, R56, R152 ;  /* 0x000000381c78723c */ /* 0x044fec0000041898 */
[----:B------:R-:W-:Y:S06]  /*3eb0*/  HMMA.16816.F32.BF16 R136, R28, R58, R136 ;  /* 0x0000003a1c88723c */ /* 0x000fec0000041888 */
[C---:B------:R-:W-:Y:S06]  /*3ec0*/  HMMA.16816.F32.BF16 R108, R32.reuse, R56, R108 ;  /* 0x00000038206c723c */ /* 0x040fec000004186c */
[----:B------:R-:W-:Y:S06]  /*3ed0*/  HMMA.16816.F32.BF16 R112, R32, R58, R112 ;  /* 0x0000003a2070723c */ /* 0x000fec0000041870 */
[----:B------:R-:W-:Y:S06]  /*3ee0*/  HMMA.16816.F32.BF16 R56, R24, R106, R68 ;  /* 0x0000006a1838723c */ /* 0x000fec0000041844 */
[C---:B------:R-:W-:Y:S06]  /*3ef0*/  HMMA.16816.F32.BF16 R132, R28.reuse, R52, R132 ;  /* 0x000000341c84723c */ /* 0x040fec0000041884 */
[C---:B------:R-:W-:Y:S06]  /*3f00*/  HMMA.16816.F32.BF16 R128, R28.reuse, R54, R148 ;  /* 0x000000361c80723c */ /* 0x040fec0000041894 */
[C---:B------:R-:W-:Y:S06]  /*3f10*/  HMMA.16816.F32.BF16 R124, R28.reuse, R48, R144 ;  /* 0x000000301c7c723c */ /* 0x040fec0000041890 */
[----:B------:R-:W-:Y:S06]  /*3f20*/  HMMA.16816.F32.BF16 R116, R28, R50, R88 ;  /* 0x000000321c74723c */ /* 0x000fec0000041858 */
[----:B---3--:R-:W-:Y:S06]  /*3f30*/  HMMA.16816.F32.BF16 R28, R8, R76, R60 ;  /* 0x0000004c081c723c */ /* 0x008fec000004183c */
[----:B------:R-:W-:Y:S06]  /*3f40*/  HMMA.16816.F32.BF16 R68, R16, R92, R72 ;  /* 0x0000005c1044723c */ /* 0x000fec0000041848 */
[C---:B------:R-:W-:Y:S06]  /*3f50*/  HMMA.16816.F32.BF16 R88, R32.reuse, R52, R84 ;  /* 0x000000342058723c */ /* 0x040fec0000041854 */
[C---:B------:R-:W-:Y:S01]  /*3f60*/  HMMA.16816.F32.BF16 R84, R32.reuse, R54, R96 ;  /* 0x000000362054723c */ /* 0x040fe20000041860 */
[----:B------:R-:W2:Y:S05]  /*3f70*/  LDSM.16.M88.4 R52, [R230+0xa800] ;  /* 0x00a80000e634783b */ /* 0x000eaa0000000200 */
[C---:B------:R-:W-:Y:S06]  /*3f80*/  HMMA.16816.F32.BF16 R80, R32.reuse, R48, R100 ;  /* 0x000000302050723c */ /* 0x040fec0000041864 */
[----:B------:R-:W-:Y:S01]  /*3f90*/  HMMA.16816.F32.BF16 R48, R32, R50, R140 ;  /* 0x000000322030723c */ /* 0x000fe2000004188c */
[----:B------:R-:W-:-:S05]  /*3fa0*/  FMUL.FTZ R2, R68, UR22 ;  /* 0x0000001644027c20 */ /* 0x000fca0008410000 */
[----:B------:R-:W-:Y:S01]  /*3fb0*/  HMMA.16816.F32.BF16 R64, R20, R106, R64 ;  /* 0x0000006a1440723c */ /* 0x000fe20000041840 */
[----:B------:R3:W-:Y:S05]  /*3fc0*/  MUFU.TANH R107, R2 ;  /* 0x00000002006b7308 */ /* 0x0007ea0000002400 */
[----:B------:R-:W-:Y:S06]  /*3fd0*/  HMMA.16816.F32.BF16 R32, R12, R78, R56 ;  /* 0x0000004e0c20723c */ /* 0x000fec0000041838 */
[----:B----4-:R-:W-:Y:S01]  /*3fe0*/  HMMA.16816.F32.BF16 R72, R4, R92, R28 ;  /* 0x0000005c0448723c */ /* 0x010fe2000004181c */
[----:B------:R-:W-:Y:S01]  /*3ff0*/  LDSM.16.M88.4 R28, [R230+0xb800] ;  /* 0x00b80000e61c783b */ /* 0x000fe20000000200 */
[----:B---3--:R-:W-:-:S04]  /*4000*/  FMUL.FTZ R2, R69, UR22 ;  /* 0x0000001645027c20 */ /* 0x008fc80008410000 */
[C---:B-1----:R-:W-:Y:S01]  /*4010*/  HMMA.16816.F32.BF16 R60, R24.reuse, R44, R108 ;  /* 0x0000002c183c723c */ /* 0x042fe2000004186c */
[----:B------:R1:W-:Y:S05]  /*4020*/  MUFU.TANH R109, R2 ;  /* 0x00000002006d7308 */ /* 0x0003ea0000002400 */
[----:B------:R-:W-:Y:S06]  /*4030*/  HMMA.16816.F32.BF16 R100, R24, R42, R84 ;  /* 0x0000002a1864723c */ /* 0x000fec0000041854 */
[C---:B-----5:R-:W-:Y:S06]  /*4040*/  HMMA.16816.F32.BF16 R124, R20.reuse, R36, R124 ;  /* 0x00000024147c723c */ /* 0x060fec000004187c */
[----:B------:R-:W-:Y:S01]  /*4050*/  HMMA.16816.F32.BF16 R116, R20, R38, R116 ;  /* 0x000000261474723c */ /* 0x000fe20000041874 */
[----:B-1----:R-:W-:-:S05]  /*4060*/  FMUL.FTZ R2, R70, UR22 ;  /* 0x0000001646027c20 */ /* 0x002fca0008410000 */
[C---:B------:R-:W-:Y:S01]  /*4070*/  HMMA.16816.F32.BF16 R80, R24.reuse, R36, R80 ;  /* 0x000000241850723c */ /* 0x040fe20000041850 */
[----:B------:R1:W3:Y:S05]  /*4080*/  MUFU.TANH R164, R2 ;  /* 0x0000000200a47308 */ /* 0x0002ea0000002400 */
[----:B------:R-:W-:Y:S06]  /*4090*/  HMMA.16816.F32.BF16 R84, R24, R38, R48 ;  /* 0x000000261854723c */ /* 0x000fec0000041830 */
[----:B------:R-:W-:Y:S06]  /*40a0*/  HMMA.16816.F32.BF16 R36, R8, R78, R64 ;  /* 0x0000004e0824723c */ /* 0x000fec0000041840 */
[----:B------:R-:W-:Y:S01]  /*40b0*/  HMMA.16816.F32.BF16 R112, R24, R46, R112 ;  /* 0x0000002e1870723c */ /* 0x000fe20000041870 */
[----:B-1----:R-:W-:-:S04]  /*40c0*/  FMUL.FTZ R2, R71, UR22 ;  /* 0x0000001647027c20 */ /* 0x002fc80008410000 */
[----:B------:R1:W-:Y:S01]  /*40d0*/  MUFU.TANH R108, R2 ;  /* 0x00000002006c7308 */ /* 0x0003e20000002400 */
[----:B------:R-:W-:Y:S01]  /*40e0*/  HMMA.16816.F32.BF16 R88, R24, R40, R88 ;  /* 0x000000281858723c */ /* 0x000fe20000041858 */
[----:B------:R-:W4:Y:S05]  /*40f0*/  LDSM.16.M88.4 R24, [R229+0x2800] ;  /* 0x00280000e518783b */ /* 0x000f2a0000000200 */
[----:B------:R-:W-:Y:S06]  /*4100*/  HMMA.16816.F32.BF16 R32, R16, R94, R32 ;  /* 0x0000005e1020723c */ /* 0x000fec0000041820 */
[----:B------:R-:W-:Y:S01]  /*4110*/  HMMA.16816.F32.BF16 R96, R20, R44, R120 ;  /* 0x0000002c1460723c */ /* 0x000fe20000041878 */
[----:B-1----:R-:W-:-:S05]  /*4120*/  FMUL.FTZ R2, R72, UR22 ;  /* 0x0000001648027c20 */ /* 0x002fca0008410000 */
[----:B------:R-:W-:Y:S01]  /*4130*/  HMMA.16816.F32.BF16 R136, R20, R46, R136 ;  /* 0x0000002e1488723c */ /* 0x000fe20000041888 */
[----:B------:R1:W-:Y:S05]  /*4140*/  MUFU.TANH R106, R2 ;  /* 0x00000002006a7308 */ /* 0x0003ea0000002400 */
[----:B--2---:R-:W-:Y:S06]  /*4150*/  HMMA.16816.F32.BF16 R44, R12, R52, R60 ;  /* 0x000000340c2c723c */ /* 0x004fec000004183c */
[C---:B------:R-:W-:Y:S06]  /*4160*/  HMMA.16816.F32.BF16 R132, R20.reuse, R40, R132 ;  /* 0x000000281484723c */ /* 0x040fec0000041884 */
[----:B------:R-:W-:Y:S01]  /*4170*/  HMMA.16816.F32.BF16 R128, R20, R42, R128 ;  /* 0x0000002a1480723c */ /* 0x000fe20000041880 */
[----:B-1----:R-:W-:Y:S01]  /*4180*/  FMUL.FTZ R2, R73, UR22 ;  /* 0x0000001649027c20 */ /* 0x002fe20008410000 */
[----:B------:R-:W1:Y:S03]  /*4190*/  LDSM.16.M88.4 R20, [R230+0xb000] ;  /* 0x00b00000e614783b */ /* 0x000e660000000200 */
[----:B------:R2:W-:Y:S01]  /*41a0*/  MUFU.TANH R105, R2 ;  /* 0x0000000200697308 */ /* 0x0005e20000002400 */
[----:B------:R-:W-:Y:S06]  /*41b0*/  HMMA.16816.F32.BF16 R40, R4, R94, R36 ;  /* 0x0000005e0428723c */ /* 0x000fec0000041824 */
[----:B------:R-:W-:Y:S06]  /*41c0*/  HMMA.16816.F32.BF16 R48, R8, R52, R96 ;  /* 0x000000340830723c */ /* 0x000fec0000041860 */
[----:B----4-:R-:W-:Y:S01]  /*41d0*/  HMMA.16816.F32.BF16 R36, R16, R24, R44 ;  /* 0x000000181024723c */ /* 0x010fe2000004182c */
[----:B--2---:R-:W-:-:S05]  /*41e0*/  FMUL.FTZ R2, R74, UR22 ;  /* 0x000000164a027c20 */ /* 0x004fca0008410000 */
[C---:B------:R-:W-:Y:S01]  /*41f0*/  HMMA.16816.F32.BF16 R56, R8.reuse, R54, R136 ;  /* 0x000000360838723c */ /* 0x040fe20000041888 */
[----:B------:R2:W4:Y:S05]  /*4200*/  MUFU.TANH R104, R2 ;  /* 0x0000000200687308 */ /* 0x00052a0000002400 */
[-C--:B------:R-:W-:Y:S06]  /*4210*/  HMMA.16816.F32.BF16 R64, R8, R30.reuse, R116 ;  /* 0x0000001e0840723c */ /* 0x080fec0000041874 */
[----:B------:R-:W-:Y:S06]  /*4220*/  HMMA.16816.F32.BF16 R76, R12, R30, R84 ;  /* 0x0000001e0c4c723c */ /* 0x000fec0000041854 */
[----:B-1----:R-:W-:Y:S01]  /*4230*/  HMMA.16816.F32.BF16 R60, R8, R20, R132 ;  /* 0x00000014083c723c */ /* 0x002fe20000041884 */
[----:B--2---:R-:W-:-:S04]  /*4240*/  FMUL.FTZ R2, R75, UR22 ;  /* 0x000000164b027c20 */ /* 0x004fc80008410000 */
[----:B------:R1:W-:Y:S01]  /*4250*/  MUFU.TANH R110, R2 ;  /* 0x00000002006e7308 */ /* 0x0003e20000002400 */
[----:B------:R-:W-:Y:S06]  /*4260*/  HMMA.16816.F32.BF16 R68, R8, R22, R128 ;  /* 0x000000160844723c */ /* 0x000fec0000041880 */
[----:B------:R-:W-:Y:S06]  /*4270*/  HMMA.16816.F32.BF16 R44, R12, R20, R88 ;  /* 0x000000140c2c723c */ /* 0x000fec0000041858 */
[----:B------:R-:W-:Y:S01]  /*4280*/  HMMA.16816.F32.BF16 R72, R8, R28, R124 ;  /* 0x0000001c0848723c */ /* 0x000fe2000004187c */
[----:B------:R-:W2:Y:S01]  /*4290*/  LDSM.16.M88.4 R8, [R229+0x3000] ;  /* 0x00300000e508783b */ /* 0x000ea20000000200 */
[----:B-1----:R-:W-:-:S04]  /*42a0*/  FMUL.FTZ R2, R32, UR22 ;  /* 0x0000001620027c20 */ /* 0x002fc80008410000 */
[----:B------:R-:W-:Y:S01]  /*42b0*/  HMMA.16816.F32.BF16 R56, R4, R26, R56 ;  /* 0x0000001a0438723c */ /* 0x000fe20000041838 */
[----:B------:R1:W-:Y:S05]  /*42c0*/  MUFU.TANH R94, R2 ;  /* 0x00000002005e7308 */ /* 0x0003ea0000002400 */
[----:B------:R-:W-:Y:S01]  /*42d0*/  HMMA.16816.F32.BF16 R80, R12, R28, R80 ;  /* 0x0000001c0c50723c */ /* 0x000fe20000041850 */
[----:B-1----:R-:W-:-:S04]  /*42e0*/  FMUL.FTZ R2, R33, UR22 ;  /* 0x0000001621027c20 */ /* 0x002fc80008410000 */
[----:B------:R1:W-:Y:S02]  /*42f0*/  MUFU.TANH R93, R2 ;  /* 0x00000002005d7308 */ /* 0x0003e40000002400 */
[----:B-1----:R-:W-:-:S06]  /*4300*/  FMUL.FTZ R2, R34, UR22 ;  /* 0x0000001622027c20 */ /* 0x002fcc0008410000 */
[----:B------:R1:W-:Y:S02]  /*4310*/  MUFU.TANH R99, R2 ;  /* 0x0000000200637308 */ /* 0x0003e40000002400 */
[----:B-1----:R-:W-:Y:S02]  /*4320*/  FMUL.FTZ R2, R35, UR22 ;  /* 0x0000001623027c20 */ /* 0x002fe40008410000 */
[C---:B------:R-:W-:Y:S04]  /*4330*/  HMMA.16816.F32.BF16 R32, R12.reuse, R54, R112 ;  /* 0x000000360c20723c */ /* 0x040fe80000041870 */
[----:B------:R1:W-:Y:S02]  /*4340*/  MUFU.TANH R98, R2 ;  /* 0x0000000200627308 */ /* 0x0003e40000002400 */
[----:B------:R-:W-:Y:S06]  /*4350*/  HMMA.16816.F32.BF16 R52, R12, R22, R100 ;  /* 0x000000160c34723c */ /* 0x000fec0000041864 */
[C---:B------:R-:W-:Y:S06]  /*4360*/  HMMA.16816.F32.BF16 R20, R4.reuse, R24, R48 ;  /* 0x000000180414723c */ /* 0x040fec0000041830 */
[----:B--2---:R-:W-:Y:S01]  /*4370*/  HMMA.16816.F32.BF16 R48, R4, R8, R60 ;  /* 0x000000080430723c */ /* 0x004fe2000004183c */
[----:B-1----:R-:W-:-:S04]  /*4380*/  FMUL.FTZ R2, R40, UR22 ;  /* 0x0000001628027c20 */ /* 0x002fc80008410000 */
[----:B------:R1:W2:Y:S01]  /*4390*/  MUFU.TANH R97, R2 ;  /* 0x0000000200617308 */ /* 0x0002a20000002400 */
[----:B------:R-:W-:Y:S06]  /*43a0*/  HMMA.16816.F32.BF16 R24, R16, R26, R32 ;  /* 0x0000001a1018723c */ /* 0x000fec0000041820 */
[-C--:B------:R-:W-:Y:S06]  /*43b0*/  HMMA.16816.F32.BF16 R60, R4, R10.reuse, R68 ;  /* 0x0000000a043c723c */ /* 0x080fec0000041844 */
[----:B------:R-:W-:Y:S01]  /*43c0*/  FMUL.FTZ R12, R23, UR22 ;  /* 0x00000016170c7c20 */ /* 0x000fe20008410000 */
[----:B------:R-:W-:Y:S01]  /*43d0*/  HMMA.16816.F32.BF16 R52, R16, R10, R52 ;  /* 0x0000000a1034723c */ /* 0x000fe20000041834 */
[----:B-1----:R-:W-:-:S04]  /*43e0*/  FMUL.FTZ R2, R41, UR22 ;  /* 0x0000001629027c20 */ /* 0x002fc80008410000 */
[----:B------:R1:W-:Y:S02]  /*43f0*/  MUFU.TANH R95, R2 ;  /* 0x00000002005f7308 */ /* 0x0003e40000002400 */
[----:B------:R-:W-:-:S06]  /*4400*/  FMUL.FTZ R11, R56, UR22 ;  /* 0x00000016380b7c20 */ /* 0x000fcc0008410000 */
[----:B------:R-:W-:Y:S01]  /*4410*/  MUFU.TANH R34, R11 ;  /* 0x0000000b00227308 */ /* 0x000fe20000002400 */
[----:B-1----:R-:W-:-:S07]  /*4420*/  FMUL.FTZ R2, R42, UR22 ;  /* 0x000000162a027c20 */ /* 0x002fce0008410000 */
[----:B------:R1:W5:Y:S02]  /*4430*/  MUFU.TANH R92, R2 ;  /* 0x00000002005c7308 */ /* 0x0003640000002400 */
[----:B-1----:R-:W-:Y:S02]  /*4440*/  FMUL.FTZ R2, R43, UR22 ;  /* 0x000000162b027c20 */ /* 0x002fe40008410000 */
[----:B------:R-:W1:Y:S01]  /*4450*/  LDSM.16.M88.4 R40, [R229+0x3800] ;  /* 0x00380000e528783b */ /* 0x000e620000000200 */
[----:B------:R-:W-:-:S04]  /*4460*/  DEPBAR.LE SB0, 0x0 ;  /* 0x000080000000791a */ /* 0x000fc80000000000 */
[----:B------:R3:W1:Y:S02]  /*4470*/  MUFU.TANH R88, R2 ;  /* 0x0000000200587308 */ /* 0x0006640000002400 */
[----:B---3--:R-:W-:-:S06]  /*4480*/  FMUL.FTZ R2, R36, UR22 ;  /* 0x0000001624027c20 */ /* 0x008fcc0008410000 */
[----:B------:R3:W2:Y:S01]  /*4490*/  MUFU.TANH R91, R2 ;  /* 0x00000002005b7308 */ /* 0x0006a20000002400 */
[C---:B-1----:R-:W-:Y:S07]  /*44a0*/  HMMA.16816.F32.BF16 R68, R4.reuse, R40, R72 ;  /* 0x000000280444723c */ /* 0x042fee0000041848 */
[----:B------:R1:W1:Y:S01]  /*44b0*/  MUFU.TANH R72, R12 ;  /* 0x0000000c00487308 */ /* 0x0002620000002400 */
[----:B---3--:R-:W-:Y:S01]  /*44c0*/  FMUL.FTZ R2, R37, UR22 ;  /* 0x0000001625027c20 */ /* 0x008fe20008410000 */
[----:B------:R-:W-:Y:S06]  /*44d0*/  HMMA.16816.F32.BF16 R64, R4, R42, R64 ;  /* 0x0000002a0440723c */ /* 0x000fec0000041840 */
[----:B------:R3:W2:Y:S01]  /*44e0*/  MUFU.TANH R90, R2 ;  /* 0x00000002005a7308 */ /* 0x0006a20000002400 */
[----:B------:R-:W-:Y:S01]  /*44f0*/  HMMA.16816.F32.BF16 R80, R16, R40, R80 ;  /* 0x000000281050723c */ /* 0x000fe20000041850 */
[----:B------:R-:W-:Y:S01]  /*4500*/  FMUL.FTZ R5, R24, UR22 ;  /* 0x0000001618057c20 */ /* 0x000fe20008410000 */
[----:B------:R-:W-:-:S05]  /*4510*/  IMAD.U32 R6, RZ, RZ, UR25 ;  /* 0x00000019ff067e24 */ /* 0x000fca000f8e00ff */
[----:B------:R4:W2:Y:S01]  /*4520*/  MUFU.TANH R89, R5 ;  /* 0x0000000500597308 */ /* 0x0008a20000002400 */
[----:B-1----:R-:W-:Y:S01]  /*4530*/  HMMA.16816.F32.BF16 R12, R16, R8, R44 ;  /* 0x00000008100c723c */ /* 0x002fe2000004182c */
[----:B------:R-:W-:-:S06]  /*4540*/  FMUL.FTZ R23, R69, UR22 ;  /* 0x0000001645177c20 */ /* 0x000fcc0008410000 */
[----:B------:R-:W-:Y:S01]  /*4550*/  FMUL.FTZ R8, R27, UR22 ;  /* 0x000000161b087c20 */ /* 0x000fe20008410000 */
[----:B---3--:R-:W-:Y:S01]  /*4560*/  FMUL.FTZ R2, R38, UR22 ;  /* 0x0000001626027c20 */ /* 0x008fe20008410000 */
[----:B------:R-:W-:Y:S01]  /*4570*/  FMUL.FTZ R24, R70, UR22 ;  /* 0x0000001646187c20 */ /* 0x000fe20008410000 */
[----:B------:R-:W-:Y:S01]  /*4580*/  FMUL.FTZ R30, R71, UR22 ;  /* 0x00000016471e7c20 */ /* 0x000fe20008410000 */
[----:B------:R-:W1:Y:S01]  /*4590*/  MUFU.TANH R74, R8 ;  /* 0x00000008004a7308 */ /* 0x000e620000002400 */
[----:B----4-:R-:W-:-:S07]  /*45a0*/  FMUL.FTZ R5, R25, UR22 ;  /* 0x0000001619057c20 */ /* 0x010fce0008410000 */
[----:B------:R3:W4:Y:S08]  /*45b0*/  MUFU.TANH R96, R2 ;  /* 0x0000000200607308 */ /* 0x0007300000002400 */
[----:B------:R5:W1:Y:S01]  /*45c0*/  MUFU.TANH R75, R5 ;  /* 0x00000005004b7308 */ /* 0x000a620000002400 */
[----:B---3--:R-:W-:-:S07]  /*45d0*/  FMUL.FTZ R2, R39, UR22 ;  /* 0x0000001627027c20 */ /* 0x008fce0008410000 */
[----:B------:R3:W1:Y:S01]  /*45e0*/  MUFU.TANH R87, R2 ;  /* 0x0000000200577308 */ /* 0x0006620000002400 */
[----:B-----5:R-:W-:-:S07]  /*45f0*/  FMUL.FTZ R5, R26, UR22 ;  /* 0x000000161a057c20 */ /* 0x020fce0008410000 */
[----:B------:R5:W1:Y:S01]  /*4600*/  MUFU.TANH R73, R5 ;  /* 0x0000000500497308 */ /* 0x000a620000002400 */
[----:B---3--:R-:W-:-:S07]  /*4610*/  FMUL.FTZ R2, R20, UR22 ;  /* 0x0000001614027c20 */ /* 0x008fce0008410000 */
[----:B------:R3:W1:Y:S01]  /*4620*/  MUFU.TANH R86, R2 ;  /* 0x0000000200567308 */ /* 0x0006620000002400 */
[----:B-----5:R-:W-:Y:S02]  /*4630*/  IMAD.U32 R5, RZ, RZ, UR10 ;  /* 0x0000000aff057e24 */ /* 0x020fe4000f8e00ff */
[----:B---3--:R-:W-:-:S05]  /*4640*/  FMUL.FTZ R2, R21, UR22 ;  /* 0x0000001615027c20 */ /* 0x008fca0008410000 */
[----:B------:R3:W1:Y:S02]  /*4650*/  MUFU.TANH R85, R2 ;  /* 0x0000000200557308 */ /* 0x0006640000002400 */
[----:B---3--:R-:W-:Y:S01]  /*4660*/  FMUL.FTZ R2, R22, UR22 ;  /* 0x0000001616027c20 */ /* 0x008fe20008410000 */
[----:B------:R-:W-:-:S05]  /*4670*/  FMUL.FTZ R22, R68, UR22 ;  /* 0x0000001644167c20 */ /* 0x000fca0008410000 */
[----:B------:R3:W1:Y:S02]  /*4680*/  MUFU.TANH R84, R2 ;  /* 0x0000000200547308 */ /* 0x0006640000002400 */
[----:B---3--:R-:W-:-:S04]  /*4690*/  LOP3.LUT R2, R161, 0xffffffe0, RZ, 0xc0, !PT ;  /* 0xffffffe0a1027812 */ /* 0x008fc800078ec0ff */
[----:B------:R-:W-:Y:S01]  /*46a0*/  IADD3 R2, -R2, R160, RZ ;  /* 0x000000a002027210 */ /* 0x000fe20007ffe1ff */
[----:B------:R-:W-:-:S03]  /*46b0*/  IMAD.SHL.U32 R160, R160, 0x2, RZ ;  /* 0x00000002a0a07824 */ /* 0x000fc600078e00ff */
[----:B------:R-:W-:Y:S02]  /*46c0*/  SHF.R.S32.HI R4, RZ, 0x1f, R2 ;  /* 0x0000001fff047819 */ /* 0x000fe40000011402 */
[----:B------:R-:W-:Y:S02]  /*46d0*/  LOP3.LUT R165, R160, 0x6, RZ, 0xc0, !PT ;  /* 0x00000006a0a57812 */ /* 0x000fe400078ec0ff */
[----:B------:R-:W-:Y:S02]  /*46e0*/  LEA.HI R4, R4, R2, RZ, 0x2 ;  /* 0x0000000204047211 */ /* 0x000fe400078f10ff */
[----:B------:R-:W-:Y:S02]  /*46f0*/  LEA R2, R158, UR24, 0x4 ;  /* 0x000000189e027c11 */ /* 0x000fe4000f8e20ff */
[----:B------:R-:W-:-:S05]  /*4700*/  SHF.R.S32.HI R4, RZ, 0x2, R4 ;  /* 0x00000002ff047819 */ /* 0x000fca0000011404 */
[----:B------:R-:W-:Y:S02]  /*4710*/  IMAD.IADD R4, R4, 0x1, R2 ;  /* 0x0000000104047824 */ /* 0x000fe400078e0202 */
[----:B------:R-:W-:-:S03]  /*4720*/  IMAD.U32 R2, RZ, RZ, UR20 ;  /* 0x00000014ff027e24 */ /* 0x000fc6000f8e00ff */
[----:B------:R-:W-:Y:S01]  /*4730*/  VIADDMNMX R250, R4, UR10, R6, PT ;  /* 0x0000000a04fa7c46 */ /* 0x000fe2000b800106 */
[----:B------:R-:W-:Y:S01]  /*4740*/  IMAD R2, R2, 0x40, R165 ;  /* 0x0000004002027824 */ /* 0x000fe200078e02a5 */
[C---:B------:R-:W-:Y:S01]  /*4750*/  VIADDMNMX R245, R4.reuse, UR23, RZ, !PT ;  /* 0x0000001704f57c46 */ /* 0x040fe2000f8001ff */
[----:B------:R-:W-:Y:S01]  /*4760*/  VIADD R6, R4, 0x40 ;  /* 0x0000004004067836 */ /* 0x000fe20000000000 */
[C-C-:B------:R-:W-:Y:S01]  /*4770*/  IADD3 R8, R5.reuse, 0x8, R4.reuse ;  /* 0x0000000805087810 */ /* 0x140fe20007ffe004 */
[----:B------:R-:W-:Y:S01]  /*4780*/  VIADD R7, R2, 0x1 ;  /* 0x0000000102077836 */ /* 0x000fe20000000000 */
[C-C-:B------:R-:W-:Y:S02]  /*4790*/  IADD3 R9, R5.reuse, 0x40, R4.reuse ;  /* 0x0000004005097810 */ /* 0x140fe40007ffe004 */
[----:B------:R-:W-:Y:S01]  /*47a0*/  IADD3 R10, R5, 0x48, R4 ;  /* 0x00000048050a7810 */ /* 0x000fe20007ffe004 */
[C---:B------:R-:W-:Y:S01]  /*47b0*/  VIADD R5, R4.reuse, 0x8 ;  /* 0x0000000804057836 */ /* 0x040fe20000000000 */
[----:B------:R-:W-:Y:S01]  /*47c0*/  ISETP.GE.AND P0, PT, R7, R250, PT ;  /* 0x000000fa0700720c */ /* 0x000fe20003f06270 */
[----:B------:R-:W-:Y:S01]  /*47d0*/  VIADD R4, R4, 0x48 ;  /* 0x0000004804047836 */ /* 0x000fe20000000000 */
[----:B------:R-:W-:-:S02]  /*47e0*/  VIMNMX R248, R8, UR25, PT ;  /* 0x0000001908f87c48 */ /* 0x000fc4000bfe0100 */
[----:B------:R-:W-:Y:S02]  /*47f0*/  ISETP.LT.OR P0, PT, R7, R245, P0 ;  /* 0x000000f50700720c */ /* 0x000fe40000701670 */
[----:B------:R-:W-:Y:S01]  /*4800*/  VIADDMNMX R244, R5, UR23, RZ, !PT ;  /* 0x0000001705f47c46 */ /* 0x000fe2000f8001ff */
[----:B------:R-:W-:Y:S01]  /*4810*/  FMUL.FTZ R5, R57, UR22 ;  /* 0x0000001639057c20 */ /* 0x000fe20008410000 */
[----:B------:R-:W-:Y:S02]  /*4820*/  P2R R26, PR, RZ, 0x1 ;  /* 0x00000001ff1a7803 */ /* 0x000fe40000000000 */
[----:B------:R-:W-:Y:S01]  /*4830*/  ISETP.GE.AND P0, PT, R2, R248, PT ;  /* 0x000000f80200720c */ /* 0x000fe20003f06270 */
[----:B------:R3:W1:Y:S01]  /*4840*/  MUFU.TANH R37, R5 ;  /* 0x0000000500257308 */ /* 0x0006620000002400 */
[----:B------:R-:W-:Y:S02]  /*4850*/  VIMNMX R247, R10, UR25, PT ;  /* 0x000000190af77c48 */ /* 0x000fe4000bfe0100 */
[----:B------:R-:W-:-:S02]  /*4860*/  ISETP.LT.OR P0, PT, R2, R244, P0 ;  /* 0x000000f40200720c */ /* 0x000fc40000701670 */
[----:B------:R-:W-:Y:S01]  /*4870*/  VIADDMNMX R243, R4, UR23, RZ, !PT ;  /* 0x0000001704f37c46 */ /* 0x000fe2000f8001ff */
[----:B------:R-:W-:Y:S01]  /*4880*/  FMUL.FTZ R4, R58, UR22 ;  /* 0x000000163a047c20 */ /* 0x000fe20008410000 */
[----:B------:R-:W-:Y:S02]  /*4890*/  FSEL R164, R164, -INF , !P0 ;  /* 0xff800000a4a47808 */ /* 0x000fe40004000000 */
[C---:B------:R-:W-:Y:S01]  /*48a0*/  ISETP.GE.AND P0, PT, R2.reuse, R247, PT ;  /* 0x000000f70200720c */ /* 0x040fe20003f06270 */
[----:B------:R5:W1:Y:S01]  /*48b0*/  MUFU.TANH R28, R4 ;  /* 0x00000004001c7308 */ /* 0x000a620000002400 */
[----:B------:R-:W-:Y:S02]  /*48c0*/  VIMNMX R249, R9, UR25, PT ;  /* 0x0000001909f97c48 */ /* 0x000fe4000bfe0100 */
[----:B------:R-:W-:Y:S02]  /*48d0*/  ISETP.LT.OR P0, PT, R2, R243, P0 ;  /* 0x000000f30200720c */ /* 0x000fe40000701670 */
[----:B------:R-:W-:Y:S01]  /*48e0*/  VIADDMNMX R246, R6, UR23, RZ, !PT ;  /* 0x0000001706f67c46 */ /* 0x000fe2000f8001ff */
[----:B------:R-:W-:Y:S01]  /*48f0*/  FMUL.FTZ R6, R48, UR22 ;  /* 0x0000001630067c20 */ /* 0x000fe20008410000 */
[----:B---3--:R-:W-:Y:S01]  /*4900*/  FMUL.FTZ R5, R59, UR22 ;  /* 0x000000163b057c20 */ /* 0x008fe20008410000 */
[----:B------:R-:W-:Y:S01]  /*4910*/  FSEL R38, R104, -INF , !P0 ;  /* 0xff80000068267808 */ /* 0x000fe20004000000 */
[----:B------:R-:W-:Y:S01]  /*4920*/  BAR.SYNC.DEFER_BLOCKING 0x0 ;  /* 0x0000000000007b1d */ /* 0x000fe20000010000 */
[----:B------:R-:W-:-:S02]  /*4930*/  ISETP.GE.AND P2, PT, R7, R249, PT ;  /* 0x000000f90700720c */ /* 0x000fc40003f46270 */
[C---:B------:R-:W-:Y:S02]  /*4940*/  ISETP.GE.AND P3, PT, R2.reuse, R250, PT ;  /* 0x000000fa0200720c */ /* 0x040fe40003f66270 */
[C---:B------:R-:W-:Y:S01]  /*4950*/  ISETP.GE.AND P5, PT, R7.reuse, R248, PT ;  /* 0x000000f80700720c */ /* 0x040fe20003fa6270 */
[----:B------:R3:W1:Y:S01]  /*4960*/  MUFU.TANH R25, R5 ;  /* 0x0000000500197308 */ /* 0x0006620000002400 */
[C---:B------:R-:W-:Y:S01]  /*4970*/  ISETP.GE.AND P1, PT, R7.reuse, R247, PT ;  /* 0x000000f70700720c */ /* 0x040fe20003f26270 */
[C---:B-----5:R-:W-:Y:S01]  /*4980*/  VIADD R4, R2.reuse, 0x8 ;  /* 0x0000000802047836 */ /* 0x060fe20000000000 */
[C---:B------:R-:W-:Y:S02]  /*4990*/  ISETP.LT.OR P2, PT, R7.reuse, R246, P2 ;  /* 0x000000f60700720c */ /* 0x040fe40001741670 */
[----:B------:R-:W-:Y:S02]  /*49a0*/  ISETP.LT.OR P3, PT, R2, R245, P3 ;  /* 0x000000f50200720c */ /* 0x000fe40001f61670 */
[----:B------:R-:W-:Y:S01]  /*49b0*/  ISETP.GE.AND P0, PT, R4, R249, PT ;  /* 0x000000f90400720c */ /* 0x000fe20003f06270 */
[----:B------:R-:W1:Y:S01]  /*49c0*/  MUFU.TANH R20, R6 ;  /* 0x0000000600147308 */ /* 0x000e620000002400 */
[----:B------:R-:W-:-:S02]  /*49d0*/  ISETP.LT.OR P5, PT, R7, R244, P5 ;  /* 0x000000f40700720c */ /* 0x000fc40002fa1670 */
[----:B------:R-:W-:Y:S02]  /*49e0*/  ISETP.LT.OR P0, PT, R4, R246, P0 ;  /* 0x000000f60400720c */ /* 0x000fe40000701670 */
[----:B------:R-:W-:Y:S01]  /*49f0*/  ISETP.LT.OR P1, PT, R7, R243, P1 ;  /* 0x000000f30700720c */ /* 0x000fe20000f21670 */
[----:B------:R-:W-:Y:S01]  /*4a00*/  FMUL.FTZ R7, R49, UR22 ;  /* 0x0000001631077c20 */ /* 0x000fe20008410000 */
[----:B------:R-:W-:Y:S01]  /*4a10*/  FSEL R35, R105, -INF , !P2 ;  /* 0xff80000069237808 */ /* 0x000fe20005000000 */
[----:B---3--:R-:W-:Y:S01]  /*4a20*/  FMUL.FTZ R5, R12, UR22 ;  /* 0x000000160c057c20 */ /* 0x008fe20008410000 */
[----:B--2---:R-:W-:Y:S01]  /*4a30*/  FSEL R29, R97, -INF , !P0 ;  /* 0xff800000611d7808 */ /* 0x004fe20004000000 */
[----:B------:R-:W2:Y:S01]  /*4a40*/  MUFU.TANH R21, R7 ;  /* 0x0000000700157308 */ /* 0x000ea20000002400 */
[C---:B------:R-:W-:Y:S02]  /*4a50*/  ISETP.GE.AND P6, PT, R4.reuse, R250, PT ;  /* 0x000000fa0400720c */ /* 0x040fe40003fc6270 */
[----:B------:R-:W-:-:S02]  /*4a60*/  ISETP.GE.AND P4, PT, R4, R248, PT ;  /* 0x000000f80400720c */ /* 0x000fc40003f86270 */
[----:B------:R-:W-:Y:S02]  /*4a70*/  ISETP.GE.AND P2, PT, R4, R247, PT ;  /* 0x000000f70400720c */ /* 0x000fe40003f46270 */
[----:B------:R-:W-:Y:S01]  /*4a80*/  PLOP3.LUT P0, PT, PT, PT, UP0, 0x80, 0x0 ;  /* 0x000000000000781c */ /* 0x000fe20003f0f008 */
[----:B------:R3:W1:Y:S01]  /*4a90*/  MUFU.TANH R56, R5 ;  /* 0x0000000500387308 */ /* 0x0006620000002400 */
[----:B------:R-:W-:Y:S02]  /*4aa0*/  FSEL R136, R107, -INF , !P3 ;  /* 0xff8000006b887808 */ /* 0x000fe40005800000 */
[----:B------:R-:W-:Y:S02]  /*4ab0*/  ISETP.GE.AND P3, PT, R2, R249, PT ;  /* 0x000000f90200720c */ /* 0x000fe40003f66270 */
[C---:B------:R-:W-:Y:S02]  /*4ac0*/  ISETP.LT.OR P6, PT, R4.reuse, R245, P6 ;  /* 0x000000f50400720c */ /* 0x040fe400037c1670 */
[----:B------:R-:W-:-:S02]  /*4ad0*/  ISETP.LT.OR P4, PT, R4, R244, P4 ;  /* 0x000000f40400720c */ /* 0x000fc40002781670 */
[----:B------:R-:W-:Y:S01]  /*4ae0*/  ISETP.LT.OR P2, PT, R4, R243, P2 ;  /* 0x000000f30400720c */ /* 0x000fe20001741670 */
[----:B------:R-:W-:Y:S01]  /*4af0*/  FMUL.FTZ R4, R15, UR22 ;  /* 0x000000160f047c20 */ /* 0x000fe20008410000 */
[----:B------:R-:W-:Y:S01]  /*4b00*/  ISETP.LT.OR P3, PT, R2, R246, P3 ;  /* 0x000000f60200720c */ /* 0x000fe20001f61670 */
[----:B------:R-:W-:Y:S01]  /*4b10*/  FMUL.FTZ R15, R51, UR22 ;  /* 0x00000016330f7c20 */ /* 0x000fe20008410000 */
[----:B------:R-:W-:Y:S01]  /*4b20*/  FSEL R33, R110, -INF , !P1 ;  /* 0xff8000006e217808 */ /* 0x000fe20004800000 */
[----:B------:R5:W1:Y:S01]  /*4b30*/  MUFU.TANH R132, R4 ;  /* 0x0000000400847308 */ /* 0x000a620000002400 */
[----:B------:R-:W-:Y:S01]  /*4b40*/  FSEL R36, R106, -INF , !P3 ;  /* 0xff8000006a247808 */ /* 0x000fe20005800000 */
[----:B---3--:R-:W-:Y:S01]  /*4b50*/  FMUL.FTZ R5, R13, UR22 ;  /* 0x000000160d057c20 */ /* 0x008fe20008410000 */
[----:B------:R-:W-:Y:S01]  /*4b60*/  HMMA.16816.F32.BF16 R104, R16, R42, R76 ;  /* 0x0000002a1068723c */ /* 0x000fe2000004184c */
[----:B------:R-:W-:-:S04]  /*4b70*/  FSEL R39, R92, -INF , !P2 ;  /* 0xff8000005c277808 */ /* 0x000fc80005000000 */
[----:B------:R3:W1:Y:S02]  /*4b80*/  MUFU.TANH R47, R5 ;  /* 0x00000005002f7308 */ /* 0x0006640000002400 */
[----:B------:R-:W-:Y:S01]  /*4b90*/  FMUL.FTZ R16, R60, UR22 ;  /* 0x000000163c107c20 */ /* 0x000fe20008410000 */
[----:B------:R-:W-:Y:S01]  /*4ba0*/  FMUL.FTZ R17, R61, UR22 ;  /* 0x000000163d117c20 */ /* 0x000fe20008410000 */
[----:B------:R-:W-:Y:S01]  /*4bb0*/  FMUL.FTZ R18, R62, UR22 ;  /* 0x000000163e127c20 */ /* 0x000fe20008410000 */
[----:B------:R-:W-:Y:S01]  /*4bc0*/  FMUL.FTZ R19, R63, UR22 ;  /* 0x000000163f137c20 */ /* 0x000fe20008410000 */
[----:B-----5:R-:W-:-:S05]  /*4bd0*/  VIADD R4, R2, 0x10 ;  /* 0x0000001002047836 */ /* 0x020fca0000000000 */
[----:B------:R-:W-:Y:S01]  /*4be0*/  ISETP.GE.AND P3, PT, R4, R249, PT ;  /* 0x000000f90400720c */ /* 0x000fe20003f66270 */
[----:B---3--:R-:W-:Y:S01]  /*4bf0*/  FMUL.FTZ R5, R14, UR22 ;  /* 0x000000160e057c20 */ /* 0x008fe20008410000 */
[----:B------:R-:W-:-:S03]  /*4c00*/  FMUL.FTZ R14, R50, UR22 ;  /* 0x00000016320e7c20 */ /* 0x000fc60008410000 */
[----:B------:R3:W1:Y:S02]  /*4c10*/  MUFU.TANH R133, R5 ;  /* 0x0000000500857308 */ /* 0x0006640000002400 */
[----:B---3--:R-:W-:-:S05]  /*4c20*/  VIADD R5, R2, 0x9 ;  /* 0x0000000902057836 */ /* 0x008fca0000000000 */
[C---:B------:R-:W-:Y:S02]  /*4c30*/  ISETP.GE.AND P1, PT, R5.reuse, R249, PT ;  /* 0x000000f90500720c */ /* 0x040fe40003f26270 */
[C---:B------:R-:W-:Y:S02]  /*4c40*/  ISETP.GE.AND P2, PT, R5.reuse, R247, PT ;  /* 0x000000f70500720c */ /* 0x040fe40003f46270 */
[----:B------:R-:W-:-:S04]  /*4c50*/  ISETP.LT.OR P1, PT, R5, R246, P1 ;  /* 0x000000f60500720c */ /* 0x000fc80000f21670 */
[----:B------:R-:W-:Y:S01]  /*4c60*/  FSEL R31, R95, -INF , !P1 ;  /* 0xff8000005f1f7808 */ /* 0x000fe20004800000 */
[----:B-12-4-:R-:W-:Y:S08]  /*4c70*/  @!P0 BRA `(.L_x_603) ;  /* 0x0000000000748947 */ /* 0x016ff00003800000 */
[----:B------:R-:W-:-:S04]  /*4c80*/  UIADD3 UR5, UR21, -0x2, URZ ;  /* 0xfffffffe15057890 */ /* 0x000fc8000fffe03f */
[----:B------:R-:W-:Y:S02]  /*4c90*/  USHF.R.S32.HI UR10, URZ, 0x1f, UR5 ;  /* 0x0000001f3f0a7899 */ /* 0x000fe40008011405 */
[----:B------:R-:W-:Y:S01]  /*4ca0*/  UIMAD UR27, UR27, UR5, URZ ;  /* 0x000000051b1b72a4 */ /* 0x000fe2000f8e023f */
[----:B------:R-:W-:Y:S01]  /*4cb0*/  IMAD.WIDE.U32 R6, R159, UR5, R162 ;  /* 0x000000059f067c25 */ /* 0x000fe2000f8e00a2 */
[----:B------:R-:W-:Y:S02]  /*4cc0*/  USHF.L.U64.HI UR5, UR8, 0x5, UR9 ;  /* 0x0000000508057899 */ /* 0x000fe40008010209 */
[----:B------:R-:W-:-:S03]  /*4cd0*/  UIMAD UR28, UR10, UR28, UR27 ;  /* 0x0000001c0a1c72a4 */ /* 0x000fc6000f8e021b */
[----:B------:R-:W-:Y:S02]  /*4ce0*/  ULDC.64 UR10, c[0x0][0x218] ;  /* 0x00008600000a7ab9 */ /* 0x000fe40000000a00 */
[----:B------:R-:W-:Y:S01]  /*4cf0*/  LEA R10, P1, R6, UR10, 0x1 ;  /* 0x0000000a060a7c11 */ /* 0x000fe2000f8208ff */
[----:B------:R-:W-:Y:S01]  /*4d00*/  VIADD R7, R7, UR28 ;  /* 0x0000001c07077c36 */ /* 0x000fe20008000000 */
[----:B------:R-:W-:-:S04]  /*4d10*/  USHF.L.U32 UR10, UR8, 0x5, URZ ;  /* 0x00000005080a7899 */ /* 0x000fc8000800063f */
        /* <DEDUP_REMOVED lines=19> */
.L_x_603:
[----:B------:R-:W-:Y:S01]  /*4e50*/  ISETP.LT.OR P2, PT, R5, R243, P2 ;  /* 0x000000f30500720c */ /* 0x000fe20001741670 */
[----:B------:R-:W-:Y:S01]  /*4e60*/  VIADD R27, R2, 0x11 ;  /* 0x00000011021b7836 */ /* 0x000fe20000000000 */
[----:B------:R-:W-:Y:S01]  /*4e70*/  ISETP.GE.AND P1, PT, R4, R247, PT ;  /* 0x000000f70400720c */ /* 0x000fe20003f26270 */
[----:B-1----:R-:W-:Y:S01]  /*4e80*/  VIADD R13, R2, 0x18 ;  /* 0x00000018020d7836 */ /* 0x002fe20000000000 */
[----:B------:R-:W-:Y:S01]  /*4e90*/  FSEL R32, R88, -INF , !P2 ;  /* 0xff80000058207808 */ /* 0x000fe20005000000 */
[----:B------:R1:W2:Y:S01]  /*4ea0*/  MUFU.TANH R6, R14 ;  /* 0x0000000e00067308 */ /* 0x0002a20000002400 */
[C---:B------:R-:W-:Y:S01]  /*4eb0*/  ISETP.GE.AND P2, PT, R27.reuse, R249, PT ;  /* 0x000000f91b00720c */ /* 0x040fe20003f46270 */
[----:B------:R-:W-:Y:S01]  /*4ec0*/  VIADD R45, R2, 0x31 ;  /* 0x00000031022d7836 */ /* 0x000fe20000000000 */
[----:B------:R-:W-:Y:S01]  /*4ed0*/  ISETP.LT.OR P1, PT, R4, R243, P1 ;  /* 0x000000f30400720c */ /* 0x000fe20000f21670 */
[----:B------:R-:W-:Y:S01]  /*4ee0*/  STL [R1+0xa0], R235 ;  /* 0x0000a0eb01007387 */ /* 0x000fe20000100800 */
[C---:B------:R-:W-:Y:S01]  /*4ef0*/  ISETP.LT.OR P2, PT, R27.reuse, R246, P2 ;  /* 0x000000f61b00720c */ /* 0x040fe20001741670 */
[----:B------:R-:W-:Y:S01]  /*4f00*/  ULDC UR23, c[0x0][0x2ec] ;  /* 0x0000bb0000177ab9 */ /* 0x000fe20000000800 */
[----:B------:R-:W-:Y:S01]  /*4f10*/  FSEL R43, R84, -INF , !P1 ;  /* 0xff800000542b7808 */ /* 0x000fe20004800000 */
[----:B------:R3:W4:Y:S01]  /*4f20*/  MUFU.TANH R7, R15 ;  /* 0x0000000f00077308 */ /* 0x0007220000002400 */
[----:B------:R-:W-:Y:S01]  /*4f30*/  ISETP.GE.AND P1, PT, R27, R247, PT ;  /* 0x000000f71b00720c */ /* 0x000fe20003f26270 */
[----:B------:R-:W-:Y:S01]  /*4f40*/  STL [R1+0x9c], R251 ;  /* 0x00009cfb01007387 */ /* 0x000fe20000100800 */
[----:B------:R-:W-:-:S02]  /*4f50*/  FSEL R41, R85, -INF , !P2 ;  /* 0xff80000055297808 */ /* 0x000fc40005000000 */
[----:B------:R-:W-:Y:S01]  /*4f60*/  ISETP.GE.AND P2, PT, R13, R249, PT ;  /* 0x000000f90d00720c */ /* 0x000fe20003f46270 */
[----:B------:R-:W-:Y:S01]  /*4f70*/  STL [R1+0x98], R234 ;  /* 0x000098ea01007387 */ /* 0x000fe20000100800 */
[----:B------:R-:W-:Y:S01]  /*4f80*/  ISETP.LT.OR P1, PT, R27, R243, P1 ;  /* 0x000000f31b00720c */ /* 0x000fe20000f21670 */
[----:B------:R2:W4:Y:S01]  /*4f90*/  MUFU.TANH R8, R16 ;  /* 0x0000001000087308 */ /* 0x0005220000002400 */
[----:B-1----:R-:W-:Y:S01]  /*4fa0*/  VIADD R14, R2, 0x19 ;  /* 0x00000019020e7836 */ /* 0x002fe20000000000 */
[CC--:B------:R-:W-:Y:S01]  /*4fb0*/  ISETP.LT.OR P2, PT, R13.reuse, R246.reuse, P2 ;  /* 0x000000f60d00720c */ /* 0x0c0fe20001741670 */
[----:B------:R-:W-:Y:S01]  /*4fc0*/  STL [R1+0x94], R233 ;  /* 0x000094e901007387 */ /* 0x000fe20000100800 */
[----:B------:R-:W-:Y:S02]  /*4fd0*/  FSEL R44, R72, -INF , !P1 ;  /* 0xff800000482c7808 */ /* 0x000fe40004800000 */
[-C--:B------:R-:W-:Y:S01]  /*4fe0*/  ISETP.LT.OR P3, PT, R4, R246.reuse, P3 ;  /* 0x000000f60400720c */ /* 0x080fe20001f61670 */
[----:B------:R-:W-:Y:S01]  /*4ff0*/  STL [R1+0x90], R232 ;  /* 0x000090e801007387 */ /* 0x000fe20000100800 */
[C---:B------:R-:W-:Y:S01]  /*5000*/  ISETP.GE.AND P1, PT, R13.reuse, R247, PT ;  /* 0x000000f70d00720c */ /* 0x040fe20003f26270 */
[----:B------:R1:W4:Y:S01]  /*5010*/  MUFU.TANH R9, R18 ;  /* 0x0000001200097308 */ /* 0x0003220000002400 */
[----:B------:R-:W-:Y:S01]  /*5020*/  FSEL R42, R34, -INF , !P2 ;  /* 0xff800000222a7808 */ /* 0x000fe20005000000 */
[----:B---3--:R-:W-:Y:S01]  /*5030*/  VIADD R15, R2, 0x21 ;  /* 0x00000021020f7836 */ /* 0x008fe20000000000 */
[----:B------:R-:W-:Y:S01]  /*5040*/  ISETP.GE.AND P2, PT, R14, R249, PT ;  /* 0x000000f90e00720c */ /* 0x000fe20003f46270 */
[----:B------:R-:W-:Y:S01]  /*5050*/  VIADD R34, R2, 0x29 ;  /* 0x0000002902227836 */ /* 0x000fe20000000000 */
[----:B------:R-:W-:Y:S01]  /*5060*/  FSEL R40, R86, -INF , !P3 ;  /* 0xff80000056287808 */ /* 0x000fe20005800000 */
[----:B------:R-:W-:Y:S01]  /*5070*/  STL [R1+0x8c], R231 ;  /* 0x00008ce701007387 */ /* 0x000fe20000100800 */
[----:B------:R-:W-:Y:S01]  /*5080*/  ISETP.LT.OR P1, PT, R13, R243, P1 ;  /* 0x000000f30d00720c */ /* 0x000fe20000f21670 */
[----:B--2---:R-:W-:Y:S01]  /*5090*/  VIADD R16, R2, 0x28 ;  /* 0x0000002802107836 */ /* 0x004fe20000000000 */
[----:B------:R-:W-:Y:S01]  /*50a0*/  ISETP.NE.AND P3, PT, R26, RZ, PT ;  /* 0x000000ff1a00720c */ /* 0x000fe20003f65270 */
[----:B------:R-:W2:Y:S01]  /*50b0*/  MUFU.TANH R11, R17 ;  /* 0x00000011000b7308 */ /* 0x000ea20000002400 */
[----:B------:R-:W-:Y:S01]  /*50c0*/  ISETP.LT.OR P2, PT, R14, R246, P2 ;  /* 0x000000f60e00720c */ /* 0x000fe20001741670 */
[----:B------:R-:W-:Y:S01]  /*50d0*/  STL [R1+0x88], R230 ;  /* 0x000088e601007387 */ /* 0x000fe20000100800 */
[----:B------:R-:W-:-:S02]  /*50e0*/  IADD3 R26, R2, 0x20, RZ ;  /* 0x00000020021a7810 */ /* 0x000fc40007ffe0ff */
[----:B------:R-:W-:Y:S01]  /*50f0*/  FSEL R46, R28, -INF , !P1 ;  /* 0xff8000001c2e7808 */ /* 0x000fe20004800000 */
[----:B------:R-:W-:Y:S01]  /*5100*/  STL [R1+0x84], R229 ;  /* 0x000084e501007387 */ /* 0x000fe20000100800 */
[----:B------:R-:W-:Y:S01]  /*5110*/  FSEL R28, R37, -INF , !P2 ;  /* 0xff800000251c7808 */ /* 0x000fe20005000000 */
[----:B-1----:R-:W-:Y:S01]  /*5120*/  VIADD R18, R2, 0x39 ;  /* 0x0000003902127836 */ /* 0x002fe20000000000 */
[----:B------:R-:W-:Y:S01]  /*5130*/  ISETP.GE.AND P2, PT, R26, R249, PT ;  /* 0x000000f91a00720c */ /* 0x000fe20003f46270 */
[----:B------:R-:W1:Y:S01]  /*5140*/  MUFU.TANH R10, R22 ;  /* 0x00000016000a7308 */ /* 0x000e620000002400 */
[----:B------:R-:W-:Y:S01]  /*5150*/  ISETP.GE.AND P1, PT, R14, R247, PT ;  /* 0x000000f70e00720c */ /* 0x000fe20003f26270 */
[----:B------:R-:W-:Y:S01]  /*5160*/  STL [R1+0x80], R224 ;  /* 0x000080e001007387 */ /* 0x000fe20000100800 */
[----:B------:R-:W-:Y:S02]  /*5170*/  ISETP.LT.OR P2, PT, R26, R246, P2 ;  /* 0x000000f61a00720c */ /* 0x000fe40001741670 */
[----:B------:R-:W-:Y:S01]  /*5180*/  IADD3 R37, R2, 0x30, RZ ;  /* 0x0000003002257810 */ /* 0x000fe20007ffe0ff */
[----:B------:R-:W-:Y:S01]  /*5190*/  STL [R1+0xa4], R249 ;  /* 0x0000a4f901007387 */ /* 0x000fe20000100800 */
[----:B------:R-:W-:Y:S01]  /*51a0*/  FSEL R167, R20, -INF , !P2 ;  /* 0xff80000014a77808 */ /* 0x000fe20005000000 */
[----:B------:R-:W-:Y:S01]  /*51b0*/  VIADD R20, R2, 0x38 ;  /* 0x0000003802147836 */ /* 0x000fe20000000000 */
[----:B------:R-:W-:Y:S01]  /*51c0*/  ISETP.LT.OR P1, PT, R14, R243, P1 ;  /* 0x000000f30e00720c */ /* 0x000fe20000f21670 */
[----:B------:R-:W-:Y:S01]  /*51d0*/  MUFU.TANH R12, R19 ;  /* 0x00000013000c7308 */ /* 0x000fe20000002400 */
[----:B------:R-:W-:Y:S01]  /*51e0*/  FMNMX.FTZ R2, R36, R35, !PT ;  /* 0x0000002324027209 */ /* 0x000fe20007810000 */
[----:B------:R3:W-:Y:S01]  /*51f0*/  STL [R1+0xa8], R246 ;  /* 0x0000a8f601007387 */ /* 0x0007e20000100800 */
[----:B------:R-:W-:-:S02]  /*5200*/  FSEL R25, R25, -INF , !P1 ;  /* 0xff80000019197808 */ /* 0x000fc40004800000 */
[C---:B------:R-:W-:Y:S02]  /*5210*/  ISETP.GE.AND P1, PT, R26.reuse, R247, PT ;  /* 0x000000f71a00720c */ /* 0x040fe40003f26270 */
[----:B------:R-:W-:Y:S02]  /*5220*/  FMNMX.FTZ R2, R29, R2, !PT ;  /* 0x000000021d027209 */ /* 0x000fe40007810000 */
[----:B------:R-:W-:Y:S02]  /*5230*/  ISETP.GE.AND P2, PT, R15, R249, PT ;  /* 0x000000f90f00720c */ /* 0x000fe40003f46270 */
[----:B------:R-:W-:Y:S02]  /*5240*/  ISETP.LT.OR P1, PT, R26, R243, P1 ;  /* 0x000000f31a00720c */ /* 0x000fe40000f21670 */
[----:B------:R-:W-:Y:S02]  /*5250*/  FMNMX.FTZ R2, R31, R2, !PT ;  /* 0x000000021f027209 */ /* 0x000fe40007810000 */
[----:B------:R-:W-:-:S02]  /*5260*/  ISETP.LT.OR P2, PT, R15, R246, P2 ;  /* 0x000000f60f00720c */ /* 0x000fc40001741670 */
[----:B------:R-:W-:Y:S01]  /*5270*/  FSEL R221, R6, -INF , !P1 ;  /* 0xff80000006dd7808 */ /* 0x000fe20004800000 */
[----:B------:R-:W-:Y:S01]  /*5280*/  FMUL.FTZ R6, R64, UR22 ;  /* 0x0000001640067c20 */ /* 0x000fe20008410000 */
[----:B------:R-:W-:Y:S02]  /*5290*/  FMNMX.FTZ R2, R40, R2, !PT ;  /* 0x0000000228027209 */ /* 0x000fe40007810000 */
[----:B------:R-:W-:Y:S02]  /*52a0*/  ISETP.GE.AND P1, PT, R15, R247, PT ;  /* 0x000000f70f00720c */ /* 0x000fe40003f26270 */
[----:B------:R-:W-:Y:S02]  /*52b0*/  FSEL R166, R21, -INF , !P2 ;  /* 0xff80000015a67808 */ /* 0x000fe40005000000 */
[----:B------:R-:W-:Y:S02]  /*52c0*/  ISETP.GE.AND P2, PT, R16, R249, PT ;  /* 0x000000f91000720c */ /* 0x000fe40003f46270 */
[----:B------:R-:W-:-:S02]  /*52d0*/  FMNMX.FTZ R2, R41, R2, !PT ;  /* 0x0000000229027209 */ /* 0x000fc40007810000 */
[----:B------:R-:W-:Y:S02]  /*52e0*/  ISETP.LT.OR P1, PT, R15, R243, P1 ;  /* 0x000000f30f00720c */ /* 0x000fe40000f21670 */
[----:B------:R-:W-:Y:S02]  /*52f0*/  ISETP.LT.OR P2, PT, R16, R246, P2 ;  /* 0x000000f61000720c */ /* 0x000fe40001741670 */
[----:B------:R-:W-:Y:S02]  /*5300*/  FMNMX.FTZ R2, R42, R2, !PT ;  /* 0x000000022a027209 */ /* 0x000fe40007810000 */
[----:B----4-:R-:W-:Y:S02]  /*5310*/  FSEL R220, R7, -INF , !P1 ;  /* 0xff80000007dc7808 */ /* 0x010fe40004800000 */
[----:B------:R-:W-:Y:S01]  /*5320*/  ISETP.GE.AND P1, PT, R16, R247, PT ;  /* 0x000000f71000720c */ /* 0x000fe20003f26270 */
[----:B------:R-:W4:Y:S01]  /*5330*/  MUFU.TANH R7, R23 ;  /* 0x0000001700077308 */ /* 0x000f220000002400 */
[----:B------:R-:W-:-:S02]  /*5340*/  FSEL R218, R8, -INF , !P2 ;  /* 0xff80000008da7808 */ /* 0x000fc40005000000 */
[----:B------:R-:W-:Y:S02]  /*5350*/  ISETP.GE.AND P2, PT, R34, R249, PT ;  /* 0x000000f92200720c */ /* 0x000fe40003f46270 */
[----:B------:R-:W-:Y:S02]  /*5360*/  FMNMX.FTZ R2, R28, R2, !PT ;  /* 0x000000021c027209 */ /* 0x000fe40007810000 */
[----:B------:R-:W-:Y:S01]  /*5370*/  ISETP.LT.OR P1, PT, R16, R243, P1 ;  /* 0x000000f31000720c */ /* 0x000fe20000f21670 */
[----:B------:R1:W3:Y:S01]  /*5380*/  MUFU.TANH R8, R6 ;  /* 0x0000000600087308 */ /* 0x0002e20000002400 */
[----:B------:R-:W-:Y:S02]  /*5390*/  ISETP.LT.OR P2, PT, R34, R246, P2 ;  /* 0x000000f62200720c */ /* 0x000fe40001741670 */
[----:B------:R-:W-:Y:S02]  /*53a0*/  FMNMX.FTZ R2, R167, R2, !PT ;  /* 0x00000002a7027209 */ /* 0x000fe40007810000 */
[----:B------:R-:W-:-:S02]  /*53b0*/  FSEL R219, R9, -INF , !P1 ;  /* 0xff80000009db7808 */ /* 0x000fc40004800000 */
[-C--:B------:R-:W-:Y:S02]  /*53c0*/  ISETP.GE.AND P1, PT, R37, R249.reuse, PT ;  /* 0x000000f92500720c */ /* 0x080fe40003f26270 */
[----:B--2---:R-:W-:Y:S02]  /*53d0*/  FSEL R217, R11, -INF , !P2 ;  /* 0xff8000000bd97808 */ /* 0x004fe40005000000 */
[----:B------:R-:W-:Y:S02]  /*53e0*/  ISETP.GE.AND P2, PT, R45, R249, PT ;  /* 0x000000f92d00720c */ /* 0x000fe40003f46270 */
[-C--:B------:R-:W-:Y:S02]  /*53f0*/  ISETP.LT.OR P1, PT, R37, R246.reuse, P1 ;  /* 0x000000f62500720c */ /* 0x080fe40000f21670 */
[----:B------:R-:W-:Y:S01]  /*5400*/  ISETP.LT.OR P2, PT, R45, R246, P2 ;  /* 0x000000f62d00720c */ /* 0x000fe20001741670 */
[----:B-1----:R-:W-:Y:S01]  /*5410*/  FMUL.FTZ R6, R65, UR22 ;  /* 0x0000001641067c20 */ /* 0x002fe20008410000 */
[----:B------:R-:W-:-:S02]  /*5420*/  FSEL R196, R10, -INF , !P1 ;  /* 0xff8000000ac47808 */ /* 0x000fc40004800000 */
[-C--:B------:R-:W-:Y:S01]  /*5430*/  ISETP.GE.AND P1, PT, R20, R249.reuse, PT ;  /* 0x000000f91400720c */ /* 0x080fe20003f26270 */
[----:B------:R1:W2:Y:S01]  /*5440*/  MUFU.TANH R9, R6 ;  /* 0x0000000600097308 */ /* 0x0002a20000002400 */
[----:B----4-:R-:W-:Y:S02]  /*5450*/  FSEL R206, R7, -INF , !P2 ;  /* 0xff80000007ce7808 */ /* 0x010fe40005000000 */
[----:B------:R-:W-:Y:S02]  /*5460*/  ISETP.GE.AND P2, PT, R18, R249, PT ;  /* 0x000000f91200720c */ /* 0x000fe40003f46270 */
[-C--:B------:R-:W-:Y:S02]  /*5470*/  ISETP.LT.OR P1, PT, R20, R246.reuse, P1 ;  /* 0x000000f61400720c */ /* 0x080fe40000f21670 */
[----:B------:R-:W-:Y:S01]  /*5480*/  ISETP.LT.OR P2, PT, R18, R246, P2 ;  /* 0x000000f61200720c */ /* 0x000fe20001741670 */
[----:B------:R-:W4:Y:S01]  /*5490*/  MUFU.TANH R10, R24 ;  /* 0x00000018000a7308 */ /* 0x000f220000002400 */
[----:B---3--:R-:W-:-:S02]  /*54a0*/  FSEL R197, R8, -INF , !P1 ;  /* 0xff80000008c57808 */ /* 0x008fc40004800000 */
[----:B------:R-:W-:Y:S02]  /*54b0*/  ISETP.GE.AND P1, PT, R34, R247, PT ;  /* 0x000000f72200720c */ /* 0x000fe40003f26270 */
[----:B------:R-:W-:Y:S02]  /*54c0*/  FSEL R97, R108, -INF , !P5 ;  /* 0xff8000006c617808 */ /* 0x000fe40006800000 */
[----:B------:R-:W-:Y:S01]  /*54d0*/  ISETP.LT.OR P1, PT, R34, R243, P1 ;  /* 0x000000f32200720c */ /* 0x000fe20000f21670 */
[----:B------:R-:W3:Y:S01]  /*54e0*/  MUFU.TANH R8, R30 ;  /* 0x0000001e00087308 */ /* 0x000ee20000002400 */
[----:B-1----:R-:W-:Y:S02]  /*54f0*/  FMNMX.FTZ R6, R166, R2, !PT ;  /* 0x00000002a6067209 */ /* 0x002fe40007810000 */
[----:B------:R-:W-:Y:S02]  /*5500*/  FMNMX.FTZ R2, R38, R33, !PT ;  /* 0x0000002126027209 */ /* 0x000fe40007810000 */
[----:B------:R-:W-:-:S02]  /*5510*/  FMNMX.FTZ R6, R218, R6, !PT ;  /* 0x00000006da067209 */ /* 0x000fc40007810000 */
[----:B------:R-:W-:Y:S02]  /*5520*/  FMNMX.FTZ R2, R39, R2, !PT ;  /* 0x0000000227027209 */ /* 0x000fe40007810000 */
[----:B------:R-:W-:Y:S02]  /*5530*/  FMNMX.FTZ R6, R217, R6, !PT ;  /* 0x00000006d9067209 */ /* 0x000fe40007810000 */
[----:B------:R-:W-:Y:S02]  /*5540*/  FMNMX.FTZ R7, R32, R2, !PT ;  /* 0x0000000220077209 */ /* 0x000fe40007810000 */
[----:B------:R-:W-:Y:S02]  /*5550*/  FMNMX.FTZ R2, R196, R6, !PT ;  /* 0x00000006c4027209 */ /* 0x000fe40007810000 */
[----:B------:R-:W-:Y:S01]  /*5560*/  FMNMX.FTZ R6, R43, R7, !PT ;  /* 0x000000072b067209 */ /* 0x000fe20007810000 */
[----:B------:R-:W-:Y:S01]  /*5570*/  FMUL.FTZ R7, R66, UR22 ;  /* 0x0000001642077c20 */ /* 0x000fe20008410000 */
[----:B------:R-:W-:-:S02]  /*5580*/  FMNMX.FTZ R2, R206, R2, !PT ;  /* 0x00000002ce027209 */ /* 0x000fc40007810000 */
[----:B------:R-:W-:Y:S01]  /*5590*/  FMNMX.FTZ R6, R44, R6, !PT ;  /* 0x000000062c067209 */ /* 0x000fe20007810000 */
[----:B------:R1:W3:Y:S01]  /*55a0*/  MUFU.TANH R17, R7 ;  /* 0x0000000700117308 */ /* 0x0002e20000002400 */
[----:B--2---:R-:W-:Y:S02]  /*55b0*/  FSEL R48, R9, -INF , !P2 ;  /* 0xff80000009307808 */ /* 0x004fe40005000000 */
[----:B------:R-:W-:Y:S02]  /*55c0*/  FMNMX.FTZ R2, R197, R2, !PT ;  /* 0x00000002c5027209 */ /* 0x000fe40007810000 */
[----:B------:R-:W-:Y:S01]  /*55d0*/  FMNMX.FTZ R6, R46, R6, !PT ;  /* 0x000000062e067209 */ /* 0x000fe20007810000 */
[----:B------:R-:W-:Y:S01]  /*55e0*/  STL [R1+0x44], R48 ;  /* 0x0000443001007387 */ /* 0x000fe20000100800 */
[----:B------:R-:W-:Y:S02]  /*55f0*/  FMNMX.FTZ R2, R48, R2, !PT ;  /* 0x0000000230027209 */ /* 0x000fe40007810000 */
[----:B------:R-:W-:Y:S01]  /*5600*/  FMNMX.FTZ R6, R25, R6, !PT ;  /* 0x0000000619067209 */ /* 0x000fe20007810000 */
[----:B------:R2:W-:Y:S01]  /*5610*/  STL [R1+0xac], R247 ;  /* 0x0000acf701007387 */ /* 0x0005e20000100800 */
[----:B------:R-:W-:-:S02]  /*5620*/  ISETP.GE.AND P2, PT, R37, R247, PT ;  /* 0x000000f72500720c */ /* 0x000fc40003f46270 */
[----:B------:R-:W-:Y:S01]  /*5630*/  FMNMX.FTZ R6, R221, R6, !PT ;  /* 0x00000006dd067209 */ /* 0x000fe20007810000 */
[----:B------:R-:W2:Y:S01]  /*5640*/  SHFL.BFLY PT, R9, R2, 0x2, 0x1f ;  /* 0x0c401f0002097f89 */ /* 0x000ea200000e0000 */
[----:B------:R-:W-:Y:S01]  /*5650*/  FSEL R216, R12, -INF , !P1 ;  /* 0xff8000000cd87808 */ /* 0x000fe20004800000 */
[----:B-1----:R-:W-:Y:S01]  /*5660*/  FMUL.FTZ R7, R67, UR22 ;  /* 0x0000001643077c20 */ /* 0x002fe20008410000 */
[----:B------:R-:W-:Y:S01]  /*5670*/  FMNMX.FTZ R6, R220, R6, !PT ;  /* 0x00000006dc067209 */ /* 0x000fe20007810000 */
[----:B------:R-:W-:Y:S01]  /*5680*/  STL [R1+0xb0], R243 ;  /* 0x0000b0f301007387 */ /* 0x000fe20000100800 */
[----:B------:R-:W-:Y:S01]  /*5690*/  ISETP.GE.AND P1, PT, R45, R247, PT ;  /* 0x000000f72d00720c */ /* 0x000fe20003f26270 */
[----:B------:R1:W2:Y:S01]  /*56a0*/  MUFU.TANH R11, R7 ;  /* 0x00000007000b7308 */ /* 0x0002a20000002400 */
[----:B------:R-:W-:Y:S02]  /*56b0*/  ISETP.LT.OR P2, PT, R37, R243, P2 ;  /* 0x000000f32500720c */ /* 0x000fe40001741670 */
[----:B------:R-:W-:-:S02]  /*56c0*/  FMNMX.FTZ R6, R219, R6, !PT ;  /* 0x00000006db067209 */ /* 0x000fc40007810000 */
[----:B------:R-:W-:Y:S02]  /*56d0*/  ISETP.LT.OR P1, PT, R45, R243, P1 ;  /* 0x000000f32d00720c */ /* 0x000fe40000f21670 */
[----:B----4-:R-:W-:Y:S01]  /*56e0*/  FSEL R184, R10, -INF , !P2 ;  /* 0xff8000000ab87808 */ /* 0x010fe20005000000 */
[----:B------:R-:W-:Y:S01]  /*56f0*/  FMUL.FTZ R10, R55, UR22 ;  /* 0x00000016370a7c20 */ /* 0x000fe20008410000 */
[-C--:B------:R-:W-:Y:S02]  /*5700*/  ISETP.GE.AND P2, PT, R20, R247.reuse, PT ;  /* 0x000000f71400720c */ /* 0x080fe40003f46270 */
[----:B------:R-:W-:Y:S01]  /*5710*/  FMNMX.FTZ R6, R216, R6, !PT ;  /* 0x00000006d8067209 */ /* 0x000fe20007810000 */
[----:B------:R-:W-:Y:S01]  /*5720*/  MUFU.TANH R24, R10 ;  /* 0x0000000a00187308 */ /* 0x000fe20000002400 */
[----:B---3--:R-:W-:Y:S01]  /*5730*/  FSEL R246, R8, -INF , !P1 ;  /* 0xff80000008f67808 */ /* 0x008fe20004800000 */
[----:B------:R-:W-:Y:S01]  /*5740*/  FMUL.FTZ R8, R54, UR22 ;  /* 0x0000001636087c20 */ /* 0x000fe20008410000 */
[----:B------:R-:W-:Y:S01]  /*5750*/  ISETP.GE.AND P1, PT, R18, R247, PT ;  /* 0x000000f71200720c */ /* 0x000fe20003f26270 */
[----:B-1----:R-:W-:Y:S01]  /*5760*/  FMUL.FTZ R7, R52, UR22 ;  /* 0x0000001634077c20 */ /* 0x002fe20008410000 */
[----:B------:R-:W-:-:S02]  /*5770*/  ISETP.LT.OR P2, PT, R20, R243, P2 ;  /* 0x000000f31400720c */ /* 0x000fc40001741670 */
[----:B------:R-:W-:Y:S01]  /*5780*/  FMNMX.FTZ R6, R184, R6, !PT ;  /* 0x00000006b8067209 */ /* 0x000fe20007810000 */
[----:B------:R1:W3:Y:S01]  /*5790*/  MUFU.TANH R21, R7 ;  /* 0x0000000700157308 */ /* 0x0002e20000002400 */
[----:B------:R-:W-:Y:S02]  /*57a0*/  ISETP.LT.OR P1, PT, R18, R243, P1 ;  /* 0x000000f31200720c */ /* 0x000fe40000f21670 */
[----:B------:R-:W-:Y:S02]  /*57b0*/  FSEL R200, R17, -INF , !P2 ;  /* 0xff80000011c87808 */ /* 0x000fe40005000000 */
[----:B--2---:R-:W-:Y:S02]  /*57c0*/  FSEL R247, R11, -INF , !P1 ;  /* 0xff8000000bf77808 */ /* 0x004fe40004800000 */
[----:B------:R-:W-:Y:S01]  /*57d0*/  FSEL R52, R109, -INF , !P3 ;  /* 0xff8000006d347808 */ /* 0x000fe20005800000 */
[----:B------:R2:W-:Y:S01]  /*57e0*/  MUFU.TANH R23, R8 ;  /* 0x0000000800177308 */ /* 0x0005e20000002400 */
[----:B------:R-:W-:-:S02]  /*57f0*/  ISETP.GE.AND P2, PT, R5, R250, PT ;  /* 0x000000fa0500720c */ /* 0x000fc40003f46270 */
[C---:B------:R-:W-:Y:S02]  /*5800*/  ISETP.GE.AND P1, PT, R4.reuse, R250, PT ;  /* 0x000000fa0400720c */ /* 0x040fe40003f26270 */
[-C--:B------:R-:W-:Y:S02]  /*5810*/  ISETP.GE.AND P3, PT, R5, R248.reuse, PT ;  /* 0x000000f80500720c */ /* 0x080fe40003f66270 */
[C---:B------:R-:W-:Y:S01]  /*5820*/  ISETP.GE.AND P5, PT, R4.reuse, R248, PT ;  /* 0x000000f80400720c */ /* 0x040fe20003fa6270 */
[----:B-1----:R-:W-:Y:S01]  /*5830*/  FMUL.FTZ R7, R53, UR22 ;  /* 0x0000001635077c20 */ /* 0x002fe20008410000 */
[CC--:B------:R-:W-:Y:S02]  /*5840*/  ISETP.LT.OR P2, PT, R5.reuse, R245.reuse, P2 ;  /* 0x000000f50500720c */ /* 0x0c0fe40001741670 */
[----:B------:R-:W-:Y:S01]  /*5850*/  ISETP.LT.OR P3, PT, R5, R244, P3 ;  /* 0x000000f40500720c */ /* 0x000fe20001f61670 */
[----:B------:R1:W4:Y:S01]  /*5860*/  MUFU.TANH R19, R7 ;  /* 0x0000000700137308 */ /* 0x0003220000002400 */
[----:B------:R-:W-:-:S02]  /*5870*/  ISETP.LT.OR P1, PT, R4, R245, P1 ;  /* 0x000000f50400720c */ /* 0x000fc40000f21670 */
[----:B------:R-:W-:Y:S01]  /*5880*/  ISETP.LT.OR P5, PT, R4, R244, P5 ;  /* 0x000000f40400720c */ /* 0x000fe20002fa1670 */
[----:B------:R-:W-:Y:S01]  /*5890*/  FMUL.FTZ R4, R80, UR22 ;  /* 0x0000001650047c20 */ /* 0x000fe20008410000 */
[----:B------:R-:W-:Y:S01]  /*58a0*/  FSEL R85, R93, -INF , !P2 ;  /* 0xff8000005d557808 */ /* 0x000fe20005000000 */
[----:B--2---:R-:W-:Y:S01]  /*58b0*/  FMUL.FTZ R8, R83, UR22 ;  /* 0x0000001653087c20 */ /* 0x004fe20008410000 */
[----:B------:R-:W-:Y:S01]  /*58c0*/  ISETP.GE.AND P2, PT, R27, R248, PT ;  /* 0x000000f81b00720c */ /* 0x000fe20003f46270 */
[----:B------:R2:W4:Y:S01]  /*58d0*/  MUFU.TANH R11, R4 ;  /* 0x00000004000b7308 */ /* 0x0005220000002400 */
[----:B------:R-:W-:Y:S02]  /*58e0*/  FSEL R99, R99, -INF , !P4 ;  /* 0xff80000063637808 */ /* 0x000fe40006000000 */
[----:B------:R-:W-:Y:S02]  /*58f0*/  FSEL R98, R98, -INF , !P3 ;  /* 0xff80000062627808 */ /* 0x000fe40005800000 */
[----:B------:R-:W-:-:S02]  /*5900*/  ISETP.GE.AND P4, PT, R13, R250, PT ;  /* 0x000000fa0d00720c */ /* 0x000fc40003f86270 */
[----:B------:R-:W-:Y:S01]  /*5910*/  ISETP.GE.AND P3, PT, R13, R248, PT ;  /* 0x000000f80d00720c */ /* 0x000fe20003f66270 */
[----:B------:R3:W-:Y:S01]  /*5920*/  MUFU.TANH R22, R8 ;  /* 0x0000000800167308 */ /* 0x0007e20000002400 */
[----:B-1----:R-:W-:Y:S02]  /*5930*/  FMNMX.FTZ R7, R246, R6, !PT ;  /* 0x00000006f6077209 */ /* 0x002fe40007810000 */
[----:B------:R-:W-:Y:S02]  /*5940*/  FMNMX.FTZ R6, R2, R9, !PT ;  /* 0x0000000902067209 */ /* 0x000fe40007810000 */
[----:B------:R-:W-:Y:S02]  /*5950*/  FMNMX.FTZ R2, R200, R7, !PT ;  /* 0x00000007c8027209 */ /* 0x000fe40007810000 */
[----:B------:R-:W-:Y:S01]  /*5960*/  FSEL R96, R96, -INF , !P5 ;  /* 0xff80000060607808 */ /* 0x000fe20006800000 */
[----:B------:R-:W1:Y:S01]  /*5970*/  SHFL.BFLY PT, R9, R6, 0x1, 0x1f ;  /* 0x0c201f0006097f89 */ /* 0x000e6200000e0000 */
[----:B------:R-:W-:Y:S01]  /*5980*/  FMNMX.FTZ R2, R247, R2, !PT ;  /* 0x00000002f7027209 */ /* 0x000fe20007810000 */
[----:B--2---:R-:W-:Y:S01]  /*5990*/  FMUL.FTZ R4, R81, UR22 ;  /* 0x0000001651047c20 */ /* 0x004fe20008410000 */
[----:B------:R-:W-:-:S02]  /*59a0*/  ISETP.LT.OR P2, PT, R27, R244, P2 ;  /* 0x000000f41b00720c */ /* 0x000fc40001741670 */
[CC--:B------:R-:W-:Y:S01]  /*59b0*/  ISETP.LT.OR P4, PT, R13.reuse, R245.reuse, P4 ;  /* 0x000000f50d00720c */ /* 0x0c0fe20002781670 */
[----:B------:R-:W2:Y:S01]  /*59c0*/  SHFL.BFLY PT, R7, R2, 0x2, 0x1f ;  /* 0x0c401f0002077f89 */ /* 0x000ea200000e0000 */
[----:B------:R4:W2:Y:S01]  /*59d0*/  MUFU.TANH R10, R4 ;  /* 0x00000004000a7308 */ /* 0x0008a20000002400 */
[----:B------:R-:W-:Y:S01]  /*59e0*/  ISETP.LT.OR P3, PT, R13, R244, P3 ;  /* 0x000000f40d00720c */ /* 0x000fe20001f61670 */
[----:B---3--:R-:W-:Y:S01]  /*59f0*/  FMUL.FTZ R8, R106, UR22 ;  /* 0x000000166a087c20 */ /* 0x008fe20008410000 */
[----:B------:R-:W-:Y:S02]  /*5a00*/  FSEL R87, R87, -INF , !P2 ;  /* 0xff80000057577808 */ /* 0x000fe40005000000 */
[----:B------:R-:W-:Y:S02]  /*5a10*/  ISETP.GE.AND P2, PT, R26, R250, PT ;  /* 0x000000fa1a00720c */ /* 0x000fe40003f46270 */
[----:B------:R-:W-:Y:S02]  /*5a20*/  FSEL R84, R94, -INF , !P6 ;  /* 0xff8000005e547808 */ /* 0x000fe40007000000 */
[----:B------:R-:W-:-:S02]  /*5a30*/  ISETP.LT.OR P2, PT, R26, R245, P2 ;  /* 0x000000f51a00720c */ /* 0x000fc40001741670 */
[C---:B------:R-:W-:Y:S02]  /*5a40*/  ISETP.GE.AND P6, PT, R27.reuse, R250, PT ;  /* 0x000000fa1b00720c */ /* 0x040fe40003fc6270 */
[----:B------:R-:W-:Y:S02]  /*5a50*/  FSEL R139, R56, -INF , !P2 ;  /* 0xff800000388b7808 */ /* 0x000fe40005000000 */
[----:B------:R-:W-:Y:S01]  /*5a60*/  ISETP.LT.OR P6, PT, R27, R245, P6 ;  /* 0x000000f51b00720c */ /* 0x000fe200037c1670 */
[----:B----4-:R-:W-:Y:S01]  /*5a70*/  FMUL.FTZ R4, R82, UR22 ;  /* 0x0000001652047c20 */ /* 0x010fe20008410000 */
[----:B-1----:R-:W-:Y:S02]  /*5a80*/  FMNMX.FTZ R135, R6, R9, !PT ;  /* 0x0000000906877209 */ /* 0x002fe40007810000 */
[----:B------:R-:W-:Y:S01]  /*5a90*/  FSEL R77, R91, -INF , !P1 ;  /* 0xff8000005b4d7808 */ /* 0x000fe20004800000 */
[----:B------:R1:W-:Y:S01]  /*5aa0*/  MUFU.TANH R17, R4 ;  /* 0x0000000400117308 */ /* 0x0003e20000002400 */
[----:B------:R-:W-:Y:S01]  /*5ab0*/  FSETP.NEU.FTZ.AND P5, PT, R135, -INF , PT ;  /* 0xff8000008700780b */ /* 0x000fe20003fbd000 */
[----:B------:R-:W-:Y:S01]  /*5ac0*/  STL [R1+0xb4], R135 ;  /* 0x0000b48701007387 */ /* 0x000fe20000100800 */
[----:B--2---:R-:W-:-:S02]  /*5ad0*/  FMNMX.FTZ R2, R2, R7, !PT ;  /* 0x0000000702027209 */ /* 0x004fc40007810000 */
[----:B------:R-:W-:Y:S02]  /*5ae0*/  ISETP.GE.AND P1, PT, R14, R250, PT ;  /* 0x000000fa0e00720c */ /* 0x000fe40003f26270 */
[----:B------:R-:W-:Y:S01]  /*5af0*/  FSEL R78, R90, -INF , !P6 ;  /* 0xff8000005a4e7808 */ /* 0x000fe20007000000 */
[----:B------:R-:W2:Y:S01]  /*5b00*/  SHFL.BFLY PT, R5, R2, 0x1, 0x1f ;  /* 0x0c201f0002057f89 */ /* 0x000ea200000e0000 */
[CC--:B------:R-:W-:Y:S02]  /*5b10*/  ISETP.GE.AND P6, PT, R14.reuse, R248.reuse, PT ;  /* 0x000000f80e00720c */ /* 0x0c0fe40003fc6270 */
[----:B------:R-:W-:Y:S02]  /*5b20*/  FSEL R86, R73, -INF , !P3 ;  /* 0xff80000049567808 */ /* 0x000fe40005800000 */
[----:B------:R-:W-:Y:S02]  /*5b30*/  ISETP.GE.AND P3, PT, R15, R248, PT ;  /* 0x000000f80f00720c */ /* 0x000fe40003f66270 */
[----:B------:R-:W-:Y:S01]  /*5b40*/  ISETP.LT.OR P1, PT, R14, R245, P1 ;  /* 0x000000f50e00720c */ /* 0x000fe20000f21670 */
[----:B-1----:R-:W-:Y:S01]  /*5b50*/  FMUL.FTZ R4, R135, UR23 ;  /* 0x0000001787047c20 */ /* 0x002fe20008410000 */
[----:B------:R-:W-:-:S02]  /*5b60*/  FSEL R76, R89, -INF , !P4 ;  /* 0xff800000594c7808 */ /* 0x000fc40006000000 */
[----:B------:R-:W-:Y:S02]  /*5b70*/  ISETP.LT.OR P6, PT, R14, R244, P6 ;  /* 0x000000f40e00720c */ /* 0x000fe400037c1670 */
[----:B------:R-:W-:Y:S02]  /*5b80*/  FSEL R13, R4, RZ, P5 ;  /* 0x000000ff040d7208 */ /* 0x000fe40002800000 */
[C---:B------:R-:W-:Y:S02]  /*5b90*/  ISETP.GE.AND P5, PT, R15.reuse, R250, PT ;  /* 0x000000fa0f00720c */ /* 0x040fe40003fa6270 */
[C---:B------:R-:W-:Y:S01]  /*5ba0*/  ISETP.LT.OR P3, PT, R15.reuse, R244, P3 ;  /* 0x000000f40f00720c */ /* 0x040fe20001f61670 */
[--C-:B------:R-:W-:Y:S01]  /*5bb0*/  FFMA.FTZ R4, R36, UR23, -R13.reuse ;  /* 0x0000001724047c23 */ /* 0x100fe2000801080d */
[----:B------:R-:W-:Y:S02]  /*5bc0*/  ISETP.LT.OR P5, PT, R15, R245, P5 ;  /* 0x000000f50f00720c */ /* 0x000fe40002fa1670 */
[----:B------:R-:W-:Y:S01]  /*5bd0*/  FSEL R15, R75, -INF , !P1 ;  /* 0xff8000004b0f7808 */ /* 0x000fe20004800000 */
[----:B------:R1:W-:Y:S01]  /*5be0*/  MUFU.EX2 R185, R4 ;  /* 0x0000000400b97308 */ /* 0x0003e20000000800 */
[----:B--2---:R-:W-:Y:S01]  /*5bf0*/  FMNMX.FTZ R134, R2, R5, !PT ;  /* 0x0000000502867209 */ /* 0x004fe20007810000 */
[----:B------:R-:W-:Y:S01]  /*5c00*/  FFMA.FTZ R2, R29, UR23, -R13 ;  /* 0x000000171d027c23 */ /* 0x000fe2000801080d */
[----:B------:R-:W-:-:S02]  /*5c10*/  ISETP.GE.AND P1, PT, R16, R250, PT ;  /* 0x000000fa1000720c */ /* 0x000fc40003f26270 */
[----:B------:R-:W-:Y:S02]  /*5c20*/  FSETP.NEU.FTZ.AND P2, PT, R134, -INF , PT ;  /* 0xff8000008600780b */ /* 0x000fe40003f5d000 */
[----:B------:R-:W-:Y:S01]  /*5c30*/  FSEL R79, R74, -INF , !P6 ;  /* 0xff8000004a4f7808 */ /* 0x000fe20007000000 */
[----:B------:R2:W-:Y:S01]  /*5c40*/  MUFU.EX2 R232, R2 ;  /* 0x0000000200e87308 */ /* 0x0005e20000000800 */
[----:B------:R-:W-:Y:S02]  /*5c50*/  ISETP.GE.AND P6, PT, R34, R250, PT ;  /* 0x000000fa2200720c */ /* 0x000fe40003fc6270 */
[-C--:B------:R-:W-:Y:S02]  /*5c60*/  ISETP.LT.OR P1, PT, R16, R245.reuse, P1 ;  /* 0x000000f51000720c */ /* 0x080fe40000f21670 */
[----:B------:R-:W-:Y:S02]  /*5c70*/  ISETP.LT.OR P6, PT, R34, R245, P6 ;  /* 0x000000f52200720c */ /* 0x000fe400037c1670 */
[----:B------:R-:W-:Y:S01]  /*5c80*/  FSEL R138, R47, -INF , !P5 ;  /* 0xff8000002f8a7808 */ /* 0x000fe20006800000 */
[----:B-1----:R-:W-:Y:S01]  /*5c90*/  FFMA.FTZ R4, R35, UR23, -R13 ;  /* 0x0000001723047c23 */ /* 0x002fe2000801080d */
[----:B------:R-:W-:-:S02]  /*5ca0*/  FSEL R175, R21, -INF , !P1 ;  /* 0xff80000015af7808 */ /* 0x000fc40004800000 */
[-C--:B------:R-:W-:Y:S01]  /*5cb0*/  ISETP.GE.AND P1, PT, R37, R250.reuse, PT ;  /* 0x000000fa2500720c */ /* 0x080fe20003f26270 */
[----:B------:R1:W-:Y:S01]  /*5cc0*/  MUFU.EX2 R176, R4 ;  /* 0x0000000400b07308 */ /* 0x0003e20000000800 */
[----:B------:R-:W-:Y:S02]  /*5cd0*/  FSEL R174, R19, -INF , !P6 ;  /* 0xff80000013ae7808 */ /* 0x000fe40007000000 */
[----:B------:R-:W-:Y:S01]  /*5ce0*/  ISETP.GE.AND P6, PT, R45, R250, PT ;  /* 0x000000fa2d00720c */ /* 0x000fe20003fc6270 */
[----:B--2---:R-:W-:Y:S01]  /*5cf0*/  FMUL.FTZ R2, R134, UR23 ;  /* 0x0000001786027c20 */ /* 0x004fe20008410000 */
[-C--:B------:R-:W-:Y:S02]  /*5d00*/  ISETP.LT.OR P1, PT, R37, R245.reuse, P1 ;  /* 0x000000f52500720c */ /* 0x080fe40000f21670 */
[----:B------:R-:W-:Y:S02]  /*5d10*/  ISETP.LT.OR P6, PT, R45, R245, P6 ;  /* 0x000000f52d00720c */ /* 0x000fe400037c1670 */
[----:B------:R-:W-:-:S02]  /*5d20*/  FSEL R12, R2, RZ, P2 ;  /* 0x000000ff020c7208 */ /* 0x000fc40001000000 */
[----:B------:R-:W-:Y:S02]  /*5d30*/  IADD3 R2, R156, R157, RZ ;  /* 0x0000009d9c027210 */ /* 0x000fe40007ffe0ff */
[----:B------:R-:W-:Y:S02]  /*5d40*/  FSEL R235, R11, -INF , !P1 ;  /* 0xff8000000beb7808 */ /* 0x000fe40004800000 */
[----:B------:R-:W-:Y:S01]  /*5d50*/  LEA R225, R2, UR4, 0x1 ;  /* 0x0000000402e17c11 */ /* 0x000fe2000f8e08ff */
[----:B------:R-:W-:Y:S01]  /*5d60*/  FFMA.FTZ R2, R33, UR23, -R12 ;  /* 0x0000001721027c23 */ /* 0x000fe2000801080c */
[----:B-1----:R-:W-:Y:S01]  /*5d70*/  FFMA.FTZ R4, R31, UR23, -R13 ;  /* 0x000000171f047c23 */ /* 0x002fe2000801080d */
[----:B------:R-:W-:Y:S02]  /*5d80*/  ISETP.GE.AND P1, PT, R20, R250, PT ;  /* 0x000000fa1400720c */ /* 0x000fe40003f26270 */
[----:B------:R-:W-:Y:S01]  /*5d90*/  MUFU.EX2 R178, R2 ;  /* 0x0000000200b27308 */ /* 0x000fe20000000800 */
[----:B------:R-:W-:-:S02]  /*5da0*/  IMAD R226, R3, 0x2, R225 ;  /* 0x0000000203e27824 */ /* 0x000fc400078e02e1 */
[----:B------:R-:W-:Y:S01]  /*5db0*/  FFMA.FTZ R3, R39, UR23, -R12 ;  /* 0x0000001727037c23 */ /* 0x000fe2000801080c */
[----:B------:R-:W-:Y:S01]  /*5dc0*/  IMAD R228, R0, 0x2, R225 ;  /* 0x0000000200e47824 */ /* 0x000fe200078e02e1 */
[----:B------:R-:W-:Y:S01]  /*5dd0*/  FSEL R186, R10, -INF , !P6 ;  /* 0xff8000000aba7808 */ /* 0x000fe20007000000 */
[----:B------:R-:W-:Y:S01]  /*5de0*/  IMAD R227, R0, 0x2, R226 ;  /* 0x0000000200e37824 */ /* 0x000fe200078e02e2 */
[----:B------:R-:W-:Y:S01]  /*5df0*/  ISETP.GE.AND P6, PT, R18, R250, PT ;  /* 0x000000fa1200720c */ /* 0x000fe20003fc6270 */
[----:B------:R-:W1:Y:S01]  /*5e00*/  LDSM.16.MT88.4 R92, [R225+0xc000] ;  /* 0x00c00000e15c783b */ /* 0x000e620000004200 */
[----:B------:R2:W-:Y:S01]  /*5e10*/  MUFU.EX2 R251, R4 ;  /* 0x0000000400fb7308 */ /* 0x0005e20000000800 */
[-C--:B------:R-:W-:Y:S02]  /*5e20*/  ISETP.LT.OR P1, PT, R20, R245.reuse, P1 ;  /* 0x000000f51400720c */ /* 0x080fe40000f21670 */
[----:B------:R-:W-:Y:S01]  /*5e30*/  ISETP.LT.OR P6, PT, R18, R245, P6 ;  /* 0x000000f51200720c */ /* 0x000fe200037c1670 */
[----:B------:R-:W3:Y:S01]  /*5e40*/  LDSM.16.MT88.4 R88, [R226+0xc000] ;  /* 0x00c00000e258783b */ /* 0x000ee20000004200 */
[----:B------:R-:W-:-:S02]  /*5e50*/  ISETP.GE.AND P4, PT, R26, R248, PT ;  /* 0x000000f81a00720c */ /* 0x000fc40003f86270 */
[----:B------:R-:W-:Y:S01]  /*5e60*/  ISETP.GE.AND P5, PT, R16, R248, PT ;  /* 0x000000f81000720c */ /* 0x000fe20003fa6270 */
[----:B------:R4:W-:Y:S01]  /*5e70*/  MUFU.EX2 R233, R3 ;  /* 0x0000000300e97308 */ /* 0x0009e20000000800 */
[----:B------:R-:W-:Y:S01]  /*5e80*/  ISETP.LT.OR P4, PT, R26, R244, P4 ;  /* 0x000000f41a00720c */ /* 0x000fe20002781670 */
[----:B------:R-:W-:Y:S01]  /*5e90*/  LDSM.16.MT88.4 R100, [R228+0xc000] ;  /* 0x00c00000e464783b */ /* 0x000fe20000004200 */
[----:B------:R-:W-:Y:S02]  /*5ea0*/  ISETP.GE.AND P2, PT, R34, R248, PT ;  /* 0x000000f82200720c */ /* 0x000fe40003f46270 */
[----:B------:R-:W-:Y:S01]  /*5eb0*/  FSEL R133, R133, -INF , !P4 ;  /* 0xff80000085857808 */ /* 0x000fe20006000000 */
[----:B------:R-:W-:Y:S01]  /*5ec0*/  LDSM.16.MT88.4 R108, [R225+0xe000] ;  /* 0x00e00000e16c783b */ /* 0x000fe20000004200 */
[-C--:B------:R-:W-:Y:S01]  /*5ed0*/  ISETP.LT.OR P5, PT, R16, R244.reuse, P5 ;  /* 0x000000f41000720c */ /* 0x080fe20002fa1670 */
[----:B------:R-:W1:Y:S01]  /*5ee0*/  MUFU.TANH R10, R8 ;  /* 0x00000008000a7308 */ /* 0x000e620000002400 */
[----:B--2---:R-:W-:Y:S01]  /*5ef0*/  FFMA.FTZ R4, R38, UR23, -R12 ;  /* 0x0000001726047c23 */ /* 0x004fe2000801080c */
[----:B------:R-:W-:Y:S01]  /*5f00*/  FSEL R132, R132, -INF , !P3 ;  /* 0xff80000084847808 */ /* 0x000fe20005800000 */
[----:B------:R-:W-:Y:S01]  /*5f10*/  LDSM.16.MT88.4 R112, [R226+0xe000] ;  /* 0x00e00000e270783b */ /* 0x000fe20000004200 */
[----:B------:R-:W-:-:S02]  /*5f20*/  ISETP.LT.OR P2, PT, R34, R244, P2 ;  /* 0x000000f42200720c */ /* 0x000fc40001741670 */
[----:B------:R-:W-:Y:S01]  /*5f30*/  FSEL R173, R23, -INF , !P5 ;  /* 0xff80000017ad7808 */ /* 0x000fe20006800000 */
[----:B------:R-:W-:Y:S01]  /*5f40*/  LDSM.16.MT88.4 R120, [R228+0xe000] ;  /* 0x00e00000e478783b */ /* 0x000fe20000004200 */
[----:B------:R2:W2:Y:S01]  /*5f50*/  MUFU.EX2 R199, R4 ;  /* 0x0000000400c77308 */ /* 0x0004a20000000800 */
[----:B----4-:R-:W-:Y:S01]  /*5f60*/  FMUL.FTZ R3, R104, UR22 ;  /* 0x0000001668037c20 */ /* 0x010fe20008410000 */
[----:B------:R-:W-:Y:S01]  /*5f70*/  FSEL R172, R24, -INF , !P2 ;  /* 0xff80000018ac7808 */ /* 0x000fe20005000000 */
[----:B------:R-:W-:Y:S01]  /*5f80*/  LDSM.16.MT88.4 R116, [R227+0xe000] ;  /* 0x00e00000e374783b */ /* 0x000fe20000004200 */
[-C--:B------:R-:W-:Y:S02]  /*5f90*/  ISETP.GE.AND P4, PT, R20, R248.reuse, PT ;  /* 0x000000f81400720c */ /* 0x080fe40003f86270 */
[----:B------:R-:W-:Y:S01]  /*5fa0*/  ISETP.GE.AND P3, PT, R18, R248, PT ;  /* 0x000000f81200720c */ /* 0x000fe20003f66270 */
[----:B------:R-:W-:Y:S01]  /*5fb0*/  LDSM.16.MT88.4 R48, [R228+0xc800] ;  /* 0x00c80000e430783b */ /* 0x000fe20000004200 */
[----:B------:R-:W4:Y:S01]  /*5fc0*/  MUFU.TANH R9, R3 ;  /* 0x0000000300097308 */ /* 0x000f220000002400 */
[----:B------:R-:W-:-:S02]  /*5fd0*/  ISETP.LT.OR P4, PT, R20, R244, P4 ;  /* 0x000000f41400720c */ /* 0x000fc40002781670 */
[----:B------:R-:W-:Y:S01]  /*5fe0*/  ISETP.LT.OR P3, PT, R18, R244, P3 ;  /* 0x000000f41200720c */ /* 0x000fe20001f61670 */
[----:B------:R-:W-:Y:S01]  /*5ff0*/  LDSM.16.MT88.4 R60, [R228+0xe800] ;  /* 0x00e80000e43c783b */ /* 0x000fe20000004200 */
[----:B-1----:R-:W-:Y:S02]  /*6000*/  FSEL R194, R10, -INF , !P4 ;  /* 0xff8000000ac27808 */ /* 0x002fe40006000000 */
[----:B------:R-:W-:Y:S01]  /*6010*/  F2FP.BF16.F32.PACK_AB R6, R251, R232 ;  /* 0x000000e8fb06723e */ /* 0x000fe200000010ff */
[----:B------:R-:W-:Y:S01]  /*6020*/  LDSM.16.MT88.4 R68, [R225+0xe800] ;  /* 0x00e80000e144783b */ /* 0x000fe20000004200 */
[----:B--2---:R-:W-:Y:S02]  /*6030*/  FMNMX.FTZ R4, R136, R52, !PT ;  /* 0x0000003488047209 */ /* 0x004fe40007810000 */
[----:B------:R-:W-:Y:S01]  /*6040*/  F2FP.BF16.F32.PACK_AB R5, R178, R199 ;  /* 0x000000c7b205723e */ /* 0x000fe200000010ff */
[----:B------:R-:W-:Y:S01]  /*6050*/  LDSM.16.MT88.4 R64, [R226+0xe800] ;  /* 0x00e80000e240783b */ /* 0x000fe20000004200 */
[----:B------:R-:W-:-:S03]  /*6060*/  FMNMX.FTZ R4, R84, R4, !PT ;  /* 0x0000000454047209 */ /* 0x000fc60007810000 */
[----:B------:R-:W-:Y:S01]  /*6070*/  LDSM.16.MT88.4 R56, [R226+0xc800] ;  /* 0x00c80000e238783b */ /* 0x000fe20000004200 */
[----:B------:R-:W-:Y:S01]  /*6080*/  FMNMX.FTZ R2, R85, R4, !PT ;  /* 0x0000000455027209 */ /* 0x000fe20007810000 */
[----:B------:R-:W-:Y:S01]  /*6090*/  FMUL.FTZ R4, R105, UR22 ;  /* 0x0000001669047c20 */ /* 0x000fe20008410000 */
[----:B----4-:R-:W-:Y:S02]  /*60a0*/  FSEL R187, R9, -INF , !P1 ;  /* 0xff80000009bb7808 */ /* 0x010fe40004800000 */
[----:B------:R-:W-:Y:S01]  /*60b0*/  FMNMX.FTZ R2, R77, R2, !PT ;  /* 0x000000024d027209 */ /* 0x000fe20007810000 */
[----:B------:R-:W1:Y:S01]  /*60c0*/  MUFU.TANH R3, R4 ;  /* 0x0000000400037308 */ /* 0x000e620000002400 */
[----:B------:R-:W-:Y:S02]  /*60d0*/  ISETP.GE.AND P1, PT, R37, R248, PT ;  /* 0x000000f82500720c */ /* 0x000fe40003f26270 */
[----:B------:R-:W-:Y:S01]  /*60e0*/  FMNMX.FTZ R0, R78, R2, !PT ;  /* 0x000000024e007209 */ /* 0x000fe20007810000 */
[----:B------:R-:W-:-:S03]  /*60f0*/  FFMA.FTZ R2, R32, UR23, -R12 ;  /* 0x0000001720027c23 */ /* 0x000fc6000801080c */
[----:B------:R-:W-:Y:S01]  /*6100*/  FMNMX.FTZ R0, R76, R0, !PT ;  /* 0x000000004c007209 */ /* 0x000fe20007810000 */
[----:B------:R2:W-:Y:S03]  /*6110*/  MUFU.EX2 R229, R2 ;  /* 0x0000000200e57308 */ /* 0x0005e60000000800 */
[----:B------:R-:W-:-:S04]  /*6120*/  FMNMX.FTZ R0, R15, R0, !PT ;  /* 0x000000000f007209 */ /* 0x000fc80007810000 */
[----:B------:R-:W-:Y:S02]  /*6130*/  FMNMX.FTZ R0, R139, R0, !PT ;  /* 0x000000008b007209 */ /* 0x000fe40007810000 */
[----:B-1----:R-:W-:Y:S02]  /*6140*/  FSEL R135, R3, -INF , !P6 ;  /* 0xff80000003877808 */ /* 0x002fe40007000000 */
[----:B------:R-:W-:Y:S02]  /*6150*/  FMNMX.FTZ R0, R138, R0, !PT ;  /* 0x000000008a007209 */ /* 0x000fe40007810000 */
[----:B------:R-:W-:Y:S02]  /*6160*/  FMNMX.FTZ R3, R164, R97, !PT ;  /* 0x00000061a4037209 */ /* 0x000fe40007810000 */
[----:B------:R-:W-:Y:S01]  /*6170*/  FMNMX.FTZ R0, R175, R0, !PT ;  /* 0x00000000af007209 */ /* 0x000fe20007810000 */
[----:B--2---:R-:W-:Y:S01]  /*6180*/  FMUL.FTZ R2, R107, UR22 ;  /* 0x000000166b027c20 */ /* 0x004fe20008410000 */
[----:B------:R-:W-:Y:S01]  /*6190*/  ISETP.LT.OR P6, PT, R37, R244, P1 ;  /* 0x000000f42500720c */ /* 0x000fe20000fc1670 */
[----:B------:R-:W-:Y:S01]  /*61a0*/  LDSM.16.MT88.4 R104, [R227+0xc000] ;  /* 0x00c00000e368783b */ /* 0x000fe20000004200 */
[----:B------:R-:W-:Y:S01]  /*61b0*/  FMNMX.FTZ R0, R174, R0, !PT ;  /* 0x00000000ae007209 */ /* 0x000fe20007810000 */
[----:B------:R1:W2:Y:S01]  /*61c0*/  MUFU.TANH R9, R2 ;  /* 0x0000000200097308 */ /* 0x0002a20000002400 */
[----:B------:R-:W-:Y:S01]  /*61d0*/  ISETP.GE.AND P1, PT, R45, R248, PT ;  /* 0x000000f82d00720c */ /* 0x000fe20003f26270 */
[----:B------:R-:W-:Y:S01]  /*61e0*/  LDSM.16.MT88.4 R36, [R225+0xc800] ;  /* 0x00c80000e124783b */ /* 0x000fe20000004200 */
[----:B------:R-:W-:-:S02]  /*61f0*/  FMNMX.FTZ R0, R235, R0, !PT ;  /* 0x00000000eb007209 */ /* 0x000fc40007810000 */
[----:B------:R-:W-:Y:S02]  /*6200*/  ISETP.LT.OR P1, PT, R45, R244, P1 ;  /* 0x000000f42d00720c */ /* 0x000fe40000f21670 */
[----:B------:R-:W-:Y:S02]  /*6210*/  FMNMX.FTZ R0, R186, R0, !PT ;  /* 0x00000000ba007209 */ /* 0x000fe40007810000 */
[----:B------:R-:W-:Y:S02]  /*6220*/  FSEL R243, R17, -INF , !P6 ;  /* 0xff80000011f37808 */ /* 0x000fe40007000000 */
[----:B------:R-:W-:Y:S02]  /*6230*/  FMNMX.FTZ R0, R187, R0, !PT ;  /* 0x00000000bb007209 */ /* 0x000fe40007810000 */
[----:B------:R-:W-:Y:S02]  /*6240*/  FSEL R195, R22, -INF , !P1 ;  /* 0xff80000016c37808 */ /* 0x000fe40004800000 */
[----:B------:R-:W-:Y:S01]  /*6250*/  FMNMX.FTZ R0, R135, R0, !PT ;  /* 0x0000000087007209 */ /* 0x000fe20007810000 */
[----:B-1----:R-:W-:Y:S01]  /*6260*/  FFMA.FTZ R2, R40, UR23, -R13 ;  /* 0x0000001728027c23 */ /* 0x002fe2000801080d */
[----:B--2---:R-:W-:-:S03]  /*6270*/  FSEL R193, R9, -INF , !P3 ;  /* 0xff80000009c17808 */ /* 0x004fc60005800000 */
[----:B------:R-:W1:Y:S01]  /*6280*/  SHFL.BFLY PT, R8, R0, 0x2, 0x1f ;  /* 0x0c401f0000087f89 */ /* 0x000e6200000e0000 */
[----:B------:R2:W-:Y:S01]  /*6290*/  MUFU.EX2 R179, R2 ;  /* 0x0000000200b37308 */ /* 0x0005e20000000800 */
[----:B------:R-:W-:Y:S02]  /*62a0*/  F2FP.BF16.F32.PACK_AB R4, R176, R185 ;  /* 0x000000b9b004723e */ /* 0x000fe400000010ff */
[----:B------:R-:W-:-:S07]  /*62b0*/  F2FP.BF16.F32.PACK_AB R7, R229, R233 ;  /* 0x000000e9e507723e */ /* 0x000fce00000010ff */
[C---:B------:R-:W-:Y:S06]  /*62c0*/  HMMA.16816.F32.BF16 R156, R4.reuse, R92, RZ ;  /* 0x0000005c049c723c */ /* 0x040fec00000418ff */
[----:B---3--:R-:W-:Y:S01]  /*62d0*/  HMMA.16816.F32.BF16 R160, R4, R88, RZ ;  /* 0x0000005804a0723c */ /* 0x008fe200000418ff */
[----:B--2---:R-:W-:Y:S01]  /*62e0*/  FMNMX.FTZ R2, R99, R3, !PT ;  /* 0x0000000363027209 */ /* 0x004fe20007810000 */
[----:B------:R-:W-:-:S03]  /*62f0*/  FFMA.FTZ R3, R41, UR23, -R13 ;  /* 0x0000001729037c23 */ /* 0x000fc6000801080d */
[----:B------:R-:W-:Y:S01]  /*6300*/  FMNMX.FTZ R2, R98, R2, !PT ;  /* 0x0000000262027209 */ /* 0x000fe20007810000 */
[----:B------:R2:W3:Y:S01]  /*6310*/  MUFU.EX2 R249, R3 ;  /* 0x0000000300f97308 */ /* 0x0004e20000000800 */
[----:B-1----:R-:W-:Y:S01]  /*6320*/  FMNMX.FTZ R0, R0, R8, !PT ;  /* 0x0000000800007209 */ /* 0x002fe20007810000 */
[----:B------:R-:W-:Y:S01]  /*6330*/  HMMA.16816.F32.BF16 R152, R4, R100, RZ ;  /* 0x000000640498723c */ /* 0x000fe200000418ff */
[----:B------:R-:W-:-:S03]  /*6340*/  FMNMX.FTZ R2, R96, R2, !PT ;  /* 0x0000000260027209 */ /* 0x000fc60007810000 */
[----:B------:R-:W1:Y:S01]  /*6350*/  SHFL.BFLY PT, R8, R0, 0x1, 0x1f ;  /* 0x0c201f0000087f89 */ /* 0x000e6200000e0000 */
[----:B------:R-:W-:Y:S01]  /*6360*/  FMNMX.FTZ R2, R87, R2, !PT ;  /* 0x0000000257027209 */ /* 0x000fe20007810000 */
[----:B------:R-:W-:Y:S03]  /*6370*/  HMMA.16816.F32.BF16 R148, R4, R104, RZ ;  /* 0x000000680494723c */ /* 0x000fe600000418ff */
[----:B------:R-:W-:-:S03]  /*6380*/  FMNMX.FTZ R2, R86, R2, !PT ;  /* 0x0000000256027209 */ /* 0x000fc60007810000 */
[----:B------:R-:W-:Y:S01]  /*6390*/  HMMA.16816.F32.BF16 R144, R4, R108, RZ ;  /* 0x0000006c0490723c */ /* 0x000fe200000418ff */
[----:B------:R-:W-:Y:S01]  /*63a0*/  FMNMX.FTZ R2, R79, R2, !PT ;  /* 0x000000024f027209 */ /* 0x000fe20007810000 */
[----:B--2---:R-:W-:-:S04]  /*63b0*/  FFMA.FTZ R3, R42, UR23, -R13 ;  /* 0x000000172a037c23 */ /* 0x004fc8000801080d */
[C---:B------:R-:W-:Y:S01]  /*63c0*/  HMMA.16816.F32.BF16 R140, R4.reuse, R112, RZ ;  /* 0x00000070048c723c */ /* 0x040fe200000418ff */
[----:B------:R2:W-:Y:S05]  /*63d0*/  MUFU.EX2 R234, R3 ;  /* 0x0000000300ea7308 */ /* 0x0005ea0000000800 */
[----:B------:R-:W-:Y:S01]  /*63e0*/  HMMA.16816.F32.BF16 R128, R4, R120, RZ ;  /* 0x000000780480723c */ /* 0x000fe200000418ff */
[----:B-1----:R-:W-:-:S05]  /*63f0*/  FMNMX.FTZ R137, R0, R8, !PT ;  /* 0x0000000800897209 */ /* 0x002fca0007810000 */
[C---:B------:R-:W-:Y:S01]  /*6400*/  HMMA.16816.F32.BF16 R124, R4.reuse, R116, RZ ;  /* 0x00000074047c723c */ /* 0x040fe200000418ff */
[----:B---3--:R-:W-:Y:S02]  /*6410*/  F2FP.BF16.F32.PACK_AB R8, R249, R179 ;  /* 0x000000b3f908723e */ /* 0x008fe400000010ff */
[----:B------:R-:W-:Y:S01]  /*6420*/  FSETP.NEU.FTZ.AND P1, PT, R137, -INF , PT ;  /* 0xff8000008900780b */ /* 0x000fe20003f3d000 */
[----:B--2---:R-:W-:Y:S02]  /*6430*/  FFMA.FTZ R3, R28, UR23, -R13 ;  /* 0x000000171c037c23 */ /* 0x004fe4000801080d */
[C---:B------:R-:W-:Y:S02]  /*6440*/  HMMA.16816.F32.BF16 R80, R4.reuse, R94, RZ ;  /* 0x0000005e0450723c */ /* 0x040fe400000418ff */
[----:B------:R1:W2:Y:S04]  /*6450*/  MUFU.EX2 R204, R3 ;  /* 0x0000000300cc7308 */ /* 0x0002a80000000800 */
[C---:B------:R-:W-:Y:S06]  /*6460*/  HMMA.16816.F32.BF16 R72, R4.reuse, R90, RZ ;  /* 0x0000005a0448723c */ /* 0x040fec00000418ff */
[C---:B------:R-:W-:Y:S06]  /*6470*/  HMMA.16816.F32.BF16 R32, R4.reuse, R106, RZ ;  /* 0x0000006a0420723c */ /* 0x040fec00000418ff */
[----:B------:R-:W-:Y:S01]  /*6480*/  HMMA.16816.F32.BF16 R28, R4, R110, RZ ;  /* 0x0000006e041c723c */ /* 0x000fe200000418ff */
[----:B-1----:R-:W-:Y:S01]  /*6490*/  FMNMX.FTZ R3, R133, R2, !PT ;  /* 0x0000000285037209 */ /* 0x002fe20007810000 */
[----:B------:R-:W-:Y:S01]  /*64a0*/  FFMA.FTZ R2, R43, UR23, -R12 ;  /* 0x000000172b027c23 */ /* 0x000fe2000801080c */
[----:B--2---:R-:W-:-:S02]  /*64b0*/  F2FP.BF16.F32.PACK_AB R10, R204, R234 ;  /* 0x000000eacc0a723e */ /* 0x004fc400000010ff */
[----:B------:R-:W-:Y:S01]  /*64c0*/  FMNMX.FTZ R3, R132, R3, !PT ;  /* 0x0000000384037209 */ /* 0x000fe20007810000 */
[----:B------:R1:W-:Y:S01]  /*64d0*/  MUFU.EX2 R177, R2 ;  /* 0x0000000200b17308 */ /* 0x0003e20000000800 */
[----:B------:R-:W-:Y:S02]  /*64e0*/  HMMA.16816.F32.BF16 R40, R4, R102, RZ ;  /* 0x000000660428723c */ /* 0x000fe400000418ff */
        /* <DEDUP_REMOVED lines=8> */
[----:B------:R1:W2:Y:S03]  /*6570*/  MUFU.EX2 R198, R2 ;  /* 0x0000000200c67308 */ /* 0x0002a60000000800 */
[----:B------:R-:W-:-:S05]  /*6580*/  FMNMX.FTZ R3, R193, R3, !PT ;  /* 0x00000003c1037209 */ /* 0x000fca0007810000 */
[----:B------:R-:W3:Y:S01]  /*6590*/  SHFL.BFLY PT, R14, R3, 0x2, 0x1f ;  /* 0x0c401f00030e7f89 */ /* 0x000ee200000e0000 */
[--C-:B-1----:R-:W-:Y:S01]  /*65a0*/  FFMA.FTZ R2, R46, UR23, -R12.reuse ;  /* 0x000000172e027c23 */ /* 0x102fe2000801080c */
[----:B--2---:R-:W-:Y:S02]  /*65b0*/  F2FP.BF16.F32.PACK_AB R9, R198, R177 ;  /* 0x000000b1c609723e */ /* 0x004fe400000010ff */
[----:B------:R-:W1:Y:S01]  /*65c0*/  LDSM.16.MT88.4 R44, [R227+0xc800] ;  /* 0x00c80000e32c783b */ /* 0x000e620000004200 */
[----:B------:R2:W-:Y:S02]  /*65d0*/  MUFU.EX2 R231, R2 ;  /* 0x0000000200e77308 */ /* 0x0005e40000000800 */
[----:B--2---:R-:W-:Y:S02]  /*65e0*/  FFMA.FTZ R2, R25, UR23, -R12 ;  /* 0x0000001719027c23 */ /* 0x004fe4000801080c */
[----:B------:R-:W-:Y:S04]  /*65f0*/  HMMA.16816.F32.BF16 R24, R4, R114, RZ ;  /* 0x000000720418723c */ /* 0x000fe800000418ff */
[----:B------:R2:W4:Y:S02]  /*6600*/  MUFU.EX2 R224, R2 ;  /* 0x0000000200e07308 */ /* 0x0005240000000800 */
[----:B--2---:R-:W-:Y:S01]  /*6610*/  FMUL.FTZ R2, R137, UR23 ;  /* 0x0000001789027c20 */ /* 0x004fe20008410000 */
[----:B----4-:R-:W-:-:S04]  /*6620*/  F2FP.BF16.F32.PACK_AB R11, R224, R231 ;  /* 0x000000e7e00b723e */ /* 0x010fc800000010ff */
[----:B------:R-:W-:-:S03]  /*6630*/  FSEL R2, R2, RZ, P1 ;  /* 0x000000ff02027208 */ /* 0x000fc60000800000 */
[C---:B------:R-:W-:Y:S02]  /*6640*/  HMMA.16816.F32.BF16 R188, R8.reuse, R48, R152 ;  /* 0x0000003008bc723c */ /* 0x040fe40000041898 */
[--C-:B------:R-:W-:Y:S01]  /*6650*/  FFMA.FTZ R0, R136, UR23, -R2.reuse ;  /* 0x0000001788007c23 */ /* 0x100fe20008010802 */
[--C-:B------:R-:W-:Y:S02]  /*6660*/  FFMA.FTZ R4, R52, UR23, -R2.reuse ;  /* 0x0000001734047c23 */ /* 0x100fe40008010802 */
[----:B------:R-:W2:Y:S01]  /*6670*/  LDSM.16.MT88.4 R52, [R227+0xe800] ;  /* 0x00e80000e334783b */ /* 0x000ea20000004200 */
[----:B------:R3:W-:Y:S01]  /*6680*/  MUFU.EX2 R168, R0 ;  /* 0x0000000000a87308 */ /* 0x0007e20000000800 */
[C---:B------:R-:W-:Y:S06]  /*6690*/  HMMA.16816.F32.BF16 R152, R8.reuse, R38, R80 ;  /* 0x000000260898723c */ /* 0x040fec0000041850 */
[C---:B------:R-:W-:Y:S01]  /*66a0*/  HMMA.16816.F32.BF16 R128, R8.reuse, R60, R128 ;  /* 0x0000003c0880723c */ /* 0x040fe20000041880 */
[----:B------:R4:W-:Y:S05]  /*66b0*/  MUFU.EX2 R165, R4 ;  /* 0x0000000400a57308 */ /* 0x0009ea0000000800 */
[----:B------:R-:W-:Y:S01]  /*66c0*/  HMMA.16816.F32.BF16 R208, R8, R68, R144 ;  /* 0x0000004408d0723c */ /* 0x000fe20000041890 */
[----:B---3--:R-:W-:Y:S01]  /*66d0*/  FMNMX.FTZ R0, R3, R14, !PT ;  /* 0x0000000e03007209 */ /* 0x008fe20007810000 */
[----:B------:R-:W-:-:S04]  /*66e0*/  FFMA.FTZ R3, R84, UR23, -R2 ;  /* 0x0000001754037c23 */ /* 0x000fc80008010802 */
[C---:B------:R-:W-:Y:S01]  /*66f0*/  HMMA.16816.F32.BF16 R144, R8.reuse, R64, R140 ;  /* 0x000000400890723c */ /* 0x040fe2000004188c */
[----:B------:R3:W-:Y:S01]  /*6700*/  MUFU.EX2 R192, R3 ;  /* 0x0000000300c07308 */ /* 0x0007e20000000800 */
[----:B----4-:R-:W4:Y:S04]  /*6710*/  SHFL.BFLY PT, R4, R0, 0x1, 0x1f ;  /* 0x0c201f0000047f89 */ /* 0x010f2800000e0000 */
[C---:B------:R-:W-:Y:S06]  /*6720*/  HMMA.16816.F32.BF16 R180, R8.reuse, R56, R160 ;  /* 0x0000003808b4723c */ /* 0x040fec00000418a0 */
[----:B------:R-:W-:Y:S01]  /*6730*/  IMAD.MOV.U32 R239, RZ, RZ, R131 ;  /* 0x000000ffffef7224 */ /* 0x000fe200078e0083 */
[----:B-1----:R-:W-:Y:S01]  /*6740*/  HMMA.16816.F32.BF16 R212, R8, R44, R148 ;  /* 0x0000002c08d4723c */ /* 0x002fe20000041894 */
[----:B------:R-:W-:Y:S01]  /*6750*/  IMAD.MOV.U32 R238, RZ, RZ, R128 ;  /* 0x000000ffffee7224 */ /* 0x000fe200078e0080 */
[----:B------:R-:W-:Y:S01]  /*6760*/  MOV R160, R187 ;  /* 0x000000bb00a07202 */ /* 0x000fe20000000f00 */
[----:B------:R-:W-:-:S02]  /*6770*/  IMAD.MOV.U32 R161, RZ, RZ, R186 ;  /* 0x000000ffffa17224 */ /* 0x000fc400078e00ba */
[----:B------:R-:W-:Y:S01]  /*6780*/  MOV R237, R208 ;  /* 0x000000d000ed7202 */ /* 0x000fe20000000f00 */
[----:B------:R-:W-:Y:S02]  /*6790*/  IMAD.MOV.U32 R236, RZ, RZ, R209 ;  /* 0x000000ffffec7224 */ /* 0x000fe400078e00d1 */
[----:B---3--:R-:W-:Y:S01]  /*67a0*/  FFMA.FTZ R3, R85, UR23, -R2 ;  /* 0x0000001755037c23 */ /* 0x008fe20008010802 */
[C---:B--2---:R-:W-:Y:S01]  /*67b0*/  HMMA.16816.F32.BF16 R124, R8.reuse, R52, R124 ;  /* 0x00000034087c723c */ /* 0x044fe2000004187c */
[----:B------:R-:W-:Y:S02]  /*67c0*/  IMAD.MOV.U32 R223, RZ, RZ, R210 ;  /* 0x000000ffffdf7224 */ /* 0x000fe400078e00d2 */
[----:B------:R1:W2:Y:S01]  /*67d0*/  MUFU.EX2 R169, R3 ;  /* 0x0000000300a97308 */ /* 0x0002a20000000800 */
[----:B------:R-:W-:Y:S01]  /*67e0*/  IMAD.MOV.U32 R222, RZ, RZ, R211 ;  /* 0x000000ffffde7224 */ /* 0x000fe200078e00d3 */
[----:B------:R-:W-:Y:S01]  /*67f0*/  MOV R207, R145 ;  /* 0x0000009100cf7202 */ /* 0x000fe20000000f00 */
[----:B------:R-:W-:Y:S01]  /*6800*/  IMAD.MOV.U32 R162, RZ, RZ, R185 ;  /* 0x000000ffffa27224 */ /* 0x000fe200078e00b9 */
[----:B------:R-:W-:Y:S01]  /*6810*/  HMMA.16816.F32.BF16 R156, R8, R36, R156 ;  /* 0x00000024089c723c */ /* 0x000fe2000004189c */
[----:B------:R-:W-:Y:S01]  /*6820*/  IMAD.MOV.U32 R163, RZ, RZ, R184 ;  /* 0x000000ffffa37224 */ /* 0x000fe200078e00b8 */
[----:B----4-:R-:W-:Y:S01]  /*6830*/  FMNMX.FTZ R136, R0, R4, !PT ;  /* 0x0000000400887209 */ /* 0x010fe20007810000 */
[----:B------:R-:W-:Y:S01]  /*6840*/  FFMA.FTZ R0, R76, UR23, -R2 ;  /* 0x000000174c007c23 */ /* 0x000fe20008010802 */
[----:B------:R-:W-:-:S02]  /*6850*/  IMAD.MOV.U32 R76, RZ, RZ, R129 ;  /* 0x000000ffff4c7224 */ /* 0x000fc400078e0081 */
[----:B------:R-:W-:Y:S01]  /*6860*/  FSETP.NEU.FTZ.AND P1, PT, R136, -INF , PT ;  /* 0xff8000008800780b */ /* 0x000fe20003f3d000 */
[----:B------:R3:W-:Y:S01]  /*6870*/  MUFU.EX2 R14, R0 ;  /* 0x00000000000e7308 */ /* 0x0007e20000000800 */
[C---:B------:R-:W-:Y:S01]  /*6880*/  HMMA.16816.F32.BF16 R184, R8.reuse, R50, R40 ;  /* 0x0000003208b8723c */ /* 0x040fe20000041828 */
[----:B------:R-:W-:Y:S02]  /*6890*/  IMAD.MOV.U32 R143, RZ, RZ, R146 ;  /* 0x000000ffff8f7224 */ /* 0x000fe400078e0092 */
[----:B------:R-:W-:Y:S02]  /*68a0*/  IMAD.MOV.U32 R142, RZ, RZ, R147 ;  /* 0x000000ffff8e7224 */ /* 0x000fe400078e0093 */
[----:B-1----:R-:W-:Y:S01]  /*68b0*/  FFMA.FTZ R3, R77, UR23, -R2 ;  /* 0x000000174d037c23 */ /* 0x002fe20008010802 */
[----:B--2---:R-:W-:Y:S01]  /*68c0*/  MOV R82, R169 ;  /* 0x000000a900527202 */ /* 0x004fe20000000f00 */
[C---:B------:R-:W-:Y:S01]  /*68d0*/  HMMA.16816.F32.BF16 R208, R8.reuse, R70, R28 ;  /* 0x0000004608d0723c */ /* 0x040fe2000004181c */
[----:B------:R-:W-:Y:S01]  /*68e0*/  IMAD.MOV.U32 R141, RZ, RZ, R144 ;  /* 0x000000ffff8d7224 */ /* 0x000fe200078e0090 */
[----:B------:R1:W-:Y:S01]  /*68f0*/  MUFU.EX2 R205, R3 ;  /* 0x0000000300cd7308 */ /* 0x0003e20000000800 */
[----:B------:R-:W-:Y:S01]  /*6900*/  MOV R7, R124 ;  /* 0x0000007c00077202 */ /* 0x000fe20000000f00 */
[----:B------:R-:W-:Y:S01]  /*6910*/  IMAD.MOV.U32 R6, RZ, RZ, R125 ;  /* 0x000000ffff067224 */ /* 0x000fe200078e007d */
[----:B------:R-:W-:Y:S01]  /*6920*/  MOV R124, R76 ;  /* 0x0000004c007c7202 */ /* 0x000fe20000000f00 */
[----:B------:R-:W-:Y:S01]  /*6930*/  IMAD.MOV.U32 R4, RZ, RZ, R126 ;  /* 0x000000ffff047224 */ /* 0x000fe200078e007e */
[----:B------:R-:W-:Y:S01]  /*6940*/  HMMA.16816.F32.BF16 R148, R8, R62, R20 ;  /* 0x0000003e0894723c */ /* 0x000fe20000041814 */
[----:B------:R-:W-:-:S02]  /*6950*/  IMAD.MOV.U32 R5, RZ, RZ, R127 ;  /* 0x000000ffff057224 */ /* 0x000fc400078e007f */
[----:B---3--:R-:W-:Y:S01]  /*6960*/  FMUL.FTZ R0, R136, UR23 ;  /* 0x0000001788007c20 */ /* 0x008fe20008410000 */
[----:B------:R-:W-:Y:S02]  /*6970*/  IMAD.MOV.U32 R126, RZ, RZ, R162 ;  /* 0x000000ffff7e7224 */ /* 0x000fe400078e00a2 */
[----:B------:R-:W-:Y:S02]  /*6980*/  IMAD.MOV.U32 R127, RZ, RZ, R163 ;  /* 0x000000ffff7f7224 */ /* 0x000fe400078e00a3 */
[----:B------:R-:W-:Y:S01]  /*6990*/  FSEL R0, R0, RZ, P1 ;  /* 0x000000ff00007208 */ /* 0x000fe20000800000 */
[----:B-1----:R-:W-:Y:S01]  /*69a0*/  FFMA.FTZ R3, R78, UR23, -R2 ;  /* 0x000000174e037c23 */ /* 0x002fe20008010802 */
[----:B------:R-:W-:Y:S02]  /*69b0*/  MOV R78, R130 ;  /* 0x00000082004e7202 */ /* 0x000fe40000000f00 */
[----:B------:R-:W-:Y:S01]  /*69c0*/  HMMA.16816.F32.BF16 R128, R8, R54, R16 ;  /* 0x000000360880723c */ /* 0x000fe20000041810 */
[----:B------:R1:W-:Y:S02]  /*69d0*/  MUFU.EX2 R77, R3 ;  /* 0x00000003004d7308 */ /* 0x0003e40000000800 */
[----:B------:R-:W-:Y:S01]  /*69e0*/  IMAD.MOV.U32 R125, RZ, RZ, R78 ;  /* 0x000000ffff7d7224 */ /* 0x000fe200078e004e */
[----:B------:R-:W-:Y:S01]  /*69f0*/  MOV R78, R198 ;  /* 0x000000c6004e7202 */ /* 0x000fe20000000f00 */
[----:B-1----:R-:W-:Y:S01]  /*6a00*/  FFMA.FTZ R3, R15, UR23, -R2 ;  /* 0x000000170f037c23 */ /* 0x002fe20008010802 */
[----:B------:R-:W-:-:S02]  /*6a10*/  IMAD.MOV.U32 R15, RZ, RZ, R7 ;  /* 0x000000ffff0f7224 */ /* 0x000fc400078e0007 */
[----:B------:R-:W-:Y:S01]  /*6a20*/  IMAD.MOV.U32 R7, RZ, RZ, R197 ;  /* 0x000000ffff077224 */ /* 0x000fe200078e00c5 */
[----:B------:R1:W2:Y:S04]  /*6a30*/  MUFU.EX2 R84, R3 ;  /* 0x0000000300547308 */ /* 0x0002a80000000800 */
[----:B------:R-:W-:Y:S01]  /*6a40*/  MOV R85, R7 ;  /* 0x0000000700557202 */ /* 0x000fe20000000f00 */
[----:B-1----:R-:W-:Y:S01]  /*6a50*/  FFMA.FTZ R3, R164, UR23, -R0 ;  /* 0x00000017a4037c23 */ /* 0x002fe20008010800 */
[----:B------:R-:W-:Y:S02]  /*6a60*/  IMAD.MOV.U32 R164, RZ, RZ, R168 ;  /* 0x000000ffffa47224 */ /* 0x000fe400078e00a8 */
[----:B--2---:R-:W-:Y:S01]  /*6a70*/  IMAD.MOV.U32 R83, RZ, RZ, R84 ;  /* 0x000000ffff537224 */ /* 0x004fe200078e0054 */
[----:B------:R1:W-:Y:S01]  /*6a80*/  MUFU.EX2 R81, R3 ;  /* 0x0000000300517308 */ /* 0x0003e20000000800 */
[----:B------:R-:W-:Y:S01]  /*6a90*/  HMMA.16816.F32.BF16 R168, R8, R58, R72 ;  /* 0x0000003a08a8723c */ /* 0x000fe20000041848 */
[----:B------:R-:W-:-:S06]  /*6aa0*/  IMAD.MOV.U32 R84, RZ, RZ, R196 ;  /* 0x000000ffff547224 */ /* 0x000fcc00078e00c4 */
[----:B------:R-:W-:Y:S02]  /*6ab0*/  IMAD.MOV.U32 R74, RZ, RZ, R200 ;  /* 0x000000ffff4a7224 */ /* 0x000fe400078e00c8 */
[----:B------:R-:W-:Y:S01]  /*6ac0*/  IMAD.MOV.U32 R73, RZ, RZ, R199 ;  /* 0x000000ffff497224 */ /* 0x000fe200078e00c7 */
[C---:B------:R-:W-:Y:S01]  /*6ad0*/  HMMA.16816.F32.BF16 R200, R8.reuse, R46, R32 ;  /* 0x0000002e08c8723c */ /* 0x040fe20000041820 */
[----:B------:R-:W-:Y:S02]  /*6ae0*/  IMAD.MOV.U32 R75, RZ, RZ, R4 ;  /* 0x000000ffff4b7224 */ /* 0x000fe400078e0004 */
[--C-:B------:R-:W-:Y:S01]  /*6af0*/  FFMA.FTZ R4, R87, UR23, -R0.reuse ;  /* 0x0000001757047c23 */ /* 0x100fe20008010800 */
[----:B-1----:R-:W-:Y:S02]  /*6b00*/  FFMA.FTZ R3, R97, UR23, -R0 ;  /* 0x0000001761037c23 */ /* 0x002fe40008010800 */
[----:B------:R-:W-:Y:S01]  /*6b10*/  HMMA.16816.F32.BF16 R196, R8, R66, R24 ;  /* 0x0000004208c4723c */ /* 0x000fe20000041818 */
[----:B------:R1:W-:Y:S06]  /*6b20*/  MUFU.EX2 R240, R4 ;  /* 0x0000000400f07308 */ /* 0x0003ec0000000800 */
[----:B------:R-:W-:-:S02]  /*6b30*/  F2FP.BF16.F32.PACK_AB R8, R165, R164 ;  /* 0x000000a4a508723e */ /* 0x000fc400000010ff */
[----:B------:R2:W3:Y:S01]  /*6b40*/  MUFU.EX2 R80, R3 ;  /* 0x0000000300507308 */ /* 0x0004e20000000800 */
[----:B------:R-:W-:Y:S02]  /*6b50*/  F2FP.BF16.F32.PACK_AB R10, R82, R192 ;  /* 0x000000c0520a723e */ /* 0x000fe400000010ff */
[----:B-1----:R-:W-:Y:S01]  /*6b60*/  F2FP.BF16.F32.PACK_AB R4, R77, R205 ;  /* 0x000000cd4d04723e */ /* 0x002fe200000010ff */
[----:B--2---:R-:W-:Y:S01]  /*6b70*/  FFMA.FTZ R3, R99, UR23, -R0 ;  /* 0x0000001763037c23 */ /* 0x004fe20008010800 */
[----:B---3--:R-:W-:-:S03]  /*6b80*/  F2FP.BF16.F32.PACK_AB R9, R80, R81 ;  /* 0x000000515009723e */ /* 0x008fc600000010ff */
        /* <DEDUP_REMOVED lines=8> */
[----:B------:R-:W-:Y:S02]  /*6c10*/  IMAD.MOV.U32 R88, RZ, RZ, R5 ;  /* 0x000000ffff587224 */ /* 0x000fe400078e0005 */
[----:B------:R-:W-:-:S03]  /*6c20*/  IMAD.MOV.U32 R89, RZ, RZ, R75 ;  /* 0x000000ffff597224 */ /* 0x000fc600078e004b */
[C---:B------:R-:W-:Y:S01]  /*6c30*/  HMMA.16816.F32.BF16 R28, R8.reuse, R92, RZ ;  /* 0x0000005c081c723c */ /* 0x040fe200000418ff */
[----:B-1----:R-:W-:Y:S01]  /*6c40*/  FFMA.FTZ R3, R86, UR23, -R0 ;  /* 0x0000001756037c23 */ /* 0x002fe20008010800 */
[----:B--2---:R-:W-:Y:S01]  /*6c50*/  F2FP.BF16.F32.PACK_AB R5, R240, R230 ;  /* 0x000000e6f005723e */ /* 0x004fe200000010ff */
[----:B------:R-:W-:Y:S01]  /*6c60*/  IMAD.MOV.U32 R100, RZ, RZ, R161 ;  /* 0x000000ffff647224 */ /* 0x000fe200078e00a1 */
[----:B------:R-:W-:Y:S01]  /*6c70*/  MOV R101, R160 ;  /* 0x000000a000657202 */ /* 0x000fe20000000f00 */
[----:B------:R1:W-:Y:S01]  /*6c80*/  MUFU.EX2 R242, R3 ;  /* 0x0000000300f27308 */ /* 0x0003e20000000800 */
[----:B------:R-:W-:Y:S01]  /*6c90*/  HMMA.16816.F32.BF16 R16, R8, R104, RZ ;  /* 0x000000680810723c */ /* 0x000fe200000418ff */
[----:B------:R-:W-:Y:S01]  /*6ca0*/  IMAD.MOV.U32 R93, RZ, RZ, R124 ;  /* 0x000000ffff5d7224 */ /* 0x000fe200078e007c */
[----:B------:R-:W-:Y:S01]  /*6cb0*/  MOV R92, R15 ;  /* 0x0000000f005c7202 */ /* 0x000fe20000000f00 */
[----:B------:R-:W-:-:S03]  /*6cc0*/  IMAD.MOV.U32 R15, RZ, RZ, R125 ;  /* 0x000000ffff0f7224 */ /* 0x000fc600078e007d */
[----:B------:R-:W-:Y:S01]  /*6cd0*/  HMMA.16816.F32.BF16 R32, R8, R94, RZ ;  /* 0x0000005e0820723c */ /* 0x000fe200000418ff */
[----:B------:R-:W-:Y:S01]  /*6ce0*/  IMAD.MOV.U32 R105, RZ, RZ, R179 ;  /* 0x000000ffff697224 */ /* 0x000fe200078e00b3 */
[----:B------:R-:W-:-:S05]  /*6cf0*/  MOV R104, R178 ;  /* 0x000000b200687202 */ /* 0x000fca0000000f00 */
[----:B------:R-:W-:Y:S02]  /*6d00*/  IMAD.MOV.U32 R95, RZ, RZ, R85 ;  /* 0x000000ffff5f7224 */ /* 0x000fe400078e0055 */
[----:B------:R-:W-:Y:S02]  /*6d10*/  IMAD.MOV.U32 R94, RZ, RZ, R84 ;  /* 0x000000ffff5e7224 */ /* 0x000fe400078e0054 */
[----:B-1----:R-:W-:-:S04]  /*6d20*/  FFMA.FTZ R3, R79, UR23, -R0 ;  /* 0x000000174f037c23 */ /* 0x002fc80008010800 */
[----:B------:R1:W2:Y:S02]  /*6d30*/  MUFU.EX2 R241, R3 ;  /* 0x0000000300f17308 */ /* 0x0002a40000000800 */
[----:B-1----:R-:W-:Y:S01]  /*6d40*/  IMAD.MOV.U32 R3, RZ, RZ, R6 ;  /* 0x000000ffff037224 */ /* 0x002fe200078e0006 */
[----:B------:R-:W-:Y:S02]  /*6d50*/  F2FP.BF16.F32.PACK_AB R6, R83, R14 ;  /* 0x0000000e5306723e */ /* 0x000fe400000010ff */
[----:B--2---:R-:W-:-:S07]  /*6d60*/  F2FP.BF16.F32.PACK_AB R7, R241, R242 ;  /* 0x000000f2f107723e */ /* 0x004fce00000010ff */
[C---:B------:R-:W-:Y:S06]  /*6d70*/  HMMA.16816.F32.BF16 R160, R4.reuse, R56, R24 ;  /* 0x0000003804a0723c */ /* 0x040fec0000041818 */
[----:B------:R-:W-:Y:S01]  /*6d80*/  HMMA.16816.F32.BF16 R144, R4, R36, R28 ;  /* 0x000000240490723c */ /* 0x000fe2000004181c */
[----:B------:R-:W-:Y:S02]  /*6d90*/  IMAD.MOV.U32 R56, RZ, RZ, R177 ;  /* 0x000000ffff387224 */ /* 0x000fe400078e00b1 */
[----:B------:R-:W-:-:S03]  /*6da0*/  IMAD.MOV.U32 R57, RZ, RZ, R176 ;  /* 0x000000ffff397224 */ /* 0x000fc600078e00b0 */
[----:B------:R-:W-:Y:S06]  /*6db0*/  HMMA.16816.F32.BF16 R176, R4, R48, R20 ;  /* 0x0000003004b0723c */ /* 0x000fec0000041814 */
[----:B------:R-:W-:Y:S01]  /*6dc0*/  HMMA.16816.F32.BF16 R20, R8, R120, RZ ;  /* 0x000000780814723c */ /* 0x000fe200000418ff */
[----:B------:R-:W-:Y:S01]  /*6dd0*/  IMAD.MOV.U32 R48, RZ, RZ, R78 ;  /* 0x000000ffff307224 */ /* 0x000fe200078e004e */
[----:B------:R-:W-:-:S04]  /*6de0*/  MOV R49, R77 ;  /* 0x0000004d00317202 */ /* 0x000fc80000000f00 */
[----:B------:R-:W-:Y:S01]  /*6df0*/  HMMA.16816.F32.BF16 R28, R8, R108, RZ ;  /* 0x0000006c081c723c */ /* 0x000fe200000418ff */
[----:B------:R-:W-:Y:S02]  /*6e00*/  IMAD.MOV.U32 R121, RZ, RZ, R3 ;  /* 0x000000ffff797224 */ /* 0x000fe400078e0003 */
[----:B------:R-:W-:Y:S01]  /*6e10*/  FFMA.FTZ R3, R139, UR23, -R2 ;  /* 0x000000178b037c23 */ /* 0x000fe20008010802 */
[----:B------:R-:W-:Y:S01]  /*6e20*/  IMAD.MOV.U32 R120, RZ, RZ, R92 ;  /* 0x000000ffff787224 */ /* 0x000fe200078e005c */
[----:B------:R-:W-:Y:S01]  /*6e30*/  MOV R92, R140 ;  /* 0x0000008c005c7202 */ /* 0x000fe20000000f00 */
[----:B------:R-:W-:Y:S01]  /*6e40*/  HMMA.16816.F32.BF16 R76, R4, R44, R16 ;  /* 0x0000002c044c723c */ /* 0x000fe20000041810 */
[----:B------:R1:W-:Y:S01]  /*6e50*/  MUFU.EX2 R139, R3 ;  /* 0x00000003008b7308 */ /* 0x0003e20000000800 */
[----:B------:R-:W-:Y:S01]  /*6e60*/  MOV R109, R48 ;  /* 0x00000030006d7202 */ /* 0x000fe20000000f00 */
[----:B------:R-:W-:-:S03]  /*6e70*/  IMAD.MOV.U32 R108, RZ, RZ, R49 ;  /* 0x000000ffff6c7224 */ /* 0x000fc600078e0031 */
[----:B------:R-:W-:Y:S01]  /*6e80*/  HMMA.16816.F32.BF16 R16, R8, R116, RZ ;  /* 0x000000740810723c */ /* 0x000fe200000418ff */
[----:B------:R-:W-:-:S05]  /*6e90*/  IMAD.MOV.U32 R45, RZ, RZ, R73 ;  /* 0x000000ffff2d7224 */ /* 0x000fca00078e0049 */
[----:B------:R-:W-:Y:S01]  /*6ea0*/  HMMA.16816.F32.BF16 R24, R8, R112, RZ ;  /* 0x000000700818723c */ /* 0x000fe200000418ff */
[----:B------:R-:W-:Y:S01]  /*6eb0*/  IMAD.MOV.U32 R117, RZ, RZ, R126 ;  /* 0x000000ffff757224 */ /* 0x000fe200078e007e */
[----:B------:R-:W-:-:S04]  /*6ec0*/  MOV R116, R127 ;  /* 0x0000007f00747202 */ /* 0x000fc80000000f00 */
[----:B------:R-:W-:Y:S01]  /*6ed0*/  HMMA.16816.F32.BF16 R84, R4, R60, R20 ;  /* 0x0000003c0454723c */ /* 0x000fe20000041814 */
[----:B-1----:R-:W-:Y:S01]  /*6ee0*/  FFMA.FTZ R3, R138, UR23, -R2 ;  /* 0x000000178a037c23 */ /* 0x002fe20008010802 */
[----:B------:R-:W-:Y:S02]  /*6ef0*/  IMAD.MOV.U32 R112, RZ, RZ, R74 ;  /* 0x000000ffff707224 */ /* 0x000fe400078e004a */
[----:B------:R-:W-:Y:S02]  /*6f00*/  IMAD.MOV.U32 R113, RZ, RZ, R205 ;  /* 0x000000ffff717224 */ /* 0x000fe400078e00cd */
[----:B------:R-:W-:Y:S06]  /*6f10*/  HMMA.16816.F32.BF16 R20, R8, R114, RZ ;  /* 0x000000720814723c */ /* 0x000fec00000418ff */
[----:B------:R-:W-:Y:S01]  /*6f20*/  HMMA.16816.F32.BF16 R72, R4, R68, R28 ;  /* 0x000000440448723c */ /* 0x000fe2000004181c */
[----:B------:R-:W-:-:S02]  /*6f30*/  IMAD.MOV.U32 R115, RZ, RZ, R105 ;  /* 0x000000ffff737224 */ /* 0x000fc400078e0069 */
[----:B------:R-:W-:Y:S02]  /*6f40*/  IMAD.MOV.U32 R105, RZ, RZ, R93 ;  /* 0x000000ffff697224 */ /* 0x000fe400078e005d */
[----:B------:R-:W-:Y:S01]  /*6f50*/  IMAD.MOV.U32 R93, RZ, RZ, R204 ;  /* 0x000000ffff5d7224 */ /* 0x000fe200078e00cc */
[----:B------:R-:W-:Y:S01]  /*6f60*/  HMMA.16816.F32.BF16 R28, R8, R106, RZ ;  /* 0x0000006a081c723c */ /* 0x000fe200000418ff */
[----:B------:R1:W2:Y:S01]  /*6f70*/  MUFU.EX2 R204, R3 ;  /* 0x0000000300cc7308 */ /* 0x0002a20000000800 */
[----:B------:R-:W-:Y:S02]  /*6f80*/  IMAD.MOV.U32 R114, RZ, RZ, R88 ;  /* 0x000000ffff727224 */ /* 0x000fe400078e0058 */
[----:B------:R-:W-:Y:S02]  /*6f90*/  IMAD.MOV.U32 R88, RZ, RZ, R141 ;  /* 0x000000ffff587224 */ /* 0x000fe400078e008d */
[----:B------:R-:W-:Y:S01]  /*6fa0*/  HMMA.16816.F32.BF16 R124, R4, R52, R16 ;  /* 0x00000034047c723c */ /* 0x000fe20000041810 */
[----:B------:R-:W-:Y:S01]  /*6fb0*/  IMAD.MOV.U32 R106, RZ, RZ, R15 ;  /* 0x000000ffff6a7224 */ /* 0x000fe200078e000f */
[----:B------:R-:W-:Y:S01]  /*6fc0*/  MOV R107, R239 ;  /* 0x000000ef006b7202 */ /* 0x000fe20000000f00 */
[----:B------:R-:W-:-:S03]  /*6fd0*/  IMAD.MOV.U32 R15, RZ, RZ, R206 ;  /* 0x000000ffff0f7224 */ /* 0x000fc600078e00ce */
[----:B------:R-:W-:Y:S01]  /*6fe0*/  HMMA.16816.F32.BF16 R16, R8, R122, RZ ;  /* 0x0000007a0810723c */ /* 0x000fe200000418ff */
[----:B-1----:R-:W-:-:S06]  /*6ff0*/  FFMA.FTZ R3, R175, UR23, -R2 ;  /* 0x00000017af037c23 */ /* 0x002fcc0008010802 */
[----:B------:R-:W-:Y:S01]  /*7000*/  MOV R123, R89 ;  /* 0x00000059007b7202 */ /* 0x000fe20000000f00 */
[----:B------:R-:W-:Y:S01]  /*7010*/  HMMA.16816.F32.BF16 R40, R4, R38, R32 ;  /* 0x000000260428723c */ /* 0x000fe20000041820 */
[----:B------:R-:W-:Y:S01]  /*7020*/  IMAD.MOV.U32 R89, RZ, RZ, R207 ;  /* 0x000000ffff597224 */ /* 0x000fe200078e00cf */
[----:B------:R1:W-:Y:S02]  /*7030*/  MUFU.EX2 R206, R3 ;  /* 0x0000000300ce7308 */ /* 0x0003e40000000800 */
[----:B------:R-:W-:Y:S02]  /*7040*/  IMAD.MOV.U32 R122, RZ, RZ, R123 ;  /* 0x000000ffff7a7224 */ /* 0x000fe400078e007b */
[----:B------:R-:W-:Y:S01]  /*7050*/  HMMA.16816.F32.BF16 R32, R8, R102, RZ ;  /* 0x000000660820723c */ /* 0x000fe200000418ff */
[----:B------:R-:W-:Y:S01]  /*7060*/  IMAD.MOV.U32 R123, RZ, RZ, R114 ;  /* 0x000000ffff7b7224 */ /* 0x000fe200078e0072 */
[----:B------:R-:W-:-:S04]  /*7070*/  MOV R114, R117 ;  /* 0x0000007500727202 */ /* 0x000fc80000000f00 */
[----:B------:R-:W-:Y:S01]  /*7080*/  HMMA.16816.F32.BF16 R96, R4, R64, R24 ;  /* 0x000000400460723c */ /* 0x000fe20000041818 */
[----:B------:R-:W-:Y:S02]  /*7090*/  IMAD.MOV.U32 R102, RZ, RZ, R56 ;  /* 0x000000ffff667224 */ /* 0x000fe400078e0038 */
[----:B------:R-:W-:-:S03]  /*70a0*/  IMAD.MOV.U32 R103, RZ, RZ, R45 ;  /* 0x000000ffff677224 */ /* 0x000fc600078e002d */
[----:B------:R-:W-:Y:S01]  /*70b0*/  HMMA.16816.F32.BF16 R24, R8, R110, RZ ;  /* 0x0000006e0818723c */ /* 0x000fe200000418ff */
[----:B-1----:R-:W-:-:S04]  /*70c0*/  FFMA.FTZ R3, R174, UR23, -R2 ;  /* 0x00000017ae037c23 */ /* 0x002fc80008010802 */
[----:B------:R1:W-:Y:S01]  /*70d0*/  MUFU.EX2 R207, R3 ;  /* 0x0000000300cf7308 */ /* 0x0003e20000000800 */
[----:B------:R-:W-:Y:S01]  /*70e0*/  HMMA.16816.F32.BF16 R36, R8, R90, RZ ;  /* 0x0000005a0824723c */ /* 0x000fe200000418ff */
[----:B------:R-:W-:Y:S01]  /*70f0*/  IMAD.MOV.U32 R111, RZ, RZ, R57 ;  /* 0x000000ffff6f7224 */ /* 0x000fe200078e0039 */
[----:B------:R-:W-:Y:S01]  /*7100*/  MOV R110, R104 ;  /* 0x00000068006e7202 */ /* 0x000fe20000000f00 */
[----:B------:R-:W-:-:S03]  /*7110*/  IMAD.MOV.U32 R104, RZ, RZ, R238 ;  /* 0x000000ffff687224 */ /* 0x000fc600078e00ee */
[----:B------:R-:W-:Y:S01]  /*7120*/  HMMA.16816.F32.BF16 R32, R4, R50, R32 ;  /* 0x000000320420723c */ /* 0x000fe20000041820 */
[----:B------:R-:W-:Y:S01]  /*7130*/  IMAD.MOV.U32 R90, RZ, RZ, R143 ;  /* 0x000000ffff5a7224 */ /* 0x000fe200078e008f */
[----:B------:R-:W-:-:S04]  /*7140*/  MOV R91, R142 ;  /* 0x0000008e005b7202 */ /* 0x000fc80000000f00 */
[----:B------:R-:W-:Y:S01]  /*7150*/  HMMA.16816.F32.BF16 R64, R4, R66, R20 ;  /* 0x000000420440723c */ /* 0x000fe20000041814 */
[----:B------:R-:W-:Y:S01]  /*7160*/  LDSM.16.MT88.4 R20, [R225+0xd000] ;  /* 0x00d00000e114783b */ /* 0x000fe20000004200 */
[----:B-1----:R-:W-:-:S04]  /*7170*/  FFMA.FTZ R3, R133, UR23, -R0 ;  /* 0x0000001785037c23 */ /* 0x002fc80008010800 */
[C---:B------:R-:W-:Y:S01]  /*7180*/  HMMA.16816.F32.BF16 R60, R4.reuse, R62, R16 ;  /* 0x0000003e043c723c */ /* 0x040fe20000041810 */
[----:B------:R-:W1:Y:S01]  /*7190*/  LDSM.16.MT88.4 R16, [R226+0xd000] ;  /* 0x00d00000e210783b */ /* 0x000e620000004200 */
[----:B------:R3:W-:Y:S04]  /*71a0*/  MUFU.EX2 R57, R3 ;  /* 0x0000000300397308 */ /* 0x0007e80000000800 */
[----:B------:R-:W-:Y:S06]  /*71b0*/  HMMA.16816.F32.BF16 R36, R4, R58, R36 ;  /* 0x0000003a0424723c */ /* 0x000fec0000041824 */
[----:B------:R-:W-:Y:S06]  /*71c0*/  HMMA.16816.F32.BF16 R8, R8, R118, RZ ;  /* 0x000000760808723c */ /* 0x000fec00000418ff */
[C---:B------:R-:W-:Y:S01]  /*71d0*/  HMMA.16816.F32.BF16 R44, R4.reuse, R46, R28 ;  /* 0x0000002e042c723c */ /* 0x040fe2000004181c */
[----:B---3--:R-:W-:Y:S01]  /*71e0*/  FFMA.FTZ R3, R132, UR23, -R0 ;  /* 0x0000001784037c23 */ /* 0x008fe20008010800 */
[----:B------:R-:W-:Y:S01]  /*71f0*/  IMAD.MOV.U32 R118, RZ, RZ, R110 ;  /* 0x000000ffff767224 */ /* 0x000fe200078e006e */
[----:B------:R-:W3:Y:S01]  /*7200*/  LDSM.16.MT88.4 R28, [R228+0xd000] ;  /* 0x00d00000e41c783b */ /* 0x000ee20000004200 */
[----:B------:R-:W-:Y:S01]  /*7210*/  IMAD.MOV.U32 R110, RZ, RZ, R111 ;  /* 0x000000ffff6e7224 */ /* 0x000fe200078e006f */
[----:B------:R4:W1:Y:S01]  /*7220*/  MUFU.EX2 R132, R3 ;  /* 0x0000000300847308 */ /* 0x0008620000000800 */
[----:B------:R-:W-:Y:S01]  /*7230*/  HMMA.16816.F32.BF16 R68, R4, R70, R24 ;  /* 0x000000460444723c */ /* 0x000fe20000041818 */
[----:B------:R-:W-:Y:S01]  /*7240*/  IMAD.MOV.U32 R111, RZ, RZ, R102 ;  /* 0x000000ffff6f7224 */ /* 0x000fe200078e0066 */
[----:B------:R-:W3:Y:S01]  /*7250*/  LDSM.16.MT88.4 R24, [R225+0xf000] ;  /* 0x00f00000e118783b */ /* 0x000ee20000004200 */
[----:B------:R-:W-:Y:S01]  /*7260*/  IMAD.MOV.U32 R102, RZ, RZ, R100 ;  /* 0x000000ffff667224 */ /* 0x000fe200078e0064 */
[----:B------:R-:W-:-:S02]  /*7270*/  MOV R100, R135 ;  /* 0x0000008700647202 */ /* 0x000fc40000000f00 */
[----:B------:R3:W5:Y:S01]  /*7280*/  LDL.LU R135, [R1+0xb4] ;  /* 0x0000b40001877983 */ /* 0x0007620000300800 */
[----:B------:R-:W-:Y:S01]  /*7290*/  MOV R119, R115 ;  /* 0x0000007300777202 */ /* 0x000fe20000000f00 */
[----:B------:R-:W-:-:S04]  /*72a0*/  IMAD.MOV.U32 R115, RZ, RZ, R112 ;  /* 0x000000ffff737224 */ /* 0x000fc800078e0070 */
[----:B------:R-:W-:Y:S01]  /*72b0*/  HMMA.16816.F32.BF16 R52, R4, R54, R8 ;  /* 0x000000360434723c */ /* 0x000fe20000041808 */
[----:B----4-:R-:W-:-:S06]  /*72c0*/  FFMA.FTZ R3, R173, UR23, -R0 ;  /* 0x00000017ad037c23 */ /* 0x010fcc0008010800 */
[----:B--2---:R-:W-:Y:S01]  /*72d0*/  F2FP.BF16.F32.PACK_AB R8, R204, R139 ;  /* 0x0000008bcc08723e */ /* 0x004fe200000010ff */
[----:B------:R2:W-:Y:S01]  /*72e0*/  MUFU.EX2 R138, R3 ;  /* 0x00000003008a7308 */ /* 0x0005e20000000800 */
[----:B-1----:R-:W-:Y:S02]  /*72f0*/  F2FP.BF16.F32.PACK_AB R9, R132, R57 ;  /* 0x000000398409723e */ /* 0x002fe400000010ff */
[----:B------:R-:W-:Y:S01]  /*7300*/  F2FP.BF16.F32.PACK_AB R10, R207, R206 ;  /* 0x000000cecf0a723e */ /* 0x000fe200000010ff */
[----:B--2---:R-:W-:-:S04]  /*7310*/  FFMA.FTZ R3, R172, UR23, -R0 ;  /* 0x00000017ac037c23 */ /* 0x004fc80008010800 */
[----:B------:R1:W2:Y:S02]  /*7320*/  MUFU.EX2 R205, R3 ;  /* 0x0000000300cd7308 */ /* 0x0002a40000000800 */
[----:B-1----:R-:W-:Y:S01]  /*7330*/  FFMA.FTZ R3, R167, UR23, -R13 ;  /* 0x00000017a7037c23 */ /* 0x002fe2000801080d */
[----:B--2---:R-:W-:Y:S01]  /*7340*/  F2FP.BF16.F32.PACK_AB R11, R205, R138 ;  /* 0x0000008acd0b723e */ /* 0x004fe200000010ff */
[----:B------:R-:W-:-:S04]  /*7350*/  IMAD.MOV.U32 R167, RZ, RZ, R116 ;  /* 0x000000ffffa77224 */ /* 0x000fc800078e0074 */
[----:B------:R1:W-:Y:S01]  /*7360*/  MUFU.EX2 R50, R3 ;  /* 0x0000000300327308 */ /* 0x0003e20000000800 */
[----:B------:R-:W-:Y:S01]  /*7370*/  MOV R117, R249 ;  /* 0x000000f900757202 */ /* 0x000fe20000000f00 */
[----:B------:R-:W-:Y:S01]  /*7380*/  IMAD.MOV.U32 R112, RZ, RZ, R235 ;  /* 0x000000ffff707224 */ /* 0x000fe200078e00eb */
[C---:B------:R-:W-:Y:S06]  /*7390*/  HMMA.16816.F32.BF16 R160, R8.reuse, R16, R160 ;  /* 0x0000001008a0723c */ /* 0x040fec00000418a0 */
[C---:B------:R-:W-:Y:S06]  /*73a0*/  HMMA.16816.F32.BF16 R36, R8.reuse, R18, R36 ;  /* 0x000000120824723c */ /* 0x040fec0000041824 */
[----:B------:R-:W-:Y:S01]  /*73b0*/  HMMA.16816.F32.BF16 R144, R8, R20, R144 ;  /* 0x000000140890723c */ /* 0x000fe20000041890 */
[----:B-1----:R-:W-:Y:S01]  /*73c0*/  FFMA.FTZ R3, R166, UR23, -R13 ;  /* 0x00000017a6037c23 */ /* 0x002fe2000801080d */
[----:B------:R-:W-:-:S03]  /*73d0*/  IMAD.MOV.U32 R166, RZ, RZ, R95 ;  /* 0x000000ffffa67224 */ /* 0x000fc600078e005f */
[----:B------:R1:W2:Y:S01]  /*73e0*/  MUFU.EX2 R56, R3 ;  /* 0x0000000300387308 */ /* 0x0002a20000000800 */
[C---:B------:R-:W-:Y:S06]  /*73f0*/  HMMA.16816.F32.BF16 R40, R8.reuse, R22, R40 ;  /* 0x000000160828723c */ /* 0x040fec0000041828 */
[C---:B---3--:R-:W-:Y:S06]  /*7400*/  HMMA.16816.F32.BF16 R176, R8.reuse, R28, R176 ;  /* 0x0000001c08b0723c */ /* 0x048fec00000418b0 */
[----:B------:R-:W-:Y:S01]  /*7410*/  HMMA.16816.F32.BF16 R32, R8, R30, R32 ;  /* 0x0000001e0820723c */ /* 0x000fe20000041820 */
        /* <DEDUP_REMOVED lines=14> */
[----:B------:R-:W-:Y:S01]  /*7500*/  IMAD.MOV.U32 R95, RZ, RZ, R247 ;  /* 0x000000ffff5f7224 */ /* 0x000fe200078e00f7 */
[----:B------:R-:W-:Y:S04]  /*7510*/  HMMA.16816.F32.BF16 R216, R8, R24, R72 ;  /* 0x0000001808d8723c */ /* 0x000fe80000041848 */
[----:B------:R-:W1:Y:S02]  /*7520*/  MUFU.EX2 R58, R3 ;  /* 0x00000003003a7308 */ /* 0x000e640000000800 */
[----:B-1----:R-:W-:Y:S01]  /*7530*/  F2FP.BF16.F32.PACK_AB R7, R58, R51 ;  /* 0x000000333a07723e */ /* 0x002fe200000010ff */
[----:B------:R-:W-:-:S06]  /*7540*/  IMAD.MOV.U32 R3, RZ, RZ, R94 ;  /* 0x000000ffff037224 */ /* 0x000fcc00078e005e */
[C---:B------:R-:W-:Y:S06]  /*7550*/  HMMA.16816.F32.BF16 R140, R4.reuse, R20, R156 ;  /* 0x00000014048c723c */ /* 0x040fec000004189c */
[C---:B------:R-:W-:Y:S01]  /*7560*/  HMMA.16816.F32.BF16 R156, R4.reuse, R16, R180 ;  /* 0x00000010049c723c */ /* 0x040fe200000418b4 */
[----:B------:R-:W-:Y:S02]  /*7570*/  IMAD.MOV.U32 R116, RZ, RZ, R246 ;  /* 0x000000ffff747224 */ /* 0x000fe400078e00f6 */
[----:B------:R-:W-:Y:S02]  /*7580*/  IMAD.MOV.U32 R20, RZ, RZ, R237 ;  /* 0x000000ffff147224 */ /* 0x000fe400078e00ed */
[----:B------:R-:W-:Y:S01]  /*7590*/  IMAD.MOV.U32 R21, RZ, RZ, R236 ;  /* 0x000000ffff157224 */ /* 0x000fe200078e00ec */
[----:B------:R-:W-:Y:S01]  /*75a0*/  HMMA.16816.F32.BF16 R168, R4, R18, R168 ;  /* 0x0000001204a8723c */ /* 0x000fe200000418a8 */
[----:B------:R-:W-:Y:S01]  /*75b0*/  MOV R183, R103 ;  /* 0x0000006700b77202 */ /* 0x000fe20000000f00 */
[----:B------:R-:W-:Y:S01]  /*75c0*/  IMAD.MOV.U32 R103, RZ, RZ, R101 ;  /* 0x000000ffff677224 */ /* 0x000fe200078e0065 */
[----:B------:R-:W1:Y:S01]  /*75d0*/  LDSM.16.MT88.4 R16, [R227+0xd000] ;  /* 0x00d00000e310783b */ /* 0x000e620000004200 */
[----:B------:R-:W-:-:S02]  /*75e0*/  IMAD.MOV.U32 R101, RZ, RZ, R243 ;  /* 0x000000ffff657224 */ /* 0x000fc400078e00f3 */
[C---:B------:R-:W-:Y:S01]  /*75f0*/  HMMA.16816.F32.BF16 R152, R4.reuse, R22, R152 ;  /* 0x000000160498723c */ /* 0x040fe20000041898 */
[----:B------:R2:W5:Y:S04]  /*7600*/  LDL.LU R243, [R1+0xb0] ;  /* 0x0000b00001f37983 */ /* 0x0005680000300800 */
[----:B------:R-:W3:Y:S01]  /*7610*/  LDL.LU R94, [R1+0x44] ;  /* 0x00004400015e7983 */ /* 0x000ee20000300800 */
[C---:B------:R-:W-:Y:S01]  /*7620*/  HMMA.16816.F32.BF16 R172, R4.reuse, R28, R188 ;  /* 0x0000001c04ac723c */ /* 0x040fe200000418bc */
[----:B------:R-:W-:Y:S01]  /*7630*/  MOV R22, R223 ;  /* 0x000000df00167202 */ /* 0x000fe20000000f00 */
[----:B------:R-:W-:Y:S01]  /*7640*/  IMAD.MOV.U32 R23, RZ, RZ, R222 ;  /* 0x000000ffff177224 */ /* 0x000fe200078e00de */
[----:B------:R2:W5:Y:S03]  /*7650*/  LDL.LU R247, [R1+0xac] ;  /* 0x0000ac0001f77983 */ /* 0x0005660000300800 */
[C---:B------:R-:W-:Y:S01]  /*7660*/  HMMA.16816.F32.BF16 R184, R4.reuse, R30, R184 ;  /* 0x0000001e04b8723c */ /* 0x040fe200000418b8 */
[----:B------:R2:W5:Y:S04]  /*7670*/  LDL.LU R246, [R1+0xa8] ;  /* 0x0000a80001f67983 */ /* 0x0005680000300800 */
[----:B------:R2:W5:Y:S01]  /*7680*/  LDL.LU R249, [R1+0xa4] ;  /* 0x0000a40001f97983 */ /* 0x0005620000300800 */
[----:B------:R-:W-:Y:S03]  /*7690*/  HMMA.16816.F32.BF16 R72, R4, R24, R20 ;  /* 0x000000180448723c */ /* 0x000fe60000041814 */
[----:B------:R-:W4:Y:S04]  /*76a0*/  LDL.LU R235, [R1+0xa0] ;  /* 0x0000a00001eb7983 */ /* 0x000f280000300800 */
[----:B------:R-:W2:Y:S04]  /*76b0*/  LDSM.16.MT88.4 R28, [R227+0xf000] ;  /* 0x00f00000e31c783b */ /* 0x000ea80000004200 */
[----:B------:R-:W2:Y:S01]  /*76c0*/  LDSM.16.MT88.4 R20, [R226+0xf000] ;  /* 0x00f00000e214783b */ /* 0x000ea20000004200 */
[-C--:B-1----:R-:W-:Y:S06]  /*76d0*/  HMMA.16816.F32.BF16 R236, R8, R16.reuse, R76 ;  /* 0x0000001008ec723c */ /* 0x082fec000004184c */
[C---:B------:R-:W-:Y:S06]  /*76e0*/  HMMA.16816.F32.BF16 R188, R4.reuse, R16, R212 ;  /* 0x0000001004bc723c */ /* 0x040fec00000418d4 */
[-C--:B------:R-:W-:Y:S06]  /*76f0*/  HMMA.16816.F32.BF16 R200, R4, R18.reuse, R200 ;  /* 0x0000001204c8723c */ /* 0x080fec00000418c8 */
[----:B------:R-:W-:Y:S01]  /*7700*/  HMMA.16816.F32.BF16 R220, R8, R18, R44 ;  /* 0x0000001208dc723c */ /* 0x000fe2000004182c */
[----:B------:R-:W1:Y:S01]  /*7710*/  LDSM.16.MT88.4 R16, [R228+0xf000] ;  /* 0x00f00000e410783b */ /* 0x000e620000004200 */
[----:B------:R-:W-:Y:S01]  /*7720*/  IMAD.MOV.U32 R182, RZ, RZ, R183 ;  /* 0x000000ffffb67224 */ /* 0x000fe200078e00b7 */
[----:B------:R-:W-:Y:S01]  /*7730*/  MOV R79, R3 ;  /* 0x00000003004f7202 */ /* 0x000fe20000000f00 */
[----:B------:R-:W-:Y:S01]  /*7740*/  IMAD.MOV.U32 R180, RZ, RZ, R166 ;  /* 0x000000ffffb47224 */ /* 0x000fe200078e00a6 */
[----:B------:R-:W-:Y:S01]  /*7750*/  MOV R183, R114 ;  /* 0x0000007200b77202 */ /* 0x000fe20000000f00 */
[----:B------:R-:W-:Y:S01]  /*7760*/  IMAD.MOV.U32 R181, RZ, RZ, R167 ;  /* 0x000000ffffb57224 */ /* 0x000fe200078e00a7 */
[----:B------:R-:W-:Y:S01]  /*7770*/  MOV R167, R95 ;  /* 0x0000005f00a77202 */ /* 0x000fe20000000f00 */
[----:B------:R-:W-:-:S02]  /*7780*/  IMAD.MOV.U32 R3, RZ, RZ, R115 ;  /* 0x000000ffff037224 */ /* 0x000fc400078e0073 */
[----:B------:R-:W-:Y:S02]  /*7790*/  IMAD.MOV.U32 R114, RZ, RZ, R116 ;  /* 0x000000ffff727224 */ /* 0x000fe400078e0074 */
[----:B------:R-:W-:Y:S01]  /*77a0*/  IMAD.MOV.U32 R115, RZ, RZ, R117 ;  /* 0x000000ffff737224 */ /* 0x000fe200078e0075 */
[----:B------:R-:W-:Y:S01]  /*77b0*/  MOV R117, R93 ;  /* 0x0000005d00757202 */ /* 0x000fe20000000f00 */
[----:B------:R-:W-:Y:S01]  /*77c0*/  IMAD.MOV.U32 R95, RZ, RZ, R113 ;  /* 0x000000ffff5f7224 */ /* 0x000fe200078e0071 */
[----:B------:R-:W-:Y:S01]  /*77d0*/  MOV R113, R234 ;  /* 0x000000ea00717202 */ /* 0x000fe20000000f00 */
        /* <DEDUP_REMOVED lines=8> */
[----:B--2---:R-:W-:Y:S01]  /*7860*/  HMMA.16816.F32.BF16 R44, R4, R30, R128 ;  /* 0x0000001e042c723c */ /* 0x004fe20000041880 */
[----:B------:R-:W-:Y:S01]  /*7870*/  IMAD.MOV.U32 R116, RZ, RZ, R117 ;  /* 0x000000ffff747224 */ /* 0x000fe200078e0075 */
[----:B------:R-:W-:Y:S01]  /*7880*/  MOV R114, R95 ;  /* 0x0000005f00727202 */ /* 0x000fe20000000f00 */
[----:B------:R-:W-:Y:S01]  /*7890*/  IMAD.MOV.U32 R181, RZ, RZ, R3 ;  /* 0x000000ffffb57224 */ /* 0x000fe200078e0003 */
[----:B------:R-:W-:-:S03]  /*78a0*/  MOV R212, R79 ;  /* 0x0000004f00d47202 */ /* 0x000fc60000000f00 */
[----:B------:R-:W-:Y:S02]  /*78b0*/  IMAD.MOV.U32 R128, RZ, RZ, R102 ;  /* 0x000000ffff807224 */ /* 0x000fe400078e0066 */
[----:B------:R-:W-:Y:S01]  /*78c0*/  IMAD.MOV.U32 R129, RZ, RZ, R103 ;  /* 0x000000ffff817224 */ /* 0x000fe200078e0067 */
[----:B------:R-:W-:Y:S01]  /*78d0*/  MOV R130, R100 ;  /* 0x0000006400827202 */ /* 0x000fe20000000f00 */
[----:B------:R-:W-:Y:S01]  /*78e0*/  HMMA.16816.F32.BF16 R88, R4, R20, R88 ;  /* 0x000000140458723c */ /* 0x000fe20000041858 */
[----:B------:R-:W-:-:S05]  /*78f0*/  IMAD.MOV.U32 R131, RZ, RZ, R101 ;  /* 0x000000ffff837224 */ /* 0x000fca00078e0065 */
[C---:B-1----:R-:W-:Y:S06]  /*7900*/  HMMA.16816.F32.BF16 R104, R4.reuse, R16, R104 ;  /* 0x000000100468723c */ /* 0x042fec0000041868 */
[C---:B------:R-:W-:Y:S06]  /*7910*/  HMMA.16816.F32.BF16 R120, R4.reuse, R28, R120 ;  /* 0x0000001c0478723c */ /* 0x040fec0000041878 */
[----:B------:R-:W-:Y:S01]  /*7920*/  HMMA.16816.F32.BF16 R76, R4, R26, R208 ;  /* 0x0000001a044c723c */ /* 0x000fe200000418d0 */
[----:B------:R-:W-:-:S05]  /*7930*/  MOV R215, R183 ;  /* 0x000000b700d77202 */ /* 0x000fca0000000f00 */
[C---:B------:R-:W-:Y:S06]  /*7940*/  HMMA.16816.F32.BF16 R208, R8.reuse, R20, R96 ;  /* 0x0000001408d0723c */ /* 0x040fec0000041860 */
[C---:B------:R-:W-:Y:S06]  /*7950*/  HMMA.16816.F32.BF16 R64, R8.reuse, R22, R64 ;  /* 0x000000160840723c */ /* 0x040fec0000041840 */
[C---:B------:R-:W-:Y:S06]  /*7960*/  HMMA.16816.F32.BF16 R100, R8.reuse, R16, R84 ;  /* 0x000000100864723c */ /* 0x040fec0000041854 */
[C---:B------:R-:W-:Y:S01]  /*7970*/  HMMA.16816.F32.BF16 R60, R8.reuse, R18, R60 ;  /* 0x00000012083c723c */ /* 0x040fe2000004183c */
[----:B------:R-:W-:Y:S01]  /*7980*/  IMAD.MOV.U32 R183, RZ, RZ, R231 ;  /* 0x000000ffffb77224 */ /* 0x000fe200078e00e7 */
[----:B------:R-:W-:Y:S04]  /*7990*/  LDSM.16.MT88.4 R96, [R226+0xf800] ;  /* 0x00f80000e260783b */ /* 0x000fe80000004200 */
[----:B------:R-:W-:Y:S01]  /*79a0*/  HMMA.16816.F32.BF16 R52, R8, R30, R52 ;  /* 0x0000001e0834723c */ /* 0x000fe20000041834 */
[----:B---3--:R-:W-:Y:S01]  /*79b0*/  IMAD.MOV.U32 R166, RZ, RZ, R94 ;  /* 0x000000ffffa67224 */ /* 0x008fe200078e005e */
        /* <DEDUP_REMOVED lines=8> */
[----:B------:R-:W-:Y:S01]  /*7a40*/  HMMA.16816.F32.BF16 R92, R4, R22, R196 ;  /* 0x00000016045c723c */ /* 0x000fe200000418c4 */
[----:B------:R-:W-:-:S06]  /*7a50*/  FFMA.FTZ R3, R3, UR23, -R2 ;  /* 0x0000001703037c23 */ /* 0x000fcc0008010802 */
[----:B------:R-:W-:Y:S01]  /*7a60*/  IMAD.MOV.U32 R196, RZ, RZ, R110 ;  /* 0x000000ffffc47224 */ /* 0x000fe200078e006e */
[----:B------:R-:W-:Y:S01]  /*7a70*/  MOV R197, R111 ;  /* 0x0000006f00c57202 */ /* 0x000fe20000000f00 */
[----:B------:R-:W-:Y:S02]  /*7a80*/  IMAD.MOV.U32 R198, RZ, RZ, R108 ;  /* 0x000000ffffc67224 */ /* 0x000fe400078e006c */
[----:B------:R-:W-:Y:S02]  /*7a90*/  IMAD.MOV.U32 R199, RZ, RZ, R109 ;  /* 0x000000ffffc77224 */ /* 0x000fe400078e006d */
[----:B------:R-:W-:Y:S01]  /*7aa0*/  HMMA.16816.F32.BF16 R108, R4, R18, R148 ;  /* 0x00000012046c723c */ /* 0x000fe20000041894 */
[----:B------:R1:W-:Y:S06]  /*7ab0*/  MUFU.EX2 R21, R3 ;  /* 0x0000000300157308 */ /* 0x0003ec0000000800 */
        /* <DEDUP_REMOVED lines=8> */
[----:B-1----:R-:W-:Y:S01]  /*7b40*/  FFMA.FTZ R3, R7, UR23, -R2 ;  /* 0x0000001707037c23 */ /* 0x002fe20008010802 */
        /* <DEDUP_REMOVED lines=9> */
[----:B------:R1:W2:Y:S01]  /*7be0*/  MUFU.EX2 R23, R3 ;  /* 0x0000000300177308 */ /* 0x0002a20000000800 */
[----:B------:R-:W-:Y:S01]  /*7bf0*/  IMAD.MOV.U32 R196, RZ, RZ, R197 ;  /* 0x000000ffffc47224 */ /* 0x000fe200078e00c5 */
[----:B------:R-:W-:Y:S01]  /*7c00*/  MOV R197, R198 ;  /* 0x000000c600c57202 */ /* 0x000fe20000000f00 */
[----:B------:R-:W-:Y:S02]  /*7c10*/  IMAD.MOV.U32 R130, RZ, RZ, R131 ;  /* 0x000000ffff827224 */ /* 0x000fe400078e0083 */
[----:B------:R-:W-:Y:S01]  /*7c20*/  IMAD.MOV.U32 R131, RZ, RZ, R148 ;  /* 0x000000ffff837224 */ /* 0x000fe200078e0094 */
[----:B------:R-:W-:Y:S01]  /*7c30*/  MOV R148, R149 ;  /* 0x0000009500947202 */ /* 0x000fe20000000f00 */
[----:B------:R-:W-:Y:S02]  /*7c40*/  IMAD.MOV.U32 R198, RZ, RZ, R199 ;  /* 0x000000ffffc67224 */ /* 0x000fe400078e00c7 */
[----:B------:R-:W-:Y:S01]  /*7c50*/  IMAD.MOV.U32 R199, RZ, RZ, R24 ;  /* 0x000000ffffc77224 */ /* 0x000fe200078e0018 */
[----:B------:R-:W-:Y:S01]  /*7c60*/  MOV R24, R25 ;  /* 0x0000001900187202 */ /* 0x000fe20000000f00 */
[----:B------:R-:W-:-:S02]  /*7c70*/  IMAD.MOV.U32 R149, RZ, RZ, R150 ;  /* 0x000000ffff957224 */ /* 0x000fc400078e0096 */
[----:B------:R-:W-:Y:S02]  /*7c80*/  IMAD.MOV.U32 R150, RZ, RZ, R151 ;  /* 0x000000ffff967224 */ /* 0x000fe400078e0097 */
[--C-:B-1----:R-:W-:Y:S01]  /*7c90*/  FFMA.FTZ R3, R7, UR23, -R2.reuse ;  /* 0x0000001707037c23 */ /* 0x102fe20008010802 */
[----:B------:R-:W-:Y:S01]  /*7ca0*/  FFMA.FTZ R2, R6, UR23, -R2 ;  /* 0x0000001706027c23 */ /* 0x000fe20008010802 */
[----:B------:R-:W-:Y:S01]  /*7cb0*/  IMAD.MOV.U32 R7, RZ, RZ, R129 ;  /* 0x000000ffff077224 */ /* 0x000fe200078e0081 */
[----:B------:R-:W-:Y:S01]  /*7cc0*/  MOV R151, R197 ;  /* 0x000000c500977202 */ /* 0x000fe20000000f00 */
[----:B------:R-:W-:Y:S01]  /*7cd0*/  IMAD.MOV.U32 R25, RZ, RZ, R180 ;  /* 0x000000ffff197224 */ /* 0x000fe200078e00b4 */
[----:B------:R1:W-:Y:S01]  /*7ce0*/  MUFU.EX2 R22, R2 ;  /* 0x0000000200167308 */ /* 0x0003e20000000800 */
[----:B------:R-:W-:Y:S01]  /*7cf0*/  IMAD.MOV.U32 R180, RZ, RZ, R181 ;  /* 0x000000ffffb47224 */ /* 0x000fe200078e00b5 */
[----:B------:R-:W-:Y:S01]  /*7d00*/  MOV R181, R182 ;  /* 0x000000b600b57202 */ /* 0x000fe20000000f00 */
[----:B------:R-:W-:-:S02]  /*7d10*/  IMAD.MOV.U32 R197, RZ, RZ, R198 ;  /* 0x000000ffffc57224 */ /* 0x000fc400078e00c6 */
[----:B------:R-:W-:Y:S01]  /*7d20*/  IMAD.MOV.U32 R198, RZ, RZ, R199 ;  /* 0x000000ffffc67224 */ /* 0x000fe200078e00c7 */
[----:B------:R-:W-:Y:S01]  /*7d30*/  MOV R199, R24 ;  /* 0x0000001800c77202 */ /* 0x000fe20000000f00 */
[----:B------:R-:W-:Y:S02]  /*7d40*/  IMAD.MOV.U32 R182, RZ, RZ, R118 ;  /* 0x000000ffffb67224 */ /* 0x000fe400078e0076 */
[----:B------:R-:W-:Y:S01]  /*7d50*/  IMAD.MOV.U32 R118, RZ, RZ, R119 ;  /* 0x000000ffff767224 */ /* 0x000fe200078e0077 */
[----:B------:R-:W-:Y:S01]  /*7d60*/  MOV R119, R230 ;  /* 0x000000e600777202 */ /* 0x000fe20000000f00 */
[----:B------:R-:W-:Y:S02]  /*7d70*/  IMAD.MOV.U32 R24, RZ, RZ, R25 ;  /* 0x000000ffff187224 */ /* 0x000fe400078e0019 */
[----:B------:R-:W-:Y:S02]  /*7d80*/  IMAD.MOV.U32 R25, RZ, RZ, R180 ;  /* 0x000000ffff197224 */ /* 0x000fe400078e00b4 */
        /* <DEDUP_REMOVED lines=15> */
[----:B------:R-:W-:Y:S02]  /*7e80*/  IMAD.MOV.U32 R25, RZ, RZ, R180 ;  /* 0x000000ffff197224 */ /* 0x000fe400078e00b4 */
[----:B-1----:R-:W-:Y:S01]  /*7e90*/  FFMA.FTZ R2, R195, UR23, -R0 ;  /* 0x00000017c3027c23 */ /* 0x002fe20008010800 */
[----:B------:R-:W-:Y:S01]  /*7ea0*/  IMAD.MOV.U32 R149, RZ, RZ, R151 ;  /* 0x000000ffff957224 */ /* 0x000fe200078e0097 */
[----:B------:R-:W-:Y:S01]  /*7eb0*/  MOV R151, R198 ;  /* 0x000000c600977202 */ /* 0x000fe20000000f00 */
[----:B------:R-:W-:Y:S01]  /*7ec0*/  IMAD.MOV.U32 R180, RZ, RZ, R181 ;  /* 0x000000ffffb47224 */ /* 0x000fe200078e00b5 */
[----:B------:R1:W3:Y:S01]  /*7ed0*/  MUFU.EX2 R18, R2 ;  /* 0x0000000200127308 */ /* 0x0002e20000000800 */
        /* <DEDUP_REMOVED lines=10> */
[--C-:B-1----:R-:W-:Y:S01]  /*7f80*/  FFMA.FTZ R2, R194, UR23, -R0.reuse ;  /* 0x00000017c2027c23 */ /* 0x102fe20008010800 */
[----:B------:R-:W-:Y:S01]  /*7f90*/  FFMA.FTZ R0, R193, UR23, -R0 ;  /* 0x00000017c1007c23 */ /* 0x000fe20008010800 */
[----:B------:R-:W-:Y:S01]  /*7fa0*/  MOV R148, R197 ;  /* 0x000000c500947202 */ /* 0x000fe20000000f00 */
[----:B------:R-:W-:-:S02]  /*7fb0*/  IMAD.MOV.U32 R128, RZ, RZ, R131 ;  /* 0x000000ffff807224 */ /* 0x000fc400078e0083 */
[----:B------:R1:W-:Y:S01]  /*7fc0*/  MUFU.EX2 R19, R0 ;  /* 0x0000000000137308 */ /* 0x0003e20000000800 */
[----:B------:R-:W-:Y:S02]  /*7fd0*/  IMAD.MOV.U32 R130, RZ, RZ, R150 ;  /* 0x000000ffff827224 */ /* 0x000fe400078e0096 */
[----:B------:R-:W-:Y:S02]  /*7fe0*/  IMAD.MOV.U32 R149, RZ, RZ, R198 ;  /* 0x000000ffff957224 */ /* 0x000fe400078e00c6 */
[----:B------:R-:W-:Y:S01]  /*7ff0*/  IMAD.MOV.U32 R131, RZ, RZ, R151 ;  /* 0x000000ffff837224 */ /* 0x000fe200078e0097 */
[----:B------:R-:W-:Y:S01]  /*8000*/  MOV R151, R180 ;  /* 0x000000b400977202 */ /* 0x000fe20000000f00 */
[----:B------:R-:W-:Y:S02]  /*8010*/  IMAD.MOV.U32 R150, RZ, RZ, R199 ;  /* 0x000000ffff967224 */ /* 0x000fe400078e00c7 */
[----:B------:R-:W-:Y:S02]  /*8020*/  IMAD.MOV.U32 R197, RZ, RZ, R181 ;  /* 0x000000ffffc57224 */ /* 0x000fe400078e00b5 */
        /* <DEDUP_REMOVED lines=11> */
[----:B------:R-:W-:-:S02]  /*80e0*/  IMAD.MOV.U32 R151, RZ, RZ, R180 ;  /* 0x000000ffff977224 */ /* 0x000fc400078e00b4 */
[----:B------:R-:W-:Y:S01]  /*80f0*/  IMAD.MOV.U32 R180, RZ, RZ, R181 ;  /* 0x000000ffffb47224 */ /* 0x000fe200078e00b5 */
[----:B------:R-:W-:Y:S01]  /*8100*/  MOV R181, R182 ;  /* 0x000000b600b57202 */ /* 0x000fe20000000f00 */
[----:B------:R-:W-:Y:S02]  /*8110*/  IMAD.MOV.U32 R182, RZ, RZ, R183 ;  /* 0x000000ffffb67224 */ /* 0x000fe400078e00b7 */
[----:B------:R-:W-:Y:S01]  /*8120*/  IMAD.MOV.U32 R183, RZ, RZ, R166 ;  /* 0x000000ffffb77224 */ /* 0x000fe200078e00a6 */
[----:B------:R-:W-:Y:S02]  /*8130*/  MOV R166, R14 ;  /* 0x0000000e00a67202 */ /* 0x000fe40000000f00 */
[----:B------:R1:W-:Y:S01]  /*8140*/  MUFU.EX2 R14, R0 ;  /* 0x00000000000e7308 */ /* 0x0003e20000000800 */
[----:B------:R-:W-:Y:S01]  /*8150*/  HMMA.16816.F32.BF16 R212, R8, R26, R68 ;  /* 0x0000001a08d4723c */ /* 0x000fe20000041844 */
[----:B-1----:R-:W-:-:S06]  /*8160*/  FFMA.FTZ R0, R15, UR23, -R13 ;  /* 0x000000170f007c23 */ /* 0x002fcc000801080d */
[----:B------:R1:W-:Y:S01]  /*8170*/  MUFU.EX2 R15, R0 ;  /* 0x00000000000f7308 */ /* 0x0003e20000000800 */
[----:B------:R-:W-:Y:S02]  /*8180*/  IMAD.MOV.U32 R70, RZ, RZ, R5 ;  /* 0x000000ffff467224 */ /* 0x000fe400078e0005 */
[----:B------:R-:W-:Y:S02]  /*8190*/  IMAD.MOV.U32 R71, RZ, RZ, R6 ;  /* 0x000000ffff477224 */ /* 0x000fe400078e0006 */
[----:B------:R-:W-:Y:S02]  /*81a0*/  IMAD.MOV.U32 R5, RZ, RZ, R150 ;  /* 0x000000ffff057224 */ /* 0x000fe400078e0096 */
[----:B------:R-:W-:Y:S02]  /*81b0*/  IMAD.MOV.U32 R6, RZ, RZ, R151 ;  /* 0x000000ffff067224 */ /* 0x000fe400078e0097 */
[----:B-1----:R-:W-:Y:S01]  /*81c0*/  FFMA.FTZ R0, R4, UR23, -R13 ;  /* 0x0000001704007c23 */ /* 0x002fe2000801080d */
[----:B------:R-:W-:-:S03]  /*81d0*/  MOV R4, R149 ;  /* 0x0000009500047202 */ /* 0x000fc60000000f00 */
[----:B------:R1:W-:Y:S01]  /*81e0*/  MUFU.EX2 R16, R0 ;  /* 0x0000000000107308 */ /* 0x0003e20000000800 */
[----:B------:R-:W-:Y:S02]  /*81f0*/  MOV R199, R118 ;  /* 0x0000007600c77202 */ /* 0x000fe40000000f00 */
[----:B------:R-:W-:Y:S01]  /*8200*/  HMMA.16816.F32.BF16 R116, R8, R28, R124 ;  /* 0x0000001c0874723c */ /* 0x000fe2000004187c */
[----:B-1----:R-:W-:Y:S02]  /*8210*/  FFMA.FTZ R0, R148, UR23, -R13 ;  /* 0x0000001794007c23 */ /* 0x002fe4000801080d */
[----:B------:R-:W1:Y:S02]  /*8220*/  LDSM.16.MT88.4 R148, [R225+0xd800] ;  /* 0x00d80000e194783b */ /* 0x000e640000004200 */
[----:B------:R4:W-:Y:S08]  /*8230*/  MUFU.EX2 R13, R0 ;  /* 0x00000000000d7308 */ /* 0x0009f00000000800 */
[----:B------:R2:W-:Y:S01]  /*8240*/  MUFU.EX2 R20, R2 ;  /* 0x0000000200147308 */ /* 0x0005e20000000800 */
[----:B----4-:R-:W-:-:S07]  /*8250*/  FFMA.FTZ R0, R70, UR23, -R12 ;  /* 0x0000001746007c23 */ /* 0x010fce000801080c */
[----:B------:R4:W-:Y:S01]  /*8260*/  MUFU.EX2 R8, R0 ;  /* 0x0000000000087308 */ /* 0x0009e20000000800 */
[----:B--2---:R-:W-:-:S07]  /*8270*/  FFMA.FTZ R2, R4, UR23, -R12 ;  /* 0x0000001704027c23 */ /* 0x004fce000801080c */
[----:B------:R-:W2:Y:S01]  /*8280*/  MUFU.EX2 R24, R3 ;  /* 0x0000000300187308 */ /* 0x000ea20000000800 */
[----:B----4-:R-:W-:-:S07]  /*8290*/  FFMA.FTZ R0, R71, UR23, -R12 ;  /* 0x0000001747007c23 */ /* 0x010fce000801080c */
[----:B------:R4:W1:Y:S08]  /*82a0*/  MUFU.EX2 R9, R0 ;  /* 0x0000000000097308 */ /* 0x0008700000000800 */
[----:B------:R3:W-:Y:S01]  /*82b0*/  MUFU.EX2 R10, R2 ;  /* 0x00000002000a7308 */ /* 0x0007e20000000800 */
[----:B----4-:R-:W-:-:S07]  /*82c0*/  FFMA.FTZ R0, R167, UR23, -R12 ;  /* 0x00000017a7007c23 */ /* 0x010fce000801080c */
[----:B------:R-:W4:Y:S01]  /*82d0*/  MUFU.EX2 R11, R0 ;  /* 0x00000000000b7308 */ /* 0x000f220000000800 */
[----:B------:R-:W-:Y:S01]  /*82e0*/  IMAD.MOV.U32 R68, RZ, RZ, R180 ;  /* 0x000000ffff447224 */ /* 0x000fe200078e00b4 */
[----:B------:R-:W-:Y:S01]  /*82f0*/  MOV R69, R181 ;  /* 0x000000b500457202 */ /* 0x000fe20000000f00 */
[----:B------:R-:W-:Y:S02]  /*8300*/  IMAD.MOV.U32 R70, RZ, RZ, R182 ;  /* 0x000000ffff467224 */ /* 0x000fe400078e00b6 */
[----:B------:R-:W-:Y:S02]  /*8310*/  IMAD.MOV.U32 R71, RZ, RZ, R183 ;  /* 0x000000ffff477224 */ /* 0x000fe400078e00b7 */
[----:B------:R-:W4:Y:S01]  /*8320*/  LDSM.16.MT88.4 R180, [R228+0xd800] ;  /* 0x00d80000e4b4783b */ /* 0x000f220000004200 */
[----:B------:R-:W-:Y:S01]  /*8330*/  MOV R26, R5 ;  /* 0x00000005001a7202 */ /* 0x000fe20000000f00 */
[----:B------:R-:W-:Y:S02]  /*8340*/  IMAD.MOV.U32 R27, RZ, RZ, R6 ;  /* 0x000000ffff1b7224 */ /* 0x000fe400078e0006 */
[----:B---3--:R-:W-:Y:S01]  /*8350*/  FADD.FTZ R2, R128, R7 ;  /* 0x0000000780027221 */ /* 0x008fe20000010000 */
[----:B------:R-:W-:Y:S01]  /*8360*/  IMAD.MOV.U32 R7, RZ, RZ, R129 ;  /* 0x000000ffff077224 */ /* 0x000fe200078e0081 */
[----:B------:R-:W-:Y:S01]  /*8370*/  MOV R6, R131 ;  /* 0x0000008300067202 */ /* 0x000fe20000000f00 */
[----:B------:R-:W-:Y:S01]  /*8380*/  IMAD.MOV.U32 R5, RZ, RZ, R130 ;  /* 0x000000ffff057224 */ /* 0x000fe200078e0082 */
[----:B------:R-:W-:Y:S01]  /*8390*/  F2FP.BF16.F32.PACK_AB R128, R23, R21 ;  /* 0x000000151780723e */ /* 0x000fe200000010ff */
[----:B------:R-:W-:Y:S01]  /*83a0*/  FADD.FTZ R3, R164, R165 ;  /* 0x000000a5a4037221 */ /* 0x000fe20000010000 */
[----:B------:R-:W-:-:S02]  /*83b0*/  F2FP.BF16.F32.PACK_AB R129, R18, R17 ;  /* 0x000000111281723e */ /* 0x000fc400000010ff */
[----:B--2---:R-:W-:Y:S02]  /*83c0*/  F2FP.BF16.F32.PACK_AB R130, R22, R24 ;  /* 0x000000181682723e */ /* 0x004fe400000010ff */
[----:B------:R-:W-:Y:S02]  /*83d0*/  F2FP.BF16.F32.PACK_AB R131, R19, R20 ;  /* 0x000000141383723e */ /* 0x000fe400000010ff */
[----:B------:R-:W-:Y:S02]  /*83e0*/  F2FP.BF16.F32.PACK_AB R124, R15, R14 ;  /* 0x0000000e0f7c723e */ /* 0x000fe400000010ff */
[----:B-1----:R-:W-:Y:S02]  /*83f0*/  F2FP.BF16.F32.PACK_AB R125, R9, R8 ;  /* 0x00000008097d723e */ /* 0x002fe400000010ff */
[----:B------:R-:W-:Y:S02]  /*8400*/  F2FP.BF16.F32.PACK_AB R126, R13, R16 ;  /* 0x000000100d7e723e */ /* 0x000fe400000010ff */
[----:B----4-:R-:W-:-:S02]  /*8410*/  F2FP.BF16.F32.PACK_AB R127, R11, R10 ;  /* 0x0000000a0b7f723e */ /* 0x010fc400000010ff */
[----:B------:R-:W-:Y:S02]  /*8420*/  MOV R4, R166 ;  /* 0x000000a600047202 */ /* 0x000fe40000000f00 */
[----:B------:R-:W1:Y:S01]  /*8430*/  LDSM.16.MT88.4 R164, [R226+0xd800] ;  /* 0x00d80000e2a4783b */ /* 0x000e620000004200 */
[----:B------:R-:W-:Y:S02]  /*8440*/  HMMA.16816.F32.BF16 R144, R128, R148, R144 ;  /* 0x000000948090723c */ /* 0x000fe40000041890 */
[----:B------:R-:W-:-:S04]  /*8450*/  IMAD.MOV.U32 R30, RZ, RZ, R4 ;  /* 0x000000ffff1e7224 */ /* 0x000fc800078e0004 */
[C---:B------:R-:W-:Y:S06]  /*8460*/  HMMA.16816.F32.BF16 R140, R124.reuse, R148, R140 ;  /* 0x000000947c8c723c */ /* 0x040fec000004188c */
[-C--:B------:R-:W-:Y:S06]  /*8470*/  HMMA.16816.F32.BF16 R152, R124, R150.reuse, R152 ;  /* 0x000000967c98723c */ /* 0x080fec0000041898 */
[----:B------:R-:W-:Y:S07]  /*8480*/  HMMA.16816.F32.BF16 R148, R128, R150, R40 ;  /* 0x000000968094723c */ /* 0x000fee0000041828 */
[----:B------:R-:W-:Y:S01]  /*8490*/  MOV R43, R5 ;  /* 0x00000005002b7202 */ /* 0x000fe20000000f00 */
[----:B------:R-:W-:-:S02]  /*84a0*/  IMAD.MOV.U32 R42, RZ, RZ, R6 ;  /* 0x000000ffff2a7224 */ /* 0x000fc400078e0006 */
[----:B------:R-:W-:Y:S02]  /*84b0*/  IMAD.MOV.U32 R41, RZ, RZ, R7 ;  /* 0x000000ffff297224 */ /* 0x000fe400078e0007 */
[----:B------:R-:W2:Y:S01]  /*84c0*/  LDSM.16.MT88.4 R4, [R227+0xf800] ;  /* 0x00f80000e304783b */ /* 0x000ea20000004200 */
[-C--:B------:R-:W-:Y:S01]  /*84d0*/  HMMA.16816.F32.BF16 R176, R128, R180.reuse, R176 ;  /* 0x000000b480b0723c */ /* 0x080fe200000418b0 */
[----:B------:R-:W-:Y:S02]  /*84e0*/  IMAD.MOV.U32 R83, RZ, RZ, R251 ;  /* 0x000000ffff537224 */ /* 0x000fe400078e00fb */
[----:B------:R-:W-:Y:S01]  /*84f0*/  FADD.FTZ R12, R81, R80 ;  /* 0x00000050510c7221 */ /* 0x000fe20000010000 */
[----:B------:R-:W-:Y:S02]  /*8500*/  IMAD.MOV.U32 R0, RZ, RZ, R115 ;  /* 0x000000ffff007224 */ /* 0x000fe400078e0073 */
[----:B------:R-:W-:Y:S01]  /*8510*/  HMMA.16816.F32.BF16 R172, R124, R180, R172 ;  /* 0x000000b47cac723c */ /* 0x000fe200000418ac */
[----:B------:R-:W-:-:S02]  /*8520*/  IMAD.MOV.U32 R114, RZ, RZ, R229 ;  /* 0x000000ffff727224 */ /* 0x000fc400078e00e5 */
[----:B------:R-:W-:-:S03]  /*8530*/  FADD.FTZ R25, R25, R26 ;  /* 0x0000001a19197221 */ /* 0x000fc60000010000 */
[----:B------:R-:W-:Y:S01]  /*8540*/  HMMA.16816.F32.BF16 R184, R124, R182, R184 ;  /* 0x000000b67cb8723c */ /* 0x000fe200000418b8 */
[----:B------:R-:W-:-:S05]  /*8550*/  FADD.FTZ R3, R192, R3 ;  /* 0x00000003c0037221 */ /* 0x000fca0000010000 */
[----:B-1----:R-:W-:Y:S01]  /*8560*/  HMMA.16816.F32.BF16 R160, R128, R164, R160 ;  /* 0x000000a480a0723c */ /* 0x002fe200000418a0 */
[----:B------:R-:W-:-:S05]  /*8570*/  FADD.FTZ R0, R0, R12 ;  /* 0x0000000c00007221 */ /* 0x000fca0000010000 */
[----:B------:R-:W-:Y:S01]  /*8580*/  HMMA.16816.F32.BF16 R156, R124, R164, R156 ;  /* 0x000000a47c9c723c */ /* 0x000fe2000004189c */
[----:B------:R-:W-:Y:S01]  /*8590*/  MOV R40, R196 ;  /* 0x000000c400287202 */ /* 0x000fe20000000f00 */
[----:B------:R-:W-:Y:S01]  /*85a0*/  IMAD.MOV.U32 R31, RZ, RZ, R71 ;  /* 0x000000ffff1f7224 */ /* 0x000fe200078e0047 */
[----:B------:R-:W-:Y:S01]  /*85b0*/  MOV R28, R70 ;  /* 0x00000046001c7202 */ /* 0x000fe20000000f00 */
[----:B------:R-:W-:Y:S01]  /*85c0*/  IMAD.MOV.U32 R29, RZ, RZ, R69 ;  /* 0x000000ffff1d7224 */ /* 0x000fe200078e0045 */
[----:B------:R1:W5:Y:S01]  /*85d0*/  LDL.LU R251, [R1+0x9c] ;  /* 0x00009c0001fb7983 */ /* 0x0003620000300800 */
[----:B------:R-:W-:Y:S06]  /*85e0*/  HMMA.16816.F32.BF16 R180, R128, R182, R32 ;  /* 0x000000b680b4723c */ /* 0x000fec0000041820 */
[-C--:B------:R-:W-:Y:S01]  /*85f0*/  HMMA.16816.F32.BF16 R168, R124, R166.reuse, R168 ;  /* 0x000000a67ca8723c */ /* 0x080fe200000418a8 */
[----:B------:R-:W-:Y:S01]  /*8600*/  MOV R32, R112 ;  /* 0x0000007000207202 */ /* 0x000fe20000000f00 */
[----:B------:R-:W-:Y:S01]  /*8610*/  IMAD.MOV.U32 R33, RZ, RZ, R113 ;  /* 0x000000ffff217224 */ /* 0x000fe200078e0071 */
[----:B------:R-:W-:Y:S01]  /*8620*/  MOV R35, R83 ;  /* 0x0000005300237202 */ /* 0x000fe20000000f00 */
[----:B------:R-:W-:Y:S01]  /*8630*/  IMAD.MOV.U32 R34, RZ, RZ, R82 ;  /* 0x000000ffff227224 */ /* 0x000fe200078e0052 */
[----:B------:R1:W5:Y:S01]  /*8640*/  LDL.LU R234, [R1+0x98] ;  /* 0x0000980001ea7983 */ /* 0x0003620000300800 */
[----:B------:R-:W-:Y:S01]  /*8650*/  HMMA.16816.F32.BF16 R164, R128, R166, R36 ;  /* 0x000000a680a4723c */ /* 0x000fe20000041824 */
[----:B------:R-:W-:Y:S01]  /*8660*/  FADD.FTZ R12, R32, R2 ;  /* 0x00000002200c7221 */ /* 0x000fe20000010000 */
[----:B------:R-:W-:Y:S01]  /*8670*/  FADD.FTZ R25, R33, R25 ;  /* 0x0000001921197221 */ /* 0x000fe20000010000 */
[----:B------:R-:W-:Y:S01]  /*8680*/  FADD.FTZ R3, R34, R3 ;  /* 0x0000000322037221 */ /* 0x000fe20000010000 */
[----:B------:R-:W-:-:S02]  /*8690*/  FADD.FTZ R2, R252, R0 ;  /* 0x00000000fc027221 */ /* 0x000fc40000010000 */
[-C--:B--2---:R-:W-:Y:S01]  /*86a0*/  HMMA.16816.F32.BF16 R120, R124, R4.reuse, R120 ;  /* 0x000000047c78723c */ /* 0x084fe20000041878 */
[----:B------:R-:W-:Y:S01]  /*86b0*/  MOV R37, R199 ;  /* 0x000000c700257202 */ /* 0x000fe20000000f00 */
[----:B------:R-:W-:Y:S02]  /*86c0*/  IMAD.MOV.U32 R36, RZ, RZ, R114 ;  /* 0x000000ffff247224 */ /* 0x000fe400078e0072 */
[----:B------:R-:W-:Y:S01]  /*86d0*/  FADD.FTZ R12, R35, R12 ;  /* 0x0000000c230c7221 */ /* 0x000fe20000010000 */
[----:B------:R-:W-:Y:S01]  /*86e0*/  IMAD.MOV.U32 R38, RZ, RZ, R198 ;  /* 0x000000ffff267224 */ /* 0x000fe200078e00c6 */
[----:B------:R-:W-:Y:S01]  /*86f0*/  LDSM.16.MT88.4 R80, [R225+0xf800] ;  /* 0x00f80000e150783b */ /* 0x000fe20000004200 */
[----:B------:R-:W-:Y:S02]  /*8700*/  IMAD.MOV.U32 R39, RZ, RZ, R197 ;  /* 0x000000ffff277224 */ /* 0x000fe400078e00c5 */
[----:B------:R-:W-:Y:S01]  /*8710*/  FADD.FTZ R0, R36, R25 ;  /* 0x0000001924007221 */ /* 0x000fe20000010000 */
[----:B------:R-:W-:Y:S01]  /*8720*/  FADD.FTZ R3, R37, R3 ;  /* 0x0000000325037221 */ /* 0x000fe20000010000 */
[----:B------:R-:W-:Y:S01]  /*8730*/  HMMA.16816.F32.BF16 R116, R128, R4, R116 ;  /* 0x000000048074723c */ /* 0x000fe20000041874 */
[----:B------:R-:W-:Y:S01]  /*8740*/  FADD.FTZ R2, R38, R2 ;  /* 0x0000000226027221 */ /* 0x000fe20000010000 */
[----:B------:R-:W-:-:S02]  /*8750*/  IMAD.MOV.U32 R26, RZ, RZ, R68 ;  /* 0x000000ffff1a7224 */ /* 0x000fc400078e0044 */
[----:B------:R-:W-:Y:S01]  /*8760*/  FADD.FTZ R3, R41, R3 ;  /* 0x0000000329037221 */ /* 0x000fe20000010000 */
[----:B------:R-:W2:Y:S02]  /*8770*/  LDSM.16.MT88.4 R196, [R227+0xd800] ;  /* 0x00d80000e3c4783b */ /* 0x000ea40000004200 */
[----:B------:R-:W-:Y:S01]  /*8780*/  FADD.FTZ R5, R39, R12 ;  /* 0x0000000c27057221 */ /* 0x000fe20000010000 */
[----:B------:R-:W-:Y:S01]  /*8790*/  FADD.FTZ R4, R40, R0 ;  /* 0x0000000028047221 */ /* 0x000fe20000010000 */
[----:B------:R-:W-:Y:S01]  /*87a0*/  FADD.FTZ R2, R240, R2 ;  /* 0x00000002f0027221 */ /* 0x000fe20000010000 */
        /* <DEDUP_REMOVED lines=53> */
[----:B--2---:R-:W-:Y:S01]  /*8b00*/  HMMA.16816.F32.BF16 R188, R124, R196, R188 ;  /* 0x000000c47cbc723c */ /* 0x004fe200000418bc */
[----:B------:R-:W-:-:S05]  /*8b10*/  VIADD R242, R235, 0x800 ;  /* 0x00000800ebf27836 */ /* 0x000fca0000000000 */
[----:B------:R-:W-:Y:S01]  /*8b20*/  HMMA.16816.F32.BF16 R200, R124, R198, R200 ;  /* 0x000000c67cc8723c */ /* 0x000fe200000418c8 */
[----:B------:R-:W-:-:S05]  /*8b30*/  VIADD R241, R235, 0x1000 ;  /* 0x00001000ebf17836 */ /* 0x000fca0000000000 */
[----:B------:R-:W-:Y:S01]  /*8b40*/  HMMA.16816.F32.BF16 R72, R124, R80, R72 ;  /* 0x000000507c48723c */ /* 0x000fe20000041848 */
[----:B------:R-:W-:-:S05]  /*8b50*/  IADD3 R240, R235, 0x1800, RZ ;  /* 0x00001800ebf07810 */ /* 0x000fca0007ffe0ff */
[C---:B------:R-:W-:Y:S06]  /*8b60*/  HMMA.16816.F32.BF16 R76, R124.reuse, R82, R76 ;  /* 0x000000527c4c723c */ /* 0x040fec000004184c */
[C---:B------:R-:W-:Y:S06]  /*8b70*/  HMMA.16816.F32.BF16 R88, R124.reuse, R96, R88 ;  /* 0x000000607c58723c */ /* 0x040fec0000041858 */
[C---:B------:R-:W-:Y:S06]  /*8b80*/  HMMA.16816.F32.BF16 R92, R124.reuse, R98, R92 ;  /* 0x000000627c5c723c */ /* 0x040fec000004185c */
[C---:B---3--:R-:W-:Y:S06]  /*8b90*/  HMMA.16816.F32.BF16 R104, R124.reuse, R112, R104 ;  /* 0x000000707c68723c */ /* 0x048fec0000041868 */
[----:B------:R-:W-:Y:S06]  /*8ba0*/  HMMA.16816.F32.BF16 R108, R124, R114, R108 ;  /* 0x000000727c6c723c */ /* 0x000fec000004186c */
[C---:B------:R-:W-:Y:S06]  /*8bb0*/  HMMA.16816.F32.BF16 R192, R128.reuse, R196, R236 ;  /* 0x000000c480c0723c */ /* 0x040fec00000418ec */
[----:B------:R-:W-:Y:S01]  /*8bc0*/  HMMA.16816.F32.BF16 R68, R128, R80, R216 ;  /* 0x000000508044723c */ /* 0x000fe200000418d8 */
[----:B------:R-:W-:-:S05]  /*8bd0*/  VIADD R239, R235, 0x2000 ;  /* 0x00002000ebef7836 */ /* 0x000fca0000000000 */
[----:B------:R-:W-:Y:S01]  /*8be0*/  HMMA.16816.F32.BF16 R84, R128, R96, R208 ;  /* 0x000000608054723c */ /* 0x000fe200000418d0 */
[----:B------:R-:W-:-:S05]  /*8bf0*/  VIADD R238, R235, 0x2800 ;  /* 0x00002800ebee7836 */ /* 0x000fca0000000000 */
[----:B------:R-:W-:Y:S01]  /*8c00*/  HMMA.16816.F32.BF16 R100, R128, R112, R100 ;  /* 0x000000708064723c */ /* 0x000fe20000041864 */
[C---:B------:R-:W-:Y:S01]  /*8c10*/  IADD3 R237, R235.reuse, 0x3000, RZ ;  /* 0x00003000ebed7810 */ /* 0x040fe20007ffe0ff */
[----:B------:R-:W-:-:S04]  /*8c20*/  VIADD R236, R235, 0x3800 ;  /* 0x00003800ebec7836 */ /* 0x000fc80000000000 */
        /* <DEDUP_REMOVED lines=8> */
[----:B------:R-:W2:Y:S01]  /*8cb0*/  LDL.64 R26, [R1+0x48] ;  /* 0x00004800011a7983 */ /* 0x000ea20000100a00 */
        /* <DEDUP_REMOVED lines=8> */
[----:B------:R-:W-:Y:S02]  /*8d40*/  USHF.L.U64.HI UR24, UR6, 0x5, UR7 ;  /* 0x0000000506187899 */ /* 0x000fe40008010207 */
[----:B------:R-:W-:Y:S01]  /*8d50*/  UISETP.GT.AND UP0, UPT, UR20, UR13, UPT ;  /* 0x0000000d1400728c */ /* 0x000fe2000bf04270 */
[----:B------:R-:W-:Y:S01]  /*8d60*/  BAR.SYNC.DEFER_BLOCKING 0x0 ;  /* 0x0000000000007b1d */ /* 0x000fe20000010000 */
[----:B--2---:R-:W-:-:S04]  /*8d70*/  IMAD.WIDE.U32 R2, R2, UR15, R26 ;  /* 0x0000000f02027c25 */ /* 0x004fc8000f8e001a */
[----:B------:R-:W-:Y:S01]  /*8d80*/  VIADD R0, R3, UR4 ;  /* 0x0000000403007c36 */ /* 0x000fe20008000000 */
[----:B------:R-:W-:-:S04]  /*8d90*/  LEA R6, P0, R2, UR10, 0x1 ;  /* 0x0000000a02067c11 */ /* 0x000fc8000f8008ff */
[----:B------:R-:W-:Y:S02]  /*8da0*/  LEA.HI.X R7, R2, UR11, R0, 0x1, P0 ;  /* 0x0000000b02077c11 */ /* 0x000fe400080f0c00 */
[----:B------:R-:W-:-:S03]  /*8db0*/  IADD3 R4, P0, R6, UR25, RZ ;  /* 0x0000001906047c10 */ /* 0x000fc6000ff1e0ff */
[----:B------:R-:W-:Y:S01]  /*8dc0*/  @!PT LDS RZ, [RZ] ;  /* 0x00000000fffff984 */ /* 0x000fe20000000800 */
[----:B------:R-:W-:Y:S01]  /*8dd0*/  @!PT LDS RZ, [RZ] ;  /* 0x00000000fffff984 */ /* 0x000fe20000000800 */
[----:B------:R-:W-:Y:S01]  /*8de0*/  @!PT LDS RZ, [RZ] ;  /* 0x00000000fffff984 */ /* 0x000fe20000000800 */
[----:B-----5:R-:W-:Y:S01]  /*8df0*/  LDGSTS.E.BYPASS.LTC128B.128 [R251+0xc000], desc[UR18][R6.64] ;  /* 0x0c00000006fb7fae */ /* 0x020fe2000b901d52 */
[----:B------:R-:W-:Y:S02]  /*8e00*/  IADD3.X R5, R7, UR24, RZ, P0, !PT ;  /* 0x0000001807057c10 */ /* 0x000fe400087fe4ff */
[----:B------:R-:W-:Y:S01]  /*8e10*/  IADD3 R2, P0, R4, UR25, RZ ;  /* 0x0000001904027c10 */ /* 0x000fe2000ff1e0ff */
[----:B------:R-:W-:Y:S03]  /*8e20*/  LDGSTS.E.BYPASS.LTC128B.128 [R251+0xe000], desc[UR18][R6.64+0x80] ;  /* 0x0e00008006fb7fae */ /* 0x000fe6000b901d52 */
[----:B------:R-:W-:Y:S01]  /*8e30*/  IADD3.X R3, R5, UR24, RZ, P0, !PT ;  /* 0x0000001805037c10 */ /* 0x000fe200087fe4ff */
[----:B------:R-:W-:Y:S01]  /*8e40*/  LDGSTS.E.BYPASS.LTC128B.128 [R251+0xc800], desc[UR18][R4.64] ;  /* 0x0c80000004fb7fae */ /* 0x000fe2000b901d52 */
[----:B------:R-:W-:-:S03]  /*8e50*/  IADD3 R8, P0, R2, UR25, RZ ;  /* 0x0000001902087c10 */ /* 0x000fc6000ff1e0ff */
[----:B------:R-:W-:Y:S01]  /*8e60*/  LDGSTS.E.BYPASS.LTC128B.128 [R251+0xe800], desc[UR18][R4.64+0x80] ;  /* 0x0e80008004fb7fae */ /* 0x000fe2000b901d52 */
[----:B------:R-:W-:-:S03]  /*8e70*/  IADD3.X R9, R3, UR24, RZ, P0, !PT ;  /* 0x0000001803097c10 */ /* 0x000fc600087fe4ff */
[----:B------:R-:W-:Y:S04]  /*8e80*/  LDGSTS.E.BYPASS.LTC128B.128 [R251+0xd000], desc[UR18][R2.64] ;  /* 0x0d00000002fb7fae */ /* 0x000fe8000b901d52 */
[----:B------:R-:W-:Y:S04]  /*8e90*/  LDGSTS.E.BYPASS.LTC128B.128 [R251+0xf000], desc[UR18][R2.64+0x80] ;  /* 0x0f00008002fb7fae */ /* 0x000fe8000b901d52 */
[----:B------:R-:W-:Y:S04]  /*8ea0*/  LDGSTS.E.BYPASS.LTC128B.128 [R251+0xd800], desc[UR18][R8.64] ;  /* 0x0d80000008fb7fae */ /* 0x000fe8000b901d52 */
[----:B------:R1:W-:Y:S04]  /*8eb0*/  LDGSTS.E.BYPASS.LTC128B.128 [R251+0xf800], desc[UR18][R8.64+0x80] ;  /* 0x0f80008008fb7fae */ /* 0x0003e8000b901d52 */
[----:B------:R-:W-:Y:S04]  /*8ec0*/  LDSM.16.M88.4 R16, [R231] ;  /* 0x00000000e710783b */ /* 0x000fe80000000200 */
[----:B------:R-:W2:Y:S04]  /*8ed0*/  LDSM.16.M88.4 R40, [R224+0x8800] ;  /* 0x00880000e028783b */ /* 0x000ea80000000200 */
[----:B------:R-:W3:Y:S04]  /*8ee0*/  LDSM.16.M88.4 R12, [R231+0x2000] ;  /* 0x00200000e70c783b */ /* 0x000ee80000000200 */
[----:B------:R-:W4:Y:S04]  /*8ef0*/  LDSM.16.M88.4 R36, [R224+0x9000] ;  /* 0x00900000e024783b */ /* 0x000f280000000200 */
[----:B------:R-:W4:Y:S04]  /*8f00*/  LDSM.16.M88.4 R28, [R224+0x8000] ;  /* 0x00800000e01c783b */ /* 0x000f280000000200 */
[----:B------:R-:W-:Y:S04]  /*8f10*/  LDSM.16.M88.4 R48, [R242] ;  /* 0x00000000f230783b */ /* 0x000fe80000000200 */
[----:B-1----:R-:W1:Y:S04]  /*8f20*/  LDSM.16.M88.4 R8, [R232] ;  /* 0x00000000e808783b */ /* 0x002e680000000200 */
[----:B------:R-:W1:Y:S04]  /*8f30*/  LDSM.16.M88.4 R4, [R232+0x2000] ;  /* 0x00200000e804783b */ /* 0x000e680000000200 */
[----:B------:R-:W1:Y:S04]  /*8f40*/  LDSM.16.M88.4 R44, [R241] ;  /* 0x00000000f12c783b */ /* 0x000e680000000200 */
[----:B------:R-:W1:Y:S04]  /*8f50*/  LDSM.16.M88.4 R24, [R235] ;  /* 0x00000000eb18783b */ /* 0x000e680000000200 */
[----:B------:R-:W1:Y:S01]  /*8f60*/  LDSM.16.M88.4 R32, [R224+0x9800] ;  /* 0x00980000e020783b */ /* 0x000e620000000200 */
[-C--:B--2---:R-:W-:Y:S03]  /*8f70*/  HMMA.16816.F32.BF16 R204, R16, R40.reuse, RZ ;  /* 0x0000002810cc723c */ /* 0x084fe600000418ff */
[----:B------:R-:W0:Y:S03]  /*8f80*/  LDGDEPBAR ;  /* 0x00000000000079af */ /* 0x000e260000000000 */
[----:B---3--:R-:W-:Y:S06]  /*8f90*/  HMMA.16816.F32.BF16 R60, R12, R40, RZ ;  /* 0x000000280c3c723c */ /* 0x008fec00000418ff */
[----:B----4-:R-:W-:Y:S06]  /*8fa0*/  HMMA.16816.F32.BF16 R56, R16, R36, RZ ;  /* 0x000000241038723c */ /* 0x010fec00000418ff */
[----:B------:R-:W-:Y:S06]  /*8fb0*/  HMMA.16816.F32.BF16 R20, R12, R28, RZ ;  /* 0x0000001c0c14723c */ /* 0x000fec00000418ff */
[----:B-1----:R-:W-:Y:S06]  /*8fc0*/  HMMA.16816.F32.BF16 R216, R8, R48, R204 ;  /* 0x0000003008d8723c */ /* 0x002fec00000418cc */
[----:B------:R-:W-:Y:S06]  /*8fd0*/  HMMA.16816.F32.BF16 R52, R12, R36, RZ ;  /* 0x000000240c34723c */ /* 0x000fec00000418ff */
[----:B------:R-:W-:Y:S06]  /*8fe0*/  HMMA.16816.F32.BF16 R60, R4, R48, R60 ;  /* 0x00000030043c723c */ /* 0x000fec000004183c */
[----:B------:R-:W-:Y:S06]  /*8ff0*/  HMMA.16816.F32.BF16 R56, R8, R44, R56 ;  /* 0x0000002c0838723c */ /* 0x000fec0000041838 */
[----:B------:R-:W-:Y:S01]  /*9000*/  HMMA.16816.F32.BF16 R208, R4, R24, R20 ;  /* 0x0000001804d0723c */ /* 0x000fe20000041814 */
[----:B------:R-:W1:Y:S01]  /*9010*/  LDSM.16.M88.4 R20, [R240] ;  /* 0x00000000f014783b */ /* 0x000e620000000200 */
[----:B------:R-:W-:Y:S01]  /*9020*/  IMAD.MOV.U32 R0, RZ, RZ, R216 ;  /* 0x000000ffff007224 */ /* 0x000fe200078e00d8 */
[----:B------:R-:W-:Y:S01]  /*9030*/  MOV R2, R217 ;  /* 0x000000d900027202 */ /* 0x000fe20000000f00 */
[----:B------:R-:W-:-:S02]  /*9040*/  IMAD.MOV.U32 R3, RZ, RZ, R219 ;  /* 0x000000ffff037224 */ /* 0x000fc400078e00db */
[----:B------:R-:W-:Y:S02]  /*9050*/  HMMA.16816.F32.BF16 R64, R16, R28, RZ ;  /* 0x0000001c1040723c */ /* 0x000fe400000418ff */
[----:B------:R-:W-:-:S04]  /*9060*/  IMAD.MOV.U32 R49, RZ, RZ, R3 ;  /* 0x000000ffff317224 */ /* 0x000fc800078e0003 */
[----:B------:R-:W-:Y:S01]  /*9070*/  IMAD.MOV.U32 R41, RZ, RZ, R60 ;  /* 0x000000ffff297224 */ /* 0x000fe200078e003c */
[----:B------:R-:W-:Y:S01]  /*9080*/  MOV R37, R62 ;  /* 0x0000003e00257202 */ /* 0x000fe20000000f00 */
[----:B------:R-:W-:Y:S01]  /*9090*/  IMAD.MOV.U32 R40, RZ, RZ, R61 ;  /* 0x000000ffff287224 */ /* 0x000fe200078e003d */
[----:B------:R-:W-:Y:S01]  /*90a0*/  HMMA.16816.F32.BF16 R52, R4, R44, R52 ;  /* 0x0000002c0434723c */ /* 0x000fe20000041834 */
[----:B------:R-:W-:Y:S02]  /*90b0*/  IMAD.MOV.U32 R36, RZ, RZ, R63 ;  /* 0x000000ffff247224 */ /* 0x000fe400078e003f */
[----:B------:R-:W-:Y:S01]  /*90c0*/  MOV R216, R56 ;  /* 0x0000003800d87202 */ /* 0x000fe20000000f00 */
[----:B------:R-:W-:Y:S02]  /*90d0*/  IMAD.MOV.U32 R139, RZ, RZ, R57 ;  /* 0x000000ffff8b7224 */ /* 0x000fe400078e0039 */
[----:B------:R-:W-:Y:S01]  /*90e0*/  IMAD.MOV.U32 R138, RZ, RZ, R58 ;  /* 0x000000ffff8a7224 */ /* 0x000fe200078e003a */
[----:B------:R-:W-:Y:S01]  /*90f0*/  HMMA.16816.F32.BF16 R60, R12, R38, RZ ;  /* 0x000000260c3c723c */ /* 0x000fe200000418ff */
[----:B------:R-:W-:Y:S01]  /*9100*/  IMAD.MOV.U32 R133, RZ, RZ, R59 ;  /* 0x000000ffff857224 */ /* 0x000fe200078e003b */
[----:B------:R-:W-:Y:S01]  /*9110*/  MOV R45, R2 ;  /* 0x00000002002d7202 */ /* 0x000fe20000000f00 */
[----:B------:R-:W-:-:S03]  /*9120*/  IMAD.MOV.U32 R44, RZ, RZ, R0 ;  /* 0x000000ffff2c7224 */ /* 0x000fc600078e0000 */
[----:B------:R-:W-:Y:S06]  /*9130*/  HMMA.16816.F32.BF16 R56, R12, R32, RZ ;  /* 0x000000200c38723c */ /* 0x000fec00000418ff */
[----:B------:R-:W-:Y:S05]  /*9140*/  HMMA.16816.F32.BF16 R212, R8, R24, R64 ;  /* 0x0000001808d4723c */ /* 0x000fea0000041840 */
[----:B------:R-:W-:Y:S01]  /*9150*/  MOV R29, R54 ;  /* 0x00000036001d7202 */ /* 0x000fe20000000f00 */
[----:B------:R-:W-:Y:S01]  /*9160*/  HMMA.16816.F32.BF16 R204, R12, R30, RZ ;  /* 0x0000001e0ccc723c */ /* 0x000fe200000418ff */
[----:B------:R-:W-:-:S02]  /*9170*/  IMAD.MOV.U32 R24, RZ, RZ, R218 ;  /* 0x000000ffff187224 */ /* 0x000fc400078e00da */
[----:B------:R-:W-:Y:S02]  /*9180*/  IMAD.MOV.U32 R28, RZ, RZ, R55 ;  /* 0x000000ffff1c7224 */ /* 0x000fe400078e0037 */
[----:B------:R-:W-:Y:S01]  /*9190*/  IMAD.MOV.U32 R48, RZ, RZ, R24 ;  /* 0x000000ffff307224 */ /* 0x000fe200078e0018 */
[----:B------:R-:W-:Y:S01]  /*91a0*/  HMMA.16816.F32.BF16 R64, R12, R42, RZ ;  /* 0x0000002a0c40723c */ /* 0x000fe200000418ff */
[----:B------:R-:W-:Y:S02]  /*91b0*/  IMAD.MOV.U32 R25, RZ, RZ, R52 ;  /* 0x000000ffff197224 */ /* 0x000fe400078e0034 */
[----:B------:R-:W-:-:S03]  /*91c0*/  IMAD.MOV.U32 R24, RZ, RZ, R53 ;  /* 0x000000ffff187224 */ /* 0x000fc600078e0035 */
[----:B------:R-:W-:Y:S06]  /*91d0*/  HMMA.16816.F32.BF16 R52, R12, R34, RZ ;  /* 0x000000220c34723c */ /* 0x000fec00000418ff */
[C---:B-1----:R-:W-:Y:S06]  /*91e0*/  HMMA.16816.F32.BF16 R220, R4.reuse, R20, R56 ;  /* 0x0000001404dc723c */ /* 0x042fec0000041838 */
[----:B------:R-:W-:Y:S06]  /*91f0*/  HMMA.16816.F32.BF16 R60, R4, R46, R60 ;  /* 0x0000002e043c723c */ /* 0x000fec000004183c */
[----:B------:R-:W-:Y:S06]  /*9200*/  HMMA.16816.F32.BF16 R12, R16, R32, RZ ;  /* 0x00000020100c723c */ /* 0x000fec00000418ff */
[----:B------:R-:W-:Y:S01]  /*9210*/  HMMA.16816.F32.BF16 R56, R4, R26, R204 ;  /* 0x0000001a0438723c */ /* 0x000fe200000418cc */
[----:B------:R-:W-:Y:S01]  /*9220*/  MOV R32, R44 ;  /* 0x0000002c00207202 */ /* 0x000fe20000000f00 */
[----:B------:R-:W-:-:S04]  /*9230*/  IMAD.MOV.U32 R33, RZ, RZ, R45 ;  /* 0x000000ffff217224 */ /* 0x000fc800078e002d */
        /* <DEDUP_REMOVED lines=9> */
[----:B------:R-:W-:Y:S01]  /*92d0*/  MOV R62, R37 ;  /* 0x00000025003e7202 */ /* 0x000fe20000000f00 */
[----:B------:R-:W-:-:S02]  /*92e0*/  IMAD.MOV.U32 R252, RZ, RZ, R60 ;  /* 0x000000fffffc7224 */ /* 0x000fc400078e003c */
[----:B------:R-:W-:Y:S01]  /*92f0*/  IMAD.MOV.U32 R139, RZ, RZ, R61 ;  /* 0x000000ffff8b7224 */ /* 0x000fe200078e003d */
[----:B------:R-:W-:Y:S01]  /*9300*/  HMMA.16816.F32.BF16 R220, R8, R20, R12 ;  /* 0x0000001408dc723c */ /* 0x000fe2000004180c */
[----:B------:R-:W-:Y:S01]  /*9310*/  IMAD.MOV.U32 R133, RZ, RZ, R63 ;  /* 0x000000ffff857224 */ /* 0x000fe200078e003f */
[----:B------:R-:W-:Y:S01]  /*9320*/  LDSM.16.M88.4 R12, [R230+0x8000] ;  /* 0x00800000e60c783b */ /* 0x000fe20000000200 */
[----:B------:R-:W-:Y:S02]  /*9330*/  IMAD.MOV.U32 R60, RZ, RZ, R41 ;  /* 0x000000ffff3c7224 */ /* 0x000fe400078e0029 */
[----:B------:R-:W-:Y:S02]  /*9340*/  IMAD.MOV.U32 R61, RZ, RZ, R40 ;  /* 0x000000ffff3d7224 */ /* 0x000fe400078e0028 */
[----:B------:R-:W-:Y:S01]  /*9350*/  IMAD.MOV.U32 R63, RZ, RZ, R36 ;  /* 0x000000ffff3f7224 */ /* 0x000fe200078e0024 */
[----:B------:R-:W-:Y:S01]  /*9360*/  HMMA.16816.F32.BF16 R40, R16, R42, RZ ;  /* 0x0000002a1028723c */ /* 0x000fe200000418ff */
[----:B------:R-:W-:-:S02]  /*9370*/  IMAD.MOV.U32 R20, RZ, RZ, R29 ;  /* 0x000000ffff147224 */ /* 0x000fc400078e001d */
[----:B------:R-:W-:Y:S02]  /*9380*/  IMAD.MOV.U32 R21, RZ, RZ, R28 ;  /* 0x000000ffff157224 */ /* 0x000fe400078e001c */
[----:B------:R-:W-:Y:S01]  /*9390*/  IMAD.MOV.U32 R204, RZ, RZ, R216 ;  /* 0x000000ffffcc7224 */ /* 0x000fe200078e00d8 */
[C---:B------:R-:W-:Y:S06]  /*93a0*/  HMMA.16816.F32.BF16 R28, R16.reuse, R30, RZ ;  /* 0x0000001e101c723c */ /* 0x040fec00000418ff */
[C---:B------:R-:W-:Y:S06]  /*93b0*/  HMMA.16816.F32.BF16 R36, R16.reuse, R38, RZ ;  /* 0x000000261024723c */ /* 0x040fec00000418ff */
[----:B------:R-:W-:Y:S06]  /*93c0*/  HMMA.16816.F32.BF16 R16, R16, R34, RZ ;  /* 0x000000221010723c */ /* 0x000fec00000418ff */
[----:B------:R-:W-:Y:S01]  /*93d0*/  HMMA.16816.F32.BF16 R216, R4, R22, R52 ;  /* 0x0000001604d8723c */ /* 0x000fe20000041834 */
[----:B------:R-:W1:Y:S01]  /*93e0*/  LDSM.16.M88.4 R4, [R234+0x2000] ;  /* 0x00200000ea04783b */ /* 0x000e620000000200 */
[----:B------:R-:W-:-:S02]  /*93f0*/  IMAD.MOV.U32 R34, RZ, RZ, R48 ;  /* 0x000000ffff227224 */ /* 0x000fc400078e0030 */
[----:B------:R-:W-:Y:S02]  /*9400*/  IMAD.MOV.U32 R35, RZ, RZ, R49 ;  /* 0x000000ffff237224 */ /* 0x000fe400078e0031 */
[C---:B------:R-:W-:Y:S06]  /*9410*/  HMMA.16816.F32.BF16 R52, R8.reuse, R50, R40 ;  /* 0x000000320834723c */ /* 0x040fec0000041828 */
[----:B------:R-:W-:Y:S01]  /*9420*/  HMMA.16816.F32.BF16 R28, R8, R26, R28 ;  /* 0x0000001a081c723c */ /* 0x000fe2000004181c */
[----:B------:R-:W-:Y:S01]  /*9430*/  MOV R42, R25 ;  /* 0x00000019002a7202 */ /* 0x000fe20000000f00 */
[----:B------:R-:W-:-:S04]  /*9440*/  IMAD.MOV.U32 R43, RZ, RZ, R24 ;  /* 0x000000ffff2b7224 */ /* 0x000fc800078e0018 */
[C---:B------:R-:W-:Y:S06]  /*9450*/  HMMA.16816.F32.BF16 R44, R8.reuse, R46, R36 ;  /* 0x0000002e082c723c */ /* 0x040fec0000041824 */
[----:B------:R-:W-:Y:S01]  /*9460*/  HMMA.16816.F32.BF16 R24, R8, R22, R16 ;  /* 0x000000160818723c */ /* 0x000fe20000041810 */
[----:B------:R-:W2:Y:S04]  /*9470*/  LDSM.16.M88.4 R8, [R234] ;  /* 0x00000000ea08783b */ /* 0x000ea80000000200 */
[----:B------:R-:W3:Y:S01]  /*9480*/  LDSM.16.M88.4 R16, [R230+0x9000] ;  /* 0x00900000e610783b */ /* 0x000ee20000000200 */
[C---:B-1----:R-:W-:Y:S06]  /*9490*/  HMMA.16816.F32.BF16 R48, R4.reuse, R12, R208 ;  /* 0x0000000c0430723c */ /* 0x042fec00000418d0 */
[----:B------:R-:W-:Y:S01]  /*94a0*/  HMMA.16816.F32.BF16 R56, R4, R14, R56 ;  /* 0x0000000e0438723c */ /* 0x000fe20000041838 */
[----:B------:R-:W-:Y:S01]  /*94b0*/  MOV R210, R20 ;  /* 0x0000001400d27202 */ /* 0x000fe20000000f00 */
[----:B------:R-:W-:-:S02]  /*94c0*/  IMAD.MOV.U32 R211, RZ, RZ, R21 ;  /* 0x000000ffffd37224 */ /* 0x000fc400078e0015 */
[----:B------:R-:W1:Y:S01]  /*94d0*/  LDSM.16.M88.4 R20, [R230+0x8800] ;  /* 0x00880000e614783b */ /* 0x000e620000000200 */
[----:B------:R-:W-:Y:S02]  /*94e0*/  IMAD.MOV.U32 R208, RZ, RZ, R42 ;  /* 0x000000ffffd07224 */ /* 0x000fe400078e002a */
[----:B------:R-:W-:Y:S02]  /*94f0*/  IMAD.MOV.U32 R209, RZ, RZ, R43 ;  /* 0x000000ffffd17224 */ /* 0x000fe400078e002b */
[C---:B--2---:R-:W-:Y:S06]  /*9500*/  HMMA.16816.F32.BF16 R40, R8.reuse, R12, R212 ;  /* 0x0000000c0828723c */ /* 0x044fec00000418d4 */
[----:B------:R-:W-:Y:S01]  /*9510*/  HMMA.16816.F32.BF16 R36, R8, R14, R28 ;  /* 0x0000000e0824723c */ /* 0x000fe2000004181c */
[----:B------:R-:W2:Y:S01]  /*9520*/  LDSM.16.M88.4 R12, [R230+0x9800] ;  /* 0x00980000e60c783b */ /* 0x000ea20000000200 */
[----:B------:R-:W-:Y:S01]  /*9530*/  IMAD.MOV.U32 R212, RZ, RZ, R252 ;  /* 0x000000ffffd47224 */ /* 0x000fe200078e00fc */
[----:B------:R-:W-:Y:S01]  /*9540*/  MOV R214, R138 ;  /* 0x0000008a00d67202 */ /* 0x000fe20000000f00 */
[----:B------:R-:W-:-:S02]  /*9550*/  IMAD.MOV.U32 R213, RZ, RZ, R139 ;  /* 0x000000ffffd57224 */ /* 0x000fc400078e008b */
[----:B------:R-:W-:Y:S01]  /*9560*/  IMAD.MOV.U32 R215, RZ, RZ, R133 ;  /* 0x000000ffffd77224 */ /* 0x000fe200078e0085 */
[-C--:B---3--:R-:W-:Y:S06]  /*9570*/  HMMA.16816.F32.BF16 R204, R8, R16.reuse, R204 ;  /* 0x0000001008cc723c */ /* 0x088fec00000418cc */
[C---:B------:R-:W-:Y:S06]  /*9580*/  HMMA.16816.F32.BF16 R208, R4.reuse, R16, R208 ;  /* 0x0000001004d0723c */ /* 0x040fec00000418d0 */
[C---:B-1----:R-:W-:Y:S06]  /*9590*/  HMMA.16816.F32.BF16 R28, R4.reuse, R20, R60 ;  /* 0x00000014041c723c */ /* 0x042fec000004183c */
[----:B------:R-:W-:Y:S06]  /*95a0*/  HMMA.16816.F32.BF16 R60, R4, R22, R64 ;  /* 0x00000016043c723c */ /* 0x000fec0000041840 */
[----:B------:R-:W-:Y:S01]  /*95b0*/  HMMA.16816.F32.BF16 R32, R8, R20, R32 ;  /* 0x000000140820723c */ /* 0x000fe20000041820 */
[----:B------:R-:W-:Y:S01]  /*95c0*/  IMAD.MOV.U32 R64, RZ, RZ, R132 ;  /* 0x000000ffff407224 */ /* 0x000fe200078e0084 */
[----:B------:R-:W-:Y:S01]  /*95d0*/  MOV R66, R2 ;  /* 0x0000000200427202 */ /* 0x000fe20000000f00 */
[----:B------:R-:W-:-:S02]  /*95e0*/  IMAD.MOV.U32 R65, RZ, RZ, R3 ;  /* 0x000000ffff417224 */ /* 0x000fc400078e0003 */
[----:B------:R-:W-:Y:S01]  /*95f0*/  IMAD.MOV.U32 R67, RZ, RZ, R0 ;  /* 0x000000ffff437224 */ /* 0x000fe200078e0000 */
[----:B------:R-:W-:Y:S06]  /*9600*/  HMMA.16816.F32.BF16 R52, R8, R22, R52 ;  /* 0x000000160834723c */ /* 0x000fec0000041834 */
[C---:B--2---:R-:W-:Y:S06]  /*9610*/  HMMA.16816.F32.BF16 R64, R4.reuse, R12, R64 ;  /* 0x0000000c0440723c */ /* 0x044fec0000041840 */
[----:B------:R-:W-:Y:S06]  /*9620*/  HMMA.16816.F32.BF16 R216, R4, R14, R216 ;  /* 0x0000000e04d8723c */ /* 0x000fec00000418d8 */
[----:B------:R-:W-:-:S12]  /*9630*/  HMMA.16816.F32.BF16 R220, R8, R12, R220 ;  /* 0x0000000c08dc723c */ /* 0x000fd800000418dc */
[----:B------:R-:W-:Y:S01]  /*9640*/  IMAD.MOV.U32 R22, RZ, RZ, R64 ;  /* 0x000000ffff167224 */ /* 0x000fe200078e0040 */
[----:B------:R-:W-:Y:S01]  /*9650*/  MOV R20, R66 ;  /* 0x0000004200147202 */ /* 0x000fe20000000f00 */
[----:B------:R-:W-:Y:S02]  /*9660*/  IMAD.MOV.U32 R21, RZ, RZ, R65 ;  /* 0x000000ffff157224 */ /* 0x000fe400078e0041 */
[----:B------:R-:W-:Y:S02]  /*9670*/  IMAD.MOV.U32 R17, RZ, RZ, R67 ;  /* 0x000000ffff117224 */ /* 0x000fe400078e0043 */
[-C--:B------:R-:W-:Y:S01]  /*9680*/  HMMA.16816.F32.BF16 R64, R4, R18.reuse, R212 ;  /* 0x000000120440723c */ /* 0x080fe200000418d4 */
[----:B------:R-:W-:Y:S05]  /*9690*/  LDSM.16.M88.4 R4, [R233+0x2000] ;  /* 0x00200000e904783b */ /* 0x000fea0000000200 */
[----:B------:R-:W-:Y:S07]  /*96a0*/  HMMA.16816.F32.BF16 R212, R8, R18, R44 ;  /* 0x0000001208d4723c */ /* 0x000fee000004182c */
[----:B------:R-:W-:Y:S01]  /*96b0*/  IMAD.MOV.U32 R47, RZ, RZ, R17 ;  /* 0x000000ffff2f7224 */ /* 0x000fe200078e0011 */
[----:B------:R-:W-:Y:S01]  /*96c0*/  MOV R46, R20 ;  /* 0x00000014002e7202 */ /* 0x000fe20000000f00 */
[----:B------:R-:W-:-:S02]  /*96d0*/  IMAD.MOV.U32 R44, RZ, RZ, R22 ;  /* 0x000000ffff2c7224 */ /* 0x000fc400078e0016 */
[----:B------:R-:W-:Y:S02]  /*96e0*/  IMAD.MOV.U32 R45, RZ, RZ, R21 ;  /* 0x000000ffff2d7224 */ /* 0x000fe400078e0015 */
[----:B------:R-:W1:Y:S05]  /*96f0*/  LDSM.16.M88.4 R20, [R229+0x800] ;  /* 0x00080000e514783b */ /* 0x000e6a0000000200 */
[----:B------:R-:W-:Y:S01]  /*9700*/  IMAD.MOV.U32 R16, RZ, RZ, R64 ;  /* 0x000000ffff107224 */ /* 0x000fe200078e0040 */
[----:B------:R-:W-:Y:S01]  /*9710*/  MOV R2, R66 ;  /* 0x0000004200027202 */ /* 0x000fe20000000f00 */
[----:B------:R-:W-:Y:S02]  /*9720*/  IMAD.MOV.U32 R3, RZ, RZ, R65 ;  /* 0x000000ffff037224 */ /* 0x000fe400078e0041 */
[----:B------:R-:W-:-:S02]  /*9730*/  IMAD.MOV.U32 R0, RZ, RZ, R67 ;  /* 0x000000ffff007224 */ /* 0x000fc400078e0043 */
[----:B------:R-:W-:Y:S01]  /*9740*/  HMMA.16816.F32.BF16 R64, R8, R14, R24 ;  /* 0x0000000e0840723c */ /* 0x000fe20000041818 */
[----:B------:R-:W2:Y:S04]  /*9750*/  LDSM.16.M88.4 R12, [R229] ;  /* 0x00000000e50c783b */ /* 0x000ea80000000200 */
[----:B------:R-:W3:Y:S02]  /*9760*/  LDSM.16.M88.4 R8, [R233] ;  /* 0x00000000e908783b */ /* 0x000ee40000000200 */
[----:B------:R-:W-:Y:S01]  /*9770*/  IMAD.MOV.U32 R24, RZ, RZ, R16 ;  /* 0x000000ffff187224 */ /* 0x000fe200078e0010 */
[----:B------:R-:W-:Y:S01]  /*9780*/  MOV R26, R2 ;  /* 0x00000002001a7202 */ /* 0x000fe20000000f00 */
[----:B------:R-:W-:Y:S02]  /*9790*/  IMAD.MOV.U32 R25, RZ, RZ, R3 ;  /* 0x000000ffff197224 */ /* 0x000fe400078e0003 */
[----:B------:R-:W-:Y:S01]  /*97a0*/  IMAD.MOV.U32 R27, RZ, RZ, R0 ;  /* 0x000000ffff1b7224 */ /* 0x000fe200078e0000 */
[C---:B-1----:R-:W-:Y:S06]  /*97b0*/  HMMA.16816.F32.BF16 R28, R4.reuse, R20, R28 ;  /* 0x00000014041c723c */ /* 0x042fec000004181c */
[----:B--2---:R-:W-:-:S15]  /*97c0*/  HMMA.16816.F32.BF16 R16, R4, R12, R48 ;  /* 0x0000000c0410723c */ /* 0x004fde0000041830 */
[----:B------:R-:W-:-:S09]  /*97d0*/  NOP ;  /* 0x0000000000007918 */ /* 0x000fd20000000000 */
[----:B------:R-:W-:Y:S01]  /*97e0*/  IMAD.MOV.U32 R252, RZ, RZ, R16 ;  /* 0x000000fffffc7224 */ /* 0x000fe200078e0010 */
[----:B------:R-:W-:Y:S01]  /*97f0*/  MOV R2, R18 ;  /* 0x0000001200027202 */ /* 0x000fe20000000f00 */
[----:B------:R-:W-:Y:S02]  /*9800*/  IMAD.MOV.U32 R3, RZ, RZ, R17 ;  /* 0x000000ffff037224 */ /* 0x000fe400078e0011 */
[----:B------:R-:W-:Y:S02]  /*9810*/  IMAD.MOV.U32 R0, RZ, RZ, R19 ;  /* 0x000000ffff007224 */ /* 0x000fe400078e0013 */
[----:B---3--:R-:W-:Y:S06]  /*9820*/  HMMA.16816.F32.BF16 R16, R8, R12, R40 ;  /* 0x0000000c0810723c */ /* 0x008fec0000041828 */
[----:B------:R-:W-:Y:S07]  /*9830*/  HMMA.16816.F32.BF16 R40, R4, R22, R60 ;  /* 0x000000160428723c */ /* 0x000fee000004183c */
[----:B------:R-:W-:Y:S01]  /*9840*/  IMAD.MOV.U32 R60, RZ, RZ, R24 ;  /* 0x000000ffff3c7224 */ /* 0x000fe200078e0018 */
[----:B------:R-:W-:Y:S01]  /*9850*/  MOV R62, R26 ;  /* 0x0000001a003e7202 */ /* 0x000fe20000000f00 */
[----:B------:R-:W-:-:S02]  /*9860*/  IMAD.MOV.U32 R61, RZ, RZ, R25 ;  /* 0x000000ffff3d7224 */ /* 0x000fc400078e0019 */
[----:B------:R-:W-:-:S07]  /*9870*/  IMAD.MOV.U32 R63, RZ, RZ, R27 ;  /* 0x000000ffff3f7224 */ /* 0x000fce00078e001b */
[----:B------:R-:W-:Y:S01]  /*9880*/  IMAD.MOV.U32 R51, RZ, RZ, R16 ;  /* 0x000000ffff337224 */ /* 0x000fe200078e0010 */
[----:B------:R-:W-:Y:S01]  /*9890*/  MOV R49, R18 ;  /* 0x0000001200317202 */ /* 0x000fe20000000f00 */
[----:B------:R-:W-:Y:S02]  /*98a0*/  IMAD.MOV.U32 R50, RZ, RZ, R17 ;  /* 0x000000ffff327224 */ /* 0x000fe400078e0011 */
[----:B------:R-:W-:Y:S02]  /*98b0*/  IMAD.MOV.U32 R48, RZ, RZ, R19 ;  /* 0x000000ffff307224 */ /* 0x000fe400078e0013 */
[----:B------:R-:W-:Y:S06]  /*98c0*/  HMMA.16816.F32.BF16 R16, R4, R14, R56 ;  /* 0x0000000e0410723c */ /* 0x000fec0000041838 */
[----:B------:R-:W-:-:S15]  /*98d0*/  HMMA.16816.F32.BF16 R56, R8, R20, R32 ;  /* 0x000000140838723c */ /* 0x000fde0000041820 */
[----:B------:R-:W-:-:S03]  /*98e0*/  NOP ;  /* 0x0000000000007918 */ /* 0x000fc60000000000 */
[----:B------:R-:W-:Y:S01]  /*98f0*/  IMAD.MOV.U32 R139, RZ, RZ, R16 ;  /* 0x000000ffff8b7224 */ /* 0x000fe200078e0010 */
[----:B------:R-:W-:Y:S01]  /*9900*/  MOV R133, R18 ;  /* 0x0000001200857202 */ /* 0x000fe20000000f00 */
[----:B------:R-:W-:Y:S02]  /*9910*/  IMAD.MOV.U32 R138, RZ, RZ, R17 ;  /* 0x000000ffff8a7224 */ /* 0x000fe400078e0011 */
[----:B------:R-:W-:Y:S02]  /*9920*/  IMAD.MOV.U32 R132, RZ, RZ, R19 ;  /* 0x000000ffff847224 */ /* 0x000fe400078e0013 */
[C---:B------:R-:W-:Y:S06]  /*9930*/  HMMA.16816.F32.BF16 R16, R8.reuse, R14, R36 ;  /* 0x0000000e0810723c */ /* 0x040fec0000041824 */
[----:B------:R-:W-:-:S15]  /*9940*/  HMMA.16816.F32.BF16 R36, R8, R22, R52 ;  /* 0x000000160824723c */ /* 0x000fde0000041834 */
[----:B------:R-:W-:-:S03]  /*9950*/  NOP ;  /* 0x0000000000007918 */ /* 0x000fc60000000000 */
[----:B------:R-:W-:Y:S01]  /*9960*/  IMAD.MOV.U32 R15, RZ, RZ, R16 ;  /* 0x000000ffff0f7224 */ /* 0x000fe200078e0010 */
[----:B------:R-:W-:Y:S01]  /*9970*/  MOV R13, R18 ;  /* 0x00000012000d7202 */ /* 0x000fe20000000f00 */
[----:B------:R-:W-:Y:S02]  /*9980*/  IMAD.MOV.U32 R14, RZ, RZ, R17 ;  /* 0x000000ffff0e7224 */ /* 0x000fe400078e0011 */
[----:B------:R-:W-:Y:S02]  /*9990*/  IMAD.MOV.U32 R12, RZ, RZ, R19 ;  /* 0x000000ffff0c7224 */ /* 0x000fe400078e0013 */
[----:B------:R-:W1:Y:S02]  /*99a0*/  LDSM.16.M88.4 R16, [R229+0x1000] ;  /* 0x00100000e510783b */ /* 0x000e640000000200 */
[----:B-1----:R-:W-:Y:S06]  /*99b0*/  HMMA.16816.F32.BF16 R32, R8, R16, R204 ;  /* 0x000000100820723c */ /* 0x002fec00000418cc */
[----:B------:R-:W-:Y:S01]  /*99c0*/  HMMA.16816.F32.BF16 R52, R4, R18, R60 ;  /* 0x000000120434723c */ /* 0x000fe2000004183c */
[----:B------:R-:W-:Y:S01]  /*99d0*/  IMAD.MOV.U32 R204, RZ, RZ, R15 ;  /* 0x000000ffffcc7224 */ /* 0x000fe200078e000f */
[----:B------:R-:W-:Y:S01]  /*99e0*/  MOV R206, R13 ;  /* 0x0000000d00ce7202 */ /* 0x000fe20000000f00 */
[----:B------:R-:W-:-:S02]  /*99f0*/  IMAD.MOV.U32 R205, RZ, RZ, R14 ;  /* 0x000000ffffcd7224 */ /* 0x000fc400078e000e */
[----:B------:R-:W-:Y:S01]  /*9a00*/  IMAD.MOV.U32 R207, RZ, RZ, R12 ;  /* 0x000000ffffcf7224 */ /* 0x000fe200078e000c */
[----:B------:R-:W-:Y:S01]  /*9a10*/  HMMA.16816.F32.BF16 R24, R4, R16, R208 ;  /* 0x000000100418723c */ /* 0x000fe200000418d0 */
[----:B------:R-:W1:Y:S06]  /*9a20*/  LDSM.16.M88.4 R12, [R229+0x1800] ;  /* 0x00180000e50c783b */ /* 0x000e6c0000000200 */
        /* <DEDUP_REMOVED lines=8> */
[----:B------:R-:W-:Y:S07]  /*9ab0*/  HMMA.16816.F32.BF16 R52, R8, R18, R212 ;  /* 0x000000120834723c */ /* 0x000fee00000418d4 */
[----:B------:R-:W-:Y:S01]  /*9ac0*/  IMAD.MOV.U32 R212, RZ, RZ, R51 ;  /* 0x000000ffffd47224 */ /* 0x000fe200078e0033 */
[----:B------:R-:W-:Y:S01]  /*9ad0*/  MOV R214, R49 ;  /* 0x0000003100d67202 */ /* 0x000fe20000000f00 */
[----:B------:R-:W-:-:S02]  /*9ae0*/  IMAD.MOV.U32 R213, RZ, RZ, R50 ;  /* 0x000000ffffd57224 */ /* 0x000fc400078e0032 */
[----:B------:R-:W-:Y:S01]  /*9af0*/  IMAD.MOV.U32 R215, RZ, RZ, R48 ;  /* 0x000000ffffd77224 */ /* 0x000fe200078e0030 */
[-C--:B-1----:R-:W-:Y:S06]  /*9b00*/  HMMA.16816.F32.BF16 R44, R4, R12.reuse, R44 ;  /* 0x0000000c042c723c */ /* 0x082fec000004182c */
[C---:B------:R-:W-:Y:S06]  /*9b10*/  HMMA.16816.F32.BF16 R60, R8.reuse, R12, R220 ;  /* 0x0000000c083c723c */ /* 0x040fec00000418dc */
[----:B------:R-:W-:Y:S01]  /*9b20*/  HMMA.16816.F32.BF16 R48, R8, R14, R64 ;  /* 0x0000000e0830723c */ /* 0x000fe20000041840 */
[----:B------:R-:W-:Y:S11]  /*9b30*/  LDSM.16.M88.4 R8, [R231+0x4000] ;  /* 0x00400000e708783b */ /* 0x000ff60000000200 */
[----:B------:R-:W-:Y:S01]  /*9b40*/  IMAD.MOV.U32 R16, RZ, RZ, R44 ;  /* 0x000000ffff107224 */ /* 0x000fe200078e002c */
[----:B------:R-:W-:Y:S01]  /*9b50*/  MOV R2, R46 ;  /* 0x0000002e00027202 */ /* 0x000fe20000000f00 */
[----:B------:R-:W-:-:S02]  /*9b60*/  IMAD.MOV.U32 R3, RZ, RZ, R45 ;  /* 0x000000ffff037224 */ /* 0x000fc400078e002d */
[----:B------:R-:W-:Y:S02]  /*9b70*/  IMAD.MOV.U32 R0, RZ, RZ, R47 ;  /* 0x000000ffff007224 */ /* 0x000fe400078e002f */
[----:B------:R-:W-:Y:S01]  /*9b80*/  HMMA.16816.F32.BF16 R44, R4, R14, R216 ;  /* 0x0000000e042c723c */ /* 0x000fe200000418d8 */
[----:B------:R-:W-:Y:S04]  /*9b90*/  LDSM.16.M88.4 R4, [R231+0x6000] ;  /* 0x00600000e704783b */ /* 0x000fe80000000200 */
[----:B------:R-:W1:Y:S02]  /*9ba0*/  LDSM.16.M88.4 R12, [R224+0xa000] ;  /* 0x00a00000e00c783b */ /* 0x000e640000000200 */
[----:B------:R-:W-:Y:S01]  /*9bb0*/  IMAD.MOV.U32 R216, RZ, RZ, R139 ;  /* 0x000000ffffd87224 */ /* 0x000fe200078e008b */
[----:B------:R-:W-:Y:S01]  /*9bc0*/  MOV R218, R133 ;  /* 0x0000008500da7202 */ /* 0x000fe20000000f00 */
[----:B------:R-:W-:-:S02]  /*9bd0*/  IMAD.MOV.U32 R217, RZ, RZ, R138 ;  /* 0x000000ffffd97224 */ /* 0x000fc400078e008a */
[----:B------:R-:W-:Y:S01]  /*9be0*/  IMAD.MOV.U32 R219, RZ, RZ, R132 ;  /* 0x000000ffffdb7224 */ /* 0x000fe200078e0084 */
[-C--:B-1----:R-:W-:Y:S06]  /*9bf0*/  HMMA.16816.F32.BF16 R208, R4, R12.reuse, R208 ;  /* 0x0000000c04d0723c */ /* 0x082fec00000418d0 */
[----:B------:R-:W-:Y:S06]  /*9c00*/  HMMA.16816.F32.BF16 R212, R8, R12, R212 ;  /* 0x0000000c08d4723c */ /* 0x000fec00000418d4 */
[----:B------:R-:W-:Y:S01]  /*9c10*/  HMMA.16816.F32.BF16 R64, R4, R14, R216 ;  /* 0x0000000e0440723c */ /* 0x000fe200000418d8 */
[----:B------:R-:W-:-:S02]  /*9c20*/  IMAD.MOV.U32 R12, RZ, RZ, R21 ;  /* 0x000000ffff0c7224 */ /* 0x000fc400078e0015 */
[----:B------:R-:W-:Y:S02]  /*9c30*/  IMAD.MOV.U32 R13, RZ, RZ, R20 ;  /* 0x000000ffff0d7224 */ /* 0x000fe400078e0014 */
[----:B------:R-:W1:Y:S01]  /*9c40*/  LDSM.16.M88.4 R20, [R224+0xa800] ;  /* 0x00a80000e014783b */ /* 0x000e620000000200 */
[----:B------:R-:W-:Y:S07]  /*9c50*/  HMMA.16816.F32.BF16 R220, R8, R14, R204 ;  /* 0x0000000e08dc723c */ /* 0x000fee00000418cc */
[----:B------:R-:W-:-:S11]  /*9c60*/  MOV R15, R17 ;  /* 0x00000011000f7202 */ /* 0x000fd60000000f00 */
[----:B------:R-:W-:Y:S01]  /*9c70*/  MOV R139, R64 ;  /* 0x00000040008b7202 */ /* 0x000fe20000000f00 */
[----:B------:R-:W-:Y:S02]  /*9c80*/  IMAD.MOV.U32 R138, RZ, RZ, R65 ;  /* 0x000000ffff8a7224 */ /* 0x000fe400078e0041 */
[----:B------:R-:W-:Y:S02]  /*9c90*/  IMAD.MOV.U32 R133, RZ, RZ, R66 ;  /* 0x000000ffff857224 */ /* 0x000fe400078e0042 */
[----:B------:R-:W-:Y:S02]  /*9ca0*/  IMAD.MOV.U32 R132, RZ, RZ, R67 ;  /* 0x000000ffff847224 */ /* 0x000fe400078e0043 */
[----:B-1----:R-:W-:Y:S06]  /*9cb0*/  HMMA.16816.F32.BF16 R64, R8, R22, R36 ;  /* 0x000000160840723c */ /* 0x002fec0000041824 */
[----:B------:R-:W-:Y:S01]  /*9cc0*/  HMMA.16816.F32.BF16 R204, R4, R20, R28 ;  /* 0x0000001404cc723c */ /* 0x000fe2000004181c */
[----:B------:R-:W-:Y:S01]  /*9cd0*/  IMAD.MOV.U32 R36, RZ, RZ, R15 ;  /* 0x000000ffff247224 */ /* 0x000fe200078e000f */
[----:B------:R-:W-:Y:S01]  /*9ce0*/  MOV R39, R252 ;  /* 0x000000fc00277202 */ /* 0x000fe20000000f00 */
[----:B------:R-:W-:-:S02]  /*9cf0*/  IMAD.MOV.U32 R37, RZ, RZ, R12 ;  /* 0x000000ffff257224 */ /* 0x000fc400078e000c */
[----:B------:R-:W-:Y:S01]  /*9d00*/  IMAD.MOV.U32 R38, RZ, RZ, R13 ;  /* 0x000000ffff267224 */ /* 0x000fe200078e000d */
[----:B------:R-:W-:Y:S01]  /*9d10*/  HMMA.16816.F32.BF16 R40, R4, R22, R40 ;  /* 0x000000160428723c */ /* 0x000fe20000041828 */
[----:B------:R-:W1:Y:S01]  /*9d20*/  LDSM.16.M88.4 R12, [R224+0xb800] ;  /* 0x00b80000e00c783b */ /* 0x000e620000000200 */
[----:B------:R-:W-:Y:S01]  /*9d30*/  IMAD.MOV.U32 R28, RZ, RZ, R16 ;  /* 0x000000ffff1c7224 */ /* 0x000fe200078e0010 */
[----:B------:R-:W-:Y:S01]  /*9d40*/  MOV R31, R0 ;  /* 0x00000000001f7202 */ /* 0x000fe20000000f00 */
[----:B------:R-:W-:Y:S01]  /*9d50*/  IMAD.MOV.U32 R29, RZ, RZ, R3 ;  /* 0x000000ffff1d7224 */ /* 0x000fe200078e0003 */
[----:B------:R-:W2:Y:S01]  /*9d60*/  LDSM.16.M88.4 R16, [R224+0xb000] ;  /* 0x00b00000e010783b */ /* 0x000ea20000000200 */
[----:B------:R-:W-:Y:S01]  /*9d70*/  IMAD.MOV.U32 R30, RZ, RZ, R2 ;  /* 0x000000ffff1e7224 */ /* 0x000fe200078e0002 */
[----:B------:R-:W-:-:S15]  /*9d80*/  HMMA.16816.F32.BF16 R216, R8, R20, R56 ;  /* 0x0000001408d8723c */ /* 0x000fde0000041838 */
[----:B------:R-:W-:-:S02]  /*9d90*/  NOP ;  /* 0x0000000000007918 */ /* 0x000fc40000000000 */
[----:B------:R-:W-:Y:S01]  /*9da0*/  IMAD.MOV.U32 R20, RZ, RZ, R40 ;  /* 0x000000ffff147224 */ /* 0x000fe200078e0028 */
[----:B------:R-:W-:Y:S01]  /*9db0*/  MOV R0, R43 ;  /* 0x0000002b00007202 */ /* 0x000fe20000000f00 */
[----:B------:R-:W-:Y:S02]  /*9dc0*/  IMAD.MOV.U32 R3, RZ, RZ, R41 ;  /* 0x000000ffff037224 */ /* 0x000fe400078e0029 */
[----:B------:R-:W-:Y:S01]  /*9dd0*/  IMAD.MOV.U32 R2, RZ, RZ, R42 ;  /* 0x000000ffff027224 */ /* 0x000fe200078e002a */
[C---:B-1----:R-:W-:Y:S06]  /*9de0*/  HMMA.16816.F32.BF16 R28, R4.reuse, R12, R28 ;  /* 0x0000000c041c723c */ /* 0x042fec000004181c */
[C---:B--2---:R-:W-:Y:S06]  /*9df0*/  HMMA.16816.F32.BF16 R36, R4.reuse, R18, R36 ;  /* 0x000000120424723c */ /* 0x044fec0000041824 */
[-C--:B------:R-:W-:Y:S06]  /*9e00*/  HMMA.16816.F32.BF16 R40, R4, R16.reuse, R24 ;  /* 0x000000100428723c */ /* 0x080fec0000041818 */
[C---:B------:R-:W-:Y:S06]  /*9e10*/  HMMA.16816.F32.BF16 R56, R8.reuse, R16, R32 ;  /* 0x000000100838723c */ /* 0x040fec0000041820 */
[----:B------:R-:W-:Y:S01]  /*9e20*/  IMAD.MOV.U32 R25, RZ, RZ, R28 ;  /* 0x000000ffff197224 */ /* 0x000fe200078e001c */
[----:B------:R-:W-:Y:S01]  /*9e30*/  MOV R16, R31 ;  /* 0x0000001f00107202 */ /* 0x000fe20000000f00 */
[----:B------:R-:W-:Y:S01]  /*9e40*/  IMAD.MOV.U32 R24, RZ, RZ, R29 ;  /* 0x000000ffff187224 */ /* 0x000fe200078e001d */
[----:B------:R-:W-:Y:S01]  /*9e50*/  HMMA.16816.F32.BF16 R32, R8, R18, R52 ;  /* 0x000000120820723c */ /* 0x000fe20000041834 */
[----:B------:R-:W-:-:S02]  /*9e60*/  IMAD.MOV.U32 R17, RZ, RZ, R30 ;  /* 0x000000ffff117224 */ /* 0x000fc400078e001e */
[----:B------:R-:W-:Y:S01]  /*9e70*/  IMAD.MOV.U32 R23, RZ, RZ, R36 ;  /* 0x000000ffff177224 */ /* 0x000fe200078e0024 */
[----:B------:R-:W-:Y:S01]  /*9e80*/  MOV R252, R39 ;  /* 0x0000002700fc7202 */ /* 0x000fe20000000f00 */
[----:B------:R-:W-:Y:S01]  /*9e90*/  IMAD.MOV.U32 R22, RZ, RZ, R37 ;  /* 0x000000ffff167224 */ /* 0x000fe200078e0025 */
[----:B------:R-:W-:Y:S01]  /*9ea0*/  HMMA.16816.F32.BF16 R28, R8, R12, R60 ;  /* 0x0000000c081c723c */ /* 0x000fe2000004183c */
[----:B------:R-:W-:Y:S01]  /*9eb0*/  IMAD.MOV.U32 R21, RZ, RZ, R38 ;  /* 0x000000ffff157224 */ /* 0x000fe200078e0026 */
[----:B------:R-:W-:Y:S01]  /*9ec0*/  MOV R19, R132 ;  /* 0x0000008400137202 */ /* 0x000fe20000000f00 */
[----:B------:R-:W-:-:S03]  /*9ed0*/  IMAD.MOV.U32 R18, RZ, RZ, R133 ;  /* 0x000000ffff127224 */ /* 0x000fc600078e0085 */
[----:B------:R-:W-:Y:S01]  /*9ee0*/  HMMA.16816.F32.BF16 R36, R4, R14, R44 ;  /* 0x0000000e0424723c */ /* 0x000fe2000004182c */
[----:B------:R-:W-:Y:S01]  /*9ef0*/  LDSM.16.M88.4 R4, [R232+0x6000] ;  /* 0x00600000e804783b */ /* 0x000fe20000000200 */
[----:B------:R-:W-:Y:S02]  /*9f00*/  IMAD.MOV.U32 R61, RZ, RZ, R23 ;  /* 0x000000ffff3d7224 */ /* 0x000fe400078e0017 */
[----:B------:R-:W-:Y:S02]  /*9f10*/  IMAD.MOV.U32 R62, RZ, RZ, R22 ;  /* 0x000000ffff3e7224 */ /* 0x000fe400078e0016 */
[----:B------:R-:W-:Y:S01]  /*9f20*/  IMAD.MOV.U32 R63, RZ, RZ, R21 ;  /* 0x000000ffff3f7224 */ /* 0x000fe200078e0015 */
[----:B------:R-:W-:Y:S01]  /*9f30*/  MOV R47, R16 ;  /* 0x00000010002f7202 */ /* 0x000fe20000000f00 */
[----:B------:R-:W-:Y:S02]  /*9f40*/  IMAD.MOV.U32 R44, RZ, RZ, R25 ;  /* 0x000000ffff2c7224 */ /* 0x000fe400078e0019 */
[----:B------:R-:W-:-:S02]  /*9f50*/  IMAD.MOV.U32 R45, RZ, RZ, R24 ;  /* 0x000000ffff2d7224 */ /* 0x000fc400078e0018 */
[----:B------:R-:W-:Y:S01]  /*9f60*/  HMMA.16816.F32.BF16 R24, R8, R14, R48 ;  /* 0x0000000e0818723c */ /* 0x000fe20000041830 */
[----:B------:R-:W1:Y:S01]  /*9f70*/  LDSM.16.M88.4 R12, [R239] ;  /* 0x00000000ef0c783b */ /* 0x000e620000000200 */
[----:B------:R-:W-:Y:S02]  /*9f80*/  IMAD.MOV.U32 R46, RZ, RZ, R17 ;  /* 0x000000ffff2e7224 */ /* 0x000fe400078e0011 */
[----:B------:R-:W-:Y:S01]  /*9f90*/  IMAD.MOV.U32 R16, RZ, RZ, R139 ;  /* 0x000000ffff107224 */ /* 0x000fe200078e008b */
[----:B------:R-:W2:Y:S01]  /*9fa0*/  LDSM.16.M88.4 R8, [R232+0x4000] ;  /* 0x00400000e808783b */ /* 0x000ea20000000200 */
[----:B------:R-:W-:-:S07]  /*9fb0*/  IMAD.MOV.U32 R17, RZ, RZ, R138 ;  /* 0x000000ffff117224 */ /* 0x000fce00078e008a */
[C---:B-1----:R-:W-:Y:S06]  /*9fc0*/  HMMA.16816.F32.BF16 R16, R4.reuse, R14, R16 ;  /* 0x0000000e0410723c */ /* 0x042fec0000041810 */
[-C--:B------:R-:W-:Y:S06]  /*9fd0*/  HMMA.16816.F32.BF16 R48, R4, R12.reuse, R208 ;  /* 0x0000000c0430723c */ /* 0x080fec00000418d0 */
[----:B--2---:R-:W-:Y:S01]  /*9fe0*/  HMMA.16816.F32.BF16 R52, R8, R12, R212 ;  /* 0x0000000c0834723c */ /* 0x004fe200000418d4 */
[----:B------:R-:W-:Y:S01]  /*9ff0*/  MOV R208, R20 ;  /* 0x0000001400d07202 */ /* 0x000fe20000000f00 */
[----:B------:R-:W-:Y:S01]  /*a000*/  IMAD.MOV.U32 R209, RZ, RZ, R3 ;  /* 0x000000ffffd17224 */ /* 0x000fe200078e0003 */
[----:B------:R-:W1:Y:S01]  /*a010*/  LDSM.16.M88.4 R20, [R238] ;  /* 0x00000000ee14783b */ /* 0x000e620000000200 */
[----:B------:R-:W-:-:S02]  /*a020*/  IMAD.MOV.U32 R210, RZ, RZ, R2 ;  /* 0x000000ffffd27224 */ /* 0x000fc400078e0002 */
[----:B------:R-:W-:Y:S01]  /*a030*/  IMAD.MOV.U32 R211, RZ, RZ, R0 ;  /* 0x000000ffffd37224 */ /* 0x000fe200078e0000 */
[----:B------:R-:W-:Y:S05]  /*a040*/  HMMA.16816.F32.BF16 R220, R8, R14, R220 ;  /* 0x0000000e08dc723c */ /* 0x000fea00000418dc */
[----:B------:R-:W-:Y:S01]  /*a050*/  MOV R12, R16 ;  /* 0x00000010000c7202 */ /* 0x000fe20000000f00 */
[----:B------:R-:W-:Y:S02]  /*a060*/  IMAD.MOV.U32 R3, RZ, RZ, R17 ;  /* 0x000000ffff037224 */ /* 0x000fe400078e0011 */
[----:B------:R-:W-:Y:S02]  /*a070*/  IMAD.MOV.U32 R2, RZ, RZ, R18 ;  /* 0x000000ffff027224 */ /* 0x000fe400078e0012 */
[----:B------:R-:W-:-:S02]  /*a080*/  IMAD.MOV.U32 R0, RZ, RZ, R19 ;  /* 0x000000ffff007224 */ /* 0x000fc400078e0013 */
[----:B------:R-:W2:Y:S01]  /*a090*/  LDSM.16.M88.4 R16, [R237] ;  /* 0x00000000ed10783b */ /* 0x000ea20000000200 */
[-C--:B-1----:R-:W-:Y:S06]  /*a0a0*/  HMMA.16816.F32.BF16 R212, R8, R20.reuse, R216 ;  /* 0x0000001408d4723c */ /* 0x082fec00000418d8 */
[C---:B------:R-:W-:Y:S06]  /*a0b0*/  HMMA.16816.F32.BF16 R216, R4.reuse, R20, R204 ;  /* 0x0000001404d8723c */ /* 0x040fec00000418cc */
[----:B------:R-:W-:Y:S06]  /*a0c0*/  HMMA.16816.F32.BF16 R208, R4, R22, R208 ;  /* 0x0000001604d0723c */ /* 0x000fec00000418d0 */
[----:B--2---:R-:W-:Y:S07]  /*a0d0*/  HMMA.16816.F32.BF16 R204, R8, R16, R56 ;  /* 0x0000001008cc723c */ /* 0x004fee0000041838 */
[----:B------:R-:W-:Y:S01]  /*a0e0*/  MOV R56, R12 ;  /* 0x0000000c00387202 */ /* 0x000fe20000000f00 */
[----:B------:R-:W-:Y:S01]  /*a0f0*/  IMAD.MOV.U32 R57, RZ, RZ, R3 ;  /* 0x000000ffff397224 */ /* 0x000fe200078e0003 */
[----:B------:R-:W1:Y:S01]  /*a100*/  LDSM.16.M88.4 R12, [R236] ;  /* 0x00000000ec0c783b */ /* 0x000e620000000200 */
[----:B------:R-:W-:-:S02]  /*a110*/  IMAD.MOV.U32 R58, RZ, RZ, R2 ;  /* 0x000000ffff3a7224 */ /* 0x000fc400078e0002 */
[----:B------:R-:W-:-:S06]  /*a120*/  IMAD.MOV.U32 R59, RZ, RZ, R0 ;  /* 0x000000ffff3b7224 */ /* 0x000fcc00078e0000 */
[----:B------:R-:W-:Y:S01]  /*a130*/  MOV R139, R208 ;  /* 0x000000d0008b7202 */ /* 0x000fe20000000f00 */
[----:B------:R-:W-:Y:S02]  /*a140*/  IMAD.MOV.U32 R138, RZ, RZ, R209 ;  /* 0x000000ffff8a7224 */ /* 0x000fe400078e00d1 */
[----:B------:R-:W-:Y:S02]  /*a150*/  IMAD.MOV.U32 R133, RZ, RZ, R210 ;  /* 0x000000ffff857224 */ /* 0x000fe400078e00d2 */
[----:B------:R-:W-:Y:S02]  /*a160*/  IMAD.MOV.U32 R132, RZ, RZ, R211 ;  /* 0x000000ffff847224 */ /* 0x000fe400078e00d3 */
[----:B------:R-:W-:Y:S07]  /*a170*/  HMMA.16816.F32.BF16 R208, R8, R22, R64 ;  /* 0x0000001608d0723c */ /* 0x000fee0000041840 */
[----:B------:R-:W-:Y:S01]  /*a180*/  MOV R64, R61 ;  /* 0x0000003d00407202 */ /* 0x000fe20000000f00 */
[----:B------:R-:W-:-:S02]  /*a190*/  IMAD.MOV.U32 R65, RZ, RZ, R62 ;  /* 0x000000ffff417224 */ /* 0x000fc400078e003e */
[----:B------:R-:W-:Y:S02]  /*a1a0*/  IMAD.MOV.U32 R66, RZ, RZ, R63 ;  /* 0x000000ffff427224 */ /* 0x000fe400078e003f */
[----:B------:R-:W-:Y:S01]  /*a1b0*/  IMAD.MOV.U32 R67, RZ, RZ, R252 ;  /* 0x000000ffff437224 */ /* 0x000fe200078e00fc */
[C---:B------:R-:W-:Y:S06]  /*a1c0*/  HMMA.16816.F32.BF16 R60, R4.reuse, R16, R40 ;  /* 0x00000010043c723c */ /* 0x040fec0000041828 */
[C---:B------:R-:W-:Y:S06]  /*a1d0*/  HMMA.16816.F32.BF16 R64, R4.reuse, R18, R64 ;  /* 0x000000120440723c */ /* 0x040fec0000041840 */
[C---:B-1----:R-:W-:Y:S06]  /*a1e0*/  HMMA.16816.F32.BF16 R20, R4.reuse, R12, R44 ;  /* 0x0000000c0414723c */ /* 0x042fec000004182c */
[----:B------:R-:W-:Y:S01]  /*a1f0*/  HMMA.16816.F32.BF16 R44, R4, R14, R36 ;  /* 0x0000000e042c723c */ /* 0x000fe20000041824 */
[----:B------:R-:W-:Y:S05]  /*a200*/  LDSM.16.M88.4 R4, [R234+0x6000] ;  /* 0x00600000ea04783b */ /* 0x000fea0000000200 */
[C---:B------:R-:W-:Y:S06]  /*a210*/  HMMA.16816.F32.BF16 R36, R8.reuse, R18, R32 ;  /* 0x000000120824723c */ /* 0x040fec0000041820 */
[C---:B------:R-:W-:Y:S06]  /*a220*/  HMMA.16816.F32.BF16 R28, R8.reuse, R12, R28 ;  /* 0x0000000c081c723c */ /* 0x040fec000004181c */
[----:B------:R-:W-:Y:S01]  /*a230*/  HMMA.16816.F32.BF16 R24, R8, R14, R24 ;  /* 0x0000000e0818723c */ /* 0x000fe20000041818 */
[----:B------:R-:W1:Y:S01]  /*a240*/  LDSM.16.M88.4 R12, [R230+0xa000] ;  /* 0x00a00000e60c783b */ /* 0x000e620000000200 */
[----:B------:R-:W-:Y:S01]  /*a250*/  MOV R16, R20 ;  /* 0x0000001400107202 */ /* 0x000fe20000000f00 */
[----:B------:R-:W-:-:S02]  /*a260*/  IMAD.MOV.U32 R3, RZ, RZ, R21 ;  /* 0x000000ffff037224 */ /* 0x000fc400078e0015 */
[----:B------:R-:W2:Y:S01]  /*a270*/  LDSM.16.M88.4 R8, [R234+0x4000] ;  /* 0x00400000ea08783b */ /* 0x000ea20000000200 */
[----:B------:R-:W-:Y:S02]  /*a280*/  IMAD.MOV.U32 R2, RZ, RZ, R22 ;  /* 0x000000ffff027224 */ /* 0x000fe400078e0016 */
[----:B------:R-:W-:Y:S02]  /*a290*/  IMAD.MOV.U32 R0, RZ, RZ, R23 ;  /* 0x000000ffff007224 */ /* 0x000fe400078e0017 */
[----:B------:R-:W3:Y:S01]  /*a2a0*/  LDSM.16.M88.4 R20, [R230+0xa800] ;  /* 0x00a80000e614783b */ /* 0x000ee20000000200 */
[----:B-1----:R-:W-:Y:S06]  /*a2b0*/  HMMA.16816.F32.BF16 R56, R4, R14, R56 ;  /* 0x0000000e0438723c */ /* 0x002fec0000041838 */
[C---:B--2---:R-:W-:Y:S06]  /*a2c0*/  HMMA.16816.F32.BF16 R40, R8.reuse, R12, R52 ;  /* 0x0000000c0828723c */ /* 0x044fec0000041834 */
[----:B------:R-:W-:Y:S06]  /*a2d0*/  HMMA.16816.F32.BF16 R52, R8, R14, R220 ;  /* 0x0000000e0834723c */ /* 0x000fec00000418dc */
[----:B------:R-:W-:Y:S01]  /*a2e0*/  HMMA.16816.F32.BF16 R32, R4, R12, R48 ;  /* 0x0000000c0420723c */ /* 0x000fe20000041830 */
[----:B------:R-:W-:Y:S01]  /*a2f0*/  MOV R220, R16 ;  /* 0x0000001000dc7202 */ /* 0x000fe20000000f00 */
[----:B------:R-:W-:Y:S01]  /*a300*/  IMAD.MOV.U32 R14, RZ, RZ, R133 ;  /* 0x000000ffff0e7224 */ /* 0x000fe200078e0085 */
[----:B------:R-:W1:Y:S01]  /*a310*/  LDSM.16.M88.4 R16, [R230+0xb000] ;  /* 0x00b00000e610783b */ /* 0x000e620000000200 */
[----:B------:R-:W-:-:S02]  /*a320*/  IMAD.MOV.U32 R15, RZ, RZ, R132 ;  /* 0x000000ffff0f7224 */ /* 0x000fc400078e0084 */
[----:B---3--:R-:W-:Y:S01]  /*a330*/  HMMA.16816.F32.BF16 R208, R8, R22, R208 ;  /* 0x0000001608d0723c */ /* 0x008fe200000418d0 */
[----:B------:R-:W-:Y:S01]  /*a340*/  MOV R12, R139 ;  /* 0x0000008b000c7202 */ /* 0x000fe20000000f00 */
[----:B------:R-:W-:Y:S01]  /*a350*/  IMAD.MOV.U32 R13, RZ, RZ, R138 ;  /* 0x000000ffff0d7224 */ /* 0x000fe200078e008a */
[----:B------:R-:W-:Y:S01]  /*a360*/  MOV R51, R56 ;  /* 0x0000003800337202 */ /* 0x000fe20000000f00 */
[----:B------:R-:W-:Y:S02]  /*a370*/  IMAD.MOV.U32 R50, RZ, RZ, R57 ;  /* 0x000000ffff327224 */ /* 0x000fe400078e0039 */
[----:B------:R-:W-:Y:S01]  /*a380*/  IMAD.MOV.U32 R49, RZ, RZ, R58 ;  /* 0x000000ffff317224 */ /* 0x000fe200078e003a */
[----:B------:R-:W-:Y:S01]  /*a390*/  HMMA.16816.F32.BF16 R216, R4, R20, R216 ;  /* 0x0000001404d8723c */ /* 0x000fe200000418d8 */
[----:B------:R-:W-:Y:S02]  /*a3a0*/  IMAD.MOV.U32 R48, RZ, RZ, R59 ;  /* 0x000000ffff307224 */ /* 0x000fe400078e003b */
[----:B------:R-:W-:-:S02]  /*a3b0*/  IMAD.MOV.U32 R221, RZ, RZ, R3 ;  /* 0x000000ffffdd7224 */ /* 0x000fc400078e0003 */
[----:B------:R-:W-:Y:S01]  /*a3c0*/  IMAD.MOV.U32 R222, RZ, RZ, R2 ;  /* 0x000000ffffde7224 */ /* 0x000fe200078e0002 */
[----:B------:R-:W-:Y:S01]  /*a3d0*/  HMMA.16816.F32.BF16 R56, R8, R20, R212 ;  /* 0x000000140838723c */ /* 0x000fe200000418d4 */
[----:B------:R-:W-:-:S05]  /*a3e0*/  IMAD.MOV.U32 R223, RZ, RZ, R0 ;  /* 0x000000ffffdf7224 */ /* 0x000fca00078e0000 */
[C---:B------:R-:W-:Y:S05]  /*a3f0*/  HMMA.16816.F32.BF16 R212, R4.reuse, R22, R12 ;  /* 0x0000001604d4723c */ /* 0x040fea000004180c */
[----:B------:R-:W-:Y:S01]  /*a400*/  MOV R21, R208 ;  /* 0x000000d000157202 */ /* 0x000fe20000000f00 */
[----:B------:R-:W-:Y:S02]  /*a410*/  IMAD.MOV.U32 R20, RZ, RZ, R209 ;  /* 0x000000ffff147224 */ /* 0x000fe400078e00d1 */
[----:B------:R-:W-:Y:S02]  /*a420*/  IMAD.MOV.U32 R252, RZ, RZ, R210 ;  /* 0x000000fffffc7224 */ /* 0x000fe400078e00d2 */
[----:B------:R-:W-:Y:S01]  /*a430*/  IMAD.MOV.U32 R139, RZ, RZ, R211 ;  /* 0x000000ffff8b7224 */ /* 0x000fe200078e00d3 */
[----:B-1----:R-:W-:-:S13]  /*a440*/  HMMA.16816.F32.BF16 R60, R4, R16, R60 ;  /* 0x00000010043c723c */ /* 0x002fda000004183c */
[----:B------:R-:W-:Y:S01]  /*a450*/  MOV R12, R212 ;  /* 0x000000d4000c7202 */ /* 0x000fe20000000f00 */
[----:B------:R-:W-:Y:S01]  /*a460*/  HMMA.16816.F32.BF16 R64, R4, R18, R64 ;  /* 0x000000120440723c */ /* 0x000fe20000041840 */
[----:B------:R-:W-:Y:S02]  /*a470*/  IMAD.MOV.U32 R0, RZ, RZ, R215 ;  /* 0x000000ffff007224 */ /* 0x000fe400078e00d7 */
[----:B------:R-:W-:Y:S02]  /*a480*/  IMAD.MOV.U32 R3, RZ, RZ, R213 ;  /* 0x000000ffff037224 */ /* 0x000fe400078e00d5 */
[----:B------:R-:W-:Y:S01]  /*a490*/  IMAD.MOV.U32 R2, RZ, RZ, R214 ;  /* 0x000000ffff027224 */ /* 0x000fe200078e00d6 */
[C---:B------:R-:W-:Y:S06]  /*a4a0*/  HMMA.16816.F32.BF16 R204, R8.reuse, R16, R204 ;  /* 0x0000001008cc723c */ /* 0x040fec00000418cc */
[----:B------:R-:W-:Y:S01]  /*a4b0*/  HMMA.16816.F32.BF16 R212, R8, R18, R36 ;  /* 0x0000001208d4723c */ /* 0x000fe20000041824 */
[----:B------:R-:W-:Y:S01]  /*a4c0*/  MOV R132, R60 ;  /* 0x0000003c00847202 */ /* 0x000fe20000000f00 */
[----:B------:R-:W-:Y:S01]  /*a4d0*/  IMAD.MOV.U32 R17, RZ, RZ, R63 ;  /* 0x000000ffff117224 */ /* 0x000fe200078e003f */
[----:B------:R-:W-:Y:S01]  /*a4e0*/  MOV R60, R12 ;  /* 0x0000000c003c7202 */ /* 0x000fe20000000f00 */
[----:B------:R-:W-:Y:S01]  /*a4f0*/  IMAD.MOV.U32 R63, RZ, RZ, R0 ;  /* 0x000000ffff3f7224 */ /* 0x000fe200078e0000 */
[----:B------:R-:W1:Y:S02]  /*a500*/  LDSM.16.M88.4 R12, [R230+0xb800] ;  /* 0x00b80000e60c783b */ /* 0x000e640000000200 */
[----:B------:R-:W-:Y:S01]  /*a510*/  MOV R36, R51 ;  /* 0x0000003300247202 */ /* 0x000fe20000000f00 */
[----:B------:R-:W-:-:S04]  /*a520*/  IMAD.MOV.U32 R37, RZ, RZ, R50 ;  /* 0x000000ffff257224 */ /* 0x000fc800078e0032 */
[----:B------:R-:W-:Y:S01]  /*a530*/  MOV R16, R64 ;  /* 0x0000004000107202 */ /* 0x000fe20000000f00 */
[----:B------:R-:W-:Y:S01]  /*a540*/  IMAD.MOV.U32 R0, RZ, RZ, R67 ;  /* 0x000000ffff007224 */ /* 0x000fe200078e0043 */
[----:B------:R-:W-:Y:S01]  /*a550*/  MOV R64, R132 ;  /* 0x0000008400407202 */ /* 0x000fe20000000f00 */
[----:B------:R-:W-:Y:S01]  /*a560*/  IMAD.MOV.U32 R67, RZ, RZ, R17 ;  /* 0x000000ffff437224 */ /* 0x000fe200078e0011 */
[----:B------:R-:W-:Y:S01]  /*a570*/  MOV R18, R21 ;  /* 0x0000001500127202 */ /* 0x000fe20000000f00 */
[----:B------:R-:W-:Y:S02]  /*a580*/  IMAD.MOV.U32 R38, RZ, RZ, R49 ;  /* 0x000000ffff267224 */ /* 0x000fe400078e0031 */
[----:B------:R-:W-:Y:S02]  /*a590*/  IMAD.MOV.U32 R39, RZ, RZ, R48 ;  /* 0x000000ffff277224 */ /* 0x000fe400078e0030 */
[----:B------:R-:W-:Y:S02]  /*a5a0*/  IMAD.MOV.U32 R23, RZ, RZ, R61 ;  /* 0x000000ffff177224 */ /* 0x000fe400078e003d */
[----:B------:R-:W-:-:S02]  /*a5b0*/  IMAD.MOV.U32 R22, RZ, RZ, R62 ;  /* 0x000000ffff167224 */ /* 0x000fc400078e003e */
[----:B------:R-:W-:Y:S02]  /*a5c0*/  IMAD.MOV.U32 R61, RZ, RZ, R3 ;  /* 0x000000ffff3d7224 */ /* 0x000fe400078e0003 */
[----:B------:R-:W-:Y:S02]  /*a5d0*/  IMAD.MOV.U32 R62, RZ, RZ, R2 ;  /* 0x000000ffff3e7224 */ /* 0x000fe400078e0002 */
[----:B------:R-:W-:Y:S02]  /*a5e0*/  IMAD.MOV.U32 R3, RZ, RZ, R65 ;  /* 0x000000ffff037224 */ /* 0x000fe400078e0041 */
[----:B------:R-:W-:Y:S02]  /*a5f0*/  IMAD.MOV.U32 R2, RZ, RZ, R66 ;  /* 0x000000ffff027224 */ /* 0x000fe400078e0042 */
[----:B------:R-:W-:Y:S02]  /*a600*/  IMAD.MOV.U32 R65, RZ, RZ, R23 ;  /* 0x000000ffff417224 */ /* 0x000fe400078e0017 */
[----:B------:R-:W-:-:S02]  /*a610*/  IMAD.MOV.U32 R66, RZ, RZ, R22 ;  /* 0x000000ffff427224 */ /* 0x000fc400078e0016 */
[----:B------:R-:W-:Y:S02]  /*a620*/  IMAD.MOV.U32 R19, RZ, RZ, R20 ;  /* 0x000000ffff137224 */ /* 0x000fe400078e0014 */
[----:B------:R-:W-:Y:S01]  /*a630*/  LDSM.16.M88.4 R20, [R229+0x2800] ;  /* 0x00280000e514783b */ /* 0x000fe20000000200 */
[C---:B-1----:R-:W-:Y:S06]  /*a640*/  HMMA.16816.F32.BF16 R208, R4.reuse, R12, R220 ;  /* 0x0000000c04d0723c */ /* 0x042fec00000418dc */
[-C--:B------:R-:W-:Y:S01]  /*a650*/  HMMA.16816.F32.BF16 R220, R4, R14.reuse, R44 ;  /* 0x0000000e04dc723c */ /* 0x080fe2000004182c */
[----:B------:R-:W1:Y:S05]  /*a660*/  LDSM.16.M88.4 R4, [R233+0x6000] ;  /* 0x00600000e904783b */ /* 0x000e6a0000000200 */
[----:B------:R-:W-:-:S12]  /*a670*/  HMMA.16816.F32.BF16 R48, R8, R14, R24 ;  /* 0x0000000e0830723c */ /* 0x000fd80000041818 */
[----:B------:R-:W-:Y:S01]  /*a680*/  MOV R138, R208 ;  /* 0x000000d0008a7202 */ /* 0x000fe20000000f00 */
[----:B------:R-:W-:Y:S02]  /*a690*/  IMAD.MOV.U32 R133, RZ, RZ, R209 ;  /* 0x000000ffff857224 */ /* 0x000fe400078e00d1 */
[----:B------:R-:W-:Y:S02]  /*a6a0*/  IMAD.MOV.U32 R132, RZ, RZ, R210 ;  /* 0x000000ffff847224 */ /* 0x000fe400078e00d2 */
[----:B------:R-:W-:Y:S02]  /*a6b0*/  IMAD.MOV.U32 R17, RZ, RZ, R211 ;  /* 0x000000ffff117224 */ /* 0x000fe400078e00d3 */
[----:B------:R-:W-:Y:S01]  /*a6c0*/  HMMA.16816.F32.BF16 R208, R8, R12, R28 ;  /* 0x0000000c08d0723c */ /* 0x000fe2000004181c */
[----:B------:R-:W2:Y:S04]  /*a6d0*/  LDSM.16.M88.4 R12, [R229+0x2000] ;  /* 0x00200000e50c783b */ /* 0x000ea80000000200 */
[----:B------:R-:W3:Y:S01]  /*a6e0*/  LDSM.16.M88.4 R8, [R233+0x4000] ;  /* 0x00400000e908783b */ /* 0x000ee20000000200 */
[C---:B-1----:R-:W-:Y:S06]  /*a6f0*/  HMMA.16816.F32.BF16 R60, R4.reuse, R22, R60 ;  /* 0x00000016043c723c */ /* 0x042fec000004183c */
[-C--:B--2---:R-:W-:Y:S06]  /*a700*/  HMMA.16816.F32.BF16 R44, R4, R12.reuse, R32 ;  /* 0x0000000c042c723c */ /* 0x084fec0000041820 */
[----:B---3--:R-:W-:Y:S06]  /*a710*/  HMMA.16816.F32.BF16 R40, R8, R12, R40 ;  /* 0x0000000c0828723c */ /* 0x008fec0000041828 */
[----:B------:R-:W-:Y:S01]  /*a720*/  HMMA.16816.F32.BF16 R36, R4, R14, R36 ;  /* 0x0000000e0424723c */ /* 0x000fe20000041824 */
[----:B------:R-:W-:-:S02]  /*a730*/  IMAD.MOV.U32 R12, RZ, RZ, R18 ;  /* 0x000000ffff0c7224 */ /* 0x000fc400078e0012 */
[----:B------:R-:W-:-:S03]  /*a740*/  IMAD.MOV.U32 R13, RZ, RZ, R19 ;  /* 0x000000ffff0d7224 */ /* 0x000fc600078e0013 */
[C---:B------:R-:W-:Y:S06]  /*a750*/  HMMA.16816.F32.BF16 R24, R8.reuse, R14, R52 ;  /* 0x0000000e0818723c */ /* 0x040fec0000041834 */
[-C--:B------:R-:W-:Y:S01]  /*a760*/  HMMA.16816.F32.BF16 R28, R8, R20.reuse, R56 ;  /* 0x00000014081c723c */ /* 0x080fe20000041838 */
[----:B------:R-:W-:Y:S01]  /*a770*/  MOV R14, R252 ;  /* 0x000000fc000e7202 */ /* 0x000fe20000000f00 */
[----:B------:R-:W-:Y:S01]  /*a780*/  IMAD.MOV.U32 R15, RZ, RZ, R139 ;  /* 0x000000ffff0f7224 */ /* 0x000fe200078e008b */
[----:B------:R-:W-:Y:S01]  /*a790*/  MOV R54, R132 ;  /* 0x0000008400367202 */ /* 0x000fe20000000f00 */
[----:B------:R-:W-:Y:S01]  /*a7a0*/  IMAD.MOV.U32 R55, RZ, RZ, R17 ;  /* 0x000000ffff377224 */ /* 0x000fe200078e0011 */
[----:B------:R-:W1:Y:S01]  /*a7b0*/  S2R R252, SR_TID.X ;  /* 0x0000000000fc7919 */ /* 0x000e620000002100 */
[----:B------:R-:W-:Y:S01]  /*a7c0*/  HMMA.16816.F32.BF16 R32, R4, R20, R216 ;  /* 0x000000140420723c */ /* 0x000fe200000418d8 */
[----:B------:R-:W-:Y:S01]  /*a7d0*/  IMAD.MOV.U32 R56, RZ, RZ, R16 ;  /* 0x000000ffff387224 */ /* 0x000fe200078e0010 */
[----:B------:R-:W-:Y:S01]  /*a7e0*/  MOV R58, R2 ;  /* 0x00000002003a7202 */ /* 0x000fe20000000f00 */
[----:B------:R-:W2:Y:S01]  /*a7f0*/  LDSM.16.M88.4 R16, [R229+0x3000] ;  /* 0x00300000e510783b */ /* 0x000ea20000000200 */
[----:B------:R-:W-:-:S02]  /*a800*/  IMAD.MOV.U32 R57, RZ, RZ, R3 ;  /* 0x000000ffff397224 */ /* 0x000fc400078e0003 */
[----:B------:R-:W-:Y:S01]  /*a810*/  HMMA.16816.F32.BF16 R20, R8, R22, R12 ;  /* 0x000000160814723c */ /* 0x000fe2000004180c */
[----:B------:R-:W3:Y:S01]  /*a820*/  LDSM.16.M88.4 R12, [R229+0x3800] ;  /* 0x00380000e50c783b */ /* 0x000ee20000000200 */
[----:B------:R-:W-:Y:S02]  /*a830*/  IMAD.MOV.U32 R59, RZ, RZ, R0 ;  /* 0x000000ffff3b7224 */ /* 0x000fe400078e0000 */
[----:B------:R-:W-:Y:S01]  /*a840*/  FMUL.FTZ R0, R40, UR22 ;  /* 0x0000001628007c20 */ /* 0x000fe20008410000 */
[----:B------:R-:W-:Y:S01]  /*a850*/  IMAD.MOV.U32 R52, RZ, RZ, R138 ;  /* 0x000000ffff347224 */ /* 0x000fe200078e008a */
[----:B------:R-:W-:-:S04]  /*a860*/  DEPBAR.LE SB0, 0x0 ;  /* 0x000080000000791a */ /* 0x000fc80000000000 */
[----:B------:R-:W-:Y:S02]  /*a870*/  IMAD.MOV.U32 R53, RZ, RZ, R133 ;  /* 0x000000ffff357224 */ /* 0x000fe400078e0085 */
[----:B------:R-:W-:-:S06]  /*a880*/  FMUL.FTZ R2, R31, UR22 ;  /* 0x000000161f027c20 */ /* 0x000fcc0008410000 */
[----:B------:R-:W-:Y:S01]  /*a890*/  FMUL.FTZ R3, R32, UR22 ;  /* 0x0000001620037c20 */ /* 0x000fe20008410000 */
[----:B-1----:R-:W-:-:S05]  /*a8a0*/  IMAD.SHL.U32 R252, R252, 0x2, RZ ;  /* 0x00000002fcfc7824 */ /* 0x002fca00078e00ff */
[----:B------:R-:W-:Y:S01]  /*a8b0*/  LOP3.LUT R252, R252, 0x6, RZ, 0xc0, !PT ;  /* 0x00000006fcfc7812 */ /* 0x000fe200078ec0ff */
[C---:B--2---:R-:W-:Y:S06]  /*a8c0*/  HMMA.16816.F32.BF16 R216, R4.reuse, R18, R56 ;  /* 0x0000001204d8723c */ /* 0x044fec0000041838 */
[C---:B---3--:R-:W-:Y:S06]  /*a8d0*/  HMMA.16816.F32.BF16 R56, R4.reuse, R12, R52 ;  /* 0x0000000c0438723c */ /* 0x048fec0000041834 */
[C---:B------:R-:W-:Y:S06]  /*a8e0*/  HMMA.16816.F32.BF16 R64, R4.reuse, R16, R64 ;  /* 0x000000100440723c */ /* 0x040fec0000041840 */
[----:B------:R-:W-:Y:S01]  /*a8f0*/  HMMA.16816.F32.BF16 R220, R4, R14, R220 ;  /* 0x0000000e04dc723c */ /* 0x000fe200000418dc */
[----:B------:R1:W2:Y:S05]  /*a900*/  MUFU.TANH R7, R0 ;  /* 0x0000000000077308 */ /* 0x0002aa0000002400 */
[C---:B------:R-:W-:Y:S05]  /*a910*/  HMMA.16816.F32.BF16 R204, R8.reuse, R16, R204 ;  /* 0x0000001008cc723c */ /* 0x040fea00000418cc */
[----:B------:R-:W-:Y:S01]  /*a920*/  STL.64 [R1], R56 ;  /* 0x0000003801007387 */ /* 0x000fe20000100a00 */
[----:B------:R-:W-:Y:S03]  /*a930*/  HMMA.16816.F32.BF16 R52, R8, R18, R212 ;  /* 0x000000120834723c */ /* 0x000fe600000418d4 */
[----:B------:R3:W-:Y:S01]  /*a940*/  STL.64 [R1+0x8], R58 ;  /* 0x0000083a01007387 */ /* 0x0007e20000100a00 */
[----:B-1----:R-:W-:-:S02]  /*a950*/  FMUL.FTZ R0, R41, UR22 ;  /* 0x0000001629007c20 */ /* 0x002fc40008410000 */
[C---:B------:R-:W-:Y:S06]  /*a960*/  HMMA.16816.F32.BF16 R48, R8.reuse, R14, R48 ;  /* 0x0000000e0830723c */ /* 0x040fec0000041830 */
[----:B---3--:R-:W-:Y:S01]  /*a970*/  HMMA.16816.F32.BF16 R56, R8, R12, R208 ;  /* 0x0000000c0838723c */ /* 0x008fe200000418d0 */
[----:B------:R1:W-:Y:S02]  /*a980*/  MUFU.TANH R9, R0 ;  /* 0x0000000000097308 */ /* 0x0003e40000002400 */
[----:B-1----:R-:W-:-:S06]  /*a990*/  FMUL.FTZ R0, R42, UR22 ;  /* 0x000000162a007c20 */ /* 0x002fcc0008410000 */
[----:B------:R1:W3:Y:S02]  /*a9a0*/  MUFU.TANH R10, R0 ;  /* 0x00000000000a7308 */ /* 0x0002e40000002400 */
[----:B-1----:R-:W-:-:S06]  /*a9b0*/  FMUL.FTZ R0, R43, UR22 ;  /* 0x000000162b007c20 */ /* 0x002fcc0008410000 */
[----:B------:R1:W-:Y:S02]  /*a9c0*/  MUFU.TANH R13, R0 ;  /* 0x00000000000d7308 */ /* 0x0003e40000002400 */
[----:B-1----:R-:W-:-:S06]  /*a9d0*/  FMUL.FTZ R0, R44, UR22 ;  /* 0x000000162c007c20 */ /* 0x002fcc0008410000 */
[----:B------:R1:W4:Y:S02]  /*a9e0*/  MUFU.TANH R8, R0 ;  /* 0x0000000000087308 */ /* 0x0003240000002400 */
        /* <DEDUP_REMOVED lines=11> */
[----:B------:R1:W-:Y:S02]  /*aaa0*/  MUFU.TANH R15, R0 ;  /* 0x00000000000f7308 */ /* 0x0003e40000002400 */
[----:B-1----:R-:W-:-:S06]  /*aab0*/  FMUL.FTZ R0, R27, UR22 ;  /* 0x000000161b007c20 */ /* 0x002fcc0008410000 */
[----:B------:R1:W-:Y:S08]  /*aac0*/  MUFU.TANH R27, R3 ;  /* 0x00000003001b7308 */ /* 0x0003f00000002400 */
[----:B------:R2:W-:Y:S01]  /*aad0*/  MUFU.TANH R42, R0 ;  /* 0x00000000002a7308 */ /* 0x0005e20000002400 */
[----:B-1----:R-:W-:Y:S01]  /*aae0*/  FMUL.FTZ R3, R33, UR22 ;  /* 0x0000001621037c20 */ /* 0x002fe20008410000 */
[----:B--2---:R-:W-:-:S06]  /*aaf0*/  FMUL.FTZ R0, R36, UR22 ;  /* 0x0000001624007c20 */ /* 0x004fcc0008410000 */
[----:B------:R1:W-:Y:S08]  /*ab00*/  MUFU.TANH R36, R3 ;  /* 0x0000000300247308 */ /* 0x0003f00000002400 */
[----:B------:R2:W-:Y:S01]  /*ab10*/  MUFU.TANH R12, R0 ;  /* 0x00000000000c7308 */ /* 0x0005e20000002400 */
[----:B-1----:R-:W-:Y:S01]  /*ab20*/  FMUL.FTZ R3, R35, UR22 ;  /* 0x0000001623037c20 */ /* 0x002fe20008410000 */
[----:B--2---:R-:W-:-:S06]  /*ab30*/  FMUL.FTZ R0, R37, UR22 ;  /* 0x0000001625007c20 */ /* 0x004fcc0008410000 */
[----:B------:R1:W-:Y:S02]  /*ab40*/  MUFU.TANH R40, R0 ;  /* 0x0000000000287308 */ /* 0x0003e40000002400 */
[----:B-1----:R-:W-:-:S06]  /*ab50*/  FMUL.FTZ R0, R38, UR22 ;  /* 0x0000001626007c20 */ /* 0x002fcc0008410000 */
[----:B------:R-:W-:Y:S08]  /*ab60*/  MUFU.TANH R38, R2 ;  /* 0x0000000200267308 */ /* 0x000ff00000002400 */
[----:B------:R1:W2:Y:S02]  /*ab70*/  MUFU.TANH R6, R0 ;  /* 0x0000000000067308 */ /* 0x0002a40000002400 */
[----:B-1----:R-:W-:-:S06]  /*ab80*/  FMUL.FTZ R0, R39, UR22 ;  /* 0x0000001627007c20 */ /* 0x002fcc0008410000 */
[----:B------:R1:W2:Y:S02]  /*ab90*/  MUFU.TANH R25, R0 ;  /* 0x0000000000197308 */ /* 0x0002a40000002400 */
[----:B-1----:R-:W-:-:S06]  /*aba0*/  FMUL.FTZ R0, R28, UR22 ;  /* 0x000000161c007c20 */ /* 0x002fcc0008410000 */
[----:B------:R1:W2:Y:S02]  /*abb0*/  MUFU.TANH R37, R0 ;  /* 0x0000000000257308 */ /* 0x0002a40000002400 */
[----:B-1----:R-:W-:-:S06]  /*abc0*/  FMUL.FTZ R0, R29, UR22 ;  /* 0x000000161d007c20 */ /* 0x002fcc0008410000 */
[----:B------:R1:W-:Y:S02]  /*abd0*/  MUFU.TANH R39, R0 ;  /* 0x0000000000277308 */ /* 0x0003e40000002400 */
[----:B-1----:R-:W-:-:S06]  /*abe0*/  FMUL.FTZ R0, R30, UR22 ;  /* 0x000000161e007c20 */ /* 0x002fcc0008410000 */
[----:B------:R1:W2:Y:S02]  /*abf0*/  MUFU.TANH R29, R0 ;  /* 0x00000000001d7308 */ /* 0x0002a40000002400 */
[----:B-1----:R-:W-:-:S05]  /*ac00*/  IMAD.U32 R0, RZ, RZ, UR20 ;  /* 0x00000014ff007e24 */ /* 0x002fca000f8e00ff */
[----:B------:R-:W-:Y:S01]  /*ac10*/  LEA R0, R0, R252, 0x6 ;  /* 0x000000fc00007211 */ /* 0x000fe200078e30ff */
[----:B------:R-:W-:Y:S03]  /*ac20*/  BAR.SYNC.DEFER_BLOCKING 0x0 ;  /* 0x0000000000007b1d */ /* 0x000fe60000010000 */
[C---:B------:R-:W-:Y:S01]  /*ac30*/  ISETP.GE.AND P1, PT, R0.reuse, R250, PT ;  /* 0x000000fa0000720c */ /* 0x040fe20003f26270 */
[C---:B------:R-:W-:Y:S01]  /*ac40*/  VIADD R2, R0.reuse, 0x1 ;  /* 0x0000000100027836 */ /* 0x040fe20000000000 */
[C---:B------:R-:W-:Y:S02]  /*ac50*/  ISETP.GE.AND P5, PT, R0.reuse, R248, PT ;  /* 0x000000f80000720c */ /* 0x040fe40003fa6270 */
[----:B------:R-:W-:Y:S02]  /*ac60*/  ISETP.LT.OR P1, PT, R0, R245, P1 ;  /* 0x000000f50000720c */ /* 0x000fe40000f21670 */
        /* <DEDUP_REMOVED lines=8> */
[----:B------:R-:W-:Y:S01]  /*acf0*/  FMUL.FTZ R2, R34, UR22 ;  /* 0x0000001622027c20 */ /* 0x000fe20008410000 */
[----:B------:R-:W-:Y:S01]  /*ad00*/  FSEL R7, R7, -INF , !P1 ;  /* 0xff80000007077808 */ /* 0x000fe20004800000 */
[----:B------:R1:W-:Y:S01]  /*ad10*/  MUFU.TANH R34, R3 ;  /* 0x0000000300227308 */ /* 0x0003e20000002400 */
[C---:B------:R-:W-:Y:S02]  /*ad20*/  ISETP.GE.AND P2, PT, R0.reuse, R249, PT ;  /* 0x000000f90000720c */ /* 0x040fe40003f46270 */
[C---:B------:R-:W-:Y:S02]  /*ad30*/  ISETP.GE.AND P1, PT, R0.reuse, R247, PT ;  /* 0x000000f70000720c */ /* 0x040fe40003f26270 */
[C---:B------:R-:W-:Y:S02]  /*ad40*/  ISETP.LT.OR P5, PT, R0.reuse, R244, P5 ;  /* 0x000000f40000720c */ /* 0x040fe40002fa1670 */
[C---:B------:R-:W-:Y:S01]  /*ad50*/  ISETP.LT.OR P2, PT, R0.reuse, R246, P2 ;  /* 0x000000f60000720c */ /* 0x040fe20001741670 */
[----:B------:R2:W2:Y:S01]  /*ad60*/  MUFU.TANH R5, R2 ;  /* 0x0000000200057308 */ /* 0x0004a20000002400 */
[----:B------:R-:W-:-:S02]  /*ad70*/  ISETP.LT.OR P1, PT, R0, R243, P1 ;  /* 0x000000f30000720c */ /* 0x000fc40000f21670 */
[----:B---3--:R-:W-:Y:S02]  /*ad80*/  FSEL R10, R10, -INF , !P5 ;  /* 0xff8000000a0a7808 */ /* 0x008fe40006800000 */
[----:B----4-:R-:W-:Y:S02]  /*ad90*/  FSEL R14, R8, -INF , !P2 ;  /* 0xff800000080e7808 */ /* 0x010fe40005000000 */
[----:B------:R-:W-:Y:S01]  /*ada0*/  FSEL R17, R4, -INF , !P1 ;  /* 0xff80000004117808 */ /* 0x000fe20004800000 */
[----:B------:R-:W-:Y:S01]  /*adb0*/  FMUL.FTZ R4, R23, UR22 ;  /* 0x0000001617047c20 */ /* 0x000fe20008410000 */
[----:B-1----:R-:W-:Y:S01]  /*adc0*/  FMUL.FTZ R3, R20, UR22 ;  /* 0x0000001614037c20 */ /* 0x002fe20008410000 */
[----:B------:R-:W-:Y:S02]  /*add0*/  FSEL R9, R9, -INF , !P6 ;  /* 0xff80000009097808 */ /* 0x000fe40007000000 */
[----:B------:R-:W-:Y:S01]  /*ade0*/  FSEL R13, R13, -INF , !P3 ;  /* 0xff8000000d0d7808 */ /* 0x000fe20005800000 */
[----:B------:R1:W3:Y:S01]  /*adf0*/  MUFU.TANH R26, R3 ;  /* 0x00000003001a7308 */ /* 0x0002e20000002400 */
[----:B------:R-:W-:Y:S01]  /*ae00*/  FSEL R19, R19, -INF , !P4 ;  /* 0xff80000013137808 */ /* 0x000fe20006000000 */
[----:B--2---:R-:W-:-:S06]  /*ae10*/  VIADD R2, R0, 0x8 ;  /* 0x0000000800027836 */ /* 0x004fcc0000000000 */
[----:B------:R2:W-:Y:S01]  /*ae20*/  MUFU.TANH R32, R4 ;  /* 0x0000000400207308 */ /* 0x0005e20000002400 */
[C---:B------:R-:W-:Y:S02]  /*ae30*/  ISETP.GE.AND P5, PT, R2.reuse, R250, PT ;  /* 0x000000fa0200720c */ /* 0x040fe40003fa6270 */
[C---:B------:R-:W-:Y:S02]  /*ae40*/  ISETP.GE.AND P2, PT, R2.reuse, R248, PT ;  /* 0x000000f80200720c */ /* 0x040fe40003f46270 */
[C---:B------:R-:W-:Y:S02]  /*ae50*/  ISETP.GE.AND P1, PT, R2.reuse, R249, PT ;  /* 0x000000f90200720c */ /* 0x040fe40003f26270 */
[C---:B------:R-:W-:Y:S01]  /*ae60*/  ISETP.GE.AND P6, PT, R2.reuse, R247, PT ;  /* 0x000000f70200720c */ /* 0x040fe20003fc6270 */
[----:B-1----:R-:W-:Y:S01]  /*ae70*/  FMUL.FTZ R3, R21, UR22 ;  /* 0x0000001615037c20 */ /* 0x002fe20008410000 */
[C---:B------:R-:W-:Y:S02]  /*ae80*/  ISETP.LT.OR P5, PT, R2.reuse, R245, P5 ;  /* 0x000000f50200720c */ /* 0x040fe40002fa1670 */
[C---:B------:R-:W-:Y:S01]  /*ae90*/  ISETP.LT.OR P2, PT, R2.reuse, R244, P2 ;  /* 0x000000f40200720c */ /* 0x040fe20001741670 */
[----:B------:R1:W-:Y:S01]  /*aea0*/  MUFU.TANH R33, R3 ;  /* 0x0000000300217308 */ /* 0x0003e20000002400 */
[----:B------:R-:W-:-:S02]  /*aeb0*/  ISETP.LT.OR P1, PT, R2, R246, P1 ;  /* 0x000000f60200720c */ /* 0x000fc40000f21670 */
[----:B------:R-:W-:Y:S01]  /*aec0*/  ISETP.LT.OR P6, PT, R2, R243, P6 ;  /* 0x000000f30200720c */ /* 0x000fe200037c1670 */
[----:B------:R-:W-:Y:S01]  /*aed0*/  VIADD R2, R0, 0x9 ;  /* 0x0000000900027836 */ /* 0x000fe20000000000 */
[----:B------:R-:W-:Y:S01]  /*aee0*/  FSEL R11, R11, -INF , !P5 ;  /* 0xff8000000b0b7808 */ /* 0x000fe20006800000 */
[----:B--2---:R-:W-:Y:S01]  /*aef0*/  FMUL.FTZ R4, R67, UR22 ;  /* 0x0000001643047c20 */ /* 0x004fe20008410000 */
[----:B------:R-:W-:Y:S02]  /*af00*/  FSEL R21, R16, -INF , !P0 ;  /* 0xff80000010157808 */ /* 0x000fe40004000000 */
[C---:B------:R-:W-:Y:S02]  /*af10*/  ISETP.GE.AND P5, PT, R2.reuse, R247, PT ;  /* 0x000000f70200720c */ /* 0x040fe40003fa6270 */
[C---:B------:R-:W-:Y:S02]  /*af20*/  ISETP.GE.AND P3, PT, R2.reuse, R250, PT ;  /* 0x000000fa0200720c */ /* 0x040fe40003f66270 */
[----:B------:R-:W-:-:S02]  /*af30*/  ISETP.GE.AND P4, PT, R2, R248, PT ;  /* 0x000000f80200720c */ /* 0x000fc40003f86270 */
[----:B------:R-:W-:Y:S01]  /*af40*/  ISETP.GE.AND P0, PT, R2, R249, PT ;  /* 0x000000f90200720c */ /* 0x000fe20003f06270 */
[----:B-1----:R-:W-:Y:S01]  /*af50*/  FMUL.FTZ R3, R22, UR22 ;  /* 0x0000001616037c20 */ /* 0x002fe20008410000 */
[----:B------:R-:W-:Y:S02]  /*af60*/  FSEL R22, R6, -INF , !P6 ;  /* 0xff80000006167808 */ /* 0x000fe40007000000 */
[C---:B------:R-:W-:Y:S01]  /*af70*/  ISETP.LT.OR P5, PT, R2.reuse, R243, P5 ;  /* 0x000000f30200720c */ /* 0x040fe20002fa1670 */
[----:B------:R1:W-:Y:S01]  /*af80*/  MUFU.TANH R31, R3 ;  /* 0x00000003001f7308 */ /* 0x0003e20000002400 */
[C---:B------:R-:W-:Y:S02]  /*af90*/  ISETP.LT.OR P3, PT, R2.reuse, R245, P3 ;  /* 0x000000f50200720c */ /* 0x040fe40001f61670 */
[C---:B------:R-:W-:Y:S02]  /*afa0*/  ISETP.LT.OR P4, PT, R2.reuse, R244, P4 ;  /* 0x000000f40200720c */ /* 0x040fe40002781670 */
[----:B------:R-:W-:-:S02]  /*afb0*/  ISETP.LT.OR P0, PT, R2, R246, P0 ;  /* 0x000000f60200720c */ /* 0x000fc40000701670 */
[----:B------:R-:W-:Y:S02]  /*afc0*/  IADD3 R2, R0, 0x10, RZ ;  /* 0x0000001000027810 */ /* 0x000fe40007ffe0ff */
[----:B------:R-:W-:Y:S02]  /*afd0*/  FSEL R18, R12, -INF , !P1 ;  /* 0xff8000000c127808 */ /* 0x000fe40004800000 */
[----:B------:R-:W-:Y:S02]  /*afe0*/  FSEL R23, R25, -INF , !P5 ;  /* 0xff80000019177808 */ /* 0x000fe40006800000 */
[----:B------:R-:W-:Y:S02]  /*aff0*/  FSEL R15, R15, -INF , !P2 ;  /* 0xff8000000f0f7808 */ /* 0x000fe40005000000 */
[----:B------:R-:W-:Y:S01]  /*b000*/  FSEL R12, R41, -INF , !P3 ;  /* 0xff800000290c7808 */ /* 0x000fe20005800000 */
[----:B-1----:R-:W-:Y:S01]  /*b010*/  FMUL.FTZ R3, R60, UR22 ;  /* 0x000000163c037c20 */ /* 0x002fe20008410000 */
[----:B------:R-:W-:-:S02]  /*b020*/  ISETP.GE.AND P2, PT, R2, R250, PT ;  /* 0x000000fa0200720c */ /* 0x000fc40003f46270 */
[C---:B------:R-:W-:Y:S01]  /*b030*/  ISETP.GE.AND P1, PT, R2.reuse, R248, PT ;  /* 0x000000f80200720c */ /* 0x040fe20003f26270 */
[----:B------:R1:W2:Y:S01]  /*b040*/  MUFU.TANH R24, R3 ;  /* 0x0000000300187308 */ /* 0x0002a20000002400 */
        /* <DEDUP_REMOVED lines=8> */
[----:B------:R-:W-:Y:S01]  /*b0d0*/  FSEL R20, R40, -INF , !P0 ;  /* 0xff80000028147808 */ /* 0x000fe20004000000 */
[----:B-1----:R-:W-:Y:S01]  /*b0e0*/  FMUL.FTZ R3, R61, UR22 ;  /* 0x000000163d037c20 */ /* 0x002fe20008410000 */
[----:B------:R-:W-:Y:S02]  /*b0f0*/  FSEL R37, R37, -INF , !P2 ;  /* 0xff80000025257808 */ /* 0x000fe40005000000 */
[C---:B------:R-:W-:Y:S01]  /*b100*/  ISETP.GE.AND P4, PT, R2.reuse, R250, PT ;  /* 0x000000fa0200720c */ /* 0x040fe20003f86270 */
[----:B------:R1:W-:Y:S01]  /*b110*/  MUFU.TANH R28, R3 ;  /* 0x00000003001c7308 */ /* 0x0003e20000002400 */
[----:B------:R-:W-:-:S02]  /*b120*/  ISETP.GE.AND P0, PT, R2, R248, PT ;  /* 0x000000f80200720c */ /* 0x000fc40003f06270 */
[C---:B------:R-:W-:Y:S02]  /*b130*/  ISETP.GE.AND P5, PT, R2.reuse, R249, PT ;  /* 0x000000f90200720c */ /* 0x040fe40003fa6270 */
[C---:B------:R-:W-:Y:S02]  /*b140*/  ISETP.GE.AND P2, PT, R2.reuse, R247, PT ;  /* 0x000000f70200720c */ /* 0x040fe40003f46270 */
[----:B------:R-:W-:Y:S02]  /*b150*/  FSEL R41, R27, -INF , !P6 ;  /* 0xff8000001b297808 */ /* 0x000fe40007000000 */
[C---:B------:R-:W-:Y:S02]  /*b160*/  ISETP.LT.OR P4, PT, R2.reuse, R245, P4 ;  /* 0x000000f50200720c */ /* 0x040fe40002781670 */
[C---:B------:R-:W-:Y:S02]  /*b170*/  ISETP.LT.OR P0, PT, R2.reuse, R244, P0 ;  /* 0x000000f40200720c */ /* 0x040fe40000701670 */
[----:B------:R-:W-:-:S02]  /*b180*/  ISETP.LT.OR P5, PT, R2, R246, P5 ;  /* 0x000000f60200720c */ /* 0x000fc40002fa1670 */
[----:B------:R-:W-:Y:S01]  /*b190*/  ISETP.LT.OR P2, PT, R2, R243, P2 ;  /* 0x000000f30200720c */ /* 0x000fe20001741670 */
[----:B------:R-:W-:Y:S02]  /*b1a0*/  VIADD R2, R0, 0x18 ;  /* 0x0000001800027836 */ /* 0x000fe40000000000 */
[----:B-1----:R-:W-:Y:S01]  /*b1b0*/  FMUL.FTZ R3, R62, UR22 ;  /* 0x000000163e037c20 */ /* 0x002fe20008410000 */
[----:B------:R-:W-:Y:S02]  /*b1c0*/  FSEL R138, R29, -INF , !P1 ;  /* 0xff8000001d8a7808 */ /* 0x000fe40004800000 */
[----:B------:R-:W-:Y:S01]  /*b1d0*/  FSEL R44, R5, -INF , !P3 ;  /* 0xff800000052c7808 */ /* 0x000fe20005800000 */
[----:B------:R1:W4:Y:S01]  /*b1e0*/  MUFU.TANH R6, R3 ;  /* 0x0000000300067308 */ /* 0x0003220000002400 */
[----:B------:R-:W-:Y:S02]  /*b1f0*/  ISETP.GE.AND P1, PT, R2, R250, PT ;  /* 0x000000fa0200720c */ /* 0x000fe40003f26270 */
[----:B------:R-:W-:-:S02]  /*b200*/  FSEL R47, R39, -INF , !P4 ;  /* 0xff800000272f7808 */ /* 0x000fc40006000000 */
[C---:B------:R-:W-:Y:S02]  /*b210*/  ISETP.GE.AND P6, PT, R2.reuse, R248, PT ;  /* 0x000000f80200720c */ /* 0x040fe40003fc6270 */
[C---:B------:R-:W-:Y:S02]  /*b220*/  ISETP.GE.AND P3, PT, R2.reuse, R249, PT ;  /* 0x000000f90200720c */ /* 0x040fe40003f66270 */
[C---:B------:R-:W-:Y:S02]  /*b230*/  ISETP.GE.AND P4, PT, R2.reuse, R247, PT ;  /* 0x000000f70200720c */ /* 0x040fe40003f86270 */
[C---:B------:R-:W-:Y:S02]  /*b240*/  ISETP.LT.OR P1, PT, R2.reuse, R245, P1 ;  /* 0x000000f50200720c */ /* 0x040fe40000f21670 */
[C---:B------:R-:W-:Y:S02]  /*b250*/  ISETP.LT.OR P6, PT, R2.reuse, R244, P6 ;  /* 0x000000f40200720c */ /* 0x040fe400037c1670 */
[C---:B------:R-:W-:Y:S01]  /*b260*/  ISETP.LT.OR P3, PT, R2.reuse, R246, P3 ;  /* 0x000000f60200720c */ /* 0x040fe20001f61670 */
[----:B-1----:R-:W-:Y:S01]  /*b270*/  FMUL.FTZ R3, R63, UR22 ;  /* 0x000000163f037c20 */ /* 0x002fe20008410000 */
[----:B------:R-:W-:Y:S01]  /*b280*/  ISETP.LT.OR P4, PT, R2, R243, P4 ;  /* 0x000000f30200720c */ /* 0x000fe20002781670 */
[----:B------:R-:W-:Y:S01]  /*b290*/  VIADD R2, R0, 0x19 ;  /* 0x0000001900027836 */ /* 0x000fe20000000000 */
[----:B---3--:R-:W-:Y:S01]  /*b2a0*/  FSEL R43, R26, -INF , !P1 ;  /* 0xff8000001a2b7808 */ /* 0x008fe20004800000 */
[----:B------:R1:W3:Y:S01]  /*b2b0*/  MUFU.TANH R25, R3 ;  /* 0x0000000300197308 */ /* 0x0002e20000002400 */
[----:B------:R-:W-:-:S02]  /*b2c0*/  FSEL R46, R38, -INF , !P0 ;  /* 0xff800000262e7808 */ /* 0x000fc40004000000 */
[----:B------:R-:W-:Y:S02]  /*b2d0*/  FSEL R35, R36, -INF , !P5 ;  /* 0xff80000024237808 */ /* 0x000fe40006800000 */
[----:B------:R-:W-:Y:S02]  /*b2e0*/  FSEL R34, R34, -INF , !P2 ;  /* 0xff80000022227808 */ /* 0x000fe40005000000 */
[C---:B------:R-:W-:Y:S02]  /*b2f0*/  ISETP.GE.AND P0, PT, R2.reuse, R250, PT ;  /* 0x000000fa0200720c */ /* 0x040fe40003f06270 */
[C---:B------:R-:W-:Y:S02]  /*b300*/  ISETP.GE.AND P5, PT, R2.reuse, R248, PT ;  /* 0x000000f80200720c */ /* 0x040fe40003fa6270 */
[C---:B------:R-:W-:Y:S02]  /*b310*/  ISETP.GE.AND P2, PT, R2.reuse, R249, PT ;  /* 0x000000f90200720c */ /* 0x040fe40003f46270 */
[----:B------:R-:W-:-:S02]  /*b320*/  ISETP.GE.AND P1, PT, R2, R247, PT ;  /* 0x000000f70200720c */ /* 0x000fc40003f26270 */
[----:B--2---:R-:W-:Y:S01]  /*b330*/  FSEL R252, R24, -INF , !P3 ;  /* 0xff80000018fc7808 */ /* 0x004fe20005800000 */
[----:B-1----:R-:W-:Y:S01]  /*b340*/  FMUL.FTZ R3, R204, UR22 ;  /* 0x00000016cc037c20 */ /* 0x002fe20008410000 */
[----:B------:R1:W-:Y:S01]  /*b350*/  MUFU.TANH R24, R4 ;  /* 0x0000000400187308 */ /* 0x0003e20000002400 */
[C---:B------:R-:W-:Y:S02]  /*b360*/  ISETP.LT.OR P0, PT, R2.reuse, R245, P0 ;  /* 0x000000f50200720c */ /* 0x040fe40000701670 */
[C---:B------:R-:W-:Y:S02]  /*b370*/  ISETP.LT.OR P5, PT, R2.reuse, R244, P5 ;  /* 0x000000f40200720c */ /* 0x040fe40002fa1670 */
[C---:B------:R-:W-:Y:S02]  /*b380*/  ISETP.LT.OR P2, PT, R2.reuse, R246, P2 ;  /* 0x000000f60200720c */ /* 0x040fe40001741670 */
[----:B------:R-:W-:Y:S01]  /*b390*/  ISETP.LT.OR P1, PT, R2, R243, P1 ;  /* 0x000000f30200720c */ /* 0x000fe20000f21670 */
[----:B------:R2:W3:Y:S01]  /*b3a0*/  MUFU.TANH R8, R3 ;  /* 0x0000000300087308 */ /* 0x0004e20000002400 */
[----:B------:R-:W-:-:S02]  /*b3b0*/  IADD3 R2, R0, 0x20, RZ ;  /* 0x0000002000027810 */ /* 0x000fc40007ffe0ff */
[----:B----4-:R-:W-:Y:S02]  /*b3c0*/  FSEL R45, R6, -INF , !P4 ;  /* 0xff800000062d7808 */ /* 0x010fe40006000000 */
[----:B------:R-:W-:Y:S02]  /*b3d0*/  FSEL R215, R31, -INF , !P6 ;  /* 0xff8000001fd77808 */ /* 0x000fe40007000000 */
[----:B------:R-:W-:Y:S01]  /*b3e0*/  ISETP.GE.AND P6, PT, R2, R250, PT ;  /* 0x000000fa0200720c */ /* 0x000fe20003fc6270 */
[----:B-1----:R-:W-:Y:S01]  /*b3f0*/  FMUL.FTZ R4, R52, UR22 ;  /* 0x0000001634047c20 */ /* 0x002fe20008410000 */
[----:B------:R-:W-:Y:S02]  /*b400*/  FSEL R211, R33, -INF , !P0 ;  /* 0xff80000021d37808 */ /* 0x000fe40004000000 */
[C---:B------:R-:W-:Y:S01]  /*b410*/  ISETP.GE.AND P3, PT, R2.reuse, R248, PT ;  /* 0x000000f80200720c */ /* 0x040fe20003f66270 */
[----:B------:R1:W-:Y:S01]  /*b420*/  MUFU.TANH R6, R4 ;  /* 0x0000000400067308 */ /* 0x0003e20000002400 */
[----:B------:R-:W-:-:S02]  /*b430*/  ISETP.GE.AND P4, PT, R2, R249, PT ;  /* 0x000000f90200720c */ /* 0x000fc40003f86270 */
[C---:B------:R-:W-:Y:S01]  /*b440*/  ISETP.GE.AND P0, PT, R2.reuse, R247, PT ;  /* 0x000000f70200720c */ /* 0x040fe20003f06270 */
[----:B--2---:R-:W-:Y:S01]  /*b450*/  FMUL.FTZ R3, R205, UR22 ;  /* 0x00000016cd037c20 */ /* 0x004fe20008410000 */
[----:B---3--:R-:W-:Y:S02]  /*b460*/  FSEL R132, R25, -INF , !P1 ;  /* 0xff80000019847808 */ /* 0x008fe40004800000 */
[C---:B------:R-:W-:Y:S01]  /*b470*/  ISETP.LT.OR P6, PT, R2.reuse, R245, P6 ;  /* 0x000000f50200720c */ /* 0x040fe200037c1670 */
[----:B------:R2:W3:Y:S01]  /*b480*/  MUFU.TANH R30, R3 ;  /* 0x00000003001e7308 */ /* 0x0004e20000002400 */
[C---:B------:R-:W-:Y:S02]  /*b490*/  ISETP.LT.OR P3, PT, R2.reuse, R244, P3 ;  /* 0x000000f40200720c */ /* 0x040fe40001f61670 */
[C---:B------:R-:W-:Y:S02]  /*b4a0*/  ISETP.LT.OR P4, PT, R2.reuse, R246, P4 ;  /* 0x000000f60200720c */ /* 0x040fe40002781670 */
[----:B------:R-:W-:Y:S01]  /*b4b0*/  ISETP.LT.OR P0, PT, R2, R243, P0 ;  /* 0x000000f30200720c */ /* 0x000fe20000701670 */
[----:B------:R-:W-:Y:S01]  /*b4c0*/  VIADD R2, R0, 0x21 ;  /* 0x0000002100027836 */ /* 0x000fe20000000000 */
[----:B------:R-:W-:Y:S01]  /*b4d0*/  FSEL R213, R8, -INF , !P6 ;  /* 0xff80000008d57808 */ /* 0x000fe20007000000 */
[----:B-1----:R-:W-:Y:S01]  /*b4e0*/  FMUL.FTZ R4, R53, UR22 ;  /* 0x0000001635047c20 */ /* 0x002fe20008410000 */
[----:B------:R-:W-:-:S02]  /*b4f0*/  FSEL R31, R32, -INF , !P5 ;  /* 0xff800000201f7808 */ /* 0x000fc40006800000 */
[----:B------:R-:W-:Y:S01]  /*b500*/  FSEL R212, R28, -INF , !P2 ;  /* 0xff8000001cd47808 */ /* 0x000fe20005000000 */
[----:B------:R1:W-:Y:S01]  /*b510*/  MUFU.TANH R25, R4 ;  /* 0x0000000400197308 */ /* 0x0003e20000002400 */
[C---:B------:R-:W-:Y:S02]  /*b520*/  ISETP.GE.AND P5, PT, R2.reuse, R250, PT ;  /* 0x000000fa0200720c */ /* 0x040fe40003fa6270 */
[----:B------:R-:W-:Y:S01]  /*b530*/  ISETP.GE.AND P2, PT, R2, R248, PT ;  /* 0x000000f80200720c */ /* 0x000fe20003f46270 */
[----:B--2---:R-:W-:Y:S01]  /*b540*/  FMUL.FTZ R3, R206, UR22 ;  /* 0x00000016ce037c20 */ /* 0x004fe20008410000 */
[C---:B------:R-:W-:Y:S02]  /*b550*/  ISETP.GE.AND P1, PT, R2.reuse, R249, PT ;  /* 0x000000f90200720c */ /* 0x040fe40003f26270 */
[C---:B------:R-:W-:Y:S01]  /*b560*/  ISETP.GE.AND P6, PT, R2.reuse, R247, PT ;  /* 0x000000f70200720c */ /* 0x040fe20003fc6270 */
[----:B------:R2:W4:Y:S01]  /*b570*/  MUFU.TANH R27, R3 ;  /* 0x00000003001b7308 */ /* 0x0005220000002400 */
[----:B------:R-:W-:-:S02]  /*b580*/  ISETP.LT.OR P5, PT, R2, R245, P5 ;  /* 0x000000f50200720c */ /* 0x000fc40002fa1670 */
[C---:B------:R-:W-:Y:S02]  /*b590*/  ISETP.LT.OR P2, PT, R2.reuse, R244, P2 ;  /* 0x000000f40200720c */ /* 0x040fe40001741670 */
[C---:B------:R-:W-:Y:S02]  /*b5a0*/  ISETP.LT.OR P1, PT, R2.reuse, R246, P1 ;  /* 0x000000f60200720c */ /* 0x040fe40000f21670 */
[----:B------:R-:W-:Y:S01]  /*b5b0*/  ISETP.LT.OR P6, PT, R2, R243, P6 ;  /* 0x000000f30200720c */ /* 0x000fe200037c1670 */
[----:B------:R-:W-:Y:S02]  /*b5c0*/  VIADD R2, R0, 0x28 ;  /* 0x0000002800027836 */ /* 0x000fe40000000000 */
[----:B-1----:R-:W-:Y:S01]  /*b5d0*/  FMUL.FTZ R4, R54, UR22 ;  /* 0x0000001636047c20 */ /* 0x002fe20008410000 */
[----:B---3--:R-:W-:Y:S02]  /*b5e0*/  FSEL R30, R30, -INF , !P5 ;  /* 0xff8000001e1e7808 */ /* 0x008fe40006800000 */
[----:B------:R-:W-:Y:S01]  /*b5f0*/  FSEL R52, R24, -INF , !P6 ;  /* 0xff80000018347808 */ /* 0x000fe20007000000 */
[----:B------:R1:W-:Y:S01]  /*b600*/  MUFU.TANH R8, R4 ;  /* 0x0000000400087308 */ /* 0x0003e20000002400 */
[----:B------:R-:W-:Y:S01]  /*b610*/  ISETP.GE.AND P5, PT, R2, R247, PT ;  /* 0x000000f70200720c */ /* 0x000fe20003fa6270 */
[----:B--2---:R-:W-:Y:S01]  /*b620*/  FMUL.FTZ R3, R207, UR22 ;  /* 0x00000016cf037c20 */ /* 0x004fe20008410000 */
[----:B----4-:R-:W-:-:S02]  /*b630*/  FSEL R214, R27, -INF , !P3 ;  /* 0xff8000001bd67808 */ /* 0x010fc40005800000 */
[----:B------:R-:W-:-:S03]  /*b640*/  ISETP.GE.AND P3, PT, R2, R250, PT ;  /* 0x000000fa0200720c */ /* 0x000fc60003f66270 */
[----:B------:R2:W3:Y:S01]  /*b650*/  MUFU.TANH R29, R3 ;  /* 0x00000003001d7308 */ /* 0x0004e20000002400 */
[C---:B------:R-:W-:Y:S02]  /*b660*/  ISETP.LT.OR P5, PT, R2.reuse, R243, P5 ;  /* 0x000000f30200720c */ /* 0x040fe40002fa1670 */
[----:B------:R-:W-:Y:S01]  /*b670*/  ISETP.LT.OR P3, PT, R2, R245, P3 ;  /* 0x000000f50200720c */ /* 0x000fe20001f61670 */
[----:B-1----:R-:W-:-:S04]  /*b680*/  FMUL.FTZ R4, R55, UR22 ;  /* 0x0000001637047c20 */ /* 0x002fc80008410000 */
[----:B------:R-:W-:Y:S01]  /*b690*/  MUFU.TANH R28, R4 ;  /* 0x00000004001c7308 */ /* 0x000fe20000002400 */
[----:B--2---:R-:W-:Y:S01]  /*b6a0*/  FMUL.FTZ R3, R64, UR22 ;  /* 0x0000001640037c20 */ /* 0x004fe20008410000 */
[----:B---3--:R-:W-:Y:S01]  /*b6b0*/  FSEL R210, R29, -INF , !P2 ;  /* 0xff8000001dd27808 */ /* 0x008fe20005000000 */
[----:B------:R-:W-:Y:S01]  /*b6c0*/  IMAD.MOV.U32 R64, RZ, RZ, R37 ;  /* 0x000000ffff407224 */ /* 0x000fe200078e0025 */
[----:B------:R-:W-:-:S04]  /*b6d0*/  FSEL R29, R6, -INF , !P3 ;  /* 0xff800000061d7808 */ /* 0x000fc80005800000 */
[----:B------:R1:W2:Y:S01]  /*b6e0*/  MUFU.TANH R5, R3 ;  /* 0x0000000300057308 */ /* 0x0002a20000002400 */
[----:B------:R-:W-:-:S07]  /*b6f0*/  FMUL.FTZ R6, R59, UR22 ;  /* 0x000000163b067c20 */ /* 0x000fce0008410000 */
[----:B------:R-:W-:Y:S01]  /*b700*/  MUFU.TANH R6, R6 ;  /* 0x0000000600067308 */ /* 0x000fe20000002400 */
[----:B-1----:R-:W-:Y:S01]  /*b710*/  FMUL.FTZ R3, R65, UR22 ;  /* 0x0000001641037c20 */ /* 0x002fe20008410000 */
[----:B--2---:R-:W-:Y:S02]  /*b720*/  FSEL R4, R5, -INF , !P4 ;  /* 0xff80000005047808 */ /* 0x004fe40006000000 */
[----:B------:R-:W-:-:S04]  /*b730*/  ISETP.GE.AND P4, PT, R2, R248, PT ;  /* 0x000000f80200720c */ /* 0x000fc80003f86270 */
[----:B------:R1:W2:Y:S01]  /*b740*/  MUFU.TANH R26, R3 ;  /* 0x00000003001a7308 */ /* 0x0002a20000002400 */
[----:B------:R3:W-:Y:S01]  /*b750*/  STL [R1+0x3c], R4 ;  /* 0x00003c0401007387 */ /* 0x0007e20000100800 */
[----:B------:R-:W-:-:S04]  /*b760*/  ISETP.LT.OR P4, PT, R2, R244, P4 ;  /* 0x000000f40200720c */ /* 0x000fc80002781670 */
[----:B------:R-:W-:Y:S01]  /*b770*/  FSEL R209, R8, -INF , !P4 ;  /* 0xff80000008d17808 */ /* 0x000fe20006000000 */
[----:B------:R-:W-:-:S06]  /*b780*/  FMUL.FTZ R8, R49, UR22 ;  /* 0x0000001631087c20 */ /* 0x000fcc0008410000 */
[----:B------:R-:W-:Y:S01]  /*b790*/  MUFU.TANH R8, R8 ;  /* 0x0000000800087308 */ /* 0x000fe20000002400 */
[----:B-1----:R-:W-:Y:S01]  /*b7a0*/  FMUL.FTZ R3, R66, UR22 ;  /* 0x0000001642037c20 */ /* 0x002fe20008410000 */
[----:B--2---:R-:W-:-:S06]  /*b7b0*/  FSEL R54, R26, -INF , !P1 ;  /* 0xff8000001a367808 */ /* 0x004fcc0004800000 */
[----:B------:R-:W1:Y:S01]  /*b7c0*/  MUFU.TANH R3, R3 ;  /* 0x0000000300037308 */ /* 0x000e620000002400 */
[----:B---3--:R-:W-:-:S07]  /*b7d0*/  FMUL.FTZ R4, R56, UR22 ;  /* 0x0000001638047c20 */ /* 0x008fce0008410000 */
[----:B------:R2:W-:Y:S01]  /*b7e0*/  MUFU.TANH R27, R4 ;  /* 0x00000004001b7308 */ /* 0x0005e20000002400 */
[----:B-1----:R-:W-:Y:S01]  /*b7f0*/  FSEL R39, R3, -INF , !P0 ;  /* 0xff80000003277808 */ /* 0x002fe20004000000 */
[----:B------:R-:W-:Y:S01]  /*b800*/  FMUL.FTZ R3, R216, UR22 ;  /* 0x00000016d8037c20 */ /* 0x000fe20008410000 */
[----:B------:R-:W-:-:S05]  /*b810*/  ISETP.GE.AND P0, PT, R2, R249, PT ;  /* 0x000000f90200720c */ /* 0x000fca0003f06270 */
[----:B------:R1:W3:Y:S01]  /*b820*/  MUFU.TANH R5, R3 ;  /* 0x0000000300057308 */ /* 0x0002e20000002400 */
[----:B------:R-:W-:Y:S01]  /*b830*/  ISETP.LT.OR P0, PT, R2, R246, P0 ;  /* 0x000000f60200720c */ /* 0x000fe20000701670 */
[----:B------:R-:W-:Y:S02]  /*b840*/  VIADD R2, R0, 0x29 ;  /* 0x0000002900027836 */ /* 0x000fe40000000000 */
[----:B--2---:R-:W-:-:S03]  /*b850*/  FMUL.FTZ R4, R57, UR22 ;  /* 0x0000001639047c20 */ /* 0x004fc60008410000 */
[C---:B------:R-:W-:Y:S01]  /*b860*/  ISETP.GE.AND P2, PT, R2.reuse, R250, PT ;  /* 0x000000fa0200720c */ /* 0x040fe20003f46270 */
[----:B------:R2:W-:Y:S01]  /*b870*/  MUFU.TANH R26, R4 ;  /* 0x00000004001a7308 */ /* 0x0005e20000002400 */
[C---:B------:R-:W-:Y:S02]  /*b880*/  ISETP.GE.AND P1, PT, R2.reuse, R248, PT ;  /* 0x000000f80200720c */ /* 0x040fe40003f26270 */
[C---:B------:R-:W-:Y:S02]  /*b890*/  ISETP.GE.AND P6, PT, R2.reuse, R249, PT ;  /* 0x000000f90200720c */ /* 0x040fe40003fc6270 */
[C---:B------:R-:W-:Y:S02]  /*b8a0*/  ISETP.GE.AND P3, PT, R2.reuse, R247, PT ;  /* 0x000000f70200720c */ /* 0x040fe40003f66270 */
[----:B------:R-:W-:Y:S01]  /*b8b0*/  ISETP.LT.OR P2, PT, R2, R245, P2 ;  /* 0x000000f50200720c */ /* 0x000fe20001741670 */
[----:B-1----:R-:W-:Y:S01]  /*b8c0*/  FMUL.FTZ R3, R218, UR22 ;  /* 0x00000016da037c20 */ /* 0x002fe20008410000 */
[----:B------:R-:W-:-:S02]  /*b8d0*/  ISETP.LT.OR P1, PT, R2, R244, P1 ;  /* 0x000000f40200720c */ /* 0x000fc40000f21670 */
[C---:B------:R-:W-:Y:S02]  /*b8e0*/  ISETP.LT.OR P6, PT, R2.reuse, R246, P6 ;  /* 0x000000f60200720c */ /* 0x040fe400037c1670 */
[----:B------:R-:W-:Y:S01]  /*b8f0*/  ISETP.LT.OR P3, PT, R2, R243, P3 ;  /* 0x000000f30200720c */ /* 0x000fe20001f61670 */
[----:B------:R-:W1:Y:S01]  /*b900*/  MUFU.TANH R3, R3 ;  /* 0x0000000300037308 */ /* 0x000e620000002400 */
[----:B------:R-:W-:Y:S01]  /*b910*/  IADD3 R2, R0, 0x30, RZ ;  /* 0x0000003000027810 */ /* 0x000fe20007ffe0ff */
[----:B--2---:R-:W-:Y:S01]  /*b920*/  FMUL.FTZ R4, R58, UR22 ;  /* 0x000000163a047c20 */ /* 0x004fe20008410000 */
[----:B---3--:R-:W-:Y:S01]  /*b930*/  FSEL R133, R5, -INF , !P0 ;  /* 0xff80000005857808 */ /* 0x008fe20004000000 */
[----:B------:R-:W-:Y:S01]  /*b940*/  FMUL.FTZ R5, R50, UR22 ;  /* 0x0000001632057c20 */ /* 0x000fe20008410000 */
[----:B------:R-:W-:Y:S01]  /*b950*/  FSEL R208, R25, -INF , !P2 ;  /* 0xff80000019d07808 */ /* 0x000fe20005000000 */
[----:B------:R-:W-:Y:S01]  /*b960*/  FMUL.FTZ R25, R51, UR22 ;  /* 0x0000001633197c20 */ /* 0x000fe20008410000 */
[C---:B------:R-:W-:Y:S01]  /*b970*/  ISETP.GE.AND P4, PT, R2.reuse, R250, PT ;  /* 0x000000fa0200720c */ /* 0x040fe20003f86270 */
[----:B------:R-:W2:Y:S01]  /*b980*/  MUFU.TANH R4, R4 ;  /* 0x0000000400047308 */ /* 0x000ea20000002400 */
[C---:B------:R-:W-:Y:S01]  /*b990*/  ISETP.GE.AND P0, PT, R2.reuse, R248, PT ;  /* 0x000000f80200720c */ /* 0x040fe20003f06270 */
[----:B------:R-:W-:Y:S01]  /*b9a0*/  IMAD.MOV.U32 R50, RZ, RZ, R47 ;  /* 0x000000ffff327224 */ /* 0x000fe200078e002f */
[----:B------:R-:W-:-:S02]  /*b9b0*/  ISETP.GE.AND P2, PT, R2, R247, PT ;  /* 0x000000f70200720c */ /* 0x000fc40003f46270 */
[C---:B------:R-:W-:Y:S02]  /*b9c0*/  ISETP.LT.OR P4, PT, R2.reuse, R245, P4 ;  /* 0x000000f50200720c */ /* 0x040fe40002781670 */
[----:B------:R-:W-:Y:S01]  /*b9d0*/  ISETP.LT.OR P0, PT, R2, R244, P0 ;  /* 0x000000f40200720c */ /* 0x000fe20000701670 */
[----:B------:R-:W-:Y:S01]  /*b9e0*/  MUFU.TANH R5, R5 ;  /* 0x0000000500057308 */ /* 0x000fe20000002400 */
[----:B-1----:R-:W-:Y:S01]  /*b9f0*/  FSEL R38, R3, -INF , !P5 ;  /* 0xff80000003267808 */ /* 0x002fe20006800000 */
[----:B------:R-:W-:Y:S01]  /*ba00*/  VIADD R3, R0, 0x31 ;  /* 0x0000003100037836 */ /* 0x000fe20000000000 */
[C---:B------:R-:W-:Y:S02]  /*ba10*/  ISETP.GE.AND P5, PT, R2.reuse, R249, PT ;  /* 0x000000f90200720c */ /* 0x040fe40003fa6270 */
[C---:B------:R-:W-:Y:S02]  /*ba20*/  ISETP.LT.OR P2, PT, R2.reuse, R243, P2 ;  /* 0x000000f30200720c */ /* 0x040fe40001741670 */
[----:B------:R-:W-:Y:S01]  /*ba30*/  ISETP.LT.OR P5, PT, R2, R246, P5 ;  /* 0x000000f60200720c */ /* 0x000fe20002fa1670 */
[----:B------:R-:W-:Y:S01]  /*ba40*/  FMUL.FTZ R2, R48, UR22 ;  /* 0x0000001630027c20 */ /* 0x000fe20008410000 */
[----:B------:R-:W-:-:S02]  /*ba50*/  FSEL R207, R28, -INF , !P1 ;  /* 0xff8000001ccf7808 */ /* 0x000fc40004800000 */
[----:B------:R-:W-:Y:S01]  /*ba60*/  FSEL R204, R27, -INF , !P4 ;  /* 0xff8000001bcc7808 */ /* 0x000fe20006000000 */
[----:B------:R1:W3:Y:S01]  /*ba70*/  MUFU.TANH R24, R2 ;  /* 0x0000000200187308 */ /* 0x0002e20000002400 */
[C---:B------:R-:W-:Y:S02]  /*ba80*/  ISETP.GE.AND P1, PT, R3.reuse, R250, PT ;  /* 0x000000fa0300720c */ /* 0x040fe40003f26270 */
[----:B------:R-:W-:Y:S02]  /*ba90*/  ISETP.GE.AND P4, PT, R3, R248, PT ;  /* 0x000000f80300720c */ /* 0x000fe40003f86270 */
[----:B--2---:R-:W-:Y:S02]  /*baa0*/  FSEL R206, R4, -INF , !P0 ;  /* 0xff80000004ce7808 */ /* 0x004fe40004000000 */
[----:B------:R-:W-:Y:S02]  /*bab0*/  FMNMX.FTZ R4, R137, R7, !PT ;  /* 0x0000000789047209 */ /* 0x000fe40007810000 */
[----:B------:R-:W-:-:S02]  /*bac0*/  ISETP.LT.OR P1, PT, R3, R245, P1 ;  /* 0x000000f50300720c */ /* 0x000fc40000f21670 */
[----:B------:R-:W-:Y:S02]  /*bad0*/  ISETP.LT.OR P4, PT, R3, R244, P4 ;  /* 0x000000f40300720c */ /* 0x000fe40002781670 */
[----:B------:R-:W-:Y:S02]  /*bae0*/  FMNMX.FTZ R4, R9, R4, !PT ;  /* 0x0000000409047209 */ /* 0x000fe40007810000 */
[----:B------:R-:W-:Y:S02]  /*baf0*/  FSEL R62, R26, -INF , !P1 ;  /* 0xff8000001a3e7808 */ /* 0x000fe40004800000 */
[C---:B-1----:R-:W-:Y:S01]  /*bb00*/  IADD3 R2, R0.reuse, 0x38, RZ ;  /* 0x0000003800027810 */ /* 0x042fe20007ffe0ff */
[----:B------:R-:W-:Y:S01]  /*bb10*/  VIADD R0, R0, 0x39 ;  /* 0x0000003900007836 */ /* 0x000fe20000000000 */
[----:B------:R-:W-:Y:S02]  /*bb20*/  FSEL R205, R6, -INF , !P4 ;  /* 0xff80000006cd7808 */ /* 0x000fe40006000000 */
[C---:B------:R-:W-:Y:S01]  /*bb30*/  ISETP.GE.AND P0, PT, R2.reuse, R250, PT ;  /* 0x000000fa0200720c */ /* 0x040fe20003f06270 */
[----:B------:R-:W1:Y:S01]  /*bb40*/  MUFU.TANH R6, R25 ;  /* 0x0000001900067308 */ /* 0x000e620000002400 */
[----:B------:R-:W-:-:S02]  /*bb50*/  ISETP.GE.AND P1, PT, R2, R248, PT ;  /* 0x000000f80200720c */ /* 0x000fc40003f26270 */
[----:B------:R-:W-:Y:S02]  /*bb60*/  ISETP.LT.OR P0, PT, R2, R245, P0 ;  /* 0x000000f50200720c */ /* 0x000fe40000701670 */
[----:B------:R-:W-:Y:S02]  /*bb70*/  FMNMX.FTZ R4, R11, R4, !PT ;  /* 0x000000040b047209 */ /* 0x000fe40007810000 */
[----:B---3--:R-:W-:Y:S02]  /*bb80*/  FSEL R60, R24, -INF , !P0 ;  /* 0xff800000183c7808 */ /* 0x008fe40004000000 */
[----:B------:R-:W-:Y:S02]  /*bb90*/  PLOP3.LUT P0, PT, PT, PT, UP0, 0x80, 0x0 ;  /* 0x000000000000781c */ /* 0x000fe40003f0f008 */
[----:B------:R-:W-:Y:S02]  /*bba0*/  ISETP.LT.OR P1, PT, R2, R244, P1 ;  /* 0x000000f40200720c */ /* 0x000fe40000f21670 */
[----:B------:R-:W-:-:S02]  /*bbb0*/  FMNMX.FTZ R4, R12, R4, !PT ;  /* 0x000000040c047209 */ /* 0x000fc40007810000 */
[C---:B------:R-:W-:Y:S02]  /*bbc0*/  ISETP.GE.AND P4, PT, R0.reuse, R250, PT ;  /* 0x000000fa0000720c */ /* 0x040fe40003f86270 */
[----:B------:R-:W-:Y:S02]  /*bbd0*/  FSEL R63, R5, -INF , !P1 ;  /* 0xff800000053f7808 */ /* 0x000fe40004800000 */
[----:B------:R-:W-:Y:S02]  /*bbe0*/  ISETP.GE.AND P1, PT, R0, R248, PT ;  /* 0x000000f80000720c */ /* 0x000fe40003f26270 */
[----:B------:R-:W-:Y:S02]  /*bbf0*/  FMNMX.FTZ R4, R64, R4, !PT ;  /* 0x0000000440047209 */ /* 0x000fe40007810000 */
[C---:B------:R-:W-:Y:S02]  /*bc00*/  ISETP.LT.OR P4, PT, R0.reuse, R245, P4 ;  /* 0x000000f50000720c */ /* 0x040fe40002781670 */
[----:B------:R-:W-:-:S02]  /*bc10*/  ISETP.LT.OR P1, PT, R0, R244, P1 ;  /* 0x000000f40000720c */ /* 0x000fc40000f21670 */
[----:B------:R-:W-:Y:S02]  /*bc20*/  FMNMX.FTZ R4, R50, R4, !PT ;  /* 0x0000000432047209 */ /* 0x000fe40007810000 */
[----:B------:R-:W-:Y:S02]  /*bc30*/  FSEL R47, R8, -INF , !P4 ;  /* 0xff800000082f7808 */ /* 0x000fe40006000000 */
[----:B------:R-:W-:Y:S02]  /*bc40*/  ISETP.GE.AND P4, PT, R3, R249, PT ;  /* 0x000000f90300720c */ /* 0x000fe40003f86270 */
[----:B-1----:R-:W-:Y:S02]  /*bc50*/  FSEL R61, R6, -INF , !P1 ;  /* 0xff800000063d7808 */ /* 0x002fe40004800000 */
[----:B------:R-:W-:Y:S01]  /*bc60*/  FMNMX.FTZ R8, R43, R4, !PT ;  /* 0x000000042b087209 */ /* 0x000fe20007810000 */
[----:B------:R-:W-:Y:S08]  /*bc70*/  @!P0 BRA `(.L_x_605) ;  /* 0x0000000000908947 */ /* 0x000ff00003800000 */
[----:B------:R-:W2:Y:S04]  /*bc80*/  LDL.64 R66, [R1+0x78] ;  /* 0x0000780001427983 */ /* 0x000ea80000100a00 */
[----:B------:R-:W3:Y:S01]  /*bc90*/  LDL.64 R36, [R1+0x70] ;  /* 0x0000700001247983 */ /* 0x000ee20000100a00 */
        /* <DEDUP_REMOVED lines=34> */
.L_x_605:
[----:B------:R-:W2:Y:S01]  /*bec0*/  LDL.LU R25, [R1] ;  /* 0x0000000001197983 */ /* 0x000ea20000300800 */
[----:B------:R-:W-:Y:S02]  /*bed0*/  MOV R51, R138 ;  /* 0x0000008a00337202 */ /* 0x000fe40000000f00 */
[----:B------:R-:W-:Y:S01]  /*bee0*/  MOV R49, R46 ;  /* 0x0000002e00317202 */ /* 0x000fe20000000f00 */
[----:B------:R-:W3:Y:S01]  /*bef0*/  LDL.LU R24, [R1+0x4] ;  /* 0x0000040001187983 */ /* 0x000ee20000300800 */
[----:B------:R-:W-:Y:S02]  /*bf00*/  MOV R48, R44 ;  /* 0x0000002c00307202 */ /* 0x000fe40000000f00 */
[----:B------:R-:W-:Y:S01]  /*bf10*/  MOV R28, R45 ;  /* 0x0000002d001c7202 */ /* 0x000fe20000000f00 */
[----:B------:R-:W4:Y:S04]  /*bf20*/  LDL.LU R26, [R1+0xc] ;  /* 0x00000c00011a7983 */ /* 0x000f280000300800 */
[----:B------:R1:W-:Y:S04]  /*bf30*/  STL [R1+0x98], R234 ;  /* 0x000098ea01007387 */ /* 0x0003e80000100800 */
[----:B-1----:R-:W4:Y:S04]  /*bf40*/  LDL.LU R234, [R1+0x3c] ;  /* 0x00003c0001ea7983 */ /* 0x002f280000300800 */
[----:B------:R-:W-:Y:S04]  /*bf50*/  STL [R1+0x94], R233 ;  /* 0x000094e901007387 */ /* 0x000fe80000100800 */
[----:B------:R-:W-:Y:S04]  /*bf60*/  STL [R1+0x90], R232 ;  /* 0x000090e801007387 */ /* 0x000fe80000100800 */
[----:B------:R-:W-:Y:S04]  /*bf70*/  STL [R1+0x8c], R231 ;  /* 0x00008ce701007387 */ /* 0x000fe80000100800 */
[----:B------:R-:W-:Y:S04]  /*bf80*/  STL [R1+0x88], R230 ;  /* 0x000088e601007387 */ /* 0x000fe80000100800 */
[----:B------:R-:W-:Y:S04]  /*bf90*/  STL [R1+0x84], R229 ;  /* 0x000084e501007387 */ /* 0x000fe80000100800 */
[----:B------:R-:W-:Y:S04]  /*bfa0*/  STL [R1+0x80], R224 ;  /* 0x000080e001007387 */ /* 0x000fe80000100800 */
[----:B------:R-:W4:Y:S01]  /*bfb0*/  LDL.LU R27, [R1+0x8] ;  /* 0x00000800011b7983 */ /* 0x000f220000300800 */
[----:B------:R-:W-:-:S02]  /*bfc0*/  ISETP.GE.AND P1, PT, R3, R247, PT ;  /* 0x000000f70300720c */ /* 0x000fc40003f26270 */
[----:B------:R-:W-:Y:S02]  /*bfd0*/  FMNMX.FTZ R4, R211, R8, !PT ;  /* 0x00000008d3047209 */ /* 0x000fe40007810000 */
[C---:B------:R-:W-:Y:S02]  /*bfe0*/  ISETP.LT.OR P4, PT, R3.reuse, R246, P4 ;  /* 0x000000f60300720c */ /* 0x040fe40002781670 */
[----:B------:R-:W-:Y:S02]  /*bff0*/  ISETP.LT.OR P1, PT, R3, R243, P1 ;  /* 0x000000f30300720c */ /* 0x000fe40000f21670 */
        /* <DEDUP_REMOVED lines=17> */
[----:B------:R-:W1:Y:S01]  /*c110*/  SHFL.BFLY PT, R6, R3, 0x2, 0x1f ;  /* 0x0c401f0003067f89 */ /* 0x000e6200000e0000 */
[----:B------:R-:W-:Y:S01]  /*c120*/  FMNMX.FTZ R4, R210, R4, !PT ;  /* 0x00000004d2047209 */ /* 0x000fe20007810000 */
[----:B------:R-:W-:-:S03]  /*c130*/  FMUL.FTZ R5, R217, UR22 ;  /* 0x00000016d9057c20 */ /* 0x000fc60008410000 */
[----:B------:R-:W-:Y:S01]  /*c140*/  FMNMX.FTZ R4, R209, R4, !PT ;  /* 0x00000004d1047209 */ /* 0x000fe20007810000 */
[----:B------:R2:W1:Y:S03]  /*c150*/  MUFU.TANH R8, R5 ;  /* 0x0000000500087308 */ /* 0x0004660000002400 */
[----:B------:R-:W-:-:S04]  /*c160*/  FMNMX.FTZ R4, R207, R4, !PT ;  /* 0x00000004cf047209 */ /* 0x000fc80007810000 */
[----:B------:R-:W-:-:S04]  /*c170*/  FMNMX.FTZ R4, R206, R4, !PT ;  /* 0x00000004ce047209 */ /* 0x000fc80007810000 */
[----:B------:R-:W-:Y:S01]  /*c180*/  FMNMX.FTZ R4, R205, R4, !PT ;  /* 0x00000004cd047209 */ /* 0x000fe20007810000 */
[----:B--2---:R-:W-:-:S04]  /*c190*/  FMUL.FTZ R5, R25, UR22 ;  /* 0x0000001619057c20 */ /* 0x004fc80008410000 */
[----:B------:R3:W2:Y:S02]  /*c1a0*/  MUFU.TANH R25, R5 ;  /* 0x0000000500197308 */ /* 0x0006a40000002400 */
[----:B---3--:R-:W-:-:S06]  /*c1b0*/  FMUL.FTZ R5, R24, UR22 ;  /* 0x0000001618057c20 */ /* 0x008fcc0008410000 */
[----:B------:R3:W2:Y:S02]  /*c1c0*/  MUFU.TANH R24, R5 ;  /* 0x0000000500187308 */ /* 0x0006a40000002400 */
[----:B---3--:R-:W-:Y:S02]  /*c1d0*/  FMNMX.FTZ R5, R63, R4, !PT ;  /* 0x000000043f057209 */ /* 0x008fe40007810000 */
[----:B-1----:R-:W-:Y:S01]  /*c1e0*/  FMNMX.FTZ R4, R3, R6, !PT ;  /* 0x0000000603047209 */ /* 0x002fe20007810000 */
[----:B------:R-:W-:Y:S01]  /*c1f0*/  FMUL.FTZ R6, R220, UR22 ;  /* 0x00000016dc067c20 */ /* 0x000fe20008410000 */
[----:B------:R-:W-:-:S03]  /*c200*/  FSEL R220, R8, -INF , !P6 ;  /* 0xff80000008dc7808 */ /* 0x000fc60007000000 */
[----:B------:R1:W3:Y:S02]  /*c210*/  MUFU.TANH R8, R6 ;  /* 0x0000000600087308 */ /* 0x0002e40000002400 */
[----:B-1----:R-:W1:Y:S02]  /*c220*/  SHFL.BFLY PT, R6, R4, 0x1, 0x1f ;  /* 0x0c201f0004067f89 */ /* 0x002e6400000e0000 */
[----:B-1----:R-:W-:-:S05]  /*c230*/  FMNMX.FTZ R33, R4, R6, !PT ;  /* 0x0000000604217209 */ /* 0x002fca0007810000 */
[----:B------:R-:W-:Y:S04]  /*c240*/  STL [R1+0x38], R33 ;  /* 0x0000382101007387 */ /* 0x000fe80000100800 */
[----:B------:R-:W4:Y:S01]  /*c250*/  LDL.LU R36, [R1+0x40] ;  /* 0x0000400001247983 */ /* 0x000f220000300800 */
[----:B------:R-:W-:Y:S02]  /*c260*/  FMNMX.FTZ R3, R61, R5, !PT ;  /* 0x000000053d037209 */ /* 0x000fe40007810000 */
[----:B--2---:R-:W-:Y:S02]  /*c270*/  FSEL R218, R25, -INF , !P5 ;  /* 0xff80000019da7808 */ /* 0x004fe40006800000 */
[C---:B------:R-:W-:Y:S01]  /*c280*/  ISETP.GE.AND P6, PT, R2.reuse, R249, PT ;  /* 0x000000f90200720c */ /* 0x040fe20003fc6270 */
[----:B------:R-:W1:Y:S01]  /*c290*/  SHFL.BFLY PT, R5, R3, 0x2, 0x1f ;  /* 0x0c401f0003057f89 */ /* 0x000e6200000e0000 */
[----:B------:R-:W-:-:S02]  /*c2a0*/  ISETP.GE.AND P5, PT, R2, R247, PT ;  /* 0x000000f70200720c */ /* 0x000fc40003fa6270 */
[C---:B------:R-:W-:Y:S02]  /*c2b0*/  ISETP.LT.OR P6, PT, R2.reuse, R246, P6 ;  /* 0x000000f60200720c */ /* 0x040fe400037c1670 */
[----:B------:R-:W-:Y:S02]  /*c2c0*/  ISETP.LT.OR P5, PT, R2, R243, P5 ;  /* 0x000000f30200720c */ /* 0x000fe40002fa1670 */
[----:B------:R-:W-:Y:S02]  /*c2d0*/  FMNMX.FTZ R2, R135, R14, !PT ;  /* 0x0000000e87027209 */ /* 0x000fe40007810000 */
[----:B------:R-:W-:Y:S02]  /*c2e0*/  FSEL R55, R24, -INF , !P4 ;  /* 0xff80000018377808 */ /* 0x000fe40006000000 */
[----:B------:R-:W-:Y:S02]  /*c2f0*/  FMNMX.FTZ R2, R19, R2, !PT ;  /* 0x0000000213027209 */ /* 0x000fe40007810000 */
[----:B---3--:R-:W-:-:S02]  /*c300*/  FSEL R53, R8, -INF , !P6 ;  /* 0xff80000008357808 */ /* 0x008fc40007000000 */
[C---:B------:R-:W-:Y:S02]  /*c310*/  ISETP.GE.AND P4, PT, R0.reuse, R249, PT ;  /* 0x000000f90000720c */ /* 0x040fe40003f86270 */
[----:B------:R-:W-:Y:S02]  /*c320*/  ISETP.GE.AND P6, PT, R0, R247, PT ;  /* 0x000000f70000720c */ /* 0x000fe40003fc6270 */
[----:B------:R-:W-:Y:S02]  /*c330*/  FMNMX.FTZ R2, R18, R2, !PT ;  /* 0x0000000212027209 */ /* 0x000fe40007810000 */
[C---:B------:R-:W-:Y:S02]  /*c340*/  ISETP.LT.OR P4, PT, R0.reuse, R246, P4 ;  /* 0x000000f60000720c */ /* 0x040fe40002781670 */
[----:B------:R-:W-:Y:S02]  /*c350*/  ISETP.LT.OR P6, PT, R0, R243, P6 ;  /* 0x000000f30000720c */ /* 0x000fe400037c1670 */
[----:B------:R-:W-:-:S04]  /*c360*/  FMNMX.FTZ R0, R20, R2, !PT ;  /* 0x0000000214007209 */ /* 0x000fc80007810000 */
[----:B------:R-:W-:Y:S02]  /*c370*/  FMNMX.FTZ R0, R41, R0, !PT ;  /* 0x0000000029007209 */ /* 0x000fe40007810000 */
[----:B-1----:R-:W-:Y:S02]  /*c380*/  FMNMX.FTZ R2, R3, R5, !PT ;  /* 0x0000000503027209 */ /* 0x002fe40007810000 */
[----:B------:R-:W-:Y:S02]  /*c390*/  FMNMX.FTZ R3, R35, R0, !PT ;  /* 0x0000000023037209 */ /* 0x000fe40007810000 */
[----:B------:R-:W-:Y:S02]  /*c3a0*/  FMNMX.FTZ R0, R134, R17, !PT ;  /* 0x0000001186007209 */ /* 0x000fe40007810000 */
[----:B------:R-:W-:Y:S02]  /*c3b0*/  FMNMX.FTZ R3, R252, R3, !PT ;  /* 0x00000003fc037209 */ /* 0x000fe40007810000 */
[----:B------:R-:W-:Y:S01]  /*c3c0*/  FMNMX.FTZ R0, R21, R0, !PT ;  /* 0x0000000015007209 */ /* 0x000fe20007810000 */
[----:B------:R-:W-:Y:S01]  /*c3d0*/  FMUL.FTZ R4, R219, UR22 ;  /* 0x00000016db047c20 */ /* 0x000fe20008410000 */
[----:B------:R-:W-:-:S02]  /*c3e0*/  FMNMX.FTZ R3, R212, R3, !PT ;  /* 0x00000003d4037209 */ /* 0x000fc40007810000 */
[----:B------:R-:W-:Y:S01]  /*c3f0*/  FMNMX.FTZ R0, R22, R0, !PT ;  /* 0x0000000016007209 */ /* 0x000fe20007810000 */
[----:B------:R1:W2:Y:S01]  /*c400*/  MUFU.TANH R25, R4 ;  /* 0x0000000400197308 */ /* 0x0002a20000002400 */
[----:B----4-:R-:W-:Y:S02]  /*c410*/  FMNMX.FTZ R3, R234, R3, !PT ;  /* 0x00000003ea037209 */ /* 0x010fe40007810000 */
[----:B------:R-:W-:Y:S02]  /*c420*/  FMNMX.FTZ R0, R23, R0, !PT ;  /* 0x0000000017007209 */ /* 0x000fe40007810000 */
[----:B------:R-:W-:Y:S02]  /*c430*/  FMNMX.FTZ R3, R54, R3, !PT ;  /* 0x0000000336037209 */ /* 0x000fe40007810000 */
[----:B------:R-:W-:Y:S02]  /*c440*/  FMNMX.FTZ R0, R48, R0, !PT ;  /* 0x0000000030007209 */ /* 0x000fe40007810000 */
[----:B------:R-:W-:Y:S01]  /*c450*/  FMNMX.FTZ R3, R133, R3, !PT ;  /* 0x0000000385037209 */ /* 0x000fe20007810000 */
[----:B-1----:R-:W-:-:S04]  /*c460*/  FMUL.FTZ R4, R221, UR22 ;  /* 0x00000016dd047c20 */ /* 0x002fc80008410000 */
[----:B------:R1:W3:Y:S01]  /*c470*/  MUFU.TANH R6, R4 ;  /* 0x0000000400067308 */ /* 0x0002e20000002400 */
[----:B------:R-:W-:Y:S02]  /*c480*/  FMNMX.FTZ R0, R34, R0, !PT ;  /* 0x0000000022007209 */ /* 0x000fe40007810000 */
[----:B------:R-:W-:Y:S02]  /*c490*/  FMNMX.FTZ R3, R220, R3, !PT ;  /* 0x00000003dc037209 */ /* 0x000fe40007810000 */
[----:B------:R-:W-:Y:S01]  /*c4a0*/  FMNMX.FTZ R0, R28, R0, !PT ;  /* 0x000000001c007209 */ /* 0x000fe20007810000 */
[----:B-1----:R-:W-:-:S04]  /*c4b0*/  FMUL.FTZ R4, R27, UR22 ;  /* 0x000000161b047c20 */ /* 0x002fc80008410000 */
[----:B------:R1:W4:Y:S01]  /*c4c0*/  MUFU.TANH R24, R4 ;  /* 0x0000000400187308 */ /* 0x0003220000002400 */
[----:B------:R-:W-:-:S04]  /*c4d0*/  FMNMX.FTZ R0, R132, R0, !PT ;  /* 0x0000000084007209 */ /* 0x000fc80007810000 */
[----:B------:R-:W-:Y:S01]  /*c4e0*/  FMNMX.FTZ R0, R39, R0, !PT ;  /* 0x0000000027007209 */ /* 0x000fe20007810000 */
[----:B-1----:R-:W-:-:S04]  /*c4f0*/  FMUL.FTZ R4, R26, UR22 ;  /* 0x000000161a047c20 */ /* 0x002fc80008410000 */
[----:B------:R1:W4:Y:S01]  /*c500*/  MUFU.TANH R5, R4 ;  /* 0x0000000400057308 */ /* 0x0003220000002400 */
[----:B------:R-:W-:Y:S02]  /*c510*/  FMNMX.FTZ R0, R52, R0, !PT ;  /* 0x0000000034007209 */ /* 0x000fe40007810000 */
[----:B--2---:R-:W-:Y:S02]  /*c520*/  FSEL R216, R25, -INF , !P3 ;  /* 0xff80000019d87808 */ /* 0x004fe40005800000 */
[----:B-1----:R-:W-:Y:S01]  /*c530*/  FMNMX.FTZ R4, R218, R3, !PT ;  /* 0x00000003da047209 */ /* 0x002fe20007810000 */
[----:B------:R-:W-:-:S03]  /*c540*/  FMUL.FTZ R3, R222, UR22 ;  /* 0x00000016de037c20 */ /* 0x000fc60008410000 */
[----:B------:R-:W-:Y:S01]  /*c550*/  FMNMX.FTZ R4, R55, R4, !PT ;  /* 0x0000000437047209 */ /* 0x000fe20007810000 */
[----:B------:R1:W2:Y:S01]  /*c560*/  MUFU.TANH R8, R3 ;  /* 0x0000000300087308 */ /* 0x0002a20000002400 */
[----:B---3--:R-:W-:Y:S02]  /*c570*/  FSEL R222, R6, -INF , !P4 ;  /* 0xff80000006de7808 */ /* 0x008fe40006000000 */
[----:B------:R-:W-:Y:S02]  /*c580*/  FMNMX.FTZ R0, R38, R0, !PT ;  /* 0x0000000026007209 */ /* 0x000fe40007810000 */
[----:B----4-:R-:W-:Y:S02]  /*c590*/  FSEL R217, R24, -INF , !P2 ;  /* 0xff80000018d97808 */ /* 0x010fe40005000000 */
[----:B------:R-:W-:Y:S02]  /*c5a0*/  FMNMX.FTZ R0, R216, R0, !PT ;  /* 0x00000000d8007209 */ /* 0x000fe40007810000 */
[----:B-1----:R-:W-:Y:S01]  /*c5b0*/  FMNMX.FTZ R3, R53, R4, !PT ;  /* 0x0000000435037209 */ /* 0x002fe20007810000 */
[----:B------:R-:W-:-:S04]  /*c5c0*/  FMUL.FTZ R4, R223, UR22 ;  /* 0x00000016df047c20 */ /* 0x000fc80008410000 */
[----:B------:R1:W3:Y:S01]  /*c5d0*/  MUFU.TANH R6, R4 ;  /* 0x0000000400067308 */ /* 0x0002e20000002400 */
[----:B------:R-:W-:Y:S02]  /*c5e0*/  FMNMX.FTZ R3, R222, R3, !PT ;  /* 0x00000003de037209 */ /* 0x000fe40007810000 */
[----:B------:R-:W-:Y:S02]  /*c5f0*/  FSEL R138, R5, -INF , !P1 ;  /* 0xff800000058a7808 */ /* 0x000fe40004800000 */
[----:B------:R-:W-:Y:S01]  /*c600*/  FMNMX.FTZ R5, R217, R0, !PT ;  /* 0x00000000d9057209 */ /* 0x000fe20007810000 */
[C---:B------:R-:W-:Y:S01]  /*c610*/  FMUL.FTZ R0, R33.reuse, UR23 ;  /* 0x0000001721007c20 */ /* 0x040fe20008410000 */
[----:B--2---:R-:W-:Y:S02]  /*c620*/  FSEL R139, R8, -INF , !P5 ;  /* 0xff800000088b7808 */ /* 0x004fe40006800000 */
[----:B------:R-:W-:Y:S01]  /*c630*/  FSETP.NEU.FTZ.AND P1, PT, R33, -INF , PT ;  /* 0xff8000002100780b */ /* 0x000fe20003f3d000 */
[----:B------:R-:W2:Y:S01]  /*c640*/  SHFL.BFLY PT, R8, R2, 0x1, 0x1f ;  /* 0x0c201f0002087f89 */ /* 0x000ea200000e0000 */
[----:B------:R-:W-:-:S02]  /*c650*/  FMNMX.FTZ R5, R138, R5, !PT ;  /* 0x000000058a057209 */ /* 0x000fc40007810000 */
[----:B------:R-:W-:Y:S01]  /*c660*/  FSEL R0, R0, RZ, P1 ;  /* 0x000000ff00007208 */ /* 0x000fe20000800000 */
[----:B-1----:R-:W1:Y:S01]  /*c670*/  SHFL.BFLY PT, R4, R3, 0x2, 0x1f ;  /* 0x0c401f0003047f89 */ /* 0x002e6200000e0000 */
[----:B---3--:R-:W-:Y:S02]  /*c680*/  FSEL R221, R6, -INF , !P6 ;  /* 0xff80000006dd7808 */ /* 0x008fe40007000000 */
[----:B------:R-:W-:Y:S01]  /*c690*/  FMNMX.FTZ R5, R139, R5, !PT ;  /* 0x000000058b057209 */ /* 0x000fe20007810000 */
[----:B------:R-:W-:-:S03]  /*c6a0*/  FFMA.FTZ R6, R7, UR23, -R0 ;  /* 0x0000001707067c23 */ /* 0x000fc60008010800 */
[----:B------:R-:W-:Y:S01]  /*c6b0*/  FMNMX.FTZ R5, R221, R5, !PT ;  /* 0x00000005dd057209 */ /* 0x000fe20007810000 */
[----:B------:R3:W-:Y:S04]  /*c6c0*/  MUFU.EX2 R24, R6 ;  /* 0x0000000600187308 */ /* 0x0007e80000000800 */
[----:B---3--:R-:W-:Y:S01]  /*c6d0*/  SHFL.BFLY PT, R6, R5, 0x2, 0x1f ;  /* 0x0c401f0005067f89 */ /* 0x008fe200000e0000 */
[----:B--2---:R-:W-:Y:S01]  /*c6e0*/  FMNMX.FTZ R37, R2, R8, !PT ;  /* 0x0000000802257209 */ /* 0x004fe20007810000 */
[--C-:B------:R-:W-:Y:S01]  /*c6f0*/  FFMA.FTZ R2, R11, UR23, -R0.reuse ;  /* 0x000000170b027c23 */ /* 0x100fe20008010800 */
[----:B-1----:R-:W-:Y:S01]  /*c700*/  FMNMX.FTZ R4, R3, R4, !PT ;  /* 0x0000000403047209 */ /* 0x002fe20007810000 */
[----:B------:R-:W-:Y:S02]  /*c710*/  FFMA.FTZ R3, R9, UR23, -R0 ;  /* 0x0000001709037c23 */ /* 0x000fe40008010800 */
[----:B------:R1:W-:Y:S01]  /*c720*/  MUFU.EX2 R230, R2 ;  /* 0x0000000200e67308 */ /* 0x0003e20000000800 */
[C---:B------:R-:W-:Y:S01]  /*c730*/  FSETP.NEU.FTZ.AND P4, PT, R37.reuse, -INF , PT ;  /* 0xff8000002500780b */ /* 0x040fe20003f9d000 */
[----:B------:R-:W2:Y:S06]  /*c740*/  SHFL.BFLY PT, R7, R4, 0x1, 0x1f ;  /* 0x0c201f0004077f89 */ /* 0x000eac00000e0000 */
[----:B------:R3:W-:Y:S01]  /*c750*/  MUFU.EX2 R42, R3 ;  /* 0x00000003002a7308 */ /* 0x0007e20000000800 */
[----:B-1----:R-:W-:-:S05]  /*c760*/  FMUL.FTZ R2, R37, UR23 ;  /* 0x0000001725027c20 */ /* 0x002fca0008410000 */
[----:B------:R-:W-:Y:S01]  /*c770*/  FSEL R2, R2, RZ, P4 ;  /* 0x000000ff02027208 */ /* 0x000fe20002000000 */
[----:B---3--:R-:W-:-:S04]  /*c780*/  FFMA.FTZ R3, R12, UR23, -R0 ;  /* 0x000000170c037c23 */ /* 0x008fc80008010800 */
[----:B------:R1:W-:Y:S01]  /*c790*/  MUFU.EX2 R223, R3 ;  /* 0x0000000300df7308 */ /* 0x0003e20000000800 */
[----:B--2---:R-:W-:Y:S02]  /*c7a0*/  FMNMX.FTZ R40, R4, R7, !PT ;  /* 0x0000000704287209 */ /* 0x004fe40007810000 */
[----:B-1----:R-:W-:Y:S01]  /*c7b0*/  FMNMX.FTZ R3, R5, R6, !PT ;  /* 0x0000000605037209 */ /* 0x002fe20007810000 */
[----:B------:R-:W-:-:S04]  /*c7c0*/  FFMA.FTZ R5, R10, UR23, -R2 ;  /* 0x000000170a057c23 */ /* 0x000fc80008010802 */
[----:B------:R1:W-:Y:S01]  /*c7d0*/  MUFU.EX2 R46, R5 ;  /* 0x00000005002e7308 */ /* 0x0003e20000000800 */
[----:B------:R-:W-:Y:S01]  /*c7e0*/  FFMA.FTZ R4, R13, UR23, -R2 ;  /* 0x000000170d047c23 */ /* 0x000fe20008010802 */
[C---:B------:R-:W-:Y:S01]  /*c7f0*/  FMUL.FTZ R12, R40.reuse, UR23 ;  /* 0x00000017280c7c20 */ /* 0x040fe20008410000 */
[----:B-1----:R-:W1:Y:S05]  /*c800*/  SHFL.BFLY PT, R5, R3, 0x1, 0x1f ;  /* 0x0c201f0003057f89 */ /* 0x002e6a00000e0000 */
[----:B------:R2:W-:Y:S01]  /*c810*/  MUFU.EX2 R233, R4 ;  /* 0x0000000400e97308 */ /* 0x0005e20000000800 */
[----:B------:R-:W-:-:S04]  /*c820*/  FSETP.NEU.FTZ.AND P3, PT, R40, -INF , PT ;  /* 0xff8000002800780b */ /* 0x000fc80003f7d000 */
[----:B------:R-:W-:Y:S01]  /*c830*/  FSEL R12, R12, RZ, P3 ;  /* 0x000000ff0c0c7208 */ /* 0x000fe20001800000 */
[----:B--2---:R-:W-:-:S04]  /*c840*/  FFMA.FTZ R4, R15, UR23, -R2 ;  /* 0x000000170f047c23 */ /* 0x004fc80008010802 */
[----:B------:R2:W-:Y:S01]  /*c850*/  MUFU.EX2 R229, R4 ;  /* 0x0000000400e57308 */ /* 0x0005e20000000800 */
[----:B-1----:R-:W-:Y:S01]  /*c860*/  FMNMX.FTZ R26, R3, R5, !PT ;  /* 0x00000005031a7209 */ /* 0x002fe20007810000 */
[----:B------:R-:W-:-:S03]  /*c870*/  FFMA.FTZ R3, R19, UR23, -R12 ;  /* 0x0000001713037c23 */ /* 0x000fc6000801080c */
[----:B------:R-:W-:-:S03]  /*c880*/  FSETP.NEU.FTZ.AND P2, PT, R26, -INF , PT ;  /* 0xff8000001a00780b */ /* 0x000fc60003f5d000 */
[----:B------:R1:W-:Y:S01]  /*c890*/  MUFU.EX2 R232, R3 ;  /* 0x0000000300e87308 */ /* 0x0003e20000000800 */
[----:B--2---:R-:W-:-:S07]  /*c8a0*/  FFMA.FTZ R4, R16, UR23, -R2 ;  /* 0x0000001710047c23 */ /* 0x004fce0008010802 */
[----:B------:R2:W-:Y:S01]  /*c8b0*/  MUFU.EX2 R32, R4 ;  /* 0x0000000400207308 */ /* 0x0005e20000000800 */
[----:B-1----:R-:W-:Y:S01]  /*c8c0*/  FMUL.FTZ R3, R26, UR23 ;  /* 0x000000171a037c20 */ /* 0x002fe20008410000 */
[----:B--2---:R-:W-:-:S06]  /*c8d0*/  FFMA.FTZ R4, R14, UR23, -R12 ;  /* 0x000000170e047c23 */ /* 0x004fcc000801080c */
[----:B------:R1:W-:Y:S01]  /*c8e0*/  MUFU.EX2 R45, R4 ;  /* 0x00000004002d7308 */ /* 0x0003e20000000800 */
[----:B------:R-:W-:Y:S01]  /*c8f0*/  FSEL R3, R3, RZ, P2 ;  /* 0x000000ff03037208 */ /* 0x000fe20001000000 */
[----:B-1----:R-:W-:-:S06]  /*c900*/  FFMA.FTZ R4, R18, UR23, -R12 ;  /* 0x0000001712047c23 */ /* 0x002fcc000801080c */
[----:B------:R1:W-:Y:S01]  /*c910*/  MUFU.EX2 R56, R4 ;  /* 0x0000000400387308 */ /* 0x0003e20000000800 */
[----:B------:R-:W-:Y:S01]  /*c920*/  FSEL R5, R33, RZ, P1 ;  /* 0x000000ff21057208 */ /* 0x000fe20000800000 */
[----:B-1----:R-:W-:-:S06]  /*c930*/  FFMA.FTZ R4, R20, UR23, -R12 ;  /* 0x0000001714047c23 */ /* 0x002fcc000801080c */
[----:B------:R1:W-:Y:S01]  /*c940*/  MUFU.EX2 R27, R4 ;  /* 0x00000004001b7308 */ /* 0x0003e20000000800 */
[----:B------:R-:W-:Y:S01]  /*c950*/  FADD.FTZ R5, R137, -R5 ;  /* 0x8000000589057221 */ /* 0x000fe20000010000 */
[--C-:B-1----:R-:W-:Y:S02]  /*c960*/  FFMA.FTZ R4, R17, UR23, -R3.reuse ;  /* 0x0000001711047c23 */ /* 0x102fe40008010803 */
[----:B------:R-:W1:Y:S04]  /*c970*/  LDSM.16.MT88.4 R16, [R225+0xc000] ;  /* 0x00c00000e110783b */ /* 0x000e680000004200 */
[----:B------:R2:W-:Y:S02]  /*c980*/  MUFU.EX2 R44, R4 ;  /* 0x00000004002c7308 */ /* 0x0005e40000000800 */
[----:B--2---:R-:W-:-:S06]  /*c990*/  FFMA.FTZ R4, R21, UR23, -R3 ;  /* 0x0000001715047c23 */ /* 0x004fcc0008010803 */
[----:B------:R2:W-:Y:S01]  /*c9a0*/  MUFU.EX2 R231, R4 ;  /* 0x0000000400e77308 */ /* 0x0005e20000000800 */
[----:B------:R-:W-:Y:S01]  /*c9b0*/  FSEL R6, R37, RZ, P4 ;  /* 0x000000ff25067208 */ /* 0x000fe20002000000 */
[----:B--2---:R-:W-:-:S06]  /*c9c0*/  FFMA.FTZ R4, R22, UR23, -R3 ;  /* 0x0000001716047c23 */ /* 0x004fcc0008010803 */
[----:B------:R2:W-:Y:S01]  /*c9d0*/  MUFU.EX2 R224, R4 ;  /* 0x0000000400e07308 */ /* 0x0005e20000000800 */
[----:B------:R-:W-:Y:S01]  /*c9e0*/  FADD.FTZ R6, R136, -R6 ;  /* 0x8000000688067221 */ /* 0x000fe20000010000 */
[----:B--2---:R-:W-:Y:S01]  /*c9f0*/  FMUL.FTZ R4, R5, UR23 ;  /* 0x0000001705047c20 */ /* 0x004fe20008410000 */
[----:B------:R-:W-:-:S05]  /*ca00*/  FSEL R5, R40, RZ, P3 ;  /* 0x000000ff28057208 */ /* 0x000fca0001800000 */
[----:B------:R-:W-:Y:S01]  /*ca10*/  FADD.FTZ R7, R135, -R5 ;  /* 0x8000000587077221 */ /* 0x000fe20000010000 */
[----:B------:R-:W-:Y:S01]  /*ca20*/  FSEL R5, R26, RZ, P2 ;  /* 0x000000ff1a057208 */ /* 0x000fe20001000000 */
[----:B------:R-:W2:Y:S04]  /*ca30*/  MUFU.EX2 R4, R4 ;  /* 0x0000000400047308 */ /* 0x000ea80000000800 */
[----:B------:R-:W-:Y:S01]  /*ca40*/  FADD.FTZ R5, R134, -R5 ;  /* 0x8000000586057221 */ /* 0x000fe20000010000 */
[----:B------:R-:W-:Y:S01]  /*ca50*/  FMUL.FTZ R6, R6, UR23 ;  /* 0x0000001706067c20 */ /* 0x000fe20008410000 */
[----:B------:R-:W-:Y:S02]  /*ca60*/  FMUL.FTZ R7, R7, UR23 ;  /* 0x0000001707077c20 */ /* 0x000fe40008410000 */
[----:B------:R-:W-:Y:S01]  /*ca70*/  FMUL.FTZ R13, R5, UR23 ;  /* 0x00000017050d7c20 */ /* 0x000fe20008410000 */
[----:B------:R-:W-:Y:S01]  /*ca80*/  FFMA.FTZ R5, R23, UR23, -R3 ;  /* 0x0000001717057c23 */ /* 0x000fe20008010803 */
[----:B------:R-:W3:Y:S08]  /*ca90*/  MUFU.EX2 R15, R6 ;  /* 0x00000006000f7308 */ /* 0x000ef00000000800 */
[----:B------:R-:W4:Y:S08]  /*caa0*/  MUFU.EX2 R14, R7 ;  /* 0x00000007000e7308 */ /* 0x000f300000000800 */
[----:B------:R-:W1:Y:S08]  /*cab0*/  MUFU.EX2 R13, R13 ;  /* 0x0000000d000d7308 */ /* 0x000e700000000800 */
[----:B------:R1:W1:Y:S01]  /*cac0*/  MUFU.EX2 R25, R5 ;  /* 0x0000000500197308 */ /* 0x0002620000000800 */
[----:B------:R3:W-:Y:S01]  /*cad0*/  STL [R1+0x34], R37 ;  /* 0x0000342501007387 */ /* 0x0007e20000100800 */
[-C--:B--2---:R-:W-:Y:S01]  /*cae0*/  FFMA.FTZ R219, R36, R4.reuse, R24 ;  /* 0x0000000424db7223 */ /* 0x084fe20000010018 */
[----:B------:R-:W-:Y:S01]  /*caf0*/  MOV R134, R37 ;  /* 0x0000002500867202 */ /* 0x000fe20000000f00 */
[----:B------:R-:W-:Y:S01]  /*cb00*/  FMUL.FTZ R36, R116, R4 ;  /* 0x0000000474247220 */ /* 0x000fe20000410000 */
[----:B------:R-:W-:-:S02]  /*cb10*/  IMAD.MOV.U32 R116, RZ, RZ, R56 ;  /* 0x000000ffff747224 */ /* 0x000fc400078e0038 */
        /* <DEDUP_REMOVED lines=16> */
[----:B---3--:R-:W-:Y:S01]  /*cc20*/  FMUL.FTZ R37, R117, R4 ;  /* 0x0000000475257220 */ /* 0x008fe20000410000 */
[----:B------:R-:W-:-:S02]  /*cc30*/  IMAD.MOV.U32 R117, RZ, RZ, R32 ;  /* 0x000000ffff757224 */ /* 0x000fc400078e0020 */
[-C--:B------:R-:W-:Y:S01]  /*cc40*/  FMUL.FTZ R32, R128, R4.reuse ;  /* 0x0000000480207220 */ /* 0x080fe20000410000 */
[----:B------:R-:W-:Y:S01]  /*cc50*/  MOV R128, R33 ;  /* 0x0000002100807202 */ /* 0x000fe20000000f00 */
        /* <DEDUP_REMOVED lines=13> */
[----:B------:R-:W-:Y:S01]  /*cd30*/  F2FP.BF16.F32.PACK_AB R8, R42, R24 ;  /* 0x000000182a08723e */ /* 0x000fe200000010ff */
[-C--:B------:R-:W-:Y:S01]  /*cd40*/  FMUL.FTZ R146, R146, R15.reuse ;  /* 0x0000000f92927220 */ /* 0x080fe20000410000 */
[----:B------:R-:W-:Y:S01]  /*cd50*/  FMUL.FTZ R147, R147, R15 ;  /* 0x0000000f93937220 */ /* 0x000fe20000410000 */
[----:B------:R-:W-:Y:S01]  /*cd60*/  F2FP.BF16.F32.PACK_AB R9, R233, R46 ;  /* 0x0000002ee909723e */ /* 0x000fe200000010ff */
[----:B----4-:R-:W-:Y:S01]  /*cd70*/  FMUL.FTZ R140, R140, R14 ;  /* 0x0000000e8c8c7220 */ /* 0x010fe20000410000 */
[----:B------:R-:W-:Y:S01]  /*cd80*/  F2FP.BF16.F32.PACK_AB R10, R223, R230 ;  /* 0x000000e6df0a723e */ /* 0x000fe200000010ff */
[----:B------:R-:W-:Y:S01]  /*cd90*/  FMUL.FTZ R141, R141, R14 ;  /* 0x0000000e8d8d7220 */ /* 0x000fe20000410000 */
[----:B------:R-:W-:Y:S01]  /*cda0*/  F2FP.BF16.F32.PACK_AB R11, R117, R229 ;  /* 0x000000e5750b723e */ /* 0x000fe200000010ff */
[-C--:B-1----:R-:W-:Y:S01]  /*cdb0*/  FMUL.FTZ R142, R142, R13.reuse ;  /* 0x0000000d8e8e7220 */ /* 0x082fe20000410000 */
[----:B------:R-:W-:Y:S01]  /*cdc0*/  FMUL.FTZ R143, R143, R13 ;  /* 0x0000000d8f8f7220 */ /* 0x000fe20000410000 */
[----:B------:R-:W-:Y:S01]  /*cdd0*/  F2FP.BF16.F32.PACK_AB R4, R232, R45 ;  /* 0x0000002de804723e */ /* 0x000fe200000010ff */
[----:B------:R-:W-:Y:S01]  /*cde0*/  FMUL.FTZ R150, R150, R15 ;  /* 0x0000000f96967220 */ /* 0x000fe20000410000 */
[----:B------:R-:W-:Y:S01]  /*cdf0*/  F2FP.BF16.F32.PACK_AB R5, R231, R44 ;  /* 0x0000002ce705723e */ /* 0x000fe200000010ff */
[----:B------:R-:W-:Y:S01]  /*ce00*/  FMUL.FTZ R152, R152, R14 ;  /* 0x0000000e98987220 */ /* 0x000fe20000410000 */
[----:B------:R-:W-:Y:S01]  /*ce10*/  F2FP.BF16.F32.PACK_AB R6, R27, R116 ;  /* 0x000000741b06723e */ /* 0x000fe200000010ff */
[----:B------:R-:W-:Y:S01]  /*ce20*/  FMUL.FTZ R153, R153, R14 ;  /* 0x0000000e99997220 */ /* 0x000fe20000410000 */
[----:B------:R-:W-:Y:S01]  /*ce30*/  F2FP.BF16.F32.PACK_AB R7, R25, R224 ;  /* 0x000000e01907723e */ /* 0x000fe200000010ff */
[-C--:B------:R-:W-:Y:S01]  /*ce40*/  FMUL.FTZ R154, R154, R13.reuse ;  /* 0x0000000d9a9a7220 */ /* 0x080fe20000410000 */
[----:B------:R-:W-:Y:S01]  /*ce50*/  FMUL.FTZ R155, R155, R13 ;  /* 0x0000000d9b9b7220 */ /* 0x000fe20000410000 */
[-C--:B------:R-:W-:Y:S01]  /*ce60*/  FMUL.FTZ R151, R151, R15.reuse ;  /* 0x0000000f97977220 */ /* 0x080fe20000410000 */
[-C--:B------:R-:W-:Y:S06]  /*ce70*/  HMMA.16816.F32.BF16 R144, R8, R16.reuse, R144 ;  /* 0x000000100890723c */ /* 0x080fec0000041890 */
[C---:B------:R-:W-:Y:S06]  /*ce80*/  HMMA.16816.F32.BF16 R140, R4.reuse, R16, R140 ;  /* 0x00000010048c723c */ /* 0x040fec000004188c */
[-C--:B------:R-:W-:Y:S06]  /*ce90*/  HMMA.16816.F32.BF16 R152, R4, R18.reuse, R152 ;  /* 0x000000120498723c */ /* 0x080fec0000041898 */
        /* <DEDUP_REMOVED lines=13> */
[-C--:B------:R-:W-:Y:S01]  /*cf70*/  FMUL.FTZ R167, R167, R15.reuse ;  /* 0x0000000fa7a77220 */ /* 0x080fe20000410000 */
[----:B------:R-:W-:Y:S01]  /*cf80*/  MOV R24, R64 ;  /* 0x0000004000187202 */ /* 0x000fe20000000f00 */
        /* <DEDUP_REMOVED lines=17> */
[----:B------:R-:W-:-:S02]  /*d0a0*/  MOV R137, R55 ;  /* 0x0000003700897202 */ /* 0x000fc40000000f00 */
[----:B------:R-:W-:Y:S02]  /*d0b0*/  MOV R136, R54 ;  /* 0x0000003600887202 */ /* 0x000fe40000000f00 */
[----:B------:R-:W-:Y:S02]  /*d0c0*/  MOV R135, R53 ;  /* 0x0000003500877202 */ /* 0x000fe40000000f00 */
[----:B------:R-:W-:Y:S02]  /*d0d0*/  MOV R129, R52 ;  /* 0x0000003400817202 */ /* 0x000fe40000000f00 */
[----:B------:R-:W-:Y:S01]  /*d0e0*/  MOV R151, R51 ;  /* 0x0000003300977202 */ /* 0x000fe20000000f00 */
[----:B-1----:R-:W-:Y:S06]  /*d0f0*/  HMMA.16816.F32.BF16 R52, R8, R16, R176 ;  /* 0x000000100834723c */ /* 0x002fec00000418b0 */
[----:B------:R-:W-:Y:S01]  /*d100*/  HMMA.16816.F32.BF16 R184, R4, R18, R184 ;  /* 0x0000001204b8723c */ /* 0x000fe200000418b8 */
[----:B------:R-:W-:Y:S01]  /*d110*/  IMAD.MOV.U32 R177, RZ, RZ, R50 ;  /* 0x000000ffffb17224 */ /* 0x000fe200078e0032 */
[----:B------:R-:W-:-:S02]  /*d120*/  MOV R176, R49 ;  /* 0x0000003100b07202 */ /* 0x000fc40000000f00 */
[----:B------:R-:W-:Y:S02]  /*d130*/  MOV R178, R48 ;  /* 0x0000003000b27202 */ /* 0x000fe40000000f00 */
        /* <DEDUP_REMOVED lines=23> */
[----:B------:R-:W-:Y:S01]  /*d2b0*/  FMUL.FTZ R77, R77, R14 ;  /* 0x0000000e4d4d7220 */ /* 0x000fe20000410000 */
[-C--:B------:R-:W-:Y:S01]  /*d2c0*/  FMUL.FTZ R78, R78, R13.reuse ;  /* 0x0000000d4e4e7220 */ /* 0x080fe20000410000 */
[----:B------:R-:W-:Y:S01]  /*d2d0*/  FMUL.FTZ R79, R79, R13 ;  /* 0x0000000d4f4f7220 */ /* 0x000fe20000410000 */
[----:B------:R-:W-:Y:S01]  /*d2e0*/  IMAD.MOV.U32 R166, RZ, RZ, R136 ;  /* 0x000000ffffa67224 */ /* 0x000fe200078e0088 */
[----:B------:R-:W-:Y:S01]  /*d2f0*/  MOV R165, R137 ;  /* 0x0000008900a57202 */ /* 0x000fe20000000f00 */
[----:B------:R-:W-:Y:S01]  /*d300*/  STL [R1+0x30], R40 ;  /* 0x0000302801007387 */ /* 0x000fe20000100800 */
[----:B------:R-:W-:-:S02]  /*d310*/  MOV R164, R139 ;  /* 0x0000008b00a47202 */ /* 0x000fc40000000f00 */
[----:B------:R-:W-:Y:S01]  /*d320*/  MOV R179, R138 ;  /* 0x0000008a00b37202 */ /* 0x000fe20000000f00 */
[----:B------:R2:W-:Y:S01]  /*d330*/  STL [R1+0x2c], R26 ;  /* 0x00002c1a01007387 */ /* 0x0005e20000100800 */
[----:B------:R-:W-:Y:S02]  /*d340*/  MOV R173, R24 ;  /* 0x0000001800ad7202 */ /* 0x000fe40000000f00 */
[----:B------:R-:W-:Y:S02]  /*d350*/  MOV R174, R25 ;  /* 0x0000001900ae7202 */ /* 0x000fe40000000f00 */
[----:B------:R-:W-:Y:S01]  /*d360*/  MOV R171, R26 ;  /* 0x0000001a00ab7202 */ /* 0x000fe20000000f00 */
[----:B-1----:R-:W-:Y:S07]  /*d370*/  HMMA.16816.F32.BF16 R136, R8, R16, R68 ;  /* 0x000000100888723c */ /* 0x002fee0000041844 */
[----:B------:R-:W-:-:S02]  /*d380*/  IMAD.MOV.U32 R69, RZ, RZ, R27 ;  /* 0x000000ffff457224 */ /* 0x000fc400078e001b */
[----:B--2---:R-:W-:Y:S01]  /*d390*/  HMMA.16816.F32.BF16 R24, R4, R18, R76 ;  /* 0x000000120418723c */ /* 0x004fe2000004184c */
[----:B------:R-:W2:Y:S04]  /*d3a0*/  LDL.LU R77, [R1+0x58] ;  /* 0x00005800014d7983 */ /* 0x000ea80000300800 */
[----:B------:R-:W3:Y:S04]  /*d3b0*/  LDL.LU R78, [R1+0x5c] ;  /* 0x00005c00014e7983 */ /* 0x000ee80000300800 */
[----:B------:R-:W4:Y:S01]  /*d3c0*/  LDL.LU R79, [R1+0x60] ;  /* 0x00006000014f7983 */ /* 0x000f220000300800 */
[-C--:B------:R-:W-:Y:S01]  /*d3d0*/  FMUL.FTZ R72, R72, R14.reuse ;  /* 0x0000000e48487220 */ /* 0x080fe20000410000 */
[----:B------:R-:W-:Y:S01]  /*d3e0*/  FMUL.FTZ R73, R73, R14 ;  /* 0x0000000e49497220 */ /* 0x000fe20000410000 */
[-C--:B------:R-:W-:Y:S01]  /*d3f0*/  FMUL.FTZ R74, R74, R13.reuse ;  /* 0x0000000d4a4a7220 */ /* 0x080fe20000410000 */
[----:B------:R-:W-:Y:S01]  /*d400*/  FMUL.FTZ R75, R75, R13 ;  /* 0x0000000d4b4b7220 */ /* 0x000fe20000410000 */
[-C--:B------:R-:W-:Y:S01]  /*d410*/  FMUL.FTZ R82, R82, R15.reuse ;  /* 0x0000000f52527220 */ /* 0x080fe20000410000 */
[----:B------:R-:W-:Y:S01]  /*d420*/  FMUL.FTZ R83, R83, R15 ;  /* 0x0000000f53537220 */ /* 0x000fe20000410000 */
[----:B------:R-:W-:Y:S01]  /*d430*/  MOV R168, R117 ;  /* 0x0000007500a87202 */ /* 0x000fe20000000f00 */
[----:B------:R-:W-:Y:S01]  /*d440*/  IMAD.MOV.U32 R71, RZ, RZ, R133 ;  /* 0x000000ffff477224 */ /* 0x000fe200078e0085 */
[----:B------:R-:W-:-:S02]  /*d450*/  MOV R117, R134 ;  /* 0x0000008600757202 */ /* 0x000fc40000000f00 */
[----:B------:R-:W-:Y:S02]  /*d460*/  MOV R167, R135 ;  /* 0x0000008700a77202 */ /* 0x000fe40000000f00 */
[----:B------:R-:W-:Y:S01]  /*d470*/  MOV R68, R132 ;  /* 0x0000008400447202 */ /* 0x000fe20000000f00 */
[----:B------:R-:W-:Y:S06]  /*d480*/  HMMA.16816.F32.BF16 R80, R8, R18, R80 ;  /* 0x000000120850723c */ /* 0x000fec0000041850 */
        /* <DEDUP_REMOVED lines=18> */
[----:B------:R-:W-:Y:S02]  /*d5b0*/  MOV R74, R41 ;  /* 0x00000029004a7202 */ /* 0x000fe40000000f00 */
[----:B------:R-:W-:Y:S01]  /*d5c0*/  MOV R72, R43 ;  /* 0x0000002b00487202 */ /* 0x000fe20000000f00 */
[-C--:B-1----:R-:W-:Y:S06]  /*d5d0*/  HMMA.16816.F32.BF16 R148, R8, R16.reuse, R84 ;  /* 0x000000100894723c */ /* 0x082fec0000041854 */
        /* <DEDUP_REMOVED lines=15> */
[----:B------:R-:W-:Y:S01]  /*d6d0*/  FMUL.FTZ R115, R115, R15 ;  /* 0x0000000f73737220 */ /* 0x000fe20000410000 */
        /* <DEDUP_REMOVED lines=13> */
[----:B------:R-:W-:Y:S01]  /*d7b0*/  IMAD.MOV.U32 R73, RZ, RZ, R35 ;  /* 0x000000ffff497224 */ /* 0x000fe200078e0023 */
[----:B------:R-:W-:-:S02]  /*d7c0*/  MOV R75, R34 ;  /* 0x00000022004b7202 */ /* 0x000fc40000000f00 */
[----:B------:R-:W-:Y:S01]  /*d7d0*/  MOV R70, R38 ;  /* 0x0000002600467202 */ /* 0x000fe20000000f00 */
[C---:B-1----:R-:W-:Y:S06]  /*d7e0*/  HMMA.16816.F32.BF16 R120, R4.reuse, R16, R120 ;  /* 0x000000100478723c */ /* 0x042fec0000041878 */
[----:B------:R-:W-:Y:S07]  /*d7f0*/  HMMA.16816.F32.BF16 R124, R4, R18, R124 ;  /* 0x00000012047c723c */ /* 0x000fee000004187c */
[----:B------:R-:W-:Y:S01]  /*d800*/  FFMA.FTZ R4, R173, UR23, -R0 ;  /* 0x00000017ad047c23 */ /* 0x000fe20008010800 */
[----:B------:R-:W-:-:S03]  /*d810*/  MOV R173, R176 ;  /* 0x000000b000ad7202 */ /* 0x000fc60000000f00 */
[----:B------:R1:W-:Y:S02]  /*d820*/  MUFU.EX2 R176, R4 ;  /* 0x0000000400b07308 */ /* 0x0003e40000000800 */
[----:B-1----:R-:W-:-:S06]  /*d830*/  FFMA.FTZ R4, R177, UR23, -R0 ;  /* 0x00000017b1047c23 */ /* 0x002fcc0008010800 */
[----:B------:R1:W-:Y:S02]  /*d840*/  MUFU.EX2 R177, R4 ;  /* 0x0000000400b17308 */ /* 0x0003e40000000800 */
[----:B-1----:R-:W-:Y:S01]  /*d850*/  FFMA.FTZ R4, R72, UR23, -R0 ;  /* 0x0000001748047c23 */ /* 0x002fe20008010800 */
[----:B------:R-:W-:Y:S02]  /*d860*/  MOV R72, R73 ;  /* 0x0000004900487202 */ /* 0x000fe40000000f00 */
[----:B------:R-:W-:Y:S01]  /*d870*/  MOV R73, R74 ;  /* 0x0000004a00497202 */ /* 0x000fe20000000f00 */
[----:B------:R-:W-:Y:S01]  /*d880*/  IMAD.MOV.U32 R74, RZ, RZ, R75 ;  /* 0x000000ffff4a7224 */ /* 0x000fe200078e004b */
[----:B------:R-:W-:Y:S02]  /*d890*/  MOV R75, R68 ;  /* 0x00000044004b7202 */ /* 0x000fe40000000f00 */
[----:B------:R-:W-:Y:S02]  /*d8a0*/  MOV R68, R69 ;  /* 0x0000004500447202 */ /* 0x000fe40000000f00 */
[----:B------:R-:W-:-:S02]  /*d8b0*/  MOV R69, R70 ;  /* 0x0000004600457202 */ /* 0x000fc40000000f00 */
[----:B------:R-:W-:Y:S01]  /*d8c0*/  MOV R70, R71 ;  /* 0x0000004700467202 */ /* 0x000fe20000000f00 */
[----:B------:R-:W-:Y:S01]  /*d8d0*/  IMAD.MOV.U32 R71, RZ, RZ, R174 ;  /* 0x000000ffff477224 */ /* 0x000fe200078e00ae */
[----:B------:R-:W-:Y:S02]  /*d8e0*/  MOV R174, R179 ;  /* 0x000000b300ae7202 */ /* 0x000fe40000000f00 */
[----:B------:R1:W-:Y:S01]  /*d8f0*/  MUFU.EX2 R179, R4 ;  /* 0x0000000400b37308 */ /* 0x0003e20000000800 */
[----:B------:R-:W-:Y:S01]  /*d900*/  IMAD.MOV.U32 R170, RZ, RZ, R129 ;  /* 0x000000ffffaa7224 */ /* 0x000fe200078e0081 */
[----:B------:R-:W-:Y:S01]  /*d910*/  MOV R129, R39 ;  /* 0x0000002700817202 */ /* 0x000fe20000000f00 */
[-C--:B------:R-:W-:Y:S01]  /*d920*/  FMUL.FTZ R38, R118, R15.reuse ;  /* 0x0000000f76267220 */ /* 0x080fe20000410000 */
[-C--:B------:R-:W-:Y:S01]  /*d930*/  FMUL.FTZ R39, R119, R15.reuse ;  /* 0x0000000f77277220 */ /* 0x080fe20000410000 */
[-C--:B------:R-:W-:Y:S01]  /*d940*/  FMUL.FTZ R34, R130, R15.reuse ;  /* 0x0000000f82227220 */ /* 0x080fe20000410000 */
[----:B------:R-:W-:Y:S01]  /*d950*/  FMUL.FTZ R35, R131, R15 ;  /* 0x0000000f83237220 */ /* 0x000fe20000410000 */
[----:B-1----:R-:W-:-:S04]  /*d960*/  FFMA.FTZ R4, R211, UR23, -R0 ;  /* 0x00000017d3047c23 */ /* 0x002fc80008010800 */
[----:B------:R1:W2:Y:S01]  /*d970*/  MUFU.EX2 R6, R4 ;  /* 0x0000000400067308 */ /* 0x0002a20000000800 */
[----:B------:R-:W-:Y:S01]  /*d980*/  HMMA.16816.F32.BF16 R36, R8, R16, R36 ;  /* 0x000000100824723c */ /* 0x000fe20000041824 */
[----:B-1----:R-:W-:-:S06]  /*d990*/  FFMA.FTZ R4, R175, UR23, -R2 ;  /* 0x00000017af047c23 */ /* 0x002fcc0008010802 */
[----:B------:R1:W-:Y:S01]  /*d9a0*/  MUFU.EX2 R175, R4 ;  /* 0x0000000400af7308 */ /* 0x0003e20000000800 */
[----:B------:R-:W-:Y:S01]  /*d9b0*/  HMMA.16816.F32.BF16 R32, R8, R18, R32 ;  /* 0x000000120820723c */ /* 0x000fe20000041820 */
[----:B------:R-:W4:Y:S01]  /*d9c0*/  LDSM.16.MT88.4 R16, [R225+0xc800] ;  /* 0x00c80000e110783b */ /* 0x000f220000004200 */
[----:B-1----:R-:W-:Y:S01]  /*d9d0*/  FFMA.FTZ R4, R173, UR23, -R2 ;  /* 0x00000017ad047c23 */ /* 0x002fe20008010802 */
[----:B------:R-:W-:-:S04]  /*d9e0*/  MOV R173, R178 ;  /* 0x000000b200ad7202 */ /* 0x000fc80000000f00 */
[----:B------:R1:W-:Y:S02]  /*d9f0*/  MUFU.EX2 R178, R4 ;  /* 0x0000000400b27308 */ /* 0x0003e40000000800 */
[----:B-1----:R-:W-:-:S06]  /*da00*/  FFMA.FTZ R4, R215, UR23, -R2 ;  /* 0x00000017d7047c23 */ /* 0x002fcc0008010802 */
[----:B------:R1:W-:Y:S02]  /*da10*/  MUFU.EX2 R8, R4 ;  /* 0x0000000400087308 */ /* 0x0003e40000000800 */
[----:B-1----:R-:W-:-:S06]  /*da20*/  FFMA.FTZ R4, R31, UR23, -R2 ;  /* 0x000000171f047c23 */ /* 0x002fcc0008010802 */
[----:B------:R1:W4:Y:S02]  /*da30*/  MUFU.EX2 R5, R4 ;  /* 0x0000000400057308 */ /* 0x0003240000000800 */
[----:B-1----:R-:W-:Y:S01]  /*da40*/  FFMA.FTZ R4, R73, UR23, -R12 ;  /* 0x0000001749047c23 */ /* 0x002fe2000801080c */
[----:B------:R-:W-:Y:S02]  /*da50*/  MOV R73, R74 ;  /* 0x0000004a00497202 */ /* 0x000fe40000000f00 */
[----:B------:R-:W-:Y:S01]  /*da60*/  MOV R74, R75 ;  /* 0x0000004b004a7202 */ /* 0x000fe20000000f00 */
[----:B------:R-:W-:Y:S01]  /*da70*/  IMAD.MOV.U32 R75, RZ, RZ, R68 ;  /* 0x000000ffff4b7224 */ /* 0x000fe200078e0044 */
[----:B------:R-:W-:Y:S02]  /*da80*/  MOV R68, R69 ;  /* 0x0000004500447202 */ /* 0x000fe40000000f00 */
[----:B------:R-:W-:Y:S02]  /*da90*/  MOV R69, R70 ;  /* 0x0000004600457202 */ /* 0x000fe40000000f00 */
[----:B------:R-:W-:-:S02]  /*daa0*/  MOV R70, R71 ;  /* 0x0000004700467202 */ /* 0x000fc40000000f00 */
[----:B------:R-:W-:Y:S02]  /*dab0*/  MOV R71, R174 ;  /* 0x000000ae00477202 */ /* 0x000fe40000000f00 */
[----:B------:R1:W-:Y:S01]  /*dac0*/  MUFU.EX2 R174, R4 ;  /* 0x0000000400ae7308 */ /* 0x0003e20000000800 */
[----:B--2---:R-:W-:Y:S02]  /*dad0*/  IMAD.MOV.U32 R215, RZ, RZ, R6 ;  /* 0x000000ffffd77224 */ /* 0x004fe400078e0006 */
[----:B-1----:R-:W-:-:S05]  /*dae0*/  FFMA.FTZ R4, R72, UR23, -R12 ;  /* 0x0000001748047c23 */ /* 0x002fca000801080c */
[----:B------:R1:W-:Y:S01]  /*daf0*/  MUFU.EX2 R9, R4 ;  /* 0x0000000400097308 */ /* 0x0003e20000000800 */
[----:B---3--:R-:W-:Y:S01]  /*db00*/  FFMA.FTZ R45, R78, R14, R45 ;  /* 0x0000000e4e2d7223 */ /* 0x008fe2000001002d */
[----:B-1----:R-:W-:-:S06]  /*db10*/  FFMA.FTZ R4, R252, UR23, -R12 ;  /* 0x00000017fc047c23 */ /* 0x002fcc000801080c */
[----:B------:R1:W-:Y:S01]  /*db20*/  MUFU.EX2 R6, R4 ;  /* 0x0000000400067308 */ /* 0x0003e20000000800 */
[----:B----4-:R-:W-:Y:S01]  /*db30*/  FFMA.FTZ R44, R79, R13, R44 ;  /* 0x0000000d4f2c7223 */ /* 0x010fe2000001002c */
[----:B------:R-:W-:Y:S01]  /*db40*/  MOV R78, R74 ;  /* 0x0000004a004e7202 */ /* 0x000fe20000000f00 */
[----:B------:R-:W-:Y:S01]  /*db50*/  IMAD.MOV.U32 R72, RZ, RZ, R69 ;  /* 0x000000ffff487224 */ /* 0x000fe200078e0045 */
[----:B------:R-:W-:Y:S01]  /*db60*/  MOV R79, R75 ;  /* 0x0000004b004f7202 */ /* 0x000fe20000000f00 */
[----:B-1----:R-:W-:Y:S01]  /*db70*/  FFMA.FTZ R4, R212, UR23, -R12 ;  /* 0x00000017d4047c23 */ /* 0x002fe2000801080c */
[----:B------:R-:W-:-:S03]  /*db80*/  MOV R212, R5 ;  /* 0x0000000500d47202 */ /* 0x000fc60000000f00 */
[----:B------:R1:W-:Y:S01]  /*db90*/  MUFU.EX2 R5, R4 ;  /* 0x0000000400057308 */ /* 0x0003e20000000800 */
[----:B------:R-:W-:Y:S02]  /*dba0*/  MOV R75, R68 ;  /* 0x00000044004b7202 */ /* 0x000fe40000000f00 */
[----:B------:R-:W-:Y:S02]  /*dbb0*/  MOV R74, R71 ;  /* 0x00000047004a7202 */ /* 0x000fe40000000f00 */
[----:B------:R-:W-:Y:S02]  /*dbc0*/  MOV R68, R164 ;  /* 0x000000a400447202 */ /* 0x000fe40000000f00 */
[----:B------:R-:W-:Y:S01]  /*dbd0*/  MOV R69, R165 ;  /* 0x000000a500457202 */ /* 0x000fe20000000f00 */
[----:B-1----:R-:W-:-:S04]  /*dbe0*/  FFMA.FTZ R4, R173, UR23, -R3 ;  /* 0x00000017ad047c23 */ /* 0x002fc80008010803 */
[----:B------:R1:W-:Y:S01]  /*dbf0*/  MUFU.EX2 R173, R4 ;  /* 0x0000000400ad7308 */ /* 0x0003e20000000800 */
[----:B------:R-:W-:Y:S01]  /*dc00*/  MOV R71, R167 ;  /* 0x000000a700477202 */ /* 0x000fe20000000f00 */
[----:B------:R-:W-:Y:S01]  /*dc10*/  IMAD.MOV.U32 R167, RZ, RZ, R171 ;  /* 0x000000ffffa77224 */ /* 0x000fe200078e00ab */
[----:B------:R-:W-:Y:S01]  /*dc20*/  MOV R164, R168 ;  /* 0x000000a800a47202 */ /* 0x000fe20000000f00 */
[--C-:B------:R-:W-:Y:S01]  /*dc30*/  FFMA.FTZ R31, R213, UR23, -R0.reuse ;  /* 0x00000017d51f7c23 */ /* 0x100fe20008010800 */
[----:B------:R-:W-:Y:S01]  /*dc40*/  MOV R165, R169 ;  /* 0x000000a900a57202 */ /* 0x000fe20000000f00 */
[--C-:B------:R-:W-:Y:S01]  /*dc50*/  FFMA.FTZ R30, R30, UR23, -R0.reuse ;  /* 0x000000171e1e7c23 */ /* 0x100fe20008010800 */
[--C-:B------:R-:W-:Y:S01]  /*dc60*/  FFMA.FTZ R29, R29, UR23, -R0.reuse ;  /* 0x000000171d1d7c23 */ /* 0x100fe20008010800 */
[--C-:B------:R-:W-:Y:S01]  /*dc70*/  FFMA.FTZ R169, R204, UR23, -R0.reuse ;  /* 0x00000017cca97c23 */ /* 0x100fe20008010800 */
[--C-:B------:R-:W-:Y:S01]  /*dc80*/  FFMA.FTZ R171, R62, UR23, -R0.reuse ;  /* 0x000000173eab7c23 */ /* 0x100fe20008010800 */
[----:B------:R-:W-:Y:S01]  /*dc90*/  FFMA.FTZ R168, R47, UR23, -R0 ;  /* 0x000000172fa87c23 */ /* 0x000fe20008010800 */
[--C-:B-1----:R-:W-:Y:S01]  /*dca0*/  FFMA.FTZ R4, R73, UR23, -R3.reuse ;  /* 0x0000001749047c23 */ /* 0x102fe20008010803 */
[----:B------:R-:W-:Y:S01]  /*dcb0*/  MOV R73, R70 ;  /* 0x0000004600497202 */ /* 0x000fe20000000f00 */
[----:B------:R-:W-:Y:S01]  /*dcc0*/  IMAD.MOV.U32 R70, RZ, RZ, R166 ;  /* 0x000000ffff467224 */ /* 0x000fe200078e00a6 */
[----:B------:R-:W-:Y:S01]  /*dcd0*/  MOV R166, R170 ;  /* 0x000000aa00a67202 */ /* 0x000fe20000000f00 */
[----:B------:R1:W-:Y:S01]  /*dce0*/  MUFU.EX2 R7, R4 ;  /* 0x0000000400077308 */ /* 0x0003e20000000800 */
[--C-:B------:R-:W-:Y:S01]  /*dcf0*/  FFMA.FTZ R170, R60, UR23, -R0.reuse ;  /* 0x000000173caa7c23 */ /* 0x100fe20008010800 */
[--C-:B-1----:R-:W-:Y:S01]  /*dd00*/  FFMA.FTZ R4, R28, UR23, -R3.reuse ;  /* 0x000000171c047c23 */ /* 0x102fe20008010803 */
[----:B------:R-:W-:Y:S01]  /*dd10*/  FFMA.FTZ R28, R208, UR23, -R0 ;  /* 0x00000017d01c7c23 */ /* 0x000fe20008010800 */
[----:B------:R-:W-:-:S04]  /*dd20*/  FFMA.FTZ R0, R78, UR23, -R3 ;  /* 0x000000174e007c23 */ /* 0x000fc80008010803 */
[----:B------:R-:W-:Y:S01]  /*dd30*/  MUFU.EX2 R100, R4 ;  /* 0x0000000400647308 */ /* 0x000fe20000000800 */
[----:B------:R-:W-:-:S07]  /*dd40*/  MOV R78, R79 ;  /* 0x0000004f004e7202 */ /* 0x000fce0000000f00 */
[----:B------:R1:W2:Y:S01]  /*dd50*/  MUFU.EX2 R4, R0 ;  /* 0x0000000000047308 */ /* 0x0002a20000000800 */
[----:B------:R-:W-:Y:S01]  /*dd60*/  MOV R79, R72 ;  /* 0x00000048004f7202 */ /* 0x000fe20000000f00 */
[----:B------:R-:W-:Y:S01]  /*dd70*/  IMAD.MOV.U32 R72, RZ, RZ, R73 ;  /* 0x000000ffff487224 */ /* 0x000fe200078e0049 */
[----:B------:R-:W-:Y:S02]  /*dd80*/  MOV R73, R74 ;  /* 0x0000004a00497202 */ /* 0x000fe40000000f00 */
[----:B------:R-:W-:Y:S02]  /*dd90*/  MOV R74, R68 ;  /* 0x00000044004a7202 */ /* 0x000fe40000000f00 */
[----:B------:R-:W-:Y:S02]  /*dda0*/  MOV R68, R69 ;  /* 0x0000004500447202 */ /* 0x000fe40000000f00 */
[----:B------:R-:W-:Y:S01]  /*ddb0*/  MOV R69, R70 ;  /* 0x0000004600457202 */ /* 0x000fe20000000f00 */
[----:B------:R-:W-:Y:S01]  /*ddc0*/  IMAD.MOV.U32 R70, RZ, RZ, R71 ;  /* 0x000000ffff467224 */ /* 0x000fe200078e0047 */
[----:B------:R-:W-:Y:S01]  /*ddd0*/  MOV R71, R166 ;  /* 0x000000a600477202 */ /* 0x000fe20000000f00 */
[--C-:B------:R-:W-:Y:S01]  /*dde0*/  FFMA.FTZ R14, R210, UR23, -R2.reuse ;  /* 0x00000017d20e7c23 */ /* 0x100fe20008010802 */
[----:B------:R-:W-:Y:S01]  /*ddf0*/  MOV R204, R8 ;  /* 0x0000000800cc7202 */ /* 0x000fe20000000f00 */
[--C-:B------:R-:W-:Y:S01]  /*de00*/  FFMA.FTZ R13, R209, UR23, -R2.reuse ;  /* 0x00000017d10d7c23 */ /* 0x100fe20008010802 */
[----:B------:R-:W-:Y:S01]  /*de10*/  MOV R166, R167 ;  /* 0x000000a700a67202 */ /* 0x000fe20000000f00 */
[--C-:B------:R-:W-:Y:S01]  /*de20*/  FFMA.FTZ R167, R206, UR23, -R2.reuse ;  /* 0x00000017cea77c23 */ /* 0x100fe20008010802 */
[----:B-1----:R-:W-:Y:S01]  /*de30*/  FFMA.FTZ R0, R207, UR23, -R2 ;  /* 0x00000017cf007c23 */ /* 0x002fe20008010802 */
[----:B--2---:R-:W-:Y:S01]  /*de40*/  IMAD.MOV.U32 R207, RZ, RZ, R4 ;  /* 0x000000ffffcf7224 */ /* 0x004fe200078e0004 */
[----:B------:R-:W-:-:S02]  /*de50*/  MOV R208, R9 ;  /* 0x0000000900d07202 */ /* 0x000fc40000000f00 */
[----:B------:R-:W-:Y:S02]  /*de60*/  MOV R210, R7 ;  /* 0x0000000700d27202 */ /* 0x000fe40000000f00 */
[----:B------:R-:W-:Y:S02]  /*de70*/  MOV R209, R6 ;  /* 0x0000000600d17202 */ /* 0x000fe40000000f00 */
[----:B------:R-:W-:Y:S02]  /*de80*/  MOV R206, R5 ;  /* 0x0000000500ce7202 */ /* 0x000fe40000000f00 */
[----:B------:R-:W-:Y:S02]  /*de90*/  F2FP.BF16.F32.PACK_AB R8, R177, R176 ;  /* 0x000000b0b108723e */ /* 0x000fe400000010ff */
[----:B------:R-:W-:Y:S02]  /*dea0*/  F2FP.BF16.F32.PACK_AB R9, R178, R175 ;  /* 0x000000afb209723e */ /* 0x000fe400000010ff */
[----:B------:R-:W-:-:S02]  /*deb0*/  F2FP.BF16.F32.PACK_AB R10, R215, R179 ;  /* 0x000000b3d70a723e */ /* 0x000fc400000010ff */
[----:B------:R-:W-:Y:S02]  /*dec0*/  F2FP.BF16.F32.PACK_AB R11, R212, R204 ;  /* 0x000000ccd40b723e */ /* 0x000fe400000010ff */
[----:B------:R-:W-:Y:S02]  /*ded0*/  F2FP.BF16.F32.PACK_AB R4, R208, R174 ;  /* 0x000000aed004723e */ /* 0x000fe400000010ff */
[----:B------:R-:W-:Y:S02]  /*dee0*/  F2FP.BF16.F32.PACK_AB R5, R210, R173 ;  /* 0x000000add205723e */ /* 0x000fe400000010ff */
[----:B------:R-:W-:Y:S02]  /*def0*/  F2FP.BF16.F32.PACK_AB R6, R206, R209 ;  /* 0x000000d1ce06723e */ /* 0x000fe400000010ff */
[----:B------:R-:W-:Y:S02]  /*df00*/  F2FP.BF16.F32.PACK_AB R7, R207, R100 ;  /* 0x00000064cf07723e */ /* 0x000fe400000010ff */
[----:B------:R-:W-:Y:S01]  /*df10*/  MOV R119, R165 ;  /* 0x000000a500777202 */ /* 0x000fe20000000f00 */
[----:B------:R-:W-:Y:S01]  /*df20*/  FFMA.FTZ R165, R205, UR23, -R2 ;  /* 0x00000017cda57c23 */ /* 0x000fe20008010802 */
[----:B------:R-:W-:Y:S01]  /*df30*/  IMAD.MOV.U32 R118, RZ, RZ, R164 ;  /* 0x000000ffff767224 */ /* 0x000fe200078e00a4 */
[----:B------:R-:W-:Y:S01]  /*df40*/  MOV R205, R166 ;  /* 0x000000a600cd7202 */ /* 0x000fe20000000f00 */
[--C-:B------:R-:W-:Y:S01]  /*df50*/  FFMA.FTZ R164, R63, UR23, -R2.reuse ;  /* 0x000000173fa47c23 */ /* 0x100fe20008010802 */
[----:B------:R-:W-:-:S02]  /*df60*/  FFMA.FTZ R166, R61, UR23, -R2 ;  /* 0x000000173da67c23 */ /* 0x000fc40008010802 */
[C---:B------:R-:W-:Y:S01]  /*df70*/  HMMA.16816.F32.BF16 R60, R8.reuse, R18, R20 ;  /* 0x00000012083c723c */ /* 0x040fe20000041814 */
[----:B------:R-:W1:Y:S05]  /*df80*/  LDSM.16.MT88.4 R20, [R226+0xc800] ;  /* 0x00c80000e214783b */ /* 0x000e6a0000004200 */
[-C--:B------:R-:W-:Y:S06]  /*df90*/  HMMA.16816.F32.BF16 R144, R8, R16.reuse, R144 ;  /* 0x000000100890723c */ /* 0x080fec0000041890 */
[C---:B------:R-:W-:Y:S06]  /*dfa0*/  HMMA.16816.F32.BF16 R140, R4.reuse, R16, R140 ;  /* 0x00000010048c723c */ /* 0x040fec000004188c */
[----:B------:R-:W-:Y:S01]  /*dfb0*/  HMMA.16816.F32.BF16 R152, R4, R18, R152 ;  /* 0x000000120498723c */ /* 0x000fe20000041898 */
[----:B------:R-:W2:Y:S01]  /*dfc0*/  LDSM.16.MT88.4 R16, [R228+0xc800] ;  /* 0x00c80000e410783b */ /* 0x000ea20000004200 */
[----:B------:R-:W-:Y:S01]  /*dfd0*/  FFMA.FTZ R46, R77, R15, R46 ;  /* 0x0000000f4d2e7223 */ /* 0x000fe2000001002e */
[----:B------:R-:W-:Y:S01]  /*dfe0*/  FFMA.FTZ R15, R214, UR23, -R2 ;  /* 0x00000017d60f7c23 */ /* 0x000fe20008010802 */
[----:B------:R-:W-:-:S02]  /*dff0*/  MOV R213, R68 ;  /* 0x0000004400d57202 */ /* 0x000fc40000000f00 */
[----:B------:R-:W-:Y:S02]  /*e000*/  MOV R47, R69 ;  /* 0x00000045002f7202 */ /* 0x000fe40000000f00 */
[----:B------:R-:W-:Y:S02]  /*e010*/  MOV R214, R70 ;  /* 0x0000004600d67202 */ /* 0x000fe40000000f00 */
[----:B------:R-:W-:Y:S01]  /*e020*/  MOV R2, R71 ;  /* 0x0000004700027202 */ /* 0x000fe20000000f00 */
[----:B------:R-:W-:Y:S01]  /*e030*/  IMAD.MOV.U32 R211, RZ, RZ, R73 ;  /* 0x000000ffffd37224 */ /* 0x000fe200078e0049 */
[----:B------:R-:W-:Y:S02]  /*e040*/  MOV R101, R72 ;  /* 0x0000004800657202 */ /* 0x000fe40000000f00 */
[----:B------:R-:W-:Y:S02]  /*e050*/  MOV R252, R74 ;  /* 0x0000004a00fc7202 */ /* 0x000fe40000000f00 */
[----:B------:R-:W-:-:S02]  /*e060*/  MOV R103, R78 ;  /* 0x0000004e00677202 */ /* 0x000fc40000000f00 */
[----:B------:R-:W-:Y:S01]  /*e070*/  MOV R102, R79 ;  /* 0x0000004f00667202 */ /* 0x000fe20000000f00 */
[-C--:B-1----:R-:W-:Y:S07]  /*e080*/  HMMA.16816.F32.BF16 R68, R4, R20.reuse, R156 ;  /* 0x000000140444723c */ /* 0x082fee000004189c */
[----:B------:R-:W-:Y:S01]  /*e090*/  MOV R157, R75 ;  /* 0x0000004b009d7202 */ /* 0x000fe20000000f00 */
[----:B------:R-:W-:Y:S06]  /*e0a0*/  HMMA.16816.F32.BF16 R76, R8, R20, R160 ;  /* 0x00000014084c723c */ /* 0x000fec00000418a0 */
[----:B------:R-:W-:Y:S06]  /*e0b0*/  HMMA.16816.F32.BF16 R64, R4, R22, R64 ;  /* 0x000000160440723c */ /* 0x000fec0000041840 */
[-C--:B--2---:R-:W-:Y:S06]  /*e0c0*/  HMMA.16816.F32.BF16 R52, R8, R16.reuse, R52 ;  /* 0x000000100834723c */ /* 0x084fec0000041834 */
[C---:B------:R-:W-:Y:S06]  /*e0d0*/  HMMA.16816.F32.BF16 R48, R4.reuse, R16, R48 ;  /* 0x000000100430723c */ /* 0x040fec0000041830 */
[-C--:B------:R-:W-:Y:S06]  /*e0e0*/  HMMA.16816.F32.BF16 R184, R4, R18.reuse, R184 ;  /* 0x0000001204b8723c */ /* 0x080fec00000418b8 */
[C---:B------:R-:W-:Y:S01]  /*e0f0*/  HMMA.16816.F32.BF16 R72, R8.reuse, R18, R180 ;  /* 0x000000120848723c */ /* 0x040fe200000418b4 */
[----:B------:R-:W1:Y:S05]  /*e100*/  LDSM.16.MT88.4 R16, [R225+0xe800] ;  /* 0x00e80000e110783b */ /* 0x000e6a0000004200 */
[----:B------:R-:W-:Y:S01]  /*e110*/  HMMA.16816.F32.BF16 R56, R8, R22, R56 ;  /* 0x000000160838723c */ /* 0x000fe20000041838 */
[----:B------:R-:W2:Y:S01]  /*e120*/  LDSM.16.MT88.4 R20, [R227+0xc800] ;  /* 0x00c80000e314783b */ /* 0x000ea20000004200 */
[----:B------:R-:W-:Y:S01]  /*e130*/  MOV R158, R129 ;  /* 0x00000081009e7202 */ /* 0x000fe20000000f00 */
[----:B------:R-:W-:-:S03]  /*e140*/  IMAD.MOV.U32 R159, RZ, RZ, R128 ;  /* 0x000000ffff9f7224 */ /* 0x000fc600078e0080 */
[C---:B-1----:R-:W-:Y:S06]  /*e150*/  HMMA.16816.F32.BF16 R160, R8.reuse, R16, R136 ;  /* 0x0000001008a0723c */ /* 0x042fec0000041888 */
[-C--:B--2---:R-:W-:Y:S06]  /*e160*/  HMMA.16816.F32.BF16 R192, R8, R20.reuse, R192 ;  /* 0x0000001408c0723c */ /* 0x084fec00000418c0 */
[C---:B------:R-:W-:Y:S06]  /*e170*/  HMMA.16816.F32.BF16 R188, R4.reuse, R20, R188 ;  /* 0x0000001404bc723c */ /* 0x040fec00000418bc */
[-C--:B------:R-:W-:Y:S06]  /*e180*/  HMMA.16816.F32.BF16 R200, R4, R22.reuse, R200 ;  /* 0x0000001604c8723c */ /* 0x080fec00000418c8 */
[----:B------:R-:W-:Y:S01]  /*e190*/  HMMA.16816.F32.BF16 R196, R8, R22, R196 ;  /* 0x0000001608c4723c */ /* 0x000fe200000418c4 */
[----:B------:R-:W1:Y:S05]  /*e1a0*/  LDSM.16.MT88.4 R20, [R228+0xe800] ;  /* 0x00e80000e414783b */ /* 0x000e6a0000004200 */
[C---:B------:R-:W-:Y:S06]  /*e1b0*/  HMMA.16816.F32.BF16 R84, R4.reuse, R16, R132 ;  /* 0x000000100454723c */ /* 0x040fec0000041884 */
[-C--:B------:R-:W-:Y:S01]  /*e1c0*/  HMMA.16816.F32.BF16 R128, R4, R18.reuse, R24 ;  /* 0x000000120480723c */ /* 0x080fe20000041818 */
[----:B------:R-:W2:Y:S05]  /*e1d0*/  LDSM.16.MT88.4 R24, [R226+0xe800] ;  /* 0x00e80000e218783b */ /* 0x000eaa0000004200 */
[----:B------:R-:W-:Y:S01]  /*e1e0*/  HMMA.16816.F32.BF16 R136, R8, R18, R80 ;  /* 0x000000120888723c */ /* 0x000fe20000041850 */
[----:B------:R-:W3:Y:S01]  /*e1f0*/  LDSM.16.MT88.4 R16, [R227+0xe800] ;  /* 0x00e80000e310783b */ /* 0x000ee20000004200 */
[----:B------:R-:W-:-:S02]  /*e200*/  MOV R182, R159 ;  /* 0x0000009f00b67202 */ /* 0x000fc40000000f00 */
[----:B------:R-:W-:Y:S02]  /*e210*/  MOV R183, R205 ;  /* 0x000000cd00b77202 */ /* 0x000fe40000000f00 */
[----:B------:R-:W-:Y:S01]  /*e220*/  MOV R156, R119 ;  /* 0x00000077009c7202 */ /* 0x000fe20000000f00 */
[----:B------:R-:W-:Y:S01]  /*e230*/  IMAD.MOV.U32 R181, RZ, RZ, R182 ;  /* 0x000000ffffb57224 */ /* 0x000fe200078e00b6 */
[----:B------:R-:W-:Y:S02]  /*e240*/  MOV R134, R47 ;  /* 0x0000002f00867202 */ /* 0x000fe40000000f00 */
[----:B------:R-:W-:Y:S01]  /*e250*/  MOV R182, R183 ;  /* 0x000000b700b67202 */ /* 0x000fe20000000f00 */
[----:B------:R-:W-:Y:S01]  /*e260*/  IMAD.MOV.U32 R135, RZ, RZ, R252 ;  /* 0x000000ffff877224 */ /* 0x000fe200078e00fc */
[----:B------:R-:W-:Y:S02]  /*e270*/  MOV R183, R156 ;  /* 0x0000009c00b77202 */ /* 0x000fe40000000f00 */
[----:B------:R-:W-:Y:S01]  /*e280*/  MOV R252, R211 ;  /* 0x000000d300fc7202 */ /* 0x000fe20000000f00 */
[C---:B-1----:R-:W-:Y:S06]  /*e290*/  HMMA.16816.F32.BF16 R104, R4.reuse, R20, R104 ;  /* 0x000000140468723c */ /* 0x042fec0000041868 */
[C---:B------:R-:W-:Y:S06]  /*e2a0*/  HMMA.16816.F32.BF16 R108, R4.reuse, R22, R108 ;  /* 0x00000016046c723c */ /* 0x040fec000004186c */
[C---:B--2---:R-:W-:Y:S06]  /*e2b0*/  HMMA.16816.F32.BF16 R88, R4.reuse, R24, R88 ;  /* 0x000000180458723c */ /* 0x044fec0000041858 */
[C---:B------:R-:W-:Y:S06]  /*e2c0*/  HMMA.16816.F32.BF16 R92, R4.reuse, R26, R92 ;  /* 0x0000001a045c723c */ /* 0x040fec000004185c */
[C---:B---3--:R-:W-:Y:S06]  /*e2d0*/  HMMA.16816.F32.BF16 R120, R4.reuse, R16, R120 ;  /* 0x000000100478723c */ /* 0x048fec0000041878 */
[----:B------:R-:W-:Y:S01]  /*e2e0*/  HMMA.16816.F32.BF16 R124, R4, R18, R124 ;  /* 0x00000012047c723c */ /* 0x000fe2000004187c */
[----:B------:R-:W1:Y:S06]  /*e2f0*/  MUFU.EX2 R4, R31 ;  /* 0x0000001f00047308 */ /* 0x000e6c0000000800 */
[----:B------:R-:W-:Y:S01]  /*e300*/  MOV R6, R157 ;  /* 0x0000009d00067202 */ /* 0x000fe20000000f00 */
[----:B------:R-:W-:Y:S01]  /*e310*/  IMAD.MOV.U32 R157, RZ, RZ, R118 ;  /* 0x000000ffff9d7224 */ /* 0x000fe200078e0076 */
[----:B------:R2:W-:Y:S01]  /*e320*/  MUFU.EX2 R7, R0 ;  /* 0x0000000000077308 */ /* 0x0005e20000000800 */
[----:B------:R-:W-:-:S03]  /*e330*/  MOV R132, R102 ;  /* 0x0000006600847202 */ /* 0x000fc60000000f00 */
[----:B------:R-:W-:Y:S02]  /*e340*/  MOV R156, R157 ;  /* 0x0000009d009c7202 */ /* 0x000fe40000000f00 */
[----:B------:R-:W-:Y:S01]  /*e350*/  MOV R157, R223 ;  /* 0x000000df009d7202 */ /* 0x000fe20000000f00 */
[----:B--2---:R-:W-:Y:S01]  /*e360*/  FFMA.FTZ R0, R234, UR23, -R12 ;  /* 0x00000017ea007c23 */ /* 0x004fe2000801080c */
[----:B------:R-:W-:Y:S01]  /*e370*/  MUFU.EX2 R133, R28 ;  /* 0x0000001c00857308 */ /* 0x000fe20000000800 */
[C---:B------:R-:W-:Y:S06]  /*e380*/  HMMA.16816.F32.BF16 R96, R8.reuse, R20, R96 ;  /* 0x000000140860723c */ /* 0x040fec0000041860 */
[----:B------:R-:W-:Y:S01]  /*e390*/  HMMA.16816.F32.BF16 R112, R8, R22, R112 ;  /* 0x000000160870723c */ /* 0x000fe20000041870 */
[----:B------:R2:W-:Y:S01]  /*e3a0*/  MUFU.EX2 R223, R0 ;  /* 0x0000000000df7308 */ /* 0x0005e20000000800 */
[----:B------:R-:W3:Y:S01]  /*e3b0*/  LDSM.16.MT88.4 R20, [R225+0xd000] ;  /* 0x00d00000e114783b */ /* 0x000ee20000004200 */
[----:B------:R-:W-:-:S03]  /*e3c0*/  MOV R5, R158 ;  /* 0x0000009e00057202 */ /* 0x000fc60000000f00 */
[----:B------:R-:W-:Y:S01]  /*e3d0*/  HMMA.16816.F32.BF16 R80, R8, R16, R36 ;  /* 0x000000100850723c */ /* 0x000fe20000041824 */
[----:B------:R-:W-:Y:S01]  /*e3e0*/  MOV R205, R117 ;  /* 0x0000007500cd7202 */ /* 0x000fe20000000f00 */
[----:B------:R-:W-:Y:S01]  /*e3f0*/  FFMA.FTZ R2, R2, UR23, -R3 ;  /* 0x0000001702027c23 */ /* 0x000fe20008010803 */
[----:B------:R-:W-:Y:S02]  /*e400*/  MOV R211, R101 ;  /* 0x0000006500d37202 */ /* 0x000fe40000000f00 */
[----:B------:R-:W-:Y:S02]  /*e410*/  MOV R159, R103 ;  /* 0x00000067009f7202 */ /* 0x000fe40000000f00 */
[----:B------:R-:W-:Y:S01]  /*e420*/  MOV R180, R100 ;  /* 0x0000006400b47202 */ /* 0x000fe20000000f00 */
[----:B------:R-:W-:Y:S01]  /*e430*/  MUFU.EX2 R30, R30 ;  /* 0x0000001e001e7308 */ /* 0x000fe20000000800 */
[----:B------:R4:W5:Y:S01]  /*e440*/  LDL.LU R234, [R1+0x98] ;  /* 0x0000980001ea7983 */ /* 0x0009620000300800 */
[----:B--2---:R-:W-:Y:S01]  /*e450*/  FFMA.FTZ R0, R134, UR23, -R12 ;  /* 0x0000001786007c23 */ /* 0x004fe2000801080c */
[----:B------:R-:W-:-:S05]  /*e460*/  IMAD.MOV.U32 R134, RZ, RZ, R252 ;  /* 0x000000ffff867224 */ /* 0x000fca00078e00fc */
[----:B------:R2:W-:Y:S01]  /*e470*/  MUFU.EX2 R252, R0 ;  /* 0x0000000000fc7308 */ /* 0x0005e20000000800 */
[----:B-1----:R-:W-:Y:S01]  /*e480*/  MOV R28, R4 ;  /* 0x00000004001c7202 */ /* 0x002fe20000000f00 */
[----:B--2---:R-:W-:-:S06]  /*e490*/  FFMA.FTZ R0, R132, UR23, -R12 ;  /* 0x0000001784007c23 */ /* 0x004fcc000801080c */
[----:B------:R1:W2:Y:S01]  /*e4a0*/  MUFU.EX2 R4, R0 ;  /* 0x0000000000047308 */ /* 0x0002a20000000800 */
[----:B------:R-:W-:Y:S01]  /*e4b0*/  FFMA.FTZ R36, R218, UR23, -R12 ;  /* 0x00000017da247c23 */ /* 0x000fe2000801080c */
[----:B------:R-:W-:Y:S01]  /*e4c0*/  MOV R158, R116 ;  /* 0x00000074009e7202 */ /* 0x000fe20000000f00 */
[----:B------:R-:W-:Y:S01]  /*e4d0*/  HMMA.16816.F32.BF16 R100, R8, R26, R40 ;  /* 0x0000001a0864723c */ /* 0x000fe20000041828 */
[----:B------:R-:W-:-:S05]  /*e4e0*/  FFMA.FTZ R38, R221, UR23, -R3 ;  /* 0x00000017dd267c23 */ /* 0x000fca0008010803 */
[----:B------:R-:W-:Y:S01]  /*e4f0*/  HMMA.16816.F32.BF16 R116, R8, R24, R148 ;  /* 0x000000180874723c */ /* 0x000fe20000041894 */
[----:B-1----:R-:W-:Y:S01]  /*e500*/  FFMA.FTZ R0, R220, UR23, -R12 ;  /* 0x00000017dc007c23 */ /* 0x002fe2000801080c */
[----:B--2---:R-:W-:Y:S01]  /*e510*/  MOV R218, R4 ;  /* 0x0000000400da7202 */ /* 0x004fe20000000f00 */
[----:B------:R-:W-:-:S03]  /*e520*/  FFMA.FTZ R4, R6, UR23, -R3 ;  /* 0x0000001706047c23 */ /* 0x000fc60008010803 */
[----:B------:R-:W-:Y:S01]  /*e530*/  HMMA.16816.F32.BF16 R40, R8, R18, R32 ;  /* 0x000000120828723c */ /* 0x000fe20000041820 */
[----:B------:R1:W-:Y:S01]  /*e540*/  MUFU.EX2 R132, R0 ;  /* 0x0000000000847308 */ /* 0x0003e20000000800 */
[----:B------:R-:W-:Y:S01]  /*e550*/  MOV R151, R214 ;  /* 0x000000d600977202 */ /* 0x000fe20000000f00 */
[----:B------:R-:W2:Y:S01]  /*e560*/  LDSM.16.MT88.4 R16, [R226+0xd000] ;  /* 0x00d00000e210783b */ /* 0x000ea20000004200 */
[----:B------:R-:W-:-:S03]  /*e570*/  MOV R150, R213 ;  /* 0x000000d500967202 */ /* 0x000fc60000000f00 */
[----:B------:R-:W-:Y:S02]  /*e580*/  FFMA.FTZ R33, R222, UR23, -R12 ;  /* 0x00000017de217c23 */ /* 0x000fe4000801080c */
[----:B------:R-:W-:Y:S01]  /*e590*/  MUFU.EX2 R47, R13 ;  /* 0x0000000d002f7308 */ /* 0x000fe20000000800 */
[--C-:B------:R-:W-:Y:S01]  /*e5a0*/  FFMA.FTZ R37, R135, UR23, -R3.reuse ;  /* 0x0000001787257c23 */ /* 0x100fe20008010803 */
[----:B------:R-:W-:Y:S01]  /*e5b0*/  MOV R31, R211 ;  /* 0x000000d3001f7202 */ /* 0x000fe20000000f00 */
[----:B------:R-:W-:Y:S01]  /*e5c0*/  LDSM.16.MT88.4 R24, [R227+0xd000] ;  /* 0x00d00000e318783b */ /* 0x000fe20000004200 */
[--C-:B-1----:R-:W-:Y:S01]  /*e5d0*/  FFMA.FTZ R0, R5, UR23, -R3.reuse ;  /* 0x0000001705007c23 */ /* 0x102fe20008010803 */
[----:B------:R-:W-:-:S03]  /*e5e0*/  FFMA.FTZ R5, R216, UR23, -R3 ;  /* 0x00000017d8057c23 */ /* 0x000fc60008010803 */
[----:B------:R-:W-:Y:S08]  /*e5f0*/  MUFU.EX2 R214, R29 ;  /* 0x0000001d00d67308 */ /* 0x000ff00000000800 */
[----:B------:R-:W-:Y:S08]  /*e600*/  MUFU.EX2 R29, R15 ;  /* 0x0000000f001d7308 */ /* 0x000ff00000000800 */
[----:B------:R-:W1:Y:S08]  /*e610*/  MUFU.EX2 R213, R14 ;  /* 0x0000000e00d57308 */ /* 0x000e700000000800 */
[----:B------:R-:W-:Y:S08]  /*e620*/  MUFU.EX2 R222, R0 ;  /* 0x0000000000de7308 */ /* 0x000ff00000000800 */
[----:B------:R4:W3:Y:S08]  /*e630*/  MUFU.EX2 R221, R2 ;  /* 0x0000000200dd7308 */ /* 0x0008f00000000800 */
[----:B------:R2:W-:Y:S08]  /*e640*/  MUFU.EX2 R220, R4 ;  /* 0x0000000400dc7308 */ /* 0x0005f00000000800 */
[----:B------:R3:W3:Y:S01]  /*e650*/  MUFU.EX2 R39, R5 ;  /* 0x0000000500277308 */ /* 0x0006e20000000800 */
[----:B------:R-:W-:Y:S01]  /*e660*/  FFMA.FTZ R32, R217, UR23, -R3 ;  /* 0x00000017d9207c23 */ /* 0x000fe20008010803 */
[----:B------:R-:W-:-:S02]  /*e670*/  MOV R216, R7 ;  /* 0x0000000700d87202 */ /* 0x000fc40000000f00 */
[----:B------:R-:W-:Y:S01]  /*e680*/  MOV R217, R133 ;  /* 0x0000008500d97202 */ /* 0x000fe20000000f00 */
[----:B----4-:R-:W-:Y:S01]  /*e690*/  FADD.FTZ R2, R233, R46 ;  /* 0x0000002ee9027221 */ /* 0x010fe20000010000 */
[----:B------:R-:W-:Y:S02]  /*e6a0*/  F2FP.BF16.F32.PACK_AB R8, R30, R28 ;  /* 0x0000001c1e08723e */ /* 0x000fe400000010ff */
[----:B-1----:R-:W-:Y:S02]  /*e6b0*/  F2FP.BF16.F32.PACK_AB R9, R213, R29 ;  /* 0x0000001dd509723e */ /* 0x002fe400000010ff */
[----:B------:R-:W-:Y:S01]  /*e6c0*/  F2FP.BF16.F32.PACK_AB R6, R132, R218 ;  /* 0x000000da8406723e */ /* 0x000fe200000010ff */
[----:B------:R-:W-:Y:S01]  /*e6d0*/  FFMA.FTZ R0, R134, UR23, -R3 ;  /* 0x0000001786007c23 */ /* 0x000fe20008010803 */
[----:B------:R-:W-:Y:S02]  /*e6e0*/  F2FP.BF16.F32.PACK_AB R10, R217, R214 ;  /* 0x000000d6d90a723e */ /* 0x000fe400000010ff */
[----:B------:R-:W-:-:S02]  /*e6f0*/  F2FP.BF16.F32.PACK_AB R11, R216, R47 ;  /* 0x0000002fd80b723e */ /* 0x000fc400000010ff */
[----:B--2---:R-:W-:Y:S02]  /*e700*/  F2FP.BF16.F32.PACK_AB R4, R252, R223 ;  /* 0x000000dffc04723e */ /* 0x004fe400000010ff */
[----:B---3--:R-:W-:Y:S02]  /*e710*/  F2FP.BF16.F32.PACK_AB R5, R221, R222 ;  /* 0x000000dedd05723e */ /* 0x008fe400000010ff */
[----:B------:R-:W-:Y:S01]  /*e720*/  F2FP.BF16.F32.PACK_AB R7, R39, R220 ;  /* 0x000000dc2707723e */ /* 0x000fe200000010ff */
[----:B------:R-:W-:Y:S01]  /*e730*/  FADD.FTZ R3, R172, R219 ;  /* 0x000000dbac037221 */ /* 0x000fe20000010000 */
[----:B------:R-:W-:Y:S01]  /*e740*/  FADD.FTZ R134, R229, R2 ;  /* 0x00000002e5867221 */ /* 0x000fe20000010000 */
[--C-:B------:R-:W-:Y:S01]  /*e750*/  FFMA.FTZ R35, R150, UR23, -R12.reuse ;  /* 0x0000001796237c23 */ /* 0x100fe2000801080c */
[----:B------:R-:W-:Y:S01]  /*e760*/  FFMA.FTZ R34, R151, UR23, -R12 ;  /* 0x0000001797227c23 */ /* 0x000fe2000801080c */
[----:B------:R-:W-:Y:S01]  /*e770*/  FADD.FTZ R172, R232, R45 ;  /* 0x0000002de8ac7221 */ /* 0x000fe20000010000 */
[----:B------:R-:W-:Y:S01]  /*e780*/  FADD.FTZ R135, R231, R44 ;  /* 0x0000002ce7877221 */ /* 0x000fe20000010000 */
[----:B------:R-:W-:Y:S01]  /*e790*/  MOV R2, R47 ;  /* 0x0000002f00027202 */ /* 0x000fe20000000f00 */
[----:B------:R-:W1:Y:S01]  /*e7a0*/  LDSM.16.MT88.4 R12, [R228+0xd000] ;  /* 0x00d00000e40c783b */ /* 0x000e620000004200 */
[----:B------:R-:W-:Y:S01]  /*e7b0*/  HMMA.16816.F32.BF16 R144, R8, R20, R144 ;  /* 0x000000140890723c */ /* 0x000fe20000041890 */
[----:B------:R-:W-:-:S02]  /*e7c0*/  MOV R148, R178 ;  /* 0x000000b200947202 */ /* 0x000fc40000000f00 */
[----:B------:R-:W-:Y:S01]  /*e7d0*/  MOV R149, R177 ;  /* 0x000000b100957202 */ /* 0x000fe20000000f00 */
[----:B------:R2:W5:Y:S02]  /*e7e0*/  LDL.LU R233, [R1+0x94] ;  /* 0x0000940001e97983 */ /* 0x0005640000300800 */
[C---:B------:R-:W-:Y:S06]  /*e7f0*/  HMMA.16816.F32.BF16 R140, R4.reuse, R20, R140 ;  /* 0x00000014048c723c */ /* 0x040fec000004188c */
[----:B------:R-:W-:Y:S01]  /*e800*/  HMMA.16816.F32.BF16 R152, R4, R22, R152 ;  /* 0x000000160498723c */ /* 0x000fe20000041898 */
[----:B------:R-:W-:Y:S01]  /*e810*/  MOV R151, R180 ;  /* 0x000000b400977202 */ /* 0x000fe20000000f00 */
[----:B------:R-:W-:-:S04]  /*e820*/  FADD.FTZ R133, R230, R3 ;  /* 0x00000003e6857221 */ /* 0x000fc80000010000 */
[----:B------:R-:W-:Y:S01]  /*e830*/  HMMA.16816.F32.BF16 R44, R8, R22, R60 ;  /* 0x00000016082c723c */ /* 0x000fe2000004183c */
[----:B------:R-:W3:Y:S01]  /*e840*/  LDSM.16.MT88.4 R20, [R225+0xf000] ;  /* 0x00f00000e114783b */ /* 0x000ee20000004200 */
[----:B------:R-:W-:Y:S01]  /*e850*/  MOV R180, R181 ;  /* 0x000000b500b47202 */ /* 0x000fe20000000f00 */
[----:B------:R-:W-:Y:S01]  /*e860*/  IMAD.MOV.U32 R181, RZ, RZ, R182 ;  /* 0x000000ffffb57224 */ /* 0x000fe200078e00b6 */
[----:B------:R-:W-:Y:S01]  /*e870*/  MOV R182, R183 ;  /* 0x000000b700b67202 */ /* 0x000fe20000000f00 */
[----:B------:R2:W5:Y:S02]  /*e880*/  LDL.LU R232, [R1+0x90] ;  /* 0x0000900001e87983 */ /* 0x0005640000300800 */
        /* <DEDUP_REMOVED lines=9> */
[----:B------:R2:W5:Y:S01]  /*e920*/  LDL.LU R230, [R1+0x88] ;  /* 0x0000880001e67983 */ /* 0x0005620000300800 */
[----:B------:R-:W-:Y:S02]  /*e930*/  MOV R3, R158 ;  /* 0x0000009e00037202 */ /* 0x000fe40000000f00 */
[----:B------:R-:W-:Y:S01]  /*e940*/  MOV R150, R176 ;  /* 0x000000b000967202 */ /* 0x000fe20000000f00 */
[C---:B-1----:R-:W-:Y:S01]  /*e950*/  HMMA.16816.F32.BF16 R48, R4.reuse, R12, R48 ;  /* 0x0000000c0430723c */ /* 0x042fe20000041830 */
[----:B------:R-:W-:Y:S01]  /*e960*/  MOV R79, R159 ;  /* 0x0000009f004f7202 */ /* 0x000fe20000000f00 */
[----:B------:R2:W5:Y:S04]  /*e970*/  LDL.LU R229, [R1+0x84] ;  /* 0x0000840001e57983 */ /* 0x0005680000300800 */
[----:B------:R-:W-:Y:S07]  /*e980*/  HMMA.16816.F32.BF16 R156, R4, R16, R68 ;  /* 0x00000010049c723c */ /* 0x000fee0000041844 */
[----:B------:R-:W-:Y:S01]  /*e990*/  IMAD.MOV.U32 R70, RZ, RZ, R209 ;  /* 0x000000ffff467224 */ /* 0x000fe200078e00d1 */
[----:B------:R-:W-:-:S02]  /*e9a0*/  MOV R69, R210 ;  /* 0x000000d200457202 */ /* 0x000fc40000000f00 */
[----:B------:R-:W-:Y:S02]  /*e9b0*/  MOV R68, R208 ;  /* 0x000000d000447202 */ /* 0x000fe40000000f00 */
[----:B------:R-:W-:Y:S01]  /*e9c0*/  MOV R71, R151 ;  /* 0x0000009700477202 */ /* 0x000fe20000000f00 */
[----:B------:R-:W-:Y:S01]  /*e9d0*/  HMMA.16816.F32.BF16 R208, R8, R18, R56 ;  /* 0x0000001208d0723c */ /* 0x000fe20000041838 */
[----:B------:R-:W-:Y:S01]  /*e9e0*/  MOV R151, R183 ;  /* 0x000000b700977202 */ /* 0x000fe20000000f00 */
[----:B------:R-:W1:Y:S01]  /*e9f0*/  LDSM.16.MT88.4 R16, [R226+0xf000] ;  /* 0x00f00000e210783b */ /* 0x000e620000004200 */
[----:B------:R-:W-:-:S04]  /*ea00*/  MOV R183, R206 ;  /* 0x000000ce00b77202 */ /* 0x000fc80000000f00 */
[----:B------:R-:W-:Y:S01]  /*ea10*/  MOV R58, R181 ;  /* 0x000000b5003a7202 */ /* 0x000fe20000000f00 */
[----:B------:R-:W-:Y:S01]  /*ea20*/  IMAD.MOV.U32 R57, RZ, RZ, R182 ;  /* 0x000000ffff397224 */ /* 0x000fe200078e00b6 */
[----:B------:R-:W-:Y:S02]  /*ea30*/  MOV R56, R205 ;  /* 0x000000cd00387202 */ /* 0x000fe40000000f00 */
[----:B------:R-:W-:Y:S02]  /*ea40*/  MOV R182, R207 ;  /* 0x000000cf00b67202 */ /* 0x000fe40000000f00 */
[----:B------:R-:W-:Y:S02]  /*ea50*/  MOV R181, R204 ;  /* 0x000000cc00b57202 */ /* 0x000fe40000000f00 */
[----:B------:R-:W-:Y:S01]  /*ea60*/  HMMA.16816.F32.BF16 R204, R8, R14, R72 ;  /* 0x0000000e08cc723c */ /* 0x000fe20000041848 */
[----:B------:R-:W-:Y:S01]  /*ea70*/  MOV R59, R180 ;  /* 0x000000b4003b7202 */ /* 0x000fe20000000f00 */
[----:B------:R-:W-:-:S04]  /*ea80*/  IMAD.MOV.U32 R180, RZ, RZ, R179 ;  /* 0x000000ffffb47224 */ /* 0x000fc800078e00b3 */
[C---:B---3--:R-:W-:Y:S07]  /*ea90*/  HMMA.16816.F32.BF16 R72, R4.reuse, R20, R84 ;  /* 0x000000140448723c */ /* 0x048fee0000041854 */
[----:B------:R-:W-:Y:S01]  /*eaa0*/  MOV R84, R79 ;  /* 0x0000004f00547202 */ /* 0x000fe20000000f00 */
[----:B------:R-:W-:Y:S01]  /*eab0*/  IMAD.MOV.U32 R86, RZ, RZ, R29 ;  /* 0x000000ffff567224 */ /* 0x000fe200078e001d */
[----:B------:R-:W-:Y:S01]  /*eac0*/  HMMA.16816.F32.BF16 R76, R4, R22, R128 ;  /* 0x00000016044c723c */ /* 0x000fe20000041880 */
[----:B------:R-:W-:-:S02]  /*ead0*/  MOV R85, R28 ;  /* 0x0000001c00557202 */ /* 0x000fc40000000f00 */
[----:B------:R-:W-:-:S04]  /*eae0*/  MOV R87, R30 ;  /* 0x0000001e00577202 */ /* 0x000fc80000000f00 */
[----:B------:R-:W-:Y:S01]  /*eaf0*/  MOV R131, R31 ;  /* 0x0000001f00837202 */ /* 0x000fe20000000f00 */
[----:B------:R-:W-:Y:S01]  /*eb00*/  HMMA.16816.F32.BF16 R176, R8, R12, R52 ;  /* 0x0000000c08b0723c */ /* 0x000fe20000041834 */
[----:B------:R-:W3:Y:S05]  /*eb10*/  LDSM.16.MT88.4 R28, [R227+0xf000] ;  /* 0x00f00000e31c783b */ /* 0x000eea0000004200 */
[----:B------:R-:W-:Y:S01]  /*eb20*/  HMMA.16816.F32.BF16 R184, R4, R14, R184 ;  /* 0x0000000e04b8723c */ /* 0x000fe200000418b8 */
[----:B------:R-:W4:Y:S01]  /*eb30*/  LDSM.16.MT88.4 R12, [R228+0xf000] ;  /* 0x00f00000e40c783b */ /* 0x000f220000004200 */
[----:B------:R-:W-:-:S04]  /*eb40*/  MOV R128, R56 ;  /* 0x0000003800807202 */ /* 0x000fc80000000f00 */
[C---:B------:R-:W-:Y:S06]  /*eb50*/  HMMA.16816.F32.BF16 R188, R4.reuse, R24, R188 ;  /* 0x0000001804bc723c */ /* 0x040fec00000418bc */
[C---:B------:R-:W-:Y:S06]  /*eb60*/  HMMA.16816.F32.BF16 R200, R4.reuse, R26, R200 ;  /* 0x0000001a04c8723c */ /* 0x040fec00000418c8 */
[C---:B-1----:R-:W-:Y:S06]  /*eb70*/  HMMA.16816.F32.BF16 R88, R4.reuse, R16, R88 ;  /* 0x000000100458723c */ /* 0x042fec0000041858 */
[C---:B------:R-:W-:Y:S06]  /*eb80*/  HMMA.16816.F32.BF16 R92, R4.reuse, R18, R92 ;  /* 0x00000012045c723c */ /* 0x040fec000004185c */
[C---:B---3--:R-:W-:Y:S06]  /*eb90*/  HMMA.16816.F32.BF16 R52, R4.reuse, R30, R124 ;  /* 0x0000001e0434723c */ /* 0x048fec000004187c */
[----:B----4-:R-:W-:Y:S01]  /*eba0*/  HMMA.16816.F32.BF16 R104, R4, R12, R104 ;  /* 0x0000000c0468723c */ /* 0x010fe20000041868 */
[----:B------:R-:W-:-:S02]  /*ebb0*/  MOV R127, R57 ;  /* 0x00000039007f7202 */ /* 0x000fc40000000f00 */
[----:B------:R-:W-:Y:S02]  /*ebc0*/  MOV R126, R58 ;  /* 0x0000003a007e7202 */ /* 0x000fe40000000f00 */
[----:B------:R-:W-:Y:S01]  /*ebd0*/  MOV R125, R59 ;  /* 0x0000003b007d7202 */ /* 0x000fe20000000f00 */
[----:B------:R-:W-:Y:S01]  /*ebe0*/  HMMA.16816.F32.BF16 R108, R4, R14, R108 ;  /* 0x0000000e046c723c */ /* 0x000fe2000004186c */
[----:B------:R-:W-:-:S05]  /*ebf0*/  IMAD.MOV.U32 R124, RZ, RZ, R68 ;  /* 0x000000ffff7c7224 */ /* 0x000fca00078e0044 */
[----:B------:R-:W-:Y:S06]  /*ec00*/  HMMA.16816.F32.BF16 R120, R4, R28, R120 ;  /* 0x0000001c0478723c */ /* 0x000fec0000041878 */
[----:B------:R-:W-:Y:S01]  /*ec10*/  HMMA.16816.F32.BF16 R56, R8, R26, R196 ;  /* 0x0000001a0838723c */ /* 0x000fe200000418c4 */
[----:B------:R-:W-:Y:S02]  /*ec20*/  MOV R7, R69 ;  /* 0x0000004500077202 */ /* 0x000fe40000000f00 */
[----:B------:R-:W-:-:S04]  /*ec30*/  MOV R6, R70 ;  /* 0x0000004600067202 */ /* 0x000fc80000000f00 */
[----:B------:R-:W-:Y:S01]  /*ec40*/  MOV R199, R71 ;  /* 0x0000004700c77202 */ /* 0x000fe20000000f00 */
[----:B------:R-:W-:Y:S01]  /*ec50*/  IMAD.MOV.U32 R196, RZ, RZ, R62 ;  /* 0x000000ffffc47224 */ /* 0x000fe200078e003e */
[----:B------:R-:W-:Y:S01]  /*ec60*/  HMMA.16816.F32.BF16 R68, R8, R20, R160 ;  /* 0x000000140844723c */ /* 0x000fe200000418a0 */
[----:B------:R-:W-:Y:S02]  /*ec70*/  MOV R198, R60 ;  /* 0x0000003c00c67202 */ /* 0x000fe40000000f00 */
[----:B------:R-:W-:-:S04]  /*ec80*/  MOV R197, R61 ;  /* 0x0000003d00c57202 */ /* 0x000fc80000000f00 */
[----:B------:R-:W-:Y:S02]  /*ec90*/  MOV R163, R63 ;  /* 0x0000003f00a37202 */ /* 0x000fe40000000f00 */
[C---:B------:R-:W-:Y:S01]  /*eca0*/  HMMA.16816.F32.BF16 R60, R8.reuse, R22, R136 ;  /* 0x00000016083c723c */ /* 0x040fe20000041888 */
[----:B------:R1:W-:Y:S01]  /*ecb0*/  MUFU.EX2 R136, R167 ;  /* 0x000000a700887308 */ /* 0x0003e20000000800 */
[----:B------:R-:W-:Y:S02]  /*ecc0*/  MOV R5, R131 ;  /* 0x0000008300057202 */ /* 0x000fe40000000f00 */
[----:B------:R-:W-:Y:S02]  /*ecd0*/  MOV R162, R2 ;  /* 0x0000000200a27202 */ /* 0x000fe40000000f00 */
[----:B------:R-:W-:Y:S01]  /*ece0*/  MOV R2, R219 ;  /* 0x000000db00027202 */ /* 0x000fe20000000f00 */
[C---:B------:R-:W-:Y:S02]  /*ecf0*/  HMMA.16816.F32.BF16 R192, R8.reuse, R24, R192 ;  /* 0x0000001808c0723c */ /* 0x040fe400000418c0 */
[----:B------:R3:W-:Y:S01]  /*ed00*/  MUFU.EX2 R138, R165 ;  /* 0x000000a5008a7308 */ /* 0x0007e20000000800 */
[----:B------:R-:W-:Y:S01]  /*ed10*/  MOV R4, R84 ;  /* 0x0000005400047202 */ /* 0x000fe20000000f00 */
[----:B------:R-:W-:Y:S01]  /*ed20*/  FADD.FTZ R3, R3, R172 ;  /* 0x000000ac03037221 */ /* 0x000fe20000010000 */
[----:B-1----:R-:W-:Y:S01]  /*ed30*/  MOV R167, R151 ;  /* 0x0000009700a77202 */ /* 0x002fe20000000f00 */
[----:B------:R-:W-:Y:S04]  /*ed40*/  HMMA.16816.F32.BF16 R24, R8, R18, R100 ;  /* 0x000000120818723c */ /* 0x000fe80000041864 */
[----:B------:R1:W-:Y:S01]  /*ed50*/  MUFU.EX2 R219, R168 ;  /* 0x000000a800db7308 */ /* 0x0003e20000000800 */
[----:B------:R-:W-:-:S02]  /*ed60*/  MOV R161, R218 ;  /* 0x000000da00a17202 */ /* 0x000fc40000000f00 */
[----:B---3--:R-:W-:Y:S01]  /*ed70*/  MOV R165, R167 ;  /* 0x000000a700a57202 */ /* 0x008fe20000000f00 */
[----:B------:R-:W-:Y:S02]  /*ed80*/  IMAD.MOV.U32 R167, RZ, RZ, R5 ;  /* 0x000000ffffa77224 */ /* 0x000fe400078e0005 */
[----:B------:R-:W-:Y:S01]  /*ed90*/  FADD.FTZ R5, R224, R135 ;  /* 0x00000087e0057221 */ /* 0x000fe20000010000 */
[----:B------:R-:W-:Y:S01]  /*eda0*/  HMMA.16816.F32.BF16 R100, R8, R12, R96 ;  /* 0x0000000c0864723c */ /* 0x000fe20000041860 */
[----:B------:R-:W-:Y:S01]  /*edb0*/  IMAD.MOV.U32 R135, RZ, RZ, R196 ;  /* 0x000000ffff877224 */ /* 0x000fe200078e00c4 */
[----:B------:R3:W-:Y:S01]  /*edc0*/  MUFU.EX2 R13, R0 ;  /* 0x00000000000d7308 */ /* 0x0007e20000000800 */
[----:B------:R-:W-:Y:S01]  /*edd0*/  MOV R196, R197 ;  /* 0x000000c500c47202 */ /* 0x000fe20000000f00 */
[----:B------:R-:W-:Y:S01]  /*ede0*/  FADD.FTZ R2, R2, R133 ;  /* 0x0000008502027221 */ /* 0x000fe20000010000 */
[----:B------:R-:W-:Y:S01]  /*edf0*/  MOV R197, R198 ;  /* 0x000000c600c57202 */ /* 0x000fe20000000f00 */
[----:B------:R-:W-:Y:S01]  /*ee00*/  FADD.FTZ R4, R4, R3 ;  /* 0x0000000304047221 */ /* 0x000fe20000010000 */
[----:B-1----:R-:W-:-:S02]  /*ee10*/  MOV R168, R150 ;  /* 0x0000009600a87202 */ /* 0x002fc40000000f00 */
[----:B------:R-:W-:Y:S01]  /*ee20*/  MOV R160, R217 ;  /* 0x000000d900a07202 */ /* 0x000fe20000000f00 */
[----:B------:R1:W-:Y:S01]  /*ee30*/  MUFU.EX2 R218, R169 ;  /* 0x000000a900da7308 */ /* 0x0003e20000000800 */
[----:B------:R-:W-:Y:S01]  /*ee40*/  MOV R198, R199 ;  /* 0x000000c700c67202 */ /* 0x000fe20000000f00 */
[----:B------:R-:W-:Y:S01]  /*ee50*/  FADD.FTZ R3, R167, R5 ;  /* 0x00000005a7037221 */ /* 0x000fe20000010000 */
[----:B------:R-:W-:Y:S01]  /*ee60*/  MOV R199, R6 ;  /* 0x0000000600c77202 */ /* 0x000fe20000000f00 */
[----:B------:R-:W-:Y:S01]  /*ee70*/  IMAD.MOV.U32 R130, RZ, RZ, R86 ;  /* 0x000000ffff827224 */ /* 0x000fe200078e0056 */
[----:B------:R-:W-:Y:S02]  /*ee80*/  MOV R6, R7 ;  /* 0x0000000700067202 */ /* 0x000fe40000000f00 */
[----:B------:R-:W-:Y:S01]  /*ee90*/  MOV R129, R87 ;  /* 0x0000005700817202 */ /* 0x000fe20000000f00 */
[----:B---3--:R-:W-:Y:S01]  /*eea0*/  FADD.FTZ R0, R165, R134 ;  /* 0x00000086a5007221 */ /* 0x008fe20000010000 */
[----:B------:R3:W-:Y:S01]  /*eeb0*/  MUFU.EX2 R217, R170 ;  /* 0x000000aa00d97308 */ /* 0x0007e20000000800 */
[----:B------:R-:W-:Y:S01]  /*eec0*/  MOV R131, R85 ;  /* 0x0000005500837202 */ /* 0x000fe20000000f00 */
[----:B------:R-:W-:Y:S01]  /*eed0*/  FADD.FTZ R2, R168, R2 ;  /* 0x00000002a8027221 */ /* 0x000fe20000010000 */
[----:B------:R-:W-:Y:S01]  /*eee0*/  FADD.FTZ R0, R175, R0 ;  /* 0x00000000af007221 */ /* 0x000fe20000010000 */
[----:B------:R-:W-:Y:S01]  /*eef0*/  IMAD.MOV.U32 R7, RZ, RZ, R124 ;  /* 0x000000ffff077224 */ /* 0x000fe200078e007c */
[----:B------:R-:W-:Y:S01]  /*ef00*/  HMMA.16816.F32.BF16 R20, R8, R14, R112 ;  /* 0x0000000e0814723c */ /* 0x000fe20000041870 */
[----:B------:R-:W-:Y:S01]  /*ef10*/  LDSM.16.MT88.4 R96, [R226+0xf800] ;  /* 0x00f80000e260783b */ /* 0x000fe20000004200 */
[----:B-1----:R-:W-:-:S02]  /*ef20*/  IMAD.MOV.U32 R169, RZ, RZ, R216 ;  /* 0x000000ffffa97224 */ /* 0x002fc400078e00d8 */
[----:B------:R1:W4:Y:S02]  /*ef30*/  MUFU.EX2 R216, R171 ;  /* 0x000000ab00d87308 */ /* 0x0003240000000800 */
[----:B------:R-:W-:Y:S01]  /*ef40*/  HMMA.16816.F32.BF16 R84, R8, R16, R116 ;  /* 0x000000100854723c */ /* 0x000fe20000041874 */
[----:B------:R2:W5:Y:S01]  /*ef50*/  LDL.LU R224, [R1+0x80] ;  /* 0x0000800001e07983 */ /* 0x0005620000300800 */
[----:B---3--:R-:W-:-:S04]  /*ef60*/  MOV R170, R149 ;  /* 0x0000009500aa7202 */ /* 0x008fc80000000f00 */
[----:B------:R-:W-:Y:S01]  /*ef70*/  MUFU.EX2 R139, R164 ;  /* 0x000000a4008b7308 */ /* 0x000fe20000000800 */
[C---:B------:R-:W-:Y:S06]  /*ef80*/  HMMA.16816.F32.BF16 R116, R8.reuse, R28, R80 ;  /* 0x0000001c0874723c */ /* 0x040fec0000041850 */
[----:B------:R-:W-:Y:S01]  /*ef90*/  HMMA.16816.F32.BF16 R40, R8, R30, R40 ;  /* 0x0000001e0828723c */ /* 0x000fe20000041828 */
[----:B------:R3:W-:Y:S01]  /*efa0*/  MUFU.EX2 R137, R166 ;  /* 0x000000a600897308 */ /* 0x0007e20000000800 */
[----:B-1----:R-:W-:Y:S01]  /*efb0*/  MOV R171, R148 ;  /* 0x0000009400ab7202 */ /* 0x002fe20000000f00 */
[----:B------:R-:W-:Y:S04]  /*efc0*/  LDSM.16.MT88.4 R80, [R225+0xf800] ;  /* 0x00f80000e150783b */ /* 0x000fe80000004200 */
[----:B------:R-:W1:Y:S01]  /*efd0*/  LDSM.16.MT88.4 R148, [R225+0xd800] ;  /* 0x00d80000e194783b */ /* 0x000e620000004200 */
[----:B------:R-:W-:Y:S01]  /*efe0*/  FADD.FTZ R10, R173, R3 ;  /* 0x00000003ad0a7221 */ /* 0x000fe20000010000 */
[----:B------:R-:W-:Y:S01]  /*eff0*/  FADD.FTZ R9, R170, R2 ;  /* 0x00000002aa097221 */ /* 0x000fe20000010000 */
[----:B------:R-:W-:Y:S01]  /*f000*/  FADD.FTZ R3, R171, R0 ;  /* 0x00000000ab037221 */ /* 0x000fe20000010000 */
[----:B------:R-:W-:Y:S01]  /*f010*/  FADD.FTZ R11, R174, R4 ;  /* 0x00000004ae0b7221 */ /* 0x000fe20000010000 */
[----:B------:R-:W-:Y:S01]  /*f020*/  MOV R0, R6 ;  /* 0x0000000600007202 */ /* 0x000fe20000000f00 */
[----:B------:R-:W-:Y:S01]  /*f030*/  MUFU.EX2 R18, R34 ;  /* 0x0000002200127308 */ /* 0x000fe20000000800 */
[----:B------:R-:W-:Y:S01]  /*f040*/  MOV R2, R7 ;  /* 0x0000000700027202 */ /* 0x000fe20000000f00 */
[----:B------:R-:W-:Y:S04]  /*f050*/  LDSM.16.MT88.4 R112, [R228+0xf800] ;  /* 0x00f80000e470783b */ /* 0x000fe80000004200 */
[----:B---3--:R-:W3:Y:S04]  /*f060*/  LDSM.16.MT88.4 R164, [R226+0xd800] ;  /* 0x00d80000e2a4783b */ /* 0x008ee80000004200 */
[----:B------:R-:W2:Y:S01]  /*f070*/  LDSM.16.MT88.4 R4, [R227+0xf800] ;  /* 0x00f80000e304783b */ /* 0x000ea20000004200 */
[----:B------:R4:W-:Y:S08]  /*f080*/  MUFU.EX2 R16, R36 ;  /* 0x0000002400107308 */ /* 0x0009f00000000800 */
[----:B------:R1:W3:Y:S08]  /*f090*/  MUFU.EX2 R17, R35 ;  /* 0x0000002300117308 */ /* 0x0002f00000000800 */
[----:B------:R3:W-:Y:S08]  /*f0a0*/  MUFU.EX2 R19, R33 ;  /* 0x0000002100137308 */ /* 0x0007f00000000800 */
[----:B------:R-:W2:Y:S08]  /*f0b0*/  MUFU.EX2 R12, R32 ;  /* 0x00000020000c7308 */ /* 0x000eb00000000800 */
[----:B------:R-:W-:Y:S08]  /*f0c0*/  MUFU.EX2 R14, R37 ;  /* 0x00000025000e7308 */ /* 0x000ff00000000800 */
[----:B------:R-:W2:Y:S01]  /*f0d0*/  MUFU.EX2 R8, R38 ;  /* 0x0000002600087308 */ /* 0x000ea20000000800 */
[----:B----4-:R-:W-:Y:S01]  /*f0e0*/  MOV R36, R125 ;  /* 0x0000007d00247202 */ /* 0x010fe20000000f00 */
[----:B------:R-:W-:Y:S01]  /*f0f0*/  IMAD.MOV.U32 R30, RZ, RZ, R130 ;  /* 0x000000ffff1e7224 */ /* 0x000fe200078e0082 */
[----:B-1----:R-:W-:-:S02]  /*f100*/  MOV R35, R126 ;  /* 0x0000007e00237202 */ /* 0x002fc40000000f00 */
[----:B------:R-:W-:Y:S02]  /*f110*/  MOV R34, R127 ;  /* 0x0000007f00227202 */ /* 0x000fe40000000f00 */
[----:B---3--:R-:W-:Y:S02]  /*f120*/  MOV R33, R128 ;  /* 0x0000008000217202 */ /* 0x008fe40000000f00 */
[----:B------:R-:W-:Y:S02]  /*f130*/  MOV R31, R129 ;  /* 0x00000081001f7202 */ /* 0x000fe40000000f00 */
[----:B------:R-:W-:Y:S02]  /*f140*/  MOV R133, R131 ;  /* 0x0000008300857202 */ /* 0x000fe40000000f00 */
[----:B------:R-:W-:Y:S02]  /*f150*/  F2FP.BF16.F32.PACK_AB R128, R216, R218 ;  /* 0x000000dad880723e */ /* 0x000fe400000010ff */
[----:B------:R-:W-:-:S02]  /*f160*/  F2FP.BF16.F32.PACK_AB R129, R138, R136 ;  /* 0x000000888a81723e */ /* 0x000fc400000010ff */
[----:B------:R-:W-:Y:S02]  /*f170*/  F2FP.BF16.F32.PACK_AB R124, R17, R16 ;  /* 0x00000010117c723e */ /* 0x000fe400000010ff */
[----:B--2---:R-:W-:Y:S02]  /*f180*/  F2FP.BF16.F32.PACK_AB R125, R13, R12 ;  /* 0x0000000c0d7d723e */ /* 0x004fe400000010ff */
[----:B------:R-:W-:Y:S02]  /*f190*/  F2FP.BF16.F32.PACK_AB R130, R219, R217 ;  /* 0x000000d9db82723e */ /* 0x000fe400000010ff */
[----:B------:R-:W-:Y:S02]  /*f1a0*/  F2FP.BF16.F32.PACK_AB R131, R137, R139 ;  /* 0x0000008b8983723e */ /* 0x000fe400000010ff */
[----:B------:R-:W-:Y:S02]  /*f1b0*/  F2FP.BF16.F32.PACK_AB R126, R19, R18 ;  /* 0x00000012137e723e */ /* 0x000fe400000010ff */
[----:B------:R-:W-:-:S02]  /*f1c0*/  F2FP.BF16.F32.PACK_AB R127, R8, R14 ;  /* 0x0000000e087f723e */ /* 0x000fc400000010ff */
[----:B------:R-:W-:Y:S02]  /*f1d0*/  MOV R28, R162 ;  /* 0x000000a2001c7202 */ /* 0x000fe40000000f00 */
[----:B------:R-:W-:Y:S02]  /*f1e0*/  MOV R37, R163 ;  /* 0x000000a300257202 */ /* 0x000fe40000000f00 */
[----:B------:R-:W-:Y:S02]  /*f1f0*/  MOV R162, R180 ;  /* 0x000000b400a27202 */ /* 0x000fe40000000f00 */
[----:B------:R-:W-:Y:S01]  /*f200*/  MOV R163, R181 ;  /* 0x000000b500a37202 */ /* 0x000fe20000000f00 */
[----:B------:R-:W-:Y:S01]  /*f210*/  HMMA.16816.F32.BF16 R144, R128, R148, R144 ;  /* 0x000000948090723c */ /* 0x000fe20000041890 */
[----:B------:R-:W-:Y:S01]  /*f220*/  MOV R32, R169 ;  /* 0x000000a900207202 */ /* 0x000fe20000000f00 */
[----:B------:R-:W-:-:S04]  /*f230*/  FADD.FTZ R2, R2, R11 ;  /* 0x0000000b02027221 */ /* 0x000fc80000010000 */
[----:B------:R-:W-:Y:S01]  /*f240*/  HMMA.16816.F32.BF16 R140, R124, R148, R140 ;  /* 0x000000947c8c723c */ /* 0x000fe2000004188c */
[----:B------:R-:W-:-:S05]  /*f250*/  FADD.FTZ R0, R0, R10 ;  /* 0x0000000a00007221 */ /* 0x000fca0000010000 */
[C---:B------:R-:W-:Y:S06]  /*f260*/  HMMA.16816.F32.BF16 R152, R124.reuse, R150, R152 ;  /* 0x000000967c98723c */ /* 0x040fec0000041898 */
[----:B------:R-:W-:Y:S01]  /*f270*/  HMMA.16816.F32.BF16 R168, R124, R166, R64 ;  /* 0x000000a67ca8723c */ /* 0x000fe20000041840 */
[----:B------:R-:W-:-:S05]  /*f280*/  MOV R134, R183 ;  /* 0x000000b700867202 */ /* 0x000fca0000000f00 */
[----:B------:R-:W-:Y:S01]  /*f290*/  HMMA.16816.F32.BF16 R148, R128, R150, R44 ;  /* 0x000000968094723c */ /* 0x000fe2000004182c */
[----:B------:R-:W-:Y:S01]  /*f2a0*/  IMAD.MOV.U32 R66, RZ, RZ, R162 ;  /* 0x000000ffff427224 */ /* 0x000fe200078e00a2 */
[----:B------:R-:W-:-:S05]  /*f2b0*/  MOV R67, R163 ;  /* 0x000000a300437202 */ /* 0x000fca0000000f00 */
[----:B------:R-:W-:Y:S01]  /*f2c0*/  MOV R44, R199 ;  /* 0x000000c7002c7202 */ /* 0x000fe20000000f00 */
[-C--:B------:R-:W-:Y:S01]  /*f2d0*/  HMMA.16816.F32.BF16 R120, R124, R4.reuse, R120 ;  /* 0x000000047c78723c */ /* 0x080fe20000041878 */
[----:B------:R-:W-:Y:S02]  /*f2e0*/  MOV R45, R198 ;  /* 0x000000c6002d7202 */ /* 0x000fe40000000f00 */
[----:B------:R-:W-:Y:S01]  /*f2f0*/  MOV R46, R197 ;  /* 0x000000c5002e7202 */ /* 0x000fe20000000f00 */
[----:B------:R-:W-:Y:S02]  /*f300*/  IMAD.MOV.U32 R47, RZ, RZ, R196 ;  /* 0x000000ffff2f7224 */ /* 0x000fe400078e00c4 */
[----:B------:R-:W-:Y:S01]  /*f310*/  HMMA.16816.F32.BF16 R116, R128, R4, R116 ;  /* 0x000000048074723c */ /* 0x000fe20000041874 */
[----:B------:R-:W-:Y:S01]  /*f320*/  FADD.FTZ R3, R67, R3 ;  /* 0x0000000343037221 */ /* 0x000fe20000010000 */
[----:B------:R-:W-:Y:S01]  /*f330*/  MOV R38, R182 ;  /* 0x000000b600267202 */ /* 0x000fe20000000f00 */
[----:B------:R-:W-:Y:S01]  /*f340*/  FADD.FTZ R2, R44, R2 ;  /* 0x000000022c027221 */ /* 0x000fe20000010000 */
[----:B------:R-:W-:Y:S01]  /*f350*/  FADD.FTZ R0, R45, R0 ;  /* 0x000000002d007221 */ /* 0x000fe20000010000 */
[----:B------:R-:W-:Y:S01]  /*f360*/  MOV R29, R161 ;  /* 0x000000a1001d7202 */ /* 0x000fe20000000f00 */
[----:B------:R-:W-:Y:S01]  /*f370*/  LDSM.16.MT88.4 R196, [R227+0xd800] ;  /* 0x00d80000e3c4783b */ /* 0x000fe20000004200 */
[----:B------:R-:W-:Y:S01]  /*f380*/  FADD.FTZ R4, R66, R9 ;  /* 0x0000000942047221 */ /* 0x000fe20000010000 */
[----:B------:R-:W-:Y:S01]  /*f390*/  FADD.FTZ R3, R47, R3 ;  /* 0x000000032f037221 */ /* 0x000fe20000010000 */
[----:B------:R-:W-:Y:S01]  /*f3a0*/  FADD.FTZ R2, R134, R2 ;  /* 0x0000000286027221 */ /* 0x000fe20000010000 */
[----:B------:R-:W-:Y:S01]  /*f3b0*/  MOV R15, R160 ;  /* 0x000000a0000f7202 */ /* 0x000fe20000000f00 */
[----:B------:R-:W-:Y:S01]  /*f3c0*/  FADD.FTZ R4, R46, R4 ;  /* 0x000000042e047221 */ /* 0x000fe20000010000 */
[----:B------:R-:W-:Y:S01]  /*f3d0*/  FADD.FTZ R0, R38, R0 ;  /* 0x0000000026007221 */ /* 0x000fe20000010000 */
[----:B------:R-:W-:Y:S01]  /*f3e0*/  FADD.FTZ R3, R30, R3 ;  /* 0x000000031e037221 */ /* 0x000fe20000010000 */
[----:B------:R-:W1:Y:S01]  /*f3f0*/  LDSM.16.MT88.4 R180, [R228+0xd800] ;  /* 0x00d80000e4b4783b */ /* 0x000e620000004200 */
        /* <DEDUP_REMOVED lines=35> */
[----:B------:R-:W-:Y:S01]  /*f630*/  HMMA.16816.F32.BF16 R156, R124, R164, R156 ;  /* 0x000000a47c9c723c */ /* 0x000fe2000004189c */
[----:B------:R-:W-:-:S05]  /*f640*/  MOV R136, R33 ;  /* 0x0000002100887202 */ /* 0x000fca0000000f00 */
[----:B-1----:R-:W-:Y:S01]  /*f650*/  HMMA.16816.F32.BF16 R172, R124, R180, R48 ;  /* 0x000000b47cac723c */ /* 0x002fe20000041830 */
[----:B------:R-:W-:-:S05]  /*f660*/  MOV R137, R34 ;  /* 0x0000002200897202 */ /* 0x000fca0000000f00 */
[----:B------:R-:W-:Y:S01]  /*f670*/  HMMA.16816.F32.BF16 R184, R124, R182, R184 ;  /* 0x000000b67cb8723c */ /* 0x000fe200000418b8 */
[----:B------:R-:W-:-:S05]  /*f680*/  MOV R134, R35 ;  /* 0x0000002300867202 */ /* 0x000fca0000000f00 */
[----:B------:R-:W-:Y:S01]  /*f690*/  HMMA.16816.F32.BF16 R188, R124, R196, R188 ;  /* 0x000000c47cbc723c */ /* 0x000fe200000418bc */
[----:B------:R-:W-:-:S05]  /*f6a0*/  MOV R135, R36 ;  /* 0x0000002400877202 */ /* 0x000fca0000000f00 */
        /* <DEDUP_REMOVED lines=22> */
[----:B--2---:R-:W-:-:S15]  /*f810*/  @!P0 BRA `(.L_x_604) ;  /* 0x0000006c00308947 */ /* 0x004fde0003800000 */
[----:B------:R-:W2:Y:S04]  /*f820*/  LDL.64 R32, [R1+0x50] ;  /* 0x0000500001207983 */ /* 0x000ea80000100a00 */
[----:B------:R-:W3:Y:S01]  /*f830*/  LDL.64 R34, [R1+0x48] ;  /* 0x0000480001227983 */ /* 0x000ee20000100a00 */
[----:B------:R-:W-:Y:S01]  /*f840*/  UIADD3 UR20, UR21, -0x3, URZ ;  /* 0xfffffffd15147890 */ /* 0x000fe2000fffe03f */
[----:B------:R-:W-:-:S04]  /*f850*/  DEPBAR.LE SB0, 0x0 ;  /* 0x000080000000791a */ /* 0x000fc80000000000 */
[----:B------:R-:W-:Y:S02]  /*f860*/  USHF.R.S32.HI UR4, URZ, 0x1f, UR20 ;  /* 0x0000001f3f047899 */ /* 0x000fe40008011414 */
[----:B------:R-:W-:Y:S02]  /*f870*/  UIMAD.WIDE.U32 UR26, UR20, UR6, URZ ;  /* 0x00000006141a72a5 */ /* 0x000fe4000f8e003f */
[----:B------:R-:W-:Y:S02]  /*f880*/  UIMAD UR4, UR4, UR6, URZ ;  /* 0x00000006040472a4 */ /* 0x000fe4000f8e023f */
[----:B------:R-:W-:Y:S02]  /*f890*/  UISETP.GT.AND UP0, UPT, UR20, UR13, UPT ;  /* 0x0000000d1400728c */ /* 0x000fe4000bf04270 */
[----:B------:R-:W-:Y:S01]  /*f8a0*/  UIMAD UR4, UR20, UR7, UR4 ;  /* 0x00000007140472a4 */ /* 0x000fe2000f8e0204 */
[----:B------:R-:W-:Y:S02]  /*f8b0*/  IMAD.U32 R2, RZ, RZ, UR26 ;  /* 0x0000001aff027e24 */ /* 0x000fe4000f8e00ff */
[----:B------:R-:W-:Y:S01]  /*f8c0*/  IMAD.U32 R3, RZ, RZ, UR27 ;  /* 0x0000001bff037e24 */ /* 0x000fe2000f8e00ff */
[----:B------:R-:W-:-:S06]  /*f8d0*/  UIADD3 UR4, UR27, UR4, URZ ;  /* 0x000000041b047290 */ /* 0x000fcc000fffe03f */
[----:B------:R-:W-:Y:S01]  /*f8e0*/  MOV R3, UR4 ;  /* 0x0000000400037c02 */ /* 0x000fe20008000f00 */
[----:B------:R-:W-:Y:S01]  /*f8f0*/  BAR.SYNC.DEFER_BLOCKING 0x0 ;  /* 0x0000000000007b1d */ /* 0x000fe20000010000 */
[----:B--2---:R-:W-:-:S04]  /*f900*/  LEA R0, P0, R2, R32, 0x6 ;  /* 0x0000002002007211 */ /* 0x004fc800078030ff */
        /* <DEDUP_REMOVED lines=10> */
[----:B------:R-:W-:-:S02]  /*f9b0*/  IADD3 R8, P0, R2, UR25, RZ ;  /* 0x0000001902087c10 */ /* 0x000fc4000ff1e0ff */
[----:B------:R-:W-:Y:S01]  /*f9c0*/  IADD3.X R3, R5, UR24, RZ, P1, !PT ;  /* 0x0000001805037c10 */ /* 0x000fe20008ffe4ff */
[----:B------:R-:W-:Y:S03]  /*f9d0*/  LDGSTS.E.BYPASS.LTC128B.128 [R251+0xe000], desc[UR18][R6.64+0x80] ;  /* 0x0e00008006fb7fae */ /* 0x000fe6000b901d52 */
[----:B------:R-:W-:Y:S01]  /*f9e0*/  IADD3.X R9, R3, UR24, RZ, P0, !PT ;  /* 0x0000001803097c10 */ /* 0x000fe200087fe4ff */
[----:B------:R-:W-:Y:S01]  /*f9f0*/  LDGSTS.E.BYPASS.LTC128B.128 [R251+0xc800], desc[UR18][R4.64] ;  /* 0x0c80000004fb7fae */ /* 0x000fe2000b901d52 */
[----:B------:R-:W-:-:S03]  /*fa00*/  PLOP3.LUT P0, PT, PT, PT, UP0, 0x80, 0x0 ;  /* 0x000000000000781c */ /* 0x000fc60003f0f008 */
[----:B------:R-:W-:Y:S04]  /*fa10*/  LDGSTS.E.BYPASS.LTC128B.128 [R251+0xe800], desc[UR18][R4.64+0x80] ;  /* 0x0e80008004fb7fae */ /* 0x000fe8000b901d52 */
[----:B------:R-:W-:Y:S04]  /*fa20*/  LDGSTS.E.BYPASS.LTC128B.128 [R251+0xd000], desc[UR18][R2.64] ;  /* 0x0d00000002fb7fae */ /* 0x000fe8000b901d52 */
[----:B------:R-:W-:Y:S04]  /*fa30*/  LDGSTS.E.BYPASS.LTC128B.128 [R251+0xf000], desc[UR18][R2.64+0x80] ;  /* 0x0f00008002fb7fae */ /* 0x000fe8000b901d52 */
[----:B------:R-:W-:Y:S04]  /*fa40*/  LDGSTS.E.BYPASS.LTC128B.128 [R251+0xd800], desc[UR18][R8.64] ;  /* 0x0d80000008fb7fae */ /* 0x000fe8000b901d52 */
[----:B------:R1:W-:Y:S04]  /*fa50*/  LDGSTS.E.BYPASS.LTC128B.128 [R251+0xf800], desc[UR18][R8.64+0x80] ;  /* 0x0f80008008fb7fae */ /* 0x0003e8000b901d52 */
[----:B-----5:R-:W-:Y:S04]  /*fa60*/  LDSM.16.M88.4 R16, [R231] ;  /* 0x00000000e710783b */ /* 0x020fe80000000200 */
[----:B------:R-:W2:Y:S04]  /*fa70*/  LDSM.16.M88.4 R36, [R224+0x9000] ;  /* 0x00900000e024783b */ /* 0x000ea80000000200 */
[----:B------:R-:W3:Y:S04]  /*fa80*/  LDSM.16.M88.4 R28, [R224+0x8000] ;  /* 0x00800000e01c783b */ /* 0x000ee80000000200 */
[----:B------:R-:W4:Y:S04]  /*fa90*/  LDSM.16.M88.4 R12, [R231+0x2000] ;  /* 0x00200000e70c783b */ /* 0x000f280000000200 */
[----:B------:R-:W-:Y:S04]  /*faa0*/  LDSM.16.M88.4 R44, [R241] ;  /* 0x00000000f12c783b */ /* 0x000fe80000000200 */
[----:B------:R-:W-:Y:S04]  /*fab0*/  LDSM.16.M88.4 R24, [R235] ;  /* 0x00000000eb18783b */ /* 0x000fe80000000200 */
[----:B-1----:R-:W1:Y:S04]  /*fac0*/  LDSM.16.M88.4 R8, [R232] ;  /* 0x00000000e808783b */ /* 0x002e680000000200 */
[----:B------:R-:W-:Y:S04]  /*fad0*/  LDSM.16.M88.4 R4, [R232+0x2000] ;  /* 0x00200000e804783b */ /* 0x000fe80000000200 */
[----:B------:R-:W1:Y:S04]  /*fae0*/  LDSM.16.M88.4 R40, [R224+0x8800] ;  /* 0x00880000e028783b */ /* 0x000e680000000200 */
[----:B------:R-:W1:Y:S04]  /*faf0*/  LDSM.16.M88.4 R32, [R224+0x9800] ;  /* 0x00980000e020783b */ /* 0x000e680000000200 */
[----:B------:R-:W1:Y:S01]  /*fb00*/  LDSM.16.M88.4 R48, [R242] ;  /* 0x00000000f230783b */ /* 0x000e620000000200 */
[C---:B--2---:R-:W-:Y:S03]  /*fb10*/  HMMA.16816.F32.BF16 R56, R16.reuse, R36, RZ ;  /* 0x000000241038723c */ /* 0x044fe600000418ff */
[----:B------:R-:W0:Y:S03]  /*fb20*/  LDGDEPBAR ;  /* 0x00000000000079af */ /* 0x000e260000000000 */
[-C--:B---3--:R-:W-:Y:S06]  /*fb30*/  HMMA.16816.F32.BF16 R64, R16, R28.reuse, RZ ;  /* 0x0000001c1040723c */ /* 0x088fec00000418ff */
[C---:B----4-:R-:W-:Y:S06]  /*fb40*/  HMMA.16816.F32.BF16 R20, R12.reuse, R28, RZ ;  /* 0x0000001c0c14723c */ /* 0x050fec00000418ff */
[----:B------:R-:W-:Y:S06]  /*fb50*/  HMMA.16816.F32.BF16 R52, R12, R36, RZ ;  /* 0x000000240c34723c */ /* 0x000fec00000418ff */
[----:B-1----:R-:W-:Y:S06]  /*fb60*/  HMMA.16816.F32.BF16 R56, R8, R44, R56 ;  /* 0x0000002c0838723c */ /* 0x002fec0000041838 */
[----:B------:R-:W-:Y:S06]  /*fb70*/  HMMA.16816.F32.BF16 R132, R16, R40, RZ ;  /* 0x000000281084723c */ /* 0x000fec00000418ff */
[----:B------:R-:W-:Y:S01]  /*fb80*/  HMMA.16816.F32.BF16 R136, R4, R24, R20 ;  /* 0x000000180488723c */ /* 0x000fe20000041814 */
[----:B------:R-:W1:Y:S05]  /*fb90*/  LDSM.16.M88.4 R20, [R240] ;  /* 0x00000000f014783b */ /* 0x000e6a0000000200 */
[----:B------:R-:W-:Y:S06]  /*fba0*/  HMMA.16816.F32.BF16 R60, R12, R40, RZ ;  /* 0x000000280c3c723c */ /* 0x000fec00000418ff */
[----:B------:R-:W-:Y:S01]  /*fbb0*/  IMAD.MOV.U32 R37, RZ, RZ, R58 ;  /* 0x000000ffff257224 */ /* 0x000fe200078e003a */
[----:B------:R-:W-:Y:S01]  /*fbc0*/  MOV R40, R57 ;  /* 0x0000003900287202 */ /* 0x000fe20000000f00 */
[----:B------:R-:W-:Y:S01]  /*fbd0*/  IMAD.MOV.U32 R41, RZ, RZ, R56 ;  /* 0x000000ffff297224 */ /* 0x000fe200078e0038 */
[----:B------:R-:W-:Y:S01]  /*fbe0*/  MOV R36, R59 ;  /* 0x0000003b00247202 */ /* 0x000fe20000000f00 */
[----:B------:R-:W-:Y:S06]  /*fbf0*/  HMMA.16816.F32.BF16 R52, R4, R44, R52 ;  /* 0x0000002c0434723c */ /* 0x000fec0000041834 */
[----:B------:R-:W-:Y:S06]  /*fc00*/  HMMA.16816.F32.BF16 R56, R12, R32, RZ ;  /* 0x000000200c38723c */ /* 0x000fec00000418ff */
[-C--:B------:R-:W-:Y:S06]  /*fc10*/  HMMA.16816.F32.BF16 R208, R8, R48.reuse, R132 ;  /* 0x0000003008d0723c */ /* 0x080fec0000041884 */
[----:B------:R-:W-:Y:S06]  /*fc20*/  HMMA.16816.F32.BF16 R220, R4, R48, R60 ;  /* 0x0000003004dc723c */ /* 0x000fec000004183c */
[----:B------:R-:W-:Y:S01]  /*fc30*/  HMMA.16816.F32.BF16 R132, R12, R30, RZ ;  /* 0x0000001e0c84723c */ /* 0x000fe200000418ff */
[----:B------:R-:W-:Y:S01]  /*fc40*/  IMAD.MOV.U32 R0, RZ, RZ, R52 ;  /* 0x000000ffff007224 */ /* 0x000fe200078e0034 */
[----:B------:R-:W-:Y:S01]  /*fc50*/  MOV R252, R53 ;  /* 0x0000003500fc7202 */ /* 0x000fe20000000f00 */
[----:B------:R-:W-:Y:S01]  /*fc60*/  IMAD.MOV.U32 R45, RZ, RZ, R54 ;  /* 0x000000ffff2d7224 */ /* 0x000fe200078e0036 */
[----:B------:R-:W-:-:S02]  /*fc70*/  MOV R44, R55 ;  /* 0x00000037002c7202 */ /* 0x000fc40000000f00 */
[----:B-1----:R-:W-:Y:S06]  /*fc80*/  HMMA.16816.F32.BF16 R56, R4, R20, R56 ;  /* 0x000000140438723c */ /* 0x002fec0000041838 */
[----:B------:R-:W-:Y:S01]  /*fc90*/  HMMA.16816.F32.BF16 R60, R12, R38, RZ ;  /* 0x000000260c3c723c */ /* 0x000fe200000418ff */
[----:B------:R-:W-:Y:S01]  /*fca0*/  IMAD.MOV.U32 R29, RZ, RZ, R208 ;  /* 0x000000ffff1d7224 */ /* 0x000fe200078e00d0 */
[----:B------:R-:W-:-:S04]  /*fcb0*/  MOV R28, R209 ;  /* 0x000000d1001c7202 */ /* 0x000fc80000000f00 */
[----:B------:R-:W-:Y:S06]  /*fcc0*/  HMMA.16816.F32.BF16 R204, R8, R24, R64 ;  /* 0x0000001808cc723c */ /* 0x000fec0000041840 */
[----:B------:R-:W-:Y:S01]  /*fcd0*/  HMMA.16816.F32.BF16 R64, R12, R42, RZ ;  /* 0x0000002a0c40723c */ /* 0x000fe200000418ff */
[----:B------:R-:W-:Y:S01]  /*fce0*/  IMAD.MOV.U32 R25, RZ, RZ, R210 ;  /* 0x000000ffff197224 */ /* 0x000fe200078e00d2 */
[----:B------:R-:W-:-:S04]  /*fcf0*/  MOV R24, R211 ;  /* 0x000000d300187202 */ /* 0x000fc80000000f00 */
[----:B------:R-:W-:Y:S01]  /*fd00*/  HMMA.16816.F32.BF16 R52, R12, R34, RZ ;  /* 0x000000220c34723c */ /* 0x000fe200000418ff */
[----:B------:R-:W-:Y:S01]  /*fd10*/  IMAD.MOV.U32 R3, RZ, RZ, R57 ;  /* 0x000000ffff037224 */ /* 0x000fe200078e0039 */
[----:B------:R-:W-:-:S04]  /*fd20*/  MOV R2, R58 ;  /* 0x0000003a00027202 */ /* 0x000fc80000000f00 */
[----:B------:R-:W-:Y:S06]  /*fd30*/  HMMA.16816.F32.BF16 R12, R16, R32, RZ ;  /* 0x00000020100c723c */ /* 0x000fec00000418ff */
[----:B------:R-:W-:Y:S01]  /*fd40*/  HMMA.16816.F32.BF16 R208, R4, R46, R60 ;  /* 0x0000002e04d0723c */ /* 0x000fe2000004183c */
[----:B------:R-:W-:Y:S01]  /*fd50*/  IMAD.MOV.U32 R33, RZ, RZ, R0 ;  /* 0x000000ffff217224 */ /* 0x000fe200078e0000 */
[----:B------:R-:W-:Y:S01]  /*fd60*/  MOV R32, R56 ;  /* 0x0000003800207202 */ /* 0x000fe20000000f00 */
[----:B------:R-:W-:-:S03]  /*fd70*/  IMAD.MOV.U32 R0, RZ, RZ, R59 ;  /* 0x000000ffff007224 */ /* 0x000fc600078e003b */
[----:B------:R-:W-:Y:S01]  /*fd80*/  HMMA.16816.F32.BF16 R56, R4, R26, R132 ;  /* 0x0000001a0438723c */ /* 0x000fe20000041884 */
[----:B------:R-:W-:Y:S01]  /*fd90*/  MOV R60, R29 ;  /* 0x0000001d003c7202 */ /* 0x000fe20000000f00 */
[----:B------:R-:W-:Y:S01]  /*fda0*/  IMAD.MOV.U32 R61, RZ, RZ, R28 ;  /* 0x000000ffff3d7224 */ /* 0x000fe200078e001c */
[----:B------:R-:W-:Y:S01]  /*fdb0*/  MOV R62, R25 ;  /* 0x00000019003e7202 */ /* 0x000fe20000000f00 */
[----:B------:R-:W-:Y:S02]  /*fdc0*/  IMAD.MOV.U32 R63, RZ, RZ, R24 ;  /* 0x000000ffff3f7224 */ /* 0x000fe400078e0018 */
[----:B------:R-:W-:Y:S01]  /*fdd0*/  HMMA.16816.F32.BF16 R28, R16, R30, RZ ;  /* 0x0000001e101c723c */ /* 0x000fe200000418ff */
[----:B------:R-:W-:Y:S01]  /*fde0*/  MOV R132, R41 ;  /* 0x0000002900847202 */ /* 0x000fe20000000f00 */
[----:B------:R-:W-:Y:S01]  /*fdf0*/  IMAD.MOV.U32 R133, RZ, RZ, R40 ;  /* 0x000000ffff857224 */ /* 0x000fe200078e0028 */
[----:B------:R-:W-:Y:S01]  /*fe00*/  MOV R134, R37 ;  /* 0x0000002500867202 */ /* 0x000fe20000000f00 */
[----:B------:R-:W-:-:S02]  /*fe10*/  IMAD.MOV.U32 R135, RZ, RZ, R36 ;  /* 0x000000ffff877224 */ /* 0x000fc400078e0024 */
[C---:B------:R-:W-:Y:S06]  /*fe20*/  HMMA.16816.F32.BF16 R40, R16.reuse, R42, RZ ;  /* 0x0000002a1028723c */ /* 0x040fec00000418ff */
[C---:B------:R-:W-:Y:S06]  /*fe30*/  HMMA.16816.F32.BF16 R36, R16.reuse, R38, RZ ;  /* 0x000000261024723c */ /* 0x040fec00000418ff */
[----:B------:R-:W-:Y:S06]  /*fe40*/  HMMA.16816.F32.BF16 R16, R16, R34, RZ ;  /* 0x000000221010723c */ /* 0x000fec00000418ff */
[C---:B------:R-:W-:Y:S06]  /*fe50*/  HMMA.16816.F32.BF16 R64, R4.reuse, R50, R64 ;  /* 0x000000320440723c */ /* 0x040fec0000041840 */
[----:B------:R-:W-:Y:S01]  /*fe60*/  HMMA.16816.F32.BF16 R212, R4, R22, R52 ;  /* 0x0000001604d4723c */ /* 0x000fe20000041834 */
[----:B------:R-:W-:Y:S05]  /*fe70*/  LDSM.16.M88.4 R4, [R234+0x2000] ;  /* 0x00200000ea04783b */ /* 0x000fea0000000200 */
[C---:B------:R-:W-:Y:S01]  /*fe80*/  HMMA.16816.F32.BF16 R216, R8.reuse, R20, R12 ;  /* 0x0000001408d8723c */ /* 0x040fe2000004180c */
[----:B------:R-:W1:Y:S05]  /*fe90*/  LDSM.16.M88.4 R12, [R230+0x8000] ;  /* 0x00800000e60c783b */ /* 0x000e6a0000000200 */
[C---:B------:R-:W-:Y:S06]  /*fea0*/  HMMA.16816.F32.BF16 R28, R8.reuse, R26, R28 ;  /* 0x0000001a081c723c */ /* 0x040fec000004181c */
[C---:B------:R-:W-:Y:S06]  /*feb0*/  HMMA.16816.F32.BF16 R48, R8.reuse, R50, R40 ;  /* 0x000000320830723c */ /* 0x040fec0000041828 */
[C---:B------:R-:W-:Y:S06]  /*fec0*/  HMMA.16816.F32.BF16 R36, R8.reuse, R46, R36 ;  /* 0x0000002e0824723c */ /* 0x040fec0000041824 */
[----:B------:R-:W-:Y:S01]  /*fed0*/  HMMA.16816.F32.BF16 R24, R8, R22, R16 ;  /* 0x000000160818723c */ /* 0x000fe20000041810 */
[----:B------:R-:W2:Y:S04]  /*fee0*/  LDSM.16.M88.4 R8, [R234] ;  /* 0x00000000ea08783b */ /* 0x000ea80000000200 */
[----:B------:R-:W3:Y:S04]  /*fef0*/  LDSM.16.M88.4 R20, [R230+0x8800] ;  /* 0x00880000e614783b */ /* 0x000ee80000000200 */
[----:B------:R-:W4:Y:S01]  /*ff00*/  LDSM.16.M88.4 R16, [R230+0x9000] ;  /* 0x00900000e610783b */ /* 0x000f220000000200 */
[C---:B-1----:R-:W-:Y:S06]  /*ff10*/  HMMA.16816.F32.BF16 R52, R4.reuse, R12, R136 ;  /* 0x0000000c0434723c */ /* 0x042fec0000041888 */
[----:B------:R-:W-:Y:S01]  /*ff20*/  HMMA.16816.F32.BF16 R56, R4, R14, R56 ;  /* 0x0000000e0438723c */ /* 0x000fe20000041838 */
[----:B------:R-:W-:Y:S01]  /*ff30*/  MOV R138, R45 ;  /* 0x0000002d008a7202 */ /* 0x000fe20000000f00 */
[----:B------:R-:W-:Y:S01]  /*ff40*/  IMAD.MOV.U32 R139, RZ, RZ, R44 ;  /* 0x000000ffff8b7224 */ /* 0x000fe200078e002c */
[----:B------:R-:W-:Y:S01]  /*ff50*/  MOV R136, R33 ;  /* 0x0000002100887202 */ /* 0x000fe20000000f00 */
[----:B------:R-:W-:-:S02]  /*ff60*/  IMAD.MOV.U32 R137, RZ, RZ, R252 ;  /* 0x000000ffff897224 */ /* 0x000fc400078e00fc */
[C---:B--2---:R-:W-:Y:S06]  /*ff70*/  HMMA.16816.F32.BF16 R44, R8.reuse, R12, R204 ;  /* 0x0000000c082c723c */ /* 0x044fec00000418cc */
[C---:B------:R-:W-:Y:S01]  /*ff80*/  HMMA.16816.F32.BF16 R40, R8.reuse, R14, R28 ;  /* 0x0000000e0828723c */ /* 0x040fe2000004181c */
[----:B------:R-:W1:Y:S01]  /*ff90*/  LDSM.16.M88.4 R12, [R230+0x9800] ;  /* 0x00980000e60c783b */ /* 0x000e620000000200 */
[----:B------:R-:W-:Y:S01]  /*ffa0*/  MOV R204, R32 ;  /* 0x0000002000cc7202 */ /* 0x000fe20000000f00 */
[----:B------:R-:W-:Y:S01]  /*ffb0*/  IMAD.MOV.U32 R205, RZ, RZ, R3 ;  /* 0x000000ffffcd7224 */ /* 0x000fe200078e0003 */
[----:B------:R-:W-:Y:S01]  /*ffc0*/  MOV R206, R2 ;  /* 0x0000000200ce7202 */ /* 0x000fe20000000f00 */
[----:B------:R-:W-:Y:S01]  /*ffd0*/  IMAD.MOV.U32 R207, RZ, RZ, R0 ;  /* 0x000000ffffcf7224 */ /* 0x000fe200078e0000 */
[C---:B---3--:R-:W-:Y:S06]  /*ffe0*/  HMMA.16816.F32.BF16 R28, R8.reuse, R20, R60 ;  /* 0x00000014081c723c */ /* 0x048fec000004183c */
[----:B------:R-:W-:Y:S06]  /*fff0*/  HMMA.16816.F32.BF16 R60, R8, R22, R48 ;  /* 0x00000016083c723c */ /* 0x000fec0000041830 */
[----:B------:R-:W-:Y:S06]  /*10000*/  HMMA.16816.F32.BF16 R32, R4, R20, R220 ;  /* 0x000000140420723c */ /* 0x000fec00000418dc */
[-C--:B----4-:R-:W-:Y:S06]  /*10010*/  HMMA.16816.F32.BF16 R132, R8, R16.reuse, R132 ;  /* 0x000000100884723c */ /* 0x090fec0000041884 */
[C---:B------:R-:W-:Y:S06]  /*10020*/  HMMA.16816.F32.BF16 R136, R4.reuse, R16, R136 ;  /* 0x000000100488723c */ /* 0x040fec0000041888 */
[C---:B------:R-:W-:Y:S06]  /*10030*/  HMMA.16816.F32.BF16 R64, R4.reuse, R22, R64 ;  /* 0x000000160440723c */ /* 0x040fec0000041840 */
[C---:B-1----:R-:W-:Y:S06]  /*10040*/  HMMA.16816.F32.BF16 R48, R4.reuse, R12, R204 ;  /* 0x0000000c0430723c */ /* 0x042fec00000418cc */
[----:B------:R-:W-:Y:S06]  /*10050*/  HMMA.16816.F32.BF16 R212, R4, R14, R212 ;  /* 0x0000000e04d4723c */ /* 0x000fec00000418d4 */
[C---:B------:R-:W-:Y:S06]  /*10060*/  HMMA.16816.F32.BF16 R216, R8.reuse, R12, R216 ;  /* 0x0000000c08d8723c */ /* 0x040fec00000418d8 */
[C---:B------:R-:W-:Y:S01]  /*10070*/  HMMA.16816.F32.BF16 R24, R8.reuse, R14, R24 ;  /* 0x0000000e0818723c */ /* 0x040fe20000041818 */
[----:B------:R-:W-:Y:S05]  /*10080*/  LDSM.16.M88.4 R12, [R229] ;  /* 0x00000000e50c783b */ /* 0x000fea0000000200 */
[----:B------:R-:W-:Y:S01]  /*10090*/  MOV R21, R48 ;  /* 0x0000003000157202 */ /* 0x000fe20000000f00 */
[----:B------:R-:W-:Y:S01]  /*100a0*/  IMAD.MOV.U32 R20, RZ, RZ, R49 ;  /* 0x000000ffff147224 */ /* 0x000fe200078e0031 */
[----:B------:R-:W-:Y:S01]  /*100b0*/  MOV R17, R50 ;  /* 0x0000003200117202 */ /* 0x000fe20000000f00 */
[----:B------:R-:W-:Y:S01]  /*100c0*/  IMAD.MOV.U32 R16, RZ, RZ, R51 ;  /* 0x000000ffff107224 */ /* 0x000fe200078e0033 */
[-C--:B------:R-:W-:Y:S01]  /*100d0*/  HMMA.16816.F32.BF16 R204, R8, R18.reuse, R36 ;  /* 0x0000001208cc723c */ /* 0x080fe20000041824 */
[----:B------:R-:W1:Y:S05]  /*100e0*/  LDSM.16.M88.4 R8, [R233] ;  /* 0x00000000e908783b */ /* 0x000e6a0000000200 */
[----:B------:R-:W-:Y:S01]  /*100f0*/  HMMA.16816.F32.BF16 R48, R4, R18, R208 ;  /* 0x000000120430723c */ /* 0x000fe200000418d0 */
[----:B------:R-:W2:Y:S01]  /*10100*/  LDSM.16.M88.4 R4, [R233+0x2000] ;  /* 0x00200000e904783b */ /* 0x000ea20000000200 */
[----:B------:R-:W-:Y:S01]  /*10110*/  MOV R36, R21 ;  /* 0x0000001500247202 */ /* 0x000fe20000000f00 */
[----:B------:R-:W-:Y:S01]  /*10120*/  IMAD.MOV.U32 R37, RZ, RZ, R20 ;  /* 0x000000ffff257224 */ /* 0x000fe200078e0014 */
[----:B------:R-:W-:Y:S01]  /*10130*/  MOV R38, R17 ;  /* 0x0000001100267202 */ /* 0x000fe20000000f00 */
[----:B------:R-:W3:Y:S01]  /*10140*/  LDSM.16.M88.4 R20, [R229+0x800] ;  /* 0x00080000e514783b */ /* 0x000ee20000000200 */
[----:B------:R-:W-:-:S03]  /*10150*/  IMAD.MOV.U32 R39, RZ, RZ, R16 ;  /* 0x000000ffff277224 */ /* 0x000fc600078e0010 */
[----:B------:R-:W4:-:S15]  /*10160*/  LDSM.16.M88.4 R16, [R229+0x1000] ;  /* 0x00100000e510783b */ /* 0x000f1e0000000200 */
[----:B------:R-:W-:Y:S01]  /*10170*/  MOV R252, R48 ;  /* 0x0000003000fc7202 */ /* 0x000fe20000000f00 */
[----:B------:R-:W-:Y:S01]  /*10180*/  IMAD.MOV.U32 R3, RZ, RZ, R49 ;  /* 0x000000ffff037224 */ /* 0x000fe200078e0031 */
[----:B------:R-:W-:Y:S01]  /*10190*/  MOV R2, R50 ;  /* 0x0000003200027202 */ /* 0x000fe20000000f00 */
[----:B------:R-:W-:Y:S01]  /*101a0*/  IMAD.MOV.U32 R0, RZ, RZ, R51 ;  /* 0x000000ffff007224 */ /* 0x000fe200078e0033 */
[-C--:B-1----:R-:W-:Y:S06]  /*101b0*/  HMMA.16816.F32.BF16 R208, R8, R12.reuse, R44 ;  /* 0x0000000c08d0723c */ /* 0x082fec000004182c */
[C---:B--2---:R-:W-:Y:S06]  /*101c0*/  HMMA.16816.F32.BF16 R220, R4.reuse, R12, R52 ;  /* 0x0000000c04dc723c */ /* 0x044fec0000041834 */
[-C--:B------:R-:W-:Y:S06]  /*101d0*/  HMMA.16816.F32.BF16 R56, R4, R14.reuse, R56 ;  /* 0x0000000e0438723c */ /* 0x080fec0000041838 */
[C---:B------:R-:W-:Y:S01]  /*101e0*/  HMMA.16816.F32.BF16 R52, R8.reuse, R14, R40 ;  /* 0x0000000e0834723c */ /* 0x040fe20000041828 */
[----:B------:R-:W1:Y:S05]  /*101f0*/  LDSM.16.M88.4 R12, [R229+0x1800] ;  /* 0x00180000e50c783b */ /* 0x000e6a0000000200 */
[-C--:B---3--:R-:W-:Y:S06]  /*10200*/  HMMA.16816.F32.BF16 R40, R8, R22.reuse, R60 ;  /* 0x000000160828723c */ /* 0x088fec000004183c */
[----:B------:R-:W-:Y:S01]  /*10210*/  HMMA.16816.F32.BF16 R44, R4, R22, R64 ;  /* 0x00000016042c723c */ /* 0x000fe20000041840 */
[----:B------:R-:W-:Y:S01]  /*10220*/  MOV R60, R252 ;  /* 0x000000fc003c7202 */ /* 0x000fe20000000f00 */
[----:B------:R-:W-:Y:S01]  /*10230*/  IMAD.MOV.U32 R61, RZ, RZ, R3 ;  /* 0x000000ffff3d7224 */ /* 0x000fe200078e0003 */
[----:B------:R-:W-:Y:S01]  /*10240*/  MOV R62, R2 ;  /* 0x00000002003e7202 */ /* 0x000fe20000000f00 */
[----:B------:R-:W-:-:S02]  /*10250*/  IMAD.MOV.U32 R63, RZ, RZ, R0 ;  /* 0x000000ffff3f7224 */ /* 0x000fc400078e0000 */
[----:B------:R-:W-:Y:S01]  /*10260*/  HMMA.16816.F32.BF16 R48, R8, R20, R28 ;  /* 0x000000140830723c */ /* 0x000fe2000004181c */
[----:B------:R-:W-:Y:S01]  /*10270*/  MOV R64, R36 ;  /* 0x0000002400407202 */ /* 0x000fe20000000f00 */
[----:B------:R-:W-:Y:S01]  /*10280*/  IMAD.MOV.U32 R65, RZ, RZ, R37 ;  /* 0x000000ffff417224 */ /* 0x000fe200078e0025 */
[----:B------:R-:W-:Y:S01]  /*10290*/  MOV R66, R38 ;  /* 0x0000002600427202 */ /* 0x000fe20000000f00 */
[----:B------:R-:W-:Y:S02]  /*102a0*/  IMAD.MOV.U32 R67, RZ, RZ, R39 ;  /* 0x000000ffff437224 */ /* 0x000fe400078e0027 */
[C---:B----4-:R-:W-:Y:S06]  /*102b0*/  HMMA.16816.F32.BF16 R60, R4.reuse, R18, R60 ;  /* 0x00000012043c723c */ /* 0x050fec000004183c */
[----:B------:R-:W-:Y:S06]  /*102c0*/  HMMA.16816.F32.BF16 R32, R4, R20, R32 ;  /* 0x000000140420723c */ /* 0x000fec0000041820 */
[-C--:B------:R-:W-:Y:S06]  /*102d0*/  HMMA.16816.F32.BF16 R36, R8, R16.reuse, R132 ;  /* 0x000000100824723c */ /* 0x080fec0000041884 */
[----:B------:R-:W-:Y:S06]  /*102e0*/  HMMA.16816.F32.BF16 R28, R4, R16, R136 ;  /* 0x00000010041c723c */ /* 0x000fec0000041888 */
[----:B------:R-:W-:Y:S01]  /*102f0*/  MOV R22, R60 ;  /* 0x0000003c00167202 */ /* 0x000fe20000000f00 */
[----:B------:R-:W-:Y:S01]  /*10300*/  IMAD.MOV.U32 R21, RZ, RZ, R61 ;  /* 0x000000ffff157224 */ /* 0x000fe200078e003d */
[----:B------:R-:W-:Y:S01]  /*10310*/  MOV R20, R62 ;  /* 0x0000003e00147202 */ /* 0x000fe20000000f00 */
[----:B------:R-:W-:Y:S01]  /*10320*/  IMAD.MOV.U32 R17, RZ, RZ, R63 ;  /* 0x000000ffff117224 */ /* 0x000fe200078e003f */
[-C--:B-1----:R-:W-:Y:S06]  /*10330*/  HMMA.16816.F32.BF16 R132, R8, R12.reuse, R216 ;  /* 0x0000000c0884723c */ /* 0x082fec00000418d8 */
[----:B------:R-:W-:Y:S06]  /*10340*/  HMMA.16816.F32.BF16 R60, R4, R12, R64 ;  /* 0x0000000c043c723c */ /* 0x000fec0000041840 */
[C---:B------:R-:W-:Y:S06]  /*10350*/  HMMA.16816.F32.BF16 R24, R8.reuse, R14, R24 ;  /* 0x0000000e0818723c */ /* 0x040fec0000041818 */
[----:B------:R-:W-:Y:S01]  /*10360*/  HMMA.16816.F32.BF16 R64, R8, R18, R204 ;  /* 0x000000120840723c */ /* 0x000fe200000418cc */
[----:B------:R-:W-:Y:S11]  /*10370*/  LDSM.16.M88.4 R8, [R231+0x4000] ;  /* 0x00400000e708783b */ /* 0x000ff60000000200 */
[----:B------:R-:W-:Y:S01]  /*10380*/  MOV R16, R60 ;  /* 0x0000003c00107202 */ /* 0x000fe20000000f00 */
[----:B------:R-:W-:Y:S01]  /*10390*/  IMAD.MOV.U32 R3, RZ, RZ, R61 ;  /* 0x000000ffff037224 */ /* 0x000fe200078e003d */
[----:B------:R-:W-:Y:S01]  /*103a0*/  MOV R2, R62 ;  /* 0x0000003e00027202 */ /* 0x000fe20000000f00 */
[----:B------:R-:W-:-:S02]  /*103b0*/  IMAD.MOV.U32 R0, RZ, RZ, R63 ;  /* 0x000000ffff007224 */ /* 0x000fc400078e003f */
[----:B------:R-:W-:Y:S01]  /*103c0*/  HMMA.16816.F32.BF16 R60, R4, R14, R212 ;  /* 0x0000000e043c723c */ /* 0x000fe200000418d4 */
[----:B------:R-:W-:Y:S04]  /*103d0*/  LDSM.16.M88.4 R4, [R231+0x6000] ;  /* 0x00600000e704783b */ /* 0x000fe80000000200 */
[----:B------:R-:W1:Y:S02]  /*103e0*/  LDSM.16.M88.4 R12, [R224+0xa000] ;  /* 0x00a00000e00c783b */ /* 0x000e640000000200 */
[C---:B-1----:R-:W-:Y:S06]  /*103f0*/  HMMA.16816.F32.BF16 R212, R4.reuse, R12, R220 ;  /* 0x0000000c04d4723c */ /* 0x042fec00000418dc */
[----:B------:R-:W-:Y:S01]  /*10400*/  HMMA.16816.F32.BF16 R216, R4, R14, R56 ;  /* 0x0000000e04d8723c */ /* 0x000fe20000041838 */
[----:B------:R-:W-:Y:S01]  /*10410*/  MOV R220, R22 ;  /* 0x0000001600dc7202 */ /* 0x000fe20000000f00 */
[----:B------:R-:W-:Y:S01]  /*10420*/  IMAD.MOV.U32 R221, RZ, RZ, R21 ;  /* 0x000000ffffdd7224 */ /* 0x000fe200078e0015 */
[----:B------:R-:W-:Y:S01]  /*10430*/  MOV R222, R20 ;  /* 0x0000001400de7202 */ /* 0x000fe20000000f00 */
[----:B------:R-:W-:Y:S01]  /*10440*/  IMAD.MOV.U32 R223, RZ, RZ, R17 ;  /* 0x000000ffffdf7224 */ /* 0x000fe200078e0011 */
[----:B------:R-:W1:Y:S01]  /*10450*/  LDSM.16.M88.4 R20, [R224+0xa800] ;  /* 0x00a80000e014783b */ /* 0x000e620000000200 */
[C---:B------:R-:W-:Y:S06]  /*10460*/  HMMA.16816.F32.BF16 R208, R8.reuse, R12, R208 ;  /* 0x0000000c08d0723c */ /* 0x040fec00000418d0 */
[----:B------:R-:W-:Y:S01]  /*10470*/  HMMA.16816.F32.BF16 R204, R8, R14, R52 ;  /* 0x0000000e08cc723c */ /* 0x000fe20000041834 */
[----:B------:R-:W2:Y:S05]  /*10480*/  LDSM.16.M88.4 R12, [R224+0xb800] ;  /* 0x00b80000e00c783b */ /* 0x000eaa0000000200 */
[-C--:B-1----:R-:W-:Y:S06]  /*10490*/  HMMA.16816.F32.BF16 R56, R4, R20.reuse, R32 ;  /* 0x000000140438723c */ /* 0x082fec0000041820 */
[----:B------:R-:W-:Y:S01]  /*104a0*/  HMMA.16816.F32.BF16 R136, R8, R20, R48 ;  /* 0x000000140888723c */ /* 0x000fe20000041830 */
[----:B------:R-:W-:Y:S01]  /*104b0*/  MOV R32, R16 ;  /* 0x0000001000207202 */ /* 0x000fe20000000f00 */
[----:B------:R-:W-:Y:S01]  /*104c0*/  IMAD.MOV.U32 R33, RZ, RZ, R3 ;  /* 0x000000ffff217224 */ /* 0x000fe200078e0003 */
[----:B------:R-:W1:Y:S01]  /*104d0*/  LDSM.16.M88.4 R16, [R224+0xb000] ;  /* 0x00b00000e010783b */ /* 0x000e620000000200 */
[----:B------:R-:W-:Y:S01]  /*104e0*/  MOV R34, R2 ;  /* 0x0000000200227202 */ /* 0x000fe20000000f00 */
[----:B------:R-:W-:Y:S01]  /*104f0*/  IMAD.MOV.U32 R35, RZ, RZ, R0 ;  /* 0x000000ffff237224 */ /* 0x000fe200078e0000 */
[-C--:B------:R-:W-:Y:S06]  /*10500*/  HMMA.16816.F32.BF16 R52, R4, R22.reuse, R44 ;  /* 0x000000160434723c */ /* 0x080fec000004182c */
[----:B------:R-:W-:Y:S06]  /*10510*/  HMMA.16816.F32.BF16 R48, R8, R22, R40 ;  /* 0x000000160830723c */ /* 0x000fec0000041828 */
[----:B--2---:R-:W-:Y:S06]  /*10520*/  HMMA.16816.F32.BF16 R20, R4, R12, R32 ;  /* 0x0000000c0414723c */ /* 0x004fec0000041820 */
[----:B------:R-:W-:-:S15]  /*10530*/  HMMA.16816.F32.BF16 R24, R8, R14, R24 ;  /* 0x0000000e0818723c */ /* 0x000fde0000041818 */
[----:B------:R-:W-:-:S03]  /*10540*/  NOP ;  /* 0x0000000000007918 */ /* 0x000fc60000000000 */
[----:B------:R-:W-:Y:S01]  /*10550*/  MOV R252, R20 ;  /* 0x0000001400fc7202 */ /* 0x000fe20000000f00 */
[-C--:B-1----:R-:W-:Y:S01]  /*10560*/  HMMA.16816.F32.BF16 R44, R8, R16.reuse, R36 ;  /* 0x00000010082c723c */ /* 0x082fe20000041824 */
[----:B------:R-:W-:Y:S01]  /*10570*/  IMAD.MOV.U32 R3, RZ, RZ, R21 ;  /* 0x000000ffff037224 */ /* 0x000fe200078e0015 */
[----:B------:R-:W-:Y:S01]  /*10580*/  MOV R2, R22 ;  /* 0x0000001600027202 */ /* 0x000fe20000000f00 */
[----:B------:R-:W-:Y:S02]  /*10590*/  IMAD.MOV.U32 R0, RZ, RZ, R23 ;  /* 0x000000ffff007224 */ /* 0x000fe400078e0017 */
[----:B------:R-:W-:Y:S01]  /*105a0*/  LDSM.16.M88.4 R20, [R238] ;  /* 0x00000000ee14783b */ /* 0x000fe20000000200 */
[C---:B------:R-:W-:Y:S06]  /*105b0*/  HMMA.16816.F32.BF16 R40, R4.reuse, R16, R28 ;  /* 0x000000100428723c */ /* 0x040fec000004181c */
[C---:B------:R-:W-:Y:S06]  /*105c0*/  HMMA.16816.F32.BF16 R220, R4.reuse, R18, R220 ;  /* 0x0000001204dc723c */ /* 0x040fec00000418dc */
[----:B------:R-:W-:Y:S01]  /*105d0*/  HMMA.16816.F32.BF16 R36, R4, R14, R60 ;  /* 0x0000000e0424723c */ /* 0x000fe2000004183c */
[----:B------:R-:W1:Y:S05]  /*105e0*/  LDSM.16.M88.4 R4, [R232+0x6000] ;  /* 0x00600000e804783b */ /* 0x000e6a0000000200 */
[C---:B------:R-:W-:Y:S01]  /*105f0*/  HMMA.16816.F32.BF16 R32, R8.reuse, R18, R64 ;  /* 0x000000120820723c */ /* 0x040fe20000041840 */
[----:B------:R-:W-:Y:S05]  /*10600*/  LDSM.16.M88.4 R16, [R237] ;  /* 0x00000000ed10783b */ /* 0x000fea0000000200 */
[----:B------:R-:W-:Y:S01]  /*10610*/  HMMA.16816.F32.BF16 R28, R8, R12, R132 ;  /* 0x0000000c081c723c */ /* 0x000fe20000041884 */
[----:B------:R-:W2:Y:S04]  /*10620*/  LDSM.16.M88.4 R12, [R239] ;  /* 0x00000000ef0c783b */ /* 0x000ea80000000200 */
[----:B------:R-:W3:Y:S01]  /*10630*/  LDSM.16.M88.4 R8, [R232+0x4000] ;  /* 0x00400000e808783b */ /* 0x000ee20000000200 */
[C---:B-1----:R-:W-:Y:S06]  /*10640*/  HMMA.16816.F32.BF16 R132, R4.reuse, R20, R56 ;  /* 0x000000140484723c */ /* 0x042fec0000041838 */
[C---:B------:R-:W-:Y:S06]  /*10650*/  HMMA.16816.F32.BF16 R64, R4.reuse, R22, R52 ;  /* 0x000000160440723c */ /* 0x040fec0000041834 */
[-C--:B--2---:R-:W-:Y:S06]  /*10660*/  HMMA.16816.F32.BF16 R212, R4, R12.reuse, R212 ;  /* 0x0000000c04d4723c */ /* 0x084fec00000418d4 */
[----:B---3--:R-:W-:Y:S06]  /*10670*/  HMMA.16816.F32.BF16 R208, R8, R12, R208 ;  /* 0x0000000c08d0723c */ /* 0x008fec00000418d0 */
[-C--:B------:R-:W-:Y:S06]  /*10680*/  HMMA.16816.F32.BF16 R216, R4, R14.reuse, R216 ;  /* 0x0000000e04d8723c */ /* 0x080fec00000418d8 */
[C---:B------:R-:W-:Y:S01]  /*10690*/  HMMA.16816.F32.BF16 R204, R8.reuse, R14, R204 ;  /* 0x0000000e08cc723c */ /* 0x040fe200000418cc */
[----:B------:R-:W1:Y:S05]  /*106a0*/  LDSM.16.M88.4 R12, [R236] ;  /* 0x00000000ec0c783b */ /* 0x000e6a0000000200 */
[C---:B------:R-:W-:Y:S06]  /*106b0*/  HMMA.16816.F32.BF16 R136, R8.reuse, R20, R136 ;  /* 0x000000140888723c */ /* 0x040fec0000041888 */
[----:B------:R-:W-:Y:S01]  /*106c0*/  HMMA.16816.F32.BF16 R60, R8, R22, R48 ;  /* 0x00000016083c723c */ /* 0x000fe20000041830 */
[----:B------:R-:W-:Y:S01]  /*106d0*/  MOV R20, R252 ;  /* 0x000000fc00147202 */ /* 0x000fe20000000f00 */
[----:B------:R-:W-:-:S04]  /*106e0*/  IMAD.MOV.U32 R21, RZ, RZ, R3 ;  /* 0x000000ffff157224 */ /* 0x000fc800078e0003 */
[----:B------:R-:W-:Y:S01]  /*106f0*/  HMMA.16816.F32.BF16 R56, R8, R16, R44 ;  /* 0x000000100838723c */ /* 0x000fe2000004182c */
[----:B------:R-:W-:Y:S01]  /*10700*/  MOV R22, R2 ;  /* 0x0000000200167202 */ /* 0x000fe20000000f00 */
[----:B------:R-:W-:-:S04]  /*10710*/  IMAD.MOV.U32 R23, RZ, RZ, R0 ;  /* 0x000000ffff177224 */ /* 0x000fc800078e0000 */
[----:B------:R-:W-:Y:S06]  /*10720*/  HMMA.16816.F32.BF16 R32, R8, R18, R32 ;  /* 0x000000120820723c */ /* 0x000fec0000041820 */
[C---:B------:R-:W-:Y:S06]  /*10730*/  HMMA.16816.F32.BF16 R48, R4.reuse, R16, R40 ;  /* 0x000000100430723c */ /* 0x040fec0000041828 */
[C---:B------:R-:W-:Y:S06]  /*10740*/  HMMA.16816.F32.BF16 R52, R4.reuse, R18, R220 ;  /* 0x000000120434723c */ /* 0x040fec00000418dc */
[C---:B-1----:R-:W-:Y:S06]  /*10750*/  HMMA.16816.F32.BF16 R20, R4.reuse, R12, R20 ;  /* 0x0000000c0414723c */ /* 0x042fec0000041814 */
[----:B------:R-:W-:Y:S01]  /*10760*/  HMMA.16816.F32.BF16 R44, R4, R14, R36 ;  /* 0x0000000e042c723c */ /* 0x000fe20000041824 */
[----:B------:R-:W-:Y:S05]  /*10770*/  LDSM.16.M88.4 R4, [R234+0x6000] ;  /* 0x00600000ea04783b */ /* 0x000fea0000000200 */
[C---:B------:R-:W-:Y:S06]  /*10780*/  HMMA.16816.F32.BF16 R28, R8.reuse, R12, R28 ;  /* 0x0000000c081c723c */ /* 0x040fec000004181c */
[----:B------:R-:W-:Y:S01]  /*10790*/  HMMA.16816.F32.BF16 R24, R8, R14, R24 ;  /* 0x0000000e0818723c */ /* 0x000fe20000041818 */
[----:B------:R-:W1:Y:S04]  /*107a0*/  LDSM.16.M88.4 R12, [R230+0xa000] ;  /* 0x00a00000e60c783b */ /* 0x000e680000000200 */
[----:B------:R-:W2:Y:S01]  /*107b0*/  LDSM.16.M88.4 R8, [R234+0x4000] ;  /* 0x00400000ea08783b */ /* 0x000ea20000000200 */
[----:B------:R-:W-:Y:S01]  /*107c0*/  MOV R16, R20 ;  /* 0x0000001400107202 */ /* 0x000fe20000000f00 */
[----:B------:R-:W-:Y:S01]  /*107d0*/  IMAD.MOV.U32 R3, RZ, RZ, R21 ;  /* 0x000000ffff037224 */ /* 0x000fe200078e0015 */
[----:B------:R-:W-:Y:S01]  /*107e0*/  MOV R2, R22 ;  /* 0x0000001600027202 */ /* 0x000fe20000000f00 */
[----:B------:R-:W-:-:S02]  /*107f0*/  IMAD.MOV.U32 R0, RZ, RZ, R23 ;  /* 0x000000ffff007224 */ /* 0x000fc400078e0017 */
[----:B------:R-:W3:Y:S01]  /*10800*/  LDSM.16.M88.4 R20, [R230+0xa800] ;  /* 0x00a80000e614783b */ /* 0x000ee20000000200 */
[-C--:B-1----:R-:W-:Y:S06]  /*10810*/  HMMA.16816.F32.BF16 R36, R4, R12.reuse, R212 ;  /* 0x0000000c0424723c */ /* 0x082fec00000418d4 */
[C---:B--2---:R-:W-:Y:S06]  /*10820*/  HMMA.16816.F32.BF16 R40, R8.reuse, R12, R208 ;  /* 0x0000000c0828723c */ /* 0x044fec00000418d0 */
[----:B------:R-:W-:Y:S01]  /*10830*/  HMMA.16816.F32.BF16 R220, R8, R14, R204 ;  /* 0x0000000e08dc723c */ /* 0x000fe200000418cc */
[----:B------:R-:W-:Y:S01]  /*10840*/  MOV R208, R16 ;  /* 0x0000001000d07202 */ /* 0x000fe20000000f00 */
[----:B------:R-:W-:Y:S01]  /*10850*/  IMAD.MOV.U32 R211, RZ, RZ, R0 ;  /* 0x000000ffffd37224 */ /* 0x000fe200078e0000 */
[----:B------:R-:W-:Y:S01]  /*10860*/  MOV R210, R2 ;  /* 0x0000000200d27202 */ /* 0x000fe20000000f00 */
[----:B------:R-:W-:-:S02]  /*10870*/  IMAD.MOV.U32 R209, RZ, RZ, R3 ;  /* 0x000000ffffd17224 */ /* 0x000fc400078e0003 */
[----:B------:R-:W-:Y:S06]  /*10880*/  HMMA.16816.F32.BF16 R16, R4, R14, R216 ;  /* 0x0000000e0410723c */ /* 0x000fec00000418d8 */
[-C--:B---3--:R-:W-:Y:S06]  /*10890*/  HMMA.16816.F32.BF16 R204, R8, R22.reuse, R60 ;  /* 0x0000001608cc723c */ /* 0x088fec000004183c */
[----:B------:R-:W-:Y:S06]  /*108a0*/  HMMA.16816.F32.BF16 R64, R4, R22, R64 ;  /* 0x000000160440723c */ /* 0x000fec0000041840 */
[-C--:B------:R-:W-:Y:S06]  /*108b0*/  HMMA.16816.F32.BF16 R216, R8, R20.reuse, R136 ;  /* 0x0000001408d8723c */ /* 0x080fec0000041888 */
[----:B------:R-:W-:Y:S01]  /*108c0*/  MOV R13, R16 ;  /* 0x00000010000d7202 */ /* 0x000fe20000000f00 */
[----:B------:R-:W-:Y:S01]  /*108d0*/  IMAD.MOV.U32 R12, RZ, RZ, R17 ;  /* 0x000000ffff0c7224 */ /* 0x000fe200078e0011 */
[----:B------:R-:W-:Y:S01]  /*108e0*/  MOV R2, R18 ;  /* 0x0000001200027202 */ /* 0x000fe20000000f00 */
[----:B------:R-:W-:Y:S01]  /*108f0*/  IMAD.MOV.U32 R0, RZ, RZ, R19 ;  /* 0x000000ffff007224 */ /* 0x000fe200078e0013 */
[----:B------:R-:W-:Y:S01]  /*10900*/  MOV R62, R13 ;  /* 0x0000000d003e7202 */ /* 0x000fe20000000f00 */
[----:B------:R-:W1:Y:S01]  /*10910*/  LDSM.16.M88.4 R16, [R230+0xb000] ;  /* 0x00b00000e610783b */ /* 0x000e620000000200 */
[----:B------:R-:W-:Y:S01]  /*10920*/  IMAD.MOV.U32 R63, RZ, RZ, R12 ;  /* 0x000000ffff3f7224 */ /* 0x000fe200078e000c */
[C---:B------:R-:W-:Y:S02]  /*10930*/  HMMA.16816.F32.BF16 R212, R4.reuse, R20, R132 ;  /* 0x0000001404d4723c */ /* 0x040fe40000041884 */
[----:B------:R-:W2:Y:S03]  /*10940*/  LDSM.16.M88.4 R12, [R230+0xb800] ;  /* 0x00b80000e60c783b */ /* 0x000ea60000000200 */
        /* <DEDUP_REMOVED lines=10> */
[C---:B-1----:R-:W-:Y:S06]  /*109f0*/  HMMA.16816.F32.BF16 R136, R4.reuse, R16, R48 ;  /* 0x000000100488723c */ /* 0x042fec0000041830 */
[----:B------:R-:W-:Y:S06]  /*10a00*/  HMMA.16816.F32.BF16 R132, R4, R18, R52 ;  /* 0x000000120484723c */ /* 0x000fec0000041834 */
[----:B------:R-:W-:Y:S01]  /*10a10*/  HMMA.16816.F32.BF16 R208, R8, R16, R56 ;  /* 0x0000001008d0723c */ /* 0x000fe20000041838 */
[----:B------:R-:W-:Y:S01]  /*10a20*/  MOV R52, R62 ;  /* 0x0000003e00347202 */ /* 0x000fe20000000f00 */
[----:B------:R-:W-:Y:S01]  /*10a30*/  IMAD.MOV.U32 R53, RZ, RZ, R63 ;  /* 0x000000ffff357224 */ /* 0x000fe200078e003f */
[----:B------:R-:W-:Y:S01]  /*10a40*/  MOV R54, R20 ;  /* 0x0000001400367202 */ /* 0x000fe20000000f00 */
[----:B------:R-:W-:-:S02]  /*10a50*/  IMAD.MOV.U32 R55, RZ, RZ, R21 ;  /* 0x000000ffff377224 */ /* 0x000fc400078e0015 */
[-C--:B--2---:R-:W-:Y:S01]  /*10a60*/  HMMA.16816.F32.BF16 R48, R8, R12.reuse, R28 ;  /* 0x0000000c0830723c */ /* 0x084fe2000004181c */
[----:B------:R-:W-:Y:S05]  /*10a70*/  LDSM.16.M88.4 R20, [R229+0x2800] ;  /* 0x00280000e514783b */ /* 0x000fea0000000200 */
[C---:B------:R-:W-:Y:S06]  /*10a80*/  HMMA.16816.F32.BF16 R64, R4.reuse, R12, R64 ;  /* 0x0000000c0440723c */ /* 0x040fec0000041840 */
[----:B------:R-:W-:Y:S01]  /*10a90*/  HMMA.16816.F32.BF16 R60, R4, R14, R44 ;  /* 0x0000000e043c723c */ /* 0x000fe2000004182c */
[----:B------:R-:W-:Y:S05]  /*10aa0*/  LDSM.16.M88.4 R4, [R233+0x6000] ;  /* 0x00600000e904783b */ /* 0x000fea0000000200 */
[C---:B------:R-:W-:Y:S01]  /*10ab0*/  HMMA.16816.F32.BF16 R56, R8.reuse, R18, R32 ;  /* 0x000000120838723c */ /* 0x040fe20000041820 */
[----:B------:R-:W1:Y:S05]  /*10ac0*/  LDSM.16.M88.4 R16, [R229+0x3000] ;  /* 0x00300000e510783b */ /* 0x000e6a0000000200 */
[----:B------:R-:W-:Y:S01]  /*10ad0*/  HMMA.16816.F32.BF16 R28, R8, R14, R24 ;  /* 0x0000000e081c723c */ /* 0x000fe20000041818 */
[----:B------:R-:W2:Y:S04]  /*10ae0*/  LDSM.16.M88.4 R12, [R229+0x2000] ;  /* 0x00200000e50c783b */ /* 0x000ea80000000200 */
[----:B------:R-:W3:Y:S01]  /*10af0*/  LDSM.16.M88.4 R8, [R233+0x4000] ;  /* 0x00400000e908783b */ /* 0x000ee20000000200 */
[C---:B-1----:R-:W-:Y:S06]  /*10b00*/  HMMA.16816.F32.BF16 R136, R4.reuse, R16, R136 ;  /* 0x000000100488723c */ /* 0x042fec0000041888 */
[-C--:B--2---:R-:W-:Y:S06]  /*10b10*/  HMMA.16816.F32.BF16 R36, R4, R12.reuse, R36 ;  /* 0x0000000c0424723c */ /* 0x084fec0000041824 */
[----:B---3--:R-:W-:Y:S06]  /*10b20*/  HMMA.16816.F32.BF16 R24, R8, R12, R40 ;  /* 0x0000000c0818723c */ /* 0x008fec0000041828 */
[-C--:B------:R-:W-:Y:S06]  /*10b30*/  HMMA.16816.F32.BF16 R44, R4, R14.reuse, R52 ;  /* 0x0000000e042c723c */ /* 0x080fec0000041834 */
[----:B------:R-:W-:Y:S01]  /*10b40*/  HMMA.16816.F32.BF16 R32, R8, R14, R220 ;  /* 0x0000000e0820723c */ /* 0x000fe200000418dc */
[----:B------:R-:W1:Y:S01]  /*10b50*/  LDSM.16.M88.4 R12, [R229+0x3800] ;  /* 0x00380000e50c783b */ /* 0x000e620000000200 */
[----:B------:R-:W-:-:S04]  /*10b60*/  DEPBAR.LE SB0, 0x0 ;  /* 0x000080000000791a */ /* 0x000fc80000000000 */
[-C--:B------:R-:W-:Y:S01]  /*10b70*/  HMMA.16816.F32.BF16 R40, R8, R20.reuse, R216 ;  /* 0x000000140828723c */ /* 0x080fe200000418d8 */
[----:B------:R-:W-:Y:S01]  /*10b80*/  MOV R220, R252 ;  /* 0x000000fc00dc7202 */ /* 0x000fe20000000f00 */
[----:B------:R-:W-:Y:S01]  /*10b90*/  IMAD.MOV.U32 R221, RZ, RZ, R3 ;  /* 0x000000ffffdd7224 */ /* 0x000fe200078e0003 */
[----:B------:R-:W-:Y:S01]  /*10ba0*/  MOV R222, R2 ;  /* 0x0000000200de7202 */ /* 0x000fe20000000f00 */
[----:B------:R-:W-:Y:S01]  /*10bb0*/  IMAD.MOV.U32 R223, RZ, RZ, R0 ;  /* 0x000000ffffdf7224 */ /* 0x000fe200078e0000 */
[----:B------:R-:W2:Y:S01]  /*10bc0*/  S2R R252, SR_TID.X ;  /* 0x0000000000fc7919 */ /* 0x000ea20000002100 */
[----:B------:R-:W-:Y:S01]  /*10bd0*/  FMUL.FTZ R0, R24, UR22 ;  /* 0x0000001618007c20 */ /* 0x000fe20008410000 */
[C---:B------:R-:W-:Y:S06]  /*10be0*/  HMMA.16816.F32.BF16 R52, R4.reuse, R20, R212 ;  /* 0x000000140434723c */ /* 0x040fec00000418d4 */
[C---:B------:R-:W-:Y:S06]  /*10bf0*/  HMMA.16816.F32.BF16 R212, R4.reuse, R22, R220 ;  /* 0x0000001604d4723c */ /* 0x040fec00000418dc */
[----:B------:R-:W-:Y:S05]  /*10c00*/  HMMA.16816.F32.BF16 R132, R4, R18, R132 ;  /* 0x000000120484723c */ /* 0x000fea0000041884 */
[----:B------:R-:W-:Y:S01]  /*10c10*/  FMUL.FTZ R2, R42, UR22 ;  /* 0x000000162a027c20 */ /* 0x000fe20008410000 */
[----:B------:R-:W-:Y:S01]  /*10c20*/  HMMA.16816.F32.BF16 R204, R8, R22, R204 ;  /* 0x0000001608cc723c */ /* 0x000fe200000418cc */
[----:B------:R-:W-:-:S02]  /*10c30*/  FMUL.FTZ R3, R43, UR22 ;  /* 0x000000162b037c20 */ /* 0x000fc40008410000 */
[----:B------:R-:W3:Y:S03]  /*10c40*/  MUFU.TANH R24, R2 ;  /* 0x0000000200187308 */ /* 0x000ee60000002400 */
[----:B------:R-:W-:Y:S06]  /*10c50*/  HMMA.16816.F32.BF16 R208, R8, R16, R208 ;  /* 0x0000001008d0723c */ /* 0x000fec00000418d0 */
[----:B-1----:R-:W-:Y:S01]  /*10c60*/  HMMA.16816.F32.BF16 R64, R4, R12, R64 ;  /* 0x0000000c0440723c */ /* 0x002fe20000041840 */
[----:B--2---:R-:W-:-:S04]  /*10c70*/  SHF.L.U32 R252, R252, 0x1, RZ ;  /* 0x00000001fcfc7819 */ /* 0x004fc800000006ff */
[----:B------:R-:W-:Y:S01]  /*10c80*/  LOP3.LUT R252, R252, 0x6, RZ, 0xc0, !PT ;  /* 0x00000006fcfc7812 */ /* 0x000fe200078ec0ff */
[----:B------:R-:W-:Y:S01]  /*10c90*/  HMMA.16816.F32.BF16 R216, R4, R14, R60 ;  /* 0x0000000e04d8723c */ /* 0x000fe2000004183c */
[----:B------:R1:W2:Y:S05]  /*10ca0*/  MUFU.TANH R6, R0 ;  /* 0x0000000000067308 */ /* 0x0002aa0000002400 */
[----:B------:R-:W-:Y:S01]  /*10cb0*/  HMMA.16816.F32.BF16 R60, R8, R12, R48 ;  /* 0x0000000c083c723c */ /* 0x000fe20000041830 */
[----:B------:R-:W-:-:S05]  /*10cc0*/  FMUL.FTZ R5, R54, UR22 ;  /* 0x0000001636057c20 */ /* 0x000fca0008410000 */
[----:B------:R-:W-:Y:S01]  /*10cd0*/  HMMA.16816.F32.BF16 R56, R8, R18, R56 ;  /* 0x000000120838723c */ /* 0x000fe20000041838 */
[----:B-1----:R-:W-:-:S05]  /*10ce0*/  FMUL.FTZ R0, R25, UR22 ;  /* 0x0000001619007c20 */ /* 0x002fca0008410000 */
[----:B------:R-:W-:Y:S01]  /*10cf0*/  HMMA.16816.F32.BF16 R48, R8, R14, R28 ;  /* 0x0000000e0830723c */ /* 0x000fe2000004181c */
[----:B------:R1:W4:Y:S08]  /*10d00*/  MUFU.TANH R30, R3 ;  /* 0x00000003001e7308 */ /* 0x0003300000002400 */
[----:B------:R3:W2:Y:S01]  /*10d10*/  MUFU.TANH R10, R0 ;  /* 0x00000000000a7308 */ /* 0x0006a20000002400 */
[----:B-1----:R-:W-:-:S07]  /*10d20*/  FMUL.FTZ R3, R52, UR22 ;  /* 0x0000001634037c20 */ /* 0x002fce0008410000 */
[----:B------:R-:W1:Y:S01]  /*10d30*/  MUFU.TANH R21, R3 ;  /* 0x0000000300157308 */ /* 0x000e620000002400 */
[----:B---3--:R-:W-:-:S07]  /*10d40*/  FMUL.FTZ R0, R26, UR22 ;  /* 0x000000161a007c20 */ /* 0x008fce0008410000 */
[----:B------:R3:W1:Y:S02]  /*10d50*/  MUFU.TANH R7, R0 ;  /* 0x0000000000077308 */ /* 0x0006640000002400 */
[----:B---3--:R-:W-:-:S06]  /*10d60*/  FMUL.FTZ R0, R27, UR22 ;  /* 0x000000161b007c20 */ /* 0x008fcc0008410000 */
        /* <DEDUP_REMOVED lines=29> */
[----:B---3--:R-:W-:-:S05]  /*10f40*/  IMAD.U32 R0, RZ, RZ, UR20 ;  /* 0x00000014ff007e24 */ /* 0x008fca000f8e00ff */
[----:B------:R-:W-:-:S04]  /*10f50*/  LEA R0, R0, R252, 0x6 ;  /* 0x000000fc00007211 */ /* 0x000fc800078e30ff */
[C---:B------:R-:W-:Y:S01]  /*10f60*/  IADD3 R2, R0.reuse, 0x1, RZ ;  /* 0x0000000100027810 */ /* 0x040fe20007ffe0ff */
[----:B------:R-:W-:Y:S01]  /*10f70*/  BAR.SYNC.DEFER_BLOCKING 0x0 ;  /* 0x0000000000007b1d */ /* 0x000fe20000010000 */
[-C--:B------:R-:W-:Y:S02]  /*10f80*/  ISETP.GE.AND P6, PT, R0, R250.reuse, PT ;  /* 0x000000fa0000720c */ /* 0x080fe40003fc6270 */
[C---:B------:R-:W-:Y:S02]  /*10f90*/  ISETP.GE.AND P5, PT, R2.reuse, R250, PT ;  /* 0x000000fa0200720c */ /* 0x040fe40003fa6270 */
[C---:B------:R-:W-:Y:S02]  /*10fa0*/  ISETP.GE.AND P3, PT, R2.reuse, R248, PT ;  /* 0x000000f80200720c */ /* 0x040fe40003f66270 */
[C---:B------:R-:W-:Y:S02]  /*10fb0*/  ISETP.GE.AND P2, PT, R2.reuse, R249, PT ;  /* 0x000000f90200720c */ /* 0x040fe40003f46270 */
[----:B------:R-:W-:-:S02]  /*10fc0*/  ISETP.GE.AND P1, PT, R2, R247, PT ;  /* 0x000000f70200720c */ /* 0x000fc40003f26270 */
[C---:B------:R-:W-:Y:S02]  /*10fd0*/  ISETP.LT.OR P5, PT, R2.reuse, R245, P5 ;  /* 0x000000f50200720c */ /* 0x040fe40002fa1670 */
[C---:B------:R-:W-:Y:S02]  /*10fe0*/  ISETP.LT.OR P3, PT, R2.reuse, R244, P3 ;  /* 0x000000f40200720c */ /* 0x040fe40001f61670 */
[C---:B------:R-:W-:Y:S02]  /*10ff0*/  ISETP.LT.OR P2, PT, R2.reuse, R246, P2 ;  /* 0x000000f60200720c */ /* 0x040fe40001741670 */
[----:B------:R-:W-:Y:S01]  /*11000*/  ISETP.LT.OR P1, PT, R2, R243, P1 ;  /* 0x000000f30200720c */ /* 0x000fe20000f21670 */
[----:B------:R-:W-:Y:S01]  /*11010*/  FMUL.FTZ R2, R53, UR22 ;  /* 0x0000001635027c20 */ /* 0x000fe20008410000 */
[C---:B------:R-:W-:Y:S02]  /*11020*/  ISETP.GE.AND P4, PT, R0.reuse, R248, PT ;  /* 0x000000f80000720c */ /* 0x040fe40003f86270 */
[----:B------:R-:W-:Y:S01]  /*11030*/  ISETP.LT.OR P6, PT, R0, R245, P6 ;  /* 0x000000f50000720c */ /* 0x000fe200037c1670 */
[----:B------:R3:W1:Y:S01]  /*11040*/  MUFU.TANH R29, R2 ;  /* 0x00000002001d7308 */ /* 0x0006620000002400 */
[----:B--2-4-:R-:W-:Y:S11]  /*11050*/  @!P0 BRA `(.L_x_606) ;  /* 0x0000000000908947 */ /* 0x014ff60003800000 */
[----:B------:R-:W2:Y:S04]  /*11060*/  LDL.64 R220, [R1+0x78] ;  /* 0x0000780001dc7983 */ /* 0x000ea80000100a00 */
[----:B------:R-:W4:Y:S01]  /*11070*/  LDL.64 R222, [R1+0x70] ;  /* 0x0000700001de7983 */ /* 0x000f220000100a00 */
        /* <DEDUP_REMOVED lines=8> */
[----:B---3--:R-:W-:Y:S01]  /*11100*/  IMAD.U32 R2, RZ, RZ, UR4 ;  /* 0x00000004ff027e24 */ /* 0x008fe2000f8e00ff */
[----:B------:R-:W-:Y:S01]  /*11110*/  ULDC.64 UR4, c[0x0][0x218] ;  /* 0x0000860000047ab9 */ /* 0x000fe20000000a00 */
[----:B--2---:R-:W-:-:S04]  /*11120*/  LEA R3, P0, R3, R220, 0x6 ;  /* 0x000000dc03037211 */ /* 0x004fc800078030ff */
        /* <DEDUP_REMOVED lines=10> */
[----:B--2---:R-:W-:-:S04]  /*111d0*/  IADD3 R2, P0, R2, UR4, RZ ;  /* 0x0000000402027c10 */ /* 0x004fc8000ff1e0ff */
[----:B------:R-:W-:-:S05]  /*111e0*/  IADD3.X R3, R3, UR5, RZ, P0, !PT ;  /* 0x0000000503037c10 */ /* 0x000fca00087fe4ff */
        /* <DEDUP_REMOVED lines=8> */
[----:B------:R2:W-:Y:S04]  /*11270*/  LDGSTS.E.BYPASS.LTC128B.128 [R251+0x9800], desc[UR18][R2.64] ;  /* 0x0980000002fb7fae */ /* 0x0005e8000b901d52 */
[----:B------:R2:W-:Y:S04]  /*11280*/  LDGSTS.E.BYPASS.LTC128B.128 [R251+0xb800], desc[UR18][R2.64+0x80] ;  /* 0x0b80008002fb7fae */ /* 0x0005e8000b901d52 */
[----:B------:R-:W0:Y:S02]  /*11290*/  LDGDEPBAR ;  /* 0x00000000000079af */ /* 0x000e240000000000 */
.L_x_606:
        /* <DEDUP_REMOVED lines=11> */
[----:B------:R4:W-:Y:S01]  /*11350*/  STL [R1+0x80], R224 ;  /* 0x000080e001007387 */ /* 0x0009e20000100800 */
[----:B--2---:R-:W-:-:S04]  /*11360*/  FMUL.FTZ R3, R55, UR22 ;  /* 0x0000001637037c20 */ /* 0x004fc80008410000 */
[----:B------:R2:W-:Y:S01]  /*11370*/  MUFU.TANH R40, R3 ;  /* 0x0000000300287308 */ /* 0x0005e20000002400 */
[----:B----4-:R-:W4:Y:S01]  /*11380*/  LDL.LU R224, [R1+0x38] ;  /* 0x0000380001e07983 */ /* 0x010f220000300800 */
[----:B--2---:R-:W-:Y:S01]  /*11390*/  FMUL.FTZ R3, R204, UR22 ;  /* 0x00000016cc037c20 */ /* 0x004fe20008410000 */
[----:B------:R-:W-:Y:S01]  /*113a0*/  FMUL.FTZ R4, R206, UR22 ;  /* 0x00000016ce047c20 */ /* 0x000fe20008410000 */
[----:B------:R-:W-:-:S04]  /*113b0*/  FSEL R13, R6, -INF , !P6 ;  /* 0xff800000060d7808 */ /* 0x000fc80007000000 */
[----:B------:R-:W2:Y:S01]  /*113c0*/  MUFU.TANH R5, R5 ;  /* 0x0000000500057308 */ /* 0x000ea20000002400 */
[C---:B------:R-:W-:Y:S02]  /*113d0*/  ISETP.GE.AND P0, PT, R0.reuse, R249, PT ;  /* 0x000000f90000720c */ /* 0x040fe40003f06270 */
[C---:B------:R-:W-:Y:S02]  /*113e0*/  ISETP.GE.AND P6, PT, R0.reuse, R247, PT ;  /* 0x000000f70000720c */ /* 0x040fe40003fc6270 */
[C---:B------:R-:W-:Y:S02]  /*113f0*/  ISETP.LT.OR P4, PT, R0.reuse, R244, P4 ;  /* 0x000000f40000720c */ /* 0x040fe40002781670 */
[C---:B------:R-:W-:Y:S01]  /*11400*/  ISETP.LT.OR P0, PT, R0.reuse, R246, P0 ;  /* 0x000000f60000720c */ /* 0x040fe20000701670 */
[----:B------:R2:W2:Y:S01]  /*11410*/  MUFU.TANH R38, R3 ;  /* 0x0000000300267308 */ /* 0x0004a20000002400 */
[C---:B------:R-:W-:Y:S02]  /*11420*/  ISETP.LT.OR P6, PT, R0.reuse, R243, P6 ;  /* 0x000000f30000720c */ /* 0x040fe400037c1670 */
[----:B---3--:R-:W-:-:S02]  /*11430*/  IADD3 R2, R0, 0x8, RZ ;  /* 0x0000000800027810 */ /* 0x008fc40007ffe0ff */
[----:B-1----:R-:W-:Y:S02]  /*11440*/  FSEL R18, R7, -INF , !P4 ;  /* 0xff80000007127808 */ /* 0x002fe40006000000 */
[----:B------:R-:W-:Y:S02]  /*11450*/  FSEL R20, R9, -INF , !P0 ;  /* 0xff80000009147808 */ /* 0x000fe40004000000 */
[----:B------:R-:W-:Y:S02]  /*11460*/  FSEL R22, R8, -INF , !P6 ;  /* 0xff80000008167808 */ /* 0x000fe40007000000 */
[----:B------:R-:W-:Y:S02]  /*11470*/  FSEL R10, R10, -INF , !P5 ;  /* 0xff8000000a0a7808 */ /* 0x000fe40006800000 */
[C---:B------:R-:W-:Y:S02]  /*11480*/  ISETP.GE.AND P4, PT, R2.reuse, R250, PT ;  /* 0x000000fa0200720c */ /* 0x040fe40003f86270 */
[C---:B------:R-:W-:Y:S01]  /*11490*/  ISETP.GE.AND P0, PT, R2.reuse, R248, PT ;  /* 0x000000f80200720c */ /* 0x040fe20003f06270 */
[----:B--2---:R-:W-:Y:S01]  /*114a0*/  FMUL.FTZ R3, R205, UR22 ;  /* 0x00000016cd037c20 */ /* 0x004fe20008410000 */
[----:B------:R-:W-:-:S02]  /*114b0*/  ISETP.GE.AND P6, PT, R2, R249, PT ;  /* 0x000000f90200720c */ /* 0x000fc40003fc6270 */
[C---:B------:R-:W-:Y:S01]  /*114c0*/  ISETP.GE.AND P5, PT, R2.reuse, R247, PT ;  /* 0x000000f70200720c */ /* 0x040fe20003fa6270 */
[----:B------:R1:W-:Y:S01]  /*114d0*/  MUFU.TANH R39, R3 ;  /* 0x0000000300277308 */ /* 0x0003e20000002400 */
[C---:B------:R-:W-:Y:S02]  /*114e0*/  ISETP.LT.OR P4, PT, R2.reuse, R245, P4 ;  /* 0x000000f50200720c */ /* 0x040fe40002781670 */
[C---:B------:R-:W-:Y:S02]  /*114f0*/  ISETP.LT.OR P0, PT, R2.reuse, R244, P0 ;  /* 0x000000f40200720c */ /* 0x040fe40000701670 */
[C---:B------:R-:W-:Y:S02]  /*11500*/  ISETP.LT.OR P6, PT, R2.reuse, R246, P6 ;  /* 0x000000f60200720c */ /* 0x040fe400037c1670 */
[----:B------:R-:W-:Y:S01]  /*11510*/  ISETP.LT.OR P5, PT, R2, R243, P5 ;  /* 0x000000f30200720c */ /* 0x000fe20002fa1670 */
[----:B------:R-:W-:Y:S02]  /*11520*/  VIADD R2, R0, 0x9 ;  /* 0x0000000900027836 */ /* 0x000fe40000000000 */
[----:B-1----:R-:W-:-:S02]  /*11530*/  FMUL.FTZ R3, R207, UR22 ;  /* 0x00000016cf037c20 */ /* 0x002fc40008410000 */
[----:B------:R-:W2:Y:S01]  /*11540*/  LDL.LU R207, [R1+0x34] ;  /* 0x0000340001cf7983 */ /* 0x000ea20000300800 */
[----:B------:R-:W-:Y:S01]  /*11550*/  FSEL R19, R19, -INF , !P3 ;  /* 0xff80000013137808 */ /* 0x000fe20005800000 */
[----:B------:R1:W-:Y:S01]  /*11560*/  MUFU.TANH R37, R3 ;  /* 0x0000000300257308 */ /* 0x0003e20000002400 */
[----:B------:R-:W-:Y:S01]  /*11570*/  ISETP.GE.AND P3, PT, R2, R250, PT ;  /* 0x000000fa0200720c */ /* 0x000fe20003f66270 */
[----:B------:R-:W3:Y:S01]  /*11580*/  LDL.LU R206, [R1+0x30] ;  /* 0x0000300001ce7983 */ /* 0x000ee20000300800 */
[----:B------:R-:W-:Y:S02]  /*11590*/  FSEL R17, R17, -INF , !P2 ;  /* 0xff80000011117808 */ /* 0x000fe40005000000 */
[----:B------:R-:W-:Y:S01]  /*115a0*/  FSEL R23, R16, -INF , !P1 ;  /* 0xff80000010177808 */ /* 0x000fe20004800000 */
[----:B------:R-:W3:Y:S01]  /*115b0*/  LDL.LU R205, [R1+0x2c] ;  /* 0x00002c0001cd7983 */ /* 0x000ee20000300800 */
[----:B------:R-:W-:Y:S01]  /*115c0*/  FSEL R11, R11, -INF , !P4 ;  /* 0xff8000000b0b7808 */ /* 0x000fe20006000000 */
[----:B------:R1:W-:Y:S01]  /*115d0*/  MUFU.TANH R36, R4 ;  /* 0x0000000400247308 */ /* 0x0003e20000002400 */
[----:B------:R-:W-:-:S02]  /*115e0*/  ISETP.GE.AND P2, PT, R2, R248, PT ;  /* 0x000000f80200720c */ /* 0x000fc40003f46270 */
[C---:B------:R-:W-:Y:S02]  /*115f0*/  ISETP.GE.AND P1, PT, R2.reuse, R249, PT ;  /* 0x000000f90200720c */ /* 0x040fe40003f26270 */
[----:B------:R-:W-:Y:S02]  /*11600*/  ISETP.GE.AND P4, PT, R2, R247, PT ;  /* 0x000000f70200720c */ /* 0x000fe40003f86270 */
[----:B------:R-:W-:Y:S01]  /*11610*/  FSEL R16, R12, -INF , !P5 ;  /* 0xff8000000c107808 */ /* 0x000fe20006800000 */
[----:B-1----:R-:W-:Y:S01]  /*11620*/  FMUL.FTZ R3, R212, UR22 ;  /* 0x00000016d4037c20 */ /* 0x002fe20008410000 */
[C---:B------:R-:W-:Y:S02]  /*11630*/  ISETP.LT.OR P3, PT, R2.reuse, R245, P3 ;  /* 0x000000f50200720c */ /* 0x040fe40001f61670 */
[C---:B------:R-:W-:Y:S01]  /*11640*/  ISETP.LT.OR P2, PT, R2.reuse, R244, P2 ;  /* 0x000000f40200720c */ /* 0x040fe20001741670 */
[----:B------:R1:W-:Y:S01]  /*11650*/  MUFU.TANH R35, R3 ;  /* 0x0000000300237308 */ /* 0x0003e20000002400 */
[----:B------:R-:W-:-:S02]  /*11660*/  ISETP.LT.OR P1, PT, R2, R246, P1 ;  /* 0x000000f60200720c */ /* 0x000fc40000f21670 */
[----:B------:R-:W-:Y:S01]  /*11670*/  ISETP.LT.OR P4, PT, R2, R243, P4 ;  /* 0x000000f30200720c */ /* 0x000fe20002781670 */
[----:B------:R-:W-:Y:S01]  /*11680*/  FMUL.FTZ R4, R138, UR22 ;  /* 0x000000168a047c20 */ /* 0x000fe20008410000 */
[----:B------:R-:W-:Y:S02]  /*11690*/  IADD3 R2, R0, 0x10, RZ ;  /* 0x0000001000027810 */ /* 0x000fe40007ffe0ff */
[----:B------:R-:W-:Y:S02]  /*116a0*/  FSEL R7, R27, -INF , !P3 ;  /* 0xff8000001b077808 */ /* 0x000fe40005800000 */
[----:B------:R-:W-:Y:S01]  /*116b0*/  FSEL R9, R15, -INF , !P0 ;  /* 0xff8000000f097808 */ /* 0x000fe20004000000 */
[----:B------:R-:W-:Y:S01]  /*116c0*/  MUFU.TANH R4, R4 ;  /* 0x0000000400047308 */ /* 0x000fe20000002400 */
[----:B------:R-:W-:Y:S02]  /*116d0*/  FSEL R15, R14, -INF , !P6 ;  /* 0xff8000000e0f7808 */ /* 0x000fe40007000000 */
[----:B------:R-:W-:-:S02]  /*116e0*/  ISETP.GE.AND P0, PT, R2, R250, PT ;  /* 0x000000fa0200720c */ /* 0x000fc40003f06270 */
[C---:B------:R-:W-:Y:S01]  /*116f0*/  ISETP.GE.AND P6, PT, R2.reuse, R248, PT ;  /* 0x000000f80200720c */ /* 0x040fe20003fc6270 */
[----:B-1----:R-:W-:Y:S01]  /*11700*/  FMUL.FTZ R3, R213, UR22 ;  /* 0x00000016d5037c20 */ /* 0x002fe20008410000 */
[C---:B------:R-:W-:Y:S02]  /*11710*/  ISETP.GE.AND P5, PT, R2.reuse, R249, PT ;  /* 0x000000f90200720c */ /* 0x040fe40003fa6270 */
[C---:B------:R-:W-:Y:S01]  /*11720*/  ISETP.GE.AND P3, PT, R2.reuse, R247, PT ;  /* 0x000000f70200720c */ /* 0x040fe20003f66270 */
[----:B------:R1:W-:Y:S01]  /*11730*/  MUFU.TANH R34, R3 ;  /* 0x0000000300227308 */ /* 0x0003e20000002400 */
        /* <DEDUP_REMOVED lines=8> */
[----:B------:R-:W-:Y:S01]  /*117c0*/  FSEL R52, R25, -INF , !P0 ;  /* 0xff80000019347808 */ /* 0x000fe20004000000 */
[----:B-1----:R-:W-:Y:S01]  /*117d0*/  FMUL.FTZ R3, R214, UR22 ;  /* 0x00000016d6037c20 */ /* 0x002fe20008410000 */
[----:B------:R-:W-:-:S02]  /*117e0*/  ISETP.GE.AND P2, PT, R2, R250, PT ;  /* 0x000000fa0200720c */ /* 0x000fc40003f46270 */
[C---:B------:R-:W-:Y:S01]  /*117f0*/  ISETP.GE.AND P1, PT, R2.reuse, R248, PT ;  /* 0x000000f80200720c */ /* 0x040fe20003f26270 */
[----:B------:R1:W1:Y:S01]  /*11800*/  MUFU.TANH R12, R3 ;  /* 0x00000003000c7308 */ /* 0x0002620000002400 */
[C---:B------:R-:W-:Y:S02]  /*11810*/  ISETP.GE.AND P4, PT, R2.reuse, R249, PT ;  /* 0x000000f90200720c */ /* 0x040fe40003f86270 */
[----:B------:R-:W-:Y:S02]  /*11820*/  ISETP.GE.AND P0, PT, R2, R247, PT ;  /* 0x000000f70200720c */ /* 0x000fe40003f06270 */
[----:B------:R-:W-:Y:S02]  /*11830*/  FSEL R53, R24, -INF , !P6 ;  /* 0xff80000018357808 */ /* 0x000fe40007000000 */
[C---:B------:R-:W-:Y:S02]  /*11840*/  ISETP.LT.OR P2, PT, R2.reuse, R245, P2 ;  /* 0x000000f50200720c */ /* 0x040fe40001741670 */
[----:B------:R-:W-:-:S02]  /*11850*/  ISETP.LT.OR P1, PT, R2, R244, P1 ;  /* 0x000000f40200720c */ /* 0x000fc40000f21670 */
[C---:B------:R-:W-:Y:S02]  /*11860*/  ISETP.LT.OR P4, PT, R2.reuse, R246, P4 ;  /* 0x000000f60200720c */ /* 0x040fe40002781670 */
[----:B------:R-:W-:Y:S02]  /*11870*/  ISETP.LT.OR P0, PT, R2, R243, P0 ;  /* 0x000000f30200720c */ /* 0x000fe40000701670 */
[----:B------:R-:W-:Y:S01]  /*11880*/  IADD3 R2, R0, 0x18, RZ ;  /* 0x0000001800027810 */ /* 0x000fe20007ffe0ff */
[----:B-1----:R-:W-:Y:S01]  /*11890*/  FMUL.FTZ R3, R215, UR22 ;  /* 0x00000016d7037c20 */ /* 0x002fe20008410000 */
[----:B------:R-:W-:Y:S02]  /*118a0*/  FSEL R54, R21, -INF , !P5 ;  /* 0xff80000015367808 */ /* 0x000fe40006800000 */
[----:B------:R-:W-:Y:S01]  /*118b0*/  FSEL R222, R5, -INF , !P3 ;  /* 0xff80000005de7808 */ /* 0x000fe20005800000 */
[----:B------:R1:W-:Y:S01]  /*118c0*/  MUFU.TANH R27, R3 ;  /* 0x00000003001b7308 */ /* 0x0003e20000002400 */
[----:B------:R-:W-:-:S02]  /*118d0*/  FSEL R44, R32, -INF , !P2 ;  /* 0xff800000202c7808 */ /* 0x000fc40005000000 */
[C---:B------:R-:W-:Y:S02]  /*118e0*/  ISETP.GE.AND P6, PT, R2.reuse, R250, PT ;  /* 0x000000fa0200720c */ /* 0x040fe40003fc6270 */
[C---:B------:R-:W-:Y:S02]  /*118f0*/  ISETP.GE.AND P5, PT, R2.reuse, R248, PT ;  /* 0x000000f80200720c */ /* 0x040fe40003fa6270 */
[C---:B------:R-:W-:Y:S02]  /*11900*/  ISETP.GE.AND P3, PT, R2.reuse, R249, PT ;  /* 0x000000f90200720c */ /* 0x040fe40003f66270 */
[C---:B------:R-:W-:Y:S02]  /*11910*/  ISETP.GE.AND P2, PT, R2.reuse, R247, PT ;  /* 0x000000f70200720c */ /* 0x040fe40003f46270 */
[C---:B------:R-:W-:Y:S02]  /*11920*/  ISETP.LT.OR P6, PT, R2.reuse, R245, P6 ;  /* 0x000000f50200720c */ /* 0x040fe400037c1670 */
[----:B------:R-:W-:-:S02]  /*11930*/  ISETP.LT.OR P5, PT, R2, R244, P5 ;  /* 0x000000f40200720c */ /* 0x000fc40002fa1670 */
[----:B------:R-:W-:Y:S01]  /*11940*/  ISETP.LT.OR P3, PT, R2, R246, P3 ;  /* 0x000000f60200720c */ /* 0x000fe20001f61670 */
[----:B-1----:R-:W-:Y:S01]  /*11950*/  FMUL.FTZ R3, R208, UR22 ;  /* 0x00000016d0037c20 */ /* 0x002fe20008410000 */
[----:B------:R-:W-:Y:S01]  /*11960*/  ISETP.LT.OR P2, PT, R2, R243, P2 ;  /* 0x000000f30200720c */ /* 0x000fe20001741670 */
[----:B------:R-:W-:Y:S01]  /*11970*/  VIADD R2, R0, 0x19 ;  /* 0x0000001900027836 */ /* 0x000fe20000000000 */
[----:B------:R-:W-:Y:S01]  /*11980*/  FSEL R45, R30, -INF , !P1 ;  /* 0xff8000001e2d7808 */ /* 0x000fe20004800000 */
[----:B------:R1:W1:Y:S01]  /*11990*/  MUFU.TANH R6, R3 ;  /* 0x0000000300067308 */ /* 0x0002620000002400 */
[----:B------:R-:W-:Y:S02]  /*119a0*/  FSEL R47, R29, -INF , !P4 ;  /* 0xff8000001d2f7808 */ /* 0x000fe40006000000 */
[----:B------:R-:W-:Y:S02]  /*119b0*/  FSEL R221, R40, -INF , !P0 ;  /* 0xff80000028dd7808 */ /* 0x000fe40004000000 */
[----:B------:R-:W-:-:S02]  /*119c0*/  FSEL R212, R38, -INF , !P6 ;  /* 0xff80000026d47808 */ /* 0x000fc40007000000 */
[C---:B------:R-:W-:Y:S02]  /*119d0*/  ISETP.GE.AND P1, PT, R2.reuse, R250, PT ;  /* 0x000000fa0200720c */ /* 0x040fe40003f26270 */
[C---:B------:R-:W-:Y:S02]  /*119e0*/  ISETP.GE.AND P4, PT, R2.reuse, R248, PT ;  /* 0x000000f80200720c */ /* 0x040fe40003f86270 */
[C---:B------:R-:W-:Y:S02]  /*119f0*/  ISETP.GE.AND P0, PT, R2.reuse, R249, PT ;  /* 0x000000f90200720c */ /* 0x040fe40003f06270 */
[C---:B------:R-:W-:Y:S02]  /*11a00*/  ISETP.GE.AND P6, PT, R2.reuse, R247, PT ;  /* 0x000000f70200720c */ /* 0x040fe40003fc6270 */
[C---:B------:R-:W-:Y:S01]  /*11a10*/  ISETP.LT.OR P1, PT, R2.reuse, R245, P1 ;  /* 0x000000f50200720c */ /* 0x040fe20000f21670 */
[----:B-1----:R-:W-:Y:S01]  /*11a20*/  FMUL.FTZ R3, R209, UR22 ;  /* 0x00000016d1037c20 */ /* 0x002fe20008410000 */
[----:B------:R-:W-:-:S02]  /*11a30*/  ISETP.LT.OR P4, PT, R2, R244, P4 ;  /* 0x000000f40200720c */ /* 0x000fc40002781670 */
[C---:B------:R-:W-:Y:S01]  /*11a40*/  ISETP.LT.OR P0, PT, R2.reuse, R246, P0 ;  /* 0x000000f60200720c */ /* 0x040fe20000701670 */
[----:B------:R1:W-:Y:S01]  /*11a50*/  MUFU.TANH R33, R3 ;  /* 0x0000000300217308 */ /* 0x0003e20000002400 */
[----:B------:R-:W-:Y:S02]  /*11a60*/  ISETP.LT.OR P6, PT, R2, R243, P6 ;  /* 0x000000f30200720c */ /* 0x000fe400037c1670 */
[----:B------:R-:W-:Y:S02]  /*11a70*/  IADD3 R2, R0, 0x20, RZ ;  /* 0x0000002000027810 */ /* 0x000fe40007ffe0ff */
[----:B------:R-:W-:Y:S02]  /*11a80*/  FSEL R220, R12, -INF , !P2 ;  /* 0xff8000000cdc7808 */ /* 0x000fe40005000000 */
[----:B------:R-:W-:Y:S02]  /*11a90*/  FSEL R213, R36, -INF , !P5 ;  /* 0xff80000024d57808 */ /* 0x000fe40006800000 */
[----:B------:R-:W-:-:S02]  /*11aa0*/  ISETP.GE.AND P5, PT, R2, R250, PT ;  /* 0x000000fa0200720c */ /* 0x000fc40003fa6270 */
[----:B------:R-:W-:Y:S02]  /*11ab0*/  FSEL R214, R35, -INF , !P3 ;  /* 0xff80000023d67808 */ /* 0x000fe40005800000 */
[----:B------:R-:W-:Y:S02]  /*11ac0*/  ISETP.LT.OR P5, PT, R2, R245, P5 ;  /* 0x000000f50200720c */ /* 0x000fe40002fa1670 */
[----:B------:R-:W-:Y:S01]  /*11ad0*/  FSEL R55, R39, -INF , !P1 ;  /* 0xff80000027377808 */ /* 0x000fe20004800000 */
[----:B-1----:R-:W-:Y:S01]  /*11ae0*/  FMUL.FTZ R3, R210, UR22 ;  /* 0x00000016d2037c20 */ /* 0x002fe20008410000 */
[----:B------:R-:W-:Y:S02]  /*11af0*/  FSEL R231, R6, -INF , !P5 ;  /* 0xff80000006e77808 */ /* 0x000fe40006800000 */
[C---:B------:R-:W-:Y:S01]  /*11b00*/  ISETP.GE.AND P3, PT, R2.reuse, R248, PT ;  /* 0x000000f80200720c */ /* 0x040fe20003f66270 */
[----:B------:R1:W1:Y:S01]  /*11b10*/  MUFU.TANH R24, R3 ;  /* 0x0000000300187308 */ /* 0x0002620000002400 */
[----:B------:R-:W-:-:S02]  /*11b20*/  ISETP.GE.AND P2, PT, R2, R249, PT ;  /* 0x000000f90200720c */ /* 0x000fc40003f46270 */
[C---:B------:R-:W-:Y:S02]  /*11b30*/  ISETP.GE.AND P1, PT, R2.reuse, R247, PT ;  /* 0x000000f70200720c */ /* 0x040fe40003f26270 */
[C---:B------:R-:W-:Y:S02]  /*11b40*/  ISETP.LT.OR P3, PT, R2.reuse, R244, P3 ;  /* 0x000000f40200720c */ /* 0x040fe40001f61670 */
[C---:B------:R-:W-:Y:S02]  /*11b50*/  ISETP.LT.OR P2, PT, R2.reuse, R246, P2 ;  /* 0x000000f60200720c */ /* 0x040fe40001741670 */
[----:B------:R-:W-:Y:S01]  /*11b60*/  ISETP.LT.OR P1, PT, R2, R243, P1 ;  /* 0x000000f30200720c */ /* 0x000fe20000f21670 */
[----:B------:R-:W-:Y:S01]  /*11b70*/  VIADD R2, R0, 0x21 ;  /* 0x0000002100027836 */ /* 0x000fe20000000000 */
[----:B------:R-:W-:Y:S02]  /*11b80*/  FSEL R215, R27, -INF , !P6 ;  /* 0xff8000001bd77808 */ /* 0x000fe40007000000 */
[----:B------:R-:W-:-:S02]  /*11b90*/  FSEL R138, R37, -INF , !P4 ;  /* 0xff800000258a7808 */ /* 0x000fc40006000000 */
        /* <DEDUP_REMOVED lines=8> */
[----:B------:R-:W-:Y:S02]  /*11c20*/  FSEL R204, R24, -INF , !P3 ;  /* 0xff80000018cc7808 */ /* 0x000fe40005800000 */
[----:B------:R-:W-:Y:S02]  /*11c30*/  FSEL R235, R4, -INF , !P1 ;  /* 0xff80000004eb7808 */ /* 0x000fe40004800000 */
[----:B------:R-:W-:Y:S01]  /*11c40*/  FSEL R33, R33, -INF , !P4 ;  /* 0xff80000021217808 */ /* 0x000fe20006000000 */
[----:B-1----:R-:W-:-:S04]  /*11c50*/  FMUL.FTZ R3, R136, UR22 ;  /* 0x0000001688037c20 */ /* 0x002fc80008410000 */
[----:B------:R1:W1:Y:S02]  /*11c60*/  MUFU.TANH R5, R3 ;  /* 0x0000000300057308 */ /* 0x0002640000002400 */
[----:B-1----:R-:W-:Y:S01]  /*11c70*/  FMUL.FTZ R3, R137, UR22 ;  /* 0x0000001689037c20 */ /* 0x002fe20008410000 */
[----:B------:R-:W-:-:S05]  /*11c80*/  FSEL R40, R5, -INF , !P2 ;  /* 0xff80000005287808 */ /* 0x000fca0005000000 */
[----:B------:R1:W1:Y:S02]  /*11c90*/  MUFU.TANH R28, R3 ;  /* 0x00000003001c7308 */ /* 0x0002640000002400 */
[----:B-1----:R-:W-:Y:S01]  /*11ca0*/  FMUL.FTZ R3, R139, UR22 ;  /* 0x000000168b037c20 */ /* 0x002fe20008410000 */
[----:B------:R-:W-:Y:S02]  /*11cb0*/  FSEL R139, R34, -INF , !P0 ;  /* 0xff800000228b7808 */ /* 0x000fe40004000000 */
[----:B------:R-:W-:-:S03]  /*11cc0*/  ISETP.GE.AND P0, PT, R2, R248, PT ;  /* 0x000000f80200720c */ /* 0x000fc60003f06270 */
[----:B------:R1:W4:Y:S01]  /*11cd0*/  MUFU.TANH R21, R3 ;  /* 0x0000000300157308 */ /* 0x0003220000002400 */
[----:B------:R-:W-:Y:S02]  /*11ce0*/  FSEL R38, R28, -INF , !P6 ;  /* 0xff8000001c267808 */ /* 0x000fe40007000000 */
[----:B------:R-:W-:Y:S02]  /*11cf0*/  ISETP.LT.OR P0, PT, R2, R244, P0 ;  /* 0x000000f40200720c */ /* 0x000fe40000701670 */
[----:B------:R-:W-:Y:S02]  /*11d00*/  IADD3 R2, R0, 0x28, RZ ;  /* 0x0000002800027810 */ /* 0x000fe40007ffe0ff */
[----:B------:R-:W-:Y:S02]  /*11d10*/  FSEL R42, R31, -INF , !P0 ;  /* 0xff8000001f2a7808 */ /* 0x000fe40004000000 */
[C---:B------:R-:W-:Y:S02]  /*11d20*/  ISETP.GE.AND P3, PT, R2.reuse, R250, PT ;  /* 0x000000fa0200720c */ /* 0x040fe40003f66270 */
[----:B------:R-:W-:-:S02]  /*11d30*/  ISETP.GE.AND P2, PT, R2, R248, PT ;  /* 0x000000f80200720c */ /* 0x000fc40003f46270 */
[C---:B------:R-:W-:Y:S02]  /*11d40*/  ISETP.GE.AND P1, PT, R2.reuse, R249, PT ;  /* 0x000000f90200720c */ /* 0x040fe40003f26270 */
[----:B------:R-:W-:Y:S01]  /*11d50*/  ISETP.GE.AND P4, PT, R2, R247, PT ;  /* 0x000000f70200720c */ /* 0x000fe20003f86270 */
[----:B-1----:R-:W-:Y:S01]  /*11d60*/  FMUL.FTZ R3, R56, UR22 ;  /* 0x0000001638037c20 */ /* 0x002fe20008410000 */
[C---:B------:R-:W-:Y:S02]  /*11d70*/  ISETP.LT.OR P3, PT, R2.reuse, R245, P3 ;  /* 0x000000f50200720c */ /* 0x040fe40001f61670 */
[C---:B------:R-:W-:Y:S01]  /*11d80*/  ISETP.LT.OR P2, PT, R2.reuse, R244, P2 ;  /* 0x000000f40200720c */ /* 0x040fe20001741670 */
[----:B------:R1:W1:Y:S01]  /*11d90*/  MUFU.TANH R12, R3 ;  /* 0x00000003000c7308 */ /* 0x0002620000002400 */
[C---:B------:R-:W-:Y:S02]  /*11da0*/  ISETP.LT.OR P1, PT, R2.reuse, R246, P1 ;  /* 0x000000f60200720c */ /* 0x040fe40000f21670 */
[----:B------:R-:W-:Y:S01]  /*11db0*/  ISETP.LT.OR P4, PT, R2, R243, P4 ;  /* 0x000000f30200720c */ /* 0x000fe20002781670 */
[----:B------:R-:W-:Y:S01]  /*11dc0*/  VIADD R2, R0, 0x29 ;  /* 0x0000002900027836 */ /* 0x000fe20000000000 */
[----:B----4-:R-:W-:-:S04]  /*11dd0*/  FSEL R32, R21, -INF , !P5 ;  /* 0xff80000015207808 */ /* 0x010fc80006800000 */
[C---:B------:R-:W-:Y:S02]  /*11de0*/  ISETP.GE.AND P0, PT, R2.reuse, R250, PT ;  /* 0x000000fa0200720c */ /* 0x040fe40003f06270 */
[C---:B------:R-:W-:Y:S02]  /*11df0*/  ISETP.GE.AND P6, PT, R2.reuse, R248, PT ;  /* 0x000000f80200720c */ /* 0x040fe40003fc6270 */
[C---:B------:R-:W-:Y:S02]  /*11e00*/  ISETP.GE.AND P5, PT, R2.reuse, R249, PT ;  /* 0x000000f90200720c */ /* 0x040fe40003fa6270 */
[----:B------:R-:W-:Y:S01]  /*11e10*/  ISETP.LT.OR P0, PT, R2, R245, P0 ;  /* 0x000000f50200720c */ /* 0x000fe20000701670 */
[----:B-1----:R-:W-:Y:S01]  /*11e20*/  FMUL.FTZ R3, R57, UR22 ;  /* 0x0000001639037c20 */ /* 0x002fe20008410000 */
[----:B------:R-:W-:Y:S02]  /*11e30*/  FSEL R252, R12, -INF , !P3 ;  /* 0xff8000000cfc7808 */ /* 0x000fe40005800000 */
[C---:B------:R-:W-:Y:S01]  /*11e40*/  ISETP.GE.AND P3, PT, R2.reuse, R247, PT ;  /* 0x000000f70200720c */ /* 0x040fe20003f66270 */
[----:B------:R1:W-:Y:S01]  /*11e50*/  MUFU.TANH R25, R3 ;  /* 0x0000000300197308 */ /* 0x0003e20000002400 */
[----:B------:R-:W-:-:S02]  /*11e60*/  ISETP.LT.OR P6, PT, R2, R244, P6 ;  /* 0x000000f40200720c */ /* 0x000fc400037c1670 */
[C---:B------:R-:W-:Y:S02]  /*11e70*/  ISETP.LT.OR P5, PT, R2.reuse, R246, P5 ;  /* 0x000000f60200720c */ /* 0x040fe40002fa1670 */
[----:B------:R-:W-:Y:S02]  /*11e80*/  ISETP.LT.OR P3, PT, R2, R243, P3 ;  /* 0x000000f30200720c */ /* 0x000fe40001f61670 */
[----:B------:R-:W-:Y:S01]  /*11e90*/  IADD3 R2, R0, 0x30, RZ ;  /* 0x0000003000027810 */ /* 0x000fe20007ffe0ff */
[----:B-1----:R-:W-:-:S04]  /*11ea0*/  FMUL.FTZ R3, R58, UR22 ;  /* 0x000000163a037c20 */ /* 0x002fc80008410000 */
[----:B------:R1:W4:Y:S02]  /*11eb0*/  MUFU.TANH R6, R3 ;  /* 0x0000000300067308 */ /* 0x0003240000002400 */
[----:B-1----:R-:W-:Y:S01]  /*11ec0*/  FMUL.FTZ R3, R59, UR22 ;  /* 0x000000163b037c20 */ /* 0x002fe20008410000 */
[----:B----4-:R-:W-:Y:S02]  /*11ed0*/  FSEL R223, R6, -INF , !P2 ;  /* 0xff80000006df7808 */ /* 0x010fe40005000000 */
[----:B------:R-:W-:-:S03]  /*11ee0*/  ISETP.GE.AND P2, PT, R2, R250, PT ;  /* 0x000000fa0200720c */ /* 0x000fc60003f46270 */
[----:B------:R1:W4:Y:S01]  /*11ef0*/  MUFU.TANH R27, R3 ;  /* 0x00000003001b7308 */ /* 0x0003220000002400 */
[----:B------:R-:W-:Y:S01]  /*11f00*/  ISETP.LT.OR P2, PT, R2, R245, P2 ;  /* 0x000000f50200720c */ /* 0x000fe20001741670 */
[----:B-1----:R-:W-:Y:S01]  /*11f10*/  FMUL.FTZ R3, R132, UR22 ;  /* 0x0000001684037c20 */ /* 0x002fe20008410000 */
[----:B------:R-:W-:Y:S02]  /*11f20*/  FSEL R132, R25, -INF , !P0 ;  /* 0xff80000019847808 */ /* 0x000fe40004000000 */
[----:B------:R-:W-:-:S03]  /*11f30*/  ISETP.GE.AND P0, PT, R2, R247, PT ;  /* 0x000000f70200720c */ /* 0x000fc60003f06270 */
[----:B------:R1:W2:Y:S01]  /*11f40*/  MUFU.TANH R5, R3 ;  /* 0x0000000300057308 */ /* 0x0002a20000002400 */
[----:B----4-:R-:W-:Y:S02]  /*11f50*/  FSEL R30, R27, -INF , !P6 ;  /* 0xff8000001b1e7808 */ /* 0x010fe40007000000 */
[C---:B------:R-:W-:Y:S01]  /*11f60*/  ISETP.LT.OR P0, PT, R2.reuse, R243, P0 ;  /* 0x000000f30200720c */ /* 0x040fe20000701670 */
[----:B-1----:R-:W-:Y:S01]  /*11f70*/  FMUL.FTZ R3, R133, UR22 ;  /* 0x0000001685037c20 */ /* 0x002fe20008410000 */
[----:B--2---:R-:W-:Y:S01]  /*11f80*/  FSEL R36, R5, -INF , !P1 ;  /* 0xff80000005247808 */ /* 0x004fe20004800000 */
[----:B------:R-:W-:Y:S01]  /*11f90*/  FMUL.FTZ R5, R49, UR22 ;  /* 0x0000001631057c20 */ /* 0x000fe20008410000 */
[C---:B------:R-:W-:Y:S01]  /*11fa0*/  ISETP.GE.AND P1, PT, R2.reuse, R248, PT ;  /* 0x000000f80200720c */ /* 0x040fe20003f26270 */
[----:B------:R1:W2:Y:S03]  /*11fb0*/  MUFU.TANH R24, R3 ;  /* 0x0000000300187308 */ /* 0x0002a60000002400 */
[----:B------:R-:W-:-:S05]  /*11fc0*/  ISETP.LT.OR P1, PT, R2, R244, P1 ;  /* 0x000000f40200720c */ /* 0x000fca0000f21670 */
[----:B------:R-:W-:Y:S01]  /*11fd0*/  MUFU.TANH R5, R5 ;  /* 0x0000000500057308 */ /* 0x000fe20000002400 */
[----:B-1----:R-:W-:Y:S01]  /*11fe0*/  FMUL.FTZ R3, R134, UR22 ;  /* 0x0000001686037c20 */ /* 0x002fe20008410000 */
[----:B--2---:R-:W-:-:S06]  /*11ff0*/  FSEL R49, R24, -INF , !P5 ;  /* 0xff80000018317808 */ /* 0x004fcc0006800000 */
[----:B------:R1:W2:Y:S02]  /*12000*/  MUFU.TANH R4, R3 ;  /* 0x0000000300047308 */ /* 0x0002a40000002400 */
[----:B-1----:R-:W-:Y:S01]  /*12010*/  FMUL.FTZ R3, R60, UR22 ;  /* 0x000000163c037c20 */ /* 0x002fe20008410000 */
[----:B--2---:R-:W-:Y:S02]  /*12020*/  FSEL R46, R4, -INF , !P4 ;  /* 0xff800000042e7808 */ /* 0x004fe40006000000 */
[----:B------:R-:W-:-:S03]  /*12030*/  ISETP.GE.AND P4, PT, R2, R249, PT ;  /* 0x000000f90200720c */ /* 0x000fc60003f86270 */
[----:B------:R1:W2:Y:S01]  /*12040*/  MUFU.TANH R21, R3 ;  /* 0x0000000300157308 */ /* 0x0002a20000002400 */
[----:B------:R-:W-:Y:S02]  /*12050*/  IADD3 R4, R0, 0x38, RZ ;  /* 0x0000003800047810 */ /* 0x000fe40007ffe0ff */
[----:B------:R-:W-:Y:S01]  /*12060*/  ISETP.LT.OR P4, PT, R2, R246, P4 ;  /* 0x000000f60200720c */ /* 0x000fe20002781670 */
[----:B------:R-:W-:Y:S01]  /*12070*/  VIADD R2, R0, 0x31 ;  /* 0x0000003100027836 */ /* 0x000fe20000000000 */
[----:B------:R-:W-:-:S04]  /*12080*/  ISETP.GE.AND P5, PT, R4, R250, PT ;  /* 0x000000fa0400720c */ /* 0x000fc80003fa6270 */
[----:B------:R-:W-:Y:S02]  /*12090*/  ISETP.GE.AND P6, PT, R2, R250, PT ;  /* 0x000000fa0200720c */ /* 0x000fe40003fc6270 */
[-C--:B------:R-:W-:Y:S02]  /*120a0*/  ISETP.LT.OR P5, PT, R4, R245.reuse, P5 ;  /* 0x000000f50400720c */ /* 0x080fe40002fa1670 */
[----:B------:R-:W-:Y:S01]  /*120b0*/  ISETP.LT.OR P6, PT, R2, R245, P6 ;  /* 0x000000f50200720c */ /* 0x000fe200037c1670 */
[----:B-1----:R-:W-:Y:S01]  /*120c0*/  FMUL.FTZ R3, R61, UR22 ;  /* 0x000000163d037c20 */ /* 0x002fe20008410000 */
[----:B--2---:R-:W-:-:S03]  /*120d0*/  FSEL R41, R21, -INF , !P2 ;  /* 0xff80000015297808 */ /* 0x004fc60005000000 */
[----:B------:R1:W2:Y:S02]  /*120e0*/  MUFU.TANH R12, R3 ;  /* 0x00000003000c7308 */ /* 0x0002a40000002400 */
[----:B-1----:R-:W-:Y:S01]  /*120f0*/  FMUL.FTZ R3, R48, UR22 ;  /* 0x0000001630037c20 */ /* 0x002fe20008410000 */
[----:B--2---:R-:W-:Y:S02]  /*12100*/  FSEL R234, R12, -INF , !P6 ;  /* 0xff8000000cea7808 */ /* 0x004fe40007000000 */
[----:B------:R-:W-:-:S03]  /*12110*/  ISETP.GE.AND P6, PT, R2, R248, PT ;  /* 0x000000f80200720c */ /* 0x000fc60003fc6270 */
[----:B------:R1:W2:Y:S01]  /*12120*/  MUFU.TANH R6, R3 ;  /* 0x0000000300067308 */ /* 0x0002a20000002400 */
[----:B------:R-:W-:Y:S01]  /*12130*/  ISETP.LT.OR P6, PT, R2, R244, P6 ;  /* 0x000000f40200720c */ /* 0x000fe200037c1670 */
[----:B-1----:R-:W-:Y:S01]  /*12140*/  VIADD R3, R0, 0x39 ;  /* 0x0000003900037836 */ /* 0x002fe20000000000 */
[----:B------:R-:W-:Y:S02]  /*12150*/  FMNMX.FTZ R0, R224, R13, !PT ;  /* 0x0000000de0007209 */ /* 0x000fe40007810000 */
[----:B--2---:R-:W-:Y:S01]  /*12160*/  FSEL R233, R6, -INF , !P5 ;  /* 0xff80000006e97808 */ /* 0x004fe20006800000 */
[----:B------:R-:W-:Y:S01]  /*12170*/  FMUL.FTZ R6, R51, UR22 ;  /* 0x0000001633067c20 */ /* 0x000fe20008410000 */
[----:B------:R-:W-:Y:S01]  /*12180*/  FMNMX.FTZ R0, R10, R0, !PT ;  /* 0x000000000a007209 */ /* 0x000fe20007810000 */
[----:B------:R-:W-:Y:S01]  /*12190*/  IMAD.MOV.U32 R51, RZ, RZ, R46 ;  /* 0x000000ffff337224 */ /* 0x000fe200078e002e */
[----:B------:R-:W-:Y:S02]  /*121a0*/  ISETP.GE.AND P2, PT, R3, R250, PT ;  /* 0x000000fa0300720c */ /* 0x000fe40003f46270 */
[----:B------:R-:W-:-:S02]  /*121b0*/  FMNMX.FTZ R0, R11, R0, !PT ;  /* 0x000000000b007209 */ /* 0x000fc40007810000 */
[----:B------:R-:W-:Y:S02]  /*121c0*/  ISETP.LT.OR P2, PT, R3, R245, P2 ;  /* 0x000000f50300720c */ /* 0x000fe40001741670 */
[----:B------:R-:W-:Y:S02]  /*121d0*/  FMNMX.FTZ R0, R7, R0, !PT ;  /* 0x0000000007007209 */ /* 0x000fe40007810000 */
[----:B------:R-:W-:Y:S01]  /*121e0*/  FSEL R43, R5, -INF , !P2 ;  /* 0xff800000052b7808 */ /* 0x000fe20005000000 */
[----:B------:R-:W-:Y:S01]  /*121f0*/  FMUL.FTZ R5, R62, UR22 ;  /* 0x000000163e057c20 */ /* 0x000fe20008410000 */
[----:B------:R-:W-:Y:S02]  /*12200*/  FMNMX.FTZ R0, R52, R0, !PT ;  /* 0x0000000034007209 */ /* 0x000fe40007810000 */
[C---:B------:R-:W-:Y:S01]  /*12210*/  ISETP.GE.AND P5, PT, R2.reuse, R249, PT ;  /* 0x000000f90200720c */ /* 0x040fe20003fa6270 */
[----:B------:R1:W-:Y:S01]  /*12220*/  MUFU.TANH R25, R5 ;  /* 0x0000000500197308 */ /* 0x0003e20000002400 */
        /* <DEDUP_REMOVED lines=8> */
[----:B------:R-:W-:Y:S01]  /*122b0*/  FMNMX.FTZ R2, R231, R2, !PT ;  /* 0x00000002e7027209 */ /* 0x000fe20007810000 */
[----:B-1----:R-:W-:Y:S01]  /*122c0*/  FMUL.FTZ R5, R63, UR22 ;  /* 0x000000163f057c20 */ /* 0x002fe20008410000 */
[----:B------:R-:W-:Y:S02]  /*122d0*/  FMNMX.FTZ R0, R9, R0, !PT ;  /* 0x0000000009007209 */ /* 0x000fe40007810000 */
[----:B------:R-:W-:Y:S01]  /*122e0*/  FMNMX.FTZ R2, R33, R2, !PT ;  /* 0x0000000221027209 */ /* 0x000fe20007810000 */
[----:B------:R1:W2:Y:S01]  /*122f0*/  MUFU.TANH R21, R5 ;  /* 0x0000000500157308 */ /* 0x0002a20000002400 */
        /* <DEDUP_REMOVED lines=8> */
[----:B-1----:R-:W-:Y:S01]  /*12380*/  FMUL.FTZ R5, R50, UR22 ;  /* 0x0000001632057c20 */ /* 0x002fe20008410000 */
[----:B------:R-:W-:Y:S01]  /*12390*/  FMNMX.FTZ R0, R138, R0, !PT ;  /* 0x000000008a007209 */ /* 0x000fe20007810000 */
[----:B------:R-:W1:Y:S01]  /*123a0*/  MUFU.TANH R12, R6 ;  /* 0x00000006000c7308 */ /* 0x000e620000002400 */
[----:B--2---:R-:W-:-:S02]  /*123b0*/  FSEL R35, R21, -INF , !P6 ;  /* 0xff80000015237808 */ /* 0x004fc40007000000 */
[----:B------:R-:W-:Y:S02]  /*123c0*/  FMNMX.FTZ R0, R204, R0, !PT ;  /* 0x00000000cc007209 */ /* 0x000fe40007810000 */
[----:B------:R-:W-:-:S03]  /*123d0*/  MOV R50, R223 ;  /* 0x000000df00327202 */ /* 0x000fc60000000f00 */
[----:B------:R2:W4:Y:S02]  /*123e0*/  MUFU.TANH R24, R5 ;  /* 0x0000000500187308 */ /* 0x0005240000002400 */
[----:B--2---:R-:W-:Y:S02]  /*123f0*/  FMNMX.FTZ R5, R233, R2, !PT ;  /* 0x00000002e9057209 */ /* 0x004fe40007810000 */
[----:B------:R-:W-:Y:S02]  /*12400*/  FMNMX.FTZ R2, R42, R0, !PT ;  /* 0x000000002a027209 */ /* 0x000fe40007810000 */
[----:B------:R-:W-:-:S05]  /*12410*/  FMNMX.FTZ R0, R43, R5, !PT ;  /* 0x000000052b007209 */ /* 0x000fca0007810000 */
[----:B------:R-:W2:Y:S01]  /*12420*/  SHFL.BFLY PT, R6, R0, 0x2, 0x1f ;  /* 0x0c401f0000067f89 */ /* 0x000ea200000e0000 */
[----:B------:R-:W-:Y:S01]  /*12430*/  ISETP.GE.AND P6, PT, R3, R248, PT ;  /* 0x000000f80300720c */ /* 0x000fe20003fc6270 */
[----:B------:R-:W-:-:S03]  /*12440*/  FMUL.FTZ R5, R64, UR22 ;  /* 0x0000001640057c20 */ /* 0x000fc60008410000 */
[----:B------:R-:W-:Y:S01]  /*12450*/  ISETP.LT.OR P6, PT, R3, R244, P6 ;  /* 0x000000f40300720c */ /* 0x000fe200037c1670 */
[----:B------:R3:W4:Y:S01]  /*12460*/  MUFU.TANH R21, R5 ;  /* 0x0000000500157308 */ /* 0x0007220000002400 */
[----:B------:R-:W-:Y:S02]  /*12470*/  FSEL R29, R25, -INF , !P1 ;  /* 0xff800000191d7808 */ /* 0x000fe40004800000 */
[----:B-1----:R-:W-:Y:S02]  /*12480*/  FSEL R230, R12, -INF , !P6 ;  /* 0xff8000000ce67808 */ /* 0x002fe40007000000 */
[----:B------:R-:W-:Y:S02]  /*12490*/  ISETP.GE.AND P1, PT, R4, R248, PT ;  /* 0x000000f80400720c */ /* 0x000fe40003f26270 */
[----:B------:R-:W-:Y:S01]  /*124a0*/  FMNMX.FTZ R2, R50, R2, !PT ;  /* 0x0000000232027209 */ /* 0x000fe20007810000 */
[----:B---3--:R-:W-:-:S04]  /*124b0*/  FMUL.FTZ R5, R65, UR22 ;  /* 0x0000001641057c20 */ /* 0x008fc80008410000 */
[----:B------:R-:W1:Y:S01]  /*124c0*/  MUFU.TANH R12, R5 ;  /* 0x00000005000c7308 */ /* 0x000e620000002400 */
[----:B--2---:R-:W-:Y:S02]  /*124d0*/  FMNMX.FTZ R0, R0, R6, !PT ;  /* 0x0000000600007209 */ /* 0x004fe40007810000 */
[----:B------:R-:W-:Y:S02]  /*124e0*/  ISETP.LT.OR P1, PT, R4, R244, P1 ;  /* 0x000000f40400720c */ /* 0x000fe40000f21670 */
[----:B------:R-:W-:Y:S01]  /*124f0*/  FMNMX.FTZ R2, R30, R2, !PT ;  /* 0x000000021e027209 */ /* 0x000fe20007810000 */
[----:B------:R-:W2:Y:S01]  /*12500*/  SHFL.BFLY PT, R6, R0, 0x1, 0x1f ;  /* 0x0c201f0000067f89 */ /* 0x000ea200000e0000 */
[----:B----4-:R-:W-:Y:S02]  /*12510*/  FSEL R37, R24, -INF , !P1 ;  /* 0xff80000018257808 */ /* 0x010fe40004800000 */
[C---:B------:R-:W-:Y:S02]  /*12520*/  ISETP.GE.AND P6, PT, R4.reuse, R249, PT ;  /* 0x000000f90400720c */ /* 0x040fe40003fc6270 */
[----:B------:R-:W-:-:S02]  /*12530*/  ISETP.GE.AND P1, PT, R4, R247, PT ;  /* 0x000000f70400720c */ /* 0x000fc40003f26270 */
[----:B------:R-:W-:Y:S02]  /*12540*/  FMNMX.FTZ R2, R29, R2, !PT ;  /* 0x000000021d027209 */ /* 0x000fe40007810000 */
[C---:B------:R-:W-:Y:S02]  /*12550*/  ISETP.LT.OR P6, PT, R4.reuse, R246, P6 ;  /* 0x000000f60400720c */ /* 0x040fe400037c1670 */
[----:B------:R-:W-:Y:S02]  /*12560*/  ISETP.LT.OR P1, PT, R4, R243, P1 ;  /* 0x000000f30400720c */ /* 0x000fe40000f21670 */
[----:B------:R-:W-:Y:S02]  /*12570*/  FMNMX.FTZ R4, R206, R20, !PT ;  /* 0x00000014ce047209 */ /* 0x000fe40007810000 */
[----:B------:R-:W-:Y:S02]  /*12580*/  FMNMX.FTZ R2, R35, R2, !PT ;  /* 0x0000000223027209 */ /* 0x000fe40007810000 */
[----:B------:R-:W-:-:S02]  /*12590*/  FSEL R239, R21, -INF , !P4 ;  /* 0xff80000015ef7808 */ /* 0x000fc40006000000 */
[----:B-1----:R-:W-:Y:S02]  /*125a0*/  FSEL R238, R12, -INF , !P5 ;  /* 0xff8000000cee7808 */ /* 0x002fe40006800000 */
[C---:B------:R-:W-:Y:S02]  /*125b0*/  ISETP.GE.AND P4, PT, R3.reuse, R249, PT ;  /* 0x000000f90300720c */ /* 0x040fe40003f86270 */
[----:B------:R-:W-:Y:S02]  /*125c0*/  ISETP.GE.AND P5, PT, R3, R247, PT ;  /* 0x000000f70300720c */ /* 0x000fe40003fa6270 */
[----:B------:R-:W-:Y:S02]  /*125d0*/  FMNMX.FTZ R4, R17, R4, !PT ;  /* 0x0000000411047209 */ /* 0x000fe40007810000 */
[----:B------:R-:W-:Y:S02]  /*125e0*/  FMNMX.FTZ R2, R37, R2, !PT ;  /* 0x0000000225027209 */ /* 0x000fe40007810000 */
[----:B------:R-:W-:-:S02]  /*125f0*/  ISETP.LT.OR P4, PT, R3, R246, P4 ;  /* 0x000000f60300720c */ /* 0x000fc40002781670 */
[----:B------:R-:W-:Y:S02]  /*12600*/  ISETP.LT.OR P5, PT, R3, R243, P5 ;  /* 0x000000f30300720c */ /* 0x000fe40002fa1670 */
[----:B------:R-:W-:Y:S02]  /*12610*/  FMNMX.FTZ R3, R15, R4, !PT ;  /* 0x000000040f037209 */ /* 0x000fe40007810000 */
[----:B------:R-:W-:Y:S02]  /*12620*/  FMNMX.FTZ R2, R230, R2, !PT ;  /* 0x00000002e6027209 */ /* 0x000fe40007810000 */
[----:B------:R-:W-:Y:S01]  /*12630*/  FMNMX.FTZ R3, R14, R3, !PT ;  /* 0x000000030e037209 */ /* 0x000fe20007810000 */
[----:B------:R-:W-:Y:S02]  /*12640*/  FMUL.FTZ R4, R135, UR22 ;  /* 0x0000001687047c20 */ /* 0x000fe40008410000 */
[----:B------:R-:W1:Y:S01]  /*12650*/  SHFL.BFLY PT, R5, R2, 0x2, 0x1f ;  /* 0x0c401f0002057f89 */ /* 0x000e6200000e0000 */
[----:B------:R-:W-:Y:S01]  /*12660*/  FMNMX.FTZ R3, R54, R3, !PT ;  /* 0x0000000336037209 */ /* 0x000fe20007810000 */
[----:B------:R3:W-:Y:S01]  /*12670*/  MUFU.TANH R24, R4 ;  /* 0x0000000400187308 */ /* 0x0007e20000002400 */
[----:B--2---:R-:W-:-:S02]  /*12680*/  FMNMX.FTZ R137, R0, R6, !PT ;  /* 0x0000000600897209 */ /* 0x004fc40007810000 */
[----:B------:R-:W-:Y:S02]  /*12690*/  FMNMX.FTZ R0, R205, R22, !PT ;  /* 0x00000016cd007209 */ /* 0x000fe40007810000 */
[----:B------:R-:W-:Y:S02]  /*126a0*/  FMNMX.FTZ R3, R47, R3, !PT ;  /* 0x000000032f037209 */ /* 0x000fe40007810000 */
[----:B------:R-:W-:Y:S01]  /*126b0*/  FMNMX.FTZ R0, R23, R0, !PT ;  /* 0x0000000017007209 */ /* 0x000fe20007810000 */
[----:B---3--:R-:W-:-:S04]  /*126c0*/  FMUL.FTZ R4, R216, UR22 ;  /* 0x00000016d8047c20 */ /* 0x008fc80008410000 */
[----:B------:R2:W3:Y:S01]  /*126d0*/  MUFU.TANH R6, R4 ;  /* 0x0000000400067308 */ /* 0x0004e20000002400 */
[----:B------:R-:W-:-:S04]  /*126e0*/  FMNMX.FTZ R0, R16, R0, !PT ;  /* 0x0000000010007209 */ /* 0x000fc80007810000 */
[----:B------:R-:W-:Y:S02]  /*126f0*/  FMNMX.FTZ R0, R26, R0, !PT ;  /* 0x000000001a007209 */ /* 0x000fe40007810000 */
[----:B--2---:R-:W-:-:S04]  /*12700*/  FMNMX.FTZ R4, R214, R3, !PT ;  /* 0x00000003d6047209 */ /* 0x004fc80007810000 */
[----:B------:R-:W-:Y:S01]  /*12710*/  FMNMX.FTZ R4, R139, R4, !PT ;  /* 0x000000048b047209 */ /* 0x000fe20007810000 */
[----:B------:R-:W-:-:S03]  /*12720*/  FMUL.FTZ R3, R217, UR22 ;  /* 0x00000016d9037c20 */ /* 0x000fc60008410000 */
[----:B------:R-:W-:Y:S02]  /*12730*/  FMNMX.FTZ R4, R40, R4, !PT ;  /* 0x0000000428047209 */ /* 0x000fe40007810000 */
[----:B------:R-:W-:Y:S02]  /*12740*/  FMNMX.FTZ R0, R222, R0, !PT ;  /* 0x00000000de007209 */ /* 0x000fe40007810000 */
[----:B------:R-:W-:Y:S02]  /*12750*/  FMNMX.FTZ R4, R38, R4, !PT ;  /* 0x0000000426047209 */ /* 0x000fe40007810000 */
[----:B-1----:R-:W-:Y:S02]  /*12760*/  FMNMX.FTZ R2, R2, R5, !PT ;  /* 0x0000000502027209 */ /* 0x002fe40007810000 */
[----:B------:R1:W2:Y:S01]  /*12770*/  MUFU.TANH R5, R3 ;  /* 0x0000000300057308 */ /* 0x0002a20000002400 */
[----:B------:R-:W-:Y:S02]  /*12780*/  FMNMX.FTZ R0, R221, R0, !PT ;  /* 0x00000000dd007209 */ /* 0x000fe40007810000 */
[----:B------:R-:W-:-:S02]  /*12790*/  FMNMX.FTZ R4, R36, R4, !PT ;  /* 0x0000000424047209 */ /* 0x000fc40007810000 */
[----:B------:R-:W-:Y:S02]  /*127a0*/  FMNMX.FTZ R0, R220, R0, !PT ;  /* 0x00000000dc007209 */ /* 0x000fe40007810000 */
[----:B------:R-:W-:Y:S02]  /*127b0*/  FMNMX.FTZ R4, R49, R4, !PT ;  /* 0x0000000431047209 */ /* 0x000fe40007810000 */
[----:B------:R-:W-:Y:S02]  /*127c0*/  FMNMX.FTZ R0, R215, R0, !PT ;  /* 0x00000000d7007209 */ /* 0x000fe40007810000 */
[----:B------:R-:W-:Y:S01]  /*127d0*/  FMNMX.FTZ R4, R239, R4, !PT ;  /* 0x00000004ef047209 */ /* 0x000fe20007810000 */
[----:B-1----:R-:W-:Y:S01]  /*127e0*/  FMUL.FTZ R3, R66, UR22 ;  /* 0x0000001642037c20 */ /* 0x002fe20008410000 */
[----:B------:R-:W-:-:S03]  /*127f0*/  FMNMX.FTZ R0, R235, R0, !PT ;  /* 0x00000000eb007209 */ /* 0x000fc60007810000 */
[----:B------:R1:W4:Y:S01]  /*12800*/  MUFU.TANH R21, R3 ;  /* 0x0000000300157308 */ /* 0x0003220000002400 */
[----:B---3--:R-:W-:Y:S02]  /*12810*/  FSEL R34, R6, -INF , !P6 ;  /* 0xff80000006227808 */ /* 0x008fe40007000000 */
[----:B------:R-:W-:Y:S02]  /*12820*/  FMNMX.FTZ R4, R238, R4, !PT ;  /* 0x00000004ee047209 */ /* 0x000fe40007810000 */
[----:B------:R-:W-:Y:S02]  /*12830*/  FMNMX.FTZ R0, R32, R0, !PT ;  /* 0x0000000020007209 */ /* 0x000fe40007810000 */
[----:B--2---:R-:W-:Y:S02]  /*12840*/  FSEL R237, R5, -INF , !P4 ;  /* 0xff80000005ed7808 */ /* 0x004fe40006000000 */
[----:B------:R-:W-:Y:S01]  /*12850*/  FMNMX.FTZ R4, R34, R4, !PT ;  /* 0x0000000422047209 */ /* 0x000fe20007810000 */
[----:B-1----:R-:W-:-:S04]  /*12860*/  FMUL.FTZ R3, R67, UR22 ;  /* 0x0000001643037c20 */ /* 0x002fc80008410000 */
[----:B------:R1:W2:Y:S01]  /*12870*/  MUFU.TANH R12, R3 ;  /* 0x00000003000c7308 */ /* 0x0002a20000002400 */
[----:B------:R-:W-:Y:S01]  /*12880*/  FMUL.FTZ R5, R219, UR22 ;  /* 0x00000016db057c20 */ /* 0x000fe20008410000 */
[----:B------:R-:W-:Y:S01]  /*12890*/  FSEL R236, R24, -INF , !P3 ;  /* 0xff80000018ec7808 */ /* 0x000fe20005800000 */
[----:B-1----:R-:W-:-:S05]  /*128a0*/  FMUL.FTZ R3, R218, UR22 ;  /* 0x00000016da037c20 */ /* 0x002fca0008410000 */
[----:B------:R1:W3:Y:S01]  /*128b0*/  MUFU.TANH R6, R3 ;  /* 0x0000000300067308 */ /* 0x0002e20000002400 */
[----:B----4-:R-:W-:-:S07]  /*128c0*/  FSEL R56, R21, -INF , !P0 ;  /* 0xff80000015387808 */ /* 0x010fce0004000000 */
[----:B------:R-:W4:Y:S01]  /*128d0*/  MUFU.TANH R5, R5 ;  /* 0x0000000500057308 */ /* 0x000f220000002400 */
[----:B-1----:R-:W-:Y:S02]  /*128e0*/  FMNMX.FTZ R3, R51, R0, !PT ;  /* 0x0000000033037209 */ /* 0x002fe40007810000 */
[----:B------:R-:W-:-:S05]  /*128f0*/  FMNMX.FTZ R0, R237, R4, !PT ;  /* 0x00000004ed007209 */ /* 0x000fca0007810000 */
[----:B------:R-:W1:Y:S01]  /*12900*/  SHFL.BFLY PT, R4, R0, 0x2, 0x1f ;  /* 0x0c401f0000047f89 */ /* 0x000e6200000e0000 */
[----:B------:R-:W-:Y:S02]  /*12910*/  FMNMX.FTZ R3, R236, R3, !PT ;  /* 0x00000003ec037209 */ /* 0x000fe40007810000 */
[----:B--2---:R-:W-:Y:S02]  /*12920*/  FSEL R48, R12, -INF , !P2 ;  /* 0xff8000000c307808 */ /* 0x004fe40005000000 */
[----:B------:R-:W-:Y:S02]  /*12930*/  FMNMX.FTZ R3, R56, R3, !PT ;  /* 0x0000000338037209 */ /* 0x000fe40007810000 */
[----:B---3--:R-:W-:Y:S02]  /*12940*/  FSEL R218, R6, -INF , !P1 ;  /* 0xff80000006da7808 */ /* 0x008fe40004800000 */
[----:B------:R-:W-:Y:S02]  /*12950*/  FMNMX.FTZ R3, R48, R3, !PT ;  /* 0x0000000330037209 */ /* 0x000fe40007810000 */
[----:B----4-:R-:W-:-:S02]  /*12960*/  FSEL R133, R5, -INF , !P5 ;  /* 0xff80000005857808 */ /* 0x010fc40006800000 */
[----:B------:R-:W-:Y:S01]  /*12970*/  FMNMX.FTZ R3, R218, R3, !PT ;  /* 0x00000003da037209 */ /* 0x000fe20007810000 */
[----:B------:R-:W2:Y:S03]  /*12980*/  SHFL.BFLY PT, R136, R2, 0x1, 0x1f ;  /* 0x0c201f0002887f89 */ /* 0x000ea600000e0000 */
[----:B------:R-:W-:Y:S01]  /*12990*/  FMNMX.FTZ R134, R133, R3, !PT ;  /* 0x0000000385867209 */ /* 0x000fe20007810000 */
[C---:B------:R-:W-:Y:S01]  /*129a0*/  FMUL.FTZ R12, R137.reuse, UR23 ;  /* 0x00000017890c7c20 */ /* 0x040fe20008410000 */
[----:B------:R-:W-:Y:S02]  /*129b0*/  FSETP.NEU.FTZ.AND P0, PT, R137, -INF , PT ;  /* 0xff8000008900780b */ /* 0x000fe40003f1d000 */
[----:B-1----:R-:W-:Y:S02]  /*129c0*/  FMNMX.FTZ R0, R0, R4, !PT ;  /* 0x0000000400007209 */ /* 0x002fe40007810000 */
[----:B------:R-:W1:Y:S01]  /*129d0*/  SHFL.BFLY PT, R4, R134, 0x2, 0x1f ;  /* 0x0c401f0086047f89 */ /* 0x000e6200000e0000 */
[----:B------:R-:W-:-:S03]  /*129e0*/  FSEL R12, R12, RZ, P0 ;  /* 0x000000ff0c0c7208 */ /* 0x000fc60000000000 */
[----:B------:R-:W3:Y:S02]  /*129f0*/  SHFL.BFLY PT, R135, R0, 0x1, 0x1f ;  /* 0x0c201f0000877f89 */ /* 0x000ee400000e0000 */
[----:B------:R-:W-:-:S04]  /*12a00*/  FFMA.FTZ R3, R13, UR23, -R12 ;  /* 0x000000170d037c23 */ /* 0x000fc8000801080c */
[----:B------:R4:W-:Y:S01]  /*12a10*/  MUFU.EX2 R25, R3 ;  /* 0x0000000300197308 */ /* 0x0009e20000000800 */
[----:B--2---:R-:W-:Y:S01]  /*12a20*/  FMNMX.FTZ R136, R2, R136, !PT ;  /* 0x0000008802887209 */ /* 0x004fe20007810000 */
[----:B------:R-:W-:-:S03]  /*12a30*/  FFMA.FTZ R2, R11, UR23, -R12 ;  /* 0x000000170b027c23 */ /* 0x000fc6000801080c */
[----:B------:R-:W-:-:S03]  /*12a40*/  FSETP.NEU.FTZ.AND P3, PT, R136, -INF , PT ;  /* 0xff8000008800780b */ /* 0x000fc60003f7d000 */
[----:B------:R2:W-:Y:S01]  /*12a50*/  MUFU.EX2 R223, R2 ;  /* 0x0000000200df7308 */ /* 0x0005e20000000800 */
[----:B----4-:R-:W-:Y:S01]  /*12a60*/  FFMA.FTZ R3, R10, UR23, -R12 ;  /* 0x000000170a037c23 */ /* 0x010fe2000801080c */
[----:B-1----:R-:W-:-:S06]  /*12a70*/  FMNMX.FTZ R134, R134, R4, !PT ;  /* 0x0000000486867209 */ /* 0x002fcc0007810000 */
[----:B------:R1:W-:Y:S01]  /*12a80*/  MUFU.EX2 R217, R3 ;  /* 0x0000000300d97308 */ /* 0x0003e20000000800 */
[----:B------:R-:W4:Y:S01]  /*12a90*/  SHFL.BFLY PT, R4, R134, 0x1, 0x1f ;  /* 0x0c201f0086047f89 */ /* 0x000f2200000e0000 */
[----:B--2---:R-:W-:Y:S01]  /*12aa0*/  FFMA.FTZ R2, R7, UR23, -R12 ;  /* 0x0000001707027c23 */ /* 0x004fe2000801080c */
[----:B---3--:R-:W-:-:S05]  /*12ab0*/  FMNMX.FTZ R135, R0, R135, !PT ;  /* 0x0000008700877209 */ /* 0x008fca0007810000 */
[----:B------:R2:W-:Y:S01]  /*12ac0*/  MUFU.EX2 R60, R2 ;  /* 0x00000002003c7308 */ /* 0x0005e20000000800 */
[----:B-1----:R-:W-:-:S05]  /*12ad0*/  FMUL.FTZ R3, R136, UR23 ;  /* 0x0000001788037c20 */ /* 0x002fca0008410000 */
[----:B------:R-:W-:-:S05]  /*12ae0*/  FSEL R3, R3, RZ, P3 ;  /* 0x000000ff03037208 */ /* 0x000fca0001800000 */
[--C-:B--2---:R-:W-:Y:S01]  /*12af0*/  FFMA.FTZ R2, R18, UR23, -R3.reuse ;  /* 0x0000001712027c23 */ /* 0x104fe20008010803 */
[--C-:B------:R-:W-:Y:S01]  /*12b00*/  FFMA.FTZ R0, R19, UR23, -R3.reuse ;  /* 0x0000001713007c23 */ /* 0x100fe20008010803 */
[C---:B------:R-:W-:Y:S02]  /*12b10*/  FSETP.NEU.FTZ.AND P2, PT, R135.reuse, -INF , PT ;  /* 0xff8000008700780b */ /* 0x040fe40003f5d000 */
[----:B------:R1:W-:Y:S08]  /*12b20*/  MUFU.EX2 R21, R2 ;  /* 0x0000000200157308 */ /* 0x0003f00000000800 */
[----:B------:R2:W-:Y:S01]  /*12b30*/  MUFU.EX2 R28, R0 ;  /* 0x00000000001c7308 */ /* 0x0005e20000000800 */
[----:B-1----:R-:W-:Y:S01]  /*12b40*/  FMUL.FTZ R2, R135, UR23 ;  /* 0x0000001787027c20 */ /* 0x002fe20008410000 */
[----:B--2---:R-:W-:-:S04]  /*12b50*/  FFMA.FTZ R0, R9, UR23, -R3 ;  /* 0x0000001709007c23 */ /* 0x004fc80008010803 */
[----:B------:R-:W-:Y:S02]  /*12b60*/  FSEL R2, R2, RZ, P2 ;  /* 0x000000ff02027208 */ /* 0x000fe40001000000 */
[----:B------:R1:W-:Y:S01]  /*12b70*/  MUFU.EX2 R39, R0 ;  /* 0x0000000000277308 */ /* 0x0003e20000000800 */
[----:B----4-:R-:W-:Y:S02]  /*12b80*/  FMNMX.FTZ R134, R134, R4, !PT ;  /* 0x0000000486867209 */ /* 0x010fe40007810000 */
[----:B------:R-:W-:Y:S01]  /*12b90*/  FFMA.FTZ R4, R15, UR23, -R2 ;  /* 0x000000170f047c23 */ /* 0x000fe20008010802 */
[----:B-1----:R-:W-:-:S04]  /*12ba0*/  FFMA.FTZ R0, R8, UR23, -R3 ;  /* 0x0000001708007c23 */ /* 0x002fc80008010803 */
[----:B------:R1:W-:Y:S01]  /*12bb0*/  MUFU.EX2 R216, R0 ;  /* 0x0000000000d87308 */ /* 0x0003e20000000800 */
[----:B------:R-:W-:Y:S01]  /*12bc0*/  FSETP.NEU.FTZ.AND P1, PT, R134, -INF , PT ;  /* 0xff8000008600780b */ /* 0x000fe20003f3d000 */
[----:B-1----:R-:W-:-:S06]  /*12bd0*/  FFMA.FTZ R0, R20, UR23, -R2 ;  /* 0x0000001714007c23 */ /* 0x002fcc0008010802 */
[----:B------:R1:W-:Y:S08]  /*12be0*/  MUFU.EX2 R46, R0 ;  /* 0x00000000002e7308 */ /* 0x0003f00000000800 */
[----:B------:R2:W-:Y:S01]  /*12bf0*/  MUFU.EX2 R229, R4 ;  /* 0x0000000400e57308 */ /* 0x0005e20000000800 */
[----:B-1----:R-:W-:-:S07]  /*12c00*/  FFMA.FTZ R0, R17, UR23, -R2 ;  /* 0x0000001711007c23 */ /* 0x002fce0008010802 */
[----:B------:R1:W-:Y:S01]  /*12c10*/  MUFU.EX2 R31, R0 ;  /* 0x00000000001f7308 */ /* 0x0003e20000000800 */
[----:B--2---:R-:W-:-:S07]  /*12c20*/  FFMA.FTZ R4, R14, UR23, -R2 ;  /* 0x000000170e047c23 */ /* 0x004fce0008010802 */
[----:B------:R2:W-:Y:S01]  /*12c30*/  MUFU.EX2 R20, R4 ;  /* 0x0000000400147308 */ /* 0x0005e20000000800 */
[----:B-1----:R-:W-:-:S05]  /*12c40*/  FMUL.FTZ R0, R134, UR23 ;  /* 0x0000001786007c20 */ /* 0x002fca0008410000 */
[----:B------:R-:W-:-:S05]  /*12c50*/  FSEL R0, R0, RZ, P1 ;  /* 0x000000ff00007208 */ /* 0x000fca0000800000 */
[----:B--2---:R-:W-:-:S04]  /*12c60*/  FFMA.FTZ R4, R22, UR23, -R0 ;  /* 0x0000001716047c23 */ /* 0x004fc80008010800 */
[----:B------:R1:W-:Y:S01]  /*12c70*/  MUFU.EX2 R27, R4 ;  /* 0x00000004001b7308 */ /* 0x0003e20000000800 */
[----:B------:R-:W-:-:S05]  /*12c80*/  FSEL R5, R137, RZ, P0 ;  /* 0x000000ff89057208 */ /* 0x000fca0000000000 */
[----:B------:R-:W-:Y:S01]  /*12c90*/  FADD.FTZ R5, R224, -R5 ;  /* 0x80000005e0057221 */ /* 0x000fe20000010000 */
[----:B-1----:R-:W-:-:S04]  /*12ca0*/  FFMA.FTZ R4, R23, UR23, -R0 ;  /* 0x0000001717047c23 */ /* 0x002fc80008010800 */
[----:B------:R1:W-:Y:S01]  /*12cb0*/  MUFU.EX2 R232, R4 ;  /* 0x0000000400e87308 */ /* 0x0003e20000000800 */
[----:B------:R-:W-:Y:S01]  /*12cc0*/  FMUL.FTZ R14, R5, UR23 ;  /* 0x00000017050e7c20 */ /* 0x000fe20008410000 */
[----:B-1----:R-:W-:Y:S02]  /*12cd0*/  FFMA.FTZ R4, R16, UR23, -R0 ;  /* 0x0000001710047c23 */ /* 0x002fe40008010800 */
[----:B------:R-:W1:Y:S04]  /*12ce0*/  LDSM.16.MT88.4 R16, [R225+0xc000] ;  /* 0x00c00000e110783b */ /* 0x000e680000004200 */
[----:B------:R2:W-:Y:S02]  /*12cf0*/  MUFU.EX2 R224, R4 ;  /* 0x0000000400e07308 */ /* 0x0005e40000000800 */
[----:B--2---:R-:W-:-:S05]  /*12d00*/  FSEL R4, R136, RZ, P3 ;  /* 0x000000ff88047208 */ /* 0x004fca0001800000 */
[----:B------:R-:W-:Y:S01]  /*12d10*/  FADD.FTZ R5, R207, -R4 ;  /* 0x80000004cf057221 */ /* 0x000fe20000010000 */
[----:B------:R-:W-:-:S03]  /*12d20*/  FSEL R4, R135, RZ, P2 ;  /* 0x000000ff87047208 */ /* 0x000fc60001000000 */
[----:B------:R-:W-:Y:S02]  /*12d30*/  FMUL.FTZ R13, R5, UR23 ;  /* 0x00000017050d7c20 */ /* 0x000fe40008410000 */
[----:B------:R-:W-:Y:S01]  /*12d40*/  FADD.FTZ R5, R206, -R4 ;  /* 0x80000004ce057221 */ /* 0x000fe20000010000 */
[----:B------:R-:W-:-:S05]  /*12d50*/  FSEL R4, R134, RZ, P1 ;  /* 0x000000ff86047208 */ /* 0x000fca0000800000 */
[----:B------:R-:W-:-:S04]  /*12d60*/  FADD.FTZ R4, R205, -R4 ;  /* 0x80000004cd047221 */ /* 0x000fc80000010000 */
[----:B------:R-:W-:Y:S01]  /*12d70*/  FMUL.FTZ R4, R4, UR23 ;  /* 0x0000001704047c20 */ /* 0x000fe20008410000 */
[----:B------:R-:W-:-:S03]  /*12d80*/  FMUL.FTZ R5, R5, UR23 ;  /* 0x0000001705057c20 */ /* 0x000fc60008410000 */
[----:B------:R2:W-:Y:S08]  /*12d90*/  MUFU.EX2 R15, R4 ;  /* 0x00000004000f7308 */ /* 0x0005f00000000800 */
[----:B------:R-:W3:Y:S01]  /*12da0*/  MUFU.EX2 R14, R14 ;  /* 0x0000000e000e7308 */ /* 0x000ee20000000800 */
[----:B--2---:R-:W-:-:S07]  /*12db0*/  FFMA.FTZ R4, R26, UR23, -R0 ;  /* 0x000000171a047c23 */ /* 0x004fce0008010800 */
[----:B------:R-:W2:Y:S08]  /*12dc0*/  MUFU.EX2 R13, R13 ;  /* 0x0000000d000d7308 */ /* 0x000eb00000000800 */
[----:B------:R-:W4:Y:S01]  /*12dd0*/  MUFU.EX2 R24, R5 ;  /* 0x0000000500187308 */ /* 0x000f220000000800 */
[-C--:B---3--:R-:W-:Y:S01]  /*12de0*/  FMUL.FTZ R144, R144, R14.reuse ;  /* 0x0000000e90907220 */ /* 0x088fe20000410000 */
[-C--:B------:R-:W-:Y:S01]  /*12df0*/  FMUL.FTZ R145, R145, R14.reuse ;  /* 0x0000000e91917220 */ /* 0x080fe20000410000 */
[----:B------:R-:W-:Y:S01]  /*12e00*/  F2FP.BF16.F32.PACK_AB R8, R217, R25 ;  /* 0x00000019d908723e */ /* 0x000fe200000010ff */
[----:B------:R-:W-:Y:S01]  /*12e10*/  FMUL.FTZ R142, R142, R15 ;  /* 0x0000000f8e8e7220 */ /* 0x000fe20000410000 */
[----:B------:R-:W-:Y:S01]  /*12e20*/  F2FP.BF16.F32.PACK_AB R9, R28, R21 ;  /* 0x000000151c09723e */ /* 0x000fe200000010ff */
[----:B------:R-:W-:Y:S01]  /*12e30*/  FMUL.FTZ R143, R143, R15 ;  /* 0x0000000f8f8f7220 */ /* 0x000fe20000410000 */
[----:B------:R-:W-:Y:S01]  /*12e40*/  F2FP.BF16.F32.PACK_AB R10, R60, R223 ;  /* 0x000000df3c0a723e */ /* 0x000fe200000010ff */
[----:B------:R3:W1:Y:S01]  /*12e50*/  MUFU.EX2 R22, R4 ;  /* 0x0000000400167308 */ /* 0x0006620000000800 */
[-C--:B--2---:R-:W-:Y:S01]  /*12e60*/  FMUL.FTZ R146, R146, R13.reuse ;  /* 0x0000000d92927220 */ /* 0x084fe20000410000 */
[----:B------:R-:W-:Y:S01]  /*12e70*/  FMUL.FTZ R147, R147, R13 ;  /* 0x0000000d93937220 */ /* 0x000fe20000410000 */
[----:B------:R-:W-:Y:S01]  /*12e80*/  F2FP.BF16.F32.PACK_AB R11, R216, R39 ;  /* 0x00000027d80b723e */ /* 0x000fe200000010ff */
[-C--:B------:R-:W-:Y:S01]  /*12e90*/  FMUL.FTZ R148, R148, R14.reuse ;  /* 0x0000000e94947220 */ /* 0x080fe20000410000 */
[----:B------:R-:W-:Y:S01]  /*12ea0*/  F2FP.BF16.F32.PACK_AB R6, R20, R229 ;  /* 0x000000e51406723e */ /* 0x000fe200000010ff */
[----:B------:R-:W-:Y:S01]  /*12eb0*/  FMUL.FTZ R149, R149, R14 ;  /* 0x0000000e95957220 */ /* 0x000fe20000410000 */
[-C--:B------:R-:W-:Y:S01]  /*12ec0*/  FMUL.FTZ R150, R150, R13.reuse ;  /* 0x0000000d96967220 */ /* 0x080fe20000410000 */
[----:B------:R-:W-:Y:S01]  /*12ed0*/  FMUL.FTZ R151, R151, R13 ;  /* 0x0000000d97977220 */ /* 0x000fe20000410000 */
[-C--:B----4-:R-:W-:Y:S01]  /*12ee0*/  FMUL.FTZ R140, R140, R24.reuse ;  /* 0x000000188c8c7220 */ /* 0x090fe20000410000 */
[-C--:B------:R-:W-:Y:S01]  /*12ef0*/  FMUL.FTZ R141, R141, R24.reuse ;  /* 0x000000188d8d7220 */ /* 0x080fe20000410000 */
[----:B------:R-:W-:Y:S01]  /*12f00*/  F2FP.BF16.F32.PACK_AB R5, R232, R27 ;  /* 0x0000001be805723e */ /* 0x000fe200000010ff */
[-C--:B------:R-:W-:Y:S01]  /*12f10*/  FMUL.FTZ R152, R152, R24.reuse ;  /* 0x0000001898987220 */ /* 0x080fe20000410000 */
[----:B------:R-:W-:Y:S01]  /*12f20*/  FMUL.FTZ R153, R153, R24 ;  /* 0x0000001899997220 */ /* 0x000fe20000410000 */
[-C--:B------:R-:W-:Y:S01]  /*12f30*/  FMUL.FTZ R154, R154, R15.reuse ;  /* 0x0000000f9a9a7220 */ /* 0x080fe20000410000 */
[-C--:B------:R-:W-:Y:S01]  /*12f40*/  FMUL.FTZ R155, R155, R15.reuse ;  /* 0x0000000f9b9b7220 */ /* 0x080fe20000410000 */
[----:B------:R-:W-:Y:S01]  /*12f50*/  IMAD.MOV.U32 R23, RZ, RZ, R56 ;  /* 0x000000ffff177224 */ /* 0x000fe200078e0038 */
[----:B---3--:R-:W-:Y:S01]  /*12f60*/  F2FP.BF16.F32.PACK_AB R4, R31, R46 ;  /* 0x0000002e1f04723e */ /* 0x008fe200000010ff */
[-C--:B------:R-:W-:Y:S01]  /*12f70*/  FMUL.FTZ R158, R158, R15.reuse ;  /* 0x0000000f9e9e7220 */ /* 0x080fe20000410000 */
[----:B-1----:R-:W-:Y:S01]  /*12f80*/  F2FP.BF16.F32.PACK_AB R7, R22, R224 ;  /* 0x000000e01607723e */ /* 0x002fe200000010ff */
[-C--:B------:R-:W-:Y:S01]  /*12f90*/  HMMA.16816.F32.BF16 R144, R8, R16.reuse, R144 ;  /* 0x000000100890723c */ /* 0x080fe20000041890 */
[-C--:B------:R-:W-:Y:S01]  /*12fa0*/  FMUL.FTZ R159, R159, R15.reuse ;  /* 0x0000000f9f9f7220 */ /* 0x080fe20000410000 */
[-C--:B------:R-:W-:Y:S01]  /*12fb0*/  FMUL.FTZ R160, R160, R14.reuse ;  /* 0x0000000ea0a07220 */ /* 0x080fe20000410000 */
[-C--:B------:R-:W-:Y:S01]  /*12fc0*/  FMUL.FTZ R161, R161, R14.reuse ;  /* 0x0000000ea1a17220 */ /* 0x080fe20000410000 */
[-C--:B------:R-:W-:Y:S01]  /*12fd0*/  FMUL.FTZ R164, R164, R14.reuse ;  /* 0x0000000ea4a47220 */ /* 0x080fe20000410000 */
[----:B------:R-:W-:Y:S01]  /*12fe0*/  FMUL.FTZ R165, R165, R14 ;  /* 0x0000000ea5a57220 */ /* 0x000fe20000410000 */
[C---:B------:R-:W-:Y:S01]  /*12ff0*/  HMMA.16816.F32.BF16 R140, R4.reuse, R16, R140 ;  /* 0x00000010048c723c */ /* 0x040fe2000004188c */
[-C--:B------:R-:W-:Y:S01]  /*13000*/  FMUL.FTZ R170, R170, R15.reuse ;  /* 0x0000000faaaa7220 */ /* 0x080fe20000410000 */
[-C--:B------:R-:W-:Y:S01]  /*13010*/  FMUL.FTZ R171, R171, R15.reuse ;  /* 0x0000000fabab7220 */ /* 0x080fe20000410000 */
[----:B------:R-:W-:Y:S01]  /*13020*/  MOV R219, R204 ;  /* 0x000000cc00db7202 */ /* 0x000fe20000000f00 */
[-C--:B------:R-:W-:Y:S01]  /*13030*/  FMUL.FTZ R176, R176, R14.reuse ;  /* 0x0000000eb0b07220 */ /* 0x080fe20000410000 */
[-C--:B------:R-:W-:Y:S01]  /*13040*/  FMUL.FTZ R177, R177, R14.reuse ;  /* 0x0000000eb1b17220 */ /* 0x080fe20000410000 */
[-C--:B------:R-:W-:Y:S01]  /*13050*/  HMMA.16816.F32.BF16 R152, R4, R18.reuse, R152 ;  /* 0x000000120498723c */ /* 0x080fe20000041898 */
[-C--:B------:R-:W-:Y:S01]  /*13060*/  FMUL.FTZ R174, R174, R15.reuse ;  /* 0x0000000faeae7220 */ /* 0x080fe20000410000 */
[-C--:B------:R-:W-:Y:S01]  /*13070*/  FMUL.FTZ R175, R175, R15.reuse ;  /* 0x0000000fafaf7220 */ /* 0x080fe20000410000 */
[-C--:B------:R-:W-:Y:S01]  /*13080*/  FMUL.FTZ R180, R180, R14.reuse ;  /* 0x0000000eb4b47220 */ /* 0x080fe20000410000 */
[----:B------:R-:W-:Y:S01]  /*13090*/  FMUL.FTZ R181, R181, R14 ;  /* 0x0000000eb5b57220 */ /* 0x000fe20000410000 */
[----:B------:R-:W-:Y:S01]  /*130a0*/  FMUL.FTZ R186, R186, R15 ;  /* 0x0000000fbaba7220 */ /* 0x000fe20000410000 */
[----:B------:R-:W-:Y:S01]  /*130b0*/  HMMA.16816.F32.BF16 R56, R8, R18, R148 ;  /* 0x000000120838723c */ /* 0x000fe20000041894 */
[----:B------:R-:W1:Y:S01]  /*130c0*/  LDSM.16.MT88.4 R16, [R226+0xc000] ;  /* 0x00c00000e210783b */ /* 0x000e620000004200 */
[-C--:B------:R-:W-:Y:S01]  /*130d0*/  FMUL.FTZ R156, R156, R24.reuse ;  /* 0x000000189c9c7220 */ /* 0x080fe20000410000 */
[-C--:B------:R-:W-:Y:S01]  /*130e0*/  FMUL.FTZ R157, R157, R24.reuse ;  /* 0x000000189d9d7220 */ /* 0x080fe20000410000 */
        /* <DEDUP_REMOVED lines=17> */
[----:B------:R-:W2:Y:S01]  /*13200*/  LDL.LU R26, [R1+0x40] ;  /* 0x00004000011a7983 */ /* 0x000ea20000300800 */
[-C--:B-1----:R-:W-:Y:S06]  /*13210*/  HMMA.16816.F32.BF16 R204, R4, R16.reuse, R156 ;  /* 0x0000001004cc723c */ /* 0x082fec000004189c */
[----:B------:R-:W-:Y:S06]  /*13220*/  HMMA.16816.F32.BF16 R208, R8, R16, R160 ;  /* 0x0000001008d0723c */ /* 0x000fec00000418a0 */
[-C--:B------:R-:W-:Y:S06]  /*13230*/  HMMA.16816.F32.BF16 R168, R4, R18.reuse, R168 ;  /* 0x0000001204a8723c */ /* 0x080fec00000418a8 */
[C---:B------:R-:W-:Y:S01]  /*13240*/  HMMA.16816.F32.BF16 R156, R8.reuse, R18, R164 ;  /* 0x00000012089c723c */ /* 0x040fe200000418a4 */
[----:B------:R-:W1:Y:S01]  /*13250*/  LDSM.16.MT88.4 R16, [R228+0xc000] ;  /* 0x00c00000e410783b */ /* 0x000e620000004200 */
        /* <DEDUP_REMOVED lines=8> */
[-C--:B-1----:R-:W-:Y:S06]  /*132e0*/  HMMA.16816.F32.BF16 R64, R8, R16.reuse, R176 ;  /* 0x000000100840723c */ /* 0x082fec00000418b0 */
[C---:B------:R-:W-:Y:S06]  /*132f0*/  HMMA.16816.F32.BF16 R172, R4.reuse, R16, R172 ;  /* 0x0000001004ac723c */ /* 0x040fec00000418ac */
        /* <DEDUP_REMOVED lines=11> */
[----:B------:R-:W-:Y:S01]  /*133b0*/  MOV R179, R60 ;  /* 0x0000003c00b37202 */ /* 0x000fe20000000f00 */
[-C--:B-1----:R-:W-:Y:S06]  /*133c0*/  HMMA.16816.F32.BF16 R192, R8, R16.reuse, R192 ;  /* 0x0000001008c0723c */ /* 0x082fec00000418c0 */
[C---:B------:R-:W-:Y:S06]  /*133d0*/  HMMA.16816.F32.BF16 R60, R4.reuse, R16, R188 ;  /* 0x00000010043c723c */ /* 0x040fec00000418bc */
[-C--:B------:R-:W-:Y:S06]  /*133e0*/  HMMA.16816.F32.BF16 R200, R4, R18.reuse, R200 ;  /* 0x0000001204c8723c */ /* 0x080fec00000418c8 */
[----:B------:R-:W-:Y:S01]  /*133f0*/  HMMA.16816.F32.BF16 R196, R8, R18, R196 ;  /* 0x0000001208c4723c */ /* 0x000fe200000418c4 */
[----:B------:R-:W1:Y:S01]  /*13400*/  LDSM.16.MT88.4 R16, [R225+0xe000] ;  /* 0x00e00000e110783b */ /* 0x000e620000004200 */
[-C--:B------:R-:W-:Y:S01]  /*13410*/  FMUL.FTZ R76, R76, R24.reuse ;  /* 0x000000184c4c7220 */ /* 0x080fe20000410000 */
[----:B------:R-:W-:-:S07]  /*13420*/  FMUL.FTZ R77, R77, R24 ;  /* 0x000000184d4d7220 */ /* 0x000fce0000410000 */
[----:B-1----:R-:W-:Y:S01]  /*13430*/  HMMA.16816.F32.BF16 R164, R4, R18, R76 ;  /* 0x0000001204a4723c */ /* 0x002fe2000004184c */
[----:B------:R-:W3:Y:S01]  /*13440*/  LDL.LU R78, [R1+0x58] ;  /* 0x00005800014e7983 */ /* 0x000ee20000300800 */
[-C--:B------:R-:W-:Y:S01]  /*13450*/  FMUL.FTZ R68, R68, R14.reuse ;  /* 0x0000000e44447220 */ /* 0x080fe20000410000 */
[----:B------:R-:W-:Y:S01]  /*13460*/  FMUL.FTZ R69, R69, R14 ;  /* 0x0000000e45457220 */ /* 0x000fe20000410000 */
        /* <DEDUP_REMOVED lines=10> */
[----:B------:R-:W-:Y:S01]  /*13510*/  HMMA.16816.F32.BF16 R148, R8, R16, R68 ;  /* 0x000000100894723c */ /* 0x000fe20000041844 */
[----:B------:R-:W-:-:S05]  /*13520*/  MOV R177, R41 ;  /* 0x0000002900b17202 */ /* 0x000fca0000000f00 */
[----:B------:R-:W-:Y:S01]  /*13530*/  HMMA.16816.F32.BF16 R160, R4, R16, R72 ;  /* 0x0000001004a0723c */ /* 0x000fe20000041848 */
[----:B------:R-:W-:-:S06]  /*13540*/  IMAD.MOV.U32 R70, RZ, RZ, R40 ;  /* 0x000000ffff467224 */ /* 0x000fcc00078e0028 */
[----:B------:R-:W-:Y:S01]  /*13550*/  IMAD.MOV.U32 R73, RZ, RZ, R43 ;  /* 0x000000ffff497224 */ /* 0x000fe200078e002b */
[----:B------:R-:W-:Y:S02]  /*13560*/  MOV R72, R42 ;  /* 0x0000002a00487202 */ /* 0x000fe40000000f00 */
[C---:B------:R-:W-:Y:S01]  /*13570*/  HMMA.16816.F32.BF16 R40, R8.reuse, R18, R80 ;  /* 0x000000120828723c */ /* 0x040fe20000041850 */
[----:B------:R-:W1:Y:S01]  /*13580*/  LDSM.16.MT88.4 R16, [R226+0xe000] ;  /* 0x00e00000e210783b */ /* 0x000e620000004200 */
        /* <DEDUP_REMOVED lines=62> */
[----:B------:R-:W-:Y:S01]  /*13970*/  IMAD.MOV.U32 R76, RZ, RZ, R74 ;  /* 0x000000ffff4c7224 */ /* 0x000fe200078e004a */
[----:B------:R-:W-:Y:S01]  /*13980*/  MOV R74, R69 ;  /* 0x00000045004a7202 */ /* 0x000fe20000000f00 */
[----:B------:R-:W-:Y:S01]  /*13990*/  IMAD.MOV.U32 R69, RZ, RZ, R23 ;  /* 0x000000ffff457224 */ /* 0x000fe200078e0017 */
[----:B------:R-:W-:-:S02]  /*139a0*/  MOV R23, R51 ;  /* 0x0000003300177202 */ /* 0x000fc40000000f00 */
[----:B------:R-:W-:Y:S02]  /*139b0*/  MOV R87, R230 ;  /* 0x000000e600577202 */ /* 0x000fe40000000f00 */
[----:B------:R-:W-:Y:S01]  /*139c0*/  MOV R82, R189 ;  /* 0x000000bd00527202 */ /* 0x000fe20000000f00 */
[----:B------:R-:W-:Y:S02]  /*139d0*/  IMAD.MOV.U32 R189, RZ, RZ, R176 ;  /* 0x000000ffffbd7224 */ /* 0x000fe400078e00b0 */
[----:B------:R-:W-:Y:S01]  /*139e0*/  IMAD.MOV.U32 R81, RZ, RZ, R190 ;  /* 0x000000ffff517224 */ /* 0x000fe200078e00be */
[C---:B-1----:R-:W-:Y:S06]  /*139f0*/  HMMA.16816.F32.BF16 R120, R4.reuse, R16, R120 ;  /* 0x000000100478723c */ /* 0x042fec0000041878 */
[----:B------:R-:W-:Y:S07]  /*13a00*/  HMMA.16816.F32.BF16 R124, R4, R18, R124 ;  /* 0x00000012047c723c */ /* 0x000fee000004187c */
[----:B------:R-:W-:-:S04]  /*13a10*/  FFMA.FTZ R4, R52, UR23, -R12 ;  /* 0x0000001734047c23 */ /* 0x000fc8000801080c */
[----:B------:R1:W-:Y:S01]  /*13a20*/  MUFU.EX2 R51, R4 ;  /* 0x0000000400337308 */ /* 0x0003e20000000800 */
[----:B------:R-:W-:Y:S01]  /*13a30*/  MOV R190, R179 ;  /* 0x000000b300be7202 */ /* 0x000fe20000000f00 */
[----:B-1----:R-:W-:-:S06]  /*13a40*/  FFMA.FTZ R4, R44, UR23, -R12 ;  /* 0x000000172c047c23 */ /* 0x002fcc000801080c */
[----:B------:R1:W-:Y:S01]  /*13a50*/  MUFU.EX2 R52, R4 ;  /* 0x0000000400347308 */ /* 0x0003e20000000800 */
[----:B------:R-:W-:Y:S01]  /*13a60*/  MOV R179, R22 ;  /* 0x0000001600b37202 */ /* 0x000fe20000000f00 */
[----:B------:R-:W-:Y:S02]  /*13a70*/  IMAD.MOV.U32 R22, RZ, RZ, R50 ;  /* 0x000000ffff167224 */ /* 0x000fe400078e0032 */
[----:B-1----:R-:W-:-:S04]  /*13a80*/  FFMA.FTZ R4, R212, UR23, -R12 ;  /* 0x00000017d4047c23 */ /* 0x002fc8000801080c */
[----:B------:R1:W-:Y:S01]  /*13a90*/  MUFU.EX2 R230, R4 ;  /* 0x0000000400e67308 */ /* 0x0003e20000000800 */
[----:B------:R-:W-:Y:S01]  /*13aa0*/  MOV R77, R73 ;  /* 0x00000049004d7202 */ /* 0x000fe20000000f00 */
[----:B------:R-:W-:Y:S01]  /*13ab0*/  IMAD.MOV.U32 R73, RZ, RZ, R70 ;  /* 0x000000ffff497224 */ /* 0x000fe200078e0046 */
[----:B------:R-:W-:Y:S01]  /*13ac0*/  MOV R70, R49 ;  /* 0x0000003100467202 */ /* 0x000fe20000000f00 */
[----:B-1----:R-:W-:-:S04]  /*13ad0*/  FFMA.FTZ R4, R55, UR23, -R12 ;  /* 0x0000001737047c23 */ /* 0x002fc8000801080c */
[----:B------:R1:W-:Y:S02]  /*13ae0*/  MUFU.EX2 R176, R4 ;  /* 0x0000000400b07308 */ /* 0x0003e40000000800 */
[----:B-1----:R-:W-:-:S06]  /*13af0*/  FFMA.FTZ R4, R53, UR23, -R3 ;  /* 0x0000001735047c23 */ /* 0x002fcc0008010803 */
[----:B------:R1:W-:Y:S01]  /*13b00*/  MUFU.EX2 R50, R4 ;  /* 0x0000000400327308 */ /* 0x0003e20000000800 */
[----:B------:R-:W-:Y:S01]  /*13b10*/  MOV R80, R191 ;  /* 0x000000bf00507202 */ /* 0x000fe20000000f00 */
[----:B------:R-:W-:Y:S02]  /*13b20*/  IMAD.MOV.U32 R191, RZ, RZ, R219 ;  /* 0x000000ffffbf7224 */ /* 0x000fe400078e00db */
[----:B--2---:R-:W-:Y:S01]  /*13b30*/  FFMA.FTZ R26, R26, R14, R25 ;  /* 0x0000000e1a1a7223 */ /* 0x004fe20000010019 */
[----:B-1----:R-:W-:-:S04]  /*13b40*/  FFMA.FTZ R4, R45, UR23, -R3 ;  /* 0x000000172d047c23 */ /* 0x002fc80008010803 */
[----:B------:R1:W-:Y:S01]  /*13b50*/  MUFU.EX2 R49, R4 ;  /* 0x0000000400317308 */ /* 0x0003e20000000800 */
[----:B---3--:R-:W-:Y:S01]  /*13b60*/  FFMA.FTZ R25, R78, R13, R21 ;  /* 0x0000000d4e197223 */ /* 0x008fe20000010015 */
[----:B------:R-:W-:Y:S01]  /*13b70*/  IMAD.MOV.U32 R78, RZ, RZ, R72 ;  /* 0x000000ffff4e7224 */ /* 0x000fe200078e0048 */
[----:B------:R-:W-:Y:S01]  /*13b80*/  MOV R72, R71 ;  /* 0x0000004700487202 */ /* 0x000fe20000000f00 */
[----:B------:R-:W-:Y:S02]  /*13b90*/  IMAD.MOV.U32 R71, RZ, RZ, R48 ;  /* 0x000000ffff477224 */ /* 0x000fe400078e0030 */
[----:B-1----:R-:W-:-:S04]  /*13ba0*/  FFMA.FTZ R4, R213, UR23, -R3 ;  /* 0x00000017d5047c23 */ /* 0x002fc80008010803 */
[----:B------:R1:W2:Y:S02]  /*13bb0*/  MUFU.EX2 R5, R4 ;  /* 0x0000000400057308 */ /* 0x0002a40000000800 */
[----:B-1----:R-:W-:-:S06]  /*13bc0*/  FFMA.FTZ R4, R138, UR23, -R3 ;  /* 0x000000178a047c23 */ /* 0x002fcc0008010803 */
[----:B------:R1:W3:Y:S01]  /*13bd0*/  MUFU.EX2 R219, R4 ;  /* 0x0000000400db7308 */ /* 0x0002e20000000800 */
[-C--:B------:R-:W-:Y:S01]  /*13be0*/  FMUL.FTZ R116, R116, R14.reuse ;  /* 0x0000000e74747220 */ /* 0x080fe20000410000 */
[----:B------:R-:W-:Y:S01]  /*13bf0*/  FMUL.FTZ R117, R117, R14 ;  /* 0x0000000e75757220 */ /* 0x000fe20000410000 */
[----:B-1----:R-:W-:-:S05]  /*13c00*/  FFMA.FTZ R4, R54, UR23, -R2 ;  /* 0x0000001736047c23 */ /* 0x002fca0008010802 */
[----:B------:R1:W-:Y:S01]  /*13c10*/  MUFU.EX2 R48, R4 ;  /* 0x0000000400307308 */ /* 0x0003e20000000800 */
[-C--:B------:R-:W-:Y:S01]  /*13c20*/  FMUL.FTZ R118, R118, R13.reuse ;  /* 0x0000000d76767220 */ /* 0x080fe20000410000 */
[-C--:B------:R-:W-:Y:S01]  /*13c30*/  FMUL.FTZ R119, R119, R13.reuse ;  /* 0x0000000d77777220 */ /* 0x080fe20000410000 */
[-C--:B------:R-:W-:Y:S01]  /*13c40*/  FMUL.FTZ R128, R128, R14.reuse ;  /* 0x0000000e80807220 */ /* 0x080fe20000410000 */
[----:B------:R-:W-:Y:S01]  /*13c50*/  FMUL.FTZ R129, R129, R14 ;  /* 0x0000000e81817220 */ /* 0x000fe20000410000 */
[-C--:B------:R-:W-:Y:S01]  /*13c60*/  FMUL.FTZ R130, R130, R13.reuse ;  /* 0x0000000d82827220 */ /* 0x080fe20000410000 */
[----:B------:R-:W-:Y:S01]  /*13c70*/  FMUL.FTZ R131, R131, R13 ;  /* 0x0000000d83837220 */ /* 0x000fe20000410000 */
[----:B-1----:R-:W-:-:S04]  /*13c80*/  FFMA.FTZ R4, R47, UR23, -R2 ;  /* 0x000000172f047c23 */ /* 0x002fc80008010802 */
[----:B------:R1:W-:Y:S01]  /*13c90*/  MUFU.EX2 R54, R4 ;  /* 0x0000000400367308 */ /* 0x0003e20000000800 */
[----:B------:R-:W-:Y:S01]  /*13ca0*/  IMAD.MOV.U32 R83, RZ, RZ, R188 ;  /* 0x000000ffff537224 */ /* 0x000fe200078e00bc */
[----:B------:R-:W-:Y:S01]  /*13cb0*/  HMMA.16816.F32.BF16 R116, R8, R16, R116 ;  /* 0x000000100874723c */ /* 0x000fe20000041874 */
[----:B-1----:R-:W-:-:S05]  /*13cc0*/  FFMA.FTZ R4, R214, UR23, -R2 ;  /* 0x00000017d6047c23 */ /* 0x002fca0008010802 */
[----:B------:R1:W-:Y:S01]  /*13cd0*/  MUFU.EX2 R92, R4 ;  /* 0x00000004005c7308 */ /* 0x0003e20000000800 */
[----:B------:R-:W-:Y:S01]  /*13ce0*/  HMMA.16816.F32.BF16 R128, R8, R18, R128 ;  /* 0x000000120880723c */ /* 0x000fe20000041880 */
[----:B------:R-:W4:Y:S01]  /*13cf0*/  LDSM.16.MT88.4 R16, [R225+0xc800] ;  /* 0x00c80000e110783b */ /* 0x000f220000004200 */
[----:B-1----:R-:W-:-:S05]  /*13d00*/  FFMA.FTZ R4, R139, UR23, -R2 ;  /* 0x000000178b047c23 */ /* 0x002fca0008010802 */
[----:B------:R1:W3:Y:S01]  /*13d10*/  MUFU.EX2 R188, R4 ;  /* 0x0000000400bc7308 */ /* 0x0002e20000000800 */
[----:B------:R-:W-:Y:S02]  /*13d20*/  IMAD.MOV.U32 R86, RZ, RZ, R231 ;  /* 0x000000ffff567224 */ /* 0x000fe400078e00e7 */
[----:B-1----:R-:W-:-:S05]  /*13d30*/  FFMA.FTZ R4, R222, UR23, -R0 ;  /* 0x00000017de047c23 */ /* 0x002fca0008010800 */
[----:B------:R1:W-:Y:S01]  /*13d40*/  MUFU.EX2 R47, R4 ;  /* 0x00000004002f7308 */ /* 0x0003e20000000800 */
[----:B------:R-:W-:Y:S01]  /*13d50*/  IMAD.MOV.U32 R45, RZ, RZ, R86 ;  /* 0x000000ffff2d7224 */ /* 0x000fe200078e0056 */
[----:B------:R-:W-:Y:S01]  /*13d60*/  MOV R86, R83 ;  /* 0x0000005300567202 */ /* 0x000fe20000000f00 */
[----:B------:R-:W-:Y:S02]  /*13d70*/  IMAD.MOV.U32 R83, RZ, RZ, R177 ;  /* 0x000000ffff537224 */ /* 0x000fe400078e00b1 */
[----:B-1----:R-:W-:-:S04]  /*13d80*/  FFMA.FTZ R4, R221, UR23, -R0 ;  /* 0x00000017dd047c23 */ /* 0x002fc80008010800 */
[----:B------:R1:W4:Y:S02]  /*13d90*/  MUFU.EX2 R213, R4 ;  /* 0x0000000400d57308 */ /* 0x0003240000000800 */
[----:B-1----:R-:W-:-:S06]  /*13da0*/  FFMA.FTZ R4, R220, UR23, -R0 ;  /* 0x00000017dc047c23 */ /* 0x002fcc0008010800 */
[----:B------:R1:W-:Y:S02]  /*13db0*/  MUFU.EX2 R231, R4 ;  /* 0x0000000400e77308 */ /* 0x0003e40000000800 */
[----:B-1----:R-:W-:-:S06]  /*13dc0*/  FFMA.FTZ R4, R215, UR23, -R0 ;  /* 0x00000017d7047c23 */ /* 0x002fcc0008010800 */
[----:B------:R1:W1:Y:S01]  /*13dd0*/  MUFU.EX2 R177, R4 ;  /* 0x0000000400b17308 */ /* 0x0002620000000800 */
[----:B--2---:R-:W-:Y:S02]  /*13de0*/  MOV R215, R5 ;  /* 0x0000000500d77202 */ /* 0x004fe40000000f00 */
[----:B------:R-:W-:Y:S02]  /*13df0*/  F2FP.BF16.F32.PACK_AB R8, R52, R51 ;  /* 0x000000333408723e */ /* 0x000fe400000010ff */
[----:B------:R-:W-:Y:S02]  /*13e00*/  F2FP.BF16.F32.PACK_AB R9, R49, R50 ;  /* 0x000000323109723e */ /* 0x000fe400000010ff */
[----:B------:R-:W-:Y:S02]  /*13e10*/  F2FP.BF16.F32.PACK_AB R10, R176, R230 ;  /* 0x000000e6b00a723e */ /* 0x000fe400000010ff */
[----:B---3--:R-:W-:Y:S02]  /*13e20*/  F2FP.BF16.F32.PACK_AB R11, R219, R215 ;  /* 0x000000d7db0b723e */ /* 0x008fe400000010ff */
[----:B------:R-:W-:-:S02]  /*13e30*/  F2FP.BF16.F32.PACK_AB R6, R188, R92 ;  /* 0x0000005cbc06723e */ /* 0x000fc400000010ff */
[----:B----4-:R-:W-:Y:S02]  /*13e40*/  F2FP.BF16.F32.PACK_AB R5, R213, R47 ;  /* 0x0000002fd505723e */ /* 0x010fe400000010ff */
[----:B-1----:R-:W-:Y:S02]  /*13e50*/  F2FP.BF16.F32.PACK_AB R4, R54, R48 ;  /* 0x000000303604723e */ /* 0x002fe400000010ff */
[----:B------:R-:W-:Y:S01]  /*13e60*/  F2FP.BF16.F32.PACK_AB R7, R177, R231 ;  /* 0x000000e7b107723e */ /* 0x000fe200000010ff */
[-C--:B------:R-:W-:Y:S06]  /*13e70*/  HMMA.16816.F32.BF16 R144, R8, R16.reuse, R144 ;  /* 0x000000100890723c */ /* 0x080fec0000041890 */
        /* <DEDUP_REMOVED lines=17> */
[----:B-1----:R-:W-:Y:S07]  /*13f90*/  HMMA.16816.F32.BF16 R76, R4, R16, R204 ;  /* 0x00000010044c723c */ /* 0x002fee00000418cc */
[----:B------:R-:W-:Y:S01]  /*13fa0*/  MOV R206, R95 ;  /* 0x0000005f00ce7202 */ /* 0x000fe20000000f00 */
[----:B------:R-:W-:Y:S01]  /*13fb0*/  IMAD.MOV.U32 R204, RZ, RZ, R75 ;  /* 0x000000ffffcc7224 */ /* 0x000fe200078e004b */
[----:B------:R-:W-:-:S02]  /*13fc0*/  MOV R95, R74 ;  /* 0x0000004a005f7202 */ /* 0x000fc40000000f00 */
[----:B------:R-:W-:Y:S06]  /*13fd0*/  HMMA.16816.F32.BF16 R72, R4, R18, R168 ;  /* 0x000000120448723c */ /* 0x000fec00000418a8 */
[----:B------:R-:W-:Y:S01]  /*13fe0*/  HMMA.16816.F32.BF16 R88, R8, R16, R208 ;  /* 0x000000100858723c */ /* 0x000fe200000418d0 */
[----:B------:R-:W-:-:S05]  /*13ff0*/  IMAD.MOV.U32 R168, RZ, RZ, R70 ;  /* 0x000000ffffa87224 */ /* 0x000fca00078e0046 */
[C---:B------:R-:W-:Y:S01]  /*14000*/  HMMA.16816.F32.BF16 R68, R8.reuse, R18, R156 ;  /* 0x000000120844723c */ /* 0x040fe2000004189c */
[----:B------:R-:W1:Y:S01]  /*14010*/  LDSM.16.MT88.4 R16, [R228+0xc800] ;  /* 0x00c80000e410783b */ /* 0x000e620000004200 */
        /* <DEDUP_REMOVED lines=9> */
[----:B------:R-:W-:Y:S01]  /*140b0*/  IMAD.MOV.U32 R170, RZ, RZ, R80 ;  /* 0x000000ffffaa7224 */ /* 0x000fe200078e0050 */
[----:B------:R-:W-:Y:S01]  /*140c0*/  MOV R55, R81 ;  /* 0x0000005100377202 */ /* 0x000fe20000000f00 */
[----:B------:R-:W-:Y:S01]  /*140d0*/  IMAD.MOV.U32 R44, RZ, RZ, R82 ;  /* 0x000000ffff2c7224 */ /* 0x000fe200078e0052 */
[----:B------:R-:W-:Y:S01]  /*140e0*/  MOV R169, R83 ;  /* 0x0000005300a97202 */ /* 0x000fe20000000f00 */
[----:B------:R-:W-:Y:S01]  /*140f0*/  IMAD.MOV.U32 R211, RZ, RZ, R92 ;  /* 0x000000ffffd37224 */ /* 0x000fe200078e005c */
[----:B-1----:R-:W-:Y:S07]  /*14100*/  HMMA.16816.F32.BF16 R80, R8, R16, R192 ;  /* 0x000000100850723c */ /* 0x002fee00000418c0 */
[----:B------:R-:W-:Y:S01]  /*14110*/  MOV R194, R93 ;  /* 0x0000005d00c27202 */ /* 0x000fe20000000f00 */
[----:B------:R-:W-:Y:S01]  /*14120*/  IMAD.MOV.U32 R193, RZ, RZ, R94 ;  /* 0x000000ffffc17224 */ /* 0x000fe200078e005e */
[----:B------:R-:W-:-:S02]  /*14130*/  MOV R192, R95 ;  /* 0x0000005f00c07202 */ /* 0x000fc40000000f00 */
[----:B------:R-:W-:Y:S01]  /*14140*/  HMMA.16816.F32.BF16 R92, R8, R18, R196 ;  /* 0x00000012085c723c */ /* 0x000fe200000418c4 */
[----:B------:R-:W2:Y:S01]  /*14150*/  LDL.LU R197, [R1+0x5c] ;  /* 0x00005c0001c57983 */ /* 0x000ea20000300800 */
[----:B------:R-:W-:-:S05]  /*14160*/  IMAD.MOV.U32 R195, RZ, RZ, R53 ;  /* 0x000000ffffc37224 */ /* 0x000fca00078e0035 */
[----:B------:R-:W-:Y:S02]  /*14170*/  MOV R198, R21 ;  /* 0x0000001500c67202 */ /* 0x000fe40000000f00 */
[----:B------:R-:W-:Y:S01]  /*14180*/  MOV R199, R55 ;  /* 0x0000003700c77202 */ /* 0x000fe20000000f00 */
[C---:B------:R-:W-:Y:S06]  /*14190*/  HMMA.16816.F32.BF16 R60, R4.reuse, R16, R60 ;  /* 0x00000010043c723c */ /* 0x040fec000004183c */
[----:B------:R-:W-:Y:S01]  /*141a0*/  HMMA.16816.F32.BF16 R200, R4, R18, R200 ;  /* 0x0000001204c8723c */ /* 0x000fe200000418c8 */
[----:B------:R-:W1:Y:S01]  /*141b0*/  LDSM.16.MT88.4 R16, [R225+0xe800] ;  /* 0x00e80000e110783b */ /* 0x000e620000004200 */
        /* <DEDUP_REMOVED lines=13> */
[----:B------:R-:W-:-:S02]  /*14290*/  IMAD.MOV.U32 R53, RZ, RZ, R20 ;  /* 0x000000ffff357224 */ /* 0x000fc400078e0014 */
[----:B------:R-:W3:Y:S01]  /*142a0*/  LDSM.16.MT88.4 R20, [R228+0xe800] ;  /* 0x00e80000e414783b */ /* 0x000ee20000004200 */
[----:B-1----:R-:W-:Y:S01]  /*142b0*/  HMMA.16816.F32.BF16 R220, R8, R16, R36 ;  /* 0x0000001008dc723c */ /* 0x002fe20000041824 */
[----:B--2---:R-:W-:Y:S01]  /*142c0*/  FFMA.FTZ R46, R197, R24, R46 ;  /* 0x00000018c52e7223 */ /* 0x004fe2000001002e */
        /* <DEDUP_REMOVED lines=15> */
[----:B------:R-:W2:Y:S01]  /*143c0*/  LDL.LU R45, [R1+0x60] ;  /* 0x00006000012d7983 */ /* 0x000ea20000300800 */
[C---:B------:R-:W-:Y:S06]  /*143d0*/  HMMA.16816.F32.BF16 R156, R4.reuse, R16, R32 ;  /* 0x00000010049c723c */ /* 0x040fec0000041820 */
[-C--:B------:R-:W-:Y:S06]  /*143e0*/  HMMA.16816.F32.BF16 R148, R4, R18.reuse, R28 ;  /* 0x000000120494723c */ /* 0x080fec000004181c */
[----:B------:R-:W-:Y:S01]  /*143f0*/  HMMA.16816.F32.BF16 R96, R8, R18, R96 ;  /* 0x000000120860723c */ /* 0x000fe20000041860 */
[----:B------:R-:W1:Y:S01]  /*14400*/  LDSM.16.MT88.4 R16, [R227+0xe800] ;  /* 0x00e80000e310783b */ /* 0x000e620000004200 */
[----:B------:R-:W-:-:S04]  /*14410*/  MOV R196, R198 ;  /* 0x000000c600c47202 */ /* 0x000fc80000000f00 */
[----:B---3--:R-:W-:Y:S01]  /*14420*/  HMMA.16816.F32.BF16 R104, R4, R20, R104 ;  /* 0x000000140468723c */ /* 0x008fe20000041868 */
[----:B------:R-:W-:-:S05]  /*14430*/  MOV R198, R192 ;  /* 0x000000c000c67202 */ /* 0x000fca0000000f00 */
[C---:B------:R-:W-:Y:S01]  /*14440*/  HMMA.16816.F32.BF16 R108, R4.reuse, R22, R108 ;  /* 0x00000016046c723c */ /* 0x040fe2000004186c */
[----:B------:R-:W-:Y:S02]  /*14450*/  MOV R192, R194 ;  /* 0x000000c200c07202 */ /* 0x000fe40000000f00 */
[----:B------:R-:W-:Y:S02]  /*14460*/  MOV R194, R168 ;  /* 0x000000a800c27202 */ /* 0x000fe40000000f00 */
[----:B------:R-:W-:Y:S02]  /*14470*/  MOV R168, R170 ;  /* 0x000000aa00a87202 */ /* 0x000fe40000000f00 */
[----:B------:R-:W-:Y:S02]  /*14480*/  MOV R170, R204 ;  /* 0x000000cc00aa7202 */ /* 0x000fe40000000f00 */
[----:B------:R-:W-:Y:S02]  /*14490*/  MOV R204, R206 ;  /* 0x000000ce00cc7202 */ /* 0x000fe40000000f00 */
[----:B------:R-:W-:Y:S01]  /*144a0*/  MOV R206, R217 ;  /* 0x000000d900ce7202 */ /* 0x000fe20000000f00 */
[C---:B-1----:R-:W-:Y:S06]  /*144b0*/  HMMA.16816.F32.BF16 R120, R4.reuse, R16, R120 ;  /* 0x000000100478723c */ /* 0x042fec0000041878 */
[----:B------:R-:W-:Y:S07]  /*144c0*/  HMMA.16816.F32.BF16 R124, R4, R18, R124 ;  /* 0x00000012047c723c */ /* 0x000fee000004187c */
[----:B------:R-:W-:-:S04]  /*144d0*/  FFMA.FTZ R4, R214, UR23, -R12 ;  /* 0x00000017d6047c23 */ /* 0x000fc8000801080c */
[----:B------:R1:W-:Y:S02]  /*144e0*/  MUFU.EX2 R214, R4 ;  /* 0x0000000400d67308 */ /* 0x0003e40000000800 */
[----:B-1----:R-:W-:Y:S01]  /*144f0*/  FFMA.FTZ R4, R197, UR23, -R12 ;  /* 0x00000017c5047c23 */ /* 0x002fe2000801080c */
[----:B------:R-:W-:Y:S02]  /*14500*/  IMAD.MOV.U32 R197, RZ, RZ, R199 ;  /* 0x000000ffffc57224 */ /* 0x000fe400078e00c7 */
[----:B------:R-:W-:-:S03]  /*14510*/  IMAD.MOV.U32 R199, RZ, RZ, R193 ;  /* 0x000000ffffc77224 */ /* 0x000fc600078e00c1 */
[----:B------:R1:W3:Y:S01]  /*14520*/  MUFU.EX2 R217, R4 ;  /* 0x0000000400d97308 */ /* 0x0002e20000000800 */
[----:B------:R-:W-:Y:S02]  /*14530*/  IMAD.MOV.U32 R193, RZ, RZ, R195 ;  /* 0x000000ffffc17224 */ /* 0x000fe400078e00c3 */
[----:B------:R-:W-:Y:S02]  /*14540*/  IMAD.MOV.U32 R195, RZ, RZ, R169 ;  /* 0x000000ffffc37224 */ /* 0x000fe400078e00a9 */
[----:B------:R-:W-:Y:S02]  /*14550*/  IMAD.MOV.U32 R169, RZ, RZ, R171 ;  /* 0x000000ffffa97224 */ /* 0x000fe400078e00ab */
[----:B------:R-:W-:Y:S02]  /*14560*/  IMAD.MOV.U32 R171, RZ, RZ, R205 ;  /* 0x000000ffffab7224 */ /* 0x000fe400078e00cd */
[----:B------:R-:W-:Y:S02]  /*14570*/  IMAD.MOV.U32 R205, RZ, RZ, R219 ;  /* 0x000000ffffcd7224 */ /* 0x000fe400078e00db */
[----:B-1----:R-:W-:-:S04]  /*14580*/  FFMA.FTZ R4, R252, UR23, -R12 ;  /* 0x00000017fc047c23 */ /* 0x002fc8000801080c */
[----:B------:R1:W-:Y:S02]  /*14590*/  MUFU.EX2 R219, R4 ;  /* 0x0000000400db7308 */ /* 0x0003e40000000800 */
[----:B-1----:R-:W-:-:S06]  /*145a0*/  FFMA.FTZ R4, R132, UR23, -R12 ;  /* 0x0000001784047c23 */ /* 0x002fcc000801080c */
[----:B------:R1:W-:Y:S02]  /*145b0*/  MUFU.EX2 R252, R4 ;  /* 0x0000000400fc7308 */ /* 0x0003e40000000800 */
[----:B-1----:R-:W-:-:S06]  /*145c0*/  FFMA.FTZ R4, R139, UR23, -R3 ;  /* 0x000000178b047c23 */ /* 0x002fcc0008010803 */
        /* <DEDUP_REMOVED lines=23> */
[----:B------:R-:W-:-:S02]  /*14740*/  MOV R197, R199 ;  /* 0x000000c700c57202 */ /* 0x000fc40000000f00 */
[----:B------:R-:W-:Y:S02]  /*14750*/  MOV R199, R193 ;  /* 0x000000c100c77202 */ /* 0x000fe40000000f00 */
[----:B------:R-:W-:Y:S02]  /*14760*/  MOV R193, R195 ;  /* 0x000000c300c17202 */ /* 0x000fe40000000f00 */
[----:B------:R-:W-:Y:S02]  /*14770*/  MOV R195, R169 ;  /* 0x000000a900c37202 */ /* 0x000fe40000000f00 */
[----:B------:R-:W-:Y:S01]  /*14780*/  MOV R169, R171 ;  /* 0x000000ab00a97202 */ /* 0x000fe20000000f00 */
[----:B------:R-:W-:Y:S02]  /*14790*/  IMAD.MOV.U32 R171, RZ, RZ, R204 ;  /* 0x000000ffffab7224 */ /* 0x000fe400078e00cc */
[----:B------:R-:W-:Y:S02]  /*147a0*/  IMAD.MOV.U32 R204, RZ, RZ, R206 ;  /* 0x000000ffffcc7224 */ /* 0x000fe400078e00ce */
[----:B-1----:R-:W-:Y:S01]  /*147b0*/  FFMA.FTZ R4, R138, UR23, -R3 ;  /* 0x000000178a047c23 */ /* 0x002fe20008010803 */
[----:B------:R-:W-:Y:S01]  /*147c0*/  MOV R138, R53 ;  /* 0x00000035008a7202 */ /* 0x000fe20000000f00 */
[----:B------:R-:W-:Y:S01]  /*147d0*/  IMAD.MOV.U32 R53, RZ, RZ, R55 ;  /* 0x000000ffff357224 */ /* 0x000fe200078e0037 */
[----:B------:R-:W-:Y:S01]  /*147e0*/  MOV R55, R44 ;  /* 0x0000002c00377202 */ /* 0x000fe20000000f00 */
[----:B------:R-:W-:Y:S01]  /*147f0*/  IMAD.MOV.U32 R44, RZ, RZ, R216 ;  /* 0x000000ffff2c7224 */ /* 0x000fe200078e00d8 */
[----:B------:R-:W-:Y:S01]  /*14800*/  MOV R206, R209 ;  /* 0x000000d100ce7202 */ /* 0x000fe20000000f00 */
[----:B------:R1:W-:Y:S01]  /*14810*/  MUFU.EX2 R216, R4 ;  /* 0x0000000400d87308 */ /* 0x0003e20000000800 */
[----:B------:R-:W-:-:S02]  /*14820*/  MOV R209, R211 ;  /* 0x000000d300d17202 */ /* 0x000fc40000000f00 */
[----:B------:R-:W-:Y:S02]  /*14830*/  MOV R211, R138 ;  /* 0x0000008a00d37202 */ /* 0x000fe40000000f00 */
[----:B------:R-:W-:Y:S01]  /*14840*/  MOV R138, R44 ;  /* 0x0000002c008a7202 */ /* 0x000fe20000000f00 */
[----:B------:R-:W-:Y:S02]  /*14850*/  IMAD.MOV.U32 R44, RZ, RZ, R218 ;  /* 0x000000ffff2c7224 */ /* 0x000fe400078e00da */
[----:B-1----:R-:W-:Y:S01]  /*14860*/  FFMA.FTZ R4, R196, UR23, -R3 ;  /* 0x00000017c4047c23 */ /* 0x002fe20008010803 */
[----:B------:R-:W-:-:S03]  /*14870*/  IMAD.MOV.U32 R196, RZ, RZ, R198 ;  /* 0x000000ffffc47224 */ /* 0x000fc600078e00c6 */
[----:B------:R1:W4:Y:S01]  /*14880*/  MUFU.EX2 R218, R4 ;  /* 0x0000000400da7308 */ /* 0x0003220000000800 */
[----:B------:R-:W-:Y:S02]  /*14890*/  IMAD.MOV.U32 R198, RZ, RZ, R192 ;  /* 0x000000ffffc67224 */ /* 0x000fe400078e00c0 */
[----:B------:R-:W-:Y:S02]  /*148a0*/  IMAD.MOV.U32 R192, RZ, RZ, R194 ;  /* 0x000000ffffc07224 */ /* 0x000fe400078e00c2 */
[----:B------:R-:W-:Y:S02]  /*148b0*/  IMAD.MOV.U32 R194, RZ, RZ, R168 ;  /* 0x000000ffffc27224 */ /* 0x000fe400078e00a8 */
[----:B------:R-:W-:Y:S01]  /*148c0*/  IMAD.MOV.U32 R168, RZ, RZ, R170 ;  /* 0x000000ffffa87224 */ /* 0x000fe200078e00aa */
[----:B------:R-:W-:Y:S02]  /*148d0*/  MOV R170, R205 ;  /* 0x000000cd00aa7202 */ /* 0x000fe40000000f00 */
[----:B------:R-:W-:Y:S01]  /*148e0*/  MOV R205, R207 ;  /* 0x000000cf00cd7202 */ /* 0x000fe20000000f00 */
[----:B-1----:R-:W-:Y:S01]  /*148f0*/  FFMA.FTZ R4, R43, UR23, -R2 ;  /* 0x000000172b047c23 */ /* 0x002fe20008010802 */
[----:B------:R-:W-:-:S03]  /*14900*/  IMAD.MOV.U32 R207, RZ, RZ, R208 ;  /* 0x000000ffffcf7224 */ /* 0x000fc600078e00d0 */
[----:B------:R1:W-:Y:S01]  /*14910*/  MUFU.EX2 R132, R4 ;  /* 0x0000000400847308 */ /* 0x0003e20000000800 */
[----:B------:R-:W-:Y:S02]  /*14920*/  IMAD.MOV.U32 R208, RZ, RZ, R210 ;  /* 0x000000ffffd07224 */ /* 0x000fe400078e00d2 */
[----:B------:R-:W-:Y:S02]  /*14930*/  IMAD.MOV.U32 R210, RZ, RZ, R215 ;  /* 0x000000ffffd27224 */ /* 0x000fe400078e00d7 */
[----:B------:R-:W-:Y:S02]  /*14940*/  IMAD.MOV.U32 R43, RZ, RZ, R197 ;  /* 0x000000ffff2b7224 */ /* 0x000fe400078e00c5 */
[----:B------:R-:W-:Y:S02]  /*14950*/  IMAD.MOV.U32 R197, RZ, RZ, R199 ;  /* 0x000000ffffc57224 */ /* 0x000fe400078e00c7 */
[----:B------:R-:W-:Y:S01]  /*14960*/  IMAD.MOV.U32 R215, RZ, RZ, R53 ;  /* 0x000000ffffd77224 */ /* 0x000fe200078e0035 */
[----:B------:R-:W-:Y:S01]  /*14970*/  MOV R53, R239 ;  /* 0x000000ef00357202 */ /* 0x000fe20000000f00 */
[----:B------:R-:W-:Y:S01]  /*14980*/  IMAD.MOV.U32 R199, RZ, RZ, R193 ;  /* 0x000000ffffc77224 */ /* 0x000fe200078e00c1 */
[----:B------:R-:W-:Y:S01]  /*14990*/  HMMA.16816.F32.BF16 R100, R8, R20, R100 ;  /* 0x000000140864723c */ /* 0x000fe20000041864 */
[----:B-1----:R-:W-:Y:S01]  /*149a0*/  FFMA.FTZ R4, R196, UR23, -R2 ;  /* 0x00000017c4047c23 */ /* 0x002fe20008010802 */
[----:B------:R-:W-:-:S04]  /*149b0*/  MOV R196, R198 ;  /* 0x000000c600c47202 */ /* 0x000fc80000000f00 */
[----:B------:R-:W-:Y:S01]  /*149c0*/  HMMA.16816.F32.BF16 R112, R8, R22, R112 ;  /* 0x000000160870723c */ /* 0x000fe20000041870 */
[----:B------:R-:W-:Y:S01]  /*149d0*/  MOV R198, R192 ;  /* 0x000000c000c67202 */ /* 0x000fe20000000f00 */
[----:B------:R-:W-:Y:S01]  /*149e0*/  IMAD.MOV.U32 R193, RZ, RZ, R195 ;  /* 0x000000ffffc17224 */ /* 0x000fe200078e00c3 */
[----:B------:R-:W-:Y:S01]  /*149f0*/  MOV R192, R194 ;  /* 0x000000c200c07202 */ /* 0x000fe20000000f00 */
[----:B------:R-:W-:Y:S01]  /*14a00*/  IMAD.MOV.U32 R42, RZ, RZ, R196 ;  /* 0x000000ffff2a7224 */ /* 0x000fe200078e00c4 */
[----:B------:R-:W-:Y:S01]  /*14a10*/  MOV R194, R168 ;  /* 0x000000a800c27202 */ /* 0x000fe20000000f00 */
[----:B------:R-:W1:Y:S01]  /*14a20*/  LDSM.16.MT88.4 R20, [R226+0xd000] ;  /* 0x00d00000e214783b */ /* 0x000e620000004200 */
[----:B------:R-:W-:Y:S02]  /*14a30*/  MOV R168, R170 ;  /* 0x000000aa00a87202 */ /* 0x000fe40000000f00 */
[----:B------:R-:W-:Y:S01]  /*14a40*/  MOV R170, R205 ;  /* 0x000000cd00aa7202 */ /* 0x000fe20000000f00 */
[----:B------:R-:W-:-:S02]  /*14a50*/  IMAD.MOV.U32 R205, RZ, RZ, R208 ;  /* 0x000000ffffcd7224 */ /* 0x000fc400078e00d0 */
[----:B--2---:R-:W-:Y:S01]  /*14a60*/  FFMA.FTZ R45, R45, R15, R27 ;  /* 0x0000000f2d2d7223 */ /* 0x004fe2000001001b */
[----:B------:R-:W-:Y:S01]  /*14a70*/  IMAD.MOV.U32 R195, RZ, RZ, R169 ;  /* 0x000000ffffc37224 */ /* 0x000fe200078e00a9 */
        /* <DEDUP_REMOVED lines=12> */
[----:B------:R2:W-:Y:S01]  /*14b40*/  MUFU.EX2 R138, R4 ;  /* 0x00000004008a7308 */ /* 0x0005e20000000800 */
[----:B------:R-:W-:Y:S01]  /*14b50*/  IMAD.MOV.U32 R198, RZ, RZ, R192 ;  /* 0x000000ffffc67224 */ /* 0x000fe200078e00c0 */
[----:B------:R-:W-:Y:S01]  /*14b60*/  MOV R41, R196 ;  /* 0x000000c400297202 */ /* 0x000fe20000000f00 */
[----:B------:R-:W-:Y:S01]  /*14b70*/  IMAD.MOV.U32 R192, RZ, RZ, R194 ;  /* 0x000000ffffc07224 */ /* 0x000fe200078e00c2 */
[----:B------:R-:W-:Y:S01]  /*14b80*/  MOV R55, R238 ;  /* 0x000000ee00377202 */ /* 0x000fe20000000f00 */
[----:B------:R-:W-:-:S02]  /*14b90*/  IMAD.MOV.U32 R194, RZ, RZ, R53 ;  /* 0x000000ffffc27224 */ /* 0x000fc400078e0035 */
[----:B------:R-:W-:Y:S01]  /*14ba0*/  FFMA.FTZ R33, R195, UR23, -R3 ;  /* 0x00000017c3217c23 */ /* 0x000fe20008010803 */
[----:B------:R-:W-:Y:S01]  /*14bb0*/  IMAD.MOV.U32 R53, RZ, RZ, R212 ;  /* 0x000000ffff357224 */ /* 0x000fe200078e00d4 */
[----:B------:R-:W-:Y:S01]  /*14bc0*/  MOV R196, R198 ;  /* 0x000000c600c47202 */ /* 0x000fe20000000f00 */
[----:B------:R-:W-:Y:S01]  /*14bd0*/  IMAD.MOV.U32 R40, RZ, RZ, R41 ;  /* 0x000000ffff287224 */ /* 0x000fe200078e0029 */
[----:B------:R-:W-:Y:S01]  /*14be0*/  MOV R198, R192 ;  /* 0x000000c000c67202 */ /* 0x000fe20000000f00 */
[----:B------:R-:W-:Y:S04]  /*14bf0*/  LDSM.16.MT88.4 R16, [R228+0xd000] ;  /* 0x00d00000e410783b */ /* 0x000fe80000004200 */
[----:B------:R1:W5:Y:S01]  /*14c00*/  LDL.LU R239, [R1+0xac] ;  /* 0x0000ac0001ef7983 */ /* 0x0003620000300800 */
[----:B--2---:R-:W-:Y:S01]  /*14c10*/  FFMA.FTZ R4, R43, UR23, -R2 ;  /* 0x000000172b047c23 */ /* 0x004fe20008010802 */
[----:B------:R-:W-:Y:S01]  /*14c20*/  MOV R43, R197 ;  /* 0x000000c5002b7202 */ /* 0x000fe20000000f00 */
[----:B------:R-:W-:Y:S01]  /*14c30*/  FFMA.FTZ R41, R234, UR23, -R12 ;  /* 0x00000017ea297c23 */ /* 0x000fe2000801080c */
[----:B------:R-:W-:Y:S01]  /*14c40*/  MOV R197, R199 ;  /* 0x000000c700c57202 */ /* 0x000fe20000000f00 */
[----:B------:R2:W-:Y:S01]  /*14c50*/  MUFU.EX2 R212, R4 ;  /* 0x0000000400d47308 */ /* 0x0005e20000000800 */
[----:B------:R-:W-:Y:S01]  /*14c60*/  MOV R199, R193 ;  /* 0x000000c100c77202 */ /* 0x000fe20000000f00 */
[----:B------:R1:W5:Y:S01]  /*14c70*/  LDL.LU R238, [R1+0xa8] ;  /* 0x0000a80001ee7983 */ /* 0x0003620000300800 */
[----:B------:R-:W-:-:S02]  /*14c80*/  MOV R193, R215 ;  /* 0x000000d700c17202 */ /* 0x000fc40000000f00 */
[----:B------:R-:W-:Y:S02]  /*14c90*/  MOV R215, R55 ;  /* 0x0000003700d77202 */ /* 0x000fe40000000f00 */
[----:B------:R-:W-:Y:S02]  /*14ca0*/  MOV R192, R194 ;  /* 0x000000c200c07202 */ /* 0x000fe40000000f00 */
[----:B------:R-:W-:Y:S01]  /*14cb0*/  MOV R194, R53 ;  /* 0x0000003500c27202 */ /* 0x000fe20000000f00 */
[----:B------:R-:W-:Y:S01]  /*14cc0*/  IMAD.MOV.U32 R53, RZ, RZ, R13 ;  /* 0x000000ffff357224 */ /* 0x000fe200078e000d */
[----:B------:R-:W-:Y:S01]  /*14cd0*/  MOV R13, R236 ;  /* 0x000000ec000d7202 */ /* 0x000fe20000000f00 */
[----:B--2---:R-:W-:Y:S01]  /*14ce0*/  FFMA.FTZ R4, R42, UR23, -R2 ;  /* 0x000000172a047c23 */ /* 0x004fe20008010802 */
[----:B------:R-:W-:Y:S02]  /*14cf0*/  IMAD.MOV.U32 R42, RZ, RZ, R43 ;  /* 0x000000ffff2a7224 */ /* 0x000fe400078e002b */
[----:B------:R-:W-:-:S02]  /*14d00*/  IMAD.MOV.U32 R43, RZ, RZ, R197 ;  /* 0x000000ffff2b7224 */ /* 0x000fc400078e00c5 */
[----:B------:R-:W-:Y:S01]  /*14d10*/  IMAD.MOV.U32 R197, RZ, RZ, R199 ;  /* 0x000000ffffc57224 */ /* 0x000fe200078e00c7 */
[----:B------:R-:W-:Y:S01]  /*14d20*/  MOV R39, R40 ;  /* 0x0000002800277202 */ /* 0x000fe20000000f00 */
[----:B------:R-:W-:Y:S02]  /*14d30*/  IMAD.MOV.U32 R199, RZ, RZ, R193 ;  /* 0x000000ffffc77224 */ /* 0x000fe400078e00c1 */
[----:B------:R-:W-:Y:S02]  /*14d40*/  IMAD.MOV.U32 R193, RZ, RZ, R215 ;  /* 0x000000ffffc17224 */ /* 0x000fe400078e00d7 */
[----:B------:R-:W-:Y:S01]  /*14d50*/  IMAD.MOV.U32 R37, RZ, RZ, R43 ;  /* 0x000000ffff257224 */ /* 0x000fe200078e002b */
[----:B------:R-:W-:Y:S01]  /*14d60*/  MOV R43, R198 ;  /* 0x000000c6002b7202 */ /* 0x000fe20000000f00 */
[----:B------:R-:W-:Y:S01]  /*14d70*/  IMAD.MOV.U32 R38, RZ, RZ, R197 ;  /* 0x000000ffff267224 */ /* 0x000fe200078e00c5 */
[----:B------:R-:W-:Y:S01]  /*14d80*/  MOV R197, R192 ;  /* 0x000000c000c57202 */ /* 0x000fe20000000f00 */
[----:B------:R-:W-:-:S02]  /*14d90*/  IMAD.MOV.U32 R198, RZ, RZ, R193 ;  /* 0x000000ffffc67224 */ /* 0x000fc400078e00c1 */
[--C-:B------:R-:W-:Y:S01]  /*14da0*/  FFMA.FTZ R42, R42, UR23, -R12.reuse ;  /* 0x000000172a2a7c23 */ /* 0x100fe2000801080c */
[--C-:B------:R-:W-:Y:S01]  /*14db0*/  FFMA.FTZ R40, R233, UR23, -R12.reuse ;  /* 0x00000017e9287c23 */ /* 0x100fe2000801080c */
[----:B------:R-:W-:Y:S01]  /*14dc0*/  FFMA.FTZ R39, R39, UR23, -R12 ;  /* 0x0000001727277c23 */ /* 0x000fe2000801080c */
[----:B------:R-:W-:Y:S01]  /*14dd0*/  MOV R192, R13 ;  /* 0x0000000d00c07202 */ /* 0x000fe20000000f00 */
[----:B------:R-:W-:Y:S02]  /*14de0*/  IMAD.MOV.U32 R193, RZ, RZ, R14 ;  /* 0x000000ffffc17224 */ /* 0x000fe400078e000e */
[----:B------:R-:W2:Y:S01]  /*14df0*/  LDSM.16.MT88.4 R12, [R225+0xd000] ;  /* 0x00d00000e10c783b */ /* 0x000ea20000004200 */
[----:B------:R3:W1:Y:S01]  /*14e00*/  MUFU.EX2 R215, R4 ;  /* 0x0000000400d77308 */ /* 0x0006620000000800 */
[----:B------:R-:W-:Y:S01]  /*14e10*/  MOV R36, R196 ;  /* 0x000000c400247202 */ /* 0x000fe20000000f00 */
[----:B------:R-:W-:Y:S01]  /*14e20*/  IMAD.MOV.U32 R196, RZ, RZ, R199 ;  /* 0x000000ffffc47224 */ /* 0x000fe200078e00c7 */
[----:B------:R-:W-:-:S02]  /*14e30*/  MOV R55, R237 ;  /* 0x000000ed00377202 */ /* 0x000fc40000000f00 */
[----:B------:R-:W-:Y:S01]  /*14e40*/  MOV R199, R194 ;  /* 0x000000c200c77202 */ /* 0x000fe20000000f00 */
[----:B------:R-:W-:Y:S01]  /*14e50*/  IMAD.MOV.U32 R194, RZ, RZ, R53 ;  /* 0x000000ffffc27224 */ /* 0x000fe200078e0035 */
[----:B------:R-:W-:Y:S01]  /*14e60*/  MOV R195, R168 ;  /* 0x000000a800c37202 */ /* 0x000fe20000000f00 */
[--C-:B------:R-:W-:Y:S01]  /*14e70*/  FFMA.FTZ R37, R37, UR23, -R3.reuse ;  /* 0x0000001725257c23 */ /* 0x100fe20008010803 */
[----:B------:R-:W-:Y:S01]  /*14e80*/  FFMA.FTZ R35, R43, UR23, -R3 ;  /* 0x000000172b237c23 */ /* 0x000fe20008010803 */
[----:B------:R-:W-:Y:S02]  /*14e90*/  IMAD.MOV.U32 R168, RZ, RZ, R169 ;  /* 0x000000ffffa87224 */ /* 0x000fe400078e00a9 */
[----:B------:R-:W-:Y:S01]  /*14ea0*/  FFMA.FTZ R32, R196, UR23, -R2 ;  /* 0x00000017c4207c23 */ /* 0x000fe20008010802 */
[----:B---3--:R-:W-:Y:S01]  /*14eb0*/  FFMA.FTZ R4, R235, UR23, -R0 ;  /* 0x00000017eb047c23 */ /* 0x008fe20008010800 */
[--C-:B------:R-:W-:Y:S01]  /*14ec0*/  FFMA.FTZ R31, R198, UR23, -R2.reuse ;  /* 0x00000017c61f7c23 */ /* 0x100fe20008010802 */
[--C-:B------:R-:W-:Y:S01]  /*14ed0*/  FFMA.FTZ R30, R199, UR23, -R2.reuse ;  /* 0x00000017c71e7c23 */ /* 0x100fe20008010802 */
[----:B------:R-:W-:Y:S01]  /*14ee0*/  F2FP.BF16.F32.PACK_AB R8, R217, R214 ;  /* 0x000000d6d908723e */ /* 0x000fe200000010ff */
[----:B------:R3:W-:Y:S01]  /*14ef0*/  MUFU.EX2 R53, R4 ;  /* 0x0000000400357308 */ /* 0x0007e20000000800 */
[----:B------:R-:W-:Y:S01]  /*14f00*/  FFMA.FTZ R28, R55, UR23, -R2 ;  /* 0x00000017371c7c23 */ /* 0x000fe20008010802 */
[----:B------:R-:W-:Y:S01]  /*14f10*/  MOV R169, R170 ;  /* 0x000000aa00a97202 */ /* 0x000fe20000000f00 */
[----:B------:R-:W-:Y:S01]  /*14f20*/  FFMA.FTZ R2, R192, UR23, -R0 ;  /* 0x00000017c0027c23 */ /* 0x000fe20008010800 */
[----:B------:R-:W-:Y:S01]  /*14f30*/  IMAD.MOV.U32 R170, RZ, RZ, R208 ;  /* 0x000000ffffaa7224 */ /* 0x000fe200078e00d0 */
[----:B------:R-:W-:Y:S01]  /*14f40*/  MOV R208, R209 ;  /* 0x000000d100d07202 */ /* 0x000fe20000000f00 */
[----:B------:R-:W-:Y:S01]  /*14f50*/  FFMA.FTZ R43, R44, UR23, -R0 ;  /* 0x000000172c2b7c23 */ /* 0x000fe20008010800 */
[----:B------:R-:W-:-:S02]  /*14f60*/  IMAD.MOV.U32 R209, RZ, RZ, R54 ;  /* 0x000000ffffd17224 */ /* 0x000fc400078e0036 */
[--C-:B------:R-:W-:Y:S01]  /*14f70*/  FFMA.FTZ R44, R133, UR23, -R0.reuse ;  /* 0x00000017852c7c23 */ /* 0x100fe20008010800 */
[----:B----4-:R-:W-:Y:S01]  /*14f80*/  F2FP.BF16.F32.PACK_AB R9, R213, R139 ;  /* 0x0000008bd509723e */ /* 0x010fe200000010ff */
[----:B------:R-:W-:Y:S01]  /*14f90*/  MUFU.EX2 R133, R2 ;  /* 0x0000000200857308 */ /* 0x000fe20000000800 */
[----:B------:R-:W-:Y:S01]  /*14fa0*/  F2FP.BF16.F32.PACK_AB R10, R252, R219 ;  /* 0x000000dbfc0a723e */ /* 0x000fe200000010ff */
[----:B------:R4:W5:Y:S01]  /*14fb0*/  LDL.LU R237, [R1+0xa4] ;  /* 0x0000a40001ed7983 */ /* 0x0009620000300800 */
[--C-:B---3--:R-:W-:Y:S01]  /*14fc0*/  FFMA.FTZ R4, R36, UR23, -R0.reuse ;  /* 0x0000001724047c23 */ /* 0x108fe20008010800 */
[----:B------:R-:W-:Y:S01]  /*14fd0*/  FFMA.FTZ R36, R38, UR23, -R3 ;  /* 0x0000001726247c23 */ /* 0x000fe20008010803 */
[--C-:B------:R-:W-:Y:S01]  /*14fe0*/  FFMA.FTZ R3, R197, UR23, -R0.reuse ;  /* 0x00000017c5037c23 */ /* 0x100fe20008010800 */
[----:B------:R-:W-:Y:S02]  /*14ff0*/  F2FP.BF16.F32.PACK_AB R11, R218, R216 ;  /* 0x000000d8da0b723e */ /* 0x000fe400000010ff */
[----:B------:R3:W2:Y:S01]  /*15000*/  MUFU.EX2 R54, R4 ;  /* 0x0000000400367308 */ /* 0x0006a20000000800 */
[----:B------:R-:W-:Y:S01]  /*15010*/  FFMA.FTZ R29, R194, UR23, -R0 ;  /* 0x00000017c21d7c23 */ /* 0x000fe20008010800 */
[----:B------:R-:W-:Y:S01]  /*15020*/  FADD.FTZ R34, R195, R26 ;  /* 0x0000001ac3227221 */ /* 0x000fe20000010000 */
[----:B------:R-:W-:Y:S01]  /*15030*/  MOV R24, R169 ;  /* 0x000000a900187202 */ /* 0x000fe20000000f00 */
[----:B------:R4:W5:Y:S04]  /*15040*/  LDL.LU R236, [R1+0xa0] ;  /* 0x0000a00001ec7983 */ /* 0x0009680000300800 */
[----:B------:R-:W4:Y:S01]  /*15050*/  MUFU.EX2 R55, R3 ;  /* 0x0000000300377308 */ /* 0x000f220000000800 */
[----:B------:R-:W-:Y:S01]  /*15060*/  FADD.FTZ R38, R168, R25 ;  /* 0x00000019a8267221 */ /* 0x000fe20000010000 */
[----:B------:R-:W-:Y:S01]  /*15070*/  IMAD.MOV.U32 R195, RZ, RZ, R170 ;  /* 0x000000ffffc37224 */ /* 0x000fe200078e00aa */
[----:B------:R-:W-:Y:S01]  /*15080*/  MOV R194, R171 ;  /* 0x000000ab00c27202 */ /* 0x000fe20000000f00 */
[C---:B-1----:R-:W-:Y:S01]  /*15090*/  HMMA.16816.F32.BF16 R68, R8.reuse, R22, R68 ;  /* 0x000000160844723c */ /* 0x042fe20000041844 */
[----:B------:R-:W-:Y:S01]  /*150a0*/  F2FP.BF16.F32.PACK_AB R6, R215, R212 ;  /* 0x000000d4d706723e */ /* 0x000fe200000010ff */
[----:B------:R1:W5:Y:S04]  /*150b0*/  LDL.LU R235, [R1+0x9c] ;  /* 0x00009c0001eb7983 */ /* 0x0003680000300800 */
[C---:B------:R-:W-:Y:S01]  /*150c0*/  HMMA.16816.F32.BF16 R168, R8.reuse, R20, R88 ;  /* 0x0000001408a8723c */ /* 0x040fe20000041858 */
[----:B---3--:R-:W-:Y:S01]  /*150d0*/  F2FP.BF16.F32.PACK_AB R4, R138, R132 ;  /* 0x000000848a04723e */ /* 0x008fe200000010ff */
[----:B------:R-:W-:Y:S01]  /*150e0*/  MUFU.EX2 R39, R39 ;  /* 0x0000002700277308 */ /* 0x000fe20000000800 */
[----:B--2---:R-:W-:Y:S01]  /*150f0*/  F2FP.BF16.F32.PACK_AB R5, R54, R53 ;  /* 0x000000353605723e */ /* 0x004fe200000010ff */
[----:B------:R1:W5:Y:S01]  /*15100*/  LDL.LU R234, [R1+0x98] ;  /* 0x0000980001ea7983 */ /* 0x0003620000300800 */
[----:B----4-:R-:W-:Y:S01]  /*15110*/  F2FP.BF16.F32.PACK_AB R7, R133, R55 ;  /* 0x000000378507723e */ /* 0x010fe200000010ff */
[C---:B------:R-:W-:Y:S06]  /*15120*/  HMMA.16816.F32.BF16 R144, R8.reuse, R12, R144 ;  /* 0x0000000c0890723c */ /* 0x040fec0000041890 */
[----:B------:R-:W-:Y:S01]  /*15130*/  HMMA.16816.F32.BF16 R56, R8, R14, R56 ;  /* 0x0000000e0838723c */ /* 0x000fe20000041838 */
[----:B------:R-:W-:Y:S01]  /*15140*/  FFMA.FTZ R3, R193, UR23, -R0 ;  /* 0x00000017c1037c23 */ /* 0x000fe20008010800 */
[----:B------:R-:W-:Y:S01]  /*15150*/  MOV R2, R178 ;  /* 0x000000b200027202 */ /* 0x000fe20000000f00 */
[----:B------:R1:W5:Y:S03]  /*15160*/  LDL.LU R233, [R1+0x94] ;  /* 0x0000940001e97983 */ /* 0x0003660000300800 */
[C---:B------:R-:W-:Y:S06]  /*15170*/  HMMA.16816.F32.BF16 R140, R4.reuse, R12, R140 ;  /* 0x0000000c048c723c */ /* 0x040fec000004188c */
[C---:B------:R-:W-:Y:S01]  /*15180*/  HMMA.16816.F32.BF16 R152, R4.reuse, R14, R152 ;  /* 0x0000000e0498723c */ /* 0x040fe20000041898 */
[----:B------:R-:W2:Y:S01]  /*15190*/  LDSM.16.MT88.4 R12, [R227+0xd000] ;  /* 0x00d00000e30c783b */ /* 0x000ea20000004200 */
        /* <DEDUP_REMOVED lines=8> */
[----:B------:R-:W-:-:S05]  /*15220*/  IMAD.MOV.U32 R27, RZ, RZ, R69 ;  /* 0x000000ffff1b7224 */ /* 0x000fca00078e0045 */
[----:B------:R-:W-:Y:S01]  /*15230*/  HMMA.16816.F32.BF16 R168, R4, R22, R72 ;  /* 0x0000001604a8723c */ /* 0x000fe20000041848 */
[----:B------:R-:W-:Y:S01]  /*15240*/  IMAD.MOV.U32 R21, RZ, RZ, R71 ;  /* 0x000000ffff157224 */ /* 0x000fe200078e0047 */
[----:B------:R-:W-:-:S04]  /*15250*/  MOV R20, R68 ;  /* 0x0000004400147202 */ /* 0x000fc80000000f00 */
[----:B------:R-:W-:Y:S01]  /*15260*/  HMMA.16816.F32.BF16 R64, R8, R16, R64 ;  /* 0x000000100840723c */ /* 0x000fe20000041840 */
[----:B------:R-:W-:-:S05]  /*15270*/  MOV R22, R70 ;  /* 0x0000004600167202 */ /* 0x000fca0000000f00 */
[----:B------:R-:W-:Y:S07]  /*15280*/  HMMA.16816.F32.BF16 R68, R8, R18, R84 ;  /* 0x000000120844723c */ /* 0x000fee0000041854 */
[----:B------:R-:W-:-:S11]  /*15290*/  MOV R84, R27 ;  /* 0x0000001b00547202 */ /* 0x000fd60000000f00 */
[----:B------:R-:W-:Y:S01]  /*152a0*/  IMAD.MOV.U32 R26, RZ, RZ, R66 ;  /* 0x000000ffff1a7224 */ /* 0x000fe200078e0042 */
[----:B------:R-:W-:Y:S01]  /*152b0*/  MOV R25, R67 ;  /* 0x0000004300197202 */ /* 0x000fe20000000f00 */
[----:B------:R-:W-:Y:S02]  /*152c0*/  IMAD.MOV.U32 R23, RZ, RZ, R65 ;  /* 0x000000ffff177224 */ /* 0x000fe400078e0041 */
[----:B------:R-:W-:Y:S02]  /*152d0*/  IMAD.MOV.U32 R66, RZ, RZ, R192 ;  /* 0x000000ffff427224 */ /* 0x000fe400078e00c0 */
        /* <DEDUP_REMOVED lines=8> */
[----:B--2---:R-:W-:Y:S01]  /*15360*/  HMMA.16816.F32.BF16 R192, R8, R12, R80 ;  /* 0x0000000c08c0723c */ /* 0x004fe20000041850 */
[----:B------:R-:W-:Y:S02]  /*15370*/  IMAD.MOV.U32 R86, RZ, RZ, R26 ;  /* 0x000000ffff567224 */ /* 0x000fe400078e001a */
[----:B------:R-:W-:-:S04]  /*15380*/  IMAD.MOV.U32 R85, RZ, RZ, R23 ;  /* 0x000000ffff557224 */ /* 0x000fc800078e0017 */
[----:B------:R-:W-:Y:S01]  /*15390*/  MOV R80, R24 ;  /* 0x0000001800507202 */ /* 0x000fe20000000f00 */
[----:B------:R-:W-:Y:S01]  /*153a0*/  IMAD.MOV.U32 R81, RZ, RZ, R22 ;  /* 0x000000ffff517224 */ /* 0x000fe200078e0016 */
[----:B------:R-:W2:Y:S01]  /*153b0*/  LDSM.16.MT88.4 R24, [R225+0xf000] ;  /* 0x00f00000e118783b */ /* 0x000ea20000004200 */
[----:B------:R-:W-:Y:S01]  /*153c0*/  MOV R82, R21 ;  /* 0x0000001500527202 */ /* 0x000fe20000000f00 */
[----:B------:R-:W-:Y:S02]  /*153d0*/  IMAD.MOV.U32 R83, RZ, RZ, R20 ;  /* 0x000000ffff537224 */ /* 0x000fe400078e0014 */
[----:B------:R-:W3:Y:S01]  /*153e0*/  LDSM.16.MT88.4 R20, [R226+0xf000] ;  /* 0x00f00000e214783b */ /* 0x000ee20000004200 */
[C---:B------:R-:W-:Y:S06]  /*153f0*/  HMMA.16816.F32.BF16 R172, R4.reuse, R16, R172 ;  /* 0x0000001004ac723c */ /* 0x040fec00000418ac */
[----:B------:R-:W-:Y:S06]  /*15400*/  HMMA.16816.F32.BF16 R184, R4, R18, R184 ;  /* 0x0000001204b8723c */ /* 0x000fec00000418b8 */
[----:B------:R-:W-:Y:S01]  /*15410*/  HMMA.16816.F32.BF16 R16, R8, R14, R92 ;  /* 0x0000000e0810723c */ /* 0x000fe2000004185c */
[----:B------:R-:W-:Y:S01]  /*15420*/  MOV R199, R68 ;  /* 0x0000004400c77202 */ /* 0x000fe20000000f00 */
[----:B------:R-:W-:-:S04]  /*15430*/  IMAD.MOV.U32 R68, RZ, RZ, R89 ;  /* 0x000000ffff447224 */ /* 0x000fc800078e0059 */
[----:B------:R-:W-:Y:S01]  /*15440*/  HMMA.16816.F32.BF16 R60, R4, R12, R60 ;  /* 0x0000000c043c723c */ /* 0x000fe2000004183c */
[----:B------:R-:W-:-:S05]  /*15450*/  MOV R67, R90 ;  /* 0x0000005a00437202 */ /* 0x000fca0000000f00 */
[----:B------:R-:W-:Y:S01]  /*15460*/  HMMA.16816.F32.BF16 R200, R4, R14, R200 ;  /* 0x0000000e04c8723c */ /* 0x000fe200000418c8 */
[----:B------:R-:W-:-:S11]  /*15470*/  MOV R65, R88 ;  /* 0x0000005800417202 */ /* 0x000fd60000000f00 */
[----:B------:R-:W-:Y:S01]  /*15480*/  MOV R15, R17 ;  /* 0x00000011000f7202 */ /* 0x000fe20000000f00 */
[----:B------:R-:W-:Y:S01]  /*15490*/  IMAD.MOV.U32 R14, RZ, RZ, R18 ;  /* 0x000000ffff0e7224 */ /* 0x000fe200078e0012 */
[----:B------:R-:W-:Y:S01]  /*154a0*/  MOV R13, R19 ;  /* 0x00000013000d7202 */ /* 0x000fe20000000f00 */
[----:B------:R-:W-:Y:S01]  /*154b0*/  IMAD.MOV.U32 R12, RZ, RZ, R16 ;  /* 0x000000ffff0c7224 */ /* 0x000fe200078e0010 */
[----:B--2---:R-:W-:Y:S01]  /*154c0*/  HMMA.16816.F32.BF16 R72, R4, R24, R160 ;  /* 0x000000180448723c */ /* 0x004fe200000418a0 */
[----:B------:R-:W2:Y:S06]  /*154d0*/  LDSM.16.MT88.4 R16, [R228+0xf000] ;  /* 0x00f00000e410783b */ /* 0x000eac0000004200 */
[----:B------:R-:W-:-:S02]  /*154e0*/  MOV R163, R91 ;  /* 0x0000005b00a37202 */ /* 0x000fc40000000f00 */
[----:B---3--:R-:W-:Y:S07]  /*154f0*/  HMMA.16816.F32.BF16 R88, R4, R20, R156 ;  /* 0x000000140458723c */ /* 0x008fee000004189c */
[----:B------:R-:W-:Y:S01]  /*15500*/  MOV R157, R15 ;  /* 0x0000000f009d7202 */ /* 0x000fe20000000f00 */
[----:B------:R-:W-:Y:S01]  /*15510*/  IMAD.MOV.U32 R158, RZ, RZ, R14 ;  /* 0x000000ffff9e7224 */ /* 0x000fe200078e000e */
[----:B------:R-:W-:Y:S01]  /*15520*/  MOV R159, R13 ;  /* 0x0000000d009f7202 */ /* 0x000fe20000000f00 */
[----:B------:R-:W-:-:S02]  /*15530*/  IMAD.MOV.U32 R156, RZ, RZ, R12 ;  /* 0x000000ffff9c7224 */ /* 0x000fc400078e000c */
[----:B------:R-:W3:Y:S01]  /*15540*/  LDSM.16.MT88.4 R12, [R227+0xf000] ;  /* 0x00f00000e30c783b */ /* 0x000ee20000004200 */
[----:B------:R-:W-:Y:S01]  /*15550*/  HMMA.16816.F32.BF16 R92, R4, R22, R148 ;  /* 0x00000016045c723c */ /* 0x000fe20000041894 */
[----:B------:R-:W-:Y:S01]  /*15560*/  MOV R161, R65 ;  /* 0x0000004100a17202 */ /* 0x000fe20000000f00 */
[----:B------:R-:W-:-:S04]  /*15570*/  IMAD.MOV.U32 R162, RZ, RZ, R66 ;  /* 0x000000ffffa27224 */ /* 0x000fc800078e0042 */
[C---:B------:R-:W-:Y:S01]  /*15580*/  HMMA.16816.F32.BF16 R76, R4.reuse, R26, R164 ;  /* 0x0000001a044c723c */ /* 0x040fe200000418a4 */
[----:B------:R-:W-:Y:S01]  /*15590*/  IMAD.MOV.U32 R151, RZ, RZ, R163 ;  /* 0x000000ffff977224 */ /* 0x000fe200078e00a3 */
[----:B------:R-:W-:Y:S01]  /*155a0*/  MOV R163, R67 ;  /* 0x0000004300a37202 */ /* 0x000fe20000000f00 */
[----:B------:R-:W-:Y:S01]  /*155b0*/  IMAD.MOV.U32 R160, RZ, RZ, R68 ;  /* 0x000000ffffa07224 */ /* 0x000fe200078e0044 */
[----:B------:R-:W-:Y:S01]  /*155c0*/  MOV R149, R69 ;  /* 0x0000004500957202 */ /* 0x000fe20000000f00 */
[----:B------:R-:W-:Y:S02]  /*155d0*/  IMAD.MOV.U32 R148, RZ, RZ, R70 ;  /* 0x000000ffff947224 */ /* 0x000fe400078e0046 */
[----:B------:R-:W-:Y:S01]  /*155e0*/  IMAD.MOV.U32 R164, RZ, RZ, R64 ;  /* 0x000000ffffa47224 */ /* 0x000fe200078e0040 */
[----:B------:R-:W-:Y:S01]  /*155f0*/  MOV R150, R80 ;  /* 0x0000005000967202 */ /* 0x000fe20000000f00 */
[C---:B--2---:R-:W-:Y:S06]  /*15600*/  HMMA.16816.F32.BF16 R104, R4.reuse, R16, R104 ;  /* 0x000000100468723c */ /* 0x044fec0000041868 */
[----:B------:R-:W-:Y:S01]  /*15610*/  HMMA.16816.F32.BF16 R108, R4, R18, R108 ;  /* 0x00000012046c723c */ /* 0x000fe2000004186c */
[----:B------:R-:W-:Y:S01]  /*15620*/  IMAD.MOV.U32 R80, RZ, RZ, R84 ;  /* 0x000000ffff507224 */ /* 0x000fe200078e0054 */
[----:B------:R-:W-:Y:S01]  /*15630*/  MOV R165, R85 ;  /* 0x0000005500a57202 */ /* 0x000fe20000000f00 */
[----:B------:R-:W-:-:S03]  /*15640*/  IMAD.MOV.U32 R166, RZ, RZ, R86 ;  /* 0x000000ffffa67224 */ /* 0x000fc600078e0056 */
[----:B---3--:R-:W-:Y:S07]  /*15650*/  HMMA.16816.F32.BF16 R64, R4, R14, R124 ;  /* 0x0000000e0440723c */ /* 0x008fee000004187c */
[----:B------:R-:W-:Y:S02]  /*15660*/  MOV R125, R71 ;  /* 0x00000047007d7202 */ /* 0x000fe40000000f00 */
[----:B------:R-:W-:Y:S06]  /*15670*/  HMMA.16816.F32.BF16 R68, R8, R24, R188 ;  /* 0x000000180844723c */ /* 0x000fec00000418bc */
[----:B------:R-:W-:Y:S01]  /*15680*/  HMMA.16816.F32.BF16 R120, R4, R12, R120 ;  /* 0x0000000c0478723c */ /* 0x000fe20000041878 */
[----:B------:R-:W-:-:S06]  /*15690*/  MOV R191, R211 ;  /* 0x000000d300bf7202 */ /* 0x000fcc0000000f00 */
[----:B------:R-:W-:Y:S01]  /*156a0*/  MOV R4, R207 ;  /* 0x000000cf00047202 */ /* 0x000fe20000000f00 */
[----:B------:R-:W-:Y:S01]  /*156b0*/  IMAD.MOV.U32 R7, RZ, RZ, R210 ;  /* 0x000000ffff077224 */ /* 0x000fe200078e00d2 */
[----:B------:R-:W-:Y:S01]  /*156c0*/  MOV R5, R209 ;  /* 0x000000d100057202 */ /* 0x000fe20000000f00 */
[----:B------:R-:W-:Y:S01]  /*156d0*/  IMAD.MOV.U32 R190, RZ, RZ, R191 ;  /* 0x000000ffffbe7224 */ /* 0x000fe200078e00bf */
[----:B------:R-:W-:Y:S02]  /*156e0*/  MOV R191, R4 ;  /* 0x0000000400bf7202 */ /* 0x000fe40000000f00 */
[----:B------:R-:W-:Y:S01]  /*156f0*/  MOV R167, R87 ;  /* 0x0000005700a77202 */ /* 0x000fe20000000f00 */
[----:B------:R-:W-:Y:S01]  /*15700*/  IMAD.MOV.U32 R4, RZ, RZ, R5 ;  /* 0x000000ffff047224 */ /* 0x000fe200078e0005 */
[----:B------:R-:W-:Y:S01]  /*15710*/  MOV R5, R7 ;  /* 0x0000000700057202 */ /* 0x000fe20000000f00 */
[----:B------:R-:W-:Y:S01]  /*15720*/  HMMA.16816.F32.BF16 R84, R8, R26, R180 ;  /* 0x0000001a0854723c */ /* 0x000fe200000418b4 */
[----:B------:R-:W-:Y:S01]  /*15730*/  IMAD.MOV.U32 R7, RZ, RZ, R148 ;  /* 0x000000ffff077224 */ /* 0x000fe200078e0094 */
[----:B------:R-:W-:Y:S01]  /*15740*/  MOV R148, R149 ;  /* 0x0000009500947202 */ /* 0x000fe20000000f00 */
[----:B------:R-:W-:Y:S01]  /*15750*/  IMAD.MOV.U32 R149, RZ, RZ, R150 ;  /* 0x000000ffff957224 */ /* 0x000fe200078e0096 */
[----:B------:R-:W-:-:S03]  /*15760*/  MOV R150, R151 ;  /* 0x0000009700967202 */ /* 0x000fc60000000f00 */
[----:B------:R-:W-:Y:S01]  /*15770*/  MOV R181, R190 ;  /* 0x000000be00b57202 */ /* 0x000fe20000000f00 */
[----:B------:R-:W-:Y:S01]  /*15780*/  IMAD.MOV.U32 R182, RZ, RZ, R191 ;  /* 0x000000ffffb67224 */ /* 0x000fe200078e00bf */
[----:B------:R-:W-:Y:S01]  /*15790*/  MOV R183, R4 ;  /* 0x0000000400b77202 */ /* 0x000fe20000000f00 */
[----:B------:R-:W-:Y:S01]  /*157a0*/  HMMA.16816.F32.BF16 R100, R8, R16, R100 ;  /* 0x000000100864723c */ /* 0x000fe20000041864 */
        /* <DEDUP_REMOVED lines=10> */
[----:B------:R-:W-:Y:S01]  /*15850*/  FADD.FTZ R2, R2, R46 ;  /* 0x0000002e02027221 */ /* 0x000fe20000010000 */
[----:B------:R-:W-:-:S02]  /*15860*/  IMAD.MOV.U32 R124, RZ, RZ, R204 ;  /* 0x000000ffff7c7224 */ /* 0x000fc400078e00cc */
[----:B------:R-:W-:Y:S01]  /*15870*/  FADD.FTZ R0, R232, R45 ;  /* 0x0000002de8007221 */ /* 0x000fe20000010000 */
[----:B------:R-:W-:Y:S01]  /*15880*/  IMAD.MOV.U32 R6, RZ, RZ, R206 ;  /* 0x000000ffff067224 */ /* 0x000fe200078e00ce */
[----:B------:R-:W-:Y:S01]  /*15890*/  MOV R126, R205 ;  /* 0x000000cd007e7202 */ /* 0x000fe20000000f00 */
[----:B------:R-:W4:Y:S01]  /*158a0*/  LDSM.16.MT88.4 R148, [R225+0xd800] ;  /* 0x00d80000e194783b */ /* 0x000f220000004200 */
[----:B--2---:R-:W-:Y:S01]  /*158b0*/  FADD.FTZ R3, R181, R34 ;  /* 0x00000022b5037221 */ /* 0x004fe20000010000 */
        /* <DEDUP_REMOVED lines=14> */
[----:B---3--:R-:W-:Y:S01]  /*159a0*/  MOV R42, R180 ;  /* 0x000000b4002a7202 */ /* 0x008fe20000000f00 */
        /* <DEDUP_REMOVED lines=14> */
[----:B------:R-:W-:Y:S01]  /*15a90*/  FADD.FTZ R5, R224, R0 ;  /* 0x00000000e0057221 */ /* 0x000fe20000010000 */
[----:B------:R-:W-:Y:S01]  /*15aa0*/  FADD.FTZ R4, R181, R4 ;  /* 0x00000004b5047221 */ /* 0x000fe20000010000 */
[----:B------:R-:W-:Y:S01]  /*15ab0*/  IMAD.MOV.U32 R127, RZ, RZ, R208 ;  /* 0x000000ffff7f7224 */ /* 0x000fe200078e00d0 */
[C---:B------:R-:W-:Y:S01]  /*15ac0*/  HMMA.16816.F32.BF16 R220, R8.reuse, R20, R220 ;  /* 0x0000001408dc723c */ /* 0x040fe200000418dc */
[----:B------:R-:W-:Y:S01]  /*15ad0*/  MUFU.EX2 R20, R31 ;  /* 0x0000001f00147308 */ /* 0x000fe20000000800 */
[----:B------:R-:W-:Y:S01]  /*15ae0*/  FADD.FTZ R2, R42, R3 ;  /* 0x000000032a027221 */ /* 0x000fe20000010000 */
[----:B------:R-:W-:Y:S01]  /*15af0*/  FADD.FTZ R0, R180, R6 ;  /* 0x00000006b4007221 */ /* 0x000fe20000010000 */
[----:B------:R1:W5:Y:S02]  /*15b00*/  LDL.LU R232, [R1+0x90] ;  /* 0x0000900001e87983 */ /* 0x0003640000300800 */
[----:B------:R-:W-:Y:S01]  /*15b10*/  HMMA.16816.F32.BF16 R204, R8, R18, R112 ;  /* 0x0000001208cc723c */ /* 0x000fe20000041870 */
[----:B------:R-:W-:-:S05]  /*15b20*/  FADD.FTZ R3, R182, R5 ;  /* 0x00000005b6037221 */ /* 0x000fca0000010000 */
[C---:B------:R-:W-:Y:S01]  /*15b30*/  HMMA.16816.F32.BF16 R116, R8.reuse, R12, R116 ;  /* 0x0000000c0874723c */ /* 0x040fe20000041874 */
[----:B------:R-:W-:Y:S05]  /*15b40*/  MUFU.EX2 R18, R30 ;  /* 0x0000001e00127308 */ /* 0x000fea0000000800 */
[----:B------:R-:W-:Y:S03]  /*15b50*/  HMMA.16816.F32.BF16 R208, R8, R22, R96 ;  /* 0x0000001608d0723c */ /* 0x000fe60000041860 */
[----:B------:R-:W2:Y:S08]  /*15b60*/  MUFU.EX2 R26, R41 ;  /* 0x00000029001a7308 */ /* 0x000eb00000000800 */
[----:B------:R-:W-:Y:S08]  /*15b70*/  MUFU.EX2 R27, R40 ;  /* 0x00000028001b7308 */ /* 0x000ff00000000800 */
[----:B------:R-:W-:Y:S08]  /*15b80*/  MUFU.EX2 R21, R37 ;  /* 0x0000002500157308 */ /* 0x000ff00000000800 */
[----:B------:R-:W-:Y:S08]  /*15b90*/  MUFU.EX2 R24, R33 ;  /* 0x0000002100187308 */ /* 0x000ff00000000800 */
[----:B------:R-:W-:Y:S01]  /*15ba0*/  MUFU.EX2 R17, R32 ;  /* 0x0000002000117308 */ /* 0x000fe20000000800 */
[----:B------:R-:W-:-:S02]  /*15bb0*/  MOV R124, R125 ;  /* 0x0000007d007c7202 */ /* 0x000fc40000000f00 */
[----:B------:R-:W-:Y:S02]  /*15bc0*/  MOV R46, R126 ;  /* 0x0000007e002e7202 */ /* 0x000fe40000000f00 */
[----:B------:R-:W-:Y:S01]  /*15bd0*/  MOV R45, R127 ;  /* 0x0000007f002d7202 */ /* 0x000fe20000000f00 */
[----:B------:R-:W-:Y:S01]  /*15be0*/  FADD.FTZ R2, R51, R2 ;  /* 0x0000000233027221 */ /* 0x000fe20000010000 */
[----:B------:R-:W-:Y:S01]  /*15bf0*/  FADD.FTZ R0, R50, R0 ;  /* 0x0000000032007221 */ /* 0x000fe20000010000 */
[----:B------:R-:W-:Y:S01]  /*15c00*/  MUFU.EX2 R19, R28 ;  /* 0x0000001c00137308 */ /* 0x000fe20000000800 */
[----:B------:R-:W-:Y:S01]  /*15c10*/  MOV R42, R183 ;  /* 0x000000b7002a7202 */ /* 0x000fe20000000f00 */
[----:B------:R-:W-:Y:S01]  /*15c20*/  LDSM.16.MT88.4 R112, [R228+0xf800] ;  /* 0x00f80000e470783b */ /* 0x000fe20000004200 */
[----:B------:R-:W-:Y:S02]  /*15c30*/  MOV R38, R80 ;  /* 0x0000005000267202 */ /* 0x000fe40000000f00 */
[----:B------:R-:W-:Y:S01]  /*15c40*/  MOV R34, R82 ;  /* 0x0000005200227202 */ /* 0x000fe20000000f00 */
[----:B------:R1:W5:Y:S02]  /*15c50*/  LDL.LU R231, [R1+0x8c] ;  /* 0x00008c0001e77983 */ /* 0x0003640000300800 */
[----:B------:R3:W-:Y:S08]  /*15c60*/  MUFU.EX2 R12, R29 ;  /* 0x0000001d000c7308 */ /* 0x0007f00000000800 */
[----:B------:R4:W-:Y:S08]  /*15c70*/  MUFU.EX2 R23, R35 ;  /* 0x0000002300177308 */ /* 0x0009f00000000800 */
[----:B------:R-:W1:Y:S01]  /*15c80*/  MUFU.EX2 R22, R36 ;  /* 0x0000002400167308 */ /* 0x000e620000000800 */
[----:B---3--:R-:W-:Y:S07]  /*15c90*/  HMMA.16816.F32.BF16 R28, R8, R14, R128 ;  /* 0x0000000e081c723c */ /* 0x008fee0000041880 */
[----:B------:R-:W-:Y:S01]  /*15ca0*/  MUFU.EX2 R13, R43 ;  /* 0x0000002b000d7308 */ /* 0x000fe20000000800 */
[----:B----4-:R-:W-:Y:S01]  /*15cb0*/  MOV R35, R7 ;  /* 0x0000000700237202 */ /* 0x010fe20000000f00 */
[----:B------:R-:W-:Y:S01]  /*15cc0*/  FADD.FTZ R11, R48, R4 ;  /* 0x00000004300b7221 */ /* 0x000fe20000010000 */
[----:B------:R-:W-:Y:S01]  /*15cd0*/  IMAD.MOV.U32 R125, RZ, RZ, R230 ;  /* 0x000000ffff7d7224 */ /* 0x000fe200078e00e6 */
[----:B------:R-:W3:Y:S04]  /*15ce0*/  LDSM.16.MT88.4 R4, [R227+0xf800] ;  /* 0x00f80000e304783b */ /* 0x000ee80000004200 */
[----:B------:R-:W4:Y:S01]  /*15cf0*/  MUFU.EX2 R8, R44 ;  /* 0x0000002c00087308 */ /* 0x000f220000000800 */
[----:B------:R-:W-:Y:S01]  /*15d00*/  MOV R33, R124 ;  /* 0x0000007c00217202 */ /* 0x000fe20000000f00 */
[----:B------:R-:W-:Y:S01]  /*15d10*/  IMAD.MOV.U32 R32, RZ, RZ, R125 ;  /* 0x000000ffff207224 */ /* 0x000fe200078e007d */
[----:B--2---:R-:W-:Y:S01]  /*15d20*/  F2FP.BF16.F32.PACK_AB R128, R26, R25 ;  /* 0x000000191a80723e */ /* 0x004fe200000010ff */
[----:B------:R-:W-:Y:S01]  /*15d30*/  IMAD.MOV.U32 R41, RZ, RZ, R188 ;  /* 0x000000ffff297224 */ /* 0x000fe200078e00bc */
[----:B-1----:R-:W-:Y:S01]  /*15d40*/  F2FP.BF16.F32.PACK_AB R129, R22, R21 ;  /* 0x000000151681723e */ /* 0x002fe200000010ff */
[----:B------:R-:W-:Y:S01]  /*15d50*/  LDSM.16.MT88.4 R180, [R228+0xd800] ;  /* 0x00d80000e4b4783b */ /* 0x000fe20000004200 */
[----:B------:R-:W-:-:S02]  /*15d60*/  F2FP.BF16.F32.PACK_AB R124, R20, R17 ;  /* 0x00000011147c723e */ /* 0x000fc400000010ff */
[----:B------:R-:W-:Y:S01]  /*15d70*/  F2FP.BF16.F32.PACK_AB R130, R39, R27 ;  /* 0x0000001b2782723e */ /* 0x000fe200000010ff */
[----:B------:R-:W-:Y:S01]  /*15d80*/  LDSM.16.MT88.4 R96, [R226+0xf800] ;  /* 0x00f80000e260783b */ /* 0x000fe20000004200 */
[----:B------:R-:W-:Y:S02]  /*15d90*/  F2FP.BF16.F32.PACK_AB R131, R24, R23 ;  /* 0x000000171883723e */ /* 0x000fe400000010ff */
[----:B------:R-:W-:Y:S01]  /*15da0*/  F2FP.BF16.F32.PACK_AB R126, R19, R18 ;  /* 0x00000012137e723e */ /* 0x000fe200000010ff */
[----:B------:R-:W-:Y:S01]  /*15db0*/  IMAD.MOV.U32 R36, RZ, RZ, R191 ;  /* 0x000000ffff247224 */ /* 0x000fe200078e00bf */
[----:B------:R-:W-:Y:S01]  /*15dc0*/  F2FP.BF16.F32.PACK_AB R125, R12, R16 ;  /* 0x000000100c7d723e */ /* 0x000fe200000010ff */
[----:B------:R-:W-:Y:S01]  /*15dd0*/  FADD.FTZ R10, R47, R3 ;  /* 0x000000032f0a7221 */ /* 0x000fe20000010000 */
[----:B----4-:R-:W-:Y:S01]  /*15de0*/  F2FP.BF16.F32.PACK_AB R127, R8, R13 ;  /* 0x0000000d087f723e */ /* 0x010fe200000010ff */
[----:B------:R-:W-:Y:S01]  /*15df0*/  HMMA.16816.F32.BF16 R144, R128, R148, R144 ;  /* 0x000000948090723c */ /* 0x000fe20000041890 */
[----:B------:R-:W-:-:S02]  /*15e00*/  MOV R40, R189 ;  /* 0x000000bd00287202 */ /* 0x000fc40000000f00 */
[----:B------:R-:W-:Y:S01]  /*15e10*/  MOV R37, R190 ;  /* 0x000000be00257202 */ /* 0x000fe20000000f00 */
[----:B------:R-:W-:Y:S01]  /*15e20*/  IMAD.MOV.U32 R190, RZ, RZ, R166 ;  /* 0x000000ffffbe7224 */ /* 0x000fe200078e00a6 */
[----:B------:R-:W-:Y:S01]  /*15e30*/  MOV R188, R164 ;  /* 0x000000a400bc7202 */ /* 0x000fe20000000f00 */
[C---:B------:R-:W-:Y:S01]  /*15e40*/  HMMA.16816.F32.BF16 R140, R124.reuse, R148, R140 ;  /* 0x000000947c8c723c */ /* 0x040fe2000004188c */
[----:B------:R-:W-:Y:S01]  /*15e50*/  MOV R189, R165 ;  /* 0x000000a500bd7202 */ /* 0x000fe20000000f00 */
[----:B------:R-:W-:Y:S01]  /*15e60*/  FADD.FTZ R9, R52, R2 ;  /* 0x0000000234097221 */ /* 0x000fe20000010000 */
[----:B------:R-:W-:Y:S01]  /*15e70*/  MOV R191, R167 ;  /* 0x000000a700bf7202 */ /* 0x000fe20000000f00 */
[----:B------:R-:W-:Y:S01]  /*15e80*/  IMAD.MOV.U32 R43, RZ, RZ, R81 ;  /* 0x000000ffff2b7224 */ /* 0x000fe200078e0051 */
[----:B------:R-:W1:Y:S01]  /*15e90*/  LDSM.16.MT88.4 R164, [R226+0xd800] ;  /* 0x00d80000e2a4783b */ /* 0x000e620000004200 */
[-C--:B------:R-:W-:Y:S01]  /*15ea0*/  HMMA.16816.F32.BF16 R152, R124, R150.reuse, R152 ;  /* 0x000000967c98723c */ /* 0x080fe20000041898 */
[----:B------:R-:W-:Y:S01]  /*15eb0*/  FADD.FTZ R3, R49, R0 ;  /* 0x0000000031037221 */ /* 0x000fe20000010000 */
[----:B------:R-:W-:Y:S01]  /*15ec0*/  FADD.FTZ R0, R46, R10 ;  /* 0x0000000a2e007221 */ /* 0x000fe20000010000 */
[----:B------:R-:W-:Y:S01]  /*15ed0*/  MOV R15, R83 ;  /* 0x00000053000f7202 */ /* 0x000fe20000000f00 */
[----:B------:R-:W-:Y:S01]  /*15ee0*/  IMAD.MOV.U32 R48, RZ, RZ, R156 ;  /* 0x000000ffff307224 */ /* 0x000fe200078e009c */
[----:B------:R-:W-:Y:S01]  /*15ef0*/  MOV R50, R158 ;  /* 0x0000009e00327202 */ /* 0x000fe20000000f00 */
[----:B------:R-:W-:Y:S01]  /*15f00*/  HMMA.16816.F32.BF16 R148, R128, R150, R56 ;  /* 0x000000968094723c */ /* 0x000fe20000041838 */
[----:B------:R-:W-:Y:S01]  /*15f10*/  FADD.FTZ R2, R45, R11 ;  /* 0x0000000b2d027221 */ /* 0x000fe20000010000 */
[----:B------:R-:W-:Y:S01]  /*15f20*/  FADD.FTZ R3, R33, R3 ;  /* 0x0000000321037221 */ /* 0x000fe20000010000 */
[----:B------:R-:W-:Y:S04]  /*15f30*/  LDSM.16.MT88.4 R80, [R225+0xf800] ;  /* 0x00f80000e150783b */ /* 0x000fe80000004200 */
[----:B------:R-:W-:Y:S01]  /*15f40*/  IMAD.MOV.U32 R56, RZ, RZ, R199 ;  /* 0x000000ffff387224 */ /* 0x000fe200078e00c7 */
[----:B------:R-:W-:Y:S01]  /*15f50*/  MOV R57, R198 ;  /* 0x000000c600397202 */ /* 0x000fe20000000f00 */
[----:B------:R-:W-:Y:S01]  /*15f60*/  IMAD.MOV.U32 R59, RZ, RZ, R196 ;  /* 0x000000ffff3b7224 */ /* 0x000fe200078e00c4 */
[----:B------:R-:W-:Y:S01]  /*15f70*/  MOV R58, R197 ;  /* 0x000000c5003a7202 */ /* 0x000fe20000000f00 */
[----:B------:R-:W-:Y:S01]  /*15f80*/  IMAD.MOV.U32 R51, RZ, RZ, R159 ;  /* 0x000000ffff337224 */ /* 0x000fe200078e009f */
[----:B------:R-:W2:Y:S01]  /*15f90*/  LDSM.16.MT88.4 R196, [R227+0xd800] ;  /* 0x00d80000e3c4783b */ /* 0x000ea20000004200 */
[-C--:B---3--:R-:W-:Y:S01]  /*15fa0*/  HMMA.16816.F32.BF16 R120, R124, R4.reuse, R120 ;  /* 0x000000047c78723c */ /* 0x088fe20000041878 */
[----:B------:R-:W-:Y:S01]  /*15fb0*/  FADD.FTZ R0, R36, R0 ;  /* 0x0000000024007221 */ /* 0x000fe20000010000 */
[----:B------:R-:W-:Y:S01]  /*15fc0*/  FADD.FTZ R2, R35, R2 ;  /* 0x0000000223027221 */ /* 0x000fe20000010000 */
[----:B------:R3:W5:Y:S03]  /*15fd0*/  LDL.LU R230, [R1+0x88] ;  /* 0x0000880001e67983 */ /* 0x0007660000300800 */
        /* <DEDUP_REMOVED lines=8> */
[----:B------:R-:W-:Y:S01]  /*16060*/  FADD.FTZ R0, R53, R0 ;  /* 0x0000000035007221 */ /* 0x000fe20000010000 */
[----:B------:R-:W-:Y:S01]  /*16070*/  FADD.FTZ R2, R132, R2 ;  /* 0x0000000284027221 */ /* 0x000fe20000010000 */
[----:B------:R-:W-:Y:S01]  /*16080*/  FADD.FTZ R4, R37, R4 ;  /* 0x0000000425047221 */ /* 0x000fe20000010000 */
[----:B------:R3:W5:Y:S03]  /*16090*/  LDL.LU R224, [R1+0x80] ;  /* 0x0000800001e07983 */ /* 0x0007660000300800 */
        /* <DEDUP_REMOVED lines=24> */
[----:B-1----:R-:W-:Y:S01]  /*16220*/  HMMA.16816.F32.BF16 R156, R124, R164, R176 ;  /* 0x000000a47c9c723c */ /* 0x002fe200000418b0 */
[----:B------:R-:W-:Y:S01]  /*16230*/  FADD.FTZ R2, R18, R2 ;  /* 0x0000000212027221 */ /* 0x000fe20000010000 */
[----:B------:R-:W-:Y:S01]  /*16240*/  FADD.FTZ R4, R39, R4 ;  /* 0x0000000427047221 */ /* 0x000fe20000010000 */
[----:B------:R-:W-:Y:S01]  /*16250*/  FADD.FTZ R3, R24, R3 ;  /* 0x0000000318037221 */ /* 0x000fe20000010000 */
[----:B------:R-:W-:-:S03]  /*16260*/  FADD.FTZ R0, R8, R0 ;  /* 0x0000000008007221 */ /* 0x000fc60000010000 */
[----:B------:R-:W-:Y:S01]  /*16270*/  MOV R176, R188 ;  /* 0x000000bc00b07202 */ /* 0x000fe20000000f00 */
[----:B------:R-:W-:Y:S01]  /*16280*/  IMAD.MOV.U32 R178, RZ, RZ, R190 ;  /* 0x000000ffffb27224 */ /* 0x000fe200078e00be */
[----:B------:R-:W-:Y:S02]  /*16290*/  MOV R177, R189 ;  /* 0x000000bd00b17202 */ /* 0x000fe40000000f00 */
[----:B------:R-:W-:Y:S02]  /*162a0*/  MOV R179, R191 ;  /* 0x000000bf00b37202 */ /* 0x000fe40000000f00 */
[----:B--2---:R-:W-:Y:S01]  /*162b0*/  HMMA.16816.F32.BF16 R188, R124, R196, R60 ;  /* 0x000000c47cbc723c */ /* 0x004fe2000004183c */
[----:B------:R-:W-:Y:S01]  /*162c0*/  FADD.FTZ R2, R19, R2 ;  /* 0x0000000213027221 */ /* 0x000fe20000010000 */
[----:B------:R3:W-:Y:S05]  /*162d0*/  STL [R1+0x40], R4 ;  /* 0x0000400401007387 */ /* 0x0007ea0000100800 */
[----:B------:R-:W-:Y:S01]  /*162e0*/  MOV R60, R15 ;  /* 0x0000000f003c7202 */ /* 0x000fe20000000f00 */
[----:B------:R-:W-:Y:S01]  /*162f0*/  IMAD.MOV.U32 R61, RZ, RZ, R38 ;  /* 0x000000ffff3d7224 */ /* 0x000fe200078e0026 */
[----:B------:R-:W-:-:S02]  /*16300*/  MOV R62, R43 ;  /* 0x0000002b003e7202 */ /* 0x000fc40000000f00 */
[----:B------:R-:W-:Y:S01]  /*16310*/  MOV R63, R34 ;  /* 0x00000022003f7202 */ /* 0x000fe20000000f00 */
[C---:B------:R-:W-:Y:S01]  /*16320*/  HMMA.16816.F32.BF16 R72, R124.reuse, R80, R72 ;  /* 0x000000507c48723c */ /* 0x040fe20000041848 */
[----:B------:R3:W-:Y:S04]  /*16330*/  STL [R1+0x58], R3 ;  /* 0x0000580301007387 */ /* 0x0007e80000100800 */
[----:B------:R3:W-:Y:S01]  /*16340*/  STL [R1+0x60], R0 ;  /* 0x0000600001007387 */ /* 0x0007e20000100800 */
[----:B------:R-:W-:Y:S03]  /*16350*/  HMMA.16816.F32.BF16 R76, R124, R82, R76 ;  /* 0x000000527c4c723c */ /* 0x000fe6000004184c */
[----:B------:R3:W-:Y:S03]  /*16360*/  STL [R1+0x5c], R2 ;  /* 0x00005c0201007387 */ /* 0x0007e60000100800 */
        /* <DEDUP_REMOVED lines=21> */
[----:B---3--:R-:W-:-:S15]  /*164c0*/  HMMA.16816.F32.BF16 R128, R128, R6, R28 ;  /* 0x000000068080723c */ /* 0x008fde000004181c */
[----:B------:R-:W-:-:S09]  /*164d0*/  NOP ;  /* 0x0000000000007918 */ /* 0x000fd20000000000 */
.L_x_604:
[----:B------:R-:W-:-:S06]  /*164e0*/  UISETP.GT.AND UP0, UPT, UR20, UR13, UPT ;  /* 0x0000000d1400728c */ /* 0x000fcc000bf04270 */
[----:B------:R-:W-:-:S13]  /*164f0*/  PLOP3.LUT P0, PT, PT, PT, UP0, 0x80, 0x0 ;  /* 0x000000000000781c */ /* 0x000fda0003f0f008 */
[----:B------:R-:W-:Y:S05]  /*16500*/  @!P0 BRA `(.L_x_607) ;  /* 0x0000005c00288947 */ /* 0x000fea0003800000 */
[----:B------:R-:W2:Y:S01]  /*16510*/  LDL.LU.64 R4, [R1+0x48] ;  /* 0x0000480001047983 */ /* 0x000ea20000300a00 */
[----:B------:R-:W-:Y:S01]  /*16520*/  MOV R133, R136 ;  /* 0x0000008800857202 */ /* 0x000fe20000000f00 */
[----:B------:R-:W-:Y:S01]  /*16530*/  IMAD.MOV.U32 R139, RZ, RZ, R134 ;  /* 0x000000ffff8b7224 */ /* 0x000fe200078e0086 */
[----:B------:R-:W-:Y:S01]  /*16540*/  MOV R132, R137 ;  /* 0x0000008900847202 */ /* 0x000fe20000000f00 */
[----:B------:R-:W2:Y:S01]  /*16550*/  LDL.LU.64 R2, [R1+0x50] ;  /* 0x0000500001027983 */ /* 0x000ea20000300a00 */
[----:B-----5:R-:W-:Y:S01]  /*16560*/  MOV R138, R135 ;  /* 0x00000087008a7202 */ /* 0x020fe20000000f00 */
[----:B------:R-:W-:Y:S02]  /*16570*/  USHF.L.U64.HI UR5, UR6, 0x5, UR7 ;  /* 0x0000000506057899 */ /* 0x000fe40008010207 */
[----:B------:R-:W-:Y:S02]  /*16580*/  USHF.L.U32 UR21, UR6, 0x5, URZ ;  /* 0x0000000506157899 */ /* 0x000fe4000800063f */
[----:B------:R-:W-:-:S02]  /*16590*/  USHF.L.U64.HI UR22, UR8, 0x5, UR9 ;  /* 0x0000000508167899 */ /* 0x000fc40008010209 */
[----:B------:R-:W-:Y:S01]  /*165a0*/  USHF.L.U32 UR24, UR8, 0x5, URZ ;  /* 0x0000000508187899 */ /* 0x000fe2000800063f */
[----:B------:R-:W-:Y:S01]  /*165b0*/  ULDC UR23, c[0x0][0x39c] ;  /* 0x0000e70000177ab9 */ /* 0x000fe20000000800 */
[----:B------:R-:W-:Y:S01]  /*165c0*/  ULDC UR4, c[0x0][0x2ec] ;  /* 0x0000bb0000047ab9 */ /* 0x000fe20000000800 */
[----:B------:R-:W-:Y:S01]  /*165d0*/  ULDC.64 UR6, c[0x0][0x218] ;  /* 0x0000860000067ab9 */ /* 0x000fe20000000a00 */
[----:B------:R-:W-:Y:S01]  /*165e0*/  ULDC.64 UR10, c[0x0][0x220] ;  /* 0x00008800000a7ab9 */ /* 0x000fe20000000a00 */
[----:B------:R-:W-:Y:S01]  /*165f0*/  ULDC.64 UR8, c[0x0][0x248] ;  /* 0x0000920000087ab9 */ /* 0x000fe20000000a00 */
[----:B--2---:R-:W-:-:S05]  /*16600*/  IMAD.MOV.U32 R3, RZ, RZ, R5 ;  /* 0x000000ffff037224 */ /* 0x004fca00078e0005 */
[----:B------:R1:W-:Y:S01]  /*16610*/  STL.64 [R1+0x68], R2 ;  /* 0x0000680201007387 */ /* 0x0003e20000100a00 */
[----:B------:R-:W-:Y:S05]  /*16620*/  BRA `(.L_x_608) ;  /* 0x0000000000887947 */ /* 0x000fea0003800000 */
.L_x_610:
        /* <DEDUP_REMOVED lines=34> */
.L_x_608:
[----:B--2---:R-:W2:Y:S01]  /*16850*/  LDL.64 R4, [R1+0x68] ;  /* 0x0000680001047983 */ /* 0x004ea20000100a00 */
[----:B------:R-:W-:Y:S04]  /*16860*/  DEPBAR.LE SB0, 0x0 ;  /* 0x000080000000791a */ /* 0x000fe80000000000 */
[----:B------:R-:W-:Y:S01]  /*16870*/  UIADD3 UR25, UR20, -0x1, URZ ;  /* 0xffffffff14197890 */ /* 0x000fe2000fffe03f */
[----:B------:R-:W-:Y:S03]  /*16880*/  BAR.SYNC.DEFER_BLOCKING 0x0 ;  /* 0x0000000000007b1d */ /* 0x000fe60000010000 */
[----:B------:R-:W-:Y:S02]  /*16890*/  USHF.R.S32.HI UR27, URZ, 0x1f, UR25 ;  /* 0x0000001f3f1b7899 */ /* 0x000fe40008011419 */
[----:B------:R-:W-:Y:S01]  /*168a0*/  UIMAD UR26, UR14, UR25, URZ ;  /* 0x000000190e1a72a4 */ /* 0x000fe2000f8e023f */
[----:B-1----:R-:W-:Y:S01]  /*168b0*/  IMAD.U32 R2, RZ, RZ, UR25 ;  /* 0x00000019ff027e24 */ /* 0x002fe2000f8e00ff */
[----:B------:R-:W-:Y:S02]  /*168c0*/  UISETP.GT.AND UP0, UPT, UR25, UR13, UPT ;  /* 0x0000000d1900728c */ /* 0x000fe4000bf04270 */
[----:B------:R-:W-:Y:S01]  /*168d0*/  UIMAD UR26, UR27, UR15, UR26 ;  /* 0x0000000f1b1a72a4 */ /* 0x000fe2000f8e021a */
[----:B--2---:R-:W-:Y:S01]  /*168e0*/  IMAD.WIDE.U32 R2, R2, UR15, R4 ;  /* 0x0000000f02027c25 */ /* 0x004fe2000f8e0004 */
[----:B------:R-:W1:Y:S04]  /*168f0*/  S2R R134, SR_TID.X ;  /* 0x0000000000867919 */ /* 0x000e680000002100 */
[----:B------:R-:W-:Y:S01]  /*16900*/  VIADD R0, R3, UR26 ;  /* 0x0000001a03007c36 */ /* 0x000fe20008000000 */
[C---:B------:R-:W-:Y:S04]  /*16910*/  LEA R6, P0, R2.reuse, UR10, 0x1 ;  /* 0x0000000a02067c11 */ /* 0x040fe8000f8008ff */
[----:B------:R-:W-:Y:S02]  /*16920*/  LEA.HI.X R7, R2, UR11, R0, 0x1, P0 ;  /* 0x0000000b02077c11 */ /* 0x000fe400080f0c00 */
[----:B------:R-:W-:Y:S03]  /*16930*/  IADD3 R4, P0, R6, UR21, RZ ;  /* 0x0000001506047c10 */ /* 0x000fe6000ff1e0ff */
[----:B------:R-:W-:Y:S01]  /*16940*/  @!PT LDS RZ, [RZ] ;  /* 0x00000000fffff984 */ /* 0x000fe20000000800 */
[----:B------:R-:W-:Y:S01]  /*16950*/  @!PT LDS RZ, [RZ] ;  /* 0x00000000fffff984 */ /* 0x000fe20000000800 */
[----:B------:R-:W-:Y:S01]  /*16960*/  @!PT LDS RZ, [RZ] ;  /* 0x00000000fffff984 */ /* 0x000fe20000000800 */
[----:B-----5:R-:W-:Y:S01]  /*16970*/  LDGSTS.E.BYPASS.LTC128B.128 [R251+0xc000], desc[UR18][R6.64] ;  /* 0x0c00000006fb7fae */ /* 0x020fe2000b901d52 */
[----:B------:R-:W-:Y:S02]  /*16980*/  IADD3.X R5, R7, UR5, RZ, P0, !PT ;  /* 0x0000000507057c10 */ /* 0x000fe400087fe4ff */
[----:B------:R-:W-:Y:S04]  /*16990*/  IADD3 R2, P0, R4, UR21, RZ ;  /* 0x0000001504027c10 */ /* 0x000fe8000ff1e0ff */
[----:B------:R-:W-:Y:S01]  /*169a0*/  IADD3.X R3, R5, UR5, RZ, P0, !PT ;  /* 0x0000000505037c10 */ /* 0x000fe200087fe4ff */
[----:B------:R-:W-:Y:S01]  /*169b0*/  LDGSTS.E.BYPASS.LTC128B.128 [R251+0xe000], desc[UR18][R6.64+0x80] ;  /* 0x0e00008006fb7fae */ /* 0x000fe2000b901d52 */
[----:B------:R-:W-:Y:S04]  /*169c0*/  IADD3 R8, P0, R2, UR21, RZ ;  /* 0x0000001502087c10 */ /* 0x000fe8000ff1e0ff */
[----:B------:R-:W-:Y:S03]  /*169d0*/  IADD3.X R9, R3, UR5, RZ, P0, !PT ;  /* 0x0000000503097c10 */ /* 0x000fe600087fe4ff */
[----:B------:R-:W-:Y:S01]  /*169e0*/  LDGSTS.E.BYPASS.LTC128B.128 [R251+0xc800], desc[UR18][R4.64] ;  /* 0x0c80000004fb7fae */ /* 0x000fe2000b901d52 */
[----:B-1----:R-:W-:Y:S07]  /*169f0*/  IMAD.SHL.U32 R134, R134, 0x2, RZ ;  /* 0x0000000286867824 */ /* 0x002fee00078e00ff */
[----:B------:R1:W-:Y:S01]  /*16a00*/  LDGSTS.E.BYPASS.LTC128B.128 [R251+0xe800], desc[UR18][R4.64+0x80] ;  /* 0x0e80008004fb7fae */ /* 0x0003e2000b901d52 */
[----:B------:R-:W-:Y:S07]  /*16a10*/  LOP3.LUT R134, R134, 0x6, RZ, 0xc0, !PT ;  /* 0x0000000686867812 */ /* 0x000fee00078ec0ff */
[----:B------:R-:W-:Y:S08]  /*16a20*/  LDGSTS.E.BYPASS.LTC128B.128 [R251+0xd000], desc[UR18][R2.64] ;  /* 0x0d00000002fb7fae */ /* 0x000ff0000b901d52 */
[----:B------:R-:W-:Y:S08]  /*16a30*/  LDGSTS.E.BYPASS.LTC128B.128 [R251+0xf000], desc[UR18][R2.64+0x80] ;  /* 0x0f00008002fb7fae */ /* 0x000ff0000b901d52 */
        /* <DEDUP_REMOVED lines=159> */
[----:B------:R-:W2:Y:S03]  /*17430*/  LDSM.16.M88.4 R208, [R233+0x6000] ;  /* 0x00600000e9d0783b */ /* 0x000ea60000000200 */
[-C--:B-1----:R-:W-:Y:S06]  /*17440*/  HMMA.16816.F32.BF16 R4, R216, R204.reuse, R4 ;  /* 0x000000ccd804723c */ /* 0x082fec0000041804 */
[C---:B--2---:R-:W-:Y:S06]  /*17450*/  HMMA.16816.F32.BF16 R8, R208.reuse, R204, R8 ;  /* 0x000000ccd008723c */ /* 0x044fec0000041808 */
[-C--:B------:R-:W-:Y:S06]  /*17460*/  HMMA.16816.F32.BF16 R12, R208, R206.reuse, R12 ;  /* 0x000000ced00c723c */ /* 0x080fec000004180c */
[C---:B------:R-:W-:Y:S06]  /*17470*/  HMMA.16816.F32.BF16 R16, R216.reuse, R206, R16 ;  /* 0x000000ced810723c */ /* 0x040fec0000041810 */
[----:B------:R-:W-:Y:S01]  /*17480*/  FMUL.FTZ R0, R7, UR23 ;  /* 0x0000001707007c20 */ /* 0x000fe20008410000 */
[----:B------:R-:W-:Y:S01]  /*17490*/  FMUL.FTZ R4, R4, UR23 ;  /* 0x0000001704047c20 */ /* 0x000fe20008410000 */
[----:B------:R-:W-:Y:S03]  /*174a0*/  FMUL.FTZ R6, R6, UR23 ;  /* 0x0000001706067c20 */ /* 0x000fe60008410000 */
[----:B------:R-:W-:Y:S01]  /*174b0*/  FMUL.FTZ R5, R5, UR23 ;  /* 0x0000001705057c20 */ /* 0x000fe20008410000 */
[----:B------:R1:W-:Y:S01]  /*174c0*/  MUFU.TANH R223, R0 ;  /* 0x0000000000df7308 */ /* 0x0003e20000002400 */
        /* <DEDUP_REMOVED lines=10> */
[----:B------:R-:W-:Y:S01]  /*17570*/  MUFU.TANH R212, R6 ;  /* 0x0000000600d47308 */ /* 0x000fe20000002400 */
[----:B-1----:R-:W-:Y:S02]  /*17580*/  IMAD.U32 R0, RZ, RZ, UR25 ;  /* 0x00000019ff007e24 */ /* 0x002fe4000f8e00ff */
[----:B------:R-:W-:Y:S01]  /*17590*/  FMUL.FTZ R18, R18, UR23 ;  /* 0x0000001712127c20 */ /* 0x000fe20008410000 */
[----:B------:R-:W-:Y:S01]  /*175a0*/  FMUL.FTZ R17, R17, UR23 ;  /* 0x0000001711117c20 */ /* 0x000fe20008410000 */
[----:B------:R-:W-:Y:S01]  /*175b0*/  FMUL.FTZ R19, R19, UR23 ;  /* 0x0000001713137c20 */ /* 0x000fe20008410000 */
[----:B------:R-:W-:Y:S04]  /*175c0*/  IMAD R0, R0, 0x40, R134 ;  /* 0x0000004000007824 */ /* 0x000fe800078e0286 */
[----:B------:R1:W-:Y:S01]  /*175d0*/  MUFU.TANH R215, R5 ;  /* 0x0000000500d77308 */ /* 0x0003e20000002400 */
[C---:B------:R-:W-:Y:S01]  /*175e0*/  VIADD R3, R0.reuse, 0x10 ;  /* 0x0000001000037836 */ /* 0x040fe20000000000 */
[CC--:B------:R-:W-:Y:S01]  /*175f0*/  ISETP.GE.AND P0, PT, R0.reuse, R246.reuse, PT ;  /* 0x000000f60000720c */ /* 0x0c0fe20003f06270 */
[C---:B------:R-:W-:Y:S01]  /*17600*/  VIADD R2, R0.reuse, 0x1 ;  /* 0x0000000100027836 */ /* 0x040fe20000000000 */
[C---:B------:R-:W-:Y:S02]  /*17610*/  ISETP.GE.AND P5, PT, R0.reuse, R245, PT ;  /* 0x000000f50000720c */ /* 0x040fe40003fa6270 */
[----:B------:R-:W-:Y:S04]  /*17620*/  ISETP.GE.OR P0, PT, R0, R249, !P0 ;  /* 0x000000f90000720c */ /* 0x000fe80004706670 */
[----:B------:R-:W2:Y:S01]  /*17630*/  MUFU.TANH R8, R8 ;  /* 0x0000000800087308 */ /* 0x000ea20000002400 */
[C---:B------:R-:W-:Y:S02]  /*17640*/  ISETP.GE.AND P1, PT, R2.reuse, R246, PT ;  /* 0x000000f60200720c */ /* 0x040fe40003f26270 */
[C---:B------:R-:W-:Y:S02]  /*17650*/  ISETP.GE.AND P6, PT, R2.reuse, R243, PT ;  /* 0x000000f30200720c */ /* 0x040fe40003fc6270 */
[C---:B------:R-:W-:Y:S02]  /*17660*/  ISETP.GE.OR P1, PT, R2.reuse, R249, !P1 ;  /* 0x000000f90200720c */ /* 0x040fe40004f26670 */
[C---:B------:R-:W-:Y:S03]  /*17670*/  ISETP.GE.OR P6, PT, R2.reuse, R247, !P6 ;  /* 0x000000f70200720c */ /* 0x040fe600077c6670 */
[----:B------:R-:W3:Y:S01]  /*17680*/  MUFU.TANH R9, R9 ;  /* 0x0000000900097308 */ /* 0x000ee20000002400 */
[----:B-1----:R-:W1:Y:S01]  /*17690*/  LDSM.16.M88.4 R4, [R229+0x2800] ;  /* 0x00280000e504783b */ /* 0x002e620000000200 */
[C---:B------:R-:W-:Y:S02]  /*176a0*/  ISETP.GE.AND P4, PT, R2.reuse, R245, PT ;  /* 0x000000f50200720c */ /* 0x040fe40003f86270 */
[C---:B------:R-:W-:Y:S02]  /*176b0*/  ISETP.GE.AND P2, PT, R2.reuse, R244, PT ;  /* 0x000000f40200720c */ /* 0x040fe40003f46270 */
[----:B------:R-:W-:Y:S04]  /*176c0*/  ISETP.GE.OR P4, PT, R2, R250, !P4 ;  /* 0x000000fa0200720c */ /* 0x000fe80006786670 */
[----:B------:R-:W4:Y:S01]  /*176d0*/  MUFU.TANH R10, R10 ;  /* 0x0000000a000a7308 */ /* 0x000f220000002400 */
[----:B--2---:R-:W-:Y:S02]  /*176e0*/  FSEL R220, R8, -INF , !P0 ;  /* 0xff80000008dc7808 */ /* 0x004fe40004000000 */
[----:B------:R-:W-:Y:S02]  /*176f0*/  ISETP.GE.AND P0, PT, R0, R243, PT ;  /* 0x000000f30000720c */ /* 0x000fe40003f06270 */
[----:B------:R-:W-:Y:S01]  /*17700*/  ISETP.GE.OR P2, PT, R2, R248, !P2 ;  /* 0x000000f80200720c */ /* 0x000fe20005746670 */
[C---:B------:R-:W-:Y:S01]  /*17710*/  VIADD R2, R0.reuse, 0x8 ;  /* 0x0000000800027836 */ /* 0x040fe20000000000 */
[C---:B------:R-:W-:Y:S03]  /*17720*/  ISETP.GE.OR P0, PT, R0.reuse, R247, !P0 ;  /* 0x000000f70000720c */ /* 0x040fe60004706670 */
[----:B------:R-:W2:Y:S01]  /*17730*/  MUFU.TANH R11, R11 ;  /* 0x0000000b000b7308 */ /* 0x000ea20000002400 */
[----:B---3--:R-:W-:Y:S02]  /*17740*/  FSEL R8, R9, -INF , !P1 ;  /* 0xff80000009087808 */ /* 0x008fe40004800000 */
[----:B------:R-:W-:Y:S02]  /*17750*/  ISETP.GE.OR P5, PT, R0, R250, !P5 ;  /* 0x000000fa0000720c */ /* 0x000fe40006fa6670 */
[----:B------:R-:W-:Y:S01]  /*17760*/  FSEL R215, R215, -INF , !P4 ;  /* 0xff800000d7d77808 */ /* 0x000fe20006000000 */
[----:B------:R2:W-:Y:S01]  /*17770*/  STL [R1+0x8], R8 ;  /* 0x0000080801007387 */ /* 0x0005e20000100800 */
[----:B------:R-:W-:Y:S03]  /*17780*/  ISETP.GE.AND P4, PT, R2, R245, PT ;  /* 0x000000f50200720c */ /* 0x000fe60003f86270 */
[----:B------:R-:W3:Y:S01]  /*17790*/  MUFU.TANH R12, R12 ;  /* 0x0000000c000c7308 */ /* 0x000ee20000002400 */
[----:B----4-:R-:W-:Y:S02]  /*177a0*/  FSEL R9, R10, -INF , !P0 ;  /* 0xff8000000a097808 */ /* 0x010fe40004000000 */
[----:B------:R-:W-:Y:S02]  /*177b0*/  FSEL R205, R205, -INF , !P5 ;  /* 0xff800000cdcd7808 */ /* 0x000fe40006800000 */
[----:B------:R-:W-:Y:S01]  /*177c0*/  ISETP.GE.AND P5, PT, R2, R246, PT ;  /* 0x000000f60200720c */ /* 0x000fe20003fa6270 */
[----:B------:R-:W-:Y:S01]  /*177d0*/  STL [R1], R9 ;  /* 0x0000000901007387 */ /* 0x000fe20000100800 */
[----:B------:R-:W-:Y:S03]  /*177e0*/  ISETP.GE.AND P3, PT, R0, R244, PT ;  /* 0x000000f40000720c */ /* 0x000fe60003f66270 */
[----:B------:R-:W-:Y:S01]  /*177f0*/  MUFU.TANH R13, R13 ;  /* 0x0000000d000d7308 */ /* 0x000fe20000002400 */
[----:B------:R-:W-:Y:S02]  /*17800*/  ISETP.GE.OR P5, PT, R2, R249, !P5 ;  /* 0x000000f90200720c */ /* 0x000fe40006fa6670 */
[----:B------:R-:W-:Y:S02]  /*17810*/  ISETP.GE.OR P3, PT, R0, R248, !P3 ;  /* 0x000000f80000720c */ /* 0x000fe40005f66670 */
[----:B------:R-:W-:Y:S02]  /*17820*/  FSEL R223, R223, -INF , !P2 ;  /* 0xff800000dfdf7808 */ /* 0x000fe40005000000 */
[----:B------:R-:W-:Y:S03]  /*17830*/  FSEL R212, R212, -INF , !P3 ;  /* 0xff800000d4d47808 */ /* 0x000fe60005800000 */
[----:B------:R-:W4:Y:S01]  /*17840*/  MUFU.TANH R14, R14 ;  /* 0x0000000e000e7308 */ /* 0x000f220000002400 */
[C---:B------:R-:W-:Y:S01]  /*17850*/  ISETP.GE.AND P3, PT, R2.reuse, R243, PT ;  /* 0x000000f30200720c */ /* 0x040fe20003f66270 */
[-C--:B-1----:R-:W-:Y:S03]  /*17860*/  HMMA.16816.F32.BF16 R20, R216, R4.reuse, R20 ;  /* 0x00000004d814723c */ /* 0x082fe60000041814 */
[C---:B------:R-:W-:Y:S02]  /*17870*/  ISETP.GE.AND P2, PT, R2.reuse, R244, PT ;  /* 0x000000f40200720c */ /* 0x040fe40003f46270 */
[----:B--2---:R-:W-:Y:S03]  /*17880*/  FSEL R8, R11, -INF , !P6 ;  /* 0xff8000000b087808 */ /* 0x004fe60007000000 */
[----:B------:R-:W-:Y:S01]  /*17890*/  MUFU.TANH R15, R15 ;  /* 0x0000000f000f7308 */ /* 0x000fe20000002400 */
[C---:B------:R-:W-:Y:S01]  /*178a0*/  ISETP.GE.OR P3, PT, R2.reuse, R247, !P3 ;  /* 0x000000f70200720c */ /* 0x040fe20005f66670 */
[C---:B------:R-:W-:Y:S01]  /*178b0*/  HMMA.16816.F32.BF16 R24, R208.reuse, R4, R24 ;  /* 0x00000004d018723c */ /* 0x040fe20000041818 */
[----:B------:R3:W-:Y:S03]  /*178c0*/  STL [R1+0x18], R8 ;  /* 0x0000180801007387 */ /* 0x0007e60000100800 */
[C---:B------:R-:W-:Y:S04]  /*178d0*/  ISETP.GE.OR P4, PT, R2.reuse, R250, !P4 ;  /* 0x000000fa0200720c */ /* 0x040fe80006786670 */
[----:B------:R-:W1:Y:S01]  /*178e0*/  MUFU.TANH R16, R16 ;  /* 0x0000001000107308 */ /* 0x000e620000002400 */
[----:B------:R-:W-:Y:S02]  /*178f0*/  ISETP.GE.OR P2, PT, R2, R248, !P2 ;  /* 0x000000f80200720c */ /* 0x000fe40005746670 */
[----:B------:R-:W-:Y:S01]  /*17900*/  VIADD R2, R0, 0x9 ;  /* 0x0000000900027836 */ /* 0x000fe20000000000 */
[-C--:B------:R-:W-:Y:S04]  /*17910*/  HMMA.16816.F32.BF16 R28, R208, R6.reuse, R28 ;  /* 0x00000006d01c723c */ /* 0x080fe8000004181c */
[C---:B------:R-:W-:Y:S02]  /*17920*/  ISETP.GE.AND P1, PT, R2.reuse, R246, PT ;  /* 0x000000f60200720c */ /* 0x040fe40003f26270 */
[----:B------:R-:W2:Y:S01]  /*17930*/  MUFU.TANH R18, R18 ;  /* 0x0000001200127308 */ /* 0x000ea20000002400 */
[C---:B------:R-:W-:Y:S01]  /*17940*/  ISETP.GE.AND P0, PT, R2.reuse, R243, PT ;  /* 0x000000f30200720c */ /* 0x040fe20003f06270 */
[C---:B------:R-:W-:Y:S01]  /*17950*/  HMMA.16816.F32.BF16 R32, R216.reuse, R6, R32 ;  /* 0x00000006d820723c */ /* 0x040fe20000041820 */
[----:B------:R-:W5:Y:S03]  /*17960*/  LDSM.16.M88.4 R4, [R229+0x3000] ;  /* 0x00300000e504783b */ /* 0x000f660000000200 */
[----:B------:R-:W-:Y:S01]  /*17970*/  ISETP.GE.OR P1, PT, R2, R249, !P1 ;  /* 0x000000f90200720c */ /* 0x000fe20004f26670 */
[----:B------:R-:W-:Y:S03]  /*17980*/  FMUL.FTZ R20, R20, UR23 ;  /* 0x0000001714147c20 */ /* 0x000fe60008410000 */
[----:B------:R-:W2:Y:S01]  /*17990*/  MUFU.TANH R17, R17 ;  /* 0x0000001100117308 */ /* 0x000ea20000002400 */
[----:B------:R-:W-:Y:S02]  /*179a0*/  ISETP.GE.AND P6, PT, R2, R245, PT ;  /* 0x000000f50200720c */ /* 0x000fe40003fc6270 */
[----:B------:R-:W-:Y:S01]  /*179b0*/  FMUL.FTZ R24, R24, UR23 ;  /* 0x0000001718187c20 */ /* 0x000fe20008410000 */
[----:B------:R-:W-:Y:S02]  /*179c0*/  ISETP.GE.OR P0, PT, R2, R247, !P0 ;  /* 0x000000f70200720c */ /* 0x000fe40004706670 */
[----:B---3--:R-:W-:Y:S01]  /*179d0*/  FSEL R8, R12, -INF , !P5 ;  /* 0xff8000000c087808 */ /* 0x008fe20006800000 */
[----:B------:R-:W-:Y:S01]  /*179e0*/  FMUL.FTZ R26, R26, UR23 ;  /* 0x000000171a1a7c20 */ /* 0x000fe20008410000 */
[C---:B------:R-:W-:Y:S02]  /*179f0*/  ISETP.GE.AND P5, PT, R2.reuse, R244, PT ;  /* 0x000000f40200720c */ /* 0x040fe40003fa6270 */
[----:B------:R-:W-:Y:S01]  /*17a00*/  MUFU.TANH R20, R20 ;  /* 0x0000001400147308 */ /* 0x000fe20000002400 */
[C---:B------:R-:W-:Y:S01]  /*17a10*/  ISETP.GE.OR P6, PT, R2.reuse, R250, !P6 ;  /* 0x000000fa0200720c */ /* 0x040fe200077c6670 */
[----:B------:R3:W-:Y:S01]  /*17a20*/  STL [R1+0x10], R8 ;  /* 0x0000100801007387 */ /* 0x0007e20000100800 */
[----:B------:R-:W-:Y:S01]  /*17a30*/  ISETP.GE.OR P5, PT, R2, R248, !P5 ;  /* 0x000000f80200720c */ /* 0x000fe20006fa6670 */
[----:B------:R-:W-:Y:S01]  /*17a40*/  FMUL.FTZ R27, R27, UR23 ;  /* 0x000000171b1b7c20 */ /* 0x000fe20008410000 */
[----:B----4-:R-:W-:Y:S01]  /*17a50*/  FSEL R2, R14, -INF , !P3 ;  /* 0xff8000000e027808 */ /* 0x010fe20005800000 */
[----:B------:R-:W-:Y:S01]  /*17a60*/  FMUL.FTZ R30, R30, UR23 ;  /* 0x000000171e1e7c20 */ /* 0x000fe20008410000 */
[----:B-1----:R-:W-:Y:S03]  /*17a70*/  FSEL R213, R16, -INF , !P4 ;  /* 0xff80000010d57808 */ /* 0x002fe60006000000 */
[----:B------:R-:W-:Y:S01]  /*17a80*/  MUFU.TANH R24, R24 ;  /* 0x0000001800187308 */ /* 0x000fe20000002400 */
[----:B------:R-:W-:Y:S01]  /*17a90*/  ISETP.GE.AND P3, PT, R3, R244, PT ;  /* 0x000000f40300720c */ /* 0x000fe20003f66270 */
[----:B------:R-:W-:Y:S01]  /*17aa0*/  FMUL.FTZ R25, R25, UR23 ;  /* 0x0000001719197c20 */ /* 0x000fe20008410000 */
[C---:B------:R-:W-:Y:S01]  /*17ab0*/  ISETP.GE.AND P4, PT, R3.reuse, R243, PT ;  /* 0x000000f30300720c */ /* 0x040fe20003f86270 */
[----:B------:R-:W-:Y:S01]  /*17ac0*/  FMUL.FTZ R28, R28, UR23 ;  /* 0x000000171c1c7c20 */ /* 0x000fe20008410000 */
[C---:B------:R-:W-:Y:S01]  /*17ad0*/  ISETP.GE.OR P3, PT, R3.reuse, R248, !P3 ;  /* 0x000000f80300720c */ /* 0x040fe20005f66670 */
[----:B------:R-:W-:Y:S01]  /*17ae0*/  FMUL.FTZ R22, R22, UR23 ;  /* 0x0000001716167c20 */ /* 0x000fe20008410000 */
[----:B------:R-:W-:Y:S03]  /*17af0*/  ISETP.GE.OR P4, PT, R3, R247, !P4 ;  /* 0x000000f70300720c */ /* 0x000fe60006786670 */
[----:B------:R-:W1:Y:S01]  /*17b00*/  MUFU.TANH R26, R26 ;  /* 0x0000001a001a7308 */ /* 0x000e620000002400 */
[----:B--2---:R-:W-:Y:S01]  /*17b10*/  FSEL R206, R18, -INF , !P2 ;  /* 0xff80000012ce7808 */ /* 0x004fe20005000000 */
[----:B------:R-:W-:Y:S01]  /*17b20*/  FMUL.FTZ R21, R21, UR23 ;  /* 0x0000001715157c20 */ /* 0x000fe20008410000 */
[----:B------:R-:W-:Y:S01]  /*17b30*/  FSEL R134, R17, -INF , !P6 ;  /* 0xff80000011867808 */ /* 0x000fe20007000000 */
[----:B------:R-:W-:Y:S01]  /*17b40*/  FMUL.FTZ R23, R23, UR23 ;  /* 0x0000001717177c20 */ /* 0x000fe20008410000 */
[----:B------:R-:W-:Y:S01]  /*17b50*/  FMUL.FTZ R29, R29, UR23 ;  /* 0x000000171d1d7c20 */ /* 0x000fe20008410000 */
[----:B------:R-:W-:Y:S01]  /*17b60*/  FMUL.FTZ R31, R31, UR23 ;  /* 0x000000171f1f7c20 */ /* 0x000fe20008410000 */
[----:B------:R-:W-:Y:S03]  /*17b70*/  FMUL.FTZ R34, R34, UR23 ;  /* 0x0000001722227c20 */ /* 0x000fe60008410000 */
[----:B------:R-:W-:Y:S01]  /*17b80*/  MUFU.TANH R10, R30 ;  /* 0x0000001e000a7308 */ /* 0x000fe20000002400 */
[----:B------:R-:W-:Y:S01]  /*17b90*/  FMUL.FTZ R33, R33, UR23 ;  /* 0x0000001721217c20 */ /* 0x000fe20008410000 */
[----:B------:R-:W-:Y:S01]  /*17ba0*/  FMUL.FTZ R35, R35, UR23 ;  /* 0x0000001723237c20 */ /* 0x000fe20008410000 */
[----:B---3--:R-:W-:Y:S01]  /*17bb0*/  FSEL R8, R13, -INF , !P1 ;  /* 0xff8000000d087808 */ /* 0x008fe20004800000 */
[-C--:B-----5:R-:W-:Y:S03]  /*17bc0*/  HMMA.16816.F32.BF16 R36, R216, R4.reuse, R36 ;  /* 0x00000004d824723c */ /* 0x0a0fe60000041824 */
[C---:B------:R-:W-:Y:S01]  /*17bd0*/  ISETP.GE.AND P1, PT, R3.reuse, R245, PT ;  /* 0x000000f50300720c */ /* 0x040fe20003f26270 */
[----:B------:R-:W-:Y:S01]  /*17be0*/  STL [R1+0x14], R8 ;  /* 0x0000140801007387 */ /* 0x000fe20000100800 */
[----:B-1----:R-:W-:Y:S01]  /*17bf0*/  FSEL R12, R26, -INF , !P4 ;  /* 0xff8000001a0c7808 */ /* 0x002fe20006000000 */
[C---:B------:R-:W-:Y:S01]  /*17c00*/  HMMA.16816.F32.BF16 R40, R208.reuse, R4, R40 ;  /* 0x00000004d028723c */ /* 0x040fe20000041828 */
[----:B------:R-:W-:Y:S01]  /*17c10*/  MUFU.TANH R27, R27 ;  /* 0x0000001b001b7308 */ /* 0x000fe20000002400 */
[----:B------:R1:W-:Y:S02]  /*17c20*/  STL [R1+0x20], R2 ;  /* 0x0000200201007387 */ /* 0x0003e40000100800 */
[----:B------:R-:W-:Y:S01]  /*17c30*/  ISETP.GE.OR P1, PT, R3, R250, !P1 ;  /* 0x000000fa0300720c */ /* 0x000fe20004f26670 */
[----:B------:R-:W-:Y:S01]  /*17c40*/  FMUL.FTZ R32, R32, UR23 ;  /* 0x0000001720207c20 */ /* 0x000fe20008410000 */
[-C--:B------:R-:W-:Y:S05]  /*17c50*/  HMMA.16816.F32.BF16 R44, R208, R6.reuse, R44 ;  /* 0x00000006d02c723c */ /* 0x080fea000004182c */
[----:B------:R-:W-:Y:S01]  /*17c60*/  MUFU.TANH R25, R25 ;  /* 0x0000001900197308 */ /* 0x000fe20000002400 */
[C---:B------:R-:W-:Y:S01]  /*17c70*/  HMMA.16816.F32.BF16 R48, R216.reuse, R6, R48 ;  /* 0x00000006d830723c */ /* 0x040fe20000041830 */
[----:B------:R-:W2:Y:S01]  /*17c80*/  LDSM.16.M88.4 R4, [R229+0x3800] ;  /* 0x00380000e504783b */ /* 0x000ea20000000200 */
[----:B------:R-:W-:Y:S04]  /*17c90*/  DEPBAR.LE SB0, 0x0 ;  /* 0x000080000000791a */ /* 0x000fe80000000000 */
[----:B------:R-:W-:Y:S03]  /*17ca0*/  FMUL.FTZ R39, R39, UR23 ;  /* 0x0000001727277c20 */ /* 0x000fe60008410000 */
[----:B------:R-:W-:Y:S02]  /*17cb0*/  MUFU.TANH R28, R28 ;  /* 0x0000001c001c7308 */ /* 0x000fe40000002400 */
[----:B------:R-:W-:Y:S01]  /*17cc0*/  FMUL.FTZ R38, R38, UR23 ;  /* 0x0000001726267c20 */ /* 0x000fe20008410000 */
[----:B------:R-:W-:Y:S01]  /*17cd0*/  FMUL.FTZ R36, R36, UR23 ;  /* 0x0000001724247c20 */ /* 0x000fe20008410000 */
[----:B------:R-:W-:Y:S01]  /*17ce0*/  FMUL.FTZ R37, R37, UR23 ;  /* 0x0000001725257c20 */ /* 0x000fe20008410000 */
[----:B------:R-:W-:Y:S01]  /*17cf0*/  FMUL.FTZ R40, R40, UR23 ;  /* 0x0000001728287c20 */ /* 0x000fe20008410000 */
[----:B------:R-:W-:Y:S01]  /*17d00*/  FMUL.FTZ R41, R41, UR23 ;  /* 0x0000001729297c20 */ /* 0x000fe20008410000 */
[----:B-1----:R-:W-:Y:S01]  /*17d10*/  FSEL R2, R15, -INF , !P0 ;  /* 0xff8000000f027808 */ /* 0x002fe20004000000 */
[----:B------:R-:W-:Y:S01]  /*17d20*/  BAR.SYNC.DEFER_BLOCKING 0x0 ;  /* 0x0000000000007b1d */ /* 0x000fe20000010000 */
[----:B------:R-:W-:Y:S01]  /*17d30*/  ISETP.GE.AND P0, PT, R3, R246, PT ;  /* 0x000000f60300720c */ /* 0x000fe20003f06270 */
[----:B------:R-:W-:Y:S01]  /*17d40*/  FMUL.FTZ R42, R42, UR23 ;  /* 0x000000172a2a7c20 */ /* 0x000fe20008410000 */
[----:B------:R-:W-:Y:S01]  /*17d50*/  FMUL.FTZ R44, R44, UR23 ;  /* 0x000000172c2c7c20 */ /* 0x000fe20008410000 */
[----:B------:R-:W-:Y:S01]  /*17d60*/  FMUL.FTZ R45, R45, UR23 ;  /* 0x000000172d2d7c20 */ /* 0x000fe20008410000 */
[----:B------:R-:W-:Y:S02]  /*17d70*/  ISETP.GE.OR P0, PT, R3, R249, !P0 ;  /* 0x000000f90300720c */ /* 0x000fe40004706670 */
[----:B------:R-:W-:Y:S01]  /*17d80*/  FSEL R3, R20, -INF , !P1 ;  /* 0xff80000014037808 */ /* 0x000fe20004800000 */
[----:B------:R1:W-:Y:S01]  /*17d90*/  STL [R1+0x1c], R2 ;  /* 0x00001c0201007387 */ /* 0x0003e20000100800 */
[----:B------:R-:W3:Y:S01]  /*17da0*/  MUFU.TANH R19, R19 ;  /* 0x0000001300137308 */ /* 0x000ee20000002400 */
[----:B------:R-:W-:Y:S01]  /*17db0*/  FMUL.FTZ R48, R48, UR23 ;  /* 0x0000001730307c20 */ /* 0x000fe20008410000 */
[----:B------:R-:W-:Y:S01]  /*17dc0*/  FMUL.FTZ R50, R50, UR23 ;  /* 0x0000001732327c20 */ /* 0x000fe20008410000 */
[----:B------:R4:W-:Y:S01]  /*17dd0*/  STL [R1+0xc], R3 ;  /* 0x00000c0301007387 */ /* 0x0009e20000100800 */
[----:B------:R-:W-:Y:S06]  /*17de0*/  FMUL.FTZ R49, R49, UR23 ;  /* 0x0000001731317c20 */ /* 0x000fec0008410000 */
[----:B------:R-:W-:Y:S01]  /*17df0*/  MUFU.TANH R30, R39 ;  /* 0x00000027001e7308 */ /* 0x000fe20000002400 */
[-C--:B--2---:R-:W-:Y:S09]  /*17e00*/  HMMA.16816.F32.BF16 R52, R216, R4.reuse, R52 ;  /* 0x00000004d834723c */ /* 0x084ff20000041834 */
[----:B------:R-:W2:Y:S02]  /*17e10*/  MUFU.TANH R22, R22 ;  /* 0x0000001600167308 */ /* 0x000ea40000002400 */
[----:B---3--:R-:W-:Y:S01]  /*17e20*/  FSEL R207, R19, -INF , !P5 ;  /* 0xff80000013cf7808 */ /* 0x008fe20006800000 */
[C---:B------:R-:W-:Y:S07]  /*17e30*/  HMMA.16816.F32.BF16 R56, R208.reuse, R4, R56 ;  /* 0x00000004d038723c */ /* 0x040fee0000041838 */
[----:B------:R-:W3:Y:S01]  /*17e40*/  MUFU.TANH R21, R21 ;  /* 0x0000001500157308 */ /* 0x000ee20000002400 */
[----:B-1----:R-:W-:Y:S03]  /*17e50*/  VIADD R2, R0, 0x11 ;  /* 0x0000001100027836 */ /* 0x002fe60000000000 */
[----:B----4-:R-:W-:Y:S01]  /*17e60*/  FSEL R3, R24, -INF , !P0 ;  /* 0xff80000018037808 */ /* 0x010fe20004000000 */
[-C--:B------:R-:W-:Y:S03]  /*17e70*/  HMMA.16816.F32.BF16 R60, R208, R6.reuse, R60 ;  /* 0x00000006d03c723c */ /* 0x080fe6000004183c */
[C---:B------:R-:W-:Y:S01]  /*17e80*/  ISETP.GE.AND P2, PT, R2.reuse, R245, PT ;  /* 0x000000f50200720c */ /* 0x040fe20003f46270 */
[----:B------:R1:W-:Y:S01]  /*17e90*/  STL [R1+0x4], R3 ;  /* 0x0000040301007387 */ /* 0x0003e20000100800 */
[C---:B------:R-:W-:Y:S01]  /*17ea0*/  ISETP.GE.AND P6, PT, R2.reuse, R244, PT ;  /* 0x000000f40200720c */ /* 0x040fe20003fc6270 */
[----:B------:R-:W4:Y:S01]  /*17eb0*/  MUFU.TANH R23, R23 ;  /* 0x0000001700177308 */ /* 0x000f220000002400 */
[C---:B------:R-:W-:Y:S01]  /*17ec0*/  ISETP.GE.AND P5, PT, R2.reuse, R246, PT ;  /* 0x000000f60200720c */ /* 0x040fe20003fa6270 */
[----:B------:R5:W-:Y:S01]  /*17ed0*/  STL [R1+0x24], R12 ;  /* 0x0000240c01007387 */ /* 0x000be20000100800 */
[C---:B------:R-:W-:Y:S01]  /*17ee0*/  ISETP.GE.AND P1, PT, R2.reuse, R243, PT ;  /* 0x000000f30200720c */ /* 0x040fe20003f26270 */
[----:B------:R-:W-:Y:S04]  /*17ef0*/  HMMA.16816.F32.BF16 R64, R216, R6, R64 ;  /* 0x00000006d840723c */ /* 0x000fe80000041840 */
[C---:B------:R-:W-:Y:S02]  /*17f00*/  ISETP.GE.OR P2, PT, R2.reuse, R250, !P2 ;  /* 0x000000fa0200720c */ /* 0x040fe40005746670 */
[----:B------:R-:W-:Y:S01]  /*17f10*/  MUFU.TANH R9, R31 ;  /* 0x0000001f00097308 */ /* 0x000fe20000002400 */
[----:B------:R-:W-:Y:S01]  /*17f20*/  ISETP.GE.OR P6, PT, R2, R248, !P6 ;  /* 0x000000f80200720c */ /* 0x000fe200077c6670 */
[----:B------:R-:W-:Y:S01]  /*17f30*/  FMUL.FTZ R18, R52, UR23 ;  /* 0x0000001734127c20 */ /* 0x000fe20008410000 */
[C---:B------:R-:W-:Y:S02]  /*17f40*/  ISETP.GE.OR P5, PT, R2.reuse, R249, !P5 ;  /* 0x000000f90200720c */ /* 0x040fe40006fa6670 */
[----:B------:R-:W-:Y:S01]  /*17f50*/  ISETP.GE.OR P1, PT, R2, R247, !P1 ;  /* 0x000000f70200720c */ /* 0x000fe20004f26670 */
[----:B------:R-:W-:Y:S01]  /*17f60*/  VIADD R2, R0, 0x18 ;  /* 0x0000001800027836 */ /* 0x000fe20000000000 */
[----:B--2---:R-:W-:Y:S03]  /*17f70*/  FSEL R222, R22, -INF , !P3 ;  /* 0xff80000016de7808 */ /* 0x004fe60005800000 */
[----:B------:R-:W2:Y:S01]  /*17f80*/  MUFU.TANH R29, R29 ;  /* 0x0000001d001d7308 */ /* 0x000ea20000002400 */
[----:B---3--:R-:W-:Y:S01]  /*17f90*/  FSEL R214, R21, -INF , !P2 ;  /* 0xff80000015d67808 */ /* 0x008fe20005000000 */
[----:B------:R-:W-:Y:S01]  /*17fa0*/  FMUL.FTZ R53, R53, UR23 ;  /* 0x0000001735357c20 */ /* 0x000fe20008410000 */
[----:B----4-:R-:W-:Y:S01]  /*17fb0*/  FSEL R221, R23, -INF , !P6 ;  /* 0xff80000017dd7808 */ /* 0x010fe20007000000 */
[----:B------:R-:W-:Y:S01]  /*17fc0*/  FMUL.FTZ R24, R54, UR23 ;  /* 0x0000001736187c20 */ /* 0x000fe20008410000 */
[----:B------:R-:W-:Y:S01]  /*17fd0*/  ISETP.GE.AND P3, PT, R2, R246, PT ;  /* 0x000000f60200720c */ /* 0x000fe20003f66270 */
[----:B-1----:R-:W-:Y:S01]  /*17fe0*/  VIADD R3, R0, 0x20 ;  /* 0x0000002000037836 */ /* 0x002fe20000000000 */
[C---:B------:R-:W-:Y:S03]  /*17ff0*/  ISETP.GE.AND P2, PT, R2.reuse, R243, PT ;  /* 0x000000f30200720c */ /* 0x040fe60003f46270 */
[----:B------:R2:W-:Y:S01]  /*18000*/  MUFU.TANH R31, R38 ;  /* 0x00000026001f7308 */ /* 0x0005e20000002400 */
[C---:B------:R-:W-:Y:S01]  /*18010*/  ISETP.GE.AND P6, PT, R2.reuse, R245, PT ;  /* 0x000000f50200720c */ /* 0x040fe20003fc6270 */
[----:B------:R-:W-:Y:S01]  /*18020*/  FMUL.FTZ R55, R55, UR23 ;  /* 0x0000001737377c20 */ /* 0x000fe20008410000 */
[----:B------:R-:W-:Y:S01]  /*18030*/  ISETP.GE.AND P0, PT, R2, R244, PT ;  /* 0x000000f40200720c */ /* 0x000fe20003f06270 */
[----:B------:R-:W-:Y:S01]  /*18040*/  FMUL.FTZ R15, R64, UR23 ;  /* 0x00000017400f7c20 */ /* 0x000fe20008410000 */
[----:B------:R-:W-:Y:S01]  /*18050*/  ISETP.GE.OR P3, PT, R2, R249, !P3 ;  /* 0x000000f90200720c */ /* 0x000fe20005f66670 */
[----:B------:R-:W-:Y:S01]  /*18060*/  FMUL.FTZ R16, R66, UR23 ;  /* 0x0000001742107c20 */ /* 0x000fe20008410000 */
[C---:B------:R-:W-:Y:S03]  /*18070*/  ISETP.GE.OR P2, PT, R2.reuse, R247, !P2 ;  /* 0x000000f70200720c */ /* 0x040fe60005746670 */
[----:B------:R-:W-:Y:S01]  /*18080*/  MUFU.TANH R11, R34 ;  /* 0x00000022000b7308 */ /* 0x000fe20000002400 */
[C---:B------:R-:W-:Y:S01]  /*18090*/  ISETP.GE.OR P6, PT, R2.reuse, R250, !P6 ;  /* 0x000000fa0200720c */ /* 0x040fe200077c6670 */
[----:B------:R-:W-:Y:S01]  /*180a0*/  FMUL.FTZ R14, R67, UR23 ;  /* 0x00000017430e7c20 */ /* 0x000fe20008410000 */
[----:B------:R-:W-:Y:S01]  /*180b0*/  ISETP.GE.OR P0, PT, R2, R248, !P0 ;  /* 0x000000f80200720c */ /* 0x000fe20004706670 */
[----:B------:R-:W-:Y:S01]  /*180c0*/  VIADD R2, R0, 0x19 ;  /* 0x0000001900027836 */ /* 0x000fe20000000000 */
[----:B------:R-:W-:Y:S01]  /*180d0*/  FSEL R252, R25, -INF , !P5 ;  /* 0xff80000019fc7808 */ /* 0x000fe20006800000 */
[----:B------:R-:W-:Y:S01]  /*180e0*/  FMUL.FTZ R25, R51, UR23 ;  /* 0x0000001733197c20 */ /* 0x000fe20008410000 */
[----:B-----5:R-:W-:Y:S03]  /*180f0*/  FSEL R12, R27, -INF , !P1 ;  /* 0xff8000001b0c7808 */ /* 0x020fe60004800000 */
[----:B------:R-:W1:Y:S01]  /*18100*/  MUFU.TANH R34, R33 ;  /* 0x0000002100227308 */ /* 0x000e620000002400 */
[----:B------:R-:W-:Y:S01]  /*18110*/  FSEL R39, R28, -INF , !P3 ;  /* 0xff8000001c277808 */ /* 0x000fe20005800000 */
[----:B------:R-:W-:Y:S01]  /*18120*/  FMUL.FTZ R23, R56, UR23 ;  /* 0x0000001738177c20 */ /* 0x000fe20008410000 */
[C---:B------:R-:W-:Y:S01]  /*18130*/  ISETP.GE.AND P5, PT, R2.reuse, R246, PT ;  /* 0x000000f60200720c */ /* 0x040fe20003fa6270 */
[----:B------:R3:W-:Y:S01]  /*18140*/  STL [R1+0x2c], R12 ;  /* 0x00002c0c01007387 */ /* 0x0007e20000100800 */
[C---:B------:R-:W-:Y:S02]  /*18150*/  ISETP.GE.AND P4, PT, R2.reuse, R243, PT ;  /* 0x000000f30200720c */ /* 0x040fe40003f86270 */
[C---:B------:R-:W-:Y:S03]  /*18160*/  ISETP.GE.AND P1, PT, R2.reuse, R245, PT ;  /* 0x000000f50200720c */ /* 0x040fe60003f26270 */
[----:B------:R-:W-:Y:S01]  /*18170*/  MUFU.TANH R8, R32 ;  /* 0x0000002000087308 */ /* 0x000fe20000002400 */
[C---:B------:R-:W-:Y:S02]  /*18180*/  ISETP.GE.AND P3, PT, R2.reuse, R244, PT ;  /* 0x000000f40200720c */ /* 0x040fe40003f66270 */
[C---:B------:R-:W-:Y:S02]  /*18190*/  ISETP.GE.OR P5, PT, R2.reuse, R249, !P5 ;  /* 0x000000f90200720c */ /* 0x040fe40006fa6670 */
[C---:B------:R-:W-:Y:S02]  /*181a0*/  ISETP.GE.OR P4, PT, R2.reuse, R247, !P4 ;  /* 0x000000f70200720c */ /* 0x040fe40006786670 */
[C---:B------:R-:W-:Y:S03]  /*181b0*/  ISETP.GE.OR P1, PT, R2.reuse, R250, !P1 ;  /* 0x000000fa0200720c */ /* 0x040fe60004f26670 */
[----:B------:R-:W4:Y:S01]  /*181c0*/  MUFU.TANH R35, R35 ;  /* 0x0000002300237308 */ /* 0x000f220000002400 */
[----:B------:R-:W-:Y:S02]  /*181d0*/  ISETP.GE.OR P3, PT, R2, R248, !P3 ;  /* 0x000000f80200720c */ /* 0x000fe40005f66670 */
[----:B------:R-:W-:Y:S02]  /*181e0*/  FSEL R2, R10, -INF , !P2 ;  /* 0xff8000000a027808 */ /* 0x000fe40005000000 */
[----:B--2---:R-:W-:Y:S02]  /*181f0*/  FSEL R38, R29, -INF , !P5 ;  /* 0xff8000001d267808 */ /* 0x004fe40006800000 */
[----:B------:R-:W-:Y:S01]  /*18200*/  ISETP.GE.AND P5, PT, R3, R245, PT ;  /* 0x000000f50300720c */ /* 0x000fe20003fa6270 */
[----:B------:R2:W-:Y:S01]  /*18210*/  STL [R1+0x28], R2 ;  /* 0x0000280201007387 */ /* 0x0005e20000100800 */
[----:B------:R-:W-:Y:S01]  /*18220*/  FSEL R204, R9, -INF , !P4 ;  /* 0xff80000009cc7808 */ /* 0x000fe20006000000 */
[----:B------:R5:W5:Y:S01]  /*18230*/  MUFU.TANH R33, R36 ;  /* 0x0000002400217308 */ /* 0x000b620000002400 */
[----:B------:R-:W-:Y:S01]  /*18240*/  ISETP.GE.OR P5, PT, R3, R250, !P5 ;  /* 0x000000fa0300720c */ /* 0x000fe20006fa6670 */
[----:B------:R-:W2:Y:S01]  /*18250*/  LDL R211, [R1+0xc] ;  /* 0x00000c0001d37983 */ /* 0x000ea20000100800 */
[----:B-1----:R-:W-:Y:S01]  /*18260*/  FSEL R34, R34, -INF , !P1 ;  /* 0xff80000022227808 */ /* 0x002fe20004800000 */
[----:B---3--:R-:W-:Y:S01]  /*18270*/  FMUL.FTZ R12, R65, UR23 ;  /* 0x00000017410c7c20 */ /* 0x008fe20008410000 */
[----:B------:R-:W-:Y:S01]  /*18280*/  ISETP.GE.AND P2, PT, R3, R244, PT ;  /* 0x000000f40300720c */ /* 0x000fe20003f46270 */
[----:B------:R-:W3:Y:S01]  /*18290*/  LDL R208, [R1+0x8] ;  /* 0x0000080001d07983 */ /* 0x000ee20000100800 */
[----:B----4-:R-:W-:Y:S03]  /*182a0*/  FSEL R35, R35, -INF , !P3 ;  /* 0xff80000023237808 */ /* 0x010fe60005800000 */
[----:B------:R1:W4:Y:S01]  /*182b0*/  MUFU.TANH R22, R37 ;  /* 0x0000002500167308 */ /* 0x0003220000002400 */
[C---:B------:R-:W-:Y:S01]  /*182c0*/  ISETP.GE.AND P4, PT, R3.reuse, R246, PT ;  /* 0x000000f60300720c */ /* 0x040fe20003f86270 */
[----:B------:R-:W3:Y:S01]  /*182d0*/  LDL R209, [R1+0x10] ;  /* 0x0000100001d17983 */ /* 0x000ee20000100800 */
[C---:B------:R-:W-:Y:S02]  /*182e0*/  ISETP.GE.OR P2, PT, R3.reuse, R248, !P2 ;  /* 0x000000f80300720c */ /* 0x040fe40005746670 */
[----:B------:R-:W-:Y:S01]  /*182f0*/  ISETP.GE.OR P4, PT, R3, R249, !P4 ;  /* 0x000000f90300720c */ /* 0x000fe20006786670 */
[----:B------:R-:W3:Y:S01]  /*18300*/  LDL R210, [R1+0x14] ;  /* 0x0000140001d27983 */ /* 0x000ee20000100800 */
[----:B------:R-:W-:Y:S03]  /*18310*/  FSEL R31, R31, -INF , !P2 ;  /* 0xff8000001f1f7808 */ /* 0x000fe60005000000 */
[----:B------:R4:W4:Y:S01]  /*18320*/  MUFU.TANH R32, R40 ;  /* 0x0000002800207308 */ /* 0x0009220000002400 */
[----:B-----5:R-:W-:Y:S02]  /*18330*/  FSEL R36, R11, -INF , !P0 ;  /* 0xff8000000b247808 */ /* 0x020fe40004000000 */
[----:B------:R-:W-:Y:S02]  /*18340*/  FSEL R33, R33, -INF , !P5 ;  /* 0xff80000021217808 */ /* 0x000fe40006800000 */
[----:B------:R-:W-:Y:S02]  /*18350*/  FMNMX.FTZ R5, R205, R132, !PT ;  /* 0x00000084cd057209 */ /* 0x000fe40007810000 */
[----:B------:R-:W-:Y:S03]  /*18360*/  FMNMX.FTZ R4, R212, R133, !PT ;  /* 0x00000085d4047209 */ /* 0x000fe60007810000 */
[----:B------:R5:W5:Y:S01]  /*18370*/  MUFU.TANH R29, R41 ;  /* 0x00000029001d7308 */ /* 0x000b620000002400 */
[----:B-1----:R-:W-:Y:S01]  /*18380*/  FSEL R37, R8, -INF , !P6 ;  /* 0xff80000008257808 */ /* 0x002fe20007000000 */
[----:B--2---:R-:W-:Y:S01]  /*18390*/  VIADD R2, R0, 0x21 ;  /* 0x0000002100027836 */ /* 0x004fe20000000000 */
[----:B------:R-:W-:Y:S02]  /*183a0*/  ISETP.GE.AND P6, PT, R3, R243, PT ;  /* 0x000000f30300720c */ /* 0x000fe40003fc6270 */
[----:B------:R-:W-:Y:S02]  /*183b0*/  FMNMX.FTZ R5, R215, R5, !PT ;  /* 0x00000005d7057209 */ /* 0x000fe40007810000 */
[C---:B------:R-:W-:Y:S03]  /*183c0*/  ISETP.GE.AND P0, PT, R2.reuse, R245, PT ;  /* 0x000000f50200720c */ /* 0x040fe60003f06270 */
[----:B------:R-:W1:Y:S01]  /*183d0*/  MUFU.TANH R42, R42 ;  /* 0x0000002a002a7308 */ /* 0x000e620000002400 */
[C---:B------:R-:W-:Y:S01]  /*183e0*/  ISETP.GE.AND P1, PT, R2.reuse, R244, PT ;  /* 0x000000f40200720c */ /* 0x040fe20003f26270 */
[----:B----4-:R-:W-:Y:S01]  /*183f0*/  FMUL.FTZ R40, R47, UR23 ;  /* 0x000000172f287c20 */ /* 0x010fe20008410000 */
[C---:B------:R-:W-:Y:S02]  /*18400*/  ISETP.GE.AND P3, PT, R2.reuse, R246, PT ;  /* 0x000000f60200720c */ /* 0x040fe40003f66270 */
[C---:B------:R-:W-:Y:S02]  /*18410*/  ISETP.GE.AND P5, PT, R2.reuse, R243, PT ;  /* 0x000000f30200720c */ /* 0x040fe40003fa6270 */
[----:B------:R-:W-:Y:S03]  /*18420*/  ISETP.GE.OR P6, PT, R3, R247, !P6 ;  /* 0x000000f70300720c */ /* 0x000fe600077c6670 */
[----:B------:R-:W2:Y:S01]  /*18430*/  MUFU.TANH R27, R44 ;  /* 0x0000002c001b7308 */ /* 0x000ea20000002400 */
[----:B------:R-:W-:Y:S01]  /*18440*/  ISETP.GE.OR P0, PT, R2, R250, !P0 ;  /* 0x000000fa0200720c */ /* 0x000fe20004706670 */
[----:B------:R-:W-:Y:S01]  /*18450*/  VIADD R3, R0, 0x29 ;  /* 0x0000002900037836 */ /* 0x000fe20000000000 */
[----:B------:R-:W-:Y:S01]  /*18460*/  ISETP.GE.OR P1, PT, R2, R248, !P1 ;  /* 0x000000f80200720c */ /* 0x000fe20004f26670 */
[----:B-----5:R-:W-:Y:S01]  /*18470*/  FMUL.FTZ R41, R46, UR23 ;  /* 0x000000172e297c20 */ /* 0x020fe20008410000 */
[C---:B------:R-:W-:Y:S02]  /*18480*/  ISETP.GE.OR P3, PT, R2.reuse, R249, !P3 ;  /* 0x000000f90200720c */ /* 0x040fe40005f66670 */
[----:B------:R-:W-:Y:S03]  /*18490*/  ISETP.GE.OR P5, PT, R2, R247, !P5 ;  /* 0x000000f70200720c */ /* 0x000fe60006fa6670 */
[----:B------:R-:W4:Y:S01]  /*184a0*/  MUFU.TANH R28, R45 ;  /* 0x0000002d001c7308 */ /* 0x000f220000002400 */
[----:B------:R-:W-:Y:S01]  /*184b0*/  FSEL R22, R22, -INF , !P0 ;  /* 0xff80000016167808 */ /* 0x000fe20004000000 */
[----:B------:R-:W-:Y:S01]  /*184c0*/  VIADD R2, R0, 0x28 ;  /* 0x0000002800027836 */ /* 0x000fe20000000000 */
[----:B------:R-:W-:Y:S02]  /*184d0*/  FSEL R30, R30, -INF , !P1 ;  /* 0xff8000001e1e7808 */ /* 0x000fe40004800000 */
[----:B------:R-:W-:Y:S02]  /*184e0*/  FSEL R32, R32, -INF , !P4 ;  /* 0xff80000020207808 */ /* 0x000fe40006000000 */
[----:B------:R-:W-:Y:S03]  /*184f0*/  FSEL R29, R29, -INF , !P3 ;  /* 0xff8000001d1d7808 */ /* 0x000fe60005800000 */
[----:B------:R-:W5:Y:S01]  /*18500*/  MUFU.TANH R21, R48 ;  /* 0x0000003000157308 */ /* 0x000f620000002400 */
[C---:B------:R-:W-:Y:S02]  /*18510*/  ISETP.GE.AND P2, PT, R2.reuse, R246, PT ;  /* 0x000000f60200720c */ /* 0x040fe40003f46270 */
[C---:B------:R-:W-:Y:S02]  /*18520*/  ISETP.GE.AND P0, PT, R2.reuse, R245, PT ;  /* 0x000000f50200720c */ /* 0x040fe40003f06270 */
[C---:B------:R-:W-:Y:S02]  /*18530*/  ISETP.GE.AND P1, PT, R2.reuse, R244, PT ;  /* 0x000000f40200720c */ /* 0x040fe40003f26270 */
[C---:B------:R-:W-:Y:S03]  /*18540*/  ISETP.GE.AND P4, PT, R2.reuse, R243, PT ;  /* 0x000000f30200720c */ /* 0x040fe60003f86270 */
[----:B------:R-:W5:Y:S01]  /*18550*/  MUFU.TANH R26, R50 ;  /* 0x00000032001a7308 */ /* 0x000f620000002400 */
[C---:B------:R-:W-:Y:S02]  /*18560*/  ISETP.GE.AND P3, PT, R3.reuse, R246, PT ;  /* 0x000000f60300720c */ /* 0x040fe40003f66270 */
[C---:B------:R-:W-:Y:S02]  /*18570*/  ISETP.GE.OR P2, PT, R2.reuse, R249, !P2 ;  /* 0x000000f90200720c */ /* 0x040fe40005746670 */
[C---:B------:R-:W-:Y:S02]  /*18580*/  ISETP.GE.OR P0, PT, R2.reuse, R250, !P0 ;  /* 0x000000fa0200720c */ /* 0x040fe40004706670 */
[C---:B------:R-:W-:Y:S03]  /*18590*/  ISETP.GE.OR P1, PT, R2.reuse, R248, !P1 ;  /* 0x000000f80200720c */ /* 0x040fe60004f26670 */
[----:B------:R-:W5:Y:S01]  /*185a0*/  MUFU.TANH R20, R49 ;  /* 0x0000003100147308 */ /* 0x000f620000002400 */
[----:B------:R-:W-:Y:S01]  /*185b0*/  ISETP.GE.OR P4, PT, R2, R247, !P4 ;  /* 0x000000f70200720c */ /* 0x000fe20006786670 */
[----:B------:R-:W-:Y:S01]  /*185c0*/  VIADD R2, R0, 0x30 ;  /* 0x0000003000027836 */ /* 0x000fe20000000000 */
[----:B------:R-:W-:Y:S02]  /*185d0*/  ISETP.GE.OR P3, PT, R3, R249, !P3 ;  /* 0x000000f90300720c */ /* 0x000fe40005f66670 */
[----:B------:R-:W-:Y:S02]  /*185e0*/  FMNMX.FTZ R4, R223, R4, !PT ;  /* 0x00000004df047209 */ /* 0x000fe40007810000 */
[----:B-1----:R-:W-:Y:S03]  /*185f0*/  FSEL R135, R42, -INF , !P6 ;  /* 0xff8000002a877808 */ /* 0x002fe60007000000 */
[----:B------:R-:W1:Y:S01]  /*18600*/  MUFU.TANH R25, R25 ;  /* 0x0000001900197308 */ /* 0x000e620000002400 */
[----:B--2---:R-:W-:Y:S01]  /*18610*/  FSEL R27, R27, -INF , !P2 ;  /* 0xff8000001b1b7808 */ /* 0x004fe20005000000 */
[----:B------:R-:W-:Y:S01]  /*18620*/  FMUL.FTZ R42, R43, UR23 ;  /* 0x000000172b2a7c20 */ /* 0x000fe20008410000 */
[----:B----4-:R-:W-:Y:S02]  /*18630*/  FSEL R28, R28, -INF , !P3 ;  /* 0xff8000001c1c7808 */ /* 0x010fe40005800000 */
[----:B------:R-:W-:Y:S02]  /*18640*/  FMNMX.FTZ R5, R213, R5, !PT ;  /* 0x00000005d5057209 */ /* 0x000fe40007810000 */
[C---:B------:R-:W-:Y:S03]  /*18650*/  ISETP.GE.AND P6, PT, R3.reuse, R245, PT ;  /* 0x000000f50300720c */ /* 0x040fe60003fc6270 */
[----:B------:R-:W2:Y:S01]  /*18660*/  MUFU.TANH R18, R18 ;  /* 0x0000001200127308 */ /* 0x000ea20000002400 */
[C---:B------:R-:W-:Y:S02]  /*18670*/  ISETP.GE.AND P2, PT, R3.reuse, R244, PT ;  /* 0x000000f40300720c */ /* 0x040fe40003f46270 */
[----:B------:R-:W-:Y:S02]  /*18680*/  ISETP.GE.AND P3, PT, R3, R243, PT ;  /* 0x000000f30300720c */ /* 0x000fe40003f66270 */
[----:B-----5:R-:W-:Y:S02]  /*18690*/  FSEL R21, R21, -INF , !P0 ;  /* 0xff80000015157808 */ /* 0x020fe40004000000 */
[----:B------:R-:W-:Y:S03]  /*186a0*/  FMNMX.FTZ R4, R206, R4, !PT ;  /* 0x00000004ce047209 */ /* 0x000fe60007810000 */
[----:B------:R-:W4:Y:S01]  /*186b0*/  MUFU.TANH R17, R53 ;  /* 0x0000003500117308 */ /* 0x000f220000002400 */
[----:B------:R-:W-:Y:S02]  /*186c0*/  ISETP.GE.AND P0, PT, R2, R245, PT ;  /* 0x000000f50200720c */ /* 0x000fe40003f06270 */
[----:B------:R-:W-:Y:S02]  /*186d0*/  FMNMX.FTZ R5, R134, R5, !PT ;  /* 0x0000000586057209 */ /* 0x000fe40007810000 */
[C---:B------:R-:W-:Y:S02]  /*186e0*/  ISETP.GE.OR P6, PT, R3.reuse, R250, !P6 ;  /* 0x000000fa0300720c */ /* 0x040fe400077c6670 */
[C---:B------:R-:W-:Y:S03]  /*186f0*/  ISETP.GE.OR P2, PT, R3.reuse, R248, !P2 ;  /* 0x000000f80300720c */ /* 0x040fe60005746670 */
[----:B------:R-:W5:Y:S01]  /*18700*/  MUFU.TANH R24, R24 ;  /* 0x0000001800187308 */ /* 0x000f620000002400 */
[----:B------:R-:W-:Y:S01]  /*18710*/  ISETP.GE.OR P3, PT, R3, R247, !P3 ;  /* 0x000000f70300720c */ /* 0x000fe20005f66670 */
[----:B------:R-:W-:Y:S01]  /*18720*/  VIADD R3, R0, 0x31 ;  /* 0x0000003100037836 */ /* 0x000fe20000000000 */
[----:B------:R-:W-:Y:S02]  /*18730*/  FMNMX.FTZ R4, R207, R4, !PT ;  /* 0x00000004cf047209 */ /* 0x000fe40007810000 */
[----:B------:R-:W-:Y:S02]  /*18740*/  ISETP.GE.OR P0, PT, R2, R250, !P0 ;  /* 0x000000fa0200720c */ /* 0x000fe40004706670 */
[----:B------:R-:W-:Y:S03]  /*18750*/  FSEL R26, R26, -INF , !P1 ;  /* 0xff8000001a1a7808 */ /* 0x000fe60004800000 */
[----:B------:R-:W5:Y:S01]  /*18760*/  MUFU.TANH R15, R15 ;  /* 0x0000000f000f7308 */ /* 0x000f620000002400 */
[----:B------:R-:W-:Y:S02]  /*18770*/  FSEL R20, R20, -INF , !P6 ;  /* 0xff80000014147808 */ /* 0x000fe40007000000 */
[----:B-1----:R-:W-:Y:S02]  /*18780*/  FSEL R25, R25, -INF , !P2 ;  /* 0xff80000019197808 */ /* 0x002fe40005000000 */
[----:B------:R-:W-:Y:S02]  /*18790*/  FMNMX.FTZ R4, R222, R4, !PT ;  /* 0x00000004de047209 */ /* 0x000fe40007810000 */
[C---:B------:R-:W-:Y:S03]  /*187a0*/  ISETP.GE.AND P1, PT, R2.reuse, R244, PT ;  /* 0x000000f40200720c */ /* 0x040fe60003f26270 */
[----:B------:R-:W1:Y:S01]  /*187b0*/  MUFU.TANH R19, R55 ;  /* 0x0000003700137308 */ /* 0x000e620000002400 */
[C---:B------:R-:W-:Y:S02]  /*187c0*/  ISETP.GE.AND P6, PT, R2.reuse, R246, PT ;  /* 0x000000f60200720c */ /* 0x040fe40003fc6270 */
[----:B------:R-:W-:Y:S02]  /*187d0*/  ISETP.GE.AND P2, PT, R2, R243, PT ;  /* 0x000000f30200720c */ /* 0x000fe40003f46270 */
[----:B--2---:R-:W-:Y:S02]  /*187e0*/  FSEL R18, R18, -INF , !P0 ;  /* 0xff80000012127808 */ /* 0x004fe40004000000 */
[----:B------:R-:W-:Y:S03]  /*187f0*/  ISETP.GE.AND P0, PT, R3, R245, PT ;  /* 0x000000f50300720c */ /* 0x000fe60003f06270 */
[----:B------:R-:W2:Y:S01]  /*18800*/  MUFU.TANH R12, R12 ;  /* 0x0000000c000c7308 */ /* 0x000ea20000002400 */
[----:B------:R-:W-:Y:S02]  /*18810*/  FMNMX.FTZ R4, R221, R4, !PT ;  /* 0x00000004dd047209 */ /* 0x000fe40007810000 */
[C---:B------:R-:W-:Y:S02]  /*18820*/  ISETP.GE.OR P1, PT, R2.reuse, R248, !P1 ;  /* 0x000000f80200720c */ /* 0x040fe40004f26670 */
[C---:B------:R-:W-:Y:S02]  /*18830*/  ISETP.GE.OR P6, PT, R2.reuse, R249, !P6 ;  /* 0x000000f90200720c */ /* 0x040fe400077c6670 */
[----:B------:R-:W-:Y:S01]  /*18840*/  ISETP.GE.OR P2, PT, R2, R247, !P2 ;  /* 0x000000f70200720c */ /* 0x000fe20005746670 */
[----:B------:R-:W-:Y:S01]  /*18850*/  VIADD R2, R0, 0x38 ;  /* 0x0000003800027836 */ /* 0x000fe20000000000 */
[----:B------:R-:W-:Y:S01]  /*18860*/  ISETP.GE.OR P0, PT, R3, R250, !P0 ;  /* 0x000000fa0300720c */ /* 0x000fe20004706670 */
[----:B------:R-:W2:Y:S01]  /*18870*/  MUFU.TANH R16, R16 ;  /* 0x0000001000107308 */ /* 0x000ea20000002400 */
[----:B------:R-:W-:Y:S01]  /*18880*/  FMNMX.FTZ R4, R36, R4, !PT ;  /* 0x0000000424047209 */ /* 0x000fe20007810000 */
[----:B------:R-:W-:Y:S01]  /*18890*/  VIADD R0, R0, 0x39 ;  /* 0x0000003900007836 */ /* 0x000fe20000000000 */
[----:B----4-:R-:W-:Y:S02]  /*188a0*/  FSEL R17, R17, -INF , !P0 ;  /* 0xff80000011117808 */ /* 0x010fe40004000000 */
[-C--:B------:R-:W-:Y:S02]  /*188b0*/  ISETP.GE.AND P0, PT, R2, R245.reuse, PT ;  /* 0x000000f50200720c */ /* 0x080fe40003f06270 */
[----:B------:R-:W-:Y:S03]  /*188c0*/  FMNMX.FTZ R4, R35, R4, !PT ;  /* 0x0000000423047209 */ /* 0x000fe60007810000 */
[----:B------:R-:W4:Y:S01]  /*188d0*/  MUFU.TANH R14, R14 ;  /* 0x0000000e000e7308 */ /* 0x000f220000002400 */
[----:B-----5:R-:W-:Y:S02]  /*188e0*/  FSEL R24, R24, -INF , !P1 ;  /* 0xff80000018187808 */ /* 0x020fe40004800000 */
[----:B------:R-:W-:Y:S02]  /*188f0*/  ISETP.GE.AND P1, PT, R3, R244, PT ;  /* 0x000000f40300720c */ /* 0x000fe40003f26270 */
[----:B------:R-:W-:Y:S02]  /*18900*/  ISETP.GE.OR P0, PT, R2, R250, !P0 ;  /* 0x000000fa0200720c */ /* 0x000fe40004706670 */
[----:B------:R-:W-:Y:S03]  /*18910*/  FMNMX.FTZ R4, R31, R4, !PT ;  /* 0x000000041f047209 */ /* 0x000fe60007810000 */
[----:B------:R-:W2:Y:S01]  /*18920*/  MUFU.TANH R42, R42 ;  /* 0x0000002a002a7308 */ /* 0x000ea20000002400 */
[----:B------:R-:W-:Y:S02]  /*18930*/  ISETP.GE.OR P1, PT, R3, R248, !P1 ;  /* 0x000000f80300720c */ /* 0x000fe40004f26670 */
[----:B------:R-:W-:Y:S02]  /*18940*/  FSEL R15, R15, -INF , !P0 ;  /* 0xff8000000f0f7808 */ /* 0x000fe40004000000 */
[----:B------:R-:W-:Y:S02]  /*18950*/  ISETP.GE.AND P0, PT, R0, R245, PT ;  /* 0x000000f50000720c */ /* 0x000fe40003f06270 */
[----:B------:R-:W-:Y:S03]  /*18960*/  FMNMX.FTZ R4, R30, R4, !PT ;  /* 0x000000041e047209 */ /* 0x000fe60007810000 */
[----:B------:R-:W3:Y:S01]  /*18970*/  MUFU.TANH R41, R41 ;  /* 0x0000002900297308 */ /* 0x000ee20000002400 */
[----:B-1----:R-:W-:Y:S02]  /*18980*/  FSEL R19, R19, -INF , !P1 ;  /* 0xff80000013137808 */ /* 0x002fe40004800000 */
[----:B------:R-:W-:Y:S02]  /*18990*/  ISETP.GE.AND P1, PT, R2, R244, PT ;  /* 0x000000f40200720c */ /* 0x000fe40003f26270 */
[----:B------:R-:W-:Y:S02]  /*189a0*/  ISETP.GE.OR P0, PT, R0, R250, !P0 ;  /* 0x000000fa0000720c */ /* 0x000fe40004706670 */
[----:B------:R-:W-:Y:S03]  /*189b0*/  FMNMX.FTZ R4, R26, R4, !PT ;  /* 0x000000041a047209 */ /* 0x000fe60007810000 */
[----:B------:R-:W1:Y:S01]  /*189c0*/  MUFU.TANH R40, R40 ;  /* 0x0000002800287308 */ /* 0x000e620000002400 */
[----:B------:R-:W-:Y:S02]  /*189d0*/  ISETP.GE.OR P1, PT, R2, R248, !P1 ;  /* 0x000000f80200720c */ /* 0x000fe40004f26670 */
[----:B--2---:R-:W-:Y:S02]  /*189e0*/  FSEL R12, R12, -INF , !P0 ;  /* 0xff8000000c0c7808 */ /* 0x004fe40004000000 */
[----:B------:R-:W-:Y:S02]  /*189f0*/  PLOP3.LUT P0, PT, PT, PT, UP0, 0x80, 0x0 ;  /* 0x000000000000781c */ /* 0x000fe40003f0f008 */
[----:B------:R-:W-:Y:S03]  /*18a00*/  FSEL R16, R16, -INF , !P1 ;  /* 0xff80000010107808 */ /* 0x000fe60004800000 */
[----:B------:R-:W2:Y:S01]  /*18a10*/  MUFU.TANH R23, R23 ;  /* 0x0000001700177308 */ /* 0x000ea20000002400 */
[C---:B------:R-:W-:Y:S04]  /*18a20*/  ISETP.GE.AND P1, PT, R0.reuse, R244, PT ;  /* 0x000000f40000720c */ /* 0x040fe80003f26270 */
[----:B------:R-:W-:Y:S04]  /*18a30*/  ISETP.GE.OR P1, PT, R0, R248, !P1 ;  /* 0x000000f80000720c */ /* 0x000fe80004f26670 */
[----:B----4-:R-:W-:Y:S02]  /*18a40*/  FSEL R14, R14, -INF , !P1 ;  /* 0xff8000000e0e7808 */ /* 0x010fe40004800000 */
[----:B------:R-:W-:Y:S02]  /*18a50*/  ISETP.GE.AND P1, PT, R3, R246, PT ;  /* 0x000000f60300720c */ /* 0x000fe40003f26270 */
[----:B------:R-:W-:Y:S04]  /*18a60*/  FMNMX.FTZ R5, R211, R5, !PT ;  /* 0x00000005d3057209 */ /* 0x000fe80007810000 */
[----:B------:R-:W-:Y:S04]  /*18a70*/  FMNMX.FTZ R5, R214, R5, !PT ;  /* 0x00000005d6057209 */ /* 0x000fe80007810000 */
[----:B------:R-:W-:Y:S04]  /*18a80*/  FMNMX.FTZ R5, R37, R5, !PT ;  /* 0x0000000525057209 */ /* 0x000fe80007810000 */
[----:B------:R-:W-:Y:S04]  /*18a90*/  FMNMX.FTZ R5, R34, R5, !PT ;  /* 0x0000000522057209 */ /* 0x000fe80007810000 */
[----:B------:R-:W-:Y:S04]  /*18aa0*/  FMNMX.FTZ R5, R33, R5, !PT ;  /* 0x0000000521057209 */ /* 0x000fe80007810000 */
[----:B------:R-:W-:Y:S04]  /*18ab0*/  FMNMX.FTZ R5, R22, R5, !PT ;  /* 0x0000000516057209 */ /* 0x000fe80007810000 */
[----:B------:R-:W-:Y:S04]  /*18ac0*/  FMNMX.FTZ R5, R21, R5, !PT ;  /* 0x0000000515057209 */ /* 0x000fe80007810000 */
[----:B------:R-:W-:Y:S02]  /*18ad0*/  FMNMX.FTZ R6, R20, R5, !PT ;  /* 0x0000000514067209 */ /* 0x000fe40007810000 */
[----:B------:R-:W-:Y:S02]  /*18ae0*/  FMNMX.FTZ R5, R25, R4, !PT ;  /* 0x0000000419057209 */ /* 0x000fe40007810000 */
[----:B------:R-:W-:Y:S02]  /*18af0*/  FMNMX.FTZ R4, R220, R138, !PT ;  /* 0x0000008adc047209 */ /* 0x000fe40007810000 */
[----:B------:R-:W-:Y:S02]  /*18b00*/  FMNMX.FTZ R6, R18, R6, !PT ;  /* 0x0000000612067209 */ /* 0x000fe40007810000 */
[----:B------:R-:W-:Y:S02]  /*18b10*/  FMNMX.FTZ R5, R24, R5, !PT ;  /* 0x0000000518057209 */ /* 0x000fe40007810000 */
[----:B---3--:R-:W-:Y:S02]  /*18b20*/  FMNMX.FTZ R4, R208, R4, !PT ;  /* 0x00000004d0047209 */ /* 0x008fe40007810000 */
        /* <DEDUP_REMOVED lines=8> */
[----:B-12---:R-:W-:Y:S06]  /*18bb0*/  @P0 BRA `(.L_x_610) ;  /* 0xffffffd8009c0947 */ /* 0x006fec000383ffff */
.L_x_609:
[----:B-1----:R-:W2:Y:S01]  /*18bc0*/  LDL.LU R5, [R1+0x28] ;  /* 0x0000280001057983 */ /* 0x002ea20000300800 */
[----:B------:R-:W-:Y:S01]  /*18bd0*/  ISETP.GE.AND P0, PT, R3, R243, PT ;  /* 0x000000f30300720c */ /* 0x000fe20003f06270 */
[----:B------:R-:W-:Y:S01]  /*18be0*/  FMUL.FTZ R57, R57, UR23 ;  /* 0x0000001739397c20 */ /* 0x000fe20008410000 */
[C---:B------:R-:W-:Y:S01]  /*18bf0*/  ISETP.GE.OR P1, PT, R3.reuse, R249, !P1 ;  /* 0x000000f90300720c */ /* 0x040fe20004f26670 */
[----:B------:R-:W3:Y:S01]  /*18c00*/  LDL.LU R4, [R1+0x2c] ;  /* 0x00002c0001047983 */ /* 0x000ee20000300800 */
[----:B------:R-:W-:Y:S01]  /*18c10*/  ISETP.GE.OR P0, PT, R3, R247, !P0 ;  /* 0x000000f70300720c */ /* 0x000fe20004706670 */
[----:B------:R-:W1:Y:S01]  /*18c20*/  MUFU.TANH R43, R57 ;  /* 0x00000039002b7308 */ /* 0x000e620000002400 */
[----:B------:R-:W-:Y:S01]  /*18c30*/  FSEL R9, R23, -INF , !P6 ;  /* 0xff80000017097808 */ /* 0x000fe20007000000 */
[----:B------:R-:W4:Y:S01]  /*18c40*/  LDL.LU R66, [R1+0x4] ;  /* 0x0000040001427983 */ /* 0x000f220000300800 */
[----:B------:R-:W-:Y:S01]  /*18c50*/  MOV R56, R135 ;  /* 0x0000008700387202 */ /* 0x000fe20000000f00 */
[----:B------:R-:W-:Y:S01]  /*18c60*/  FMUL.FTZ R61, R61, UR23 ;  /* 0x000000173d3d7c20 */ /* 0x000fe20008410000 */
[----:B------:R-:W-:Y:S01]  /*18c70*/  MOV R46, R204 ;  /* 0x000000cc002e7202 */ /* 0x000fe20000000f00 */
[----:B------:R-:W4:Y:S01]  /*18c80*/  LDL.LU R44, [R1+0x24] ;  /* 0x00002400012c7983 */ /* 0x000f220000300800 */
[----:B------:R-:W-:Y:S03]  /*18c90*/  FMUL.FTZ R58, R58, UR23 ;  /* 0x000000173a3a7c20 */ /* 0x000fe60008410000 */
[----:B------:R-:W-:Y:S01]  /*18ca0*/  MUFU.TANH R11, R61 ;  /* 0x0000003d000b7308 */ /* 0x000fe20000002400 */
[----:B------:R-:W-:Y:S01]  /*18cb0*/  FSEL R54, R42, -INF , !P5 ;  /* 0xff8000002a367808 */ /* 0x000fe20006800000 */
[----:B------:R-:W4:Y:S01]  /*18cc0*/  LDL.LU R67, [R1] ;  /* 0x0000000001437983 */ /* 0x000f220000300800 */
[----:B------:R-:W-:Y:S01]  /*18cd0*/  FMUL.FTZ R59, R59, UR23 ;  /* 0x000000173b3b7c20 */ /* 0x000fe20008410000 */
[----:B------:R-:W-:Y:S01]  /*18ce0*/  FSEL R53, R41, -INF , !P4 ;  /* 0xff80000029357808 */ /* 0x000fe20006000000 */
[----:B------:R-:W-:Y:S01]  /*18cf0*/  FMUL.FTZ R62, R62, UR23 ;  /* 0x000000173e3e7c20 */ /* 0x000fe20008410000 */
[----:B------:R-:W4:Y:S01]  /*18d00*/  LDL.LU R10, [R1+0x18] ;  /* 0x00001800010a7983 */ /* 0x000f220000300800 */
[----:B------:R-:W-:Y:S03]  /*18d10*/  FSEL R51, R40, -INF , !P3 ;  /* 0xff80000028337808 */ /* 0x000fe60005800000 */
[----:B------:R-:W1:Y:S01]  /*18d20*/  MUFU.TANH R58, R58 ;  /* 0x0000003a003a7308 */ /* 0x000e620000002400 */
[----:B------:R-:W-:Y:S01]  /*18d30*/  FMUL.FTZ R63, R63, UR23 ;  /* 0x000000173f3f7c20 */ /* 0x000fe20008410000 */
[----:B------:R-:W4:Y:S01]  /*18d40*/  LDL.LU R55, [R1+0x20] ;  /* 0x0000200001377983 */ /* 0x000f220000300800 */
[----:B------:R-:W-:Y:S01]  /*18d50*/  ISETP.GE.AND P6, PT, R2, R246, PT ;  /* 0x000000f60200720c */ /* 0x000fe20003fc6270 */
[----:B------:R-:W-:Y:S01]  /*18d60*/  FMUL.FTZ R60, R60, UR23 ;  /* 0x000000173c3c7c20 */ /* 0x000fe20008410000 */
[----:B------:R-:W-:Y:S01]  /*18d70*/  UISETP.GT.AND UP0, UPT, UR25, UR13, UPT ;  /* 0x0000000d1900728c */ /* 0x000fe2000bf04270 */
[----:B------:R-:W4:Y:S01]  /*18d80*/  LDL.LU R52, [R1+0x1c] ;  /* 0x00001c0001347983 */ /* 0x000f220000300800 */
[----:B------:R-:W-:Y:S03]  /*18d90*/  ISETP.GE.OR P6, PT, R2, R249, !P6 ;  /* 0x000000f90200720c */ /* 0x000fe600077c6670 */
[----:B------:R-:W1:Y:S01]  /*18da0*/  MUFU.TANH R59, R59 ;  /* 0x0000003b003b7308 */ /* 0x000e620000002400 */
[----:B------:R-:W-:Y:S01]  /*18db0*/  UMOV UR20, UR25 ;  /* 0x0000001900147c82 */ /* 0x000fe20008000000 */
[----:B------:R-:W-:Y:S04]  /*18dc0*/  STL [R1+0xcc], R251 ;  /* 0x0000ccfb01007387 */ /* 0x000fe80000100800 */
[----:B------:R-:W-:Y:S04]  /*18dd0*/  STL [R1+0xc8], R250 ;  /* 0x0000c8fa01007387 */ /* 0x000fe80000100800 */
[----:B------:R-:W1:Y:S01]  /*18de0*/  MUFU.TANH R62, R62 ;  /* 0x0000003e003e7308 */ /* 0x000e620000002400 */
[----:B------:R-:W-:Y:S04]  /*18df0*/  STL [R1+0xc4], R248 ;  /* 0x0000c4f801007387 */ /* 0x000fe80000100800 */
[----:B------:R-:W-:Y:S05]  /*18e00*/  STL [R1+0xc0], R245 ;  /* 0x0000c0f501007387 */ /* 0x000fea0000100800 */
[----:B------:R-:W1:Y:S01]  /*18e10*/  MUFU.TANH R63, R63 ;  /* 0x0000003f003f7308 */ /* 0x000e620000002400 */
        /* <DEDUP_REMOVED lines=14> */
[----:B------:R-:W1:Y:S08]  /*18f00*/  SHFL.BFLY PT, R6, R137, 0x2, 0x1f ;  /* 0x0c401f0089067f89 */ /* 0x000e7000000e0000 */
[----:B------:R-:W1:Y:S08]  /*18f10*/  SHFL.BFLY PT, R7, R136, 0x2, 0x1f ;  /* 0x0c401f0088077f89 */ /* 0x000e7000000e0000 */
[----:B------:R-:W-:Y:S04]  /*18f20*/  STL [R1+0x84], R229 ;  /* 0x000084e501007387 */ /* 0x000fe80000100800 */
[----:B------:R-:W-:Y:S04]  /*18f30*/  STL [R1+0x80], R224 ;  /* 0x000080e001007387 */ /* 0x000fe80000100800 */
[----:B------:R-:W-:Y:S04]  /*18f40*/  STL [R1+0xd0], R246 ;  /* 0x0000d0f601007387 */ /* 0x000fe80000100800 */
[----:B------:R-:W-:Y:S04]  /*18f50*/  STL [R1+0xd4], R249 ;  /* 0x0000d4f901007387 */ /* 0x000fe80000100800 */
[----:B------:R-:W-:Y:S04]  /*18f60*/  STL [R1+0xd8], R243 ;  /* 0x0000d8f301007387 */ /* 0x000fe80000100800 */
[----:B------:R-:W-:Y:S01]  /*18f70*/  STL [R1+0xdc], R247 ;  /* 0x0000dcf701007387 */ /* 0x000fe20000100800 */
[----:B-1----:R-:W-:Y:S02]  /*18f80*/  FMNMX.FTZ R137, R137, R6, !PT ;  /* 0x0000000689897209 */ /* 0x002fe40007810000 */
[----:B------:R-:W-:Y:S02]  /*18f90*/  FMNMX.FTZ R136, R136, R7, !PT ;  /* 0x0000000788887209 */ /* 0x000fe40007810000 */
[----:B------:R-:W-:Y:S02]  /*18fa0*/  FSEL R43, R43, -INF , !P1 ;  /* 0xff8000002b2b7808 */ /* 0x000fe40004800000 */
[----:B------:R-:W-:Y:S02]  /*18fb0*/  ISETP.GE.AND P1, PT, R0, R246, PT ;  /* 0x000000f60000720c */ /* 0x000fe40003f26270 */
[----:B------:R-:W-:Y:S02]  /*18fc0*/  FSEL R50, R58, -INF , !P2 ;  /* 0xff8000003a327808 */ /* 0x000fe40005000000 */
[C---:B------:R-:W-:Y:S02]  /*18fd0*/  ISETP.GE.OR P1, PT, R0.reuse, R249, !P1 ;  /* 0x000000f90000720c */ /* 0x040fe40004f26670 */
[-C--:B------:R-:W-:Y:S02]  /*18fe0*/  ISETP.GE.AND P2, PT, R0, R243.reuse, PT ;  /* 0x000000f30000720c */ /* 0x080fe40003f46270 */
[----:B------:R-:W-:Y:S02]  /*18ff0*/  FSEL R11, R11, -INF , !P1 ;  /* 0xff8000000b0b7808 */ /* 0x000fe40004800000 */
[C---:B------:R-:W-:Y:S02]  /*19000*/  ISETP.GE.AND P1, PT, R2.reuse, R243, PT ;  /* 0x000000f30200720c */ /* 0x040fe40003f26270 */
[----:B------:R-:W-:Y:S02]  /*19010*/  FSEL R49, R59, -INF , !P0 ;  /* 0xff8000003b317808 */ /* 0x000fe40004000000 */
[-C--:B------:R-:W-:Y:S02]  /*19020*/  ISETP.GE.OR P1, PT, R2, R247.reuse, !P1 ;  /* 0x000000f70200720c */ /* 0x080fe40004f26670 */
[----:B------:R-:W-:Y:S02]  /*19030*/  ISETP.GE.OR P2, PT, R0, R247, !P2 ;  /* 0x000000f70000720c */ /* 0x000fe40005746670 */
[----:B------:R-:W-:Y:S02]  /*19040*/  FSEL R48, R62, -INF , !P1 ;  /* 0xff8000003e307808 */ /* 0x000fe40004800000 */
[----:B------:R-:W-:Y:S02]  /*19050*/  FSEL R204, R63, -INF , !P2 ;  /* 0xff8000003fcc7808 */ /* 0x000fe40005000000 */
[----:B--2---:R-:W-:Y:S02]  /*19060*/  MOV R230, R5 ;  /* 0x0000000500e67202 */ /* 0x004fe40000000f00 */
[----:B---3--:R-:W-:Y:S02]  /*19070*/  MOV R45, R4 ;  /* 0x00000004002d7202 */ /* 0x008fe40000000f00 */
[----:B----4-:R-:W-:Y:S02]  /*19080*/  FMNMX.FTZ R5, R66, R13, !PT ;  /* 0x0000000d42057209 */ /* 0x010fe40007810000 */
[----:B------:R-:W1:Y:S02]  /*19090*/  MUFU.TANH R13, R60 ;  /* 0x0000003c000d7308 */ /* 0x000e640000002400 */
        /* <DEDUP_REMOVED lines=16> */
[----:B------:R-:W2:Y:S01]  /*191a0*/  SHFL.BFLY PT, R4, R137, 0x1, 0x1f ;  /* 0x0c201f0089047f89 */ /* 0x000ea200000e0000 */
[----:B------:R-:W-:Y:S02]  /*191b0*/  FMNMX.FTZ R3, R56, R3, !PT ;  /* 0x0000000338037209 */ /* 0x000fe40007810000 */
[----:B-1----:R-:W-:Y:S02]  /*191c0*/  FSEL R13, R13, -INF , !P6 ;  /* 0xff8000000d0d7808 */ /* 0x002fe40007000000 */
[----:B------:R-:W-:Y:S03]  /*191d0*/  FMNMX.FTZ R6, R54, R3, !PT ;  /* 0x0000000336067209 */ /* 0x000fe60007810000 */
[----:B------:R-:W1:Y:S01]  /*191e0*/  SHFL.BFLY PT, R3, R136, 0x1, 0x1f ;  /* 0x0c201f0088037f89 */ /* 0x000e6200000e0000 */
[----:B------:R-:W-:Y:S02]  /*191f0*/  FMNMX.FTZ R135, R43, R135, !PT ;  /* 0x000000872b877209 */ /* 0x000fe40007810000 */
[----:B------:R-:W-:Y:S02]  /*19200*/  FMNMX.FTZ R6, R53, R6, !PT ;  /* 0x0000000635067209 */ /* 0x000fe40007810000 */
[----:B------:R-:W-:Y:S02]  /*19210*/  FMNMX.FTZ R135, R13, R135, !PT ;  /* 0x000000870d877209 */ /* 0x000fe40007810000 */
[----:B------:R-:W-:Y:S02]  /*19220*/  FMNMX.FTZ R6, R51, R6, !PT ;  /* 0x0000000633067209 */ /* 0x000fe40007810000 */
[----:B------:R-:W-:Y:S02]  /*19230*/  FMNMX.FTZ R135, R11, R135, !PT ;  /* 0x000000870b877209 */ /* 0x000fe40007810000 */
[----:B------:R-:W-:Y:S03]  /*19240*/  FMNMX.FTZ R2, R50, R6, !PT ;  /* 0x0000000632027209 */ /* 0x000fe60007810000 */
[----:B------:R-:W3:Y:S01]  /*19250*/  SHFL.BFLY PT, R5, R135, 0x2, 0x1f ;  /* 0x0c401f0087057f89 */ /* 0x000ee200000e0000 */
[----:B------:R-:W-:Y:S02]  /*19260*/  FMNMX.FTZ R0, R49, R2, !PT ;  /* 0x0000000231007209 */ /* 0x000fe40007810000 */
[----:B--2---:R-:W-:Y:S02]  /*19270*/  FMNMX.FTZ R137, R137, R4, !PT ;  /* 0x0000000489897209 */ /* 0x004fe40007810000 */
[----:B------:R-:W-:Y:S02]  /*19280*/  FMNMX.FTZ R0, R48, R0, !PT ;  /* 0x0000000030007209 */ /* 0x000fe40007810000 */
[C---:B------:R-:W-:Y:S01]  /*19290*/  FSETP.NEU.FTZ.AND P3, PT, R137.reuse, -INF , PT ;  /* 0xff8000008900780b */ /* 0x040fe20003f7d000 */
[----:B------:R-:W-:Y:S01]  /*192a0*/  FMUL.FTZ R6, R137, UR4 ;  /* 0x0000000489067c20 */ /* 0x000fe20008410000 */
[----:B------:R-:W-:Y:S01]  /*192b0*/  FMNMX.FTZ R0, R204, R0, !PT ;  /* 0x00000000cc007209 */ /* 0x000fe20007810000 */
[----:B------:R-:W-:Y:S01]  /*192c0*/  STL [R1+0xe0], R137 ;  /* 0x0000e08901007387 */ /* 0x000fe20000100800 */
[----:B-1----:R-:W-:Y:S02]  /*192d0*/  FMNMX.FTZ R136, R136, R3, !PT ;  /* 0x0000000388887209 */ /* 0x002fe40007810000 */
[----:B------:R-:W-:Y:S01]  /*192e0*/  FSEL R6, R6, RZ, P3 ;  /* 0x000000ff06067208 */ /* 0x000fe20001800000 */
[----:B------:R-:W1:Y:S01]  /*192f0*/  SHFL.BFLY PT, R2, R0, 0x2, 0x1f ;  /* 0x0c401f0000027f89 */ /* 0x000e6200000e0000 */
[C---:B------:R-:W-:Y:S01]  /*19300*/  FSETP.NEU.FTZ.AND P2, PT, R136.reuse, -INF , PT ;  /* 0xff8000008800780b */ /* 0x040fe20003f5d000 */
[----:B------:R-:W-:Y:S02]  /*19310*/  FMUL.FTZ R7, R136, UR4 ;  /* 0x0000000488077c20 */ /* 0x000fe40008410000 */
[--C-:B------:R-:W-:Y:S01]  /*19320*/  FFMA.FTZ R3, R205, UR4, -R6.reuse ;  /* 0x00000004cd037c23 */ /* 0x100fe20008010806 */
[--C-:B------:R-:W-:Y:S01]  /*19330*/  FFMA.FTZ R42, R20, UR4, -R6.reuse ;  /* 0x00000004142a7c23 */ /* 0x100fe20008010806 */
[--C-:B------:R-:W-:Y:S01]  /*19340*/  FFMA.FTZ R218, R37, UR4, -R6.reuse ;  /* 0x0000000425da7c23 */ /* 0x100fe20008010806 */
[----:B------:R-:W-:Y:S01]  /*19350*/  FSEL R7, R7, RZ, P2 ;  /* 0x000000ff07077208 */ /* 0x000fe20001000000 */
[----:B------:R2:W-:Y:S01]  /*19360*/  MUFU.EX2 R234, R3 ;  /* 0x0000000300ea7308 */ /* 0x0005e20000000800 */
[--C-:B------:R-:W-:Y:S01]  /*19370*/  FFMA.FTZ R217, R34, UR4, -R6.reuse ;  /* 0x0000000422d97c23 */ /* 0x100fe20008010806 */
[----:B---3--:R-:W-:Y:S01]  /*19380*/  FMNMX.FTZ R135, R135, R5, !PT ;  /* 0x0000000587877209 */ /* 0x008fe20007810000 */
[--C-:B------:R-:W-:Y:S01]  /*19390*/  FFMA.FTZ R219, R214, UR4, -R6.reuse ;  /* 0x00000004d6db7c23 */ /* 0x100fe20008010806 */
[--C-:B------:R-:W-:Y:S01]  /*193a0*/  FFMA.FTZ R221, R221, UR4, -R7.reuse ;  /* 0x00000004dddd7c23 */ /* 0x100fe20008010807 */
[--C-:B------:R-:W-:Y:S01]  /*193b0*/  FFMA.FTZ R216, R36, UR4, -R7.reuse ;  /* 0x0000000424d87c23 */ /* 0x100fe20008010807 */
[--C-:B------:R-:W-:Y:S01]  /*193c0*/  FFMA.FTZ R247, R14, UR4, -R7.reuse ;  /* 0x000000040ef77c23 */ /* 0x100fe20008010807 */
[----:B------:R-:W3:Y:S01]  /*193d0*/  SHFL.BFLY PT, R4, R135, 0x1, 0x1f ;  /* 0x0c201f0087047f89 */ /* 0x000ee200000e0000 */
        /* <DEDUP_REMOVED lines=8> */
[----:B-1----:R-:W-:Y:S01]  /*19460*/  FMNMX.FTZ R0, R0, R2, !PT ;  /* 0x0000000200007209 */ /* 0x002fe20007810000 */
[--C-:B--2---:R-:W-:Y:S01]  /*19470*/  FFMA.FTZ R3, R215, UR4, -R6.reuse ;  /* 0x00000004d7037c23 */ /* 0x104fe20008010806 */
[----:B------:R-:W-:Y:S01]  /*19480*/  FFMA.FTZ R2, R213, UR4, -R6 ;  /* 0x00000004d5027c23 */ /* 0x000fe20008010806 */
[--C-:B------:R-:W-:Y:S01]  /*19490*/  FFMA.FTZ R30, R30, UR4, -R7.reuse ;  /* 0x000000041e1e7c23 */ /* 0x100fe20008010807 */
[--C-:B------:R-:W-:Y:S01]  /*194a0*/  FFMA.FTZ R41, R26, UR4, -R7.reuse ;  /* 0x000000041a297c23 */ /* 0x100fe20008010807 */
[----:B------:R1:W2:Y:S01]  /*194b0*/  MUFU.EX2 R64, R3 ;  /* 0x0000000300407308 */ /* 0x0002a20000000800 */
[--C-:B------:R-:W-:Y:S01]  /*194c0*/  FFMA.FTZ R57, R25, UR4, -R7.reuse ;  /* 0x0000000419397c23 */ /* 0x100fe20008010807 */
[--C-:B------:R-:W-:Y:S08]  /*194d0*/  FFMA.FTZ R58, R24, UR4, -R7.reuse ;  /* 0x00000004183a7c23 */ /* 0x100ff00008010807 */
[----:B------:R4:W-:Y:S01]  /*194e0*/  MUFU.EX2 R244, R2 ;  /* 0x0000000200f47308 */ /* 0x0009e20000000800 */
[----:B---3--:R-:W-:Y:S02]  /*194f0*/  FMNMX.FTZ R135, R135, R4, !PT ;  /* 0x0000000487877209 */ /* 0x008fe40007810000 */
[----:B------:R-:W-:Y:S01]  /*19500*/  FSEL R4, R137, RZ, P3 ;  /* 0x000000ff89047208 */ /* 0x000fe20001800000 */
[--C-:B------:R-:W-:Y:S01]  /*19510*/  FFMA.FTZ R137, R16, UR4, -R7.reuse ;  /* 0x0000000410897c23 */ /* 0x100fe20008010807 */
[C---:B------:R-:W-:Y:S01]  /*19520*/  FSETP.NEU.FTZ.AND P1, PT, R135.reuse, -INF , PT ;  /* 0xff8000008700780b */ /* 0x040fe20003f3d000 */
[----:B------:R-:W-:Y:S04]  /*19530*/  FMUL.FTZ R8, R135, UR4 ;  /* 0x0000000487087c20 */ /* 0x000fe80008410000 */
[----:B------:R-:W-:Y:S01]  /*19540*/  MUFU.EX2 R219, R219 ;  /* 0x000000db00db7308 */ /* 0x000fe20000000800 */
[--C-:B-1----:R-:W-:Y:S01]  /*19550*/  FFMA.FTZ R3, R212, UR4, -R7.reuse ;  /* 0x00000004d4037c23 */ /* 0x102fe20008010807 */
[----:B------:R-:W-:Y:S01]  /*19560*/  FADD.FTZ R5, -R4, R132 ;  /* 0x0000008404057221 */ /* 0x000fe20000010100 */
[----:B------:R-:W-:Y:S07]  /*19570*/  FSEL R8, R8, RZ, P1 ;  /* 0x000000ff08087208 */ /* 0x000fee0000800000 */
[----:B------:R1:W-:Y:S01]  /*19580*/  MUFU.EX2 R65, R3 ;  /* 0x0000000300417308 */ /* 0x0003e20000000800 */
[----:B----4-:R-:W3:Y:S01]  /*19590*/  SHFL.BFLY PT, R2, R0, 0x1, 0x1f ;  /* 0x0c201f0000027f89 */ /* 0x010ee200000e0000 */
        /* <DEDUP_REMOVED lines=8> */
[----:B------:R-:W-:Y:S01]  /*19620*/  MUFU.EX2 R222, R222 ;  /* 0x000000de00de7308 */ /* 0x000fe20000000800 */
[----:B-1----:R-:W-:Y:S01]  /*19630*/  FFMA.FTZ R3, R223, UR4, -R7 ;  /* 0x00000004df037c23 */ /* 0x002fe20008010807 */
[----:B------:R-:W-:Y:S08]  /*19640*/  FFMA.FTZ R223, R28, UR4, -R8 ;  /* 0x000000041cdf7c23 */ /* 0x000ff00008010808 */
[----:B------:R-:W-:Y:S10]  /*19650*/  MUFU.EX2 R229, R217 ;  /* 0x000000d900e57308 */ /* 0x000ff40000000800 */
[----:B------:R1:W4:Y:S10]  /*19660*/  MUFU.EX2 R250, R3 ;  /* 0x0000000300fa7308 */ /* 0x0003340000000800 */
[----:B------:R-:W-:Y:S10]  /*19670*/  MUFU.EX2 R232, R216 ;  /* 0x000000d800e87308 */ /* 0x000ff40000000800 */
[----:B------:R-:W-:Y:S01]  /*19680*/  MUFU.EX2 R235, R252 ;  /* 0x000000fc00eb7308 */ /* 0x000fe20000000800 */
[----:B-1----:R-:W-:Y:S01]  /*19690*/  FFMA.FTZ R3, R134, UR4, -R6 ;  /* 0x0000000486037c23 */ /* 0x002fe20008010806 */
[----:B---3--:R-:W-:Y:S01]  /*196a0*/  FMNMX.FTZ R134, R0, R2, !PT ;  /* 0x0000000200867209 */ /* 0x008fe20007810000 */
[--C-:B------:R-:W-:Y:S01]  /*196b0*/  FFMA.FTZ R0, R208, UR4, -R8.reuse ;  /* 0x00000004d0007c23 */ /* 0x100fe20008010808 */
[----:B------:R-:W-:Y:S02]  /*196c0*/  FSEL R2, R135, RZ, P1 ;  /* 0x000000ff87027208 */ /* 0x000fe40000800000 */
[C---:B------:R-:W-:Y:S01]  /*196d0*/  FSETP.NEU.FTZ.AND P0, PT, R134.reuse, -INF , PT ;  /* 0xff8000008600780b */ /* 0x040fe20003f1d000 */
[----:B------:R-:W-:Y:S03]  /*196e0*/  FMUL.FTZ R205, R134, UR4 ;  /* 0x0000000486cd7c20 */ /* 0x000fe60008410000 */
[----:B------:R1:W3:Y:S01]  /*196f0*/  MUFU.EX2 R239, R3 ;  /* 0x0000000300ef7308 */ /* 0x0002e20000000800 */
[----:B--2---:R-:W-:Y:S02]  /*19700*/  F2FP.BF16.F32.PACK_AB R208, R64, R234 ;  /* 0x000000ea40d0723e */ /* 0x004fe400000010ff */
[----:B------:R-:W-:Y:S07]  /*19710*/  FSEL R205, R205, RZ, P0 ;  /* 0x000000ffcdcd7208 */ /* 0x000fee0000000000 */
[----:B------:R2:W-:Y:S01]  /*19720*/  MUFU.EX2 R248, R0 ;  /* 0x0000000000f87308 */ /* 0x0005e20000000800 */
[----:B------:R-:W-:Y:S09]  /*19730*/  FFMA.FTZ R10, R10, UR4, -R205 ;  /* 0x000000040a0a7c23 */ /* 0x000ff200080108cd */
[----:B------:R3:W-:Y:S01]  /*19740*/  MUFU.EX2 R245, R10 ;  /* 0x0000000a00f57308 */ /* 0x0007e20000000800 */
[----:B-1----:R-:W-:Y:S01]  /*19750*/  FFMA.FTZ R3, R206, UR4, -R7 ;  /* 0x00000004ce037c23 */ /* 0x002fe20008010807 */
[--C-:B------:R-:W-:Y:S08]  /*19760*/  FFMA.FTZ R206, R38, UR4, -R8.reuse ;  /* 0x0000000426ce7c23 */ /* 0x100ff00008010808 */
[----:B------:R1:W-:Y:S01]  /*19770*/  MUFU.EX2 R242, R3 ;  /* 0x0000000300f27308 */ /* 0x0003e20000000800 */
[----:B--2---:R-:W-:Y:S01]  /*19780*/  FFMA.FTZ R0, R209, UR4, -R8 ;  /* 0x00000004d1007c23 */ /* 0x004fe20008010808 */
[----:B----4-:R-:W-:Y:S08]  /*19790*/  F2FP.BF16.F32.PACK_AB R209, R250, R65 ;  /* 0x00000041fad1723e */ /* 0x010ff000000010ff */
[----:B------:R2:W-:Y:S01]  /*197a0*/  MUFU.EX2 R241, R0 ;  /* 0x0000000000f17308 */ /* 0x0005e20000000800 */
[----:B---3--:R-:W-:Y:S01]  /*197b0*/  FFMA.FTZ R10, R55, UR4, -R205 ;  /* 0x00000004370a7c23 */ /* 0x008fe200080108cd */
[----:B------:R-:W-:Y:S08]  /*197c0*/  FFMA.FTZ R55, R22, UR4, -R6 ;  /* 0x0000000416377c23 */ /* 0x000ff00008010806 */
[----:B------:R-:W-:Y:S01]  /*197d0*/  MUFU.EX2 R240, R10 ;  /* 0x0000000a00f07308 */ /* 0x000fe20000000800 */
[--C-:B-1----:R-:W-:Y:S01]  /*197e0*/  FFMA.FTZ R3, R207, UR4, -R7.reuse ;  /* 0x00000004cf037c23 */ /* 0x102fe20008010807 */
[----:B------:R-:W-:Y:S08]  /*197f0*/  FFMA.FTZ R207, R35, UR4, -R7 ;  /* 0x0000000423cf7c23 */ /* 0x000ff00008010807 */
[----:B------:R1:W3:Y:S01]  /*19800*/  MUFU.EX2 R238, R3 ;  /* 0x0000000300ee7308 */ /* 0x0002e20000000800 */
[--C-:B--2---:R-:W-:Y:S01]  /*19810*/  FFMA.FTZ R0, R210, UR4, -R8.reuse ;  /* 0x00000004d2007c23 */ /* 0x104fe20008010808 */
[----:B------:R-:W-:Y:S08]  /*19820*/  F2FP.BF16.F32.PACK_AB R210, R239, R244 ;  /* 0x000000f4efd2723e */ /* 0x000ff000000010ff */
[----:B------:R2:W4:Y:S10]  /*19830*/  MUFU.EX2 R237, R0 ;  /* 0x0000000000ed7308 */ /* 0x0005340000000800 */
[----:B------:R-:W-:Y:S01]  /*19840*/  MUFU.EX2 R233, R233 ;  /* 0x000000e900e97308 */ /* 0x000fe20000000800 */
[----:B-1----:R-:W-:Y:S01]  /*19850*/  FFMA.FTZ R3, R220, UR4, -R8 ;  /* 0x00000004dc037c23 */ /* 0x002fe20008010808 */
[----:B------:R-:W-:Y:S01]  /*19860*/  FFMA.FTZ R220, R211, UR4, -R6 ;  /* 0x00000004d3dc7c23 */ /* 0x000fe20008010806 */
[----:B---3--:R-:W-:Y:S07]  /*19870*/  F2FP.BF16.F32.PACK_AB R211, R238, R242 ;  /* 0x000000f2eed3723e */ /* 0x008fee00000010ff */
[----:B------:R1:W3:Y:S01]  /*19880*/  MUFU.EX2 R47, R3 ;  /* 0x00000003002f7308 */ /* 0x0002e20000000800 */
[----:B--2---:R-:W-:Y:S01]  /*19890*/  FFMA.FTZ R0, R67, UR4, -R205 ;  /* 0x0000000443007c23 */ /* 0x004fe200080108cd */
[----:B----4-:R-:W-:Y:S08]  /*198a0*/  F2FP.BF16.F32.PACK_AB R214, R237, R241 ;  /* 0x000000f1edd6723e */ /* 0x010ff000000010ff */
[----:B------:R2:W4:Y:S10]  /*198b0*/  MUFU.EX2 R40, R0 ;  /* 0x0000000000287308 */ /* 0x0005340000000800 */
[----:B------:R-:W-:Y:S01]  /*198c0*/  MUFU.EX2 R220, R220 ;  /* 0x000000dc00dc7308 */ /* 0x000fe20000000800 */
[----:B-1----:R-:W-:Y:S02]  /*198d0*/  FSEL R3, R136, RZ, P2 ;  /* 0x000000ff88037208 */ /* 0x002fe40001000000 */
[----:B---3--:R-:W-:Y:S03]  /*198e0*/  F2FP.BF16.F32.PACK_AB R212, R248, R47 ;  /* 0x0000002ff8d4723e */ /* 0x008fe600000010ff */
[----:B------:R-:W-:Y:S01]  /*198f0*/  FADD.FTZ R4, -R3, R133 ;  /* 0x0000008503047221 */ /* 0x000fe20000010100 */
[----:B------:R-:W-:Y:S01]  /*19900*/  FADD.FTZ R3, -R2, R138 ;  /* 0x0000008a02037221 */ /* 0x000fe20000010100 */
[----:B------:R-:W-:Y:S01]  /*19910*/  FFMA.FTZ R138, R39, UR4, -R8 ;  /* 0x00000004278a7c23 */ /* 0x000fe20008010808 */
[----:B--2---:R-:W-:Y:S01]  /*19920*/  FSEL R0, R134, RZ, P0 ;  /* 0x000000ff86007208 */ /* 0x004fe20000000000 */
[----:B------:R-:W-:Y:S01]  /*19930*/  LDSM.16.MT88.4 R36, [R226+0xc000] ;  /* 0x00c00000e224783b */ /* 0x000fe20000004200 */
[----:B----4-:R-:W-:Y:S01]  /*19940*/  F2FP.BF16.F32.PACK_AB R213, R245, R40 ;  /* 0x00000028f5d5723e */ /* 0x010fe200000010ff */
[----:B------:R1:W-:Y:S01]  /*19950*/  MUFU.EX2 R231, R138 ;  /* 0x0000008a00e77308 */ /* 0x0003e20000000800 */
[----:B------:R-:W-:Y:S01]  /*19960*/  PLOP3.LUT P0, PT, PT, PT, UP0, 0x80, 0x0 ;  /* 0x000000000000781c */ /* 0x000fe20003f0f008 */
[----:B------:R-:W-:Y:S01]  /*19970*/  FADD.FTZ R2, -R0, R139 ;  /* 0x0000008b00027221 */ /* 0x000fe20000010100 */
[--C-:B------:R-:W-:Y:S01]  /*19980*/  FFMA.FTZ R0, R52, UR4, -R205.reuse ;  /* 0x0000000434007c23 */ /* 0x100fe200080108cd */
[----:B------:R-:W-:Y:S01]  /*19990*/  FFMA.FTZ R52, R21, UR4, -R6 ;  /* 0x0000000415347c23 */ /* 0x000fe20008010806 */
[----:B------:R-:W-:Y:S01]  /*199a0*/  FFMA.FTZ R139, R66, UR4, -R8 ;  /* 0x00000004428b7c23 */ /* 0x000fe20008010808 */
[----:B------:R-:W2:Y:S04]  /*199b0*/  LDSM.16.MT88.4 R20, [R225+0xc000] ;  /* 0x00c00000e114783b */ /* 0x000ea80000004200 */
[----:B------:R3:W4:Y:S10]  /*199c0*/  MUFU.EX2 R236, R0 ;  /* 0x0000000000ec7308 */ /* 0x0007340000000800 */
[----:B------:R-:W-:Y:S01]  /*199d0*/  MUFU.EX2 R224, R224 ;  /* 0x000000e000e07308 */ /* 0x000fe20000000800 */
[----:B-1----:R-:W2:Y:S01]  /*199e0*/  LDL.LU R138, [R1+0x40] ;  /* 0x00004000018a7983 */ /* 0x002ea20000300800 */
[----:B---3--:R-:W-:Y:S01]  /*199f0*/  FMUL.FTZ R0, R5, UR4 ;  /* 0x0000000405007c20 */ /* 0x008fe20008410000 */
[----:B----4-:R-:W-:Y:S07]  /*19a00*/  F2FP.BF16.F32.PACK_AB R215, R236, R240 ;  /* 0x000000f0ecd7723e */ /* 0x010fee00000010ff */
[----:B------:R1:W3:Y:S02]  /*19a10*/  MUFU.EX2 R132, R0 ;  /* 0x0000000000847308 */ /* 0x0002e40000000800 */
[----:B-1----:R-:W-:Y:S01]  /*19a20*/  FMUL.FTZ R0, R4, UR4 ;  /* 0x0000000404007c20 */ /* 0x002fe20008410000 */
[C---:B---3--:R-:W-:Y:S01]  /*19a30*/  FMUL.FTZ R4, R132.reuse, R144 ;  /* 0x0000009084047220 */ /* 0x048fe20000410000 */
[C---:B------:R-:W-:Y:S01]  /*19a40*/  FMUL.FTZ R5, R132.reuse, R145 ;  /* 0x0000009184057220 */ /* 0x040fe20000410000 */
[C---:B------:R-:W-:Y:S05]  /*19a50*/  FMUL.FTZ R16, R132.reuse, R148 ;  /* 0x0000009484107220 */ /* 0x040fea0000410000 */
[----:B------:R1:W3:Y:S01]  /*19a60*/  MUFU.EX2 R133, R0 ;  /* 0x0000000000857308 */ /* 0x0002e20000000800 */
        /* <DEDUP_REMOVED lines=10> */
[C---:B------:R-:W-:Y:S01]  /*19b10*/  FMUL.FTZ R68, R132.reuse, R68 ;  /* 0x0000004484447220 */ /* 0x040fe20000410000 */
[C---:B------:R-:W-:Y:S01]  /*19b20*/  FMUL.FTZ R69, R132.reuse, R69 ;  /* 0x0000004584457220 */ /* 0x040fe20000410000 */
[C---:B------:R-:W-:Y:S01]  /*19b30*/  FMUL.FTZ R80, R132.reuse, R80 ;  /* 0x0000005084507220 */ /* 0x040fe20000410000 */
[C---:B------:R-:W-:Y:S01]  /*19b40*/  FMUL.FTZ R81, R132.reuse, R81 ;  /* 0x0000005184517220 */ /* 0x040fe20000410000 */
[C---:B------:R-:W-:Y:S01]  /*19b50*/  FMUL.FTZ R84, R132.reuse, R84 ;  /* 0x0000005484547220 */ /* 0x040fe20000410000 */
[----:B------:R-:W-:Y:S01]  /*19b60*/  FMUL.FTZ R85, R132, R85 ;  /* 0x0000005584557220 */ /* 0x000fe20000410000 */
[----:B-1----:R-:W-:Y:S01]  /*19b70*/  FMUL.FTZ R0, R3, UR4 ;  /* 0x0000000403007c20 */ /* 0x002fe20008410000 */
[C---:B---3--:R-:W-:Y:S01]  /*19b80*/  FMUL.FTZ R6, R133.reuse, R146 ;  /* 0x0000009285067220 */ /* 0x048fe20000410000 */
[C---:B------:R-:W-:Y:S01]  /*19b90*/  FMUL.FTZ R7, R133.reuse, R147 ;  /* 0x0000009385077220 */ /* 0x040fe20000410000 */
[----:B------:R-:W-:Y:S01]  /*19ba0*/  MOV R146, R12 ;  /* 0x0000000c00927202 */ /* 0x000fe20000000f00 */
[----:B------:R1:W3:Y:S01]  /*19bb0*/  MUFU.EX2 R3, R0 ;  /* 0x0000000000037308 */ /* 0x0002e20000000800 */
[----:B------:R-:W-:Y:S01]  /*19bc0*/  MOV R147, R15 ;  /* 0x0000000f00937202 */ /* 0x000fe20000000f00 */
[C---:B------:R-:W-:Y:S01]  /*19bd0*/  FMUL.FTZ R66, R133.reuse, R198 ;  /* 0x000000c685427220 */ /* 0x040fe20000410000 */
[C---:B------:R-:W-:Y:S01]  /*19be0*/  FMUL.FTZ R67, R133.reuse, R199 ;  /* 0x000000c785437220 */ /* 0x040fe20000410000 */
[C---:B------:R-:W-:Y:S01]  /*19bf0*/  FMUL.FTZ R18, R133.reuse, R150 ;  /* 0x0000009685127220 */ /* 0x040fe20000410000 */
[-C--:B--2---:R-:W-:Y:S01]  /*19c00*/  HMMA.16816.F32.BF16 R4, R208, R20.reuse, R4 ;  /* 0x00000014d004723c */ /* 0x084fe20000041804 */
[----:B------:R-:W-:Y:S04]  /*19c10*/  LDSM.16.MT88.4 R196, [R227+0xd800] ;  /* 0x00d80000e3c4783b */ /* 0x000fe80000004200 */
[C---:B------:R-:W-:Y:S01]  /*19c20*/  FMUL.FTZ R19, R133.reuse, R151 ;  /* 0x0000009785137220 */ /* 0x040fe20000410000 */
[----:B------:R-:W-:Y:S01]  /*19c30*/  MOV R151, R26 ;  /* 0x0000001a00977202 */ /* 0x000fe20000000f00 */
[C---:B------:R-:W-:Y:S01]  /*19c40*/  FMUL.FTZ R34, R133.reuse, R166 ;  /* 0x000000a685227220 */ /* 0x040fe20000410000 */
[----:B------:R-:W-:Y:S03]  /*19c50*/  FMUL.FTZ R35, R133, R167 ;  /* 0x000000a785237220 */ /* 0x000fe60000410000 */
[----:B------:R-:W-:Y:S01]  /*19c60*/  MOV R167, R46 ;  /* 0x0000002e00a77202 */ /* 0x000fe20000000f00 */
[----:B-1----:R-:W-:Y:S01]  /*19c70*/  FMUL.FTZ R0, R2, UR4 ;  /* 0x0000000402007c20 */ /* 0x002fe20008410000 */
[C---:B---3--:R-:W-:Y:S01]  /*19c80*/  FMUL.FTZ R8, R3.reuse, R140 ;  /* 0x0000008c03087220 */ /* 0x048fe20000410000 */
[C---:B------:R-:W-:Y:S01]  /*19c90*/  FMUL.FTZ R9, R3.reuse, R141 ;  /* 0x0000008d03097220 */ /* 0x040fe20000410000 */
[C---:B------:R-:W-:Y:S01]  /*19ca0*/  FMUL.FTZ R12, R3.reuse, R152 ;  /* 0x00000098030c7220 */ /* 0x040fe20000410000 */
[C---:B------:R-:W-:Y:S01]  /*19cb0*/  FMUL.FTZ R13, R3.reuse, R153 ;  /* 0x00000099030d7220 */ /* 0x040fe20000410000 */
[C---:B------:R-:W-:Y:S01]  /*19cc0*/  FMUL.FTZ R28, R3.reuse, R168 ;  /* 0x000000a8031c7220 */ /* 0x040fe20000410000 */
[----:B------:R-:W1:Y:S01]  /*19cd0*/  MUFU.EX2 R0, R0 ;  /* 0x0000000000007308 */ /* 0x000e620000000800 */
        /* <DEDUP_REMOVED lines=10> */
[C---:B------:R-:W-:Y:S01]  /*19d80*/  FMUL.FTZ R56, R3.reuse, R188 ;  /* 0x000000bc03387220 */ /* 0x040fe20000410000 */
[----:B------:R-:W-:Y:S01]  /*19d90*/  MOV R152, R58 ;  /* 0x0000003a00987202 */ /* 0x000fe20000000f00 */
[C---:B------:R-:W-:Y:S01]  /*19da0*/  FMUL.FTZ R61, R3.reuse, R201 ;  /* 0x000000c9033d7220 */ /* 0x040fe20000410000 */
[----:B------:R-:W-:Y:S01]  /*19db0*/  MOV R150, R57 ;  /* 0x0000003900967202 */ /* 0x000fe20000000f00 */
[----:B------:R-:W-:Y:S01]  /*19dc0*/  FMUL.FTZ R57, R3, R189 ;  /* 0x000000bd03397220 */ /* 0x000fe20000410000 */
[----:B------:R-:W-:Y:S01]  /*19dd0*/  FMUL.FTZ R70, R133, R70 ;  /* 0x0000004685467220 */ /* 0x000fe20000410000 */
[C---:B-1----:R-:W-:Y:S01]  /*19de0*/  FMUL.FTZ R10, R0.reuse, R142 ;  /* 0x0000008e000a7220 */ /* 0x042fe20000410000 */
[C---:B------:R-:W-:Y:S01]  /*19df0*/  FMUL.FTZ R11, R0.reuse, R143 ;  /* 0x0000008f000b7220 */ /* 0x040fe20000410000 */
[C---:B------:R-:W-:Y:S01]  /*19e00*/  FMUL.FTZ R14, R0.reuse, R154 ;  /* 0x0000009a000e7220 */ /* 0x040fe20000410000 */
[C---:B------:R-:W-:Y:S01]  /*19e10*/  FMUL.FTZ R15, R0.reuse, R155 ;  /* 0x0000009b000f7220 */ /* 0x040fe20000410000 */
[----:B------:R-:W-:Y:S01]  /*19e20*/  LDSM.16.MT88.4 R140, [R227+0xc000] ;  /* 0x00c00000e38c783b */ /* 0x000fe20000004200 */
[----:B------:R-:W-:Y:S01]  /*19e30*/  MOV R155, R25 ;  /* 0x00000019009b7202 */ /* 0x000fe20000000f00 */
[----:B------:R-:W-:Y:S01]  /*19e40*/  MUFU.EX2 R173, R218 ;  /* 0x000000da00ad7308 */ /* 0x000fe20000000800 */
[----:B------:R-:W-:Y:S01]  /*19e50*/  MOV R154, R24 ;  /* 0x00000018009a7202 */ /* 0x000fe20000000f00 */
[C---:B------:R-:W-:Y:S04]  /*19e60*/  HMMA.16816.F32.BF16 R8, R212.reuse, R20, R8 ;  /* 0x00000014d408723c */ /* 0x040fe80000041808 */
[----:B------:R-:W-:Y:S01]  /*19e70*/  FMUL.FTZ R25, R3, R157 ;  /* 0x0000009d03197220 */ /* 0x000fe20000410000 */
[----:B------:R-:W-:Y:S01]  /*19e80*/  MOV R157, R53 ;  /* 0x00000035009d7202 */ /* 0x000fe20000000f00 */
[-C--:B------:R-:W-:Y:S02]  /*19e90*/  HMMA.16816.F32.BF16 R12, R212, R22.reuse, R12 ;  /* 0x00000016d40c723c */ /* 0x080fe4000004180c */
[----:B------:R-:W-:Y:S03]  /*19ea0*/  MUFU.EX2 R189, R251 ;  /* 0x000000fb00bd7308 */ /* 0x000fe60000000800 */
[----:B------:R-:W-:Y:S01]  /*19eb0*/  FMUL.FTZ R26, R0, R158 ;  /* 0x0000009e001a7220 */ /* 0x000fe20000410000 */
[C---:B------:R-:W-:Y:S06]  /*19ec0*/  HMMA.16816.F32.BF16 R16, R208.reuse, R22, R16 ;  /* 0x00000016d010723c */ /* 0x040fec0000041810 */
[----:B------:R-:W-:Y:S01]  /*19ed0*/  MUFU.EX2 R168, R168 ;  /* 0x000000a800a87308 */ /* 0x000fe20000000800 */
[----:B------:R-:W-:Y:S01]  /*19ee0*/  MOV R158, R52 ;  /* 0x00000034009e7202 */ /* 0x000fe20000000f00 */
[C---:B------:R-:W-:Y:S03]  /*19ef0*/  FMUL.FTZ R20, R132.reuse, R160 ;  /* 0x000000a084147220 */ /* 0x040fe60000410000 */
[C---:B------:R-:W-:Y:S01]  /*19f00*/  FMUL.FTZ R22, R133.reuse, R162 ;  /* 0x000000a285167220 */ /* 0x040fe20000410000 */
[----:B------:R-:W-:Y:S01]  /*19f10*/  FMUL.FTZ R23, R133, R163 ;  /* 0x000000a385177220 */ /* 0x000fe20000410000 */
[----:B------:R-:W-:Y:S01]  /*19f20*/  MOV R162, R55 ;  /* 0x0000003700a27202 */ /* 0x000fe20000000f00 */
[----:B------:R-:W-:Y:S01]  /*19f30*/  FMUL.FTZ R21, R132, R161 ;  /* 0x000000a184157220 */ /* 0x000fe20000410000 */
[----:B------:R-:W-:Y:S01]  /*19f40*/  MOV R163, R54 ;  /* 0x0000003600a37202 */ /* 0x000fe20000000f00 */
[C---:B------:R-:W-:Y:S01]  /*19f50*/  FMUL.FTZ R24, R3.reuse, R156 ;  /* 0x0000009c03187220 */ /* 0x040fe20000410000 */
[----:B------:R-:W1:Y:S01]  /*19f60*/  LDSM.16.MT88.4 R52, [R228+0xc000] ;  /* 0x00c00000e434783b */ /* 0x000e620000004200 */
[C---:B------:R-:W-:Y:S01]  /*19f70*/  FMUL.FTZ R27, R0.reuse, R159 ;  /* 0x0000009f001b7220 */ /* 0x040fe20000410000 */
[----:B------:R-:W-:Y:S01]  /*19f80*/  MOV R156, R30 ;  /* 0x0000001e009c7202 */ /* 0x000fe20000000f00 */
[C---:B------:R-:W-:Y:S01]  /*19f90*/  FMUL.FTZ R30, R0.reuse, R170 ;  /* 0x000000aa001e7220 */ /* 0x040fe20000410000 */
[-C--:B------:R-:W-:Y:S01]  /*19fa0*/  HMMA.16816.F32.BF16 R20, R208, R36.reuse, R20 ;  /* 0x00000024d014723c */ /* 0x080fe20000041814 */
[----:B------:R-:W2:Y:S02]  /*19fb0*/  MUFU.EX2 R161, R139 ;  /* 0x0000008b00a17308 */ /* 0x000ea40000000800 */
[C---:B------:R-:W-:Y:S01]  /*19fc0*/  FMUL.FTZ R31, R0.reuse, R171 ;  /* 0x000000ab001f7220 */ /* 0x040fe20000410000 */
[C---:B------:R-:W-:Y:S01]  /*19fd0*/  FMUL.FTZ R42, R0.reuse, R174 ;  /* 0x000000ae002a7220 */ /* 0x040fe20000410000 */
[----:B------:R-:W-:Y:S01]  /*19fe0*/  FMUL.FTZ R43, R0, R175 ;  /* 0x000000af002b7220 */ /* 0x000fe20000410000 */
[C---:B------:R-:W-:Y:S05]  /*19ff0*/  HMMA.16816.F32.BF16 R24, R212.reuse, R36, R24 ;  /* 0x00000024d418723c */ /* 0x040fea0000041818 */
[----:B------:R-:W-:Y:S01]  /*1a000*/  MOV R160, R33 ;  /* 0x0000002100a07202 */ /* 0x000fe20000000f00 */
[-C--:B------:R-:W-:Y:S05]  /*1a010*/  HMMA.16816.F32.BF16 R28, R212, R38.reuse, R28 ;  /* 0x00000026d41c723c */ /* 0x080fea000004181c */
[C---:B------:R-:W-:Y:S01]  /*1a020*/  FMUL.FTZ R33, R132.reuse, R165 ;  /* 0x000000a584217220 */ /* 0x040fe20000410000 */
[----:B------:R-:W-:Y:S01]  /*1a030*/  MOV R165, R47 ;  /* 0x0000002f00a57202 */ /* 0x000fe20000000f00 */
[C---:B------:R-:W-:Y:S01]  /*1a040*/  FMUL.FTZ R36, R132.reuse, R176 ;  /* 0x000000b084247220 */ /* 0x040fe20000410000 */
[----:B------:R-:W-:Y:S03]  /*1a050*/  FMUL.FTZ R37, R132, R177 ;  /* 0x000000b184257220 */ /* 0x000fe60000410000 */
[C---:B------:R-:W-:Y:S01]  /*1a060*/  FMUL.FTZ R46, R0.reuse, R186 ;  /* 0x000000ba002e7220 */ /* 0x040fe20000410000 */
[C---:B------:R-:W-:Y:S04]  /*1a070*/  HMMA.16816.F32.BF16 R32, R208.reuse, R38, R32 ;  /* 0x00000026d020723c */ /* 0x040fe80000041820 */
[----:B------:R-:W-:Y:S01]  /*1a080*/  MOV R170, R40 ;  /* 0x0000002800aa7202 */ /* 0x000fe20000000f00 */
[----:B------:R-:W-:Y:S01]  /*1a090*/  FMUL.FTZ R40, R3, R172 ;  /* 0x000000ac03287220 */ /* 0x000fe20000410000 */
[----:B------:R-:W-:Y:S01]  /*1a0a0*/  MOV R176, R45 ;  /* 0x0000002d00b07202 */ /* 0x000fe20000000f00 */
[C---:B------:R-:W-:Y:S01]  /*1a0b0*/  FMUL.FTZ R38, R133.reuse, R178 ;  /* 0x000000b285267220 */ /* 0x040fe20000410000 */
[----:B------:R-:W-:Y:S01]  /*1a0c0*/  FMUL.FTZ R39, R133, R179 ;  /* 0x000000b385277220 */ /* 0x000fe20000410000 */
[----:B------:R-:W-:Y:S02]  /*1a0d0*/  MUFU.EX2 R172, R207 ;  /* 0x000000cf00ac7308 */ /* 0x000fe40000000800 */
[----:B------:R-:W-:Y:S01]  /*1a0e0*/  FMUL.FTZ R45, R3, R185 ;  /* 0x000000b9032d7220 */ /* 0x000fe20000410000 */
[C---:B------:R-:W-:Y:S01]  /*1a0f0*/  FMUL.FTZ R47, R0.reuse, R187 ;  /* 0x000000bb002f7220 */ /* 0x040fe20000410000 */
[----:B------:R-:W-:Y:S01]  /*1a100*/  MOV R159, R51 ;  /* 0x00000033009f7202 */ /* 0x000fe20000000f00 */
[C---:B------:R-:W-:Y:S01]  /*1a110*/  FMUL.FTZ R51, R133.reuse, R183 ;  /* 0x000000b785337220 */ /* 0x040fe20000410000 */
[-C--:B-1----:R-:W-:Y:S03]  /*1a120*/  HMMA.16816.F32.BF16 R36, R208, R52.reuse, R36 ;  /* 0x00000034d024723c */ /* 0x082fe60000041824 */
[----:B------:R-:W-:Y:S01]  /*1a130*/  MOV R171, R50 ;  /* 0x0000003200ab7202 */ /* 0x000fe20000000f00 */
[C---:B------:R-:W-:Y:S01]  /*1a140*/  FMUL.FTZ R50, R133.reuse, R182 ;  /* 0x000000b685327220 */ /* 0x040fe20000410000 */
[C---:B------:R-:W-:Y:S01]  /*1a150*/  FMUL.FTZ R58, R0.reuse, R190 ;  /* 0x000000be003a7220 */ /* 0x040fe20000410000 */
[C---:B------:R-:W-:Y:S01]  /*1a160*/  HMMA.16816.F32.BF16 R40, R212.reuse, R52, R40 ;  /* 0x00000034d428723c */ /* 0x040fe20000041828 */
[----:B------:R-:W-:Y:S04]  /*1a170*/  LDSM.16.MT88.4 R180, [R228+0xd800] ;  /* 0x00d80000e4b4783b */ /* 0x000fe80000004200 */
[----:B------:R-:W-:Y:S01]  /*1a180*/  FMUL.FTZ R59, R0, R191 ;  /* 0x000000bf003b7220 */ /* 0x000fe20000410000 */
[-C--:B------:R-:W-:Y:S01]  /*1a190*/  HMMA.16816.F32.BF16 R44, R212, R54.reuse, R44 ;  /* 0x00000036d42c723c */ /* 0x080fe2000004182c */
[----:B------:R-:W-:Y:S04]  /*1a1a0*/  MUFU.EX2 R191, R155 ;  /* 0x0000009b00bf7308 */ /* 0x000fe80000000800 */
[C---:B------:R-:W-:Y:S01]  /*1a1b0*/  FMUL.FTZ R52, R132.reuse, R192 ;  /* 0x000000c084347220 */ /* 0x040fe20000410000 */
[C---:B------:R-:W-:Y:S05]  /*1a1c0*/  HMMA.16816.F32.BF16 R48, R208.reuse, R54, R48 ;  /* 0x00000036d030723c */ /* 0x040fea0000041830 */
[----:B------:R-:W-:Y:S01]  /*1a1d0*/  MUFU.EX2 R192, R221 ;  /* 0x000000dd00c07308 */ /* 0x000fe20000000800 */
[----:B------:R-:W-:Y:S01]  /*1a1e0*/  FMUL.FTZ R53, R132, R193 ;  /* 0x000000c184357220 */ /* 0x000fe20000410000 */
[C---:B------:R-:W-:Y:S01]  /*1a1f0*/  FMUL.FTZ R62, R0.reuse, R202 ;  /* 0x000000ca003e7220 */ /* 0x040fe20000410000 */
[C---:B------:R-:W-:Y:S03]  /*1a200*/  FMUL.FTZ R54, R133.reuse, R194 ;  /* 0x000000c285367220 */ /* 0x040fe60000410000 */
[C---:B------:R-:W-:Y:S04]  /*1a210*/  FMUL.FTZ R55, R133.reuse, R195 ;  /* 0x000000c385377220 */ /* 0x040fe80000410000 */
[----:B------:R-:W-:Y:S01]  /*1a220*/  MUFU.EX2 R202, R223 ;  /* 0x000000df00ca7308 */ /* 0x000fe20000000800 */
[C---:B------:R-:W-:Y:S01]  /*1a230*/  FMUL.FTZ R63, R0.reuse, R203 ;  /* 0x000000cb003f7220 */ /* 0x040fe20000410000 */
[----:B------:R-:W-:Y:S01]  /*1a240*/  FMUL.FTZ R71, R133, R71 ;  /* 0x0000004785477220 */ /* 0x000fe20000410000 */
[C---:B------:R-:W-:Y:S01]  /*1a250*/  FMUL.FTZ R72, R3.reuse, R72 ;  /* 0x0000004803487220 */ /* 0x040fe20000410000 */
[-C--:B------:R-:W-:Y:S03]  /*1a260*/  HMMA.16816.F32.BF16 R52, R208, R140.reuse, R52 ;  /* 0x0000008cd034723c */ /* 0x080fe60000041834 */
[C---:B------:R-:W-:Y:S01]  /*1a270*/  FMUL.FTZ R73, R3.reuse, R73 ;  /* 0x0000004903497220 */ /* 0x040fe20000410000 */
[C---:B------:R-:W-:Y:S01]  /*1a280*/  FMUL.FTZ R74, R0.reuse, R74 ;  /* 0x0000004a004a7220 */ /* 0x040fe20000410000 */
[C---:B------:R-:W-:Y:S01]  /*1a290*/  FMUL.FTZ R75, R0.reuse, R75 ;  /* 0x0000004b004b7220 */ /* 0x040fe20000410000 */
[C---:B------:R-:W-:Y:S01]  /*1a2a0*/  HMMA.16816.F32.BF16 R56, R212.reuse, R140, R56 ;  /* 0x0000008cd438723c */ /* 0x040fe20000041838 */
[----:B------:R-:W1:Y:S04]  /*1a2b0*/  MUFU.EX2 R193, R206 ;  /* 0x000000ce00c17308 */ /* 0x000e680000000800 */
[C---:B------:R-:W-:Y:S01]  /*1a2c0*/  FMUL.FTZ R76, R3.reuse, R76 ;  /* 0x0000004c034c7220 */ /* 0x040fe20000410000 */
[-C--:B------:R-:W-:Y:S05]  /*1a2d0*/  HMMA.16816.F32.BF16 R60, R212, R142.reuse, R60 ;  /* 0x0000008ed43c723c */ /* 0x080fea000004183c */
[----:B------:R-:W-:Y:S01]  /*1a2e0*/  FMUL.FTZ R77, R3, R77 ;  /* 0x0000004d034d7220 */ /* 0x000fe20000410000 */
[C---:B------:R-:W-:Y:S01]  /*1a2f0*/  HMMA.16816.F32.BF16 R64, R208.reuse, R142, R64 ;  /* 0x0000008ed040723c */ /* 0x040fe20000041840 */
[----:B------:R-:W3:Y:S04]  /*1a300*/  LDSM.16.MT88.4 R140, [R225+0xe000] ;  /* 0x00e00000e18c783b */ /* 0x000ee80000004200 */
[C---:B------:R-:W-:Y:S01]  /*1a310*/  FMUL.FTZ R78, R0.reuse, R78 ;  /* 0x0000004e004e7220 */ /* 0x040fe20000410000 */
[C---:B------:R-:W-:Y:S01]  /*1a320*/  FMUL.FTZ R79, R0.reuse, R79 ;  /* 0x0000004f004f7220 */ /* 0x040fe20000410000 */
[C---:B------:R-:W-:Y:S01]  /*1a330*/  FMUL.FTZ R82, R133.reuse, R82 ;  /* 0x0000005285527220 */ /* 0x040fe20000410000 */
[C---:B------:R-:W-:Y:S03]  /*1a340*/  FMUL.FTZ R83, R133.reuse, R83 ;  /* 0x0000005385537220 */ /* 0x040fe60000410000 */
        /* <DEDUP_REMOVED lines=34> */
[C---:B------:R-:W-:Y:S05]  /*1a570*/  HMMA.16816.F32.BF16 R72, R212.reuse, R140, R72 ;  /* 0x0000008cd448723c */ /* 0x040fea0000041848 */
[----:B------:R-:W-:Y:S01]  /*1a580*/  MOV R178, R171 ;  /* 0x000000ab00b27202 */ /* 0x000fe20000000f00 */
[-C--:B------:R-:W-:Y:S05]  /*1a590*/  HMMA.16816.F32.BF16 R76, R212, R142.reuse, R76 ;  /* 0x0000008ed44c723c */ /* 0x080fea000004184c */
[----:B------:R-:W-:Y:S01]  /*1a5a0*/  MOV R171, R156 ;  /* 0x0000009c00ab7202 */ /* 0x000fe20000000f00 */
[C---:B------:R-:W-:Y:S01]  /*1a5b0*/  HMMA.16816.F32.BF16 R80, R208.reuse, R142, R80 ;  /* 0x0000008ed050723c */ /* 0x040fe20000041850 */
[----:B------:R-:W3:Y:S04]  /*1a5c0*/  LDSM.16.MT88.4 R140, [R226+0xe000] ;  /* 0x00e00000e28c783b */ /* 0x000ee80000004200 */
[----:B------:R-:W-:Y:S01]  /*1a5d0*/  MOV R156, R148 ;  /* 0x00000094009c7202 */ /* 0x000fe20000000f00 */
[----:B------:R-:W-:Y:S01]  /*1a5e0*/  FMUL.FTZ R117, R132, R117 ;  /* 0x0000007584757220 */ /* 0x000fe20000410000 */
[----:B------:R-:W-:Y:S01]  /*1a5f0*/  MOV R148, R145 ;  /* 0x0000009100947202 */ /* 0x000fe20000000f00 */
[C---:B------:R-:W-:Y:S03]  /*1a600*/  FMUL.FTZ R118, R133.reuse, R118 ;  /* 0x0000007685767220 */ /* 0x040fe60000410000 */
[----:B------:R-:W-:Y:S01]  /*1a610*/  MOV R166, R170 ;  /* 0x000000aa00a67202 */ /* 0x000fe20000000f00 */
        /* <DEDUP_REMOVED lines=22> */
[-C--:B---3--:R-:W-:Y:S01]  /*1a780*/  HMMA.16816.F32.BF16 R84, R208, R140.reuse, R84 ;  /* 0x0000008cd054723c */ /* 0x088fe20000041854 */
[----:B------:R3:W-:Y:S02]  /*1a790*/  MUFU.EX2 R160, R2 ;  /* 0x0000000200a07308 */ /* 0x0007e40000000800 */
[----:B------:R-:W-:Y:S02]  /*1a7a0*/  MOV R177, R159 ;  /* 0x0000009f00b17202 */ /* 0x000fe40000000f00 */
[----:B------:R-:W-:Y:S01]  /*1a7b0*/  MOV R159, R162 ;  /* 0x000000a2009f7202 */ /* 0x000fe20000000f00 */
[C---:B------:R-:W-:Y:S05]  /*1a7c0*/  HMMA.16816.F32.BF16 R88, R212.reuse, R140, R88 ;  /* 0x0000008cd458723c */ /* 0x040fea0000041858 */
[----:B------:R-:W-:Y:S01]  /*1a7d0*/  MUFU.EX2 R163, R163 ;  /* 0x000000a300a37308 */ /* 0x000fe20000000800 */
[----:B------:R-:W-:Y:S01]  /*1a7e0*/  MOV R162, R149 ;  /* 0x0000009500a27202 */ /* 0x000fe20000000f00 */
[-C--:B------:R-:W-:Y:S04]  /*1a7f0*/  HMMA.16816.F32.BF16 R92, R212, R142.reuse, R92 ;  /* 0x0000008ed45c723c */ /* 0x080fe8000004185c */
[----:B------:R-:W-:Y:S02]  /*1a800*/  MOV R149, R146 ;  /* 0x0000009200957202 */ /* 0x000fe40000000f00 */
[C---:B------:R-:W-:Y:S01]  /*1a810*/  HMMA.16816.F32.BF16 R96, R208.reuse, R142, R96 ;  /* 0x0000008ed060723c */ /* 0x040fe20000041860 */
[----:B------:R-:W4:Y:S01]  /*1a820*/  LDSM.16.MT88.4 R140, [R228+0xe000] ;  /* 0x00e00000e48c783b */ /* 0x000f220000004200 */
[----:B------:R-:W-:Y:S03]  /*1a830*/  MUFU.EX2 R162, R162 ;  /* 0x000000a200a27308 */ /* 0x000fe60000000800 */
[--C-:B---3--:R-:W-:Y:S01]  /*1a840*/  FFMA.FTZ R2, R175, UR4, -R205.reuse ;  /* 0x00000004af027c23 */ /* 0x108fe200080108cd */
[----:B------:R-:W-:Y:S02]  /*1a850*/  MOV R175, R174 ;  /* 0x000000ae00af7202 */ /* 0x000fe40000000f00 */
[----:B------:R-:W-:Y:S03]  /*1a860*/  MOV R174, R179 ;  /* 0x000000b300ae7202 */ /* 0x000fe60000000f00 */
[----:B------:R-:W-:Y:S01]  /*1a870*/  MOV R179, R177 ;  /* 0x000000b100b37202 */ /* 0x000fe20000000f00 */
[----:B------:R-:W-:Y:S01]  /*1a880*/  MUFU.EX2 R200, R174 ;  /* 0x000000ae00c87308 */ /* 0x000fe20000000800 */
[----:B------:R-:W-:Y:S02]  /*1a890*/  MOV R164, R158 ;  /* 0x0000009e00a47202 */ /* 0x000fe40000000f00 */
[----:B------:R-:W-:Y:S02]  /*1a8a0*/  MOV R158, R151 ;  /* 0x00000097009e7202 */ /* 0x000fe40000000f00 */
[----:B------:R-:W-:Y:S02]  /*1a8b0*/  MOV R151, R152 ;  /* 0x0000009800977202 */ /* 0x000fe40000000f00 */
[----:B------:R-:W-:Y:S02]  /*1a8c0*/  MOV R152, R144 ;  /* 0x0000009000987202 */ /* 0x000fe40000000f00 */
[----:B------:R-:W-:Y:S01]  /*1a8d0*/  LDSM.16.MT88.4 R144, [R225+0xc800] ;  /* 0x00c80000e190783b */ /* 0x000fe20000004200 */
        /* <DEDUP_REMOVED lines=10> */
[-C--:B----4-:R-:W-:Y:S03]  /*1a980*/  HMMA.16816.F32.BF16 R100, R208, R140.reuse, R100 ;  /* 0x0000008cd064723c */ /* 0x090fe60000041864 */
[----:B------:R-:W-:Y:S02]  /*1a990*/  MOV R148, R234 ;  /* 0x000000ea00947202 */ /* 0x000fe40000000f00 */
[----:B------:R3:W4:Y:S01]  /*1a9a0*/  MUFU.EX2 R234, R2 ;  /* 0x0000000200ea7308 */ /* 0x0007220000000800 */
[C---:B------:R-:W-:Y:S05]  /*1a9b0*/  HMMA.16816.F32.BF16 R104, R212.reuse, R140, R104 ;  /* 0x0000008cd468723c */ /* 0x040fea0000041868 */
[----:B------:R-:W-:Y:S01]  /*1a9c0*/  MOV R185, R171 ;  /* 0x000000ab00b97202 */ /* 0x000fe20000000f00 */
[-C--:B------:R-:W-:Y:S05]  /*1a9d0*/  HMMA.16816.F32.BF16 R108, R212, R142.reuse, R108 ;  /* 0x0000008ed46c723c */ /* 0x080fea000004186c */
[----:B------:R-:W-:Y:S01]  /*1a9e0*/  MOV R187, R148 ;  /* 0x0000009400bb7202 */ /* 0x000fe20000000f00 */
[C---:B------:R-:W-:Y:S01]  /*1a9f0*/  HMMA.16816.F32.BF16 R112, R208.reuse, R142, R112 ;  /* 0x0000008ed070723c */ /* 0x040fe20000041870 */
[----:B------:R-:W4:Y:S04]  /*1aa00*/  LDSM.16.MT88.4 R140, [R227+0xe000] ;  /* 0x00e00000e38c783b */ /* 0x000f280000004200 */
[----:B---3--:R-:W-:Y:S01]  /*1aa10*/  FFMA.FTZ R2, R230, UR4, -R205 ;  /* 0x00000004e6027c23 */ /* 0x008fe200080108cd */
[----:B--2---:R-:W-:Y:S01]  /*1aa20*/  F2FP.BF16.F32.PACK_AB R148, R235, R161 ;  /* 0x000000a1eb94723e */ /* 0x004fe200000010ff */
[----:B------:R-:W-:Y:S01]  /*1aa30*/  FFMA.FTZ R132, R132, R138, R187 ;  /* 0x0000008a84847223 */ /* 0x000fe200000100bb */
[----:B------:R-:W-:Y:S01]  /*1aa40*/  MOV R174, R176 ;  /* 0x000000b000ae7202 */ /* 0x000fe20000000f00 */
[----:B------:R2:W-:Y:S01]  /*1aa50*/  MUFU.EX2 R230, R2 ;  /* 0x0000000200e67308 */ /* 0x0005e20000000800 */
[----:B------:R-:W3:Y:S01]  /*1aa60*/  LDL.LU R138, [R1+0x58] ;  /* 0x00005800018a7983 */ /* 0x000ee20000300800 */
[----:B------:R-:W-:Y:S02]  /*1aa70*/  MOV R176, R165 ;  /* 0x000000a500b07202 */ /* 0x000fe40000000f00 */
[--C-:B------:R-:W-:Y:S01]  /*1aa80*/  FFMA.FTZ R252, R174, UR4, -R205.reuse ;  /* 0x00000004aefc7c23 */ /* 0x100fe200080108cd */
[----:B------:R-:W-:Y:S02]  /*1aa90*/  MOV R184, R177 ;  /* 0x000000b100b87202 */ /* 0x000fe40000000f00 */
[----:B------:R-:W-:Y:S03]  /*1aaa0*/  MOV R177, R169 ;  /* 0x000000a900b17202 */ /* 0x000fe60000000f00 */
[----:B------:R-:W-:Y:S01]  /*1aab0*/  MUFU.EX2 R187, R249 ;  /* 0x000000f900bb7308 */ /* 0x000fe20000000800 */
[----:B------:R-:W-:Y:S02]  /*1aac0*/  MOV R169, R159 ;  /* 0x0000009f00a97202 */ /* 0x000fe40000000f00 */
[----:B------:R-:W-:Y:S02]  /*1aad0*/  MOV R159, R150 ;  /* 0x00000096009f7202 */ /* 0x000fe40000000f00 */
[----:B-1----:R-:W-:Y:S02]  /*1aae0*/  F2FP.BF16.F32.PACK_AB R150, R193, R231 ;  /* 0x000000e7c196723e */ /* 0x002fe400000010ff */
[----:B------:R-:W-:Y:S03]  /*1aaf0*/  MOV R186, R164 ;  /* 0x000000a400ba7202 */ /* 0x000fe60000000f00 */
[----:B------:R1:W-:Y:S01]  /*1ab00*/  MUFU.EX2 R195, R184 ;  /* 0x000000b800c37308 */ /* 0x0003e20000000800 */
[--C-:B--2---:R-:W-:Y:S01]  /*1ab10*/  FFMA.FTZ R2, R175, UR4, -R205.reuse ;  /* 0x00000004af027c23 */ /* 0x104fe200080108cd */
[----:B------:R-:W-:Y:S02]  /*1ab20*/  MOV R164, R149 ;  /* 0x0000009500a47202 */ /* 0x000fe40000000f00 */
[----:B----4-:R-:W-:Y:S02]  /*1ab30*/  F2FP.BF16.F32.PACK_AB R149, R234, R160 ;  /* 0x000000a0ea95723e */ /* 0x010fe400000010ff */
[----:B------:R-:W-:Y:S01]  /*1ab40*/  MOV R175, R179 ;  /* 0x000000b300af7202 */ /* 0x000fe20000000f00 */
[----:B------:R-:W-:Y:S01]  /*1ab50*/  FADD.FTZ R132, R164, R132 ;  /* 0x00000084a4847221 */ /* 0x000fe20000010000 */
[----:B------:R-:W-:Y:S02]  /*1ab60*/  MOV R164, R159 ;  /* 0x0000009f00a47202 */ /* 0x000fe40000000f00 */
[----:B------:R-:W2:Y:S01]  /*1ab70*/  MUFU.EX2 R171, R2 ;  /* 0x0000000200ab7308 */ /* 0x000ea20000000800 */
[----:B------:R-:W-:Y:S02]  /*1ab80*/  MOV R179, R158 ;  /* 0x0000009e00b37202 */ /* 0x000fe40000000f00 */
[----:B------:R-:W-:Y:S01]  /*1ab90*/  MOV R158, R151 ;  /* 0x00000097009e7202 */ /* 0x000fe20000000f00 */
[-C--:B------:R-:W-:Y:S06]  /*1aba0*/  HMMA.16816.F32.BF16 R116, R208, R140.reuse, R116 ;  /* 0x0000008cd074723c */ /* 0x080fec0000041874 */
[----:B------:R-:W-:Y:S01]  /*1abb0*/  MUFU.EX2 R190, R186 ;  /* 0x000000ba00be7308 */ /* 0x000fe20000000800 */
[----:B-1----:R-:W-:Y:S04]  /*1abc0*/  MOV R184, R175 ;  /* 0x000000af00b87202 */ /* 0x002fe80000000f00 */
[----:B------:R-:W-:Y:S01]  /*1abd0*/  MOV R175, R178 ;  /* 0x000000b200af7202 */ /* 0x000fe20000000f00 */
[C---:B------:R-:W-:Y:S04]  /*1abe0*/  HMMA.16816.F32.BF16 R120, R212.reuse, R140, R120 ;  /* 0x0000008cd478723c */ /* 0x040fe80000041878 */
[----:B------:R-:W-:Y:S01]  /*1abf0*/  MUFU.EX2 R186, R169 ;  /* 0x000000a900ba7308 */ /* 0x000fe20000000800 */
[----:B--2---:R-:W-:Y:S01]  /*1ac00*/  F2FP.BF16.F32.PACK_AB R151, R171, R230 ;  /* 0x000000e6ab97723e */ /* 0x004fe200000010ff */
[-C--:B------:R-:W-:Y:S01]  /*1ac10*/  HMMA.16816.F32.BF16 R124, R212, R142.reuse, R124 ;  /* 0x0000008ed47c723c */ /* 0x080fe2000004187c */
[----:B------:R-:W-:Y:S04]  /*1ac20*/  LDSM.16.MT88.4 R212, [R225+0xf800] ;  /* 0x00f80000e1d4783b */ /* 0x000fe80000004200 */
[----:B------:R-:W-:Y:S01]  /*1ac30*/  F2FP.BF16.F32.PACK_AB R140, R219, R220 ;  /* 0x000000dcdb8c723e */ /* 0x000fe200000010ff */
[----:B------:R-:W-:Y:S02]  /*1ac40*/  HMMA.16816.F32.BF16 R128, R208, R142, R128 ;  /* 0x0000008ed080723c */ /* 0x000fe40000041880 */
[----:B------:R-:W-:Y:S03]  /*1ac50*/  MUFU.EX2 R201, R179 ;  /* 0x000000b300c97308 */ /* 0x000fe60000000800 */
[----:B------:R-:W-:Y:S01]  /*1ac60*/  F2FP.BF16.F32.PACK_AB R141, R192, R222 ;  /* 0x000000dec08d723e */ /* 0x000fe200000010ff */
[--C-:B------:R-:W-:Y:S01]  /*1ac70*/  FFMA.FTZ R2, R153, UR4, -R205.reuse ;  /* 0x0000000499027c23 */ /* 0x100fe200080108cd */
[----:B------:R-:W-:Y:S01]  /*1ac80*/  F2FP.BF16.F32.PACK_AB R142, R229, R173 ;  /* 0x000000ade58e723e */ /* 0x000fe200000010ff */
[--C-:B------:R-:W-:Y:S04]  /*1ac90*/  FFMA.FTZ R139, R175, UR4, -R205.reuse ;  /* 0x00000004af8b7c23 */ /* 0x100fe800080108cd */
[----:B------:R-:W-:Y:S01]  /*1aca0*/  MUFU.EX2 R169, R154 ;  /* 0x0000009a00a97308 */ /* 0x000fe20000000800 */
[----:B------:R-:W-:Y:S02]  /*1acb0*/  F2FP.BF16.F32.PACK_AB R143, R172, R232 ;  /* 0x000000e8ac8f723e */ /* 0x000fe400000010ff */
[----:B------:R-:W-:Y:S02]  /*1acc0*/  MOV R178, R167 ;  /* 0x000000a700b27202 */ /* 0x000fe40000000f00 */
[----:B------:R-:W2:Y:S05]  /*1acd0*/  LDL.LU R167, [R1+0x5c] ;  /* 0x00005c0001a77983 */ /* 0x000eaa0000300800 */
[----:B------:R-:W-:Y:S01]  /*1ace0*/  MUFU.EX2 R175, R247 ;  /* 0x000000f700af7308 */ /* 0x000fe20000000800 */
[-C--:B------:R-:W-:Y:S01]  /*1acf0*/  HMMA.16816.F32.BF16 R4, R140, R144.reuse, R4 ;  /* 0x000000908c04723c */ /* 0x080fe20000041804 */
[----:B------:R-:W4:Y:S05]  /*1ad00*/  LDL.LU R165, [R1+0x60] ;  /* 0x0000600001a57983 */ /* 0x000f2a0000300800 */
[C---:B------:R-:W-:Y:S03]  /*1ad10*/  HMMA.16816.F32.BF16 R8, R148.reuse, R144, R8 ;  /* 0x000000909408723c */ /* 0x040fe60000041808 */
[----:B------:R1:W-:Y:S03]  /*1ad20*/  MUFU.EX2 R179, R2 ;  /* 0x0000000200b37308 */ /* 0x0003e60000000800 */
[-C--:B------:R-:W-:Y:S07]  /*1ad30*/  HMMA.16816.F32.BF16 R12, R148, R146.reuse, R12 ;  /* 0x00000092940c723c */ /* 0x080fee000004180c */
[----:B------:R-:W-:Y:S01]  /*1ad40*/  MUFU.EX2 R177, R177 ;  /* 0x000000b100b17308 */ /* 0x000fe20000000800 */
[C---:B------:R-:W-:Y:S01]  /*1ad50*/  HMMA.16816.F32.BF16 R16, R140.reuse, R146, R16 ;  /* 0x000000928c10723c */ /* 0x040fe20000041810 */
[----:B------:R-:W1:Y:S08]  /*1ad60*/  LDSM.16.MT88.4 R144, [R226+0xc800] ;  /* 0x00c80000e290783b */ /* 0x000e700000004200 */
[----:B------:R-:W-:Y:S02]  /*1ad70*/  MUFU.EX2 R139, R139 ;  /* 0x0000008b008b7308 */ /* 0x000fe40000000800 */
[--C-:B-1----:R-:W-:Y:S08]  /*1ad80*/  FFMA.FTZ R2, R185, UR4, -R205.reuse ;  /* 0x00000004b9027c23 */ /* 0x102ff000080108cd */
[----:B------:R1:W-:Y:S10]  /*1ad90*/  MUFU.EX2 R194, R2 ;  /* 0x0000000200c27308 */ /* 0x0003f40000000800 */
[----:B------:R-:W1:Y:S02]  /*1ada0*/  MUFU.EX2 R252, R252 ;  /* 0x000000fc00fc7308 */ /* 0x000e640000000800 */
[--C-:B-1----:R-:W-:Y:S08]  /*1adb0*/  FFMA.FTZ R2, R170, UR4, -R205.reuse ;  /* 0x00000004aa027c23 */ /* 0x102ff000080108cd */
[----:B------:R1:W-:Y:S01]  /*1adc0*/  MUFU.EX2 R170, R2 ;  /* 0x0000000200aa7308 */ /* 0x0003e20000000800 */
[----:B------:R-:W-:Y:S01]  /*1add0*/  F2FP.BF16.F32.PACK_AB R209, R252, R139 ;  /* 0x0000008bfcd1723e */ /* 0x000fe200000010ff */
[-C--:B------:R-:W-:Y:S06]  /*1ade0*/  HMMA.16816.F32.BF16 R20, R140, R144.reuse, R20 ;  /* 0x000000908c14723c */ /* 0x080fec0000041814 */
[C---:B------:R-:W-:Y:S05]  /*1adf0*/  HMMA.16816.F32.BF16 R24, R148.reuse, R144, R24 ;  /* 0x000000909418723c */ /* 0x040fea0000041818 */
[--C-:B-1----:R-:W-:Y:S01]  /*1ae00*/  FFMA.FTZ R2, R184, UR4, -R205.reuse ;  /* 0x00000004b8027c23 */ /* 0x102fe200080108cd */
[-C--:B------:R-:W-:Y:S01]  /*1ae10*/  HMMA.16816.F32.BF16 R28, R148, R146.reuse, R28 ;  /* 0x00000092941c723c */ /* 0x080fe2000004181c */
[----:B------:R1:W1:Y:S05]  /*1ae20*/  MUFU.EX2 R184, R137 ;  /* 0x0000008900b87308 */ /* 0x00026a0000000800 */
[C---:B------:R-:W-:Y:S01]  /*1ae30*/  HMMA.16816.F32.BF16 R32, R140.reuse, R146, R32 ;  /* 0x000000928c20723c */ /* 0x040fe20000041820 */
[----:B------:R-:W1:Y:S04]  /*1ae40*/  LDSM.16.MT88.4 R144, [R228+0xc800] ;  /* 0x00c80000e490783b */ /* 0x000e680000004200 */
[----:B------:R3:W-:Y:S04]  /*1ae50*/  MUFU.EX2 R203, R2 ;  /* 0x0000000200cb7308 */ /* 0x0007e80000000800 */
[----:B-1----:R-:W4:Y:S02]  /*1ae60*/  LDL.LU R137, [R1+0xe0] ;  /* 0x0000e00001897983 */ /* 0x002f240000300800 */
[----:B------:R-:W-:Y:S02]  /*1ae70*/  F2FP.BF16.F32.PACK_AB R207, R175, R184 ;  /* 0x000000b8afcf723e */ /* 0x000fe400000010ff */
[----:B------:R1:W5:Y:S01]  /*1ae80*/  LDL.LU R247, [R1+0xdc] ;  /* 0x0000dc0001f77983 */ /* 0x0003620000300800 */
[-C--:B------:R-:W-:Y:S06]  /*1ae90*/  HMMA.16816.F32.BF16 R36, R140, R144.reuse, R36 ;  /* 0x000000908c24723c */ /* 0x080fec0000041824 */
        /* <DEDUP_REMOVED lines=9> */
[----:B---3--:R-:W-:Y:S01]  /*1af30*/  FFMA.FTZ R133, R133, R138, R152 ;  /* 0x0000008a85857223 */ /* 0x008fe20000010098 */
[----:B------:R-:W-:Y:S03]  /*1af40*/  FFMA.FTZ R138, R178, UR4, -R205 ;  /* 0x00000004b28a7c23 */ /* 0x000fe600080108cd */
[----:B------:R-:W-:Y:S01]  /*1af50*/  LDSM.16.MT88.4 R152, [R225+0xd000] ;  /* 0x00d00000e198783b */ /* 0x000fe20000004200 */
[-C--:B-1----:R-:W-:Y:S01]  /*1af60*/  HMMA.16816.F32.BF16 R68, R140, R144.reuse, R68 ;  /* 0x000000908c44723c */ /* 0x082fe20000041844 */
[----:B------:R-:W1:Y:S02]  /*1af70*/  MUFU.EX2 R178, R246 ;  /* 0x000000f600b27308 */ /* 0x000e640000000800 */
[----:B------:R-:W-:Y:S01]  /*1af80*/  FADD.FTZ R2, R250, R133 ;  /* 0x00000085fa027221 */ /* 0x000fe20000010000 */
[----:B------:R-:W-:Y:S01]  /*1af90*/  FADD.FTZ R133, R244, R132 ;  /* 0x00000084f4857221 */ /* 0x000fe20000010000 */
[----:B------:R-:W-:Y:S01]  /*1afa0*/  FFMA.FTZ R205, R204, UR4, -R205 ;  /* 0x00000004cccd7c23 */ /* 0x000fe200080108cd */
[C---:B------:R-:W-:Y:S05]  /*1afb0*/  HMMA.16816.F32.BF16 R72, R148.reuse, R144, R72 ;  /* 0x000000909448723c */ /* 0x040fea0000041848 */
[----:B------:R-:W-:Y:S01]  /*1afc0*/  MUFU.EX2 R138, R138 ;  /* 0x0000008a008a7308 */ /* 0x000fe20000000800 */
[----:B------:R-:W-:Y:S01]  /*1afd0*/  FADD.FTZ R132, R242, R2 ;  /* 0x00000002f2847221 */ /* 0x000fe20000010000 */
[-C--:B------:R-:W-:Y:S04]  /*1afe0*/  HMMA.16816.F32.BF16 R76, R148, R146.reuse, R76 ;  /* 0x00000092944c723c */ /* 0x080fe8000004184c */
[----:B------:R-:W-:Y:S02]  /*1aff0*/  FADD.FTZ R132, R238, R132 ;  /* 0x00000084ee847221 */ /* 0x000fe40000010000 */
[C---:B------:R-:W-:Y:S01]  /*1b000*/  HMMA.16816.F32.BF16 R80, R140.reuse, R146, R80 ;  /* 0x000000928c50723c */ /* 0x040fe20000041850 */
[----:B------:R-:W3:Y:S04]  /*1b010*/  LDSM.16.MT88.4 R144, [R226+0xe800] ;  /* 0x00e80000e290783b */ /* 0x000ee80000004200 */
[----:B------:R-:W-:Y:S01]  /*1b020*/  FADD.FTZ R174, R222, R132 ;  /* 0x00000084deae7221 */ /* 0x000fe20000010000 */
[----:B-1----:R-:W-:Y:S01]  /*1b030*/  F2FP.BF16.F32.PACK_AB R210, R189, R178 ;  /* 0x000000b2bdd2723e */ /* 0x002fe200000010ff */
[-C--:B---3--:R-:W-:Y:S04]  /*1b040*/  HMMA.16816.F32.BF16 R84, R140, R144.reuse, R84 ;  /* 0x000000908c54723c */ /* 0x088fe80000041854 */
[----:B--2---:R-:W-:Y:S01]  /*1b050*/  FFMA.FTZ R3, R3, R167, R176 ;  /* 0x000000a703037223 */ /* 0x004fe200000100b0 */
[----:B------:R-:W-:Y:S01]  /*1b060*/  MOV R167, R156 ;  /* 0x0000009c00a77202 */ /* 0x000fe20000000f00 */
[----:B------:R-:W-:Y:S01]  /*1b070*/  MUFU.EX2 R176, R164 ;  /* 0x000000a400b07308 */ /* 0x000fe20000000800 */
[C---:B------:R-:W-:Y:S04]  /*1b080*/  HMMA.16816.F32.BF16 R88, R148.reuse, R144, R88 ;  /* 0x000000909458723c */ /* 0x040fe80000041858 */
[----:B------:R-:W-:Y:S02]  /*1b090*/  FADD.FTZ R3, R248, R3 ;  /* 0x00000003f8037221 */ /* 0x000fe40000010000 */
[-C--:B------:R-:W-:Y:S03]  /*1b0a0*/  HMMA.16816.F32.BF16 R92, R148, R146.reuse, R92 ;  /* 0x00000092945c723c */ /* 0x080fe6000004185c */
[----:B------:R1:W-:Y:S02]  /*1b0b0*/  MUFU.EX2 R164, R243 ;  /* 0x000000f300a47308 */ /* 0x0003e40000000800 */
[----:B------:R-:W-:Y:S01]  /*1b0c0*/  FADD.FTZ R3, R241, R3 ;  /* 0x00000003f1037221 */ /* 0x000fe20000010000 */
[C---:B------:R-:W-:Y:S01]  /*1b0d0*/  HMMA.16816.F32.BF16 R96, R140.reuse, R146, R96 ;  /* 0x000000928c60723c */ /* 0x040fe20000041860 */
[----:B------:R-:W2:Y:S06]  /*1b0e0*/  LDSM.16.MT88.4 R144, [R228+0xe800] ;  /* 0x00e80000e490783b */ /* 0x000eac0000004200 */
[----:B------:R-:W-:Y:S01]  /*1b0f0*/  MUFU.EX2 R188, R167 ;  /* 0x000000a700bc7308 */ /* 0x000fe20000000800 */
[----:B------:R-:W-:Y:S03]  /*1b100*/  FADD.FTZ R3, R237, R3 ;  /* 0x00000003ed037221 */ /* 0x000fe60000010000 */
[----:B----4-:R-:W-:Y:S01]  /*1b110*/  FFMA.FTZ R0, R0, R165, R166 ;  /* 0x000000a500007223 */ /* 0x010fe200000100a6 */
[----:B------:R-:W-:Y:S02]  /*1b120*/  MOV R165, R158 ;  /* 0x0000009e00a57202 */ /* 0x000fe40000000f00 */
[----:B------:R-:W-:Y:S01]  /*1b130*/  MOV R166, R157 ;  /* 0x0000009d00a67202 */ /* 0x000fe20000000f00 */
[----:B-1----:R3:W5:Y:S01]  /*1b140*/  LDL.LU R243, [R1+0xd8] ;  /* 0x0000d80001f37983 */ /* 0x0027620000300800 */
[----:B------:R-:W-:Y:S01]  /*1b150*/  FADD.FTZ R0, R245, R0 ;  /* 0x00000000f5007221 */ /* 0x000fe20000010000 */
[----:B------:R-:W1:Y:S01]  /*1b160*/  MUFU.EX2 R185, R165 ;  /* 0x000000a500b97308 */ /* 0x000e620000000800 */
[----:B------:R-:W-:Y:S01]  /*1b170*/  FADD.FTZ R3, R161, R3 ;  /* 0x00000003a1037221 */ /* 0x000fe20000010000 */
[----:B------:R-:W-:Y:S01]  /*1b180*/  LDSM.16.MT88.4 R156, [R228+0xd000] ;  /* 0x00d00000e49c783b */ /* 0x000fe20000004200 */
[----:B------:R-:W-:Y:S01]  /*1b190*/  FADD.FTZ R2, R240, R0 ;  /* 0x00000000f0027221 */ /* 0x000fe20000010000 */
[----:B------:R-:W-:Y:S01]  /*1b1a0*/  FADD.FTZ R0, R239, R133 ;  /* 0x00000085ef007221 */ /* 0x000fe20000010000 */
[----:B------:R-:W-:Y:S02]  /*1b1b0*/  FADD.FTZ R3, R235, R3 ;  /* 0x00000003eb037221 */ /* 0x000fe40000010000 */
[----:B------:R-:W-:Y:S01]  /*1b1c0*/  FADD.FTZ R2, R236, R2 ;  /* 0x00000002ec027221 */ /* 0x000fe20000010000 */
[----:B------:R-:W-:Y:S02]  /*1b1d0*/  FADD.FTZ R0, R220, R0 ;  /* 0x00000000dc007221 */ /* 0x000fe40000010000 */
[----:B------:R-:W4:Y:S01]  /*1b1e0*/  MUFU.EX2 R204, R166 ;  /* 0x000000a600cc7308 */ /* 0x000f220000000800 */
[----:B------:R-:W-:Y:S01]  /*1b1f0*/  LDSM.16.MT88.4 R220, [R228+0xf800] ;  /* 0x00f80000e4dc783b */ /* 0x000fe20000004200 */
[----:B------:R-:W-:Y:S01]  /*1b200*/  FADD.FTZ R3, R231, R3 ;  /* 0x00000003e7037221 */ /* 0x000fe20000010000 */
[----:B------:R-:W-:Y:S01]  /*1b210*/  FADD.FTZ R0, R219, R0 ;  /* 0x00000000db007221 */ /* 0x000fe20000010000 */
[----:B------:R-:W-:Y:S01]  /*1b220*/  FADD.FTZ R132, R160, R2 ;  /* 0x00000002a0847221 */ /* 0x000fe20000010000 */
[----:B------:R-:W-:Y:S02]  /*1b230*/  MOV R2, R192 ;  /* 0x000000c000027202 */ /* 0x000fe40000000f00 */
[----:B-1----:R-:W-:Y:S02]  /*1b240*/  F2FP.BF16.F32.PACK_AB R206, R176, R185 ;  /* 0x000000b9b0ce723e */ /* 0x002fe400000010ff */
[----:B------:R-:W-:Y:S01]  /*1b250*/  LDSM.16.MT88.4 R216, [R226+0xf800] ;  /* 0x00f80000e2d8783b */ /* 0x000fe20000004200 */
[----:B------:R1:W3:Y:S07]  /*1b260*/  MUFU.EX2 R133, R205 ;  /* 0x000000cd00857308 */ /* 0x0002ee0000000800 */
[----:B------:R3:W5:Y:S01]  /*1b270*/  LDL.LU R249, [R1+0xd4] ;  /* 0x0000d40001f97983 */ /* 0x0007620000300800 */
[-C--:B--2---:R-:W-:Y:S03]  /*1b280*/  HMMA.16816.F32.BF16 R100, R140, R144.reuse, R100 ;  /* 0x000000908c64723c */ /* 0x084fe60000041864 */
[----:B------:R2:W5:Y:S01]  /*1b290*/  LDL.LU R246, [R1+0xd0] ;  /* 0x0000d00001f67983 */ /* 0x0005620000300800 */
[----:B----4-:R-:W-:Y:S02]  /*1b2a0*/  MOV R161, R204 ;  /* 0x000000cc00a17202 */ /* 0x010fe40000000f00 */
[C---:B------:R-:W-:Y:S01]  /*1b2b0*/  HMMA.16816.F32.BF16 R104, R148.reuse, R144, R104 ;  /* 0x000000909468723c */ /* 0x040fe20000041868 */
[----:B------:R2:W5:Y:S04]  /*1b2c0*/  LDL.LU R251, [R1+0xcc] ;  /* 0x0000cc0001fb7983 */ /* 0x0005680000300800 */
[----:B------:R2:W5:Y:S01]  /*1b2d0*/  LDL.LU R250, [R1+0xc8] ;  /* 0x0000c80001fa7983 */ /* 0x0005620000300800 */
[-C--:B------:R-:W-:Y:S03]  /*1b2e0*/  HMMA.16816.F32.BF16 R108, R148, R146.reuse, R108 ;  /* 0x00000092946c723c */ /* 0x080fe6000004186c */
[----:B------:R2:W5:Y:S02]  /*1b2f0*/  LDL.LU R248, [R1+0xc4] ;  /* 0x0000c40001f87983 */ /* 0x0005640000300800 */
[----:B-1----:R-:W-:Y:S01]  /*1b300*/  F2FP.BF16.F32.PACK_AB R205, R224, R161 ;  /* 0x000000a1e0cd723e */ /* 0x002fe200000010ff */
[C---:B------:R-:W-:Y:S01]  /*1b310*/  HMMA.16816.F32.BF16 R112, R140.reuse, R146, R112 ;  /* 0x000000928c70723c */ /* 0x040fe20000041870 */
[----:B------:R-:W1:Y:S04]  /*1b320*/  LDSM.16.MT88.4 R144, [R227+0xe800] ;  /* 0x00e80000e390783b */ /* 0x000e680000004200 */
[----:B------:R-:W-:Y:S02]  /*1b330*/  F2FP.BF16.F32.PACK_AB R204, R188, R162 ;  /* 0x000000a2bccc723e */ /* 0x000fe400000010ff */
[----:B---3--:R-:W-:Y:S02]  /*1b340*/  F2FP.BF16.F32.PACK_AB R211, R133, R138 ;  /* 0x0000008a85d3723e */ /* 0x008fe400000010ff */
[----:B------:R2:W5:Y:S04]  /*1b350*/  LDL.LU R245, [R1+0xc0] ;  /* 0x0000c00001f57983 */ /* 0x0005680000300800 */
[----:B------:R2:W5:Y:S04]  /*1b360*/  LDL.LU R244, [R1+0xbc] ;  /* 0x0000bc0001f47983 */ /* 0x0005680000300800 */
[----:B------:R2:W5:Y:S04]  /*1b370*/  LDL.LU R242, [R1+0xb8] ;  /* 0x0000b80001f27983 */ /* 0x0005680000300800 */
[----:B------:R2:W5:Y:S04]  /*1b380*/  LDL.LU R241, [R1+0xb4] ;  /* 0x0000b40001f17983 */ /* 0x0005680000300800 */
[----:B------:R2:W5:Y:S04]  /*1b390*/  LDL.LU R240, [R1+0xb0] ;  /* 0x0000b00001f07983 */ /* 0x0005680000300800 */
[----:B------:R2:W5:Y:S04]  /*1b3a0*/  LDL.LU R239, [R1+0xac] ;  /* 0x0000ac0001ef7983 */ /* 0x0005680000300800 */
[----:B------:R2:W5:Y:S04]  /*1b3b0*/  LDL.LU R238, [R1+0xa8] ;  /* 0x0000a80001ee7983 */ /* 0x0005680000300800 */
[----:B------:R2:W5:Y:S01]  /*1b3c0*/  LDL.LU R237, [R1+0xa4] ;  /* 0x0000a40001ed7983 */ /* 0x0005620000300800 */
[-C--:B-1----:R-:W-:Y:S03]  /*1b3d0*/  HMMA.16816.F32.BF16 R116, R140, R144.reuse, R116 ;  /* 0x000000908c74723c */ /* 0x082fe60000041874 */
[----:B------:R2:W5:Y:S04]  /*1b3e0*/  LDL.LU R236, [R1+0xa0] ;  /* 0x0000a00001ec7983 */ /* 0x0005680000300800 */
[----:B------:R2:W5:Y:S01]  /*1b3f0*/  LDL.LU R235, [R1+0x9c] ;  /* 0x00009c0001eb7983 */ /* 0x0005620000300800 */
[C---:B------:R-:W-:Y:S06]  /*1b400*/  HMMA.16816.F32.BF16 R120, R148.reuse, R144, R120 ;  /* 0x000000909478723c */ /* 0x040fec0000041878 */
[-C--:B------:R-:W-:Y:S01]  /*1b410*/  HMMA.16816.F32.BF16 R124, R148, R146.reuse, R124 ;  /* 0x00000092947c723c */ /* 0x080fe2000004187c */
[----:B------:R-:W1:Y:S04]  /*1b420*/  LDSM.16.MT88.4 R148, [R226+0xd000] ;  /* 0x00d00000e294783b */ /* 0x000e680000004200 */
[----:B------:R-:W-:Y:S01]  /*1b430*/  F2FP.BF16.F32.PACK_AB R144, R191, R186 ;  /* 0x000000babf90723e */ /* 0x000fe200000010ff */
[----:B------:R-:W-:Y:S05]  /*1b440*/  HMMA.16816.F32.BF16 R128, R140, R146, R128 ;  /* 0x000000928c80723c */ /* 0x000fea0000041880 */
[----:B------:R-:W-:Y:S02]  /*1b450*/  F2FP.BF16.F32.PACK_AB R145, R194, R179 ;  /* 0x000000b3c291723e */ /* 0x000fe400000010ff */
[----:B------:R-:W-:Y:S04]  /*1b460*/  F2FP.BF16.F32.PACK_AB R141, R190, R233 ;  /* 0x000000e9be8d723e */ /* 0x000fe800000010ff */
[----:B------:R-:W-:Y:S02]  /*1b470*/  F2FP.BF16.F32.PACK_AB R140, R177, R163 ;  /* 0x000000a3b18c723e */ /* 0x000fe400000010ff */
[----:B------:R-:W-:Y:S02]  /*1b480*/  F2FP.BF16.F32.PACK_AB R142, R200, R195 ;  /* 0x000000c3c88e723e */ /* 0x000fe400000010ff */
[----:B------:R-:W-:Y:S02]  /*1b490*/  F2FP.BF16.F32.PACK_AB R143, R201, R168 ;  /* 0x000000a8c98f723e */ /* 0x000fe400000010ff */
[----:B------:R-:W-:Y:S02]  /*1b4a0*/  F2FP.BF16.F32.PACK_AB R146, R202, R169 ;  /* 0x000000a9ca92723e */ /* 0x000fe400000010ff */
[----:B------:R-:W-:Y:S03]  /*1b4b0*/  F2FP.BF16.F32.PACK_AB R147, R203, R170 ;  /* 0x000000aacb93723e */ /* 0x000fe600000010ff */
[-C--:B------:R-:W-:Y:S06]  /*1b4c0*/  HMMA.16816.F32.BF16 R4, R140, R152.reuse, R4 ;  /* 0x000000988c04723c */ /* 0x080fec0000041804 */
        /* <DEDUP_REMOVED lines=13> */
[----:B------:R-:W4:Y:S05]  /*1b5a0*/  LDSM.16.MT88.4 R156, [R226+0xf000] ;  /* 0x00f00000e29c783b */ /* 0x000f2a0000004200 */
        /* <DEDUP_REMOVED lines=20> */
[----:B------:R-:W3:Y:S04]  /*1b6f0*/  LDSM.16.MT88.4 R164, [R226+0xd800] ;  /* 0x00d80000e2a4783b */ /* 0x000ee80000004200 */
[-C--:B------:R-:W-:Y:S01]  /*1b700*/  F2FP.BF16.F32.PACK_AB R208, R187, R153.reuse ;  /* 0x00000099bbd0723e */ /* 0x080fe200000010ff */
[-C--:B-1----:R-:W-:Y:S06]  /*1b710*/  HMMA.16816.F32.BF16 R116, R140, R148.reuse, R116 ;  /* 0x000000948c74723c */ /* 0x082fec0000041874 */
[C---:B------:R-:W-:Y:S06]  /*1b720*/  HMMA.16816.F32.BF16 R120, R144.reuse, R148, R120 ;  /* 0x000000949078723c */ /* 0x040fec0000041878 */
[-C--:B------:R-:W-:Y:S06]  /*1b730*/  HMMA.16816.F32.BF16 R124, R144, R150.reuse, R124 ;  /* 0x00000096907c723c */ /* 0x080fec000004187c */
[----:B------:R-:W-:Y:S06]  /*1b740*/  HMMA.16816.F32.BF16 R128, R140, R150, R128 ;  /* 0x000000968c80723c */ /* 0x000fec0000041880 */
[-C--:B----4-:R-:W-:Y:S01]  /*1b750*/  HMMA.16816.F32.BF16 R144, R204, R156.reuse, R4 ;  /* 0x0000009ccc90723c */ /* 0x090fe20000041804 */
[----:B------:R-:W1:Y:S05]  /*1b760*/  LDSM.16.MT88.4 R4, [R227+0xf800] ;  /* 0x00f80000e304783b */ /* 0x000e6a0000004200 */
[C---:B------:R-:W-:Y:S07]  /*1b770*/  HMMA.16816.F32.BF16 R140, R208.reuse, R156, R8 ;  /* 0x0000009cd08c723c */ /* 0x040fee0000041808 */
        /* <DEDUP_REMOVED lines=9> */
[-C--:B---3--:R-:W-:Y:S03]  /*1b810*/  HMMA.16816.F32.BF16 R160, R204, R164.reuse, R20 ;  /* 0x000000a4cca0723c */ /* 0x088fe60000041814 */
        /* <DEDUP_REMOVED lines=18> */
[----:B------:R-:W-:Y:S04]  /*1b940*/  MOV R37, R174 ;  /* 0x000000ae00257202 */ /* 0x000fe80000000f00 */
[----:B------:R-:W-:Y:S01]  /*1b950*/  MOV R38, R173 ;  /* 0x000000ad00267202 */ /* 0x000fe20000000f00 */
[----:B------:R-:W-:Y:S01]  /*1b960*/  FADD.FTZ R2, R2, R37 ;  /* 0x0000002502027221 */ /* 0x000fe20000010000 */
[----:B------:R-:W-:Y:S02]  /*1b970*/  MOV R39, R172 ;  /* 0x000000ac00277202 */ /* 0x000fe40000000f00 */
[C---:B------:R-:W-:Y:S04]  /*1b980*/  HMMA.16816.F32.BF16 R172, R208.reuse, R180, R40 ;  /* 0x000000b4d0ac723c */ /* 0x040fe80000041828 */
[----:B------:R-:W-:Y:S01]  /*1b990*/  MOV R37, R38 ;  /* 0x0000002600257202 */ /* 0x000fe20000000f00 */
[----:B------:R-:W-:Y:S01]  /*1b9a0*/  FADD.FTZ R2, R232, R2 ;  /* 0x00000002e8027221 */ /* 0x000fe20000010000 */
        /* <DEDUP_REMOVED lines=34> */
[----:B------:R-:W-:Y:S02]  /*1bbd0*/  MOV R17, R18 ;  /* 0x0000001200117202 */ /* 0x000fe40000000f00 */
[----:B------:R-:W-:Y:S02]  /*1bbe0*/  MOV R18, R233 ;  /* 0x000000e900127202 */ /* 0x000fe40000000f00 */
[----:B------:R2:W5:Y:S01]  /*1bbf0*/  LDL.LU R233, [R1+0x94] ;  /* 0x0000940001e97983 */ /* 0x0005620000300800 */
[----:B------:R-:W-:Y:S02]  /*1bc00*/  MOV R36, R37 ;  /* 0x0000002500247202 */ /* 0x000fe40000000f00 */
[----:B------:R-:W-:Y:S01]  /*1bc10*/  MOV R37, R38 ;  /* 0x0000002600257202 */ /* 0x000fe20000000f00 */
        /* <DEDUP_REMOVED lines=24> */
[----:B------:R-:W-:Y:S01]  /*1bda0*/  MOV R19, R187 ;  /* 0x000000bb00137202 */ /* 0x000fe20000000f00 */
[----:B------:R-:W-:Y:S01]  /*1bdb0*/  FADD.FTZ R9, R34, R9 ;  /* 0x0000000922097221 */ /* 0x000fe20000010000 */
[----:B------:R-:W-:Y:S02]  /*1bdc0*/  MOV R32, R186 ;  /* 0x000000ba00207202 */ /* 0x000fe40000000f00 */
[-C--:B------:R-:W-:Y:S03]  /*1bdd0*/  HMMA.16816.F32.BF16 R184, R208, R182.reuse, R44 ;  /* 0x000000b6d0b8723c */ /* 0x080fe6000004182c */
[----:B------:R-:W-:Y:S01]  /*1bde0*/  FADD.FTZ R9, R30, R9 ;  /* 0x000000091e097221 */ /* 0x000fe20000010000 */
[----:B------:R-:W-:Y:S01]  /*1bdf0*/  MOV R28, R191 ;  /* 0x000000bf001c7202 */ /* 0x000fe20000000f00 */
[----:B------:R-:W-:Y:S01]  /*1be00*/  FADD.FTZ R0, R32, R2 ;  /* 0x0000000220007221 */ /* 0x000fe20000010000 */
[C---:B------:R-:W-:Y:S05]  /*1be10*/  HMMA.16816.F32.BF16 R180, R204.reuse, R182, R48 ;  /* 0x000000b6ccb4723c */ /* 0x040fea0000041830 */
[----:B------:R-:W-:Y:S01]  /*1be20*/  MOV R35, R190 ;  /* 0x000000be00237202 */ /* 0x000fe20000000f00 */
        /* <DEDUP_REMOVED lines=23> */
[----:B------:R-:W-:Y:S01]  /*1bfa0*/  MOV R139, R134 ;  /* 0x00000086008b7202 */ /* 0x000fe20000000f00 */
[-C--:B------:R-:W-:Y:S05]  /*1bfb0*/  HMMA.16816.F32.BF16 R100, R204, R220.reuse, R100 ;  /* 0x000000dccc64723c */ /* 0x080fea0000041864 */
[----:B------:R-:W-:Y:S01]  /*1bfc0*/  MOV R132, R137 ;  /* 0x0000008900847202 */ /* 0x000fe20000000f00 */
[C---:B------:R-:W-:Y:S06]  /*1bfd0*/  HMMA.16816.F32.BF16 R104, R208.reuse, R220, R104 ;  /* 0x000000dcd068723c */ /* 0x040fec0000041868 */
[-C--:B------:R-:W-:Y:S06]  /*1bfe0*/  HMMA.16816.F32.BF16 R108, R208, R222.reuse, R108 ;  /* 0x000000ded06c723c */ /* 0x080fec000004186c */
[C---:B------:R-:W-:Y:S06]  /*1bff0*/  HMMA.16816.F32.BF16 R112, R204.reuse, R222, R112 ;  /* 0x000000decc70723c */ /* 0x040fec0000041870 */
[-C--:B-1----:R-:W-:Y:S06]  /*1c000*/  HMMA.16816.F32.BF16 R116, R204, R4.reuse, R116 ;  /* 0x00000004cc74723c */ /* 0x082fec0000041874 */
        /* <DEDUP_REMOVED lines=26> */
.L_x_607:
[----:B--2---:R-:W2:Y:S04]  /*1c1b0*/  LDL.LU R2, [R1+0x40] ;  /* 0x0000400001027983 */ /* 0x004ea80000300800 */
        /* <DEDUP_REMOVED lines=106> */
.L_x_611:
        /* <DEDUP_REMOVED lines=24> */
.L_x_612:
        /* <DEDUP_REMOVED lines=112> */
[----:B------:R-:W-:Y:S01]  /*1d0e0*/  STS [R20+0x2000], R12 ;  /* 0x0020000c14007388 */ /* 0x000fe20000000800 */
[----:B------:R-:W-:Y:S02]  /*1d0f0*/  F2FP.BF16.F32.PACK_AB R14, R159, R14 ;  /* 0x0000000e9f0e723e */ /* 0x000fe400000010ff */
[----:B------:R-:W-:Y:S01]  /*1d100*/  PLOP3.LUT P1, PT, PT, PT, PT, 0x8, 0x0 ;  /* 0x000000000000781c */ /* 0x000fe20003f2e170 */
[----:B------:R-:W-:Y:S01]  /*1d110*/  STS [R20+0x2400], R11 ;  /* 0x0024000b14007388 */ /* 0x000fe20000000800 */
[----:B------:R-:W-:Y:S02]  /*1d120*/  F2FP.BF16.F32.PACK_AB R24, R24, R168 ;  /* 0x000000a81818723e */ /* 0x000fe400000010ff */
[----:B------:R-:W-:Y:S02]  /*1d130*/  F2FP.BF16.F32.PACK_AB R23, R171, R23 ;  /* 0x00000017ab17723e */ /* 0x000fe400000010ff */
[----:B------:R-:W-:-:S02]  /*1d140*/  @!P2 PLOP3.LUT P1, PT, P4, PT, PT, 0x80, 0x0 ;  /* 0x000000000000a81c */ /* 0x000fc4000272f070 */
[----:B------:R-:W-:Y:S02]  /*1d150*/  F2FP.BF16.F32.PACK_AB R22, R22, R176 ;  /* 0x000000b01616723e */ /* 0x000fe400000010ff */
[----:B--2---:R-:W-:Y:S02]  /*1d160*/  IADD3 R0, R21, R81, RZ ;  /* 0x0000005115007210 */ /* 0x004fe40007ffe0ff */
[----:B------:R-:W-:Y:S01]  /*1d170*/  F2FP.BF16.F32.PACK_AB R19, R19, R178 ;  /* 0x000000b21313723e */ /* 0x000fe200000010ff */
[----:B---3--:R-:W-:Y:S02]  /*1d180*/  IMAD.IADD R13, R81, 0x1, R20 ;  /* 0x00000001510d7824 */ /* 0x008fe400078e0214 */
[----:B------:R2:W-:Y:S01]  /*1d190*/  STS [R0], R10 ;  /* 0x0000000a00007388 */ /* 0x0005e20000000800 */
[----:B------:R-:W-:Y:S01]  /*1d1a0*/  F2FP.BF16.F32.PACK_AB R16, R16, R180 ;  /* 0x000000b41010723e */ /* 0x000fe200000010ff */
[----:B------:R-:W-:Y:S01]  /*1d1b0*/  IMAD.IADD R2, R0, 0x1, R67 ;  /* 0x0000000100027824 */ /* 0x000fe200078e0243 */
[----:B----4-:R-:W-:Y:S01]  /*1d1c0*/  IADD3 R3, R21, R67, RZ ;  /* 0x0000004315037210 */ /* 0x010fe20007ffe0ff */
[----:B------:R-:W-:Y:S01]  /*1d1d0*/  STS [R0+0x400], R9 ;  /* 0x0004000900007388 */ /* 0x000fe20000000800 */
[----:B------:R-:W-:-:S02]  /*1d1e0*/  F2FP.BF16.F32.PACK_AB R15, R15, R182 ;  /* 0x000000b60f0f723e */ /* 0x000fc400000010ff */
[----:B------:R-:W-:Y:S01]  /*1d1f0*/  IADD3 R4, R67, R20, RZ ;  /* 0x0000001443047210 */ /* 0x000fe20007ffe0ff */
[----:B------:R3:W-:Y:S01]  /*1d200*/  STS [R13+0x400], R6 ;  /* 0x000400060d007388 */ /* 0x0007e20000000800 */
[----:B------:R-:W-:Y:S02]  /*1d210*/  F2FP.BF16.F32.PACK_AB R18, R18, R172 ;  /* 0x000000ac1212723e */ /* 0x000fe400000010ff */
[----:B------:R-:W-:Y:S01]  /*1d220*/  F2FP.BF16.F32.PACK_AB R17, R175, R17 ;  /* 0x00000011af11723e */ /* 0x000fe200000010ff */
[----:B------:R4:W-:Y:S01]  /*1d230*/  STS [R13], R7 ;  /* 0x000000070d007388 */ /* 0x0009e20000000800 */
        /* <DEDUP_REMOVED lines=10> */
[----:B--2---:R-:W2:Y:S01]  /*1d2e0*/  @!P2 LDC R10, c[0x0][0x270] ;  /* 0x00009c00ff0aab82 */ /* 0x004ea20000000800 */
[----:B------:R-:W-:Y:S01]  /*1d2f0*/  F2FP.BF16.F32.PACK_AB R42, R42, R188 ;  /* 0x000000bc2a2a723e */ /* 0x000fe200000010ff */
[----:B------:R-:W-:Y:S01]  /*1d300*/  STS [R13+0x2400], R23 ;  /* 0x002400170d007388 */ /* 0x000fe20000000800 */
[----:B------:R-:W-:-:S02]  /*1d310*/  F2FP.BF16.F32.PACK_AB R41, R191, R41 ;  /* 0x00000029bf29723e */ /* 0x000fc400000010ff */
[----:B------:R-:W-:Y:S01]  /*1d320*/  F2FP.BF16.F32.PACK_AB R38, R38, R200 ;  /* 0x000000c82626723e */ /* 0x000fe200000010ff */
[----:B------:R-:W-:Y:S01]  /*1d330*/  STS [R3], R22 ;  /* 0x0000001603007388 */ /* 0x000fe20000000800 */
        /* <DEDUP_REMOVED lines=10> */
[----:B------:R2:W-:Y:S01]  /*1d3e0*/  STS [R4+0x400], R15 ;  /* 0x0004000f04007388 */ /* 0x0005e20000000800 */
[----:B------:R-:W-:-:S02]  /*1d3f0*/  F2FP.BF16.F32.PACK_AB R33, R75, R33 ;  /* 0x000000214b21723e */ /* 0x000fc400000010ff */
[----:B------:R-:W-:Y:S01]  /*1d400*/  F2FP.BF16.F32.PACK_AB R30, R30, R76 ;  /* 0x0000004c1e1e723e */ /* 0x000fe200000010ff */
[----:B------:R4:W-:Y:S01]  /*1d410*/  STS [R3+0x2000], R18 ;  /* 0x0020001203007388 */ /* 0x0009e20000000800 */
[----:B------:R-:W-:Y:S01]  /*1d420*/  F2FP.BF16.F32.PACK_AB R29, R79, R29 ;  /* 0x0000001d4f1d723e */ /* 0x000fe200000010ff */
[----:B-1----:R-:W1:Y:S01]  /*1d430*/  @P2 LDC.64 R8, c[0x0][0x2c0] ;  /* 0x0000b000ff082b82 */ /* 0x002e620000000a00 */
[----:B------:R-:W-:Y:S01]  /*1d440*/  F2FP.BF16.F32.PACK_AB R28, R85, R84 ;  /* 0x00000054551c723e */ /* 0x000fe200000010ff */
        /* <DEDUP_REMOVED lines=8> */
[----:B------:R-:W-:-:S02]  /*1d4d0*/  F2FP.BF16.F32.PACK_AB R47, R91, R47 ;  /* 0x0000002f5b2f723e */ /* 0x000fc400000010ff */
[----:B------:R-:W-:Y:S01]  /*1d4e0*/  F2FP.BF16.F32.PACK_AB R58, R58, R92 ;  /* 0x0000005c3a3a723e */ /* 0x000fe200000010ff */
[----:B------:R-:W-:Y:S01]  /*1d4f0*/  STS [R2], R44 ;  /* 0x0000002c02007388 */ /* 0x000fe20000000800 */
[----:B------:R-:W-:Y:S01]  /*1d500*/  F2FP.BF16.F32.PACK_AB R57, R95, R57 ;  /* 0x000000395f39723e */ /* 0x000fe200000010ff */
[----:B------:R-:W-:Y:S01]  /*1d510*/  @!P2 IMAD.MOV.U32 R7, RZ, RZ, 0x1 ;  /* 0x00000001ff07a424 */ /* 0x000fe200078e00ff */
[----:B------:R-:W-:Y:S01]  /*1d520*/  F2FP.BF16.F32.PACK_AB R56, R56, R100 ;  /* 0x000000643838723e */ /* 0x000fe200000010ff */
[----:B------:R-:W-:Y:S01]  /*1d530*/  STS [R2+0x400], R43 ;  /* 0x0004002b02007388 */ /* 0x000fe20000000800 */
[----:B------:R-:W-:Y:S01]  /*1d540*/  F2FP.BF16.F32.PACK_AB R55, R55, R102 ;  /* 0x000000663737723e */ /* 0x000fe200000010ff */
[----:B------:R-:W3:Y:S01]  /*1d550*/  @P6 LDC R14, c[0x0][0x2e8] ;  /* 0x0000ba00ff0e6b82 */ /* 0x000ee20000000800 */
[----:B------:R-:W-:Y:S01]  /*1d560*/  F2FP.BF16.F32.PACK_AB R52, R52, R112 ;  /* 0x000000703434723e */ /* 0x000fe200000010ff */
[----:B------:R-:W3:Y:S01]  /*1d570*/  S2R R11, SR_CTAID.Y ;  /* 0x00000000000b7919 */ /* 0x000ee20000002600 */
[----:B------:R-:W-:-:S02]  /*1d580*/  F2FP.BF16.F32.PACK_AB R51, R51, R114 ;  /* 0x000000723333723e */ /* 0x000fc400000010ff */
[----:B------:R-:W-:Y:S01]  /*1d590*/  F2FP.BF16.F32.PACK_AB R54, R54, R104 ;  /* 0x000000683636723e */ /* 0x000fe200000010ff */
[----:B------:R-:W-:Y:S01]  /*1d5a0*/  STS [R5], R40 ;  /* 0x0000002805007388 */ /* 0x000fe20000000800 */
[----:B------:R-:W-:Y:S01]  /*1d5b0*/  F2FP.BF16.F32.PACK_AB R53, R107, R53 ;  /* 0x000000356b35723e */ /* 0x000fe200000010ff */
[----:B--2---:R-:W2:Y:S01]  /*1d5c0*/  @P5 LDC R15, c[0x0][0x2e8] ;  /* 0x0000ba00ff0f5b82 */ /* 0x004ea20000000800 */
        /* <DEDUP_REMOVED lines=15> */
[----:B------:R-:W-:Y:S01]  /*1d6c0*/  ISETP.NE.AND P4, PT, R204, RZ, PT ;  /* 0x000000ffcc00720c */ /* 0x000fe20003f85270 */
[----:B------:R-:W-:Y:S01]  /*1d6d0*/  STS [R21+0x4000], R36 ;  /* 0x0040002415007388 */ /* 0x000fe20000000800 */
[----:B------:R-:W-:Y:S02]  /*1d6e0*/  MOV R19, 0x7f800000 ;  /* 0x7f80000000137802 */ /* 0x000fe40000000f00 */
[----:B----4-:R-:W-:Y:S01]  /*1d6f0*/  MOV R18, 0x7f800000 ;  /* 0x7f80000000127802 */ /* 0x010fe20000000f00 */
[----:B------:R-:W-:Y:S04]  /*1d700*/  STS [R21+0x4400], R35 ;  /* 0x0044002315007388 */ /* 0x000fe80000000800 */
[----:B------:R-:W-:Y:S04]  /*1d710*/  STS [R20+0x4000], R32 ;  /* 0x0040002014007388 */ /* 0x000fe80000000800 */
        /* <DEDUP_REMOVED lines=8> */
[----:B------:R2:W-:Y:S04]  /*1d7a0*/  STS [R13+0x4400], R25 ;  /* 0x004400190d007388 */ /* 0x0005e80000000800 */
[----:B------:R-:W-:Y:S01]  /*1d7b0*/  STS [R13+0x4000], R26 ;  /* 0x0040001a0d007388 */ /* 0x000fe20000000800 */
[----:B-1----:R-:W-:-:S03]  /*1d7c0*/  MOV R21, 0x7f800000 ;  /* 0x7f80000000157802 */ /* 0x002fc60000000f00 */
[----:B------:R-:W-:Y:S04]  /*1d7d0*/  STS [R0+0x6000], R48 ;  /* 0x0060003000007388 */ /* 0x000fe80000000800 */
[----:B------:R1:W-:Y:S01]  /*1d7e0*/  STS [R0+0x6400], R47 ;  /* 0x0064002f00007388 */ /* 0x0003e20000000800 */
[----:B---3--:R-:W-:-:S03]  /*1d7f0*/  MOV R20, 0x7f800000 ;  /* 0x7f80000000147802 */ /* 0x008fc60000000f00 */
[----:B------:R-:W-:Y:S04]  /*1d800*/  STS [R13+0x6000], R58 ;  /* 0x0060003a0d007388 */ /* 0x000fe80000000800 */
[----:B------:R3:W-:Y:S04]  /*1d810*/  STS [R13+0x6400], R57 ;  /* 0x006400390d007388 */ /* 0x0007e80000000800 */
[----:B------:R-:W-:Y:S01]  /*1d820*/  STS [R3+0x4000], R56 ;  /* 0x0040003803007388 */ /* 0x000fe20000000800 */
[----:B--2---:R-:W2:Y:S03]  /*1d830*/  S2R R25, SR_CTAID.Z ;  /* 0x0000000000197919 */ /* 0x004ea60000002700 */
[----:B------:R-:W-:Y:S04]  /*1d840*/  STS [R3+0x4400], R55 ;  /* 0x0044003703007388 */ /* 0x000fe80000000800 */
[----:B------:R-:W-:Y:S01]  /*1d850*/  STS [R4+0x4000], R52 ;  /* 0x0040003404007388 */ /* 0x000fe20000000800 */
[----:B-1----:R-:W-:Y:S01]  /*1d860*/  @P2 IMAD R0, R9, R8, RZ ;  /* 0x0000000809002224 */ /* 0x002fe200078e02ff */
[----:B------:R-:W-:Y:S01]  /*1d870*/  @!P2 MOV R0, R6 ;  /* 0x000000060000a202 */ /* 0x000fe20000000f00 */
[----:B------:R-:W1:Y:S01]  /*1d880*/  @P0 LDC R9, c[0x0][0x2e8] ;  /* 0x0000ba00ff090b82 */ /* 0x000e620000000800 */
[----:B------:R-:W-:Y:S01]  /*1d890*/  STS [R4+0x4400], R51 ;  /* 0x0044003304007388 */ /* 0x000fe20000000800 */
[----:B------:R-:W4:Y:S01]  /*1d8a0*/  S2R R16, SR_TID.X ;  /* 0x0000000000107919 */ /* 0x000f220000002100 */
[----:B---3--:R-:W-:Y:S02]  /*1d8b0*/  @P5 MUFU.LG2 R13, R139 ;  /* 0x0000008b000d5308 */ /* 0x008fe40000000c00 */
        /* <DEDUP_REMOVED lines=8> */
[----:B---3--:R-:W-:Y:S01]  /*1d940*/  @P2 MOV R3, 0x1 ;  /* 0x0000000100032802 */ /* 0x008fe20000000f00 */
[----:B------:R-:W-:-:S02]  /*1d950*/  @!P2 IMAD R3, R6, R10, RZ ;  /* 0x0000000a0603a224 */ /* 0x000fc400078e02ff */
[----:B------:R-:W-:Y:S04]  /*1d960*/  STS [R2+0x6000], R62 ;  /* 0x0060003e02007388 */ /* 0x000fe80000000800 */
[----:B------:R3:W-:Y:S01]  /*1d970*/  STS [R2+0x6400], R61 ;  /* 0x0064003d02007388 */ /* 0x0007e20000000800 */
[----:B--2---:R-:W-:Y:S03]  /*1d980*/  @P4 MUFU.LG2 R4, R132 ;  /* 0x0000008400044308 */ /* 0x004fe60000000c00 */
[----:B------:R-:W-:Y:S04]  /*1d990*/  STS [R5+0x6000], R65 ;  /* 0x0060004105007388 */ /* 0x000fe80000000800 */
[----:B------:R2:W-:Y:S01]  /*1d9a0*/  STS [R5+0x6400], R66 ;  /* 0x0064004205007388 */ /* 0x0005e20000000800 */
[----:B------:R-:W-:Y:S01]  /*1d9b0*/  BAR.SYNC.DEFER_BLOCKING 0x0 ;  /* 0x0000000000007b1d */ /* 0x000fe20000010000 */
[----:B---3--:R-:W-:Y:S01]  /*1d9c0*/  IMAD R2, R11, R3, RZ ;  /* 0x000000030b027224 */ /* 0x008fe200078e02ff */
[----:B----4-:R-:W-:Y:S01]  /*1d9d0*/  SHF.R.S32.HI R11, RZ, 0x1f, R16 ;  /* 0x0000001fff0b7819 */ /* 0x010fe20000011410 */
[----:B------:R-:W-:-:S03]  /*1d9e0*/  IMAD R3, R7, UR4, RZ ;  /* 0x0000000407037c24 */ /* 0x000fc6000f8e02ff */
[----:B------:R-:W-:Y:S02]  /*1d9f0*/  SEL R2, R2, RZ, !P3 ;  /* 0x000000ff02027207 */ /* 0x000fe40005800000 */
[----:B------:R-:W-:Y:S01]  /*1da00*/  LEA.HI R11, R11, R16, RZ, 0x3 ;  /* 0x000000100b0b7211 */ /* 0x000fe200078f18ff */
[----:B--2---:R-:W-:Y:S01]  /*1da10*/  @P6 MUFU.LG2 R5, R138 ;  /* 0x0000008a00056308 */ /* 0x004fe20000000c00 */
[----:B------:R-:W-:Y:S01]  /*1da20*/  LOP3.LUT P6, RZ, R205, 0x3, RZ, 0xc0, !PT ;  /* 0x00000003cdff7812 */ /* 0x000fe200078cc0ff */
[----:B------:R-:W-:Y:S01]  /*1da30*/  IMAD R0, R25, R0, R2 ;  /* 0x0000000019007224 */ /* 0x000fe200078e0202 */
[----:B------:R-:W-:Y:S01]  /*1da40*/  SHF.L.U32 R2, R3, 0x7, RZ ;  /* 0x0000000703027819 */ /* 0x000fe200000006ff */
[----:B-----5:R2:W3:Y:S01]  /*1da50*/  LDS.128 R32, [R251+0x3800] ;  /* 0x00380000fb207984 */ /* 0x0204e20000000c00 */
[----:B------:R-:W-:Y:S02]  /*1da60*/  SHF.R.S32.HI R10, RZ, 0x3, R11 ;  /* 0x00000003ff0a7819 */ /* 0x000fe4000001140b */
[----:B------:R-:W-:Y:S01]  /*1da70*/  SHF.R.S32.HI R8, RZ, 0x1f, R2 ;  /* 0x0000001fff087819 */ /* 0x000fe20000011402 */
[----:B------:R-:W4:Y:S01]  /*1da80*/  @P0 MUFU.LG2 R3, R133 ;  /* 0x0000008500030308 */ /* 0x000f220000000c00 */
[----:B------:R2:W2:Y:S01]  /*1da90*/  LDS.128 R28, [R251+0x7800] ;  /* 0x00780000fb1c7984 */ /* 0x0004a20000000c00 */
[----:B------:R-:W-:-:S02]  /*1daa0*/  IADD3 R6, P2, P1, R2, R68, R0 ;  /* 0x0000004402067210 */ /* 0x000fc4000795e000 */
[----:B------:R-:W-:Y:S01]  /*1dab0*/  SHF.R.S32.HI R2, RZ, 0x1f, R0 ;  /* 0x0000001fff027819 */ /* 0x000fe20000011400 */
[----:B------:R-:W-:-:S03]  /*1dac0*/  VIADD R0, R10, 0x10 ;  /* 0x000000100a007836 */ /* 0x000fc60000000000 */
[----:B------:R-:W-:Y:S01]  /*1dad0*/  IADD3.X R8, R8, R69, R2, P2, P1 ;  /* 0x0000004508087210 */ /* 0x000fe200017e2402 */
[----:B------:R-:W-:Y:S01]  /*1dae0*/  VIADD R2, R10, 0x20 ;  /* 0x000000200a027836 */ /* 0x000fe20000000000 */
[----:B------:R-:W-:Y:S02]  /*1daf0*/  ISETP.NE.AND P1, PT, R204, RZ, PT ;  /* 0x000000ffcc00720c */ /* 0x000fe40003f25270 */
[----:B------:R-:W-:Y:S02]  /*1db00*/  ISETP.GE.AND P4, PT, R0, UR12, PT ;  /* 0x0000000c00007c0c */ /* 0x000fe4000bf86270 */
[----:B------:R-:W-:Y:S02]  /*1db10*/  IADD3 R0, R10, 0x30, RZ ;  /* 0x000000300a007810 */ /* 0x000fe40007ffe0ff */
[----:B------:R-:W-:Y:S01]  /*1db20*/  ISETP.GE.AND P3, PT, R2, UR12, PT ;  /* 0x0000000c02007c0c */ /* 0x000fe2000bf66270 */
[----:B----4-:R-:W-:Y:S01]  /*1db30*/  @P0 FMUL.FTZ R3, R3, 0.69314718246459960938 ;  /* 0x3f31721803030820 */ /* 0x010fe20000410000 */
[----:B------:R-:W-:Y:S01]  /*1db40*/  ISETP.GE.AND P2, PT, R0, UR12, PT ;  /* 0x0000000c00007c0c */ /* 0x000fe2000bf46270 */
[C---:B------:R-:W-:Y:S01]  /*1db50*/  VIADD R0, R10.reuse, 0x50 ;  /* 0x000000500a007836 */ /* 0x040fe20000000000 */
[----:B------:R-:W-:Y:S01]  /*1db60*/  IADD3 R2, R10, 0x40, RZ ;  /* 0x000000400a027810 */ /* 0x000fe20007ffe0ff */
[----:B-1----:R-:W-:Y:S01]  /*1db70*/  @P0 FFMA.FTZ R21, R136, R9, R3 ;  /* 0x0000000988150223 */ /* 0x002fe20000010003 */
[----:B------:R-:W-:Y:S01]  /*1db80*/  ISETP.NE.AND P0, PT, R101, RZ, PT ;  /* 0x000000ff6500720c */ /* 0x000fe20003f05270 */
[----:B------:R-:W-:Y:S01]  /*1db90*/  @P1 FMUL.FTZ R4, R4, 0.69314718246459960938 ;  /* 0x3f31721804041820 */ /* 0x000fe20000410000 */
[----:B------:R-:W-:-:S03]  /*1dba0*/  LOP3.LUT R3, R11, 0xfffffff8, RZ, 0xc0, !PT ;  /* 0xfffffff80b037812 */ /* 0x000fc600078ec0ff */
[----:B------:R-:W-:Y:S01]  /*1dbb0*/  @P1 FFMA.FTZ R20, R137, R12, R4 ;  /* 0x0000000c89141223 */ /* 0x000fe20000010004 */
[----:B------:R-:W-:Y:S01]  /*1dbc0*/  ISETP.GE.AND P1, PT, R2, UR12, PT ;  /* 0x0000000c02007c0c */ /* 0x000fe2000bf26270 */
[----:B------:R-:W-:-:S04]  /*1dbd0*/  @P5 FMUL.FTZ R2, R13, 0.69314718246459960938 ;  /* 0x3f3172180d025820 */ /* 0x000fc80000410000 */
[----:B------:R-:W-:Y:S02]  /*1dbe0*/  @P5 FFMA.FTZ R18, R134, R15, R2 ;  /* 0x0000000f86125223 */ /* 0x000fe40000010002 */
[----:B------:R-:W-:-:S04]  /*1dbf0*/  @P0 FMUL.FTZ R4, R5, 0.69314718246459960938 ;  /* 0x3f31721805040820 */ /* 0x000fc80000410000 */
[----:B------:R-:W-:Y:S01]  /*1dc00*/  @P0 FFMA.FTZ R19, R135, R14, R4 ;  /* 0x0000000e87130223 */ /* 0x000fe20000010004 */
[----:B------:R-:W-:Y:S02]  /*1dc10*/  ISETP.GE.AND P0, PT, R0, UR12, PT ;  /* 0x0000000c00007c0c */ /* 0x000fe4000bf06270 */
[----:B------:R-:W-:-:S04]  /*1dc20*/  IADD3 R0, -R3, R16, RZ ;  /* 0x0000001003007210 */ /* 0x000fc80007ffe1ff */
[----:B------:R-:W-:Y:S01]  /*1dc30*/  SHF.L.U32 R17, R0, 0x3, RZ ;  /* 0x0000000300117819 */ /* 0x000fe200000006ff */
[----:B--23--:R-:W-:Y:S06]  /*1dc40*/  @P6 BRA `(.L_x_614) ;  /* 0x0000000000dc6947 */ /* 0x00cfec0003800000 */
[----:B------:R-:W1:Y:S01]  /*1dc50*/  S2R R3, SR_TID.X ;  /* 0x0000000000037919 */ /* 0x000e620000002100 */
[----:B------:R-:W-:Y:S02]  /*1dc60*/  SHF.R.S32.HI R2, RZ, 0x1f, R80 ;  /* 0x0000001fff027819 */ /* 0x000fe40000011450 */
[----:B------:R-:W-:Y:S02]  /*1dc70*/  P2R R24, PR, RZ, 0x2 ;  /* 0x00000002ff187803 */ /* 0x000fe40000000000 */
[----:B------:R-:W-:Y:S02]  /*1dc80*/  LEA.HI R2, R2, R80, RZ, 0x2 ;  /* 0x0000005002027211 */ /* 0x000fe400078f10ff */
[----:B------:R-:W-:Y:S02]  /*1dc90*/  P2R R23, PR, RZ, 0x1 ;  /* 0x00000001ff177803 */ /* 0x000fe40000000000 */
[----:B------:R-:W-:Y:S02]  /*1dca0*/  LOP3.LUT R2, R2, 0xffffffc, RZ, 0xc0, !PT ;  /* 0x0ffffffc02027812 */ /* 0x000fe400078ec0ff */
[----:B------:R-:W-:-:S03]  /*1dcb0*/  P2R R22, PR, RZ, 0x4 ;  /* 0x00000004ff167803 */ /* 0x000fc60000000000 */
        /* <DEDUP_REMOVED lines=48> */
.L_x_614:
[----:B------:R-:W-:Y:S05]  /*1dfc0*/  BSYNC B0 ;  /* 0x0000000000007941 */ /* 0x000fea0003800000 */
.L_x_613:
[----:B--2---:R-:W-:Y:S01]  /*1dfd0*/  SHF.R.S32.HI R3, RZ, 0x1f, R17 ;  /* 0x0000001fff037819 */ /* 0x004fe20000011411 */
[----:B------:R-:W-:Y:S01]  /*1dfe0*/  IMAD.U32 R6, RZ, RZ, UR17 ;  /* 0x00000011ff067e24 */ /* 0x000fe2000f8e00ff */
[----:B------:R-:W-:Y:S01]  /*1dff0*/  IADD3 R2, P5, R17, UR8, RZ ;  /* 0x0000000811027c10 */ /* 0x000fe2000ffbe0ff */
[C---:B------:R-:W-:Y:S01]  /*1e000*/  VIADD R0, R10.reuse, 0x60 ;  /* 0x000000600a007836 */ /* 0x040fe20000000000 */
[--C-:B------:R-:W-:Y:S01]  /*1e010*/  SHF.R.S32.HI R11, RZ, 0x1f, R10.reuse ;  /* 0x0000001fff0b7819 */ /* 0x100fe2000001140a */
[----:B------:R1:W2:Y:S01]  /*1e020*/  LDS.128 R12, [R251] ;  /* 0x00000000fb0c7984 */ /* 0x0002a20000000c00 */
[----:B------:R-:W-:Y:S01]  /*1e030*/  IADD3.X R3, R3, UR6, RZ, P5, !PT ;  /* 0x0000000603037c10 */ /* 0x000fe2000affe4ff */
[----:B------:R-:W-:Y:S01]  /*1e040*/  ULDC.64 UR4, c[0x0][0x2a0] ;  /* 0x0000a80000047ab9 */ /* 0x000fe20000000a00 */
[----:B------:R-:W-:Y:S01]  /*1e050*/  ISETP.GE.AND P5, PT, R10, UR12, PT ;  /* 0x0000000c0a007c0c */ /* 0x000fe2000bfa6270 */
[----:B------:R-:W-:Y:S01]  /*1e060*/  IMAD.WIDE R6, R6, 0x80, R10 ;  /* 0x0000008006067825 */ /* 0x000fe200078e020a */
[----:B------:R-:W-:Y:S01]  /*1e070*/  IADD3 R20, R10, 0x70, RZ ;  /* 0x000000700a147810 */ /* 0x000fe20007ffe0ff */
[----:B------:R-:W-:Y:S01]  /*1e080*/  BSSY B0, `(.L_x_615) ;  /* 0x0000014000007945 */ /* 0x000fe20003800000 */
[----:B------:R1:W3:Y:S01]  /*1e090*/  LDS.128 R8, [R251+0x4000] ;  /* 0x00400000fb087984 */ /* 0x0002e20000000c00 */
        /* <DEDUP_REMOVED lines=16> */
[----:B--2---:R4:W-:Y:S04]  /*1e1a0*/  STG.E.128 desc[UR18][R4.64], R12 ;  /* 0x0000000c04007986 */ /* 0x0049e8000c101d12 */
[----:B---3--:R4:W-:Y:S02]  /*1e1b0*/  STG.E.128 desc[UR18][R4.64+0x80], R8 ;  /* 0x0000800804007986 */ /* 0x0089e4000c101d12 */
.L_x_616:
[----:B------:R-:W-:Y:S05]  /*1e1c0*/  BSYNC B0 ;  /* 0x0000000000007941 */ /* 0x000fea0003800000 */
.L_x_615:
[----:B--2-4-:R2:W4:Y:S01]  /*1e1d0*/  LDS.128 R12, [R251+0x800] ;  /* 0x00080000fb0c7984 */ /* 0x0145220000000c00 */
[----:B------:R-:W-:Y:S01]  /*1e1e0*/  BSSY B0, `(.L_x_617) ;  /* 0x0000012000007945 */ /* 0x000fe20003800000 */
[----:B------:R-:W-:Y:S02]  /*1e1f0*/  ISETP.GE.AND P5, PT, R20, UR12, PT ;  /* 0x0000000c14007c0c */ /* 0x000fe4000bfa6270 */
[----:B---3--:R2:W3:Y:S01]  /*1e200*/  LDS.128 R8, [R251+0x4800] ;  /* 0x00480000fb087984 */ /* 0x0084e20000000c00 */
        /* <DEDUP_REMOVED lines=14> */
[----:B---3--:R4:W-:Y:S02]  /*1e2f0*/  STG.E.128 desc[UR18][R4.64+0x80], R8 ;  /* 0x0000800804007986 */ /* 0x0089e4000c101d12 */
.L_x_618:
[----:B------:R-:W-:Y:S05]  /*1e300*/  BSYNC B0 ;  /* 0x0000000000007941 */ /* 0x000fea0003800000 */
.L_x_617:
[----:B----4-:R4:W1:Y:S01]  /*1e310*/  LDS.128 R12, [R251+0x1000] ;  /* 0x00100000fb0c7984 */ /* 0x0108620000000c00 */
[----:B------:R-:W-:Y:S03]  /*1e320*/  BSSY B0, `(.L_x_619) ;  /* 0x0000011000007945 */ /* 0x000fe60003800000 */
        /* <DEDUP_REMOVED lines=15> */
[----:B---3--:R1:W-:Y:S02]  /*1e420*/  STG.E.128 desc[UR18][R4.64+0x80], R8 ;  /* 0x0000800804007986 */ /* 0x0083e4000c101d12 */
.L_x_620:
[----:B------:R-:W-:Y:S05]  /*1e430*/  BSYNC B0 ;  /* 0x0000000000007941 */ /* 0x000fea0003800000 */
.L_x_619:
[----:B-1----:R1:W1:Y:S01]  /*1e440*/  LDS.128 R12, [R251+0x1800] ;  /* 0x00180000fb0c7984 */ /* 0x0022620000000c00 */
[----:B------:R-:W-:Y:S03]  /*1e450*/  BSSY B0, `(.L_x_621) ;  /* 0x0000011000007945 */ /* 0x000fe60003800000 */
[----:B---3--:R3:W1:Y:S01]  /*1e460*/  LDS.128 R8, [R251+0x5800] ;  /* 0x00580000fb087984 */ /* 0x0086620000000c00 */
        /* <DEDUP_REMOVED lines=15> */
.L_x_622:
[----:B------:R-:W-:Y:S05]  /*1e560*/  BSYNC B0 ;  /* 0x0000000000007941 */ /* 0x000fea0003800000 */
.L_x_621:
        /* <DEDUP_REMOVED lines=18> */
.L_x_624:
[----:B------:R-:W-:Y:S05]  /*1e690*/  BSYNC B0 ;  /* 0x0000000000007941 */ /* 0x000fea0003800000 */
.L_x_623:
        /* <DEDUP_REMOVED lines=18> */
.L_x_626:
[----:B------:R-:W-:Y:S05]  /*1e7c0*/  BSYNC B0 ;  /* 0x0000000000007941 */ /* 0x000fea0003800000 */
.L_x_625:
        /* <DEDUP_REMOVED lines=18> */
.L_x_628:
[----:B------:R-:W-:Y:S05]  /*1e8f0*/  BSYNC B0 ;  /* 0x0000000000007941 */ /* 0x000fea0003800000 */
.L_x_627:
        /* <DEDUP_REMOVED lines=16> */
.L_x_629:
        /* <DEDUP_REMOVED lines=16> */
.L_x_2924:


//--------------------- .text._ZN5flash16flash_fwd_kernelI23Flash_fwd_kernel_traitsILi128ELi128ELi64ELi4ELb0ELb0EN7cutlass10bfloat16_tE19Flash_kernel_traitsILi128ELi128ELi64ELi4ES3_EELb0ELb0ELb1ELb0ELb0ELb0ELb0ELb0EEEvNS_16Flash_fwd_paramsE --------------------------
	.section	.text._ZN5flash16flash_fwd_kernelI23Flash_fwd_kernel_traitsILi128ELi128ELi64ELi4ELb0ELb0EN7cutlass10bfloat16_tE19Flash_kernel_traitsILi128ELi128ELi64ELi4ES3_EELb0ELb0ELb1ELb0ELb0ELb0ELb0ELb0EEEvNS_16Flash_fwd_paramsE,"ax",@progbits
	.align	128
        .global         _ZN5flash16flash_fwd_kernelI23Flash_fwd_kernel_traitsILi128ELi128ELi64ELi4ELb0ELb0EN7cutlass10bfloat16_tE19Flash_kernel_traitsILi128ELi128ELi64ELi4ES3_EELb0ELb0ELb1ELb0ELb0ELb0ELb0ELb0EEEvNS_16Flash_fwd_paramsE
        .type           _ZN5flash16flash_fwd_kernelI23Flash_fwd_kernel_traitsILi128ELi128ELi64ELi4ELb0ELb0EN7cutlass10bfloat16_tE19Flash_kernel_traitsILi128ELi128ELi64ELi4ES3_EELb0ELb0ELb1ELb0ELb0ELb0ELb0ELb0EEEvNS_16Flash_fwd_paramsE,@function
        .size           _ZN5flash16flash_fwd_kernelI23Flash_fwd_kernel_traitsILi128ELi128ELi64ELi4ELb0ELb0EN7cutlass10bfloat16_tE19Flash_kernel_traitsILi128ELi128ELi64ELi4ES3_EELb0ELb0ELb1ELb0ELb0ELb0ELb0ELb0EEEvNS_16Flash_fwd_paramsE,(.L_x_2925 - _ZN5flash16flash_fwd_kernelI23Flash_fwd_kernel_traitsILi128ELi128ELi64ELi4ELb0ELb0EN7cutlass10bfloat16_tE19Flash_kernel_traitsILi128ELi128ELi64ELi4ES3_EELb0ELb0ELb1ELb0ELb0ELb0ELb0ELb0EEEvNS_16Flash_fwd_paramsE)
        .other          _ZN5flash16flash_fwd_kernelI23Flash_fwd_kernel_traitsILi128ELi128ELi64ELi4ELb0ELb0EN7cutlass10bfloat16_tE19Flash_kernel_traitsILi128ELi128ELi64ELi4ES3_EELb0ELb0ELb1ELb0ELb0ELb0ELb0ELb0EEEvNS_16Flash_fwd_paramsE,@"STO_CUDA_ENTRY STV_DEFAULT"
_ZN5flash16flash_fwd_kernelI23Flash_fwd_kernel_traitsILi128ELi128ELi64ELi4ELb0ELb0EN7cutlass10bfloat16_tE19Flash_kernel_traitsILi128ELi128ELi64ELi4ES3_EELb0ELb0ELb1ELb0ELb0ELb0ELb0ELb0EEEvNS_16Flash_fwd_paramsE:
.text._ZN5flash16flash_fwd_kernelI23Flash_fwd_kernel_traitsILi128ELi128ELi64ELi4ELb0ELb0EN7cutlass10bfloat16_tE19Flash_kernel_traitsILi128ELi128ELi64ELi4ES3_EELb0ELb0ELb1ELb0ELb0ELb0ELb0ELb0EEEvNS_16Flash_fwd_paramsE:
        /* <DEDUP_REMOVED lines=55> */
.L_x_630:
[----:B------:R-:W-:-:S05]  /*0370*/  ULDC UR7, c[0x0][0x2c8] ;  /* 0x0000b20000077ab9 */ /* 0x000fca0000000800 */
.L_x_631:
        /* <DEDUP_REMOVED lines=48> */
[----:B------:R-:W-:Y:S01]  /*0680*/  ULDC.U8 UR10, c[0x0][0x3d8] ;  /* 0x0000f600000a7ab9 */ /* 0x000fe20000000000 */
[----:B------:R-:W-:Y:S01]  /*0690*/  UISETP.NE.AND UP2, UPT, UR9, URZ, UPT ;  /* 0x0000003f0900728c */ /* 0x000fe2000bf45270 */
[----:B------:R-:W-:Y:S01]  /*06a0*/  LEA.HI R8, R8, R162, RZ, 0x3 ;  /* 0x000000a208087211 */ /* 0x000fe200078f18ff */
[----:B------:R-:W-:Y:S01]  /*06b0*/  UISETP.NE.AND UP3, UPT, UR10, URZ, UPT ;  /* 0x0000003f0a00728c */ /* 0x000fe2000bf65270 */
[----:B------:R-:W-:Y:S01]  /*06c0*/  IMAD.U32 R6, RZ, RZ, UR17 ;  /* 0x00000011ff067e24 */ /* 0x000fe2000f8e00ff */
[----:B------:R-:W-:Y:S01]  /*06d0*/  UISETP.NE.AND UP0, UPT, UR10, URZ, !UP2 ;  /* 0x0000003f0a00728c */ /* 0x000fe2000d705270 */
        /* <DEDUP_REMOVED lines=13> */
[----:B------:R-:W-:Y:S01]  /*07b0*/  @UP1 UIMAD UR8, UR16, UR7, UR13 ;  /* 0x00000007100812a4 */ /* 0x000fe2000f8e020d */
[C---:B------:R-:W-:Y:S01]  /*07c0*/  VIADD R17, R8.reuse, 0x10 ;  /* 0x0000001008117836 */ /* 0x040fe20000000000 */
[----:B------:R-:W-:Y:S01]  /*07d0*/  @!UP1 UIMAD UR7, UR11, UR5, UR6 ;  /* 0x000000050b0792a4 */ /* 0x000fe2000f8e0206 */
[C---:B------:R-:W-:Y:S01]  /*07e0*/  VIADD R18, R8.reuse, 0x20 ;  /* 0x0000002008127836 */ /* 0x040fe20000000000 */
[----:B------:R-:W-:Y:S01]  /*07f0*/  USHF.R.S32.HI UR6, URZ, 0x1f, UR26 ;  /* 0x0000001f3f067899 */ /* 0x000fe2000801141a */
[----:B------:R-:W-:Y:S01]  /*0800*/  VIADD R20, R8, 0x30 ;  /* 0x0000003008147836 */ /* 0x000fe20000000000 */
[----:B------:R-:W-:Y:S01]  /*0810*/  ULDC.64 UR4, c[0x0][0x2a0] ;  /* 0x0000a80000047ab9 */ /* 0x000fe20000000a00 */
[----:B------:R-:W-:Y:S01]  /*0820*/  @!UP1 UIADD3 UR8, UR15, UR7, URZ ;  /* 0x000000070f089290 */ /* 0x000fe2000fffe03f */
[----:B------:R-:W-:Y:S01]  /*0830*/  IMAD.U32 R12, RZ, RZ, UR4 ;  /* 0x00000004ff0c7e24 */ /* 0x000fe2000f8e00ff */
[----:B------:R-:W-:Y:S01]  /*0840*/  @!UP1 UMOV UR12, UR14 ;  /* 0x0000000e000c9c82 */ /* 0x000fe20008000000 */
[----:B------:R-:W-:Y:S01]  /*0850*/  UIMAD UR6, UR6, UR4, URZ ;  /* 0x00000004060672a4 */ /* 0x000fe2000f8e023f */
[C---:B------:R-:W-:Y:S01]  /*0860*/  IADD3 R2, P0, R14.reuse, UR12, RZ ;  /* 0x0000000c0e027c10 */ /* 0x040fe2000ff1e0ff */
[----:B------:R-:W-:Y:S01]  /*0870*/  @UP2 UMOV UR9, 0x1 ;  /* 0x0000000100092882 */ /* 0x000fe20000000000 */
[----:B------:R-:W-:Y:S01]  /*0880*/  @!UP2 ULDC UR4, c[0x0][0x270] ;  /* 0x00009c000004aab9 */ /* 0x000fe20000000800 */
[----:B------:R-:W-:Y:S01]  /*0890*/  UIMAD UR5, UR26, UR5, UR6 ;  /* 0x000000051a0572a4 */ /* 0x000fe2000f8e0206 */
[----:B------:R-:W-:Y:S01]  /*08a0*/  LEA.HI.X.SX32 R3, R14, UR8, 0x1, P0 ;  /* 0x000000080e037c11 */ /* 0x000fe200080f0eff */
[----:B------:R-:W-:Y:S01]  /*08b0*/  @!UP2 ULDC UR8, c[0x0][0x2c4] ;  /* 0x0000b1000008aab9 */ /* 0x000fe20000000800 */
[----:B------:R-:W-:Y:S01]  /*08c0*/  @UP0 ULDC UR8, c[0x0][0x2e4] ;  /* 0x0000b90000080ab9 */ /* 0x000fe20000000800 */
[----:B------:R-:W-:Y:S01]  /*08d0*/  @UP2 ULDC.64 UR6, c[0x0][0x2c0] ;  /* 0x0000b00000062ab9 */ /* 0x000fe20000000a00 */
[----:B------:R-:W-:Y:S01]  /*08e0*/  @!UP2 UIMAD UR9, UR8, UR4, URZ ;  /* 0x000000040809a2a4 */ /* 0x000fe2000f8e023f */
[----:B------:R-:W-:Y:S01]  /*08f0*/  IMAD.WIDE.U32 R12, R12, UR26, R2 ;  /* 0x0000001a0c0c7c25 */ /* 0x000fe2000f8e0002 */
[----:B------:R-:W-:Y:S01]  /*0900*/  @UP2 UIMAD UR6, UR7, UR6, URZ ;  /* 0x00000006070622a4 */ /* 0x000fe2000f8e023f */
[----:B------:R-:W-:Y:S01]  /*0910*/  ISETP.NE.AND P1, PT, R0, RZ, PT ;  /* 0x000000ff0000720c */ /* 0x000fe20003f25270 */
[----:B------:R-:W-:Y:S01]  /*0920*/  UIADD3 UR18, -UR24, UR18, URZ ;  /* 0x0000001218127290 */ /* 0x000fe2000fffe13f */
[----:B------:R-:W-:Y:S01]  /*0930*/  VIADD R11, R13, UR5 ;  /* 0x000000050d0b7c36 */ /* 0x000fe20008000000 */
[----:B------:R-:W-:Y:S01]  /*0940*/  @!UP3 ULDC UR7, c[0x0][0x2c4] ;  /* 0x0000b1000007bab9 */ /* 0x000fe20000000800 */
[----:B------:R-:W-:Y:S01]  /*0950*/  UIMAD UR9, UR11, UR9, URZ ;  /* 0x000000090b0972a4 */ /* 0x000fe2000f8e023f */
[----:B------:R-:W-:Y:S01]  /*0960*/  IMAD.WIDE R6, R6, 0x80, R8 ;  /* 0x0000008006067825 */ /* 0x000fe200078e0208 */
[----:B------:R-:W-:Y:S01]  /*0970*/  @!UP3 UIMAD UR7, UR11, UR7, URZ ;  /* 0x000000070b07b2a4 */ /* 0x000fe2000f8e023f */
[----:B------:R-:W-:Y:S01]  /*0980*/  ISETP.GE.AND P4, PT, R8, UR18, PT ;  /* 0x0000001208007c0c */ /* 0x000fe2000bf86270 */
[----:B------:R-:W-:Y:S01]  /*0990*/  USEL UR9, UR9, URZ, UP3 ;  /* 0x0000003f09097287 */ /* 0x000fe20009800000 */
[----:B------:R-:W-:Y:S01]  /*09a0*/  ISETP.GE.AND P0, PT, R17, UR18, PT ;  /* 0x0000001211007c0c */ /* 0x000fe2000bf06270 */
[----:B------:R-:W-:Y:S01]  /*09b0*/  @!UP3 USEL UR7, UR7, UR16, !UP1 ;  /* 0x000000100707b287 */ /* 0x000fe2000c800000 */
[----:B------:R-:W-:Y:S01]  /*09c0*/  ISETP.GE.AND P3, PT, R18, UR18, PT ;  /* 0x0000001212007c0c */ /* 0x000fe2000bf66270 */
[----:B------:R-:W-:Y:S01]  /*09d0*/  @UP2 ULDC UR10, c[0x0][0x2c0] ;  /* 0x0000b000000a2ab9 */ /* 0x000fe20000000800 */
[----:B------:R-:W-:Y:S01]  /*09e0*/  @!UP2 UMOV UR6, UR8 ;  /* 0x000000080006ac82 */ /* 0x000fe20008000000 */
[----:B------:R-:W-:Y:S01]  /*09f0*/  @!UP2 UMOV UR10, 0x1 ;  /* 0x00000001000aa882 */ /* 0x000fe20000000000 */
[----:B------:R-:W-:Y:S01]  /*0a00*/  UIMAD UR6, UR26, UR6, UR9 ;  /* 0x000000061a0672a4 */ /* 0x000fe2000f8e0209 */
[----:B------:R-:W-:Y:S01]  /*0a10*/  ISETP.GE.AND P2, PT, R20, UR18, PT ;  /* 0x0000001214007c0c */ /* 0x000fe2000bf46270 */
[----:B------:R-:W-:Y:S01]  /*0a20*/  UIMAD UR24, UR24, UR10, URZ ;  /* 0x0000000a181872a4 */ /* 0x000fe2000f8e023f */
[----:B------:R-:W-:Y:S01]  /*0a30*/  VIADD R22, R8, 0x40 ;  /* 0x0000004008167836 */ /* 0x000fe20000000000 */
[----:B------:R-:W-:Y:S01]  /*0a40*/  UMOV UR12, URZ ;  /* 0x0000003f000c7c82 */ /* 0x000fe20008000000 */
[----:B------:R-:W-:Y:S01]  /*0a50*/  @!UP3 UMOV UR12, UR7 ;  /* 0x00000007000cbc82 */ /* 0x000fe20008000000 */
[----:B------:R-:W-:Y:S01]  /*0a60*/  UMOV UR13, URZ ;  /* 0x0000003f000d7c82 */ /* 0x000fe20008000000 */
[----:B------:R-:W-:Y:S01]  /*0a70*/  USHF.R.S32.HI UR8, URZ, 0x1f, UR6 ;  /* 0x0000001f3f087899 */ /* 0x000fe20008011406 */
[----:B------:R-:W-:Y:S01]  /*0a80*/  VIADD R15, R14, 0x40 ;  /* 0x000000400e0f7836 */ /* 0x000fe20000000000 */
[----:B------:R-:W-:-:S02]  /*0a90*/  @!UP3 USHF.R.S32.HI UR13, URZ, 0x1f, UR7 ;  /* 0x0000001f3f0db899 */ /* 0x000fc40008011407 */
        /* <DEDUP_REMOVED lines=18> */
.L_x_634:
[----:B------:R-:W-:Y:S05]  /*0bc0*/  BSYNC B0 ;  /* 0x0000000000007941 */ /* 0x000fea0003800000 */
.L_x_633:
        /* <DEDUP_REMOVED lines=21> */
.L_x_636:
[----:B------:R-:W-:Y:S05]  /*0d20*/  BSYNC B0 ;  /* 0x0000000000007941 */ /* 0x000fea0003800000 */
.L_x_635:
        /* <DEDUP_REMOVED lines=21> */
.L_x_638:
[----:B------:R-:W-:Y:S05]  /*0e80*/  BSYNC B0 ;  /* 0x0000000000007941 */ /* 0x000fea0003800000 */
.L_x_637:
        /* <DEDUP_REMOVED lines=21> */
.L_x_640:
[----:B------:R-:W-:Y:S05]  /*0fe0*/  BSYNC B0 ;  /* 0x0000000000007941 */ /* 0x000fea0003800000 */
.L_x_639:
        /* <DEDUP_REMOVED lines=20> */
.L_x_642:
[----:B------:R-:W-:Y:S05]  /*1130*/  BSYNC B0 ;  /* 0x0000000000007941 */ /* 0x000fea0003800000 */
.L_x_641:
        /* <DEDUP_REMOVED lines=20> */
.L_x_644:
[----:B------:R-:W-:Y:S05]  /*1280*/  BSYNC B0 ;  /* 0x0000000000007941 */ /* 0x000fea0003800000 */
.L_x_643:
        /* <DEDUP_REMOVED lines=20> */
.L_x_646:
[----:B------:R-:W-:Y:S05]  /*13d0*/  BSYNC B0 ;  /* 0x0000000000007941 */ /* 0x000fea0003800000 */
.L_x_645:
        /* <DEDUP_REMOVED lines=20> */
.L_x_648:
[----:B------:R-:W-:Y:S05]  /*1520*/  BSYNC B0 ;  /* 0x0000000000007941 */ /* 0x000fea0003800000 */
.L_x_647:
        /* <DEDUP_REMOVED lines=10> */
.L_x_650:
[----:B------:R-:W-:Y:S05]  /*15d0*/  BSYNC B0 ;  /* 0x0000000000007941 */ /* 0x000fea0003800000 */
.L_x_649:
        /* <DEDUP_REMOVED lines=15> */
.L_x_652:
[----:B------:R-:W-:Y:S05]  /*16d0*/  BSYNC B0 ;  /* 0x0000000000007941 */ /* 0x000fea0003800000 */
.L_x_651:
        /* <DEDUP_REMOVED lines=10> */
.L_x_654:
[----:B------:R-:W-:Y:S05]  /*1780*/  BSYNC B0 ;  /* 0x0000000000007941 */ /* 0x000fea0003800000 */
.L_x_653:
        /* <DEDUP_REMOVED lines=10> */
.L_x_656:
[----:B------:R-:W-:Y:S05]  /*1830*/  BSYNC B0 ;  /* 0x0000000000007941 */ /* 0x000fea0003800000 */
.L_x_655:
        /* <DEDUP_REMOVED lines=10> */
.L_x_658:
[----:B------:R-:W-:Y:S05]  /*18e0*/  BSYNC B0 ;  /* 0x0000000000007941 */ /* 0x000fea0003800000 */
.L_x_657:
        /* <DEDUP_REMOVED lines=10> */
.L_x_660:
[----:B------:R-:W-:Y:S05]  /*1990*/  BSYNC B0 ;  /* 0x0000000000007941 */ /* 0x000fea0003800000 */
.L_x_659:
        /* <DEDUP_REMOVED lines=10> */
.L_x_662:
[----:B------:R-:W-:Y:S05]  /*1a40*/  BSYNC B0 ;  /* 0x0000000000007941 */ /* 0x000fea0003800000 */
.L_x_661:
        /* <DEDUP_REMOVED lines=10> */
.L_x_632:
[----:B------:R-:W1:Y:S01]  /*1af0*/  LDC R14, c[0x0][0x278] ;  /* 0x00009e00ff0e7b82 */ /* 0x000e620000000800 */
[----:B------:R-:W2:Y:S01]  /*1b00*/  S2R R7, SR_CTAID.Z ;  /* 0x0000000000077919 */ /* 0x000ea20000002700 */
[----:B------:R-:W-:Y:S01]  /*1b10*/  SHF.R.S32.HI R26, RZ, 0x1f, R162 ;  /* 0x0000001fff1a7819 */ /* 0x000fe200000114a2 */
        /* <DEDUP_REMOVED lines=9> */
[----:B------:R-:W-:Y:S02]  /*1bb0*/  @!UP0 USHF.R.S32.HI UR8, URZ, 0x1f, UR11 ;  /* 0x0000001f3f088899 */ /* 0x000fe4000801140b */
[----:B------:R-:W-:Y:S02]  /*1bc0*/  @UP0 UIMAD.WIDE.U32 UR28, UR16, UR4, URZ ;  /* 0x00000004101c02a5 */ /* 0x000fe4000f8e003f */
[----:B------:R-:W-:Y:S02]  /*1bd0*/  @UP1 UIADD3 UR7, UR12, UR6, URZ ;  /* 0x000000060c071290 */ /* 0x000fe4000fffe03f */
[----:B------:R-:W-:Y:S01]  /*1be0*/  @UP0 UIMAD UR10, UR16, UR5, UR29 ;  /* 0x00000005100a02a4 */ /* 0x000fe2000f8e021d */
[----:B-1----:R-:W-:Y:S02]  /*1bf0*/  IABS R0, R14 ;  /* 0x0000000e00007213 */ /* 0x002fe40000000000 */
[----:B------:R-:W-:-:S02]  /*1c00*/  @!UP0 ULDC.64 UR4, c[0x0][0x228] ;  /* 0x00008a0000048ab9 */ /* 0x000fc40000000a00 */
[----:B------:R-:W-:Y:S01]  /*1c10*/  @!UP0 UIMAD UR8, UR8, UR4, URZ ;  /* 0x00000004080882a4 */ /* 0x000fe2000f8e023f */
[----:B------:R-:W-:Y:S01]  /*1c20*/  IMAD.MOV.U32 R11, RZ, RZ, R0 ;  /* 0x000000ffff0b7224 */ /* 0x000fe200078e0000 */
[----:B------:R-:W-:Y:S02]  /*1c30*/  @!UP0 UIMAD.WIDE.U32 UR30, UR11, UR4, URZ ;  /* 0x000000040b1e82a5 */ /* 0x000fe4000f8e003f */
[----:B------:R-:W-:Y:S01]  /*1c40*/  @!UP0 UIMAD UR5, UR11, UR5, UR8 ;  /* 0x000000050b0582a4 */ /* 0x000fe2000f8e0208 */
[----:B------:R-:W1:Y:S02]  /*1c50*/  I2F.RP R2, R11 ;  /* 0x0000000b00027306 */ /* 0x000e640000209400 */
[----:B------:R-:W-:Y:S01]  /*1c60*/  @UP1 ULDC.64 UR8, c[0x0][0x248] ;  /* 0x0000920000081ab9 */ /* 0x000fe20000000a00 */
[----:B------:R-:W-:Y:S02]  /*1c70*/  @!UP0 UIADD3 UR10, UR31, UR5, URZ ;  /* 0x000000051f0a8290 */ /* 0x000fe4000fffe03f */
[----:B------:R-:W-:-:S02]  /*1c80*/  @UP1 UIMAD.WIDE.U32 UR32, UR7, UR8, URZ ;  /* 0x00000008072012a5 */ /* 0x000fc4000f8e003f */
[----:B------:R-:W-:Y:S01]  /*1c90*/  @UP1 UIMAD UR7, UR7, UR9, URZ ;  /* 0x00000009070712a4 */ /* 0x000fe2000f8e023f */
[----:B------:R-:W-:-:S03]  /*1ca0*/  @!UP0 UMOV UR28, UR30 ;  /* 0x0000001e001c8c82 */ /* 0x000fc60008000000 */
[----:B------:R-:W-:Y:S01]  /*1cb0*/  @UP1 UIADD3 UR29, UR33, UR7, URZ ;  /* 0x00000007211d1290 */ /* 0x000fe2000fffe03f */
[----:B-1----:R-:W1:Y:S02]  /*1cc0*/  MUFU.RCP R2, R2 ;  /* 0x0000000200027308 */ /* 0x002e640000001000 */
[----:B-1----:R-:W-:-:S06]  /*1cd0*/  VIADD R2, R2, 0xffffffe ;  /* 0x0ffffffe02027836 */ /* 0x002fcc0000000000 */
[----:B------:R-:W1:Y:S02]  /*1ce0*/  F2I.FTZ.U32.TRUNC.NTZ R3, R2 ;  /* 0x0000000200037305 */ /* 0x000e64000021f000 */
[----:B-1----:R-:W-:Y:S02]  /*1cf0*/  IMAD.MOV R0, RZ, RZ, -R3 ;  /* 0x000000ffff007224 */ /* 0x002fe400078e0a03 */
[----:B------:R-:W-:Y:S02]  /*1d00*/  IMAD.MOV.U32 R2, RZ, RZ, RZ ;  /* 0x000000ffff027224 */ /* 0x000fe400078e00ff */
[----:B------:R-:W-:Y:S02]  /*1d10*/  IMAD.MOV.U32 R4, RZ, RZ, R0 ;  /* 0x000000ffff047224 */ /* 0x000fe400078e0000 */
[----:B------:R-:W-:Y:S02]  /*1d20*/  VIADD R0, R6, 0x40 ;  /* 0x0000004006007836 */ /* 0x000fe40000000000 */
[----:B------:R-:W-:-:S03]  /*1d30*/  IMAD R4, R4, R11, RZ ;  /* 0x0000000b04047224 */ /* 0x000fc600078e02ff */
[----:B------:R-:W-:Y:S01]  /*1d40*/  ISETP.GE.AND P4, PT, R0, UR14, PT ;  /* 0x0000000e00007c0c */ /* 0x000fe2000bf86270 */
[----:B------:R-:W-:Y:S01]  /*1d50*/  IMAD.HI.U32 R3, R3, R4, R2 ;  /* 0x0000000403037227 */ /* 0x000fe200078e0002 */
[----:B--2---:R-:W-:Y:S02]  /*1d60*/  IABS R4, R7 ;  /* 0x0000000700047213 */ /* 0x004fe40000000000 */
[C---:B------:R-:W-:Y:S01]  /*1d70*/  IADD3 R2, R6.reuse, 0x50, RZ ;  /* 0x0000005006027810 */ /* 0x040fe20007ffe0ff */
[----:B------:R-:W-:Y:S01]  /*1d80*/  VIADD R0, R6, 0x60 ;  /* 0x0000006006007836 */ /* 0x000fe20000000000 */
[----:B------:R-:W-:Y:S02]  /*1d90*/  SHF.R.S32.HI R7, RZ, 0x1f, R6 ;  /* 0x0000001fff077819 */ /* 0x000fe40000011406 */
[----:B------:R-:W-:Y:S02]  /*1da0*/  ISETP.GE.AND P3, PT, R2, UR14, PT ;  /* 0x0000000e02007c0c */ /* 0x000fe4000bf66270 */
[----:B------:R-:W-:Y:S01]  /*1db0*/  ISETP.GE.AND P0, PT, R0, UR14, PT ;  /* 0x0000000e00007c0c */ /* 0x000fe2000bf06270 */
[----:B------:R-:W-:Y:S01]  /*1dc0*/  IMAD.HI.U32 R0, R3, R4, RZ ;  /* 0x0000000403007227 */ /* 0x000fe200078e00ff */
[----:B------:R-:W-:-:S03]  /*1dd0*/  LOP3.LUT R3, R5, 0xfffffff8, RZ, 0xc0, !PT ;  /* 0xfffffff805037812 */ /* 0x000fc600078ec0ff */
[----:B------:R-:W-:Y:S02]  /*1de0*/  IMAD.MOV R2, RZ, RZ, -R0 ;  /* 0x000000ffff027224 */ /* 0x000fe400078e0a00 */
[----:B------:R-:W-:Y:S02]  /*1df0*/  IMAD.IADD R36, R162, 0x1, -R3 ;  /* 0x00000001a2247824 */ /* 0x000fe400078e0a03 */
[C---:B------:R-:W-:Y:S01]  /*1e00*/  IMAD R2, R11.reuse, R2, R4 ;  /* 0x000000020b027224 */ /* 0x040fe200078e0204 */
[----:B------:R-:W-:Y:S01]  /*1e10*/  SHF.L.U32 R4, R6, 0x6, RZ ;  /* 0x0000000606047819 */ /* 0x000fe200000006ff */
[----:B------:R-:W-:Y:S02]  /*1e20*/  IMAD.SHL.U32 R136, R36, 0x8, RZ ;  /* 0x0000000824887824 */ /* 0x000fe400078e00ff */
[----:B------:R-:W-:Y:S01]  /*1e30*/  IMAD.WIDE R8, R8, 0x80, R6 ;  /* 0x0000008008087825 */ /* 0x000fe200078e0206 */
[----:B------:R-:W-:Y:S02]  /*1e40*/  LOP3.LUT R3, R4, 0x1c0, RZ, 0xc0, !PT ;  /* 0x000001c004037812 */ /* 0x000fe400078ec0ff */
[----:B------:R-:W-:-:S02]  /*1e50*/  ISETP.GT.U32.AND P5, PT, R11, R2, PT ;  /* 0x000000020b00720c */ /* 0x000fc40003fa4070 */
[----:B------:R-:W-:Y:S02]  /*1e60*/  LOP3.LUT R4, R3, 0x38, R136, 0xf8, !PT ;  /* 0x0000003803047812 */ /* 0x000fe400078ef888 */
[----:B------:R-:W-:Y:S01]  /*1e70*/  SHF.R.U32.HI R3, RZ, 0x3, R3 ;  /* 0x00000003ff037819 */ /* 0x000fe20000011603 */
[----:B------:R-:W-:Y:S08]  /*1e80*/  @P1 BRA `(.L_x_663) ;  /* 0x0000000000301947 */ /* 0x000ff00003800000 */
        /* <DEDUP_REMOVED lines=12> */
.L_x_663:
[----:B------:R-:W-:Y:S01]  /*1f50*/  LOP3.LUT R5, R25, 0xfffffff0, RZ, 0xc0, !PT ;  /* 0xfffffff019057812 */ /* 0x000fe200078ec0ff */
[----:B------:R-:W-:Y:S01]  /*1f60*/  @UP1 UIADD3 UR13, UR12, UR6, URZ ;  /* 0x000000060c0d1290 */ /* 0x000fe2000fffe03f */
[----:B------:R-:W-:Y:S01]  /*1f70*/  @!P5 IMAD.IADD R2, R2, 0x1, -R11 ;  /* 0x000000010202d824 */ /* 0x000fe200078e0a0b */
[----:B------:R-:W-:Y:S01]  /*1f80*/  LOP3.LUT R12, R4, R3, RZ, 0x3c, !PT ;  /* 0x00000003040c7212 */ /* 0x000fe200078e3cff */
[----:B------:R-:W-:Y:S01]  /*1f90*/  @UP1 ULDC.64 UR6, c[0x0][0x250] ;  /* 0x0000940000061ab9 */ /* 0x000fe20000000a00 */
[----:B------:R-:W-:Y:S01]  /*1fa0*/  IMAD.IADD R4, R162, 0x1, -R5 ;  /* 0x00000001a2047824 */ /* 0x000fe200078e0a05 */
[----:B------:R-:W-:Y:S01]  /*1fb0*/  @UP1 UIMAD.WIDE.U32 UR30, UR13, UR6, URZ ;  /* 0x000000060d1e12a5 */ /* 0x000fe2000f8e003f */
[----:B------:R-:W-:Y:S01]  /*1fc0*/  LOP3.LUT R10, R14, UR26, RZ, 0x3c, !PT ;  /* 0x0000001a0e0a7c12 */ /* 0x000fe2000f8e3cff */
[----:B------:R-:W-:Y:S01]  /*1fd0*/  @UP1 UIMAD UR13, UR13, UR7, URZ ;  /* 0x000000070d0d12a4 */ /* 0x000fe2000f8e023f */
[----:B------:R-:W-:Y:S01]  /*1fe0*/  ISETP.GE.U32.AND P6, PT, R2, R11, PT ;  /* 0x0000000b0200720c */ /* 0x000fe20003fc6070 */
[----:B------:R-:W-:Y:S01]  /*1ff0*/  USHF.R.S32.HI UR27, URZ, 0x1f, UR26 ;  /* 0x0000001f3f1b7899 */ /* 0x000fe2000801141a */
[----:B------:R-:W-:Y:S01]  /*2000*/  SHF.R.S32.HI R2, RZ, 0x1f, R4 ;  /* 0x0000001fff027819 */ /* 0x000fe20000011404 */
[----:B------:R-:W-:Y:S01]  /*2010*/  @UP1 UIADD3 UR13, UR31, UR13, URZ ;  /* 0x0000000d1f0d1290 */ /* 0x000fe2000fffe03f */
[----:B------:R-:W-:Y:S01]  /*2020*/  ISETP.GE.AND P2, PT, R10, RZ, PT ;  /* 0x000000ff0a00720c */ /* 0x000fe20003f46270 */
[----:B------:R-:W-:Y:S01]  /*2030*/  @!P5 VIADD R0, R0, 0x1 ;  /* 0x000000010000d836 */ /* 0x000fe20000000000 */
[----:B------:R-:W-:-:S02]  /*2040*/  ISETP.NE.AND P5, PT, R14, RZ, PT ;  /* 0x000000ff0e00720c */ /* 0x000fc40003fa5270 */
[----:B------:R-:W-:Y:S02]  /*2050*/  SHF.R.S32.HI R137, RZ, 0x1f, R136 ;  /* 0x0000001fff897819 */ /* 0x000fe40000011488 */
[----:B------:R-:W-:Y:S02]  /*2060*/  LEA.HI R10, R26, R162, RZ, 0x6 ;  /* 0x000000a21a0a7211 */ /* 0x000fe400078f30ff */
[----:B------:R-:W-:Y:S01]  /*2070*/  LEA.HI R23, R2, R4, RZ, 0x3 ;  /* 0x0000000402177211 */ /* 0x000fe200078f18ff */
        /* <DEDUP_REMOVED lines=13> */
.L_x_664:
[----:B------:R-:W-:Y:S01]  /*2150*/  IMAD R5, R7, UR8, RZ ;  /* 0x0000000807057c24 */ /* 0x000fe2000f8e02ff */
[----:B------:R-:W-:Y:S01]  /*2160*/  LOP3.LUT R11, R23, 0xfffffff8, RZ, 0xc0, !PT ;  /* 0xfffffff8170b7812 */ /* 0x000fe200078ec0ff */
[----:B------:R-:W-:Y:S01]  /*2170*/  IMAD.WIDE.U32 R2, R6, UR8, R136 ;  /* 0x0000000806027c25 */ /* 0x000fe2000f8e0088 */
[----:B------:R-:W-:Y:S01]  /*2180*/  ULDC.64 UR4, c[0x0][0x258] ;  /* 0x0000960000047ab9 */ /* 0x000fe20000000a00 */
[----:B------:R-:W-:Y:S01]  /*2190*/  BSSY B0, `(.L_x_665) ;  /* 0x000004b000007945 */ /* 0x000fe20003800000 */
[----:B------:R-:W-:Y:S01]  /*21a0*/  UIMAD UR27, UR27, UR4, URZ ;  /* 0x000000041b1b72a4 */ /* 0x000fe2000f8e023f */
[----:B------:R-:W-:Y:S01]  /*21b0*/  IMAD.SHL.U32 R13, R10, 0x8, RZ ;  /* 0x000000080a0d7824 */ /* 0x000fe200078e00ff */
[----:B------:R-:W-:Y:S01]  /*21c0*/  IADD3 R10, P1, R2, UR32, RZ ;  /* 0x00000020020a7c10 */ /* 0x000fe2000ff3e0ff */
[----:B------:R-:W-:Y:S01]  /*21d0*/  IMAD R5, R6, UR9, R5 ;  /* 0x0000000906057c24 */ /* 0x000fe2000f8e0205 */
[----:B------:R-:W-:Y:S01]  /*21e0*/  UIMAD UR5, UR26, UR5, UR27 ;  /* 0x000000051a0572a4 */ /* 0x000fe2000f8e021b */
[----:B------:R-:W-:Y:S01]  /*21f0*/  IMAD.IADD R21, R4, 0x1, -R11 ;  /* 0x0000000104157824 */ /* 0x000fe200078e0a0b */
[----:B------:R-:W-:Y:S01]  /*2200*/  LOP3.LUT R12, R12, 0xfffffe00, R13, 0xf8, !PT ;  /* 0xfffffe000c0c7812 */ /* 0x000fe200078ef80d */
[----:B------:R-:W-:Y:S01]  /*2210*/  @P6 VIADD R0, R0, 0x1 ;  /* 0x0000000100006836 */ /* 0x000fe20000000000 */
[----:B------:R-:W-:Y:S01]  /*2220*/  IADD3.X R11, R3, UR29, R5, P1, !PT ;  /* 0x0000001d030b7c10 */ /* 0x000fe20008ffe405 */
[C---:B------:R-:W-:Y:S01]  /*2230*/  IMAD.WIDE.U32 R2, R6.reuse, UR6, R136 ;  /* 0x0000000606027c25 */ /* 0x040fe2000f8e0088 */
[----:B------:R-:W1:Y:S01]  /*2240*/  S2UR UR29, SR_CgaCtaId ;  /* 0x00000000001d79c3 */ /* 0x000e620000008800 */
[----:B------:R-:W-:-:S02]  /*2250*/  ISETP.GE.AND P6, PT, R6, UR14, PT ;  /* 0x0000000e06007c0c */ /* 0x000fc4000bfc6270 */
[----:B------:R-:W-:Y:S01]  /*2260*/  IMAD R4, R7, UR6, RZ ;  /* 0x0000000607047c24 */ /* 0x000fe2000f8e02ff */
[----:B------:R-:W-:Y:S01]  /*2270*/  @!P2 IADD3 R0, -R0, RZ, RZ ;  /* 0x000000ff0000a210 */ /* 0x000fe20007ffe1ff */
[----:B------:R-:W-:Y:S01]  /*2280*/  VIADD R165, R136, 0x40 ;  /* 0x0000004088a57836 */ /* 0x000fe20000000000 */
[----:B------:R-:W-:Y:S01]  /*2290*/  IADD3 R2, P2, R2, UR30, RZ ;  /* 0x0000001e02027c10 */ /* 0x000fe2000ff5e0ff */
[C---:B------:R-:W-:Y:S01]  /*22a0*/  IMAD R5, R6.reuse, UR7, R4 ;  /* 0x0000000706057c24 */ /* 0x040fe2000f8e0204 */
[----:B------:R-:W-:Y:S01]  /*22b0*/  @!P5 LOP3.LUT R0, RZ, R14, RZ, 0x33, !PT ;  /* 0x0000000eff00d212 */ /* 0x000fe200078e33ff */
[----:B------:R-:W-:Y:S01]  /*22c0*/  VIADD R18, R6, 0x10 ;  /* 0x0000001006127836 */ /* 0x000fe20000000000 */
[----:B------:R-:W-:Y:S02]  /*22d0*/  IADD3 R14, P1, R136, UR28, RZ ;  /* 0x0000001c880e7c10 */ /* 0x000fe4000ff3e0ff */
[----:B------:R-:W-:Y:S01]  /*22e0*/  IADD3.X R3, R3, UR13, R5, P2, !PT ;  /* 0x0000000d03037c10 */ /* 0x000fe200097fe405 */
[----:B------:R-:W-:Y:S01]  /*22f0*/  ULDC.64 UR12, c[0x0][0x260] ;  /* 0x00009800000c7ab9 */ /* 0x000fe20000000a00 */
[----:B------:R-:W-:Y:S01]  /*2300*/  IADD3.X R15, R137, UR10, RZ, P1, !PT ;  /* 0x0000000a890f7c10 */ /* 0x000fe20008ffe4ff */
[----:B------:R-:W-:Y:S01]  /*2310*/  ULDC.64 UR10, c[0x0][0x268] ;  /* 0x00009a00000a7ab9 */ /* 0x000fe20000000a00 */
[----:B------:R-:W-:Y:S01]  /*2320*/  IMAD.WIDE.U32 R30, R0, UR12, R10 ;  /* 0x0000000c001e7c25 */ /* 0x000fe2000f8e000a */
[----:B------:R-:W-:-:S02]  /*2330*/  SHF.R.S32.HI R4, RZ, 0x1f, R0 ;  /* 0x0000001fff047819 */ /* 0x000fc40000011400 */
[----:B------:R-:W-:Y:S01]  /*2340*/  MOV R13, UR4 ;  /* 0x00000004000d7c02 */ /* 0x000fe20008000f00 */
[----:B------:R-:W-:Y:S01]  /*2350*/  IMAD.WIDE.U32 R28, R0, UR10, R2 ;  /* 0x0000000a001c7c25 */ /* 0x000fe2000f8e0002 */
[----:B------:R2:W-:Y:S01]  /*2360*/  STL.64 [R1+0x68], R30 ;  /* 0x0000681e01007387 */ /* 0x0005e20000100a00 */
[----:B------:R-:W-:Y:S01]  /*2370*/  ISETP.GE.AND P5, PT, R18, UR14, PT ;  /* 0x0000000e12007c0c */ /* 0x000fe2000bfa6270 */
[----:B------:R-:W-:Y:S01]  /*2380*/  UMOV UR4, 0x400 ;  /* 0x0000040000047882 */ /* 0x000fe20000000000 */
[C---:B------:R-:W-:Y:S01]  /*2390*/  IMAD R5, R4.reuse, UR12, RZ ;  /* 0x0000000c04057c24 */ /* 0x040fe2000f8e02ff */
[----:B------:R2:W-:Y:S01]  /*23a0*/  STL.64 [R1+0x78], R28 ;  /* 0x0000781c01007387 */ /* 0x0005e20000100a00 */
[----:B------:R-:W-:Y:S01]  /*23b0*/  IMAD R4, R4, UR10, RZ ;  /* 0x0000000a04047c24 */ /* 0x000fe2000f8e02ff */
[----:B-1----:R-:W-:Y:S01]  /*23c0*/  ULEA UR4, UR29, UR4, 0x18 ;  /* 0x000000041d047291 */ /* 0x002fe2000f8ec03f */
[----:B------:R-:W-:Y:S01]  /*23d0*/  IMAD.WIDE.U32 R14, R13, UR26, R14 ;  /* 0x0000001a0d0e7c25 */ /* 0x000fe2000f8e000e */
[----:B------:R2:W-:Y:S01]  /*23e0*/  STL [R1+0x34], R165 ;  /* 0x000034a501007387 */ /* 0x0005e20000100800 */
[----:B------:R-:W-:-:S02]  /*23f0*/  R2P PR, R21, 0x6 ;  /* 0x0000000615007804 */ /* 0x000fc40000000000 */
[C---:B------:R-:W-:Y:S01]  /*2400*/  IMAD R24, R0.reuse, UR11, R4 ;  /* 0x0000000b00187c24 */ /* 0x040fe2000f8e0204 */
[----:B------:R-:W-:Y:S01]  /*2410*/  MOV R4, 0x10 ;  /* 0x0000001000047802 */ /* 0x000fe20000000f00 */
[----:B------:R-:W-:Y:S01]  /*2420*/  IMAD.MOV.U32 R2, RZ, RZ, 0x20 ;  /* 0x00000020ff027424 */ /* 0x000fe200078e00ff */
[----:B------:R-:W-:Y:S01]  /*2430*/  IADD3 R11, R15, UR5, RZ ;  /* 0x000000050f0b7c10 */ /* 0x000fe2000fffe0ff */
[----:B------:R-:W-:Y:S01]  /*2440*/  IMAD R22, R0, UR13, R5 ;  /* 0x0000000d00167c24 */ /* 0x000fe2000f8e0205 */
[----:B------:R-:W-:Y:S02]  /*2450*/  IADD3 R19, R6, 0x20, RZ ;  /* 0x0000002006137810 */ /* 0x000fe40007ffe0ff */
[----:B------:R-:W-:Y:S02]  /*2460*/  SEL R4, R4, 0xfffffff0, !P1 ;  /* 0xfffffff004047807 */ /* 0x000fe40004800000 */
[----:B------:R-:W-:Y:S02]  /*2470*/  SEL R2, R2, 0xffffffe0, !P2 ;  /* 0xffffffe002027807 */ /* 0x000fe40005000000 */
[----:B------:R-:W-:Y:S01]  /*2480*/  LEA R243, R12, UR4, 0x1 ;  /* 0x000000040cf37c11 */ /* 0x000fe2000f8e08ff */
        /* <DEDUP_REMOVED lines=27> */
.L_x_666:
[----:B------:R-:W-:Y:S05]  /*2640*/  BSYNC B0 ;  /* 0x0000000000007941 */ /* 0x000fea0003800000 */
.L_x_665:
[----:B------:R-:W-:Y:S01]  /*2650*/  BSSY B0, `(.L_x_667) ;  /* 0x0000021000007945 */ /* 0x000fe20003800000 */
[----:B------:R-:W-:Y:S02]  /*2660*/  ISETP.GE.AND P1, PT, R19, UR14, PT ;  /* 0x0000000e13007c0c */ /* 0x000fe4000bf26270 */
[----:B------:R-:W-:Y:S01]  /*2670*/  IADD3 R20, R6, 0x30, RZ ;  /* 0x0000003006147810 */ /* 0x000fe20007ffe0ff */
        /* <DEDUP_REMOVED lines=30> */
.L_x_668:
[----:B------:R-:W-:Y:S05]  /*2860*/  BSYNC B0 ;  /* 0x0000000000007941 */ /* 0x000fea0003800000 */
.L_x_667:
[----:B------:R-:W-:Y:S01]  /*2870*/  UIADD3 UR12, UR19, -0x1, URZ ;  /* 0xffffffff130c7890 */ /* 0x000fe2000fffe03f */
        /* <DEDUP_REMOVED lines=33> */
.L_x_670:
[----:B------:R-:W-:Y:S05]  /*2a90*/  BSYNC B0 ;  /* 0x0000000000007941 */ /* 0x000fea0003800000 */
.L_x_669:
[----:B------:R-:W-:Y:S01]  /*2aa0*/  UIMAD UR5, UR12, -0x40, UR25 ;  /* 0xffffffc00c0578a4 */ /* 0x000fe2000f8e0219 */
[----:B------:R-:W-:Y:S01]  /*2ab0*/  BSSY B0, `(.L_x_671) ;  /* 0x0000020000007945 */ /* 0x000fe20003800000 */
[----:B------:R-:W-:-:S03]  /*2ac0*/  ISETP.GE.AND P1, PT, R5, UR14, PT ;  /* 0x0000000e05007c0c */ /* 0x000fc6000bf26270 */
[----:B------:R-:W-:Y:S10]  /*2ad0*/  @P2 BRA `(.L_x_672) ;  /* 0x0000000000742947 */ /* 0x000ff40003800000 */
        /* <DEDUP_REMOVED lines=29> */
.L_x_672:
[----:B------:R-:W-:Y:S05]  /*2cb0*/  BSYNC B0 ;  /* 0x0000000000007941 */ /* 0x000fea0003800000 */
.L_x_671:
        /* <DEDUP_REMOVED lines=32> */
.L_x_674:
[----:B------:R-:W-:Y:S05]  /*2ec0*/  BSYNC B0 ;  /* 0x0000000000007941 */ /* 0x000fea0003800000 */
.L_x_673:
[----:B------:R-:W-:Y:S01]  /*2ed0*/  USHF.R.S32.HI UR13, URZ, 0x1f, UR12 ;  /* 0x0000001f3f0d7899 */ /* 0x000fe2000801140c */
        /* <DEDUP_REMOVED lines=32> */
.L_x_676:
[----:B------:R-:W-:Y:S05]  /*30e0*/  BSYNC B0 ;  /* 0x0000000000007941 */ /* 0x000fea0003800000 */
.L_x_675:
        /* <DEDUP_REMOVED lines=31> */
.L_x_678:
[----:B------:R-:W-:Y:S05]  /*32e0*/  BSYNC B0 ;  /* 0x0000000000007941 */ /* 0x000fea0003800000 */
.L_x_677:
[----:B------:R-:W-:Y:S01]  /*32f0*/  USHF.L.U32 UR26, UR8, 0x6, URZ ;  /* 0x00000006081a7899 */ /* 0x000fe2000800063f */
        /* <DEDUP_REMOVED lines=30> */
.L_x_680:
[----:B------:R-:W-:Y:S05]  /*34e0*/  BSYNC B0 ;  /* 0x0000000000007941 */ /* 0x000fea0003800000 */
.L_x_679:
[----:B------:R-:W-:Y:S01]  /*34f0*/  IMAD.IADD R167, R31, 0x1, R22 ;  /* 0x000000011fa77824 */ /* 0x000fe200078e0216 */
[----:B------:R-:W-:Y:S01]  /*3500*/  MOV R166, R30 ;  /* 0x0000001e00a67202 */ /* 0x000fe20000000f00 */
[----:B------:R-:W-:Y:S01]  /*3510*/  USHF.L.U64.HI UR27, UR8, 0x6, UR9 ;  /* 0x00000006081b7899 */ /* 0x000fe20008010209 */
[----:B------:R-:W-:Y:S01]  /*3520*/  ISETP.GE.AND P1, PT, R6, UR5, PT ;  /* 0x0000000506007c0c */ /* 0x000fe2000bf26270 */
[----:B------:R-:W-:Y:S01]  /*3530*/  IMAD.U32 R164, RZ, RZ, UR26 ;  /* 0x0000001affa47e24 */ /* 0x000fe2000f8e00ff */
[----:B------:R-:W-:Y:S01]  /*3540*/  BSSY B0, `(.L_x_681) ;  /* 0x000001e000007945 */ /* 0x000fe20003800000 */
[----:B------:R2:W-:Y:S01]  /*3550*/  STL.64 [R1+0x60], R166 ;  /* 0x000060a601007387 */ /* 0x0005e20000100a00 */
[----:B------:R-:W-:Y:S01]  /*3560*/  UIMAD UR10, UR27, UR12, URZ ;  /* 0x0000000c1b0a72a4 */ /* 0x000fe2000f8e023f */
[----:B-1----:R-:W-:Y:S01]  /*3570*/  IMAD.WIDE.U32 R8, R164, UR12, R166 ;  /* 0x0000000ca4087c25 */ /* 0x002fe2000f8e00a6 */
[C---:B------:R-:W-:Y:S02]  /*3580*/  ISETP.GE.AND P0, PT, R19.reuse, UR5, PT ;  /* 0x0000000513007c0c */ /* 0x040fe4000bf06270 */
[----:B------:R-:W-:Y:S01]  /*3590*/  UIMAD UR10, UR13, UR26, UR10 ;  /* 0x0000001a0d0a72a4 */ /* 0x000fe2000f8e020a */
[----:B------:R-:W-:-:S02]  /*35a0*/  ISETP.GE.AND P3, PT, R19, UR5, PT ;  /* 0x0000000513007c0c */ /* 0x000fc4000bf66270 */
[----:B------:R-:W-:-:S03]  /*35b0*/  SHF.R.S32.HI R10, RZ, 0x4, R25 ;  /* 0x00000004ff0a7819 */ /* 0x000fc60000011419 */
[----:B------:R-:W-:Y:S01]  /*35c0*/  VIADD R11, R9, UR10 ;  /* 0x0000000a090b7c36 */ /* 0x000fe20008000000 */
[----:B------:R-:W-:Y:S07]  /*35d0*/  @P1 BRA `(.L_x_682) ;  /* 0x0000000000501947 */ /* 0x000fee0003800000 */
        /* <DEDUP_REMOVED lines=20> */
.L_x_682:
[----:B------:R-:W-:Y:S05]  /*3720*/  BSYNC B0 ;  /* 0x0000000000007941 */ /* 0x000fea0003800000 */
.L_x_681:
[----:B------:R-:W-:Y:S01]  /*3730*/  USHF.L.U64.HI UR28, UR8, 0x4, UR9 ;  /* 0x00000004081c7899 */ /* 0x000fe20008010209 */
[----:B------:R-:W-:Y:S01]  /*3740*/  BSSY B0, `(.L_x_683) ;  /* 0x000001a000007945 */ /* 0x000fe20003800000 */
[----:B------:R-:W-:Y:S01]  /*3750*/  USHF.L.U32 UR29, UR8, 0x4, URZ ;  /* 0x00000004081d7899 */ /* 0x000fe2000800063f */
[----:B------:R-:W-:Y:S02]  /*3760*/  LEA.HI R5, R25, R10, RZ, 0x1 ;  /* 0x0000000a19057211 */ /* 0x000fe400078f08ff */
        /* <DEDUP_REMOVED lines=23> */
.L_x_684:
[----:B------:R-:W-:Y:S05]  /*38e0*/  BSYNC B0 ;  /* 0x0000000000007941 */ /* 0x000fea0003800000 */
.L_x_683:
[----:B------:R-:W-:Y:S01]  /*38f0*/  LOP3.LUT R5, R5, 0xfffffffe, RZ, 0xc0, !PT ;  /* 0xfffffffe05057812 */ /* 0x000fe200078ec0ff */
[----:B------:R-:W-:Y:S01]  /*3900*/  IMAD.SHL.U32 R14, R36, 0x40, RZ ;  /* 0x00000040240e7824 */ /* 0x000fe200078e00ff */
[----:B------:R-:W-:Y:S01]  /*3910*/  BSSY B0, `(.L_x_685) ;  /* 0x0000020000007945 */ /* 0x000fe20003800000 */
[C---:B------:R-:W-:Y:S01]  /*3920*/  ISETP.GE.AND P5, PT, R6.reuse, UR5, PT ;  /* 0x0000000506007c0c */ /* 0x040fe2000bfa6270 */
[----:B---34-:R-:W-:Y:S01]  /*3930*/  IMAD.SHL.U32 R16, R6, 0x8, RZ ;  /* 0x0000000806107824 */ /* 0x018fe200078e00ff */
[----:B------:R-:W-:Y:S01]  /*3940*/  ISETP.GE.AND P6, PT, R20, UR5, PT ;  /* 0x0000000514007c0c */ /* 0x000fe2000bfc6270 */
[----:B------:R-:W-:Y:S01]  /*3950*/  IMAD.IADD R15, R10, 0x1, -R5 ;  /* 0x000000010a0f7824 */ /* 0x000fe200078e0a05 */
[----:B------:R-:W-:Y:S01]  /*3960*/  LOP3.LUT R14, R14, 0x1c0, RZ, 0xc0, !PT ;  /* 0x000001c00e0e7812 */ /* 0x000fe200078ec0ff */
[----:B------:R-:W-:Y:S10]  /*3970*/  @P0 BRA `(.L_x_686) ;  /* 0x0000000000640947 */ /* 0x000ff40003800000 */
[----:B------:R-:W-:Y:S01]  /*3980*/  ULDC UR10, c[0x0][0x2d0] ;  /* 0x0000b400000a7ab9 */ /* 0x000fe20000000800 */
[----:B------:R-:W-:Y:S01]  /*3990*/  IMAD.U32 R0, RZ, RZ, UR8 ;  /* 0x00000008ff007e24 */ /* 0x000fe2000f8e00ff */
[----:B------:R-:W-:Y:S01]  /*39a0*/  ISETP.GE.AND P1, PT, R136, UR10, PT ;  /* 0x0000000a88007c0c */ /* 0x000fe2000bf26270 */
[----:B------:R-:W-:Y:S01]  /*39b0*/  IMAD.U32 R5, RZ, RZ, UR8 ;  /* 0x00000008ff057e24 */ /* 0x000fe2000f8e00ff */
[----:B------:R-:W-:Y:S01]  /*39c0*/  ISETP.GE.AND P0, PT, R165, UR10, PT ;  /* 0x0000000aa5007c0c */ /* 0x000fe2000bf06270 */
[----:B------:R-:W-:Y:S01]  /*39d0*/  IMAD.U32 R3, RZ, RZ, UR9 ;  /* 0x00000009ff037e24 */ /* 0x000fe2000f8e00ff */
[----:B------:R-:W-:-:S04]  /*39e0*/  LEA R0, P2, R0, R8, 0x5 ;  /* 0x0000000800007211 */ /* 0x000fc800078428ff */
[----:B------:R-:W-:-:S05]  /*39f0*/  LEA.HI.X R3, R5, R11, R3, 0x5, P2 ;  /* 0x0000000b05037211 */ /* 0x000fca00010f2c03 */
[----:B------:R-:W3:Y:S01]  /*3a00*/  @!P1 LDC.64 R6, c[0x0][0x218] ;  /* 0x00008600ff069b82 */ /* 0x000ee20000000a00 */
[----:B------:R4:W-:Y:S01]  /*3a10*/  @P1 STS.128 [R243+0x9000], RZ ;  /* 0x009000fff3001388 */ /* 0x0009e20000000c00 */
[----:B---3--:R-:W-:-:S04]  /*3a20*/  @!P1 LEA R6, P2, R0, R6, 0x1 ;  /* 0x0000000600069211 */ /* 0x008fc800078408ff */
        /* <DEDUP_REMOVED lines=14> */
.L_x_686:
[----:B------:R-:W-:Y:S05]  /*3b10*/  BSYNC B0 ;  /* 0x0000000000007941 */ /* 0x000fea0003800000 */
.L_x_685:
[----:B------:R-:W-:Y:S04]  /*3b20*/  BSSY B0, `(.L_x_687) ;  /* 0x000001b000007945 */ /* 0x000fe80003800000 */
[----:B------:R-:W-:Y:S05]  /*3b30*/  @P6 BRA `(.L_x_688) ;  /* 0x0000000000646947 */ /* 0x000fea0003800000 */
[----:B------:R-:W-:Y:S01]  /*3b40*/  ULDC UR10, c[0x0][0x2d0] ;  /* 0x0000b400000a7ab9 */ /* 0x000fe20000000800 */
[----:B---34-:R-:W-:Y:S01]  /*3b50*/  IMAD.U32 R6, RZ, RZ, UR8 ;  /* 0x00000008ff067e24 */ /* 0x018fe2000f8e00ff */
[----:B------:R-:W-:Y:S01]  /*3b60*/  ISETP.GE.AND P1, PT, R136, UR10, PT ;  /* 0x0000000a88007c0c */ /* 0x000fe2000bf26270 */
[----:B------:R-:W-:Y:S01]  /*3b70*/  IMAD.MOV.U32 R10, RZ, RZ, R8 ;  /* 0x000000ffff0a7224 */ /* 0x000fe200078e0008 */
[----:B------:R-:W-:Y:S01]  /*3b80*/  UIMAD UR11, UR9, 0x30, URZ ;  /* 0x00000030090b78a4 */ /* 0x000fe2000f8e023f */
[----:B------:R-:W-:Y:S02]  /*3b90*/  ISETP.GE.AND P0, PT, R165, UR10, PT ;  /* 0x0000000aa5007c0c */ /* 0x000fe4000bf06270 */
[----:B------:R-:W-:-:S04]  /*3ba0*/  IMAD.WIDE.U32 R6, R6, 0x30, R10 ;  /* 0x0000003006067825 */ /* 0x000fc800078e000a */
[----:B------:R-:W-:-:S04]  /*3bb0*/  VIADD R0, R7, UR11 ;  /* 0x0000000b07007c36 */ /* 0x000fc80008000000 */
[----:B-1----:R-:W1:Y:S01]  /*3bc0*/  @!P1 LDC.64 R12, c[0x0][0x218] ;  /* 0x00008600ff0c9b82 */ /* 0x002e620000000a00 */
        /* <DEDUP_REMOVED lines=16> */
.L_x_688:
[----:B------:R-:W-:Y:S05]  /*3cd0*/  BSYNC B0 ;  /* 0x0000000000007941 */ /* 0x000fea0003800000 */
.L_x_687:
[----:B------:R-:W0:Y:S01]  /*3ce0*/  LDGDEPBAR ;  /* 0x00000000000079af */ /* 0x000e220000000000 */
[----:B------:R-:W-:Y:S01]  /*3cf0*/  IMAD.SHL.U32 R0, R21, 0x40, RZ ;  /* 0x0000004015007824 */ /* 0x000fe200078e00ff */
[----:B------:R-:W-:Y:S01]  /*3d00*/  LOP3.LUT R3, R14, 0x8, R16, 0xf8, !PT ;  /* 0x000000080e037812 */ /* 0x000fe200078ef810 */
[----:B------:R-:W-:Y:S01]  /*3d10*/  IMAD.IADD R11, R29, 0x1, R24 ;  /* 0x000000011d0b7824 */ /* 0x000fe200078e0218 */
[----:B------:R-:W-:Y:S01]  /*3d20*/  SHF.R.U32.HI R5, RZ, 0x3, R14 ;  /* 0x00000003ff057819 */ /* 0x000fe2000001160e */
[----:B------:R-:W-:Y:S01]  /*3d30*/  IMAD.MOV.U32 R10, RZ, RZ, R28 ;  /* 0x000000ffff0a7224 */ /* 0x000fe200078e001c */
[----:B------:R-:W-:Y:S01]  /*3d40*/  LOP3.LUT R0, R0, 0x1c0, RZ, 0xc0, !PT ;  /* 0x000001c000007812 */ /* 0x000fe200078ec0ff */
[----:B---34-:R-:W-:Y:S01]  /*3d50*/  IMAD.SHL.U32 R6, R15, 0x8, RZ ;  /* 0x000000080f067824 */ /* 0x018fe200078e00ff */
[----:B------:R-:W-:Y:S01]  /*3d60*/  LOP3.LUT R3, R3, R5, RZ, 0x3c, !PT ;  /* 0x0000000503037212 */ /* 0x000fe200078e3cff */
[----:B------:R-:W-:Y:S01]  /*3d70*/  USHF.L.U64.HI UR30, UR6, 0x6, UR7 ;  /* 0x00000006061e7899 */ /* 0x000fe20008010207 */
[----:B------:R3:W-:Y:S01]  /*3d80*/  STL.64 [R1+0x70], R10 ;  /* 0x0000700a01007387 */ /* 0x0007e20000100a00 */
[----:B------:R-:W-:Y:S01]  /*3d90*/  SHF.R.U32.HI R5, RZ, 0x3, R0 ;  /* 0x00000003ff057819 */ /* 0x000fe20000011600 */
[----:B------:R-:W-:Y:S01]  /*3da0*/  IMAD.SHL.U32 R7, R23, 0x40, RZ ;  /* 0x0000004017077824 */ /* 0x000fe200078e00ff */
[----:B------:R-:W-:Y:S01]  /*3db0*/  LOP3.LUT R6, R0, 0x8, R6, 0xf8, !PT ;  /* 0x0000000800067812 */ /* 0x000fe200078ef806 */
[----:B------:R-:W-:Y:S01]  /*3dc0*/  USHF.L.U32 UR31, UR6, 0x6, URZ ;  /* 0x00000006061f7899 */ /* 0x000fe2000800063f */
[----:B------:R-:W-:Y:S01]  /*3dd0*/  LEA.HI R161, R26, R162, RZ, 0x5 ;  /* 0x000000a21aa17211 */ /* 0x000fe200078f28ff */
[----:B------:R-:W-:Y:S01]  /*3de0*/  UIMAD UR10, UR30, UR12, URZ ;  /* 0x0000000c1e0a72a4 */ /* 0x000fe2000f8e023f */
[----:B------:R-:W-:Y:S01]  /*3df0*/  LOP3.LUT R138, R6, R5, RZ, 0x3c, !PT ;  /* 0x00000005068a7212 */ /* 0x000fe200078e3cff */
[----:B------:R-:W-:Y:S01]  /*3e00*/  IMAD.U32 R6, RZ, RZ, UR12 ;  /* 0x0000000cff067e24 */ /* 0x000fe2000f8e00ff */
[----:B------:R-:W-:Y:S01]  /*3e10*/  SHF.R.S32.HI R160, RZ, 0x5, R161 ;  /* 0x00000005ffa07819 */ /* 0x000fe200000114a1 */
[----:B------:R-:W-:Y:S01]  /*3e20*/  UIMAD UR10, UR13, UR31, UR10 ;  /* 0x0000001f0d0a72a4 */ /* 0x000fe2000f8e020a */
[----:B------:R-:W-:Y:S01]  /*3e30*/  LOP3.LUT R139, R7, 0xfffffe00, RZ, 0xc0, !PT ;  /* 0xfffffe00078b7812 */ /* 0x000fe200078ec0ff */
[----:B------:R-:W-:Y:S01]  /*3e40*/  IMAD.WIDE.U32 R6, R6, UR31, R10 ;  /* 0x0000001f06067c25 */ /* 0x000fe2000f8e000a */
[----:B------:R-:W-:Y:S01]  /*3e50*/  BSSY B0, `(.L_x_689) ;  /* 0x0000020000007945 */ /* 0x000fe20003800000 */
[----:B------:R-:W-:-:S04]  /*3e60*/  DEPBAR.LE SB0, 0x0 ;  /* 0x000080000000791a */ /* 0x000fc80000000000 */
[----:B------:R-:W-:Y:S01]  /*3e70*/  BAR.SYNC.DEFER_BLOCKING 0x0 ;  /* 0x0000000000007b1d */ /* 0x000fe20000010000 */
[----:B------:R-:W-:Y:S01]  /*3e80*/  IMAD R0, R15, 0x200, R3 ;  /* 0x000002000f007824 */ /* 0x000fe200078e0203 */
[----:B------:R-:W-:Y:S01]  /*3e90*/  ISETP.GE.AND P0, PT, R20, UR5, PT ;  /* 0x0000000514007c0c */ /* 0x000fe2000bf06270 */
[----:B------:R-:W-:Y:S02]  /*3ea0*/  IMAD R3, R160, 0x400, R139 ;  /* 0x00000400a0037824 */ /* 0x000fe400078e028b */
[----:B-1----:R-:W-:Y:S01]  /*3eb0*/  VIADD R9, R7, UR10 ;  /* 0x0000000a07097c36 */ /* 0x002fe20008000000 */
[----:B------:R-:W-:Y:S01]  /*3ec0*/  LEA R224, R0, UR4, 0x1 ;  /* 0x0000000400e07c11 */ /* 0x000fe2000f8e08ff */
[----:B------:R-:W-:Y:S01]  /*3ed0*/  IMAD.IADD R3, R138, 0x1, R3 ;  /* 0x000000018a037824 */ /* 0x000fe200078e0203 */
[----:B------:R3:W-:Y:S04]  /*3ee0*/  @P5 STS.128 [R243+0xc000], RZ ;  /* 0x00c000fff3005388 */ /* 0x0007e80000000c00 */
[----:B------:R3:W-:Y:S01]  /*3ef0*/  @P5 STS.128 [R243+0xe000], RZ ;  /* 0x00e000fff3005388 */ /* 0x0007e20000000c00 */
[----:B------:R-:W-:Y:S05]  /*3f00*/  @P5 BRA `(.L_x_690) ;  /* 0x0000000000505947 */ /* 0x000fea0003800000 */
[----:B------:R-:W-:Y:S02]  /*3f10*/  ULDC UR10, c[0x0][0x2d0] ;  /* 0x0000b400000a7ab9 */ /* 0x000fe40000000800 */
[----:B------:R-:W-:Y:S02]  /*3f20*/  ISETP.GE.AND P2, PT, R136, UR10, PT ;  /* 0x0000000a88007c0c */ /* 0x000fe4000bf46270 */
[----:B------:R-:W-:-:S11]  /*3f30*/  ISETP.GE.AND P1, PT, R165, UR10, PT ;  /* 0x0000000aa5007c0c */ /* 0x000fd6000bf26270 */
[----:B---3--:R-:W1:Y:S01]  /*3f40*/  @!P2 LDC.64 R10, c[0x0][0x220] ;  /* 0x00008800ff0aab82 */ /* 0x008e620000000a00 */
        /* <DEDUP_REMOVED lines=16> */
.L_x_690:
[----:B------:R-:W-:Y:S05]  /*4050*/  BSYNC B0 ;  /* 0x0000000000007941 */ /* 0x000fea0003800000 */
.L_x_689:
[----:B------:R1:W-:Y:S01]  /*4060*/  @P4 STS.128 [R243+0xc800], RZ ;  /* 0x00c800fff3004388 */ /* 0x0003e20000000c00 */
[----:B------:R-:W-:Y:S01]  /*4070*/  USHF.L.U64.HI UR13, UR6, 0x4, UR7 ;  /* 0x00000004060d7899 */ /* 0x000fe20008010207 */
[----:B------:R-:W-:Y:S01]  /*4080*/  BSSY B0, `(.L_x_691) ;  /* 0x000001b000007945 */ /* 0x000fe20003800000 */
[----:B------:R-:W-:Y:S01]  /*4090*/  USHF.L.U32 UR32, UR6, 0x4, URZ ;  /* 0x0000000406207899 */ /* 0x000fe2000800063f */
[----:B------:R1:W-:Y:S01]  /*40a0*/  @P4 STS.128 [R243+0xe800], RZ ;  /* 0x00e800fff3004388 */ /* 0x0003e20000000c00 */
[----:B------:R-:W-:Y:S01]  /*40b0*/  LEA R231, R3, UR4, 0x1 ;  /* 0x0000000403e77c11 */ /* 0x000fe2000f8e08ff */
[----:B------:R-:W-:Y:S09]  /*40c0*/  @P4 BRA `(.L_x_692) ;  /* 0x0000000000584947 */ /* 0x000ff20003800000 */
[----:B------:R-:W-:Y:S01]  /*40d0*/  ULDC UR10, c[0x0][0x2d0] ;  /* 0x0000b400000a7ab9 */ /* 0x000fe20000000800 */
[----:B------:R-:W-:Y:S02]  /*40e0*/  IADD3 R0, P4, R6, UR32, RZ ;  /* 0x0000002006007c10 */ /* 0x000fe4000ff9e0ff */
[----:B------:R-:W-:Y:S02]  /*40f0*/  ISETP.GE.AND P2, PT, R136, UR10, PT ;  /* 0x0000000a88007c0c */ /* 0x000fe4000bf46270 */
[----:B------:R-:W-:Y:S02]  /*4100*/  ISETP.GE.AND P1, PT, R165, UR10, PT ;  /* 0x0000000aa5007c0c */ /* 0x000fe4000bf26270 */
[----:B------:R-:W-:-:S09]  /*4110*/  IADD3.X R3, R9, UR13, RZ, P4, !PT ;  /* 0x0000000d09037c10 */ /* 0x000fd2000a7fe4ff */
        /* <DEDUP_REMOVED lines=17> */
.L_x_692:
[----:B------:R-:W-:Y:S05]  /*4230*/  BSYNC B0 ;  /* 0x0000000000007941 */ /* 0x000fea0003800000 */
.L_x_691:
        /* <DEDUP_REMOVED lines=29> */
.L_x_694:
[----:B------:R-:W-:Y:S05]  /*4410*/  BSYNC B0 ;  /* 0x0000000000007941 */ /* 0x000fea0003800000 */
.L_x_693:
[----:B------:R1:W-:Y:S01]  /*4420*/  @P0 STS.128 [R243+0xd800], RZ ;  /* 0x00d800fff3000388 */ /* 0x0003e20000000c00 */
[----:B------:R-:W-:Y:S03]  /*4430*/  BSSY B0, `(.L_x_695) ;  /* 0x000001c000007945 */ /* 0x000fe60003800000 */
[----:B------:R1:W-:Y:S01]  /*4440*/  @P0 STS.128 [R243+0xf800], RZ ;  /* 0x00f800fff3000388 */ /* 0x0003e20000000c00 */
        /* <DEDUP_REMOVED lines=26> */
.L_x_696:
[----:B------:R-:W-:Y:S05]  /*45f0*/  BSYNC B0 ;  /* 0x0000000000007941 */ /* 0x000fea0003800000 */
.L_x_695:
[----:B-1-34-:R-:W-:Y:S01]  /*4600*/  LDSM.16.M88.4 R8, [R231+0x2000] ;  /* 0x00200000e708783b */ /* 0x01afe20000000200 */
[----:B------:R-:W-:Y:S01]  /*4610*/  R2P PR, R36, 0x6 ;  /* 0x0000000624007804 */ /* 0x000fe20000000000 */
[C---:B------:R-:W-:Y:S01]  /*4620*/  VIADD R0, R224.reuse, 0x8000 ;  /* 0x00008000e0007836 */ /* 0x040fe20000000000 */
[----:B------:R-:W-:Y:S01]  /*4630*/  UIADD3 UR5, UR25, 0x1, -UR18 ;  /* 0x0000000119057890 */ /* 0x000fe2000fffe812 */
[----:B------:R-:W1:Y:S01]  /*4640*/  LDSM.16.M88.4 R24, [R224+0x9800] ;  /* 0x00980000e018783b */ /* 0x000e620000000200 */
[----:B------:R-:W-:Y:S01]  /*4650*/  VIADD R235, R224, 0x8020 ;  /* 0x00008020e0eb7836 */ /* 0x000fe20000000000 */
[----:B------:R-:W-:Y:S01]  /*4660*/  LEA R6, R160, UR24, 0x4 ;  /* 0x00000018a0067c11 */ /* 0x000fe2000f8e20ff */
[--C-:B------:R-:W-:Y:S01]  /*4670*/  IMAD R232, R4, 0x2, R231.reuse ;  /* 0x0000000204e87824 */ /* 0x100fe200078e02e7 */
[----:B------:R-:W3:Y:S01]  /*4680*/  LDSM.16.M88.4 R12, [R231] ;  /* 0x00000000e70c783b */ /* 0x000ee20000000200 */
[C---:B------:R-:W-:Y:S01]  /*4690*/  IMAD R234, R2.reuse, 0x2, R231 ;  /* 0x0000000202ea7824 */ /* 0x040fe200078e02e7 */
[----:B------:R-:W-:Y:S01]  /*46a0*/  UIADD3 UR5, UR5, UR20, URZ ;  /* 0x0000001405057290 */ /* 0x000fe2000fffe03f */
[----:B------:R-:W-:Y:S01]  /*46b0*/  IMAD R233, R2, 0x2, R232 ;  /* 0x0000000202e97824 */ /* 0x000fe200078e02e8 */
[----:B------:R-:W4:Y:S01]  /*46c0*/  LDSM.16.M88.4 R20, [R224+0x8000] ;  /* 0x00800000e014783b */ /* 0x000f220000000200 */
[----:B------:R-:W-:Y:S01]  /*46d0*/  UIADD3 UR21, UR25, -UR21, -UR18 ;  /* 0x8000001519157290 */ /* 0x000fe2000fffe812 */
[----:B------:R-:W-:Y:S01]  /*46e0*/  @P1 VIADD R235, R0, 0xffffffe0 ;  /* 0xffffffe000eb1836 */ /* 0x000fe20000000000 */
[----:B------:R-:W-:Y:S01]  /*46f0*/  UISETP.GT.AND UP0, UPT, UR12, UR15, UPT ;  /* 0x0000000f0c00728c */ /* 0x000fe2000bf04270 */
[----:B--2---:R-:W2:Y:S01]  /*4700*/  LDSM.16.M88.4 R28, [R224+0x9000] ;  /* 0x00900000e01c783b */ /* 0x004ea20000000200 */
[----:B------:R-:W-:-:S02]  /*4710*/  IMAD.MOV.U32 R0, RZ, RZ, 0x40 ;  /* 0x00000040ff007424 */ /* 0x000fc400078e00ff */
[----:B------:R-:W-:Y:S01]  /*4720*/  IMAD.U32 R7, RZ, RZ, UR5 ;  /* 0x00000005ff077e24 */ /* 0x000fe2000f8e00ff */
[----:B------:R-:W5:Y:S01]  /*4730*/  LDSM.16.M88.4 R32, [R224+0x8800] ;  /* 0x00880000e020783b */ /* 0x000f620000000200 */
[C---:B------:R-:W-:Y:S01]  /*4740*/  VIADD R242, R235.reuse, 0x800 ;  /* 0x00000800ebf27836 */ /* 0x040fe20000000000 */
[----:B------:R-:W-:Y:S01]  /*4750*/  SEL R0, R0, 0xffffffc0, !P2 ;  /* 0xffffffc000007807 */ /* 0x000fe20005000000 */
[C---:B------:R-:W-:Y:S01]  /*4760*/  VIADD R241, R235.reuse, 0x1000 ;  /* 0x00001000ebf17836 */ /* 0x040fe20000000000 */
[----:B------:R-:W-:Y:S01]  /*4770*/  LDSM.16.M88.4 R16, [R232+0x2000] ;  /* 0x00200000e810783b */ /* 0x000fe20000000200 */
[----:B------:R-:W-:Y:S02]  /*4780*/  VIADD R240, R235, 0x1800 ;  /* 0x00001800ebf07836 */ /* 0x000fe40000000000 */
[----:B------:R-:W-:Y:S01]  /*4790*/  IMAD.IADD R230, R224, 0x1, R0 ;  /* 0x00000001e0e67824 */ /* 0x000fe200078e0200 */
[----:B------:R-:W5:Y:S01]  /*47a0*/  LDSM.16.M88.4 R60, [R235+0x1800] ;  /* 0x00180000eb3c783b */ /* 0x000f620000000200 */
[----:B------:R-:W-:Y:S01]  /*47b0*/  IMAD.IADD R229, R0, 0x1, R235 ;  /* 0x0000000100e57824 */ /* 0x000fe200078e02eb */
[----:B------:R-:W-:Y:S01]  /*47c0*/  LOP3.LUT R0, R161, 0xffffffe0, RZ, 0xc0, !PT ;  /* 0xffffffe0a1007812 */ /* 0x000fe200078ec0ff */
[C---:B------:R-:W-:Y:S01]  /*47d0*/  VIADD R239, R235.reuse, 0x2000 ;  /* 0x00002000ebef7836 */ /* 0x040fe20000000000 */
[----:B------:R-:W5:Y:S01]  /*47e0*/  LDSM.16.M88.4 R64, [R235+0x1000] ;  /* 0x00100000eb40783b */ /* 0x000f620000000200 */
[----:B------:R-:W-:-:S02]  /*47f0*/  VIADD R238, R235, 0x2800 ;  /* 0x00002800ebee7836 */ /* 0x000fc40000000000 */
[C---:B------:R-:W-:Y:S01]  /*4800*/  IMAD.IADD R0, R162.reuse, 0x1, -R0 ;  /* 0x00000001a2007824 */ /* 0x040fe200078e0a00 */
[----:B------:R-:W5:Y:S01]  /*4810*/  LDSM.16.M88.4 R52, [R235+0x800] ;  /* 0x00080000eb34783b */ /* 0x000f620000000200 */
[----:B------:R-:W-:Y:S02]  /*4820*/  IMAD.SHL.U32 R162, R162, 0x2, RZ ;  /* 0x00000002a2a27824 */ /* 0x000fe400078e00ff */
[C---:B------:R-:W-:Y:S01]  /*4830*/  VIADD R237, R235.reuse, 0x3000 ;  /* 0x00003000ebed7836 */ /* 0x040fe20000000000 */
[----:B------:R-:W5:Y:S01]  /*4840*/  LDSM.16.M88.4 R44, [R235] ;  /* 0x00000000eb2c783b */ /* 0x000f620000000200 */
[----:B------:R-:W-:Y:S01]  /*4850*/  SHF.R.S32.HI R3, RZ, 0x1f, R0 ;  /* 0x0000001fff037819 */ /* 0x000fe20000011400 */
[----:B------:R-:W-:Y:S01]  /*4860*/  VIADD R236, R235, 0x3800 ;  /* 0x00003800ebec7836 */ /* 0x000fe20000000000 */
[----:B------:R-:W-:Y:S01]  /*4870*/  LOP3.LUT R5, R162, 0x6, RZ, 0xc0, !PT ;  /* 0x00000006a2057812 */ /* 0x000fe200078ec0ff */
[-C--:B-1----:R-:W-:Y:S01]  /*4880*/  HMMA.16816.F32.BF16 R36, R8, R24.reuse, RZ ;  /* 0x000000180824723c */ /* 0x082fe200000418ff */
[----:B------:R-:W-:Y:S01]  /*4890*/  LEA.HI R0, R3, R0, RZ, 0x2 ;  /* 0x0000000003007211 */ /* 0x000fe200078f10ff */
[----:B------:R-:W-:Y:S01]  /*48a0*/  IMAD.U32 R3, RZ, RZ, UR12 ;  /* 0x0000000cff037e24 */ /* 0x000fe2000f8e00ff */
[----:B------:R-:W0:Y:S02]  /*48b0*/  LDGDEPBAR ;  /* 0x00000000000079af */ /* 0x000e240000000000 */
[----:B------:R-:W-:Y:S01]  /*48c0*/  SHF.R.S32.HI R0, RZ, 0x2, R0 ;  /* 0x00000002ff007819 */ /* 0x000fe20000011400 */
[----:B---3--:R-:W-:Y:S01]  /*48d0*/  HMMA.16816.F32.BF16 R80, R12, R24, RZ ;  /* 0x000000180c50723c */ /* 0x008fe200000418ff */
[----:B------:R-:W-:-:S03]  /*48e0*/  IMAD R3, R3, 0x40, R5 ;  /* 0x0000004003037824 */ /* 0x000fc600078e0205 */
[----:B------:R-:W-:Y:S01]  /*48f0*/  IMAD.IADD R6, R0, 0x1, R6 ;  /* 0x0000000100067824 */ /* 0x000fe200078e0206 */
[----:B------:R-:W-:Y:S01]  /*4900*/  LOP3.LUT R0, R138, R139, RZ, 0xfc, !PT ;  /* 0x0000008b8a007212 */ /* 0x000fe200078efcff */
[----:B----4-:R-:W-:Y:S01]  /*4910*/  HMMA.16816.F32.BF16 R92, R12, R20, RZ ;  /* 0x000000140c5c723c */ /* 0x010fe200000418ff */
[----:B------:R-:W-:Y:S02]  /*4920*/  VIADD R5, R3, 0x1 ;  /* 0x0000000103057836 */ /* 0x000fe40000000000 */
[----:B------:R-:W-:-:S03]  /*4930*/  VIADDMNMX R247, R6, UR21, RZ, !PT ;  /* 0x0000001506f77c46 */ /* 0x000fc6000f8001ff */
[C---:B------:R-:W-:Y:S06]  /*4940*/  HMMA.16816.F32.BF16 R76, R8.reuse, R20, RZ ;  /* 0x00000014084c723c */ /* 0x040fec00000418ff */
[-C--:B------:R-:W-:Y:S06]  /*4950*/  HMMA.16816.F32.BF16 R72, R8, R22.reuse, RZ ;  /* 0x000000160848723c */ /* 0x080fec00000418ff */
[----:B------:R-:W-:Y:S01]  /*4960*/  HMMA.16816.F32.BF16 R100, R12, R22, RZ ;  /* 0x000000160c64723c */ /* 0x000fe200000418ff */
[----:B------:R-:W1:Y:S05]  /*4970*/  LDSM.16.M88.4 R20, [R232] ;  /* 0x00000000e814783b */ /* 0x000e6a0000000200 */
[C---:B--2---:R-:W-:Y:S06]  /*4980*/  HMMA.16816.F32.BF16 R40, R8.reuse, R28, RZ ;  /* 0x0000001c0828723c */ /* 0x044fec00000418ff */
[C---:B-----5:R-:W-:Y:S06]  /*4990*/  HMMA.16816.F32.BF16 R56, R8.reuse, R32, RZ ;  /* 0x000000200838723c */ /* 0x060fec00000418ff */
        /* <DEDUP_REMOVED lines=9> */
[----:B------:R-:W-:Y:S01]  /*4a30*/  HMMA.16816.F32.BF16 R124, R12, R26, RZ ;  /* 0x0000001a0c7c723c */ /* 0x000fe200000418ff */
[----:B------:R-:W2:Y:S05]  /*4a40*/  LDSM.16.M88.4 R12, [R234+0x2000] ;  /* 0x00200000ea0c783b */ /* 0x000eaa0000000200 */
[C---:B------:R-:W-:Y:S01]  /*4a50*/  HMMA.16816.F32.BF16 R144, R16.reuse, R60, R36 ;  /* 0x0000003c1090723c */ /* 0x040fe20000041824 */
[----:B------:R-:W3:Y:S05]  /*4a60*/  LDSM.16.M88.4 R36, [R230+0x8800] ;  /* 0x00880000e624783b */ /* 0x000eea0000000200 */
[C---:B------:R-:W-:Y:S01]  /*4a70*/  HMMA.16816.F32.BF16 R112, R16.reuse, R64, R40 ;  /* 0x000000401070723c */ /* 0x040fe20000041828 */
[----:B------:R-:W4:Y:S05]  /*4a80*/  LDSM.16.M88.4 R40, [R230+0x8000] ;  /* 0x00800000e628783b */ /* 0x000f2a0000000200 */
[C---:B------:R-:W-:Y:S06]  /*4a90*/  HMMA.16816.F32.BF16 R24, R16.reuse, R54, R48 ;  /* 0x000000361018723c */ /* 0x040fec0000041830 */
[C---:B------:R-:W-:Y:S06]  /*4aa0*/  HMMA.16816.F32.BF16 R76, R16.reuse, R44, R76 ;  /* 0x0000002c104c723c */ /* 0x040fec000004184c */
[C---:B------:R-:W-:Y:S01]  /*4ab0*/  HMMA.16816.F32.BF16 R116, R16.reuse, R52, R56 ;  /* 0x000000341074723c */ /* 0x040fe20000041838 */
[----:B------:R-:W-:Y:S05]  /*4ac0*/  LDSM.16.M88.4 R56, [R229+0x800] ;  /* 0x00080000e538783b */ /* 0x000fea0000000200 */
[C---:B------:R-:W-:Y:S06]  /*4ad0*/  HMMA.16816.F32.BF16 R72, R16.reuse, R46, R72 ;  /* 0x0000002e1048723c */ /* 0x040fec0000041848 */
[C---:B------:R-:W-:Y:S01]  /*4ae0*/  HMMA.16816.F32.BF16 R48, R16.reuse, R66, R68 ;  /* 0x000000421030723c */ /* 0x040fe20000041844 */
[----:B------:R-:W-:Y:S05]  /*4af0*/  LDSM.16.M88.4 R68, [R229+0x1000] ;  /* 0x00100000e544783b */ /* 0x000fea0000000200 */
[----:B------:R-:W-:Y:S01]  /*4b00*/  HMMA.16816.F32.BF16 R108, R16, R62, R8 ;  /* 0x0000003e106c723c */ /* 0x000fe20000041808 */
[----:B------:R-:W5:Y:S04]  /*4b10*/  LDSM.16.M88.4 R16, [R234] ;  /* 0x00000000ea10783b */ /* 0x000f680000000200 */
[----:B------:R-:W-:Y:S01]  /*4b20*/  LDSM.16.M88.4 R8, [R233+0x2000] ;  /* 0x00200000e908783b */ /* 0x000fe20000000200 */
[C---:B-1----:R-:W-:Y:S03]  /*4b30*/  HMMA.16816.F32.BF16 R132, R20.reuse, R64, R84 ;  /* 0x000000401484723c */ /* 0x042fe60000041854 */
[----:B------:R-:W1:Y:S03]  /*4b40*/  LDSM.16.M88.4 R84, [R229+0x1800] ;  /* 0x00180000e554783b */ /* 0x000e660000000200 */
[C---:B------:R-:W-:Y:S06]  /*4b50*/  HMMA.16816.F32.BF16 R104, R20.reuse, R44, R92 ;  /* 0x0000002c1468723c */ /* 0x040fec000004185c */
[C---:B------:R-:W-:Y:S06]  /*4b60*/  HMMA.16816.F32.BF16 R120, R20.reuse, R52, R88 ;  /* 0x000000341478723c */ /* 0x040fec0000041858 */
[C---:B------:R-:W-:Y:S06]  /*4b70*/  HMMA.16816.F32.BF16 R140, R20.reuse, R60, R80 ;  /* 0x0000003c148c723c */ /* 0x040fec0000041850 */
[C---:B------:R-:W-:Y:S01]  /*4b80*/  HMMA.16816.F32.BF16 R100, R20.reuse, R46, R100 ;  /* 0x0000002e1464723c */ /* 0x040fe20000041864 */
[----:B------:R-:W1:Y:S05]  /*4b90*/  LDSM.16.M88.4 R44, [R229] ;  /* 0x00000000e52c783b */ /* 0x000e6a0000000200 */
[C---:B------:R-:W-:Y:S06]  /*4ba0*/  HMMA.16816.F32.BF16 R96, R20.reuse, R54, R96 ;  /* 0x000000361460723c */ /* 0x040fec0000041860 */
[C---:B------:R-:W-:Y:S06]  /*4bb0*/  HMMA.16816.F32.BF16 R92, R20.reuse, R66, R128 ;  /* 0x00000042145c723c */ /* 0x040fec0000041880 */
[----:B------:R-:W-:Y:S06]  /*4bc0*/  HMMA.16816.F32.BF16 R80, R20, R62, R124 ;  /* 0x0000003e1450723c */ /* 0x000fec000004187c */
[C---:B--2---:R-:W-:Y:S06]  /*4bd0*/  HMMA.16816.F32.BF16 R20, R12.reuse, R28, R144 ;  /* 0x0000001c0c14723c */ /* 0x044fec0000041890 */
[C---:B---3--:R-:W-:Y:S01]  /*4be0*/  HMMA.16816.F32.BF16 R60, R12.reuse, R38, R24 ;  /* 0x000000260c3c723c */ /* 0x048fe20000041818 */
[----:B------:R-:W2:Y:S05]  /*4bf0*/  LDSM.16.M88.4 R24, [R233] ;  /* 0x00000000e918783b */ /* 0x000eaa0000000200 */
[C---:B----4-:R-:W-:Y:S06]  /*4c00*/  HMMA.16816.F32.BF16 R76, R12.reuse, R40, R76 ;  /* 0x000000280c4c723c */ /* 0x050fec000004184c */
[----:B------:R-:W-:Y:S06]  /*4c10*/  HMMA.16816.F32.BF16 R72, R12, R42, R72 ;  /* 0x0000002a0c48723c */ /* 0x000fec0000041848 */
[----:B-----5:R-:W-:Y:S06]  /*4c20*/  HMMA.16816.F32.BF16 R88, R16, R40, R104 ;  /* 0x000000281058723c */ /* 0x020fec0000041868 */
[C---:B------:R-:W-:Y:S06]  /*4c30*/  HMMA.16816.F32.BF16 R64, R12.reuse, R36, R116 ;  /* 0x000000240c40723c */ /* 0x040fec0000041874 */
[C---:B------:R-:W-:Y:S06]  /*4c40*/  HMMA.16816.F32.BF16 R52, R12.reuse, R32, R112 ;  /* 0x000000200c34723c */ /* 0x040fec0000041870 */
[----:B------:R-:W-:Y:S06]  /*4c50*/  HMMA.16816.F32.BF16 R48, R12, R34, R48 ;  /* 0x000000220c30723c */ /* 0x000fec0000041830 */
[C---:B------:R-:W-:Y:S06]  /*4c60*/  HMMA.16816.F32.BF16 R104, R16.reuse, R36, R120 ;  /* 0x000000241068723c */ /* 0x040fec0000041878 */
[----:B------:R-:W-:Y:S06]  /*4c70*/  HMMA.16816.F32.BF16 R124, R16, R32, R132 ;  /* 0x00000020107c723c */ /* 0x000fec0000041884 */
[----:B------:R-:W-:Y:S06]  /*4c80*/  HMMA.16816.F32.BF16 R12, R12, R30, R108 ;  /* 0x0000001e0c0c723c */ /* 0x000fec000004186c */
[C---:B------:R-:W-:Y:S01]  /*4c90*/  HMMA.16816.F32.BF16 R116, R16.reuse, R38, R96 ;  /* 0x000000261074723c */ /* 0x040fe20000041860 */
[----:B------:R-:W-:Y:S05]  /*4ca0*/  LDSM.16.M88.4 R36, [R224+0xa800] ;  /* 0x00a80000e024783b */ /* 0x000fea0000000200 */
[C---:B------:R-:W-:Y:S01]  /*4cb0*/  HMMA.16816.F32.BF16 R112, R16.reuse, R34, R92 ;  /* 0x000000221070723c */ /* 0x040fe2000004185c */
[----:B------:R-:W-:Y:S05]  /*4cc0*/  LDSM.16.M88.4 R32, [R224+0xb000] ;  /* 0x00b00000e020783b */ /* 0x000fea0000000200 */
        /* <DEDUP_REMOVED lines=8> */
[C---:B------:R-:W-:Y:S06]  /*4d50*/  HMMA.16816.F32.BF16 R132, R8.reuse, R44, R76 ;  /* 0x0000002c0884723c */ /* 0x040fec000004184c */
[C---:B------:R-:W-:Y:S06]  /*4d60*/  HMMA.16816.F32.BF16 R128, R8.reuse, R46, R72 ;  /* 0x0000002e0880723c */ /* 0x040fec0000041848 */
[C---:B------:R-:W-:Y:S01]  /*4d70*/  HMMA.16816.F32.BF16 R152, R8.reuse, R68, R52 ;  /* 0x000000440898723c */ /* 0x040fe20000041834 */
[----:B------:R-:W-:Y:S05]  /*4d80*/  LDSM.16.M88.4 R52, [R235+0x3800] ;  /* 0x00380000eb34783b */ /* 0x000fea0000000200 */
[----:B------:R-:W-:Y:S01]  /*4d90*/  HMMA.16816.F32.BF16 R148, R8, R70, R48 ;  /* 0x000000460894723c */ /* 0x000fe20000041830 */
[----:B------:R-:W-:Y:S05]  /*4da0*/  LDSM.16.M88.4 R48, [R235+0x2000] ;  /* 0x00200000eb30783b */ /* 0x000fea0000000200 */
[C---:B--2---:R-:W-:Y:S06]  /*4db0*/  HMMA.16816.F32.BF16 R80, R24.reuse, R56, R104 ;  /* 0x000000381850723c */ /* 0x044fec0000041868 */
[----:B------:R-:W-:Y:S06]  /*4dc0*/  HMMA.16816.F32.BF16 R72, R24, R68, R124 ;  /* 0x000000441848723c */ /* 0x000fec000004187c */
[C---:B------:R-:W-:Y:S06]  /*4dd0*/  HMMA.16816.F32.BF16 R140, R8.reuse, R56, R64 ;  /* 0x00000038088c723c */ /* 0x040fec0000041840 */
[-C--:B------:R-:W-:Y:S06]  /*4de0*/  HMMA.16816.F32.BF16 R156, R8, R58.reuse, R60 ;  /* 0x0000003a089c723c */ /* 0x080fec000004183c */
[C---:B------:R-:W-:Y:S01]  /*4df0*/  HMMA.16816.F32.BF16 R76, R24.reuse, R58, R116 ;  /* 0x0000003a184c723c */ /* 0x040fe20000041874 */
[----:B------:R-:W-:Y:S05]  /*4e00*/  LDSM.16.M88.4 R56, [R235+0x3000] ;  /* 0x00300000eb38783b */ /* 0x000fea0000000200 */
[----:B------:R-:W-:Y:S06]  /*4e10*/  HMMA.16816.F32.BF16 R68, R24, R70, R112 ;  /* 0x000000461844723c */ /* 0x000fec0000041870 */
[----:B------:R-:W-:Y:S01]  /*4e20*/  HMMA.16816.F32.BF16 R96, R8, R86, R12 ;  /* 0x000000560860723c */ /* 0x000fe2000004180c */
[----:B------:R-:W2:Y:S04]  /*4e30*/  LDSM.16.M88.4 R8, [R232+0x6000] ;  /* 0x00600000e808783b */ /* 0x000ea80000000200 */
[----:B------:R-:W-:Y:S01]  /*4e40*/  LDSM.16.M88.4 R12, [R232+0x4000] ;  /* 0x00400000e80c783b */ /* 0x000fe20000000200 */
[C---:B------:R-:W-:Y:S06]  /*4e50*/  HMMA.16816.F32.BF16 R64, R24.reuse, R84, R120 ;  /* 0x000000541840723c */ /* 0x040fec0000041878 */
[C---:B------:R-:W-:Y:S06]  /*4e60*/  HMMA.16816.F32.BF16 R60, R24.reuse, R86, R108 ;  /* 0x00000056183c723c */ /* 0x040fec000004186c */
[C---:B------:R-:W-:Y:S06]  /*4e70*/  HMMA.16816.F32.BF16 R92, R24.reuse, R44, R88 ;  /* 0x0000002c185c723c */ /* 0x040fec0000041858 */
[----:B------:R-:W-:Y:S01]  /*4e80*/  HMMA.16816.F32.BF16 R88, R24, R46, R100 ;  /* 0x0000002e1858723c */ /* 0x000fe20000041864 */
[----:B------:R-:W3:Y:S05]  /*4e90*/  LDSM.16.M88.4 R44, [R235+0x2800] ;  /* 0x00280000eb2c783b */ /* 0x000eea0000000200 */
[----:B-1----:R-:W-:Y:S06]  /*4ea0*/  HMMA.16816.F32.BF16 R24, R20, R40, R132 ;  /* 0x000000281418723c */ /* 0x002fec0000041884 */
[----:B------:R-:W-:Y:S06]  /*4eb0*/  HMMA.16816.F32.BF16 R84, R16, R36, R80 ;  /* 0x000000241054723c */ /* 0x000fec0000041850 */
[----:B------:R-:W-:Y:S06]  /*4ec0*/  HMMA.16816.F32.BF16 R100, R20, R42, R128 ;  /* 0x0000002a1464723c */ /* 0x000fec0000041880 */
[C---:B------:R-:W-:Y:S06]  /*4ed0*/  HMMA.16816.F32.BF16 R108, R16.reuse, R38, R76 ;  /* 0x00000026106c723c */ /* 0x040fec000004184c */
[----:B------:R-:W-:Y:S06]  /*4ee0*/  HMMA.16816.F32.BF16 R80, R16, R34, R68 ;  /* 0x000000221050723c */ /* 0x000fec0000041844 */
        /* <DEDUP_REMOVED lines=12> */
[----:B------:R-:W-:Y:S05]  /*4fb0*/  LDSM.16.M88.4 R40, [R230+0xa800] ;  /* 0x00a80000e628783b */ /* 0x000fea0000000200 */
[----:B------:R-:W-:Y:S01]  /*4fc0*/  HMMA.16816.F32.BF16 R96, R16, R32, R72 ;  /* 0x000000201060723c */ /* 0x000fe20000041848 */
[----:B------:R-:W-:Y:S04]  /*4fd0*/  LDSM.16.M88.4 R32, [R229+0x2000] ;  /* 0x00200000e520783b */ /* 0x000fe80000000200 */
[----:B------:R-:W-:Y:S01]  /*4fe0*/  LDSM.16.M88.4 R16, [R233+0x4000] ;  /* 0x00400000e910783b */ /* 0x000fe20000000200 */
[C---:B--2---:R-:W-:Y:S03]  /*4ff0*/  HMMA.16816.F32.BF16 R64, R8.reuse, R48, R24 ;  /* 0x000000300840723c */ /* 0x044fe60000041818 */
[----:B------:R-:W2:Y:S03]  /*5000*/  LDSM.16.M88.4 R24, [R234+0x4000] ;  /* 0x00400000ea18783b */ /* 0x000ea60000000200 */
[C---:B------:R-:W-:Y:S06]  /*5010*/  HMMA.16816.F32.BF16 R72, R8.reuse, R50, R100 ;  /* 0x000000320848723c */ /* 0x040fec0000041864 */
[C---:B---3--:R-:W-:Y:S06]  /*5020*/  HMMA.16816.F32.BF16 R88, R8.reuse, R44, R116 ;  /* 0x0000002c0858723c */ /* 0x048fec0000041874 */
[C---:B------:R-:W-:Y:S06]  /*5030*/  HMMA.16816.F32.BF16 R128, R8.reuse, R46, R128 ;  /* 0x0000002e0880723c */ /* 0x040fec0000041880 */
[C---:B------:R-:W-:Y:S06]  /*5040*/  HMMA.16816.F32.BF16 R124, R8.reuse, R56, R124 ;  /* 0x00000038087c723c */ /* 0x040fec000004187c */
[C---:B------:R-:W-:Y:S06]  /*5050*/  HMMA.16816.F32.BF16 R120, R8.reuse, R58, R120 ;  /* 0x0000003a0878723c */ /* 0x040fec0000041878 */
[C---:B------:R-:W-:Y:S06]  /*5060*/  HMMA.16816.F32.BF16 R132, R8.reuse, R52, R132 ;  /* 0x000000340884723c */ /* 0x040fec0000041884 */
[----:B------:R-:W-:Y:S01]  /*5070*/  HMMA.16816.F32.BF16 R140, R8, R54, R112 ;  /* 0x00000036088c723c */ /* 0x000fe20000041870 */
[----:B------:R-:W3:Y:S05]  /*5080*/  LDSM.16.M88.4 R8, [R233+0x6000] ;  /* 0x00600000e908783b */ /* 0x000eea0000000200 */
        /* <DEDUP_REMOVED lines=8> */
[-C--:B-1----:R-:W-:Y:S06]  /*5110*/  HMMA.16816.F32.BF16 R12, R20, R28.reuse, R64 ;  /* 0x0000001c140c723c */ /* 0x082fec0000041840 */
[----:B--2---:R-:W-:Y:S06]  /*5120*/  HMMA.16816.F32.BF16 R36, R24, R28, R36 ;  /* 0x0000001c1824723c */ /* 0x004fec0000041824 */
[----:B------:R-:W-:Y:S01]  /*5130*/  HMMA.16816.F32.BF16 R44, R20, R30, R72 ;  /* 0x0000001e142c723c */ /* 0x000fe20000041848 */
[----:B------:R-:W-:-:S04]  /*5140*/  IADD3 R28, R7, 0x40, R6 ;  /* 0x00000040071c7810 */ /* 0x000fc80007ffe006 */
[----:B------:R-:W-:Y:S01]  /*5150*/  VIMNMX R249, R28, UR25, PT ;  /* 0x000000191cf97c48 */ /* 0x000fe2000bfe0100 */
[----:B------:R-:W-:Y:S01]  /*5160*/  HMMA.16816.F32.BF16 R60, R24, R30, R60 ;  /* 0x0000001e183c723c */ /* 0x000fe2000004183c */
[----:B------:R-:W-:Y:S02]  /*5170*/  LDSM.16.M88.4 R28, [R229+0x3000] ;  /* 0x00300000e51c783b */ /* 0x000fe40000000200 */
[-C--:B------:R-:W-:Y:S02]  /*5180*/  ISETP.GE.AND P0, PT, R5, R249.reuse, PT ;  /* 0x000000f90500720c */ /* 0x080fe40003f06270 */
[----:B------:R-:W-:Y:S01]  /*5190*/  ISETP.GE.AND P4, PT, R3, R249, PT ;  /* 0x000000f90300720c */ /* 0x000fe20003f86270 */
[----:B---3--:R-:W-:Y:S06]  /*51a0*/  HMMA.16816.F32.BF16 R52, R8, R32, R12 ;  /* 0x000000200834723c */ /* 0x008fec000004180c */
[----:B------:R-:W-:Y:S01]  /*51b0*/  HMMA.16816.F32.BF16 R68, R24, R40, R48 ;  /* 0x000000281844723c */ /* 0x000fe20000041830 */
[----:B------:R-:W-:-:S02]  /*51c0*/  IMAD.U32 R12, RZ, RZ, UR25 ;  /* 0x00000019ff0c7e24 */ /* 0x000fc4000f8e00ff */
[C---:B------:R-:W-:Y:S02]  /*51d0*/  VIADD R13, R6.reuse, 0x8 ;  /* 0x00000008060d7836 */ /* 0x040fe40000000000 */
[C---:B------:R-:W-:Y:S01]  /*51e0*/  VIADD R14, R6.reuse, 0x40 ;  /* 0x00000040060e7836 */ /* 0x040fe20000000000 */
[C---:B------:R-:W-:Y:S01]  /*51f0*/  VIADDMNMX R251, R6.reuse, UR5, R12, PT ;  /* 0x0000000506fb7c46 */ /* 0x040fe2000b80010c */
[----:B------:R-:W-:Y:S01]  /*5200*/  VIADD R15, R6, 0x48 ;  /* 0x00000048060f7836 */ /* 0x000fe20000000000 */
[----:B------:R-:W-:Y:S01]  /*5210*/  IADD3 R12, R7, 0x8, R6 ;  /* 0x00000008070c7810 */ /* 0x000fe20007ffe006 */
[----:B------:R-:W-:Y:S01]  /*5220*/  HMMA.16816.F32.BF16 R48, R16, R32, R36 ;  /* 0x000000201030723c */ /* 0x000fe20000041824 */
[----:B------:R-:W-:Y:S01]  /*5230*/  VIADDMNMX R246, R13, UR21, RZ, !PT ;  /* 0x000000150df67c46 */ /* 0x000fe2000f8001ff */
[----:B------:R-:W1:Y:S01]  /*5240*/  LDSM.16.M88.4 R36, [R229+0x2800] ;  /* 0x00280000e524783b */ /* 0x000e620000000200 */
[----:B------:R-:W-:Y:S02]  /*5250*/  VIADDMNMX R245, R14, UR21, RZ, !PT ;  /* 0x000000150ef57c46 */ /* 0x000fe4000f8001ff */
[----:B------:R-:W-:Y:S01]  /*5260*/  VIADDMNMX R244, R15, UR21, RZ, !PT ;  /* 0x000000150ff47c46 */ /* 0x000fe2000f8001ff */
[----:B------:R-:W-:Y:S01]  /*5270*/  HMMA.16816.F32.BF16 R44, R8, R34, R44 ;  /* 0x00000022082c723c */ /* 0x000fe2000004182c */
[----:B------:R-:W-:-:S02]  /*5280*/  VIMNMX R250, R12, UR25, PT ;  /* 0x000000190cfa7c48 */ /* 0x000fc4000bfe0100 */
[----:B------:R-:W2:Y:S01]  /*5290*/  LDSM.16.M88.4 R12, [R230+0xb000] ;  /* 0x00b00000e60c783b */ /* 0x000ea20000000200 */
[----:B------:R-:W-:Y:S01]  /*52a0*/  IADD3 R7, R7, 0x48, R6 ;  /* 0x0000004807077810 */ /* 0x000fe20007ffe006 */
[----:B------:R-:W-:Y:S01]  /*52b0*/  VIADD R6, R3, 0x9 ;  /* 0x0000000903067836 */ /* 0x000fe20000000000 */
[----:B------:R-:W-:Y:S01]  /*52c0*/  HMMA.16816.F32.BF16 R32, R16, R34, R60 ;  /* 0x000000221020723c */ /* 0x000fe2000004183c */
[----:B------:R-:W-:Y:S02]  /*52d0*/  ISETP.GE.AND P6, PT, R5, R251, PT ;  /* 0x000000fb0500720c */ /* 0x000fe40003fc6270 */
[----:B------:R-:W-:Y:S02]  /*52e0*/  VIMNMX R248, R7, UR25, PT ;  /* 0x0000001907f87c48 */ /* 0x000fe4000bfe0100 */
[C---:B------:R-:W-:Y:S01]  /*52f0*/  ISETP.GE.AND P5, PT, R5.reuse, R250, PT ;  /* 0x000000fa0500720c */ /* 0x040fe20003fa6270 */
[----:B------:R-:W-:Y:S01]  /*5300*/  HMMA.16816.F32.BF16 R56, R20, R40, R88 ;  /* 0x000000281438723c */ /* 0x000fe20000041858 */
[----:B------:R-:W-:-:S02]  /*5310*/  ISETP.GE.AND P1, PT, R5, R248, PT ;  /* 0x000000f80500720c */ /* 0x000fc40003f26270 */
[----:B------:R-:W-:Y:S02]  /*5320*/  ISETP.GE.AND P2, PT, R3, R250, PT ;  /* 0x000000fa0300720c */ /* 0x000fe40003f46270 */
[C---:B------:R-:W-:Y:S01]  /*5330*/  ISETP.LT.OR P6, PT, R5.reuse, R247, P6 ;  /* 0x000000f70500720c */ /* 0x040fe200037c1670 */
[-C--:B------:R-:W-:Y:S01]  /*5340*/  HMMA.16816.F32.BF16 R64, R20, R42.reuse, R128 ;  /* 0x0000002a1440723c */ /* 0x080fe20000041880 */
[C---:B------:R-:W-:Y:S02]  /*5350*/  ISETP.LT.OR P5, PT, R5.reuse, R246, P5 ;  /* 0x000000f60500720c */ /* 0x040fe40002fa1670 */
[CC--:B------:R-:W-:Y:S02]  /*5360*/  ISETP.LT.OR P0, PT, R5.reuse, R245.reuse, P0 ;  /* 0x000000f50500720c */ /* 0x0c0fe40000701670 */
[----:B------:R-:W-:Y:S01]  /*5370*/  ISETP.LT.OR P1, PT, R5, R244, P1 ;  /* 0x000000f40500720c */ /* 0x000fe20000f21670 */
[C---:B------:R-:W-:Y:S01]  /*5380*/  VIADD R5, R3.reuse, 0x8 ;  /* 0x0000000803057836 */ /* 0x040fe20000000000 */
[C---:B------:R-:W-:Y:S01]  /*5390*/  ISETP.LT.OR P2, PT, R3.reuse, R246, P2 ;  /* 0x000000f60300720c */ /* 0x040fe20001741670 */
[----:B------:R-:W-:Y:S01]  /*53a0*/  HMMA.16816.F32.BF16 R40, R24, R42, R108 ;  /* 0x0000002a1828723c */ /* 0x000fe2000004186c */
[----:B------:R-:W-:-:S02]  /*53b0*/  ISETP.LT.OR P4, PT, R3, R245, P4 ;  /* 0x000000f50300720c */ /* 0x000fc40002781670 */
[----:B------:R-:W-:Y:S02]  /*53c0*/  ISETP.GE.AND P3, PT, R3, R251, PT ;  /* 0x000000fb0300720c */ /* 0x000fe40003f66270 */
[----:B------:R-:W-:Y:S02]  /*53d0*/  FSEL R156, R50, -INF , !P2 ;  /* 0xff800000329c7808 */ /* 0x000fe40005000000 */
[----:B------:R-:W-:Y:S02]  /*53e0*/  FSEL R77, R52, -INF , !P4 ;  /* 0xff800000344d7808 */ /* 0x000fe40006000000 */
[----:B------:R-:W-:Y:S01]  /*53f0*/  FSEL R81, R49, -INF , !P6 ;  /* 0xff80000031517808 */ /* 0x000fe20007000000 */
[----:B-1----:R-:W-:Y:S01]  /*5400*/  HMMA.16816.F32.BF16 R60, R16, R36, R68 ;  /* 0x00000024103c723c */ /* 0x002fe20000041844 */
[----:B------:R-:W-:Y:S02]  /*5410*/  FSEL R154, R51, -INF , !P5 ;  /* 0xff800000339a7808 */ /* 0x000fe40006800000 */
[----:B------:R-:W-:-:S02]  /*5420*/  ISETP.LT.OR P3, PT, R3, R247, P3 ;  /* 0x000000f70300720c */ /* 0x000fc40001f61670 */
[CC--:B------:R-:W-:Y:S01]  /*5430*/  ISETP.GE.AND P2, PT, R5.reuse, R251.reuse, PT ;  /* 0x000000fb0500720c */ /* 0x0c0fe20003f46270 */
[----:B------:R-:W-:Y:S01]  /*5440*/  HMMA.16816.F32.BF16 R64, R8, R38, R64 ;  /* 0x000000260840723c */ /* 0x000fe20000041840 */
[CC--:B------:R-:W-:Y:S02]  /*5450*/  ISETP.GE.AND P4, PT, R5.reuse, R250.reuse, PT ;  /* 0x000000fa0500720c */ /* 0x0c0fe40003f86270 */
[C---:B------:R-:W-:Y:S02]  /*5460*/  ISETP.GE.AND P6, PT, R6.reuse, R251, PT ;  /* 0x000000fb0600720c */ /* 0x040fe40003fc6270 */
[----:B------:R-:W-:Y:S01]  /*5470*/  ISETP.GE.AND P5, PT, R6, R250, PT ;  /* 0x000000fa0600720c */ /* 0x000fe20003fa6270 */
[----:B--2---:R-:W-:Y:S01]  /*5480*/  HMMA.16816.F32.BF16 R68, R20, R14, R120 ;  /* 0x0000000e1444723c */ /* 0x004fe20000041878 */
[----:B------:R-:W-:Y:S02]  /*5490*/  FSEL R79, R48, -INF , !P3 ;  /* 0xff800000304f7808 */ /* 0x000fe40005800000 */
[----:B------:R-:W-:-:S02]  /*54a0*/  ISETP.LT.OR P2, PT, R5, R247, P2 ;  /* 0x000000f70500720c */ /* 0x000fc40001741670 */
[-C--:B------:R-:W-:Y:S01]  /*54b0*/  ISETP.LT.OR P4, PT, R5, R246.reuse, P4 ;  /* 0x000000f60500720c */ /* 0x080fe20002781670 */
[----:B------:R-:W-:Y:S01]  /*54c0*/  HMMA.16816.F32.BF16 R48, R20, R12, R124 ;  /* 0x0000000c1430723c */ /* 0x000fe2000004187c */
[C---:B------:R-:W-:Y:S02]  /*54d0*/  ISETP.LT.OR P6, PT, R6.reuse, R247, P6 ;  /* 0x000000f70600720c */ /* 0x040fe400037c1670 */
[----:B------:R-:W-:Y:S02]  /*54e0*/  ISETP.LT.OR P5, PT, R6, R246, P5 ;  /* 0x000000f60600720c */ /* 0x000fe40002fa1670 */
[----:B------:R-:W-:Y:S01]  /*54f0*/  ISETP.GE.AND P3, PT, R3, R248, PT ;  /* 0x000000f80300720c */ /* 0x000fe20003f66270 */
[----:B------:R-:W-:Y:S01]  /*5500*/  HMMA.16816.F32.BF16 R40, R16, R38, R40 ;  /* 0x000000261028723c */ /* 0x000fe20000041828 */
[----:B------:R-:W-:Y:S02]  /*5510*/  FSEL R82, R32, -INF , !P2 ;  /* 0xff80000020527808 */ /* 0x000fe40005000000 */
[----:B------:R-:W-:-:S02]  /*5520*/  FSEL R153, R34, -INF , !P4 ;  /* 0xff80000022997808 */ /* 0x000fc40006000000 */
[----:B------:R-:W-:Y:S02]  /*5530*/  FSEL R126, R33, -INF , !P6 ;  /* 0xff800000217e7808 */ /* 0x000fe40007000000 */
[----:B------:R-:W-:Y:S02]  /*5540*/  FSEL R152, R35, -INF , !P5 ;  /* 0xff80000023987808 */ /* 0x000fe40006800000 */
[----:B------:R-:W-:Y:S01]  /*5550*/  ISETP.LT.OR P3, PT, R3, R244, P3 ;  /* 0x000000f40300720c */ /* 0x000fe20001f61670 */
[----:B------:R-:W1:Y:S01]  /*5560*/  LDSM.16.M88.4 R32, [R230+0xb800] ;  /* 0x00b80000e620783b */ /* 0x000e620000000200 */
[----:B------:R-:W-:Y:S02]  /*5570*/  FSEL R76, R53, -INF , !P0 ;  /* 0xff800000354c7808 */ /* 0x000fe40004000000 */
[----:B------:R-:W-:Y:S02]  /*5580*/  FSEL R80, R54, -INF , !P3 ;  /* 0xff80000036507808 */ /* 0x000fe40005800000 */
[----:B------:R-:W-:-:S02]  /*5590*/  FSEL R75, R55, -INF , !P1 ;  /* 0xff800000374b7808 */ /* 0x000fc40004800000 */
[----:B------:R-:W-:Y:S01]  /*55a0*/  HMMA.16816.F32.BF16 R52, R8, R36, R56 ;  /* 0x000000240834723c */ /* 0x000fe20000041838 */
[CC--:B------:R-:W-:Y:S02]  /*55b0*/  ISETP.GE.AND P3, PT, R5.reuse, R249.reuse, PT ;  /* 0x000000f90500720c */ /* 0x0c0fe40003f66270 */
[CC--:B------:R-:W-:Y:S02]  /*55c0*/  ISETP.GE.AND P0, PT, R5.reuse, R248.reuse, PT ;  /* 0x000000f80500720c */ /* 0x0c0fe40003f06270 */
[C---:B------:R-:W-:Y:S01]  /*55d0*/  ISETP.GE.AND P1, PT, R6.reuse, R249, PT ;  /* 0x000000f90600720c */ /* 0x040fe20003f26270 */
[----:B------:R-:W-:Y:S01]  /*55e0*/  HMMA.16816.F32.BF16 R56, R24, R12, R96 ;  /* 0x0000000c1838723c */ /* 0x000fe20000041860 */
[C---:B------:R-:W-:Y:S02]  /*55f0*/  ISETP.GE.AND P2, PT, R6.reuse, R248, PT ;  /* 0x000000f80600720c */ /* 0x040fe40003f46270 */
[CC--:B------:R-:W-:Y:S02]  /*5600*/  ISETP.LT.OR P3, PT, R5.reuse, R245.reuse, P3 ;  /* 0x000000f50500720c */ /* 0x0c0fe40001f61670 */
[-C--:B------:R-:W-:Y:S01]  /*5610*/  ISETP.LT.OR P0, PT, R5, R244.reuse, P0 ;  /* 0x000000f40500720c */ /* 0x080fe20000701670 */
[C---:B------:R-:W-:Y:S01]  /*5620*/  VIADD R5, R3.reuse, 0x10 ;  /* 0x0000001003057836 */ /* 0x040fe20000000000 */
[C---:B------:R-:W-:Y:S01]  /*5630*/  ISETP.LT.OR P1, PT, R6.reuse, R245, P1 ;  /* 0x000000f50600720c */ /* 0x040fe20000f21670 */
[----:B------:R-:W-:Y:S01]  /*5640*/  HMMA.16816.F32.BF16 R36, R8, R28, R48 ;  /* 0x0000001c0824723c */ /* 0x000fe20000041830 */
[----:B------:R-:W-:Y:S01]  /*5650*/  ISETP.LT.OR P2, PT, R6, R244, P2 ;  /* 0x000000f40600720c */ /* 0x000fe20001741670 */
[----:B------:R-:W-:Y:S01]  /*5660*/  VIADD R6, R3, 0x11 ;  /* 0x0000001103067836 */ /* 0x000fe20000000000 */
[----:B------:R-:W-:-:S02]  /*5670*/  FSEL R73, R44, -INF , !P3 ;  /* 0xff8000002c497808 */ /* 0x000fc40005800000 */
[----:B------:R-:W-:Y:S02]  /*5680*/  FSEL R74, R46, -INF , !P0 ;  /* 0xff8000002e4a7808 */ /* 0x000fe40004000000 */
[----:B------:R-:W-:Y:S02]  /*5690*/  FSEL R72, R45, -INF , !P1 ;  /* 0xff8000002d487808 */ /* 0x000fe40004800000 */
[----:B------:R-:W-:Y:S02]  /*56a0*/  FSEL R78, R47, -INF , !P2 ;  /* 0xff8000002f4e7808 */ /* 0x000fe40005000000 */
[----:B------:R-:W-:Y:S01]  /*56b0*/  HMMA.16816.F32.BF16 R44, R24, R14, R92 ;  /* 0x0000000e182c723c */ /* 0x000fe2000004185c */
[----:B------:R-:W2:Y:S01]  /*56c0*/  LDSM.16.M88.4 R12, [R229+0x3800] ;  /* 0x00380000e50c783b */ /* 0x000ea20000000200 */
[----:B------:R-:W-:Y:S01]  /*56d0*/  ISETP.GE.AND P4, PT, R5, R251, PT ;  /* 0x000000fb0500720c */ /* 0x000fe20003f86270 */
[----:B------:R-:W-:-:S04]  /*56e0*/  DEPBAR.LE SB0, 0x0 ;  /* 0x000080000000791a */ /* 0x000fc80000000000 */
[C---:B------:R-:W-:Y:S01]  /*56f0*/  ISETP.GE.AND P3, PT, R5.reuse, R250, PT ;  /* 0x000000fa0500720c */ /* 0x040fe20003f66270 */
[----:B------:R-:W-:Y:S01]  /*5700*/  HMMA.16816.F32.BF16 R56, R16, R28, R56 ;  /* 0x0000001c1038723c */ /* 0x000fe20000041838 */
[C---:B------:R-:W-:Y:S02]  /*5710*/  ISETP.GE.AND P0, PT, R5.reuse, R249, PT ;  /* 0x000000f90500720c */ /* 0x040fe40003f06270 */
[C---:B------:R-:W-:Y:S02]  /*5720*/  ISETP.GE.AND P1, PT, R5.reuse, R248, PT ;  /* 0x000000f80500720c */ /* 0x040fe40003f26270 */
[----:B------:R-:W-:Y:S01]  /*5730*/  ISETP.GE.AND P2, PT, R6, R251, PT ;  /* 0x000000fb0600720c */ /* 0x000fe20003f46270 */
[----:B-1----:R-:W-:Y:S01]  /*5740*/  HMMA.16816.F32.BF16 R48, R24, R32, R104 ;  /* 0x000000201830723c */ /* 0x002fe20000041868 */
[C---:B------:R-:W-:Y:S02]  /*5750*/  ISETP.LT.OR P4, PT, R5.reuse, R247, P4 ;  /* 0x000000f70500720c */ /* 0x040fe40002781670 */
[----:B------:R-:W-:-:S02]  /*5760*/  ISETP.LT.OR P3, PT, R5, R246, P3 ;  /* 0x000000f60500720c */ /* 0x000fc40001f61670 */
[C---:B------:R-:W-:Y:S01]  /*5770*/  ISETP.LT.OR P0, PT, R5.reuse, R245, P0 ;  /* 0x000000f50500720c */ /* 0x040fe20000701670 */
[----:B------:R-:W-:Y:S01]  /*5780*/  HMMA.16816.F32.BF16 R24, R24, R34, R116 ;  /* 0x000000221818723c */ /* 0x000fe20000041874 */
[----:B------:R-:W-:Y:S01]  /*5790*/  ISETP.LT.OR P1, PT, R5, R244, P1 ;  /* 0x000000f40500720c */ /* 0x000fe20000f21670 */
[----:B------:R-:W-:Y:S01]  /*57a0*/  VIADD R5, R3, 0x18 ;  /* 0x0000001803057836 */ /* 0x000fe20000000000 */
[----:B------:R-:W-:Y:S02]  /*57b0*/  ISETP.LT.OR P2, PT, R6, R247, P2 ;  /* 0x000000f70600720c */ /* 0x000fe40001741670 */
[----:B------:R-:W-:Y:S01]  /*57c0*/  FSEL R127, R60, -INF , !P4 ;  /* 0xff8000003c7f7808 */ /* 0x000fe20006000000 */
[----:B------:R-:W-:Y:S01]  /*57d0*/  HMMA.16816.F32.BF16 R44, R16, R30, R44 ;  /* 0x0000001e102c723c */ /* 0x000fe2000004182c */
[----:B------:R-:W-:Y:S01]  /*57e0*/  BAR.SYNC.DEFER_BLOCKING 0x0 ;  /* 0x0000000000007b1d */ /* 0x000fe20000010000 */
[C---:B------:R-:W-:Y:S02]  /*57f0*/  ISETP.GE.AND P6, PT, R6.reuse, R250, PT ;  /* 0x000000fa0600720c */ /* 0x040fe40003fc6270 */
[----:B------:R-:W-:-:S02]  /*5800*/  ISETP.GE.AND P5, PT, R6, R249, PT ;  /* 0x000000f90600720c */ /* 0x000fc40003fa6270 */
[----:B------:R-:W-:Y:S02]  /*5810*/  ISETP.GE.AND P4, PT, R6, R248, PT ;  /* 0x000000f80600720c */ /* 0x000fe40003f86270 */
[----:B------:R-:W-:Y:S02]  /*5820*/  FSEL R151, R62, -INF , !P3 ;  /* 0xff8000003e977808 */ /* 0x000fe40005800000 */
[----:B------:R-:W-:Y:S02]  /*5830*/  FSEL R85, R52, -INF , !P0 ;  /* 0xff80000034557808 */ /* 0x000fe40004000000 */
[----:B------:R-:W-:Y:S02]  /*5840*/  FSEL R101, R54, -INF , !P1 ;  /* 0xff80000036657808 */ /* 0x000fe40004800000 */
[----:B------:R-:W-:Y:S02]  /*5850*/  FSEL R125, R61, -INF , !P2 ;  /* 0xff8000003d7d7808 */ /* 0x000fe40005000000 */
[----:B------:R-:W-:-:S02]  /*5860*/  ISETP.GE.AND P3, PT, R5, R251, PT ;  /* 0x000000fb0500720c */ /* 0x000fc40003f66270 */
[C---:B------:R-:W-:Y:S02]  /*5870*/  ISETP.GE.AND P0, PT, R5.reuse, R250, PT ;  /* 0x000000fa0500720c */ /* 0x040fe40003f06270 */
[C---:B------:R-:W-:Y:S02]  /*5880*/  ISETP.GE.AND P1, PT, R5.reuse, R249, PT ;  /* 0x000000f90500720c */ /* 0x040fe40003f26270 */
[----:B------:R-:W-:Y:S02]  /*5890*/  ISETP.GE.AND P2, PT, R5, R248, PT ;  /* 0x000000f80500720c */ /* 0x000fe40003f46270 */
[C---:B------:R-:W-:Y:S02]  /*58a0*/  ISETP.LT.OR P6, PT, R6.reuse, R246, P6 ;  /* 0x000000f60600720c */ /* 0x040fe400037c1670 */
[C---:B------:R-:W-:Y:S02]  /*58b0*/  ISETP.LT.OR P5, PT, R6.reuse, R245, P5 ;  /* 0x000000f50600720c */ /* 0x040fe40002fa1670 */
[----:B------:R-:W-:Y:S01]  /*58c0*/  ISETP.LT.OR P4, PT, R6, R244, P4 ;  /* 0x000000f40600720c */ /* 0x000fe20002781670 */
[----:B------:R-:W-:Y:S01]  /*58d0*/  VIADD R6, R3, 0x19 ;  /* 0x0000001903067836 */ /* 0x000fe20000000000 */
[----:B------:R-:W-:-:S02]  /*58e0*/  ISETP.LT.OR P3, PT, R5, R247, P3 ;  /* 0x000000f70500720c */ /* 0x000fc40001f61670 */
[C---:B------:R-:W-:Y:S02]  /*58f0*/  ISETP.LT.OR P0, PT, R5.reuse, R246, P0 ;  /* 0x000000f60500720c */ /* 0x040fe40000701670 */
[C---:B------:R-:W-:Y:S02]  /*5900*/  ISETP.LT.OR P1, PT, R5.reuse, R245, P1 ;  /* 0x000000f50500720c */ /* 0x040fe40000f21670 */
[----:B------:R-:W-:Y:S01]  /*5910*/  ISETP.LT.OR P2, PT, R5, R244, P2 ;  /* 0x000000f40500720c */ /* 0x000fe20001741670 */
[----:B------:R-:W-:Y:S01]  /*5920*/  VIADD R5, R3, 0x20 ;  /* 0x0000002003057836 */ /* 0x000fe20000000000 */
[----:B------:R-:W-:Y:S02]  /*5930*/  FSEL R150, R63, -INF , !P6 ;  /* 0xff8000003f967808 */ /* 0x000fe40007000000 */
[----:B------:R-:W-:Y:S02]  /*5940*/  FSEL R86, R53, -INF , !P5 ;  /* 0xff80000035567808 */ /* 0x000fe40006800000 */
[----:B------:R-:W-:-:S02]  /*5950*/  FSEL R100, R55, -INF , !P4 ;  /* 0xff80000037647808 */ /* 0x000fc40006000000 */
[----:B------:R-:W-:Y:S01]  /*5960*/  FSEL R139, R40, -INF , !P3 ;  /* 0xff800000288b7808 */ /* 0x000fe20005800000 */
[C---:B------:R-:W-:Y:S01]  /*5970*/  HMMA.16816.F32.BF16 R52, R20.reuse, R32, R132 ;  /* 0x000000201434723c */ /* 0x040fe20000041884 */
[C---:B------:R-:W-:Y:S02]  /*5980*/  ISETP.GE.AND P5, PT, R6.reuse, R251, PT ;  /* 0x000000fb0600720c */ /* 0x040fe40003fa6270 */
[C---:B------:R-:W-:Y:S02]  /*5990*/  ISETP.GE.AND P4, PT, R6.reuse, R250, PT ;  /* 0x000000fa0600720c */ /* 0x040fe40003f86270 */
[C---:B------:R-:W-:Y:S01]  /*59a0*/  ISETP.GE.AND P6, PT, R6.reuse, R249, PT ;  /* 0x000000f90600720c */ /* 0x040fe20003fc6270 */
[----:B------:R-:W-:Y:S01]  /*59b0*/  HMMA.16816.F32.BF16 R20, R20, R34, R140 ;  /* 0x000000221414723c */ /* 0x000fe2000004188c */
[----:B------:R-:W-:Y:S02]  /*59c0*/  ISETP.GE.AND P3, PT, R6, R248, PT ;  /* 0x000000f80600720c */ /* 0x000fe40003f66270 */
[----:B------:R-:W-:-:S02]  /*59d0*/  FSEL R149, R42, -INF , !P0 ;  /* 0xff8000002a957808 */ /* 0x000fc40004000000 */
[----:B------:R-:W-:Y:S02]  /*59e0*/  ISETP.GE.AND P0, PT, R5, R251, PT ;  /* 0x000000fb0500720c */ /* 0x000fe40003f06270 */
[C---:B------:R-:W-:Y:S02]  /*59f0*/  ISETP.LT.OR P5, PT, R6.reuse, R247, P5 ;  /* 0x000000f70600720c */ /* 0x040fe40002fa1670 */
[C---:B------:R-:W-:Y:S02]  /*5a00*/  ISETP.LT.OR P4, PT, R6.reuse, R246, P4 ;  /* 0x000000f60600720c */ /* 0x040fe40002781670 */
[C---:B------:R-:W-:Y:S02]  /*5a10*/  ISETP.LT.OR P6, PT, R6.reuse, R245, P6 ;  /* 0x000000f50600720c */ /* 0x040fe400037c1670 */
[----:B------:R-:W-:Y:S01]  /*5a20*/  ISETP.LT.OR P3, PT, R6, R244, P3 ;  /* 0x000000f40600720c */ /* 0x000fe20001f61670 */
[----:B------:R-:W-:Y:S01]  /*5a30*/  VIADD R6, R3, 0x21 ;  /* 0x0000002103067836 */ /* 0x000fe20000000000 */
[----:B------:R-:W-:-:S02]  /*5a40*/  ISETP.LT.OR P0, PT, R5, R247, P0 ;  /* 0x000000f70500720c */ /* 0x000fc40000701670 */
[----:B------:R-:W-:Y:S02]  /*5a50*/  FSEL R138, R41, -INF , !P5 ;  /* 0xff800000298a7808 */ /* 0x000fe40006800000 */
[----:B------:R-:W-:Y:S02]  /*5a60*/  FSEL R148, R43, -INF , !P4 ;  /* 0xff8000002b947808 */ /* 0x000fe40006000000 */
[----:B------:R-:W-:Y:S01]  /*5a70*/  FSEL R112, R66, -INF , !P2 ;  /* 0xff80000042707808 */ /* 0x000fe20005000000 */
[C---:B------:R-:W-:Y:S01]  /*5a80*/  HMMA.16816.F32.BF16 R40, R8.reuse, R30, R68 ;  /* 0x0000001e0828723c */ /* 0x040fe20000041844 */
[----:B------:R-:W-:Y:S02]  /*5a90*/  FSEL R87, R65, -INF , !P6 ;  /* 0xff80000041577808 */ /* 0x000fe40007000000 */
[----:B------:R-:W-:Y:S02]  /*5aa0*/  FSEL R124, R67, -INF , !P3 ;  /* 0xff800000437c7808 */ /* 0x000fe40005800000 */
[----:B------:R-:W-:Y:S01]  /*5ab0*/  FSEL R193, R56, -INF , !P0 ;  /* 0xff80000038c17808 */ /* 0x000fe20004000000 */
[----:B--2---:R-:W-:Y:S01]  /*5ac0*/  HMMA.16816.F32.BF16 R28, R8, R12, R52 ;  /* 0x0000000c081c723c */ /* 0x004fe20000041834 */
[----:B------:R-:W-:-:S02]  /*5ad0*/  ISETP.GE.AND P2, PT, R5, R249, PT ;  /* 0x000000f90500720c */ /* 0x000fc40003f46270 */
[CC--:B------:R-:W-:Y:S02]  /*5ae0*/  ISETP.GE.AND P6, PT, R5.reuse, R248.reuse, PT ;  /* 0x000000f80500720c */ /* 0x0c0fe40003fc6270 */
[C---:B------:R-:W-:Y:S01]  /*5af0*/  ISETP.GE.AND P3, PT, R6.reuse, R249, PT ;  /* 0x000000f90600720c */ /* 0x040fe20003f66270 */
[----:B------:R-:W-:Y:S01]  /*5b00*/  HMMA.16816.F32.BF16 R8, R8, R14, R20 ;  /* 0x0000000e0808723c */ /* 0x000fe20000041814 */
[----:B------:R-:W-:Y:S02]  /*5b10*/  ISETP.GE.AND P0, PT, R6, R248, PT ;  /* 0x000000f80600720c */ /* 0x000fe40003f06270 */
[----:B------:R-:W-:Y:S02]  /*5b20*/  FSEL R84, R64, -INF , !P1 ;  /* 0xff80000040547808 */ /* 0x000fe40004800000 */
[C---:B------:R-:W-:Y:S02]  /*5b30*/  ISETP.GE.AND P1, PT, R5.reuse, R250, PT ;  /* 0x000000fa0500720c */ /* 0x040fe40003f26270 */
[----:B------:R-:W-:-:S02]  /*5b40*/  ISETP.LT.OR P2, PT, R5, R245, P2 ;  /* 0x000000f50500720c */ /* 0x000fc40001741670 */
[CC--:B------:R-:W-:Y:S02]  /*5b50*/  ISETP.LT.OR P6, PT, R5.reuse, R244.reuse, P6 ;  /* 0x000000f40500720c */ /* 0x0c0fe400037c1670 */
[C---:B------:R-:W-:Y:S02]  /*5b60*/  ISETP.LT.OR P3, PT, R6.reuse, R245, P3 ;  /* 0x000000f50600720c */ /* 0x040fe40001f61670 */
[C---:B------:R-:W-:Y:S02]  /*5b70*/  ISETP.LT.OR P0, PT, R6.reuse, R244, P0 ;  /* 0x000000f40600720c */ /* 0x040fe40000701670 */
[C---:B------:R-:W-:Y:S02]  /*5b80*/  ISETP.GE.AND P4, PT, R6.reuse, R251, PT ;  /* 0x000000fb0600720c */ /* 0x040fe40003f86270 */
[----:B------:R-:W-:Y:S02]  /*5b90*/  ISETP.GE.AND P5, PT, R6, R250, PT ;  /* 0x000000fa0600720c */ /* 0x000fe40003fa6270 */
[----:B------:R-:W-:Y:S01]  /*5ba0*/  ISETP.LT.OR P1, PT, R5, R246, P1 ;  /* 0x000000f60500720c */ /* 0x000fe20000f21670 */
[----:B------:R-:W-:Y:S01]  /*5bb0*/  VIADD R5, R3, 0x28 ;  /* 0x0000002803057836 */ /* 0x000fe20000000000 */
[----:B------:R-:W-:-:S02]  /*5bc0*/  FSEL R192, R36, -INF , !P2 ;  /* 0xff80000024c07808 */ /* 0x000fc40005000000 */
[----:B------:R-:W-:Y:S02]  /*5bd0*/  FSEL R194, R38, -INF , !P6 ;  /* 0xff80000026c27808 */ /* 0x000fe40007000000 */
[----:B------:R-:W-:Y:S02]  /*5be0*/  FSEL R188, R37, -INF , !P3 ;  /* 0xff80000025bc7808 */ /* 0x000fe40005800000 */
[----:B------:R-:W-:Y:S02]  /*5bf0*/  FSEL R190, R39, -INF , !P0 ;  /* 0xff80000027be7808 */ /* 0x000fe40004000000 */
[C---:B------:R-:W-:Y:S01]  /*5c00*/  ISETP.LT.OR P4, PT, R6.reuse, R247, P4 ;  /* 0x000000f70600720c */ /* 0x040fe20002781670 */
[----:B------:R-:W-:Y:S01]  /*5c10*/  HMMA.16816.F32.BF16 R36, R16, R12, R48 ;  /* 0x0000000c1024723c */ /* 0x000fe20000041830 */
[----:B------:R-:W-:Y:S01]  /*5c20*/  ISETP.LT.OR P5, PT, R6, R246, P5 ;  /* 0x000000f60600720c */ /* 0x000fe20002fa1670 */
[----:B------:R-:W-:Y:S01]  /*5c30*/  VIADD R6, R3, 0x29 ;  /* 0x0000002903067836 */ /* 0x000fe20000000000 */
[----:B------:R-:W-:-:S02]  /*5c40*/  FSEL R191, R58, -INF , !P1 ;  /* 0xff8000003abf7808 */ /* 0x000fc40004800000 */
[----:B------:R-:W-:Y:S01]  /*5c50*/  FSEL R189, R57, -INF , !P4 ;  /* 0xff80000039bd7808 */ /* 0x000fe20006000000 */
[----:B------:R-:W-:Y:S01]  /*5c60*/  HMMA.16816.F32.BF16 R16, R16, R14, R24 ;  /* 0x0000000e1010723c */ /* 0x000fe20000041818 */
[C---:B------:R-:W-:Y:S02]  /*5c70*/  ISETP.GE.AND P1, PT, R5.reuse, R251, PT ;  /* 0x000000fb0500720c */ /* 0x040fe40003f26270 */
[C---:B------:R-:W-:Y:S02]  /*5c80*/  ISETP.GE.AND P2, PT, R5.reuse, R250, PT ;  /* 0x000000fa0500720c */ /* 0x040fe40003f46270 */
[CC--:B------:R-:W-:Y:S02]  /*5c90*/  ISETP.GE.AND P6, PT, R5.reuse, R249.reuse, PT ;  /* 0x000000f90500720c */ /* 0x0c0fe40003fc6270 */
[----:B------:R-:W-:Y:S02]  /*5ca0*/  ISETP.GE.AND P4, PT, R5, R248, PT ;  /* 0x000000f80500720c */ /* 0x000fe40003f86270 */
[----:B------:R-:W-:-:S02]  /*5cb0*/  ISETP.GE.AND P0, PT, R6, R249, PT ;  /* 0x000000f90600720c */ /* 0x000fc40003f06270 */
[C---:B------:R-:W-:Y:S02]  /*5cc0*/  ISETP.LT.OR P1, PT, R5.reuse, R247, P1 ;  /* 0x000000f70500720c */ /* 0x040fe40000f21670 */
[C---:B------:R-:W-:Y:S02]  /*5cd0*/  ISETP.LT.OR P2, PT, R5.reuse, R246, P2 ;  /* 0x000000f60500720c */ /* 0x040fe40001741670 */
[CC--:B------:R-:W-:Y:S02]  /*5ce0*/  ISETP.LT.OR P6, PT, R5.reuse, R245.reuse, P6 ;  /* 0x000000f50500720c */ /* 0x0c0fe400037c1670 */
[----:B------:R-:W-:Y:S01]  /*5cf0*/  ISETP.LT.OR P4, PT, R5, R244, P4 ;  /* 0x000000f40500720c */ /* 0x000fe20002781670 */
[----:B------:R-:W-:Y:S01]  /*5d00*/  VIADD R5, R3, 0x30 ;  /* 0x0000003003057836 */ /* 0x000fe20000000000 */
[----:B------:R-:W-:Y:S02]  /*5d10*/  ISETP.LT.OR P0, PT, R6, R245, P0 ;  /* 0x000000f50600720c */ /* 0x000fe40000701670 */
[----:B------:R-:W-:-:S02]  /*5d20*/  FSEL R178, R46, -INF , !P2 ;  /* 0xff8000002eb27808 */ /* 0x000fc40005000000 */
[----:B------:R-:W-:Y:S02]  /*5d30*/  FSEL R180, R40, -INF , !P6 ;  /* 0xff80000028b47808 */ /* 0x000fe40007000000 */
        /* <DEDUP_REMOVED lines=8> */
[C---:B------:R-:W-:Y:S02]  /*5dc0*/  ISETP.GE.AND P5, PT, R6.reuse, R251, PT ;  /* 0x000000fb0600720c */ /* 0x040fe40003fa6270 */
[C---:B------:R-:W-:Y:S02]  /*5dd0*/  ISETP.GE.AND P3, PT, R6.reuse, R250, PT ;  /* 0x000000fa0600720c */ /* 0x040fe40003f66270 */
[----:B------:R-:W-:-:S02]  /*5de0*/  ISETP.GE.AND P1, PT, R6, R248, PT ;  /* 0x000000f80600720c */ /* 0x000fc40003f26270 */
[C---:B------:R-:W-:Y:S02]  /*5df0*/  ISETP.LT.OR P2, PT, R5.reuse, R247, P2 ;  /* 0x000000f70500720c */ /* 0x040fe40001741670 */
[C---:B------:R-:W-:Y:S02]  /*5e00*/  ISETP.LT.OR P6, PT, R5.reuse, R246, P6 ;  /* 0x000000f60500720c */ /* 0x040fe400037c1670 */
[C---:B------:R-:W-:Y:S02]  /*5e10*/  ISETP.LT.OR P4, PT, R5.reuse, R245, P4 ;  /* 0x000000f50500720c */ /* 0x040fe40002781670 */
[----:B------:R-:W-:Y:S01]  /*5e20*/  ISETP.LT.OR P0, PT, R5, R244, P0 ;  /* 0x000000f40500720c */ /* 0x000fe20000701670 */
[----:B------:R-:W-:Y:S01]  /*5e30*/  VIADD R5, R3, 0x31 ;  /* 0x0000003103057836 */ /* 0x000fe20000000000 */
[C---:B------:R-:W-:Y:S02]  /*5e40*/  ISETP.LT.OR P5, PT, R6.reuse, R247, P5 ;  /* 0x000000f70600720c */ /* 0x040fe40002fa1670 */
[----:B------:R-:W-:-:S02]  /*5e50*/  ISETP.LT.OR P3, PT, R6, R246, P3 ;  /* 0x000000f60600720c */ /* 0x000fc40001f61670 */
[----:B------:R-:W-:Y:S02]  /*5e60*/  ISETP.LT.OR P1, PT, R6, R244, P1 ;  /* 0x000000f40600720c */ /* 0x000fe40000f21670 */
[----:B------:R-:W-:Y:S02]  /*5e70*/  FSEL R168, R45, -INF , !P5 ;  /* 0xff8000002da87808 */ /* 0x000fe40006800000 */
[----:B------:R-:W-:Y:S02]  /*5e80*/  FSEL R177, R43, -INF , !P1 ;  /* 0xff8000002bb17808 */ /* 0x000fe40004800000 */
        /* <DEDUP_REMOVED lines=10> */
[C---:B------:R-:W-:Y:S01]  /*5f30*/  VIADD R5, R3.reuse, 0x38 ;  /* 0x0000003803057836 */ /* 0x040fe20000000000 */
[----:B------:R-:W-:Y:S01]  /*5f40*/  FSEL R88, R30, -INF , !P0 ;  /* 0xff8000001e587808 */ /* 0x000fe20004000000 */
[----:B------:R-:W-:Y:S01]  /*5f50*/  VIADD R3, R3, 0x39 ;  /* 0x0000003903037836 */ /* 0x000fe20000000000 */
[----:B------:R-:W-:Y:S02]  /*5f60*/  FSEL R171, R38, -INF , !P6 ;  /* 0xff80000026ab7808 */ /* 0x000fe40007000000 */
[----:B------:R-:W-:Y:S02]  /*5f70*/  ISETP.GE.AND P0, PT, R5, R249, PT ;  /* 0x000000f90500720c */ /* 0x000fe40003f06270 */
[----:B------:R-:W-:Y:S02]  /*5f80*/  FSEL R83, R28, -INF , !P4 ;  /* 0xff8000001c537808 */ /* 0x000fe40006000000 */
[----:B------:R-:W-:-:S02]  /*5f90*/  FSEL R170, R37, -INF , !P1 ;  /* 0xff80000025aa7808 */ /* 0x000fc40004800000 */
[C---:B------:R-:W-:Y:S02]  /*5fa0*/  ISETP.GE.AND P6, PT, R5.reuse, R251, PT ;  /* 0x000000fb0500720c */ /* 0x040fe40003fc6270 */
[C---:B------:R-:W-:Y:S02]  /*5fb0*/  ISETP.GE.AND P4, PT, R5.reuse, R250, PT ;  /* 0x000000fa0500720c */ /* 0x040fe40003f86270 */
[C---:B------:R-:W-:Y:S02]  /*5fc0*/  ISETP.GE.AND P1, PT, R5.reuse, R248, PT ;  /* 0x000000f80500720c */ /* 0x040fe40003f26270 */
[C---:B------:R-:W-:Y:S02]  /*5fd0*/  ISETP.LT.OR P0, PT, R5.reuse, R245, P0 ;  /* 0x000000f50500720c */ /* 0x040fe40000701670 */
[C---:B------:R-:W-:Y:S02]  /*5fe0*/  ISETP.LT.OR P6, PT, R5.reuse, R247, P6 ;  /* 0x000000f70500720c */ /* 0x040fe400037c1670 */
[----:B------:R-:W-:-:S02]  /*5ff0*/  ISETP.LT.OR P4, PT, R5, R246, P4 ;  /* 0x000000f60500720c */ /* 0x000fc40002781670 */
[----:B------:R-:W-:Y:S02]  /*6000*/  ISETP.LT.OR P1, PT, R5, R244, P1 ;  /* 0x000000f40500720c */ /* 0x000fe40000f21670 */
[----:B------:R-:W-:Y:S02]  /*6010*/  FSEL R5, R31, -INF , !P2 ;  /* 0xff8000001f057808 */ /* 0x000fe40005000000 */
[----:B------:R-:W-:Y:S02]  /*6020*/  FSEL R217, R8, -INF , !P0 ;  /* 0xff80000008d97808 */ /* 0x000fe40004000000 */
[----:B------:R-:W-:Y:S01]  /*6030*/  ISETP.GE.AND P0, PT, R3, R248, PT ;  /* 0x000000f80300720c */ /* 0x000fe20003f06270 */
[----:B------:R1:W-:Y:S01]  /*6040*/  STL [R1], R5 ;  /* 0x0000000501007387 */ /* 0x0003e20000100800 */
[----:B------:R-:W-:Y:S02]  /*6050*/  FSEL R163, R39, -INF , !P5 ;  /* 0xff80000027a37808 */ /* 0x000fe40006800000 */
[----:B------:R-:W-:-:S02]  /*6060*/  ISETP.LT.OR P0, PT, R3, R244, P0 ;  /* 0x000000f40300720c */ /* 0x000fc40000701670 */
[----:B------:R-:W-:Y:S02]  /*6070*/  FSEL R219, R29, -INF , !P3 ;  /* 0xff8000001ddb7808 */ /* 0x000fe40005800000 */
[----:B------:R-:W-:Y:S02]  /*6080*/  FSEL R218, R11, -INF , !P0 ;  /* 0xff8000000bda7808 */ /* 0x000fe40004000000 */
[----:B------:R-:W-:Y:S02]  /*6090*/  PLOP3.LUT P0, PT, PT, PT, UP0, 0x80, 0x0 ;  /* 0x000000000000781c */ /* 0x000fe40003f0f008 */
[C---:B------:R-:W-:Y:S02]  /*60a0*/  ISETP.GE.AND P5, PT, R3.reuse, R251, PT ;  /* 0x000000fb0300720c */ /* 0x040fe40003fa6270 */
[C---:B------:R-:W-:Y:S02]  /*60b0*/  ISETP.GE.AND P3, PT, R3.reuse, R250, PT ;  /* 0x000000fa0300720c */ /* 0x040fe40003f66270 */
[----:B------:R-:W-:-:S02]  /*60c0*/  ISETP.GE.AND P2, PT, R3, R249, PT ;  /* 0x000000f90300720c */ /* 0x000fc40003f46270 */
[C---:B------:R-:W-:Y:S02]  /*60d0*/  ISETP.LT.OR P5, PT, R3.reuse, R247, P5 ;  /* 0x000000f70300720c */ /* 0x040fe40002fa1670 */
[C---:B------:R-:W-:Y:S02]  /*60e0*/  ISETP.LT.OR P3, PT, R3.reuse, R246, P3 ;  /* 0x000000f60300720c */ /* 0x040fe40001f61670 */
[----:B------:R-:W-:Y:S02]  /*60f0*/  ISETP.LT.OR P2, PT, R3, R245, P2 ;  /* 0x000000f50300720c */ /* 0x000fe40001741670 */
[----:B------:R-:W-:Y:S02]  /*6100*/  FSEL R252, R10, -INF , !P1 ;  /* 0xff8000000afc7808 */ /* 0x000fe40004800000 */
[----:B------:R-:W-:Y:S02]  /*6110*/  FSEL R216, R9, -INF , !P2 ;  /* 0xff80000009d87808 */ /* 0x000fe40005000000 */
[----:B------:R-:W-:-:S02]  /*6120*/  FSEL R160, R16, -INF , !P6 ;  /* 0xff80000010a07808 */ /* 0x000fc40007000000 */
[----:B------:R-:W-:Y:S02]  /*6130*/  FSEL R162, R18, -INF , !P4 ;  /* 0xff80000012a27808 */ /* 0x000fe40006000000 */
[----:B------:R-:W-:Y:S02]  /*6140*/  FSEL R155, R17, -INF , !P5 ;  /* 0xff800000119b7808 */ /* 0x000fe40006800000 */
[----:B------:R-:W-:Y:S01]  /*6150*/  FSEL R161, R19, -INF , !P3 ;  /* 0xff80000013a17808 */ /* 0x000fe20005800000 */
[----:B-1----:R-:W-:Y:S06]  /*6160*/  @!P0 BRA `(.L_x_697) ;  /* 0x00000004004c8947 */ /* 0x002fec0003800000 */
[----:B------:R-:W-:Y:S01]  /*6170*/  ULDC UR5, c[0x0][0x2d0] ;  /* 0x0000b40000057ab9 */ /* 0x000fe20000000800 */
[----:B------:R-:W-:Y:S01]  /*6180*/  UIADD3 UR10, UR19, -0x2, URZ ;  /* 0xfffffffe130a7890 */ /* 0x000fe2000fffe03f */
        /* <DEDUP_REMOVED lines=79> */
.L_x_699:
[----:B------:R-:W-:Y:S05]  /*6680*/  BSYNC B0 ;  /* 0x0000000000007941 */ /* 0x000fea0003800000 */
.L_x_698:
[----:B------:R-:W0:Y:S02]  /*6690*/  LDGDEPBAR ;  /* 0x00000000000079af */ /* 0x000e240000000000 */
.L_x_697:
[----:B------:R-:W-:Y:S01]  /*66a0*/  STL [R1+0xb8], R240 ;  /* 0x0000b8f001007387 */ /* 0x000fe20000100800 */
[----:B------:R-:W-:Y:S01]  /*66b0*/  FMNMX.FTZ R5, R79, R81, !PT ;  /* 0x000000514f057209 */ /* 0x000fe20007810000 */
[----:B------:R-:W-:Y:S01]  /*66c0*/  ULDC UR10, c[0x0][0x2ec] ;  /* 0x0000bb00000a7ab9 */ /* 0x000fe20000000800 */
[----:B------:R-:W-:Y:S01]  /*66d0*/  MOV R18, R88 ;  /* 0x0000005800127202 */ /* 0x000fe20000000f00 */
[----:B------:R-:W-:Y:S04]  /*66e0*/  STL [R1+0xb4], R239 ;  /* 0x0000b4ef01007387 */ /* 0x000fe80000100800 */
[----:B------:R-:W-:Y:S04]  /*66f0*/  STL [R1+0xb0], R238 ;  /* 0x0000b0ee01007387 */ /* 0x000fe80000100800 */
[----:B------:R-:W-:Y:S04]  /*6700*/  STL [R1+0xac], R237 ;  /* 0x0000aced01007387 */ /* 0x000fe80000100800 */
[----:B------:R-:W-:Y:S04]  /*6710*/  STL [R1+0xa8], R236 ;  /* 0x0000a8ec01007387 */ /* 0x000fe80000100800 */
[----:B------:R3:W-:Y:S04]  /*6720*/  STL [R1+0xa4], R235 ;  /* 0x0000a4eb01007387 */ /* 0x0007e80000100800 */
[----:B------:R4:W-:Y:S01]  /*6730*/  STL [R1+0xa0], R234 ;  /* 0x0000a0ea01007387 */ /* 0x0009e20000100800 */
[----:B------:R-:W-:-:S02]  /*6740*/  FMNMX.FTZ R3, R77, R76, !PT ;  /* 0x0000004c4d037209 */ /* 0x000fc40007810000 */
[----:B------:R-:W-:Y:S01]  /*6750*/  FMNMX.FTZ R5, R82, R5, !PT ;  /* 0x0000000552057209 */ /* 0x000fe20007810000 */
[----:B---3--:R-:W-:Y:S01]  /*6760*/  IMAD.MOV.U32 R235, RZ, RZ, R83 ;  /* 0x000000ffffeb7224 */ /* 0x008fe200078e0053 */
[----:B----4-:R-:W3:Y:S01]  /*6770*/  LDL.LU R234, [R1] ;  /* 0x0000000001ea7983 */ /* 0x010ee20000300800 */
[----:B------:R-:W-:Y:S02]  /*6780*/  FMNMX.FTZ R3, R73, R3, !PT ;  /* 0x0000000349037209 */ /* 0x000fe40007810000 */
[----:B-1----:R-:W-:Y:S01]  /*6790*/  FMNMX.FTZ R6, R126, R5, !PT ;  /* 0x000000057e067209 */ /* 0x002fe20007810000 */
        /* <DEDUP_REMOVED lines=42> */
[----:B------:R-:W-:Y:S01]  /*6a40*/  FMNMX.FTZ R3, R182, R3, !PT ;  /* 0x00000003b6037209 */ /* 0x000fe20007810000 */
[----:B------:R-:W1:Y:S01]  /*6a50*/  SHFL.BFLY PT, R5, R135, 0x2, 0x1f ;  /* 0x0c401f0087057f89 */ /* 0x000e6200000e0000 */
[----:B------:R-:W-:Y:S02]  /*6a60*/  LEA R225, R0, UR4, 0x1 ;  /* 0x0000000400e17c11 */ /* 0x000fe4000f8e08ff */
[----:B------:R-:W-:Y:S01]  /*6a70*/  FMNMX.FTZ R3, R177, R3, !PT ;  /* 0x00000003b1037209 */ /* 0x000fe20007810000 */
[----:B------:R-:W4:Y:S01]  /*6a80*/  SHFL.BFLY PT, R6, R133, 0x2, 0x1f ;  /* 0x0c401f0085067f89 */ /* 0x000f2200000e0000 */
[----:B------:R-:W-:Y:S01]  /*6a90*/  LEA R226, R4, R225, 0x1 ;  /* 0x000000e104e27211 */ /* 0x000fe200078e08ff */
[----:B------:R-:W-:Y:S01]  /*6aa0*/  IMAD R228, R2, 0x2, R225 ;  /* 0x0000000202e47824 */ /* 0x000fe200078e02e1 */
[----:B------:R-:W-:Y:S01]  /*6ab0*/  FMNMX.FTZ R3, R18, R3, !PT ;  /* 0x0000000312037209 */ /* 0x000fe20007810000 */
[----:B------:R-:W-:Y:S01]  /*6ac0*/  LDSM.16.MT88.4 R56, [R225+0xc000] ;  /* 0x00c00000e138783b */ /* 0x000fe20000004200 */
[----:B------:R-:W-:-:S03]  /*6ad0*/  LEA R227, R2, R226, 0x1 ;  /* 0x000000e202e37211 */ /* 0x000fc600078e08ff */
[----:B------:R-:W-:Y:S04]  /*6ae0*/  LDSM.16.MT88.4 R60, [R226+0xc000] ;  /* 0x00c00000e23c783b */ /* 0x000fe80000004200 */
[----:B------:R-:W-:Y:S04]  /*6af0*/  LDSM.16.MT88.4 R64, [R228+0xc000] ;  /* 0x00c00000e440783b */ /* 0x000fe80000004200 */
[----:B------:R-:W-:Y:S01]  /*6b00*/  LDSM.16.MT88.4 R32, [R226+0xc800] ;  /* 0x00c80000e220783b */ /* 0x000fe20000004200 */
[----:B-1----:R-:W-:-:S03]  /*6b10*/  FMNMX.FTZ R135, R135, R5, !PT ;  /* 0x0000000587877209 */ /* 0x002fc60007810000 */
[----:B------:R-:W-:Y:S01]  /*6b20*/  LDSM.16.MT88.4 R28, [R228+0xc800] ;  /* 0x00c80000e41c783b */ /* 0x000fe20000004200 */
[----:B----4-:R-:W-:-:S03]  /*6b30*/  FMNMX.FTZ R133, R133, R6, !PT ;  /* 0x0000000685857209 */ /* 0x010fc60007810000 */
[----:B------:R-:W1:Y:S04]  /*6b40*/  SHFL.BFLY PT, R5, R135, 0x1, 0x1f ;  /* 0x0c201f0087057f89 */ /* 0x000e6800000e0000 */
[----:B------:R-:W4:Y:S04]  /*6b50*/  SHFL.BFLY PT, R6, R133, 0x1, 0x1f ;  /* 0x0c201f0085067f89 */ /* 0x000f2800000e0000 */
[----:B------:R-:W-:Y:S04]  /*6b60*/  LDSM.16.MT88.4 R24, [R225+0xc800] ;  /* 0x00c80000e118783b */ /* 0x000fe80000004200 */
[----:B------:R-:W-:Y:S04]  /*6b70*/  LDSM.16.MT88.4 R68, [R227+0xc000] ;  /* 0x00c00000e344783b */ /* 0x000fe80000004200 */
[----:B------:R-:W-:Y:S04]  /*6b80*/  LDSM.16.MT88.4 R92, [R227+0xe000] ;  /* 0x00e00000e35c783b */ /* 0x000fe80000004200 */
[----:B------:R-:W-:Y:S01]  /*6b90*/  LDSM.16.MT88.4 R40, [R227+0xc800] ;  /* 0x00c80000e328783b */ /* 0x000fe20000004200 */
[----:B-1----:R-:W-:-:S03]  /*6ba0*/  FMNMX.FTZ R135, R135, R5, !PT ;  /* 0x0000000587877209 */ /* 0x002fc60007810000 */
[----:B------:R-:W-:Y:S01]  /*6bb0*/  LDSM.16.MT88.4 R52, [R227+0xe800] ;  /* 0x00e80000e334783b */ /* 0x000fe20000004200 */
[----:B----4-:R-:W-:-:S03]  /*6bc0*/  FMNMX.FTZ R133, R133, R6, !PT ;  /* 0x0000000685857209 */ /* 0x010fc60007810000 */
[----:B------:R-:W-:Y:S01]  /*6bd0*/  LDSM.16.MT88.4 R36, [R225+0xe800] ;  /* 0x00e80000e124783b */ /* 0x000fe20000004200 */
[----:B------:R-:W-:Y:S02]  /*6be0*/  FSETP.NEU.FTZ.AND P2, PT, R135, -INF , PT ;  /* 0xff8000008700780b */ /* 0x000fe40003f5d000 */
[C---:B------:R-:W-:Y:S01]  /*6bf0*/  FSETP.NEU.FTZ.AND P1, PT, R133.reuse, -INF , PT ;  /* 0xff8000008500780b */ /* 0x040fe20003f3d000 */
[----:B--2---:R-:W-:-:S05]  /*6c00*/  FMUL.FTZ R17, R133, UR10 ;  /* 0x0000000a85117c20 */ /* 0x004fca0008410000 */
[----:B------:R-:W-:Y:S02]  /*6c10*/  FSEL R17, R17, RZ, P1 ;  /* 0x000000ff11117208 */ /* 0x000fe40000800000 */
[----:B---3--:R-:W-:-:S04]  /*6c20*/  FMNMX.FTZ R3, R234, R3, !PT ;  /* 0x00000003ea037209 */ /* 0x008fc80007810000 */
[----:B------:R-:W-:-:S04]  /*6c30*/  FMNMX.FTZ R3, R252, R3, !PT ;  /* 0x00000003fc037209 */ /* 0x000fc80007810000 */
[----:B------:R-:W-:-:S05]  /*6c40*/  FMNMX.FTZ R3, R218, R3, !PT ;  /* 0x00000003da037209 */ /* 0x000fca0007810000 */
[----:B------:R-:W1:Y:S02]  /*6c50*/  SHFL.BFLY PT, R132, R3, 0x2, 0x1f ;  /* 0x0c401f0003847f89 */ /* 0x000e6400000e0000 */
[----:B-1----:R-:W-:Y:S01]  /*6c60*/  FMNMX.FTZ R132, R3, R132, !PT ;  /* 0x0000008403847209 */ /* 0x002fe20007810000 */
[----:B------:R-:W-:-:S04]  /*6c70*/  FMUL.FTZ R3, R135, UR10 ;  /* 0x0000000a87037c20 */ /* 0x000fc80008410000 */
[----:B------:R-:W1:Y:S01]  /*6c80*/  SHFL.BFLY PT, R7, R132, 0x1, 0x1f ;  /* 0x0c201f0084077f89 */ /* 0x000e6200000e0000 */
[----:B------:R-:W-:-:S05]  /*6c90*/  FSEL R3, R3, RZ, P2 ;  /* 0x000000ff03037208 */ /* 0x000fca0001000000 */
[--C-:B------:R-:W-:Y:S01]  /*6ca0*/  FFMA.FTZ R5, R79, UR10, -R3.reuse ;  /* 0x0000000a4f057c23 */ /* 0x100fe20008010803 */
[----:B------:R-:W-:-:S03]  /*6cb0*/  FFMA.FTZ R12, R125, UR10, -R3 ;  /* 0x0000000a7d0c7c23 */ /* 0x000fc60008010803 */
[----:B------:R2:W-:Y:S08]  /*6cc0*/  MUFU.EX2 R240, R5 ;  /* 0x0000000500f07308 */ /* 0x0005f00000000800 */
[----:B------:R-:W-:Y:S01]  /*6cd0*/  MUFU.EX2 R137, R12 ;  /* 0x0000000c00897308 */ /* 0x000fe20000000800 */
[----:B-1----:R-:W-:Y:S01]  /*6ce0*/  FMNMX.FTZ R132, R132, R7, !PT ;  /* 0x0000000784847209 */ /* 0x002fe20007810000 */
[----:B--2---:R-:W-:-:S03]  /*6cf0*/  FFMA.FTZ R5, R77, UR10, -R17 ;  /* 0x0000000a4d057c23 */ /* 0x004fc60008010811 */
[C---:B------:R-:W-:Y:S01]  /*6d00*/  FSETP.NEU.FTZ.AND P1, PT, R132.reuse, -INF , PT ;  /* 0xff8000008400780b */ /* 0x040fe20003f3d000 */
[----:B------:R-:W-:Y:S02]  /*6d10*/  FMUL.FTZ R16, R132, UR10 ;  /* 0x0000000a84107c20 */ /* 0x000fe40008410000 */
[----:B------:R1:W-:Y:S03]  /*6d20*/  MUFU.EX2 R229, R5 ;  /* 0x0000000500e57308 */ /* 0x0003e60000000800 */
[----:B------:R-:W-:-:S05]  /*6d30*/  FSEL R16, R16, RZ, P1 ;  /* 0x000000ff10107208 */ /* 0x000fca0000800000 */
[--C-:B------:R-:W-:Y:S01]  /*6d40*/  FFMA.FTZ R0, R75, UR10, -R16.reuse ;  /* 0x0000000a4b007c23 */ /* 0x100fe20008010810 */
[----:B------:R-:W-:-:S03]  /*6d50*/  FFMA.FTZ R4, R74, UR10, -R16 ;  /* 0x0000000a4a047c23 */ /* 0x000fc60008010810 */
[----:B------:R-:W-:Y:S01]  /*6d60*/  MUFU.EX2 R200, R0 ;  /* 0x0000000000c87308 */ /* 0x000fe20000000800 */
[----:B-1----:R-:W-:-:S07]  /*6d70*/  FFMA.FTZ R5, R76, UR10, -R17 ;  /* 0x0000000a4c057c23 */ /* 0x002fce0008010811 */
[----:B------:R-:W-:Y:S08]  /*6d80*/  MUFU.EX2 R237, R4 ;  /* 0x0000000400ed7308 */ /* 0x000ff00000000800 */
[----:B------:R1:W2:Y:S02]  /*6d90*/  MUFU.EX2 R230, R5 ;  /* 0x0000000500e67308 */ /* 0x0002a40000000800 */
[----:B-1----:R-:W-:Y:S01]  /*6da0*/  FFMA.FTZ R5, R73, UR10, -R17 ;  /* 0x0000000a49057c23 */ /* 0x002fe20008010811 */
[----:B--2---:R-:W-:-:S05]  /*6db0*/  F2FP.BF16.F32.PACK_AB R4, R230, R229 ;  /* 0x000000e5e604723e */ /* 0x004fca00000010ff */
[----:B------:R1:W-:Y:S02]  /*6dc0*/  MUFU.EX2 R44, R5 ;  /* 0x00000005002c7308 */ /* 0x0003e40000000800 */
[----:B-1----:R-:W-:Y:S02]  /*6dd0*/  FFMA.FTZ R5, R72, UR10, -R17 ;  /* 0x0000000a48057c23 */ /* 0x002fe40008010811 */
[----:B------:R-:W-:Y:S04]  /*6de0*/  LDSM.16.MT88.4 R72, [R225+0xe000] ;  /* 0x00e00000e148783b */ /* 0x000fe80000004200 */
[----:B------:R1:W2:Y:S02]  /*6df0*/  MUFU.EX2 R167, R5 ;  /* 0x0000000500a77308 */ /* 0x0002a40000000800 */
[----:B-1----:R-:W-:Y:S01]  /*6e00*/  FFMA.FTZ R5, R80, UR10, -R16 ;  /* 0x0000000a50057c23 */ /* 0x002fe20008010810 */
[----:B--2---:R-:W-:-:S05]  /*6e10*/  F2FP.BF16.F32.PACK_AB R6, R167, R44 ;  /* 0x0000002ca706723e */ /* 0x004fca00000010ff */
[----:B------:R1:W2:Y:S02]  /*6e20*/  MUFU.EX2 R201, R5 ;  /* 0x0000000500c97308 */ /* 0x0002a40000000800 */
[----:B-1----:R-:W-:-:S04]  /*6e30*/  FMNMX.FTZ R5, R156, R154, !PT ;  /* 0x0000009a9c057209 */ /* 0x002fc80007810000 */
[----:B------:R-:W-:Y:S02]  /*6e40*/  FMNMX.FTZ R0, R153, R5, !PT ;  /* 0x0000000599007209 */ /* 0x000fe40007810000 */
[----:B--2---:R-:W-:Y:S02]  /*6e50*/  F2FP.BF16.F32.PACK_AB R5, R200, R201 ;  /* 0x000000c9c805723e */ /* 0x004fe400000010ff */
[----:B------:R-:W-:-:S04]  /*6e60*/  FMNMX.FTZ R0, R152, R0, !PT ;  /* 0x0000000098007209 */ /* 0x000fc80007810000 */
[----:B------:R-:W-:Y:S01]  /*6e70*/  FMNMX.FTZ R2, R151, R0, !PT ;  /* 0x0000000097027209 */ /* 0x000fe20007810000 */
[----:B------:R-:W-:Y:S02]  /*6e80*/  FFMA.FTZ R0, R78, UR10, -R16 ;  /* 0x0000000a4e007c23 */ /* 0x000fe40008010810 */
[----:B------:R-:W1:Y:S02]  /*6e90*/  LDSM.16.MT88.4 R76, [R226+0xe000] ;  /* 0x00e00000e24c783b */ /* 0x000e640000004200 */
[----:B------:R2:W3:Y:S02]  /*6ea0*/  MUFU.EX2 R236, R0 ;  /* 0x0000000000ec7308 */ /* 0x0004e40000000800 */
[----:B--2---:R-:W-:Y:S01]  /*6eb0*/  FMNMX.FTZ R0, R150, R2, !PT ;  /* 0x0000000296007209 */ /* 0x004fe20007810000 */
[----:B------:R-:W-:Y:S01]  /*6ec0*/  FFMA.FTZ R2, R81, UR10, -R3 ;  /* 0x0000000a51027c23 */ /* 0x000fe20008010803 */
[----:B---3--:R-:W-:Y:S02]  /*6ed0*/  F2FP.BF16.F32.PACK_AB R7, R236, R237 ;  /* 0x000000edec07723e */ /* 0x008fe400000010ff */
[----:B------:R-:W-:-:S02]  /*6ee0*/  FMNMX.FTZ R0, R149, R0, !PT ;  /* 0x0000000095007209 */ /* 0x000fc40007810000 */
[----:B------:R2:W3:Y:S03]  /*6ef0*/  MUFU.EX2 R239, R2 ;  /* 0x0000000200ef7308 */ /* 0x0004e60000000800 */
[C---:B------:R-:W-:Y:S06]  /*6f00*/  HMMA.16816.F32.BF16 R48, R4.reuse, R60, RZ ;  /* 0x0000003c0430723c */ /* 0x040fec00000418ff */
[C---:B------:R-:W-:Y:S06]  /*6f10*/  HMMA.16816.F32.BF16 R116, R4.reuse, R64, RZ ;  /* 0x000000400474723c */ /* 0x040fec00000418ff */
[C---:B------:R-:W-:Y:S01]  /*6f20*/  HMMA.16816.F32.BF16 R20, R4.reuse, R56, RZ ;  /* 0x000000380414723c */ /* 0x040fe200000418ff */
[----:B--2---:R-:W-:Y:S01]  /*6f30*/  FMNMX.FTZ R2, R148, R0, !PT ;  /* 0x0000000094027209 */ /* 0x004fe20007810000 */
[----:B------:R-:W-:Y:S01]  /*6f40*/  FFMA.FTZ R0, R82, UR10, -R3 ;  /* 0x0000000a52007c23 */ /* 0x000fe20008010803 */
[----:B---3--:R-:W-:Y:S01]  /*6f50*/  F2FP.BF16.F32.PACK_AB R12, R239, R240 ;  /* 0x000000f0ef0c723e */ /* 0x008fe200000010ff */
[----:B------:R-:W2:Y:S01]  /*6f60*/  LDSM.16.MT88.4 R80, [R228+0xe000] ;  /* 0x00e00000e450783b */ /* 0x000ea20000004200 */
[----:B------:R-:W-:Y:S01]  /*6f70*/  FMNMX.FTZ R2, R191, R2, !PT ;  /* 0x00000002bf027209 */ /* 0x000fe20007810000 */
[----:B------:R3:W-:Y:S01]  /*6f80*/  MUFU.EX2 R136, R0 ;  /* 0x0000000000887308 */ /* 0x0007e20000000800 */
[C---:B-1----:R-:W-:Y:S06]  /*6f90*/  HMMA.16816.F32.BF16 R96, R4.reuse, R76, RZ ;  /* 0x0000004c0460723c */ /* 0x042fec00000418ff */
[C---:B------:R-:W-:Y:S06]  /*6fa0*/  HMMA.16816.F32.BF16 R108, R4.reuse, R68, RZ ;  /* 0x00000044046c723c */ /* 0x040fec00000418ff */
[----:B------:R-:W-:Y:S01]  /*6fb0*/  HMMA.16816.F32.BF16 R104, R4, R72, RZ ;  /* 0x000000480468723c */ /* 0x000fe200000418ff */
[----:B---3--:R-:W-:Y:S01]  /*6fc0*/  FMNMX.FTZ R0, R183, R2, !PT ;  /* 0x00000002b7007209 */ /* 0x008fe20007810000 */
[----:B------:R-:W-:-:S04]  /*6fd0*/  FFMA.FTZ R2, R85, UR10, -R17 ;  /* 0x0000000a55027c23 */ /* 0x000fc80008010811 */
        /* <DEDUP_REMOVED lines=9> */
[C---:B--2---:R-:W-:Y:S01]  /*7070*/  HMMA.16816.F32.BF16 R88, R4.reuse, R80, RZ ;  /* 0x000000500458723c */ /* 0x044fe200000418ff */
[--C-:B-1----:R-:W-:Y:S02]  /*7080*/  FFMA.FTZ R2, R86, UR10, -R17.reuse ;  /* 0x0000000a56027c23 */ /* 0x102fe40008010811 */
[----:B------:R-:W-:Y:S02]  /*7090*/  FMNMX.FTZ R0, R161, R0, !PT ;  /* 0x00000000a1007209 */ /* 0x000fe40007810000 */
[----:B------:R1:W2:Y:S01]  /*70a0*/  MUFU.EX2 R159, R2 ;  /* 0x00000002009f7308 */ /* 0x0002a20000000800 */
[----:B------:R-:W-:Y:S02]  /*70b0*/  HMMA.16816.F32.BF16 R128, R4, R78, RZ ;  /* 0x0000004e0480723c */ /* 0x000fe400000418ff */
[----:B------:R-:W3:Y:S01]  /*70c0*/  SHFL.BFLY PT, R8, R0, 0x2, 0x1f ;  /* 0x0c401f0000087f89 */ /* 0x000ee200000e0000 */
[----:B-1----:R-:W-:-:S04]  /*70d0*/  FFMA.FTZ R2, R84, UR10, -R17 ;  /* 0x0000000a54027c23 */ /* 0x002fc80008010811 */
[----:B------:R1:W-:Y:S01]  /*70e0*/  MUFU.EX2 R15, R2 ;  /* 0x00000002000f7308 */ /* 0x0003e20000000800 */
[----:B---3--:R-:W-:Y:S02]  /*70f0*/  FMNMX.FTZ R0, R0, R8, !PT ;  /* 0x0000000800007209 */ /* 0x008fe40007810000 */
[----:B--2---:R-:W-:-:S03]  /*7100*/  F2FP.BF16.F32.PACK_AB R8, R159, R165 ;  /* 0x000000a59f08723e */ /* 0x004fc600000010ff */
[----:B------:R-:W2:Y:S01]  /*7110*/  SHFL.BFLY PT, R13, R0, 0x1, 0x1f ;  /* 0x0c201f00000d7f89 */ /* 0x000ea200000e0000 */
[----:B-1----:R-:W-:Y:S02]  /*7120*/  FFMA.FTZ R2, R87, UR10, -R17 ;  /* 0x0000000a57027c23 */ /* 0x002fe40008010811 */
[----:B------:R-:W-:Y:S02]  /*7130*/  HMMA.16816.F32.BF16 R84, R4, R92, RZ ;  /* 0x0000005c0454723c */ /* 0x000fe400000418ff */
[----:B------:R1:W3:Y:S01]  /*7140*/  MUFU.EX2 R166, R2 ;  /* 0x0000000200a67308 */ /* 0x0002e20000000800 */
[----:B--2---:R-:W-:Y:S01]  /*7150*/  FMNMX.FTZ R134, R0, R13, !PT ;  /* 0x0000000d00867209 */ /* 0x004fe20007810000 */
[----:B------:R-:W-:Y:S01]  /*7160*/  FFMA.FTZ R0, R139, UR10, -R3 ;  /* 0x0000000a8b007c23 */ /* 0x000fe20008010803 */
[----:B------:R-:W-:Y:S02]  /*7170*/  IMAD.MOV.U32 R139, RZ, RZ, R44 ;  /* 0x000000ffff8b7224 */ /* 0x000fe400078e002c */
[----:B-1----:R-:W-:Y:S01]  /*7180*/  FFMA.FTZ R2, R101, UR10, -R16 ;  /* 0x0000000a65027c23 */ /* 0x002fe20008010810 */
[----:B---3--:R-:W-:Y:S01]  /*7190*/  F2FP.BF16.F32.PACK_AB R10, R166, R15 ;  /* 0x0000000fa60a723e */ /* 0x008fe200000010ff */
[----:B------:R-:W1:Y:S01]  /*71a0*/  LDSM.16.MT88.4 R44, [R226+0xe800] ;  /* 0x00e80000e22c783b */ /* 0x000e620000004200 */
[----:B------:R2:W-:Y:S01]  /*71b0*/  MUFU.EX2 R232, R0 ;  /* 0x0000000000e87308 */ /* 0x0005e20000000800 */
[----:B------:R-:W-:-:S07]  /*71c0*/  FSETP.NEU.FTZ.AND P1, PT, R134, -INF , PT ;  /* 0xff8000008600780b */ /* 0x000fce0003f3d000 */
[----:B------:R3:W-:Y:S01]  /*71d0*/  MUFU.EX2 R158, R2 ;  /* 0x00000002009e7308 */ /* 0x0007e20000000800 */
[----:B--2---:R-:W-:-:S05]  /*71e0*/  FMUL.FTZ R0, R134, UR10 ;  /* 0x0000000a86007c20 */ /* 0x004fca0008410000 */
[----:B------:R-:W-:Y:S01]  /*71f0*/  FSEL R0, R0, RZ, P1 ;  /* 0x000000ff00007208 */ /* 0x000fe20000800000 */
[--C-:B---3--:R-:W-:Y:S02]  /*7200*/  FFMA.FTZ R2, R100, UR10, -R16.reuse ;  /* 0x0000000a64027c23 */ /* 0x108fe40008010810 */
[C---:B------:R-:W-:Y:S02]  /*7210*/  HMMA.16816.F32.BF16 R100, R4.reuse, R58, RZ ;  /* 0x0000003a0464723c */ /* 0x040fe400000418ff */
[----:B------:R2:W3:Y:S02]  /*7220*/  MUFU.EX2 R164, R2 ;  /* 0x0000000200a47308 */ /* 0x0004e40000000800 */
[--C-:B--2---:R-:W-:Y:S01]  /*7230*/  FFMA.FTZ R2, R112, UR10, -R16.reuse ;  /* 0x0000000a70027c23 */ /* 0x104fe20008010810 */
[----:B---3--:R-:W-:Y:S01]  /*7240*/  F2FP.BF16.F32.PACK_AB R9, R164, R158 ;  /* 0x0000009ea409723e */ /* 0x008fe200000010ff */
[----:B------:R-:W-:Y:S04]  /*7250*/  HMMA.16816.F32.BF16 R112, R4, R66, RZ ;  /* 0x000000420470723c */ /* 0x000fe800000418ff */
[----:B------:R2:W-:Y:S02]  /*7260*/  MUFU.EX2 R19, R2 ;  /* 0x0000000200137308 */ /* 0x0005e40000000800 */
[----:B--2---:R-:W-:-:S06]  /*7270*/  FFMA.FTZ R2, R124, UR10, -R16 ;  /* 0x0000000a7c027c23 */ /* 0x004fcc0008010810 */
[----:B------:R-:W2:Y:S02]  /*7280*/  MUFU.EX2 R14, R2 ;  /* 0x00000002000e7308 */ /* 0x000ea40000000800 */
[----:B--2---:R-:W-:Y:S01]  /*7290*/  F2FP.BF16.F32.PACK_AB R11, R14, R19 ;  /* 0x000000130e0b723e */ /* 0x004fe200000010ff */
[----:B------:R-:W-:-:S05]  /*72a0*/  FFMA.FTZ R2, R126, UR10, -R3 ;  /* 0x0000000a7e027c23 */ /* 0x000fca0008010803 */
[----:B------:R2:W3:Y:S01]  /*72b0*/  MUFU.EX2 R238, R2 ;  /* 0x0000000200ee7308 */ /* 0x0004e20000000800 */
[C---:B------:R-:W-:Y:S01]  /*72c0*/  HMMA.16816.F32.BF16 R196, R8.reuse, R32, R48 ;  /* 0x0000002008c4723c */ /* 0x040fe20000041830 */
[----:B------:R-:W4:Y:S05]  /*72d0*/  LDSM.16.MT88.4 R48, [R228+0xe800] ;  /* 0x00e80000e430783b */ /* 0x000f2a0000004200 */
[C---:B------:R-:W-:Y:S06]  /*72e0*/  HMMA.16816.F32.BF16 R208, R8.reuse, R28, R116 ;  /* 0x0000001c08d0723c */ /* 0x040fec0000041874 */
[----:B------:R-:W-:Y:S01]  /*72f0*/  HMMA.16816.F32.BF16 R204, R8, R24, R20 ;  /* 0x0000001808cc723c */ /* 0x000fe20000041814 */
[----:B------:R-:W-:Y:S01]  /*7300*/  IMAD.MOV.U32 R117, RZ, RZ, R166 ;  /* 0x000000ffff757224 */ /* 0x000fe200078e00a6 */
[----:B------:R-:W-:Y:S01]  /*7310*/  MOV R119, R164 ;  /* 0x000000a400777202 */ /* 0x000fe20000000f00 */
[----:B--2---:R-:W-:Y:S01]  /*7320*/  FFMA.FTZ R2, R127, UR10, -R3 ;  /* 0x0000000a7f027c23 */ /* 0x004fe20008010803 */
[----:B------:R-:W-:-:S02]  /*7330*/  IMAD.MOV.U32 R118, RZ, RZ, R159 ;  /* 0x000000ffff767224 */ /* 0x000fc400078e009f */
[C---:B------:R-:W-:Y:S01]  /*7340*/  HMMA.16816.F32.BF16 R124, R4.reuse, R82, RZ ;  /* 0x00000052047c723c */ /* 0x040fe200000418ff */
[----:B------:R2:W-:Y:S05]  /*7350*/  MUFU.EX2 R157, R2 ;  /* 0x00000002009d7308 */ /* 0x0005ea0000000800 */
[----:B------:R-:W-:Y:S06]  /*7360*/  HMMA.16816.F32.BF16 R4, R4, R94, RZ ;  /* 0x0000005e0404723c */ /* 0x000fec00000418ff */
[----:B-1----:R-:W-:Y:S01]  /*7370*/  HMMA.16816.F32.BF16 R220, R8, R44, R96 ;  /* 0x0000002c08dc723c */ /* 0x002fe20000041860 */
[----:B--2---:R-:W-:-:S06]  /*7380*/  FFMA.FTZ R2, R138, UR10, -R3 ;  /* 0x0000000a8a027c23 */ /* 0x004fcc0008010803 */
[----:B------:R-:W-:Y:S01]  /*7390*/  MOV R98, R19 ;  /* 0x0000001300627202 */ /* 0x000fe20000000f00 */
[----:B------:R-:W-:Y:S01]  /*73a0*/  IMAD.MOV.U32 R97, RZ, RZ, R15 ;  /* 0x000000ffff617224 */ /* 0x000fe200078e000f */
[----:B------:R-:W-:Y:S01]  /*73b0*/  MOV R96, R14 ;  /* 0x0000000e00607202 */ /* 0x000fe20000000f00 */
[----:B------:R1:W-:Y:S01]  /*73c0*/  MUFU.EX2 R116, R2 ;  /* 0x0000000200747308 */ /* 0x0003e20000000800 */
[----:B----4-:R-:W-:Y:S01]  /*73d0*/  HMMA.16816.F32.BF16 R20, R8, R48, R88 ;  /* 0x000000300814723c */ /* 0x010fe20000041858 */
[----:B---3--:R-:W-:Y:S02]  /*73e0*/  F2FP.BF16.F32.PACK_AB R14, R238, R136 ;  /* 0x00000088ee0e723e */ /* 0x008fe400000010ff */
[----:B------:R-:W-:-:S03]  /*73f0*/  MOV R138, R167 ;  /* 0x000000a7008a7202 */ /* 0x000fc60000000f00 */
[C---:B------:R-:W-:Y:S06]  /*7400*/  HMMA.16816.F32.BF16 R212, R8.reuse, R40, R108 ;  /* 0x0000002808d4723c */ /* 0x040fec000004186c */
[----:B------:R-:W-:Y:S01]  /*7410*/  HMMA.16816.F32.BF16 R108, R8, R50, R124 ;  /* 0x00000032086c723c */ /* 0x000fe2000004187c */
[----:B-1----:R-:W-:-:S05]  /*7420*/  FFMA.FTZ R2, R156, UR10, -R0 ;  /* 0x0000000a9c027c23 */ /* 0x002fca0008010800 */
[C---:B------:R-:W-:Y:S01]  /*7430*/  HMMA.16816.F32.BF16 R104, R8.reuse, R36, R104 ;  /* 0x000000240868723c */ /* 0x040fe20000041868 */
[----:B------:R1:W-:Y:S05]  /*7440*/  MUFU.EX2 R231, R2 ;  /* 0x0000000200e77308 */ /* 0x0003ea0000000800 */
[----:B------:R-:W-:Y:S01]  /*7450*/  MOV R90, R23 ;  /* 0x00000017005a7202 */ /* 0x000fe20000000f00 */
[----:B------:R-:W-:Y:S01]  /*7460*/  IMAD.MOV.U32 R89, RZ, RZ, R21 ;  /* 0x000000ffff597224 */ /* 0x000fe200078e0015 */
[----:B------:R-:W-:Y:S01]  /*7470*/  MOV R88, R22 ;  /* 0x0000001600587202 */ /* 0x000fe20000000f00 */
[----:B------:R-:W-:Y:S01]  /*7480*/  IMAD.MOV.U32 R195, RZ, RZ, R20 ;  /* 0x000000ffffc37224 */ /* 0x000fe200078e0014 */
[C---:B------:R-:W-:Y:S06]  /*7490*/  HMMA.16816.F32.BF16 R100, R8.reuse, R26, R100 ;  /* 0x0000001a0864723c */ /* 0x040fec0000041864 */
[----:B------:R-:W-:Y:S01]  /*74a0*/  HMMA.16816.F32.BF16 R20, R8, R52, R84 ;  /* 0x000000340814723c */ /* 0x000fe20000041854 */
[----:B-1----:R-:W-:-:S05]  /*74b0*/  FFMA.FTZ R2, R154, UR10, -R0 ;  /* 0x0000000a9a027c23 */ /* 0x002fca0008010800 */
[C---:B------:R-:W-:Y:S01]  /*74c0*/  HMMA.16816.F32.BF16 R120, R8.reuse, R34, R120 ;  /* 0x000000220878723c */ /* 0x040fe20000041878 */
[----:B------:R1:W2:Y:S05]  /*74d0*/  MUFU.EX2 R154, R2 ;  /* 0x00000002009a7308 */ /* 0x0002aa0000000800 */
[C---:B------:R-:W-:Y:S06]  /*74e0*/  HMMA.16816.F32.BF16 R184, R8.reuse, R30, R112 ;  /* 0x0000001e08b8723c */ /* 0x040fec0000041870 */
[----:B------:R-:W-:Y:S01]  /*74f0*/  HMMA.16816.F32.BF16 R144, R8, R42, R144 ;  /* 0x0000002a0890723c */ /* 0x000fe20000041890 */
[----:B-1----:R-:W-:Y:S01]  /*7500*/  FFMA.FTZ R2, R153, UR10, -R0 ;  /* 0x0000000a99027c23 */ /* 0x002fe20008010800 */
[----:B--2---:R-:W-:-:S04]  /*7510*/  F2FP.BF16.F32.PACK_AB R13, R154, R231 ;  /* 0x000000e79a0d723e */ /* 0x004fc800000010ff */
[C---:B------:R-:W-:Y:S01]  /*7520*/  HMMA.16816.F32.BF16 R140, R8.reuse, R38, R140 ;  /* 0x00000026088c723c */ /* 0x040fe2000004188c */
[----:B------:R-:W-:Y:S01]  /*7530*/  MOV R85, R22 ;  /* 0x0000001600557202 */ /* 0x000fe20000000f00 */
[----:B------:R1:W-:Y:S01]  /*7540*/  MUFU.EX2 R153, R2 ;  /* 0x0000000200997308 */ /* 0x0003e20000000800 */
[----:B------:R-:W-:Y:S01]  /*7550*/  IMAD.MOV.U32 R84, RZ, RZ, R21 ;  /* 0x000000ffff547224 */ /* 0x000fe200078e0015 */
[----:B------:R-:W-:Y:S01]  /*7560*/  MOV R203, R23 ;  /* 0x0000001700cb7202 */ /* 0x000fe20000000f00 */
[----:B------:R-:W-:Y:S01]  /*7570*/  IMAD.MOV.U32 R202, RZ, RZ, R20 ;  /* 0x000000ffffca7224 */ /* 0x000fe200078e0014 */
[C---:B------:R-:W-:Y:S06]  /*7580*/  HMMA.16816.F32.BF16 R128, R8.reuse, R46, R128 ;  /* 0x0000002e0880723c */ /* 0x040fec0000041880 */
[----:B------:R-:W-:Y:S01]  /*7590*/  HMMA.16816.F32.BF16 R124, R8, R54, R4 ;  /* 0x00000036087c723c */ /* 0x000fe20000041804 */
[----:B-1----:R-:W-:-:S06]  /*75a0*/  FFMA.FTZ R2, R152, UR10, -R0 ;  /* 0x0000000a98027c23 */ /* 0x002fcc0008010800 */
[----:B------:R-:W-:Y:S02]  /*75b0*/  F2FP.BF16.F32.PACK_AB R4, R137, R157 ;  /* 0x0000009d8904723e */ /* 0x000fe400000010ff */
[----:B------:R-:W-:Y:S01]  /*75c0*/  F2FP.BF16.F32.PACK_AB R6, R116, R232 ;  /* 0x000000e87406723e */ /* 0x000fe200000010ff */
[----:B------:R1:W2:Y:S02]  /*75d0*/  MUFU.EX2 R152, R2 ;  /* 0x0000000200987308 */ /* 0x0002a40000000800 */
[----:B-1----:R-:W-:Y:S01]  /*75e0*/  FFMA.FTZ R2, R151, UR10, -R0 ;  /* 0x0000000a97027c23 */ /* 0x002fe20008010800 */
[----:B--2---:R-:W-:Y:S02]  /*75f0*/  F2FP.BF16.F32.PACK_AB R15, R152, R153 ;  /* 0x00000099980f723e */ /* 0x004fe400000010ff */
[----:B------:R-:W-:-:S03]  /*7600*/  MOV R151, R85 ;  /* 0x0000005500977202 */ /* 0x000fc60000000f00 */
[----:B------:R1:W-:Y:S02]  /*7610*/  MUFU.EX2 R19, R2 ;  /* 0x0000000200137308 */ /* 0x0003e40000000800 */
[C---:B------:R-:W-:Y:S06]  /*7620*/  HMMA.16816.F32.BF16 R8, R12.reuse, R60, RZ ;  /* 0x0000003c0c08723c */ /* 0x040fec00000418ff */
[----:B------:R-:W-:Y:S01]  /*7630*/  HMMA.16816.F32.BF16 R20, R12, R56, RZ ;  /* 0x000000380c14723c */ /* 0x000fe200000418ff */
[----:B-1----:R-:W-:Y:S01]  /*7640*/  FFMA.FTZ R2, R150, UR10, -R0 ;  /* 0x0000000a96027c23 */ /* 0x002fe20008010800 */
[----:B------:R-:W-:-:S03]  /*7650*/  IMAD.MOV.U32 R150, RZ, RZ, R84 ;  /* 0x000000ffff967224 */ /* 0x000fc600078e0054 */
[----:B------:R1:W2:Y:S02]  /*7660*/  MUFU.EX2 R224, R2 ;  /* 0x0000000200e07308 */ /* 0x0002a40000000800 */
[----:B-1----:R-:W-:Y:S01]  /*7670*/  FFMA.FTZ R2, R149, UR10, -R0 ;  /* 0x0000000a95027c23 */ /* 0x002fe20008010800 */
[----:B--2---:R-:W-:Y:S02]  /*7680*/  F2FP.BF16.F32.PACK_AB R5, R224, R19 ;  /* 0x00000013e005723e */ /* 0x004fe400000010ff */
[----:B------:R-:W-:-:S03]  /*7690*/  MOV R149, R97 ;  /* 0x0000006100957202 */ /* 0x000fc60000000f00 */
[----:B------:R1:W-:Y:S02]  /*76a0*/  MUFU.EX2 R233, R2 ;  /* 0x0000000200e97308 */ /* 0x0003e40000000800 */
[----:B-1----:R-:W-:Y:S01]  /*76b0*/  FFMA.FTZ R2, R148, UR10, -R0 ;  /* 0x0000000a94027c23 */ /* 0x002fe20008010800 */
[----:B------:R-:W-:-:S05]  /*76c0*/  IMAD.MOV.U32 R148, RZ, RZ, R98 ;  /* 0x000000ffff947224 */ /* 0x000fca00078e0062 */
[----:B------:R-:W1:Y:S02]  /*76d0*/  MUFU.EX2 R99, R2 ;  /* 0x0000000200637308 */ /* 0x000e640000000800 */
[----:B-1----:R-:W-:Y:S01]  /*76e0*/  F2FP.BF16.F32.PACK_AB R7, R99, R233 ;  /* 0x000000e96307723e */ /* 0x002fe200000010ff */
[----:B------:R-:W-:-:S06]  /*76f0*/  IMAD.MOV.U32 R2, RZ, RZ, R165 ;  /* 0x000000ffff027224 */ /* 0x000fcc00078e00a5 */
[----:B------:R-:W-:Y:S06]  /*7700*/  HMMA.16816.F32.BF16 R164, R4, R32, R8 ;  /* 0x0000002004a4723c */ /* 0x000fec0000041808 */
[----:B------:R-:W-:Y:S06]  /*7710*/  HMMA.16816.F32.BF16 R8, R12, R64, RZ ;  /* 0x000000400c08723c */ /* 0x000fec00000418ff */
[----:B------:R-:W-:Y:S01]  /*7720*/  HMMA.16816.F32.BF16 R172, R4, R24, R20 ;  /* 0x0000001804ac723c */ /* 0x000fe20000041814 */
[----:B------:R-:W-:Y:S01]  /*7730*/  MOV R64, R90 ;  /* 0x0000005a00407202 */ /* 0x000fe20000000f00 */
[----:B------:R-:W-:-:S04]  /*7740*/  IMAD.MOV.U32 R65, RZ, RZ, R89 ;  /* 0x000000ffff417224 */ /* 0x000fc800078e0059 */
[----:B------:R-:W-:Y:S01]  /*7750*/  HMMA.16816.F32.BF16 R20, R12, R78, RZ ;  /* 0x0000004e0c14723c */ /* 0x000fe200000418ff */
[----:B------:R-:W-:Y:S01]  /*7760*/  MOV R25, R158 ;  /* 0x0000009e00197202 */ /* 0x000fe20000000f00 */
[----:B------:R-:W-:-:S10]  /*7770*/  IMAD.MOV.U32 R24, RZ, RZ, R157 ;  /* 0x000000ffff187224 */ /* 0x000fd400078e009d */
[----:B------:R-:W-:Y:S06]  /*7780*/  HMMA.16816.F32.BF16 R156, R4, R28, R8 ;  /* 0x0000001c049c723c */ /* 0x000fec0000041808 */
[----:B------:R-:W-:Y:S01]  /*7790*/  HMMA.16816.F32.BF16 R8, R12, R68, RZ ;  /* 0x000000440c08723c */ /* 0x000fe200000418ff */
[----:B------:R-:W-:Y:S01]  /*77a0*/  MOV R29, R88 ;  /* 0x00000058001d7202 */ /* 0x000fe20000000f00 */
[----:B------:R-:W-:-:S04]  /*77b0*/  IMAD.MOV.U32 R28, RZ, RZ, R96 ;  /* 0x000000ffff1c7224 */ /* 0x000fc800078e0060 */
[----:B------:R-:W-:Y:S01]  /*77c0*/  HMMA.16816.F32.BF16 R20, R4, R46, R20 ;  /* 0x0000002e0414723c */ /* 0x000fe20000041814 */
[----:B------:R-:W-:Y:S01]  /*77d0*/  MOV R68, R99 ;  /* 0x0000006300447202 */ /* 0x000fe20000000f00 */
[----:B------:R-:W-:-:S15]  /*77e0*/  IMAD.MOV.U32 R69, RZ, RZ, R117 ;  /* 0x000000ffff457224 */ /* 0x000fde00078e0075 */
[----:B------:R-:W-:-:S01]  /*77f0*/  NOP ;  /* 0x0000000000007918 */ /* 0x000fc20000000000 */
[----:B------:R-:W-:Y:S06]  /*7800*/  HMMA.16816.F32.BF16 R84, R4, R40, R8 ;  /* 0x000000280454723c */ /* 0x000fec0000041808 */
[----:B------:R-:W-:Y:S07]  /*7810*/  HMMA.16816.F32.BF16 R8, R12, R72, RZ ;  /* 0x000000480c08723c */ /* 0x000fee00000418ff */
[----:B------:R-:W-:Y:S01]  /*7820*/  MOV R72, R118 ;  /* 0x0000007600487202 */ /* 0x000fe20000000f00 */
[----:B------:R-:W-:-:S15]  /*7830*/  IMAD.MOV.U32 R73, RZ, RZ, R116 ;  /* 0x000000ffff497224 */ /* 0x000fde00078e0074 */
[----:B------:R-:W-:-:S01]  /*7840*/  NOP ;  /* 0x0000000000007918 */ /* 0x000fc20000000000 */
[----:B------:R-:W-:Y:S06]  /*7850*/  HMMA.16816.F32.BF16 R88, R4, R36, R8 ;  /* 0x000000240458723c */ /* 0x000fec0000041808 */
[----:B------:R-:W-:Y:S07]  /*7860*/  HMMA.16816.F32.BF16 R8, R12, R76, RZ ;  /* 0x0000004c0c08723c */ /* 0x000fee00000418ff */
[----:B------:R-:W-:Y:S01]  /*7870*/  MOV R77, R119 ;  /* 0x00000077004d7202 */ /* 0x000fe20000000f00 */
[----:B------:R-:W-:-:S02]  /*7880*/  IMAD.MOV.U32 R76, RZ, RZ, R25 ;  /* 0x000000ffff4c7224 */ /* 0x000fc400078e0019 */
[----:B------:R-:W-:-:S14]  /*7890*/  FFMA.FTZ R25, R170, UR10, -R3 ;  /* 0x0000000aaa197c23 */ /* 0x000fdc0008010803 */
[----:B------:R-:W-:Y:S06]  /*78a0*/  HMMA.16816.F32.BF16 R96, R4, R44, R8 ;  /* 0x0000002c0460723c */ /* 0x000fec0000041808 */
[----:B------:R-:W-:Y:S01]  /*78b0*/  HMMA.16816.F32.BF16 R8, R12, R80, RZ ;  /* 0x000000500c08723c */ /* 0x000fe200000418ff */
[----:B------:R-:W-:Y:S01]  /*78c0*/  MOV R45, R2 ;  /* 0x00000002002d7202 */ /* 0x000fe20000000f00 */
[----:B------:R-:W-:Y:S01]  /*78d0*/  FFMA.FTZ R2, R193, UR10, -R3 ;  /* 0x0000000ac1027c23 */ /* 0x000fe20008010803 */
[----:B------:R-:W-:-:S03]  /*78e0*/  IMAD.MOV.U32 R44, RZ, RZ, R138 ;  /* 0x000000ffff2c7224 */ /* 0x000fc600078e008a */
[----:B------:R1:W-:Y:S01]  /*78f0*/  MUFU.EX2 R79, R2 ;  /* 0x00000002004f7308 */ /* 0x0003e20000000800 */
[----:B------:R-:W-:Y:S01]  /*7900*/  IMAD.MOV.U32 R80, RZ, RZ, R235 ;  /* 0x000000ffff507224 */ /* 0x000fe200078e00eb */
[----:B------:R-:W-:Y:S01]  /*7910*/  MOV R81, R139 ;  /* 0x0000008b00517202 */ /* 0x000fe20000000f00 */
[----:B-1----:R-:W-:-:S15]  /*7920*/  FFMA.FTZ R2, R189, UR10, -R3 ;  /* 0x0000000abd027c23 */ /* 0x002fde0008010803 */
[----:B------:R-:W-:Y:S06]  /*7930*/  HMMA.16816.F32.BF16 R116, R4, R48, R8 ;  /* 0x000000300474723c */ /* 0x000fec0000041808 */
[----:B------:R-:W-:Y:S07]  /*7940*/  HMMA.16816.F32.BF16 R8, R12, R92, RZ ;  /* 0x0000005c0c08723c */ /* 0x000fee00000418ff */
[----:B------:R-:W-:Y:S01]  /*7950*/  IMAD.MOV.U32 R93, RZ, RZ, R73 ;  /* 0x000000ffff5d7224 */ /* 0x000fe200078e0049 */
[----:B------:R-:W-:-:S02]  /*7960*/  MOV R92, R68 ;  /* 0x00000044005c7202 */ /* 0x000fc40000000f00 */
[----:B------:R-:W-:Y:S01]  /*7970*/  MOV R68, R19 ;  /* 0x0000001300447202 */ /* 0x000fe20000000f00 */
[----:B------:R-:W-:Y:S01]  /*7980*/  FFMA.FTZ R19, R155, UR10, -R3 ;  /* 0x0000000a9b137c23 */ /* 0x000fe20008010803 */
[----:B------:R-:W-:Y:S01]  /*7990*/  MOV R155, R92 ;  /* 0x0000005c009b7202 */ /* 0x000fe20000000f00 */
[----:B------:R-:W-:Y:S01]  /*79a0*/  IMAD.MOV.U32 R170, RZ, RZ, R93 ;  /* 0x000000ffffaa7224 */ /* 0x000fe200078e005d */
[----:B------:R-:W-:Y:S01]  /*79b0*/  MOV R93, R201 ;  /* 0x000000c9005d7202 */ /* 0x000fe20000000f00 */
[----:B------:R-:W-:-:S09]  /*79c0*/  IMAD.MOV.U32 R92, RZ, RZ, R200 ;  /* 0x000000ffff5c7224 */ /* 0x000fd200078e00c8 */
[----:B------:R-:W-:Y:S06]  /*79d0*/  HMMA.16816.F32.BF16 R112, R4, R52, R8 ;  /* 0x000000340470723c */ /* 0x000fec0000041808 */
[----:B------:R-:W-:-:S15]  /*79e0*/  HMMA.16816.F32.BF16 R8, R12, R58, RZ ;  /* 0x0000003a0c08723c */ /* 0x000fde00000418ff */
[----:B------:R-:W-:-:S09]  /*79f0*/  NOP ;  /* 0x0000000000007918 */ /* 0x000fd20000000000 */
[----:B------:R-:W-:Y:S06]  /*7a00*/  HMMA.16816.F32.BF16 R56, R4, R26, R8 ;  /* 0x0000001a0438723c */ /* 0x000fec0000041808 */
[----:B------:R-:W-:Y:S01]  /*7a10*/  HMMA.16816.F32.BF16 R8, R12, R62, RZ ;  /* 0x0000003e0c08723c */ /* 0x000fe200000418ff */
[----:B------:R-:W-:-:S15]  /*7a20*/  FFMA.FTZ R26, R176, UR10, -R3 ;  /* 0x0000000ab01a7c23 */ /* 0x000fde0008010803 */
[----:B------:R-:W-:-:S08]  /*7a30*/  NOP ;  /* 0x0000000000007918 */ /* 0x000fd00000000000 */
[----:B------:R-:W-:Y:S06]  /*7a40*/  HMMA.16816.F32.BF16 R60, R4, R34, R8 ;  /* 0x00000022043c723c */ /* 0x000fec0000041808 */
[----:B------:R-:W-:-:S15]  /*7a50*/  HMMA.16816.F32.BF16 R8, R12, R66, RZ ;  /* 0x000000420c08723c */ /* 0x000fde00000418ff */
[----:B------:R-:W-:-:S09]  /*7a60*/  NOP ;  /* 0x0000000000007918 */ /* 0x000fd20000000000 */
[----:B------:R-:W-:Y:S06]  /*7a70*/  HMMA.16816.F32.BF16 R32, R4, R30, R8 ;  /* 0x0000001e0420723c */ /* 0x000fec0000041808 */
[----:B------:R-:W-:Y:S01]  /*7a80*/  HMMA.16816.F32.BF16 R8, R12, R70, RZ ;  /* 0x000000460c08723c */ /* 0x000fe200000418ff */
[----:B------:R-:W-:Y:S01]  /*7a90*/  MOV R30, R28 ;  /* 0x0000001c001e7202 */ /* 0x000fe20000000f00 */
[----:B------:R-:W-:Y:S01]  /*7aa0*/  IMAD.MOV.U32 R28, RZ, RZ, R29 ;  /* 0x000000ffff1c7224 */ /* 0x000fe200078e001d */
[----:B------:R-:W-:Y:S01]  /*7ab0*/  MOV R29, R64 ;  /* 0x00000040001d7202 */ /* 0x000fe20000000f00 */
[----:B------:R-:W-:Y:S01]  /*7ac0*/  IMAD.MOV.U32 R31, RZ, RZ, R69 ;  /* 0x000000ffff1f7224 */ /* 0x000fe200078e0045 */
[----:B------:R-:W-:Y:S01]  /*7ad0*/  MOV R69, R24 ;  /* 0x0000001800457202 */ /* 0x000fe20000000f00 */
[----:B------:R-:W-:Y:S01]  /*7ae0*/  FFMA.FTZ R24, R160, UR10, -R3 ;  /* 0x0000000aa0187c23 */ /* 0x000fe20008010803 */
[----:B------:R-:W-:-:S15]  /*7af0*/  MOV R160, R92 ;  /* 0x0000005c00a07202 */ /* 0x000fde0000000f00 */
[----:B------:R-:W-:-:S02]  /*7b00*/  NOP ;  /* 0x0000000000007918 */ /* 0x000fc40000000000 */
[----:B------:R-:W-:Y:S06]  /*7b10*/  HMMA.16816.F32.BF16 R40, R4, R42, R8 ;  /* 0x0000002a0428723c */ /* 0x000fec0000041808 */
[----:B------:R-:W-:-:S15]  /*7b20*/  HMMA.16816.F32.BF16 R8, R12, R74, RZ ;  /* 0x0000004a0c08723c */ /* 0x000fde00000418ff */
[----:B------:R-:W-:-:S09]  /*7b30*/  NOP ;  /* 0x0000000000007918 */ /* 0x000fd20000000000 */
[----:B------:R-:W-:Y:S06]  /*7b40*/  HMMA.16816.F32.BF16 R36, R4, R38, R8 ;  /* 0x000000260424723c */ /* 0x000fec0000041808 */
[C---:B------:R-:W-:Y:S06]  /*7b50*/  HMMA.16816.F32.BF16 R8, R12.reuse, R82, RZ ;  /* 0x000000520c08723c */ /* 0x040fec00000418ff */
[----:B------:R-:W-:Y:S01]  /*7b60*/  HMMA.16816.F32.BF16 R12, R12, R94, RZ ;  /* 0x0000005e0c0c723c */ /* 0x000fe200000418ff */
[----:B------:R-:W-:Y:S01]  /*7b70*/  MOV R83, R72 ;  /* 0x0000004800537202 */ /* 0x000fe20000000f00 */
[----:B------:R-:W-:Y:S01]  /*7b80*/  IMAD.MOV.U32 R82, RZ, RZ, R77 ;  /* 0x000000ffff527224 */ /* 0x000fe200078e004d */
[----:B------:R1:W2:Y:S01]  /*7b90*/  MUFU.EX2 R72, R2 ;  /* 0x0000000200487308 */ /* 0x0002a20000000800 */
[----:B------:R-:W-:-:S03]  /*7ba0*/  IMAD.MOV.U32 R77, RZ, RZ, R65 ;  /* 0x000000ffff4d7224 */ /* 0x000fc600078e0041 */
[----:B------:R-:W-:Y:S02]  /*7bb0*/  IMAD.MOV.U32 R95, RZ, RZ, R18 ;  /* 0x000000ffff5f7224 */ /* 0x000fe400078e0012 */
[----:B------:R-:W-:Y:S01]  /*7bc0*/  FFMA.FTZ R18, R171, UR10, -R0 ;  /* 0x0000000aab127c23 */ /* 0x000fe20008010800 */
[----:B------:R-:W-:-:S08]  /*7bd0*/  IMAD.MOV.U32 R171, RZ, RZ, R31 ;  /* 0x000000ffffab7224 */ /* 0x000fd000078e001f */
[----:B------:R-:W-:Y:S01]  /*7be0*/  HMMA.16816.F32.BF16 R48, R4, R50, R8 ;  /* 0x000000320430723c */ /* 0x000fe20000041808 */
[----:B-1----:R-:W-:-:S04]  /*7bf0*/  FFMA.FTZ R2, R181, UR10, -R3 ;  /* 0x0000000ab5027c23 */ /* 0x002fc80008010803 */
[----:B------:R1:W-:Y:S01]  /*7c00*/  MUFU.EX2 R70, R2 ;  /* 0x0000000200467308 */ /* 0x0003e20000000800 */
[----:B------:R-:W-:Y:S01]  /*7c10*/  HMMA.16816.F32.BF16 R52, R4, R54, R12 ;  /* 0x000000360434723c */ /* 0x000fe2000004180c */
[----:B------:R-:W3:Y:S01]  /*7c20*/  LDSM.16.MT88.4 R12, [R225+0xd000] ;  /* 0x00d00000e10c783b */ /* 0x000ee20000004200 */
[----:B--2---:R-:W-:-:S05]  /*7c30*/  F2FP.BF16.F32.PACK_AB R8, R72, R79 ;  /* 0x0000004f4808723e */ /* 0x004fca00000010ff */
[----:B------:R-:W-:-:S04]  /*7c40*/  FFMA.FTZ R4, R194, UR10, -R16 ;  /* 0x0000000ac2047c23 */ /* 0x000fc80008010810 */
[----:B------:R-:W-:Y:S01]  /*7c50*/  MUFU.EX2 R27, R4 ;  /* 0x00000004001b7308 */ /* 0x000fe20000000800 */
[----:B-1----:R-:W-:Y:S01]  /*7c60*/  FFMA.FTZ R2, R168, UR10, -R3 ;  /* 0x0000000aa8027c23 */ /* 0x002fe20008010803 */
[----:B------:R-:W-:Y:S01]  /*7c70*/  IMAD.MOV.U32 R168, RZ, RZ, R149 ;  /* 0x000000ffffa87224 */ /* 0x000fe200078e0095 */
[----:B------:R-:W-:Y:S01]  /*7c80*/  MOV R149, R150 ;  /* 0x0000009600957202 */ /* 0x000fe20000000f00 */
[----:B------:R-:W-:-:S04]  /*7c90*/  IMAD.MOV.U32 R150, RZ, RZ, R151 ;  /* 0x000000ffff967224 */ /* 0x000fc800078e0097 */
[----:B------:R1:W2:Y:S01]  /*7ca0*/  MUFU.EX2 R74, R2 ;  /* 0x00000002004a7308 */ /* 0x0002a20000000800 */
[----:B------:R-:W-:Y:S01]  /*7cb0*/  MOV R151, R203 ;  /* 0x000000cb00977202 */ /* 0x000fe20000000f00 */
[--C-:B------:R-:W-:Y:S01]  /*7cc0*/  FFMA.FTZ R3, R163, UR10, -R0.reuse ;  /* 0x0000000aa3037c23 */ /* 0x100fe20008010800 */
[----:B------:R-:W-:Y:S01]  /*7cd0*/  MOV R163, R95 ;  /* 0x0000005f00a37202 */ /* 0x000fe20000000f00 */
        /* <DEDUP_REMOVED lines=8> */
[----:B-1----:R-:W-:Y:S01]  /*7d60*/  FFMA.FTZ R2, R169, UR10, -R0 ;  /* 0x0000000aa9027c23 */ /* 0x002fe20008010800 */
[----:B------:R-:W-:Y:S01]  /*7d70*/  MOV R169, R148 ;  /* 0x0000009400a97202 */ /* 0x000fe20000000f00 */
[----:B------:R-:W-:-:S04]  /*7d80*/  IMAD.MOV.U32 R148, RZ, RZ, R202 ;  /* 0x000000ffff947224 */ /* 0x000fc800078e00ca */
[----:B------:R1:W2:Y:S02]  /*7d90*/  MUFU.EX2 R75, R2 ;  /* 0x00000002004b7308 */ /* 0x0002a40000000800 */
[----:B-1----:R-:W-:Y:S01]  /*7da0*/  FFMA.FTZ R2, R192, UR10, -R17 ;  /* 0x0000000ac0027c23 */ /* 0x002fe20008010811 */
[----:B--2---:R-:W-:-:S05]  /*7db0*/  F2FP.BF16.F32.PACK_AB R11, R75, R73 ;  /* 0x000000494b0b723e */ /* 0x004fca00000010ff */
[----:B------:R1:W-:Y:S02]  /*7dc0*/  MUFU.EX2 R67, R2 ;  /* 0x0000000200437308 */ /* 0x0003e40000000800 */
[----:B---3--:R-:W-:Y:S01]  /*7dd0*/  HMMA.16816.F32.BF16 R172, R8, R12, R172 ;  /* 0x0000000c08ac723c */ /* 0x008fe200000418ac */
[----:B-1----:R-:W-:-:S05]  /*7de0*/  FFMA.FTZ R2, R188, UR10, -R17 ;  /* 0x0000000abc027c23 */ /* 0x002fca0008010811 */
        /* <DEDUP_REMOVED lines=9> */
[----:B-1----:R-:W-:Y:S01]  /*7e80*/  FFMA.FTZ R2, R182, UR10, -R16 ;  /* 0x0000000ab6027c23 */ /* 0x002fe20008010810 */
[----:B--2---:R-:W-:-:S05]  /*7e90*/  F2FP.BF16.F32.PACK_AB R5, R65, R27 ;  /* 0x0000001b4105723e */ /* 0x004fca00000010ff */
[----:B------:R1:W-:Y:S02]  /*7ea0*/  MUFU.EX2 R66, R2 ;  /* 0x0000000200427308 */ /* 0x0003e40000000800 */
[----:B-1----:R-:W-:-:S06]  /*7eb0*/  FFMA.FTZ R2, R177, UR10, -R16 ;  /* 0x0000000ab1027c23 */ /* 0x002fcc0008010810 */
[----:B------:R-:W1:Y:S02]  /*7ec0*/  MUFU.EX2 R64, R2 ;  /* 0x0000000200407308 */ /* 0x000e640000000800 */
[----:B-1----:R-:W-:Y:S01]  /*7ed0*/  F2FP.BF16.F32.PACK_AB R7, R64, R66 ;  /* 0x000000424007723e */ /* 0x002fe200000010ff */
[--C-:B------:R-:W-:Y:S01]  /*7ee0*/  FFMA.FTZ R2, R162, UR10, -R0.reuse ;  /* 0x0000000aa2027c23 */ /* 0x100fe20008010800 */
[----:B------:R-:W-:Y:S01]  /*7ef0*/  FFMA.FTZ R0, R161, UR10, -R0 ;  /* 0x0000000aa1007c23 */ /* 0x000fe20008010800 */
[----:B------:R-:W-:Y:S01]  /*7f00*/  MOV R161, R30 ;  /* 0x0000001e00a17202 */ /* 0x000fe20000000f00 */
[----:B------:R-:W-:-:S03]  /*7f10*/  IMAD.MOV.U32 R162, RZ, RZ, R79 ;  /* 0x000000ffffa27224 */ /* 0x000fc600078e004f */
[C---:B------:R-:W-:Y:S06]  /*7f20*/  HMMA.16816.F32.BF16 R200, R4.reuse, R14, R100 ;  /* 0x0000000e04c8723c */ /* 0x040fec0000041864 */
[----:B------:R-:W-:Y:S01]  /*7f30*/  HMMA.16816.F32.BF16 R204, R4, R12, R204 ;  /* 0x0000000c04cc723c */ /* 0x000fe200000418cc */
        /* <DEDUP_REMOVED lines=8> */
[----:B------:R-:W-:Y:S01]  /*7fc0*/  HMMA.16816.F32.BF16 R28, R8, R14, R56 ;  /* 0x0000000e081c723c */ /* 0x000fe20000041838 */
[----:B------:R-:W1:Y:S01]  /*7fd0*/  LDSM.16.MT88.4 R12, [R226+0xd000] ;  /* 0x00d00000e20c783b */ /* 0x000e620000004200 */
[----:B------:R-:W-:Y:S01]  /*7fe0*/  MOV R44, R195 ;  /* 0x000000c3002c7202 */ /* 0x000fe20000000f00 */
[----:B------:R-:W-:-:S03]  /*7ff0*/  IMAD.MOV.U32 R103, RZ, RZ, R93 ;  /* 0x000000ffff677224 */ /* 0x000fc600078e005d */
[-C--:B-1----:R-:W-:Y:S06]  /*8000*/  HMMA.16816.F32.BF16 R164, R8, R12.reuse, R164 ;  /* 0x0000000c08a4723c */ /* 0x082fec00000418a4 */
[C---:B------:R-:W-:Y:S06]  /*8010*/  HMMA.16816.F32.BF16 R196, R4.reuse, R12, R196 ;  /* 0x0000000c04c4723c */ /* 0x040fec00000418c4 */
[-C--:B------:R-:W-:Y:S06]  /*8020*/  HMMA.16816.F32.BF16 R192, R4, R14.reuse, R120 ;  /* 0x0000000e04c0723c */ /* 0x080fec0000041878 */
[C---:B------:R-:W-:Y:S01]  /*8030*/  HMMA.16816.F32.BF16 R60, R8.reuse, R14, R60 ;  /* 0x0000000e083c723c */ /* 0x040fe2000004183c */
[----:B------:R-:W1:Y:S01]  /*8040*/  LDSM.16.MT88.4 R12, [R228+0xd000] ;  /* 0x00d00000e40c783b */ /* 0x000e620000004200 */
[----:B------:R-:W-:Y:S01]  /*8050*/  MOV R120, R148 ;  /* 0x0000009400787202 */ /* 0x000fe20000000f00 */
[----:B------:R-:W-:Y:S01]  /*8060*/  IMAD.MOV.U32 R121, RZ, RZ, R149 ;  /* 0x000000ffff797224 */ /* 0x000fe200078e0095 */
[----:B------:R-:W-:Y:S01]  /*8070*/  MOV R122, R150 ;  /* 0x00000096007a7202 */ /* 0x000fe20000000f00 */
[----:B------:R-:W-:Y:S01]  /*8080*/  IMAD.MOV.U32 R123, RZ, RZ, R151 ;  /* 0x000000ffff7b7224 */ /* 0x000fe200078e0097 */
[-C--:B-1----:R-:W-:Y:S06]  /*8090*/  HMMA.16816.F32.BF16 R156, R8, R12.reuse, R156 ;  /* 0x0000000c089c723c */ /* 0x082fec000004189c */
[C---:B------:R-:W-:Y:S06]  /*80a0*/  HMMA.16816.F32.BF16 R188, R4.reuse, R12, R208 ;  /* 0x0000000c04bc723c */ /* 0x040fec00000418d0 */
[----:B------:R-:W-:Y:S01]  /*80b0*/  HMMA.16816.F32.BF16 R184, R4, R14, R184 ;  /* 0x0000000e04b8723c */ /* 0x000fe200000418b8 */
[----:B------:R-:W-:Y:S01]  /*80c0*/  MOV R210, R75 ;  /* 0x0000004b00d27202 */ /* 0x000fe20000000f00 */
[----:B------:R-:W-:Y:S01]  /*80d0*/  IMAD.MOV.U32 R209, RZ, RZ, R74 ;  /* 0x000000ffffd17224 */ /* 0x000fe200078e004a */
[----:B------:R-:W-:Y:S01]  /*80e0*/  MOV R208, R73 ;  /* 0x0000004900d07202 */ /* 0x000fe20000000f00 */
[----:B------:R-:W-:-:S02]  /*80f0*/  IMAD.MOV.U32 R211, RZ, RZ, R78 ;  /* 0x000000ffffd37224 */ /* 0x000fc400078e004e */
[C---:B------:R-:W-:Y:S01]  /*8100*/  HMMA.16816.F32.BF16 R32, R8.reuse, R14, R32 ;  /* 0x0000000e0820723c */ /* 0x040fe20000041820 */
[----:B------:R-:W1:Y:S05]  /*8110*/  LDSM.16.MT88.4 R12, [R227+0xd000] ;  /* 0x00d00000e30c783b */ /* 0x000e6a0000004200 */
[-C--:B-1----:R-:W-:Y:S06]  /*8120*/  HMMA.16816.F32.BF16 R148, R8, R12.reuse, R84 ;  /* 0x0000000c0894723c */ /* 0x082fec0000041854 */
[C---:B------:R-:W-:Y:S06]  /*8130*/  HMMA.16816.F32.BF16 R180, R4.reuse, R12, R212 ;  /* 0x0000000c04b4723c */ /* 0x040fec00000418d4 */
[----:B------:R-:W-:Y:S01]  /*8140*/  HMMA.16816.F32.BF16 R176, R4, R14, R144 ;  /* 0x0000000e04b0723c */ /* 0x000fe20000041890 */
[----:B------:R-:W-:Y:S01]  /*8150*/  IMAD.MOV.U32 R213, RZ, RZ, R72 ;  /* 0x000000ffffd57224 */ /* 0x000fe200078e0048 */
[----:B------:R-:W-:Y:S01]  /*8160*/  MOV R214, R71 ;  /* 0x0000004700d67202 */ /* 0x000fe20000000f00 */
[----:B------:R-:W-:Y:S01]  /*8170*/  IMAD.MOV.U32 R215, RZ, RZ, R70 ;  /* 0x000000ffffd77224 */ /* 0x000fe200078e0046 */
[----:B------:R-:W-:-:S02]  /*8180*/  MOV R212, R68 ;  /* 0x0000004400d47202 */ /* 0x000fc40000000f00 */
        /* <DEDUP_REMOVED lines=8> */
[----:B------:R-:W-:Y:S01]  /*8210*/  MUFU.EX2 R26, R26 ;  /* 0x0000001a001a7308 */ /* 0x000fe20000000800 */
[----:B------:R-:W-:Y:S01]  /*8220*/  MOV R147, R162 ;  /* 0x000000a200937202 */ /* 0x000fe20000000f00 */
[-C--:B-1----:R-:W-:Y:S06]  /*8230*/  HMMA.16816.F32.BF16 R72, R4, R12.reuse, R104 ;  /* 0x0000000c0448723c */ /* 0x082fec0000041868 */
[----:B------:R-:W1:Y:S01]  /*8240*/  MUFU.EX2 R25, R25 ;  /* 0x0000001900197308 */ /* 0x000e620000000800 */
[----:B------:R2:W5:Y:S01]  /*8250*/  LDL.LU R240, [R1+0xb8] ;  /* 0x0000b80001f07983 */ /* 0x0005620000300800 */
[----:B------:R-:W-:Y:S01]  /*8260*/  HMMA.16816.F32.BF16 R68, R8, R12, R88 ;  /* 0x0000000c0844723c */ /* 0x000fe20000041858 */
[----:B------:R-:W-:Y:S01]  /*8270*/  MOV R104, R44 ;  /* 0x0000002c00687202 */ /* 0x000fe20000000f00 */
[----:B------:R-:W-:Y:S01]  /*8280*/  IMAD.MOV.U32 R105, RZ, RZ, R45 ;  /* 0x000000ffff697224 */ /* 0x000fe200078e002d */
[----:B------:R-:W-:Y:S01]  /*8290*/  MOV R106, R76 ;  /* 0x0000004c006a7202 */ /* 0x000fe20000000f00 */
[----:B------:R-:W-:-:S02]  /*82a0*/  IMAD.MOV.U32 R107, RZ, RZ, R77 ;  /* 0x000000ffff6b7224 */ /* 0x000fc400078e004d */
[-C--:B------:R-:W-:Y:S06]  /*82b0*/  HMMA.16816.F32.BF16 R76, R4, R14.reuse, R140 ;  /* 0x0000000e044c723c */ /* 0x080fec000004188c */
[----:B------:R-:W-:Y:S01]  /*82c0*/  HMMA.16816.F32.BF16 R44, R8, R14, R36 ;  /* 0x0000000e082c723c */ /* 0x000fe20000041824 */
[----:B------:R-:W3:Y:S01]  /*82d0*/  LDSM.16.MT88.4 R12, [R226+0xf000] ;  /* 0x00f00000e20c783b */ /* 0x000ee20000004200 */
[----:B------:R-:W-:-:S04]  /*82e0*/  IMAD.MOV.U32 R143, RZ, RZ, R102 ;  /* 0x000000ffff8f7224 */ /* 0x000fc800078e0066 */
[C---:B---3--:R-:W-:Y:S01]  /*82f0*/  HMMA.16816.F32.BF16 R40, R8.reuse, R14, R20 ;  /* 0x0000000e0828723c */ /* 0x048fe20000041814 */
[----:B------:R-:W3:Y:S05]  /*8300*/  LDSM.16.MT88.4 R20, [R228+0xf000] ;  /* 0x00f00000e414783b */ /* 0x000eea0000004200 */
[-C--:B------:R-:W-:Y:S06]  /*8310*/  HMMA.16816.F32.BF16 R84, R8, R12.reuse, R96 ;  /* 0x0000000c0854723c */ /* 0x080fec0000041860 */
[C---:B------:R-:W-:Y:S06]  /*8320*/  HMMA.16816.F32.BF16 R88, R4.reuse, R12, R220 ;  /* 0x0000000c0458723c */ /* 0x040fec00000418dc */
[C---:B------:R-:W-:Y:S01]  /*8330*/  HMMA.16816.F32.BF16 R92, R4.reuse, R14, R128 ;  /* 0x0000000e045c723c */ /* 0x040fe20000041880 */
[----:B------:R-:W4:Y:S01]  /*8340*/  LDSM.16.MT88.4 R12, [R227+0xf000] ;  /* 0x00f00000e30c783b */ /* 0x000f220000004200 */
[----:B------:R-:W-:Y:S01]  /*8350*/  MOV R98, R143 ;  /* 0x0000008f00627202 */ /* 0x000fe20000000f00 */
[----:B------:R-:W-:Y:S01]  /*8360*/  IMAD.MOV.U32 R102, RZ, RZ, R239 ;  /* 0x000000ffff667224 */ /* 0x000fe200078e00ef */
[----:B------:R-:W-:Y:S01]  /*8370*/  MOV R140, R101 ;  /* 0x00000065008c7202 */ /* 0x000fe20000000f00 */
[----:B------:R-:W-:Y:S01]  /*8380*/  IMAD.MOV.U32 R99, RZ, RZ, R100 ;  /* 0x000000ffff637224 */ /* 0x000fe200078e0064 */
[----:B------:R-:W-:Y:S01]  /*8390*/  MOV R142, R103 ;  /* 0x00000067008e7202 */ /* 0x000fe20000000f00 */
[----:B------:R-:W-:Y:S01]  /*83a0*/  IMAD.MOV.U32 R141, RZ, RZ, R102 ;  /* 0x000000ffff8d7224 */ /* 0x000fe200078e0066 */
[-C--:B---3--:R-:W-:Y:S06]  /*83b0*/  HMMA.16816.F32.BF16 R108, R4, R22.reuse, R108 ;  /* 0x00000016046c723c */ /* 0x088fec000004186c */
[----:B------:R-:W-:Y:S01]  /*83c0*/  HMMA.16816.F32.BF16 R48, R8, R22, R48 ;  /* 0x000000160830723c */ /* 0x000fe20000041830 */
[----:B------:R3:W-:Y:S01]  /*83d0*/  MUFU.EX2 R22, R0 ;  /* 0x0000000000167308 */ /* 0x0007e20000000800 */
[----:B------:R-:W-:-:S04]  /*83e0*/  IMAD.MOV.U32 R143, RZ, RZ, R160 ;  /* 0x000000ffff8f7224 */ /* 0x000fc800078e00a0 */
[C---:B------:R-:W-:Y:S01]  /*83f0*/  HMMA.16816.F32.BF16 R104, R4.reuse, R20, R104 ;  /* 0x000000140468723c */ /* 0x040fe20000041868 */
[----:B------:R-:W-:Y:S01]  /*8400*/  MOV R163, R238 ;  /* 0x000000ee00a37202 */ /* 0x000fe20000000f00 */
[----:B------:R-:W-:Y:S01]  /*8410*/  IMAD.MOV.U32 R162, RZ, RZ, R237 ;  /* 0x000000ffffa27224 */ /* 0x000fe200078e00ed */
[----:B------:R-:W-:Y:S01]  /*8420*/  MUFU.EX2 R24, R24 ;  /* 0x0000001800187308 */ /* 0x000fe20000000800 */
[----:B-1----:R-:W-:Y:S01]  /*8430*/  F2FP.BF16.F32.PACK_AB R128, R25, R26 ;  /* 0x0000001a1980723e */ /* 0x002fe200000010ff */
[----:B------:R2:W5:Y:S01]  /*8440*/  LDL.LU R239, [R1+0xb4] ;  /* 0x0000b40001ef7983 */ /* 0x0005620000300800 */
[----:B----4-:R-:W-:Y:S01]  /*8450*/  HMMA.16816.F32.BF16 R36, R4, R14, R124 ;  /* 0x0000000e0424723c */ /* 0x010fe2000004187c */
[----:B---3--:R-:W-:-:S05]  /*8460*/  FFMA.FTZ R0, R98, UR10, -R17 ;  /* 0x0000000a62007c23 */ /* 0x008fca0008010811 */
[----:B------:R-:W-:Y:S01]  /*8470*/  HMMA.16816.F32.BF16 R52, R8, R14, R52 ;  /* 0x0000000e0834723c */ /* 0x000fe20000041834 */
[----:B------:R-:W1:Y:S05]  /*8480*/  MUFU.EX2 R23, R19 ;  /* 0x0000001300177308 */ /* 0x000e6a0000000800 */
[----:B------:R-:W-:Y:S06]  /*8490*/  HMMA.16816.F32.BF16 R120, R4, R12, R120 ;  /* 0x0000000c0478723c */ /* 0x000fec0000041878 */
[C---:B------:R-:W-:Y:S01]  /*84a0*/  HMMA.16816.F32.BF16 R100, R8.reuse, R20, R116 ;  /* 0x000000140864723c */ /* 0x040fe20000041874 */
[----:B------:R3:W-:Y:S01]  /*84b0*/  MUFU.EX2 R14, R0 ;  /* 0x00000000000e7308 */ /* 0x0007e20000000800 */
[----:B------:R-:W-:Y:S01]  /*84c0*/  IMAD.MOV.U32 R98, RZ, RZ, R99 ;  /* 0x000000ffff627224 */ /* 0x000fe200078e0063 */
[----:B------:R-:W-:Y:S01]  /*84d0*/  MOV R99, R140 ;  /* 0x0000008c00637202 */ /* 0x000fe20000000f00 */
[----:B------:R-:W-:Y:S01]  /*84e0*/  IMAD.MOV.U32 R140, RZ, RZ, R141 ;  /* 0x000000ffff8c7224 */ /* 0x000fe200078e008d */
[----:B------:R-:W-:Y:S01]  /*84f0*/  MOV R141, R142 ;  /* 0x0000008e008d7202 */ /* 0x000fe20000000f00 */
[----:B------:R2:W5:Y:S03]  /*8500*/  LDL.LU R238, [R1+0xb0] ;  /* 0x0000b00001ee7983 */ /* 0x0005660000300800 */
[----:B------:R-:W-:Y:S01]  /*8510*/  MUFU.EX2 R19, R18 ;  /* 0x0000001200137308 */ /* 0x000fe20000000800 */
[----:B---3--:R-:W-:Y:S01]  /*8520*/  FFMA.FTZ R0, R219, UR10, -R17 ;  /* 0x0000000adb007c23 */ /* 0x008fe20008010811 */
[----:B------:R-:W-:Y:S01]  /*8530*/  IMAD.MOV.U32 R142, RZ, RZ, R143 ;  /* 0x000000ffff8e7224 */ /* 0x000fe200078e008f */
[----:B------:R-:W-:Y:S01]  /*8540*/  MOV R97, R140 ;  /* 0x0000008c00617202 */ /* 0x000fe20000000f00 */
[----:B------:R-:W-:Y:S04]  /*8550*/  HMMA.16816.F32.BF16 R116, R8, R12, R112 ;  /* 0x0000000c0874723c */ /* 0x000fe80000041870 */
[----:B------:R3:W-:Y:S01]  /*8560*/  MUFU.EX2 R15, R0 ;  /* 0x00000000000f7308 */ /* 0x0007e20000000800 */
[----:B------:R-:W-:Y:S01]  /*8570*/  MOV R143, R144 ;  /* 0x00000090008f7202 */ /* 0x000fe20000000f00 */
[----:B------:R-:W-:Y:S01]  /*8580*/  IMAD.MOV.U32 R144, RZ, RZ, R145 ;  /* 0x000000ffff907224 */ /* 0x000fe200078e0091 */
[----:B------:R-:W-:Y:S01]  /*8590*/  MOV R145, R146 ;  /* 0x0000009200917202 */ /* 0x000fe20000000f00 */
[----:B------:R-:W-:Y:S01]  /*85a0*/  FFMA.FTZ R4, R234, UR10, -R16 ;  /* 0x0000000aea047c23 */ /* 0x000fe20008010810 */
[----:B------:R-:W-:Y:S01]  /*85b0*/  MOV R140, R142 ;  /* 0x0000008e008c7202 */ /* 0x000fe20000000f00 */
[----:B------:R-:W-:Y:S01]  /*85c0*/  FADD.FTZ R8, R229, R230 ;  /* 0x000000e6e5087221 */ /* 0x000fe20000010000 */
[----:B------:R-:W-:Y:S01]  /*85d0*/  MOV R160, R236 ;  /* 0x000000ec00a07202 */ /* 0x000fe20000000f00 */
[----:B------:R4:W2:Y:S01]  /*85e0*/  MUFU.EX2 R20, R3 ;  /* 0x0000000300147308 */ /* 0x0008a20000000800 */
[----:B------:R-:W-:Y:S01]  /*85f0*/  FADD.FTZ R6, R231, R154 ;  /* 0x0000009ae7067221 */ /* 0x000fe20000010000 */
[----:B-1----:R-:W-:Y:S01]  /*8600*/  F2FP.BF16.F32.PACK_AB R130, R23, R24 ;  /* 0x000000181782723e */ /* 0x002fe200000010ff */
[----:B------:R-:W-:Y:S04]  /*8610*/  LDSM.16.MT88.4 R112, [R228+0xf800] ;  /* 0x00f80000e470783b */ /* 0x000fe80000004200 */
[----:B------:R1:W5:Y:S01]  /*8620*/  LDL.LU R237, [R1+0xac] ;  /* 0x0000ac0001ed7983 */ /* 0x0003620000300800 */
[----:B---3--:R-:W-:Y:S01]  /*8630*/  FFMA.FTZ R0, R217, UR10, -R17 ;  /* 0x0000000ad9007c23 */ /* 0x008fe20008010811 */
[----:B------:R-:W-:Y:S01]  /*8640*/  MOV R142, R144 ;  /* 0x00000090008e7202 */ /* 0x000fe20000000f00 */
[----:B------:R-:W-:Y:S01]  /*8650*/  IMAD.MOV.U32 R221, RZ, RZ, R140 ;  /* 0x000000ffffdd7224 */ /* 0x000fe200078e008c */
[----:B------:R-:W-:Y:S01]  /*8660*/  MUFU.EX2 R13, R4 ;  /* 0x00000004000d7308 */ /* 0x000fe20000000800 */
[----:B------:R-:W-:-:S07]  /*8670*/  IMAD.MOV.U32 R146, RZ, RZ, R212 ;  /* 0x000000ffff927224 */ /* 0x000fce00078e00d4 */
[----:B------:R-:W3:Y:S01]  /*8680*/  MUFU.EX2 R21, R2 ;  /* 0x0000000200157308 */ /* 0x000ee20000000800 */
[----:B----4-:R-:W-:Y:S01]  /*8690*/  FFMA.FTZ R3, R252, UR10, -R16 ;  /* 0x0000000afc037c23 */ /* 0x010fe20008010810 */
[----:B--2---:R-:W-:Y:S01]  /*86a0*/  F2FP.BF16.F32.PACK_AB R129, R20, R19 ;  /* 0x000000131481723e */ /* 0x004fe200000010ff */
[----:B------:R1:W5:Y:S05]  /*86b0*/  LDL.LU R236, [R1+0xa8] ;  /* 0x0000a80001ec7983 */ /* 0x00036a0000300800 */
[----:B------:R2:W-:Y:S01]  /*86c0*/  MUFU.EX2 R18, R0 ;  /* 0x0000000000127308 */ /* 0x0005e20000000800 */
[----:B------:R-:W-:Y:S01]  /*86d0*/  MOV R96, R142 ;  /* 0x0000008e00607202 */ /* 0x000fe20000000f00 */
[----:B--2---:R-:W-:-:S06]  /*86e0*/  FFMA.FTZ R0, R216, UR10, -R17 ;  /* 0x0000000ad8007c23 */ /* 0x004fcc0008010811 */
[----:B------:R2:W-:Y:S02]  /*86f0*/  MUFU.EX2 R17, R0 ;  /* 0x0000000000117308 */ /* 0x0005e40000000800 */
[----:B--2---:R-:W-:Y:S01]  /*8700*/  FFMA.FTZ R0, R98, UR10, -R16 ;  /* 0x0000000a62007c23 */ /* 0x004fe20008010810 */
[----:B------:R-:W-:Y:S02]  /*8710*/  IMAD.MOV.U32 R98, RZ, RZ, R99 ;  /* 0x000000ffff627224 */ /* 0x000fe400078e0063 */
[----:B------:R-:W-:Y:S02]  /*8720*/  IMAD.MOV.U32 R99, RZ, RZ, R141 ;  /* 0x000000ffff637224 */ /* 0x000fe400078e008d */
[----:B------:R-:W-:Y:S02]  /*8730*/  IMAD.MOV.U32 R141, RZ, RZ, R143 ;  /* 0x000000ffff8d7224 */ /* 0x000fe400078e008f */
[----:B------:R-:W-:Y:S02]  /*8740*/  IMAD.MOV.U32 R143, RZ, RZ, R145 ;  /* 0x000000ffff8f7224 */ /* 0x000fe400078e0091 */
[----:B------:R-:W-:Y:S01]  /*8750*/  FADD.FTZ R5, R98, R97 ;  /* 0x0000006162057221 */ /* 0x000fe20000010000 */
[----:B------:R-:W-:Y:S01]  /*8760*/  MOV R223, R141 ;  /* 0x0000008d00df7202 */ /* 0x000fe20000000f00 */
[----:B------:R-:W-:Y:S01]  /*8770*/  IMAD.MOV.U32 R97, RZ, RZ, R143 ;  /* 0x000000ffff617224 */ /* 0x000fe200078e008f */
[----:B------:R-:W-:Y:S01]  /*8780*/  MOV R222, R99 ;  /* 0x0000006300de7202 */ /* 0x000fe20000000f00 */
[----:B------:R-:W-:-:S02]  /*8790*/  FADD.FTZ R5, R136, R5 ;  /* 0x0000000588057221 */ /* 0x000fc40000010000 */
[----:B------:R-:W-:Y:S01]  /*87a0*/  FADD.FTZ R4, R223, R8 ;  /* 0x00000008df047221 */ /* 0x000fe20000010000 */
[----:B------:R-:W-:Y:S02]  /*87b0*/  IMAD.MOV.U32 R223, RZ, RZ, R96 ;  /* 0x000000ffffdf7224 */ /* 0x000fe400078e0060 */
[----:B------:R-:W-:Y:S01]  /*87c0*/  FADD.FTZ R7, R222, R221 ;  /* 0x000000ddde077221 */ /* 0x000fe20000010000 */
[----:B------:R-:W-:Y:S01]  /*87d0*/  MOV R96, R97 ;  /* 0x0000006100607202 */ /* 0x000fe20000000f00 */
[----:B------:R-:W-:Y:S01]  /*87e0*/  FADD.FTZ R5, R163, R5 ;  /* 0x00000005a3057221 */ /* 0x000fe20000010000 */
[----:B------:R-:W-:Y:S01]  /*87f0*/  FADD.FTZ R9, R223, R4 ;  /* 0x00000004df097221 */ /* 0x000fe20000010000 */
[----:B------:R-:W-:Y:S01]  /*8800*/  FADD.FTZ R7, R162, R7 ;  /* 0x00000007a2077221 */ /* 0x000fe20000010000 */
[----:B------:R-:W-:Y:S01]  /*8810*/  MOV R223, R96 ;  /* 0x0000006000df7202 */ /* 0x000fe20000000f00 */
[----:B------:R-:W-:Y:S01]  /*8820*/  IMAD.MOV.U32 R222, RZ, RZ, R160 ;  /* 0x000000ffffde7224 */ /* 0x000fe200078e00a0 */
[----:B------:R2:W4:Y:S03]  /*8830*/  MUFU.EX2 R11, R0 ;  /* 0x00000000000b7308 */ /* 0x0005260000000800 */
[----:B------:R-:W-:-:S05]  /*8840*/  FADD.FTZ R8, R222, R7 ;  /* 0x00000007de087221 */ /* 0x000fca0000010000 */
[----:B------:R3:W-:Y:S01]  /*8850*/  MUFU.EX2 R10, R3 ;  /* 0x00000003000a7308 */ /* 0x0007e20000000800 */
[----:B--2---:R-:W-:Y:S01]  /*8860*/  FADD.FTZ R0, R153, R6 ;  /* 0x0000000699007221 */ /* 0x004fe20000010000 */
[----:B---3--:R-:W-:Y:S02]  /*8870*/  FADD.FTZ R3, R223, R5 ;  /* 0x00000005df037221 */ /* 0x008fe40000010000 */
[----:B------:R-:W2:Y:S01]  /*8880*/  LDSM.16.MT88.4 R4, [R227+0xf800] ;  /* 0x00f80000e304783b */ /* 0x000ea20000004200 */
[----:B------:R-:W-:Y:S01]  /*8890*/  FFMA.FTZ R2, R218, UR10, -R16 ;  /* 0x0000000ada027c23 */ /* 0x000fe20008010810 */
[----:B------:R-:W-:Y:S01]  /*88a0*/  MOV R144, R146 ;  /* 0x0000009200907202 */ /* 0x000fe20000000f00 */
[----:B------:R-:W-:Y:S01]  /*88b0*/  IMAD.MOV.U32 R145, RZ, RZ, R147 ;  /* 0x000000ffff917224 */ /* 0x000fe200078e0093 */
[----:B------:R-:W-:Y:S01]  /*88c0*/  MOV R146, R161 ;  /* 0x000000a100927202 */ /* 0x000fe20000000f00 */
[----:B------:R-:W-:Y:S01]  /*88d0*/  IMAD.MOV.U32 R147, RZ, RZ, R171 ;  /* 0x000000ffff937224 */ /* 0x000fe200078e00ab */
[----:B------:R-:W-:Y:S01]  /*88e0*/  MOV R161, R155 ;  /* 0x0000009b00a17202 */ /* 0x000fe20000000f00 */
[----:B------:R-:W-:Y:S01]  /*88f0*/  IMAD.MOV.U32 R171, RZ, RZ, R170 ;  /* 0x000000ffffab7224 */ /* 0x000fe200078e00aa */
[----:B------:R3:W1:Y:S01]  /*8900*/  MUFU.EX2 R12, R2 ;  /* 0x00000002000c7308 */ /* 0x0006620000000800 */
        /* <DEDUP_REMOVED lines=25> */
[----:B------:R-:W2:Y:S01]  /*8aa0*/  LDSM.16.MT88.4 R168, [R225+0xd800] ;  /* 0x00d80000e1a8783b */ /* 0x000ea20000004200 */
[----:B------:R-:W-:-:S02]  /*8ab0*/  MOV R147, R161 ;  /* 0x000000a100937202 */ /* 0x000fc40000000f00 */
[----:B------:R-:W-:Y:S01]  /*8ac0*/  MOV R98, R99 ;  /* 0x0000006300627202 */ /* 0x000fe20000000f00 */
[----:B---3--:R-:W-:Y:S01]  /*8ad0*/  FADD.FTZ R2, R96, R0 ;  /* 0x0000000060027221 */ /* 0x008fe20000010000 */
[----:B------:R-:W-:Y:S01]  /*8ae0*/  MOV R99, R144 ;  /* 0x0000009000637202 */ /* 0x000fe20000000f00 */
[----:B------:R-:W-:Y:S01]  /*8af0*/  IMAD.MOV.U32 R144, RZ, RZ, R145 ;  /* 0x000000ffff907224 */ /* 0x000fe200078e0091 */
[----:B------:R-:W-:Y:S01]  /*8b00*/  MOV R145, R146 ;  /* 0x0000009200917202 */ /* 0x000fe20000000f00 */
[----:B------:R-:W3:Y:S01]  /*8b10*/  LDSM.16.MT88.4 R160, [R226+0xd800] ;  /* 0x00d80000e2a0783b */ /* 0x000ee20000004200 */
[----:B------:R-:W-:Y:S02]  /*8b20*/  MOV R83, R137 ;  /* 0x0000008900537202 */ /* 0x000fe40000000f00 */
[----:B------:R-:W-:Y:S01]  /*8b30*/  MOV R146, R147 ;  /* 0x0000009300927202 */ /* 0x000fe20000000f00 */
[----:B------:R-:W-:Y:S01]  /*8b40*/  IMAD.MOV.U32 R147, RZ, RZ, R155 ;  /* 0x000000ffff937224 */ /* 0x000fe200078e009b */
[----:B------:R-:W-:-:S02]  /*8b50*/  F2FP.BF16.F32.PACK_AB R131, R22, R21 ;  /* 0x000000151683723e */ /* 0x000fc400000010ff */
[----:B------:R-:W-:Y:S02]  /*8b60*/  F2FP.BF16.F32.PACK_AB R124, R15, R14 ;  /* 0x0000000e0f7c723e */ /* 0x000fe400000010ff */
[----:B----4-:R-:W-:Y:S02]  /*8b70*/  F2FP.BF16.F32.PACK_AB R125, R13, R11 ;  /* 0x0000000b0d7d723e */ /* 0x010fe400000010ff */
[----:B------:R-:W-:Y:S02]  /*8b80*/  F2FP.BF16.F32.PACK_AB R126, R17, R18 ;  /* 0x00000012117e723e */ /* 0x000fe400000010ff */
[----:B-1----:R-:W-:Y:S02]  /*8b90*/  F2FP.BF16.F32.PACK_AB R127, R12, R10 ;  /* 0x0000000a0c7f723e */ /* 0x002fe400000010ff */
[----:B------:R-:W-:Y:S02]  /*8ba0*/  MOV R82, R224 ;  /* 0x000000e000527202 */ /* 0x000fe40000000f00 */
[----:B------:R-:W-:-:S02]  /*8bb0*/  MOV R0, R81 ;  /* 0x0000005100007202 */ /* 0x000fc40000000f00 */
[----:B------:R-:W-:Y:S01]  /*8bc0*/  MOV R218, R80 ;  /* 0x0000005000da7202 */ /* 0x000fe20000000f00 */
[----:B------:R-:W-:Y:S01]  /*8bd0*/  IMAD.MOV.U32 R16, RZ, RZ, R83 ;  /* 0x000000ffff107224 */ /* 0x000fe200078e0053 */
[----:B------:R-:W-:Y:S01]  /*8be0*/  MOV R252, R82 ;  /* 0x0000005200fc7202 */ /* 0x000fe20000000f00 */
[-C--:B--2---:R-:W-:Y:S01]  /*8bf0*/  HMMA.16816.F32.BF16 R120, R124, R4.reuse, R120 ;  /* 0x000000047c78723c */ /* 0x084fe20000041878 */
[----:B------:R-:W-:Y:S01]  /*8c00*/  MOV R216, R147 ;  /* 0x0000009300d87202 */ /* 0x000fe20000000f00 */
[----:B------:R-:W-:Y:S01]  /*8c10*/  FADD.FTZ R0, R0, R9 ;  /* 0x0000000900007221 */ /* 0x000fe20000010000 */
[----:B------:R-:W-:Y:S01]  /*8c20*/  MOV R219, R145 ;  /* 0x0000009100db7202 */ /* 0x000fe20000000f00 */
[----:B------:R-:W-:Y:S01]  /*8c30*/  IMAD.MOV.U32 R217, RZ, RZ, R146 ;  /* 0x000000ffffd97224 */ /* 0x000fe200078e0092 */
[----:B------:R-:W-:Y:S01]  /*8c40*/  MOV R220, R144 ;  /* 0x0000009000dc7202 */ /* 0x000fe20000000f00 */
[----:B------:R-:W-:Y:S01]  /*8c50*/  HMMA.16816.F32.BF16 R116, R128, R4, R116 ;  /* 0x000000048074723c */ /* 0x000fe20000041874 */
[----:B------:R-:W-:Y:S01]  /*8c60*/  FADD.FTZ R3, R16, R3 ;  /* 0x0000000310037221 */ /* 0x000fe20000010000 */
[----:B------:R-:W-:Y:S01]  /*8c70*/  FADD.FTZ R2, R252, R2 ;  /* 0x00000002fc027221 */ /* 0x000fe20000010000 */
[----:B------:R-:W-:Y:S01]  /*8c80*/  MOV R222, R98 ;  /* 0x0000006200de7202 */ /* 0x000fe20000000f00 */
[----:B------:R-:W-:-:S02]  /*8c90*/  IMAD.MOV.U32 R221, RZ, RZ, R99 ;  /* 0x000000ffffdd7224 */ /* 0x000fc400078e0063 */
        /* <DEDUP_REMOVED lines=25> */
[----:B------:R-:W4:Y:S01]  /*8e30*/  LDSM.16.MT88.4 R80, [R225+0xf800] ;  /* 0x00f80000e150783b */ /* 0x000f220000004200 */
[----:B------:R-:W-:Y:S01]  /*8e40*/  FADD.FTZ R0, R66, R0 ;  /* 0x0000000042007221 */ /* 0x000fe20000010000 */
[----:B------:R-:W-:Y:S01]  /*8e50*/  FADD.FTZ R2, R139, R2 ;  /* 0x000000028b027221 */ /* 0x000fe20000010000 */
        /* <DEDUP_REMOVED lines=35> */
[-C--:B------:R-:W-:Y:S06]  /*9090*/  HMMA.16816.F32.BF16 R172, R128, R168.reuse, R172 ;  /* 0x000000a880ac723c */ /* 0x080fec00000418ac */
[C---:B------:R-:W-:Y:S06]  /*90a0*/  HMMA.16816.F32.BF16 R204, R124.reuse, R168, R204 ;  /* 0x000000a87ccc723c */ /* 0x040fec00000418cc */
[----:B------:R-:W-:Y:S06]  /*90b0*/  HMMA.16816.F32.BF16 R200, R124, R170, R200 ;  /* 0x000000aa7cc8723c */ /* 0x000fec00000418c8 */
[-C--:B---3--:R-:W-:Y:S06]  /*90c0*/  HMMA.16816.F32.BF16 R164, R128, R160.reuse, R164 ;  /* 0x000000a080a4723c */ /* 0x088fec00000418a4 */
[C---:B------:R-:W-:Y:S06]  /*90d0*/  HMMA.16816.F32.BF16 R196, R124.reuse, R160, R196 ;  /* 0x000000a07cc4723c */ /* 0x040fec00000418c4 */
[----:B------:R-:W-:Y:S06]  /*90e0*/  HMMA.16816.F32.BF16 R192, R124, R162, R192 ;  /* 0x000000a27cc0723c */ /* 0x000fec00000418c0 */
[-C--:B-1----:R-:W-:Y:S06]  /*90f0*/  HMMA.16816.F32.BF16 R156, R128, R152.reuse, R156 ;  /* 0x00000098809c723c */ /* 0x082fec000004189c */
[C---:B------:R-:W-:Y:S06]  /*9100*/  HMMA.16816.F32.BF16 R188, R124.reuse, R152, R188 ;  /* 0x000000987cbc723c */ /* 0x040fec00000418bc */
[C---:B------:R-:W-:Y:S06]  /*9110*/  HMMA.16816.F32.BF16 R184, R124.reuse, R154, R184 ;  /* 0x0000009a7cb8723c */ /* 0x040fec00000418b8 */
[C---:B--2---:R-:W-:Y:S06]  /*9120*/  HMMA.16816.F32.BF16 R180, R124.reuse, R144, R180 ;  /* 0x000000907cb4723c */ /* 0x044fec00000418b4 */
[C---:B------:R-:W-:Y:S06]  /*9130*/  HMMA.16816.F32.BF16 R176, R124.reuse, R146, R176 ;  /* 0x000000927cb0723c */ /* 0x040fec00000418b0 */
[C---:B----4-:R-:W-:Y:S06]  /*9140*/  HMMA.16816.F32.BF16 R72, R124.reuse, R80, R72 ;  /* 0x000000507c48723c */ /* 0x050fec0000041848 */
        /* <DEDUP_REMOVED lines=20> */
[----:B------:R-:W2:Y:S01]  /*9290*/  LDL R209, [R1+0x34] ;  /* 0x0000340001d17983 */ /* 0x000ea20000100800 */
[----:B------:R-:W-:Y:S01]  /*92a0*/  ULDC UR4, c[0x0][0x2d0] ;  /* 0x0000b40000047ab9 */ /* 0x000fe20000000800 */
[----:B------:R-:W-:-:S04]  /*92b0*/  DEPBAR.LE SB0, 0x0 ;  /* 0x000080000000791a */ /* 0x000fc80000000000 */
[----:B------:R-:W3:Y:S01]  /*92c0*/  LDL.64 R210, [R1+0x70] ;  /* 0x0000700001d27983 */ /* 0x000ee20000100a00 */
[----:B------:R-:W-:Y:S01]  /*92d0*/  BAR.SYNC.DEFER_BLOCKING 0x0 ;  /* 0x0000000000007b1d */ /* 0x000fe20000010000 */
[----:B-----5:R-:W-:Y:S01]  /*92e0*/  ISETP.GE.AND P2, PT, R136, UR4, PT ;  /* 0x0000000488007c0c */ /* 0x020fe2000bf46270 */
[----:B------:R-:W-:-:S04]  /*92f0*/  UIADD3 UR12, UR19, -0x2, URZ ;  /* 0xfffffffe130c7890 */ /* 0x000fc8000fffe03f */
[----:B------:R-:W-:Y:S02]  /*9300*/  USHF.R.S32.HI UR5, URZ, 0x1f, UR12 ;  /* 0x0000001f3f057899 */ /* 0x000fe4000801140c */
[----:B------:R-:W-:Y:S01]  /*9310*/  IMAD.U32 R2, RZ, RZ, UR12 ;  /* 0x0000000cff027e24 */ /* 0x000fe2000f8e00ff */
[----:B------:R-:W-:-:S05]  /*9320*/  UISETP.GT.AND UP0, UPT, UR12, UR15, UPT ;  /* 0x0000000f0c00728c */ /* 0x000fca000bf04270 */
[----:B------:R-:W1:Y:S08]  /*9330*/  @!P2 LDC.64 R4, c[0x0][0x220] ;  /* 0x00008800ff04ab82 */ /* 0x000e700000000a00 */
[----:B------:R-:W4:Y:S01]  /*9340*/  @!P2 LDC.64 R8, c[0x0][0x220] ;  /* 0x00008800ff08ab82 */ /* 0x000f220000000a00 */
[----:B------:R-:W-:Y:S07]  /*9350*/  @P2 STS.128 [R243+0xc000], RZ ;  /* 0x00c000fff3002388 */ /* 0x000fee0000000c00 */
[----:B------:R-:W4:Y:S08]  /*9360*/  @!P2 LDC.64 R10, c[0x0][0x220] ;  /* 0x00008800ff0aab82 */ /* 0x000f300000000a00 */
[----:B------:R-:W4:Y:S01]  /*9370*/  @!P2 LDC.64 R16, c[0x0][0x220] ;  /* 0x00008800ff10ab82 */ /* 0x000f220000000a00 */
[----:B--2---:R-:W-:Y:S01]  /*9380*/  ISETP.GE.AND P1, PT, R209, UR4, PT ;  /* 0x00000004d1007c0c */ /* 0x004fe2000bf26270 */
[----:B------:R-:W-:-:S04]  /*9390*/  UIMAD UR4, UR30, UR12, URZ ;  /* 0x0000000c1e0472a4 */ /* 0x000fc8000f8e023f */
[----:B------:R-:W-:Y:S01]  /*93a0*/  UIMAD UR4, UR5, UR31, UR4 ;  /* 0x0000001f050472a4 */ /* 0x000fe2000f8e0204 */
[----:B---3--:R-:W-:-:S05]  /*93b0*/  IMAD.WIDE.U32 R2, R2, UR31, R210 ;  /* 0x0000001f02027c25 */ /* 0x008fca000f8e00d2 */
[----:B------:R-:W-:Y:S01]  /*93c0*/  VIADD R0, R3, UR4 ;  /* 0x0000000403007c36 */ /* 0x000fe20008000000 */
[C---:B-1----:R-:W-:Y:S01]  /*93d0*/  @!P2 LEA R4, P0, R2.reuse, R4, 0x1 ;  /* 0x000000040204a211 */ /* 0x042fe200078008ff */
[----:B------:R-:W1:Y:S01]  /*93e0*/  @!P1 LDC.64 R6, c[0x0][0x220] ;  /* 0x00008800ff069b82 */ /* 0x000e620000000a00 */
[C---:B------:R-:W-:Y:S02]  /*93f0*/  IADD3 R3, P3, R2.reuse, UR32, RZ ;  /* 0x0000002002037c10 */ /* 0x040fe4000ff7e0ff */
[----:B------:R-:W-:-:S05]  /*9400*/  @!P2 LEA.HI.X R5, R2, R5, R0, 0x1, P0 ;  /* 0x000000050205a211 */ /* 0x000fca00000f0c00 */
[----:B------:R-:W2:Y:S01]  /*9410*/  @!P1 LDC.64 R12, c[0x0][0x220] ;  /* 0x00008800ff0c9b82 */ /* 0x000ea20000000a00 */
[----:B------:R-:W-:Y:S01]  /*9420*/  @!PT LDS RZ, [RZ] ;  /* 0x00000000fffff984 */ /* 0x000fe20000000800 */
[----:B------:R-:W-:Y:S01]  /*9430*/  @!PT LDS RZ, [RZ] ;  /* 0x00000000fffff984 */ /* 0x000fe20000000800 */
[----:B------:R-:W-:Y:S01]  /*9440*/  @!PT LDS RZ, [RZ] ;  /* 0x00000000fffff984 */ /* 0x000fe20000000800 */
[----:B------:R4:W-:Y:S04]  /*9450*/  @!P2 LDGSTS.E.BYPASS.LTC128B.128 [R243+0xc000], desc[UR22][R4.64] ;  /* 0x0c00000004f3afae */ /* 0x0009e8000b901d56 */
[----:B------:R-:W-:Y:S03]  /*9460*/  @P1 STS.128 [R243+0xe000], RZ ;  /* 0x00e000fff3001388 */ /* 0x000fe60000000c00 */
[----:B------:R-:W3:Y:S08]  /*9470*/  @!P1 LDC.64 R14, c[0x0][0x220] ;  /* 0x00008800ff0e9b82 */ /* 0x000ef00000000a00 */
[----:B------:R-:W3:Y:S01]  /*9480*/  @!P1 LDC.64 R18, c[0x0][0x220] ;  /* 0x00008800ff129b82 */ /* 0x000ee20000000a00 */
[----:B-1----:R-:W-:-:S04]  /*9490*/  @!P1 LEA R6, P0, R2, R6, 0x1 ;  /* 0x0000000602069211 */ /* 0x002fc800078008ff */
[----:B------:R-:W-:Y:S02]  /*94a0*/  @!P1 LEA.HI.X R7, R2, R7, R0, 0x1, P0 ;  /* 0x0000000702079211 */ /* 0x000fe400000f0c00 */
[----:B------:R-:W-:Y:S02]  /*94b0*/  IADD3.X R2, R0, UR13, RZ, P3, !PT ;  /* 0x0000000d00027c10 */ /* 0x000fe40009ffe4ff */
[C---:B--2---:R-:W-:Y:S01]  /*94c0*/  @!P1 LEA R12, P0, R3.reuse, R12, 0x1 ;  /* 0x0000000c030c9211 */ /* 0x044fe200078008ff */
[----:B------:R-:W-:Y:S01]  /*94d0*/  @!PT LDS RZ, [RZ] ;  /* 0x00000000fffff984 */ /* 0x000fe20000000800 */
[----:B------:R-:W-:Y:S01]  /*94e0*/  @!PT LDS RZ, [RZ] ;  /* 0x00000000fffff984 */ /* 0x000fe20000000800 */
[----:B------:R-:W-:Y:S01]  /*94f0*/  @!PT LDS RZ, [RZ] ;  /* 0x00000000fffff984 */ /* 0x000fe20000000800 */
[----:B------:R3:W-:Y:S01]  /*9500*/  @!P1 LDGSTS.E.BYPASS.LTC128B.128 [R243+0xe000], desc[UR22][R6.64+0x80] ;  /* 0x0e00008006f39fae */ /* 0x0007e2000b901d56 */
[C---:B------:R-:W-:Y:S02]  /*9510*/  IADD3 R0, P3, R3.reuse, UR32, RZ ;  /* 0x0000002003007c10 */ /* 0x040fe4000ff7e0ff */
[C---:B----4-:R-:W-:Y:S01]  /*9520*/  @!P2 LEA R4, P4, R3.reuse, R8, 0x1 ;  /* 0x000000080304a211 */ /* 0x050fe200078808ff */
[----:B------:R-:W-:Y:S01]  /*9530*/  @P2 STS.128 [R243+0xc800], RZ ;  /* 0x00c800fff3002388 */ /* 0x000fe20000000c00 */
[----:B------:R-:W-:-:S02]  /*9540*/  @!P1 LEA.HI.X R13, R3, R13, R2, 0x1, P0 ;  /* 0x0000000d030d9211 */ /* 0x000fc400000f0c02 */
[----:B------:R-:W-:Y:S02]  /*9550*/  @!P2 LEA.HI.X R5, R3, R9, R2, 0x1, P4 ;  /* 0x000000090305a211 */ /* 0x000fe400020f0c02 */
[----:B------:R-:W-:Y:S02]  /*9560*/  IADD3.X R3, R2, UR13, RZ, P3, !PT ;  /* 0x0000000d02037c10 */ /* 0x000fe40009ffe4ff */
[C---:B------:R-:W-:Y:S01]  /*9570*/  @!P2 LEA R10, P3, R0.reuse, R10, 0x1 ;  /* 0x0000000a000aa211 */ /* 0x040fe200078608ff */
[----:B------:R-:W-:Y:S01]  /*9580*/  @!PT LDS RZ, [RZ] ;  /* 0x00000000fffff984 */ /* 0x000fe20000000800 */
[----:B------:R-:W-:Y:S01]  /*9590*/  @!PT LDS RZ, [RZ] ;  /* 0x00000000fffff984 */ /* 0x000fe20000000800 */
[----:B------:R-:W-:Y:S01]  /*95a0*/  @!PT LDS RZ, [RZ] ;  /* 0x00000000fffff984 */ /* 0x000fe20000000800 */
[----:B------:R1:W-:Y:S01]  /*95b0*/  @!P2 LDGSTS.E.BYPASS.LTC128B.128 [R243+0xc800], desc[UR22][R4.64] ;  /* 0x0c80000004f3afae */ /* 0x0003e2000b901d56 */
[C---:B------:R-:W-:Y:S02]  /*95c0*/  IADD3 R2, P0, R0.reuse, UR32, RZ ;  /* 0x0000002000027c10 */ /* 0x040fe4000ff1e0ff */
[----:B------:R-:W-:Y:S01]  /*95d0*/  @!P2 LEA.HI.X R11, R0, R11, R3, 0x1, P3 ;  /* 0x0000000b000ba211 */ /* 0x000fe200018f0c03 */
[----:B------:R-:W-:Y:S01]  /*95e0*/  @P1 STS.128 [R243+0xe800], RZ ;  /* 0x00e800fff3001388 */ /* 0x000fe20000000c00 */
[----:B------:R-:W-:-:S03]  /*95f0*/  @!P2 LEA R8, P4, R2, R16, 0x1 ;  /* 0x000000100208a211 */ /* 0x000fc600078808ff */
[----:B------:R-:W-:Y:S01]  /*9600*/  @!PT LDS RZ, [RZ] ;  /* 0x00000000fffff984 */ /* 0x000fe20000000800 */
[----:B------:R-:W-:Y:S01]  /*9610*/  @!PT LDS RZ, [RZ] ;  /* 0x00000000fffff984 */ /* 0x000fe20000000800 */
[----:B------:R-:W-:Y:S01]  /*9620*/  @!PT LDS RZ, [RZ] ;  /* 0x00000000fffff984 */ /* 0x000fe20000000800 */
[----:B------:R2:W-:Y:S04]  /*9630*/  @!P1 LDGSTS.E.BYPASS.LTC128B.128 [R243+0xe800], desc[UR22][R12.64+0x80] ;  /* 0x0e8000800cf39fae */ /* 0x0005e8000b901d56 */
[----:B------:R-:W-:Y:S01]  /*9640*/  @P2 STS.128 [R243+0xd000], RZ ;  /* 0x00d000fff3002388 */ /* 0x000fe20000000c00 */
[----:B---3--:R-:W-:-:S03]  /*9650*/  @!P1 LEA R6, P3, R0, R14, 0x1 ;  /* 0x0000000e00069211 */ /* 0x008fc600078608ff */
[----:B------:R-:W-:Y:S01]  /*9660*/  @!PT LDS RZ, [RZ] ;  /* 0x00000000fffff984 */ /* 0x000fe20000000800 */
[----:B------:R-:W-:Y:S01]  /*9670*/  @!PT LDS RZ, [RZ] ;  /* 0x00000000fffff984 */ /* 0x000fe20000000800 */
[----:B------:R-:W-:Y:S01]  /*9680*/  @!PT LDS RZ, [RZ] ;  /* 0x00000000fffff984 */ /* 0x000fe20000000800 */
[----:B------:R-:W-:Y:S01]  /*9690*/  @!P2 LDGSTS.E.BYPASS.LTC128B.128 [R243+0xd000], desc[UR22][R10.64] ;  /* 0x0d0000000af3afae */ /* 0x000fe2000b901d56 */
[----:B------:R-:W-:-:S03]  /*96a0*/  @!P1 LEA.HI.X R7, R0, R15, R3, 0x1, P3 ;  /* 0x0000000f00079211 */ /* 0x000fc600018f0c03 */
[----:B------:R-:W-:Y:S04]  /*96b0*/  @P1 STS.128 [R243+0xf000], RZ ;  /* 0x00f000fff3001388 */ /* 0x000fe80000000c00 */
[----:B------:R-:W-:Y:S01]  /*96c0*/  @!PT LDS RZ, [RZ] ;  /* 0x00000000fffff984 */ /* 0x000fe20000000800 */
[----:B------:R-:W-:Y:S01]  /*96d0*/  @!PT LDS RZ, [RZ] ;  /* 0x00000000fffff984 */ /* 0x000fe20000000800 */
[----:B------:R-:W-:Y:S01]  /*96e0*/  @!PT LDS RZ, [RZ] ;  /* 0x00000000fffff984 */ /* 0x000fe20000000800 */
[----:B------:R-:W-:Y:S01]  /*96f0*/  @!P1 LDGSTS.E.BYPASS.LTC128B.128 [R243+0xf000], desc[UR22][R6.64+0x80] ;  /* 0x0f00008006f39fae */ /* 0x000fe2000b901d56 */
[----:B-1----:R-:W-:-:S03]  /*9700*/  IADD3.X R5, R3, UR13, RZ, P0, !PT ;  /* 0x0000000d03057c10 */ /* 0x002fc600087fe4ff */
[----:B------:R-:W-:Y:S01]  /*9710*/  @P2 STS.128 [R243+0xd800], RZ ;  /* 0x00d800fff3002388 */ /* 0x000fe20000000c00 */
[C---:B------:R-:W-:Y:S02]  /*9720*/  @!P1 LEA R4, P0, R2.reuse, R18, 0x1 ;  /* 0x0000001202049211 */ /* 0x040fe400078008ff */
[C-C-:B------:R-:W-:Y:S02]  /*9730*/  @!P2 LEA.HI.X R9, R2.reuse, R17, R5.reuse, 0x1, P4 ;  /* 0x000000110209a211 */ /* 0x140fe400020f0c05 */
[----:B------:R-:W-:-:S03]  /*9740*/  @!P1 LEA.HI.X R5, R2, R19, R5, 0x1, P0 ;  /* 0x0000001302059211 */ /* 0x000fc600000f0c05 */
[----:B------:R-:W-:Y:S01]  /*9750*/  @!PT LDS RZ, [RZ] ;  /* 0x00000000fffff984 */ /* 0x000fe20000000800 */
[----:B------:R-:W-:Y:S01]  /*9760*/  @!PT LDS RZ, [RZ] ;  /* 0x00000000fffff984 */ /* 0x000fe20000000800 */
[----:B------:R-:W-:Y:S01]  /*9770*/  @!PT LDS RZ, [RZ] ;  /* 0x00000000fffff984 */ /* 0x000fe20000000800 */
[----:B------:R1:W-:Y:S04]  /*9780*/  @!P2 LDGSTS.E.BYPASS.LTC128B.128 [R243+0xd800], desc[UR22][R8.64] ;  /* 0x0d80000008f3afae */ /* 0x0003e8000b901d56 */
[----:B------:R-:W-:Y:S04]  /*9790*/  @P1 STS.128 [R243+0xf800], RZ ;  /* 0x00f800fff3001388 */ /* 0x000fe80000000c00 */
[----:B------:R-:W-:Y:S01]  /*97a0*/  @!PT LDS RZ, [RZ] ;  /* 0x00000000fffff984 */ /* 0x000fe20000000800 */
[----:B------:R-:W-:Y:S01]  /*97b0*/  @!PT LDS RZ, [RZ] ;  /* 0x00000000fffff984 */ /* 0x000fe20000000800 */
[----:B------:R-:W-:Y:S01]  /*97c0*/  @!PT LDS RZ, [RZ] ;  /* 0x00000000fffff984 */ /* 0x000fe20000000800 */
[----:B------:R3:W-:Y:S04]  /*97d0*/  @!P1 LDGSTS.E.BYPASS.LTC128B.128 [R243+0xf800], desc[UR22][R4.64+0x80] ;  /* 0x0f80008004f39fae */ /* 0x0007e8000b901d56 */
[----:B------:R-:W-:Y:S04]  /*97e0*/  LDSM.16.M88.4 R16, [R231] ;  /* 0x00000000e710783b */ /* 0x000fe80000000200 */
[----:B------:R-:W4:Y:S04]  /*97f0*/  LDSM.16.M88.4 R40, [R224+0x9000] ;  /* 0x00900000e028783b */ /* 0x000f280000000200 */
[----:B------:R-:W4:Y:S04]  /*9800*/  LDSM.16.M88.4 R36, [R224+0x9800] ;  /* 0x00980000e024783b */ /* 0x000f280000000200 */
[----:B--2---:R-:W-:Y:S04]  /*9810*/  LDSM.16.M88.4 R12, [R231+0x2000] ;  /* 0x00200000e70c783b */ /* 0x004fe80000000200 */
[----:B------:R-:W2:Y:S04]  /*9820*/  LDSM.16.M88.4 R44, [R224+0x8800] ;  /* 0x00880000e02c783b */ /* 0x000ea80000000200 */
[----:B-1----:R-:W-:Y:S04]  /*9830*/  LDSM.16.M88.4 R8, [R232] ;  /* 0x00000000e808783b */ /* 0x002fe80000000200 */
[----:B------:R-:W1:Y:S04]  /*9840*/  LDSM.16.M88.4 R24, [R241] ;  /* 0x00000000f118783b */ /* 0x000e680000000200 */
[----:B------:R-:W1:Y:S04]  /*9850*/  LDSM.16.M88.4 R20, [R240] ;  /* 0x00000000f014783b */ /* 0x000e680000000200 */
[----:B---3--:R-:W-:Y:S04]  /*9860*/  LDSM.16.M88.4 R4, [R232+0x2000] ;  /* 0x00200000e804783b */ /* 0x008fe80000000200 */
[----:B------:R-:W3:Y:S04]  /*9870*/  LDSM.16.M88.4 R28, [R242] ;  /* 0x00000000f21c783b */ /* 0x000ee80000000200 */
[----:B------:R-:W3:Y:S01]  /*9880*/  LDSM.16.M88.4 R48, [R224+0x8000] ;  /* 0x00800000e030783b */ /* 0x000ee20000000200 */
[C---:B----4-:R-:W-:Y:S03]  /*9890*/  HMMA.16816.F32.BF16 R64, R16.reuse, R40, RZ ;  /* 0x000000281040723c */ /* 0x050fe600000418ff */
[----:B------:R-:W4:Y:S04]  /*98a0*/  LDSM.16.M88.4 R32, [R235] ;  /* 0x00000000eb20783b */ /* 0x000f280000000200 */
[----:B------:R-:W0:Y:S01]  /*98b0*/  LDGDEPBAR ;  /* 0x00000000000079af */ /* 0x000e220000000000 */
[C---:B------:R-:W-:Y:S06]  /*98c0*/  HMMA.16816.F32.BF16 R56, R16.reuse, R36, RZ ;  /* 0x000000241038723c */ /* 0x040fec00000418ff */
[-C--:B--2---:R-:W-:Y:S06]  /*98d0*/  HMMA.16816.F32.BF16 R140, R16, R44.reuse, RZ ;  /* 0x0000002c108c723c */ /* 0x084fec00000418ff */
[----:B------:R-:W-:Y:S06]  /*98e0*/  HMMA.16816.F32.BF16 R136, R12, R44, RZ ;  /* 0x0000002c0c88723c */ /* 0x000fec00000418ff */
[----:B-1----:R-:W-:Y:S06]  /*98f0*/  HMMA.16816.F32.BF16 R64, R8, R24, R64 ;  /* 0x000000180840723c */ /* 0x002fec0000041840 */
[C---:B------:R-:W-:Y:S06]  /*9900*/  HMMA.16816.F32.BF16 R60, R12.reuse, R40, RZ ;  /* 0x000000280c3c723c */ /* 0x040fec00000418ff */
[----:B------:R-:W-:Y:S06]  /*9910*/  HMMA.16816.F32.BF16 R52, R12, R36, RZ ;  /* 0x000000240c34723c */ /* 0x000fec00000418ff */
[C---:B------:R-:W-:Y:S06]  /*9920*/  HMMA.16816.F32.BF16 R56, R8.reuse, R20, R56 ;  /* 0x000000140838723c */ /* 0x040fec0000041838 */
[----:B---3--:R-:W-:Y:S01]  /*9930*/  HMMA.16816.F32.BF16 R216, R8, R28, R140 ;  /* 0x0000001c08d8723c */ /* 0x008fe2000004188c */
[----:B------:R-:W-:-:S02]  /*9940*/  IMAD.MOV.U32 R252, RZ, RZ, R64 ;  /* 0x000000fffffc7224 */ /* 0x000fc400078e0040 */
[----:B------:R-:W-:-:S03]  /*9950*/  IMAD.MOV.U32 R37, RZ, RZ, R65 ;  /* 0x000000ffff257224 */ /* 0x000fc600078e0041 */
[C---:B------:R-:W-:Y:S06]  /*9960*/  HMMA.16816.F32.BF16 R220, R4.reuse, R28, R136 ;  /* 0x0000001c04dc723c */ /* 0x040fec0000041888 */
[----:B------:R-:W-:Y:S01]  /*9970*/  HMMA.16816.F32.BF16 R52, R4, R20, R52 ;  /* 0x000000140434723c */ /* 0x000fe20000041834 */
[----:B------:R-:W-:Y:S02]  /*9980*/  IMAD.MOV.U32 R29, RZ, RZ, R66 ;  /* 0x000000ffff1d7224 */ /* 0x000fe400078e0042 */
[----:B------:R-:W-:-:S03]  /*9990*/  IMAD.MOV.U32 R28, RZ, RZ, R67 ;  /* 0x000000ffff1c7224 */ /* 0x000fc600078e0043 */
[----:B------:R-:W-:Y:S01]  /*99a0*/  HMMA.16816.F32.BF16 R64, R4, R24, R60 ;  /* 0x000000180440723c */ /* 0x000fe2000004183c */
[----:B------:R-:W-:Y:S02]  /*99b0*/  IMAD.MOV.U32 R36, RZ, RZ, R56 ;  /* 0x000000ffff247224 */ /* 0x000fe400078e0038 */
[----:B------:R-:W-:Y:S02]  /*99c0*/  IMAD.MOV.U32 R3, RZ, RZ, R57 ;  /* 0x000000ffff037224 */ /* 0x000fe400078e0039 */
[----:B------:R-:W-:Y:S01]  /*99d0*/  IMAD.MOV.U32 R2, RZ, RZ, R58 ;  /* 0x000000ffff027224 */ /* 0x000fe200078e003a */
[----:B------:R-:W-:Y:S01]  /*99e0*/  HMMA.16816.F32.BF16 R212, R16, R48, RZ ;  /* 0x0000003010d4723c */ /* 0x000fe200000418ff */
[----:B------:R-:W-:Y:S02]  /*99f0*/  IMAD.MOV.U32 R0, RZ, RZ, R59 ;  /* 0x000000ffff007224 */ /* 0x000fe400078e003b */
[----:B------:R-:W-:Y:S02]  /*9a00*/  IMAD.MOV.U32 R41, RZ, RZ, R218 ;  /* 0x000000ffff297224 */ /* 0x000fe400078e00da */
[----:B------:R-:W-:Y:S01]  /*9a10*/  IMAD.MOV.U32 R40, RZ, RZ, R219 ;  /* 0x000000ffff287224 */ /* 0x000fe200078e00db */
[C---:B------:R-:W-:Y:S06]  /*9a20*/  HMMA.16816.F32.BF16 R56, R12.reuse, R46, RZ ;  /* 0x0000002e0c38723c */ /* 0x040fec00000418ff */
[----:B------:R-:W-:Y:S01]  /*9a30*/  HMMA.16816.F32.BF16 R208, R12, R48, RZ ;  /* 0x000000300cd0723c */ /* 0x000fe200000418ff */
[----:B------:R-:W-:-:S02]  /*9a40*/  IMAD.MOV.U32 R45, RZ, RZ, R54 ;  /* 0x000000ffff2d7224 */ /* 0x000fc400078e0036 */
[----:B------:R-:W-:-:S03]  /*9a50*/  IMAD.MOV.U32 R44, RZ, RZ, R55 ;  /* 0x000000ffff2c7224 */ /* 0x000fc600078e0037 */
[----:B------:R-:W-:Y:S02]  /*9a60*/  IMAD.MOV.U32 R61, RZ, RZ, R64 ;  /* 0x000000ffff3d7224 */ /* 0x000fe400078e0040 */
[----:B------:R-:W-:Y:S02]  /*9a70*/  IMAD.MOV.U32 R60, RZ, RZ, R65 ;  /* 0x000000ffff3c7224 */ /* 0x000fe400078e0041 */
[----:B------:R-:W-:Y:S02]  /*9a80*/  IMAD.MOV.U32 R49, RZ, RZ, R52 ;  /* 0x000000ffff317224 */ /* 0x000fe400078e0034 */
[----:B------:R-:W-:Y:S01]  /*9a90*/  IMAD.MOV.U32 R48, RZ, RZ, R53 ;  /* 0x000000ffff307224 */ /* 0x000fe200078e0035 */
[----:B----4-:R-:W-:Y:S01]  /*9aa0*/  HMMA.16816.F32.BF16 R212, R8, R32, R212 ;  /* 0x0000002008d4723c */ /* 0x010fe200000418d4 */
[----:B------:R-:W-:Y:S02]  /*9ab0*/  IMAD.MOV.U32 R20, RZ, RZ, R61 ;  /* 0x000000ffff147224 */ /* 0x000fe400078e003d */
[----:B------:R-:W-:-:S02]  /*9ac0*/  IMAD.MOV.U32 R21, RZ, RZ, R60 ;  /* 0x000000ffff157224 */ /* 0x000fc400078e003c */
[----:B------:R-:W-:Y:S01]  /*9ad0*/  IMAD.MOV.U32 R25, RZ, RZ, R66 ;  /* 0x000000ffff197224 */ /* 0x000fe200078e0042 */
[----:B------:R-:W-:Y:S01]  /*9ae0*/  HMMA.16816.F32.BF16 R136, R4, R30, R56 ;  /* 0x0000001e0488723c */ /* 0x000fe20000041838 */
[----:B------:R-:W-:-:S05]  /*9af0*/  IMAD.MOV.U32 R24, RZ, RZ, R67 ;  /* 0x000000ffff187224 */ /* 0x000fca00078e0043 */
[-C--:B------:R-:W-:Y:S01]  /*9b00*/  HMMA.16816.F32.BF16 R60, R12, R50.reuse, RZ ;  /* 0x000000320c3c723c */ /* 0x080fe200000418ff */
[----:B------:R-:W-:Y:S02]  /*9b10*/  IMAD.MOV.U32 R56, RZ, RZ, R49 ;  /* 0x000000ffff387224 */ /* 0x000fe400078e0031 */
[----:B------:R-:W-:Y:S02]  /*9b20*/  IMAD.MOV.U32 R57, RZ, RZ, R48 ;  /* 0x000000ffff397224 */ /* 0x000fe400078e0030 */
[----:B------:R-:W-:Y:S01]  /*9b30*/  IMAD.MOV.U32 R58, RZ, RZ, R45 ;  /* 0x000000ffff3a7224 */ /* 0x000fe200078e002d */
[----:B------:R-:W-:Y:S01]  /*9b40*/  HMMA.16816.F32.BF16 R48, R16, R50, RZ ;  /* 0x000000321030723c */ /* 0x000fe200000418ff */
[----:B------:R-:W-:-:S05]  /*9b50*/  IMAD.MOV.U32 R59, RZ, RZ, R44 ;  /* 0x000000ffff3b7224 */ /* 0x000fca00078e002c */
[C---:B------:R-:W-:Y:S06]  /*9b60*/  HMMA.16816.F32.BF16 R52, R12.reuse, R42, RZ ;  /* 0x0000002a0c34723c */ /* 0x040fec00000418ff */
[----:B------:R-:W-:Y:S06]  /*9b70*/  HMMA.16816.F32.BF16 R12, R12, R38, RZ ;  /* 0x000000260c0c723c */ /* 0x000fec00000418ff */
[-C--:B------:R-:W-:Y:S06]  /*9b80*/  HMMA.16816.F32.BF16 R64, R4, R34.reuse, R60 ;  /* 0x000000220440723c */ /* 0x080fec000004183c */
[----:B------:R-:W-:Y:S06]  /*9b90*/  HMMA.16816.F32.BF16 R48, R8, R34, R48 ;  /* 0x000000220830723c */ /* 0x000fec0000041830 */
[----:B------:R-:W-:Y:S01]  /*9ba0*/  HMMA.16816.F32.BF16 R44, R16, R46, RZ ;  /* 0x0000002e102c723c */ /* 0x000fe200000418ff */
[----:B------:R-:W-:-:S02]  /*9bb0*/  IMAD.MOV.U32 R34, RZ, RZ, R41 ;  /* 0x000000ffff227224 */ /* 0x000fc400078e0029 */
[----:B------:R-:W-:-:S03]  /*9bc0*/  IMAD.MOV.U32 R35, RZ, RZ, R40 ;  /* 0x000000ffff237224 */ /* 0x000fc600078e0028 */
[C---:B------:R-:W-:Y:S06]  /*9bd0*/  HMMA.16816.F32.BF16 R40, R16.reuse, R42, RZ ;  /* 0x0000002a1028723c */ /* 0x040fec00000418ff */
[----:B------:R-:W-:Y:S06]  /*9be0*/  HMMA.16816.F32.BF16 R16, R16, R38, RZ ;  /* 0x000000261010723c */ /* 0x000fec00000418ff */
        /* <DEDUP_REMOVED lines=16> */
[----:B------:R-:W-:Y:S02]  /*9cf0*/  IMAD.MOV.U32 R211, RZ, RZ, R59 ;  /* 0x000000ffffd37224 */ /* 0x000fe400078e003b */
        /* <DEDUP_REMOVED lines=80> */
[----:B------:R-:W-:-:S12]  /*a200*/  HMMA.16816.F32.BF16 R212, R4, R14, R216 ;  /* 0x0000000e04d4723c */ /* 0x000fd800000418d8 */
[----:B------:R-:W-:Y:S02]  /*a210*/  IMAD.MOV.U32 R67, RZ, RZ, R208 ;  /* 0x000000ffff437224 */ /* 0x000fe400078e00d0 */
[----:B------:R-:W-:Y:S02]  /*a220*/  IMAD.MOV.U32 R66, RZ, RZ, R209 ;  /* 0x000000ffff427224 */ /* 0x000fe400078e00d1 */
[----:B------:R-:W-:Y:S02]  /*a230*/  IMAD.MOV.U32 R65, RZ, RZ, R210 ;  /* 0x000000ffff417224 */ /* 0x000fe400078e00d2 */
[----:B------:R-:W-:Y:S02]  /*a240*/  IMAD.MOV.U32 R64, RZ, RZ, R211 ;  /* 0x000000ffff407224 */ /* 0x000fe400078e00d3 */
[C---:B------:R-:W-:Y:S01]  /*a250*/  HMMA.16816.F32.BF16 R208, R8.reuse, R14, R60 ;  /* 0x0000000e08d0723c */ /* 0x040fe2000004183c */
[----:B------:R-:W1:Y:S05]  /*a260*/  LDSM.16.M88.4 R12, [R224+0xa800] ;  /* 0x00a80000e00c783b */ /* 0x000e6a0000000200 */
[-C--:B-1----:R-:W-:Y:S06]  /*a270*/  HMMA.16816.F32.BF16 R136, R8, R12.reuse, R136 ;  /* 0x0000000c0888723c */ /* 0x082fec0000041888 */
[----:B------:R-:W-:Y:S07]  /*a280*/  HMMA.16816.F32.BF16 R216, R4, R12, R40 ;  /* 0x0000000c04d8723c */ /* 0x000fee0000041828 */
[----:B------:R-:W-:-:S02]  /*a290*/  IMAD.MOV.U32 R40, RZ, RZ, R67 ;  /* 0x000000ffff287224 */ /* 0x000fc400078e0043 */
[----:B------:R-:W-:Y:S02]  /*a2a0*/  IMAD.MOV.U32 R41, RZ, RZ, R66 ;  /* 0x000000ffff297224 */ /* 0x000fe400078e0042 */
[----:B------:R-:W-:Y:S02]  /*a2b0*/  IMAD.MOV.U32 R42, RZ, RZ, R65 ;  /* 0x000000ffff2a7224 */ /* 0x000fe400078e0041 */
[----:B------:R-:W-:Y:S02]  /*a2c0*/  IMAD.MOV.U32 R43, RZ, RZ, R64 ;  /* 0x000000ffff2b7224 */ /* 0x000fe400078e0040 */
[----:B------:R-:W-:Y:S03]  /*a2d0*/  HMMA.16816.F32.BF16 R64, R8, R14, R20 ;  /* 0x0000000e0840723c */ /* 0x000fe60000041814 */
[----:B------:R-:W-:Y:S02]  /*a2e0*/  IMAD.MOV.U32 R252, RZ, RZ, R136 ;  /* 0x000000fffffc7224 */ /* 0x000fe400078e0088 */
[----:B------:R-:W-:-:S02]  /*a2f0*/  IMAD.MOV.U32 R3, RZ, RZ, R137 ;  /* 0x000000ffff037224 */ /* 0x000fc400078e0089 */
[----:B------:R-:W-:Y:S02]  /*a300*/  IMAD.MOV.U32 R2, RZ, RZ, R138 ;  /* 0x000000ffff027224 */ /* 0x000fe400078e008a */
[----:B------:R-:W-:Y:S02]  /*a310*/  IMAD.MOV.U32 R0, RZ, RZ, R139 ;  /* 0x000000ffff007224 */ /* 0x000fe400078e008b */
[C---:B------:R-:W-:Y:S01]  /*a320*/  HMMA.16816.F32.BF16 R136, R4.reuse, R14, R36 ;  /* 0x0000000e0488723c */ /* 0x040fe20000041824 */
        /* <DEDUP_REMOVED lines=20> */
[----:B------:R-:W-:Y:S01]  /*a470*/  HMMA.16816.F32.BF16 R40, R8, R12, R140 ;  /* 0x0000000c0828723c */ /* 0x000fe2000004188c */
[----:B------:R-:W1:Y:S06]  /*a480*/  LDSM.16.M88.4 R12, [R238] ;  /* 0x00000000ee0c783b */ /* 0x000e6c0000000200 */
[----:B------:R-:W-:-:S02]  /*a490*/  IMAD.MOV.U32 R140, RZ, RZ, R252 ;  /* 0x000000ffff8c7224 */ /* 0x000fc400078e00fc */
[----:B------:R-:W-:Y:S02]  /*a4a0*/  IMAD.MOV.U32 R141, RZ, RZ, R3 ;  /* 0x000000ffff8d7224 */ /* 0x000fe400078e0003 */
[----:B------:R-:W-:Y:S02]  /*a4b0*/  IMAD.MOV.U32 R142, RZ, RZ, R2 ;  /* 0x000000ffff8e7224 */ /* 0x000fe400078e0002 */
[----:B------:R-:W-:-:S07]  /*a4c0*/  IMAD.MOV.U32 R143, RZ, RZ, R0 ;  /* 0x000000ffff8f7224 */ /* 0x000fce00078e0000 */
[-C--:B-1----:R-:W-:Y:S06]  /*a4d0*/  HMMA.16816.F32.BF16 R140, R8, R12.reuse, R140 ;  /* 0x0000000c088c723c */ /* 0x082fec000004188c */
[C---:B------:R-:W-:Y:S06]  /*a4e0*/  HMMA.16816.F32.BF16 R216, R4.reuse, R12, R216 ;  /* 0x0000000c04d8723c */ /* 0x040fec00000418d8 */
[----:B------:R-:W-:-:S12]  /*a4f0*/  HMMA.16816.F32.BF16 R212, R4, R14, R136 ;  /* 0x0000000e04d4723c */ /* 0x000fd80000041888 */
[----:B------:R-:W-:Y:S02]  /*a500*/  IMAD.MOV.U32 R44, RZ, RZ, R140 ;  /* 0x000000ffff2c7224 */ /* 0x000fe400078e008c */
[----:B------:R-:W-:Y:S02]  /*a510*/  IMAD.MOV.U32 R3, RZ, RZ, R141 ;  /* 0x000000ffff037224 */ /* 0x000fe400078e008d */
[----:B------:R-:W-:Y:S02]  /*a520*/  IMAD.MOV.U32 R2, RZ, RZ, R142 ;  /* 0x000000ffff027224 */ /* 0x000fe400078e008e */
[----:B------:R-:W-:Y:S02]  /*a530*/  IMAD.MOV.U32 R0, RZ, RZ, R143 ;  /* 0x000000ffff007224 */ /* 0x000fe400078e008f */
[C---:B------:R-:W-:Y:S01]  /*a540*/  HMMA.16816.F32.BF16 R140, R8.reuse, R14, R64 ;  /* 0x0000000e088c723c */ /* 0x040fe20000041840 */
[----:B------:R-:W1:Y:S05]  /*a550*/  LDSM.16.M88.4 R12, [R237] ;  /* 0x00000000ed0c783b */ /* 0x000e6a0000000200 */
[-C--:B-1----:R-:W-:Y:S06]  /*a560*/  HMMA.16816.F32.BF16 R220, R8, R12.reuse, R220 ;  /* 0x0000000c08dc723c */ /* 0x082fec00000418dc */
[C---:B------:R-:W-:Y:S06]  /*a570*/  HMMA.16816.F32.BF16 R208, R4.reuse, R12, R60 ;  /* 0x0000000c04d0723c */ /* 0x040fec000004183c */
[-C--:B------:R-:W-:Y:S06]  /*a580*/  HMMA.16816.F32.BF16 R136, R4, R14.reuse, R36 ;  /* 0x0000000e0488723c */ /* 0x080fec0000041824 */
[----:B------:R-:W-:Y:S01]  /*a590*/  HMMA.16816.F32.BF16 R64, R8, R14, R28 ;  /* 0x0000000e0840723c */ /* 0x000fe2000004181c */
[----:B------:R-:W1:Y:S01]  /*a5a0*/  LDSM.16.M88.4 R12, [R236] ;  /* 0x00000000ec0c783b */ /* 0x000e620000000200 */
[----:B------:R-:W-:-:S02]  /*a5b0*/  IMAD.MOV.U32 R36, RZ, RZ, R52 ;  /* 0x000000ffff247224 */ /* 0x000fc400078e0034 */
[----:B------:R-:W-:Y:S02]  /*a5c0*/  IMAD.MOV.U32 R37, RZ, RZ, R47 ;  /* 0x000000ffff257224 */ /* 0x000fe400078e002f */
[----:B------:R-:W-:Y:S02]  /*a5d0*/  IMAD.MOV.U32 R38, RZ, RZ, R46 ;  /* 0x000000ffff267224 */ /* 0x000fe400078e002e */
[----:B------:R-:W-:Y:S02]  /*a5e0*/  IMAD.MOV.U32 R39, RZ, RZ, R45 ;  /* 0x000000ffff277224 */ /* 0x000fe400078e002d */
        /* <DEDUP_REMOVED lines=12> */
[C---:B--2---:R-:W-:Y:S06]  /*a6b0*/  HMMA.16816.F32.BF16 R40, R8.reuse, R12, R40 ;  /* 0x0000000c0828723c */ /* 0x044fec0000041828 */
        /* <DEDUP_REMOVED lines=16> */
[----:B-1----:R-:W-:Y:S06]  /*a7c0*/  HMMA.16816.F32.BF16 R48, R8, R12, R220 ;  /* 0x0000000c0830723c */ /* 0x002fec00000418dc */
[----:B------:R-:W-:-:S15]  /*a7d0*/  HMMA.16816.F32.BF16 R220, R4, R14, R136 ;  /* 0x0000000e04dc723c */ /* 0x000fde0000041888 */
[----:B------:R-:W-:-:S03]  /*a7e0*/  NOP ;  /* 0x0000000000007918 */ /* 0x000fc60000000000 */
[----:B------:R-:W-:Y:S02]  /*a7f0*/  IMAD.MOV.U32 R143, RZ, RZ, R48 ;  /* 0x000000ffff8f7224 */ /* 0x000fe400078e0030 */
[----:B------:R-:W-:Y:S02]  /*a800*/  IMAD.MOV.U32 R142, RZ, RZ, R49 ;  /* 0x000000ffff8e7224 */ /* 0x000fe400078e0031 */
[----:B------:R-:W-:Y:S02]  /*a810*/  IMAD.MOV.U32 R141, RZ, RZ, R50 ;  /* 0x000000ffff8d7224 */ /* 0x000fe400078e0032 */
[----:B------:R-:W-:Y:S02]  /*a820*/  IMAD.MOV.U32 R140, RZ, RZ, R51 ;  /* 0x000000ffff8c7224 */ /* 0x000fe400078e0033 */
[----:B------:R-:W-:-:S15]  /*a830*/  HMMA.16816.F32.BF16 R48, R4, R12, R208 ;  /* 0x0000000c0430723c */ /* 0x000fde00000418d0 */
[----:B------:R-:W-:-:S09]  /*a840*/  NOP ;  /* 0x0000000000007918 */ /* 0x000fd20000000000 */
[----:B------:R-:W-:Y:S02]  /*a850*/  IMAD.MOV.U32 R252, RZ, RZ, R48 ;  /* 0x000000fffffc7224 */ /* 0x000fe400078e0030 */
[----:B------:R-:W-:Y:S02]  /*a860*/  IMAD.MOV.U32 R3, RZ, RZ, R49 ;  /* 0x000000ffff037224 */ /* 0x000fe400078e0031 */
[----:B------:R-:W-:Y:S02]  /*a870*/  IMAD.MOV.U32 R2, RZ, RZ, R50 ;  /* 0x000000ffff027224 */ /* 0x000fe400078e0032 */
[----:B------:R-:W-:Y:S02]  /*a880*/  IMAD.MOV.U32 R0, RZ, RZ, R51 ;  /* 0x000000ffff007224 */ /* 0x000fe400078e0033 */
[----:B------:R-:W-:Y:S01]  /*a890*/  HMMA.16816.F32.BF16 R48, R8, R14, R64 ;  /* 0x0000000e0830723c */ /* 0x000fe20000041840 */
[----:B------:R-:W1:Y:S05]  /*a8a0*/  LDSM.16.M88.4 R12, [R230+0xb800] ;  /* 0x00b80000e60c783b */ /* 0x000e6a0000000200 */
[-C--:B-1----:R-:W-:Y:S06]  /*a8b0*/  HMMA.16816.F32.BF16 R208, R4, R12.reuse, R60 ;  /* 0x0000000c04d0723c */ /* 0x082fec000004183c */
[----:B------:R-:W-:Y:S07]  /*a8c0*/  HMMA.16816.F32.BF16 R64, R8, R12, R44 ;  /* 0x0000000c0840723c */ /* 0x000fee000004182c */
        /* <DEDUP_REMOVED lines=8> */
[-C--:B------:R-:W-:Y:S01]  /*a950*/  HMMA.16816.F32.BF16 R208, R4, R14.reuse, R52 ;  /* 0x0000000e04d0723c */ /* 0x080fe20000041834 */
[----:B------:R-:W-:Y:S05]  /*a960*/  LDSM.16.M88.4 R4, [R233+0x6000] ;  /* 0x00600000e904783b */ /* 0x000fea0000000200 */
[----:B------:R-:W-:Y:S01]  /*a970*/  HMMA.16816.F32.BF16 R52, R8, R14, R16 ;  /* 0x0000000e0834723c */ /* 0x000fe20000041810 */
[----:B------:R-:W1:Y:S04]  /*a980*/  LDSM.16.M88.4 R12, [R229+0x2000] ;  /* 0x00200000e50c783b */ /* 0x000e680000000200 */
[----:B------:R-:W2:Y:S02]  /*a990*/  LDSM.16.M88.4 R8, [R233+0x4000] ;  /* 0x00400000e908783b */ /* 0x000ea40000000200 */
[----:B------:R-:W-:-:S02]  /*a9a0*/  IMAD.MOV.U32 R16, RZ, RZ, R63 ;  /* 0x000000ffff107224 */ /* 0x000fc400078e003f */
[----:B------:R-:W-:Y:S02]  /*a9b0*/  IMAD.MOV.U32 R17, RZ, RZ, R62 ;  /* 0x000000ffff117224 */ /* 0x000fe400078e003e */
[----:B------:R-:W-:Y:S02]  /*a9c0*/  IMAD.MOV.U32 R18, RZ, RZ, R61 ;  /* 0x000000ffff127224 */ /* 0x000fe400078e003d */
[----:B------:R-:W-:Y:S01]  /*a9d0*/  IMAD.MOV.U32 R19, RZ, RZ, R60 ;  /* 0x000000ffff137224 */ /* 0x000fe200078e003c */
[-C--:B-1----:R-:W-:Y:S06]  /*a9e0*/  HMMA.16816.F32.BF16 R216, R4, R12.reuse, R216 ;  /* 0x0000000c04d8723c */ /* 0x082fec00000418d8 */
[----:B--2---:R-:W-:Y:S01]  /*a9f0*/  HMMA.16816.F32.BF16 R140, R8, R12, R40 ;  /* 0x0000000c088c723c */ /* 0x004fe20000041828 */
[----:B------:R-:W1:Y:S05]  /*aa00*/  S2R R43, SR_TID.X ;  /* 0x00000000002b7919 */ /* 0x000e6a0000002100 */
[-C--:B------:R-:W-:Y:S06]  /*aa10*/  HMMA.16816.F32.BF16 R212, R4, R14.reuse, R36 ;  /* 0x0000000e04d4723c */ /* 0x080fec0000041824 */
[----:B------:R-:W-:Y:S01]  /*aa20*/  HMMA.16816.F32.BF16 R136, R8, R14, R24 ;  /* 0x0000000e0888723c */ /* 0x000fe20000041818 */
[----:B------:R-:W2:Y:S01]  /*aa30*/  LDSM.16.M88.4 R12, [R229+0x2800] ;  /* 0x00280000e50c783b */ /* 0x000ea20000000200 */
[----:B------:R-:W-:-:S02]  /*aa40*/  IMAD.MOV.U32 R36, RZ, RZ, R252 ;  /* 0x000000ffff247224 */ /* 0x000fc400078e00fc */
[----:B------:R-:W-:Y:S02]  /*aa50*/  IMAD.MOV.U32 R37, RZ, RZ, R3 ;  /* 0x000000ffff257224 */ /* 0x000fe400078e0003 */
[----:B------:R-:W-:Y:S02]  /*aa60*/  IMAD.MOV.U32 R38, RZ, RZ, R2 ;  /* 0x000000ffff267224 */ /* 0x000fe400078e0002 */
[----:B------:R-:W-:Y:S02]  /*aa70*/  IMAD.MOV.U32 R39, RZ, RZ, R0 ;  /* 0x000000ffff277224 */ /* 0x000fe400078e0000 */
[----:B------:R-:W-:Y:S02]  /*aa80*/  IMAD.U32 R0, RZ, RZ, UR12 ;  /* 0x0000000cff007e24 */ /* 0x000fe4000f8e00ff */
[----:B-1----:R-:W-:-:S05]  /*aa90*/  IMAD.SHL.U32 R43, R43, 0x2, RZ ;  /* 0x000000022b2b7824 */ /* 0x002fca00078e00ff */
[----:B------:R-:W-:-:S05]  /*aaa0*/  LOP3.LUT R43, R43, 0x6, RZ, 0xc0, !PT ;  /* 0x000000062b2b7812 */ /* 0x000fca00078ec0ff */
[----:B------:R-:W-:-:S05]  /*aab0*/  IMAD R0, R0, 0x40, R43 ;  /* 0x0000004000007824 */ /* 0x000fca00078e022b */
[C---:B------:R-:W-:Y:S02]  /*aac0*/  ISETP.GE.AND P0, PT, R0.reuse, R249, PT ;  /* 0x000000f90000720c */ /* 0x040fe40003f06270 */
[C---:B------:R-:W-:Y:S02]  /*aad0*/  ISETP.GE.AND P3, PT, R0.reuse, R248, PT ;  /* 0x000000f80000720c */ /* 0x040fe40003f66270 */
[C---:B------:R-:W-:Y:S01]  /*aae0*/  ISETP.LT.OR P0, PT, R0.reuse, R245, P0 ;  /* 0x000000f50000720c */ /* 0x040fe20000701670 */
[----:B--2---:R-:W-:Y:S01]  /*aaf0*/  HMMA.16816.F32.BF16 R56, R8, R12, R56 ;  /* 0x0000000c0838723c */ /* 0x004fe20000041838 */
[----:B------:R-:W-:-:S04]  /*ab00*/  ISETP.LT.OR P3, PT, R0, R244, P3 ;  /* 0x000000f40000720c */ /* 0x000fc80001f61670 */
[----:B------:R-:W-:Y:S01]  /*ab10*/  FSEL R41, R218, -INF , !P3 ;  /* 0xff800000da297808 */ /* 0x000fe20005800000 */
[----:B------:R-:W-:Y:S01]  /*ab20*/  HMMA.16816.F32.BF16 R60, R4, R12, R32 ;  /* 0x0000000c043c723c */ /* 0x000fe20000041820 */
[----:B------:R-:W-:-:S04]  /*ab30*/  ISETP.GE.AND P3, PT, R0, R251, PT ;  /* 0x000000fb0000720c */ /* 0x000fc80003f66270 */
[----:B------:R-:W-:Y:S01]  /*ab40*/  ISETP.LT.OR P3, PT, R0, R247, P3 ;  /* 0x000000f70000720c */ /* 0x000fe20001f61670 */
[----:B------:R-:W-:-:S12]  /*ab50*/  HMMA.16816.F32.BF16 R32, R8, R14, R20 ;  /* 0x0000000e0820723c */ /* 0x000fd80000041814 */
[----:B------:R-:W-:Y:S02]  /*ab60*/  IMAD.MOV.U32 R40, RZ, RZ, R58 ;  /* 0x000000ffff287224 */ /* 0x000fe400078e003a */
[----:B------:R-:W-:Y:S02]  /*ab70*/  IMAD.MOV.U32 R3, RZ, RZ, R57 ;  /* 0x000000ffff037224 */ /* 0x000fe400078e0039 */
[----:B------:R-:W-:Y:S02]  /*ab80*/  IMAD.MOV.U32 R2, RZ, RZ, R56 ;  /* 0x000000ffff027224 */ /* 0x000fe400078e0038 */
[----:B------:R-:W-:Y:S02]  /*ab90*/  IMAD.MOV.U32 R252, RZ, RZ, R59 ;  /* 0x000000fffffc7224 */ /* 0x000fe400078e003b */
[C---:B------:R-:W-:Y:S01]  /*aba0*/  HMMA.16816.F32.BF16 R56, R4.reuse, R14, R28 ;  /* 0x0000000e0438723c */ /* 0x040fe2000004181c */
[----:B------:R-:W1:Y:S06]  /*abb0*/  LDSM.16.M88.4 R12, [R229+0x3000] ;  /* 0x00300000e50c783b */ /* 0x000e6c0000000200 */
[----:B------:R-:W-:Y:S01]  /*abc0*/  FSEL R29, R216, -INF , !P0 ;  /* 0xff800000d81d7808 */ /* 0x000fe20004000000 */
[-C--:B-1----:R-:W-:Y:S06]  /*abd0*/  HMMA.16816.F32.BF16 R24, R4, R12.reuse, R36 ;  /* 0x0000000c0418723c */ /* 0x082fec0000041824 */
[----:B------:R-:W-:Y:S06]  /*abe0*/  HMMA.16816.F32.BF16 R44, R8, R12, R44 ;  /* 0x0000000c082c723c */ /* 0x000fec000004182c */
[-C--:B------:R-:W-:Y:S06]  /*abf0*/  HMMA.16816.F32.BF16 R36, R4, R14.reuse, R220 ;  /* 0x0000000e0424723c */ /* 0x080fec00000418dc */
[----:B------:R-:W-:Y:S01]  /*ac00*/  HMMA.16816.F32.BF16 R20, R8, R14, R48 ;  /* 0x0000000e0814723c */ /* 0x000fe20000041830 */
[----:B------:R-:W1:Y:S01]  /*ac10*/  LDSM.16.M88.4 R12, [R229+0x3800] ;  /* 0x00380000e50c783b */ /* 0x000e620000000200 */
[----:B------:R-:W-:Y:S01]  /*ac20*/  IMAD.MOV.U32 R221, RZ, RZ, R2 ;  /* 0x000000ffffdd7224 */ /* 0x000fe200078e0002 */
[----:B------:R-:W-:-:S04]  /*ac30*/  DEPBAR.LE SB0, 0x0 ;  /* 0x000080000000791a */ /* 0x000fc80000000000 */
[C---:B------:R-:W-:Y:S02]  /*ac40*/  VIADD R2, R0.reuse, 0x1 ;  /* 0x0000000100027836 */ /* 0x040fe40000000000 */
[----:B------:R-:W-:Y:S02]  /*ac50*/  IMAD.MOV.U32 R223, RZ, RZ, R3 ;  /* 0x000000ffffdf7224 */ /* 0x000fe400078e0003 */
[----:B------:R-:W-:Y:S01]  /*ac60*/  VIADD R3, R0, 0x8 ;  /* 0x0000000800037836 */ /* 0x000fe20000000000 */
[----:B------:R-:W-:Y:S01]  /*ac70*/  BAR.SYNC.DEFER_BLOCKING 0x0 ;  /* 0x0000000000007b1d */ /* 0x000fe20000010000 */
[C---:B------:R-:W-:Y:S01]  /*ac80*/  ISETP.GE.AND P6, PT, R2.reuse, R251, PT ;  /* 0x000000fb0200720c */ /* 0x040fe20003fc6270 */
[----:B------:R-:W-:Y:S01]  /*ac90*/  IMAD.MOV.U32 R222, RZ, RZ, R40 ;  /* 0x000000ffffde7224 */ /* 0x000fe200078e0028 */
        /* <DEDUP_REMOVED lines=9> */
[C---:B------:R-:W-:Y:S02]  /*ad30*/  ISETP.GE.AND P4, PT, R0.reuse, R250, PT ;  /* 0x000000fa0000720c */ /* 0x040fe40003f86270 */
[----:B------:R-:W-:Y:S02]  /*ad40*/  FSEL R31, R143, -INF , !P5 ;  /* 0xff8000008f1f7808 */ /* 0x000fe40006800000 */
[C---:B------:R-:W-:Y:S02]  /*ad50*/  ISETP.GE.AND P5, PT, R3.reuse, R248, PT ;  /* 0x000000f80300720c */ /* 0x040fe40003fa6270 */
[----:B------:R-:W-:Y:S02]  /*ad60*/  ISETP.LT.OR P4, PT, R0, R246, P4 ;  /* 0x000000f60000720c */ /* 0x000fe40002781670 */
[----:B------:R-:W-:Y:S01]  /*ad70*/  ISETP.LT.OR P5, PT, R3, R244, P5 ;  /* 0x000000f40300720c */ /* 0x000fe20002fa1670 */
[C---:B-1----:R-:W-:Y:S06]  /*ad80*/  HMMA.16816.F32.BF16 R48, R4.reuse, R12, R16 ;  /* 0x0000000c0430723c */ /* 0x042fec0000041810 */
[----:B------:R-:W-:Y:S06]  /*ad90*/  HMMA.16816.F32.BF16 R16, R4, R14, R208 ;  /* 0x0000000e0410723c */ /* 0x000fec00000418d0 */
[C---:B------:R-:W-:Y:S06]  /*ada0*/  HMMA.16816.F32.BF16 R4, R8.reuse, R12, R64 ;  /* 0x0000000c0804723c */ /* 0x040fec0000041840 */
[----:B------:R-:W-:Y:S01]  /*adb0*/  HMMA.16816.F32.BF16 R8, R8, R14, R52 ;  /* 0x0000000e0808723c */ /* 0x000fe20000041834 */
[----:B------:R-:W-:-:S02]  /*adc0*/  FSEL R12, R140, -INF , !P3 ;  /* 0xff8000008c0c7808 */ /* 0x000fc40005800000 */
[-C--:B------:R-:W-:Y:S02]  /*add0*/  ISETP.GE.AND P3, PT, R2, R249.reuse, PT ;  /* 0x000000f90200720c */ /* 0x080fe40003f66270 */
[----:B------:R-:W-:Y:S02]  /*ade0*/  FSEL R13, R142, -INF , !P4 ;  /* 0xff8000008e0d7808 */ /* 0x000fe40006000000 */
[----:B------:R-:W-:Y:S02]  /*adf0*/  FSEL R53, R219, -INF , !P0 ;  /* 0xff800000db357808 */ /* 0x000fe40004000000 */
[C---:B------:R-:W-:Y:S02]  /*ae00*/  ISETP.GE.AND P0, PT, R3.reuse, R249, PT ;  /* 0x000000f90300720c */ /* 0x040fe40003f06270 */
[-C--:B------:R-:W-:Y:S02]  /*ae10*/  ISETP.LT.OR P3, PT, R2, R245.reuse, P3 ;  /* 0x000000f50200720c */ /* 0x080fe40001f61670 */
[----:B------:R-:W-:-:S02]  /*ae20*/  ISETP.LT.OR P0, PT, R3, R245, P0 ;  /* 0x000000f50300720c */ /* 0x000fc40000701670 */
[----:B------:R-:W-:Y:S02]  /*ae30*/  FSEL R15, R141, -INF , !P6 ;  /* 0xff8000008d0f7808 */ /* 0x000fe40007000000 */
[C---:B------:R-:W-:Y:S02]  /*ae40*/  ISETP.GE.AND P6, PT, R3.reuse, R251, PT ;  /* 0x000000fb0300720c */ /* 0x040fe40003fc6270 */
[----:B------:R-:W-:Y:S02]  /*ae50*/  ISETP.GE.AND P4, PT, R3, R250, PT ;  /* 0x000000fa0300720c */ /* 0x000fe40003f86270 */
[----:B------:R-:W-:Y:S02]  /*ae60*/  FSEL R42, R212, -INF , !P0 ;  /* 0xff800000d42a7808 */ /* 0x000fe40004000000 */
[----:B------:R-:W-:Y:S02]  /*ae70*/  FSEL R54, R214, -INF , !P5 ;  /* 0xff800000d6367808 */ /* 0x000fe40006800000 */
[----:B------:R-:W-:-:S02]  /*ae80*/  FSEL R52, R213, -INF , !P3 ;  /* 0xff800000d5347808 */ /* 0x000fc40005800000 */
[C---:B------:R-:W-:Y:S02]  /*ae90*/  ISETP.GE.AND P0, PT, R2.reuse, R248, PT ;  /* 0x000000f80200720c */ /* 0x040fe40003f06270 */
[C---:B------:R-:W-:Y:S02]  /*aea0*/  ISETP.GE.AND P5, PT, R2.reuse, R251, PT ;  /* 0x000000fb0200720c */ /* 0x040fe40003fa6270 */
[----:B------:R-:W-:Y:S02]  /*aeb0*/  ISETP.GE.AND P3, PT, R2, R250, PT ;  /* 0x000000fa0200720c */ /* 0x000fe40003f66270 */
[C---:B------:R-:W-:Y:S02]  /*aec0*/  ISETP.LT.OR P6, PT, R3.reuse, R247, P6 ;  /* 0x000000f70300720c */ /* 0x040fe400037c1670 */
[----:B------:R-:W-:Y:S01]  /*aed0*/  ISETP.LT.OR P4, PT, R3, R246, P4 ;  /* 0x000000f60300720c */ /* 0x000fe20002781670 */
[----:B------:R-:W-:Y:S01]  /*aee0*/  VIADD R3, R0, 0x10 ;  /* 0x0000001000037836 */ /* 0x000fe20000000000 */
        /* <DEDUP_REMOVED lines=8> */
[CC--:B------:R-:W-:Y:S02]  /*af70*/  ISETP.GE.AND P6, PT, R3.reuse, R251.reuse, PT ;  /* 0x000000fb0300720c */ /* 0x0c0fe40003fc6270 */
[C---:B------:R-:W-:Y:S02]  /*af80*/  ISETP.GE.AND P0, PT, R2.reuse, R251, PT ;  /* 0x000000fb0200720c */ /* 0x040fe40003f06270 */
[C---:B------:R-:W-:Y:S02]  /*af90*/  ISETP.LT.OR P4, PT, R3.reuse, R246, P4 ;  /* 0x000000f60300720c */ /* 0x040fe40002781670 */
[-C--:B------:R-:W-:Y:S02]  /*afa0*/  ISETP.LT.OR P6, PT, R3, R247.reuse, P6 ;  /* 0x000000f70300720c */ /* 0x080fe400037c1670 */
[----:B------:R-:W-:Y:S02]  /*afb0*/  ISETP.LT.OR P0, PT, R2, R247, P0 ;  /* 0x000000f70200720c */ /* 0x000fe40000701670 */
[----:B------:R-:W-:-:S02]  /*afc0*/  FSEL R28, R137, -INF , !P5 ;  /* 0xff800000891c7808 */ /* 0x000fc40006800000 */
[----:B------:R-:W-:Y:S02]  /*afd0*/  FSEL R137, R222, -INF , !P4 ;  /* 0xff800000de897808 */ /* 0x000fe40006000000 */
[----:B------:R-:W-:Y:S02]  /*afe0*/  FSEL R40, R139, -INF , !P3 ;  /* 0xff8000008b287808 */ /* 0x000fe40005800000 */
[----:B------:R-:W-:Y:S02]  /*aff0*/  FSEL R142, R221, -INF , !P6 ;  /* 0xff800000dd8e7808 */ /* 0x000fe40007000000 */
[----:B------:R-:W-:Y:S02]  /*b000*/  FSEL R222, R223, -INF , !P0 ;  /* 0xff800000dfde7808 */ /* 0x000fe40004000000 */
[C---:B------:R-:W-:Y:S01]  /*b010*/  ISETP.GE.AND P5, PT, R3.reuse, R249, PT ;  /* 0x000000f90300720c */ /* 0x040fe20003fa6270 */
[----:B------:R-:W-:Y:S01]  /*b020*/  STL [R1], R142 ;  /* 0x0000008e01007387 */ /* 0x000fe20000100800 */
[----:B------:R-:W-:-:S02]  /*b030*/  ISETP.GE.AND P3, PT, R3, R248, PT ;  /* 0x000000f80300720c */ /* 0x000fc40003f66270 */
        /* <DEDUP_REMOVED lines=26> */
[----:B------:R-:W-:Y:S02]  /*b1e0*/  FSEL R66, R61, -INF , !P4 ;  /* 0xff8000003d427808 */ /* 0x000fe40006000000 */
[C---:B------:R-:W-:Y:S02]  /*b1f0*/  ISETP.GE.AND P6, PT, R3.reuse, R251, PT ;  /* 0x000000fb0300720c */ /* 0x040fe40003fc6270 */
[C---:B------:R-:W-:Y:S02]  /*b200*/  ISETP.GE.AND P4, PT, R3.reuse, R250, PT ;  /* 0x000000fa0300720c */ /* 0x040fe40003f86270 */
[C---:B------:R-:W-:Y:S02]  /*b210*/  ISETP.LT.OR P0, PT, R2.reuse, R244, P0 ;  /* 0x000000f40200720c */ /* 0x040fe40000701670 */
[CC--:B------:R-:W-:Y:S02]  /*b220*/  ISETP.LT.OR P5, PT, R2.reuse, R247.reuse, P5 ;  /* 0x000000f70200720c */ /* 0x0c0fe40002fa1670 */
[----:B------:R-:W-:Y:S01]  /*b230*/  ISETP.LT.OR P3, PT, R2, R246, P3 ;  /* 0x000000f60200720c */ /* 0x000fe20001f61670 */
[----:B------:R-:W-:Y:S01]  /*b240*/  VIADD R2, R0, 0x21 ;  /* 0x0000002100027836 */ /* 0x000fe20000000000 */
[----:B------:R-:W-:-:S02]  /*b250*/  ISETP.LT.OR P6, PT, R3, R247, P6 ;  /* 0x000000f70300720c */ /* 0x000fc400037c1670 */
[----:B------:R-:W-:Y:S01]  /*b260*/  ISETP.LT.OR P4, PT, R3, R246, P4 ;  /* 0x000000f60300720c */ /* 0x000fe20002781670 */
[----:B------:R-:W-:Y:S01]  /*b270*/  VIADD R3, R0, 0x20 ;  /* 0x0000002000037836 */ /* 0x000fe20000000000 */
[----:B------:R-:W-:Y:S02]  /*b280*/  FSEL R59, R59, -INF , !P0 ;  /* 0xff8000003b3b7808 */ /* 0x000fe40004000000 */
[-C--:B------:R-:W-:Y:S02]  /*b290*/  ISETP.GE.AND P0, PT, R2, R251.reuse, PT ;  /* 0x000000fb0200720c */ /* 0x080fe40003f06270 */
[----:B------:R-:W-:Y:S02]  /*b2a0*/  FSEL R212, R32, -INF , !P6 ;  /* 0xff80000020d47808 */ /* 0x000fe40007000000 */
[----:B------:R-:W-:Y:S02]  /*b2b0*/  FSEL R216, R34, -INF , !P4 ;  /* 0xff80000022d87808 */ /* 0x000fe40006000000 */
[----:B------:R-:W-:-:S02]  /*b2c0*/  ISETP.GE.AND P6, PT, R3, R251, PT ;  /* 0x000000fb0300720c */ /* 0x000fc40003fc6270 */
[C---:B------:R-:W-:Y:S02]  /*b2d0*/  ISETP.GE.AND P4, PT, R3.reuse, R250, PT ;  /* 0x000000fa0300720c */ /* 0x040fe40003f86270 */
[-C--:B------:R-:W-:Y:S02]  /*b2e0*/  ISETP.LT.OR P0, PT, R2, R247.reuse, P0 ;  /* 0x000000f70200720c */ /* 0x080fe40000701670 */
[C---:B------:R-:W-:Y:S02]  /*b2f0*/  ISETP.LT.OR P6, PT, R3.reuse, R247, P6 ;  /* 0x000000f70300720c */ /* 0x040fe400037c1670 */
[----:B------:R-:W-:Y:S02]  /*b300*/  ISETP.LT.OR P4, PT, R3, R246, P4 ;  /* 0x000000f60300720c */ /* 0x000fe40002781670 */
[----:B------:R-:W-:Y:S02]  /*b310*/  FSEL R33, R33, -INF , !P5 ;  /* 0xff80000021217808 */ /* 0x000fe40006800000 */
[----:B------:R-:W-:-:S02]  /*b320*/  FSEL R34, R35, -INF , !P3 ;  /* 0xff80000023227808 */ /* 0x000fc40005800000 */
[C---:B------:R-:W-:Y:S02]  /*b330*/  ISETP.GE.AND P5, PT, R3.reuse, R249, PT ;  /* 0x000000f90300720c */ /* 0x040fe40003fa6270 */
[-C--:B------:R-:W-:Y:S02]  /*b340*/  ISETP.GE.AND P3, PT, R3, R248.reuse, PT ;  /* 0x000000f80300720c */ /* 0x080fe40003f66270 */
[----:B------:R-:W-:Y:S02]  /*b350*/  FSEL R218, R45, -INF , !P0 ;  /* 0xff8000002dda7808 */ /* 0x000fe40004000000 */
[----:B------:R-:W-:Y:S02]  /*b360*/  ISETP.GE.AND P0, PT, R2, R248, PT ;  /* 0x000000f80200720c */ /* 0x000fe40003f06270 */
[----:B------:R-:W-:Y:S02]  /*b370*/  FSEL R219, R44, -INF , !P6 ;  /* 0xff8000002cdb7808 */ /* 0x000fe40007000000 */
[----:B------:R-:W-:-:S02]  /*b380*/  FSEL R136, R46, -INF , !P4 ;  /* 0xff8000002e887808 */ /* 0x000fc40006000000 */
[C---:B------:R-:W-:Y:S02]  /*b390*/  ISETP.GE.AND P6, PT, R2.reuse, R250, PT ;  /* 0x000000fa0200720c */ /* 0x040fe40003fc6270 */
[----:B------:R-:W-:Y:S02]  /*b3a0*/  ISETP.GE.AND P4, PT, R2, R249, PT ;  /* 0x000000f90200720c */ /* 0x000fe40003f86270 */
[C---:B------:R-:W-:Y:S02]  /*b3b0*/  ISETP.LT.OR P5, PT, R3.reuse, R245, P5 ;  /* 0x000000f50300720c */ /* 0x040fe40002fa1670 */
[-C--:B------:R-:W-:Y:S01]  /*b3c0*/  ISETP.LT.OR P3, PT, R3, R244.reuse, P3 ;  /* 0x000000f40300720c */ /* 0x080fe20001f61670 */
[----:B------:R-:W-:Y:S01]  /*b3d0*/  VIADD R3, R0, 0x28 ;  /* 0x0000002800037836 */ /* 0x000fe20000000000 */
[C---:B------:R-:W-:Y:S02]  /*b3e0*/  ISETP.LT.OR P0, PT, R2.reuse, R244, P0 ;  /* 0x000000f40200720c */ /* 0x040fe40000701670 */
[----:B------:R-:W-:-:S02]  /*b3f0*/  ISETP.LT.OR P6, PT, R2, R246, P6 ;  /* 0x000000f60200720c */ /* 0x000fc400037c1670 */
[----:B------:R-:W-:Y:S01]  /*b400*/  ISETP.LT.OR P4, PT, R2, R245, P4 ;  /* 0x000000f50200720c */ /* 0x000fe20002781670 */
[----:B------:R-:W-:Y:S01]  /*b410*/  VIADD R2, R0, 0x29 ;  /* 0x0000002900027836 */ /* 0x000fe20000000000 */
[----:B------:R-:W-:Y:S02]  /*b420*/  FSEL R67, R27, -INF , !P0 ;  /* 0xff8000001b437808 */ /* 0x000fe40004000000 */
[C---:B------:R-:W-:Y:S02]  /*b430*/  ISETP.GE.AND P0, PT, R3.reuse, R249, PT ;  /* 0x000000f90300720c */ /* 0x040fe40003f06270 */
[----:B------:R-:W-:Y:S02]  /*b440*/  FSEL R143, R24, -INF , !P5 ;  /* 0xff800000188f7808 */ /* 0x000fe40006800000 */
[----:B------:R-:W-:Y:S02]  /*b450*/  FSEL R60, R26, -INF , !P3 ;  /* 0xff8000001a3c7808 */ /* 0x000fe40005800000 */
[----:B------:R-:W-:-:S02]  /*b460*/  ISETP.GE.AND P5, PT, R3, R248, PT ;  /* 0x000000f80300720c */ /* 0x000fc40003fa6270 */
[----:B------:R-:W-:Y:S02]  /*b470*/  ISETP.GE.AND P3, PT, R2, R249, PT ;  /* 0x000000f90200720c */ /* 0x000fe40003f66270 */
[----:B------:R-:W-:Y:S02]  /*b480*/  ISETP.LT.OR P0, PT, R3, R245, P0 ;  /* 0x000000f50300720c */ /* 0x000fe40000701670 */
[----:B------:R-:W-:Y:S02]  /*b490*/  FSEL R221, R47, -INF , !P6 ;  /* 0xff8000002fdd7808 */ /* 0x000fe40007000000 */
[----:B------:R-:W-:Y:S02]  /*b4a0*/  FSEL R141, R25, -INF , !P4 ;  /* 0xff800000198d7808 */ /* 0x000fe40006000000 */
[C---:B------:R-:W-:Y:S02]  /*b4b0*/  ISETP.GE.AND P6, PT, R3.reuse, R251, PT ;  /* 0x000000fb0300720c */ /* 0x040fe40003fc6270 */
[----:B------:R-:W-:-:S02]  /*b4c0*/  ISETP.GE.AND P4, PT, R3, R250, PT ;  /* 0x000000fa0300720c */ /* 0x000fc40003f86270 */
[C---:B------:R-:W-:Y:S02]  /*b4d0*/  ISETP.LT.OR P5, PT, R3.reuse, R244, P5 ;  /* 0x000000f40300720c */ /* 0x040fe40002fa1670 */
[----:B------:R-:W-:Y:S02]  /*b4e0*/  ISETP.LT.OR P3, PT, R2, R245, P3 ;  /* 0x000000f50200720c */ /* 0x000fe40001f61670 */
[----:B------:R-:W-:Y:S02]  /*b4f0*/  FSEL R223, R36, -INF , !P0 ;  /* 0xff80000024df7808 */ /* 0x000fe40004000000 */
[----:B------:R-:W-:Y:S02]  /*b500*/  ISETP.GE.AND P0, PT, R2, R248, PT ;  /* 0x000000f80200720c */ /* 0x000fe40003f06270 */
[C---:B------:R-:W-:Y:S02]  /*b510*/  ISETP.LT.OR P6, PT, R3.reuse, R247, P6 ;  /* 0x000000f70300720c */ /* 0x040fe400037c1670 */
[----:B------:R-:W-:-:S02]  /*b520*/  ISETP.LT.OR P4, PT, R3, R246, P4 ;  /* 0x000000f60300720c */ /* 0x000fc40002781670 */
[----:B------:R-:W-:Y:S02]  /*b530*/  FSEL R3, R38, -INF , !P5 ;  /* 0xff80000026037808 */ /* 0x000fe40006800000 */
[----:B------:R-:W-:Y:S02]  /*b540*/  FSEL R57, R37, -INF , !P3 ;  /* 0xff80000025397808 */ /* 0x000fe40005800000 */
[C---:B------:R-:W-:Y:S01]  /*b550*/  ISETP.GE.AND P5, PT, R2.reuse, R251, PT ;  /* 0x000000fb0200720c */ /* 0x040fe20003fa6270 */
[----:B------:R1:W-:Y:S01]  /*b560*/  STL [R1+0x20], R3 ;  /* 0x0000200301007387 */ /* 0x0003e20000100800 */
[C---:B------:R-:W-:Y:S02]  /*b570*/  ISETP.GE.AND P3, PT, R2.reuse, R250, PT ;  /* 0x000000fa0200720c */ /* 0x040fe40003f66270 */
[C---:B------:R-:W-:Y:S02]  /*b580*/  ISETP.LT.OR P0, PT, R2.reuse, R244, P0 ;  /* 0x000000f40200720c */ /* 0x040fe40000701670 */
[----:B------:R-:W-:-:S02]  /*b590*/  ISETP.LT.OR P5, PT, R2, R247, P5 ;  /* 0x000000f70200720c */ /* 0x000fc40002fa1670 */
[----:B------:R-:W-:Y:S02]  /*b5a0*/  ISETP.LT.OR P3, PT, R2, R246, P3 ;  /* 0x000000f60200720c */ /* 0x000fe40001f61670 */
[----:B------:R-:W-:Y:S02]  /*b5b0*/  FSEL R2, R39, -INF , !P0 ;  /* 0xff80000027027808 */ /* 0x000fe40004000000 */
[----:B------:R-:W-:Y:S02]  /*b5c0*/  FSEL R32, R20, -INF , !P6 ;  /* 0xff80000014207808 */ /* 0x000fe40007000000 */
[----:B------:R-:W-:Y:S01]  /*b5d0*/  FSEL R46, R21, -INF , !P5 ;  /* 0xff800000152e7808 */ /* 0x000fe20006800000 */
[----:B------:R2:W-:Y:S01]  /*b5e0*/  STL [R1+0x1c], R2 ;  /* 0x00001c0201007387 */ /* 0x0005e20000100800 */
[----:B------:R-:W-:Y:S02]  /*b5f0*/  FSEL R213, R23, -INF , !P3 ;  /* 0xff80000017d57808 */ /* 0x000fe40005800000 */
[----:B------:R-:W-:Y:S01]  /*b600*/  FSEL R215, R22, -INF , !P4 ;  /* 0xff80000016d77808 */ /* 0x000fe20006000000 */
[----:B-1----:R-:W-:-:S05]  /*b610*/  VIADD R3, R0, 0x30 ;  /* 0x0000003000037836 */ /* 0x002fca0000000000 */
[C---:B------:R-:W-:Y:S02]  /*b620*/  ISETP.GE.AND P5, PT, R3.reuse, R251, PT ;  /* 0x000000fb0300720c */ /* 0x040fe40003fa6270 */
[C---:B------:R-:W-:Y:S02]  /*b630*/  ISETP.GE.AND P3, PT, R3.reuse, R250, PT ;  /* 0x000000fa0300720c */ /* 0x040fe40003f66270 */
[C---:B------:R-:W-:Y:S02]  /*b640*/  ISETP.LT.OR P5, PT, R3.reuse, R247, P5 ;  /* 0x000000f70300720c */ /* 0x040fe40002fa1670 */
[----:B------:R-:W-:Y:S02]  /*b650*/  ISETP.LT.OR P3, PT, R3, R246, P3 ;  /* 0x000000f60300720c */ /* 0x000fe40001f61670 */
[----:B------:R-:W-:Y:S01]  /*b660*/  FSEL R35, R4, -INF , !P5 ;  /* 0xff80000004237808 */ /* 0x000fe20006800000 */
[----:B--2---:R-:W-:Y:S01]  /*b670*/  VIADD R2, R0, 0x31 ;  /* 0x0000003100027836 */ /* 0x004fe20000000000 */
[----:B------:R-:W-:-:S02]  /*b680*/  FSEL R211, R6, -INF , !P3 ;  /* 0xff80000006d37808 */ /* 0x000fc40005800000 */
[----:B------:R-:W-:Y:S02]  /*b690*/  ISETP.GE.AND P0, PT, R3, R249, PT ;  /* 0x000000f90300720c */ /* 0x000fe40003f06270 */
[C---:B------:R-:W-:Y:S02]  /*b6a0*/  ISETP.GE.AND P6, PT, R2.reuse, R251, PT ;  /* 0x000000fb0200720c */ /* 0x040fe40003fc6270 */
[C---:B------:R-:W-:Y:S02]  /*b6b0*/  ISETP.GE.AND P5, PT, R2.reuse, R250, PT ;  /* 0x000000fa0200720c */ /* 0x040fe40003fa6270 */
[C---:B------:R-:W-:Y:S02]  /*b6c0*/  ISETP.LT.OR P6, PT, R2.reuse, R247, P6 ;  /* 0x000000f70200720c */ /* 0x040fe400037c1670 */
[----:B------:R-:W-:Y:S02]  /*b6d0*/  ISETP.GE.AND P3, PT, R2, R249, PT ;  /* 0x000000f90200720c */ /* 0x000fe40003f66270 */
[----:B------:R-:W-:-:S02]  /*b6e0*/  FSEL R47, R5, -INF , !P6 ;  /* 0xff800000052f7808 */ /* 0x000fc40007000000 */
[C---:B------:R-:W-:Y:S02]  /*b6f0*/  ISETP.GE.AND P6, PT, R2.reuse, R248, PT ;  /* 0x000000f80200720c */ /* 0x040fe40003fc6270 */
[C---:B------:R-:W-:Y:S02]  /*b700*/  ISETP.LT.OR P5, PT, R2.reuse, R246, P5 ;  /* 0x000000f60200720c */ /* 0x040fe40002fa1670 */
[CC--:B------:R-:W-:Y:S02]  /*b710*/  ISETP.LT.OR P3, PT, R2.reuse, R245.reuse, P3 ;  /* 0x000000f50200720c */ /* 0x0c0fe40001f61670 */
[----:B------:R-:W-:Y:S01]  /*b720*/  ISETP.LT.OR P6, PT, R2, R244, P6 ;  /* 0x000000f40200720c */ /* 0x000fe200037c1670 */
[C---:B------:R-:W-:Y:S01]  /*b730*/  VIADD R2, R0.reuse, 0x38 ;  /* 0x0000003800027836 */ /* 0x040fe20000000000 */
[C---:B------:R-:W-:Y:S01]  /*b740*/  ISETP.LT.OR P0, PT, R3.reuse, R245, P0 ;  /* 0x000000f50300720c */ /* 0x040fe20000701670 */
[----:B------:R-:W-:Y:S01]  /*b750*/  VIADD R0, R0, 0x39 ;  /* 0x0000003900007836 */ /* 0x000fe20000000000 */
[----:B------:R-:W-:-:S02]  /*b760*/  ISETP.GE.AND P4, PT, R3, R248, PT ;  /* 0x000000f80300720c */ /* 0x000fc40003f86270 */
[----:B------:R-:W-:Y:S02]  /*b770*/  FSEL R217, R48, -INF , !P0 ;  /* 0xff80000030d97808 */ /* 0x000fe40004000000 */
[C---:B------:R-:W-:Y:S02]  /*b780*/  ISETP.GE.AND P0, PT, R2.reuse, R251, PT ;  /* 0x000000fb0200720c */ /* 0x040fe40003f06270 */
[----:B------:R-:W-:Y:S02]  /*b790*/  ISETP.LT.OR P4, PT, R3, R244, P4 ;  /* 0x000000f40300720c */ /* 0x000fe40002781670 */
[----:B------:R-:W-:Y:S02]  /*b7a0*/  ISETP.LT.OR P0, PT, R2, R247, P0 ;  /* 0x000000f70200720c */ /* 0x000fe40000701670 */
[----:B------:R-:W-:Y:S02]  /*b7b0*/  FSEL R3, R50, -INF , !P4 ;  /* 0xff80000032037808 */ /* 0x000fe40006000000 */
[----:B------:R-:W-:-:S02]  /*b7c0*/  FSEL R23, R8, -INF , !P0 ;  /* 0xff80000008177808 */ /* 0x000fc40004000000 */
[C---:B------:R-:W-:Y:S01]  /*b7d0*/  ISETP.GE.AND P0, PT, R0.reuse, R249, PT ;  /* 0x000000f90000720c */ /* 0x040fe20003f06270 */
[----:B------:R1:W-:Y:S01]  /*b7e0*/  STL [R1+0x14], R3 ;  /* 0x0000140301007387 */ /* 0x0003e20000100800 */
[----:B------:R-:W-:Y:S02]  /*b7f0*/  FSEL R214, R49, -INF , !P3 ;  /* 0xff80000031d67808 */ /* 0x000fe40005800000 */
[----:B------:R-:W-:Y:S02]  /*b800*/  ISETP.LT.OR P0, PT, R0, R245, P0 ;  /* 0x000000f50000720c */ /* 0x000fe40000701670 */
[C---:B------:R-:W-:Y:S02]  /*b810*/  ISETP.GE.AND P4, PT, R2.reuse, R249, PT ;  /* 0x000000f90200720c */ /* 0x040fe40003f86270 */
[----:B------:R-:W-:Y:S02]  /*b820*/  ISETP.GE.AND P3, PT, R2, R248, PT ;  /* 0x000000f80200720c */ /* 0x000fe40003f66270 */
[----:B------:R-:W-:-:S02]  /*b830*/  FSEL R208, R17, -INF , !P0 ;  /* 0xff80000011d07808 */ /* 0x000fc40004000000 */
[----:B------:R-:W-:Y:S02]  /*b840*/  PLOP3.LUT P0, PT, PT, PT, UP0, 0x80, 0x0 ;  /* 0x000000000000781c */ /* 0x000fe40003f0f008 */
[C---:B------:R-:W-:Y:S02]  /*b850*/  ISETP.LT.OR P4, PT, R2.reuse, R245, P4 ;  /* 0x000000f50200720c */ /* 0x040fe40002781670 */
[----:B------:R-:W-:Y:S02]  /*b860*/  ISETP.LT.OR P3, PT, R2, R244, P3 ;  /* 0x000000f40200720c */ /* 0x000fe40001f61670 */
[----:B------:R-:W-:Y:S02]  /*b870*/  FSEL R209, R7, -INF , !P5 ;  /* 0xff80000007d17808 */ /* 0x000fe40006800000 */
[----:B------:R-:W-:Y:S02]  /*b880*/  FSEL R140, R51, -INF , !P6 ;  /* 0xff800000338c7808 */ /* 0x000fe40007000000 */
[----:B------:R-:W-:-:S02]  /*b890*/  FSEL R210, R16, -INF , !P4 ;  /* 0xff80000010d27808 */ /* 0x000fc40006000000 */
[----:B------:R-:W-:Y:S02]  /*b8a0*/  FSEL R138, R18, -INF , !P3 ;  /* 0xff800000128a7808 */ /* 0x000fe40005800000 */
[-C--:B------:R-:W-:Y:S02]  /*b8b0*/  ISETP.GE.AND P5, PT, R2, R250.reuse, PT ;  /* 0x000000fa0200720c */ /* 0x080fe40003fa6270 */
[C---:B------:R-:W-:Y:S02]  /*b8c0*/  ISETP.GE.AND P6, PT, R0.reuse, R251, PT ;  /* 0x000000fb0000720c */ /* 0x040fe40003fc6270 */
[C---:B------:R-:W-:Y:S02]  /*b8d0*/  ISETP.GE.AND P4, PT, R0.reuse, R250, PT ;  /* 0x000000fa0000720c */ /* 0x040fe40003f86270 */
[----:B------:R-:W-:Y:S02]  /*b8e0*/  ISETP.GE.AND P3, PT, R0, R248, PT ;  /* 0x000000f80000720c */ /* 0x000fe40003f66270 */
[----:B------:R-:W-:-:S02]  /*b8f0*/  ISETP.LT.OR P5, PT, R2, R246, P5 ;  /* 0x000000f60200720c */ /* 0x000fc40002fa1670 */
[C---:B------:R-:W-:Y:S02]  /*b900*/  ISETP.LT.OR P6, PT, R0.reuse, R247, P6 ;  /* 0x000000f70000720c */ /* 0x040fe400037c1670 */
[C---:B------:R-:W-:Y:S02]  /*b910*/  ISETP.LT.OR P4, PT, R0.reuse, R246, P4 ;  /* 0x000000f60000720c */ /* 0x040fe40002781670 */
[----:B------:R-:W-:Y:S02]  /*b920*/  ISETP.LT.OR P3, PT, R0, R244, P3 ;  /* 0x000000f40000720c */ /* 0x000fe40001f61670 */
[----:B------:R-:W-:Y:S02]  /*b930*/  FSEL R22, R10, -INF , !P5 ;  /* 0xff8000000a167808 */ /* 0x000fe40006800000 */
[----:B------:R-:W-:Y:S02]  /*b940*/  FSEL R56, R19, -INF , !P3 ;  /* 0xff80000013387808 */ /* 0x000fe40005800000 */
[----:B------:R-:W-:-:S02]  /*b950*/  FSEL R20, R9, -INF , !P6 ;  /* 0xff80000009147808 */ /* 0x000fc40007000000 */
[----:B------:R-:W-:Y:S01]  /*b960*/  FSEL R21, R11, -INF , !P4 ;  /* 0xff8000000b157808 */ /* 0x000fe20006000000 */
[----:B-1----:R-:W-:Y:S06]  /*b970*/  @!P0 BRA `(.L_x_701) ;  /* 0x00000004005c8947 */ /* 0x002fec0003800000 */
[----:B------:R-:W2:Y:S04]  /*b980*/  LDL.64 R24, [R1+0x68] ;  /* 0x0000680001187983 */ /* 0x000ea80000100a00 */
[----:B------:R-:W3:Y:S01]  /*b990*/  LDL.64 R44, [R1+0x60] ;  /* 0x00006000012c7983 */ /* 0x000ee20000100a00 */
[----:B------:R-:W-:Y:S01]  /*b9a0*/  UIADD3 UR5, UR19, -0x3, URZ ;  /* 0xfffffffd13057890 */ /* 0x000fe2000fffe03f */
[----:B------:R-:W1:Y:S01]  /*b9b0*/  @!P2 LDC.64 R4, c[0x0][0x218] ;  /* 0x00008600ff04ab82 */ /* 0x000e620000000a00 */
[----:B------:R-:W-:Y:S01]  /*b9c0*/  BSSY B0, `(.L_x_702) ;  /* 0x0000051000007945 */ /* 0x000fe20003800000 */
[----:B------:R4:W-:Y:S01]  /*b9d0*/  @P2 STS.128 [R243+0x8000], RZ ;  /* 0x008000fff3002388 */ /* 0x0009e20000000c00 */
[----:B------:R-:W-:Y:S02]  /*b9e0*/  USHF.R.S32.HI UR4, URZ, 0x1f, UR5 ;  /* 0x0000001f3f047899 */ /* 0x000fe40008011405 */
[----:B------:R-:W-:-:S02]  /*b9f0*/  UIMAD.WIDE.U32 UR20, UR5, UR8, URZ ;  /* 0x00000008051472a5 */ /* 0x000fc4000f8e003f */
[----:B------:R-:W-:Y:S01]  /*ba00*/  UIMAD UR4, UR4, UR8, URZ ;  /* 0x00000008040472a4 */ /* 0x000fe2000f8e023f */
[----:B------:R-:W5:Y:S03]  /*ba10*/  @!P1 LDC.64 R6, c[0x0][0x218] ;  /* 0x00008600ff069b82 */ /* 0x000f660000000a00 */
[----:B------:R-:W-:Y:S01]  /*ba20*/  UIMAD UR4, UR5, UR9, UR4 ;  /* 0x00000009050472a4 */ /* 0x000fe2000f8e0204 */
[----:B------:R-:W-:Y:S02]  /*ba30*/  IMAD.U32 R0, RZ, RZ, UR20 ;  /* 0x00000014ff007e24 */ /* 0x000fe4000f8e00ff */
[----:B------:R-:W-:Y:S01]  /*ba40*/  IMAD.U32 R3, RZ, RZ, UR20 ;  /* 0x00000014ff037e24 */ /* 0x000fe2000f8e00ff */
[----:B------:R-:W-:Y:S01]  /*ba50*/  UIADD3 UR4, UR21, UR4, URZ ;  /* 0x0000000415047290 */ /* 0x000fe2000fffe03f */
[----:B------:R-:W4:Y:S05]  /*ba60*/  @!P2 LDC.64 R8, c[0x0][0x218] ;  /* 0x00008600ff08ab82 */ /* 0x000f2a0000000a00 */
[----:B------:R-:W-:Y:S01]  /*ba70*/  IMAD.U32 R2, RZ, RZ, UR4 ;  /* 0x00000004ff027e24 */ /* 0x000fe2000f8e00ff */
[----:B--2---:R-:W-:-:S04]  /*ba80*/  LEA R0, P3, R0, R24, 0x6 ;  /* 0x0000001800007211 */ /* 0x004fc800078630ff */
[----:B---3--:R-:W-:Y:S02]  /*ba90*/  LEA.HI.X R2, R3, R45, R2, 0x6, P3 ;  /* 0x0000002d03027211 */ /* 0x008fe400018f3402 */
[----:B-1----:R-:W-:-:S04]  /*baa0*/  @!P2 LEA R4, P3, R0, R4, 0x1 ;  /* 0x000000040004a211 */ /* 0x002fc800078608ff */
[----:B------:R-:W-:-:S05]  /*bab0*/  @!P2 LEA.HI.X R5, R0, R5, R2, 0x1, P3 ;  /* 0x000000050005a211 */ /* 0x000fca00018f0c02 */
[----:B------:R-:W-:Y:S01]  /*bac0*/  @!PT LDS RZ, [RZ] ;  /* 0x00000000fffff984 */ /* 0x000fe20000000800 */
[----:B------:R-:W-:Y:S01]  /*bad0*/  @!PT LDS RZ, [RZ] ;  /* 0x00000000fffff984 */ /* 0x000fe20000000800 */
[----:B------:R-:W-:Y:S01]  /*bae0*/  @!PT LDS RZ, [RZ] ;  /* 0x00000000fffff984 */ /* 0x000fe20000000800 */
[----:B------:R5:W-:Y:S04]  /*baf0*/  @!P2 LDGSTS.E.BYPASS.LTC128B.128 [R243+0x8000], desc[UR22][R4.64] ;  /* 0x0800000004f3afae */ /* 0x000be8000b901d56 */
[----:B------:R1:W-:Y:S01]  /*bb00*/  @P1 STS.128 [R243+0xa000], RZ ;  /* 0x00a000fff3001388 */ /* 0x0003e20000000c00 */
[----:B-----5:R-:W-:-:S04]  /*bb10*/  @!P1 LEA R4, P3, R0, R6, 0x1 ;  /* 0x0000000600049211 */ /* 0x020fc800078608ff */
[C---:B------:R-:W-:Y:S02]  /*bb20*/  @!P1 LEA.HI.X R5, R0.reuse, R7, R2, 0x1, P3 ;  /* 0x0000000700059211 */ /* 0x040fe400018f0c02 */
[----:B------:R-:W2:Y:S01]  /*bb30*/  @!P1 LDC.64 R6, c[0x0][0x218] ;  /* 0x00008600ff069b82 */ /* 0x000ea20000000a00 */
[----:B------:R-:W-:Y:S02]  /*bb40*/  IADD3 R0, P4, R0, UR29, RZ ;  /* 0x0000001d00007c10 */ /* 0x000fe4000ff9e0ff */
[----:B------:R-:W-:Y:S01]  /*bb50*/  @!PT LDS RZ, [RZ] ;  /* 0x00000000fffff984 */ /* 0x000fe20000000800 */
[----:B------:R-:W-:Y:S01]  /*bb60*/  @!PT LDS RZ, [RZ] ;  /* 0x00000000fffff984 */ /* 0x000fe20000000800 */
[----:B------:R-:W-:Y:S01]  /*bb70*/  @!PT LDS RZ, [RZ] ;  /* 0x00000000fffff984 */ /* 0x000fe20000000800 */
[----:B------:R4:W-:Y:S02]  /*bb80*/  @!P1 LDGSTS.E.BYPASS.LTC128B.128 [R243+0xa000], desc[UR22][R4.64+0x80] ;  /* 0x0a00008004f39fae */ /* 0x0009e4000b901d56 */
[----:B------:R-:W-:Y:S02]  /*bb90*/  IADD3.X R2, R2, UR28, RZ, P4, !PT ;  /* 0x0000001c02027c10 */ /* 0x000fe4000a7fe4ff */
[----:B------:R1:W-:Y:S01]  /*bba0*/  @P2 STS.128 [R243+0x8800], RZ ;  /* 0x008800fff3002388 */ /* 0x0003e20000000c00 */
[----:B----4-:R-:W-:-:S04]  /*bbb0*/  @!P2 LEA R4, P3, R0, R8, 0x1 ;  /* 0x000000080004a211 */ /* 0x010fc800078608ff */
[C---:B------:R-:W-:Y:S02]  /*bbc0*/  @!P2 LEA.HI.X R5, R0.reuse, R9, R2, 0x1, P3 ;  /* 0x000000090005a211 */ /* 0x040fe400018f0c02 */
[----:B------:R-:W3:Y:S03]  /*bbd0*/  @!P2 LDC.64 R8, c[0x0][0x218] ;  /* 0x00008600ff08ab82 */ /* 0x000ee60000000a00 */
[----:B------:R-:W-:Y:S01]  /*bbe0*/  @!PT LDS RZ, [RZ] ;  /* 0x00000000fffff984 */ /* 0x000fe20000000800 */
[----:B------:R-:W-:Y:S01]  /*bbf0*/  @!PT LDS RZ, [RZ] ;  /* 0x00000000fffff984 */ /* 0x000fe20000000800 */
[----:B------:R-:W-:Y:S01]  /*bc00*/  @!PT LDS RZ, [RZ] ;  /* 0x00000000fffff984 */ /* 0x000fe20000000800 */
[----:B------:R2:W-:Y:S04]  /*bc10*/  @!P2 LDGSTS.E.BYPASS.LTC128B.128 [R243+0x8800], desc[UR22][R4.64] ;  /* 0x0880000004f3afae */ /* 0x0005e8000b901d56 */
[----:B------:R1:W-:Y:S01]  /*bc20*/  @P1 STS.128 [R243+0xa800], RZ ;  /* 0x00a800fff3001388 */ /* 0x0003e20000000c00 */
[----:B--2---:R-:W-:-:S04]  /*bc30*/  @!P1 LEA R4, P3, R0, R6, 0x1 ;  /* 0x0000000600049211 */ /* 0x004fc800078608ff */
        /* <DEDUP_REMOVED lines=9> */
[----:B---3--:R-:W-:-:S04]  /*bcd0*/  @!P2 LEA R4, P3, R0, R8, 0x1 ;  /* 0x000000080004a211 */ /* 0x008fc800078608ff */
        /* <DEDUP_REMOVED lines=9> */
[----:B------:R-:W-:-:S03]  /*bd70*/  IADD3 R0, P4, R0, UR29, RZ ;  /* 0x0000001d00007c10 */ /* 0x000fc6000ff9e0ff */
[----:B------:R-:W-:Y:S01]  /*bd80*/  @!PT LDS RZ, [RZ] ;  /* 0x00000000fffff984 */ /* 0x000fe20000000800 */
[----:B------:R-:W-:Y:S01]  /*bd90*/  @!PT LDS RZ, [RZ] ;  /* 0x00000000fffff984 */ /* 0x000fe20000000800 */
[----:B------:R-:W-:Y:S01]  /*bda0*/  @!PT LDS RZ, [RZ] ;  /* 0x00000000fffff984 */ /* 0x000fe20000000800 */
[----:B------:R3:W-:Y:S01]  /*bdb0*/  @!P1 LDGSTS.E.BYPASS.LTC128B.128 [R243+0xb000], desc[UR22][R4.64+0x80] ;  /* 0x0b00008004f39fae */ /* 0x0007e2000b901d56 */
[----:B------:R-:W-:-:S03]  /*bdc0*/  IADD3.X R3, R2, UR28, RZ, P4, !PT ;  /* 0x0000001c02037c10 */ /* 0x000fc6000a7fe4ff */
        /* <DEDUP_REMOVED lines=16> */
.L_x_703:
[----:B------:R-:W-:Y:S05]  /*bed0*/  BSYNC B0 ;  /* 0x0000000000007941 */ /* 0x000fea0003800000 */
.L_x_702:
[----:B------:R-:W0:Y:S02]  /*bee0*/  LDGDEPBAR ;  /* 0x00000000000079af */ /* 0x000e240000000000 */
.L_x_701:
[----:B------:R-:W-:Y:S01]  /*bef0*/  STL [R1+0x8c], R231 ;  /* 0x00008ce701007387 */ /* 0x000fe20000100800 */
[----:B------:R-:W-:Y:S02]  /*bf00*/  MOV R51, R137 ;  /* 0x0000008900337202 */ /* 0x000fe40000000f00 */
[----:B------:R-:W-:Y:S01]  /*bf10*/  MOV R24, R136 ;  /* 0x0000008800187202 */ /* 0x000fe20000000f00 */
[----:B------:R3:W-:Y:S04]  /*bf20*/  STL [R1+0x88], R230 ;  /* 0x000088e601007387 */ /* 0x0007e80000100800 */
[----:B---3--:R-:W3:Y:S04]  /*bf30*/  LDL.LU R230, [R1+0x20] ;  /* 0x0000200001e67983 */ /* 0x008ee80000300800 */
[----:B------:R4:W-:Y:S04]  /*bf40*/  STL [R1+0x84], R229 ;  /* 0x000084e501007387 */ /* 0x0009e80000100800 */
[----:B----4-:R-:W4:Y:S04]  /*bf50*/  LDL.LU R229, [R1+0x1c] ;  /* 0x00001c0001e57983 */ /* 0x010f280000300800 */
[----:B------:R1:W-:Y:S04]  /*bf60*/  STL [R1+0x80], R224 ;  /* 0x000080e001007387 */ /* 0x0003e80000100800 */
[----:B-1----:R-:W4:Y:S01]  /*bf70*/  LDL.LU R224, [R1+0x14] ;  /* 0x0000140001e07983 */ /* 0x002f220000300800 */
[----:B------:R-:W-:Y:S01]  /*bf80*/  FMNMX.FTZ R0, R135, R12, !PT ;  /* 0x0000000c87007209 */ /* 0x000fe20007810000 */
[----:B------:R-:W-:Y:S01]  /*bf90*/  IMAD.MOV.U32 R49, RZ, RZ, R63 ;  /* 0x000000ffff317224 */ /* 0x000fe200078e003f */
[----:B------:R-:W-:Y:S01]  /*bfa0*/  MOV R27, R62 ;  /* 0x0000003e001b7202 */ /* 0x000fe20000000f00 */
[----:B------:R-:W4:Y:S01]  /*bfb0*/  LDL.LU R36, [R1+0x18] ;  /* 0x0000180001247983 */ /* 0x000f220000300800 */
[----:B------:R-:W-:-:S04]  /*bfc0*/  FMNMX.FTZ R0, R15, R0, !PT ;  /* 0x000000000f007209 */ /* 0x000fc80007810000 */
        /* <DEDUP_REMOVED lines=10> */
[----:B--2---:R-:W-:Y:S02]  /*c070*/  FMNMX.FTZ R3, R35, R0, !PT ;  /* 0x0000000023037209 */ /* 0x004fe40007810000 */
[----:B------:R-:W-:Y:S02]  /*c080*/  FMNMX.FTZ R0, R134, R13, !PT ;  /* 0x0000000d86007209 */ /* 0x000fe40007810000 */
[----:B------:R-:W-:Y:S02]  /*c090*/  FMNMX.FTZ R3, R47, R3, !PT ;  /* 0x000000032f037209 */ /* 0x000fe40007810000 */
[----:B------:R-:W-:Y:S02]  /*c0a0*/  FMNMX.FTZ R0, R31, R0, !PT ;  /* 0x000000001f007209 */ /* 0x000fe40007810000 */
[----:B------:R-:W-:Y:S02]  /*c0b0*/  FMNMX.FTZ R3, R23, R3, !PT ;  /* 0x0000000317037209 */ /* 0x000fe40007810000 */
[----:B------:R-:W-:-:S04]  /*c0c0*/  FMNMX.FTZ R0, R30, R0, !PT ;  /* 0x000000001e007209 */ /* 0x000fc80007810000 */
[----:B------:R-:W-:Y:S02]  /*c0d0*/  FMNMX.FTZ R2, R40, R0, !PT ;  /* 0x0000000028027209 */ /* 0x000fe40007810000 */
[----:B------:R-:W-:Y:S02]  /*c0e0*/  FMNMX.FTZ R0, R20, R3, !PT ;  /* 0x0000000314007209 */ /* 0x000fe40007810000 */
[----:B------:R-:W-:-:S03]  /*c0f0*/  FMNMX.FTZ R2, R51, R2, !PT ;  /* 0x0000000233027209 */ /* 0x000fc60007810000 */
[----:B------:R-:W1:Y:S01]  /*c100*/  SHFL.BFLY PT, R5, R0, 0x2, 0x1f ;  /* 0x0c401f0000057f89 */ /* 0x000e6200000e0000 */
        /* <DEDUP_REMOVED lines=11> */
[----:B-1----:R-:W-:-:S02]  /*c1c0*/  FMNMX.FTZ R2, R0, R5, !PT ;  /* 0x0000000500027209 */ /* 0x002fc40007810000 */
        /* <DEDUP_REMOVED lines=15> */
[----:B------:R-:W-:Y:S01]  /*c2c0*/  FMNMX.FTZ R3, R49, R3, !PT ;  /* 0x0000000331037209 */ /* 0x000fe20007810000 */
[----:B------:R-:W1:Y:S01]  /*c2d0*/  SHFL.BFLY PT, R6, R0, 0x2, 0x1f ;  /* 0x0c401f0000067f89 */ /* 0x000e6200000e0000 */
[----:B------:R-:W-:Y:S02]  /*c2e0*/  FMNMX.FTZ R4, R223, R4, !PT ;  /* 0x00000004df047209 */ /* 0x000fe40007810000 */
[----:B------:R-:W-:Y:S01]  /*c2f0*/  FMNMX.FTZ R3, R58, R3, !PT ;  /* 0x000000033a037209 */ /* 0x000fe20007810000 */
[----:B------:R-:W2:Y:S01]  /*c300*/  SHFL.BFLY PT, R7, R2, 0x1, 0x1f ;  /* 0x0c201f0002077f89 */ /* 0x000ea200000e0000 */
[----:B------:R-:W-:-:S02]  /*c310*/  FMNMX.FTZ R4, R57, R4, !PT ;  /* 0x0000000439047209 */ /* 0x000fc40007810000 */
[----:B------:R-:W-:Y:S02]  /*c320*/  FMNMX.FTZ R3, R59, R3, !PT ;  /* 0x000000033b037209 */ /* 0x000fe40007810000 */
[----:B------:R-:W-:Y:S02]  /*c330*/  FMNMX.FTZ R4, R217, R4, !PT ;  /* 0x00000004d9047209 */ /* 0x000fe40007810000 */
[----:B------:R-:W-:Y:S02]  /*c340*/  FMNMX.FTZ R3, R60, R3, !PT ;  /* 0x000000033c037209 */ /* 0x000fe40007810000 */
[----:B------:R-:W-:Y:S02]  /*c350*/  FMNMX.FTZ R4, R214, R4, !PT ;  /* 0x00000004d6047209 */ /* 0x000fe40007810000 */
[----:B------:R-:W-:Y:S02]  /*c360*/  FMNMX.FTZ R3, R67, R3, !PT ;  /* 0x0000000343037209 */ /* 0x000fe40007810000 */
[----:B------:R-:W-:-:S02]  /*c370*/  FMNMX.FTZ R4, R210, R4, !PT ;  /* 0x00000004d2047209 */ /* 0x000fc40007810000 */
[----:B-1----:R-:W-:Y:S02]  /*c380*/  FMNMX.FTZ R0, R0, R6, !PT ;  /* 0x0000000600007209 */ /* 0x002fe40007810000 */
[----:B--2---:R-:W-:-:S03]  /*c390*/  FMNMX.FTZ R26, R2, R7, !PT ;  /* 0x00000007021a7209 */ /* 0x004fc60007810000 */
[----:B------:R-:W-:Y:S01]  /*c3a0*/  SHFL.BFLY PT, R8, R0, 0x1, 0x1f ;  /* 0x0c201f0000087f89 */ /* 0x000fe200000e0000 */
[----:B------:R-:W-:Y:S02]  /*c3b0*/  FSETP.NEU.FTZ.AND P6, PT, R26, -INF , PT ;  /* 0xff8000001a00780b */ /* 0x000fe40003fdd000 */
[----:B---3--:R-:W-:Y:S02]  /*c3c0*/  FMNMX.FTZ R5, R230, R3, !PT ;  /* 0x00000003e6057209 */ /* 0x008fe40007810000 */
[----:B------:R-:W-:-:S05]  /*c3d0*/  FMNMX.FTZ R3, R208, R4, !PT ;  /* 0x00000004d0037209 */ /* 0x000fca0007810000 */
[----:B------:R-:W1:Y:S01]  /*c3e0*/  SHFL.BFLY PT, R6, R3, 0x2, 0x1f ;  /* 0x0c401f0003067f89 */ /* 0x000e6200000e0000 */
[----:B----4-:R-:W-:Y:S02]  /*c3f0*/  FMNMX.FTZ R2, R229, R5, !PT ;  /* 0x00000005e5027209 */ /* 0x010fe40007810000 */
[----:B-1----:R-:W-:Y:S02]  /*c400*/  FMNMX.FTZ R3, R3, R6, !PT ;  /* 0x0000000603037209 */ /* 0x002fe40007810000 */
[----:B------:R-:W-:-:S04]  /*c410*/  FMNMX.FTZ R2, R224, R2, !PT ;  /* 0x00000002e0027209 */ /* 0x000fc80007810000 */
[----:B------:R-:W-:-:S04]  /*c420*/  FMNMX.FTZ R4, R140, R2, !PT ;  /* 0x000000028c047209 */ /* 0x000fc80007810000 */
[----:B------:R-:W-:-:S04]  /*c430*/  FMNMX.FTZ R4, R138, R4, !PT ;  /* 0x000000048a047209 */ /* 0x000fc80007810000 */
[----:B------:R-:W-:-:S05]  /*c440*/  FMNMX.FTZ R4, R56, R4, !PT ;  /* 0x0000000438047209 */ /* 0x000fca0007810000 */
[----:B------:R-:W1:Y:S04]  /*c450*/  SHFL.BFLY PT, R6, R4, 0x2, 0x1f ;  /* 0x0c401f0004067f89 */ /* 0x000e6800000e0000 */
[----:B------:R-:W2:Y:S01]  /*c460*/  SHFL.BFLY PT, R7, R3, 0x1, 0x1f ;  /* 0x0c201f0003077f89 */ /* 0x000ea200000e0000 */
[----:B------:R-:W-:-:S05]  /*c470*/  FMUL.FTZ R2, R26, UR10 ;  /* 0x0000000a1a027c20 */ /* 0x000fca0008410000 */
[----:B------:R-:W-:Y:S02]  /*c480*/  FSEL R2, R2, RZ, P6 ;  /* 0x000000ff02027208 */ /* 0x000fe40003000000 */
[----:B-1----:R-:W-:-:S05]  /*c490*/  FMNMX.FTZ R4, R4, R6, !PT ;  /* 0x0000000604047209 */ /* 0x002fca0007810000 */
[----:B------:R-:W1:Y:S01]  /*c4a0*/  SHFL.BFLY PT, R6, R4, 0x1, 0x1f ;  /* 0x0c201f0004067f89 */ /* 0x000e6200000e0000 */
[----:B------:R-:W-:-:S04]  /*c4b0*/  FFMA.FTZ R5, R12, UR10, -R2 ;  /* 0x0000000a0c057c23 */ /* 0x000fc80008010802 */
[----:B------:R3:W-:Y:S01]  /*c4c0*/  MUFU.EX2 R10, R5 ;  /* 0x00000005000a7308 */ /* 0x0007e20000000800 */
[----:B------:R-:W-:Y:S02]  /*c4d0*/  FMNMX.FTZ R25, R0, R8, !PT ;  /* 0x0000000800197209 */ /* 0x000fe40007810000 */
[----:B--2---:R-:W-:Y:S01]  /*c4e0*/  FMNMX.FTZ R11, R3, R7, !PT ;  /* 0x00000007030b7209 */ /* 0x004fe20007810000 */
[----:B------:R-:W-:Y:S04]  /*c4f0*/  STL [R1+0x10], R26 ;  /* 0x0000101a01007387 */ /* 0x000fe80000100800 */
[----:B------:R-:W-:Y:S01]  /*c500*/  STL [R1+0xc], R25 ;  /* 0x00000c1901007387 */ /* 0x000fe20000100800 */
[----:B---3--:R-:W-:-:S04]  /*c510*/  FFMA.FTZ R5, R15, UR10, -R2 ;  /* 0x0000000a0f057c23 */ /* 0x008fc80008010802 */
[----:B------:R2:W-:Y:S01]  /*c520*/  MUFU.EX2 R18, R5 ;  /* 0x0000000500127308 */ /* 0x0005e20000000800 */
[----:B------:R3:W-:Y:S01]  /*c530*/  STL [R1+0x8], R11 ;  /* 0x0000080b01007387 */ /* 0x0007e20000100800 */
[----:B--2---:R-:W-:Y:S01]  /*c540*/  FFMA.FTZ R5, R28, UR10, -R2 ;  /* 0x0000000a1c057c23 */ /* 0x004fe20008010802 */
[----:B-1----:R-:W-:-:S05]  /*c550*/  FMNMX.FTZ R28, R4, R6, !PT ;  /* 0x00000006041c7209 */ /* 0x002fca0007810000 */
[----:B------:R-:W-:Y:S04]  /*c560*/  STL [R1+0x4], R28 ;  /* 0x0000041c01007387 */ /* 0x000fe80000100800 */
[----:B------:R-:W2:Y:S01]  /*c570*/  LDL.LU R38, [R1+0x28] ;  /* 0x0000280001267983 */ /* 0x000ea20000300800 */
[----:B------:R-:W-:Y:S01]  /*c580*/  FFMA.FTZ R0, R14, UR10, -R2 ;  /* 0x0000000a0e007c23 */ /* 0x000fe20008010802 */
[----:B------:R-:W-:-:S03]  /*c590*/  FSETP.NEU.FTZ.AND P5, PT, R25, -INF , PT ;  /* 0xff8000001900780b */ /* 0x000fc60003fbd000 */
[----:B------:R1:W-:Y:S01]  /*c5a0*/  MUFU.EX2 R48, R0 ;  /* 0x0000000000307308 */ /* 0x0003e20000000800 */
[----:B------:R-:W-:Y:S01]  /*c5b0*/  FSETP.NEU.FTZ.AND P4, PT, R11, -INF , PT ;  /* 0xff8000000b00780b */ /* 0x000fe20003f9d000 */
[----:B-1----:R-:W-:-:S05]  /*c5c0*/  FMUL.FTZ R0, R25, UR10 ;  /* 0x0000000a19007c20 */ /* 0x002fca0008410000 */
[----:B------:R-:W-:-:S05]  /*c5d0*/  FSEL R0, R0, RZ, P5 ;  /* 0x000000ff00007208 */ /* 0x000fca0002800000 */
[----:B------:R-:W-:-:S04]  /*c5e0*/  FFMA.FTZ R3, R31, UR10, -R0 ;  /* 0x0000000a1f037c23 */ /* 0x000fc80008010800 */
[----:B------:R1:W4:Y:S01]  /*c5f0*/  MUFU.EX2 R19, R3 ;  /* 0x0000000300137308 */ /* 0x0003220000000800 */
[----:B------:R-:W-:Y:S01]  /*c600*/  FMUL.FTZ R12, R28, UR10 ;  /* 0x0000000a1c0c7c20 */ /* 0x000fe20008410000 */
[----:B-1----:R-:W-:-:S05]  /*c610*/  FMUL.FTZ R3, R11, UR10 ;  /* 0x0000000a0b037c20 */ /* 0x002fca0008410000 */
[----:B------:R-:W-:Y:S01]  /*c620*/  FSEL R3, R3, RZ, P4 ;  /* 0x000000ff03037208 */ /* 0x000fe20002000000 */
[----:B------:R1:W-:Y:S04]  /*c630*/  MUFU.EX2 R50, R5 ;  /* 0x0000000500327308 */ /* 0x0003e80000000800 */
[----:B------:R-:W-:Y:S01]  /*c640*/  FFMA.FTZ R4, R43, UR10, -R3 ;  /* 0x0000000a2b047c23 */ /* 0x000fe20008010803 */
[----:B------:R-:W-:-:S03]  /*c650*/  FSETP.NEU.FTZ.AND P3, PT, R28, -INF , PT ;  /* 0xff8000001c00780b */ /* 0x000fc60003f7d000 */
[----:B------:R3:W-:Y:S01]  /*c660*/  MUFU.EX2 R139, R4 ;  /* 0x00000004008b7308 */ /* 0x0007e20000000800 */
[----:B-1----:R-:W-:-:S07]  /*c670*/  FFMA.FTZ R5, R13, UR10, -R0 ;  /* 0x0000000a0d057c23 */ /* 0x002fce0008010800 */
[----:B------:R1:W-:Y:S01]  /*c680*/  MUFU.EX2 R9, R5 ;  /* 0x0000000500097308 */ /* 0x0003e20000000800 */
[----:B---3--:R-:W-:Y:S01]  /*c690*/  FFMA.FTZ R4, R42, UR10, -R3 ;  /* 0x0000000a2a047c23 */ /* 0x008fe20008010803 */
[----:B------:R-:W-:-:S06]  /*c6a0*/  FSEL R12, R12, RZ, P3 ;  /* 0x000000ff0c0c7208 */ /* 0x000fcc0001800000 */
[----:B------:R3:W-:Y:S01]  /*c6b0*/  MUFU.EX2 R137, R4 ;  /* 0x0000000400897308 */ /* 0x0007e20000000800 */
[----:B-1----:R-:W-:-:S07]  /*c6c0*/  FFMA.FTZ R5, R30, UR10, -R0 ;  /* 0x0000000a1e057c23 */ /* 0x002fce0008010800 */
[----:B------:R1:W-:Y:S01]  /*c6d0*/  MUFU.EX2 R136, R5 ;  /* 0x0000000500887308 */ /* 0x0003e20000000800 */
[----:B---3--:R-:W-:-:S07]  /*c6e0*/  FFMA.FTZ R4, R52, UR10, -R3 ;  /* 0x0000000a34047c23 */ /* 0x008fce0008010803 */
[----:B------:R3:W4:Y:S01]  /*c6f0*/  MUFU.EX2 R17, R4 ;  /* 0x0000000400117308 */ /* 0x0007220000000800 */
[----:B-1----:R-:W-:-:S07]  /*c700*/  FFMA.FTZ R5, R40, UR10, -R0 ;  /* 0x0000000a28057c23 */ /* 0x002fce0008010800 */
[----:B------:R1:W4:Y:S01]  /*c710*/  MUFU.EX2 R16, R5 ;  /* 0x0000000500107308 */ /* 0x0003220000000800 */
[----:B---3--:R-:W-:-:S07]  /*c720*/  FFMA.FTZ R4, R41, UR10, -R12 ;  /* 0x0000000a29047c23 */ /* 0x008fce000801080c */
[----:B------:R3:W-:Y:S01]  /*c730*/  MUFU.EX2 R44, R4 ;  /* 0x00000004002c7308 */ /* 0x0007e20000000800 */
[----:B-1----:R-:W-:-:S07]  /*c740*/  FFMA.FTZ R5, R29, UR10, -R3 ;  /* 0x0000000a1d057c23 */ /* 0x002fce0008010803 */
[----:B------:R1:W-:Y:S01]  /*c750*/  MUFU.EX2 R45, R5 ;  /* 0x00000005002d7308 */ /* 0x0003e20000000800 */
[----:B---3--:R-:W-:-:S07]  /*c760*/  FFMA.FTZ R4, R53, UR10, -R12 ;  /* 0x0000000a35047c23 */ /* 0x008fce000801080c */
[----:B------:R3:W-:Y:S01]  /*c770*/  MUFU.EX2 R39, R4 ;  /* 0x0000000400277308 */ /* 0x0007e20000000800 */
[----:B-1----:R-:W-:-:S05]  /*c780*/  FSEL R5, R26, RZ, P6 ;  /* 0x000000ff1a057208 */ /* 0x002fca0003000000 */
[----:B------:R-:W-:Y:S01]  /*c790*/  FADD.FTZ R5, R135, -R5 ;  /* 0x8000000587057221 */ /* 0x000fe20000010000 */
[----:B---3--:R-:W-:Y:S01]  /*c7a0*/  FFMA.FTZ R4, R54, UR10, -R12 ;  /* 0x0000000a36047c23 */ /* 0x008fe2000801080c */
[----:B------:R-:W-:-:S03]  /*c7b0*/  FSEL R6, R25, RZ, P5 ;  /* 0x000000ff19067208 */ /* 0x000fc60002800000 */
[----:B------:R1:W-:Y:S01]  /*c7c0*/  MUFU.EX2 R142, R4 ;  /* 0x00000004008e7308 */ /* 0x0003e20000000800 */
[----:B----4-:R-:W-:Y:S01]  /*c7d0*/  MOV R29, R19 ;  /* 0x00000013001d7202 */ /* 0x010fe20000000f00 */
[----:B------:R-:W-:Y:S01]  /*c7e0*/  FADD.FTZ R6, R134, -R6 ;  /* 0x8000000686067221 */ /* 0x000fe20000010000 */
[----:B------:R-:W-:Y:S02]  /*c7f0*/  MOV R30, R18 ;  /* 0x00000012001e7202 */ /* 0x000fe40000000f00 */
[----:B------:R-:W-:Y:S01]  /*c800*/  MOV R134, R17 ;  /* 0x0000001100867202 */ /* 0x000fe20000000f00 */
[----:B-1----:R-:W-:Y:S01]  /*c810*/  FMUL.FTZ R4, R5, UR10 ;  /* 0x0000000a05047c20 */ /* 0x002fe20008410000 */
[----:B------:R-:W-:-:S05]  /*c820*/  FSEL R5, R11, RZ, P4 ;  /* 0x000000ff0b057208 */ /* 0x000fca0002000000 */
[----:B------:R-:W1:Y:S01]  /*c830*/  MUFU.EX2 R4, R4 ;  /* 0x0000000400047308 */ /* 0x000e620000000800 */
[----:B------:R-:W-:Y:S01]  /*c840*/  FADD.FTZ R7, R133, -R5 ;  /* 0x8000000585077221 */ /* 0x000fe20000010000 */
[----:B------:R-:W-:Y:S01]  /*c850*/  IMAD.MOV.U32 R133, RZ, RZ, R16 ;  /* 0x000000ffff857224 */ /* 0x000fe200078e0010 */
[----:B------:R-:W-:Y:S01]  /*c860*/  FSEL R5, R28, RZ, P3 ;  /* 0x000000ff1c057208 */ /* 0x000fe20001800000 */
[----:B------:R-:W3:Y:S04]  /*c870*/  LDSM.16.MT88.4 R16, [R225+0xc000] ;  /* 0x00c00000e110783b */ /* 0x000ee80000004200 */
[----:B------:R-:W-:Y:S01]  /*c880*/  FADD.FTZ R5, R132, -R5 ;  /* 0x8000000584057221 */ /* 0x000fe20000010000 */
[----:B------:R-:W-:Y:S01]  /*c890*/  FMUL.FTZ R6, R6, UR10 ;  /* 0x0000000a06067c20 */ /* 0x000fe20008410000 */
[----:B------:R-:W-:-:S02]  /*c8a0*/  FMUL.FTZ R7, R7, UR10 ;  /* 0x0000000a07077c20 */ /* 0x000fc40008410000 */
[----:B------:R-:W-:Y:S01]  /*c8b0*/  FMUL.FTZ R13, R5, UR10 ;  /* 0x0000000a050d7c20 */ /* 0x000fe20008410000 */
[----:B------:R-:W-:Y:S01]  /*c8c0*/  FFMA.FTZ R5, R55, UR10, -R12 ;  /* 0x0000000a37057c23 */ /* 0x000fe2000801080c */
[----:B------:R-:W4:Y:S01]  /*c8d0*/  MUFU.EX2 R15, R6 ;  /* 0x00000006000f7308 */ /* 0x000f220000000800 */
[----:B-1----:R-:W-:-:S07]  /*c8e0*/  FMUL.FTZ R40, R116, R4 ;  /* 0x0000000474287220 */ /* 0x002fce0000410000 */
[----:B------:R-:W1:Y:S08]  /*c8f0*/  MUFU.EX2 R14, R7 ;  /* 0x00000007000e7308 */ /* 0x000e700000000800 */
[----:B------:R-:W3:Y:S08]  /*c900*/  MUFU.EX2 R13, R13 ;  /* 0x0000000d000d7308 */ /* 0x000ef00000000800 */
[----:B------:R3:W3:Y:S01]  /*c910*/  MUFU.EX2 R116, R5 ;  /* 0x0000000500747308 */ /* 0x0006e20000000800 */
        /* <DEDUP_REMOVED lines=33> */
[----:B----4-:R-:W-:Y:S01]  /*cb30*/  FMUL.FTZ R174, R174, R15 ;  /* 0x0000000faeae7220 */ /* 0x010fe20000410000 */
[----:B------:R-:W-:Y:S01]  /*cb40*/  MOV R117, R11 ;  /* 0x0000000b00757202 */ /* 0x000fe20000000f00 */
[----:B------:R-:W-:Y:S01]  /*cb50*/  FMUL.FTZ R175, R175, R15 ;  /* 0x0000000fafaf7220 */ /* 0x000fe20000410000 */
[----:B------:R-:W-:Y:S01]  /*cb60*/  F2FP.BF16.F32.PACK_AB R10, R50, R48 ;  /* 0x00000030320a723e */ /* 0x000fe200000010ff */
[----:B-1----:R-:W-:Y:S01]  /*cb70*/  FMUL.FTZ R204, R204, R14 ;  /* 0x0000000ecccc7220 */ /* 0x002fe20000410000 */
[----:B------:R-:W-:Y:S01]  /*cb80*/  F2FP.BF16.F32.PACK_AB R11, R133, R136 ;  /* 0x00000088850b723e */ /* 0x000fe200000010ff */
[----:B------:R-:W-:Y:S01]  /*cb90*/  FMUL.FTZ R205, R205, R14 ;  /* 0x0000000ecdcd7220 */ /* 0x000fe20000410000 */
[-C--:B---3--:R-:W-:Y:S01]  /*cba0*/  FMUL.FTZ R206, R206, R13.reuse ;  /* 0x0000000dcece7220 */ /* 0x088fe20000410000 */
        /* <DEDUP_REMOVED lines=10> */
[----:B------:R-:W-:Y:S01]  /*cc50*/  FMUL.FTZ R171, R171, R15 ;  /* 0x0000000fabab7220 */ /* 0x000fe20000410000 */
[----:B------:R-:W-:-:S03]  /*cc60*/  MOV R128, R60 ;  /* 0x0000003c00807202 */ /* 0x000fc60000000f00 */
[----:B------:R-:W-:Y:S01]  /*cc70*/  HMMA.16816.F32.BF16 R204, R4, R16, R204 ;  /* 0x0000001004cc723c */ /* 0x000fe200000418cc */
[----:B--2---:R-:W-:Y:S01]  /*cc80*/  FFMA.FTZ R38, R38, R15, R9 ;  /* 0x0000000f26267223 */ /* 0x004fe20000010009 */
[----:B------:R-:W-:-:S04]  /*cc90*/  F2FP.BF16.F32.PACK_AB R9, R29, R9 ;  /* 0x000000091d09723e */ /* 0x000fc800000010ff */
[----:B------:R-:W-:Y:S06]  /*cca0*/  HMMA.16816.F32.BF16 R200, R4, R18, R200 ;  /* 0x0000001204c8723c */ /* 0x000fec00000418c8 */
[C---:B------:R-:W-:Y:S06]  /*ccb0*/  HMMA.16816.F32.BF16 R172, R8.reuse, R16, R172 ;  /* 0x0000001008ac723c */ /* 0x040fec00000418ac */
[----:B------:R-:W-:Y:S01]  /*ccc0*/  HMMA.16816.F32.BF16 R60, R8, R18, R168 ;  /* 0x00000012083c723c */ /* 0x000fe200000418a8 */
[----:B------:R-:W1:Y:S01]  /*ccd0*/  LDSM.16.MT88.4 R16, [R226+0xc000] ;  /* 0x00c00000e210783b */ /* 0x000e620000004200 */
[-C--:B------:R-:W-:Y:S01]  /*cce0*/  FMUL.FTZ R192, R192, R14.reuse ;  /* 0x0000000ec0c07220 */ /* 0x080fe20000410000 */
[-C--:B------:R-:W-:Y:S01]  /*ccf0*/  FMUL.FTZ R193, R193, R14.reuse ;  /* 0x0000000ec1c17220 */ /* 0x080fe20000410000 */
        /* <DEDUP_REMOVED lines=14> */
[----:B------:R-:W-:Y:S02]  /*cde0*/  MOV R168, R57 ;  /* 0x0000003900a87202 */ /* 0x000fe40000000f00 */
[----:B------:R-:W-:Y:S02]  /*cdf0*/  MOV R129, R56 ;  /* 0x0000003800817202 */ /* 0x000fe40000000f00 */
        /* <DEDUP_REMOVED lines=50> */
[-C--:B------:R-:W-:Y:S01]  /*d120*/  FMUL.FTZ R75, R75, R13.reuse ;  /* 0x0000000d4b4b7220 */ /* 0x080fe20000410000 */
[----:B------:R-:W-:Y:S01]  /*d130*/  MOV R191, R194 ;  /* 0x000000c200bf7202 */ /* 0x000fe20000000f00 */
[-C--:B------:R-:W-:Y:S01]  /*d140*/  FMUL.FTZ R76, R76, R14.reuse ;  /* 0x0000000e4c4c7220 */ /* 0x080fe20000410000 */
[----:B------:R-:W-:Y:S01]  /*d150*/  FMUL.FTZ R77, R77, R14 ;  /* 0x0000000e4d4d7220 */ /* 0x000fe20000410000 */
[-C--:B------:R-:W-:Y:S01]  /*d160*/  FMUL.FTZ R78, R78, R13.reuse ;  /* 0x0000000d4e4e7220 */ /* 0x080fe20000410000 */
[----:B------:R-:W-:Y:S01]  /*d170*/  FMUL.FTZ R79, R79, R13 ;  /* 0x0000000d4f4f7220 */ /* 0x000fe20000410000 */
[----:B------:R-:W-:-:S02]  /*d180*/  IMAD.MOV.U32 R194, RZ, RZ, R143 ;  /* 0x000000ffffc27224 */ /* 0x000fc400078e008f */
[-C--:B------:R-:W-:Y:S01]  /*d190*/  FMUL.FTZ R82, R82, R15.reuse ;  /* 0x0000000f52527220 */ /* 0x080fe20000410000 */
[----:B------:R-:W-:Y:S01]  /*d1a0*/  FMUL.FTZ R83, R83, R15 ;  /* 0x0000000f53537220 */ /* 0x000fe20000410000 */
[----:B------:R-:W-:Y:S02]  /*d1b0*/  MOV R192, R169 ;  /* 0x000000a900c07202 */ /* 0x000fe40000000f00 */
[----:B------:R-:W-:Y:S02]  /*d1c0*/  MOV R193, R129 ;  /* 0x0000008100c17202 */ /* 0x000fe40000000f00 */
[----:B------:R-:W-:Y:S02]  /*d1d0*/  MOV R169, R134 ;  /* 0x0000008600a97202 */ /* 0x000fe40000000f00 */
[----:B------:R-:W-:Y:S01]  /*d1e0*/  MOV R129, R135 ;  /* 0x0000008700817202 */ /* 0x000fe20000000f00 */
[----:B-1----:R-:W-:Y:S07]  /*d1f0*/  HMMA.16816.F32.BF16 R144, R8, R16, R68 ;  /* 0x000000100890723c */ /* 0x002fee0000041844 */
[----:B------:R-:W-:-:S02]  /*d200*/  MOV R69, R142 ;  /* 0x0000008e00457202 */ /* 0x000fc40000000f00 */
[----:B------:R-:W-:Y:S02]  /*d210*/  MOV R68, R141 ;  /* 0x0000008d00447202 */ /* 0x000fe40000000f00 */
[----:B------:R-:W-:Y:S02]  /*d220*/  MOV R70, R140 ;  /* 0x0000008c00467202 */ /* 0x000fe40000000f00 */
[----:B------:R-:W-:Y:S01]  /*d230*/  HMMA.16816.F32.BF16 R140, R4, R16, R72 ;  /* 0x00000010048c723c */ /* 0x000fe20000041848 */
[----:B------:R-:W-:Y:S02]  /*d240*/  MOV R71, R170 ;  /* 0x000000aa00477202 */ /* 0x000fe40000000f00 */
[----:B------:R-:W-:-:S04]  /*d250*/  MOV R170, R26 ;  /* 0x0000001a00aa7202 */ /* 0x000fc80000000f00 */
[----:B------:R-:W-:Y:S01]  /*d260*/  IMAD.MOV.U32 R73, RZ, RZ, R194 ;  /* 0x000000ffff497224 */ /* 0x000fe200078e00c2 */
[----:B------:R-:W-:Y:S01]  /*d270*/  MOV R72, R168 ;  /* 0x000000a800487202 */ /* 0x000fe20000000f00 */
[----:B------:R-:W-:Y:S01]  /*d280*/  IMAD.MOV.U32 R194, RZ, RZ, R132 ;  /* 0x000000ffffc27224 */ /* 0x000fe200078e0084 */
[----:B------:R-:W-:Y:S02]  /*d290*/  MOV R168, R133 ;  /* 0x0000008500a87202 */ /* 0x000fe40000000f00 */
[----:B------:R-:W-:Y:S07]  /*d2a0*/  HMMA.16816.F32.BF16 R132, R4, R18, R76 ;  /* 0x000000120484723c */ /* 0x000fee000004184c */
[----:B------:R-:W-:Y:S01]  /*d2b0*/  MOV R78, R171 ;  /* 0x000000ab004e7202 */ /* 0x000fe20000000f00 */
[----:B------:R-:W-:Y:S01]  /*d2c0*/  IMAD.MOV.U32 R76, RZ, RZ, R27 ;  /* 0x000000ffff4c7224 */ /* 0x000fe200078e001b */
[----:B------:R-:W-:-:S02]  /*d2d0*/  MOV R77, R31 ;  /* 0x0000001f004d7202 */ /* 0x000fc40000000f00 */
[----:B------:R-:W-:Y:S02]  /*d2e0*/  MOV R171, R25 ;  /* 0x0000001900ab7202 */ /* 0x000fe40000000f00 */
[----:B------:R-:W-:Y:S02]  /*d2f0*/  MOV R31, R24 ;  /* 0x00000018001f7202 */ /* 0x000fe40000000f00 */
[----:B------:R-:W-:Y:S01]  /*d300*/  HMMA.16816.F32.BF16 R24, R8, R18, R80 ;  /* 0x000000120818723c */ /* 0x000fe20000041850 */
[----:B------:R-:W1:Y:S01]  /*d310*/  LDSM.16.MT88.4 R16, [R226+0xe000] ;  /* 0x00e00000e210783b */ /* 0x000e620000004200 */
[-C--:B------:R-:W-:Y:S01]  /*d320*/  FMUL.FTZ R88, R88, R14.reuse ;  /* 0x0000000e58587220 */ /* 0x080fe20000410000 */
[----:B------:R-:W-:Y:S01]  /*d330*/  FMUL.FTZ R89, R89, R14 ;  /* 0x0000000e59597220 */ /* 0x000fe20000410000 */
[-C--:B------:R-:W-:Y:S01]  /*d340*/  FMUL.FTZ R90, R90, R13.reuse ;  /* 0x0000000d5a5a7220 */ /* 0x080fe20000410000 */
[----:B------:R-:W-:-:S07]  /*d350*/  FMUL.FTZ R91, R91, R13 ;  /* 0x0000000d5b5b7220 */ /* 0x000fce0000410000 */
[-C--:B-1----:R-:W-:Y:S01]  /*d360*/  HMMA.16816.F32.BF16 R80, R4, R16.reuse, R88 ;  /* 0x000000100450723c */ /* 0x082fe20000041858 */
[----:B------:R-:W2:Y:S02]  /*d370*/  LDL.LU R89, [R1+0x2c] ;  /* 0x00002c0001597983 */ /* 0x000ea40000300800 */
[-C--:B--2---:R-:W-:Y:S02]  /*d380*/  FFMA.FTZ R45, R89, R14.reuse, R45 ;  /* 0x0000000e592d7223 */ /* 0x084fe4000001002d */
[----:B------:R-:W2:Y:S01]  /*d390*/  LDL.LU R89, [R1+0x30] ;  /* 0x0000300001597983 */ /* 0x000ea20000300800 */
[-C--:B------:R-:W-:Y:S01]  /*d3a0*/  FMUL.FTZ R86, R86, R15.reuse ;  /* 0x0000000f56567220 */ /* 0x080fe20000410000 */
[-C--:B------:R-:W-:Y:S01]  /*d3b0*/  FMUL.FTZ R87, R87, R15.reuse ;  /* 0x0000000f57577220 */ /* 0x080fe20000410000 */
[----:B------:R-:W-:Y:S01]  /*d3c0*/  FMUL.FTZ R98, R98, R15 ;  /* 0x0000000f62627220 */ /* 0x000fe20000410000 */
[-C--:B------:R-:W-:Y:S01]  /*d3d0*/  FMUL.FTZ R92, R92, R14.reuse ;  /* 0x0000000e5c5c7220 */ /* 0x080fe20000410000 */
[----:B------:R-:W-:Y:S01]  /*d3e0*/  FMUL.FTZ R93, R93, R14 ;  /* 0x0000000e5d5d7220 */ /* 0x000fe20000410000 */
[-C--:B------:R-:W-:Y:S01]  /*d3f0*/  FMUL.FTZ R94, R94, R13.reuse ;  /* 0x0000000d5e5e7220 */ /* 0x080fe20000410000 */
[----:B------:R-:W-:Y:S01]  /*d400*/  FMUL.FTZ R95, R95, R13 ;  /* 0x0000000d5f5f7220 */ /* 0x000fe20000410000 */
[----:B------:R-:W-:Y:S01]  /*d410*/  FMUL.FTZ R99, R99, R15 ;  /* 0x0000000f63637220 */ /* 0x000fe20000410000 */
[----:B------:R-:W-:Y:S01]  /*d420*/  MOV R74, R139 ;  /* 0x0000008b004a7202 */ /* 0x000fe20000000f00 */
[----:B------:R-:W-:Y:S01]  /*d430*/  IMAD.MOV.U32 R188, RZ, RZ, R137 ;  /* 0x000000ffffbc7224 */ /* 0x000fe200078e0089 */
[----:B------:R-:W-:Y:S01]  /*d440*/  MOV R75, R138 ;  /* 0x0000008a004b7202 */ /* 0x000fe20000000f00 */
[----:B------:R-:W-:Y:S01]  /*d450*/  HMMA.16816.F32.BF16 R152, R8, R16, R84 ;  /* 0x000000100898723c */ /* 0x000fe20000041854 */
[----:B------:R-:W-:-:S05]  /*d460*/  MOV R189, R136 ;  /* 0x0000008800bd7202 */ /* 0x000fca0000000f00 */
        /* <DEDUP_REMOVED lines=15> */
[----:B--2---:R-:W-:-:S02]  /*d560*/  FFMA.FTZ R44, R89, R13, R44 ;  /* 0x0000000d592c7223 */ /* 0x004fc4000001002c */
[----:B------:R-:W2:Y:S01]  /*d570*/  LDL.LU R89, [R1] ;  /* 0x0000000001597983 */ /* 0x000ea20000300800 */
        /* <DEDUP_REMOVED lines=13> */
[----:B------:R-:W-:Y:S01]  /*d650*/  MOV R90, R129 ;  /* 0x00000081005a7202 */ /* 0x000fe20000000f00 */
[----:B------:R-:W-:-:S02]  /*d660*/  IMAD.MOV.U32 R91, RZ, RZ, R192 ;  /* 0x000000ffff5b7224 */ /* 0x000fc400078e00c0 */
[----:B------:R-:W-:Y:S01]  /*d670*/  IMAD.MOV.U32 R79, RZ, RZ, R191 ;  /* 0x000000ffff4f7224 */ /* 0x000fe200078e00bf */
[----:B------:R-:W-:Y:S02]  /*d680*/  MOV R191, R194 ;  /* 0x000000c200bf7202 */ /* 0x000fe40000000f00 */
[----:B------:R-:W-:Y:S01]  /*d690*/  MOV R194, R38 ;  /* 0x0000002600c27202 */ /* 0x000fe20000000f00 */
[----:B------:R-:W-:Y:S01]  /*d6a0*/  FMUL.FTZ R38, R130, R15 ;  /* 0x0000000f82267220 */ /* 0x000fe20000410000 */
[----:B------:R-:W-:Y:S01]  /*d6b0*/  MOV R192, R193 ;  /* 0x000000c100c07202 */ /* 0x000fe20000000f00 */
[C---:B-1----:R-:W-:Y:S06]  /*d6c0*/  HMMA.16816.F32.BF16 R120, R4.reuse, R16, R120 ;  /* 0x000000100478723c */ /* 0x042fec0000041878 */
[----:B------:R-:W-:Y:S01]  /*d6d0*/  HMMA.16816.F32.BF16 R124, R4, R18, R124 ;  /* 0x00000012047c723c */ /* 0x000fe2000004187c */
[----:B------:R-:W-:-:S02]  /*d6e0*/  MOV R193, R43 ;  /* 0x0000002b00c17202 */ /* 0x000fc40000000f00 */
[----:B------:R-:W-:Y:S01]  /*d6f0*/  MOV R190, R39 ;  /* 0x0000002700be7202 */ /* 0x000fe20000000f00 */
[-C--:B------:R-:W-:Y:S01]  /*d700*/  FMUL.FTZ R43, R119, R15.reuse ;  /* 0x0000000f772b7220 */ /* 0x080fe20000410000 */
[----:B------:R-:W-:Y:S02]  /*d710*/  IMAD.MOV.U32 R129, RZ, RZ, R42 ;  /* 0x000000ffff817224 */ /* 0x000fe400078e002a */
[-C--:B------:R-:W-:Y:S01]  /*d720*/  FMUL.FTZ R42, R118, R15.reuse ;  /* 0x0000000f762a7220 */ /* 0x080fe20000410000 */
[----:B------:R-:W-:Y:S01]  /*d730*/  FMUL.FTZ R39, R131, R15 ;  /* 0x0000000f83277220 */ /* 0x000fe20000410000 */
[----:B------:R-:W-:-:S05]  /*d740*/  FFMA.FTZ R32, R32, UR10, -R2 ;  /* 0x0000000a20207c23 */ /* 0x000fca0008010802 */
[C---:B------:R-:W-:Y:S06]  /*d750*/  HMMA.16816.F32.BF16 R40, R8.reuse, R16, R40 ;  /* 0x000000100828723c */ /* 0x040fec0000041828 */
[----:B------:R-:W-:Y:S01]  /*d760*/  HMMA.16816.F32.BF16 R36, R8, R18, R36 ;  /* 0x000000120824723c */ /* 0x000fe20000041824 */
[----:B------:R-:W1:Y:S01]  /*d770*/  LDSM.16.MT88.4 R16, [R225+0xc800] ;  /* 0x00c80000e110783b */ /* 0x000e620000004200 */
[--C-:B------:R-:W-:Y:S01]  /*d780*/  FFMA.FTZ R15, R213, UR10, -R0.reuse ;  /* 0x0000000ad50f7c23 */ /* 0x100fe20008010800 */
[--C-:B------:R-:W-:Y:S01]  /*d790*/  FFMA.FTZ R211, R211, UR10, -R0.reuse ;  /* 0x0000000ad3d37c23 */ /* 0x100fe20008010800 */
[----:B------:R-:W-:Y:S01]  /*d7a0*/  FFMA.FTZ R209, R209, UR10, -R0 ;  /* 0x0000000ad1d17c23 */ /* 0x000fe20008010800 */
[--C-:B------:R-:W-:Y:S01]  /*d7b0*/  FFMA.FTZ R217, R217, UR10, -R3.reuse ;  /* 0x0000000ad9d97c23 */ /* 0x100fe20008010803 */
[--C-:B------:R-:W-:Y:S01]  /*d7c0*/  FFMA.FTZ R214, R214, UR10, -R3.reuse ;  /* 0x0000000ad6d67c23 */ /* 0x100fe20008010803 */
[--C-:B------:R-:W-:Y:S01]  /*d7d0*/  FFMA.FTZ R210, R210, UR10, -R3.reuse ;  /* 0x0000000ad2d27c23 */ /* 0x100fe20008010803 */
[----:B------:R-:W-:Y:S01]  /*d7e0*/  FFMA.FTZ R208, R208, UR10, -R3 ;  /* 0x0000000ad0d07c23 */ /* 0x000fe20008010803 */
[----:B------:R-:W-:-:S02]  /*d7f0*/  IMAD.MOV.U32 R131, RZ, RZ, R71 ;  /* 0x000000ffff837224 */ /* 0x000fc400078e0047 */
[----:B--2---:R-:W-:Y:S01]  /*d800*/  FFMA.FTZ R4, R89, UR10, -R2 ;  /* 0x0000000a59047c23 */ /* 0x004fe20008010802 */
[----:B------:R-:W-:Y:S01]  /*d810*/  IMAD.MOV.U32 R89, RZ, RZ, R90 ;  /* 0x000000ffff597224 */ /* 0x000fe200078e005a */
[----:B------:R-:W-:Y:S02]  /*d820*/  MOV R90, R91 ;  /* 0x0000005b005a7202 */ /* 0x000fe40000000f00 */
[----:B------:R-:W-:Y:S02]  /*d830*/  MOV R91, R76 ;  /* 0x0000004c005b7202 */ /* 0x000fe40000000f00 */
[----:B------:R-:W-:Y:S01]  /*d840*/  MOV R76, R77 ;  /* 0x0000004d004c7202 */ /* 0x000fe20000000f00 */
[----:B------:R-:W-:Y:S01]  /*d850*/  IMAD.MOV.U32 R77, RZ, RZ, R78 ;  /* 0x000000ffff4d7224 */ /* 0x000fe200078e004e */
[----:B------:R-:W-:Y:S02]  /*d860*/  MOV R78, R79 ;  /* 0x0000004f004e7202 */ /* 0x000fe40000000f00 */
[----:B------:R-:W-:-:S02]  /*d870*/  MOV R79, R72 ;  /* 0x00000048004f7202 */ /* 0x000fc40000000f00 */
[----:B------:R-:W-:Y:S01]  /*d880*/  MOV R72, R73 ;  /* 0x0000004900487202 */ /* 0x000fe20000000f00 */
[----:B------:R-:W-:Y:S01]  /*d890*/  IMAD.MOV.U32 R73, RZ, RZ, R68 ;  /* 0x000000ffff497224 */ /* 0x000fe200078e0044 */
[----:B------:R-:W-:Y:S02]  /*d8a0*/  MOV R68, R195 ;  /* 0x000000c300447202 */ /* 0x000fe40000000f00 */
[----:B------:R2:W-:Y:S02]  /*d8b0*/  MUFU.EX2 R195, R4 ;  /* 0x0000000400c37308 */ /* 0x0005e40000000800 */
[----:B--2---:R-:W-:-:S06]  /*d8c0*/  FFMA.FTZ R4, R222, UR10, -R2 ;  /* 0x0000000ade047c23 */ /* 0x004fcc0008010802 */
[----:B------:R2:W3:Y:S02]  /*d8d0*/  MUFU.EX2 R7, R4 ;  /* 0x0000000400077308 */ /* 0x0004e40000000800 */
[----:B--2---:R-:W-:-:S06]  /*d8e0*/  FFMA.FTZ R4, R212, UR10, -R2 ;  /* 0x0000000ad4047c23 */ /* 0x004fcc0008010802 */
[----:B------:R2:W-:Y:S02]  /*d8f0*/  MUFU.EX2 R130, R4 ;  /* 0x0000000400827308 */ /* 0x0005e40000000800 */
[----:B--2---:R-:W-:-:S06]  /*d900*/  FFMA.FTZ R4, R33, UR10, -R2 ;  /* 0x0000000a21047c23 */ /* 0x004fcc0008010802 */
[----:B------:R2:W-:Y:S02]  /*d910*/  MUFU.EX2 R100, R4 ;  /* 0x0000000400647308 */ /* 0x0005e40000000800 */
[----:B--2---:R-:W-:-:S06]  /*d920*/  FFMA.FTZ R4, R193, UR10, -R0 ;  /* 0x0000000ac1047c23 */ /* 0x004fcc0008010800 */
[----:B------:R2:W-:Y:S02]  /*d930*/  MUFU.EX2 R193, R4 ;  /* 0x0000000400c17308 */ /* 0x0005e40000000800 */
[----:B--2---:R-:W-:Y:S01]  /*d940*/  FFMA.FTZ R4, R89, UR10, -R0 ;  /* 0x0000000a59047c23 */ /* 0x004fe20008010800 */
        /* <DEDUP_REMOVED lines=13> */
[----:B------:R-:W-:Y:S02]  /*da20*/  MOV R190, R194 ;  /* 0x000000c200be7202 */ /* 0x000fe40000000f00 */
[----:B------:R2:W4:Y:S02]  /*da30*/  MUFU.EX2 R194, R4 ;  /* 0x0000000400c27308 */ /* 0x0005240000000800 */
[----:B--2---:R-:W-:-:S06]  /*da40*/  FFMA.FTZ R4, R216, UR10, -R0 ;  /* 0x0000000ad8047c23 */ /* 0x004fcc0008010800 */
[----:B------:R2:W-:Y:S02]  /*da50*/  MUFU.EX2 R119, R4 ;  /* 0x0000000400777308 */ /* 0x0005e40000000800 */
[----:B--2---:R-:W-:-:S06]  /*da60*/  FFMA.FTZ R4, R34, UR10, -R0 ;  /* 0x0000000a22047c23 */ /* 0x004fcc0008010800 */
[----:B------:R2:W-:Y:S02]  /*da70*/  MUFU.EX2 R6, R4 ;  /* 0x0000000400067308 */ /* 0x0005e40000000800 */
[----:B--2---:R-:W-:-:S06]  /*da80*/  FFMA.FTZ R4, R191, UR10, -R3 ;  /* 0x0000000abf047c23 */ /* 0x004fcc0008010803 */
[----:B------:R2:W-:Y:S02]  /*da90*/  MUFU.EX2 R191, R4 ;  /* 0x0000000400bf7308 */ /* 0x0005e40000000800 */
[----:B--2---:R-:W-:Y:S01]  /*daa0*/  FFMA.FTZ R4, R89, UR10, -R3 ;  /* 0x0000000a59047c23 */ /* 0x004fe20008010803 */
        /* <DEDUP_REMOVED lines=14> */
[----:B------:R2:W-:Y:S01]  /*db90*/  MUFU.EX2 R192, R4 ;  /* 0x0000000400c07308 */ /* 0x0005e20000000800 */
[----:B------:R-:W-:Y:S01]  /*dba0*/  IMAD.MOV.U32 R88, RZ, RZ, R91 ;  /* 0x000000ffff587224 */ /* 0x000fe200078e005b */
[----:B------:R-:W-:Y:S02]  /*dbb0*/  MOV R91, R78 ;  /* 0x0000004e005b7202 */ /* 0x000fe40000000f00 */
[----:B------:R-:W-:Y:S02]  /*dbc0*/  MOV R103, R90 ;  /* 0x0000005a00677202 */ /* 0x000fe40000000f00 */
[----:B------:R-:W-:Y:S01]  /*dbd0*/  MOV R78, R73 ;  /* 0x00000049004e7202 */ /* 0x000fe20000000f00 */
[----:B--2---:R-:W-:-:S04]  /*dbe0*/  FFMA.FTZ R4, R252, UR10, -R3 ;  /* 0x0000000afc047c23 */ /* 0x004fc80008010803 */
[----:B------:R2:W-:Y:S01]  /*dbf0*/  MUFU.EX2 R222, R4 ;  /* 0x0000000400de7308 */ /* 0x0005e20000000800 */
[----:B------:R-:W-:Y:S02]  /*dc00*/  MOV R90, R77 ;  /* 0x0000004d005a7202 */ /* 0x000fe40000000f00 */
[----:B------:R-:W-:Y:S01]  /*dc10*/  MOV R73, R188 ;  /* 0x000000bc00497202 */ /* 0x000fe20000000f00 */
[----:B------:R-:W-:Y:S01]  /*dc20*/  IMAD.MOV.U32 R188, RZ, RZ, R168 ;  /* 0x000000ffffbc7224 */ /* 0x000fe200078e00a8 */
[----:B------:R-:W-:Y:S01]  /*dc30*/  MOV R77, R72 ;  /* 0x00000048004d7202 */ /* 0x000fe20000000f00 */
[----:B------:R-:W-:Y:S01]  /*dc40*/  IMAD.MOV.U32 R72, RZ, RZ, R75 ;  /* 0x000000ffff487224 */ /* 0x000fe200078e004b */
[----:B------:R-:W-:Y:S02]  /*dc50*/  MOV R168, R169 ;  /* 0x000000a900a87202 */ /* 0x000fe40000000f00 */
[----:B------:R-:W-:Y:S01]  /*dc60*/  MOV R75, R190 ;  /* 0x000000be004b7202 */ /* 0x000fe20000000f00 */
[----:B--2---:R-:W-:-:S04]  /*dc70*/  FFMA.FTZ R4, R220, UR10, -R3 ;  /* 0x0000000adc047c23 */ /* 0x004fc80008010803 */
[----:B------:R2:W1:Y:S01]  /*dc80*/  MUFU.EX2 R5, R4 ;  /* 0x0000000400057308 */ /* 0x0004620000000800 */
[----:B------:R-:W-:Y:S02]  /*dc90*/  MOV R169, R170 ;  /* 0x000000aa00a97202 */ /* 0x000fe40000000f00 */
[----:B------:R-:W-:Y:S01]  /*dca0*/  MOV R170, R171 ;  /* 0x000000ab00aa7202 */ /* 0x000fe20000000f00 */
[----:B------:R-:W-:Y:S01]  /*dcb0*/  IMAD.MOV.U32 R171, RZ, RZ, R30 ;  /* 0x000000ffffab7224 */ /* 0x000fe200078e001e */
        /* <DEDUP_REMOVED lines=8> */
[----:B------:R2:W-:Y:S01]  /*dd40*/  MUFU.EX2 R190, R4 ;  /* 0x0000000400be7308 */ /* 0x0005e20000000800 */
[----:B------:R-:W-:-:S02]  /*dd50*/  MOV R74, R189 ;  /* 0x000000bd004a7202 */ /* 0x000fc40000000f00 */
[----:B------:R-:W-:Y:S02]  /*dd60*/  MOV R101, R89 ;  /* 0x0000005900657202 */ /* 0x000fe40000000f00 */
[----:B------:R-:W-:Y:S02]  /*dd70*/  MOV R88, R76 ;  /* 0x0000004c00587202 */ /* 0x000fe40000000f00 */
[----:B------:R-:W-:Y:S01]  /*dd80*/  MOV R89, R79 ;  /* 0x0000004f00597202 */ /* 0x000fe20000000f00 */
[----:B------:R-:W-:Y:S01]  /*dd90*/  IMAD.MOV.U32 R78, RZ, RZ, R74 ;  /* 0x000000ffff4e7224 */ /* 0x000fe200078e004a */
[----:B------:R-:W-:Y:S02]  /*dda0*/  MOV R76, R72 ;  /* 0x00000048004c7202 */ /* 0x000fe40000000f00 */
[----:B------:R-:W-:Y:S01]  /*ddb0*/  MOV R79, R75 ;  /* 0x0000004b004f7202 */ /* 0x000fe20000000f00 */
[----:B--2---:R-:W-:Y:S01]  /*ddc0*/  FFMA.FTZ R4, R103, UR10, -R12 ;  /* 0x0000000a67047c23 */ /* 0x004fe2000801080c */
[----:B------:R-:W-:-:S02]  /*ddd0*/  MOV R103, R91 ;  /* 0x0000005b00677202 */ /* 0x000fc40000000f00 */
[----:B------:R-:W-:Y:S02]  /*dde0*/  MOV R91, R77 ;  /* 0x0000004d005b7202 */ /* 0x000fe40000000f00 */
[----:B------:R-:W-:Y:S02]  /*ddf0*/  MOV R77, R73 ;  /* 0x00000049004d7202 */ /* 0x000fe40000000f00 */
[----:B------:R-:W-:Y:S01]  /*de00*/  MOV R73, R168 ;  /* 0x000000a800497202 */ /* 0x000fe20000000f00 */
[--C-:B------:R-:W-:Y:S01]  /*de10*/  FFMA.FTZ R34, R219, UR10, -R2.reuse ;  /* 0x0000000adb227c23 */ /* 0x100fe20008010802 */
[----:B------:R-:W-:Y:S01]  /*de20*/  MOV R72, R188 ;  /* 0x000000bc00487202 */ /* 0x000fe20000000f00 */
[--C-:B------:R-:W-:Y:S01]  /*de30*/  FFMA.FTZ R33, R218, UR10, -R2.reuse ;  /* 0x0000000ada217c23 */ /* 0x100fe20008010802 */
[----:B------:R-:W-:Y:S01]  /*de40*/  MOV R75, R170 ;  /* 0x000000aa004b7202 */ /* 0x000fe20000000f00 */
[--C-:B------:R-:W-:Y:S01]  /*de50*/  FFMA.FTZ R31, R46, UR10, -R2.reuse ;  /* 0x0000000a2e1f7c23 */ /* 0x100fe20008010802 */
[----:B------:R-:W-:Y:S01]  /*de60*/  MOV R168, R171 ;  /* 0x000000ab00a87202 */ /* 0x000fe20000000f00 */
[----:B------:R-:W-:Y:S01]  /*de70*/  FFMA.FTZ R189, R35, UR10, -R2 ;  /* 0x0000000a23bd7c23 */ /* 0x000fe20008010802 */
[----:B------:R-:W-:-:S02]  /*de80*/  IMAD.MOV.U32 R74, RZ, RZ, R169 ;  /* 0x000000ffff4a7224 */ /* 0x000fc400078e00a9 */
[--C-:B------:R-:W-:Y:S01]  /*de90*/  FFMA.FTZ R171, R47, UR10, -R2.reuse ;  /* 0x0000000a2fab7c23 */ /* 0x100fe20008010802 */
[--C-:B------:R-:W-:Y:S01]  /*dea0*/  FFMA.FTZ R170, R23, UR10, -R2.reuse ;  /* 0x0000000a17aa7c23 */ /* 0x100fe20008010802 */
[----:B------:R-:W-:Y:S01]  /*deb0*/  FFMA.FTZ R188, R20, UR10, -R2 ;  /* 0x0000000a14bc7c23 */ /* 0x000fe20008010802 */
[----:B------:R-:W-:Y:S01]  /*dec0*/  FFMA.FTZ R2, R115, UR10, -R12 ;  /* 0x0000000a73027c23 */ /* 0x000fe2000801080c */
        /* <DEDUP_REMOVED lines=12> */
[----:B------:R-:W-:Y:S02]  /*df90*/  MOV R79, R74 ;  /* 0x0000004a004f7202 */ /* 0x000fe40000000f00 */
[----:B------:R-:W-:Y:S01]  /*dfa0*/  MOV R72, R75 ;  /* 0x0000004b00487202 */ /* 0x000fe20000000f00 */
[--C-:B------:R-:W-:Y:S01]  /*dfb0*/  FFMA.FTZ R30, R30, UR10, -R0.reuse ;  /* 0x0000000a1e1e7c23 */ /* 0x100fe20008010800 */
[----:B------:R-:W-:Y:S01]  /*dfc0*/  MOV R74, R169 ;  /* 0x000000a9004a7202 */ /* 0x000fe20000000f00 */
[--C-:B------:R-:W-:Y:S01]  /*dfd0*/  FFMA.FTZ R29, R221, UR10, -R0.reuse ;  /* 0x0000000add1d7c23 */ /* 0x100fe20008010800 */
[----:B------:R-:W-:Y:S01]  /*dfe0*/  MOV R75, R28 ;  /* 0x0000001c004b7202 */ /* 0x000fe20000000f00 */
[--C-:B------:R-:W-:Y:S01]  /*dff0*/  FFMA.FTZ R28, R215, UR10, -R0.reuse ;  /* 0x0000000ad71c7c23 */ /* 0x100fe20008010800 */
[--C-:B------:R-:W-:Y:S01]  /*e000*/  FFMA.FTZ R169, R22, UR10, -R0.reuse ;  /* 0x0000000a16a97c23 */ /* 0x100fe20008010800 */
[----:B------:R-:W-:Y:S01]  /*e010*/  FFMA.FTZ R168, R21, UR10, -R0 ;  /* 0x0000000a15a87c23 */ /* 0x000fe20008010800 */
[----:B------:R-:W-:Y:S01]  /*e020*/  FFMA.FTZ R0, R113, UR10, -R12 ;  /* 0x0000000a71007c23 */ /* 0x000fe2000801080c */
[----:B------:R-:W2:Y:S08]  /*e030*/  MUFU.EX2 R118, R4 ;  /* 0x0000000400767308 */ /* 0x000eb00000000800 */
[----:B------:R1:W-:Y:S01]  /*e040*/  MUFU.EX2 R35, R2 ;  /* 0x0000000200237308 */ /* 0x0003e20000000800 */
[--C-:B------:R-:W-:Y:S01]  /*e050*/  FFMA.FTZ R14, R114, UR10, -R3.reuse ;  /* 0x0000000a720e7c23 */ /* 0x100fe20008010803 */
[----:B------:R-:W-:Y:S01]  /*e060*/  FFMA.FTZ R13, R101, UR10, -R3 ;  /* 0x0000000a650d7c23 */ /* 0x000fe20008010803 */
[----:B---3--:R-:W-:Y:S01]  /*e070*/  MOV R218, R7 ;  /* 0x0000000700da7202 */ /* 0x008fe20000000f00 */
[----:B------:R-:W3:Y:S04]  /*e080*/  LDSM.16.MT88.4 R20, [R226+0xc800] ;  /* 0x00c80000e214783b */ /* 0x000ee80000004200 */
[----:B------:R2:W2:Y:S01]  /*e090*/  MUFU.EX2 R212, R0 ;  /* 0x0000000000d47308 */ /* 0x0004a20000000800 */
[----:B------:R-:W-:-:S02]  /*e0a0*/  F2FP.BF16.F32.PACK_AB R8, R218, R195 ;  /* 0x000000c3da08723e */ /* 0x000fc400000010ff */
[----:B----4-:R-:W-:Y:S01]  /*e0b0*/  F2FP.BF16.F32.PACK_AB R9, R194, R193 ;  /* 0x000000c1c209723e */ /* 0x010fe200000010ff */
[--C-:B-1----:R-:W-:Y:S01]  /*e0c0*/  FFMA.FTZ R2, R115, UR10, -R3.reuse ;  /* 0x0000000a73027c23 */ /* 0x102fe20008010803 */
[----:B------:R-:W-:Y:S01]  /*e0d0*/  F2FP.BF16.F32.PACK_AB R10, R100, R130 ;  /* 0x00000082640a723e */ /* 0x000fe200000010ff */
[----:B--2---:R-:W-:Y:S01]  /*e0e0*/  FFMA.FTZ R0, R223, UR10, -R3 ;  /* 0x0000000adf007c23 */ /* 0x004fe20008010803 */
[----:B------:R-:W-:Y:S01]  /*e0f0*/  IMAD.MOV.U32 R3, RZ, RZ, R5 ;  /* 0x000000ffff037224 */ /* 0x000fe200078e0005 */
[----:B------:R-:W-:Y:S02]  /*e100*/  MOV R223, R6 ;  /* 0x0000000600df7202 */ /* 0x000fe40000000f00 */
[----:B------:R-:W-:Y:S02]  /*e110*/  F2FP.BF16.F32.PACK_AB R4, R192, R191 ;  /* 0x000000bfc004723e */ /* 0x000fe400000010ff */
[----:B------:R-:W-:Y:S02]  /*e120*/  F2FP.BF16.F32.PACK_AB R11, R223, R119 ;  /* 0x00000077df0b723e */ /* 0x000fe400000010ff */
[----:B------:R-:W-:-:S02]  /*e130*/  F2FP.BF16.F32.PACK_AB R5, R118, R190 ;  /* 0x000000be7605723e */ /* 0x000fc400000010ff */
[----:B------:R-:W-:Y:S02]  /*e140*/  F2FP.BF16.F32.PACK_AB R6, R3, R222 ;  /* 0x000000de0306723e */ /* 0x000fe400000010ff */
[----:B------:R-:W-:Y:S01]  /*e150*/  F2FP.BF16.F32.PACK_AB R7, R212, R35 ;  /* 0x00000023d407723e */ /* 0x000fe200000010ff */
[-C--:B------:R-:W-:Y:S06]  /*e160*/  HMMA.16816.F32.BF16 R172, R8, R16.reuse, R172 ;  /* 0x0000001008ac723c */ /* 0x080fec00000418ac */
[C---:B------:R-:W-:Y:S06]  /*e170*/  HMMA.16816.F32.BF16 R204, R4.reuse, R16, R204 ;  /* 0x0000001004cc723c */ /* 0x040fec00000418cc */
[-C--:B------:R-:W-:Y:S06]  /*e180*/  HMMA.16816.F32.BF16 R200, R4, R18.reuse, R200 ;  /* 0x0000001204c8723c */ /* 0x080fec00000418c8 */
[----:B------:R-:W-:Y:S01]  /*e190*/  HMMA.16816.F32.BF16 R60, R8, R18, R60 ;  /* 0x00000012083c723c */ /* 0x000fe2000004183c */
[----:B------:R-:W1:Y:S01]  /*e1a0*/  LDSM.16.MT88.4 R16, [R228+0xc800] ;  /* 0x00c80000e410783b */ /* 0x000e620000004200 */
[----:B------:R-:W-:Y:S01]  /*e1b0*/  MOV R101, R76 ;  /* 0x0000004c00657202 */ /* 0x000fe20000000f00 */
[----:B------:R-:W-:Y:S01]  /*e1c0*/  IMAD.MOV.U32 R113, RZ, RZ, R79 ;  /* 0x000000ffff717224 */ /* 0x000fe200078e004f */
[----:B------:R-:W-:-:S02]  /*e1d0*/  MOV R115, R77 ;  /* 0x0000004d00737202 */ /* 0x000fc40000000f00 */
[----:B------:R-:W-:Y:S01]  /*e1e0*/  MOV R114, R78 ;  /* 0x0000004e00727202 */ /* 0x000fe20000000f00 */
[----:B---3--:R-:W-:Y:S01]  /*e1f0*/  HMMA.16816.F32.BF16 R64, R4, R22, R64 ;  /* 0x000000160440723c */ /* 0x008fe20000041840 */
[----:B------:R-:W-:Y:S02]  /*e200*/  MOV R219, R68 ;  /* 0x0000004400db7202 */ /* 0x000fe40000000f00 */
[----:B------:R-:W-:Y:S02]  /*e210*/  MOV R220, R69 ;  /* 0x0000004500dc7202 */ /* 0x000fe40000000f00 */
[----:B------:R-:W-:Y:S01]  /*e220*/  MOV R252, R70 ;  /* 0x0000004600fc7202 */ /* 0x000fe20000000f00 */
[----:B------:R-:W-:Y:S01]  /*e230*/  HMMA.16816.F32.BF16 R76, R8, R20, R164 ;  /* 0x00000014084c723c */ /* 0x000fe200000418a4 */
[----:B------:R-:W-:Y:S01]  /*e240*/  MOV R112, R72 ;  /* 0x0000004800707202 */ /* 0x000fe20000000f00 */
[----:B------:R-:W-:Y:S01]  /*e250*/  IMAD.MOV.U32 R46, RZ, RZ, R75 ;  /* 0x000000ffff2e7224 */ /* 0x000fe200078e004b */
[----:B------:R-:W-:-:S02]  /*e260*/  MOV R47, R73 ;  /* 0x00000049002f7202 */ /* 0x000fc40000000f00 */
[----:B------:R-:W-:Y:S01]  /*e270*/  MOV R216, R74 ;  /* 0x0000004a00d87202 */ /* 0x000fe20000000f00 */
[----:B------:R-:W-:Y:S06]  /*e280*/  HMMA.16816.F32.BF16 R68, R4, R20, R196 ;  /* 0x000000140444723c */ /* 0x000fec00000418c4 */
[C---:B------:R-:W-:Y:S01]  /*e290*/  HMMA.16816.F32.BF16 R56, R8.reuse, R22, R56 ;  /* 0x000000160838723c */ /* 0x040fe20000041838 */
[----:B------:R-:W2:Y:S05]  /*e2a0*/  LDSM.16.MT88.4 R20, [R227+0xc800] ;  /* 0x00c80000e314783b */ /* 0x000eaa0000004200 */
        /* <DEDUP_REMOVED lines=9> */
[----:B------:R-:W-:Y:S01]  /*e340*/  MOV R221, R102 ;  /* 0x0000006600dd7202 */ /* 0x000fe20000000f00 */
[----:B--2---:R-:W-:Y:S01]  /*e350*/  HMMA.16816.F32.BF16 R156, R8, R22, R148 ;  /* 0x00000016089c723c */ /* 0x004fe20000041894 */
[----:B------:R-:W-:Y:S01]  /*e360*/  MOV R215, R131 ;  /* 0x0000008300d77202 */ /* 0x000fe20000000f00 */
[----:B------:R-:W-:Y:S01]  /*e370*/  IMAD.MOV.U32 R101, RZ, RZ, R128 ;  /* 0x000000ffff657224 */ /* 0x000fe200078e0080 */
[----:B------:R-:W-:Y:S01]  /*e380*/  MOV R166, R130 ;  /* 0x0000008200a67202 */ /* 0x000fe20000000f00 */
[----:B------:R-:W-:Y:S01]  /*e390*/  IMAD.MOV.U32 R252, RZ, RZ, R89 ;  /* 0x000000fffffc7224 */ /* 0x000fe200078e0059 */
[----:B------:R-:W-:-:S02]  /*e3a0*/  MOV R219, R103 ;  /* 0x0000006700db7202 */ /* 0x000fc40000000f00 */
[----:B------:R-:W-:Y:S02]  /*e3b0*/  MOV R151, R220 ;  /* 0x000000dc00977202 */ /* 0x000fe40000000f00 */
[----:B------:R-:W-:Y:S01]  /*e3c0*/  MOV R102, R129 ;  /* 0x0000008100667202 */ /* 0x000fe20000000f00 */
[-C--:B------:R-:W-:Y:S01]  /*e3d0*/  HMMA.16816.F32.BF16 R160, R8, R20.reuse, R160 ;  /* 0x0000001408a0723c */ /* 0x080fe200000418a0 */
[----:B------:R-:W-:Y:S02]  /*e3e0*/  MOV R220, R88 ;  /* 0x0000005800dc7202 */ /* 0x000fe40000000f00 */
[----:B------:R-:W-:Y:S02]  /*e3f0*/  MOV R149, R90 ;  /* 0x0000005a00957202 */ /* 0x000fe40000000f00 */
[----:B------:R-:W-:Y:S01]  /*e400*/  MOV R103, R91 ;  /* 0x0000005b00677202 */ /* 0x000fe20000000f00 */
[C---:B------:R-:W-:Y:S06]  /*e410*/  HMMA.16816.F32.BF16 R180, R4.reuse, R20, R180 ;  /* 0x0000001404b4723c */ /* 0x040fec00000418b4 */
[C---:B------:R-:W-:Y:S01]  /*e420*/  HMMA.16816.F32.BF16 R176, R4.reuse, R22, R176 ;  /* 0x0000001604b0723c */ /* 0x040fe200000418b0 */
[----:B------:R-:W2:Y:S05]  /*e430*/  LDSM.16.MT88.4 R20, [R228+0xe800] ;  /* 0x00e80000e414783b */ /* 0x000eaa0000004200 */
[----:B-1----:R-:W-:Y:S06]  /*e440*/  HMMA.16816.F32.BF16 R128, R4, R18, R132 ;  /* 0x000000120480723c */ /* 0x002fec0000041884 */
[-C--:B------:R-:W-:Y:S06]  /*e450*/  HMMA.16816.F32.BF16 R144, R8, R16.reuse, R144 ;  /* 0x000000100890723c */ /* 0x080fec0000041890 */
[----:B------:R-:W-:Y:S06]  /*e460*/  HMMA.16816.F32.BF16 R88, R4, R16, R140 ;  /* 0x000000100458723c */ /* 0x000fec000004188c */
[----:B------:R-:W-:Y:S01]  /*e470*/  HMMA.16816.F32.BF16 R132, R8, R18, R24 ;  /* 0x000000120884723c */ /* 0x000fe20000041818 */
[----:B------:R-:W1:Y:S04]  /*e480*/  LDSM.16.MT88.4 R24, [R226+0xe800] ;  /* 0x00e80000e218783b */ /* 0x000e680000004200 */
[----:B------:R-:W3:Y:S01]  /*e490*/  LDSM.16.MT88.4 R16, [R227+0xe800] ;  /* 0x00e80000e310783b */ /* 0x000ee20000004200 */
[----:B------:R-:W-:Y:S01]  /*e4a0*/  MOV R148, R47 ;  /* 0x0000002f00947202 */ /* 0x000fe20000000f00 */
[----:B------:R-:W-:Y:S01]  /*e4b0*/  IMAD.MOV.U32 R165, RZ, RZ, R112 ;  /* 0x000000ffffa57224 */ /* 0x000fe200078e0070 */
[----:B------:R-:W-:-:S02]  /*e4c0*/  MOV R47, R113 ;  /* 0x00000071002f7202 */ /* 0x000fc40000000f00 */
[----:B------:R-:W-:Y:S01]  /*e4d0*/  MOV R164, R114 ;  /* 0x0000007200a47202 */ /* 0x000fe20000000f00 */
[----:B--2---:R-:W-:Y:S01]  /*e4e0*/  HMMA.16816.F32.BF16 R104, R4, R20, R104 ;  /* 0x000000140468723c */ /* 0x004fe20000041868 */
[----:B------:R-:W-:Y:S02]  /*e4f0*/  MOV R150, R115 ;  /* 0x0000007300967202 */ /* 0x000fe40000000f00 */
[----:B------:R-:W-:-:S03]  /*e500*/  MOV R141, R119 ;  /* 0x00000077008d7202 */ /* 0x000fc60000000f00 */
[----:B------:R-:W-:Y:S01]  /*e510*/  HMMA.16816.F32.BF16 R108, R4, R22, R108 ;  /* 0x00000016046c723c */ /* 0x000fe2000004186c */
[----:B------:R-:W-:Y:S02]  /*e520*/  MOV R143, R118 ;  /* 0x00000076008f7202 */ /* 0x000fe40000000f00 */
[----:B------:R-:W-:Y:S02]  /*e530*/  MOV R197, R117 ;  /* 0x0000007500c57202 */ /* 0x000fe40000000f00 */
[----:B------:R-:W-:Y:S01]  /*e540*/  MOV R140, R220 ;  /* 0x000000dc008c7202 */ /* 0x000fe20000000f00 */
[----:B------:R-:W-:Y:S01]  /*e550*/  HMMA.16816.F32.BF16 R96, R8, R20, R96 ;  /* 0x000000140860723c */ /* 0x000fe20000041860 */
[----:B------:R2:W-:Y:S05]  /*e560*/  MUFU.EX2 R220, R2 ;  /* 0x0000000200dc7308 */ /* 0x0005ea0000000800 */
[C---:B-1----:R-:W-:Y:S06]  /*e570*/  HMMA.16816.F32.BF16 R112, R4.reuse, R24, R80 ;  /* 0x000000180470723c */ /* 0x042fec0000041850 */
[C---:B------:R-:W-:Y:S06]  /*e580*/  HMMA.16816.F32.BF16 R92, R4.reuse, R26, R92 ;  /* 0x0000001a045c723c */ /* 0x040fec000004185c */
[C---:B---3--:R-:W-:Y:S06]  /*e590*/  HMMA.16816.F32.BF16 R120, R4.reuse, R16, R120 ;  /* 0x000000100478723c */ /* 0x048fec0000041878 */
[----:B------:R-:W-:Y:S07]  /*e5a0*/  HMMA.16816.F32.BF16 R124, R4, R18, R124 ;  /* 0x00000012047c723c */ /* 0x000fee000004187c */
[----:B------:R-:W-:-:S02]  /*e5b0*/  MOV R7, R212 ;  /* 0x000000d400077202 */ /* 0x000fc40000000f00 */
[----:B------:R-:W-:Y:S02]  /*e5c0*/  MOV R212, R116 ;  /* 0x0000007400d47202 */ /* 0x000fe40000000f00 */
[----:B------:R-:W-:Y:S01]  /*e5d0*/  HMMA.16816.F32.BF16 R116, R8, R24, R152 ;  /* 0x000000180874723c */ /* 0x000fe20000041898 */
[----:B------:R-:W-:Y:S01]  /*e5e0*/  MOV R5, R199 ;  /* 0x000000c700057202 */ /* 0x000fe20000000f00 */
[----:B------:R-:W-:Y:S01]  /*e5f0*/  IMAD.MOV.U32 R6, RZ, RZ, R222 ;  /* 0x000000ffff067224 */ /* 0x000fe200078e00de */
[----:B------:R-:W-:-:S04]  /*e600*/  MOV R4, R252 ;  /* 0x000000fc00047202 */ /* 0x000fc80000000f00 */
[----:B------:R-:W-:Y:S01]  /*e610*/  MOV R153, R101 ;  /* 0x0000006500997202 */ /* 0x000fe20000000f00 */
[----:B------:R-:W-:Y:S01]  /*e620*/  IMAD.MOV.U32 R154, RZ, RZ, R102 ;  /* 0x000000ffff9a7224 */ /* 0x000fe200078e0066 */
[----:B------:R-:W-:Y:S01]  /*e630*/  MOV R155, R103 ;  /* 0x00000067009b7202 */ /* 0x000fe20000000f00 */
[----:B------:R1:W-:Y:S03]  /*e640*/  MUFU.EX2 R222, R0 ;  /* 0x0000000000de7308 */ /* 0x0003e60000000800 */
[----:B------:R-:W-:Y:S02]  /*e650*/  MOV R152, R154 ;  /* 0x0000009a00987202 */ /* 0x000fe40000000f00 */
[----:B------:R-:W-:Y:S01]  /*e660*/  MOV R154, R155 ;  /* 0x0000009b009a7202 */ /* 0x000fe20000000f00 */
[----:B------:R-:W-:Y:S01]  /*e670*/  IMAD.MOV.U32 R155, RZ, RZ, R4 ;  /* 0x000000ffff9b7224 */ /* 0x000fe200078e0004 */
[----:B------:R-:W-:Y:S01]  /*e680*/  MOV R199, R3 ;  /* 0x0000000300c77202 */ /* 0x000fe20000000f00 */
[----:B------:R-:W-:Y:S01]  /*e690*/  IMAD.MOV.U32 R3, RZ, RZ, R221 ;  /* 0x000000ffff037224 */ /* 0x000fe200078e00dd */
[----:B------:R-:W-:Y:S01]  /*e6a0*/  MOV R4, R148 ;  /* 0x0000009400047202 */ /* 0x000fe20000000f00 */
[----:B------:R-:W-:Y:S01]  /*e6b0*/  HMMA.16816.F32.BF16 R84, R8, R22, R84 ;  /* 0x000000160854723c */ /* 0x000fe20000041854 */
[--C-:B--2---:R-:W-:Y:S01]  /*e6c0*/  FFMA.FTZ R2, R152, UR10, -R12.reuse ;  /* 0x0000000a98027c23 */ /* 0x104fe2000801080c */
[----:B------:R-:W2:Y:S01]  /*e6d0*/  LDSM.16.MT88.4 R20, [R225+0xd000] ;  /* 0x00d00000e114783b */ /* 0x000ea20000004200 */
[----:B-1----:R-:W-:Y:S01]  /*e6e0*/  FFMA.FTZ R0, R153, UR10, -R12 ;  /* 0x0000000a99007c23 */ /* 0x002fe2000801080c */
[----:B------:R-:W-:-:S02]  /*e6f0*/  MOV R153, R5 ;  /* 0x0000000500997202 */ /* 0x000fc40000000f00 */
[----:B------:R-:W-:Y:S01]  /*e700*/  MOV R5, R231 ;  /* 0x000000e700057202 */ /* 0x000fe20000000f00 */
[----:B------:R-:W-:Y:S01]  /*e710*/  IMAD.MOV.U32 R196, RZ, RZ, R100 ;  /* 0x000000ffffc47224 */ /* 0x000fe200078e0064 */
[----:B------:R-:W-:Y:S01]  /*e720*/  MUFU.EX2 R15, R15 ;  /* 0x0000000f000f7308 */ /* 0x000fe20000000800 */
[----:B------:R-:W-:Y:S01]  /*e730*/  IMAD.MOV.U32 R152, RZ, RZ, R153 ;  /* 0x000000ffff987224 */ /* 0x000fe200078e0099 */
[----:B------:R-:W-:Y:S02]  /*e740*/  MOV R153, R4 ;  /* 0x0000000400997202 */ /* 0x000fe40000000f00 */
[----:B------:R-:W-:Y:S02]  /*e750*/  MOV R198, R223 ;  /* 0x000000df00c67202 */ /* 0x000fe40000000f00 */
[----:B------:R-:W-:Y:S02]  /*e760*/  MOV R142, R219 ;  /* 0x000000db008e7202 */ /* 0x000fe40000000f00 */
[----:B------:R-:W-:Y:S01]  /*e770*/  MUFU.EX2 R28, R28 ;  /* 0x0000001c001c7308 */ /* 0x000fe20000000800 */
[----:B------:R-:W-:Y:S01]  /*e780*/  MOV R4, R5 ;  /* 0x0000000500047202 */ /* 0x000fe20000000f00 */
[----:B------:R-:W-:Y:S01]  /*e790*/  HMMA.16816.F32.BF16 R100, R8, R26, R136 ;  /* 0x0000001a0864723c */ /* 0x000fe20000041888 */
[----:B------:R-:W-:Y:S01]  /*e7a0*/  MOV R5, R3 ;  /* 0x0000000300057202 */ /* 0x000fe20000000f00 */
[----:B------:R-:W-:Y:S01]  /*e7b0*/  IMAD.MOV.U32 R25, RZ, RZ, R152 ;  /* 0x000000ffff197224 */ /* 0x000fe200078e0098 */
[----:B------:R-:W-:Y:S01]  /*e7c0*/  MOV R152, R4 ;  /* 0x0000000400987202 */ /* 0x000fe20000000f00 */
[--C-:B------:R-:W-:Y:S01]  /*e7d0*/  FFMA.FTZ R35, R35, UR10, -R12.reuse ;  /* 0x0000000a23237c23 */ /* 0x100fe2000801080c */
[----:B------:R1:W5:Y:S01]  /*e7e0*/  LDL.LU R231, [R1+0x8c] ;  /* 0x00008c0001e77983 */ /* 0x0003620000300800 */
[----:B------:R3:W-:Y:S01]  /*e7f0*/  MUFU.EX2 R27, R32 ;  /* 0x00000020001b7308 */ /* 0x0007e20000000800 */
[----:B------:R-:W-:Y:S01]  /*e800*/  FADD.FTZ R5, R216, R5 ;  /* 0x00000005d8057221 */ /* 0x000fe20000010000 */
[--C-:B------:R-:W-:Y:S01]  /*e810*/  FFMA.FTZ R3, R230, UR10, -R12.reuse ;  /* 0x0000000ae6037c23 */ /* 0x100fe2000801080c */
[----:B------:R-:W-:Y:S01]  /*e820*/  FFMA.FTZ R4, R229, UR10, -R12 ;  /* 0x0000000ae5047c23 */ /* 0x000fe2000801080c */
[----:B------:R-:W-:-:S04]  /*e830*/  MOV R136, R218 ;  /* 0x000000da00887202 */ /* 0x000fc80000000f00 */
[----:B------:R4:W-:Y:S01]  /*e840*/  MUFU.EX2 R216, R2 ;  /* 0x0000000200d87308 */ /* 0x0009e20000000800 */
[----:B---3--:R-:W-:Y:S01]  /*e850*/  FFMA.FTZ R32, R149, UR10, -R12 ;  /* 0x0000000a95207c23 */ /* 0x008fe2000801080c */
[----:B------:R-:W-:-:S06]  /*e860*/  MOV R149, R150 ;  /* 0x0000009600957202 */ /* 0x000fcc0000000f00 */
[----:B------:R3:W-:Y:S01]  /*e870*/  MUFU.EX2 R252, R34 ;  /* 0x0000002200fc7308 */ /* 0x0007e20000000800 */
[----:B------:R-:W-:Y:S01]  /*e880*/  MOV R150, R151 ;  /* 0x0000009700967202 */ /* 0x000fe20000000f00 */
[----:B------:R-:W-:-:S06]  /*e890*/  IMAD.MOV.U32 R151, RZ, RZ, R213 ;  /* 0x000000ffff977224 */ /* 0x000fcc00078e00d5 */
[----:B------:R-:W2:Y:S01]  /*e8a0*/  MUFU.EX2 R138, R33 ;  /* 0x00000021008a7308 */ /* 0x000ea20000000800 */
[----:B----4-:R-:W-:Y:S01]  /*e8b0*/  FADD.FTZ R2, R154, R45 ;  /* 0x0000002d9a027221 */ /* 0x010fe20000010000 */
[----:B------:R-:W-:-:S06]  /*e8c0*/  MOV R154, R155 ;  /* 0x0000009b009a7202 */ /* 0x000fcc0000000f00 */
[----:B------:R-:W-:Y:S01]  /*e8d0*/  MUFU.EX2 R137, R31 ;  /* 0x0000001f00897308 */ /* 0x000fe20000000800 */
[----:B------:R-:W-:-:S07]  /*e8e0*/  MOV R155, R6 ;  /* 0x00000006009b7202 */ /* 0x000fce0000000f00 */
[----:B------:R-:W-:Y:S01]  /*e8f0*/  MUFU.EX2 R221, R30 ;  /* 0x0000001e00dd7308 */ /* 0x000fe20000000800 */
[----:B------:R-:W-:Y:S01]  /*e900*/  MOV R6, R7 ;  /* 0x0000000700067202 */ /* 0x000fe20000000f00 */
[----:B------:R-:W-:-:S06]  /*e910*/  IMAD.MOV.U32 R7, RZ, RZ, R141 ;  /* 0x000000ffff077224 */ /* 0x000fcc00078e008d */
[----:B------:R-:W4:Y:S08]  /*e920*/  MUFU.EX2 R223, R29 ;  /* 0x0000001d00df7308 */ /* 0x000f300000000800 */
[----:B------:R-:W1:Y:S08]  /*e930*/  MUFU.EX2 R219, R14 ;  /* 0x0000000e00db7308 */ /* 0x000e700000000800 */
[----:B------:R-:W-:Y:S01]  /*e940*/  MUFU.EX2 R148, R13 ;  /* 0x0000000d00947308 */ /* 0x000fe20000000800 */
[----:B------:R-:W-:Y:S01]  /*e950*/  HMMA.16816.F32.BF16 R80, R8, R16, R40 ;  /* 0x000000100850723c */ /* 0x000fe20000041828 */
[----:B------:R-:W-:-:S05]  /*e960*/  FADD.FTZ R140, R140, R5 ;  /* 0x000000058c8c7221 */ /* 0x000fca0000010000 */
[----:B------:R-:W-:Y:S01]  /*e970*/  HMMA.16816.F32.BF16 R36, R8, R18, R36 ;  /* 0x000000120824723c */ /* 0x000fe20000041824 */
[----:B------:R2:W1:Y:S01]  /*e980*/  MUFU.EX2 R213, R0 ;  /* 0x0000000000d57308 */ /* 0x0004620000000800 */
[----:B------:R-:W-:Y:S01]  /*e990*/  MOV R26, R197 ;  /* 0x000000c5001a7202 */ /* 0x000fe20000000f00 */
[----:B------:R-:W1:Y:S01]  /*e9a0*/  LDSM.16.MT88.4 R16, [R226+0xd000] ;  /* 0x00d00000e210783b */ /* 0x000e620000004200 */
[----:B------:R-:W-:Y:S01]  /*e9b0*/  MOV R24, R198 ;  /* 0x000000c600187202 */ /* 0x000fe20000000f00 */
[----:B------:R-:W-:Y:S02]  /*e9c0*/  FADD.FTZ R142, R142, R44 ;  /* 0x0000002c8e8e7221 */ /* 0x000fe40000010000 */
[----:B------:R1:W5:Y:S02]  /*e9d0*/  LDL.LU R230, [R1+0x88] ;  /* 0x0000880001e67983 */ /* 0x0003640000300800 */
[----:B------:R1:W-:Y:S01]  /*e9e0*/  MUFU.EX2 R218, R4 ;  /* 0x0000000400da7308 */ /* 0x0003e20000000800 */
[----:B------:R-:W-:Y:S01]  /*e9f0*/  MOV R139, R6 ;  /* 0x00000006008b7202 */ /* 0x000fe20000000f00 */
[----:B---3--:R-:W-:Y:S01]  /*ea00*/  FFMA.FTZ R34, R224, UR10, -R12 ;  /* 0x0000000ae0227c23 */ /* 0x008fe2000801080c */
[----:B--2---:R-:W-:Y:S01]  /*ea10*/  FADD.FTZ R0, R153, R152 ;  /* 0x0000009899007221 */ /* 0x004fe20000010000 */
[----:B------:R-:W-:Y:S01]  /*ea20*/  F2FP.BF16.F32.PACK_AB R8, R138, R252 ;  /* 0x000000fc8a08723e */ /* 0x000fe200000010ff */
[----:B------:R-:W-:Y:S01]  /*ea30*/  FFMA.FTZ R33, R25, UR10, -R12 ;  /* 0x0000000a19217c23 */ /* 0x000fe2000801080c */
[----:B----4-:R-:W-:Y:S01]  /*ea40*/  F2FP.BF16.F32.PACK_AB R9, R223, R221 ;  /* 0x000000dddf09723e */ /* 0x010fe200000010ff */
[----:B------:R-:W-:Y:S01]  /*ea50*/  FADD.FTZ R141, R215, R0 ;  /* 0x00000000d78d7221 */ /* 0x000fe20000010000 */
[----:B------:R-:W-:Y:S01]  /*ea60*/  F2FP.BF16.F32.PACK_AB R10, R137, R27 ;  /* 0x0000001b890a723e */ /* 0x000fe200000010ff */
[----:B------:R2:W3:Y:S01]  /*ea70*/  MUFU.EX2 R215, R3 ;  /* 0x0000000300d77308 */ /* 0x0004e20000000800 */
[----:B------:R-:W-:Y:S01]  /*ea80*/  FADD.FTZ R0, R154, R2 ;  /* 0x000000029a007221 */ /* 0x000fe20000010000 */
[----:B------:R-:W-:Y:S01]  /*ea90*/  IMAD.MOV.U32 R154, RZ, RZ, R7 ;  /* 0x000000ffff9a7224 */ /* 0x000fe200078e0007 */
[----:B-1----:R-:W-:Y:S01]  /*eaa0*/  F2FP.BF16.F32.PACK_AB R4, R220, R219 ;  /* 0x000000dbdc04723e */ /* 0x002fe200000010ff */
[----:B------:R1:W5:Y:S01]  /*eab0*/  LDL.LU R229, [R1+0x84] ;  /* 0x0000840001e57983 */ /* 0x0003620000300800 */
[----:B------:R-:W-:-:S02]  /*eac0*/  F2FP.BF16.F32.PACK_AB R5, R216, R213 ;  /* 0x000000d5d805723e */ /* 0x000fc400000010ff */
[----:B------:R-:W-:Y:S01]  /*ead0*/  F2FP.BF16.F32.PACK_AB R6, R148, R222 ;  /* 0x000000de9406723e */ /* 0x000fe200000010ff */
[----:B------:R-:W-:Y:S01]  /*eae0*/  IMAD.MOV.U32 R25, RZ, RZ, R199 ;  /* 0x000000ffff197224 */ /* 0x000fe200078e00c7 */
[----:B--2---:R-:W-:Y:S02]  /*eaf0*/  MOV R3, R15 ;  /* 0x0000000f00037202 */ /* 0x004fe40000000f00 */
[----:B------:R-:W-:Y:S01]  /*eb00*/  MOV R152, R196 ;  /* 0x000000c400987202 */ /* 0x000fe20000000f00 */
[----:B------:R-:W2:Y:S01]  /*eb10*/  LDSM.16.MT88.4 R12, [R228+0xd000] ;  /* 0x00d00000e40c783b */ /* 0x000ea20000004200 */
[----:B------:R-:W-:Y:S02]  /*eb20*/  F2FP.BF16.F32.PACK_AB R11, R3, R28 ;  /* 0x0000001c030b723e */ /* 0x000fe400000010ff */
[----:B---3--:R-:W-:Y:S02]  /*eb30*/  F2FP.BF16.F32.PACK_AB R7, R218, R215 ;  /* 0x000000d7da07723e */ /* 0x008fe400000010ff */
[----:B------:R-:W-:-:S02]  /*eb40*/  MOV R153, R143 ;  /* 0x0000008f00997202 */ /* 0x000fc40000000f00 */
[----:B------:R-:W-:Y:S01]  /*eb50*/  MOV R31, R165 ;  /* 0x000000a5001f7202 */ /* 0x000fe20000000f00 */
[-C--:B------:R-:W-:Y:S01]  /*eb60*/  HMMA.16816.F32.BF16 R172, R8, R20.reuse, R172 ;  /* 0x0000001408ac723c */ /* 0x080fe200000418ac */
[----:B------:R-:W-:Y:S02]  /*eb70*/  MOV R30, R166 ;  /* 0x000000a6001e7202 */ /* 0x000fe40000000f00 */
[----:B------:R-:W-:Y:S01]  /*eb80*/  MOV R29, R167 ;  /* 0x000000a7001d7202 */ /* 0x000fe20000000f00 */
[----:B------:R-:W-:Y:S01]  /*eb90*/  MUFU.EX2 R211, R211 ;  /* 0x000000d300d37308 */ /* 0x000fe20000000800 */
[----:B------:R-:W-:Y:S01]  /*eba0*/  MOV R2, R137 ;  /* 0x0000008900027202 */ /* 0x000fe20000000f00 */
[C---:B------:R-:W-:Y:S01]  /*ebb0*/  HMMA.16816.F32.BF16 R204, R4.reuse, R20, R204 ;  /* 0x0000001404cc723c */ /* 0x040fe200000418cc */
[----:B------:R1:W5:Y:S05]  /*ebc0*/  LDL.LU R224, [R1+0x80] ;  /* 0x0000800001e07983 */ /* 0x00036a0000300800 */
[-C--:B------:R-:W-:Y:S06]  /*ebd0*/  HMMA.16816.F32.BF16 R200, R4, R22.reuse, R200 ;  /* 0x0000001604c8723c */ /* 0x080fec00000418c8 */
[----:B------:R-:W-:Y:S01]  /*ebe0*/  HMMA.16816.F32.BF16 R40, R8, R22, R60 ;  /* 0x000000160828723c */ /* 0x000fe2000004183c */
[----:B------:R-:W3:Y:S01]  /*ebf0*/  LDSM.16.MT88.4 R20, [R225+0xf000] ;  /* 0x00f00000e114783b */ /* 0x000ee20000004200 */
[----:B------:R-:W-:-:S04]  /*ec00*/  MOV R143, R164 ;  /* 0x000000a4008f7202 */ /* 0x000fc80000000f00 */
[-C--:B------:R-:W-:Y:S06]  /*ec10*/  HMMA.16816.F32.BF16 R196, R4, R16.reuse, R68 ;  /* 0x0000001004c4723c */ /* 0x080fec0000041844 */
[----:B------:R-:W-:Y:S01]  /*ec20*/  HMMA.16816.F32.BF16 R164, R8, R16, R76 ;  /* 0x0000001008a4723c */ /* 0x000fe2000004184c */
[----:B------:R-:W-:Y:S01]  /*ec30*/  IMAD.MOV.U32 R71, RZ, RZ, R136 ;  /* 0x000000ffff477224 */ /* 0x000fe200078e0088 */
[----:B------:R-:W-:Y:S02]  /*ec40*/  MOV R69, R138 ;  /* 0x0000008a00457202 */ /* 0x000fe40000000f00 */
[----:B------:R-:W-:-:S02]  /*ec50*/  MOV R68, R139 ;  /* 0x0000008b00447202 */ /* 0x000fc40000000f00 */
[----:B------:R-:W-:Y:S01]  /*ec60*/  HMMA.16816.F32.BF16 R64, R4, R18, R64 ;  /* 0x000000120440723c */ /* 0x000fe20000041840 */
[----:B------:R-:W-:-:S05]  /*ec70*/  MOV R70, R28 ;  /* 0x0000001c00467202 */ /* 0x000fca0000000f00 */
[C---:B------:R-:W-:Y:S01]  /*ec80*/  HMMA.16816.F32.BF16 R136, R8.reuse, R18, R56 ;  /* 0x000000120888723c */ /* 0x040fe20000041838 */
[----:B------:R-:W4:Y:S05]  /*ec90*/  LDSM.16.MT88.4 R16, [R226+0xf000] ;  /* 0x00f00000e210783b */ /* 0x000f2a0000004200 */
[-C--:B--2---:R-:W-:Y:S06]  /*eca0*/  HMMA.16816.F32.BF16 R60, R8, R12.reuse, R52 ;  /* 0x0000000c083c723c */ /* 0x084fec0000041834 */
[----:B------:R-:W-:Y:S01]  /*ecb0*/  HMMA.16816.F32.BF16 R48, R4, R12, R48 ;  /* 0x0000000c0430723c */ /* 0x000fe20000041830 */
[----:B------:R-:W-:Y:S01]  /*ecc0*/  IMAD.MOV.U32 R52, RZ, RZ, R26 ;  /* 0x000000ffff347224 */ /* 0x000fe200078e001a */
[----:B------:R-:W-:-:S02]  /*ecd0*/  MOV R53, R27 ;  /* 0x0000001b00357202 */ /* 0x000fc40000000f00 */
[----:B------:R-:W-:Y:S02]  /*ece0*/  MOV R54, R24 ;  /* 0x0000001800367202 */ /* 0x000fe40000000f00 */
[C---:B---3--:R-:W-:Y:S01]  /*ecf0*/  HMMA.16816.F32.BF16 R76, R4.reuse, R22, R128 ;  /* 0x00000016044c723c */ /* 0x048fe20000041880 */
[----:B------:R-:W-:Y:S02]  /*ed00*/  MOV R55, R25 ;  /* 0x0000001900377202 */ /* 0x000fe40000000f00 */
[----:B------:R-:W2:Y:S03]  /*ed10*/  LDSM.16.MT88.4 R24, [R227+0xd000] ;  /* 0x00d00000e318783b */ /* 0x000ea60000004200 */
[----:B------:R-:W-:Y:S01]  /*ed20*/  HMMA.16816.F32.BF16 R184, R4, R14, R184 ;  /* 0x0000000e04b8723c */ /* 0x000fe200000418b8 */
[----:B------:R-:W-:Y:S01]  /*ed30*/  MOV R131, R29 ;  /* 0x0000001d00837202 */ /* 0x000fe20000000f00 */
[----:B------:R-:W-:Y:S01]  /*ed40*/  IMAD.MOV.U32 R130, RZ, RZ, R30 ;  /* 0x000000ffff827224 */ /* 0x000fe200078e001e */
[----:B------:R-:W-:-:S02]  /*ed50*/  MOV R129, R31 ;  /* 0x0000001f00817202 */ /* 0x000fc40000000f00 */
[----:B------:R-:W-:Y:S01]  /*ed60*/  LDSM.16.MT88.4 R28, [R227+0xf000] ;  /* 0x00f00000e31c783b */ /* 0x000fe20000004200 */
[----:B------:R-:W-:Y:S03]  /*ed70*/  HMMA.16816.F32.BF16 R56, R8, R14, R72 ;  /* 0x0000000e0838723c */ /* 0x000fe60000041848 */
[----:B------:R-:W3:Y:S03]  /*ed80*/  LDSM.16.MT88.4 R12, [R228+0xf000] ;  /* 0x00f00000e40c783b */ /* 0x000ee60000004200 */
[----:B------:R-:W-:Y:S01]  /*ed90*/  HMMA.16816.F32.BF16 R72, R4, R20, R88 ;  /* 0x000000140448723c */ /* 0x000fe20000041858 */
[----:B------:R-:W-:-:S05]  /*eda0*/  MOV R128, R47 ;  /* 0x0000002f00807202 */ /* 0x000fca0000000f00 */
[C---:B----4-:R-:W-:Y:S07]  /*edb0*/  HMMA.16816.F32.BF16 R88, R4.reuse, R16, R112 ;  /* 0x000000100458723c */ /* 0x050fee0000041870 */
[----:B------:R-:W-:Y:S01]  /*edc0*/  MOV R115, R46 ;  /* 0x0000002e00737202 */ /* 0x000fe20000000f00 */
[----:B------:R-:W-:Y:S01]  /*edd0*/  HMMA.16816.F32.BF16 R92, R4, R18, R92 ;  /* 0x00000012045c723c */ /* 0x000fe2000004185c */
[----:B------:R-:W-:-:S05]  /*ede0*/  MOV R114, R55 ;  /* 0x0000003700727202 */ /* 0x000fca0000000f00 */
[C---:B--2---:R-:W-:Y:S06]  /*edf0*/  HMMA.16816.F32.BF16 R180, R4.reuse, R24, R180 ;  /* 0x0000001804b4723c */ /* 0x044fec00000418b4 */
[C---:B------:R-:W-:Y:S06]  /*ee00*/  HMMA.16816.F32.BF16 R176, R4.reuse, R26, R176 ;  /* 0x0000001a04b0723c */ /* 0x040fec00000418b0 */
[C---:B---3--:R-:W-:Y:S06]  /*ee10*/  HMMA.16816.F32.BF16 R104, R4.reuse, R12, R104 ;  /* 0x0000000c0468723c */ /* 0x048fec0000041868 */
[C---:B------:R-:W-:Y:S06]  /*ee20*/  HMMA.16816.F32.BF16 R108, R4.reuse, R14, R108 ;  /* 0x0000000e046c723c */ /* 0x040fec000004186c */
[C---:B------:R-:W-:Y:S06]  /*ee30*/  HMMA.16816.F32.BF16 R120, R4.reuse, R28, R120 ;  /* 0x0000001c0478723c */ /* 0x040fec0000041878 */
[----:B------:R-:W-:Y:S07]  /*ee40*/  HMMA.16816.F32.BF16 R44, R4, R30, R124 ;  /* 0x0000001e042c723c */ /* 0x000fee000004187c */
[----:B------:R-:W-:Y:S01]  /*ee50*/  MOV R7, R2 ;  /* 0x0000000200077202 */ /* 0x000fe20000000f00 */
[----:B------:R-:W-:Y:S01]  /*ee60*/  IMAD.MOV.U32 R2, RZ, RZ, R149 ;  /* 0x000000ffff027224 */ /* 0x000fe200078e0095 */
[----:B------:R-:W-:Y:S01]  /*ee70*/  MOV R6, R3 ;  /* 0x0000000300067202 */ /* 0x000fe20000000f00 */
[----:B------:R-:W-:Y:S01]  /*ee80*/  IMAD.MOV.U32 R126, RZ, RZ, R52 ;  /* 0x000000ffff7e7224 */ /* 0x000fe200078e0034 */
[----:B------:R-:W-:-:S02]  /*ee90*/  MOV R127, R115 ;  /* 0x00000073007f7202 */ /* 0x000fc40000000f00 */
[----:B------:R-:W-:Y:S02]  /*eea0*/  MOV R5, R148 ;  /* 0x0000009400057202 */ /* 0x000fe40000000f00 */
[----:B------:R-:W-:Y:S02]  /*eeb0*/  MOV R4, R150 ;  /* 0x0000009600047202 */ /* 0x000fe40000000f00 */
[----:B------:R-:W-:Y:S02]  /*eec0*/  MOV R3, R151 ;  /* 0x0000009700037202 */ /* 0x000fe40000000f00 */
[----:B------:R-:W-:Y:S01]  /*eed0*/  MOV R125, R53 ;  /* 0x00000035007d7202 */ /* 0x000fe20000000f00 */
[----:B------:R-:W-:Y:S01]  /*eee0*/  HMMA.16816.F32.BF16 R148, R8, R24, R160 ;  /* 0x000000180894723c */ /* 0x000fe200000418a0 */
[----:B------:R-:W-:-:S05]  /*eef0*/  MOV R115, R54 ;  /* 0x0000003600737202 */ /* 0x000fca0000000f00 */
[----:B------:R-:W-:Y:S01]  /*ef00*/  HMMA.16816.F32.BF16 R52, R8, R22, R132 ;  /* 0x000000160834723c */ /* 0x000fe20000041884 */
[----:B------:R-:W-:Y:S01]  /*ef10*/  MOV R161, R143 ;  /* 0x0000008f00a17202 */ /* 0x000fe20000000f00 */
[----:B------:R-:W-:Y:S01]  /*ef20*/  IMAD.MOV.U32 R162, RZ, RZ, R212 ;  /* 0x000000ffffa27224 */ /* 0x000fe200078e00d4 */
[----:B------:R-:W-:Y:S08]  /*ef30*/  MUFU.EX2 R143, R171 ;  /* 0x000000ab008f7308 */ /* 0x000ff00000000800 */
[----:B------:R-:W-:Y:S08]  /*ef40*/  MUFU.EX2 R212, R170 ;  /* 0x000000aa00d47308 */ /* 0x000ff00000000800 */
[----:B------:R-:W-:Y:S08]  /*ef50*/  MUFU.EX2 R132, R169 ;  /* 0x000000a900847308 */ /* 0x000ff00000000800 */
[----:B------:R2:W-:Y:S02]  /*ef60*/  MUFU.EX2 R133, R168 ;  /* 0x000000a800857308 */ /* 0x0005e40000000800 */
[----:B--2---:R-:W2:Y:S06]  /*ef70*/  LDSM.16.MT88.4 R168, [R225+0xd800] ;  /* 0x00d80000e1a8783b */ /* 0x004eac0000004200 */
[----:B------:R-:W-:Y:S08]  /*ef80*/  MUFU.EX2 R134, R189 ;  /* 0x000000bd00867308 */ /* 0x000ff00000000800 */
[----:B------:R-:W-:Y:S08]  /*ef90*/  MUFU.EX2 R135, R188 ;  /* 0x000000bc00877308 */ /* 0x000ff00000000800 */
[----:B------:R-:W-:Y:S08]  /*efa0*/  MUFU.EX2 R209, R209 ;  /* 0x000000d100d17308 */ /* 0x000ff00000000800 */
[----:B------:R-:W-:Y:S08]  /*efb0*/  MUFU.EX2 R217, R217 ;  /* 0x000000d900d97308 */ /* 0x000ff00000000800 */
[----:B------:R-:W3:Y:S08]  /*efc0*/  MUFU.EX2 R214, R214 ;  /* 0x000000d600d67308 */ /* 0x000ef00000000800 */
[----:B------:R-:W-:Y:S08]  /*efd0*/  MUFU.EX2 R210, R210 ;  /* 0x000000d200d27308 */ /* 0x000ff00000000800 */
[----:B------:R-:W-:Y:S08]  /*efe0*/  MUFU.EX2 R208, R208 ;  /* 0x000000d000d07308 */ /* 0x000ff00000000800 */
[----:B------:R-:W-:Y:S08]  /*eff0*/  MUFU.EX2 R34, R34 ;  /* 0x0000002200227308 */ /* 0x000ff00000000800 */
[----:B------:R-:W4:Y:S08]  /*f000*/  MUFU.EX2 R33, R33 ;  /* 0x0000002100217308 */ /* 0x000f300000000800 */
[----:B------:R-:W-:Y:S08]  /*f010*/  MUFU.EX2 R32, R32 ;  /* 0x0000002000207308 */ /* 0x000ff00000000800 */
[----:B------:R-:W1:Y:S01]  /*f020*/  MUFU.EX2 R35, R35 ;  /* 0x0000002300237308 */ /* 0x000e620000000800 */
[----:B------:R-:W-:Y:S01]  /*f030*/  FADD.FTZ R3, R3, R141 ;  /* 0x0000008d03037221 */ /* 0x000fe20000010000 */
[----:B------:R-:W-:Y:S01]  /*f040*/  MOV R113, R68 ;  /* 0x0000004400717202 */ /* 0x000fe20000000f00 */
[----:B------:R-:W-:Y:S01]  /*f050*/  IMAD.MOV.U32 R112, RZ, RZ, R69 ;  /* 0x000000ffff707224 */ /* 0x000fe200078e0045 */
[----:B------:R-:W-:-:S02]  /*f060*/  MOV R124, R70 ;  /* 0x00000046007c7202 */ /* 0x000fc40000000f00 */
[----:B------:R-:W-:Y:S01]  /*f070*/  MOV R163, R71 ;  /* 0x0000004700a37202 */ /* 0x000fe20000000f00 */
[----:B------:R-:W-:Y:S01]  /*f080*/  FADD.FTZ R4, R4, R142 ;  /* 0x0000008e04047221 */ /* 0x000fe20000010000 */
[C---:B------:R-:W-:Y:S01]  /*f090*/  HMMA.16816.F32.BF16 R68, R8.reuse, R20, R144 ;  /* 0x000000140844723c */ /* 0x040fe20000041890 */
[----:B------:R-:W-:Y:S01]  /*f0a0*/  FADD.FTZ R3, R195, R3 ;  /* 0x00000003c3037221 */ /* 0x000fe20000010000 */
[----:B------:R-:W-:Y:S01]  /*f0b0*/  FADD.FTZ R2, R2, R140 ;  /* 0x0000008c02027221 */ /* 0x000fe20000010000 */
[----:B------:R-:W-:Y:S01]  /*f0c0*/  MOV R141, R124 ;  /* 0x0000007c008d7202 */ /* 0x000fe20000000f00 */
[----:B------:R-:W-:Y:S02]  /*f0d0*/  IMAD.MOV.U32 R140, RZ, RZ, R125 ;  /* 0x000000ffff8c7224 */ /* 0x000fe400078e007d */
[----:B------:R-:W-:Y:S01]  /*f0e0*/  HMMA.16816.F32.BF16 R20, R8, R16, R116 ;  /* 0x000000100814723c */ /* 0x000fe20000041874 */
[----:B---3--:R-:W-:Y:S01]  /*f0f0*/  F2FP.BF16.F32.PACK_AB R124, R214, R217 ;  /* 0x000000d9d67c723e */ /* 0x008fe200000010ff */
[----:B------:R-:W-:Y:S01]  /*f100*/  FADD.FTZ R0, R161, R0 ;  /* 0x00000000a1007221 */ /* 0x000fe20000010000 */
[----:B----4-:R-:W-:-:S03]  /*f110*/  F2FP.BF16.F32.PACK_AB R125, R33, R34 ;  /* 0x00000022217d723e */ /* 0x010fc600000010ff */
[----:B------:R-:W-:Y:S01]  /*f120*/  HMMA.16816.F32.BF16 R24, R8, R26, R156 ;  /* 0x0000001a0818723c */ /* 0x000fe2000004189c */
[----:B------:R-:W-:Y:S01]  /*f130*/  FADD.FTZ R4, R162, R4 ;  /* 0x00000004a2047221 */ /* 0x000fe20000010000 */
[----:B------:R-:W-:-:S04]  /*f140*/  FADD.FTZ R3, R163, R3 ;  /* 0x00000003a3037221 */ /* 0x000fc80000010000 */
[C---:B------:R-:W-:Y:S01]  /*f150*/  HMMA.16816.F32.BF16 R36, R8.reuse, R30, R36 ;  /* 0x0000001e0824723c */ /* 0x040fe20000041824 */
[----:B------:R-:W-:Y:S01]  /*f160*/  IMAD.MOV.U32 R159, RZ, RZ, R130 ;  /* 0x000000ffff9f7224 */ /* 0x000fe200078e0082 */
[----:B------:R-:W-:Y:S01]  /*f170*/  MOV R158, R131 ;  /* 0x00000083009e7202 */ /* 0x000fe20000000f00 */
[----:B------:R-:W3:Y:S01]  /*f180*/  LDSM.16.MT88.4 R160, [R226+0xd800] ;  /* 0x00d80000e2a0783b */ /* 0x000ee20000004200 */
[----:B------:R-:W-:Y:S02]  /*f190*/  F2FP.BF16.F32.PACK_AB R130, R135, R212 ;  /* 0x000000d48782723e */ /* 0x000fe400000010ff */
[----:B------:R-:W-:Y:S01]  /*f1a0*/  HMMA.16816.F32.BF16 R116, R8, R28, R80 ;  /* 0x0000001c0874723c */ /* 0x000fe20000041850 */
[----:B------:R-:W-:Y:S01]  /*f1b0*/  MOV R31, R128 ;  /* 0x00000080001f7202 */ /* 0x000fe20000000f00 */
[----:B------:R-:W-:Y:S01]  /*f1c0*/  IMAD.MOV.U32 R157, RZ, RZ, R155 ;  /* 0x000000ffff9d7224 */ /* 0x000fe200078e009b */
[----:B------:R-:W-:Y:S01]  /*f1d0*/  MOV R30, R129 ;  /* 0x00000081001e7202 */ /* 0x000fe20000000f00 */
[----:B------:R-:W-:Y:S01]  /*f1e0*/  LDSM.16.MT88.4 R144, [R227+0xd800] ;  /* 0x00d80000e390783b */ /* 0x000fe20000004200 */
[----:B------:R-:W-:-:S02]  /*f1f0*/  F2FP.BF16.F32.PACK_AB R128, R143, R134 ;  /* 0x000000868f80723e */ /* 0x000fc400000010ff */
[----:B------:R-:W-:Y:S02]  /*f200*/  MOV R29, R126 ;  /* 0x0000007e001d7202 */ /* 0x000fe40000000f00 */
[----:B------:R-:W-:Y:S02]  /*f210*/  MOV R188, R152 ;  /* 0x0000009800bc7202 */ /* 0x000fe40000000f00 */
[----:B------:R-:W-:Y:S01]  /*f220*/  MOV R189, R153 ;  /* 0x0000009900bd7202 */ /* 0x000fe20000000f00 */
[----:B------:R-:W-:Y:S01]  /*f230*/  HMMA.16816.F32.BF16 R16, R8, R18, R100 ;  /* 0x000000120810723c */ /* 0x000fe20000041864 */
[----:B------:R-:W-:Y:S01]  /*f240*/  MOV R28, R127 ;  /* 0x0000007f001c7202 */ /* 0x000fe20000000f00 */
[----:B------:R-:W-:Y:S01]  /*f250*/  LDSM.16.MT88.4 R80, [R225+0xf800] ;  /* 0x00f80000e150783b */ /* 0x000fe20000004200 */
[----:B------:R-:W-:Y:S02]  /*f260*/  F2FP.BF16.F32.PACK_AB R129, R209, R211 ;  /* 0x000000d3d181723e */ /* 0x000fe400000010ff */
[----:B------:R-:W-:-:S02]  /*f270*/  F2FP.BF16.F32.PACK_AB R131, R133, R132 ;  /* 0x000000848583723e */ /* 0x000fc400000010ff */
[----:B------:R-:W-:Y:S02]  /*f280*/  F2FP.BF16.F32.PACK_AB R126, R208, R210 ;  /* 0x000000d2d07e723e */ /* 0x000fe400000010ff */
[----:B-1----:R-:W-:Y:S02]  /*f290*/  F2FP.BF16.F32.PACK_AB R127, R35, R32 ;  /* 0x00000020237f723e */ /* 0x002fe400000010ff */
[----:B------:R-:W-:Y:S02]  /*f2a0*/  MOV R156, R154 ;  /* 0x0000009a009c7202 */ /* 0x000fe40000000f00 */
[----:B------:R-:W1:Y:S01]  /*f2b0*/  LDSM.16.MT88.4 R152, [R228+0xd800] ;  /* 0x00d80000e498783b */ /* 0x000e620000004200 */
[----:B------:R-:W-:Y:S01]  /*f2c0*/  HMMA.16816.F32.BF16 R100, R8, R12, R96 ;  /* 0x0000000c0864723c */ /* 0x000fe20000041860 */
[----:B------:R-:W-:Y:S02]  /*f2d0*/  MOV R142, R7 ;  /* 0x00000007008e7202 */ /* 0x000fe40000000f00 */
[----:B------:R-:W4:Y:S03]  /*f2e0*/  LDSM.16.MT88.4 R96, [R226+0xf800] ;  /* 0x00f80000e260783b */ /* 0x000f260000004200 */
[-C--:B--2---:R-:W-:Y:S06]  /*f2f0*/  HMMA.16816.F32.BF16 R172, R128, R168.reuse, R172 ;  /* 0x000000a880ac723c */ /* 0x084fec00000418ac */
[C---:B------:R-:W-:Y:S06]  /*f300*/  HMMA.16816.F32.BF16 R204, R124.reuse, R168, R204 ;  /* 0x000000a87ccc723c */ /* 0x040fec00000418cc */
[----:B------:R-:W-:Y:S06]  /*f310*/  HMMA.16816.F32.BF16 R200, R124, R170, R200 ;  /* 0x000000aa7cc8723c */ /* 0x000fec00000418c8 */
[----:B------:R-:W-:Y:S06]  /*f320*/  HMMA.16816.F32.BF16 R12, R8, R14, R84 ;  /* 0x0000000e080c723c */ /* 0x000fec0000041854 */
[----:B------:R-:W-:Y:S01]  /*f330*/  HMMA.16816.F32.BF16 R168, R128, R170, R40 ;  /* 0x000000aa80a8723c */ /* 0x000fe20000041828 */
[----:B------:R-:W-:Y:S01]  /*f340*/  FADD.FTZ R9, R190, R4 ;  /* 0x00000004be097221 */ /* 0x000fe20000010000 */
[----:B------:R-:W-:-:S02]  /*f350*/  MOV R11, R5 ;  /* 0x00000005000b7202 */ /* 0x000fc40000000f00 */
[----:B------:R-:W-:Y:S02]  /*f360*/  MOV R10, R6 ;  /* 0x00000006000a7202 */ /* 0x000fe40000000f00 */
[----:B------:R-:W-:Y:S01]  /*f370*/  LDSM.16.MT88.4 R4, [R227+0xf800] ;  /* 0x00f80000e304783b */ /* 0x000fe20000004200 */
[----:B------:R-:W-:Y:S02]  /*f380*/  MOV R43, R112 ;  /* 0x00000070002b7202 */ /* 0x000fe40000000f00 */
[----:B------:R-:W-:Y:S02]  /*f390*/  MOV R42, R113 ;  /* 0x00000071002a7202 */ /* 0x000fe40000000f00 */
[----:B------:R-:W-:Y:S02]  /*f3a0*/  MOV R41, R114 ;  /* 0x0000007200297202 */ /* 0x000fe40000000f00 */
[----:B------:R-:W-:Y:S02]  /*f3b0*/  MOV R40, R115 ;  /* 0x0000007300287202 */ /* 0x000fe40000000f00 */
[----:B------:R-:W2:Y:S01]  /*f3c0*/  LDSM.16.MT88.4 R112, [R228+0xf800] ;  /* 0x00f80000e470783b */ /* 0x000ea20000004200 */
[----:B------:R-:W-:Y:S01]  /*f3d0*/  FADD.FTZ R2, R193, R2 ;  /* 0x00000002c1027221 */ /* 0x000fe20000010000 */
[----:B------:R-:W-:-:S03]  /*f3e0*/  FADD.FTZ R0, R191, R0 ;  /* 0x00000000bf007221 */ /* 0x000fc60000010000 */
[----:B------:R-:W-:Y:S01]  /*f3f0*/  FADD.FTZ R2, R194, R2 ;  /* 0x00000002c2027221 */ /* 0x000fe20000010000 */
[----:B------:R-:W-:Y:S01]  /*f400*/  FADD.FTZ R8, R192, R0 ;  /* 0x00000000c0087221 */ /* 0x000fe20000010000 */
[----:B------:R-:W-:Y:S01]  /*f410*/  MOV R0, R189 ;  /* 0x000000bd00007202 */ /* 0x000fe20000000f00 */
[C---:B---3--:R-:W-:Y:S07]  /*f420*/  HMMA.16816.F32.BF16 R192, R124.reuse, R162, R64 ;  /* 0x000000a27cc0723c */ /* 0x048fee0000041840 */
[----:B------:R-:W-:Y:S01]  /*f430*/  IMAD.MOV.U32 R67, RZ, RZ, R188 ;  /* 0x000000ffff437224 */ /* 0x000fe200078e00bc */
[----:B------:R-:W-:Y:S01]  /*f440*/  MOV R64, R156 ;  /* 0x0000009c00407202 */ /* 0x000fe20000000f00 */
[----:B-1----:R-:W-:Y:S01]  /*f450*/  HMMA.16816.F32.BF16 R188, R124, R152, R48 ;  /* 0x000000987cbc723c */ /* 0x002fe20000041830 */
[----:B------:R-:W-:Y:S01]  /*f460*/  MOV R65, R157 ;  /* 0x0000009d00417202 */ /* 0x000fe20000000f00 */
[----:B------:R-:W-:Y:S01]  /*f470*/  FADD.FTZ R0, R0, R9 ;  /* 0x0000000900007221 */ /* 0x000fe20000010000 */
[----:B------:R-:W-:-:S04]  /*f480*/  MOV R66, R158 ;  /* 0x0000009e00427202 */ /* 0x000fc80000000f00 */
[----:B------:R-:W-:Y:S01]  /*f490*/  IMAD.MOV.U32 R51, RZ, RZ, R159 ;  /* 0x000000ffff337224 */ /* 0x000fe200078e009f */
[----:B------:R-:W-:Y:S01]  /*f4a0*/  HMMA.16816.F32.BF16 R196, R124, R160, R196 ;  /* 0x000000a07cc4723c */ /* 0x000fe200000418c4 */
[----:B------:R-:W-:Y:S02]  /*f4b0*/  FADD.FTZ R2, R64, R2 ;  /* 0x0000000240027221 */ /* 0x000fe40000010000 */
[----:B------:R-:W-:-:S03]  /*f4c0*/  FADD.FTZ R3, R51, R3 ;  /* 0x0000000333037221 */ /* 0x000fc60000010000 */
[----:B------:R-:W-:Y:S01]  /*f4d0*/  HMMA.16816.F32.BF16 R184, R124, R154, R184 ;  /* 0x0000009a7cb8723c */ /* 0x000fe200000418b8 */
[----:B------:R-:W-:-:S05]  /*f4e0*/  FADD.FTZ R2, R40, R2 ;  /* 0x0000000228027221 */ /* 0x000fca0000010000 */
[C---:B------:R-:W-:Y:S06]  /*f4f0*/  HMMA.16816.F32.BF16 R180, R124.reuse, R144, R180 ;  /* 0x000000907cb4723c */ /* 0x040fec00000418b4 */
[C---:B------:R-:W-:Y:S06]  /*f500*/  HMMA.16816.F32.BF16 R176, R124.reuse, R146, R176 ;  /* 0x000000927cb0723c */ /* 0x040fec00000418b0 */
[C---:B------:R-:W-:Y:S06]  /*f510*/  HMMA.16816.F32.BF16 R72, R124.reuse, R80, R72 ;  /* 0x000000507c48723c */ /* 0x040fec0000041848 */
[C---:B------:R-:W-:Y:S06]  /*f520*/  HMMA.16816.F32.BF16 R76, R124.reuse, R82, R76 ;  /* 0x000000527c4c723c */ /* 0x040fec000004184c */
[C---:B----4-:R-:W-:Y:S06]  /*f530*/  HMMA.16816.F32.BF16 R88, R124.reuse, R96, R88 ;  /* 0x000000607c58723c */ /* 0x050fec0000041858 */
[C---:B------:R-:W-:Y:S06]  /*f540*/  HMMA.16816.F32.BF16 R92, R124.reuse, R98, R92 ;  /* 0x000000627c5c723c */ /* 0x040fec000004185c */
[C---:B--2---:R-:W-:Y:S06]  /*f550*/  HMMA.16816.F32.BF16 R104, R124.reuse, R112, R104 ;  /* 0x000000707c68723c */ /* 0x044fec0000041868 */
        /* <DEDUP_REMOVED lines=58> */
[----:B------:R-:W-:-:S02]  /*f900*/  MOV R134, R30 ;  /* 0x0000001e00867202 */ /* 0x000fc40000000f00 */
[----:B------:R-:W-:Y:S02]  /*f910*/  MOV R135, R31 ;  /* 0x0000001f00877202 */ /* 0x000fe40000000f00 */
[----:B------:R-:W-:Y:S02]  /*f920*/  MOV R132, R28 ;  /* 0x0000001c00847202 */ /* 0x000fe40000000f00 */
[----:B------:R-:W-:Y:S01]  /*f930*/  MOV R133, R29 ;  /* 0x0000001d00857202 */ /* 0x000fe20000000f00 */
[----:B------:R-:W-:Y:S06]  /*f940*/  @!P0 BRA `(.L_x_700) ;  /* 0x0000007000688947 */ /* 0x000fec0003800000 */
[----:B------:R-:W2:Y:S04]  /*f950*/  LDL.64 R30, [R1+0x78] ;  /* 0x00007800011e7983 */ /* 0x000ea80000100a00 */
[----:B------:R-:W3:Y:S01]  /*f960*/  LDL.64 R28, [R1+0x70] ;  /* 0x00007000011c7983 */ /* 0x000ee20000100a00 */
[----:B------:R-:W-:Y:S01]  /*f970*/  UIADD3 UR12, UR19, -0x3, URZ ;  /* 0xfffffffd130c7890 */ /* 0x000fe2000fffe03f */
[----:B------:R-:W4:Y:S01]  /*f980*/  @!P2 LDC.64 R6, c[0x0][0x220] ;  /* 0x00008800ff06ab82 */ /* 0x000f220000000a00 */
[----:B------:R-:W-:-:S04]  /*f990*/  DEPBAR.LE SB0, 0x0 ;  /* 0x000080000000791a */ /* 0x000fc80000000000 */
[----:B------:R-:W-:-:S03]  /*f9a0*/  USHF.R.S32.HI UR4, URZ, 0x1f, UR12 ;  /* 0x0000001f3f047899 */ /* 0x000fc6000801140c */
[----:B------:R-:W-:Y:S01]  /*f9b0*/  BAR.SYNC.DEFER_BLOCKING 0x0 ;  /* 0x0000000000007b1d */ /* 0x000fe20000010000 */
[----:B------:R-:W-:-:S07]  /*f9c0*/  UIMAD UR4, UR4, UR6, URZ ;  /* 0x00000006040472a4 */ /* 0x000fce000f8e023f */
[----:B------:R-:W4:Y:S01]  /*f9d0*/  @!P1 LDC.64 R8, c[0x0][0x220] ;  /* 0x00008800ff089b82 */ /* 0x000f220000000a00 */
[----:B------:R-:W-:Y:S02]  /*f9e0*/  UIMAD.WIDE.U32 UR20, UR12, UR6, URZ ;  /* 0x000000060c1472a5 */ /* 0x000fe4000f8e003f */
[----:B------:R-:W-:-:S05]  /*f9f0*/  UIMAD UR4, UR12, UR7, UR4 ;  /* 0x000000070c0472a4 */ /* 0x000fca000f8e0204 */
[----:B------:R-:W4:Y:S01]  /*fa00*/  @!P2 LDC.64 R10, c[0x0][0x220] ;  /* 0x00008800ff0aab82 */ /* 0x000f220000000a00 */
[----:B------:R-:W-:Y:S01]  /*fa10*/  UIADD3 UR4, UR21, UR4, URZ ;  /* 0x0000000415047290 */ /* 0x000fe2000fffe03f */
[----:B-1----:R-:W-:-:S06]  /*fa20*/  IMAD.U32 R2, RZ, RZ, UR20 ;  /* 0x00000014ff027e24 */ /* 0x002fcc000f8e00ff */
[----:B------:R-:W1:Y:S01]  /*fa30*/  @!P2 LDC.64 R14, c[0x0][0x220] ;  /* 0x00008800ff0eab82 */ /* 0x000e620000000a00 */
[----:B------:R-:W-:Y:S01]  /*fa40*/  IMAD.U32 R3, RZ, RZ, UR21 ;  /* 0x00000015ff037e24 */ /* 0x000fe2000f8e00ff */
[----:B------:R-:W-:-:S06]  /*fa50*/  MOV R3, UR4 ;  /* 0x0000000400037c02 */ /* 0x000fcc0008000f00 */
[----:B------:R-:W1:Y:S08]  /*fa60*/  @!P1 LDC.64 R12, c[0x0][0x220] ;  /* 0x00008800ff0c9b82 */ /* 0x000e700000000a00 */
[----:B------:R-:W1:Y:S08]  /*fa70*/  @!P1 LDC.64 R16, c[0x0][0x220] ;  /* 0x00008800ff109b82 */ /* 0x000e700000000a00 */
[----:B------:R-:W1:Y:S08]  /*fa80*/  @!P2 LDC.64 R18, c[0x0][0x220] ;  /* 0x00008800ff12ab82 */ /* 0x000e700000000a00 */
[----:B------:R-:W1:Y:S01]  /*fa90*/  @!P1 LDC.64 R20, c[0x0][0x220] ;  /* 0x00008800ff149b82 */ /* 0x000e620000000a00 */
[----:B------:R-:W-:Y:S01]  /*faa0*/  @P2 STS.128 [R243+0xc000], RZ ;  /* 0x00c000fff3002388 */ /* 0x000fe20000000c00 */
[----:B--2---:R-:W-:-:S04]  /*fab0*/  LEA R0, P0, R2, R30, 0x6 ;  /* 0x0000001e02007211 */ /* 0x004fc800078030ff */
[----:B---3--:R-:W-:Y:S02]  /*fac0*/  LEA.HI.X R3, R2, R29, R3, 0x6, P0 ;  /* 0x0000001d02037211 */ /* 0x008fe400000f3403 */
[C---:B----4-:R-:W-:Y:S02]  /*fad0*/  @!P2 LEA R6, P3, R0.reuse, R6, 0x1 ;  /* 0x000000060006a211 */ /* 0x050fe400078608ff */
[C---:B------:R-:W-:Y:S02]  /*fae0*/  @!P1 LEA R8, P0, R0.reuse, R8, 0x1 ;  /* 0x0000000800089211 */ /* 0x040fe400078008ff */
[C-C-:B------:R-:W-:Y:S02]  /*faf0*/  @!P2 LEA.HI.X R7, R0.reuse, R7, R3.reuse, 0x1, P3 ;  /* 0x000000070007a211 */ /* 0x140fe400018f0c03 */
[C---:B------:R-:W-:Y:S02]  /*fb00*/  IADD3 R2, P3, R0.reuse, UR32, RZ ;  /* 0x0000002000027c10 */ /* 0x040fe4000ff7e0ff */
[----:B------:R-:W-:Y:S01]  /*fb10*/  @!P1 LEA.HI.X R9, R0, R9, R3, 0x1, P0 ;  /* 0x0000000900099211 */ /* 0x000fe200000f0c03 */
[----:B------:R-:W-:Y:S01]  /*fb20*/  @!PT LDS RZ, [RZ] ;  /* 0x00000000fffff984 */ /* 0x000fe20000000800 */
[----:B------:R-:W-:Y:S01]  /*fb30*/  @!PT LDS RZ, [RZ] ;  /* 0x00000000fffff984 */ /* 0x000fe20000000800 */
[----:B------:R-:W-:Y:S01]  /*fb40*/  @!PT LDS RZ, [RZ] ;  /* 0x00000000fffff984 */ /* 0x000fe20000000800 */
[----:B------:R2:W-:Y:S01]  /*fb50*/  @!P2 LDGSTS.E.BYPASS.LTC128B.128 [R243+0xc000], desc[UR22][R6.64] ;  /* 0x0c00000006f3afae */ /* 0x0005e2000b901d56 */
[----:B------:R-:W-:-:S02]  /*fb60*/  @!P2 LEA R10, P0, R2, R10, 0x1 ;  /* 0x0000000a020aa211 */ /* 0x000fc400078008ff */
[----:B------:R-:W-:Y:S02]  /*fb70*/  IADD3.X R5, R3, UR13, RZ, P3, !PT ;  /* 0x0000000d03057c10 */ /* 0x000fe40009ffe4ff */
[C---:B------:R-:W-:Y:S02]  /*fb80*/  IADD3 R0, P4, R2.reuse, UR32, RZ ;  /* 0x0000002002007c10 */ /* 0x040fe4000ff9e0ff */
[----:B------:R-:W-:Y:S02]  /*fb90*/  @!P2 LEA.HI.X R11, R2, R11, R5, 0x1, P0 ;  /* 0x0000000b020ba211 */ /* 0x000fe400000f0c05 */
[----:B-1----:R-:W-:Y:S02]  /*fba0*/  @!P2 LEA R14, P3, R0, R14, 0x1 ;  /* 0x0000000e000ea211 */ /* 0x002fe400078608ff */
[----:B------:R-:W-:Y:S02]  /*fbb0*/  IADD3.X R4, R5, UR13, RZ, P4, !PT ;  /* 0x0000000d05047c10 */ /* 0x000fe4000a7fe4ff */
[----:B------:R-:W-:-:S02]  /*fbc0*/  @!P1 LEA R12, P0, R2, R12, 0x1 ;  /* 0x0000000c020c9211 */ /* 0x000fc400078008ff */
[C---:B------:R-:W-:Y:S01]  /*fbd0*/  IADD3 R3, P5, R0.reuse, UR32, RZ ;  /* 0x0000002000037c10 */ /* 0x040fe2000ffbe0ff */
[----:B------:R-:W-:Y:S01]  /*fbe0*/  @P1 STS.128 [R243+0xe000], RZ ;  /* 0x00e000fff3001388 */ /* 0x000fe20000000c00 */
[----:B------:R-:W-:Y:S02]  /*fbf0*/  @!P2 LEA.HI.X R15, R0, R15, R4, 0x1, P3 ;  /* 0x0000000f000fa211 */ /* 0x000fe400018f0c04 */
[----:B------:R-:W-:Y:S01]  /*fc00*/  @!P1 LEA.HI.X R13, R2, R13, R5, 0x1, P0 ;  /* 0x0000000d020d9211 */ /* 0x000fe200000f0c05 */
[----:B------:R-:W-:Y:S01]  /*fc10*/  @!PT LDS RZ, [RZ] ;  /* 0x00000000fffff984 */ /* 0x000fe20000000800 */
[----:B------:R-:W-:Y:S01]  /*fc20*/  @!PT LDS RZ, [RZ] ;  /* 0x00000000fffff984 */ /* 0x000fe20000000800 */
[----:B------:R-:W-:Y:S01]  /*fc30*/  @!PT LDS RZ, [RZ] ;  /* 0x00000000fffff984 */ /* 0x000fe20000000800 */
[----:B------:R1:W-:Y:S01]  /*fc40*/  @!P1 LDGSTS.E.BYPASS.LTC128B.128 [R243+0xe000], desc[UR22][R8.64+0x80] ;  /* 0x0e00008008f39fae */ /* 0x0003e2000b901d56 */
[----:B------:R-:W-:-:S03]  /*fc50*/  IADD3.X R5, R4, UR13, RZ, P5, !PT ;  /* 0x0000000d04057c10 */ /* 0x000fc6000affe4ff */
[----:B------:R-:W-:Y:S01]  /*fc60*/  @P2 STS.128 [R243+0xc800], RZ ;  /* 0x00c800fff3002388 */ /* 0x000fe20000000c00 */
[----:B--2---:R-:W-:-:S03]  /*fc70*/  @!P1 LEA R6, P3, R0, R16, 0x1 ;  /* 0x0000001000069211 */ /* 0x004fc600078608ff */
[----:B------:R-:W-:Y:S01]  /*fc80*/  @!PT LDS RZ, [RZ] ;  /* 0x00000000fffff984 */ /* 0x000fe20000000800 */
[----:B------:R-:W-:Y:S01]  /*fc90*/  @!PT LDS RZ, [RZ] ;  /* 0x00000000fffff984 */ /* 0x000fe20000000800 */
[----:B------:R-:W-:Y:S01]  /*fca0*/  @!PT LDS RZ, [RZ] ;  /* 0x00000000fffff984 */ /* 0x000fe20000000800 */
[----:B------:R-:W-:Y:S01]  /*fcb0*/  @!P2 LDGSTS.E.BYPASS.LTC128B.128 [R243+0xc800], desc[UR22][R10.64] ;  /* 0x0c8000000af3afae */ /* 0x000fe2000b901d56 */
[C---:B------:R-:W-:Y:S02]  /*fcc0*/  @!P1 LEA R2, P0, R3.reuse, R20, 0x1 ;  /* 0x0000001403029211 */ /* 0x040fe400078008ff */
[----:B------:R-:W-:Y:S01]  /*fcd0*/  @!P1 LEA.HI.X R7, R0, R17, R4, 0x1, P3 ;  /* 0x0000001100079211 */ /* 0x000fe200018f0c04 */
[----:B------:R-:W-:Y:S04]  /*fce0*/  @P1 STS.128 [R243+0xe800], RZ ;  /* 0x00e800fff3001388 */ /* 0x000fe80000000c00 */
[----:B------:R-:W-:Y:S01]  /*fcf0*/  @!PT LDS RZ, [RZ] ;  /* 0x00000000fffff984 */ /* 0x000fe20000000800 */
[----:B------:R-:W-:Y:S01]  /*fd00*/  @!PT LDS RZ, [RZ] ;  /* 0x00000000fffff984 */ /* 0x000fe20000000800 */
[----:B------:R-:W-:Y:S01]  /*fd10*/  @!PT LDS RZ, [RZ] ;  /* 0x00000000fffff984 */ /* 0x000fe20000000800 */
[----:B------:R-:W-:Y:S04]  /*fd20*/  @!P1 LDGSTS.E.BYPASS.LTC128B.128 [R243+0xe800], desc[UR22][R12.64+0x80] ;  /* 0x0e8000800cf39fae */ /* 0x000fe8000b901d56 */
[----:B------:R-:W-:Y:S04]  /*fd30*/  @P2 STS.128 [R243+0xd000], RZ ;  /* 0x00d000fff3002388 */ /* 0x000fe80000000c00 */
[----:B------:R-:W-:Y:S01]  /*fd40*/  @!PT LDS RZ, [RZ] ;  /* 0x00000000fffff984 */ /* 0x000fe20000000800 */
[----:B------:R-:W-:Y:S01]  /*fd50*/  @!PT LDS RZ, [RZ] ;  /* 0x00000000fffff984 */ /* 0x000fe20000000800 */
[----:B------:R-:W-:Y:S01]  /*fd60*/  @!PT LDS RZ, [RZ] ;  /* 0x00000000fffff984 */ /* 0x000fe20000000800 */
[----:B------:R2:W-:Y:S01]  /*fd70*/  @!P2 LDGSTS.E.BYPASS.LTC128B.128 [R243+0xd000], desc[UR22][R14.64] ;  /* 0x0d0000000ef3afae */ /* 0x0005e2000b901d56 */
[----:B-1----:R-:W-:-:S03]  /*fd80*/  @!P2 LEA R8, P4, R3, R18, 0x1 ;  /* 0x000000120308a211 */ /* 0x002fc600078808ff */
[----:B------:R-:W-:Y:S01]  /*fd90*/  @P1 STS.128 [R243+0xf000], RZ ;  /* 0x00f000fff3001388 */ /* 0x000fe20000000c00 */
[----:B------:R-:W-:-:S03]  /*fda0*/  @!P2 LEA.HI.X R9, R3, R19, R5, 0x1, P4 ;  /* 0x000000130309a211 */ /* 0x000fc600020f0c05 */
        /* <DEDUP_REMOVED lines=15> */
[----:B-----5:R-:W-:Y:S04]  /*fea0*/  LDSM.16.M88.4 R16, [R231] ;  /* 0x00000000e710783b */ /* 0x020fe80000000200 */
[----:B------:R-:W4:Y:S04]  /*feb0*/  LDSM.16.M88.4 R36, [R224+0x9800] ;  /* 0x00980000e024783b */ /* 0x000f280000000200 */
[----:B--2---:R-:W2:Y:S04]  /*fec0*/  LDSM.16.M88.4 R12, [R231+0x2000] ;  /* 0x00200000e70c783b */ /* 0x004ea80000000200 */
[----:B------:R-:W3:Y:S04]  /*fed0*/  LDSM.16.M88.4 R48, [R224+0x8000] ;  /* 0x00800000e030783b */ /* 0x000ee80000000200 */
[----:B------:R-:W3:Y:S04]  /*fee0*/  LDSM.16.M88.4 R40, [R224+0x9000] ;  /* 0x00900000e028783b */ /* 0x000ee80000000200 */
[----:B-1----:R-:W-:Y:S04]  /*fef0*/  LDSM.16.M88.4 R8, [R232] ;  /* 0x00000000e808783b */ /* 0x002fe80000000200 */
[----:B------:R-:W1:Y:S04]  /*ff00*/  LDSM.16.M88.4 R20, [R240] ;  /* 0x00000000f014783b */ /* 0x000e680000000200 */
[----:B------:R-:W1:Y:S04]  /*ff10*/  LDSM.16.M88.4 R4, [R232+0x2000] ;  /* 0x00200000e804783b */ /* 0x000e680000000200 */
[----:B------:R-:W1:Y:S04]  /*ff20*/  LDSM.16.M88.4 R44, [R224+0x8800] ;  /* 0x00880000e02c783b */ /* 0x000e680000000200 */
[----:B------:R-:W1:Y:S04]  /*ff30*/  LDSM.16.M88.4 R32, [R235] ;  /* 0x00000000eb20783b */ /* 0x000e680000000200 */
[----:B------:R-:W1:Y:S01]  /*ff40*/  LDSM.16.M88.4 R24, [R241] ;  /* 0x00000000f118783b */ /* 0x000e620000000200 */
[-C--:B----4-:R-:W-:Y:S03]  /*ff50*/  HMMA.16816.F32.BF16 R56, R16, R36.reuse, RZ ;  /* 0x000000241038723c */ /* 0x090fe600000418ff */
[----:B------:R-:W4:Y:S04]  /*ff60*/  LDSM.16.M88.4 R28, [R242] ;  /* 0x00000000f21c783b */ /* 0x000f280000000200 */
[----:B------:R-:W0:Y:S01]  /*ff70*/  LDGDEPBAR ;  /* 0x00000000000079af */ /* 0x000e220000000000 */
[----:B--2---:R-:W-:Y:S06]  /*ff80*/  HMMA.16816.F32.BF16 R52, R12, R36, RZ ;  /* 0x000000240c34723c */ /* 0x004fec00000418ff */
[-C--:B---3--:R-:W-:Y:S06]  /*ff90*/  HMMA.16816.F32.BF16 R208, R16, R48.reuse, RZ ;  /* 0x0000003010d0723c */ /* 0x088fec00000418ff */
[C---:B------:R-:W-:Y:S06]  /*ffa0*/  HMMA.16816.F32.BF16 R140, R12.reuse, R48, RZ ;  /* 0x000000300c8c723c */ /* 0x040fec00000418ff */
[----:B------:R-:W-:Y:S06]  /*ffb0*/  HMMA.16816.F32.BF16 R60, R12, R40, RZ ;  /* 0x000000280c3c723c */ /* 0x000fec00000418ff */
[-C--:B-1----:R-:W-:Y:S06]  /*ffc0*/  HMMA.16816.F32.BF16 R56, R8, R20.reuse, R56 ;  /* 0x000000140838723c */ /* 0x082fec0000041838 */
[----:B------:R-:W-:Y:S06]  /*ffd0*/  HMMA.16816.F32.BF16 R52, R4, R20, R52 ;  /* 0x000000140434723c */ /* 0x000fec0000041834 */
[-C--:B------:R-:W-:Y:S06]  /*ffe0*/  HMMA.16816.F32.BF16 R136, R16, R44.reuse, RZ ;  /* 0x0000002c1088723c */ /* 0x080fec00000418ff */
[----:B------:R-:W-:Y:S06]  /*fff0*/  HMMA.16816.F32.BF16 R132, R12, R44, RZ ;  /* 0x0000002c0c84723c */ /* 0x000fec00000418ff */
[----:B------:R-:W-:Y:S01]  /*10000*/  HMMA.16816.F32.BF16 R64, R16, R40, RZ ;  /* 0x000000281040723c */ /* 0x000fe200000418ff */
[----:B------:R-:W-:Y:S01]  /*10010*/  MOV R252, R56 ;  /* 0x0000003800fc7202 */ /* 0x000fe20000000f00 */
[----:B------:R-:W-:-:S02]  /*10020*/  IMAD.MOV.U32 R37, RZ, RZ, R57 ;  /* 0x000000ffff257224 */ /* 0x000fc400078e0039 */
[----:B------:R-:W-:Y:S02]  /*10030*/  IMAD.MOV.U32 R36, RZ, RZ, R58 ;  /* 0x000000ffff247224 */ /* 0x000fe400078e003a */
[-C--:B------:R-:W-:Y:S06]  /*10040*/  HMMA.16816.F32.BF16 R212, R8, R32.reuse, R208 ;  /* 0x0000002008d4723c */ /* 0x080fec00000418d0 */
[C---:B------:R-:W-:Y:S06]  /*10050*/  HMMA.16816.F32.BF16 R140, R4.reuse, R32, R140 ;  /* 0x00000020048c723c */ /* 0x040fec000004188c */
[----:B------:R-:W-:Y:S01]  /*10060*/  HMMA.16816.F32.BF16 R60, R4, R24, R60 ;  /* 0x00000018043c723c */ /* 0x000fe2000004183c */
[----:B------:R-:W-:-:S05]  /*10070*/  MOV R33, R59 ;  /* 0x0000003b00217202 */ /* 0x000fca0000000f00 */
[----:B------:R-:W-:Y:S01]  /*10080*/  HMMA.16816.F32.BF16 R56, R12, R46, RZ ;  /* 0x0000002e0c38723c */ /* 0x000fe200000418ff */
[----:B------:R-:W-:Y:S02]  /*10090*/  IMAD.MOV.U32 R40, RZ, RZ, R53 ;  /* 0x000000ffff287224 */ /* 0x000fe400078e0035 */
[----:B------:R-:W-:Y:S01]  /*100a0*/  IMAD.MOV.U32 R41, RZ, RZ, R52 ;  /* 0x000000ffff297224 */ /* 0x000fe200078e0034 */
[----:B------:R-:W-:Y:S01]  /*100b0*/  MOV R21, R54 ;  /* 0x0000003600157202 */ /* 0x000fe20000000f00 */
[----:B------:R-:W-:Y:S01]  /*100c0*/  IMAD.MOV.U32 R20, RZ, RZ, R55 ;  /* 0x000000ffff147224 */ /* 0x000fe200078e0037 */
[-C--:B----4-:R-:W-:Y:S06]  /*100d0*/  HMMA.16816.F32.BF16 R220, R8, R28.reuse, R136 ;  /* 0x0000001c08dc723c */ /* 0x090fec0000041888 */
[----:B------:R-:W-:Y:S06]  /*100e0*/  HMMA.16816.F32.BF16 R216, R4, R28, R132 ;  /* 0x0000001c04d8723c */ /* 0x000fec0000041884 */
[----:B------:R-:W-:Y:S01]  /*100f0*/  HMMA.16816.F32.BF16 R64, R8, R24, R64 ;  /* 0x000000180840723c */ /* 0x000fe20000041840 */
[----:B------:R-:W-:Y:S01]  /*10100*/  IMAD.MOV.U32 R32, RZ, RZ, R60 ;  /* 0x000000ffff207224 */ /* 0x000fe200078e003c */
[----:B------:R-:W-:-:S04]  /*10110*/  MOV R29, R61 ;  /* 0x0000003d001d7202 */ /* 0x000fc80000000f00 */
[----:B------:R-:W-:Y:S01]  /*10120*/  HMMA.16816.F32.BF16 R52, R12, R42, RZ ;  /* 0x0000002a0c34723c */ /* 0x000fe200000418ff */
[----:B------:R-:W-:Y:S02]  /*10130*/  IMAD.MOV.U32 R25, RZ, RZ, R62 ;  /* 0x000000ffff197224 */ /* 0x000fe400078e003e */
[----:B------:R-:W-:-:S03]  /*10140*/  IMAD.MOV.U32 R24, RZ, RZ, R63 ;  /* 0x000000ffff187224 */ /* 0x000fc600078e003f */
[----:B------:R-:W-:Y:S06]  /*10150*/  HMMA.16816.F32.BF16 R60, R12, R50, RZ ;  /* 0x000000320c3c723c */ /* 0x000fec00000418ff */
[----:B------:R-:W-:Y:S06]  /*10160*/  HMMA.16816.F32.BF16 R132, R4, R30, R56 ;  /* 0x0000001e0484723c */ /* 0x000fec0000041838 */
[----:B------:R-:W-:Y:S01]  /*10170*/  HMMA.16816.F32.BF16 R12, R12, R38, RZ ;  /* 0x000000260c0c723c */ /* 0x000fe200000418ff */
[----:B------:R-:W-:Y:S01]  /*10180*/  IMAD.MOV.U32 R58, RZ, RZ, R41 ;  /* 0x000000ffff3a7224 */ /* 0x000fe200078e0029 */
[----:B------:R-:W-:-:S04]  /*10190*/  MOV R59, R40 ;  /* 0x00000028003b7202 */ /* 0x000fc80000000f00 */
[C---:B------:R-:W-:Y:S06]  /*101a0*/  HMMA.16816.F32.BF16 R48, R16.reuse, R50, RZ ;  /* 0x000000321030723c */ /* 0x040fec00000418ff */
[C---:B------:R-:W-:Y:S06]  /*101b0*/  HMMA.16816.F32.BF16 R44, R16.reuse, R46, RZ ;  /* 0x0000002e102c723c */ /* 0x040fec00000418ff */
[C---:B------:R-:W-:Y:S06]  /*101c0*/  HMMA.16816.F32.BF16 R40, R16.reuse, R42, RZ ;  /* 0x0000002a1028723c */ /* 0x040fec00000418ff */
[----:B------:R-:W-:Y:S01]  /*101d0*/  HMMA.16816.F32.BF16 R16, R16, R38, RZ ;  /* 0x000000261010723c */ /* 0x000fe200000418ff */
[----:B------:R-:W-:Y:S01]  /*101e0*/  IMAD.MOV.U32 R28, RZ, RZ, R64 ;  /* 0x000000ffff1c7224 */ /* 0x000fe200078e0040 */
[----:B------:R-:W-:Y:S01]  /*101f0*/  MOV R2, R66 ;  /* 0x0000004200027202 */ /* 0x000fe20000000f00 */
[----:B------:R-:W-:-:S02]  /*10200*/  IMAD.MOV.U32 R3, RZ, RZ, R65 ;  /* 0x000000ffff037224 */ /* 0x000fc400078e0041 */
[----:B------:R-:W-:Y:S01]  /*10210*/  IMAD.MOV.U32 R0, RZ, RZ, R67 ;  /* 0x000000ffff007224 */ /* 0x000fe200078e0043 */
        /* <DEDUP_REMOVED lines=13> */
[----:B------:R-:W-:-:S04]  /*102f0*/  IMAD.MOV.U32 R141, RZ, RZ, R59 ;  /* 0x000000ffff8d7224 */ /* 0x000fc800078e003b */
[----:B------:R-:W-:Y:S01]  /*10300*/  IMAD.MOV.U32 R66, RZ, RZ, R25 ;  /* 0x000000ffff427224 */ /* 0x000fe200078e0019 */
[----:B------:R-:W-:Y:S01]  /*10310*/  MOV R67, R24 ;  /* 0x0000001800437202 */ /* 0x000fe20000000f00 */
[C---:B--2---:R-:W-:Y:S06]  /*10320*/  HMMA.16816.F32.BF16 R56, R8.reuse, R12, R212 ;  /* 0x0000000c0838723c */ /* 0x044fec00000418d4 */
[----:B------:R-:W-:Y:S01]  /*10330*/  HMMA.16816.F32.BF16 R24, R8, R14, R48 ;  /* 0x0000000e0818723c */ /* 0x000fe20000041830 */
[----:B------:R-:W1:Y:S01]  /*10340*/  LDSM.16.M88.4 R12, [R230+0x8800] ;  /* 0x00880000e60c783b */ /* 0x000e620000000200 */
        /* <DEDUP_REMOVED lines=8> */
[-C--:B-1----:R-:W-:Y:S06]  /*103d0*/  HMMA.16816.F32.BF16 R36, R8, R12.reuse, R220 ;  /* 0x0000000c0824723c */ /* 0x082fec00000418dc */
[C---:B------:R-:W-:Y:S06]  /*103e0*/  HMMA.16816.F32.BF16 R32, R4.reuse, R12, R216 ;  /* 0x0000000c0420723c */ /* 0x040fec00000418d8 */
[-C--:B------:R-:W-:Y:S06]  /*103f0*/  HMMA.16816.F32.BF16 R28, R4, R14.reuse, R132 ;  /* 0x0000000e041c723c */ /* 0x080fec0000041884 */
[----:B------:R-:W-:Y:S01]  /*10400*/  HMMA.16816.F32.BF16 R20, R8, R14, R44 ;  /* 0x0000000e0814723c */ /* 0x000fe2000004182c */
[----:B------:R-:W1:Y:S01]  /*10410*/  LDSM.16.M88.4 R12, [R230+0x9000] ;  /* 0x00900000e60c783b */ /* 0x000e620000000200 */
[----:B------:R-:W-:Y:S01]  /*10420*/  IMAD.MOV.U32 R49, RZ, RZ, R3 ;  /* 0x000000ffff317224 */ /* 0x000fe200078e0003 */
[----:B------:R-:W-:Y:S01]  /*10430*/  MOV R50, R2 ;  /* 0x0000000200327202 */ /* 0x000fe20000000f00 */
[----:B------:R-:W-:-:S02]  /*10440*/  IMAD.MOV.U32 R51, RZ, RZ, R0 ;  /* 0x000000ffff337224 */ /* 0x000fc400078e0000 */
[----:B------:R-:W-:Y:S01]  /*10450*/  IMAD.MOV.U32 R212, RZ, RZ, R252 ;  /* 0x000000ffffd47224 */ /* 0x000fe200078e00fc */
        /* <DEDUP_REMOVED lines=27> */
[C---:B------:R-:W-:Y:S06]  /*10610*/  HMMA.16816.F32.BF16 R40, R4.reuse, R12, R44 ;  /* 0x0000000c0428723c */ /* 0x040fec000004182c */
[-C--:B------:R-:W-:Y:S06]  /*10620*/  HMMA.16816.F32.BF16 R36, R4, R14.reuse, R132 ;  /* 0x0000000e0424723c */ /* 0x080fec0000041884 */
[----:B------:R-:W-:Y:S01]  /*10630*/  HMMA.16816.F32.BF16 R28, R8, R14, R64 ;  /* 0x0000000e081c723c */ /* 0x000fe20000041840 */
[----:B------:R-:W1:Y:S01]  /*10640*/  LDSM.16.M88.4 R12, [R229+0x1800] ;  /* 0x00180000e50c783b */ /* 0x000e620000000200 */
[----:B------:R-:W-:Y:S01]  /*10650*/  MOV R132, R252 ;  /* 0x000000fc00847202 */ /* 0x000fe20000000f00 */
[----:B------:R-:W-:Y:S01]  /*10660*/  IMAD.MOV.U32 R133, RZ, RZ, R3 ;  /* 0x000000ffff857224 */ /* 0x000fe200078e0003 */
[----:B------:R-:W-:Y:S01]  /*10670*/  MOV R135, R0 ;  /* 0x0000000000877202 */ /* 0x000fe20000000f00 */
        /* <DEDUP_REMOVED lines=13> */
[----:B------:R-:W-:Y:S01]  /*10750*/  IMAD.MOV.U32 R252, RZ, RZ, R132 ;  /* 0x000000fffffc7224 */ /* 0x000fe200078e0084 */
[----:B------:R-:W-:Y:S01]  /*10760*/  MOV R2, R134 ;  /* 0x0000008600027202 */ /* 0x000fe20000000f00 */
[----:B------:R-:W-:-:S02]  /*10770*/  IMAD.MOV.U32 R3, RZ, RZ, R133 ;  /* 0x000000ffff037224 */ /* 0x000fc400078e0085 */
[----:B------:R-:W-:Y:S02]  /*10780*/  IMAD.MOV.U32 R0, RZ, RZ, R135 ;  /* 0x000000ffff007224 */ /* 0x000fe400078e0087 */
[-C--:B-1----:R-:W-:Y:S06]  /*10790*/  HMMA.16816.F32.BF16 R132, R8, R12.reuse, R220 ;  /* 0x0000000c0884723c */ /* 0x082fec00000418dc */
[C---:B------:R-:W-:Y:S06]  /*107a0*/  HMMA.16816.F32.BF16 R212, R4.reuse, R12, R56 ;  /* 0x0000000c04d4723c */ /* 0x040fec0000041838 */
[-C--:B------:R-:W-:Y:S06]  /*107b0*/  HMMA.16816.F32.BF16 R208, R4, R14.reuse, R52 ;  /* 0x0000000e04d0723c */ /* 0x080fec0000041834 */
[----:B------:R-:W-:Y:S01]  /*107c0*/  HMMA.16816.F32.BF16 R136, R8, R14, R32 ;  /* 0x0000000e0888723c */ /* 0x000fe20000041820 */
[----:B------:R-:W1:Y:S05]  /*107d0*/  LDSM.16.M88.4 R12, [R224+0xb000] ;  /* 0x00b00000e00c783b */ /* 0x000e6a0000000200 */
        /* <DEDUP_REMOVED lines=27> */
[----:B------:R-:W-:Y:S01]  /*10990*/  IMAD.MOV.U32 R20, RZ, RZ, R40 ;  /* 0x000000ffff147224 */ /* 0x000fe200078e0028 */
[----:B------:R-:W-:Y:S01]  /*109a0*/  MOV R3, R41 ;  /* 0x0000002900037202 */ /* 0x000fe20000000f00 */
[----:B------:R-:W-:Y:S02]  /*109b0*/  IMAD.MOV.U32 R2, RZ, RZ, R42 ;  /* 0x000000ffff027224 */ /* 0x000fe400078e002a */
[----:B------:R-:W-:Y:S02]  /*109c0*/  IMAD.MOV.U32 R0, RZ, RZ, R43 ;  /* 0x000000ffff007224 */ /* 0x000fe400078e002b */
[C---:B------:R-:W-:Y:S01]  /*109d0*/  HMMA.16816.F32.BF16 R40, R8.reuse, R12, R64 ;  /* 0x0000000c0828723c */ /* 0x040fe20000041840 */
[----:B------:R-:W1:Y:S05]  /*109e0*/  LDSM.16.M88.4 R12, [R238] ;  /* 0x00000000ee0c783b */ /* 0x000e6a0000000200 */
[-C--:B-1----:R-:W-:Y:S06]  /*109f0*/  HMMA.16816.F32.BF16 R64, R8, R12.reuse, R32 ;  /* 0x0000000c0840723c */ /* 0x082fec0000041820 */
[C---:B------:R-:W-:Y:S06]  /*10a00*/  HMMA.16816.F32.BF16 R32, R4.reuse, R12, R212 ;  /* 0x0000000c0420723c */ /* 0x040fec00000418d4 */
[----:B------:R-:W-:Y:S01]  /*10a10*/  HMMA.16816.F32.BF16 R28, R4, R14, R208 ;  /* 0x0000000e041c723c */ /* 0x000fe200000418d0 */
[----:B------:R-:W-:-:S05]  /*10a20*/  MOV R212, R20 ;  /* 0x0000001400d47202 */ /* 0x000fca0000000f00 */
[C---:B------:R-:W-:Y:S01]  /*10a30*/  HMMA.16816.F32.BF16 R20, R8.reuse, R14, R136 ;  /* 0x0000000e0814723c */ /* 0x040fe20000041888 */
[----:B------:R-:W1:Y:S05]  /*10a40*/  LDSM.16.M88.4 R12, [R237] ;  /* 0x00000000ed0c783b */ /* 0x000e6a0000000200 */
[-C--:B-1----:R-:W-:Y:S06]  /*10a50*/  HMMA.16816.F32.BF16 R140, R8, R12.reuse, R220 ;  /* 0x0000000c088c723c */ /* 0x082fec00000418dc */
[C---:B------:R-:W-:Y:S06]  /*10a60*/  HMMA.16816.F32.BF16 R220, R4.reuse, R12, R132 ;  /* 0x0000000c04dc723c */ /* 0x040fec0000041884 */
[-C--:B------:R-:W-:Y:S06]  /*10a70*/  HMMA.16816.F32.BF16 R216, R4, R14.reuse, R60 ;  /* 0x0000000e04d8723c */ /* 0x080fec000004183c */
[----:B------:R-:W-:Y:S01]  /*10a80*/  HMMA.16816.F32.BF16 R208, R8, R14, R56 ;  /* 0x0000000e08d0723c */ /* 0x000fe20000041838 */
[----:B------:R-:W1:Y:S05]  /*10a90*/  LDSM.16.M88.4 R12, [R236] ;  /* 0x00000000ec0c783b */ /* 0x000e6a0000000200 */
[----:B------:R-:W-:Y:S01]  /*10aa0*/  IMAD.MOV.U32 R139, RZ, RZ, R140 ;  /* 0x000000ffff8b7224 */ /* 0x000fe200078e008c */
[----:B------:R-:W-:Y:S01]  /*10ab0*/  MOV R138, R141 ;  /* 0x0000008d008a7202 */ /* 0x000fe20000000f00 */
[----:B------:R-:W-:Y:S01]  /*10ac0*/  IMAD.MOV.U32 R137, RZ, RZ, R142 ;  /* 0x000000ffff897224 */ /* 0x000fe200078e008e */
[----:B------:R-:W-:Y:S01]  /*10ad0*/  MOV R136, R143 ;  /* 0x0000008f00887202 */ /* 0x000fe20000000f00 */
[----:B------:R-:W-:Y:S01]  /*10ae0*/  IMAD.MOV.U32 R213, RZ, RZ, R3 ;  /* 0x000000ffffd57224 */ /* 0x000fe200078e0003 */
[----:B------:R-:W-:Y:S01]  /*10af0*/  MOV R215, R0 ;  /* 0x0000000000d77202 */ /* 0x000fe20000000f00 */
[----:B------:R-:W-:Y:S01]  /*10b00*/  IMAD.MOV.U32 R214, RZ, RZ, R2 ;  /* 0x000000ffffd67224 */ /* 0x000fe200078e0002 */
[----:B-1----:R-:W-:Y:S06]  /*10b10*/  HMMA.16816.F32.BF16 R140, R4, R12, R52 ;  /* 0x0000000c048c723c */ /* 0x002fec0000041834 */
[----:B------:R-:W-:-:S15]  /*10b20*/  HMMA.16816.F32.BF16 R16, R8, R14, R16 ;  /* 0x0000000e0810723c */ /* 0x000fde0000041810 */
[----:B------:R-:W-:-:S03]  /*10b30*/  NOP ;  /* 0x0000000000007918 */ /* 0x000fc60000000000 */
[----:B------:R-:W-:Y:S01]  /*10b40*/  IMAD.MOV.U32 R52, RZ, RZ, R140 ;  /* 0x000000ffff347224 */ /* 0x000fe200078e008c */
[----:B------:R-:W-:Y:S01]  /*10b50*/  MOV R3, R141 ;  /* 0x0000008d00037202 */ /* 0x000fe20000000f00 */
[----:B------:R-:W-:Y:S01]  /*10b60*/  IMAD.MOV.U32 R2, RZ, RZ, R142 ;  /* 0x000000ffff027224 */ /* 0x000fe200078e008e */
[----:B------:R-:W-:Y:S02]  /*10b70*/  MOV R0, R143 ;  /* 0x0000008f00007202 */ /* 0x000fe40000000f00 */
[----:B------:R-:W-:Y:S01]  /*10b80*/  HMMA.16816.F32.BF16 R140, R4, R14, R48 ;  /* 0x0000000e048c723c */ /* 0x000fe20000041830 */
[----:B------:R-:W-:Y:S06]  /*10b90*/  LDSM.16.M88.4 R4, [R234+0x6000] ;  /* 0x00600000ea04783b */ /* 0x000fec0000000200 */
[----:B------:R-:W-:Y:S01]  /*10ba0*/  IMAD.MOV.U32 R48, RZ, RZ, R139 ;  /* 0x000000ffff307224 */ /* 0x000fe200078e008b */
[----:B------:R-:W-:Y:S01]  /*10bb0*/  MOV R49, R138 ;  /* 0x0000008a00317202 */ /* 0x000fe20000000f00 */
[----:B------:R-:W-:Y:S01]  /*10bc0*/  IMAD.MOV.U32 R50, RZ, RZ, R137 ;  /* 0x000000ffff327224 */ /* 0x000fe200078e0089 */
[----:B------:R-:W-:-:S02]  /*10bd0*/  MOV R51, R136 ;  /* 0x0000008800337202 */ /* 0x000fc40000000f00 */
[----:B------:R-:W-:Y:S01]  /*10be0*/  HMMA.16816.F32.BF16 R136, R8, R12, R44 ;  /* 0x0000000c0888723c */ /* 0x000fe2000004182c */
[----:B------:R-:W1:Y:S04]  /*10bf0*/  LDSM.16.M88.4 R12, [R230+0xa000] ;  /* 0x00a00000e60c783b */ /* 0x000e680000000200 */
[----:B------:R-:W2:Y:S02]  /*10c00*/  LDSM.16.M88.4 R8, [R234+0x4000] ;  /* 0x00400000ea08783b */ /* 0x000ea40000000200 */
[----:B------:R-:W-:Y:S02]  /*10c10*/  IMAD.MOV.U32 R44, RZ, RZ, R52 ;  /* 0x000000ffff2c7224 */ /* 0x000fe400078e0034 */
[-C--:B-1----:R-:W-:Y:S06]  /*10c20*/  HMMA.16816.F32.BF16 R52, R4, R12.reuse, R212 ;  /* 0x0000000c0434723c */ /* 0x082fec00000418d4 */
[----:B--2---:R-:W-:Y:S06]  /*10c30*/  HMMA.16816.F32.BF16 R212, R8, R12, R40 ;  /* 0x0000000c08d4723c */ /* 0x004fec0000041828 */
[-C--:B------:R-:W-:Y:S06]  /*10c40*/  HMMA.16816.F32.BF16 R132, R4, R14.reuse, R36 ;  /* 0x0000000e0484723c */ /* 0x080fec0000041824 */
[----:B------:R-:W-:Y:S01]  /*10c50*/  HMMA.16816.F32.BF16 R60, R8, R14, R24 ;  /* 0x0000000e083c723c */ /* 0x000fe20000041818 */
[----:B------:R-:W1:Y:S01]  /*10c60*/  LDSM.16.M88.4 R12, [R230+0xa800] ;  /* 0x00a80000e60c783b */ /* 0x000e620000000200 */
[----:B------:R-:W-:Y:S01]  /*10c70*/  MOV R45, R3 ;  /* 0x00000003002d7202 */ /* 0x000fe20000000f00 */
[----:B------:R-:W-:Y:S01]  /*10c80*/  IMAD.MOV.U32 R46, RZ, RZ, R2 ;  /* 0x000000ffff2e7224 */ /* 0x000fe200078e0002 */
[----:B------:R-:W-:-:S02]  /*10c90*/  MOV R47, R0 ;  /* 0x00000000002f7202 */ /* 0x000fc40000000f00 */
[----:B------:R-:W-:Y:S01]  /*10ca0*/  IMAD.MOV.U32 R252, RZ, RZ, R52 ;  /* 0x000000fffffc7224 */ /* 0x000fe200078e0034 */
[----:B------:R-:W-:Y:S01]  /*10cb0*/  MOV R3, R53 ;  /* 0x0000003500037202 */ /* 0x000fe20000000f00 */
[----:B------:R-:W-:Y:S01]  /*10cc0*/  IMAD.MOV.U32 R2, RZ, RZ, R54 ;  /* 0x000000ffff027224 */ /* 0x000fe200078e0036 */
[----:B------:R-:W-:Y:S01]  /*10cd0*/  MOV R0, R55 ;  /* 0x0000003700007202 */ /* 0x000fe20000000f00 */
        /* <DEDUP_REMOVED lines=10> */
[----:B------:R-:W-:Y:S01]  /*10d80*/  IMAD.MOV.U32 R220, RZ, RZ, R252 ;  /* 0x000000ffffdc7224 */ /* 0x000fe200078e00fc */
[----:B------:R-:W-:Y:S01]  /*10d90*/  MOV R221, R3 ;  /* 0x0000000300dd7202 */ /* 0x000fe20000000f00 */
[----:B------:R-:W-:Y:S01]  /*10da0*/  IMAD.MOV.U32 R222, RZ, RZ, R2 ;  /* 0x000000ffffde7224 */ /* 0x000fe200078e0002 */
[----:B------:R-:W-:Y:S01]  /*10db0*/  MOV R223, R0 ;  /* 0x0000000000df7202 */ /* 0x000fe20000000f00 */
        /* <DEDUP_REMOVED lines=9> */
[C---:B--2---:R-:W-:Y:S06]  /*10e50*/  HMMA.16816.F32.BF16 R212, R8.reuse, R12, R212 ;  /* 0x0000000c08d4723c */ /* 0x044fec00000418d4 */
[----:B------:R-:W-:Y:S01]  /*10e60*/  HMMA.16816.F32.BF16 R132, R8, R14, R60 ;  /* 0x0000000e0884723c */ /* 0x000fe2000004183c */
[----:B------:R-:W1:Y:S05]  /*10e70*/  LDSM.16.M88.4 R12, [R229+0x2800] ;  /* 0x00280000e50c783b */ /* 0x000e6a0000000200 */
[C---:B-1----:R-:W-:Y:S06]  /*10e80*/  HMMA.16816.F32.BF16 R60, R4.reuse, R12, R56 ;  /* 0x0000000c043c723c */ /* 0x042fec0000041838 */
[----:B------:R-:W-:Y:S06]  /*10e90*/  HMMA.16816.F32.BF16 R56, R4, R14, R52 ;  /* 0x0000000e0438723c */ /* 0x000fec0000041834 */
[C---:B------:R-:W-:Y:S06]  /*10ea0*/  HMMA.16816.F32.BF16 R64, R8.reuse, R12, R64 ;  /* 0x0000000c0840723c */ /* 0x040fec0000041840 */
[----:B------:R-:W-:Y:S01]  /*10eb0*/  HMMA.16816.F32.BF16 R52, R8, R14, R32 ;  /* 0x0000000e0834723c */ /* 0x000fe20000041820 */
[----:B------:R-:W1:Y:S01]  /*10ec0*/  LDSM.16.M88.4 R12, [R229+0x3000] ;  /* 0x00300000e50c783b */ /* 0x000e620000000200 */
[----:B------:R-:W-:-:S06]  /*10ed0*/  UISETP.GT.AND UP0, UPT, UR12, UR15, UPT ;  /* 0x0000000f0c00728c */ /* 0x000fcc000bf04270 */
[----:B------:R-:W-:Y:S01]  /*10ee0*/  PLOP3.LUT P0, PT, PT, PT, UP0, 0x80, 0x0 ;  /* 0x000000000000781c */ /* 0x000fe20003f0f008 */
[-C--:B-1----:R-:W-:Y:S06]  /*10ef0*/  HMMA.16816.F32.BF16 R48, R8, R12.reuse, R48 ;  /* 0x0000000c0830723c */ /* 0x082fec0000041830 */
[C---:B------:R-:W-:Y:S06]  /*10f00*/  HMMA.16816.F32.BF16 R40, R4.reuse, R12, R40 ;  /* 0x0000000c0428723c */ /* 0x040fec0000041828 */
[-C--:B------:R-:W-:Y:S06]  /*10f10*/  HMMA.16816.F32.BF16 R36, R4, R14.reuse, R36 ;  /* 0x0000000e0424723c */ /* 0x080fec0000041824 */
[----:B------:R-:W-:Y:S01]  /*10f20*/  HMMA.16816.F32.BF16 R32, R8, R14, R28 ;  /* 0x0000000e0820723c */ /* 0x000fe2000004181c */
[----:B------:R-:W1:Y:S01]  /*10f30*/  LDSM.16.M88.4 R12, [R229+0x3800] ;  /* 0x00380000e50c783b */ /* 0x000e620000000200 */
[----:B------:R-:W-:-:S04]  /*10f40*/  DEPBAR.LE SB0, 0x0 ;  /* 0x000080000000791a */ /* 0x000fc80000000000 */
[C---:B-1----:R-:W-:Y:S06]  /*10f50*/  HMMA.16816.F32.BF16 R208, R4.reuse, R14, R24 ;  /* 0x0000000e04d0723c */ /* 0x042fec0000041818 */
[-C--:B------:R-:W-:Y:S06]  /*10f60*/  HMMA.16816.F32.BF16 R44, R4, R12.reuse, R44 ;  /* 0x0000000c042c723c */ /* 0x080fec000004182c */
[C---:B------:R-:W-:Y:S06]  /*10f70*/  HMMA.16816.F32.BF16 R28, R8.reuse, R12, R20 ;  /* 0x0000000c081c723c */ /* 0x040fec0000041814 */
[----:B------:R-:W-:Y:S01]  /*10f80*/  HMMA.16816.F32.BF16 R24, R8, R14, R16 ;  /* 0x0000000e0818723c */ /* 0x000fe20000041810 */
[----:B------:R-:W-:Y:S06]  /*10f90*/  BAR.SYNC.DEFER_BLOCKING 0x0 ;  /* 0x0000000000007b1d */ /* 0x000fec0000010000 */
[----:B------:R-:W-:-:S02]  /*10fa0*/  NOP ;  /* 0x0000000000007918 */ /* 0x000fc40000000000 */
[----:B------:R-:W-:-:S15]  /*10fb0*/  @!P0 BRA `(.L_x_704) ;  /* 0x00000004005c8947 */ /* 0x000fde0003800000 */
        /* <DEDUP_REMOVED lines=11> */
[----:B------:R-:W-:-:S03]  /*11070*/  IMAD.U32 R0, RZ, RZ, UR6 ;  /* 0x00000006ff007e24 */ /* 0x000fc6000f8e00ff */
[----:B------:R-:W-:Y:S01]  /*11080*/  UIADD3 UR4, UR7, UR4, URZ ;  /* 0x0000000407047290 */ /* 0x000fe2000fffe03f */
[----:B------:R-:W4:Y:S01]  /*11090*/  @!P2 LDC.64 R8, c[0x0][0x218] ;  /* 0x00008600ff08ab82 */ /* 0x000f220000000a00 */
[----:B--2---:R-:W-:Y:S01]  /*110a0*/  LEA R0, P0, R0, R2, 0x6 ;  /* 0x0000000200007211 */ /* 0x004fe200078030ff */
[----:B------:R-:W-:-:S03]  /*110b0*/  IMAD.U32 R3, RZ, RZ, UR6 ;  /* 0x00000006ff037e24 */ /* 0x000fc6000f8e00ff */
[----:B------:R-:W-:-:S05]  /*110c0*/  IMAD.U32 R2, RZ, RZ, UR4 ;  /* 0x00000004ff027e24 */ /* 0x000fca000f8e00ff */
        /* <DEDUP_REMOVED lines=68> */
.L_x_706:
[----:B------:R-:W-:Y:S05]  /*11510*/  BSYNC B0 ;  /* 0x0000000000007941 */ /* 0x000fea0003800000 */
.L_x_705:
[----:B------:R-:W0:Y:S02]  /*11520*/  LDGDEPBAR ;  /* 0x00000000000079af */ /* 0x000e240000000000 */
.L_x_704:
[----:B--2---:R-:W2:Y:S01]  /*11530*/  S2R R2, SR_TID.X ;  /* 0x0000000000027919 */ /* 0x004ea20000002100 */
[----:B------:R-:W-:Y:S01]  /*11540*/  IMAD.U32 R0, RZ, RZ, UR12 ;  /* 0x0000000cff007e24 */ /* 0x000fe2000f8e00ff */
[----:B------:R-:W-:Y:S04]  /*11550*/  STL [R1+0xbc], R243 ;  /* 0x0000bcf301007387 */ /* 0x000fe80000100800 */
[----:B------:R-:W-:Y:S04]  /*11560*/  STL [R1+0xb8], R242 ;  /* 0x0000b8f201007387 */ /* 0x000fe80000100800 */
[----:B------:R-:W-:Y:S04]  /*11570*/  STL [R1+0xb4], R241 ;  /* 0x0000b4f101007387 */ /* 0x000fe80000100800 */
[----:B------:R-:W-:Y:S04]  /*11580*/  STL [R1+0xb0], R240 ;  /* 0x0000b0f001007387 */ /* 0x000fe80000100800 */
[----:B------:R-:W-:Y:S04]  /*11590*/  STL [R1+0xac], R239 ;  /* 0x0000acef01007387 */ /* 0x000fe80000100800 */
[----:B------:R-:W-:Y:S04]  /*115a0*/  STL [R1+0xa8], R238 ;  /* 0x0000a8ee01007387 */ /* 0x000fe80000100800 */
[----:B------:R-:W-:Y:S01]  /*115b0*/  STL [R1+0xa4], R237 ;  /* 0x0000a4ed01007387 */ /* 0x000fe20000100800 */
[----:B--2---:R-:W-:-:S03]  /*115c0*/  IMAD.SHL.U32 R2, R2, 0x2, RZ ;  /* 0x0000000202027824 */ /* 0x004fc600078e00ff */
[----:B------:R-:W-:Y:S02]  /*115d0*/  STL [R1+0xa0], R236 ;  /* 0x0000a0ec01007387 */ /* 0x000fe40000100800 */
[----:B------:R-:W-:Y:S02]  /*115e0*/  LOP3.LUT R2, R2, 0x6, RZ, 0xc0, !PT ;  /* 0x0000000602027812 */ /* 0x000fe400078ec0ff */
[----:B------:R2:W-:Y:S02]  /*115f0*/  STL [R1+0x9c], R235 ;  /* 0x00009ceb01007387 */ /* 0x0005e40000100800 */
[----:B------:R-:W-:Y:S02]  /*11600*/  LEA R0, R0, R2, 0x6 ;  /* 0x0000000200007211 */ /* 0x000fe400078e30ff */
[----:B------:R-:W-:Y:S02]  /*11610*/  STL [R1+0x98], R234 ;  /* 0x000098ea01007387 */ /* 0x000fe40000100800 */
[C---:B------:R-:W-:Y:S01]  /*11620*/  ISETP.GE.AND P2, PT, R0.reuse, R251, PT ;  /* 0x000000fb0000720c */ /* 0x040fe20003f46270 */
[C---:B------:R-:W-:Y:S01]  /*11630*/  VIADD R2, R0.reuse, 0x1 ;  /* 0x0000000100027836 */ /* 0x040fe20000000000 */
[C---:B------:R-:W-:Y:S01]  /*11640*/  ISETP.GE.AND P3, PT, R0.reuse, R250, PT ;  /* 0x000000fa0000720c */ /* 0x040fe20003f66270 */
[----:B------:R-:W-:Y:S01]  /*11650*/  STL [R1+0x94], R233 ;  /* 0x000094e901007387 */ /* 0x000fe20000100800 */
[----:B------:R-:W-:-:S02]  /*11660*/  ISETP.LT.OR P2, PT, R0, R247, P2 ;  /* 0x000000f70000720c */ /* 0x000fc40001741670 */
[C---:B------:R-:W-:Y:S01]  /*11670*/  ISETP.GE.AND P0, PT, R2.reuse, R251, PT ;  /* 0x000000fb0200720c */ /* 0x040fe20003f06270 */
[----:B------:R-:W-:Y:S01]  /*11680*/  STL [R1+0x90], R232 ;  /* 0x000090e801007387 */ /* 0x000fe20000100800 */
[C---:B------:R-:W-:Y:S02]  /*11690*/  ISETP.GE.AND P6, PT, R2.reuse, R250, PT ;  /* 0x000000fa0200720c */ /* 0x040fe40003fc6270 */
[CC--:B------:R-:W-:Y:S01]  /*116a0*/  ISETP.GE.AND P5, PT, R2.reuse, R249.reuse, PT ;  /* 0x000000f90200720c */ /* 0x0c0fe20003fa6270 */
[----:B------:R3:W-:Y:S01]  /*116b0*/  STL [R1+0x8c], R231 ;  /* 0x00008ce701007387 */ /* 0x0007e20000100800 */
[----:B------:R-:W-:Y:S02]  /*116c0*/  ISETP.GE.AND P4, PT, R2, R248, PT ;  /* 0x000000f80200720c */ /* 0x000fe40003f86270 */
[----:B-1----:R-:W-:Y:S01]  /*116d0*/  FSEL R4, R212, -INF , !P2 ;  /* 0xff800000d4047808 */ /* 0x002fe20005000000 */
[----:B------:R-:W-:Y:S01]  /*116e0*/  STL [R1+0x88], R230 ;  /* 0x000088e601007387 */ /* 0x000fe20000100800 */
[----:B------:R-:W-:-:S02]  /*116f0*/  ISETP.GE.AND P1, PT, R0, R249, PT ;  /* 0x000000f90000720c */ /* 0x000fc40003f26270 */
[----:B------:R-:W-:Y:S01]  /*11700*/  ISETP.GE.AND P2, PT, R0, R248, PT ;  /* 0x000000f80000720c */ /* 0x000fe20003f46270 */
[----:B------:R-:W-:Y:S01]  /*11710*/  STL [R1+0x84], R229 ;  /* 0x000084e501007387 */ /* 0x000fe20000100800 */
[C---:B------:R-:W-:Y:S02]  /*11720*/  ISETP.LT.OR P0, PT, R2.reuse, R247, P0 ;  /* 0x000000f70200720c */ /* 0x040fe40000701670 */
[C---:B------:R-:W-:Y:S01]  /*11730*/  ISETP.LT.OR P6, PT, R2.reuse, R246, P6 ;  /* 0x000000f60200720c */ /* 0x040fe200037c1670 */
[----:B------:R-:W-:Y:S01]  /*11740*/  STL [R1+0x80], R224 ;  /* 0x000080e001007387 */ /* 0x000fe20000100800 */
[C---:B------:R-:W-:Y:S02]  /*11750*/  ISETP.LT.OR P5, PT, R2.reuse, R245, P5 ;  /* 0x000000f50200720c */ /* 0x040fe40002fa1670 */
[----:B------:R-:W-:Y:S01]  /*11760*/  ISETP.LT.OR P4, PT, R2, R244, P4 ;  /* 0x000000f40200720c */ /* 0x000fe20002781670 */
[C---:B------:R-:W-:Y:S01]  /*11770*/  VIADD R2, R0.reuse, 0x8 ;  /* 0x0000000800027836 */ /* 0x040fe20000000000 */
[----:B------:R-:W-:-:S02]  /*11780*/  ISETP.LT.OR P3, PT, R0, R246, P3 ;  /* 0x000000f60000720c */ /* 0x000fc40001f61670 */
[C---:B------:R-:W-:Y:S02]  /*11790*/  ISETP.LT.OR P1, PT, R0.reuse, R245, P1 ;  /* 0x000000f50000720c */ /* 0x040fe40000f21670 */
        /* <DEDUP_REMOVED lines=12> */
[----:B------:R-:W-:Y:S02]  /*11860*/  ISETP.LT.OR P0, PT, R2, R244, P0 ;  /* 0x000000f40200720c */ /* 0x000fe40000701670 */
[----:B------:R-:W-:Y:S02]  /*11870*/  IADD3 R2, R0, 0x9, RZ ;  /* 0x0000000900027810 */ /* 0x000fe40007ffe0ff */
[----:B------:R-:W-:Y:S02]  /*11880*/  FSEL R11, R215, -INF , !P6 ;  /* 0xff800000d70b7808 */ /* 0x000fe40007000000 */
[----:B------:R-:W-:Y:S02]  /*11890*/  FSEL R18, R141, -INF , !P5 ;  /* 0xff8000008d127808 */ /* 0x000fe40006800000 */
[----:B------:R-:W-:Y:S01]  /*118a0*/  FSEL R20, R143, -INF , !P4 ;  /* 0xff8000008f147808 */ /* 0x000fe20006000000 */
[----:B------:R-:W4:Y:S01]  /*118b0*/  LDL.LU R141, [R1+0x10] ;  /* 0x00001000018d7983 */ /* 0x000f220000300800 */
[----:B------:R-:W-:-:S02]  /*118c0*/  FSEL R7, R132, -INF , !P3 ;  /* 0xff80000084077808 */ /* 0x000fc40005800000 */
[C---:B------:R-:W-:Y:S01]  /*118d0*/  ISETP.GE.AND P4, PT, R2.reuse, R251, PT ;  /* 0x000000fb0200720c */ /* 0x040fe20003f86270 */
[----:B------:R-:W4:Y:S01]  /*118e0*/  LDL.LU R142, [R1+0xc] ;  /* 0x00000c00018e7983 */ /* 0x000f220000300800 */
        /* <DEDUP_REMOVED lines=36> */
[----:B------:R-:W-:-:S02]  /*11b30*/  FSEL R217, R60, -INF , !P0 ;  /* 0xff8000003cd97808 */ /* 0x000fc40004000000 */
[----:B------:R-:W-:Y:S02]  /*11b40*/  FSEL R62, R65, -INF , !P3 ;  /* 0xff800000413e7808 */ /* 0x000fe40005800000 */
[C---:B------:R-:W-:Y:S02]  /*11b50*/  ISETP.GE.AND P2, PT, R2.reuse, R251, PT ;  /* 0x000000fb0200720c */ /* 0x040fe40003f46270 */
[C---:B------:R-:W-:Y:S02]  /*11b60*/  ISETP.GE.AND P0, PT, R2.reuse, R250, PT ;  /* 0x000000fa0200720c */ /* 0x040fe40003f06270 */
[C---:B------:R-:W-:Y:S02]  /*11b70*/  ISETP.GE.AND P4, PT, R2.reuse, R249, PT ;  /* 0x000000f90200720c */ /* 0x040fe40003f86270 */
[C---:B------:R-:W-:Y:S02]  /*11b80*/  ISETP.GE.AND P3, PT, R2.reuse, R248, PT ;  /* 0x000000f80200720c */ /* 0x040fe40003f66270 */
        /* <DEDUP_REMOVED lines=29> */
[----:B------:R-:W-:Y:S02]  /*11d60*/  ISETP.LT.OR P1, PT, R2, R244, P1 ;  /* 0x000000f40200720c */ /* 0x000fe40000f21670 */
[----:B------:R-:W-:Y:S02]  /*11d70*/  IADD3 R2, R0, 0x21, RZ ;  /* 0x0000002100027810 */ /* 0x000fe40007ffe0ff */
[----:B------:R-:W-:Y:S02]  /*11d80*/  FSEL R55, R55, -INF , !P6 ;  /* 0xff80000037377808 */ /* 0x000fe40007000000 */
[----:B------:R-:W-:-:S02]  /*11d90*/  FSEL R61, R57, -INF , !P5 ;  /* 0xff800000393d7808 */ /* 0x000fc40006800000 */
[----:B------:R-:W-:Y:S02]  /*11da0*/  FSEL R216, R59, -INF , !P2 ;  /* 0xff8000003bd87808 */ /* 0x000fe40005000000 */
[----:B------:R-:W-:Y:S02]  /*11db0*/  FSEL R3, R48, -INF , !P0 ;  /* 0xff80000030037808 */ /* 0x000fe40004000000 */
        /* <DEDUP_REMOVED lines=9> */
[----:B------:R-:W-:Y:S02]  /*11e50*/  FSEL R136, R50, -INF , !P4 ;  /* 0xff80000032887808 */ /* 0x000fe40006000000 */
[----:B------:R-:W-:-:S02]  /*11e60*/  FSEL R48, R40, -INF , !P3 ;  /* 0xff80000028307808 */ /* 0x000fc40005800000 */
[----:B--2---:R-:W-:Y:S02]  /*11e70*/  FSEL R235, R42, -INF , !P1 ;  /* 0xff8000002aeb7808 */ /* 0x004fe40004800000 */
        /* <DEDUP_REMOVED lines=12> */
[----:B---3--:R-:W-:Y:S02]  /*11f40*/  FSEL R231, R43, -INF , !P0 ;  /* 0xff8000002be77808 */ /* 0x008fe40004000000 */
[----:B------:R-:W-:Y:S02]  /*11f50*/  FSEL R32, R32, -INF , !P4 ;  /* 0xff80000020207808 */ /* 0x000fe40006000000 */
[C---:B------:R-:W-:Y:S02]  /*11f60*/  ISETP.GE.AND P6, PT, R2.reuse, R251, PT ;  /* 0x000000fb0200720c */ /* 0x040fe40003fc6270 */
[C---:B------:R-:W-:Y:S02]  /*11f70*/  ISETP.GE.AND P0, PT, R2.reuse, R250, PT ;  /* 0x000000fa0200720c */ /* 0x040fe40003f06270 */
[C---:B------:R-:W-:Y:S02]  /*11f80*/  ISETP.GE.AND P5, PT, R2.reuse, R249, PT ;  /* 0x000000f90200720c */ /* 0x040fe40003fa6270 */
[C---:B------:R-:W-:Y:S01]  /*11f90*/  ISETP.GE.AND P4, PT, R2.reuse, R248, PT ;  /* 0x000000f80200720c */ /* 0x040fe20003f86270 */
[----:B------:R1:W-:Y:S01]  /*11fa0*/  STL [R1+0x24], R3 ;  /* 0x0000240301007387 */ /* 0x0003e20000100800 */
[----:B------:R-:W-:-:S02]  /*11fb0*/  ISETP.LT.OR P6, PT, R2, R247, P6 ;  /* 0x000000f70200720c */ /* 0x000fc400037c1670 */
[C---:B------:R-:W-:Y:S01]  /*11fc0*/  ISETP.LT.OR P0, PT, R2.reuse, R246, P0 ;  /* 0x000000f60200720c */ /* 0x040fe20000701670 */
[----:B------:R-:W2:Y:S01]  /*11fd0*/  LDL.LU R140, [R1+0x8] ;  /* 0x00000800018c7983 */ /* 0x000ea20000300800 */
[C---:B------:R-:W-:Y:S02]  /*11fe0*/  ISETP.LT.OR P5, PT, R2.reuse, R245, P5 ;  /* 0x000000f50200720c */ /* 0x040fe40002fa1670 */
[----:B------:R-:W-:Y:S01]  /*11ff0*/  ISETP.LT.OR P4, PT, R2, R244, P4 ;  /* 0x000000f40200720c */ /* 0x000fe20002781670 */
[----:B------:R-:W-:Y:S01]  /*12000*/  VIADD R2, R0, 0x31 ;  /* 0x0000003100027836 */ /* 0x000fe20000000000 */
[----:B------:R-:W-:Y:S01]  /*12010*/  FSEL R252, R33, -INF , !P6 ;  /* 0xff80000021fc7808 */ /* 0x000fe20007000000 */
[----:B------:R-:W3:Y:S01]  /*12020*/  LDL.LU R236, [R1+0x4] ;  /* 0x0000040001ec7983 */ /* 0x000ee20000300800 */
[----:B------:R-:W-:Y:S02]  /*12030*/  FSEL R240, R35, -INF , !P0 ;  /* 0xff80000023f07808 */ /* 0x000fe40004000000 */
[----:B------:R-:W-:-:S02]  /*12040*/  FSEL R223, R38, -INF , !P2 ;  /* 0xff80000026df7808 */ /* 0x000fc40005000000 */
[----:B------:R-:W-:Y:S02]  /*12050*/  ISETP.GE.AND P2, PT, R2, R251, PT ;  /* 0x000000fb0200720c */ /* 0x000fe40003f46270 */
[----:B-1----:R-:W-:-:S04]  /*12060*/  IADD3 R3, R0, 0x30, RZ ;  /* 0x0000003000037810 */ /* 0x002fc80007ffe0ff */
        /* <DEDUP_REMOVED lines=17> */
[----:B------:R-:W-:Y:S02]  /*12180*/  ISETP.LT.OR P1, PT, R3, R245, P1 ;  /* 0x000000f50300720c */ /* 0x000fe40000f21670 */
[----:B------:R-:W-:Y:S01]  /*12190*/  IADD3 R0, R0, 0x39, RZ ;  /* 0x0000003900007810 */ /* 0x000fe20007ffe0ff */
[----:B------:R1:W-:Y:S01]  /*121a0*/  STL [R1+0xc0], R251 ;  /* 0x0000c0fb01007387 */ /* 0x0003e20000100800 */
[----:B------:R-:W-:-:S02]  /*121b0*/  FSEL R37, R37, -INF , !P5 ;  /* 0xff80000025257808 */ /* 0x000fc40006800000 */
[----:B------:R-:W-:Y:S02]  /*121c0*/  FSEL R51, R44, -INF , !P1 ;  /* 0xff8000002c337808 */ /* 0x000fe40004800000 */
[-C--:B------:R-:W-:Y:S02]  /*121d0*/  ISETP.GE.AND P5, PT, R2, R251.reuse, PT ;  /* 0x000000fb0200720c */ /* 0x080fe40003fa6270 */
[----:B------:R-:W-:Y:S02]  /*121e0*/  ISETP.GE.AND P1, PT, R0, R251, PT ;  /* 0x000000fb0000720c */ /* 0x000fe40003f26270 */
[----:B-1----:R-:W3:Y:S01]  /*121f0*/  LDL.LU R251, [R1+0x24] ;  /* 0x0000240001fb7983 */ /* 0x002ee20000300800 */
[----:B------:R-:W-:Y:S02]  /*12200*/  FSEL R230, R31, -INF , !P6 ;  /* 0xff8000001fe67808 */ /* 0x000fe40007000000 */
[----:B------:R-:W-:Y:S02]  /*12210*/  ISETP.GE.AND P6, PT, R2, R250, PT ;  /* 0x000000fa0200720c */ /* 0x000fe40003fc6270 */
[----:B------:R-:W-:-:S02]  /*12220*/  ISETP.LT.OR P1, PT, R0, R247, P1 ;  /* 0x000000f70000720c */ /* 0x000fc40000f21670 */
[C---:B------:R-:W-:Y:S02]  /*12230*/  ISETP.LT.OR P6, PT, R2.reuse, R246, P6 ;  /* 0x000000f60200720c */ /* 0x040fe400037c1670 */
[----:B------:R-:W-:Y:S02]  /*12240*/  ISETP.LT.OR P5, PT, R2, R247, P5 ;  /* 0x000000f70200720c */ /* 0x000fe40002fa1670 */
[----:B------:R-:W-:Y:S02]  /*12250*/  FSEL R229, R26, -INF , !P6 ;  /* 0xff8000001ae57808 */ /* 0x000fe40007000000 */
[----:B------:R-:W-:Y:S01]  /*12260*/  FSEL R59, R25, -INF , !P1 ;  /* 0xff800000193b7808 */ /* 0x000fe20004800000 */
[----:B------:R-:W3:Y:S01]  /*12270*/  LDL.LU R26, [R1+0x2c] ;  /* 0x00002c00011a7983 */ /* 0x000ee20000300800 */
[----:B------:R-:W-:Y:S02]  /*12280*/  FSEL R233, R24, -INF , !P5 ;  /* 0xff80000018e97808 */ /* 0x000fe40006800000 */
[----:B------:R-:W-:-:S02]  /*12290*/  ISETP.GE.AND P6, PT, R2, R249, PT ;  /* 0x000000f90200720c */ /* 0x000fc40003fc6270 */
[----:B------:R-:W-:Y:S02]  /*122a0*/  ISETP.GE.AND P1, PT, R2, R248, PT ;  /* 0x000000f80200720c */ /* 0x000fe40003f26270 */
[----:B------:R-:W-:Y:S02]  /*122b0*/  ISETP.GE.AND P5, PT, R0, R250, PT ;  /* 0x000000fa0000720c */ /* 0x000fe40003fa6270 */
[C---:B------:R-:W-:Y:S02]  /*122c0*/  ISETP.LT.OR P6, PT, R2.reuse, R245, P6 ;  /* 0x000000f50200720c */ /* 0x040fe400037c1670 */
[----:B------:R-:W-:Y:S02]  /*122d0*/  ISETP.LT.OR P1, PT, R2, R244, P1 ;  /* 0x000000f40200720c */ /* 0x000fe40000f21670 */
[----:B------:R-:W-:Y:S02]  /*122e0*/  ISETP.LT.OR P5, PT, R0, R246, P5 ;  /* 0x000000f60000720c */ /* 0x000fe40002fa1670 */
[----:B----4-:R-:W-:-:S02]  /*122f0*/  FMNMX.FTZ R2, R141, R4, !PT ;  /* 0x000000048d027209 */ /* 0x010fc40007810000 */
[----:B------:R-:W-:Y:S02]  /*12300*/  FSEL R224, R27, -INF , !P5 ;  /* 0xff8000001be07808 */ /* 0x000fe40006800000 */
[----:B------:R-:W-:Y:S02]  /*12310*/  FSEL R242, R45, -INF , !P0 ;  /* 0xff8000002df27808 */ /* 0x000fe40004000000 */
[----:B------:R-:W-:Y:S02]  /*12320*/  FMNMX.FTZ R2, R8, R2, !PT ;  /* 0x0000000208027209 */ /* 0x000fe40007810000 */
[C---:B------:R-:W-:Y:S02]  /*12330*/  ISETP.GE.AND P5, PT, R0.reuse, R249, PT ;  /* 0x000000f90000720c */ /* 0x040fe40003fa6270 */
[----:B------:R-:W-:Y:S02]  /*12340*/  ISETP.GE.AND P0, PT, R0, R248, PT ;  /* 0x000000f80000720c */ /* 0x000fe40003f06270 */
[----:B------:R-:W-:-:S02]  /*12350*/  FMNMX.FTZ R2, R7, R2, !PT ;  /* 0x0000000207027209 */ /* 0x000fc40007810000 */
[C---:B------:R-:W-:Y:S02]  /*12360*/  ISETP.LT.OR P5, PT, R0.reuse, R245, P5 ;  /* 0x000000f50000720c */ /* 0x040fe40002fa1670 */
[----:B------:R-:W-:Y:S02]  /*12370*/  ISETP.LT.OR P0, PT, R0, R244, P0 ;  /* 0x000000f40000720c */ /* 0x000fe40000701670 */
        /* <DEDUP_REMOVED lines=10> */
[----:B------:R-:W-:-:S04]  /*12420*/  FMNMX.FTZ R0, R213, R0, !PT ;  /* 0x00000000d5007209 */ /* 0x000fc80007810000 */
[----:B------:R-:W-:-:S04]  /*12430*/  FMNMX.FTZ R0, R54, R0, !PT ;  /* 0x0000000036007209 */ /* 0x000fc80007810000 */
[----:B------:R-:W-:-:S04]  /*12440*/  FMNMX.FTZ R0, R55, R0, !PT ;  /* 0x0000000037007209 */ /* 0x000fc80007810000 */
[----:B------:R-:W-:Y:S02]  /*12450*/  FMNMX.FTZ R0, R136, R0, !PT ;  /* 0x0000000088007209 */ /* 0x000fe40007810000 */
[----:B------:R-:W-:Y:S02]  /*12460*/  FSEL R52, R34, -INF , !P3 ;  /* 0xff80000022347808 */ /* 0x000fe40005800000 */
[----:B------:R-:W-:Y:S02]  /*12470*/  FMNMX.FTZ R0, R137, R0, !PT ;  /* 0x0000000089007209 */ /* 0x000fe40007810000 */
[C---:B------:R-:W-:Y:S02]  /*12480*/  ISETP.GE.AND P3, PT, R3.reuse, R248, PT ;  /* 0x000000f80300720c */ /* 0x040fe40003f66270 */
[----:B------:R-:W-:Y:S02]  /*12490*/  FMNMX.FTZ R0, R52, R0, !PT ;  /* 0x0000000034007209 */ /* 0x000fe40007810000 */
[----:B------:R-:W-:-:S02]  /*124a0*/  ISETP.LT.OR P3, PT, R3, R244, P3 ;  /* 0x000000f40300720c */ /* 0x000fc40001f61670 */
[----:B------:R-:W-:-:S04]  /*124b0*/  FMNMX.FTZ R3, R240, R0, !PT ;  /* 0x00000000f0037209 */ /* 0x000fc80007810000 */
[----:B------:R-:W-:-:S04]  /*124c0*/  FMNMX.FTZ R3, R30, R3, !PT ;  /* 0x000000031e037209 */ /* 0x000fc80007810000 */
[----:B------:R-:W-:-:S04]  /*124d0*/  FMNMX.FTZ R3, R230, R3, !PT ;  /* 0x00000003e6037209 */ /* 0x000fc80007810000 */
[----:B------:R-:W-:Y:S02]  /*124e0*/  FMNMX.FTZ R3, R229, R3, !PT ;  /* 0x00000003e5037209 */ /* 0x000fe40007810000 */
[----:B------:R-:W-:Y:S02]  /*124f0*/  FSEL R221, R208, -INF , !P6 ;  /* 0xff800000d0dd7808 */ /* 0x000fe40007000000 */
[----:B------:R-:W-:Y:S02]  /*12500*/  FSEL R241, R209, -INF , !P5 ;  /* 0xff800000d1f17808 */ /* 0x000fe40006800000 */
[----:B------:R-:W-:Y:S02]  /*12510*/  FSEL R232, R39, -INF , !P4 ;  /* 0xff80000027e87808 */ /* 0x000fe40006000000 */
[----:B------:R-:W-:Y:S02]  /*12520*/  FSEL R66, R46, -INF , !P3 ;  /* 0xff8000002e427808 */ /* 0x000fe40005800000 */
[----:B------:R-:W-:-:S02]  /*12530*/  FSEL R65, R47, -INF , !P2 ;  /* 0xff8000002f417808 */ /* 0x000fc40005000000 */
[----:B------:R-:W-:Y:S02]  /*12540*/  FSEL R58, R210, -INF , !P1 ;  /* 0xff800000d23a7808 */ /* 0x000fe40004800000 */
[----:B------:R-:W-:Y:S02]  /*12550*/  FSEL R44, R211, -INF , !P0 ;  /* 0xff800000d32c7808 */ /* 0x000fe40004000000 */
[----:B--2---:R-:W-:Y:S02]  /*12560*/  FMNMX.FTZ R0, R140, R14, !PT ;  /* 0x0000000e8c007209 */ /* 0x004fe40007810000 */
[----:B---3--:R-:W-:-:S04]  /*12570*/  FMNMX.FTZ R2, R251, R2, !PT ;  /* 0x00000002fb027209 */ /* 0x008fc80007810000 */
[----:B------:R-:W-:-:S04]  /*12580*/  FMNMX.FTZ R2, R222, R2, !PT ;  /* 0x00000002de027209 */ /* 0x000fc80007810000 */
[----:B------:R-:W-:-:S04]  /*12590*/  FMNMX.FTZ R2, R32, R2, !PT ;  /* 0x0000000220027209 */ /* 0x000fc80007810000 */
[----:B------:R-:W-:-:S04]  /*125a0*/  FMNMX.FTZ R2, R252, R2, !PT ;  /* 0x00000002fc027209 */ /* 0x000fc80007810000 */
[----:B------:R-:W-:-:S04]  /*125b0*/  FMNMX.FTZ R2, R28, R2, !PT ;  /* 0x000000021c027209 */ /* 0x000fc80007810000 */
[----:B------:R-:W-:-:S04]  /*125c0*/  FMNMX.FTZ R2, R234, R2, !PT ;  /* 0x00000002ea027209 */ /* 0x000fc80007810000 */
[----:B------:R-:W-:Y:S02]  /*125d0*/  FMNMX.FTZ R9, R233, R2, !PT ;  /* 0x00000002e9097209 */ /* 0x000fe40007810000 */
[----:B------:R-:W-:Y:S02]  /*125e0*/  FMNMX.FTZ R2, R18, R0, !PT ;  /* 0x0000000012027209 */ /* 0x000fe40007810000 */
[----:B------:R-:W-:Y:S02]  /*125f0*/  FMNMX.FTZ R0, R59, R9, !PT ;  /* 0x000000093b007209 */ /* 0x000fe40007810000 */
[----:B------:R-:W-:-:S03]  /*12600*/  FMNMX.FTZ R2, R17, R2, !PT ;  /* 0x0000000211027209 */ /* 0x000fc60007810000 */
[----:B------:R-:W1:Y:S01]  /*12610*/  SHFL.BFLY PT, R10, R0, 0x2, 0x1f ;  /* 0x0c401f00000a7f89 */ /* 0x000e6200000e0000 */
[----:B------:R-:W-:-:S04]  /*12620*/  FMNMX.FTZ R2, R19, R2, !PT ;  /* 0x0000000213027209 */ /* 0x000fc80007810000 */
[----:B------:R-:W-:Y:S02]  /*12630*/  FMNMX.FTZ R9, R217, R2, !PT ;  /* 0x00000002d9097209 */ /* 0x000fe40007810000 */
[----:B------:R-:W-:Y:S02]  /*12640*/  FMNMX.FTZ R2, R224, R3, !PT ;  /* 0x00000003e0027209 */ /* 0x000fe40007810000 */
[----:B------:R-:W-:Y:S02]  /*12650*/  FMNMX.FTZ R3, R236, R16, !PT ;  /* 0x00000010ec037209 */ /* 0x000fe40007810000 */
[----:B------:R-:W-:Y:S01]  /*12660*/  FMNMX.FTZ R9, R215, R9, !PT ;  /* 0x00000009d7097209 */ /* 0x000fe20007810000 */
[----:B------:R-:W2:Y:S01]  /*12670*/  SHFL.BFLY PT, R22, R2, 0x2, 0x1f ;  /* 0x0c401f0002167f89 */ /* 0x000ea200000e0000 */
[----:B------:R-:W-:Y:S02]  /*12680*/  FMNMX.FTZ R3, R20, R3, !PT ;  /* 0x0000000314037209 */ /* 0x000fe40007810000 */
[----:B------:R-:W-:-:S02]  /*12690*/  FMNMX.FTZ R9, R63, R9, !PT ;  /* 0x000000093f097209 */ /* 0x000fc40007810000 */
[----:B------:R-:W-:Y:S02]  /*126a0*/  FMNMX.FTZ R3, R21, R3, !PT ;  /* 0x0000000315037209 */ /* 0x000fe40007810000 */
[----:B------:R-:W-:Y:S02]  /*126b0*/  FMNMX.FTZ R9, R61, R9, !PT ;  /* 0x000000093d097209 */ /* 0x000fe40007810000 */
[----:B------:R-:W-:Y:S02]  /*126c0*/  FMNMX.FTZ R3, R23, R3, !PT ;  /* 0x0000000317037209 */ /* 0x000fe40007810000 */
[----:B-1----:R-:W-:Y:S02]  /*126d0*/  FMNMX.FTZ R0, R0, R10, !PT ;  /* 0x0000000a00007209 */ /* 0x002fe40007810000 */
[----:B------:R-:W-:Y:S02]  /*126e0*/  FMNMX.FTZ R10, R48, R9, !PT ;  /* 0x00000009300a7209 */ /* 0x000fe40007810000 */
[----:B------:R-:W-:-:S02]  /*126f0*/  FMNMX.FTZ R3, R220, R3, !PT ;  /* 0x00000003dc037209 */ /* 0x000fc40007810000 */
[----:B------:R-:W-:Y:S01]  /*12700*/  FMNMX.FTZ R10, R41, R10, !PT ;  /* 0x0000000a290a7209 */ /* 0x000fe20007810000 */
[----:B------:R-:W1:Y:S01]  /*12710*/  SHFL.BFLY PT, R12, R0, 0x1, 0x1f ;  /* 0x0c201f00000c7f89 */ /* 0x000e6200000e0000 */
[----:B------:R-:W-:Y:S02]  /*12720*/  FMNMX.FTZ R3, R219, R3, !PT ;  /* 0x00000003db037209 */ /* 0x000fe40007810000 */
[----:B------:R-:W-:Y:S02]  /*12730*/  FMNMX.FTZ R10, R36, R10, !PT ;  /* 0x0000000a240a7209 */ /* 0x000fe40007810000 */
[----:B------:R-:W-:Y:S02]  /*12740*/  FMNMX.FTZ R9, R218, R3, !PT ;  /* 0x00000003da097209 */ /* 0x000fe40007810000 */
[----:B------:R-:W-:Y:S02]  /*12750*/  FMNMX.FTZ R10, R37, R10, !PT ;  /* 0x0000000a250a7209 */ /* 0x000fe40007810000 */
[----:B--2---:R-:W-:-:S02]  /*12760*/  FMNMX.FTZ R3, R2, R22, !PT ;  /* 0x0000001602037209 */ /* 0x004fc40007810000 */
        /* <DEDUP_REMOVED lines=9> */
[----:B------:R-:W-:Y:S01]  /*12800*/  FMNMX.FTZ R0, R232, R10, !PT ;  /* 0x0000000ae8007209 */ /* 0x000fe20007810000 */
[----:B------:R-:W1:Y:S03]  /*12810*/  SHFL.BFLY PT, R9, R2, 0x2, 0x1f ;  /* 0x0c401f0002097f89 */ /* 0x000e6600000e0000 */
[----:B------:R-:W-:-:S04]  /*12820*/  FMNMX.FTZ R0, R66, R0, !PT ;  /* 0x0000000042007209 */ /* 0x000fc80007810000 */
[----:B------:R-:W-:Y:S01]  /*12830*/  FMNMX.FTZ R0, R65, R0, !PT ;  /* 0x0000000041007209 */ /* 0x000fe20007810000 */
[----:B------:R-:W2:Y:S03]  /*12840*/  SHFL.BFLY PT, R134, R3, 0x1, 0x1f ;  /* 0x0c201f0003867f89 */ /* 0x000ea600000e0000 */
[----:B------:R-:W-:-:S04]  /*12850*/  FMNMX.FTZ R0, R58, R0, !PT ;  /* 0x000000003a007209 */ /* 0x000fc80007810000 */
[----:B------:R-:W-:-:S05]  /*12860*/  FMNMX.FTZ R132, R44, R0, !PT ;  /* 0x000000002c847209 */ /* 0x000fca0007810000 */
[----:B------:R-:W3:Y:S01]  /*12870*/  SHFL.BFLY PT, R0, R132, 0x2, 0x1f ;  /* 0x0c401f0084007f89 */ /* 0x000ee200000e0000 */
[----:B-1----:R-:W-:Y:S01]  /*12880*/  FMNMX.FTZ R2, R2, R9, !PT ;  /* 0x0000000902027209 */ /* 0x002fe20007810000 */
[----:B------:R-:W-:-:S04]  /*12890*/  FMUL.FTZ R12, R135, UR10 ;  /* 0x0000000a870c7c20 */ /* 0x000fc80008410000 */
[----:B------:R-:W1:Y:S01]  /*128a0*/  SHFL.BFLY PT, R133, R2, 0x1, 0x1f ;  /* 0x0c201f0002857f89 */ /* 0x000e6200000e0000 */
[----:B------:R-:W-:Y:S02]  /*128b0*/  FSETP.NEU.FTZ.AND P1, PT, R135, -INF , PT ;  /* 0xff8000008700780b */ /* 0x000fe40003f3d000 */
[----:B--2---:R-:W-:Y:S02]  /*128c0*/  FMNMX.FTZ R134, R3, R134, !PT ;  /* 0x0000008603867209 */ /* 0x004fe40007810000 */
[----:B------:R-:W-:Y:S02]  /*128d0*/  FSEL R12, R12, RZ, P1 ;  /* 0x000000ff0c0c7208 */ /* 0x000fe40000800000 */
[C---:B------:R-:W-:Y:S01]  /*128e0*/  FSETP.NEU.FTZ.AND P3, PT, R134.reuse, -INF , PT ;  /* 0xff8000008600780b */ /* 0x040fe20003f7d000 */
[----:B------:R-:W-:Y:S02]  /*128f0*/  FMUL.FTZ R3, R134, UR10 ;  /* 0x0000000a86037c20 */ /* 0x000fe40008410000 */
[----:B------:R-:W-:Y:S01]  /*12900*/  FFMA.FTZ R4, R4, UR10, -R12 ;  /* 0x0000000a04047c23 */ /* 0x000fe2000801080c */
[----:B---3--:R-:W-:-:S03]  /*12910*/  FMNMX.FTZ R132, R132, R0, !PT ;  /* 0x0000000084847209 */ /* 0x008fc60007810000 */
[----:B------:R2:W-:Y:S01]  /*12920*/  MUFU.EX2 R25, R4 ;  /* 0x0000000400197308 */ /* 0x0005e20000000800 */
[----:B------:R-:W-:-:S05]  /*12930*/  FSEL R3, R3, RZ, P3 ;  /* 0x000000ff03037208 */ /* 0x000fca0001800000 */
[----:B------:R-:W-:Y:S01]  /*12940*/  FFMA.FTZ R0, R11, UR10, -R3 ;  /* 0x0000000a0b007c23 */ /* 0x000fe20008010803 */
[----:B-1----:R-:W-:Y:S01]  /*12950*/  FMNMX.FTZ R133, R2, R133, !PT ;  /* 0x0000008502857209 */ /* 0x002fe20007810000 */
[----:B--2---:R-:W1:Y:S02]  /*12960*/  SHFL.BFLY PT, R4, R132, 0x1, 0x1f ;  /* 0x0c201f0084047f89 */ /* 0x004e6400000e0000 */
[----:B------:R2:W-:Y:S02]  /*12970*/  MUFU.EX2 R138, R0 ;  /* 0x00000000008a7308 */ /* 0x0005e40000000800 */
[C---:B------:R-:W-:Y:S01]  /*12980*/  FMUL.FTZ R2, R133.reuse, UR10 ;  /* 0x0000000a85027c20 */ /* 0x040fe20008410000 */
[----:B------:R-:W-:-:S04]  /*12990*/  FSETP.NEU.FTZ.AND P2, PT, R133, -INF , PT ;  /* 0xff8000008500780b */ /* 0x000fc80003f5d000 */
[----:B------:R-:W-:Y:S01]  /*129a0*/  FSEL R2, R2, RZ, P2 ;  /* 0x000000ff02027208 */ /* 0x000fe20001000000 */
[----:B--2---:R-:W-:-:S04]  /*129b0*/  FFMA.FTZ R0, R13, UR10, -R3 ;  /* 0x0000000a0d007c23 */ /* 0x004fc80008010803 */
[----:B------:R2:W-:Y:S01]  /*129c0*/  MUFU.EX2 R239, R0 ;  /* 0x0000000000ef7308 */ /* 0x0005e20000000800 */
[----:B-1----:R-:W-:Y:S01]  /*129d0*/  FMNMX.FTZ R132, R132, R4, !PT ;  /* 0x0000000484847209 */ /* 0x002fe20007810000 */
[----:B--2---:R-:W-:-:S06]  /*129e0*/  FFMA.FTZ R0, R15, UR10, -R3 ;  /* 0x0000000a0f007c23 */ /* 0x004fcc0008010803 */
[----:B------:R1:W-:Y:S01]  /*129f0*/  MUFU.EX2 R237, R0 ;  /* 0x0000000000ed7308 */ /* 0x0003e20000000800 */
[--C-:B------:R-:W-:Y:S01]  /*12a00*/  FFMA.FTZ R4, R17, UR10, -R2.reuse ;  /* 0x0000000a11047c23 */ /* 0x100fe20008010802 */
[----:B------:R-:W-:Y:S01]  /*12a10*/  FSETP.NEU.FTZ.AND P0, PT, R132, -INF , PT ;  /* 0xff8000008400780b */ /* 0x000fe20003f1d000 */
[----:B-1----:R-:W-:-:S05]  /*12a20*/  FFMA.FTZ R0, R14, UR10, -R2 ;  /* 0x0000000a0e007c23 */ /* 0x002fca0008010802 */
[----:B------:R1:W-:Y:S08]  /*12a30*/  MUFU.EX2 R22, R0 ;  /* 0x0000000000167308 */ /* 0x0003f00000000800 */
[----:B------:R2:W-:Y:S01]  /*12a40*/  MUFU.EX2 R57, R4 ;  /* 0x0000000400397308 */ /* 0x0005e20000000800 */
[----:B-1----:R-:W-:-:S07]  /*12a50*/  FFMA.FTZ R0, R18, UR10, -R2 ;  /* 0x0000000a12007c23 */ /* 0x002fce0008010802 */
[----:B------:R1:W3:Y:S01]  /*12a60*/  MUFU.EX2 R139, R0 ;  /* 0x00000000008b7308 */ /* 0x0002e20000000800 */
[----:B--2---:R-:W-:-:S07]  /*12a70*/  FFMA.FTZ R4, R19, UR10, -R2 ;  /* 0x0000000a13047c23 */ /* 0x004fce0008010802 */
[----:B------:R2:W-:Y:S01]  /*12a80*/  MUFU.EX2 R64, R4 ;  /* 0x0000000400407308 */ /* 0x0005e20000000800 */
[----:B-1----:R-:W-:-:S05]  /*12a90*/  FMUL.FTZ R0, R132, UR10 ;  /* 0x0000000a84007c20 */ /* 0x002fca0008410000 */
[----:B------:R-:W-:-:S05]  /*12aa0*/  FSEL R0, R0, RZ, P0 ;  /* 0x000000ff00007208 */ /* 0x000fca0000000000 */
[--C-:B--2---:R-:W-:Y:S01]  /*12ab0*/  FFMA.FTZ R4, R16, UR10, -R0.reuse ;  /* 0x0000000a10047c23 */ /* 0x104fe20008010800 */
[----:B------:R-:W-:Y:S01]  /*12ac0*/  FFMA.FTZ R5, R5, UR10, -R3 ;  /* 0x0000000a05057c23 */ /* 0x000fe20008010803 */
[----:B------:R-:W1:Y:S02]  /*12ad0*/  LDSM.16.MT88.4 R16, [R225+0xc000] ;  /* 0x00c00000e110783b */ /* 0x000e640000004200 */
[----:B------:R2:W-:Y:S08]  /*12ae0*/  MUFU.EX2 R45, R4 ;  /* 0x00000004002d7308 */ /* 0x0005f00000000800 */
[----:B------:R4:W-:Y:S01]  /*12af0*/  MUFU.EX2 R27, R5 ;  /* 0x00000005001b7308 */ /* 0x0009e20000000800 */
[----:B--2---:R-:W-:-:S07]  /*12b00*/  FFMA.FTZ R4, R20, UR10, -R0 ;  /* 0x0000000a14047c23 */ /* 0x004fce0008010800 */
[----:B------:R2:W-:Y:S01]  /*12b10*/  MUFU.EX2 R238, R4 ;  /* 0x0000000400ee7308 */ /* 0x0005e20000000800 */
[----:B----4-:R-:W-:-:S05]  /*12b20*/  FSEL R5, R135, RZ, P1 ;  /* 0x000000ff87057208 */ /* 0x010fca0000800000 */
[----:B------:R-:W-:Y:S01]  /*12b30*/  FADD.FTZ R5, R141, -R5 ;  /* 0x800000058d057221 */ /* 0x000fe20000010000 */
[----:B--2---:R-:W-:-:S04]  /*12b40*/  FFMA.FTZ R4, R21, UR10, -R0 ;  /* 0x0000000a15047c23 */ /* 0x004fc80008010800 */
[----:B------:R2:W-:Y:S01]  /*12b50*/  MUFU.EX2 R20, R4 ;  /* 0x0000000400147308 */ /* 0x0005e20000000800 */
[----:B------:R-:W-:Y:S01]  /*12b60*/  FMUL.FTZ R15, R5, UR10 ;  /* 0x0000000a050f7c20 */ /* 0x000fe20008410000 */
        /* <DEDUP_REMOVED lines=8> */
[--C-:B------:R-:W-:Y:S01]  /*12bf0*/  FFMA.FTZ R8, R8, UR10, -R12.reuse ;  /* 0x0000000a08087c23 */ /* 0x100fe2000801080c */
[--C-:B------:R-:W-:Y:S01]  /*12c00*/  FFMA.FTZ R7, R7, UR10, -R12.reuse ;  /* 0x0000000a07077c23 */ /* 0x100fe2000801080c */
[----:B------:R-:W-:Y:S01]  /*12c10*/  FFMA.FTZ R6, R6, UR10, -R12 ;  /* 0x0000000a06067c23 */ /* 0x000fe2000801080c */
[----:B------:R2:W-:Y:S01]  /*12c20*/  MUFU.EX2 R24, R4 ;  /* 0x0000000400187308 */ /* 0x0005e20000000800 */
[----:B------:R-:W-:-:S07]  /*12c30*/  FMUL.FTZ R5, R5, UR10 ;  /* 0x0000000a05057c20 */ /* 0x000fce0008410000 */
[----:B------:R-:W-:Y:S01]  /*12c40*/  MUFU.EX2 R243, R8 ;  /* 0x0000000800f37308 */ /* 0x000fe20000000800 */
[----:B--2---:R-:W-:-:S07]  /*12c50*/  FFMA.FTZ R4, R23, UR10, -R0 ;  /* 0x0000000a17047c23 */ /* 0x004fce0008010800 */
[----:B------:R-:W-:Y:S08]  /*12c60*/  MUFU.EX2 R67, R7 ;  /* 0x0000000700437308 */ /* 0x000ff00000000800 */
[----:B------:R-:W-:Y:S08]  /*12c70*/  MUFU.EX2 R56, R6 ;  /* 0x0000000600387308 */ /* 0x000ff00000000800 */
[----:B------:R-:W2:Y:S08]  /*12c80*/  MUFU.EX2 R15, R15 ;  /* 0x0000000f000f7308 */ /* 0x000eb00000000800 */
[----:B------:R-:W4:Y:S08]  /*12c90*/  MUFU.EX2 R14, R14 ;  /* 0x0000000e000e7308 */ /* 0x000f300000000800 */
[----:B------:R-:W1:Y:S08]  /*12ca0*/  MUFU.EX2 R13, R5 ;  /* 0x00000005000d7308 */ /* 0x000e700000000800 */
[----:B------:R1:W1:Y:S01]  /*12cb0*/  MUFU.EX2 R236, R4 ;  /* 0x0000000400ec7308 */ /* 0x0002620000000800 */
[----:B---3--:R-:W-:-:S02]  /*12cc0*/  IMAD.MOV.U32 R21, RZ, RZ, R139 ;  /* 0x000000ffff157224 */ /* 0x008fc400078e008b */
[----:B------:R-:W-:Y:S02]  /*12cd0*/  IMAD.MOV.U32 R23, RZ, RZ, R138 ;  /* 0x000000ffff177224 */ /* 0x000fe400078e008a */
[-C--:B--2---:R-:W-:Y:S01]  /*12ce0*/  FMUL.FTZ R172, R172, R15.reuse ;  /* 0x0000000facac7220 */ /* 0x084fe20000410000 */
[----:B------:R-:W-:Y:S01]  /*12cf0*/  FMUL.FTZ R173, R173, R15 ;  /* 0x0000000fadad7220 */ /* 0x000fe20000410000 */
[-C--:B----4-:R-:W-:Y:S01]  /*12d00*/  FMUL.FTZ R174, R174, R14.reuse ;  /* 0x0000000eaeae7220 */ /* 0x090fe20000410000 */
[----:B------:R-:W-:Y:S01]  /*12d10*/  FMUL.FTZ R175, R175, R14 ;  /* 0x0000000eafaf7220 */ /* 0x000fe20000410000 */
[----:B------:R-:W-:Y:S01]  /*12d20*/  F2FP.BF16.F32.PACK_AB R8, R243, R25 ;  /* 0x00000019f308723e */ /* 0x000fe200000010ff */
[----:B-1----:R-:W-:Y:S01]  /*12d30*/  FMUL.FTZ R204, R204, R13 ;  /* 0x0000000dcccc7220 */ /* 0x002fe20000410000 */
        /* <DEDUP_REMOVED lines=8> */
[----:B------:R-:W-:Y:S01]  /*12dc0*/  F2FP.BF16.F32.PACK_AB R4, R21, R22 ;  /* 0x000000161504723e */ /* 0x000fe200000010ff */
[----:B------:R-:W-:Y:S01]  /*12dd0*/  FMUL.FTZ R169, R169, R15 ;  /* 0x0000000fa9a97220 */ /* 0x000fe20000410000 */
[----:B------:R-:W-:Y:S01]  /*12de0*/  F2FP.BF16.F32.PACK_AB R5, R238, R45 ;  /* 0x0000002dee05723e */ /* 0x000fe200000010ff */
[----:B------:R-:W-:Y:S01]  /*12df0*/  FMUL.FTZ R170, R170, R14 ;  /* 0x0000000eaaaa7220 */ /* 0x000fe20000410000 */
[----:B------:R-:W-:Y:S01]  /*12e00*/  F2FP.BF16.F32.PACK_AB R7, R236, R20 ;  /* 0x00000014ec07723e */ /* 0x000fe200000010ff */
[----:B------:R-:W-:Y:S01]  /*12e10*/  FMUL.FTZ R171, R171, R14 ;  /* 0x0000000eabab7220 */ /* 0x000fe20000410000 */
[-C--:B------:R-:W-:Y:S01]  /*12e20*/  FMUL.FTZ R200, R200, R13.reuse ;  /* 0x0000000dc8c87220 */ /* 0x080fe20000410000 */
[----:B------:R-:W-:Y:S01]  /*12e30*/  FMUL.FTZ R201, R201, R13 ;  /* 0x0000000dc9c97220 */ /* 0x000fe20000410000 */
[-C--:B------:R-:W-:Y:S01]  /*12e40*/  FMUL.FTZ R202, R202, R24.reuse ;  /* 0x00000018caca7220 */ /* 0x080fe20000410000 */
[----:B------:R-:W-:Y:S01]  /*12e50*/  FMUL.FTZ R203, R203, R24 ;  /* 0x00000018cbcb7220 */ /* 0x000fe20000410000 */
        /* <DEDUP_REMOVED lines=86> */
[----:B------:R-:W-:Y:S01]  /*133c0*/  MOV R46, R140 ;  /* 0x0000008c002e7202 */ /* 0x000fe20000000f00 */
[----:B------:R-:W-:-:S02]  /*133d0*/  IMAD.MOV.U32 R47, RZ, RZ, R143 ;  /* 0x000000ffff2f7224 */ /* 0x000fc400078e008f */
[-C--:B-1----:R-:W-:Y:S06]  /*133e0*/  HMMA.16816.F32.BF16 R140, R8, R16.reuse, R68 ;  /* 0x00000010088c723c */ /* 0x082fec0000041844 */
[----:B------:R-:W-:Y:S01]  /*133f0*/  HMMA.16816.F32.BF16 R144, R4, R16, R72 ;  /* 0x000000100490723c */ /* 0x000fe20000041848 */
[----:B------:R-:W-:Y:S01]  /*13400*/  IMAD.MOV.U32 R69, RZ, RZ, R137 ;  /* 0x000000ffff457224 */ /* 0x000fe200078e0089 */
[----:B------:R-:W-:-:S04]  /*13410*/  MOV R70, R136 ;  /* 0x0000008800467202 */ /* 0x000fc80000000f00 */
[-C--:B------:R-:W-:Y:S06]  /*13420*/  HMMA.16816.F32.BF16 R148, R4, R18.reuse, R76 ;  /* 0x000000120494723c */ /* 0x080fec000004184c */
[----:B------:R-:W-:Y:S01]  /*13430*/  HMMA.16816.F32.BF16 R136, R8, R18, R80 ;  /* 0x000000120888723c */ /* 0x000fe20000041850 */
[----:B------:R-:W1:Y:S01]  /*13440*/  LDSM.16.MT88.4 R16, [R226+0xe000] ;  /* 0x00e00000e210783b */ /* 0x000e620000004200 */
[-C--:B------:R-:W-:Y:S01]  /*13450*/  FMUL.FTZ R84, R84, R15.reuse ;  /* 0x0000000f54547220 */ /* 0x080fe20000410000 */
[----:B------:R-:W-:Y:S01]  /*13460*/  FMUL.FTZ R85, R85, R15 ;  /* 0x0000000f55557220 */ /* 0x000fe20000410000 */
[-C--:B------:R-:W-:Y:S01]  /*13470*/  FMUL.FTZ R86, R86, R14.reuse ;  /* 0x0000000e56567220 */ /* 0x080fe20000410000 */
[----:B------:R-:W-:Y:S01]  /*13480*/  FMUL.FTZ R87, R87, R14 ;  /* 0x0000000e57577220 */ /* 0x000fe20000410000 */
[----:B------:R-:W-:-:S06]  /*13490*/  IMAD.MOV.U32 R75, RZ, RZ, R41 ;  /* 0x000000ffff4b7224 */ /* 0x000fcc00078e0029 */
[C---:B-1----:R-:W-:Y:S01]  /*134a0*/  HMMA.16816.F32.BF16 R40, R8.reuse, R16, R84 ;  /* 0x000000100828723c */ /* 0x042fe20000041854 */
[----:B------:R-:W2:Y:S04]  /*134b0*/  LDL.LU R86, [R1+0x18] ;  /* 0x0000180001567983 */ /* 0x000ea80000300800 */
        /* <DEDUP_REMOVED lines=18> */
[----:B------:R-:W-:Y:S01]  /*135e0*/  HMMA.16816.F32.BF16 R28, R8, R18, R96 ;  /* 0x00000012081c723c */ /* 0x000fe20000041860 */
[----:B------:R-:W-:-:S05]  /*135f0*/  IMAD.MOV.U32 R82, RZ, RZ, R37 ;  /* 0x000000ffff527224 */ /* 0x000fca00078e0025 */
[C---:B------:R-:W-:Y:S06]  /*13600*/  HMMA.16816.F32.BF16 R36, R4.reuse, R16, R88 ;  /* 0x000000100424723c */ /* 0x040fec0000041858 */
        /* <DEDUP_REMOVED lines=36> */
[----:B------:R-:W-:-:S04]  /*13850*/  IMAD.MOV.U32 R84, RZ, RZ, R51 ;  /* 0x000000ffff547224 */ /* 0x000fc800078e0033 */
[----:B------:R-:W-:Y:S02]  /*13860*/  IMAD.MOV.U32 R93, RZ, RZ, R77 ;  /* 0x000000ffff5d7224 */ /* 0x000fe400078e004d */
[----:B------:R-:W-:Y:S01]  /*13870*/  IMAD.MOV.U32 R77, RZ, RZ, R75 ;  /* 0x000000ffff4d7224 */ /* 0x000fe200078e004b */
[----:B------:R-:W-:Y:S01]  /*13880*/  MOV R75, R52 ;  /* 0x00000034004b7202 */ /* 0x000fe20000000f00 */
[----:B------:R-:W-:-:S05]  /*13890*/  IMAD.MOV.U32 R83, RZ, RZ, R57 ;  /* 0x000000ffff537224 */ /* 0x000fca00078e0039 */
[----:B------:R-:W-:Y:S01]  /*138a0*/  MOV R95, R83 ;  /* 0x00000053005f7202 */ /* 0x000fe20000000f00 */
[C---:B-1----:R-:W-:Y:S06]  /*138b0*/  HMMA.16816.F32.BF16 R120, R4.reuse, R16, R120 ;  /* 0x000000100478723c */ /* 0x042fec0000041878 */
[----:B------:R-:W-:Y:S07]  /*138c0*/  HMMA.16816.F32.BF16 R124, R4, R18, R124 ;  /* 0x00000012047c723c */ /* 0x000fee000004187c */
[----:B------:R-:W-:-:S04]  /*138d0*/  FFMA.FTZ R4, R212, UR10, -R12 ;  /* 0x0000000ad4047c23 */ /* 0x000fc8000801080c */
[----:B------:R1:W-:Y:S01]  /*138e0*/  MUFU.EX2 R51, R4 ;  /* 0x0000000400337308 */ /* 0x0003e20000000800 */
[----:B------:R-:W-:Y:S02]  /*138f0*/  MOV R83, R78 ;  /* 0x0000004e00537202 */ /* 0x000fe40000000f00 */
[----:B------:R-:W-:Y:S01]  /*13900*/  MOV R78, R68 ;  /* 0x00000044004e7202 */ /* 0x000fe20000000f00 */
[----:B-1----:R-:W-:-:S04]  /*13910*/  FFMA.FTZ R4, R62, UR10, -R12 ;  /* 0x0000000a3e047c23 */ /* 0x002fc8000801080c */
[----:B------:R1:W-:Y:S01]  /*13920*/  MUFU.EX2 R52, R4 ;  /* 0x0000000400347308 */ /* 0x0003e20000000800 */
[----:B------:R-:W-:Y:S01]  /*13930*/  MOV R90, R49 ;  /* 0x00000031005a7202 */ /* 0x000fe20000000f00 */
[----:B-1----:R-:W-:Y:S01]  /*13940*/  FFMA.FTZ R4, R60, UR10, -R12 ;  /* 0x0000000a3c047c23 */ /* 0x002fe2000801080c */
[----:B------:R-:W-:Y:S02]  /*13950*/  IMAD.MOV.U32 R89, RZ, RZ, R50 ;  /* 0x000000ffff597224 */ /* 0x000fe400078e0032 */
[----:B------:R-:W-:Y:S02]  /*13960*/  IMAD.MOV.U32 R85, RZ, RZ, R74 ;  /* 0x000000ffff557224 */ /* 0x000fe400078e004a */
[----:B------:R-:W-:Y:S02]  /*13970*/  IMAD.MOV.U32 R74, RZ, RZ, R238 ;  /* 0x000000ffff4a7224 */ /* 0x000fe400078e00ee */
[----:B------:R-:W-:Y:S01]  /*13980*/  FFMA.FTZ R26, R26, R13, R22 ;  /* 0x0000000d1a1a7223 */ /* 0x000fe20000010016 */
[----:B------:R-:W-:-:S02]  /*13990*/  IMAD.MOV.U32 R91, RZ, RZ, R47 ;  /* 0x000000ffff5b7224 */ /* 0x000fc400078e002f */
        /* <DEDUP_REMOVED lines=8> */
[----:B------:R-:W-:Y:S02]  /*13a20*/  IMAD.MOV.U32 R76, RZ, RZ, R58 ;  /* 0x000000ffff4c7224 */ /* 0x000fe400078e003a */
[----:B------:R-:W-:-:S02]  /*13a30*/  IMAD.MOV.U32 R81, RZ, RZ, R56 ;  /* 0x000000ffff517224 */ /* 0x000fc400078e0038 */
[----:B------:R-:W-:Y:S01]  /*13a40*/  HMMA.16816.F32.BF16 R56, R8, R16, R116 ;  /* 0x000000100838723c */ /* 0x000fe20000041874 */
[----:B------:R-:W-:-:S05]  /*13a50*/  IMAD.MOV.U32 R88, RZ, RZ, R46 ;  /* 0x000000ffff587224 */ /* 0x000fca00078e002e */
[----:B------:R-:W-:Y:S01]  /*13a60*/  HMMA.16816.F32.BF16 R128, R8, R18, R128 ;  /* 0x000000120880723c */ /* 0x000fe20000041880 */
[----:B------:R-:W1:Y:S01]  /*13a70*/  LDSM.16.MT88.4 R16, [R225+0xc800] ;  /* 0x00c80000e110783b */ /* 0x000e620000004200 */
[----:B------:R-:W-:Y:S01]  /*13a80*/  IMAD.MOV.U32 R94, RZ, RZ, R76 ;  /* 0x000000ffff5e7224 */ /* 0x000fe200078e004c */
[----:B------:R-:W-:Y:S01]  /*13a90*/  MOV R76, R73 ;  /* 0x00000049004c7202 */ /* 0x000fe20000000f00 */
[----:B------:R-:W-:Y:S02]  /*13aa0*/  IMAD.MOV.U32 R73, RZ, RZ, R240 ;  /* 0x000000ffff497224 */ /* 0x000fe400078e00f0 */
[----:B--2---:R-:W-:Y:S01]  /*13ab0*/  FFMA.FTZ R25, R86, R15, R25 ;  /* 0x0000000f56197223 */ /* 0x004fe20000010019 */
[----:B------:R-:W-:Y:S02]  /*13ac0*/  IMAD.MOV.U32 R86, RZ, RZ, R72 ;  /* 0x000000ffff567224 */ /* 0x000fe400078e0048 */
[----:B------:R2:W-:Y:S02]  /*13ad0*/  MUFU.EX2 R72, R4 ;  /* 0x0000000400487308 */ /* 0x0005e40000000800 */
[----:B--2---:R-:W-:-:S06]  /*13ae0*/  FFMA.FTZ R4, R53, UR10, -R12 ;  /* 0x0000000a35047c23 */ /* 0x004fcc000801080c */
[----:B------:R2:W-:Y:S02]  /*13af0*/  MUFU.EX2 R68, R4 ;  /* 0x0000000400447308 */ /* 0x0005e40000000800 */
[----:B--2---:R-:W-:-:S06]  /*13b00*/  FFMA.FTZ R4, R214, UR10, -R3 ;  /* 0x0000000ad6047c23 */ /* 0x004fcc0008010803 */
[----:B------:R2:W-:Y:S01]  /*13b10*/  MUFU.EX2 R49, R4 ;  /* 0x0000000400317308 */ /* 0x0005e20000000800 */
[----:B---3--:R-:W-:Y:S01]  /*13b20*/  FFMA.FTZ R27, R87, R14, R27 ;  /* 0x0000000e571b7223 */ /* 0x008fe2000001001b */
[----:B--2---:R-:W-:-:S06]  /*13b30*/  FFMA.FTZ R4, R213, UR10, -R3 ;  /* 0x0000000ad5047c23 */ /* 0x004fcc0008010803 */
[----:B------:R2:W-:Y:S01]  /*13b40*/  MUFU.EX2 R50, R4 ;  /* 0x0000000400327308 */ /* 0x0005e20000000800 */
[----:B------:R-:W-:Y:S01]  /*13b50*/  IMAD.MOV.U32 R87, RZ, RZ, R79 ;  /* 0x000000ffff577224 */ /* 0x000fe200078e004f */
[----:B------:R-:W-:Y:S01]  /*13b60*/  MOV R79, R48 ;  /* 0x00000030004f7202 */ /* 0x000fe20000000f00 */
[----:B--2---:R-:W-:-:S05]  /*13b70*/  FFMA.FTZ R4, R54, UR10, -R3 ;  /* 0x0000000a36047c23 */ /* 0x004fca0008010803 */
[----:B------:R2:W-:Y:S02]  /*13b80*/  MUFU.EX2 R238, R4 ;  /* 0x0000000400ee7308 */ /* 0x0005e40000000800 */
[----:B--2---:R-:W-:-:S06]  /*13b90*/  FFMA.FTZ R4, R55, UR10, -R3 ;  /* 0x0000000a37047c23 */ /* 0x004fcc0008010803 */
        /* <DEDUP_REMOVED lines=12> */
[----:B------:R2:W3:Y:S02]  /*13c60*/  MUFU.EX2 R5, R4 ;  /* 0x0000000400057308 */ /* 0x0004e40000000800 */
[----:B--2---:R-:W-:-:S06]  /*13c70*/  FFMA.FTZ R4, R218, UR10, -R0 ;  /* 0x0000000ada047c23 */ /* 0x004fcc0008010800 */
[----:B------:R2:W-:Y:S02]  /*13c80*/  MUFU.EX2 R240, R4 ;  /* 0x0000000400f07308 */ /* 0x0005e40000000800 */
[----:B--2---:R-:W-:-:S06]  /*13c90*/  FFMA.FTZ R4, R216, UR10, -R0 ;  /* 0x0000000ad8047c23 */ /* 0x004fcc0008010800 */
[----:B------:R2:W4:Y:S01]  /*13ca0*/  MUFU.EX2 R22, R4 ;  /* 0x0000000400167308 */ /* 0x0005220000000800 */
[----:B---3--:R-:W-:Y:S01]  /*13cb0*/  IMAD.MOV.U32 R216, RZ, RZ, R5 ;  /* 0x000000ffffd87224 */ /* 0x008fe200078e0005 */
[----:B------:R-:W-:Y:S02]  /*13cc0*/  F2FP.BF16.F32.PACK_AB R8, R52, R51 ;  /* 0x000000333408723e */ /* 0x000fe400000010ff */
[----:B------:R-:W-:Y:S02]  /*13cd0*/  F2FP.BF16.F32.PACK_AB R9, R50, R49 ;  /* 0x000000313209723e */ /* 0x000fe400000010ff */
[----:B------:R-:W-:Y:S02]  /*13ce0*/  F2FP.BF16.F32.PACK_AB R10, R68, R72 ;  /* 0x00000048440a723e */ /* 0x000fe400000010ff */
[----:B------:R-:W-:Y:S02]  /*13cf0*/  F2FP.BF16.F32.PACK_AB R11, R13, R238 ;  /* 0x000000ee0d0b723e */ /* 0x000fe400000010ff */
[----:B------:R-:W-:-:S02]  /*13d00*/  F2FP.BF16.F32.PACK_AB R6, R213, R215 ;  /* 0x000000d7d506723e */ /* 0x000fc400000010ff */
[----:B------:R-:W-:Y:S02]  /*13d10*/  F2FP.BF16.F32.PACK_AB R5, R216, R46 ;  /* 0x0000002ed805723e */ /* 0x000fe400000010ff */
[----:B--2---:R-:W-:Y:S02]  /*13d20*/  F2FP.BF16.F32.PACK_AB R4, R47, R48 ;  /* 0x000000302f04723e */ /* 0x004fe400000010ff */
[----:B----4-:R-:W-:Y:S01]  /*13d30*/  F2FP.BF16.F32.PACK_AB R7, R22, R240 ;  /* 0x000000f01607723e */ /* 0x010fe200000010ff */
[-C--:B-1----:R-:W-:Y:S06]  /*13d40*/  HMMA.16816.F32.BF16 R172, R8, R16.reuse, R172 ;  /* 0x0000001008ac723c */ /* 0x082fec00000418ac */
[C---:B------:R-:W-:Y:S06]  /*13d50*/  HMMA.16816.F32.BF16 R204, R4.reuse, R16, R204 ;  /* 0x0000001004cc723c */ /* 0x040fec00000418cc */
[-C--:B------:R-:W-:Y:S06]  /*13d60*/  HMMA.16816.F32.BF16 R200, R4, R18.reuse, R200 ;  /* 0x0000001204c8723c */ /* 0x080fec00000418c8 */
[----:B------:R-:W-:Y:S01]  /*13d70*/  HMMA.16816.F32.BF16 R60, R8, R18, R88 ;  /* 0x00000012083c723c */ /* 0x000fe20000041858 */
[----:B------:R-:W1:Y:S01]  /*13d80*/  LDSM.16.MT88.4 R16, [R226+0xc800] ;  /* 0x00c80000e210783b */ /* 0x000e620000004200 */
[----:B------:R-:W-:-:S02]  /*13d90*/  IMAD.MOV.U32 R214, RZ, RZ, R84 ;  /* 0x000000ffffd67224 */ /* 0x000fc400078e0054 */
[----:B------:R-:W-:Y:S01]  /*13da0*/  IMAD.MOV.U32 R54, RZ, RZ, R87 ;  /* 0x000000ffff367224 */ /* 0x000fe200078e0057 */
[----:B------:R-:W-:Y:S01]  /*13db0*/  MOV R55, R83 ;  /* 0x0000005300377202 */ /* 0x000fe20000000f00 */
[----:B------:R-:W-:Y:S01]  /*13dc0*/  IMAD.MOV.U32 R53, RZ, RZ, R81 ;  /* 0x000000ffff357224 */ /* 0x000fe200078e0051 */
[-C--:B-1----:R-:W-:Y:S06]  /*13dd0*/  HMMA.16816.F32.BF16 R112, R8, R16.reuse, R208 ;  /* 0x000000100870723c */ /* 0x082fec00000418d0 */
[----:B------:R-:W-:Y:S01]  /*13de0*/  HMMA.16816.F32.BF16 R88, R4, R16, R196 ;  /* 0x000000100458723c */ /* 0x000fe200000418c4 */
[----:B------:R-:W-:-:S06]  /*13df0*/  MOV R209, R85 ;  /* 0x0000005500d17202 */ /* 0x000fcc0000000f00 */
[----:B------:R-:W-:Y:S02]  /*13e00*/  IMAD.MOV.U32 R196, RZ, RZ, R86 ;  /* 0x000000ffffc47224 */ /* 0x000fe400078e0056 */
[----:B------:R-:W-:Y:S07]  /*13e10*/  HMMA.16816.F32.BF16 R84, R4, R18, R192 ;  /* 0x000000120454723c */ /* 0x000fee00000418c0 */
[----:B------:R-:W-:Y:S01]  /*13e20*/  MOV R194, R80 ;  /* 0x0000005000c27202 */ /* 0x000fe20000000f00 */
[----:B------:R-:W-:-:S02]  /*13e30*/  IMAD.MOV.U32 R193, RZ, RZ, R82 ;  /* 0x000000ffffc17224 */ /* 0x000fc400078e0052 */
[----:B------:R-:W-:Y:S01]  /*13e40*/  HMMA.16816.F32.BF16 R80, R8, R18, R168 ;  /* 0x000000120850723c */ /* 0x000fe200000418a8 */
[----:B------:R-:W1:Y:S01]  /*13e50*/  LDSM.16.MT88.4 R16, [R228+0xc800] ;  /* 0x00c80000e410783b */ /* 0x000e620000004200 */
[----:B------:R-:W-:Y:S01]  /*13e60*/  IMAD.MOV.U32 R192, RZ, RZ, R76 ;  /* 0x000000ffffc07224 */ /* 0x000fe200078e004c */
[----:B------:R-:W-:Y:S01]  /*13e70*/  MOV R212, R78 ;  /* 0x0000004e00d47202 */ /* 0x000fe20000000f00 */
[----:B------:R-:W-:Y:S02]  /*13e80*/  IMAD.MOV.U32 R210, RZ, RZ, R72 ;  /* 0x000000ffffd27224 */ /* 0x000fe400078e0048 */
[----:B------:R-:W-:Y:S01]  /*13e90*/  IMAD.MOV.U32 R218, RZ, RZ, R74 ;  /* 0x000000ffffda7224 */ /* 0x000fe200078e004a */
[----:B------:R-:W-:Y:S01]  /*13ea0*/  MOV R169, R73 ;  /* 0x0000004900a97202 */ /* 0x000fe20000000f00 */
[----:B------:R-:W-:Y:S02]  /*13eb0*/  IMAD.MOV.U32 R171, RZ, RZ, R77 ;  /* 0x000000ffffab7224 */ /* 0x000fe400078e004d */
[----:B------:R-:W-:-:S02]  /*13ec0*/  IMAD.MOV.U32 R170, RZ, RZ, R79 ;  /* 0x000000ffffaa7224 */ /* 0x000fc400078e004f */
[----:B------:R-:W-:Y:S01]  /*13ed0*/  IMAD.MOV.U32 R168, RZ, RZ, R75 ;  /* 0x000000ffffa87224 */ /* 0x000fe200078e004b */
[-C--:B-1----:R-:W-:Y:S06]  /*13ee0*/  HMMA.16816.F32.BF16 R76, R8, R16.reuse, R164 ;  /* 0x00000010084c723c */ /* 0x082fec00000418a4 */
[C---:B------:R-:W-:Y:S06]  /*13ef0*/  HMMA.16816.F32.BF16 R72, R4.reuse, R16, R188 ;  /* 0x000000100448723c */ /* 0x040fec00000418bc */
[-C--:B------:R-:W-:Y:S06]  /*13f00*/  HMMA.16816.F32.BF16 R184, R4, R18.reuse, R184 ;  /* 0x0000001204b8723c */ /* 0x080fec00000418b8 */
[----:B------:R-:W-:Y:S01]  /*13f10*/  HMMA.16816.F32.BF16 R96, R8, R18, R160 ;  /* 0x000000120860723c */ /* 0x000fe200000418a0 */
[----:B------:R-:W1:Y:S01]  /*13f20*/  LDSM.16.MT88.4 R16, [R227+0xc800] ;  /* 0x00c80000e310783b */ /* 0x000e620000004200 */
[----:B------:R-:W-:Y:S01]  /*13f30*/  IMAD.MOV.U32 R191, RZ, RZ, R69 ;  /* 0x000000ffffbf7224 */ /* 0x000fe200078e0045 */
[----:B------:R-:W-:Y:S01]  /*13f40*/  MOV R190, R70 ;  /* 0x0000004600be7202 */ /* 0x000fe20000000f00 */
[----:B------:R-:W-:-:S02]  /*13f50*/  IMAD.MOV.U32 R198, RZ, RZ, R68 ;  /* 0x000000ffffc67224 */ /* 0x000fc400078e0044 */
[----:B------:R-:W-:Y:S02]  /*13f60*/  IMAD.MOV.U32 R199, RZ, RZ, R71 ;  /* 0x000000ffffc77224 */ /* 0x000fe400078e0047 */
[C---:B-1----:R-:W-:Y:S01]  /*13f70*/  HMMA.16816.F32.BF16 R68, R4.reuse, R16, R180 ;  /* 0x000000100444723c */ /* 0x042fe200000418b4 */
[----:B------:R-:W2:Y:S01]  /*13f80*/  LDL.LU R183, [R1+0x30] ;  /* 0x0000300001b77983 */ /* 0x000ea20000300800 */
[----:B------:R-:W-:Y:S01]  /*13f90*/  MOV R195, R93 ;  /* 0x0000005d00c37202 */ /* 0x000fe20000000f00 */
[----:B------:R-:W-:Y:S02]  /*13fa0*/  IMAD.MOV.U32 R15, RZ, RZ, R94 ;  /* 0x000000ffff0f7224 */ /* 0x000fe400078e005e */
[----:B------:R-:W-:Y:S01]  /*13fb0*/  IMAD.MOV.U32 R14, RZ, RZ, R95 ;  /* 0x000000ffff0e7224 */ /* 0x000fe200078e005f */
[----:B------:R-:W-:Y:S06]  /*13fc0*/  HMMA.16816.F32.BF16 R176, R4, R18, R176 ;  /* 0x0000001204b0723c */ /* 0x000fec00000418b0 */
[C---:B------:R-:W-:Y:S06]  /*13fd0*/  HMMA.16816.F32.BF16 R92, R8.reuse, R16, R156 ;  /* 0x00000010085c723c */ /* 0x040fec000004189c */
[C---:B------:R-:W-:Y:S01]  /*13fe0*/  HMMA.16816.F32.BF16 R116, R8.reuse, R18, R152 ;  /* 0x000000120874723c */ /* 0x040fe20000041898 */
[----:B------:R-:W1:Y:S05]  /*13ff0*/  LDSM.16.MT88.4 R16, [R225+0xe800] ;  /* 0x00e80000e110783b */ /* 0x000e6a0000004200 */
        /* <DEDUP_REMOVED lines=12> */
[----:B------:R-:W3:Y:S01]  /*140c0*/  LDSM.16.MT88.4 R20, [R228+0xe800] ;  /* 0x00e80000e414783b */ /* 0x000ee20000004200 */
        /* <DEDUP_REMOVED lines=8> */
[C---:B---3--:R-:W-:Y:S01]  /*14150*/  HMMA.16816.F32.BF16 R104, R4.reuse, R20, R104 ;  /* 0x000000140468723c */ /* 0x048fe20000041868 */
[----:B------:R-:W-:Y:S02]  /*14160*/  IMAD.MOV.U32 R168, RZ, RZ, R170 ;  /* 0x000000ffffa87224 */ /* 0x000fe400078e00aa */
[----:B------:R-:W-:Y:S01]  /*14170*/  IMAD.MOV.U32 R170, RZ, RZ, R192 ;  /* 0x000000ffffaa7224 */ /* 0x000fe200078e00c0 */
[----:B------:R-:W-:Y:S02]  /*14180*/  MOV R192, R194 ;  /* 0x000000c200c07202 */ /* 0x000fe40000000f00 */
[----:B------:R-:W-:Y:S01]  /*14190*/  HMMA.16816.F32.BF16 R108, R4, R22, R108 ;  /* 0x00000016046c723c */ /* 0x000fe2000004186c */
[----:B------:R-:W-:Y:S02]  /*141a0*/  IMAD.MOV.U32 R194, RZ, RZ, R196 ;  /* 0x000000ffffc27224 */ /* 0x000fe400078e00c4 */
[----:B------:R-:W-:-:S03]  /*141b0*/  IMAD.MOV.U32 R196, RZ, RZ, R214 ;  /* 0x000000ffffc47224 */ /* 0x000fc600078e00d6 */
[C---:B-1----:R-:W-:Y:S06]  /*141c0*/  HMMA.16816.F32.BF16 R120, R4.reuse, R16, R120 ;  /* 0x000000100478723c */ /* 0x042fec0000041878 */
[----:B------:R-:W-:Y:S07]  /*141d0*/  HMMA.16816.F32.BF16 R124, R4, R18, R124 ;  /* 0x00000012047c723c */ /* 0x000fee000004187c */
[----:B------:R-:W-:Y:S01]  /*141e0*/  FFMA.FTZ R4, R251, UR10, -R12 ;  /* 0x0000000afb047c23 */ /* 0x000fe2000801080c */
[----:B--2---:R-:W-:Y:S01]  /*141f0*/  FFMA.FTZ R45, R183, R24, R45 ;  /* 0x00000018b72d7223 */ /* 0x004fe2000001002d */
[----:B------:R-:W-:Y:S01]  /*14200*/  MOV R183, R189 ;  /* 0x000000bd00b77202 */ /* 0x000fe20000000f00 */
[----:B------:R-:W-:-:S02]  /*14210*/  IMAD.MOV.U32 R189, RZ, RZ, R191 ;  /* 0x000000ffffbd7224 */ /* 0x000fc400078e00bf */
        /* <DEDUP_REMOVED lines=13> */
[----:B------:R-:W-:Y:S01]  /*142f0*/  HMMA.16816.F32.BF16 R128, R8, R18, R128 ;  /* 0x000000120880723c */ /* 0x000fe20000041880 */
[----:B------:R-:W-:Y:S01]  /*14300*/  IMAD.MOV.U32 R171, RZ, RZ, R193 ;  /* 0x000000ffffab7224 */ /* 0x000fe200078e00c1 */
[----:B------:R-:W-:Y:S01]  /*14310*/  LDSM.16.MT88.4 R16, [R228+0xd000] ;  /* 0x00d00000e410783b */ /* 0x000fe20000004200 */
[----:B------:R-:W-:-:S02]  /*14320*/  IMAD.MOV.U32 R193, RZ, RZ, R195 ;  /* 0x000000ffffc17224 */ /* 0x000fc400078e00c3 */
[----:B------:R-:W-:Y:S01]  /*14330*/  IMAD.MOV.U32 R195, RZ, RZ, R217 ;  /* 0x000000ffffc37224 */ /* 0x000fe200078e00d9 */
[----:B------:R-:W-:Y:S01]  /*14340*/  HMMA.16816.F32.BF16 R152, R8, R20, R100 ;  /* 0x000000140898723c */ /* 0x000fe20000041864 */
[----:B------:R-:W-:Y:S01]  /*14350*/  FFMA.FTZ R44, R44, UR10, -R0 ;  /* 0x0000000a2c2c7c23 */ /* 0x000fe20008010800 */
[----:B------:R2:W5:Y:S01]  /*14360*/  LDL.LU R251, [R1+0xc0] ;  /* 0x0000c00001fb7983 */ /* 0x0005620000300800 */
[----:B-1----:R-:W-:-:S04]  /*14370*/  FFMA.FTZ R4, R182, UR10, -R12 ;  /* 0x0000000ab6047c23 */ /* 0x002fc8000801080c */
[----:B------:R1:W-:Y:S01]  /*14380*/  MUFU.EX2 R217, R4 ;  /* 0x0000000400d97308 */ /* 0x0003e20000000800 */
[----:B------:R-:W-:Y:S01]  /*14390*/  IMAD.MOV.U32 R182, RZ, RZ, R188 ;  /* 0x000000ffffb67224 */ /* 0x000fe200078e00bc */
[----:B------:R-:W-:Y:S01]  /*143a0*/  MOV R188, R190 ;  /* 0x000000be00bc7202 */ /* 0x000fe20000000f00 */
[----:B------:R-:W-:Y:S02]  /*143b0*/  IMAD.MOV.U32 R190, RZ, RZ, R168 ;  /* 0x000000ffffbe7224 */ /* 0x000fe400078e00a8 */
[----:B------:R-:W-:Y:S01]  /*143c0*/  IMAD.MOV.U32 R168, RZ, RZ, R170 ;  /* 0x000000ffffa87224 */ /* 0x000fe200078e00aa */
[----:B------:R-:W-:Y:S01]  /*143d0*/  MOV R170, R192 ;  /* 0x000000c000aa7202 */ /* 0x000fe20000000f00 */
[----:B-1----:R-:W-:Y:S01]  /*143e0*/  FFMA.FTZ R4, R181, UR10, -R12 ;  /* 0x0000000ab5047c23 */ /* 0x002fe2000801080c */
[----:B------:R-:W-:Y:S02]  /*143f0*/  MOV R181, R183 ;  /* 0x000000b700b57202 */ /* 0x000fe40000000f00 */
[----:B------:R-:W-:-:S02]  /*14400*/  MOV R183, R189 ;  /* 0x000000bd00b77202 */ /* 0x000fc40000000f00 */
[----:B------:R-:W-:Y:S02]  /*14410*/  MOV R189, R191 ;  /* 0x000000bf00bd7202 */ /* 0x000fe40000000f00 */
[----:B------:R-:W-:Y:S02]  /*14420*/  MOV R191, R169 ;  /* 0x000000a900bf7202 */ /* 0x000fe40000000f00 */
[----:B------:R-:W-:Y:S02]  /*14430*/  MOV R169, R171 ;  /* 0x000000ab00a97202 */ /* 0x000fe40000000f00 */
[----:B------:R-:W-:Y:S02]  /*14440*/  MOV R171, R193 ;  /* 0x000000c100ab7202 */ /* 0x000fe40000000f00 */
[----:B------:R-:W-:Y:S02]  /*14450*/  MOV R193, R195 ;  /* 0x000000c300c17202 */ /* 0x000fe40000000f00 */
[----:B------:R-:W-:-:S02]  /*14460*/  MOV R195, R219 ;  /* 0x000000db00c37202 */ /* 0x000fc40000000f00 */
[----:B------:R1:W-:Y:S01]  /*14470*/  MUFU.EX2 R219, R4 ;  /* 0x0000000400db7308 */ /* 0x0003e20000000800 */
[----:B------:R-:W-:Y:S01]  /*14480*/  MOV R192, R194 ;  /* 0x000000c200c07202 */ /* 0x000fe20000000f00 */
[----:B------:R-:W-:Y:S01]  /*14490*/  IMAD.MOV.U32 R180, RZ, RZ, R182 ;  /* 0x000000ffffb47224 */ /* 0x000fe200078e00b6 */
[----:B------:R-:W-:Y:S01]  /*144a0*/  MOV R194, R196 ;  /* 0x000000c400c27202 */ /* 0x000fe20000000f00 */
[----:B------:R-:W-:Y:S01]  /*144b0*/  IMAD.MOV.U32 R182, RZ, RZ, R188 ;  /* 0x000000ffffb67224 */ /* 0x000fe200078e00bc */
[----:B------:R-:W-:Y:S01]  /*144c0*/  MOV R196, R242 ;  /* 0x000000f200c47202 */ /* 0x000fe20000000f00 */
[----:B------:R-:W-:Y:S02]  /*144d0*/  IMAD.MOV.U32 R188, RZ, RZ, R190 ;  /* 0x000000ffffbc7224 */ /* 0x000fe400078e00be */
[----:B------:R-:W-:Y:S02]  /*144e0*/  IMAD.MOV.U32 R190, RZ, RZ, R168 ;  /* 0x000000ffffbe7224 */ /* 0x000fe400078e00a8 */
[----:B------:R-:W-:-:S02]  /*144f0*/  IMAD.MOV.U32 R168, RZ, RZ, R170 ;  /* 0x000000ffffa87224 */ /* 0x000fc400078e00aa */
[----:B-1----:R-:W-:Y:S01]  /*14500*/  FFMA.FTZ R4, R252, UR10, -R12 ;  /* 0x0000000afc047c23 */ /* 0x002fe2000801080c */
[----:B------:R-:W-:-:S03]  /*14510*/  IMAD.MOV.U32 R170, RZ, RZ, R192 ;  /* 0x000000ffffaa7224 */ /* 0x000fc600078e00c0 */
[----:B------:R1:W-:Y:S01]  /*14520*/  MUFU.EX2 R252, R4 ;  /* 0x0000000400fc7308 */ /* 0x0003e20000000800 */
[----:B------:R-:W-:Y:S02]  /*14530*/  IMAD.MOV.U32 R192, RZ, RZ, R194 ;  /* 0x000000ffffc07224 */ /* 0x000fe400078e00c2 */
[----:B------:R-:W-:Y:S02]  /*14540*/  IMAD.MOV.U32 R194, RZ, RZ, R196 ;  /* 0x000000ffffc27224 */ /* 0x000fe400078e00c4 */
[----:B------:R-:W-:Y:S01]  /*14550*/  IMAD.MOV.U32 R196, RZ, RZ, R241 ;  /* 0x000000ffffc47224 */ /* 0x000fe200078e00f1 */
[----:B------:R-:W-:Y:S02]  /*14560*/  MOV R43, R181 ;  /* 0x000000b5002b7202 */ /* 0x000fe40000000f00 */
[----:B------:R-:W-:Y:S01]  /*14570*/  MOV R181, R183 ;  /* 0x000000b700b57202 */ /* 0x000fe20000000f00 */
[----:B-1----:R-:W-:Y:S01]  /*14580*/  FFMA.FTZ R4, R180, UR10, -R3 ;  /* 0x0000000ab4047c23 */ /* 0x002fe20008010803 */
        /* <DEDUP_REMOVED lines=8> */
[----:B------:R-:W-:Y:S01]  /*14610*/  IMAD.MOV.U32 R196, RZ, RZ, R211 ;  /* 0x000000ffffc47224 */ /* 0x000fe200078e00d3 */
[----:B------:R-:W-:Y:S01]  /*14620*/  MOV R183, R189 ;  /* 0x000000bd00b77202 */ /* 0x000fe20000000f00 */
[----:B------:R1:W-:Y:S01]  /*14630*/  MUFU.EX2 R211, R4 ;  /* 0x0000000400d37308 */ /* 0x0003e20000000800 */
[----:B------:R-:W-:Y:S02]  /*14640*/  MOV R189, R191 ;  /* 0x000000bf00bd7202 */ /* 0x000fe40000000f00 */
[----:B------:R-:W-:Y:S02]  /*14650*/  MOV R191, R169 ;  /* 0x000000a900bf7202 */ /* 0x000fe40000000f00 */
[----:B------:R-:W-:Y:S02]  /*14660*/  MOV R169, R171 ;  /* 0x000000ab00a97202 */ /* 0x000fe40000000f00 */
        /* <DEDUP_REMOVED lines=48> */
[----:B------:R1:W-:Y:S01]  /*14970*/  MUFU.EX2 R216, R4 ;  /* 0x0000000400d87308 */ /* 0x0003e20000000800 */
[----:B------:R-:W-:Y:S02]  /*14980*/  MOV R42, R180 ;  /* 0x000000b4002a7202 */ /* 0x000fe40000000f00 */
[----:B------:R-:W-:Y:S02]  /*14990*/  MOV R180, R182 ;  /* 0x000000b600b47202 */ /* 0x000fe40000000f00 */
[----:B------:R-:W-:Y:S02]  /*149a0*/  MOV R182, R188 ;  /* 0x000000bc00b67202 */ /* 0x000fe40000000f00 */
[----:B------:R-:W-:Y:S02]  /*149b0*/  MOV R188, R190 ;  /* 0x000000be00bc7202 */ /* 0x000fe40000000f00 */
[----:B------:R-:W-:Y:S02]  /*149c0*/  MOV R190, R168 ;  /* 0x000000a800be7202 */ /* 0x000fe40000000f00 */
[----:B------:R-:W-:Y:S01]  /*149d0*/  MOV R168, R170 ;  /* 0x000000aa00a87202 */ /* 0x000fe20000000f00 */
[----:B-1----:R-:W-:Y:S01]  /*149e0*/  FFMA.FTZ R4, R43, UR10, -R3 ;  /* 0x0000000a2b047c23 */ /* 0x002fe20008010803 */
[----:B------:R-:W-:-:S02]  /*149f0*/  IMAD.MOV.U32 R43, RZ, RZ, R181 ;  /* 0x000000ffff2b7224 */ /* 0x000fc400078e00b5 */
[----:B------:R-:W-:Y:S02]  /*14a00*/  IMAD.MOV.U32 R181, RZ, RZ, R183 ;  /* 0x000000ffffb57224 */ /* 0x000fe400078e00b7 */
        /* <DEDUP_REMOVED lines=20> */
[----:B------:R1:W-:Y:S01]  /*14b50*/  MUFU.EX2 R218, R4 ;  /* 0x0000000400da7308 */ /* 0x0003e20000000800 */
[----:B------:R-:W-:Y:S02]  /*14b60*/  MOV R169, R171 ;  /* 0x000000ab00a97202 */ /* 0x000fe40000000f00 */
[----:B------:R-:W-:Y:S02]  /*14b70*/  MOV R171, R193 ;  /* 0x000000c100ab7202 */ /* 0x000fe40000000f00 */
[----:B------:R-:W-:-:S02]  /*14b80*/  MOV R193, R195 ;  /* 0x000000c300c17202 */ /* 0x000fc40000000f00 */
[----:B------:R-:W-:Y:S02]  /*14b90*/  MOV R195, R197 ;  /* 0x000000c500c37202 */ /* 0x000fe40000000f00 */
[----:B------:R-:W-:Y:S01]  /*14ba0*/  MOV R197, R208 ;  /* 0x000000d000c57202 */ /* 0x000fe20000000f00 */
[----:B-1----:R-:W-:Y:S01]  /*14bb0*/  FFMA.FTZ R4, R42, UR10, -R2 ;  /* 0x0000000a2a047c23 */ /* 0x002fe20008010802 */
[----:B------:R-:W-:Y:S02]  /*14bc0*/  IMAD.MOV.U32 R42, RZ, RZ, R180 ;  /* 0x000000ffff2a7224 */ /* 0x000fe400078e00b4 */
[----:B------:R-:W-:Y:S01]  /*14bd0*/  IMAD.MOV.U32 R180, RZ, RZ, R182 ;  /* 0x000000ffffb47224 */ /* 0x000fe200078e00b6 */
[----:B------:R1:W-:Y:S01]  /*14be0*/  MUFU.EX2 R208, R4 ;  /* 0x0000000400d07308 */ /* 0x0003e20000000800 */
[----:B------:R-:W-:Y:S02]  /*14bf0*/  IMAD.MOV.U32 R182, RZ, RZ, R188 ;  /* 0x000000ffffb67224 */ /* 0x000fe400078e00bc */
[----:B------:R-:W-:-:S02]  /*14c00*/  IMAD.MOV.U32 R188, RZ, RZ, R190 ;  /* 0x000000ffffbc7224 */ /* 0x000fc400078e00be */
[----:B------:R-:W-:Y:S02]  /*14c10*/  IMAD.MOV.U32 R190, RZ, RZ, R168 ;  /* 0x000000ffffbe7224 */ /* 0x000fe400078e00a8 */
[----:B------:R-:W-:Y:S02]  /*14c20*/  IMAD.MOV.U32 R168, RZ, RZ, R170 ;  /* 0x000000ffffa87224 */ /* 0x000fe400078e00aa */
        /* <DEDUP_REMOVED lines=29> */
[----:B------:R1:W-:Y:S01]  /*14e00*/  MUFU.EX2 R210, R4 ;  /* 0x0000000400d27308 */ /* 0x0003e20000000800 */
[----:B------:R-:W-:-:S02]  /*14e10*/  IMAD.MOV.U32 R40, RZ, RZ, R42 ;  /* 0x000000ffff287224 */ /* 0x000fc400078e002a */
[----:B------:R-:W-:Y:S02]  /*14e20*/  IMAD.MOV.U32 R42, RZ, RZ, R181 ;  /* 0x000000ffff2a7224 */ /* 0x000fe400078e00b5 */
[----:B------:R-:W-:Y:S02]  /*14e30*/  IMAD.MOV.U32 R181, RZ, RZ, R183 ;  /* 0x000000ffffb57224 */ /* 0x000fe400078e00b7 */
[----:B-1----:R-:W-:Y:S01]  /*14e40*/  FFMA.FTZ R4, R41, UR10, -R2 ;  /* 0x0000000a29047c23 */ /* 0x002fe20008010802 */
[----:B------:R-:W-:Y:S02]  /*14e50*/  MOV R41, R180 ;  /* 0x000000b400297202 */ /* 0x000fe40000000f00 */
[----:B------:R-:W-:Y:S02]  /*14e60*/  MOV R180, R182 ;  /* 0x000000b600b47202 */ /* 0x000fe40000000f00 */
        /* <DEDUP_REMOVED lines=8> */
[----:B------:R-:W-:Y:S02]  /*14ef0*/  MOV R198, R212 ;  /* 0x000000d400c67202 */ /* 0x000fe40000000f00 */
[----:B------:R1:W-:Y:S01]  /*14f00*/  MUFU.EX2 R212, R4 ;  /* 0x0000000400d47308 */ /* 0x0003e20000000800 */
[----:B------:R-:W-:Y:S02]  /*14f10*/  IMAD.MOV.U32 R39, RZ, RZ, R42 ;  /* 0x000000ffff277224 */ /* 0x000fe400078e002a */
[----:B------:R-:W-:-:S03]  /*14f20*/  IMAD.MOV.U32 R42, RZ, RZ, R181 ;  /* 0x000000ffff2a7224 */ /* 0x000fc600078e00b5 */
[----:B------:R-:W-:Y:S01]  /*14f30*/  MOV R38, R39 ;  /* 0x0000002700267202 */ /* 0x000fe20000000f00 */
[----:B-1----:R-:W-:Y:S01]  /*14f40*/  FFMA.FTZ R4, R40, UR10, -R2 ;  /* 0x0000000a28047c23 */ /* 0x002fe20008010802 */
[----:B------:R-:W-:Y:S02]  /*14f50*/  MOV R40, R41 ;  /* 0x0000002900287202 */ /* 0x000fe40000000f00 */
[----:B------:R-:W-:Y:S01]  /*14f60*/  MOV R41, R180 ;  /* 0x000000b400297202 */ /* 0x000fe20000000f00 */
[----:B------:R-:W-:-:S04]  /*14f70*/  IMAD.MOV.U32 R37, RZ, RZ, R38 ;  /* 0x000000ffff257224 */ /* 0x000fc800078e0026 */
[----:B------:R-:W-:Y:S01]  /*14f80*/  IMAD.MOV.U32 R39, RZ, RZ, R41 ;  /* 0x000000ffff277224 */ /* 0x000fe200078e0029 */
[----:B------:R-:W-:Y:S02]  /*14f90*/  MOV R41, R42 ;  /* 0x0000002a00297202 */ /* 0x000fe40000000f00 */
[----:B------:R-:W-:Y:S02]  /*14fa0*/  MOV R180, R182 ;  /* 0x000000b600b47202 */ /* 0x000fe40000000f00 */
[----:B------:R-:W-:Y:S01]  /*14fb0*/  MOV R38, R39 ;  /* 0x0000002700267202 */ /* 0x000fe20000000f00 */
[----:B------:R-:W-:Y:S02]  /*14fc0*/  IMAD.MOV.U32 R39, RZ, RZ, R41 ;  /* 0x000000ffff277224 */ /* 0x000fe400078e0029 */
[----:B------:R-:W-:Y:S02]  /*14fd0*/  IMAD.MOV.U32 R183, RZ, RZ, R189 ;  /* 0x000000ffffb77224 */ /* 0x000fe400078e00bd */
        /* <DEDUP_REMOVED lines=33> */
[----:B------:R-:W-:Y:S01]  /*151f0*/  IMAD.MOV.U32 R171, RZ, RZ, R193 ;  /* 0x000000ffffab7224 */ /* 0x000fe200078e00c1 */
[----:B------:R-:W-:Y:S01]  /*15200*/  MOV R33, R34 ;  /* 0x0000002200217202 */ /* 0x000fe20000000f00 */
[----:B------:R-:W-:Y:S02]  /*15210*/  IMAD.MOV.U32 R195, RZ, RZ, R197 ;  /* 0x000000ffffc37224 */ /* 0x000fe400078e00c5 */
[----:B------:R-:W-:-:S02]  /*15220*/  IMAD.MOV.U32 R55, RZ, RZ, R236 ;  /* 0x000000ffff377224 */ /* 0x000fc400078e00ec */
[----:B------:R-:W-:Y:S01]  /*15230*/  IMAD.MOV.U32 R28, RZ, RZ, R29 ;  /* 0x000000ffff1c7224 */ /* 0x000fe200078e001d */
[----:B------:R-:W-:Y:S01]  /*15240*/  MOV R182, R189 ;  /* 0x000000bd00b67202 */ /* 0x000fe20000000f00 */
[----:B------:R-:W-:Y:S01]  /*15250*/  IMAD.MOV.U32 R197, RZ, RZ, R215 ;  /* 0x000000ffffc57224 */ /* 0x000fe200078e00d7 */
[----:B------:R-:W-:Y:S01]  /*15260*/  MOV R30, R32 ;  /* 0x00000020001e7202 */ /* 0x000fe20000000f00 */
[----:B------:R-:W-:Y:S01]  /*15270*/  IMAD.MOV.U32 R34, RZ, RZ, R35 ;  /* 0x000000ffff227224 */ /* 0x000fe200078e0023 */
[----:B------:R-:W-:Y:S01]  /*15280*/  MOV R35, R36 ;  /* 0x0000002400237202 */ /* 0x000fe20000000f00 */
[----:B------:R-:W-:Y:S02]  /*15290*/  IMAD.MOV.U32 R215, RZ, RZ, R237 ;  /* 0x000000ffffd77224 */ /* 0x000fe400078e00ed */
[--C-:B------:R-:W-:Y:S01]  /*152a0*/  FFMA.FTZ R38, R38, UR10, -R3.reuse ;  /* 0x0000000a26267c23 */ /* 0x100fe20008010803 */
[----:B------:R-:W-:Y:S02]  /*152b0*/  IMAD.MOV.U32 R181, RZ, RZ, R188 ;  /* 0x000000ffffb57224 */ /* 0x000fe400078e00bc */
[----:B------:R-:W-:Y:S01]  /*152c0*/  FFMA.FTZ R37, R230, UR10, -R3 ;  /* 0x0000000ae6257c23 */ /* 0x000fe20008010803 */
[----:B------:R-:W-:Y:S01]  /*152d0*/  IMAD.MOV.U32 R183, RZ, RZ, R190 ;  /* 0x000000ffffb77224 */ /* 0x000fe200078e00be */
[----:B------:R-:W-:Y:S01]  /*152e0*/  MOV R190, R169 ;  /* 0x000000a900be7202 */ /* 0x000fe20000000f00 */
[----:B------:R-:W-:-:S02]  /*152f0*/  IMAD.MOV.U32 R189, RZ, RZ, R168 ;  /* 0x000000ffffbd7224 */ /* 0x000fc400078e00a8 */
[--C-:B------:R-:W-:Y:S01]  /*15300*/  FFMA.FTZ R36, R229, UR10, -R3.reuse ;  /* 0x0000000ae5247c23 */ /* 0x100fe20008010803 */
[----:B------:R-:W-:Y:S01]  /*15310*/  FFMA.FTZ R32, R224, UR10, -R3 ;  /* 0x0000000ae0207c23 */ /* 0x000fe20008010803 */
[----:B------:R-:W-:Y:S01]  /*15320*/  IMAD.MOV.U32 R193, RZ, RZ, R195 ;  /* 0x000000ffffc17224 */ /* 0x000fe200078e00c3 */
[----:B------:R-:W-:Y:S01]  /*15330*/  MOV R168, R171 ;  /* 0x000000ab00a87202 */ /* 0x000fe20000000f00 */
[----:B------:R-:W-:Y:S02]  /*15340*/  IMAD.MOV.U32 R169, RZ, RZ, R196 ;  /* 0x000000ffffa97224 */ /* 0x000fe400078e00c4 */
[----:B------:R-:W-:Y:S01]  /*15350*/  FFMA.FTZ R3, R28, UR10, -R0 ;  /* 0x0000000a1c037c23 */ /* 0x000fe20008010800 */
[----:B------:R-:W-:Y:S01]  /*15360*/  IMAD.MOV.U32 R195, RZ, RZ, R197 ;  /* 0x000000ffffc37224 */ /* 0x000fe200078e00c5 */
[----:B------:R-:W-:Y:S01]  /*15370*/  MOV R188, R191 ;  /* 0x000000bf00bc7202 */ /* 0x000fe20000000f00 */
[----:B------:R-:W-:Y:S01]  /*15380*/  IMAD.MOV.U32 R171, RZ, RZ, R198 ;  /* 0x000000ffffab7224 */ /* 0x000fe200078e00c6 */
[----:B------:R-:W-:Y:S01]  /*15390*/  MOV R196, R55 ;  /* 0x0000003700c47202 */ /* 0x000fe20000000f00 */
[----:B------:R-:W-:Y:S01]  /*153a0*/  FFMA.FTZ R28, R180, UR10, -R2 ;  /* 0x0000000ab41c7c23 */ /* 0x000fe20008010802 */
[----:B------:R-:W-:-:S02]  /*153b0*/  IMAD.MOV.U32 R197, RZ, RZ, R215 ;  /* 0x000000ffffc57224 */ /* 0x000fc400078e00d7 */
[--C-:B------:R-:W-:Y:S01]  /*153c0*/  FFMA.FTZ R43, R43, UR10, -R12.reuse ;  /* 0x0000000a2b2b7c23 */ /* 0x100fe2000801080c */
[--C-:B------:R-:W-:Y:S01]  /*153d0*/  FFMA.FTZ R42, R234, UR10, -R12.reuse ;  /* 0x0000000aea2a7c23 */ /* 0x100fe2000801080c */
[--C-:B------:R-:W-:Y:S01]  /*153e0*/  FFMA.FTZ R41, R233, UR10, -R12.reuse ;  /* 0x0000000ae9297c23 */ /* 0x100fe2000801080c */
[----:B------:R-:W-:Y:S01]  /*153f0*/  FFMA.FTZ R40, R40, UR10, -R12 ;  /* 0x0000000a28287c23 */ /* 0x000fe2000801080c */
[----:B------:R-:W-:Y:S01]  /*15400*/  MOV R198, R13 ;  /* 0x0000000d00c67202 */ /* 0x000fe20000000f00 */
[----:B------:R-:W-:Y:S01]  /*15410*/  IMAD.MOV.U32 R55, RZ, RZ, R14 ;  /* 0x000000ffff377224 */ /* 0x000fe200078e000e */
[----:B------:R-:W-:Y:S01]  /*15420*/  MOV R39, R15 ;  /* 0x0000000f00277202 */ /* 0x000fe20000000f00 */
[----:B------:R-:W-:Y:S01]  /*15430*/  IMAD.MOV.U32 R180, RZ, RZ, R181 ;  /* 0x000000ffffb47224 */ /* 0x000fe200078e00b5 */
[----:B------:R-:W1:Y:S01]  /*15440*/  LDSM.16.MT88.4 R12, [R225+0xd000] ;  /* 0x00d00000e10c783b */ /* 0x000e620000004200 */
[----:B------:R-:W-:Y:S01]  /*15450*/  MOV R181, R182 ;  /* 0x000000b600b57202 */ /* 0x000fe20000000f00 */
[----:B------:R-:W-:-:S02]  /*15460*/  IMAD.MOV.U32 R191, RZ, RZ, R170 ;  /* 0x000000ffffbf7224 */ /* 0x000fc400078e00aa */
[----:B------:R-:W-:Y:S01]  /*15470*/  IMAD.MOV.U32 R182, RZ, RZ, R183 ;  /* 0x000000ffffb67224 */ /* 0x000fe200078e00b7 */
[----:B------:R-:W-:Y:S01]  /*15480*/  MOV R183, R188 ;  /* 0x000000bc00b77202 */ /* 0x000fe20000000f00 */
[----:B------:R-:W-:Y:S01]  /*15490*/  IMAD.MOV.U32 R188, RZ, RZ, R189 ;  /* 0x000000ffffbc7224 */ /* 0x000fe200078e00bd */
[----:B------:R-:W-:Y:S02]  /*154a0*/  MOV R170, R197 ;  /* 0x000000c500aa7202 */ /* 0x000fe40000000f00 */
        /* <DEDUP_REMOVED lines=12> */
[--C-:B------:R-:W-:Y:S01]  /*15570*/  FFMA.FTZ R31, R31, UR10, -R2.reuse ;  /* 0x0000000a1f1f7c23 */ /* 0x100fe20008010802 */
[--C-:B------:R-:W-:Y:S01]  /*15580*/  FFMA.FTZ R30, R30, UR10, -R2.reuse ;  /* 0x0000000a1e1e7c23 */ /* 0x100fe20008010802 */
[----:B------:R-:W-:Y:S01]  /*15590*/  FFMA.FTZ R29, R29, UR10, -R2 ;  /* 0x0000000a1d1d7c23 */ /* 0x000fe20008010802 */
[--C-:B---3--:R-:W-:Y:S01]  /*155a0*/  FFMA.FTZ R4, R235, UR10, -R0.reuse ;  /* 0x0000000aeb047c23 */ /* 0x108fe20008010800 */
[----:B------:R-:W-:Y:S01]  /*155b0*/  IMAD.MOV.U32 R196, RZ, RZ, R197 ;  /* 0x000000ffffc47224 */ /* 0x000fe200078e00c5 */
[----:B------:R-:W-:Y:S01]  /*155c0*/  MOV R197, R198 ;  /* 0x000000c600c57202 */ /* 0x000fe20000000f00 */
[----:B------:R-:W-:Y:S01]  /*155d0*/  FFMA.FTZ R2, R33, UR10, -R0 ;  /* 0x0000000a21027c23 */ /* 0x000fe20008010800 */
[----:B------:R3:W-:Y:S01]  /*155e0*/  MUFU.EX2 R53, R4 ;  /* 0x0000000400357308 */ /* 0x0007e20000000800 */
[----:B------:R-:W-:Y:S01]  /*155f0*/  IMAD.MOV.U32 R198, RZ, RZ, R55 ;  /* 0x000000ffffc67224 */ /* 0x000fe200078e0037 */
[----:B------:R-:W-:Y:S01]  /*15600*/  MOV R34, R54 ;  /* 0x0000003600227202 */ /* 0x000fe20000000f00 */
[----:B------:R-:W-:Y:S01]  /*15610*/  HMMA.16816.F32.BF16 R64, R8, R22, R64 ;  /* 0x000000160840723c */ /* 0x000fe20000041840 */
[----:B----4-:R-:W-:Y:S01]  /*15620*/  F2FP.BF16.F32.PACK_AB R6, R215, R212 ;  /* 0x000000d4d706723e */ /* 0x010fe200000010ff */
[----:B------:R-:W4:Y:S03]  /*15630*/  LDSM.16.MT88.4 R20, [R226+0xd000] ;  /* 0x00d00000e214783b */ /* 0x000f260000004200 */
[----:B------:R2:W-:Y:S01]  /*15640*/  MUFU.EX2 R55, R3 ;  /* 0x0000000300377308 */ /* 0x0005e20000000800 */
[----:B------:R-:W-:Y:S01]  /*15650*/  IMAD.MOV.U32 R24, RZ, RZ, R189 ;  /* 0x000000ffff187224 */ /* 0x000fe200078e00bd */
[----:B------:R-:W-:Y:S01]  /*15660*/  MOV R102, R190 ;  /* 0x000000be00667202 */ /* 0x000fe20000000f00 */
[----:B------:R-:W-:-:S02]  /*15670*/  IMAD.MOV.U32 R103, RZ, RZ, R191 ;  /* 0x000000ffff677224 */ /* 0x000fc400078e00bf */
[--C-:B------:R-:W-:Y:S01]  /*15680*/  FFMA.FTZ R35, R35, UR10, -R0.reuse ;  /* 0x0000000a23237c23 */ /* 0x100fe20008010800 */
[----:B------:R1:W5:Y:S01]  /*15690*/  LDL.LU R243, [R1+0xbc] ;  /* 0x0000bc0001f37983 */ /* 0x0003620000300800 */
[----:B---3--:R-:W-:Y:S01]  /*156a0*/  FFMA.FTZ R4, R231, UR10, -R0 ;  /* 0x0000000ae7047c23 */ /* 0x008fe20008010800 */
[----:B--2---:R-:W-:-:S03]  /*156b0*/  FADD.FTZ R3, R209, R25 ;  /* 0x00000019d1037221 */ /* 0x004fc60000010000 */
[----:B------:R2:W3:Y:S01]  /*156c0*/  MUFU.EX2 R54, R4 ;  /* 0x0000000400367308 */ /* 0x0004e20000000800 */
[----:B------:R-:W-:Y:S02]  /*156d0*/  F2FP.BF16.F32.PACK_AB R8, R217, R214 ;  /* 0x000000d6d908723e */ /* 0x000fe400000010ff */
[----:B------:R-:W-:Y:S02]  /*156e0*/  F2FP.BF16.F32.PACK_AB R9, R213, R211 ;  /* 0x000000d3d509723e */ /* 0x000fe400000010ff */
[----:B------:R-:W-:Y:S02]  /*156f0*/  F2FP.BF16.F32.PACK_AB R10, R252, R219 ;  /* 0x000000dbfc0a723e */ /* 0x000fe400000010ff */
[----:B------:R-:W-:Y:S01]  /*15700*/  F2FP.BF16.F32.PACK_AB R11, R218, R216 ;  /* 0x000000d8da0b723e */ /* 0x000fe200000010ff */
[----:B------:R-:W1:Y:S01]  /*15710*/  MUFU.EX2 R209, R2 ;  /* 0x0000000200d17308 */ /* 0x000e620000000800 */
[----:B------:R-:W-:Y:S01]  /*15720*/  MOV R191, R168 ;  /* 0x000000a800bf7202 */ /* 0x000fe20000000f00 */
[----:B------:R-:W-:Y:S01]  /*15730*/  IMAD.MOV.U32 R190, RZ, RZ, R169 ;  /* 0x000000ffffbe7224 */ /* 0x000fe200078e00a9 */
[----:B------:R-:W-:Y:S01]  /*15740*/  MOV R189, R170 ;  /* 0x000000aa00bd7202 */ /* 0x000fe20000000f00 */
[--C-:B------:R-:W-:Y:S01]  /*15750*/  FFMA.FTZ R34, R34, UR10, -R0.reuse ;  /* 0x0000000a22227c23 */ /* 0x100fe20008010800 */
[----:B------:R-:W-:Y:S01]  /*15760*/  FFMA.FTZ R33, R39, UR10, -R0 ;  /* 0x0000000a27217c23 */ /* 0x000fe20008010800 */
[----:B------:R4:W5:Y:S01]  /*15770*/  LDL.LU R242, [R1+0xb8] ;  /* 0x0000b80001f27983 */ /* 0x0009620000300800 */
[----:B--2---:R-:W-:-:S02]  /*15780*/  F2FP.BF16.F32.PACK_AB R4, R210, R208 ;  /* 0x000000d0d204723e */ /* 0x004fc400000010ff */
[----:B---3--:R-:W-:Y:S02]  /*15790*/  F2FP.BF16.F32.PACK_AB R5, R54, R53 ;  /* 0x000000353605723e */ /* 0x008fe400000010ff */
[----:B-1----:R-:W-:Y:S01]  /*157a0*/  F2FP.BF16.F32.PACK_AB R7, R209, R55 ;  /* 0x00000037d107723e */ /* 0x002fe200000010ff */
[C---:B------:R-:W-:Y:S06]  /*157b0*/  HMMA.16816.F32.BF16 R172, R8.reuse, R12, R172 ;  /* 0x0000000c08ac723c */ /* 0x040fec00000418ac */
[C---:B------:R-:W-:Y:S06]  /*157c0*/  HMMA.16816.F32.BF16 R60, R8.reuse, R14, R60 ;  /* 0x0000000e083c723c */ /* 0x040fec000004183c */
[----:B------:R-:W-:Y:S01]  /*157d0*/  HMMA.16816.F32.BF16 R76, R8, R16, R76 ;  /* 0x00000010084c723c */ /* 0x000fe2000004184c */
[----:B------:R-:W-:Y:S01]  /*157e0*/  MOV R25, R188 ;  /* 0x000000bc00197202 */ /* 0x000fe20000000f00 */
[----:B------:R-:W-:Y:S01]  /*157f0*/  IMAD.MOV.U32 R168, RZ, RZ, R197 ;  /* 0x000000ffffa87224 */ /* 0x000fe200078e00c5 */
[----:B------:R-:W-:Y:S01]  /*15800*/  MOV R169, R198 ;  /* 0x000000c600a97202 */ /* 0x000fe20000000f00 */
[----:B------:R-:W-:-:S02]  /*15810*/  IMAD.MOV.U32 R170, RZ, RZ, R199 ;  /* 0x000000ffffaa7224 */ /* 0x000fc400078e00c7 */
[----:B------:R-:W-:Y:S01]  /*15820*/  IMAD.MOV.U32 R101, RZ, RZ, R189 ;  /* 0x000000ffff657224 */ /* 0x000fe200078e00bd */
[C---:B------:R-:W-:Y:S01]  /*15830*/  HMMA.16816.F32.BF16 R204, R4.reuse, R12, R204 ;  /* 0x0000000c04cc723c */ /* 0x040fe200000418cc */
[----:B------:R-:W-:Y:S02]  /*15840*/  IMAD.MOV.U32 R0, RZ, RZ, R103 ;  /* 0x000000ffff007224 */ /* 0x000fe400078e0067 */
[----:B------:R-:W-:Y:S01]  /*15850*/  FADD.FTZ R2, R180, R27 ;  /* 0x0000001bb4027221 */ /* 0x000fe20000010000 */
[----:B------:R-:W-:Y:S01]  /*15860*/  FADD.FTZ R39, R181, R26 ;  /* 0x0000001ab5277221 */ /* 0x000fe20000010000 */
[----:B------:R2:W5:Y:S01]  /*15870*/  LDL.LU R241, [R1+0xb4] ;  /* 0x0000b40001f17983 */ /* 0x0005620000300800 */
[----:B------:R-:W-:Y:S03]  /*15880*/  HMMA.16816.F32.BF16 R200, R4, R14, R200 ;  /* 0x0000000e04c8723c */ /* 0x000fe600000418c8 */
[----:B------:R-:W1:Y:S01]  /*15890*/  LDSM.16.MT88.4 R12, [R227+0xd000] ;  /* 0x00d00000e30c783b */ /* 0x000e620000004200 */
[----:B------:R-:W-:Y:S01]  /*158a0*/  IMAD.MOV.U32 R188, RZ, RZ, R171 ;  /* 0x000000ffffbc7224 */ /* 0x000fe200078e00ab */
[----:B------:R-:W-:-:S02]  /*158b0*/  MOV R171, R196 ;  /* 0x000000c400ab7202 */ /* 0x000fc40000000f00 */
[C---:B----4-:R-:W-:Y:S01]  /*158c0*/  HMMA.16816.F32.BF16 R196, R4.reuse, R20, R88 ;  /* 0x0000001404c4723c */ /* 0x050fe20000041858 */
[----:B------:R-:W-:Y:S01]  /*158d0*/  IMAD.MOV.U32 R103, RZ, RZ, R191 ;  /* 0x000000ffff677224 */ /* 0x000fe200078e00bf */
[----:B------:R-:W-:Y:S02]  /*158e0*/  MOV R100, R188 ;  /* 0x000000bc00647202 */ /* 0x000fe40000000f00 */
[----:B------:R-:W-:Y:S02]  /*158f0*/  MOV R189, R78 ;  /* 0x0000004e00bd7202 */ /* 0x000fe40000000f00 */
[C---:B------:R-:W-:Y:S01]  /*15900*/  HMMA.16816.F32.BF16 R72, R4.reuse, R16, R72 ;  /* 0x000000100448723c */ /* 0x040fe20000041848 */
[----:B------:R-:W-:Y:S01]  /*15910*/  MOV R88, R102 ;  /* 0x0000006600587202 */ /* 0x000fe20000000f00 */
[----:B------:R-:W-:Y:S01]  /*15920*/  IMAD.MOV.U32 R188, RZ, RZ, R79 ;  /* 0x000000ffffbc7224 */ /* 0x000fe200078e004f */
[----:B------:R-:W-:Y:S01]  /*15930*/  MOV R102, R190 ;  /* 0x000000be00667202 */ /* 0x000fe20000000f00 */
[----:B------:R-:W-:Y:S01]  /*15940*/  IMAD.MOV.U32 R190, RZ, RZ, R77 ;  /* 0x000000ffffbe7224 */ /* 0x000fe200078e004d */
[----:B------:R-:W-:Y:S01]  /*15950*/  MOV R191, R76 ;  /* 0x0000004c00bf7202 */ /* 0x000fe20000000f00 */
[----:B------:R-:W-:Y:S01]  /*15960*/  HMMA.16816.F32.BF16 R184, R4, R18, R184 ;  /* 0x0000001204b8723c */ /* 0x000fe200000418b8 */
[----:B------:R-:W-:Y:S01]  /*15970*/  MOV R26, R182 ;  /* 0x000000b6001a7202 */ /* 0x000fe20000000f00 */
[----:B------:R-:W-:-:S04]  /*15980*/  IMAD.MOV.U32 R27, RZ, RZ, R183 ;  /* 0x000000ffff1b7224 */ /* 0x000fc800078e00b7 */
[C---:B------:R-:W-:Y:S06]  /*15990*/  HMMA.16816.F32.BF16 R112, R8.reuse, R20, R112 ;  /* 0x000000140870723c */ /* 0x040fec0000041870 */
[C---:B------:R-:W-:Y:S01]  /*159a0*/  HMMA.16816.F32.BF16 R80, R8.reuse, R22, R80 ;  /* 0x000000160850723c */ /* 0x040fe20000041850 */
[----:B------:R-:W-:Y:S01]  /*159b0*/  FADD.FTZ R0, R0, R45 ;  /* 0x0000002d00007221 */ /* 0x000fe20000010000 */
[----:B------:R2:W5:Y:S04]  /*159c0*/  LDL.LU R240, [R1+0xb0] ;  /* 0x0000b00001f07983 */ /* 0x0005680000300800 */
[C---:B------:R-:W-:Y:S01]  /*159d0*/  HMMA.16816.F32.BF16 R76, R8.reuse, R18, R96 ;  /* 0x00000012084c723c */ /* 0x040fe20000041860 */
[----:B------:R-:W-:Y:S01]  /*159e0*/  MOV R21, R192 ;  /* 0x000000c000157202 */ /* 0x000fe20000000f00 */
[----:B------:R-:W-:Y:S01]  /*159f0*/  IMAD.MOV.U32 R89, RZ, RZ, R193 ;  /* 0x000000ffff597224 */ /* 0x000fe200078e00c1 */
[----:B------:R-:W-:Y:S01]  /*15a00*/  MOV R90, R194 ;  /* 0x000000c2005a7202 */ /* 0x000fe20000000f00 */
[----:B------:R-:W-:Y:S01]  /*15a10*/  IMAD.MOV.U32 R91, RZ, RZ, R195 ;  /* 0x000000ffff5b7224 */ /* 0x000fe200078e00c3 */
[----:B------:R2:W5:Y:S01]  /*15a20*/  LDL.LU R239, [R1+0xac] ;  /* 0x0000ac0001ef7983 */ /* 0x0005620000300800 */
[----:B-1----:R-:W-:Y:S03]  /*15a30*/  HMMA.16816.F32.BF16 R16, R8, R12, R92 ;  /* 0x0000000c0810723c */ /* 0x002fe6000004185c */
[----:B------:R2:W5:Y:S03]  /*15a40*/  LDL.LU R238, [R1+0xa8] ;  /* 0x0000a80001ee7983 */ /* 0x0005660000300800 */
[----:B------:R-:W-:Y:S01]  /*15a50*/  HMMA.16816.F32.BF16 R192, R4, R22, R84 ;  /* 0x0000001604c0723c */ /* 0x000fe20000041854 */
[----:B------:R-:W-:-:S15]  /*15a60*/  IMAD.MOV.U32 R95, RZ, RZ, R100 ;  /* 0x000000ffff5f7224 */ /* 0x000fde00078e0064 */
[----:B------:R-:W-:-:S02]  /*15a70*/  NOP ;  /* 0x0000000000007918 */ /* 0x000fc40000000000 */
[----:B------:R-:W-:Y:S01]  /*15a80*/  IMAD.MOV.U32 R99, RZ, RZ, R16 ;  /* 0x000000ffff637224 */ /* 0x000fe200078e0010 */
[----:B------:R-:W-:Y:S01]  /*15a90*/  MOV R98, R17 ;  /* 0x0000001100627202 */ /* 0x000fe20000000f00 */
[----:B------:R-:W-:Y:S01]  /*15aa0*/  IMAD.MOV.U32 R97, RZ, RZ, R18 ;  /* 0x000000ffff617224 */ /* 0x000fe200078e0012 */
[----:B------:R-:W-:Y:S01]  /*15ab0*/  MOV R96, R19 ;  /* 0x0000001300607202 */ /* 0x000fe20000000f00 */
[----:B------:R-:W-:Y:S01]  /*15ac0*/  HMMA.16816.F32.BF16 R68, R4, R12, R68 ;  /* 0x0000000c0444723c */ /* 0x000fe20000041844 */
[----:B------:R-:W-:Y:S01]  /*15ad0*/  MOV R183, R112 ;  /* 0x0000007000b77202 */ /* 0x000fe20000000f00 */
[----:B------:R-:W-:Y:S01]  /*15ae0*/  IMAD.MOV.U32 R182, RZ, RZ, R113 ;  /* 0x000000ffffb67224 */ /* 0x000fe200078e0071 */
[----:B------:R-:W-:Y:S01]  /*15af0*/  MOV R181, R114 ;  /* 0x0000007200b57202 */ /* 0x000fe20000000f00 */
[----:B------:R-:W-:Y:S01]  /*15b00*/  IMAD.MOV.U32 R180, RZ, RZ, R115 ;  /* 0x000000ffffb47224 */ /* 0x000fe200078e0073 */
[----:B------:R2:W5:Y:S01]  /*15b10*/  LDL.LU R237, [R1+0xa4] ;  /* 0x0000a40001ed7983 */ /* 0x0005620000300800 */
[-C--:B------:R-:W-:Y:S01]  /*15b20*/  HMMA.16816.F32.BF16 R16, R8, R14.reuse, R116 ;  /* 0x0000000e0810723c */ /* 0x080fe20000041874 */
[----:B------:R-:W-:Y:S01]  /*15b30*/  MOV R87, R21 ;  /* 0x0000001500577202 */ /* 0x000fe20000000f00 */
[----:B------:R-:W-:Y:S01]  /*15b40*/  IMAD.MOV.U32 R114, RZ, RZ, R81 ;  /* 0x000000ffff727224 */ /* 0x000fe200078e0051 */
[----:B------:R-:W-:Y:S01]  /*15b50*/  MOV R100, R101 ;  /* 0x0000006500647202 */ /* 0x000fe20000000f00 */
[----:B------:R-:W1:Y:S03]  /*15b60*/  LDSM.16.MT88.4 R20, [R226+0xf000] ;  /* 0x00f00000e214783b */ /* 0x000e660000004200 */
[----:B------:R-:W-:Y:S01]  /*15b70*/  MOV R116, R26 ;  /* 0x0000001a00747202 */ /* 0x000fe20000000f00 */
[----:B------:R-:W-:Y:S01]  /*15b80*/  IMAD.MOV.U32 R117, RZ, RZ, R27 ;  /* 0x000000ffff757224 */ /* 0x000fe200078e001b */
[----:B------:R-:W-:Y:S01]  /*15b90*/  MOV R118, R25 ;  /* 0x0000001900767202 */ /* 0x000fe20000000f00 */
[----:B------:R-:W-:Y:S01]  /*15ba0*/  IMAD.MOV.U32 R119, RZ, RZ, R24 ;  /* 0x000000ffff777224 */ /* 0x000fe200078e0018 */
[----:B------:R-:W-:Y:S01]  /*15bb0*/  HMMA.16816.F32.BF16 R176, R4, R14, R176 ;  /* 0x0000000e04b0723c */ /* 0x000fe200000418b0 */
[----:B------:R-:W3:Y:S01]  /*15bc0*/  LDSM.16.MT88.4 R24, [R225+0xf000] ;  /* 0x00f00000e118783b */ /* 0x000ee20000004200 */
        /* <DEDUP_REMOVED lines=9> */
[----:B------:R2:W5:Y:S02]  /*15c60*/  LDL.LU R236, [R1+0xa0] ;  /* 0x0000a00001ec7983 */ /* 0x0005640000300800 */
[----:B------:R-:W-:Y:S01]  /*15c70*/  MOV R14, R17 ;  /* 0x00000011000e7202 */ /* 0x000fe20000000f00 */
[----:B------:R-:W-:Y:S01]  /*15c80*/  IMAD.MOV.U32 R13, RZ, RZ, R18 ;  /* 0x000000ffff0d7224 */ /* 0x000fe200078e0012 */
[----:B------:R-:W-:Y:S01]  /*15c90*/  MOV R12, R16 ;  /* 0x00000010000c7202 */ /* 0x000fe20000000f00 */
[----:B------:R-:W-:Y:S01]  /*15ca0*/  IMAD.MOV.U32 R103, RZ, RZ, R168 ;  /* 0x000000ffff677224 */ /* 0x000fe200078e00a8 */
[----:B------:R2:W5:Y:S01]  /*15cb0*/  LDL.LU R235, [R1+0x9c] ;  /* 0x00009c0001eb7983 */ /* 0x0005620000300800 */
[----:B------:R-:W-:-:S03]  /*15cc0*/  IMAD.MOV.U32 R168, RZ, RZ, R19 ;  /* 0x000000ffffa87224 */ /* 0x000fc600078e0013 */
[----:B------:R-:W4:Y:S04]  /*15cd0*/  LDSM.16.MT88.4 R16, [R228+0xf000] ;  /* 0x00f00000e410783b */ /* 0x000f280000004200 */
[----:B------:R2:W5:Y:S04]  /*15ce0*/  LDL.LU R234, [R1+0x98] ;  /* 0x0000980001ea7983 */ /* 0x0005680000300800 */
[----:B------:R2:W5:Y:S01]  /*15cf0*/  LDL.LU R233, [R1+0x94] ;  /* 0x0000940001e97983 */ /* 0x0005620000300800 */
[----:B-1----:R-:W-:Y:S03]  /*15d00*/  HMMA.16816.F32.BF16 R156, R8, R20, R156 ;  /* 0x00000014089c723c */ /* 0x002fe6000004189c */
[----:B------:R2:W5:Y:S04]  /*15d10*/  LDL.LU R232, [R1+0x90] ;  /* 0x0000900001e87983 */ /* 0x0005680000300800 */
[----:B------:R2:W5:Y:S01]  /*15d20*/  LDL.LU R231, [R1+0x8c] ;  /* 0x00008c0001e77983 */ /* 0x0005620000300800 */
[C---:B---3--:R-:W-:Y:S03]  /*15d30*/  HMMA.16816.F32.BF16 R76, R4.reuse, R24, R144 ;  /* 0x00000018044c723c */ /* 0x048fe60000041890 */
[----:B------:R2:W5:Y:S04]  /*15d40*/  LDL.LU R230, [R1+0x88] ;  /* 0x0000880001e67983 */ /* 0x0005680000300800 */
[----:B------:R2:W5:Y:S01]  /*15d50*/  LDL.LU R229, [R1+0x84] ;  /* 0x0000840001e57983 */ /* 0x0005620000300800 */
[----:B------:R-:W-:Y:S01]  /*15d60*/  IMAD.MOV.U32 R146, RZ, RZ, R14 ;  /* 0x000000ffff927224 */ /* 0x000fe200078e000e */
[----:B------:R-:W-:Y:S01]  /*15d70*/  MOV R147, R13 ;  /* 0x0000000d00937202 */ /* 0x000fe20000000f00 */
[----:B------:R-:W-:Y:S01]  /*15d80*/  IMAD.MOV.U32 R145, RZ, RZ, R12 ;  /* 0x000000ffff917224 */ /* 0x000fe200078e000c */
[----:B------:R-:W-:Y:S01]  /*15d90*/  MOV R144, R87 ;  /* 0x0000005700907202 */ /* 0x000fe20000000f00 */
[----:B------:R-:W1:Y:S01]  /*15da0*/  LDSM.16.MT88.4 R12, [R227+0xf000] ;  /* 0x00f00000e30c783b */ /* 0x000e620000004200 */
[----:B------:R-:W-:Y:S03]  /*15db0*/  HMMA.16816.F32.BF16 R84, R4, R26, R148 ;  /* 0x0000001a0454723c */ /* 0x000fe60000041894 */
[----:B------:R2:W5:Y:S04]  /*15dc0*/  LDL.LU R224, [R1+0x80] ;  /* 0x0000800001e07983 */ /* 0x0005680000300800 */
[----:B------:R-:W-:Y:S01]  /*15dd0*/  MOV R151, R88 ;  /* 0x0000005800977202 */ /* 0x000fe20000000f00 */
[----:B------:R-:W-:Y:S01]  /*15de0*/  IMAD.MOV.U32 R150, RZ, RZ, R89 ;  /* 0x000000ffff967224 */ /* 0x000fe200078e0059 */
[----:B------:R-:W-:Y:S01]  /*15df0*/  MOV R149, R90 ;  /* 0x0000005a00957202 */ /* 0x000fe20000000f00 */
[----:B------:R-:W-:-:S02]  /*15e00*/  IMAD.MOV.U32 R148, RZ, RZ, R91 ;  /* 0x000000ffff947224 */ /* 0x000fc400078e005b */
[C---:B------:R-:W-:Y:S07]  /*15e10*/  HMMA.16816.F32.BF16 R88, R4.reuse, R20, R140 ;  /* 0x000000140458723c */ /* 0x040fee000004188c */
[----:B------:R-:W-:Y:S02]  /*15e20*/  MOV R140, R95 ;  /* 0x0000005f008c7202 */ /* 0x000fe40000000f00 */
[----:B------:R-:W-:Y:S01]  /*15e30*/  HMMA.16816.F32.BF16 R92, R4, R22, R136 ;  /* 0x00000016045c723c */ /* 0x000fe20000041888 */
[----:B------:R-:W-:Y:S01]  /*15e40*/  IMAD.MOV.U32 R141, RZ, RZ, R100 ;  /* 0x000000ffff8d7224 */ /* 0x000fe200078e0064 */
[----:B------:R-:W-:Y:S01]  /*15e50*/  MOV R142, R101 ;  /* 0x00000065008e7202 */ /* 0x000fe20000000f00 */
[----:B------:R-:W-:-:S04]  /*15e60*/  IMAD.MOV.U32 R143, RZ, RZ, R102 ;  /* 0x000000ffff8f7224 */ /* 0x000fc800078e0066 */
[----:B------:R-:W-:Y:S01]  /*15e70*/  MOV R139, R103 ;  /* 0x00000067008b7202 */ /* 0x000fe20000000f00 */
[C---:B----4-:R-:W-:Y:S06]  /*15e80*/  HMMA.16816.F32.BF16 R104, R4.reuse, R16, R104 ;  /* 0x000000100468723c */ /* 0x050fec0000041868 */
[C---:B------:R-:W-:Y:S06]  /*15e90*/  HMMA.16816.F32.BF16 R108, R4.reuse, R18, R108 ;  /* 0x00000012046c723c */ /* 0x040fec000004186c */
[C---:B-1----:R-:W-:Y:S06]  /*15ea0*/  HMMA.16816.F32.BF16 R120, R4.reuse, R12, R120 ;  /* 0x0000000c0478723c */ /* 0x042fec0000041878 */
[----:B------:R-:W-:Y:S07]  /*15eb0*/  HMMA.16816.F32.BF16 R100, R4, R14, R124 ;  /* 0x0000000e0464723c */ /* 0x000fee000004187c */
[----:B------:R-:W-:Y:S01]  /*15ec0*/  IMAD.MOV.U32 R127, RZ, RZ, R116 ;  /* 0x000000ffff7f7224 */ /* 0x000fe200078e0074 */
[----:B------:R-:W-:Y:S01]  /*15ed0*/  MOV R126, R117 ;  /* 0x00000075007e7202 */ /* 0x000fe20000000f00 */
[----:B------:R-:W-:Y:S01]  /*15ee0*/  IMAD.MOV.U32 R4, RZ, RZ, R118 ;  /* 0x000000ffff047224 */ /* 0x000fe200078e0076 */
[----:B------:R-:W-:-:S02]  /*15ef0*/  MOV R5, R119 ;  /* 0x0000007700057202 */ /* 0x000fc40000000f00 */
[C---:B------:R-:W-:Y:S07]  /*15f00*/  HMMA.16816.F32.BF16 R116, R8.reuse, R24, R164 ;  /* 0x000000180874723c */ /* 0x040fee00000418a4 */
[----:B------:R-:W-:Y:S02]  /*15f10*/  IMAD.MOV.U32 R167, RZ, RZ, R139 ;  /* 0x000000ffffa77224 */ /* 0x000fe400078e008b */
[----:B------:R-:W-:Y:S01]  /*15f20*/  HMMA.16816.F32.BF16 R136, R8, R26, R160 ;  /* 0x0000001a0888723c */ /* 0x000fe200000418a0 */
[----:B------:R-:W-:Y:S01]  /*15f30*/  MOV R166, R4 ;  /* 0x0000000400a67202 */ /* 0x000fe20000000f00 */
[----:B------:R-:W-:-:S05]  /*15f40*/  IMAD.MOV.U32 R165, RZ, RZ, R5 ;  /* 0x000000ffffa57224 */ /* 0x000fca00078e0005 */
        /* <DEDUP_REMOVED lines=8> */
[----:B------:R-:W1:Y:S01]  /*15fd0*/  LDSM.16.MT88.4 R168, [R225+0xd800] ;  /* 0x00d80000e1a8783b */ /* 0x000e620000004200 */
[C---:B------:R-:W-:Y:S01]  /*15fe0*/  HMMA.16816.F32.BF16 R220, R8.reuse, R22, R220 ;  /* 0x0000001608dc723c */ /* 0x040fe200000418dc */
[----:B------:R-:W-:Y:S01]  /*15ff0*/  MOV R164, R140 ;  /* 0x0000008c00a47202 */ /* 0x000fe20000000f00 */
[----:B------:R-:W-:Y:S01]  /*16000*/  IMAD.MOV.U32 R163, RZ, RZ, R141 ;  /* 0x000000ffffa37224 */ /* 0x000fe200078e008d */
[----:B------:R-:W-:Y:S01]  /*16010*/  MOV R162, R142 ;  /* 0x0000008e00a27202 */ /* 0x000fe20000000f00 */
[----:B------:R-:W-:Y:S01]  /*16020*/  IMAD.MOV.U32 R27, RZ, RZ, R143 ;  /* 0x000000ffff1b7224 */ /* 0x000fe200078e008f */
[----:B------:R-:W-:Y:S01]  /*16030*/  MUFU.EX2 R22, R43 ;  /* 0x0000002b00167308 */ /* 0x000fe20000000800 */
[C---:B------:R-:W-:Y:S06]  /*16040*/  HMMA.16816.F32.BF16 R140, R8.reuse, R16, R152 ;  /* 0x00000010088c723c */ /* 0x040fec0000041898 */
[C---:B------:R-:W-:Y:S01]  /*16050*/  HMMA.16816.F32.BF16 R64, R8.reuse, R18, R64 ;  /* 0x000000120840723c */ /* 0x040fe20000041840 */
[----:B------:R-:W3:Y:S05]  /*16060*/  MUFU.EX2 R23, R42 ;  /* 0x0000002a00177308 */ /* 0x000eea0000000800 */
[----:B------:R-:W-:Y:S03]  /*16070*/  HMMA.16816.F32.BF16 R56, R8, R12, R56 ;  /* 0x0000000c0838723c */ /* 0x000fe60000041838 */
[----:B------:R-:W-:Y:S08]  /*16080*/  MUFU.EX2 R24, R41 ;  /* 0x0000002900187308 */ /* 0x000ff00000000800 */
[----:B------:R4:W-:Y:S01]  /*16090*/  MUFU.EX2 R25, R40 ;  /* 0x0000002800197308 */ /* 0x0009e20000000800 */
[----:B------:R-:W-:-:S07]  /*160a0*/  FADD.FTZ R4, R4, R39 ;  /* 0x0000002704047221 */ /* 0x000fce0000010000 */
[----:B------:R-:W-:Y:S01]  /*160b0*/  MUFU.EX2 R20, R38 ;  /* 0x0000002600147308 */ /* 0x000fe20000000800 */
[----:B------:R-:W-:-:S07]  /*160c0*/  FADD.FTZ R2, R160, R2 ;  /* 0x00000002a0027221 */ /* 0x000fce0000010000 */
[----:B------:R-:W-:Y:S01]  /*160d0*/  MUFU.EX2 R21, R32 ;  /* 0x0000002000157308 */ /* 0x000fe20000000800 */
[----:B----4-:R-:W-:Y:S01]  /*160e0*/  HMMA.16816.F32.BF16 R40, R8, R14, R128 ;  /* 0x0000000e0828723c */ /* 0x010fe20000041880 */
[----:B------:R-:W-:Y:S01]  /*160f0*/  FADD.FTZ R3, R27, R3 ;  /* 0x000000031b037221 */ /* 0x000fe20000010000 */
[----:B------:R-:W-:Y:S01]  /*16100*/  FADD.FTZ R0, R161, R0 ;  /* 0x00000000a1007221 */ /* 0x000fe20000010000 */
[----:B------:R-:W-:Y:S01]  /*16110*/  MOV R125, R156 ;  /* 0x0000009c007d7202 */ /* 0x000fe20000000f00 */
[----:B------:R-:W-:Y:S01]  /*16120*/  IMAD.MOV.U32 R124, RZ, RZ, R157 ;  /* 0x000000ffff7c7224 */ /* 0x000fe200078e009d */
[----:B------:R-:W-:Y:S01]  /*16130*/  MOV R45, R145 ;  /* 0x00000091002d7202 */ /* 0x000fe20000000f00 */
[----:B------:R-:W-:Y:S01]  /*16140*/  IMAD.MOV.U32 R6, RZ, RZ, R159 ;  /* 0x000000ffff067224 */ /* 0x000fe200078e009f */
[----:B------:R4:W2:Y:S01]  /*16150*/  MUFU.EX2 R18, R37 ;  /* 0x0000002500127308 */ /* 0x0008a20000000800 */
[----:B------:R-:W-:Y:S01]  /*16160*/  MOV R7, R158 ;  /* 0x0000009e00077202 */ /* 0x000fe20000000f00 */
[----:B------:R-:W-:Y:S06]  /*16170*/  LDSM.16.MT88.4 R152, [R228+0xd800] ;  /* 0x00d80000e498783b */ /* 0x000fec0000004200 */
[----:B------:R3:W1:Y:S08]  /*16180*/  MUFU.EX2 R19, R36 ;  /* 0x0000002400137308 */ /* 0x0006700000000800 */
[----:B------:R-:W-:Y:S08]  /*16190*/  MUFU.EX2 R13, R31 ;  /* 0x0000001f000d7308 */ /* 0x000ff00000000800 */
[----:B------:R-:W1:Y:S08]  /*161a0*/  MUFU.EX2 R16, R30 ;  /* 0x0000001e00107308 */ /* 0x000e700000000800 */
[----:B------:R-:W-:Y:S08]  /*161b0*/  MUFU.EX2 R17, R29 ;  /* 0x0000001d00117308 */ /* 0x000ff00000000800 */
[----:B------:R-:W1:Y:S08]  /*161c0*/  MUFU.EX2 R12, R28 ;  /* 0x0000001c000c7308 */ /* 0x000e700000000800 */
[----:B------:R-:W-:Y:S08]  /*161d0*/  MUFU.EX2 R8, R35 ;  /* 0x0000002300087308 */ /* 0x000ff00000000800 */
[----:B------:R-:W1:Y:S08]  /*161e0*/  MUFU.EX2 R10, R34 ;  /* 0x00000022000a7308 */ /* 0x000e700000000800 */
[----:B------:R-:W-:Y:S08]  /*161f0*/  MUFU.EX2 R11, R33 ;  /* 0x00000021000b7308 */ /* 0x000ff00000000800 */
[----:B------:R1:W1:Y:S01]  /*16200*/  MUFU.EX2 R9, R44 ;  /* 0x0000002c00097308 */ /* 0x0002620000000800 */
[----:B------:R-:W-:Y:S01]  /*16210*/  FADD.FTZ R4, R163, R4 ;  /* 0x00000004a3047221 */ /* 0x000fe20000010000 */
[----:B------:R-:W-:Y:S01]  /*16220*/  FADD.FTZ R2, R162, R2 ;  /* 0x00000002a2027221 */ /* 0x000fe20000010000 */
[----:B------:R-:W-:Y:S01]  /*16230*/  FADD.FTZ R5, R5, R3 ;  /* 0x0000000305057221 */ /* 0x000fe20000010000 */
[----:B------:R-:W-:Y:S01]  /*16240*/  FADD.FTZ R3, R164, R0 ;  /* 0x00000000a4037221 */ /* 0x000fe20000010000 */
[----:B------:R-:W-:Y:S01]  /*16250*/  FADD.FTZ R0, R48, R4 ;  /* 0x0000000430007221 */ /* 0x000fe20000010000 */
[----:B------:R-:W-:Y:S01]  /*16260*/  FADD.FTZ R2, R49, R2 ;  /* 0x0000000231027221 */ /* 0x000fe20000010000 */
[----:B----4-:R-:W-:Y:S01]  /*16270*/  IMAD.MOV.U32 R37, RZ, RZ, R126 ;  /* 0x000000ffff257224 */ /* 0x010fe200078e007e */
[----:B---3--:R-:W-:Y:S01]  /*16280*/  MOV R36, R127 ;  /* 0x0000007f00247202 */ /* 0x008fe20000000f00 */
[----:B------:R-:W-:Y:S01]  /*16290*/  IMAD.MOV.U32 R48, RZ, RZ, R125 ;  /* 0x000000ffff307224 */ /* 0x000fe200078e007d */
[----:B------:R-:W-:Y:S01]  /*162a0*/  MOV R49, R124 ;  /* 0x0000007c00317202 */ /* 0x000fe20000000f00 */
[----:B------:R-:W-:Y:S01]  /*162b0*/  FADD.FTZ R15, R46, R3 ;  /* 0x000000032e0f7221 */ /* 0x000fe20000010000 */
[----:B------:R-:W-:Y:S01]  /*162c0*/  F2FP.BF16.F32.PACK_AB R128, R23, R22 ;  /* 0x000000161780723e */ /* 0x000fe200000010ff */
[----:B------:R-:W-:Y:S01]  /*162d0*/  FADD.FTZ R14, R47, R0 ;  /* 0x000000002f0e7221 */ /* 0x000fe20000010000 */
[----:B--2---:R-:W-:-:S02]  /*162e0*/  F2FP.BF16.F32.PACK_AB R129, R18, R20 ;  /* 0x000000141281723e */ /* 0x004fc400000010ff */
[----:B------:R-:W-:Y:S02]  /*162f0*/  F2FP.BF16.F32.PACK_AB R130, R25, R24 ;  /* 0x000000181982723e */ /* 0x000fe400000010ff */
[----:B-1----:R-:W-:Y:S01]  /*16300*/  F2FP.BF16.F32.PACK_AB R131, R21, R19 ;  /* 0x000000131583723e */ /* 0x002fe200000010ff */
[----:B------:R-:W-:Y:S01]  /*16310*/  IMAD.MOV.U32 R44, RZ, RZ, R144 ;  /* 0x000000ffff2c7224 */ /* 0x000fe200078e0090 */
[----:B------:R-:W-:Y:S01]  /*16320*/  F2FP.BF16.F32.PACK_AB R124, R16, R13 ;  /* 0x0000000d107c723e */ /* 0x000fe200000010ff */
[----:B------:R-:W-:Y:S01]  /*16330*/  IMAD.MOV.U32 R32, RZ, RZ, R148 ;  /* 0x000000ffff207224 */ /* 0x000fe200078e0094 */
[----:B------:R-:W-:Y:S01]  /*16340*/  F2FP.BF16.F32.PACK_AB R126, R12, R17 ;  /* 0x000000110c7e723e */ /* 0x000fe200000010ff */
[----:B------:R-:W-:Y:S01]  /*16350*/  IMAD.MOV.U32 R30, RZ, RZ, R150 ;  /* 0x000000ffff1e7224 */ /* 0x000fe200078e0096 */
[----:B------:R-:W-:Y:S01]  /*16360*/  F2FP.BF16.F32.PACK_AB R125, R10, R8 ;  /* 0x000000080a7d723e */ /* 0x000fe200000010ff */
[----:B------:R-:W-:Y:S01]  /*16370*/  IMAD.MOV.U32 R33, RZ, RZ, R115 ;  /* 0x000000ffff217224 */ /* 0x000fe200078e0073 */
[----:B------:R-:W-:Y:S01]  /*16380*/  F2FP.BF16.F32.PACK_AB R127, R9, R11 ;  /* 0x0000000b097f723e */ /* 0x000fe200000010ff */
[----:B------:R-:W-:Y:S01]  /*16390*/  IMAD.MOV.U32 R46, RZ, RZ, R146 ;  /* 0x000000ffff2e7224 */ /* 0x000fe200078e0092 */
[----:B------:R-:W-:Y:S01]  /*163a0*/  MOV R47, R147 ;  /* 0x00000093002f7202 */ /* 0x000fe20000000f00 */
[----:B------:R-:W-:Y:S01]  /*163b0*/  IMAD.MOV.U32 R35, RZ, RZ, R113 ;  /* 0x000000ffff237224 */ /* 0x000fe200078e0071 */
[----:B------:R-:W1:Y:S01]  /*163c0*/  LDSM.16.MT88.4 R144, [R227+0xd800] ;  /* 0x00d80000e390783b */ /* 0x000e620000004200 */
[----:B------:R-:W-:Y:S01]  /*163d0*/  FADD.FTZ R5, R51, R5 ;  /* 0x0000000533057221 */ /* 0x000fe20000010000 */
[-C--:B------:R-:W-:Y:S01]  /*163e0*/  HMMA.16816.F32.BF16 R172, R128, R168.reuse, R172 ;  /* 0x000000a880ac723c */ /* 0x080fe200000418ac */
[----:B------:R-:W-:Y:S01]  /*163f0*/  MOV R31, R149 ;  /* 0x00000095001f7202 */ /* 0x000fe20000000f00 */
[----:B------:R-:W-:Y:S01]  /*16400*/  FADD.FTZ R2, R50, R2 ;  /* 0x0000000232027221 */ /* 0x000fe20000010000 */
[----:B------:R-:W-:Y:S01]  /*16410*/  MOV R29, R151 ;  /* 0x00000097001d7202 */ /* 0x000fe20000000f00 */
[----:B------:R-:W2:Y:S02]  /*16420*/  LDSM.16.MT88.4 R160, [R226+0xd800] ;  /* 0x00d80000e2a0783b */ /* 0x000ea40000004200 */
[----:B------:R-:W-:Y:S01]  /*16430*/  HMMA.16816.F32.BF16 R204, R124, R168, R204 ;  /* 0x000000a87ccc723c */ /* 0x000fe200000418cc */
[----:B------:R-:W-:Y:S01]  /*16440*/  FADD.FTZ R3, R52, R5 ;  /* 0x0000000534037221 */ /* 0x000fe20000010000 */
[----:B------:R-:W-:Y:S01]  /*16450*/  IMAD.MOV.U32 R50, RZ, RZ, R7 ;  /* 0x000000ffff327224 */ /* 0x000fe200078e0007 */
[----:B------:R-:W-:-:S03]  /*16460*/  MOV R51, R6 ;  /* 0x0000000600337202 */ /* 0x000fc60000000f00 */
[-C--:B------:R-:W-:Y:S01]  /*16470*/  HMMA.16816.F32.BF16 R200, R124, R170.reuse, R200 ;  /* 0x000000aa7cc8723c */ /* 0x080fe200000418c8 */
[----:B------:R-:W-:Y:S01]  /*16480*/  IMAD.MOV.U32 R148, RZ, RZ, R99 ;  /* 0x000000ffff947224 */ /* 0x000fe200078e0063 */
[----:B------:R-:W-:Y:S01]  /*16490*/  MOV R149, R98 ;  /* 0x0000006200957202 */ /* 0x000fe20000000f00 */
[----:B------:R-:W-:Y:S01]  /*164a0*/  IMAD.MOV.U32 R150, RZ, RZ, R97 ;  /* 0x000000ffff967224 */ /* 0x000fe200078e0061 */
[----:B------:R-:W-:Y:S01]  /*164b0*/  MOV R151, R96 ;  /* 0x0000006000977202 */ /* 0x000fe20000000f00 */
[----:B------:R-:W-:Y:S01]  /*164c0*/  LDSM.16.MT88.4 R4, [R227+0xf800] ;  /* 0x00f80000e304783b */ /* 0x000fe20000004200 */
[----:B------:R-:W-:Y:S01]  /*164d0*/  HMMA.16816.F32.BF16 R168, R128, R170, R60 ;  /* 0x000000aa80a8723c */ /* 0x000fe2000004183c */
[----:B------:R-:W-:Y:S02]  /*164e0*/  MOV R34, R114 ;  /* 0x0000007200227202 */ /* 0x000fe40000000f00 */
[----:B------:R-:W-:Y:S01]  /*164f0*/  MOV R28, R112 ;  /* 0x00000070001c7202 */ /* 0x000fe20000000f00 */
[----:B------:R-:W-:Y:S03]  /*16500*/  LDSM.16.MT88.4 R96, [R226+0xf800] ;  /* 0x00f80000e260783b */ /* 0x000fe60000004200 */
[----:B------:R-:W-:Y:S01]  /*16510*/  IMAD.MOV.U32 R60, RZ, RZ, R83 ;  /* 0x000000ffff3c7224 */ /* 0x000fe200078e0053 */
[----:B------:R-:W-:Y:S01]  /*16520*/  MOV R61, R82 ;  /* 0x00000052003d7202 */ /* 0x000fe20000000f00 */
[----:B------:R-:W-:Y:S01]  /*16530*/  IMAD.MOV.U32 R62, RZ, RZ, R81 ;  /* 0x000000ffff3e7224 */ /* 0x000fe200078e0051 */
[----:B------:R-:W-:Y:S01]  /*16540*/  MOV R63, R80 ;  /* 0x00000050003f7202 */ /* 0x000fe20000000f00 */
[----:B------:R-:W-:Y:S04]  /*16550*/  LDSM.16.MT88.4 R112, [R228+0xf800] ;  /* 0x00f80000e470783b */ /* 0x000fe80000004200 */
[----:B------:R-:W3:Y:S01]  /*16560*/  LDSM.16.MT88.4 R80, [R225+0xf800] ;  /* 0x00f80000e150783b */ /* 0x000ee20000004200 */
[----:B------:R-:W-:Y:S01]  /*16570*/  MOV R27, R165 ;  /* 0x000000a5001b7202 */ /* 0x000fe20000000f00 */
[----:B------:R-:W-:Y:S01]  /*16580*/  IMAD.MOV.U32 R26, RZ, RZ, R166 ;  /* 0x000000ffff1a7224 */ /* 0x000fe200078e00a6 */
[----:B------:R-:W-:Y:S01]  /*16590*/  MOV R38, R167 ;  /* 0x000000a700267202 */ /* 0x000fe20000000f00 */
[----:B------:R-:W-:Y:S01]  /*165a0*/  IMAD.MOV.U32 R164, RZ, RZ, R183 ;  /* 0x000000ffffa47224 */ /* 0x000fe200078e00b7 */
[----:B------:R-:W-:Y:S01]  /*165b0*/  MOV R165, R182 ;  /* 0x000000b600a57202 */ /* 0x000fe20000000f00 */
[----:B------:R-:W-:Y:S01]  /*165c0*/  IMAD.MOV.U32 R166, RZ, RZ, R181 ;  /* 0x000000ffffa67224 */ /* 0x000fe200078e00b5 */
[----:B------:R-:W-:-:S02]  /*165d0*/  MOV R167, R180 ;  /* 0x000000b400a77202 */ /* 0x000fc40000000f00 */
[----:B-1----:R-:W-:Y:S01]  /*165e0*/  HMMA.16816.F32.BF16 R180, R124, R144, R68 ;  /* 0x000000907cb4723c */ /* 0x002fe20000041844 */
[----:B------:R-:W-:Y:S01]  /*165f0*/  IMAD.MOV.U32 R156, RZ, RZ, R191 ;  /* 0x000000ffff9c7224 */ /* 0x000fe200078e00bf */
[----:B------:R-:W-:Y:S01]  /*16600*/  MOV R157, R190 ;  /* 0x000000be009d7202 */ /* 0x000fe20000000f00 */
[----:B------:R-:W-:Y:S01]  /*16610*/  IMAD.MOV.U32 R158, RZ, RZ, R189 ;  /* 0x000000ffff9e7224 */ /* 0x000fe200078e00bd */
[----:B------:R-:W-:-:S03]  /*16620*/  MOV R159, R188 ;  /* 0x000000bc009f7202 */ /* 0x000fc60000000f00 */
[----:B------:R-:W-:Y:S01]  /*16630*/  IMAD.MOV.U32 R68, RZ, RZ, R33 ;  /* 0x000000ffff447224 */ /* 0x000fe200078e0021 */
[----:B------:R-:W-:Y:S01]  /*16640*/  MOV R69, R34 ;  /* 0x0000002200457202 */ /* 0x000fe20000000f00 */
[----:B------:R-:W-:Y:S01]  /*16650*/  IMAD.MOV.U32 R70, RZ, RZ, R35 ;  /* 0x000000ffff467224 */ /* 0x000fe200078e0023 */
[----:B------:R-:W-:Y:S01]  /*16660*/  MOV R71, R28 ;  /* 0x0000001c00477202 */ /* 0x000fe20000000f00 */
[----:B------:R-:W-:Y:S01]  /*16670*/  HMMA.16816.F32.BF16 R188, R124, R152, R72 ;  /* 0x000000987cbc723c */ /* 0x000fe20000041848 */
[----:B------:R-:W-:Y:S01]  /*16680*/  FADD.FTZ R0, R29, R15 ;  /* 0x0000000f1d007221 */ /* 0x000fe20000010000 */
[----:B------:R-:W-:Y:S01]  /*16690*/  FADD.FTZ R3, R30, R3 ;  /* 0x000000031e037221 */ /* 0x000fe20000010000 */
[----:B------:R-:W-:-:S03]  /*166a0*/  FADD.FTZ R2, R31, R2 ;  /* 0x000000021f027221 */ /* 0x000fc60000010000 */
[C---:B--2---:R-:W-:Y:S06]  /*166b0*/  HMMA.16816.F32.BF16 R196, R124.reuse, R160, R196 ;  /* 0x000000a07cc4723c */ /* 0x044fec00000418c4 */
[----:B------:R-:W-:Y:S06]  /*166c0*/  HMMA.16816.F32.BF16 R192, R124, R162, R192 ;  /* 0x000000a27cc0723c */ /* 0x000fec00000418c0 */
[----:B------:R-:W-:Y:S06]  /*166d0*/  HMMA.16816.F32.BF16 R164, R128, R160, R164 ;  /* 0x000000a080a4723c */ /* 0x000fec00000418a4 */
[C---:B---3--:R-:W-:Y:S06]  /*166e0*/  HMMA.16816.F32.BF16 R72, R124.reuse, R80, R76 ;  /* 0x000000507c48723c */ /* 0x048fec000004184c */
        /* <DEDUP_REMOVED lines=9> */
[----:B------:R-:W-:-:S05]  /*16780*/  FADD.FTZ R2, R38, R2 ;  /* 0x0000000226027221 */ /* 0x000fca0000010000 */
        /* <DEDUP_REMOVED lines=54> */
.L_x_700:
[----:B------:R-:W-:-:S06]  /*16af0*/  UISETP.GT.AND UP0, UPT, UR12, UR15, UPT ;  /* 0x0000000f0c00728c */ /* 0x000fcc000bf04270 */
[----:B------:R-:W-:-:S13]  /*16b00*/  PLOP3.LUT P0, PT, PT, PT, UP0, 0x80, 0x0 ;  /* 0x000000000000781c */ /* 0x000fda0003f0f008 */
[----:B------:R-:W-:Y:S05]  /*16b10*/  @!P0 BRA `(.L_x_707) ;  /* 0x0000005800188947 */ /* 0x000fea0003800000 */
[----:B-12---:R-:W1:Y:S01]  /*16b20*/  S2R R2, SR_TID.X ;  /* 0x0000000000027919 */ /* 0x006e620000002100 */
[----:B------:R-:W-:Y:S01]  /*16b30*/  ULDC UR4, c[0x0][0x2d0] ;  /* 0x0000b40000047ab9 */ /* 0x000fe20000000800 */
[----:B------:R-:W-:Y:S01]  /*16b40*/  MOV R138, R134 ;  /* 0x00000086008a7202 */ /* 0x000fe20000000f00 */
[----:B-----5:R-:W-:Y:S01]  /*16b50*/  IMAD.MOV.U32 R137, RZ, RZ, R135 ;  /* 0x000000ffff897224 */ /* 0x020fe200078e0087 */
[----:B------:R-:W-:Y:S01]  /*16b60*/  MOV R139, R133 ;  /* 0x00000085008b7202 */ /* 0x000fe20000000f00 */
[----:B------:R-:W-:Y:S01]  /*16b70*/  IMAD.MOV.U32 R140, RZ, RZ, R132 ;  /* 0x000000ffff8c7224 */ /* 0x000fe200078e0084 */
[----:B------:R-:W-:Y:S01]  /*16b80*/  ULDC UR5, c[0x0][0x2d0] ;  /* 0x0000b40000057ab9 */ /* 0x000fe20000000800 */
[----:B------:R-:W-:Y:S01]  /*16b90*/  ULDC.64 UR6, c[0x0][0x248] ;  /* 0x0000920000067ab9 */ /* 0x000fe20000000a00 */
[----:B-1----:R-:W-:-:S04]  /*16ba0*/  SHF.R.S32.HI R0, RZ, 0x1f, R2 ;  /* 0x0000001fff007819 */ /* 0x002fc80000011402 */
[----:B------:R-:W-:-:S04]  /*16bb0*/  LEA.HI R0, R0, R2, RZ, 0x3 ;  /* 0x0000000200007211 */ /* 0x000fc800078f18ff */
[----:B------:R-:W-:-:S05]  /*16bc0*/  LOP3.LUT R0, R0, 0xfffffff8, RZ, 0xc0, !PT ;  /* 0xfffffff800007812 */ /* 0x000fca00078ec0ff */
[----:B------:R-:W-:-:S04]  /*16bd0*/  IMAD.IADD R0, R2, 0x1, -R0 ;  /* 0x0000000102007824 */ /* 0x000fc800078e0a00 */
[----:B------:R-:W-:-:S05]  /*16be0*/  IMAD.SHL.U32 R0, R0, 0x8, RZ ;  /* 0x0000000800007824 */ /* 0x000fca00078e00ff */
[----:B------:R-:W-:Y:S01]  /*16bf0*/  ISETP.GE.AND P3, PT, R0, UR4, PT ;  /* 0x0000000400007c0c */ /* 0x000fe2000bf66270 */
[----:B------:R-:W-:-:S12]  /*16c00*/  ULDC UR4, c[0x0][0x2ec] ;  /* 0x0000bb0000047ab9 */ /* 0x000fd80000000800 */
[----:B------:R-:W1:Y:S08]  /*16c10*/  @!P3 LDC.64 R2, c[0x0][0x220] ;  /* 0x00008800ff02bb82 */ /* 0x000e700000000a00 */
[----:B------:R-:W2:Y:S08]  /*16c20*/  @!P3 LDC.64 R6, c[0x0][0x220] ;  /* 0x00008800ff06bb82 */ /* 0x000eb00000000a00 */
[----:B------:R-:W3:Y:S01]  /*16c30*/  @!P3 LDC.64 R4, c[0x0][0x220] ;  /* 0x00008800ff04bb82 */ /* 0x000ee20000000a00 */
[----:B-1----:R1:W-:Y:S04]  /*16c40*/  @!P3 STL.64 [R1+0x58], R2 ;  /* 0x000058020100b387 */ /* 0x0023e80000100a00 */
[----:B--2---:R2:W-:Y:S04]  /*16c50*/  @!P3 STL.64 [R1+0x50], R6 ;  /* 0x000050060100b387 */ /* 0x0045e80000100a00 */
[----:B---3--:R3:W-:Y:S01]  /*16c60*/  @!P3 STL.64 [R1+0x48], R4 ;  /* 0x000048040100b387 */ /* 0x0087e20000100a00 */
[----:B-1----:R-:W1:Y:S03]  /*16c70*/  @!P3 LDC.64 R2, c[0x0][0x220] ;  /* 0x00008800ff02bb82 */ /* 0x002e660000000a00 */
[----:B-1----:R1:W-:Y:S04]  /*16c80*/  @!P3 STL.64 [R1+0x40], R2 ;  /* 0x000040020100b387 */ /* 0x0023e80000100a00 */
[----:B--2---:R-:W1:Y:S04]  /*16c90*/  LDL.LU.64 R6, [R1+0x70] ;  /* 0x0000700001067983 */ /* 0x004e680000300a00 */
[----:B---3--:R-:W2:Y:S01]  /*16ca0*/  LDL.LU.64 R4, [R1+0x78] ;  /* 0x0000780001047983 */ /* 0x008ea20000300a00 */
[----:B-1----:R-:W-:Y:S01]  /*16cb0*/  MOV R3, R7 ;  /* 0x0000000700037202 */ /* 0x002fe20000000f00 */
[----:B--2---:R-:W-:-:S05]  /*16cc0*/  IMAD.MOV.U32 R2, RZ, RZ, R4 ;  /* 0x000000ffff027224 */ /* 0x004fca00078e0004 */
[----:B------:R1:W-:Y:S01]  /*16cd0*/  STL.64 [R1+0x38], R2 ;  /* 0x0000380201007387 */ /* 0x0003e20000100a00 */
[----:B------:R-:W-:Y:S05]  /*16ce0*/  BRA `(.L_x_708) ;  /* 0x0000000400547947 */ /* 0x000fea0003800000 */
.L_x_710:
        /* <DEDUP_REMOVED lines=16> */
[C---:B-1----:R-:W-:Y:S01]  /*16df0*/  @!P3 LEA R134, P1, R0.reuse, R134, 0x1 ;  /* 0x000000860086b211 */ /* 0x042fe200078208ff */
[----:B------:R-:W1:Y:S01]  /*16e00*/  @!P3 LDC.64 R142, c[0x0][0x218] ;  /* 0x00008600ff8ebb82 */ /* 0x000e620000000a00 */
        /* <DEDUP_REMOVED lines=8> */
[----:B------:R-:W-:Y:S01]  /*16e90*/  IADD3.X R2, R2, UR28, RZ, P0, !PT ;  /* 0x0000001c02027c10 */ /* 0x000fe200087fe4ff */
[----:B------:R4:W-:Y:S04]  /*16ea0*/  @P2 STS.128 [R243+0xa000], RZ ;  /* 0x00a000fff3002388 */ /* 0x0009e80000000c00 */
[----:B------:R-:W-:Y:S01]  /*16eb0*/  @!PT LDS RZ, [RZ] ;  /* 0x00000000fffff984 */ /* 0x000fe20000000800 */
[----:B------:R-:W-:Y:S01]  /*16ec0*/  @!PT LDS RZ, [RZ] ;  /* 0x00000000fffff984 */ /* 0x000fe20000000800 */
[----:B------:R-:W-:Y:S01]  /*16ed0*/  @!PT LDS RZ, [RZ] ;  /* 0x00000000fffff984 */ /* 0x000fe20000000800 */
[----:B------:R3:W-:Y:S04]  /*16ee0*/  @!P2 LDGSTS.E.BYPASS.LTC128B.128 [R243+0xa000], desc[UR22][R132.64+0x80] ;  /* 0x0a00008084f3afae */ /* 0x0007e8000b901d56 */
[----:B------:R4:W-:Y:S01]  /*16ef0*/  @P3 STS.128 [R243+0x8800], RZ ;  /* 0x008800fff3003388 */ /* 0x0009e20000000c00 */
[----:B--2---:R-:W2:Y:S08]  /*16f00*/  @!P3 LDC.64 R134, c[0x0][0x218] ;  /* 0x00008600ff86bb82 */ /* 0x004eb00000000a00 */
[----:B---3--:R-:W3:Y:S01]  /*16f10*/  @!P2 LDC.64 R132, c[0x0][0x218] ;  /* 0x00008600ff84ab82 */ /* 0x008ee20000000a00 */
[C---:B--2---:R-:W-:Y:S04]  /*16f20*/  @!P3 LEA R134, P1, R0.reuse, R134, 0x1 ;  /* 0x000000860086b211 */ /* 0x044fe800078208ff */
[C-C-:B------:R-:W-:Y:S02]  /*16f30*/  @!P3 LEA.HI.X R135, R0.reuse, R135, R2.reuse, 0x1, P1 ;  /* 0x000000870087b211 */ /* 0x140fe400008f0c02 */
[C---:B---3--:R-:W-:Y:S03]  /*16f40*/  @!P2 LEA R132, P0, R0.reuse, R132, 0x1 ;  /* 0x000000840084a211 */ /* 0x048fe600078008ff */
[----:B------:R-:W-:Y:S01]  /*16f50*/  @!PT LDS RZ, [RZ] ;  /* 0x00000000fffff984 */ /* 0x000fe20000000800 */
[----:B------:R-:W-:Y:S01]  /*16f60*/  @!PT LDS RZ, [RZ] ;  /* 0x00000000fffff984 */ /* 0x000fe20000000800 */
[----:B------:R-:W-:Y:S01]  /*16f70*/  @!PT LDS RZ, [RZ] ;  /* 0x00000000fffff984 */ /* 0x000fe20000000800 */
[----:B------:R2:W-:Y:S01]  /*16f80*/  @!P3 LDGSTS.E.BYPASS.LTC128B.128 [R243+0x8800], desc[UR22][R134.64] ;  /* 0x0880000086f3bfae */ /* 0x0005e2000b901d56 */
[C---:B------:R-:W-:Y:S03]  /*16f90*/  @!P2 LEA.HI.X R133, R0.reuse, R133, R2, 0x1, P0 ;  /* 0x000000850085a211 */ /* 0x040fe600000f0c02 */
[----:B------:R4:W-:Y:S01]  /*16fa0*/  @P2 STS.128 [R243+0xa800], RZ ;  /* 0x00a800fff3002388 */ /* 0x0009e20000000c00 */
[----:B------:R-:W-:Y:S03]  /*16fb0*/  IADD3 R0, P0, R0, UR29, RZ ;  /* 0x0000001d00007c10 */ /* 0x000fe6000ff1e0ff */
[----:B------:R-:W-:Y:S01]  /*16fc0*/  @!PT LDS RZ, [RZ] ;  /* 0x00000000fffff984 */ /* 0x000fe20000000800 */
[----:B------:R-:W-:Y:S01]  /*16fd0*/  @!PT LDS RZ, [RZ] ;  /* 0x00000000fffff984 */ /* 0x000fe20000000800 */
[----:B------:R-:W-:Y:S01]  /*16fe0*/  @!PT LDS RZ, [RZ] ;  /* 0x00000000fffff984 */ /* 0x000fe20000000800 */
[----:B------:R3:W-:Y:S01]  /*16ff0*/  @!P2 LDGSTS.E.BYPASS.LTC128B.128 [R243+0xa800], desc[UR22][R132.64+0x80] ;  /* 0x0a80008084f3afae */ /* 0x0007e2000b901d56 */
[----:B------:R-:W-:Y:S03]  /*17000*/  IADD3.X R2, R2, UR28, RZ, P0, !PT ;  /* 0x0000001c02027c10 */ /* 0x000fe600087fe4ff */
        /* <DEDUP_REMOVED lines=19> */
[----:B--2---:R-:W2:Y:S01]  /*17140*/  @!P2 LDC.64 R134, c[0x0][0x218] ;  /* 0x00008600ff86ab82 */ /* 0x004ea20000000a00 */
[C---:B-1----:R-:W-:Y:S04]  /*17150*/  @!P3 LEA R132, P1, R0.reuse, R142, 0x1 ;  /* 0x0000008e0084b211 */ /* 0x042fe800078208ff */
[C-C-:B------:R-:W-:Y:S05]  /*17160*/  @!P3 LEA.HI.X R133, R0.reuse, R143, R3.reuse, 0x1, P1 ;  /* 0x0000008f0085b211 */ /* 0x140fea00008f0c03 */
[----:B------:R-:W-:Y:S01]  /*17170*/  @!PT LDS RZ, [RZ] ;  /* 0x00000000fffff984 */ /* 0x000fe20000000800 */
[----:B------:R-:W-:Y:S01]  /*17180*/  @!PT LDS RZ, [RZ] ;  /* 0x00000000fffff984 */ /* 0x000fe20000000800 */
[----:B------:R-:W-:Y:S01]  /*17190*/  @!PT LDS RZ, [RZ] ;  /* 0x00000000fffff984 */ /* 0x000fe20000000800 */
[----:B------:R4:W-:Y:S04]  /*171a0*/  @!P3 LDGSTS.E.BYPASS.LTC128B.128 [R243+0x9800], desc[UR22][R132.64] ;  /* 0x0980000084f3bfae */ /* 0x0009e8000b901d56 */
[----:B------:R4:W-:Y:S01]  /*171b0*/  @P2 STS.128 [R243+0xb800], RZ ;  /* 0x00b800fff3002388 */ /* 0x0009e20000000c00 */
[C---:B--2---:R-:W-:Y:S04]  /*171c0*/  @!P2 LEA R2, P0, R0.reuse, R134, 0x1 ;  /* 0x000000860002a211 */ /* 0x044fe800078008ff */
[----:B------:R-:W-:Y:S05]  /*171d0*/  @!P2 LEA.HI.X R3, R0, R135, R3, 0x1, P0 ;  /* 0x000000870003a211 */ /* 0x000fea00000f0c03 */
[----:B------:R-:W-:Y:S01]  /*171e0*/  @!PT LDS RZ, [RZ] ;  /* 0x00000000fffff984 */ /* 0x000fe20000000800 */
[----:B------:R-:W-:Y:S01]  /*171f0*/  @!PT LDS RZ, [RZ] ;  /* 0x00000000fffff984 */ /* 0x000fe20000000800 */
[----:B------:R-:W-:Y:S01]  /*17200*/  @!PT LDS RZ, [RZ] ;  /* 0x00000000fffff984 */ /* 0x000fe20000000800 */
[----:B------:R4:W-:Y:S04]  /*17210*/  @!P2 LDGSTS.E.BYPASS.LTC128B.128 [R243+0xb800], desc[UR22][R2.64+0x80] ;  /* 0x0b80008002f3afae */ /* 0x0009e8000b901d56 */
[----:B------:R-:W0:Y:S01]  /*17220*/  LDGDEPBAR ;  /* 0x00000000000079af */ /* 0x000e220000000000 */
[----:B------:R-:W-:Y:S05]  /*17230*/  BRA `(.L_x_709) ;  /* 0x0000001000387947 */ /* 0x000fea0003800000 */
.L_x_708:
[----:B---3--:R-:W2:Y:S01]  /*17240*/  LDL R0, [R1+0x34] ;  /* 0x0000340001007983 */ /* 0x008ea20000100800 */
[----:B------:R-:W-:Y:S04]  /*17250*/  DEPBAR.LE SB0, 0x0 ;  /* 0x000080000000791a */ /* 0x000fe80000000000 */
[----:B------:R-:W3:Y:S01]  /*17260*/  LDL.64 R10, [R1+0x38] ;  /* 0x00003800010a7983 */ /* 0x000ee20000100a00 */
[----:B------:R-:W-:Y:S04]  /*17270*/  UIADD3 UR8, UR12, -0x1, URZ ;  /* 0xffffffff0c087890 */ /* 0x000fe8000fffe03f */
[----:B------:R-:W4:Y:S01]  /*17280*/  LDL R7, [R1+0x58] ;  /* 0x0000580001077983 */ /* 0x000f220000100800 */
[----:B------:R-:W-:Y:S02]  /*17290*/  USHF.R.S32.HI UR10, URZ, 0x1f, UR8 ;  /* 0x0000001f3f0a7899 */ /* 0x000fe40008011408 */
[----:B------:R-:W-:Y:S02]  /*172a0*/  UIMAD UR9, UR30, UR8, URZ ;  /* 0x000000081e0972a4 */ /* 0x000fe4000f8e023f */
[----:B-----5:R-:W5:Y:S01]  /*172b0*/  LDL R5, [R1+0x5c] ;  /* 0x00005c0001057983 */ /* 0x020f620000100800 */
[----:B-1----:R-:W-:Y:S01]  /*172c0*/  IMAD.U32 R2, RZ, RZ, UR8 ;  /* 0x00000008ff027e24 */ /* 0x002fe2000f8e00ff */
[----:B------:R-:W-:Y:S03]  /*172d0*/  UISETP.GT.AND UP0, UPT, UR8, UR15, UPT ;  /* 0x0000000f0800728c */ /* 0x000fe6000bf04270 */
[----:B------:R-:W5:Y:S01]  /*172e0*/  LDL R6, [R1+0x50] ;  /* 0x0000500001067983 */ /* 0x000f620000100800 */
[----:B------:R-:W-:Y:S04]  /*172f0*/  UIMAD UR9, UR10, UR31, UR9 ;  /* 0x0000001f0a0972a4 */ /* 0x000fe8000f8e0209 */
[----:B------:R-:W5:Y:S05]  /*17300*/  LDL R4, [R1+0x54] ;  /* 0x0000540001047983 */ /* 0x000f6a0000100800 */
[----:B------:R-:W5:Y:S05]  /*17310*/  LDL R12, [R1+0x48] ;  /* 0x00004800010c7983 */ /* 0x000f6a0000100800 */
[----:B------:R-:W5:Y:S05]  /*17320*/  LDL R21, [R1+0x4c] ;  /* 0x00004c0001157983 */ /* 0x000f6a0000100800 */
[----:B------:R-:W5:Y:S05]  /*17330*/  LDL R22, [R1+0x40] ;  /* 0x0000400001167983 */ /* 0x000f6a0000100800 */
[----:B------:R-:W5:Y:S01]  /*17340*/  LDL R20, [R1+0x44] ;  /* 0x0000440001147983 */ /* 0x000f620000100800 */
[----:B------:R-:W-:Y:S06]  /*17350*/  BAR.SYNC.DEFER_BLOCKING 0x0 ;  /* 0x0000000000007b1d */ /* 0x000fec0000010000 */
[----:B------:R-:W-:Y:S01]  /*17360*/  @P3 STS.128 [R243+0xc000], RZ ;  /* 0x00c000fff3003388 */ /* 0x000fe20000000c00 */
[----:B--2---:R-:W-:Y:S01]  /*17370*/  ISETP.GE.AND P2, PT, R0, UR5, PT ;  /* 0x0000000500007c0c */ /* 0x004fe2000bf46270 */
[----:B---3--:R-:W-:Y:S04]  /*17380*/  IMAD.WIDE.U32 R2, R2, UR31, R10 ;  /* 0x0000001f02027c25 */ /* 0x008fe8000f8e000a */
[----:B------:R-:W-:Y:S01]  /*17390*/  VIADD R0, R3, UR9 ;  /* 0x0000000903007c36 */ /* 0x000fe20008000000 */
[C---:B----4-:R-:W-:Y:S02]  /*173a0*/  @!P3 LEA R10, P4, R2.reuse, R7, 0x1 ;  /* 0x00000007020ab211 */ /* 0x050fe400078808ff */
[C---:B------:R-:W-:Y:S05]  /*173b0*/  IADD3 R3, P1, R2.reuse, UR32, RZ ;  /* 0x0000002002037c10 */ /* 0x040fea000ff3e0ff */
[----:B------:R-:W1:Y:S01]  /*173c0*/  @!P2 LDC.64 R8, c[0x0][0x220] ;  /* 0x00008800ff08ab82 */ /* 0x000e620000000a00 */
[--C-:B-----5:R-:W-:Y:S02]  /*173d0*/  @!P3 LEA.HI.X R11, R2, R5, R0.reuse, 0x1, P4 ;  /* 0x00000005020bb211 */ /* 0x120fe400020f0c00 */
[----:B------:R-:W-:Y:S03]  /*173e0*/  IADD3.X R5, R0, UR13, RZ, P1, !PT ;  /* 0x0000000d00057c10 */ /* 0x000fe60008ffe4ff */
[----:B------:R-:W-:Y:S01]  /*173f0*/  @!PT LDS RZ, [RZ] ;  /* 0x00000000fffff984 */ /* 0x000fe20000000800 */
[----:B------:R-:W-:Y:S01]  /*17400*/  @!PT LDS RZ, [RZ] ;  /* 0x00000000fffff984 */ /* 0x000fe20000000800 */
[----:B------:R-:W-:Y:S01]  /*17410*/  @!PT LDS RZ, [RZ] ;  /* 0x00000000fffff984 */ /* 0x000fe20000000800 */
[----:B------:R2:W-:Y:S02]  /*17420*/  @!P3 LDGSTS.E.BYPASS.LTC128B.128 [R243+0xc000], desc[UR22][R10.64] ;  /* 0x0c0000000af3bfae */ /* 0x0005e4000b901d56 */
[----:B------:R-:W3:Y:S03]  /*17430*/  @!P2 LDC.64 R14, c[0x0][0x220] ;  /* 0x00008800ff0eab82 */ /* 0x000ee60000000a00 */
[----:B------:R-:W-:Y:S05]  /*17440*/  @P2 STS.128 [R243+0xe000], RZ ;  /* 0x00e000fff3002388 */ /* 0x000fea0000000c00 */
[----:B------:R-:W4:Y:S01]  /*17450*/  @!P2 LDC.64 R16, c[0x0][0x220] ;  /* 0x00008800ff10ab82 */ /* 0x000f220000000a00 */
[C---:B-1----:R-:W-:Y:S07]  /*17460*/  @!P2 LEA R8, P0, R2.reuse, R8, 0x1 ;  /* 0x000000080208a211 */ /* 0x042fee00078008ff */
[----:B------:R-:W1:Y:S01]  /*17470*/  @!P2 LDC.64 R18, c[0x0][0x220] ;  /* 0x00008800ff12ab82 */ /* 0x000e620000000a00 */
[----:B------:R-:W-:Y:S02]  /*17480*/  @!P2 LEA.HI.X R9, R2, R9, R0, 0x1, P0 ;  /* 0x000000090209a211 */ /* 0x000fe400000f0c00 */
[C---:B------:R-:W-:Y:S02]  /*17490*/  @!P3 LEA R6, P0, R3.reuse, R6, 0x1 ;  /* 0x000000060306b211 */ /* 0x040fe400078008ff */
[C---:B------:R-:W-:Y:S01]  /*174a0*/  IADD3 R0, P1, R3.reuse, UR32, RZ ;  /* 0x0000002003007c10 */ /* 0x040fe2000ff3e0ff */
[----:B------:R-:W-:Y:S01]  /*174b0*/  @!PT LDS RZ, [RZ] ;  /* 0x00000000fffff984 */ /* 0x000fe20000000800 */
[----:B------:R-:W-:Y:S01]  /*174c0*/  @!PT LDS RZ, [RZ] ;  /* 0x00000000fffff984 */ /* 0x000fe20000000800 */
[----:B------:R-:W-:Y:S01]  /*174d0*/  @!PT LDS RZ, [RZ] ;  /* 0x00000000fffff984 */ /* 0x000fe20000000800 */
[----:B------:R4:W-:Y:S01]  /*174e0*/  @!P2 LDGSTS.E.BYPASS.LTC128B.128 [R243+0xe000], desc[UR22][R8.64+0x80] ;  /* 0x0e00008008f3afae */ /* 0x0009e2000b901d56 */
[C-C-:B------:R-:W-:Y:S02]  /*174f0*/  @!P3 LEA.HI.X R7, R3.reuse, R4, R5.reuse, 0x1, P0 ;  /* 0x000000040307b211 */ /* 0x140fe400000f0c05 */
[----:B---3--:R-:W-:Y:S02]  /*17500*/  @!P2 LEA R14, P0, R3, R14, 0x1 ;  /* 0x0000000e030ea211 */ /* 0x008fe400078008ff */
[----:B------:R-:W-:Y:S01]  /*17510*/  @P3 STS.128 [R243+0xc800], RZ ;  /* 0x00c800fff3003388 */ /* 0x000fe20000000c00 */
[----:B------:R-:W-:Y:S02]  /*17520*/  IADD3.X R4, R5, UR13, RZ, P1, !PT ;  /* 0x0000000d05047c10 */ /* 0x000fe40008ffe4ff */
[----:B------:R-:W-:Y:S02]  /*17530*/  @!P2 LEA.HI.X R15, R3, R15, R5, 0x1, P0 ;  /* 0x0000000f030fa211 */ /* 0x000fe400000f0c05 */
[----:B------:R-:W-:Y:S01]  /*17540*/  @!PT LDS RZ, [RZ] ;  /* 0x00000000fffff984 */ /* 0x000fe20000000800 */
[----:B------:R-:W-:Y:S01]  /*17550*/  @!PT LDS RZ, [RZ] ;  /* 0x00000000fffff984 */ /* 0x000fe20000000800 */
[----:B------:R-:W-:Y:S01]  /*17560*/  @!PT LDS RZ, [RZ] ;  /* 0x00000000fffff984 */ /* 0x000fe20000000800 */
[----:B------:R1:W-:Y:S01]  /*17570*/  @!P3 LDGSTS.E.BYPASS.LTC128B.128 [R243+0xc800], desc[UR22][R6.64] ;  /* 0x0c80000006f3bfae */ /* 0x0003e2000b901d56 */
[C---:B------:R-:W-:Y:S02]  /*17580*/  @!P3 LEA R12, P0, R0.reuse, R12, 0x1 ;  /* 0x0000000c000cb211 */ /* 0x040fe400078008ff */
[C---:B------:R-:W-:Y:S02]  /*17590*/  IADD3 R2, P4, R0.reuse, UR32, RZ ;  /* 0x0000002000027c10 */ /* 0x040fe4000ff9e0ff */
[----:B------:R-:W-:Y:S01]  /*175a0*/  @P2 STS.128 [R243+0xe800], RZ ;  /* 0x00e800fff3002388 */ /* 0x000fe20000000c00 */
[--C-:B------:R-:W-:Y:S02]  /*175b0*/  @!P3 LEA.HI.X R13, R0, R21, R4.reuse, 0x1, P0 ;  /* 0x00000015000db211 */ /* 0x100fe400000f0c04 */
[----:B------:R-:W-:Y:S02]  /*175c0*/  IADD3.X R3, R4, UR13, RZ, P4, !PT ;  /* 0x0000000d04037c10 */ /* 0x000fe4000a7fe4ff */
[----:B------:R-:W-:Y:S01]  /*175d0*/  @!PT LDS RZ, [RZ] ;  /* 0x00000000fffff984 */ /* 0x000fe20000000800 */
[----:B------:R-:W-:Y:S01]  /*175e0*/  @!PT LDS RZ, [RZ] ;  /* 0x00000000fffff984 */ /* 0x000fe20000000800 */
[----:B------:R-:W-:Y:S01]  /*175f0*/  @!PT LDS RZ, [RZ] ;  /* 0x00000000fffff984 */ /* 0x000fe20000000800 */
[----:B------:R-:W-:Y:S01]  /*17600*/  @!P2 LDGSTS.E.BYPASS.LTC128B.128 [R243+0xe800], desc[UR22][R14.64+0x80] ;  /* 0x0e8000800ef3afae */ /* 0x000fe2000b901d56 */
[C---:B--2---:R-:W-:Y:S04]  /*17610*/  @!P3 LEA R10, P4, R2.reuse, R22, 0x1 ;  /* 0x00000016020ab211 */ /* 0x044fe800078808ff */
[----:B------:R-:W-:Y:S01]  /*17620*/  @P3 STS.128 [R243+0xd000], RZ ;  /* 0x00d000fff3003388 */ /* 0x000fe20000000c00 */
[--C-:B------:R-:W-:Y:S04]  /*17630*/  @!P3 LEA.HI.X R11, R2, R20, R3.reuse, 0x1, P4 ;  /* 0x00000014020bb211 */ /* 0x100fe800020f0c03 */
[----:B------:R-:W-:Y:S01]  /*17640*/  @!PT LDS RZ, [RZ] ;  /* 0x00000000fffff984 */ /* 0x000fe20000000800 */
[----:B------:R-:W-:Y:S01]  /*17650*/  @!PT LDS RZ, [RZ] ;  /* 0x00000000fffff984 */ /* 0x000fe20000000800 */
[----:B------:R-:W-:Y:S01]  /*17660*/  @!PT LDS RZ, [RZ] ;  /* 0x00000000fffff984 */ /* 0x000fe20000000800 */
[----:B------:R-:W-:Y:S01]  /*17670*/  @!P3 LDGSTS.E.BYPASS.LTC128B.128 [R243+0xd000], desc[UR22][R12.64] ;  /* 0x0d0000000cf3bfae */ /* 0x000fe2000b901d56 */
[C---:B----4-:R-:W-:Y:S04]  /*17680*/  @!P2 LEA R8, P1, R0.reuse, R16, 0x1 ;  /* 0x000000100008a211 */ /* 0x050fe800078208ff */
[----:B------:R-:W-:Y:S01]  /*17690*/  @P2 STS.128 [R243+0xf000], RZ ;  /* 0x00f000fff3002388 */ /* 0x000fe20000000c00 */
[----:B------:R-:W-:Y:S02]  /*176a0*/  @!P2 LEA.HI.X R9, R0, R17, R4, 0x1, P1 ;  /* 0x000000110009a211 */ /* 0x000fe400008f0c04 */
[C---:B-1----:R-:W-:Y:S03]  /*176b0*/  @!P2 LEA R6, P0, R2.reuse, R18, 0x1 ;  /* 0x000000120206a211 */ /* 0x042fe600078008ff */
[----:B------:R-:W-:Y:S01]  /*176c0*/  @!PT LDS RZ, [RZ] ;  /* 0x00000000fffff984 */ /* 0x000fe20000000800 */
[----:B------:R-:W-:Y:S01]  /*176d0*/  @!PT LDS RZ, [RZ] ;  /* 0x00000000fffff984 */ /* 0x000fe20000000800 */
[----:B------:R-:W-:Y:S01]  /*176e0*/  @!PT LDS RZ, [RZ] ;  /* 0x00000000fffff984 */ /* 0x000fe20000000800 */
[----:B------:R-:W-:Y:S01]  /*176f0*/  @!P2 LDGSTS.E.BYPASS.LTC128B.128 [R243+0xf000], desc[UR22][R8.64+0x80] ;  /* 0x0f00008008f3afae */ /* 0x000fe2000b901d56 */
[----:B------:R-:W-:Y:S04]  /*17700*/  @!P2 LEA.HI.X R7, R2, R19, R3, 0x1, P0 ;  /* 0x000000130207a211 */ /* 0x000fe800000f0c03 */
[----:B------:R-:W-:Y:S01]  /*17710*/  @P3 STS.128 [R243+0xd800], RZ ;  /* 0x00d800fff3003388 */ /* 0x000fe20000000c00 */
[----:B------:R-:W-:Y:S04]  /*17720*/  PLOP3.LUT P0, PT, PT, PT, UP0, 0x80, 0x0 ;  /* 0x000000000000781c */ /* 0x000fe80003f0f008 */
        /* <DEDUP_REMOVED lines=17> */
[----:B------:R-:W-:Y:S01]  /*17840*/  LDSM.16.M88.4 R212, [R232+0x2000] ;  /* 0x00200000e8d4783b */ /* 0x000fe20000000200 */
        /* <DEDUP_REMOVED lines=37> */
[----:B------:R-:W-:Y:S05]  /*17aa0*/  LDSM.16.M88.4 R132, [R234] ;  /* 0x00000000ea84783b */ /* 0x000fea0000000200 */
[----:B------:R-:W1:Y:S02]  /*17ab0*/  LDSM.16.M88.4 R208, [R230+0x8000] ;  /* 0x00800000e6d0783b */ /* 0x000e640000000200 */
        /* <DEDUP_REMOVED lines=20> */
[----:B------:R-:W-:Y:S05]  /*17c00*/  LDSM.16.M88.4 R132, [R233] ;  /* 0x00000000e984783b */ /* 0x000fea0000000200 */
[----:B------:R-:W1:Y:S02]  /*17c10*/  LDSM.16.M88.4 R208, [R229] ;  /* 0x00000000e5d0783b */ /* 0x000e640000000200 */
        /* <DEDUP_REMOVED lines=20> */
[----:B------:R-:W-:Y:S05]  /*17d60*/  LDSM.16.M88.4 R132, [R231+0x4000] ;  /* 0x00400000e784783b */ /* 0x000fea0000000200 */
        /* <DEDUP_REMOVED lines=22> */
[----:B------:R-:W1:Y:S02]  /*17ed0*/  LDSM.16.M88.4 R208, [R239] ;  /* 0x00000000efd0783b */ /* 0x000e640000000200 */
        /* <DEDUP_REMOVED lines=68> */
.L_x_709:
[----:B----4-:R-:W1:Y:S01]  /*18320*/  S2R R2, SR_TID.X ;  /* 0x0000000000027919 */ /* 0x010e620000002100 */
[----:B------:R-:W-:Y:S01]  /*18330*/  IMAD.U32 R0, RZ, RZ, UR8 ;  /* 0x00000008ff007e24 */ /* 0x000fe2000f8e00ff */
[----:B------:R-:W-:Y:S01]  /*18340*/  UISETP.GT.AND UP0, UPT, UR8, UR15, UPT ;  /* 0x0000000f0800728c */ /* 0x000fe2000bf04270 */
[----:B------:R-:W-:Y:S01]  /*18350*/  STL [R1+0xa4], R237 ;  /* 0x0000a4ed01007387 */ /* 0x000fe20000100800 */
[----:B------:R-:W-:Y:S03]  /*18360*/  UMOV UR12, UR8 ;  /* 0x00000008000c7c82 */ /* 0x000fe60008000000 */
[----:B------:R-:W-:Y:S04]  /*18370*/  STL [R1+0xa0], R236 ;  /* 0x0000a0ec01007387 */ /* 0x000fe80000100800 */
[----:B------:R-:W-:Y:S04]  /*18380*/  STL [R1+0x9c], R235 ;  /* 0x00009ceb01007387 */ /* 0x000fe80000100800 */
[----:B------:R-:W-:Y:S04]  /*18390*/  STL [R1+0x98], R234 ;  /* 0x000098ea01007387 */ /* 0x000fe80000100800 */
[----:B------:R-:W-:Y:S04]  /*183a0*/  STL [R1+0x94], R233 ;  /* 0x000094e901007387 */ /* 0x000fe80000100800 */
[----:B------:R-:W-:Y:S04]  /*183b0*/  STL [R1+0x90], R232 ;  /* 0x000090e801007387 */ /* 0x000fe80000100800 */
[----:B------:R-:W-:Y:S01]  /*183c0*/  STL [R1+0x8c], R231 ;  /* 0x00008ce701007387 */ /* 0x000fe20000100800 */
[----:B-1----:R-:W-:Y:S03]  /*183d0*/  IMAD.SHL.U32 R2, R2, 0x2, RZ ;  /* 0x0000000202027824 */ /* 0x002fe600078e00ff */
[----:B------:R-:W-:Y:S02]  /*183e0*/  STL [R1+0x88], R230 ;  /* 0x000088e601007387 */ /* 0x000fe40000100800 */
[----:B------:R-:W-:Y:S02]  /*183f0*/  LOP3.LUT R2, R2, 0x6, RZ, 0xc0, !PT ;  /* 0x0000000602027812 */ /* 0x000fe400078ec0ff */
[----:B------:R-:W-:Y:S02]  /*18400*/  STL [R1+0x84], R229 ;  /* 0x000084e501007387 */ /* 0x000fe40000100800 */
[----:B------:R-:W-:Y:S02]  /*18410*/  LEA R0, R0, R2, 0x6 ;  /* 0x0000000200007211 */ /* 0x000fe400078e30ff */
[----:B------:R-:W-:Y:S02]  /*18420*/  STL [R1+0x80], R224 ;  /* 0x000080e001007387 */ /* 0x000fe40000100800 */
[C---:B------:R-:W-:Y:S01]  /*18430*/  ISETP.GE.AND P6, PT, R0.reuse, R247, PT ;  /* 0x000000f70000720c */ /* 0x040fe20003fc6270 */
[C---:B------:R-:W-:Y:S01]  /*18440*/  VIADD R2, R0.reuse, 0x1 ;  /* 0x0000000100027836 */ /* 0x040fe20000000000 */
[CC--:B------:R-:W-:Y:S01]  /*18450*/  ISETP.GE.AND P1, PT, R0.reuse, R246.reuse, PT ;  /* 0x000000f60000720c */ /* 0x0c0fe20003f26270 */
[C---:B------:R-:W-:Y:S01]  /*18460*/  VIADD R3, R0.reuse, 0x8 ;  /* 0x0000000800037836 */ /* 0x040fe20000000000 */
[----:B------:R-:W-:Y:S02]  /*18470*/  ISETP.GE.OR P6, PT, R0, R251, !P6 ;  /* 0x000000fb0000720c */ /* 0x000fe400077c6670 */
[C---:B------:R-:W-:Y:S02]  /*18480*/  ISETP.GE.AND P5, PT, R2.reuse, R247, PT ;  /* 0x000000f70200720c */ /* 0x040fe40003fa6270 */
[C---:B------:R-:W-:Y:S02]  /*18490*/  ISETP.GE.AND P4, PT, R2.reuse, R246, PT ;  /* 0x000000f60200720c */ /* 0x040fe40003f86270 */
[C---:B------:R-:W-:Y:S02]  /*184a0*/  ISETP.GE.OR P5, PT, R2.reuse, R251, !P5 ;  /* 0x000000fb0200720c */ /* 0x040fe40006fa6670 */
[-C--:B------:R-:W-:Y:S02]  /*184b0*/  ISETP.GE.AND P0, PT, R2, R244.reuse, PT ;  /* 0x000000f40200720c */ /* 0x080fe40003f06270 */
[----:B------:R-:W-:Y:S01]  /*184c0*/  FSEL R209, R5, -INF , !P5 ;  /* 0xff80000005d17808 */ /* 0x000fe20006800000 */
[C---:B------:R-:W-:Y:S01]  /*184d0*/  VIADD R5, R0.reuse, 0x29 ;  /* 0x0000002900057836 */ /* 0x040fe20000000000 */
[----:B------:R-:W-:Y:S02]  /*184e0*/  ISETP.GE.AND P5, PT, R0, R244, PT ;  /* 0x000000f40000720c */ /* 0x000fe40003fa6270 */
[C---:B------:R-:W-:Y:S02]  /*184f0*/  ISETP.GE.AND P2, PT, R2.reuse, R245, PT ;  /* 0x000000f50200720c */ /* 0x040fe40003f46270 */
[C---:B------:R-:W-:Y:S02]  /*18500*/  ISETP.GE.OR P4, PT, R2.reuse, R250, !P4 ;  /* 0x000000fa0200720c */ /* 0x040fe40006786670 */
[-C--:B------:R-:W-:Y:S02]  /*18510*/  ISETP.GE.OR P0, PT, R2, R248.reuse, !P0 ;  /* 0x000000f80200720c */ /* 0x080fe40004706670 */
[----:B------:R-:W-:Y:S02]  /*18520*/  ISETP.GE.OR P5, PT, R0, R248, !P5 ;  /* 0x000000f80000720c */ /* 0x000fe40006fa6670 */
[----:B------:R-:W-:Y:S02]  /*18530*/  ISETP.GE.OR P2, PT, R2, R249, !P2 ;  /* 0x000000f90200720c */ /* 0x000fe40005746670 */
[----:B------:R-:W-:Y:S02]  /*18540*/  IADD3 R2, R0, 0x9, RZ ;  /* 0x0000000900027810 */ /* 0x000fe40007ffe0ff */
[----:B------:R-:W-:Y:S02]  /*18550*/  FSEL R210, R10, -INF , !P5 ;  /* 0xff8000000ad27808 */ /* 0x000fe40006800000 */
[----:B------:R-:W-:Y:S01]  /*18560*/  FSEL R143, R9, -INF , !P2 ;  /* 0xff800000098f7808 */ /* 0x000fe20005000000 */
[----:B------:R-:W-:Y:S01]  /*18570*/  VIADD R9, R0, 0x19 ;  /* 0x0000001900097836 */ /* 0x000fe20000000000 */
[----:B------:R-:W-:Y:S02]  /*18580*/  FSEL R132, R4, -INF , !P6 ;  /* 0xff80000004847808 */ /* 0x000fe40007000000 */
[CC--:B------:R-:W-:Y:S02]  /*18590*/  ISETP.GE.AND P5, PT, R3.reuse, R245.reuse, PT ;  /* 0x000000f50300720c */ /* 0x0c0fe40003fa6270 */
[-C--:B------:R-:W-:Y:S02]  /*185a0*/  ISETP.GE.AND P2, PT, R2, R245.reuse, PT ;  /* 0x000000f50200720c */ /* 0x080fe40003f46270 */
[C---:B------:R-:W-:Y:S02]  /*185b0*/  ISETP.GE.AND P6, PT, R0.reuse, R245, PT ;  /* 0x000000f50000720c */ /* 0x040fe40003fc6270 */
[-C--:B------:R-:W-:Y:S02]  /*185c0*/  ISETP.GE.OR P5, PT, R3, R249.reuse, !P5 ;  /* 0x000000f90300720c */ /* 0x080fe40006fa6670 */
[C---:B------:R-:W-:Y:S02]  /*185d0*/  ISETP.GE.OR P1, PT, R0.reuse, R250, !P1 ;  /* 0x000000fa0000720c */ /* 0x040fe40004f26670 */
[-C--:B------:R-:W-:Y:S02]  /*185e0*/  ISETP.GE.OR P6, PT, R0, R249.reuse, !P6 ;  /* 0x000000f90000720c */ /* 0x080fe400077c6670 */
[----:B------:R-:W-:Y:S02]  /*185f0*/  ISETP.GE.OR P2, PT, R2, R249, !P2 ;  /* 0x000000f90200720c */ /* 0x000fe40005746670 */
[----:B------:R-:W-:Y:S02]  /*18600*/  FSEL R208, R7, -INF , !P4 ;  /* 0xff80000007d07808 */ /* 0x000fe40006000000 */
[----:B------:R-:W-:Y:S02]  /*18610*/  FSEL R211, R11, -INF , !P0 ;  /* 0xff8000000bd37808 */ /* 0x000fe40004000000 */
[----:B------:R-:W-:Y:S02]  /*18620*/  FSEL R12, R12, -INF , !P5 ;  /* 0xff8000000c0c7808 */ /* 0x000fe40006800000 */
[----:B------:R-:W-:Y:S01]  /*18630*/  FSEL R141, R6, -INF , !P1 ;  /* 0xff800000068d7808 */ /* 0x000fe20004800000 */
[----:B------:R-:W-:Y:S01]  /*18640*/  VIADD R6, R0, 0x28 ;  /* 0x0000002800067836 */ /* 0x000fe20000000000 */
[----:B------:R-:W-:Y:S01]  /*18650*/  FSEL R142, R8, -INF , !P6 ;  /* 0xff800000088e7808 */ /* 0x000fe20007000000 */
[----:B------:R-:W-:Y:S01]  /*18660*/  VIADD R8, R0, 0x20 ;  /* 0x0000002000087836 */ /* 0x000fe20000000000 */
[----:B------:R-:W-:Y:S02]  /*18670*/  FSEL R13, R13, -INF , !P2 ;  /* 0xff8000000d0d7808 */ /* 0x000fe40005000000 */
[C---:B------:R-:W-:Y:S02]  /*18680*/  ISETP.GE.AND P1, PT, R3.reuse, R244, PT ;  /* 0x000000f40300720c */ /* 0x040fe40003f26270 */
[CC--:B------:R-:W-:Y:S02]  /*18690*/  ISETP.GE.AND P6, PT, R3.reuse, R247.reuse, PT ;  /* 0x000000f70300720c */ /* 0x0c0fe40003fc6270 */
[C---:B------:R-:W-:Y:S02]  /*186a0*/  ISETP.GE.AND P4, PT, R3.reuse, R246, PT ;  /* 0x000000f60300720c */ /* 0x040fe40003f86270 */
[C---:B------:R-:W-:Y:S02]  /*186b0*/  ISETP.GE.AND P0, PT, R2.reuse, R244, PT ;  /* 0x000000f40200720c */ /* 0x040fe40003f06270 */
[C---:B------:R-:W-:Y:S02]  /*186c0*/  ISETP.GE.AND P5, PT, R2.reuse, R247, PT ;  /* 0x000000f70200720c */ /* 0x040fe40003fa6270 */
[----:B------:R-:W-:Y:S02]  /*186d0*/  ISETP.GE.AND P2, PT, R2, R246, PT ;  /* 0x000000f60200720c */ /* 0x000fe40003f46270 */
[C---:B------:R-:W-:Y:S02]  /*186e0*/  ISETP.GE.OR P1, PT, R3.reuse, R248, !P1 ;  /* 0x000000f80300720c */ /* 0x040fe40004f26670 */
[CC--:B------:R-:W-:Y:S02]  /*186f0*/  ISETP.GE.OR P6, PT, R3.reuse, R251.reuse, !P6 ;  /* 0x000000fb0300720c */ /* 0x0c0fe400077c6670 */
[----:B------:R-:W-:Y:S01]  /*18700*/  ISETP.GE.OR P4, PT, R3, R250, !P4 ;  /* 0x000000fa0300720c */ /* 0x000fe20006786670 */
[----:B------:R-:W-:Y:S01]  /*18710*/  VIADD R3, R0, 0x10 ;  /* 0x0000001000037836 */ /* 0x000fe20000000000 */
[C---:B------:R-:W-:Y:S02]  /*18720*/  ISETP.GE.OR P0, PT, R2.reuse, R248, !P0 ;  /* 0x000000f80200720c */ /* 0x040fe40004706670 */
[C---:B------:R-:W-:Y:S02]  /*18730*/  ISETP.GE.OR P5, PT, R2.reuse, R251, !P5 ;  /* 0x000000fb0200720c */ /* 0x040fe40006fa6670 */
[----:B------:R-:W-:Y:S01]  /*18740*/  ISETP.GE.OR P2, PT, R2, R250, !P2 ;  /* 0x000000fa0200720c */ /* 0x000fe20005746670 */
[----:B------:R-:W-:Y:S01]  /*18750*/  VIADD R2, R0, 0x11 ;  /* 0x0000001100027836 */ /* 0x000fe20000000000 */
[----:B------:R-:W-:Y:S02]  /*18760*/  FSEL R15, R15, -INF , !P0 ;  /* 0xff8000000f0f7808 */ /* 0x000fe40004000000 */
[----:B------:R-:W-:Y:S02]  /*18770*/  FSEL R19, R19, -INF , !P2 ;  /* 0xff80000013137808 */ /* 0x000fe40005000000 */
[CC--:B------:R-:W-:Y:S02]  /*18780*/  ISETP.GE.AND P0, PT, R2.reuse, R247.reuse, PT ;  /* 0x000000f70200720c */ /* 0x0c0fe40003f06270 */
[C---:B------:R-:W-:Y:S02]  /*18790*/  ISETP.GE.AND P2, PT, R3.reuse, R247, PT ;  /* 0x000000f70300720c */ /* 0x040fe40003f46270 */
[-C--:B------:R-:W-:Y:S02]  /*187a0*/  ISETP.GE.OR P0, PT, R2, R251.reuse, !P0 ;  /* 0x000000fb0200720c */ /* 0x080fe40004706670 */
[----:B------:R-:W-:Y:S02]  /*187b0*/  ISETP.GE.OR P2, PT, R3, R251, !P2 ;  /* 0x000000fb0300720c */ /* 0x000fe40005746670 */
[----:B------:R-:W-:Y:S02]  /*187c0*/  FSEL R21, R21, -INF , !P0 ;  /* 0xff80000015157808 */ /* 0x000fe40004000000 */
[----:B------:R-:W-:Y:S02]  /*187d0*/  FSEL R17, R17, -INF , !P5 ;  /* 0xff80000011117808 */ /* 0x000fe40006800000 */
[----:B------:R-:W-:Y:S02]  /*187e0*/  FSEL R18, R18, -INF , !P4 ;  /* 0xff80000012127808 */ /* 0x000fe40006000000 */
[----:B------:R-:W-:Y:S02]  /*187f0*/  FSEL R20, R20, -INF , !P2 ;  /* 0xff80000014147808 */ /* 0x000fe40005000000 */
[----:B------:R-:W-:Y:S02]  /*18800*/  FSEL R16, R16, -INF , !P6 ;  /* 0xff80000010107808 */ /* 0x000fe40007000000 */
[C---:B------:R-:W-:Y:S02]  /*18810*/  ISETP.GE.AND P0, PT, R2.reuse, R244, PT ;  /* 0x000000f40200720c */ /* 0x040fe40003f06270 */
[CC--:B------:R-:W-:Y:S02]  /*18820*/  ISETP.GE.AND P6, PT, R3.reuse, R246.reuse, PT ;  /* 0x000000f60300720c */ /* 0x0c0fe40003fc6270 */
[CC--:B------:R-:W-:Y:S02]  /*18830*/  ISETP.GE.AND P4, PT, R3.reuse, R245.reuse, PT ;  /* 0x000000f50300720c */ /* 0x0c0fe40003f86270 */
[C---:B------:R-:W-:Y:S02]  /*18840*/  ISETP.GE.AND P5, PT, R2.reuse, R246, PT ;  /* 0x000000f60200720c */ /* 0x040fe40003fa6270 */
[C---:B------:R-:W-:Y:S02]  /*18850*/  ISETP.GE.AND P2, PT, R2.reuse, R245, PT ;  /* 0x000000f50200720c */ /* 0x040fe40003f46270 */
[C---:B------:R-:W-:Y:S02]  /*18860*/  ISETP.GE.OR P0, PT, R2.reuse, R248, !P0 ;  /* 0x000000f80200720c */ /* 0x040fe40004706670 */
[CC--:B------:R-:W-:Y:S02]  /*18870*/  ISETP.GE.OR P6, PT, R3.reuse, R250.reuse, !P6 ;  /* 0x000000fa0300720c */ /* 0x0c0fe400077c6670 */
[CC--:B------:R-:W-:Y:S02]  /*18880*/  ISETP.GE.OR P4, PT, R3.reuse, R249.reuse, !P4 ;  /* 0x000000f90300720c */ /* 0x0c0fe40006786670 */
[C---:B------:R-:W-:Y:S02]  /*18890*/  ISETP.GE.OR P5, PT, R2.reuse, R250, !P5 ;  /* 0x000000fa0200720c */ /* 0x040fe40006fa6670 */
[----:B------:R-:W-:Y:S02]  /*188a0*/  ISETP.GE.OR P2, PT, R2, R249, !P2 ;  /* 0x000000f90200720c */ /* 0x000fe40005746670 */
[----:B------:R-:W-:Y:S02]  /*188b0*/  IADD3 R2, R0, 0x18, RZ ;  /* 0x0000001800027810 */ /* 0x000fe40007ffe0ff */
[----:B------:R-:W-:Y:S02]  /*188c0*/  FSEL R22, R22, -INF , !P6 ;  /* 0xff80000016167808 */ /* 0x000fe40007000000 */
[----:B------:R-:W-:Y:S02]  /*188d0*/  FSEL R24, R24, -INF , !P4 ;  /* 0xff80000018187808 */ /* 0x000fe40006000000 */
[C---:B------:R-:W-:Y:S02]  /*188e0*/  ISETP.GE.AND P4, PT, R2.reuse, R246, PT ;  /* 0x000000f60200720c */ /* 0x040fe40003f86270 */
[C---:B------:R-:W-:Y:S02]  /*188f0*/  ISETP.GE.AND P6, PT, R2.reuse, R247, PT ;  /* 0x000000f70200720c */ /* 0x040fe40003fc6270 */
[C---:B------:R-:W-:Y:S02]  /*18900*/  ISETP.GE.OR P4, PT, R2.reuse, R250, !P4 ;  /* 0x000000fa0200720c */ /* 0x040fe40006786670 */
[----:B------:R-:W-:Y:S02]  /*18910*/  ISETP.GE.OR P6, PT, R2, R251, !P6 ;  /* 0x000000fb0200720c */ /* 0x000fe400077c6670 */
[----:B------:R-:W-:Y:S02]  /*18920*/  FSEL R34, R34, -INF , !P4 ;  /* 0xff80000022227808 */ /* 0x000fe40006000000 */
[----:B------:R-:W-:Y:S02]  /*18930*/  FSEL R32, R32, -INF , !P6 ;  /* 0xff80000020207808 */ /* 0x000fe40007000000 */
[C---:B------:R-:W-:Y:S02]  /*18940*/  ISETP.GE.AND P6, PT, R8.reuse, R247, PT ;  /* 0x000000f70800720c */ /* 0x040fe40003fc6270 */
[C---:B------:R-:W-:Y:S02]  /*18950*/  ISETP.GE.AND P4, PT, R8.reuse, R246, PT ;  /* 0x000000f60800720c */ /* 0x040fe40003f86270 */
[C---:B------:R-:W-:Y:S02]  /*18960*/  ISETP.GE.OR P6, PT, R8.reuse, R251, !P6 ;  /* 0x000000fb0800720c */ /* 0x040fe400077c6670 */
[----:B------:R-:W-:Y:S02]  /*18970*/  ISETP.GE.OR P4, PT, R8, R250, !P4 ;  /* 0x000000fa0800720c */ /* 0x000fe40006786670 */
[----:B------:R-:W-:Y:S02]  /*18980*/  FSEL R14, R14, -INF , !P1 ;  /* 0xff8000000e0e7808 */ /* 0x000fe40004800000 */
[C---:B------:R-:W-:Y:S02]  /*18990*/  ISETP.GE.AND P1, PT, R3.reuse, R244, PT ;  /* 0x000000f40300720c */ /* 0x040fe40003f26270 */
[----:B------:R-:W-:Y:S02]  /*189a0*/  FSEL R36, R36, -INF , !P6 ;  /* 0xff80000024247808 */ /* 0x000fe40007000000 */
[----:B------:R-:W-:Y:S02]  /*189b0*/  FSEL R38, R38, -INF , !P4 ;  /* 0xff80000026267808 */ /* 0x000fe40006000000 */
[CC--:B------:R-:W-:Y:S02]  /*189c0*/  ISETP.GE.AND P6, PT, R6.reuse, R247.reuse, PT ;  /* 0x000000f70600720c */ /* 0x0c0fe40003fc6270 */
[----:B------:R-:W-:Y:S02]  /*189d0*/  ISETP.GE.AND P4, PT, R6, R246, PT ;  /* 0x000000f60600720c */ /* 0x000fe40003f86270 */
[----:B------:R-:W-:Y:S01]  /*189e0*/  ISETP.GE.OR P1, PT, R3, R248, !P1 ;  /* 0x000000f80300720c */ /* 0x000fe20004f26670 */
[----:B------:R-:W-:Y:S01]  /*189f0*/  VIADD R3, R0, 0x31 ;  /* 0x0000003100037836 */ /* 0x000fe20000000000 */
[----:B------:R-:W-:Y:S02]  /*18a00*/  FSEL R23, R23, -INF , !P5 ;  /* 0xff80000017177808 */ /* 0x000fe40006800000 */
[----:B------:R-:W-:Y:S02]  /*18a10*/  FSEL R25, R25, -INF , !P2 ;  /* 0xff80000019197808 */ /* 0x000fe40005000000 */
[C---:B------:R-:W-:Y:S02]  /*18a20*/  ISETP.GE.AND P5, PT, R9.reuse, R247, PT ;  /* 0x000000f70900720c */ /* 0x040fe40003fa6270 */
[----:B------:R-:W-:Y:S02]  /*18a30*/  ISETP.GE.AND P2, PT, R9, R246, PT ;  /* 0x000000f60900720c */ /* 0x000fe40003f46270 */
[CC--:B------:R-:W-:Y:S02]  /*18a40*/  ISETP.GE.OR P6, PT, R6.reuse, R251.reuse, !P6 ;  /* 0x000000fb0600720c */ /* 0x0c0fe400077c6670 */
[----:B------:R-:W-:Y:S02]  /*18a50*/  ISETP.GE.OR P4, PT, R6, R250, !P4 ;  /* 0x000000fa0600720c */ /* 0x000fe40006786670 */
[----:B------:R-:W-:Y:S02]  /*18a60*/  IADD3 R4, R0, 0x30, RZ ;  /* 0x0000003000047810 */ /* 0x000fe40007ffe0ff */
[----:B------:R-:W-:Y:S02]  /*18a70*/  FSEL R214, R26, -INF , !P1 ;  /* 0xff8000001ad67808 */ /* 0x000fe40004800000 */
[----:B------:R-:W-:Y:S02]  /*18a80*/  FSEL R215, R27, -INF , !P0 ;  /* 0xff8000001bd77808 */ /* 0x000fe40004000000 */
[----:B------:R-:W-:Y:S02]  /*18a90*/  ISETP.GE.AND P1, PT, R2, R244, PT ;  /* 0x000000f40200720c */ /* 0x000fe40003f26270 */
[C---:B------:R-:W-:Y:S02]  /*18aa0*/  ISETP.GE.OR P2, PT, R9.reuse, R250, !P2 ;  /* 0x000000fa0900720c */ /* 0x040fe40005746670 */
[----:B------:R-:W-:Y:S02]  /*18ab0*/  FSEL R48, R48, -INF , !P6 ;  /* 0xff80000030307808 */ /* 0x000fe40007000000 */
[----:B------:R-:W-:Y:S02]  /*18ac0*/  FSEL R50, R50, -INF , !P4 ;  /* 0xff80000032327808 */ /* 0x000fe40006000000 */
[----:B------:R-:W-:Y:S02]  /*18ad0*/  ISETP.GE.OR P5, PT, R9, R251, !P5 ;  /* 0x000000fb0900720c */ /* 0x000fe40006fa6670 */
[----:B------:R-:W-:Y:S02]  /*18ae0*/  ISETP.GE.AND P0, PT, R2, R245, PT ;  /* 0x000000f50200720c */ /* 0x000fe40003f06270 */
[----:B------:R-:W-:Y:S02]  /*18af0*/  IADD3 R7, R0, 0x21, RZ ;  /* 0x0000002100077810 */ /* 0x000fe40007ffe0ff */
[-C--:B------:R-:W-:Y:S02]  /*18b00*/  ISETP.GE.AND P4, PT, R4, R247.reuse, PT ;  /* 0x000000f70400720c */ /* 0x080fe40003f86270 */
[----:B------:R-:W-:Y:S02]  /*18b10*/  ISETP.GE.AND P6, PT, R3, R247, PT ;  /* 0x000000f70300720c */ /* 0x000fe40003fc6270 */
[C---:B------:R-:W-:Y:S02]  /*18b20*/  ISETP.GE.OR P1, PT, R2.reuse, R248, !P1 ;  /* 0x000000f80200720c */ /* 0x040fe40004f26670 */
[----:B------:R-:W-:Y:S02]  /*18b30*/  FSEL R35, R35, -INF , !P2 ;  /* 0xff80000023237808 */ /* 0x000fe40005000000 */
[----:B------:R-:W-:Y:S02]  /*18b40*/  FSEL R33, R33, -INF , !P5 ;  /* 0xff80000021217808 */ /* 0x000fe40006800000 */
[----:B------:R-:W-:Y:S01]  /*18b50*/  ISETP.GE.OR P0, PT, R2, R249, !P0 ;  /* 0x000000f90200720c */ /* 0x000fe20004706670 */
[----:B------:R-:W-:Y:S01]  /*18b60*/  VIADD R2, R0, 0x38 ;  /* 0x0000003800027836 */ /* 0x000fe20000000000 */
[C---:B------:R-:W-:Y:S02]  /*18b70*/  ISETP.GE.AND P2, PT, R7.reuse, R246, PT ;  /* 0x000000f60700720c */ /* 0x040fe40003f46270 */
[----:B------:R-:W-:Y:S02]  /*18b80*/  ISETP.GE.OR P4, PT, R4, R251, !P4 ;  /* 0x000000fb0400720c */ /* 0x000fe40006786670 */
[----:B------:R-:W-:Y:S02]  /*18b90*/  ISETP.GE.AND P5, PT, R7, R247, PT ;  /* 0x000000f70700720c */ /* 0x000fe40003fa6270 */
[-C--:B------:R-:W-:Y:S02]  /*18ba0*/  ISETP.GE.OR P6, PT, R3, R251.reuse, !P6 ;  /* 0x000000fb0300720c */ /* 0x080fe400077c6670 */
[----:B------:R-:W-:Y:S02]  /*18bb0*/  IADD3 R0, R0, 0x39, RZ ;  /* 0x0000003900007810 */ /* 0x000fe40007ffe0ff */
[----:B------:R-:W-:Y:S02]  /*18bc0*/  ISETP.GE.OR P2, PT, R7, R250, !P2 ;  /* 0x000000fa0700720c */ /* 0x000fe40005746670 */
[----:B------:R-:W-:Y:S02]  /*18bd0*/  FSEL R52, R52, -INF , !P4 ;  /* 0xff80000034347808 */ /* 0x000fe40006000000 */
[----:B------:R-:W-:Y:S02]  /*18be0*/  FSEL R53, R53, -INF , !P6 ;  /* 0xff80000035357808 */ /* 0x000fe40007000000 */
[----:B------:R-:W-:Y:S02]  /*18bf0*/  ISETP.GE.OR P5, PT, R7, R251, !P5 ;  /* 0x000000fb0700720c */ /* 0x000fe40006fa6670 */
[-C--:B------:R-:W-:Y:S02]  /*18c00*/  ISETP.GE.AND P4, PT, R2, R247.reuse, PT ;  /* 0x000000f70200720c */ /* 0x080fe40003f86270 */
[-C--:B------:R-:W-:Y:S02]  /*18c10*/  ISETP.GE.AND P6, PT, R0, R247.reuse, PT ;  /* 0x000000f70000720c */ /* 0x080fe40003fc6270 */
[----:B------:R-:W-:Y:S02]  /*18c20*/  FSEL R39, R39, -INF , !P2 ;  /* 0xff80000027277808 */ /* 0x000fe40005000000 */
[----:B------:R-:W-:Y:S02]  /*18c30*/  FSEL R37, R37, -INF , !P5 ;  /* 0xff80000025257808 */ /* 0x000fe40006800000 */
[C---:B------:R-:W-:Y:S02]  /*18c40*/  ISETP.GE.AND P5, PT, R5.reuse, R247, PT ;  /* 0x000000f70500720c */ /* 0x040fe40003fa6270 */
[----:B------:R-:W-:Y:S02]  /*18c50*/  ISETP.GE.AND P2, PT, R5, R246, PT ;  /* 0x000000f60500720c */ /* 0x000fe40003f46270 */
[-C--:B------:R-:W-:Y:S02]  /*18c60*/  ISETP.GE.OR P4, PT, R2, R251.reuse, !P4 ;  /* 0x000000fb0200720c */ /* 0x080fe40006786670 */
[-C--:B------:R-:W-:Y:S02]  /*18c70*/  ISETP.GE.OR P6, PT, R0, R251.reuse, !P6 ;  /* 0x000000fb0000720c */ /* 0x080fe400077c6670 */
[----:B------:R-:W-:Y:S02]  /*18c80*/  FSEL R64, R64, -INF , !P4 ;  /* 0xff80000040407808 */ /* 0x000fe40006000000 */
[----:B------:R-:W-:Y:S02]  /*18c90*/  FSEL R65, R65, -INF , !P6 ;  /* 0xff80000041417808 */ /* 0x000fe40007000000 */
[C---:B------:R-:W-:Y:S02]  /*18ca0*/  ISETP.GE.OR P5, PT, R5.reuse, R251, !P5 ;  /* 0x000000fb0500720c */ /* 0x040fe40006fa6670 */
[----:B------:R-:W-:Y:S02]  /*18cb0*/  ISETP.GE.OR P2, PT, R5, R250, !P2 ;  /* 0x000000fa0500720c */ /* 0x000fe40005746670 */
[C---:B------:R-:W-:Y:S02]  /*18cc0*/  ISETP.GE.AND P6, PT, R9.reuse, R244, PT ;  /* 0x000000f40900720c */ /* 0x040fe40003fc6270 */
[----:B------:R-:W-:Y:S02]  /*18cd0*/  ISETP.GE.AND P4, PT, R9, R245, PT ;  /* 0x000000f50900720c */ /* 0x000fe40003f86270 */
[----:B------:R-:W-:Y:S02]  /*18ce0*/  FSEL R49, R49, -INF , !P5 ;  /* 0xff80000031317808 */ /* 0x000fe40006800000 */
[----:B------:R-:W-:Y:S02]  /*18cf0*/  FSEL R51, R51, -INF , !P2 ;  /* 0xff80000033337808 */ /* 0x000fe40005000000 */
[C---:B------:R-:W-:Y:S02]  /*18d00*/  ISETP.GE.OR P6, PT, R9.reuse, R248, !P6 ;  /* 0x000000f80900720c */ /* 0x040fe400077c6670 */
[-C--:B------:R-:W-:Y:S02]  /*18d10*/  ISETP.GE.AND P5, PT, R4, R246.reuse, PT ;  /* 0x000000f60400720c */ /* 0x080fe40003fa6270 */
[----:B------:R-:W-:Y:S02]  /*18d20*/  ISETP.GE.OR P4, PT, R9, R249, !P4 ;  /* 0x000000f90900720c */ /* 0x000fe40006786670 */
[C---:B------:R-:W-:Y:S02]  /*18d30*/  ISETP.GE.AND P2, PT, R3.reuse, R246, PT ;  /* 0x000000f60300720c */ /* 0x040fe40003f46270 */
[----:B------:R-:W-:Y:S02]  /*18d40*/  FMNMX.FTZ R9, R132, R137, !PT ;  /* 0x0000008984097209 */ /* 0x000fe40007810000 */
[-C--:B------:R-:W-:Y:S02]  /*18d50*/  ISETP.GE.OR P5, PT, R4, R250.reuse, !P5 ;  /* 0x000000fa0400720c */ /* 0x080fe40006fa6670 */
[----:B------:R-:W-:Y:S02]  /*18d60*/  ISETP.GE.OR P2, PT, R3, R250, !P2 ;  /* 0x000000fa0300720c */ /* 0x000fe40005746670 */
[----:B------:R-:W-:Y:S02]  /*18d70*/  FMNMX.FTZ R9, R209, R9, !PT ;  /* 0x00000009d1097209 */ /* 0x000fe40007810000 */
[----:B------:R-:W-:Y:S02]  /*18d80*/  FSEL R54, R54, -INF , !P5 ;  /* 0xff80000036367808 */ /* 0x000fe40006800000 */
[----:B------:R-:W-:Y:S02]  /*18d90*/  FSEL R55, R55, -INF , !P2 ;  /* 0xff80000037377808 */ /* 0x000fe40005000000 */
[-C--:B------:R-:W-:Y:S02]  /*18da0*/  ISETP.GE.AND P5, PT, R2, R246.reuse, PT ;  /* 0x000000f60200720c */ /* 0x080fe40003fa6270 */
[----:B------:R-:W-:Y:S02]  /*18db0*/  ISETP.GE.AND P2, PT, R0, R246, PT ;  /* 0x000000f60000720c */ /* 0x000fe40003f46270 */
[----:B------:R-:W-:Y:S02]  /*18dc0*/  FMNMX.FTZ R9, R16, R9, !PT ;  /* 0x0000000910097209 */ /* 0x000fe40007810000 */
[----:B------:R-:W-:Y:S02]  /*18dd0*/  FSEL R29, R29, -INF , !P4 ;  /* 0xff8000001d1d7808 */ /* 0x000fe40006000000 */
[----:B------:R-:W-:Y:S02]  /*18de0*/  FSEL R28, R28, -INF , !P0 ;  /* 0xff8000001c1c7808 */ /* 0x000fe40004000000 */
[C---:B------:R-:W-:Y:S02]  /*18df0*/  ISETP.GE.AND P0, PT, R7.reuse, R245, PT ;  /* 0x000000f50700720c */ /* 0x040fe40003f06270 */
[----:B------:R-:W-:Y:S02]  /*18e00*/  ISETP.GE.AND P4, PT, R7, R244, PT ;  /* 0x000000f40700720c */ /* 0x000fe40003f86270 */
[-C--:B------:R-:W-:Y:S02]  /*18e10*/  ISETP.GE.OR P5, PT, R2, R250.reuse, !P5 ;  /* 0x000000fa0200720c */ /* 0x080fe40006fa6670 */
[----:B------:R-:W-:Y:S02]  /*18e20*/  ISETP.GE.OR P2, PT, R0, R250, !P2 ;  /* 0x000000fa0000720c */ /* 0x000fe40005746670 */
[----:B------:R-:W-:Y:S02]  /*18e30*/  FMNMX.FTZ R9, R17, R9, !PT ;  /* 0x0000000911097209 */ /* 0x000fe40007810000 */
[C---:B------:R-:W-:Y:S02]  /*18e40*/  ISETP.GE.OR P0, PT, R7.reuse, R249, !P0 ;  /* 0x000000f90700720c */ /* 0x040fe40004706670 */
[----:B------:R-:W-:Y:S02]  /*18e50*/  ISETP.GE.OR P4, PT, R7, R248, !P4 ;  /* 0x000000f80700720c */ /* 0x000fe40006786670 */
[----:B------:R-:W-:Y:S02]  /*18e60*/  FSEL R66, R66, -INF , !P5 ;  /* 0xff80000042427808 */ /* 0x000fe40006800000 */
[----:B------:R-:W-:Y:S02]  /*18e70*/  FSEL R67, R67, -INF , !P2 ;  /* 0xff80000043437808 */ /* 0x000fe40005000000 */
[----:B------:R-:W-:Y:S02]  /*18e80*/  FMNMX.FTZ R7, R20, R9, !PT ;  /* 0x0000000914077209 */ /* 0x000fe40007810000 */
[C---:B------:R-:W-:Y:S02]  /*18e90*/  ISETP.GE.AND P2, PT, R8.reuse, R245, PT ;  /* 0x000000f50800720c */ /* 0x040fe40003f46270 */
[----:B------:R-:W-:Y:S02]  /*18ea0*/  ISETP.GE.AND P5, PT, R8, R244, PT ;  /* 0x000000f40800720c */ /* 0x000fe40003fa6270 */
[----:B------:R-:W-:Y:S02]  /*18eb0*/  FMNMX.FTZ R9, R21, R7, !PT ;  /* 0x0000000715097209 */ /* 0x000fe40007810000 */
[----:B------:R-:W-:Y:S02]  /*18ec0*/  FMNMX.FTZ R10, R142, R139, !PT ;  /* 0x0000008b8e0a7209 */ /* 0x000fe40007810000 */
[C---:B------:R-:W-:Y:S02]  /*18ed0*/  ISETP.GE.OR P2, PT, R8.reuse, R249, !P2 ;  /* 0x000000f90800720c */ /* 0x040fe40005746670 */
[----:B------:R-:W-:Y:S02]  /*18ee0*/  ISETP.GE.OR P5, PT, R8, R248, !P5 ;  /* 0x000000f80800720c */ /* 0x000fe40006fa6670 */
[----:B------:R-:W-:Y:S02]  /*18ef0*/  FMNMX.FTZ R8, R141, R138, !PT ;  /* 0x0000008a8d087209 */ /* 0x000fe40007810000 */
[----:B------:R-:W-:Y:S02]  /*18f00*/  FMNMX.FTZ R9, R32, R9, !PT ;  /* 0x0000000920097209 */ /* 0x000fe40007810000 */
[----:B------:R-:W-:Y:S02]  /*18f10*/  FMNMX.FTZ R7, R143, R10, !PT ;  /* 0x0000000a8f077209 */ /* 0x000fe40007810000 */
[----:B------:R-:W-:Y:S02]  /*18f20*/  FMNMX.FTZ R8, R208, R8, !PT ;  /* 0x00000008d0087209 */ /* 0x000fe40007810000 */
[----:B------:R-:W-:Y:S02]  /*18f30*/  FMNMX.FTZ R9, R33, R9, !PT ;  /* 0x0000000921097209 */ /* 0x000fe40007810000 */
[----:B------:R-:W-:Y:S02]  /*18f40*/  FMNMX.FTZ R7, R12, R7, !PT ;  /* 0x000000070c077209 */ /* 0x000fe40007810000 */
[----:B------:R-:W-:Y:S02]  /*18f50*/  FSEL R213, R30, -INF , !P1 ;  /* 0xff8000001ed57808 */ /* 0x000fe40004800000 */
[----:B------:R-:W-:Y:S02]  /*18f60*/  FSEL R40, R40, -INF , !P2 ;  /* 0xff80000028287808 */ /* 0x000fe40005000000 */
[----:B------:R-:W-:Y:S02]  /*18f70*/  FMNMX.FTZ R8, R18, R8, !PT ;  /* 0x0000000812087209 */ /* 0x000fe40007810000 */
[C---:B------:R-:W-:Y:S02]  /*18f80*/  ISETP.GE.AND P1, PT, R6.reuse, R245, PT ;  /* 0x000000f50600720c */ /* 0x040fe40003f26270 */
[----:B------:R-:W-:Y:S02]  /*18f90*/  ISETP.GE.AND P2, PT, R6, R244, PT ;  /* 0x000000f40600720c */ /* 0x000fe40003f46270 */
[----:B------:R-:W-:Y:S02]  /*18fa0*/  FMNMX.FTZ R9, R36, R9, !PT ;  /* 0x0000000924097209 */ /* 0x000fe40007810000 */
        /* <DEDUP_REMOVED lines=15> */
[----:B------:R-:W-:Y:S02]  /*190a0*/  FSEL R41, R41, -INF , !P0 ;  /* 0xff80000029297808 */ /* 0x000fe40004000000 */
[C---:B------:R-:W-:Y:S02]  /*190b0*/  ISETP.GE.AND P0, PT, R5.reuse, R245, PT ;  /* 0x000000f50500720c */ /* 0x040fe40003f06270 */
[----:B------:R-:W-:Y:S02]  /*190c0*/  FMNMX.FTZ R6, R40, R6, !PT ;  /* 0x0000000628067209 */ /* 0x000fe40007810000 */
[----:B------:R-:W-:Y:S02]  /*190d0*/  FMNMX.FTZ R7, R38, R7, !PT ;  /* 0x0000000726077209 */ /* 0x000fe40007810000 */
[----:B------:R-:W-:Y:S02]  /*190e0*/  ISETP.GE.OR P0, PT, R5, R249, !P0 ;  /* 0x000000f90500720c */ /* 0x000fe40004706670 */
[----:B------:R-:W-:Y:S02]  /*190f0*/  FSEL R44, R44, -INF , !P1 ;  /* 0xff8000002c2c7808 */ /* 0x000fe40004800000 */
[C---:B------:R-:W-:Y:S02]  /*19100*/  ISETP.GE.AND P1, PT, R4.reuse, R245, PT ;  /* 0x000000f50400720c */ /* 0x040fe40003f26270 */
[----:B------:R-:W-:Y:S02]  /*19110*/  FMNMX.FTZ R6, R41, R6, !PT ;  /* 0x0000000629067209 */ /* 0x000fe40007810000 */
[----:B------:R-:W-:Y:S02]  /*19120*/  FMNMX.FTZ R7, R39, R7, !PT ;  /* 0x0000000727077209 */ /* 0x000fe40007810000 */
[----:B------:R-:W-:Y:S02]  /*19130*/  FSEL R45, R45, -INF , !P0 ;  /* 0xff8000002d2d7808 */ /* 0x000fe40004000000 */
[----:B------:R-:W-:Y:S02]  /*19140*/  ISETP.GE.OR P1, PT, R4, R249, !P1 ;  /* 0x000000f90400720c */ /* 0x000fe40004f26670 */
[C---:B------:R-:W-:Y:S02]  /*19150*/  ISETP.GE.AND P0, PT, R3.reuse, R245, PT ;  /* 0x000000f50300720c */ /* 0x040fe40003f06270 */
[----:B------:R-:W-:Y:S02]  /*19160*/  FMNMX.FTZ R6, R44, R6, !PT ;  /* 0x000000062c067209 */ /* 0x000fe40007810000 */
[----:B------:R-:W-:Y:S02]  /*19170*/  FMNMX.FTZ R7, R50, R7, !PT ;  /* 0x0000000732077209 */ /* 0x000fe40007810000 */
[----:B------:R-:W-:Y:S02]  /*19180*/  FSEL R56, R56, -INF , !P1 ;  /* 0xff80000038387808 */ /* 0x000fe40004800000 */
[----:B------:R-:W-:Y:S02]  /*19190*/  ISETP.GE.OR P0, PT, R3, R249, !P0 ;  /* 0x000000f90300720c */ /* 0x000fe40004706670 */
[----:B------:R-:W-:Y:S02]  /*191a0*/  FMNMX.FTZ R6, R45, R6, !PT ;  /* 0x000000062d067209 */ /* 0x000fe40007810000 */
[----:B------:R-:W-:Y:S02]  /*191b0*/  ISETP.GE.AND P1, PT, R2, R245, PT ;  /* 0x000000f50200720c */ /* 0x000fe40003f26270 */
[----:B------:R-:W-:Y:S02]  /*191c0*/  FMNMX.FTZ R8, R52, R8, !PT ;  /* 0x0000000834087209 */ /* 0x000fe40007810000 */
[----:B------:R-:W-:Y:S02]  /*191d0*/  FMNMX.FTZ R7, R51, R7, !PT ;  /* 0x0000000733077209 */ /* 0x000fe40007810000 */
[----:B------:R-:W-:Y:S02]  /*191e0*/  FSEL R57, R57, -INF , !P0 ;  /* 0xff80000039397808 */ /* 0x000fe40004000000 */
[----:B------:R-:W-:Y:S02]  /*191f0*/  FMNMX.FTZ R6, R56, R6, !PT ;  /* 0x0000000638067209 */ /* 0x000fe40007810000 */
[----:B------:R-:W-:Y:S02]  /*19200*/  ISETP.GE.OR P1, PT, R2, R249, !P1 ;  /* 0x000000f90200720c */ /* 0x000fe40004f26670 */
[----:B------:R-:W-:Y:S02]  /*19210*/  ISETP.GE.AND P0, PT, R0, R245, PT ;  /* 0x000000f50000720c */ /* 0x000fe40003f06270 */
[----:B------:R-:W-:Y:S02]  /*19220*/  FMNMX.FTZ R135, R53, R8, !PT ;  /* 0x0000000835877209 */ /* 0x000fe40007810000 */
[----:B------:R-:W-:Y:S02]  /*19230*/  FMNMX.FTZ R134, R54, R7, !PT ;  /* 0x0000000736867209 */ /* 0x000fe40007810000 */
[----:B------:R-:W-:Y:S02]  /*19240*/  FSEL R60, R60, -INF , !P1 ;  /* 0xff8000003c3c7808 */ /* 0x000fe40004800000 */
[----:B------:R-:W-:Y:S02]  /*19250*/  ISETP.GE.OR P0, PT, R0, R249, !P0 ;  /* 0x000000f90000720c */ /* 0x000fe40004706670 */
[----:B------:R-:W-:Y:S02]  /*19260*/  FMNMX.FTZ R6, R57, R6, !PT ;  /* 0x0000000639067209 */ /* 0x000fe40007810000 */
[----:B------:R-:W-:Y:S02]  /*19270*/  FMNMX.FTZ R135, R64, R135, !PT ;  /* 0x0000008740877209 */ /* 0x000fe40007810000 */
[----:B------:R-:W-:Y:S02]  /*19280*/  FMNMX.FTZ R134, R55, R134, !PT ;  /* 0x0000008637867209 */ /* 0x000fe40007810000 */
[----:B------:R-:W-:Y:S02]  /*19290*/  ISETP.GE.AND P1, PT, R5, R244, PT ;  /* 0x000000f40500720c */ /* 0x000fe40003f26270 */
[----:B------:R-:W-:Y:S02]  /*192a0*/  FSEL R61, R61, -INF , !P0 ;  /* 0xff8000003d3d7808 */ /* 0x000fe40004000000 */
[----:B------:R-:W-:Y:S02]  /*192b0*/  FMNMX.FTZ R133, R60, R6, !PT ;  /* 0x000000063c857209 */ /* 0x000fe40007810000 */
[----:B------:R-:W-:Y:S02]  /*192c0*/  FMNMX.FTZ R135, R65, R135, !PT ;  /* 0x0000008741877209 */ /* 0x000fe40007810000 */
[----:B------:R-:W-:Y:S02]  /*192d0*/  FMNMX.FTZ R134, R66, R134, !PT ;  /* 0x0000008642867209 */ /* 0x000fe40007810000 */
[----:B------:R-:W-:Y:S01]  /*192e0*/  ISETP.GE.OR P1, PT, R5, R248, !P1 ;  /* 0x000000f80500720c */ /* 0x000fe20004f26670 */
[----:B------:R-:W1:Y:S01]  /*192f0*/  SHFL.BFLY PT, R8, R135, 0x2, 0x1f ;  /* 0x0c401f0087087f89 */ /* 0x000e6200000e0000 */
[----:B------:R-:W-:Y:S02]  /*19300*/  ISETP.GE.AND P0, PT, R4, R244, PT ;  /* 0x000000f40400720c */ /* 0x000fe40003f06270 */
[----:B------:R-:W-:Y:S02]  /*19310*/  FMNMX.FTZ R5, R210, R140, !PT ;  /* 0x0000008cd2057209 */ /* 0x000fe40007810000 */
[----:B------:R-:W-:Y:S02]  /*19320*/  FMNMX.FTZ R133, R61, R133, !PT ;  /* 0x000000853d857209 */ /* 0x000fe40007810000 */
[----:B------:R-:W-:Y:S02]  /*19330*/  FMNMX.FTZ R134, R67, R134, !PT ;  /* 0x0000008643867209 */ /* 0x000fe40007810000 */
[----:B------:R-:W-:Y:S01]  /*19340*/  ISETP.GE.OR P0, PT, R4, R248, !P0 ;  /* 0x000000f80400720c */ /* 0x000fe20004706670 */
[----:B------:R-:W2:Y:S01]  /*19350*/  SHFL.BFLY PT, R6, R133, 0x2, 0x1f ;  /* 0x0c401f0085067f89 */ /* 0x000ea200000e0000 */
[----:B------:R-:W-:Y:S02]  /*19360*/  FMNMX.FTZ R4, R211, R5, !PT ;  /* 0x00000005d3047209 */ /* 0x000fe40007810000 */
[----:B------:R-:W-:Y:S05]  /*19370*/  FSEL R212, R31, -INF , !P6 ;  /* 0xff8000001fd47808 */ /* 0x000fea0007000000 */
[----:B------:R-:W3:Y:S01]  /*19380*/  SHFL.BFLY PT, R5, R134, 0x2, 0x1f ;  /* 0x0c401f0086057f89 */ /* 0x000ee200000e0000 */
[----:B------:R-:W-:Y:S02]  /*19390*/  FMNMX.FTZ R4, R14, R4, !PT ;  /* 0x000000040e047209 */ /* 0x000fe40007810000 */
[----:B------:R-:W-:Y:S02]  /*193a0*/  FSEL R42, R42, -INF , !P5 ;  /* 0xff8000002a2a7808 */ /* 0x000fe40006800000 */
[----:B------:R-:W-:Y:S02]  /*193b0*/  FMNMX.FTZ R4, R15, R4, !PT ;  /* 0x000000040f047209 */ /* 0x000fe40007810000 */
[----:B------:R-:W-:Y:S02]  /*193c0*/  FSEL R43, R43, -INF , !P4 ;  /* 0xff8000002b2b7808 */ /* 0x000fe40006000000 */
[----:B------:R-:W-:Y:S02]  /*193d0*/  FMNMX.FTZ R4, R214, R4, !PT ;  /* 0x00000004d6047209 */ /* 0x000fe40007810000 */
[----:B-1----:R-:W-:Y:S02]  /*193e0*/  FMNMX.FTZ R135, R135, R8, !PT ;  /* 0x0000000887877209 */ /* 0x002fe40007810000 */
[----:B------:R-:W-:Y:S02]  /*193f0*/  FMNMX.FTZ R4, R215, R4, !PT ;  /* 0x00000004d7047209 */ /* 0x000fe40007810000 */
[----:B------:R-:W-:Y:S02]  /*19400*/  ISETP.GE.AND P4, PT, R3, R244, PT ;  /* 0x000000f40300720c */ /* 0x000fe40003f86270 */
[----:B------:R-:W-:Y:S02]  /*19410*/  FMNMX.FTZ R4, R213, R4, !PT ;  /* 0x00000004d5047209 */ /* 0x000fe40007810000 */
[----:B------:R-:W-:Y:S02]  /*19420*/  FSEL R46, R46, -INF , !P2 ;  /* 0xff8000002e2e7808 */ /* 0x000fe40005000000 */
[----:B--2---:R-:W-:Y:S02]  /*19430*/  FMNMX.FTZ R133, R133, R6, !PT ;  /* 0x0000000685857209 */ /* 0x004fe40007810000 */
[----:B------:R-:W-:Y:S01]  /*19440*/  FMNMX.FTZ R4, R212, R4, !PT ;  /* 0x00000004d4047209 */ /* 0x000fe20007810000 */
[----:B------:R-:W1:Y:S01]  /*19450*/  SHFL.BFLY PT, R6, R135, 0x1, 0x1f ;  /* 0x0c201f0087067f89 */ /* 0x000e6200000e0000 */
[----:B---3--:R-:W-:Y:S02]  /*19460*/  FMNMX.FTZ R134, R134, R5, !PT ;  /* 0x0000000586867209 */ /* 0x008fe40007810000 */
[----:B------:R-:W-:Y:S02]  /*19470*/  FMNMX.FTZ R4, R42, R4, !PT ;  /* 0x000000042a047209 */ /* 0x000fe40007810000 */
[----:B------:R-:W-:Y:S03]  /*19480*/  ISETP.GE.OR P4, PT, R3, R248, !P4 ;  /* 0x000000f80300720c */ /* 0x000fe60006786670 */
[----:B------:R-:W2:Y:S01]  /*19490*/  SHFL.BFLY PT, R5, R134, 0x1, 0x1f ;  /* 0x0c201f0086057f89 */ /* 0x000ea200000e0000 */
[----:B------:R-:W-:Y:S02]  /*194a0*/  FMNMX.FTZ R4, R43, R4, !PT ;  /* 0x000000042b047209 */ /* 0x000fe40007810000 */
[----:B------:R-:W-:Y:S02]  /*194b0*/  FSEL R47, R47, -INF , !P1 ;  /* 0xff8000002f2f7808 */ /* 0x000fe40004800000 */
[----:B------:R-:W-:Y:S02]  /*194c0*/  FMNMX.FTZ R3, R46, R4, !PT ;  /* 0x000000042e037209 */ /* 0x000fe40007810000 */
[----:B------:R-:W-:Y:S01]  /*194d0*/  ISETP.GE.AND P1, PT, R2, R244, PT ;  /* 0x000000f40200720c */ /* 0x000fe20003f26270 */
[----:B------:R-:W3:Y:S01]  /*194e0*/  SHFL.BFLY PT, R4, R133, 0x1, 0x1f ;  /* 0x0c201f0085047f89 */ /* 0x000ee200000e0000 */
[----:B------:R-:W-:Y:S02]  /*194f0*/  FSEL R58, R58, -INF , !P0 ;  /* 0xff8000003a3a7808 */ /* 0x000fe40004000000 */
[----:B------:R-:W-:Y:S02]  /*19500*/  FMNMX.FTZ R3, R47, R3, !PT ;  /* 0x000000032f037209 */ /* 0x000fe40007810000 */
[----:B------:R-:W-:Y:S02]  /*19510*/  ISETP.GE.OR P1, PT, R2, R248, !P1 ;  /* 0x000000f80200720c */ /* 0x000fe40004f26670 */
[----:B------:R-:W-:Y:S02]  /*19520*/  ISETP.GE.AND P0, PT, R0, R244, PT ;  /* 0x000000f40000720c */ /* 0x000fe40003f06270 */
[----:B------:R-:W-:Y:S02]  /*19530*/  FSEL R59, R59, -INF , !P4 ;  /* 0xff8000003b3b7808 */ /* 0x000fe40006000000 */
[----:B------:R-:W-:Y:S02]  /*19540*/  FMNMX.FTZ R2, R58, R3, !PT ;  /* 0x000000033a027209 */ /* 0x000fe40007810000 */
[----:B------:R-:W-:Y:S02]  /*19550*/  ISETP.GE.OR P0, PT, R0, R248, !P0 ;  /* 0x000000f80000720c */ /* 0x000fe40004706670 */
[----:B------:R-:W-:Y:S01]  /*19560*/  FSEL R229, R62, -INF , !P1 ;  /* 0xff8000003ee57808 */ /* 0x000fe20004800000 */
[----:B------:R-:W-:Y:S01]  /*19570*/  IMAD.MOV.U32 R62, RZ, RZ, R47 ;  /* 0x000000ffff3e7224 */ /* 0x000fe200078e002f */
[----:B------:R-:W-:Y:S02]  /*19580*/  FMNMX.FTZ R0, R59, R2, !PT ;  /* 0x000000023b007209 */ /* 0x000fe40007810000 */
[----:B-1----:R-:W-:Y:S02]  /*19590*/  FMNMX.FTZ R135, R135, R6, !PT ;  /* 0x0000000687877209 */ /* 0x002fe40007810000 */
[----:B------:R-:W-:Y:S02]  /*195a0*/  FSEL R136, R63, -INF , !P0 ;  /* 0xff8000003f887808 */ /* 0x000fe40004000000 */
[----:B------:R-:W-:Y:S02]  /*195b0*/  FMNMX.FTZ R0, R229, R0, !PT ;  /* 0x00000000e5007209 */ /* 0x000fe40007810000 */
[----:B--2---:R-:W-:Y:S01]  /*195c0*/  FMNMX.FTZ R134, R134, R5, !PT ;  /* 0x0000000586867209 */ /* 0x004fe20007810000 */
[C---:B------:R-:W-:Y:S01]  /*195d0*/  FMUL.FTZ R5, R135.reuse, UR4 ;  /* 0x0000000487057c20 */ /* 0x040fe20008410000 */
[----:B------:R-:W-:Y:S02]  /*195e0*/  FSETP.NEU.FTZ.AND P2, PT, R135, -INF , PT ;  /* 0xff8000008700780b */ /* 0x000fe40003f5d000 */
[----:B------:R-:W-:Y:S01]  /*195f0*/  FMNMX.FTZ R0, R136, R0, !PT ;  /* 0x0000000088007209 */ /* 0x000fe20007810000 */
[C---:B------:R-:W-:Y:S01]  /*19600*/  FMUL.FTZ R7, R134.reuse, UR4 ;  /* 0x0000000486077c20 */ /* 0x040fe20008410000 */
[----:B------:R-:W-:Y:S02]  /*19610*/  FSEL R5, R5, RZ, P2 ;  /* 0x000000ff05057208 */ /* 0x000fe40001000000 */
[----:B------:R-:W-:Y:S01]  /*19620*/  FSETP.NEU.FTZ.AND P1, PT, R134, -INF , PT ;  /* 0xff8000008600780b */ /* 0x000fe20003f3d000 */
[----:B------:R-:W1:Y:S01]  /*19630*/  SHFL.BFLY PT, R2, R0, 0x2, 0x1f ;  /* 0x0c401f0000027f89 */ /* 0x000e6200000e0000 */
[----:B---3--:R-:W-:Y:S01]  /*19640*/  FMNMX.FTZ R133, R133, R4, !PT ;  /* 0x0000000485857209 */ /* 0x008fe20007810000 */
[--C-:B------:R-:W-:Y:S01]  /*19650*/  FFMA.FTZ R3, R132, UR4, -R5.reuse ;  /* 0x0000000484037c23 */ /* 0x100fe20008010805 */
[----:B------:R-:W-:Y:S01]  /*19660*/  FSEL R7, R7, RZ, P1 ;  /* 0x000000ff07077208 */ /* 0x000fe20000800000 */
[--C-:B------:R-:W-:Y:S01]  /*19670*/  FFMA.FTZ R6, R16, UR4, -R5.reuse ;  /* 0x0000000410067c23 */ /* 0x100fe20008010805 */
[C---:B------:R-:W-:Y:S01]  /*19680*/  FSETP.NEU.FTZ.AND P0, PT, R133.reuse, -INF , PT ;  /* 0xff8000008500780b */ /* 0x040fe20003f1d000 */
[----:B------:R2:W-:Y:S01]  /*19690*/  MUFU.EX2 R11, R3 ;  /* 0x00000003000b7308 */ /* 0x0005e20000000800 */
[----:B------:R-:W-:Y:S01]  /*196a0*/  FMUL.FTZ R8, R133, UR4 ;  /* 0x0000000485087c20 */ /* 0x000fe20008410000 */
[--C-:B------:R-:W-:Y:S01]  /*196b0*/  FFMA.FTZ R27, R65, UR4, -R5.reuse ;  /* 0x00000004411b7c23 */ /* 0x100fe20008010805 */
[--C-:B------:R-:W-:Y:S01]  /*196c0*/  FFMA.FTZ R223, R21, UR4, -R5.reuse ;  /* 0x0000000415df7c23 */ /* 0x100fe20008010805 */
[--C-:B------:R-:W-:Y:S01]  /*196d0*/  FFMA.FTZ R232, R33, UR4, -R5.reuse ;  /* 0x0000000421e87c23 */ /* 0x100fe20008010805 */
[--C-:B------:R-:W-:Y:S01]  /*196e0*/  FFMA.FTZ R224, R36, UR4, -R5.reuse ;  /* 0x0000000424e07c23 */ /* 0x100fe20008010805 */
[----:B------:R-:W-:Y:S01]  /*196f0*/  FSEL R8, R8, RZ, P0 ;  /* 0x000000ff08087208 */ /* 0x000fe20000000000 */
[--C-:B------:R-:W-:Y:S03]  /*19700*/  FFMA.FTZ R230, R37, UR4, -R5.reuse ;  /* 0x0000000425e67c23 */ /* 0x100fe60008010805 */
[----:B------:R3:W4:Y:S01]  /*19710*/  MUFU.EX2 R231, R6 ;  /* 0x0000000600e77308 */ /* 0x0007220000000800 */
[--C-:B------:R-:W-:Y:S01]  /*19720*/  FFMA.FTZ R63, R52, UR4, -R5.reuse ;  /* 0x00000004343f7c23 */ /* 0x100fe20008010805 */
[--C-:B------:R-:W-:Y:S01]  /*19730*/  FFMA.FTZ R252, R20, UR4, -R5.reuse ;  /* 0x0000000414fc7c23 */ /* 0x100fe20008010805 */
[--C-:B------:R-:W-:Y:S01]  /*19740*/  FFMA.FTZ R26, R32, UR4, -R5.reuse ;  /* 0x00000004201a7c23 */ /* 0x100fe20008010805 */
[----:B------:R-:W-:Y:S01]  /*19750*/  FFMA.FTZ R47, R49, UR4, -R5 ;  /* 0x00000004312f7c23 */ /* 0x000fe20008010805 */
[----:B------:R-:W-:Y:S01]  /*19760*/  FSEL R4, R134, RZ, P1 ;  /* 0x000000ff86047208 */ /* 0x000fe20000800000 */
[--C-:B------:R-:W-:Y:S01]  /*19770*/  FFMA.FTZ R219, R34, UR4, -R7.reuse ;  /* 0x0000000422db7c23 */ /* 0x100fe20008010807 */
[----:B------:R-:W-:Y:S01]  /*19780*/  FFMA.FTZ R9, R13, UR4, -R8 ;  /* 0x000000040d097c23 */ /* 0x000fe20008010808 */
[--C-:B------:R-:W-:Y:S01]  /*19790*/  FFMA.FTZ R67, R67, UR4, -R7.reuse ;  /* 0x0000000443437c23 */ /* 0x100fe20008010807 */
[--C-:B--2---:R-:W-:Y:S01]  /*197a0*/  FFMA.FTZ R3, R141, UR4, -R7.reuse ;  /* 0x000000048d037c23 */ /* 0x104fe20008010807 */
[----:B-1----:R-:W-:Y:S01]  /*197b0*/  FMNMX.FTZ R0, R0, R2, !PT ;  /* 0x0000000200007209 */ /* 0x002fe20007810000 */
[--C-:B------:R-:W-:Y:S01]  /*197c0*/  FFMA.FTZ R2, R208, UR4, -R7.reuse ;  /* 0x00000004d0027c23 */ /* 0x100fe20008010807 */
[----:B------:R-:W-:Y:S01]  /*197d0*/  FADD.FTZ R4, -R4, R138 ;  /* 0x0000008a04047221 */ /* 0x000fe20000010100 */
[----:B------:R1:W-:Y:S01]  /*197e0*/  MUFU.EX2 R141, R3 ;  /* 0x00000003008d7308 */ /* 0x0003e20000000800 */
[--C-:B------:R-:W-:Y:S01]  /*197f0*/  FFMA.FTZ R66, R66, UR4, -R7.reuse ;  /* 0x0000000442427c23 */ /* 0x100fe20008010807 */
[--C-:B------:R-:W-:Y:S01]  /*19800*/  FFMA.FTZ R217, R22, UR4, -R7.reuse ;  /* 0x0000000416d97c23 */ /* 0x100fe20008010807 */
[----:B------:R-:W-:Y:S02]  /*19810*/  IMAD.MOV.U32 R22, RZ, RZ, R42 ;  /* 0x000000ffff167224 */ /* 0x000fe400078e002a */
[----:B---3--:R-:W-:Y:S01]  /*19820*/  FFMA.FTZ R6, R19, UR4, -R7 ;  /* 0x0000000413067c23 */ /* 0x008fe20008010807 */
[----:B------:R-:W-:Y:S01]  /*19830*/  FFMA.FTZ R19, R64, UR4, -R5 ;  /* 0x0000000440137c23 */ /* 0x000fe20008010805 */
[----:B------:R-:W-:Y:S01]  /*19840*/  FFMA.FTZ R42, R40, UR4, -R8 ;  /* 0x00000004282a7c23 */ /* 0x000fe20008010808 */
[----:B------:R-:W-:Y:S02]  /*19850*/  IMAD.MOV.U32 R40, RZ, RZ, R66 ;  /* 0x000000ffff287224 */ /* 0x000fe400078e0042 */
[----:B------:R2:W-:Y:S01]  /*19860*/  MUFU.EX2 R222, R2 ;  /* 0x0000000200de7308 */ /* 0x0005e20000000800 */
[--C-:B------:R-:W-:Y:S01]  /*19870*/  FFMA.FTZ R218, R35, UR4, -R7.reuse ;  /* 0x0000000423da7c23 */ /* 0x100fe20008010807 */
[----:B----4-:R-:W-:Y:S01]  /*19880*/  MOV R35, R231 ;  /* 0x000000e700237202 */ /* 0x010fe20000000f00 */
[----:B------:R-:W-:Y:S01]  /*19890*/  FFMA.FTZ R38, R38, UR4, -R7 ;  /* 0x0000000426267c23 */ /* 0x000fe20008010807 */
[--C-:B------:R-:W-:Y:S01]  /*198a0*/  FFMA.FTZ R208, R25, UR4, -R8.reuse ;  /* 0x0000000419d07c23 */ /* 0x100fe20008010808 */
[--C-:B------:R-:W-:Y:S01]  /*198b0*/  FFMA.FTZ R231, R45, UR4, -R8.reuse ;  /* 0x000000042de77c23 */ /* 0x100fe20008010808 */
[--C-:B------:R-:W-:Y:S01]  /*198c0*/  FFMA.FTZ R61, R61, UR4, -R8.reuse ;  /* 0x000000043d3d7c23 */ /* 0x100fe20008010808 */
[--C-:B------:R-:W-:Y:S03]  /*198d0*/  FFMA.FTZ R138, R28, UR4, -R8.reuse ;  /* 0x000000041c8a7c23 */ /* 0x100fe60008010808 */
[----:B------:R3:W-:Y:S01]  /*198e0*/  MUFU.EX2 R235, R6 ;  /* 0x0000000600eb7308 */ /* 0x0007e20000000800 */
[--C-:B-1----:R-:W-:Y:S01]  /*198f0*/  FFMA.FTZ R3, R142, UR4, -R8.reuse ;  /* 0x000000048e037c23 */ /* 0x102fe20008010808 */
[----:B------:R-:W-:Y:S01]  /*19900*/  FFMA.FTZ R142, R53, UR4, -R5 ;  /* 0x00000004358e7c23 */ /* 0x000fe20008010805 */
[--C-:B------:R-:W-:Y:S01]  /*19910*/  FFMA.FTZ R31, R41, UR4, -R8.reuse ;  /* 0x00000004291f7c23 */ /* 0x100fe20008010808 */
[--C-:B------:R-:W-:Y:S01]  /*19920*/  FFMA.FTZ R30, R44, UR4, -R8.reuse ;  /* 0x000000042c1e7c23 */ /* 0x100fe20008010808 */
[--C-:B------:R-:W-:Y:S01]  /*19930*/  FFMA.FTZ R60, R60, UR4, -R8.reuse ;  /* 0x000000043c3c7c23 */ /* 0x100fe20008010808 */
[----:B------:R-:W-:Y:S01]  /*19940*/  FFMA.FTZ R57, R57, UR4, -R8 ;  /* 0x0000000439397c23 */ /* 0x000fe20008010808 */
[----:B------:R-:W-:Y:S03]  /*19950*/  IMAD.MOV.U32 R13, RZ, RZ, R46 ;  /* 0x000000ffff0d7224 */ /* 0x000fe600078e002e */
[----:B------:R1:W-:Y:S01]  /*19960*/  MUFU.EX2 R10, R3 ;  /* 0x00000003000a7308 */ /* 0x0003e20000000800 */
[----:B--2---:R-:W-:Y:S01]  /*19970*/  FFMA.FTZ R2, R143, UR4, -R8 ;  /* 0x000000048f027c23 */ /* 0x004fe20008010808 */
[--C-:B------:R-:W-:Y:S01]  /*19980*/  FFMA.FTZ R143, R54, UR4, -R7.reuse ;  /* 0x00000004368f7c23 */ /* 0x100fe20008010807 */
[----:B------:R-:W-:Y:S01]  /*19990*/  FFMA.FTZ R46, R50, UR4, -R7 ;  /* 0x00000004322e7c23 */ /* 0x000fe20008010807 */
[----:B------:R-:W-:Y:S02]  /*199a0*/  IMAD.MOV.U32 R44, RZ, RZ, R35 ;  /* 0x000000ffff2c7224 */ /* 0x000fe400078e0023 */
[----:B------:R-:W-:Y:S04]  /*199b0*/  IMAD.MOV.U32 R25, RZ, RZ, R22 ;  /* 0x000000ffff197224 */ /* 0x000fe800078e0016 */
[----:B------:R2:W4:Y:S01]  /*199c0*/  MUFU.EX2 R216, R2 ;  /* 0x0000000200d87308 */ /* 0x0005220000000800 */
[--C-:B---3--:R-:W-:Y:S01]  /*199d0*/  FFMA.FTZ R6, R12, UR4, -R8.reuse ;  /* 0x000000040c067c23 */ /* 0x108fe20008010808 */
[----:B------:R-:W-:Y:S01]  /*199e0*/  FFMA.FTZ R12, R56, UR4, -R8 ;  /* 0x00000004380c7c23 */ /* 0x000fe20008010808 */
[----:B------:R-:W-:Y:S07]  /*199f0*/  IMAD.MOV.U32 R28, RZ, RZ, R38 ;  /* 0x000000ffff1c7224 */ /* 0x000fee00078e0026 */
[----:B------:R-:W-:Y:S01]  /*19a00*/  MUFU.EX2 R221, R6 ;  /* 0x0000000600dd7308 */ /* 0x000fe20000000800 */
[--C-:B-1----:R-:W-:Y:S01]  /*19a10*/  FFMA.FTZ R3, R209, UR4, -R5.reuse ;  /* 0x00000004d1037c23 */ /* 0x102fe20008010805 */
[----:B------:R-:W-:Y:S08]  /*19a20*/  FFMA.FTZ R209, R24, UR4, -R8 ;  /* 0x0000000418d17c23 */ /* 0x000ff00008010808 */
[----:B------:R1:W-:Y:S01]  /*19a30*/  MUFU.EX2 R220, R3 ;  /* 0x0000000300dc7308 */ /* 0x0003e20000000800 */
[--C-:B--2---:R-:W-:Y:S01]  /*19a40*/  FFMA.FTZ R2, R17, UR4, -R5.reuse ;  /* 0x0000000411027c23 */ /* 0x104fe20008010805 */
[----:B------:R-:W-:Y:S08]  /*19a50*/  FFMA.FTZ R17, R48, UR4, -R5 ;  /* 0x0000000430117c23 */ /* 0x000ff00008010805 */
[----:B------:R2:W-:Y:S10]  /*19a60*/  MUFU.EX2 R236, R2 ;  /* 0x0000000200ec7308 */ /* 0x0005f40000000800 */
[----:B------:R-:W-:Y:S01]  /*19a70*/  MUFU.EX2 R234, R9 ;  /* 0x0000000900ea7308 */ /* 0x000fe20000000800 */
[----:B-1----:R-:W1:Y:S09]  /*19a80*/  SHFL.BFLY PT, R3, R0, 0x1, 0x1f ;  /* 0x0c201f0000037f89 */ /* 0x002e7200000e0000 */
[----:B------:R-:W-:Y:S01]  /*19a90*/  MUFU.EX2 R232, R232 ;  /* 0x000000e800e87308 */ /* 0x000fe20000000800 */
[--C-:B--2---:R-:W-:Y:S01]  /*19aa0*/  FFMA.FTZ R2, R18, UR4, -R7.reuse ;  /* 0x0000000412027c23 */ /* 0x104fe20008010807 */
[----:B----4-:R-:W-:Y:S02]  /*19ab0*/  IMAD.MOV.U32 R18, RZ, RZ, R216 ;  /* 0x000000ffff127224 */ /* 0x010fe400078e00d8 */
[----:B------:R-:W-:Y:S01]  /*19ac0*/  FFMA.FTZ R216, R23, UR4, -R7 ;  /* 0x0000000417d87c23 */ /* 0x000fe20008010807 */
[----:B------:R-:W-:Y:S02]  /*19ad0*/  IMAD.MOV.U32 R23, RZ, RZ, R17 ;  /* 0x000000ffff177224 */ /* 0x000fe400078e0011 */
[----:B------:R-:W-:Y:S03]  /*19ae0*/  IMAD.MOV.U32 R45, RZ, RZ, R18 ;  /* 0x000000ffff2d7224 */ /* 0x000fe600078e0012 */
[----:B------:R2:W3:Y:S01]  /*19af0*/  MUFU.EX2 R16, R2 ;  /* 0x0000000200107308 */ /* 0x0004e20000000800 */
[----:B------:R-:W-:Y:S09]  /*19b00*/  MOV R24, R23 ;  /* 0x0000001700187202 */ /* 0x000ff20000000f00 */
[----:B------:R-:W-:Y:S01]  /*19b10*/  MUFU.EX2 R224, R224 ;  /* 0x000000e000e07308 */ /* 0x000fe20000000800 */
[----:B-1----:R-:W-:Y:S02]  /*19b20*/  FMNMX.FTZ R132, R0, R3, !PT ;  /* 0x0000000300847209 */ /* 0x002fe40007810000 */
[----:B------:R-:W-:Y:S02]  /*19b30*/  FSEL R0, R133, RZ, P0 ;  /* 0x000000ff85007208 */ /* 0x000fe40000000000 */
[----:B------:R-:W-:Y:S03]  /*19b40*/  FSETP.NEU.FTZ.AND P0, PT, R132, -INF , PT ;  /* 0xff8000008400780b */ /* 0x000fe60003f1d000 */
[----:B------:R-:W-:Y:S01]  /*19b50*/  FADD.FTZ R3, -R0, R139 ;  /* 0x0000008b00037221 */ /* 0x000fe20000010100 */
[----:B--2---:R-:W-:Y:S01]  /*19b60*/  FSEL R2, R135, RZ, P2 ;  /* 0x000000ff87027208 */ /* 0x004fe20001000000 */
[----:B---3--:R-:W-:Y:S01]  /*19b70*/  IMAD.MOV.U32 R34, RZ, RZ, R16 ;  /* 0x000000ffff227224 */ /* 0x008fe200078e0010 */
[----:B------:R-:W-:Y:S01]  /*19b80*/  FSEL R0, R132, RZ, P0 ;  /* 0x000000ff84007208 */ /* 0x000fe20000000000 */
[----:B------:R-:W-:Y:S01]  /*19b90*/  FMUL.FTZ R3, R3, UR4 ;  /* 0x0000000403037c20 */ /* 0x000fe20008410000 */
[----:B------:R-:W-:Y:S01]  /*19ba0*/  MUFU.EX2 R231, R231 ;  /* 0x000000e700e77308 */ /* 0x000fe20000000800 */
[----:B------:R-:W-:Y:S01]  /*19bb0*/  FADD.FTZ R2, -R2, R137 ;  /* 0x0000008902027221 */ /* 0x000fe20000010100 */
[----:B------:R-:W-:Y:S01]  /*19bc0*/  FMUL.FTZ R137, R132, UR4 ;  /* 0x0000000484897c20 */ /* 0x000fe20008410000 */
[----:B------:R-:W-:Y:S01]  /*19bd0*/  FADD.FTZ R6, -R0, R140 ;  /* 0x0000008c00067221 */ /* 0x000fe20000010100 */
[----:B------:R-:W-:Y:S01]  /*19be0*/  FFMA.FTZ R140, R55, UR4, -R7 ;  /* 0x00000004378c7c23 */ /* 0x000fe20008010807 */
[----:B------:R-:W-:Y:S02]  /*19bf0*/  IMAD.MOV.U32 R41, RZ, RZ, R34 ;  /* 0x000000ffff297224 */ /* 0x000fe400078e0022 */
[----:B------:R-:W-:Y:S02]  /*19c00*/  FSEL R137, R137, RZ, P0 ;  /* 0x000000ff89897208 */ /* 0x000fe40000000000 */
[----:B------:R-:W-:Y:S03]  /*19c10*/  PLOP3.LUT P0, PT, PT, PT, UP0, 0x80, 0x0 ;  /* 0x000000000000781c */ /* 0x000fe60003f0f008 */
[--C-:B------:R-:W-:Y:S01]  /*19c20*/  FFMA.FTZ R0, R210, UR4, -R137.reuse ;  /* 0x00000004d2007c23 */ /* 0x100fe20008010889 */
[--C-:B------:R-:W-:Y:S01]  /*19c30*/  FFMA.FTZ R5, R15, UR4, -R137.reuse ;  /* 0x000000040f057c23 */ /* 0x100fe20008010889 */
[--C-:B------:R-:W-:Y:S01]  /*19c40*/  FFMA.FTZ R9, R211, UR4, -R137.reuse ;  /* 0x00000004d3097c23 */ /* 0x100fe20008010889 */
[----:B------:R-:W-:Y:S01]  /*19c50*/  FFMA.FTZ R211, R29, UR4, -R8 ;  /* 0x000000041dd37c23 */ /* 0x000fe20008010808 */
[----:B------:R1:W-:Y:S01]  /*19c60*/  MUFU.EX2 R139, R0 ;  /* 0x00000000008b7308 */ /* 0x0003e20000000800 */
[----:B------:R-:W-:Y:S01]  /*19c70*/  MOV R29, R67 ;  /* 0x00000043001d7202 */ /* 0x000fe20000000f00 */
[----:B------:R-:W-:Y:S08]  /*19c80*/  FMUL.FTZ R8, R6, UR4 ;  /* 0x0000000406087c20 */ /* 0x000ff00008410000 */
[----:B------:R-:W-:Y:S10]  /*19c90*/  MUFU.EX2 R233, R5 ;  /* 0x0000000500e97308 */ /* 0x000ff40000000800 */
[----:B------:R2:W-:Y:S01]  /*19ca0*/  MUFU.EX2 R210, R9 ;  /* 0x0000000900d27308 */ /* 0x0005e20000000800 */
[----:B-1----:R-:W-:Y:S01]  /*19cb0*/  FFMA.FTZ R0, R14, UR4, -R137 ;  /* 0x000000040e007c23 */ /* 0x002fe20008010889 */
[----:B------:R-:W-:Y:S01]  /*19cc0*/  MOV R14, R27 ;  /* 0x0000001b000e7202 */ /* 0x000fe20000000f00 */
[--C-:B------:R-:W-:Y:S02]  /*19cd0*/  FFMA.FTZ R27, R39, UR4, -R7.reuse ;  /* 0x00000004271b7c23 */ /* 0x100fe40008010807 */
[----:B------:R-:W3:Y:S02]  /*19ce0*/  LDL.LU R39, [R1+0x18] ;  /* 0x0000180001277983 */ /* 0x000ee40000300800 */
[----:B------:R-:W-:Y:S03]  /*19cf0*/  IMAD.MOV.U32 R15, RZ, RZ, R14 ;  /* 0x000000ffff0f7224 */ /* 0x000fe600078e000e */
[----:B------:R1:W-:Y:S01]  /*19d00*/  MUFU.EX2 R237, R0 ;  /* 0x0000000000ed7308 */ /* 0x0003e20000000800 */
[----:B------:R-:W4:Y:S01]  /*19d10*/  LDL.LU R56, [R1+0x28] ;  /* 0x0000280001387983 */ /* 0x000f220000300800 */
[----:B------:R-:W-:Y:S02]  /*19d20*/  MOV R14, R19 ;  /* 0x00000013000e7202 */ /* 0x000fe40000000f00 */
[----:B--2---:R-:W-:Y:S01]  /*19d30*/  MOV R9, R43 ;  /* 0x0000002b00097202 */ /* 0x004fe20000000f00 */
[----:B------:R-:W-:Y:S01]  /*19d40*/  FFMA.FTZ R43, R51, UR4, -R7 ;  /* 0x00000004332b7c23 */ /* 0x000fe20008010807 */
[----:B-1----:R-:W-:Y:S04]  /*19d50*/  FMUL.FTZ R0, R2, UR4 ;  /* 0x0000000402007c20 */ /* 0x002fe80008410000 */
[----:B------:R-:W1:Y:S02]  /*19d60*/  MUFU.EX2 R2, R0 ;  /* 0x0000000000027308 */ /* 0x000e640000000800 */
[----:B-1----:R-:W-:Y:S01]  /*19d70*/  FMUL.FTZ R48, R2, R152 ;  /* 0x0000009802307220 */ /* 0x002fe20000410000 */
[----:B------:R-:W-:Y:S01]  /*19d80*/  FMUL.FTZ R0, R4, UR4 ;  /* 0x0000000404007c20 */ /* 0x000fe20008410000 */
        /* <DEDUP_REMOVED lines=31> */
[----:B------:R-:W1:Y:S01]  /*19f80*/  MUFU.EX2 R0, R0 ;  /* 0x0000000000007308 */ /* 0x000e620000000800 */
        /* <DEDUP_REMOVED lines=8> */
[----:B------:R-:W-:Y:S02]  /*1a010*/  IMAD.MOV.U32 R149, RZ, RZ, R160 ;  /* 0x000000ffff957224 */ /* 0x000fe400078e00a0 */
[----:B------:R-:W-:Y:S01]  /*1a020*/  IMAD.MOV.U32 R61, RZ, RZ, R60 ;  /* 0x000000ffff3d7224 */ /* 0x000fe200078e003c */
[----:B------:R-:W-:Y:S01]  /*1a030*/  MOV R60, R57 ;  /* 0x00000039003c7202 */ /* 0x000fe20000000f00 */
[----:B------:R-:W-:Y:S02]  /*1a040*/  IMAD.MOV.U32 R57, RZ, RZ, R12 ;  /* 0x000000ffff397224 */ /* 0x000fe400078e000c */
[----:B------:R-:W-:Y:S02]  /*1a050*/  IMAD.MOV.U32 R172, RZ, RZ, R28 ;  /* 0x000000ffffac7224 */ /* 0x000fe400078e001c */
[C---:B-1----:R-:W-:Y:S01]  /*1a060*/  FMUL.FTZ R66, R0.reuse, R146 ;  /* 0x0000009200427220 */ /* 0x042fe20000410000 */
[C---:B------:R-:W-:Y:S01]  /*1a070*/  FMUL.FTZ R67, R0.reuse, R147 ;  /* 0x0000009300437220 */ /* 0x040fe20000410000 */
[C---:B------:R-:W-:Y:S01]  /*1a080*/  FMUL.FTZ R6, R0.reuse, R174 ;  /* 0x000000ae00067220 */ /* 0x040fe20000410000 */
[----:B------:R-:W1:Y:S01]  /*1a090*/  LDSM.16.MT88.4 R144, [R225+0xc000] ;  /* 0x00c00000e190783b */ /* 0x000e620000004200 */
        /* <DEDUP_REMOVED lines=28> */
[----:B------:R-:W-:Y:S01]  /*1a260*/  IMAD.MOV.U32 R155, RZ, RZ, R140 ;  /* 0x000000ffff9b7224 */ /* 0x000fe200078e008c */
[----:B------:R-:W-:Y:S01]  /*1a270*/  MOV R154, R143 ;  /* 0x0000008f009a7202 */ /* 0x000fe20000000f00 */
[----:B------:R-:W-:Y:S01]  /*1a280*/  IMAD.MOV.U32 R158, RZ, RZ, R142 ;  /* 0x000000ffff9e7224 */ /* 0x000fe200078e008e */
[----:B------:R-:W-:Y:S01]  /*1a290*/  F2FP.BF16.F32.PACK_AB R140, R220, R11 ;  /* 0x0000000bdc8c723e */ /* 0x000fe200000010ff */
[----:B------:R-:W-:Y:S01]  /*1a2a0*/  IMAD.MOV.U32 R160, RZ, RZ, R57 ;  /* 0x000000ffffa07224 */ /* 0x000fe200078e0039 */
[----:B------:R-:W-:Y:S01]  /*1a2b0*/  MOV R175, R149 ;  /* 0x0000009500af7202 */ /* 0x000fe20000000f00 */
        /* <DEDUP_REMOVED lines=9> */
[----:B------:R-:W-:Y:S01]  /*1a350*/  MOV R170, R160 ;  /* 0x000000a000aa7202 */ /* 0x000fe20000000f00 */
[----:B------:R-:W-:Y:S01]  /*1a360*/  IMAD.MOV.U32 R160, RZ, RZ, R59 ;  /* 0x000000ffffa07224 */ /* 0x000fe200078e003b */
[----:B------:R-:W-:Y:S03]  /*1a370*/  MUFU.EX2 R173, R223 ;  /* 0x000000df00ad7308 */ /* 0x000fe60000000800 */
[----:B------:R-:W-:Y:S07]  /*1a380*/  FFMA.FTZ R160, R160, UR4, -R137 ;  /* 0x00000004a0a07c23 */ /* 0x000fee0008010889 */
[----:B------:R-:W-:Y:S10]  /*1a390*/  MUFU.EX2 R167, R217 ;  /* 0x000000d900a77308 */ /* 0x000ff40000000800 */
[----:B------:R-:W-:Y:S10]  /*1a3a0*/  MUFU.EX2 R174, R216 ;  /* 0x000000d800ae7308 */ /* 0x000ff40000000800 */
[----:B------:R-:W-:Y:S01]  /*1a3b0*/  MUFU.EX2 R163, R163 ;  /* 0x000000a300a37308 */ /* 0x000fe20000000800 */
[----:B---3--:R-:W-:Y:S01]  /*1a3c0*/  FFMA.FTZ R152, R2, R39, R11 ;  /* 0x0000002702987223 */ /* 0x008fe2000001000b */
[C---:B------:R-:W-:Y:S08]  /*1a3d0*/  FMUL.FTZ R39, R0.reuse, R159 ;  /* 0x0000009f00277220 */ /* 0x040ff00000410000 */
[----:B------:R2:W3:Y:S01]  /*1a3e0*/  MUFU.EX2 R2, R3 ;  /* 0x0000000300027308 */ /* 0x0004e20000000800 */
[----:B------:R-:W-:Y:S01]  /*1a3f0*/  MOV R159, R58 ;  /* 0x0000003a009f7202 */ /* 0x000fe20000000f00 */
[----:B----4-:R-:W-:Y:S01]  /*1a400*/  FFMA.FTZ R157, R0, R56, R141 ;  /* 0x00000038009d7223 */ /* 0x010fe2000001008d */
[----:B------:R-:W-:Y:S01]  /*1a410*/  F2FP.BF16.F32.PACK_AB R141, R222, R141 ;  /* 0x0000008dde8d723e */ /* 0x000fe200000010ff */
[----:B------:R-:W-:Y:S02]  /*1a420*/  IMAD.MOV.U32 R56, RZ, RZ, R29 ;  /* 0x000000ffff387224 */ /* 0x000fe400078e001d */
[----:B------:R-:W-:Y:S04]  /*1a430*/  FFMA.FTZ R159, R159, UR4, -R137 ;  /* 0x000000049f9f7c23 */ /* 0x000fe80008010889 */
[----:B------:R4:W1:Y:S01]  /*1a440*/  MUFU.EX2 R0, R8 ;  /* 0x0000000800007308 */ /* 0x0008620000000800 */
[----:B------:R-:W-:Y:S04]  /*1a450*/  IMAD.MOV.U32 R165, RZ, RZ, R56 ;  /* 0x000000ffffa57224 */ /* 0x000fe800078e0038 */
[----:B------:R-:W-:Y:S05]  /*1a460*/  IMAD.MOV.U32 R171, RZ, RZ, R165 ;  /* 0x000000ffffab7224 */ /* 0x000fea00078e00a5 */
[----:B------:R1:W-:Y:S01]  /*1a470*/  MUFU.EX2 R165, R252 ;  /* 0x000000fc00a57308 */ /* 0x0003e20000000800 */
[----:B--2---:R-:W2:Y:S01]  /*1a480*/  LDL.LU R3, [R1+0x2c] ;  /* 0x00002c0001037983 */ /* 0x004ea20000300800 */
[C---:B---3--:R-:W-:Y:S01]  /*1a490*/  FMUL.FTZ R40, R2.reuse, R188 ;  /* 0x000000bc02287220 */ /* 0x048fe20000410000 */
[----:B------:R-:W-:Y:S02]  /*1a4a0*/  IMAD.MOV.U32 R188, RZ, RZ, R41 ;  /* 0x000000ffffbc7224 */ /* 0x000fe400078e0029 */
[C---:B------:R-:W-:Y:S01]  /*1a4b0*/  FMUL.FTZ R41, R2.reuse, R189 ;  /* 0x000000bd02297220 */ /* 0x040fe20000410000 */
[----:B------:R-:W-:Y:S01]  /*1a4c0*/  MOV R189, R44 ;  /* 0x0000002c00bd7202 */ /* 0x000fe20000000f00 */
[C---:B------:R-:W-:Y:S01]  /*1a4d0*/  FMUL.FTZ R45, R2.reuse, R185 ;  /* 0x000000b9022d7220 */ /* 0x040fe20000410000 */
[----:B------:R-:W-:Y:S01]  /*1a4e0*/  IMAD.MOV.U32 R185, RZ, RZ, R161 ;  /* 0x000000ffffb97224 */ /* 0x000fe200078e00a1 */
[----:B------:R-:W-:Y:S01]  /*1a4f0*/  F2FP.BF16.F32.PACK_AB R143, R235, R188 ;  /* 0x000000bceb8f723e */ /* 0x000fe200000010ff */
[----:B----4-:R-:W-:Y:S01]  /*1a500*/  FMUL.FTZ R8, R2, R204 ;  /* 0x000000cc02087220 */ /* 0x010fe20000410000 */
[----:B------:R-:W-:Y:S01]  /*1a510*/  F2FP.BF16.F32.PACK_AB R142, R236, R189 ;  /* 0x000000bdec8e723e */ /* 0x000fe200000010ff */
[----:B------:R-:W-:Y:S01]  /*1a520*/  FMUL.FTZ R9, R2, R205 ;  /* 0x000000cd02097220 */ /* 0x000fe20000410000 */
[----:B-1----:R-:W-:Y:S01]  /*1a530*/  FMUL.FTZ R11, R0, R207 ;  /* 0x000000cf000b7220 */ /* 0x002fe20000410000 */
[C---:B------:R-:W-:Y:S01]  /*1a540*/  FMUL.FTZ R12, R2.reuse, R200 ;  /* 0x000000c8020c7220 */ /* 0x040fe20000410000 */
[----:B------:R-:W-:Y:S01]  /*1a550*/  FMUL.FTZ R13, R2, R201 ;  /* 0x000000c9020d7220 */ /* 0x000fe20000410000 */
[----:B------:R-:W-:Y:S01]  /*1a560*/  FMUL.FTZ R15, R0, R203 ;  /* 0x000000cb000f7220 */ /* 0x000fe20000410000 */
[----:B------:R-:W-:Y:S01]  /*1a570*/  FMUL.FTZ R44, R2, R184 ;  /* 0x000000b8022c7220 */ /* 0x000fe20000410000 */
[-C--:B------:R-:W-:Y:S05]  /*1a580*/  HMMA.16816.F32.BF16 R4, R140, R144.reuse, R4 ;  /* 0x000000908c04723c */ /* 0x080fea0000041804 */
[----:B------:R-:W-:Y:S02]  /*1a590*/  IMAD.MOV.U32 R204, RZ, RZ, R14 ;  /* 0x000000ffffcc7224 */ /* 0x000fe400078e000e */
[----:B------:R-:W-:Y:S01]  /*1a5a0*/  FMUL.FTZ R14, R0, R202 ;  /* 0x000000ca000e7220 */ /* 0x000fe20000410000 */
[C---:B------:R-:W-:Y:S03]  /*1a5b0*/  FMUL.FTZ R56, R2.reuse, R180 ;  /* 0x000000b402387220 */ /* 0x040fe60000410000 */
[----:B------:R-:W-:Y:S02]  /*1a5c0*/  IMAD.MOV.U32 R184, RZ, RZ, R27 ;  /* 0x000000ffffb87224 */ /* 0x000fe400078e001b */
[----:B------:R-:W-:Y:S02]  /*1a5d0*/  IMAD.MOV.U32 R180, RZ, RZ, R26 ;  /* 0x000000ffffb47224 */ /* 0x000fe400078e001a */
[C---:B------:R-:W-:Y:S01]  /*1a5e0*/  FMUL.FTZ R24, R2.reuse, R196 ;  /* 0x000000c402187220 */ /* 0x040fe20000410000 */
[----:B------:R-:W-:Y:S01]  /*1a5f0*/  FMUL.FTZ R25, R2, R197 ;  /* 0x000000c502197220 */ /* 0x000fe20000410000 */
[C---:B------:R-:W-:Y:S01]  /*1a600*/  FMUL.FTZ R26, R0.reuse, R198 ;  /* 0x000000c6001a7220 */ /* 0x040fe20000410000 */
[----:B------:R-:W-:Y:S01]  /*1a610*/  FMUL.FTZ R27, R0, R199 ;  /* 0x000000c7001b7220 */ /* 0x000fe20000410000 */
[----:B------:R-:W-:Y:S01]  /*1a620*/  IMAD.MOV.U32 R201, RZ, RZ, R31 ;  /* 0x000000ffffc97224 */ /* 0x000fe200078e001f */
[----:B------:R-:W-:Y:S01]  /*1a630*/  MOV R200, R30 ;  /* 0x0000001e00c87202 */ /* 0x000fe20000000f00 */
[C---:B------:R-:W-:Y:S01]  /*1a640*/  FMUL.FTZ R28, R2.reuse, R192 ;  /* 0x000000c0021c7220 */ /* 0x040fe20000410000 */
[----:B------:R-:W-:Y:S01]  /*1a650*/  FMUL.FTZ R29, R2, R193 ;  /* 0x000000c1021d7220 */ /* 0x000fe20000410000 */
[C---:B------:R-:W-:Y:S01]  /*1a660*/  FMUL.FTZ R30, R0.reuse, R194 ;  /* 0x000000c2001e7220 */ /* 0x040fe20000410000 */
[C---:B------:R-:W-:Y:S01]  /*1a670*/  FMUL.FTZ R31, R0.reuse, R195 ;  /* 0x000000c3001f7220 */ /* 0x040fe20000410000 */
[----:B------:R-:W-:Y:S01]  /*1a680*/  MOV R196, R43 ;  /* 0x0000002b00c47202 */ /* 0x000fe20000000f00 */
[----:B------:R-:W-:Y:S02]  /*1a690*/  IMAD.MOV.U32 R192, RZ, RZ, R42 ;  /* 0x000000ffffc07224 */ /* 0x000fe400078e002a */
[C---:B------:R-:W-:Y:S01]  /*1a6a0*/  FMUL.FTZ R42, R0.reuse, R190 ;  /* 0x000000be002a7220 */ /* 0x040fe20000410000 */
[C---:B------:R-:W-:Y:S01]  /*1a6b0*/  FMUL.FTZ R43, R0.reuse, R191 ;  /* 0x000000bf002b7220 */ /* 0x040fe20000410000 */
[----:B------:R-:W-:Y:S02]  /*1a6c0*/  IMAD.MOV.U32 R193, RZ, RZ, R47 ;  /* 0x000000ffffc17224 */ /* 0x000fe400078e002f */
[C---:B------:R-:W-:Y:S01]  /*1a6d0*/  FMUL.FTZ R47, R0.reuse, R187 ;  /* 0x000000bb002f7220 */ /* 0x040fe20000410000 */
[----:B------:R-:W-:Y:S02]  /*1a6e0*/  IMAD.MOV.U32 R197, RZ, RZ, R46 ;  /* 0x000000ffffc57224 */ /* 0x000fe400078e002e */
[----:B------:R-:W-:Y:S01]  /*1a6f0*/  FMUL.FTZ R46, R0, R186 ;  /* 0x000000ba002e7220 */ /* 0x000fe20000410000 */
[----:B------:R-:W-:Y:S01]  /*1a700*/  FMUL.FTZ R57, R2, R181 ;  /* 0x000000b502397220 */ /* 0x000fe20000410000 */
[C---:B------:R-:W-:Y:S01]  /*1a710*/  FMUL.FTZ R58, R0.reuse, R182 ;  /* 0x000000b6003a7220 */ /* 0x040fe20000410000 */
[----:B------:R-:W-:Y:S01]  /*1a720*/  FMUL.FTZ R59, R0, R183 ;  /* 0x000000b7003b7220 */ /* 0x000fe20000410000 */
        /* <DEDUP_REMOVED lines=34> */
[----:B------:R-:W-:Y:S02]  /*1a950*/  IMAD.MOV.U32 R203, RZ, RZ, R164 ;  /* 0x000000ffffcb7224 */ /* 0x000fe400078e00a4 */
[C---:B------:R-:W-:Y:S01]  /*1a960*/  FMUL.FTZ R122, R0.reuse, R122 ;  /* 0x0000007a007a7220 */ /* 0x040fe20000410000 */
[----:B------:R-:W-:Y:S02]  /*1a970*/  IMAD.MOV.U32 R202, RZ, RZ, R166 ;  /* 0x000000ffffca7224 */ /* 0x000fe400078e00a6 */
[C---:B------:R-:W-:Y:S01]  /*1a980*/  FMUL.FTZ R123, R0.reuse, R123 ;  /* 0x0000007b007b7220 */ /* 0x040fe20000410000 */
[C---:B------:R-:W-:Y:S01]  /*1a990*/  FMUL.FTZ R126, R0.reuse, R126 ;  /* 0x0000007e007e7220 */ /* 0x040fe20000410000 */
[----:B------:R-:W-:Y:S01]  /*1a9a0*/  FMUL.FTZ R127, R0, R127 ;  /* 0x0000007f007f7220 */ /* 0x000fe20000410000 */
[----:B------:R1:W-:Y:S01]  /*1a9b0*/  MUFU.EX2 R176, R180 ;  /* 0x000000b400b07308 */ /* 0x0003e20000000800 */
[----:B------:R-:W-:Y:S01]  /*1a9c0*/  MOV R207, R205 ;  /* 0x000000cd00cf7202 */ /* 0x000fe20000000f00 */
[----:B------:R-:W-:Y:S01]  /*1a9d0*/  IMAD.MOV.U32 R205, RZ, RZ, R204 ;  /* 0x000000ffffcd7224 */ /* 0x000fe200078e00cc */
[----:B------:R-:W-:Y:S01]  /*1a9e0*/  MOV R204, R230 ;  /* 0x000000e600cc7202 */ /* 0x000fe20000000f00 */
[----:B------:R-:W-:Y:S01]  /*1a9f0*/  IMAD.MOV.U32 R198, RZ, RZ, R172 ;  /* 0x000000ffffc67224 */ /* 0x000fe200078e00ac */
[----:B------:R-:W3:Y:S01]  /*1aa00*/  LDL.LU R178, [R1+0x30] ;  /* 0x0000300001b27983 */ /* 0x000ee20000300800 */
[----:B------:R-:W-:Y:S01]  /*1aa10*/  FFMA.FTZ R252, R136, UR4, -R137 ;  /* 0x0000000488fc7c23 */ /* 0x000fe20008010889 */
[----:B------:R-:W-:Y:S03]  /*1aa20*/  FADD.FTZ R136, R220, R152 ;  /* 0x00000098dc887221 */ /* 0x000fe60000010000 */
[----:B------:R-:W-:Y:S10]  /*1aa30*/  MUFU.EX2 R177, R219 ;  /* 0x000000db00b17308 */ /* 0x000ff40000000800 */
[----:B------:R4:W-:Y:S01]  /*1aa40*/  MUFU.EX2 R181, R218 ;  /* 0x000000da00b57308 */ /* 0x0009e20000000800 */
[----:B-1----:R-:W-:Y:S09]  /*1aa50*/  IMAD.MOV.U32 R180, RZ, RZ, R229 ;  /* 0x000000ffffb47224 */ /* 0x002ff200078e00e5 */
[----:B------:R-:W-:Y:S10]  /*1aa60*/  MUFU.EX2 R172, R209 ;  /* 0x000000d100ac7308 */ /* 0x000ff40000000800 */
[----:B------:R-:W-:Y:S01]  /*1aa70*/  MUFU.EX2 R230, R211 ;  /* 0x000000d300e67308 */ /* 0x000fe20000000800 */
[----:B----4-:R-:W-:Y:S09]  /*1aa80*/  LDSM.16.MT88.4 R216, [R226+0xf800] ;  /* 0x00f80000e2d8783b */ /* 0x010ff20000004200 */
[----:B------:R1:W-:Y:S10]  /*1aa90*/  MUFU.EX2 R179, R138 ;  /* 0x0000008a00b37308 */ /* 0x0003f40000000800 */
[----:B------:R-:W-:Y:S10]  /*1aaa0*/  MUFU.EX2 R204, R204 ;  /* 0x000000cc00cc7308 */ /* 0x000ff40000000800 */
[----:B------:R-:W-:Y:S01]  /*1aab0*/  MUFU.EX2 R191, R162 ;  /* 0x000000a200bf7308 */ /* 0x000fe20000000800 */
[----:B-1----:R-:W-:Y:S01]  /*1aac0*/  FFMA.FTZ R138, R203, UR4, -R137 ;  /* 0x00000004cb8a7c23 */ /* 0x002fe20008010889 */
[----:B------:R-:W-:Y:S08]  /*1aad0*/  IMAD.MOV.U32 R203, RZ, RZ, R185 ;  /* 0x000000ffffcb7224 */ /* 0x000ff000078e00b9 */
        /* <DEDUP_REMOVED lines=8> */
[----:B--2---:R-:W-:Y:S01]  /*1ab60*/  FFMA.FTZ R156, R2, R3, R10 ;  /* 0x00000003029c7223 */ /* 0x004fe2000001000a */
[----:B------:R-:W-:Y:S01]  /*1ab70*/  IMAD.MOV.U32 R3, RZ, RZ, R148 ;  /* 0x000000ffff037224 */ /* 0x000fe200078e0094 */
[----:B------:R-:W-:Y:S01]  /*1ab80*/  F2FP.BF16.F32.PACK_AB R148, R185, R10 ;  /* 0x0000000ab994723e */ /* 0x000fe200000010ff */
[----:B------:R-:W-:Y:S01]  /*1ab90*/  FMUL.FTZ R10, R0, R206 ;  /* 0x000000ce000a7220 */ /* 0x000fe20000410000 */
[--C-:B------:R-:W-:Y:S01]  /*1aba0*/  FFMA.FTZ R2, R214, UR4, -R137.reuse ;  /* 0x00000004d6027c23 */ /* 0x100fe20008010889 */
[--C-:B------:R-:W-:Y:S01]  /*1abb0*/  FFMA.FTZ R3, R3, UR4, -R137.reuse ;  /* 0x0000000403037c23 */ /* 0x100fe20008010889 */
[----:B------:R-:W-:Y:S01]  /*1abc0*/  IMAD.MOV.U32 R206, RZ, RZ, R184 ;  /* 0x000000ffffce7224 */ /* 0x000fe200078e00b8 */
[----:B------:R-:W-:Y:S02]  /*1abd0*/  MOV R184, R175 ;  /* 0x000000af00b87202 */ /* 0x000fe40000000f00 */
[----:B------:R1:W-:Y:S01]  /*1abe0*/  MUFU.EX2 R164, R2 ;  /* 0x0000000200a47308 */ /* 0x0003e20000000800 */
[C---:B------:R-:W-:Y:S06]  /*1abf0*/  HMMA.16816.F32.BF16 R8, R148.reuse, R144, R8 ;  /* 0x000000909408723c */ /* 0x040fec0000041808 */
[-C--:B------:R-:W-:Y:S03]  /*1ac00*/  HMMA.16816.F32.BF16 R12, R148, R146.reuse, R12 ;  /* 0x00000092940c723c */ /* 0x080fe6000004180c */
[----:B------:R-:W-:Y:S03]  /*1ac10*/  MUFU.EX2 R175, R208 ;  /* 0x000000d000af7308 */ /* 0x000fe60000000800 */
[C---:B------:R-:W-:Y:S01]  /*1ac20*/  HMMA.16816.F32.BF16 R16, R140.reuse, R146, R16 ;  /* 0x000000928c10723c */ /* 0x040fe20000041810 */
[----:B------:R-:W2:Y:S06]  /*1ac30*/  LDSM.16.MT88.4 R144, [R226+0xc000] ;  /* 0x00c00000e290783b */ /* 0x000eac0000004200 */
[----:B------:R4:W2:Y:S01]  /*1ac40*/  MUFU.EX2 R198, R184 ;  /* 0x000000b800c67308 */ /* 0x0008a20000000800 */
[----:B-1----:R-:W-:Y:S09]  /*1ac50*/  FFMA.FTZ R2, R215, UR4, -R137 ;  /* 0x00000004d7027c23 */ /* 0x002ff20008010889 */
[----:B------:R1:W-:Y:S10]  /*1ac60*/  MUFU.EX2 R166, R2 ;  /* 0x0000000200a67308 */ /* 0x0003f40000000800 */
[----:B------:R2:W-:Y:S01]  /*1ac70*/  MUFU.EX2 R185, R138 ;  /* 0x0000008a00b97308 */ /* 0x0005e20000000800 */
[----:B----4-:R-:W-:Y:S02]  /*1ac80*/  IMAD.MOV.U32 R184, RZ, RZ, R158 ;  /* 0x000000ffffb87224 */ /* 0x010fe400078e009e */
[----:B------:R-:W-:Y:S07]  /*1ac90*/  IMAD.MOV.U32 R158, RZ, RZ, R153 ;  /* 0x000000ffff9e7224 */ /* 0x000fee00078e0099 */
[----:B------:R-:W-:Y:S01]  /*1aca0*/  MUFU.EX2 R187, R184 ;  /* 0x000000b800bb7308 */ /* 0x000fe20000000800 */
[--C-:B-1----:R-:W-:Y:S09]  /*1acb0*/  FFMA.FTZ R2, R213, UR4, -R137.reuse ;  /* 0x00000004d5027c23 */ /* 0x102ff20008010889 */
[----:B------:R1:W-:Y:S01]  /*1acc0*/  MUFU.EX2 R182, R2 ;  /* 0x0000000200b67308 */ /* 0x0003e20000000800 */
[----:B--2---:R-:W-:Y:S01]  /*1acd0*/  F2FP.BF16.F32.PACK_AB R138, R195, R198 ;  /* 0x000000c6c38a723e */ /* 0x004fe200000010ff */
[-C--:B------:R-:W-:Y:S08]  /*1ace0*/  HMMA.16816.F32.BF16 R20, R140, R144.reuse, R20 ;  /* 0x000000908c14723c */ /* 0x080ff00000041814 */
[----:B------:R-:W-:Y:S01]  /*1acf0*/  MUFU.EX2 R184, R161 ;  /* 0x000000a100b87308 */ /* 0x000fe20000000800 */
[C---:B------:R-:W-:Y:S09]  /*1ad00*/  HMMA.16816.F32.BF16 R24, R148.reuse, R144, R24 ;  /* 0x000000909418723c */ /* 0x040ff20000041818 */
[----:B------:R-:W-:Y:S02]  /*1ad10*/  MUFU.EX2 R161, R169 ;  /* 0x000000a900a17308 */ /* 0x000fe40000000800 */
[----:B-1----:R-:W-:Y:S01]  /*1ad20*/  FFMA.FTZ R2, R212, UR4, -R137 ;  /* 0x00000004d4027c23 */ /* 0x002fe20008010889 */
[-C--:B------:R-:W-:Y:S01]  /*1ad30*/  HMMA.16816.F32.BF16 R28, R148, R146.reuse, R28 ;  /* 0x00000092941c723c */ /* 0x080fe2000004181c */
[----:B------:R-:W-:Y:S05]  /*1ad40*/  LDSM.16.MT88.4 R212, [R225+0xf800] ;  /* 0x00f80000e1d4783b */ /* 0x000fea0000004200 */
[C---:B------:R-:W-:Y:S01]  /*1ad50*/  HMMA.16816.F32.BF16 R32, R140.reuse, R146, R32 ;  /* 0x000000928c20723c */ /* 0x040fe20000041820 */
[----:B------:R1:W-:Y:S02]  /*1ad60*/  MUFU.EX2 R229, R2 ;  /* 0x0000000200e57308 */ /* 0x0003e40000000800 */
[----:B------:R-:W2:Y:S02]  /*1ad70*/  LDSM.16.MT88.4 R144, [R228+0xc000] ;  /* 0x00c00000e490783b */ /* 0x000ea40000004200 */
[----:B---3--:R-:W-:Y:S01]  /*1ad80*/  FFMA.FTZ R139, R0, R178, R139 ;  /* 0x000000b2008b7223 */ /* 0x008fe2000001008b */
[--C-:B------:R-:W-:Y:S01]  /*1ad90*/  FFMA.FTZ R0, R207, UR4, -R137.reuse ;  /* 0x00000004cf007c23 */ /* 0x100fe20008010889 */
[----:B------:R-:W-:Y:S01]  /*1ada0*/  MOV R207, R189 ;  /* 0x000000bd00cf7202 */ /* 0x000fe20000000f00 */
[--C-:B------:R-:W-:Y:S03]  /*1adb0*/  FFMA.FTZ R178, R180, UR4, -R137.reuse ;  /* 0x00000004b4b27c23 */ /* 0x100fe60008010889 */
[----:B------:R-:W-:Y:S01]  /*1adc0*/  MOV R189, R154 ;  /* 0x0000009a00bd7202 */ /* 0x000fe20000000f00 */
[----:B-1----:R-:W-:Y:S01]  /*1add0*/  FFMA.FTZ R2, R202, UR4, -R137 ;  /* 0x00000004ca027c23 */ /* 0x002fe20008010889 */
[----:B------:R-:W-:Y:S10]  /*1ade0*/  MUFU.EX2 R180, R192 ;  /* 0x000000c000b47308 */ /* 0x000ff40000000800 */
[----:B------:R-:W-:Y:S10]  /*1adf0*/  MUFU.EX2 R192, R200 ;  /* 0x000000c800c07308 */ /* 0x000ff40000000800 */
[----:B------:R1:W-:Y:S01]  /*1ae00*/  MUFU.EX2 R200, R3 ;  /* 0x0000000300c87308 */ /* 0x0003e20000000800 */
[-C--:B--2---:R-:W-:Y:S09]  /*1ae10*/  HMMA.16816.F32.BF16 R36, R140, R144.reuse, R36 ;  /* 0x000000908c24723c */ /* 0x084ff20000041824 */
[----:B------:R2:W-:Y:S01]  /*1ae20*/  MUFU.EX2 R193, R2 ;  /* 0x0000000200c17308 */ /* 0x0005e20000000800 */
[C---:B------:R-:W-:Y:S09]  /*1ae30*/  HMMA.16816.F32.BF16 R40, R148.reuse, R144, R40 ;  /* 0x000000909428723c */ /* 0x040ff20000041828 */
[----:B------:R3:W4:Y:S02]  /*1ae40*/  MUFU.EX2 R202, R206 ;  /* 0x000000ce00ca7308 */ /* 0x0007240000000800 */
[----:B-1----:R-:W-:Y:S01]  /*1ae50*/  FADD.FTZ R3, R210, R139 ;  /* 0x0000008bd2037221 */ /* 0x002fe20000010000 */
[-C--:B------:R-:W-:Y:S01]  /*1ae60*/  HMMA.16816.F32.BF16 R44, R148, R146.reuse, R44 ;  /* 0x00000092942c723c */ /* 0x080fe2000004182c */
[----:B------:R-:W-:Y:S02]  /*1ae70*/  LDSM.16.MT88.4 R208, [R227+0xd800] ;  /* 0x00d80000e3d0783b */ /* 0x000fe40000004200 */
[----:B------:R-:W-:Y:S03]  /*1ae80*/  F2FP.BF16.F32.PACK_AB R139, R196, R197 ;  /* 0x000000c5c48b723e */ /* 0x000fe600000010ff */
[C---:B------:R-:W-:Y:S01]  /*1ae90*/  HMMA.16816.F32.BF16 R48, R140.reuse, R146, R48 ;  /* 0x000000928c30723c */ /* 0x040fe20000041830 */
[----:B------:R1:W1:Y:S02]  /*1aea0*/  MUFU.EX2 R190, R0 ;  /* 0x0000000000be7308 */ /* 0x0002640000000800 */
[----:B------:R-:W1:Y:S02]  /*1aeb0*/  LDSM.16.MT88.4 R144, [R227+0xc000] ;  /* 0x00c00000e390783b */ /* 0x000e640000004200 */
[----:B--2---:R-:W-:Y:S01]  /*1aec0*/  FADD.FTZ R2, R222, R157 ;  /* 0x0000009dde027221 */ /* 0x004fe20000010000 */
[----:B---3--:R-:W-:Y:S05]  /*1aed0*/  IMAD.MOV.U32 R206, RZ, RZ, R188 ;  /* 0x000000ffffce7224 */ /* 0x008fea00078e00bc */
[----:B------:R-:W-:Y:S01]  /*1aee0*/  MUFU.EX2 R189, R189 ;  /* 0x000000bd00bd7308 */ /* 0x000fe20000000800 */
[----:B------:R-:W-:Y:S01]  /*1aef0*/  IMAD.MOV.U32 R188, RZ, RZ, R155 ;  /* 0x000000ffffbc7224 */ /* 0x000fe200078e009b */
[----:B----4-:R-:W-:Y:S01]  /*1af00*/  F2FP.BF16.F32.PACK_AB R137, R202, R199 ;  /* 0x000000c7ca89723e */ /* 0x010fe200000010ff */
[----:B------:R-:W-:Y:S01]  /*1af10*/  LDSM.16.MT88.4 R152, [R225+0xd000] ;  /* 0x00d00000e198783b */ /* 0x000fe20000004200 */
[----:B------:R-:W-:Y:S01]  /*1af20*/  FADD.FTZ R157, R206, R2 ;  /* 0x00000002ce9d7221 */ /* 0x000fe20000010000 */
[----:B------:R-:W-:Y:S01]  /*1af30*/  FADD.FTZ R2, R237, R3 ;  /* 0x00000003ed027221 */ /* 0x000fe20000010000 */
[----:B------:R-:W-:Y:S04]  /*1af40*/  MOV R206, R158 ;  /* 0x0000009e00ce7202 */ /* 0x000fe80000000f00 */
[----:B------:R-:W-:Y:S01]  /*1af50*/  MUFU.EX2 R186, R188 ;  /* 0x000000bc00ba7308 */ /* 0x000fe20000000800 */
[----:B-1----:R-:W-:Y:S01]  /*1af60*/  FADD.FTZ R0, R203, R156 ;  /* 0x0000009ccb007221 */ /* 0x002fe20000010000 */
[----:B------:R-:W-:Y:S01]  /*1af70*/  FADD.FTZ R156, R207, R136 ;  /* 0x00000088cf9c7221 */ /* 0x000fe20000010000 */
[----:B------:R-:W-:Y:S01]  /*1af80*/  F2FP.BF16.F32.PACK_AB R136, R204, R224 ;  /* 0x000000e0cc88723e */ /* 0x000fe200000010ff */
[----:B------:R3:W5:Y:S01]  /*1af90*/  LDL.LU R237, [R1+0xa4] ;  /* 0x0000a40001ed7983 */ /* 0x0007620000300800 */
[----:B------:R-:W-:Y:S01]  /*1afa0*/  FADD.FTZ R158, R221, R0 ;  /* 0x00000000dd9e7221 */ /* 0x000fe20000010000 */
[----:B------:R-:W-:Y:S01]  /*1afb0*/  FADD.FTZ R0, R235, R157 ;  /* 0x0000009deb007221 */ /* 0x000fe20000010000 */
[----:B------:R-:W-:Y:S01]  /*1afc0*/  IMAD.MOV.U32 R157, RZ, RZ, R163 ;  /* 0x000000ffff9d7224 */ /* 0x000fe200078e00a3 */
[----:B------:R-:W-:Y:S02]  /*1afd0*/  LDSM.16.MT88.4 R220, [R228+0xf800] ;  /* 0x00f80000e4dc783b */ /* 0x000fe40000004200 */
[----:B------:R-:W-:Y:S01]  /*1afe0*/  MUFU.EX2 R188, R170 ;  /* 0x000000aa00bc7308 */ /* 0x000fe20000000800 */
[----:B------:R-:W-:Y:S01]  /*1aff0*/  FADD.FTZ R3, R234, R158 ;  /* 0x0000009eea037221 */ /* 0x000fe20000010000 */
[----:B------:R-:W-:Y:S02]  /*1b000*/  IMAD.MOV.U32 R158, RZ, RZ, R162 ;  /* 0x000000ffff9e7224 */ /* 0x000fe400078e00a2 */
[----:B------:R-:W-:Y:S01]  /*1b010*/  FADD.FTZ R2, R233, R2 ;  /* 0x00000002e9027221 */ /* 0x000fe20000010000 */
[----:B------:R-:W-:Y:S01]  /*1b020*/  FADD.FTZ R0, R167, R0 ;  /* 0x00000000a7007221 */ /* 0x000fe20000010000 */
[----:B------:R-:W-:Y:S02]  /*1b030*/  FADD.FTZ R3, R172, R3 ;  /* 0x00000003ac037221 */ /* 0x000fe40000010000 */
[----:B------:R-:W-:Y:S02]  /*1b040*/  FADD.FTZ R2, R164, R2 ;  /* 0x00000002a4027221 */ /* 0x000fe40000010000 */
[----:B------:R1:W2:Y:S01]  /*1b050*/  MUFU.EX2 R203, R168 ;  /* 0x000000a800cb7308 */ /* 0x0002a20000000800 */
[----:B------:R-:W-:Y:S01]  /*1b060*/  FADD.FTZ R0, R174, R0 ;  /* 0x00000000ae007221 */ /* 0x000fe20000010000 */
[----:B------:R-:W-:Y:S01]  /*1b070*/  FADD.FTZ R3, R175, R3 ;  /* 0x00000003af037221 */ /* 0x000fe20000010000 */
[----:B------:R-:W-:Y:S02]  /*1b080*/  FADD.FTZ R2, R166, R2 ;  /* 0x00000002a6027221 */ /* 0x000fe40000010000 */
[----:B------:R-:W-:Y:S01]  /*1b090*/  FADD.FTZ R0, R177, R0 ;  /* 0x00000000b1007221 */ /* 0x000fe20000010000 */
[----:B------:R-:W-:Y:S04]  /*1b0a0*/  FADD.FTZ R3, R179, R3 ;  /* 0x00000003b3037221 */ /* 0x000fe80000010000 */
[----:B------:R-:W4:Y:S01]  /*1b0b0*/  MUFU.EX2 R194, R206 ;  /* 0x000000ce00c27308 */ /* 0x000f220000000800 */
[-C--:B------:R-:W-:Y:S03]  /*1b0c0*/  HMMA.16816.F32.BF16 R52, R140, R144.reuse, R52 ;  /* 0x000000908c34723c */ /* 0x080fe60000041834 */
[----:B------:R-:W-:Y:S03]  /*1b0d0*/  FADD.FTZ R3, R230, R3 ;  /* 0x00000003e6037221 */ /* 0x000fe60000010000 */
[C---:B------:R-:W-:Y:S01]  /*1b0e0*/  HMMA.16816.F32.BF16 R56, R148.reuse, R144, R56 ;  /* 0x000000909438723c */ /* 0x040fe20000041838 */
[----:B-1----:R-:W-:Y:S05]  /*1b0f0*/  LDSM.16.MT88.4 R168, [R225+0xd800] ;  /* 0x00d80000e1a8783b */ /* 0x002fea0000004200 */
        /* <DEDUP_REMOVED lines=28> */
[----:B------:R-:W-:Y:S01]  /*1b2c0*/  F2FP.BF16.F32.PACK_AB R143, R181, R177 ;  /* 0x000000b1b58f723e */ /* 0x000fe200000010ff */
[----:B------:R-:W-:Y:S01]  /*1b2d0*/  IMAD.MOV.U32 R177, RZ, RZ, R198 ;  /* 0x000000ffffb17224 */ /* 0x000fe200078e00c6 */
[----:B------:R-:W-:Y:S01]  /*1b2e0*/  F2FP.BF16.F32.PACK_AB R146, R230, R179 ;  /* 0x000000b3e692723e */ /* 0x000fe200000010ff */
[----:B------:R-:W-:Y:S01]  /*1b2f0*/  IMAD.MOV.U32 R179, RZ, RZ, R197 ;  /* 0x000000ffffb37224 */ /* 0x000fe200078e00c5 */
[----:B------:R-:W-:Y:S03]  /*1b300*/  F2FP.BF16.F32.PACK_AB R147, R229, R182 ;  /* 0x000000b6e593723e */ /* 0x000fe600000010ff */
        /* <DEDUP_REMOVED lines=38> */
[----:B------:R-:W1:Y:S05]  /*1b570*/  LDSM.16.MT88.4 R144, [R226+0xd000] ;  /* 0x00d00000e290783b */ /* 0x000e6a0000004200 */
[----:B------:R-:W-:Y:S03]  /*1b580*/  HMMA.16816.F32.BF16 R128, R140, R150, R128 ;  /* 0x000000968c80723c */ /* 0x000fe60000041880 */
[----:B------:R-:W3:Y:S03]  /*1b590*/  LDSM.16.MT88.4 R148, [R228+0xd000] ;  /* 0x00d00000e494783b */ /* 0x000ee60000004200 */
[-C--:B------:R-:W-:Y:S05]  /*1b5a0*/  HMMA.16816.F32.BF16 R4, R136, R152.reuse, R4 ;  /* 0x000000988804723c */ /* 0x080fea0000041804 */
[----:B------:R-:W-:Y:S02]  /*1b5b0*/  F2FP.BF16.F32.PACK_AB R142, R231, R192 ;  /* 0x000000c0e78e723e */ /* 0x000fe400000010ff */
[----:B------:R-:W-:Y:S04]  /*1b5c0*/  F2FP.BF16.F32.PACK_AB R140, R201, R180 ;  /* 0x000000b4c98c723e */ /* 0x000fe800000010ff */
[----:B------:R-:W-:Y:S02]  /*1b5d0*/  F2FP.BF16.F32.PACK_AB R141, R200, R185 ;  /* 0x000000b9c88d723e */ /* 0x000fe400000010ff */
[----:B------:R-:W-:Y:S07]  /*1b5e0*/  F2FP.BF16.F32.PACK_AB R143, R190, R193 ;  /* 0x000000c1be8f723e */ /* 0x000fee00000010ff */
        /* <DEDUP_REMOVED lines=25> */
[C---:B------:R-:W-:Y:S01]  /*1b780*/  HMMA.16816.F32.BF16 R88, R140.reuse, R148, R88 ;  /* 0x000000948c58723c */ /* 0x040fe20000041858 */
[----:B------:R-:W-:Y:S05]  /*1b790*/  MUFU.EX2 R149, R160 ;  /* 0x000000a000957308 */ /* 0x000fea0000000800 */
[-C--:B------:R-:W-:Y:S05]  /*1b7a0*/  HMMA.16816.F32.BF16 R92, R140, R150.reuse, R92 ;  /* 0x000000968c5c723c */ /* 0x080fea000004185c */
[----:B------:R-:W-:Y:S01]  /*1b7b0*/  FADD.FTZ R148, R236, R156 ;  /* 0x0000009cec947221 */ /* 0x000fe20000010000 */
[C---:B------:R-:W-:Y:S01]  /*1b7c0*/  HMMA.16816.F32.BF16 R96, R136.reuse, R150, R96 ;  /* 0x000000968860723c */ /* 0x040fe20000041860 */
[----:B------:R3:W5:Y:S01]  /*1b7d0*/  LDL.LU R236, [R1+0xa0] ;  /* 0x0000a00001ec7983 */ /* 0x0007620000300800 */
[----:B------:R4:W3:Y:S03]  /*1b7e0*/  MUFU.EX2 R150, R159 ;  /* 0x0000009f00967308 */ /* 0x0008e60000000800 */
[----:B------:R1:W5:Y:S01]  /*1b7f0*/  LDL.LU R235, [R1+0x9c] ;  /* 0x00009c0001eb7983 */ /* 0x0003620000300800 */
[-C--:B--2---:R-:W-:Y:S03]  /*1b800*/  HMMA.16816.F32.BF16 R100, R136, R152.reuse, R100 ;  /* 0x000000988864723c */ /* 0x084fe60000041864 */
[----:B------:R2:W5:Y:S03]  /*1b810*/  LDL.LU R234, [R1+0x98] ;  /* 0x0000980001ea7983 */ /* 0x0005660000300800 */
[----:B------:R3:W2:Y:S01]  /*1b820*/  MUFU.EX2 R156, R178 ;  /* 0x000000b2009c7308 */ /* 0x0006a20000000800 */
[----:B------:R-:W-:Y:S01]  /*1b830*/  FADD.FTZ R148, R165, R148 ;  /* 0x00000094a5947221 */ /* 0x000fe20000010000 */
[C---:B------:R-:W-:Y:S04]  /*1b840*/  HMMA.16816.F32.BF16 R104, R140.reuse, R152, R104 ;  /* 0x000000988c68723c */ /* 0x040fe80000041868 */
[----:B------:R-:W-:Y:S02]  /*1b850*/  FADD.FTZ R148, R173, R148 ;  /* 0x00000094ad947221 */ /* 0x000fe40000010000 */
[-C--:B------:R-:W-:Y:S05]  /*1b860*/  HMMA.16816.F32.BF16 R108, R140, R154.reuse, R108 ;  /* 0x0000009a8c6c723c */ /* 0x080fea000004186c */
[----:B----4-:R-:W-:Y:S01]  /*1b870*/  MOV R159, R161 ;  /* 0x000000a1009f7202 */ /* 0x010fe20000000f00 */
[C---:B------:R-:W-:Y:S01]  /*1b880*/  HMMA.16816.F32.BF16 R112, R136.reuse, R154, R112 ;  /* 0x0000009a8870723c */ /* 0x040fe20000041870 */
[----:B------:R-:W4:Y:S04]  /*1b890*/  LDSM.16.MT88.4 R160, [R226+0xd800] ;  /* 0x00d80000e2a0783b */ /* 0x000f280000004200 */
[----:B------:R-:W-:Y:S01]  /*1b8a0*/  FADD.FTZ R233, R176, R148 ;  /* 0x00000094b0e97221 */ /* 0x000fe20000010000 */
[-C--:B-1----:R-:W-:Y:S03]  /*1b8b0*/  HMMA.16816.F32.BF16 R116, R136, R144.reuse, R116 ;  /* 0x000000908874723c */ /* 0x082fe60000041874 */
[----:B------:R-:W1:Y:S02]  /*1b8c0*/  LDSM.16.MT88.4 R152, [R228+0xd800] ;  /* 0x00d80000e498783b */ /* 0x000e640000004200 */
[----:B---3--:R-:W-:Y:S01]  /*1b8d0*/  IMAD.MOV.U32 R178, RZ, RZ, R203 ;  /* 0x000000ffffb27224 */ /* 0x008fe200078e00cb */
[C---:B------:R-:W-:Y:S05]  /*1b8e0*/  HMMA.16816.F32.BF16 R120, R140.reuse, R144, R120 ;  /* 0x000000908c78723c */ /* 0x040fea0000041878 */
[----:B------:R-:W-:Y:S01]  /*1b8f0*/  IMAD.MOV.U32 R151, RZ, RZ, R204 ;  /* 0x000000ffff977224 */ /* 0x000fe200078e00cc */
[-C--:B------:R-:W-:Y:S05]  /*1b900*/  HMMA.16816.F32.BF16 R124, R140, R146.reuse, R124 ;  /* 0x000000928c7c723c */ /* 0x080fea000004187c */
[----:B------:R-:W-:Y:S01]  /*1b910*/  MOV R145, R202 ;  /* 0x000000ca00917202 */ /* 0x000fe20000000f00 */
[----:B------:R-:W-:Y:S05]  /*1b920*/  HMMA.16816.F32.BF16 R128, R136, R146, R128 ;  /* 0x000000928880723c */ /* 0x000fea0000041880 */
[----:B------:R-:W-:Y:S01]  /*1b930*/  F2FP.BF16.F32.PACK_AB R140, R184, R188 ;  /* 0x000000bcb88c723e */ /* 0x000fe200000010ff */
[----:B------:R-:W-:Y:S01]  /*1b940*/  IMAD.MOV.U32 R144, RZ, RZ, R201 ;  /* 0x000000ffff907224 */ /* 0x000fe200078e00c9 */
[----:B------:R-:W-:Y:S01]  /*1b950*/  F2FP.BF16.F32.PACK_AB R136, R187, R194 ;  /* 0x000000c2bb88723e */ /* 0x000fe200000010ff */
[----:B------:R-:W-:Y:S03]  /*1b960*/  IMAD.MOV.U32 R176, RZ, RZ, R200 ;  /* 0x000000ffffb07224 */ /* 0x000fe600078e00c8 */
[----:B------:R-:W-:Y:S02]  /*1b970*/  F2FP.BF16.F32.PACK_AB R137, R186, R189 ;  /* 0x000000bdba89723e */ /* 0x000fe400000010ff */
[----:B------:R-:W-:Y:S02]  /*1b980*/  F2FP.BF16.F32.PACK_AB R138, R157, R183 ;  /* 0x000000b79d8a723e */ /* 0x000fe400000010ff */
[----:B------:R-:W-:Y:S02]  /*1b990*/  F2FP.BF16.F32.PACK_AB R139, R158, R191 ;  /* 0x000000bf9e8b723e */ /* 0x000fe400000010ff */
[----:B------:R-:W-:Y:S02]  /*1b9a0*/  F2FP.BF16.F32.PACK_AB R142, R178, R159 ;  /* 0x0000009fb28e723e */ /* 0x000fe400000010ff */
[----:B------:R-:W-:Y:S02]  /*1b9b0*/  F2FP.BF16.F32.PACK_AB R141, R149, R150 ;  /* 0x00000096958d723e */ /* 0x000fe400000010ff */
[----:B--2---:R-:W-:Y:S01]  /*1b9c0*/  F2FP.BF16.F32.PACK_AB R143, R252, R156 ;  /* 0x0000009cfc8f723e */ /* 0x004fe200000010ff */
[-C--:B------:R-:W-:Y:S01]  /*1b9d0*/  HMMA.16816.F32.BF16 R172, R136, R168.reuse, R4 ;  /* 0x000000a888ac723c */ /* 0x080fe20000041804 */
[----:B------:R-:W2:Y:S02]  /*1b9e0*/  LDSM.16.MT88.4 R4, [R227+0xf800] ;  /* 0x00f80000e304783b */ /* 0x000ea40000004200 */
[----:B------:R-:W-:Y:S03]  /*1b9f0*/  MOV R148, R199 ;  /* 0x000000c700947202 */ /* 0x000fe60000000f00 */
[C---:B------:R-:W-:Y:S06]  /*1ba00*/  HMMA.16816.F32.BF16 R204, R140.reuse, R168, R8 ;  /* 0x000000a88ccc723c */ /* 0x040fec0000041808 */
[-C--:B------:R-:W-:Y:S05]  /*1ba10*/  HMMA.16816.F32.BF16 R200, R140, R170.reuse, R12 ;  /* 0x000000aa8cc8723c */ /* 0x080fea000004180c */
[----:B------:R-:W-:Y:S01]  /*1ba20*/  MOV R8, R196 ;  /* 0x000000c400087202 */ /* 0x000fe20000000f00 */
[C---:B------:R-:W-:Y:S05]  /*1ba30*/  HMMA.16816.F32.BF16 R168, R136.reuse, R170, R16 ;  /* 0x000000aa88a8723c */ /* 0x040fea0000041810 */
[----:B------:R-:W-:Y:S01]  /*1ba40*/  IMAD.MOV.U32 R10, RZ, RZ, R158 ;  /* 0x000000ffff0a7224 */ /* 0x000fe200078e009e */
[-C--:B----4-:R-:W-:Y:S05]  /*1ba50*/  HMMA.16816.F32.BF16 R164, R136, R160.reuse, R20 ;  /* 0x000000a088a4723c */ /* 0x090fea0000041814 */
[----:B------:R-:W-:Y:S01]  /*1ba60*/  MOV R15, R157 ;  /* 0x0000009d000f7202 */ /* 0x000fe20000000f00 */
[C---:B------:R-:W-:Y:S05]  /*1ba70*/  HMMA.16816.F32.BF16 R196, R140.reuse, R160, R24 ;  /* 0x000000a08cc4723c */ /* 0x040fea0000041818 */
[----:B------:R-:W-:Y:S01]  /*1ba80*/  IMAD.MOV.U32 R14, RZ, RZ, R156 ;  /* 0x000000ffff0e7224 */ /* 0x000fe200078e009c */
[----:B------:R-:W-:Y:S01]  /*1ba90*/  MOV R13, R159 ;  /* 0x0000009f000d7202 */ /* 0x000fe20000000f00 */
[----:B------:R-:W-:Y:S01]  /*1baa0*/  IMAD.MOV.U32 R26, RZ, RZ, R195 ;  /* 0x000000ffff1a7224 */ /* 0x000fe200078e00c3 */
[----:B------:R-:W-:Y:S03]  /*1bab0*/  MOV R25, R193 ;  /* 0x000000c100197202 */ /* 0x000fe60000000f00 */
[----:B------:R-:W-:Y:S01]  /*1bac0*/  IMAD.MOV.U32 R27, RZ, RZ, R194 ;  /* 0x000000ffff1b7224 */ /* 0x000fe200078e00c2 */
[----:B------:R-:W-:Y:S01]  /*1bad0*/  MOV R12, R191 ;  /* 0x000000bf000c7202 */ /* 0x000fe20000000f00 */
[----:B------:R-:W-:Y:S01]  /*1bae0*/  IMAD.MOV.U32 R24, RZ, RZ, R192 ;  /* 0x000000ffff187224 */ /* 0x000fe200078e00c0 */
[----:B------:R-:W-:Y:S01]  /*1baf0*/  MOV R11, R178 ;  /* 0x000000b2000b7202 */ /* 0x000fe20000000f00 */
[-C--:B------:R-:W-:Y:S03]  /*1bb00*/  HMMA.16816.F32.BF16 R192, R140, R162.reuse, R28 ;  /* 0x000000a28cc0723c */ /* 0x080fe6000004181c */
[----:B------:R-:W-:Y:S01]  /*1bb10*/  IMAD.MOV.U32 R9, RZ, RZ, R190 ;  /* 0x000000ffff097224 */ /* 0x000fe200078e00be */
[----:B------:R-:W-:Y:S01]  /*1bb20*/  MOV R19, R183 ;  /* 0x000000b700137202 */ /* 0x000fe20000000f00 */
[----:B------:R-:W-:Y:S01]  /*1bb30*/  IMAD.MOV.U32 R23, RZ, RZ, R187 ;  /* 0x000000ffff177224 */ /* 0x000fe200078e00bb */
[C---:B------:R-:W-:Y:S05]  /*1bb40*/  HMMA.16816.F32.BF16 R160, R136.reuse, R162, R32 ;  /* 0x000000a288a0723c */ /* 0x040fea0000041820 */
[----:B------:R-:W-:Y:S01]  /*1bb50*/  MOV R16, R186 ;  /* 0x000000ba00107202 */ /* 0x000fe20000000f00 */
[-C--:B-1----:R-:W-:Y:S05]  /*1bb60*/  HMMA.16816.F32.BF16 R156, R136, R152.reuse, R36 ;  /* 0x00000098889c723c */ /* 0x082fea0000041824 */
[----:B------:R-:W-:Y:S01]  /*1bb70*/  IMAD.MOV.U32 R32, RZ, RZ, R185 ;  /* 0x000000ffff207224 */ /* 0x000fe200078e00b9 */
[----:B------:R-:W-:Y:S01]  /*1bb80*/  MOV R35, R144 ;  /* 0x0000009000237202 */ /* 0x000fe20000000f00 */
[----:B------:R-:W-:Y:S01]  /*1bb90*/  IMAD.MOV.U32 R37, RZ, RZ, R182 ;  /* 0x000000ffff257224 */ /* 0x000fe200078e00b6 */
[----:B------:R-:W-:Y:S03]  /*1bba0*/  MOV R38, R181 ;  /* 0x000000b500267202 */ /* 0x000fe60000000f00 */
[----:B------:R-:W-:Y:S02]  /*1bbb0*/  IMAD.MOV.U32 R39, RZ, RZ, R180 ;  /* 0x000000ffff277224 */ /* 0x000fe400078e00b4 */
        /* <DEDUP_REMOVED lines=10> */
[----:B------:R-:W-:Y:S01]  /*1bc60*/  FADD.FTZ R2, R229, R2 ;  /* 0x00000002e5027221 */ /* 0x000fe20000010000 */
[----:B------:R-:W-:Y:S01]  /*1bc70*/  IMAD.MOV.U32 R32, RZ, RZ, R33 ;  /* 0x000000ffff207224 */ /* 0x000fe200078e0021 */
[----:B------:R-:W-:Y:S01]  /*1bc80*/  MOV R33, R34 ;  /* 0x0000002200217202 */ /* 0x000fe20000000f00 */
        /* <DEDUP_REMOVED lines=18> */
[----:B------:R-:W-:Y:S01]  /*1bdb0*/  IMAD.MOV.U32 R35, RZ, RZ, R28 ;  /* 0x000000ffff237224 */ /* 0x000fe200078e001c */
[----:B------:R3:W5:Y:S01]  /*1bdc0*/  LDL.LU R233, [R1+0x94] ;  /* 0x0000940001e97983 */ /* 0x0007620000300800 */
        /* <DEDUP_REMOVED lines=13> */
[----:B------:R3:W5:Y:S01]  /*1bea0*/  LDL.LU R230, [R1+0x88] ;  /* 0x0000880001e67983 */ /* 0x0007620000300800 */
[----:B------:R-:W-:Y:S01]  /*1beb0*/  IMAD.MOV.U32 R29, RZ, RZ, R30 ;  /* 0x000000ffff1d7224 */ /* 0x000fe200078e001e */
[----:B------:R-:W-:Y:S01]  /*1bec0*/  MOV R30, R31 ;  /* 0x0000001f001e7202 */ /* 0x000fe20000000f00 */
[----:B------:R-:W-:Y:S01]  /*1bed0*/  IMAD.MOV.U32 R31, RZ, RZ, R24 ;  /* 0x000000ffff1f7224 */ /* 0x000fe200078e0018 */
[----:B------:R-:W-:Y:S01]  /*1bee0*/  MOV R24, R25 ;  /* 0x0000001900187202 */ /* 0x000fe20000000f00 */
[----:B------:R3:W5:Y:S01]  /*1bef0*/  LDL.LU R229, [R1+0x84] ;  /* 0x0000840001e57983 */ /* 0x0007620000300800 */
[----:B------:R-:W-:Y:S01]  /*1bf00*/  IMAD.MOV.U32 R25, RZ, RZ, R26 ;  /* 0x000000ffff197224 */ /* 0x000fe200078e001a */
[----:B------:R-:W-:Y:S01]  /*1bf10*/  MOV R26, R9 ;  /* 0x00000009001a7202 */ /* 0x000fe20000000f00 */
[----:B------:R-:W-:Y:S01]  /*1bf20*/  FADD.FTZ R9, R224, R8 ;  /* 0x00000008e0097221 */ /* 0x000fe20000010000 */
[----:B------:R-:W-:Y:S01]  /*1bf30*/  MOV R20, R189 ;  /* 0x000000bd00147202 */ /* 0x000fe20000000f00 */
[----:B------:R3:W5:Y:S01]  /*1bf40*/  LDL.LU R224, [R1+0x80] ;  /* 0x0000800001e07983 */ /* 0x0007620000300800 */
[----:B------:R-:W-:Y:S01]  /*1bf50*/  IMAD.MOV.U32 R21, RZ, RZ, R188 ;  /* 0x000000ffff157224 */ /* 0x000fe200078e00bc */
[----:B------:R-:W-:Y:S01]  /*1bf60*/  MOV R17, R184 ;  /* 0x000000b800117202 */ /* 0x000fe20000000f00 */
[C---:B------:R-:W-:Y:S04]  /*1bf70*/  HMMA.16816.F32.BF16 R188, R140.reuse, R152, R40 ;  /* 0x000000988cbc723c */ /* 0x040fe80000041828 */
[----:B------:R-:W-:Y:S01]  /*1bf80*/  MOV R22, R150 ;  /* 0x0000009600167202 */ /* 0x000fe20000000f00 */
[----:B------:R-:W-:Y:S01]  /*1bf90*/  IMAD.MOV.U32 R18, RZ, RZ, R149 ;  /* 0x000000ffff127224 */ /* 0x000fe200078e0095 */
        /* <DEDUP_REMOVED lines=31> */
[-C--:B------:R-:W-:Y:S06]  /*1c190*/  HMMA.16816.F32.BF16 R108, R140, R222.reuse, R108 ;  /* 0x000000de8c6c723c */ /* 0x080fec000004186c */
[C---:B------:R-:W-:Y:S06]  /*1c1a0*/  HMMA.16816.F32.BF16 R112, R136.reuse, R222, R112 ;  /* 0x000000de8870723c */ /* 0x040fec0000041870 */
[-C--:B--2---:R-:W-:Y:S06]  /*1c1b0*/  HMMA.16816.F32.BF16 R116, R136, R4.reuse, R116 ;  /* 0x000000048874723c */ /* 0x084fec0000041874 */
        /* <DEDUP_REMOVED lines=19> */
[----:B------:R-:W-:Y:S01]  /*1c2f0*/  IMAD.MOV.U32 R140, RZ, RZ, R132 ;  /* 0x000000ffff8c7224 */ /* 0x000fe200078e0084 */
[----:B------:R3:W-:Y:S01]  /*1c300*/  STL [R1+0x18], R4 ;  /* 0x0000180401007387 */ /* 0x0007e20000100800 */
[----:B------:R-:W-:Y:S01]  /*1c310*/  MOV R138, R134 ;  /* 0x00000086008a7202 */ /* 0x000fe20000000f00 */
[----:B------:R-:W-:Y:S01]  /*1c320*/  IMAD.MOV.U32 R137, RZ, RZ, R135 ;  /* 0x000000ffff897224 */ /* 0x000fe200078e0087 */
[----:B------:R-:W-:Y:S01]  /*1c330*/  MOV R139, R133 ;  /* 0x00000085008b7202 */ /* 0x000fe20000000f00 */
[----:B------:R3:W-:Y:S04]  /*1c340*/  STL [R1+0x28], R3 ;  /* 0x0000280301007387 */ /* 0x0007e80000100800 */
[----:B------:R3:W-:Y:S04]  /*1c350*/  STL [R1+0x2c], R2 ;  /* 0x00002c0201007387 */ /* 0x0007e80000100800 */
[----:B------:R3:W-:Y:S01]  /*1c360*/  STL [R1+0x30], R0 ;  /* 0x0000300001007387 */ /* 0x0007e20000100800 */
[----:B------:R-:W-:Y:S05]  /*1c370*/  @P0 BRA `(.L_x_708) ;  /* 0xffffffac00b00947 */ /* 0x000fea000383ffff */
.L_x_707:
[----:B------:R-:W1:Y:S04]  /*1c380*/  LDL.LU R8, [R1+0x18] ;  /* 0x0000180001087983 */ /* 0x000e680000300800 */
[----:B------:R-:W4:Y:S04]  /*1c390*/  LDL.LU R7, [R1+0x28] ;  /* 0x0000280001077983 */ /* 0x000f280000300800 */
[----:B------:R-:W4:Y:S04]  /*1c3a0*/  LDL.LU R6, [R1+0x2c] ;  /* 0x00002c0001067983 */ /* 0x000f280000300800 */
[----:B------:R-:W4:Y:S01]  /*1c3b0*/  LDL.LU R5, [R1+0x30] ;  /* 0x0000300001057983 */ /* 0x000f220000300800 */
[----:B------:R-:W2:Y:S01]  /*1c3c0*/  S2UR UR7, SR_CTAID.X ;  /* 0x00000000000779c3 */ /* 0x000ea20000002500 */
[----:B------:R-:W-:Y:S01]  /*1c3d0*/  UISETP.NE.AND UP0, UPT, UR16, -0x1, UPT ;  /* 0xffffffff1000788c */ /* 0x000fe2000bf05270 */
[----:B------:R-:W-:Y:S01]  /*1c3e0*/  MOV R67, 0x40 ;  /* 0x0000004000437802 */ /* 0x000fe20000000f00 */
[----:B------:R-:W3:Y:S01]  /*1c3f0*/  S2R R140, SR_TID.X ;  /* 0x00000000008c7919 */ /* 0x000ee20000002100 */
[----:B------:R-:W3:Y:S04]  /*1c400*/  S2R R142, SR_TID.X ;  /* 0x00000000008e7919 */ /* 0x000ee80000002100 */
[----:B------:R-:W3:Y:S04]  /*1c410*/  S2UR UR8, SR_CgaCtaId ;  /* 0x00000000000879c3 */ /* 0x000ee80000008800 */
[----:B------:R-:W-:-:S02]  /*1c420*/  @UP0 ULDC.64 UR4, c[0x0][0x298] ;  /* 0x0000a60000040ab9 */ /* 0x000fc40000000a00 */
[----:B------:R-:W-:-:S03]  /*1c430*/  @UP0 UIMAD.WIDE.U32 UR10, UR16, UR4, URZ ;  /* 0x00000004100a02a5 */ /* 0x000fc6000f8e003f */
[----:B------:R-:W-:Y:S01]  /*1c440*/  UMOV UR4, 0x400 ;  /* 0x0000040000047882 */ /* 0x000fe20000000000 */
[----:B--2---:R-:W-:Y:S02]  /*1c450*/  UIMAD UR6, UR7, -0x80, UR18 ;  /* 0xffffff80070678a4 */ /* 0x004fe4000f8e0212 */
[----:B---3--:R-:W-:Y:S02]  /*1c460*/  ULEA UR4, UR8, UR4, 0x18 ;  /* 0x0000000408047291 */ /* 0x008fe4000f8ec03f */
[----:B------:R-:W-:Y:S01]  /*1c470*/  @UP0 UIMAD UR8, UR16, UR5, UR11 ;  /* 0x00000005100802a4 */ /* 0x000fe2000f8e020b */
[----:B------:R-:W-:Y:S02]  /*1c480*/  SHF.R.S32.HI R139, RZ, 0x1f, R140 ;  /* 0x0000001fff8b7819 */ /* 0x000fe4000001148c */
[----:B------:R-:W-:-:S04]  /*1c490*/  SHF.R.S32.HI R141, RZ, 0x1f, R142 ;  /* 0x0000001fff8d7819 */ /* 0x000fc8000001148e */
[----:B------:R-:W-:Y:S01]  /*1c4a0*/  LEA.HI R141, R141, R142, RZ, 0x3 ;  /* 0x0000008e8d8d7211 */ /* 0x000fe200078f18ff */
[----:B-1----:R-:W1:Y:S04]  /*1c4b0*/  SHFL.BFLY PT, R2, R8, 0x2, 0x1f ;  /* 0x0c401f0008027f89 */ /* 0x002e6800000e0000 */
[----:B----4-:R-:W2:Y:S04]  /*1c4c0*/  SHFL.BFLY PT, R4, R7, 0x2, 0x1f ;  /* 0x0c401f0007047f89 */ /* 0x010ea800000e0000 */
[----:B------:R-:W3:Y:S04]  /*1c4d0*/  SHFL.BFLY PT, R3, R6, 0x2, 0x1f ;  /* 0x0c401f0006037f89 */ /* 0x000ee800000e0000 */
        /* <DEDUP_REMOVED lines=10> */
[----:B--2--5:R-:W-:-:S04]  /*1c580*/  FADD.FTZ R136, R4, R7 ;  /* 0x0000000704887221 */ /* 0x024fc80000010000 */
[----:B------:R-:W-:Y:S02]  /*1c590*/  FSETP.NE.FTZ.AND P4, PT, R2, RZ, PT ;  /* 0x000000ff0200720b */ /* 0x000fe40003f95000 */
[----:B------:R-:W-:Y:S01]  /*1c5a0*/  LOP3.LUT R4, R141, 0xfffffff8, RZ, 0xc0, !PT ;  /* 0xfffffff88d047812 */ /* 0x000fe200078ec0ff */
[----:B---3--:R-:W-:Y:S01]  /*1c5b0*/  FADD.FTZ R137, R3, R6 ;  /* 0x0000000603897221 */ /* 0x008fe20000010000 */
[C---:B------:R-:W-:Y:S02]  /*1c5c0*/  LEA.HI R3, R139.reuse, R140, RZ, 0x2 ;  /* 0x0000008c8b037211 */ /* 0x040fe400078f10ff */
[----:B------:R-:W-:Y:S01]  /*1c5d0*/  IADD3 R142, -R4, R142, RZ ;  /* 0x0000008e048e7210 */ /* 0x000fe20007ffe1ff */
[----:B----4-:R-:W-:Y:S01]  /*1c5e0*/  FADD.FTZ R138, R0, R5 ;  /* 0x00000005008a7221 */ /* 0x010fe20000010000 */
[----:B------:R-:W-:Y:S02]  /*1c5f0*/  MOV R0, 0x3f800000 ;  /* 0x3f80000000007802 */ /* 0x000fe40000000f00 */
[----:B------:R-:W-:-:S02]  /*1c600*/  LEA.HI R5, R139, R140, RZ, 0x5 ;  /* 0x0000008c8b057211 */ /* 0x000fc400078f28ff */
[----:B------:R-:W-:Y:S02]  /*1c610*/  LOP3.LUT R8, R3, 0x3ffffffc, RZ, 0xc0, !PT ;  /* 0x3ffffffc03087812 */ /* 0x000fe400078ec0ff */
[----:B------:R-:W1:Y:S01]  /*1c620*/  @P4 MUFU.RCP R0, R2 ;  /* 0x0000000200004308 */ /* 0x000e620000001000 */
[----:B------:R-:W-:Y:S02]  /*1c630*/  LOP3.LUT R6, R5, 0xffffffe0, RZ, 0xc0, !PT ;  /* 0xffffffe005067812 */ /* 0x000fe400078ec0ff */
[-C--:B------:R-:W-:Y:S02]  /*1c640*/  LEA.HI R139, R139, R140.reuse, RZ, 0x3 ;  /* 0x0000008c8b8b7211 */ /* 0x080fe400078f18ff */
[-C--:B------:R-:W-:Y:S02]  /*1c650*/  IADD3 R8, -R8, R140.reuse, RZ ;  /* 0x0000008c08087210 */ /* 0x080fe40007ffe1ff */
[----:B------:R-:W-:Y:S02]  /*1c660*/  IADD3 R140, -R6, R140, RZ ;  /* 0x0000008c068c7210 */ /* 0x000fe40007ffe1ff */
[----:B------:R-:W-:-:S02]  /*1c670*/  SHF.R.S32.HI R4, RZ, 0x2, R3 ;  /* 0x00000002ff047819 */ /* 0x000fc40000011403 */
[----:B------:R-:W-:Y:S02]  /*1c680*/  SHF.R.S32.HI R6, RZ, 0x1f, R3 ;  /* 0x0000001fff067819 */ /* 0x000fe40000011403 */
[----:B------:R-:W-:Y:S02]  /*1c690*/  SHF.R.S32.HI R5, RZ, 0x5, R5 ;  /* 0x00000005ff057819 */ /* 0x000fe40000011405 */
[----:B------:R-:W-:Y:S02]  /*1c6a0*/  LEA.HI R6, R6, R4, RZ, 0x3 ;  /* 0x0000000406067211 */ /* 0x000fe400078f18ff */
[----:B------:R-:W-:Y:S01]  /*1c6b0*/  FSETP.NE.FTZ.AND P6, PT, R136, RZ, PT ;  /* 0x000000ff8800720b */ /* 0x000fe20003fd5000 */
[C---:B-1----:R-:W-:Y:S01]  /*1c6c0*/  FMUL.FTZ R172, R0.reuse, R172 ;  /* 0x000000ac00ac7220 */ /* 0x042fe20000410000 */
[----:B------:R-:W-:Y:S01]  /*1c6d0*/  SHF.R.S32.HI R7, RZ, 0x3, R139 ;  /* 0x00000003ff077819 */ /* 0x000fe2000001148b */
[C---:B------:R-:W-:Y:S01]  /*1c6e0*/  FMUL.FTZ R173, R0.reuse, R173 ;  /* 0x000000ad00ad7220 */ /* 0x040fe20000410000 */
[----:B------:R-:W-:Y:S01]  /*1c6f0*/  LEA R8, R5, R8, 0x9 ;  /* 0x0000000805087211 */ /* 0x000fe200078e48ff */
[----:B------:R-:W-:Y:S01]  /*1c700*/  FMUL.FTZ R168, R0, R168 ;  /* 0x000000a800a87220 */ /* 0x000fe20000410000 */
[----:B------:R-:W-:Y:S01]  /*1c710*/  LOP3.LUT R5, R6, 0xfffffff8, RZ, 0xc0, !PT ;  /* 0xfffffff806057812 */ /* 0x000fe200078ec0ff */
[C---:B------:R-:W-:Y:S01]  /*1c720*/  FMUL.FTZ R169, R0.reuse, R169 ;  /* 0x000000a900a97220 */ /* 0x040fe20000410000 */
[----:B------:R-:W-:Y:S01]  /*1c730*/  ISETP.GE.AND P0, PT, R7, UR6, PT ;  /* 0x0000000607007c0c */ /* 0x000fe2000bf06270 */
        /* <DEDUP_REMOVED lines=30> */
[----:B------:R-:W1:Y:S01]  /*1c920*/  @P4 LDC R5, c[0x0][0x2e8] ;  /* 0x0000ba00ff054b82 */ /* 0x000e620000000800 */
[----:B------:R-:W-:Y:S01]  /*1c930*/  MOV R80, 0x20 ;  /* 0x0000002000507802 */ /* 0x000fe20000000f00 */
[----:B------:R-:W2:Y:S01]  /*1c940*/  @P6 MUFU.RCP R3, R136 ;  /* 0x0000008800036308 */ /* 0x000ea20000001000 */
[C---:B------:R-:W-:Y:S02]  /*1c950*/  SHF.L.U32 R21, R0.reuse, 0x6, RZ ;  /* 0x0000000600157819 */ /* 0x040fe400000006ff */
[----:B------:R-:W-:Y:S02]  /*1c960*/  R2P PR, R0, 0x6 ;  /* 0x0000000600007804 */ /* 0x000fe40000000000 */
[----:B------:R-:W-:Y:S02]  /*1c970*/  LOP3.LUT R21, R21, 0x1c0, RZ, 0xc0, !PT ;  /* 0x000001c015157812 */ /* 0x000fe400078ec0ff */
[----:B------:R-:W-:-:S02]  /*1c980*/  PLOP3.LUT P5, PT, PT, PT, UP0, 0x80, 0x0 ;  /* 0x000000000000781c */ /* 0x000fc40003faf008 */
[----:B------:R-:W-:Y:S02]  /*1c990*/  LOP3.LUT R4, R0, 0x1, RZ, 0xc0, !PT ;  /* 0x0000000100047812 */ /* 0x000fe400078ec0ff */
[----:B------:R3:W4:Y:S01]  /*1c9a0*/  @P4 MUFU.LG2 R0, R2 ;  /* 0x0000000200004308 */ /* 0x0007220000000c00 */
[----:B------:R-:W-:Y:S02]  /*1c9b0*/  LEA.HI R21, R21, R21, RZ, 0x1d ;  /* 0x0000001515157211 */ /* 0x000fe400078fe8ff */
[----:B------:R-:W-:Y:S02]  /*1c9c0*/  ISETP.NE.U32.AND P3, PT, R4, 0x1, PT ;  /* 0x000000010400780c */ /* 0x000fe40003f65070 */
        /* <DEDUP_REMOVED lines=10> */
[----:B------:R-:W-:-:S02]  /*1ca70*/  SEL R80, R80, 0xffffffe0, !P1 ;  /* 0xffffffe050507807 */ /* 0x000fc40004800000 */
[----:B------:R-:W-:Y:S01]  /*1ca80*/  SEL R67, R67, 0xffffffc0, !P2 ;  /* 0xffffffc043437807 */ /* 0x000fe20005000000 */
[----:B---34-:R-:W-:Y:S06]  /*1ca90*/  @P5 BRA `(.L_x_711) ;  /* 0x00000000001c5947 */ /* 0x018fec0003800000 */
[----:B------:R-:W2:Y:S01]  /*1caa0*/  S2UR UR9, SR_CTAID.Y ;  /* 0x00000000000979c3 */ /* 0x000ea20000002600 */
[----:B------:R-:W-:Y:S01]  /*1cab0*/  ULDC.64 UR4, c[0x0][0x290] ;  /* 0x0000a40000047ab9 */ /* 0x000fe20000000a00 */
[----:B--2---:R-:W-:Y:S02]  /*1cac0*/  USHF.R.S32.HI UR8, URZ, 0x1f, UR9 ;  /* 0x0000001f3f087899 */ /* 0x004fe40008011409 */
[----:B------:R-:W-:Y:S02]  /*1cad0*/  UIMAD.WIDE.U32 UR10, UR9, UR4, URZ ;  /* 0x00000004090a72a5 */ /* 0x000fe4000f8e003f */
[----:B------:R-:W-:-:S04]  /*1cae0*/  UIMAD UR8, UR8, UR4, URZ ;  /* 0x00000004080872a4 */ /* 0x000fc8000f8e023f */
[----:B------:R-:W-:-:S04]  /*1caf0*/  UIMAD UR8, UR9, UR5, UR8 ;  /* 0x00000005090872a4 */ /* 0x000fc8000f8e0208 */
[----:B------:R-:W-:-:S12]  /*1cb00*/  UIADD3 UR8, UR11, UR8, URZ ;  /* 0x000000080b087290 */ /* 0x000fd8000fffe03f */
.L_x_711:
[----:B------:R-:W-:Y:S01]  /*1cb10*/  ULDC.U8 UR4, c[0x0][0x3d8] ;  /* 0x0000f60000047ab9 */ /* 0x000fe20000000000 */
[----:B------:R-:W-:Y:S01]  /*1cb20*/  ULDC.U8 UR9, c[0x0][0x3d9] ;  /* 0x0000f64000097ab9 */ /* 0x000fe20000000000 */
[----:B------:R-:W-:Y:S01]  /*1cb30*/  ISETP.NE.AND P1, PT, RZ, UR4, PT ;  /* 0x00000004ff007c0c */ /* 0x000fe2000bf25270 */
[----:B------:R-:W-:Y:S01]  /*1cb40*/  @P4 FMUL.FTZ R0, R0, 0.69314718246459960938 ;  /* 0x3f31721800004820 */ /* 0x000fe20000410000 */
[----:B------:R-:W-:Y:S01]  /*1cb50*/  MOV R81, 0x7f800000 ;  /* 0x7f80000000517802 */ /* 0x000fe20000000f00 */
[C---:B------:R-:W-:Y:S01]  /*1cb60*/  FMUL.FTZ R158, R3.reuse, R158 ;  /* 0x0000009e039e7220 */ /* 0x040fe20000410000 */
[----:B------:R-:W-:Y:S01]  /*1cb70*/  P2R R4, PR, RZ, 0x2 ;  /* 0x00000002ff047803 */ /* 0x000fe20000000000 */
[C---:B------:R-:W-:Y:S01]  /*1cb80*/  FMUL.FTZ R18, R3.reuse, R159 ;  /* 0x0000009f03127220 */ /* 0x040fe20000410000 */
[----:B------:R-:W-:Y:S01]  /*1cb90*/  ISETP.NE.OR P1, PT, RZ, UR9, !P1 ;  /* 0x00000009ff007c0c */ /* 0x000fe2000cf25670 */
[----:B------:R-:W-:Y:S01]  /*1cba0*/  FMUL.FTZ R154, R3, R154 ;  /* 0x0000009a039a7220 */ /* 0x000fe20000410000 */
[----:B------:R-:W-:Y:S01]  /*1cbb0*/  FSETP.NE.FTZ.AND P5, PT, R137, RZ, PT ;  /* 0x000000ff8900720b */ /* 0x000fe20003fb5000 */
[----:B------:R-:W-:Y:S01]  /*1cbc0*/  FMUL.FTZ R15, R3, R155 ;  /* 0x0000009b030f7220 */ /* 0x000fe20000410000 */
[----:B-1----:R-:W-:Y:S01]  /*1cbd0*/  @P4 FFMA.FTZ R81, R135, R5, R0 ;  /* 0x0000000587514223 */ /* 0x002fe20000010000 */
[----:B------:R-:W-:Y:S01]  /*1cbe0*/  PLOP3.LUT P2, PT, PT, PT, PT, 0x8, 0x0 ;  /* 0x000000000000781c */ /* 0x000fe20003f4e170 */
[----:B------:R-:W-:Y:S01]  /*1cbf0*/  FMUL.FTZ R150, R3, R150 ;  /* 0x0000009603967220 */ /* 0x000fe20000410000 */
[----:B------:R-:W-:-:S06]  /*1cc00*/  CS2R R68, SRZ ;  /* 0x0000000000447805 */ /* 0x000fcc000001ff00 */
[----:B------:R-:W-:Y:S05]  /*1cc10*/  @P1 BRA `(.L_x_712) ;  /* 0x00000000001c1947 */ /* 0x000fea0003800000 */
[----:B------:R-:W1:Y:S01]  /*1cc20*/  S2UR UR5, SR_CTAID.Y ;  /* 0x00000000000579c3 */ /* 0x000e620000002600 */
[----:B------:R-:W-:Y:S01]  /*1cc30*/  ULDC UR4, c[0x0][0x2c4] ;  /* 0x0000b10000047ab9 */ /* 0x000fe20000000800 */
[----:B------:R-:W-:Y:S01]  /*1cc40*/  PLOP3.LUT P2, PT, PT, PT, PT, 0x80, 0x0 ;  /* 0x000000000000781c */ /* 0x000fe20003f4f070 */
[----:B-1----:R-:W-:-:S04]  /*1cc50*/  @!UP0 UIMAD UR16, UR5, UR4, URZ ;  /* 0x00000004051082a4 */ /* 0x002fc8000f8e023f */
[----:B------:R-:W-:Y:S02]  /*1cc60*/  USHF.R.S32.HI UR4, URZ, 0x1f, UR16 ;  /* 0x0000001f3f047899 */ /* 0x000fe40008011410 */
[----:B------:R-:W-:-:S04]  /*1cc70*/  IMAD.U32 R68, RZ, RZ, UR16 ;  /* 0x00000010ff447e24 */ /* 0x000fc8000f8e00ff */
[----:B------:R-:W-:-:S07]  /*1cc80*/  MOV R69, UR4 ;  /* 0x0000000400457c02 */ /* 0x000fce0008000f00 */
.L_x_712:
[----:B------:R-:W-:Y:S01]  /*1cc90*/  ISETP.NE.AND P1, PT, RZ, UR9, PT ;  /* 0x00000009ff007c0c */ /* 0x000fe2000bf25270 */
[----:B------:R-:W-:Y:S01]  /*1cca0*/  FMUL.FTZ R26, R3, R151 ;  /* 0x00000097031a7220 */ /* 0x000fe20000410000 */
[----:B------:R-:W-:Y:S01]  /*1ccb0*/  IADD3 R20, R21, -0x10, RZ ;  /* 0xfffffff015147810 */ /* 0x000fe20007ffe0ff */
[----:B------:R-:W-:Y:S01]  /*1ccc0*/  FMUL.FTZ R146, R3, R146 ;  /* 0x0000009203927220 */ /* 0x000fe20000410000 */
[----:B------:R-:W-:Y:S01]  /*1ccd0*/  @P3 IADD3 R20, R21, 0x10, RZ ;  /* 0x0000001015143810 */ /* 0x000fe20007ffe0ff */
[C---:B------:R-:W-:Y:S01]  /*1cce0*/  FMUL.FTZ R50, R3.reuse, R147 ;  /* 0x0000009303327220 */ /* 0x040fe20000410000 */
[----:B------:R-:W-:Y:S01]  /*1ccf0*/  ISETP.NE.AND P3, PT, R4, RZ, PT ;  /* 0x000000ff0400720c */ /* 0x000fe20003f65270 */
[C---:B------:R-:W-:Y:S01]  /*1cd00*/  FMUL.FTZ R70, R3.reuse, R70 ;  /* 0x0000004603467220 */ /* 0x040fe20000410000 */
[----:B------:R-:W-:Y:S01]  /*1cd10*/  PLOP3.LUT P4, PT, PT, PT, PT, 0x8, 0x0 ;  /* 0x000000000000781c */ /* 0x000fe20003f8e170 */
[C---:B------:R-:W-:Y:S01]  /*1cd20*/  FMUL.FTZ R46, R3.reuse, R71 ;  /* 0x00000047032e7220 */ /* 0x040fe20000410000 */
[----:B------:R-:W-:Y:S01]  /*1cd30*/  MOV R0, 0x3f800000 ;  /* 0x3f80000000007802 */ /* 0x000fe20000000f00 */
[C---:B------:R-:W-:Y:S01]  /*1cd40*/  FMUL.FTZ R82, R3.reuse, R82 ;  /* 0x0000005203527220 */ /* 0x040fe20000410000 */
[----:B------:R-:W-:Y:S01]  /*1cd50*/  MOV R2, 0x3f800000 ;  /* 0x3f80000000027802 */ /* 0x000fe20000000f00 */
[C---:B------:R-:W-:Y:S01]  /*1cd60*/  FMUL.FTZ R42, R3.reuse, R83 ;  /* 0x00000053032a7220 */ /* 0x040fe20000410000 */
[----:B------:R-:W-:Y:S01]  /*1cd70*/  @!P1 PLOP3.LUT P4, PT, P3, PT, PT, 0x80, 0x0 ;  /* 0x000000000000981c */ /* 0x000fe20001f8f070 */
[C---:B------:R-:W-:Y:S01]  /*1cd80*/  FMUL.FTZ R86, R3.reuse, R86 ;  /* 0x0000005603567220 */ /* 0x040fe20000410000 */
        /* <DEDUP_REMOVED lines=15> */
[----:B------:R-:W-:Y:S01]  /*1ce80*/  BSSY B0, `(.L_x_713) ;  /* 0x000012c000007945 */ /* 0x000fe20003800000 */
[----:B------:R-:W-:-:S02]  /*1ce90*/  F2FP.BF16.F32.PACK_AB R4, R175, R174 ;  /* 0x000000aeaf04723e */ /* 0x000fc400000010ff */
        /* <DEDUP_REMOVED lines=90> */
[----:B-1----:R-:W-:Y:S02]  /*1d440*/  IADD3 R5, R67, R20, RZ ;  /* 0x0000001443057210 */ /* 0x002fe40007ffe0ff */
[----:B------:R-:W-:Y:S02]  /*1d450*/  F2FP.BF16.F32.PACK_AB R17, R17, R188 ;  /* 0x000000bc1111723e */ /* 0x000fe400000010ff */
[----:B--2---:R-:W-:-:S02]  /*1d460*/  IADD3 R0, R21, R80, RZ ;  /* 0x0000005015007210 */ /* 0x004fc40007ffe0ff */
[----:B------:R-:W-:Y:S01]  /*1d470*/  F2FP.BF16.F32.PACK_AB R25, R191, R25 ;  /* 0x00000019bf19723e */ /* 0x000fe200000010ff */
[----:B---3--:R-:W-:Y:S02]  /*1d480*/  IMAD.IADD R13, R80, 0x1, R20 ;  /* 0x00000001500d7824 */ /* 0x008fe400078e0214 */
[----:B------:R1:W-:Y:S01]  /*1d490*/  STS [R0], R10 ;  /* 0x0000000a00007388 */ /* 0x0003e20000000800 */
[----:B------:R-:W-:Y:S02]  /*1d4a0*/  F2FP.BF16.F32.PACK_AB R24, R24, R184 ;  /* 0x000000b81818723e */ /* 0x000fe400000010ff */
[-C--:B----4-:R-:W-:Y:S01]  /*1d4b0*/  IADD3 R3, R21, R67.reuse, RZ ;  /* 0x0000004315037210 */ /* 0x090fe20007ffe0ff */
[----:B------:R-:W-:Y:S01]  /*1d4c0*/  STS [R0+0x400], R9 ;  /* 0x0004000900007388 */ /* 0x000fe20000000800 */
[----:B------:R-:W-:Y:S02]  /*1d4d0*/  F2FP.BF16.F32.PACK_AB R28, R187, R28 ;  /* 0x0000001cbb1c723e */ /* 0x000fe400000010ff */
[----:B------:R-:W-:Y:S01]  /*1d4e0*/  F2FP.BF16.F32.PACK_AB R27, R27, R148 ;  /* 0x000000941b1b723e */ /* 0x000fe200000010ff */
[----:B------:R2:W-:Y:S01]  /*1d4f0*/  STS [R13], R7 ;  /* 0x000000070d007388 */ /* 0x0005e20000000800 */
[----:B------:R-:W-:Y:S01]  /*1d500*/  F2FP.BF16.F32.PACK_AB R26, R26, R150 ;  /* 0x000000961a1a723e */ /* 0x000fe200000010ff */
[----:B-----5:R-:W3:Y:S01]  /*1d510*/  @P3 LDC R12, c[0x0][0x2e8] ;  /* 0x0000ba00ff0c3b82 */ /* 0x020ee20000000800 */
[----:B------:R-:W-:Y:S01]  /*1d520*/  IADD3 R2, R0, R67, RZ ;  /* 0x0000004300027210 */ /* 0x000fe20007ffe0ff */
[----:B------:R4:W-:Y:S01]  /*1d530*/  STS [R13+0x400], R6 ;  /* 0x000400060d007388 */ /* 0x0009e20000000800 */
[----:B------:R-:W-:-:S02]  /*1d540*/  F2FP.BF16.F32.PACK_AB R51, R51, R144 ;  /* 0x000000903333723e */ /* 0x000fc400000010ff */
[----:B------:R-:W-:Y:S01]  /*1d550*/  F2FP.BF16.F32.PACK_AB R50, R50, R146 ;  /* 0x000000923232723e */ /* 0x000fe200000010ff */
[----:B------:R5:W-:Y:S01]  /*1d560*/  STS [R0+0x2000], R8 ;  /* 0x0020000800007388 */ /* 0x000be20000000800 */
[----:B------:R-:W-:Y:S01]  /*1d570*/  IADD3 R4, R13, R67, RZ ;  /* 0x000000430d047210 */ /* 0x000fe20007ffe0ff */
[----:B------:R-:W3:Y:S01]  /*1d580*/  @!P1 LDC R11, c[0x0][0x270] ;  /* 0x00009c00ff0b9b82 */ /* 0x000ee20000000800 */
[----:B------:R-:W-:Y:S01]  /*1d590*/  F2FP.BF16.F32.PACK_AB R53, R53, R180 ;  /* 0x000000b43535723e */ /* 0x000fe200000010ff */
[----:B------:R-:W-:Y:S01]  /*1d5a0*/  STS [R0+0x2400], R14 ;  /* 0x0024000e00007388 */ /* 0x000fe20000000800 */
[----:B------:R-:W-:Y:S02]  /*1d5b0*/  F2FP.BF16.F32.PACK_AB R52, R183, R52 ;  /* 0x00000034b734723e */ /* 0x000fe400000010ff */
[----:B------:R-:W-:Y:S01]  /*1d5c0*/  F2FP.BF16.F32.PACK_AB R49, R49, R176 ;  /* 0x000000b03131723e */ /* 0x000fe200000010ff */
[----:B------:R-:W-:Y:S01]  /*1d5d0*/  STS [R13+0x2000], R23 ;  /* 0x002000170d007388 */ /* 0x000fe20000000800 */
[----:B------:R-:W-:Y:S01]  /*1d5e0*/  F2FP.BF16.F32.PACK_AB R48, R179, R48 ;  /* 0x00000030b330723e */ /* 0x000fe200000010ff */
[----:B-1----:R-:W1:Y:S01]  /*1d5f0*/  @P6 LDC R10, c[0x0][0x2e8] ;  /* 0x0000ba00ff0a6b82 */ /* 0x002e620000000800 */
[----:B------:R-:W-:Y:S01]  /*1d600*/  F2FP.BF16.F32.PACK_AB R47, R47, R29 ;  /* 0x0000001d2f2f723e */ /* 0x000fe200000010ff */
[----:B------:R-:W-:Y:S01]  /*1d610*/  STS [R13+0x2400], R22 ;  /* 0x002400160d007388 */ /* 0x000fe20000000800 */
        /* <DEDUP_REMOVED lines=9> */
[----:B------:R3:W-:Y:S01]  /*1d6b0*/  STS [R5], R16 ;  /* 0x0000001005007388 */ /* 0x0007e20000000800 */
[----:B------:R-:W-:Y:S01]  /*1d6c0*/  F2FP.BF16.F32.PACK_AB R40, R79, R40 ;  /* 0x000000284f28723e */ /* 0x000fe200000010ff */
[----:B----4-:R-:W4:Y:S01]  /*1d6d0*/  @!P1 LDC R6, c[0x0][0x2c4] ;  /* 0x0000b100ff069b82 */ /* 0x010f220000000800 */
[----:B------:R-:W-:Y:S01]  /*1d6e0*/  F2FP.BF16.F32.PACK_AB R39, R39, R84 ;  /* 0x000000542727723e */ /* 0x000fe200000010ff */
[----:B------:R-:W-:Y:S01]  /*1d6f0*/  STS [R5+0x400], R15 ;  /* 0x0004000f05007388 */ /* 0x000fe20000000800 */
[----:B------:R-:W-:-:S02]  /*1d700*/  F2FP.BF16.F32.PACK_AB R38, R38, R86 ;  /* 0x000000562626723e */ /* 0x000fc400000010ff */
[----:B------:R-:W-:Y:S01]  /*1d710*/  F2FP.BF16.F32.PACK_AB R35, R35, R96 ;  /* 0x000000602323723e */ /* 0x000fe200000010ff */
[----:B------:R1:W-:Y:S01]  /*1d720*/  STS [R3+0x2000], R17 ;  /* 0x0020001103007388 */ /* 0x0003e20000000800 */
[----:B------:R-:W-:Y:S01]  /*1d730*/  F2FP.BF16.F32.PACK_AB R34, R34, R98 ;  /* 0x000000622222723e */ /* 0x000fe200000010ff */
[----:B-----5:R-:W5:Y:S01]  /*1d740*/  @P1 LDC.64 R8, c[0x0][0x2c0] ;  /* 0x0000b000ff081b82 */ /* 0x020f620000000a00 */
        /* <DEDUP_REMOVED lines=15> */
[----:B------:R-:W-:Y:S01]  /*1d840*/  F2FP.BF16.F32.PACK_AB R61, R107, R61 ;  /* 0x0000003d6b3d723e */ /* 0x000fe200000010ff */
[----:B---3--:R-:W-:Y:S01]  /*1d850*/  IMAD.MOV.U32 R16, RZ, RZ, 0x7f800000 ;  /* 0x7f800000ff107424 */ /* 0x008fe200078e00ff */
        /* <DEDUP_REMOVED lines=15> */
[----:B------:R-:W-:Y:S01]  /*1d950*/  @!P1 MOV R7, 0x1 ;  /* 0x0000000100079802 */ /* 0x000fe20000000f00 */
[----:B------:R-:W-:Y:S01]  /*1d960*/  STS [R4+0x2400], R48 ;  /* 0x0024003004007388 */ /* 0x000fe20000000800 */
[----:B------:R-:W-:Y:S02]  /*1d970*/  MOV R19, 0x7f800000 ;  /* 0x7f80000000137802 */ /* 0x000fe40000000f00 */
[----:B-1----:R-:W-:Y:S01]  /*1d980*/  MOV R17, 0x7f800000 ;  /* 0x7f80000000117802 */ /* 0x002fe20000000f00 */
        /* <DEDUP_REMOVED lines=15> */
[----:B-1----:R-:W-:-:S03]  /*1da80*/  SHF.R.S32.HI R20, RZ, 0x3, R141 ;  /* 0x00000003ff147819 */ /* 0x002fc6000001148d */
[----:B------:R-:W-:Y:S04]  /*1da90*/  STS [R13+0x6000], R33 ;  /* 0x006000210d007388 */ /* 0x000fe80000000800 */
[----:B------:R-:W-:Y:S04]  /*1daa0*/  STS [R13+0x6400], R32 ;  /* 0x006400200d007388 */ /* 0x000fe80000000800 */
[----:B------:R-:W-:Y:S04]  /*1dab0*/  STS [R3+0x4000], R31 ;  /* 0x0040001f03007388 */ /* 0x000fe80000000800 */
[----:B------:R-:W-:Y:S04]  /*1dac0*/  STS [R3+0x4400], R30 ;  /* 0x0044001e03007388 */ /* 0x000fe80000000800 */
[----:B------:R-:W-:Y:S04]  /*1dad0*/  STS [R5+0x4000], R29 ;  /* 0x0040001d05007388 */ /* 0x000fe80000000800 */
[----:B------:R-:W-:Y:S01]  /*1dae0*/  STS [R5+0x4400], R60 ;  /* 0x0044003c05007388 */ /* 0x000fe20000000800 */
[----:B---3--:R-:W-:-:S02]  /*1daf0*/  @P1 IMAD.MOV.U32 R0, RZ, RZ, 0x1 ;  /* 0x00000001ff001424 */ /* 0x008fc400078e00ff */
[----:B----4-:R-:W-:Y:S01]  /*1db00*/  @!P1 IMAD R0, R6, R11, RZ ;  /* 0x0000000b06009224 */ /* 0x010fe200078e02ff */
[----:B------:R-:W-:Y:S01]  /*1db10*/  STS [R3+0x6000], R62 ;  /* 0x0060003e03007388 */ /* 0x000fe20000000800 */
[----:B------:R-:W-:Y:S03]  /*1db20*/  @P5 MUFU.LG2 R11, R137 ;  /* 0x00000089000b5308 */ /* 0x000fe60000000c00 */
[----:B------:R1:W-:Y:S04]  /*1db30*/  STS [R3+0x6400], R61 ;  /* 0x0064003d03007388 */ /* 0x0003e80000000800 */
[----:B------:R-:W-:Y:S04]  /*1db40*/  STS [R5+0x6000], R59 ;  /* 0x0060003b05007388 */ /* 0x000fe80000000800 */
[----:B------:R3:W-:Y:S04]  /*1db50*/  STS [R5+0x6400], R58 ;  /* 0x0064003a05007388 */ /* 0x0007e80000000800 */
[----:B------:R-:W-:Y:S04]  /*1db60*/  STS [R2+0x4000], R57 ;  /* 0x0040003902007388 */ /* 0x000fe80000000800 */
[----:B------:R-:W-:Y:S04]  /*1db70*/  STS [R2+0x4400], R56 ;  /* 0x0044003802007388 */ /* 0x000fe80000000800 */
[----:B------:R-:W-:Y:S04]  /*1db80*/  STS [R4+0x4000], R55 ;  /* 0x0040003704007388 */ /* 0x000fe80000000800 */
[----:B------:R-:W-:Y:S01]  /*1db90*/  STS [R4+0x4400], R54 ;  /* 0x0044003604007388 */ /* 0x000fe20000000800 */
[----:B-1----:R-:W-:-:S03]  /*1dba0*/  LEA.HI.SX32 R3, R139, 0x10, 0x1d ;  /* 0x000000108b037811 */ /* 0x002fc600078feaff */
[----:B------:R-:W-:Y:S01]  /*1dbb0*/  STS [R2+0x6000], R66 ;  /* 0x0060004202007388 */ /* 0x000fe20000000800 */
[----:B------:R-:W-:-:S03]  /*1dbc0*/  ISETP.GE.AND P4, PT, R3, UR6, PT ;  /* 0x0000000603007c0c */ /* 0x000fc6000bf86270 */
[----:B------:R5:W-:Y:S01]  /*1dbd0*/  STS [R2+0x6400], R65 ;  /* 0x0064004102007388 */ /* 0x000be20000000800 */
[----:B---3--:R-:W1:Y:S03]  /*1dbe0*/  @P6 MUFU.LG2 R5, R136 ;  /* 0x0000008800056308 */ /* 0x008e660000000c00 */
[----:B------:R-:W-:Y:S04]  /*1dbf0*/  STS [R4+0x6000], R64 ;  /* 0x0060004004007388 */ /* 0x000fe80000000800 */
[----:B------:R1:W-:Y:S01]  /*1dc00*/  STS [R4+0x6400], R63 ;  /* 0x0064003f04007388 */ /* 0x0003e20000000800 */
[----:B------:R-:W-:Y:S06]  /*1dc10*/  BAR.SYNC.DEFER_BLOCKING 0x0 ;  /* 0x0000000000007b1d */ /* 0x000fec0000010000 */
[----:B------:R-:W3:Y:S01]  /*1dc20*/  S2R R13, SR_CTAID.Y ;  /* 0x00000000000d7919 */ /* 0x000ee20000002600 */
[----:B------:R-:W4:Y:S01]  /*1dc30*/  S2R R28, SR_CTAID.Z ;  /* 0x00000000001c7919 */ /* 0x000f220000002700 */
[----:B-----5:R-:W-:Y:S01]  /*1dc40*/  @P1 IMAD R2, R9, R8, RZ ;  /* 0x0000000809021224 */ /* 0x020fe200078e02ff */
[----:B------:R-:W-:Y:S01]  /*1dc50*/  @!P1 MOV R2, R6 ;  /* 0x0000000600029202 */ /* 0x000fe20000000f00 */
[----:B------:R-:W5:Y:S01]  /*1dc60*/  @P5 LDC R9, c[0x0][0x2e8] ;  /* 0x0000ba00ff095b82 */ /* 0x000f620000000800 */
[----:B------:R-:W2:Y:S01]  /*1dc70*/  @P3 MUFU.LG2 R8, R138 ;  /* 0x0000008a00083308 */ /* 0x000ea20000000c00 */
[----:B-1----:R-:W-:Y:S01]  /*1dc80*/  @P6 FMUL.FTZ R4, R5, 0.69314718246459960938 ;  /* 0x3f31721805046820 */ /* 0x002fe20000410000 */
[----:B------:R1:W1:Y:S03]  /*1dc90*/  LDS.128 R24, [R243+0x3800] ;  /* 0x00380000f3187984 */ /* 0x0002660000000c00 */
[----:B------:R-:W-:Y:S01]  /*1dca0*/  @P6 FFMA.FTZ R19, R134, R10, R4 ;  /* 0x0000000a86136223 */ /* 0x000fe20000010004 */
[----:B------:R-:W-:Y:S01]  /*1dcb0*/  LOP3.LUT P6, RZ, R140, 0x3, RZ, 0xc0, !PT ;  /* 0x000000038cff7812 */ /* 0x000fe200078cc0ff */
[----:B------:R-:W-:Y:S01]  /*1dcc0*/  @P5 FMUL.FTZ R4, R11, 0.69314718246459960938 ;  /* 0x3f3172180b045820 */ /* 0x000fe20000410000 */
[----:B--2---:R-:W-:-:S04]  /*1dcd0*/  @P3 FMUL.FTZ R5, R8, 0.69314718246459960938 ;  /* 0x3f31721808053820 */ /* 0x004fc80000410000 */
[----:B------:R-:W-:Y:S01]  /*1dce0*/  @P3 FFMA.FTZ R17, R132, R12, R5 ;  /* 0x0000000c84113223 */ /* 0x000fe20000010005 */
[----:B-----5:R-:W-:Y:S01]  /*1dcf0*/  @P5 FFMA.FTZ R16, R133, R9, R4 ;  /* 0x0000000985105223 */ /* 0x020fe20000010004 */
[----:B---3--:R-:W-:Y:S01]  /*1dd00*/  IMAD R3, R13, R0, RZ ;  /* 0x000000000d037224 */ /* 0x008fe200078e02ff */
[----:B------:R-:W-:-:S04]  /*1dd10*/  IADD3 R0, R20, 0x20, RZ ;  /* 0x0000002014007810 */ /* 0x000fc80007ffe0ff */
[----:B------:R-:W-:Y:S02]  /*1dd20*/  SEL R3, R3, RZ, !P2 ;  /* 0x000000ff03037207 */ /* 0x000fe40005000000 */
[----:B------:R-:W-:Y:S01]  /*1dd30*/  ISETP.GE.AND P2, PT, R0, UR14, PT ;  /* 0x0000000e00007c0c */ /* 0x000fe2000bf46270 */
[----:B------:R-:W-:Y:S02]  /*1dd40*/  IMAD R0, R7, UR7, RZ ;  /* 0x0000000707007c24 */ /* 0x000fe4000f8e02ff */
[----:B----4-:R-:W-:Y:S01]  /*1dd50*/  IMAD R2, R28, R2, R3 ;  /* 0x000000021c027224 */ /* 0x010fe200078e0203 */
[----:B------:R-:W-:Y:S02]  /*1dd60*/  IADD3 R3, R20, 0x30, RZ ;  /* 0x0000003014037810 */ /* 0x000fe40007ffe0ff */
[----:B------:R-:W-:Y:S02]  /*1dd70*/  SHF.L.U32 R0, R0, 0x7, RZ ;  /* 0x0000000700007819 */ /* 0x000fe400000006ff */
[----:B------:R-:W-:-:S02]  /*1dd80*/  ISETP.GE.AND P1, PT, R3, UR14, PT ;  /* 0x0000000e03007c0c */ /* 0x000fc4000bf26270 */
[----:B------:R-:W-:Y:S02]  /*1dd90*/  SHF.R.S32.HI R3, RZ, 0x1f, R0 ;  /* 0x0000001fff037819 */ /* 0x000fe40000011400 */
[--C-:B------:R-:W-:Y:S02]  /*1dda0*/  IADD3 R5, P5, P3, R0, R68, R2.reuse ;  /* 0x0000004400057210 */ /* 0x100fe40007bbe002 */
[----:B------:R-:W-:-:S04]  /*1ddb0*/  SHF.R.S32.HI R0, RZ, 0x1f, R2 ;  /* 0x0000001fff007819 */ /* 0x000fc80000011402 */
[----:B------:R-:W-:Y:S01]  /*1ddc0*/  IADD3.X R4, R3, R69, R0, P5, P3 ;  /* 0x0000004503047210 */ /* 0x000fe20002fe6400 */
[----:B-1----:R-:W-:Y:S06]  /*1ddd0*/  @P6 BRA `(.L_x_714) ;  /* 0x0000000000d86947 */ /* 0x002fec0003800000 */
[----:B------:R-:W1:Y:S01]  /*1dde0*/  S2R R6, SR_TID.X ;  /* 0x0000000000067919 */ /* 0x000e620000002100 */
[----:B------:R-:W-:Y:S02]  /*1ddf0*/  P2R R22, PR, RZ, 0x1 ;  /* 0x00000001ff167803 */ /* 0x000fe40000000000 */
[----:B------:R-:W-:Y:S02]  /*1de00*/  P2R R18, PR, RZ, 0x2 ;  /* 0x00000002ff127803 */ /* 0x000fe40000000000 */
[----:B-1----:R-:W-:-:S04]  /*1de10*/  SHF.R.S32.HI R2, RZ, 0x1f, R6 ;  /* 0x0000001fff027819 */ /* 0x002fc80000011406 */
[----:B------:R-:W-:-:S04]  /*1de20*/  LEA.HI R2, R2, R6, RZ, 0x5 ;  /* 0x0000000602027211 */ /* 0x000fc800078f28ff */
[----:B------:R-:W-:Y:S02]  /*1de30*/  SHF.R.S32.HI R0, RZ, 0x5, R2 ;  /* 0x00000005ff007819 */ /* 0x000fe40000011402 */
[----:B------:R-:W-:Y:S02]  /*1de40*/  LOP3.LUT R2, R2, 0xffffffe0, RZ, 0xc0, !PT ;  /* 0xffffffe002027812 */ /* 0x000fe400078ec0ff */
[----:B------:R-:W-:-:S03]  /*1de50*/  SHF.R.S32.HI R3, RZ, 0x1f, R0 ;  /* 0x0000001fff037819 */ /* 0x000fc60000011400 */
[----:B------:R-:W-:Y:S01]  /*1de60*/  IMAD.IADD R2, R6, 0x1, -R2 ;  /* 0x0000000106027824 */ /* 0x000fe200078e0a02 */
[----:B------:R-:W-:-:S04]  /*1de70*/  LEA.HI R3, R3, R0, RZ, 0x2 ;  /* 0x0000000003037211 */ /* 0x000fc800078f10ff */
[----:B------:R-:W-:Y:S02]  /*1de80*/  SHF.R.S32.HI R6, RZ, 0x1f, R2 ;  /* 0x0000001fff067819 */ /* 0x000fe40000011402 */
[----:B------:R-:W-:Y:S02]  /*1de90*/  LOP3.LUT R3, R3, 0xfffffffc, RZ, 0xc0, !PT ;  /* 0xfffffffc03037812 */ /* 0x000fe400078ec0ff */
[----:B------:R-:W-:-:S03]  /*1dea0*/  LEA.HI R2, R6, R2, RZ, 0x2 ;  /* 0x0000000206027211 */ /* 0x000fc600078f10ff */
[----:B------:R-:W-:Y:S01]  /*1deb0*/  IMAD.IADD R3, R0, 0x1, -R3 ;  /* 0x0000000100037824 */ /* 0x000fe200078e0a03 */
        /* <DEDUP_REMOVED lines=40> */
.L_x_714:
[----:B------:R-:W-:Y:S05]  /*1e140*/  BSYNC B0 ;  /* 0x0000000000007941 */ /* 0x000fea0003800000 */
.L_x_713:
[----:B------:R1:W5:Y:S01]  /*1e150*/  LDL R29, [R1+0x34] ;  /* 0x00003400011d7983 */ /* 0x0003620000100800 */
[C---:B--2---:R-:W-:Y:S01]  /*1e160*/  VIADD R3, R20.reuse, 0x40 ;  /* 0x0000004014037836 */ /* 0x044fe20000000000 */
[----:B------:R-:W-:Y:S01]  /*1e170*/  SHF.R.S32.HI R4, RZ, 0x1f, R23 ;  /* 0x0000001fff047819 */ /* 0x000fe20000011417 */
[----:B------:R-:W-:Y:S01]  /*1e180*/  VIADD R0, R20, 0x50 ;  /* 0x0000005014007836 */ /* 0x000fe20000000000 */
[----:B------:R1:W2:Y:S01]  /*1e190*/  LDS.128 R16, [R243] ;  /* 0x00000000f3107984 */ /* 0x0002a20000000c00 */
[----:B------:R-:W-:Y:S01]  /*1e1a0*/  IADD3 R2, P3, R23, UR10, RZ ;  /* 0x0000000a17027c10 */ /* 0x000fe2000ff7e0ff */
[----:B------:R-:W-:Y:S01]  /*1e1b0*/  ULDC.64 UR4, c[0x0][0x2a0] ;  /* 0x0000a80000047ab9 */ /* 0x000fe20000000a00 */
[----:B------:R-:W-:Y:S01]  /*1e1c0*/  SHF.R.S32.HI R5, RZ, 0x1f, R28 ;  /* 0x0000001fff057819 */ /* 0x000fe2000001141c */
[----:B------:R1:W3:Y:S01]  /*1e1d0*/  LDS.128 R12, [R243+0x4000] ;  /* 0x00400000f30c7984 */ /* 0x0002e20000000c00 */
[----:B------:R-:W-:Y:S01]  /*1e1e0*/  ISETP.GE.AND P5, PT, R3, UR14, PT ;  /* 0x0000000e03007c0c */ /* 0x000fe2000bfa6270 */
[----:B------:R-:W-:Y:S01]  /*1e1f0*/  BSSY B0, `(.L_x_715) ;  /* 0x000001a000007945 */ /* 0x000fe20003800000 */
[----:B------:R-:W-:Y:S01]  /*1e200*/  IADD3.X R3, R4, UR8, RZ, P3, !PT ;  /* 0x0000000804037c10 */ /* 0x000fe20009ffe4ff */
[----:B------:R-:W-:Y:S01]  /*1e210*/  VIADD R22, R20, 0x60 ;  /* 0x0000006014167836 */ /* 0x000fe20000000000 */
[----:B------:R-:W-:Y:S01]  /*1e220*/  ISETP.GE.AND P3, PT, R0, UR14, PT ;  /* 0x0000000e00007c0c */ /* 0x000fe2000bf66270 */
[----:B------:R-:W-:Y:S01]  /*1e230*/  IMAD R0, R5, UR4, RZ ;  /* 0x0000000405007c24 */ /* 0x000fe2000f8e02ff */
[----:B------:R-:W-:Y:S01]  /*1e240*/  SHF.R.S32.HI R21, RZ, 0x1f, R20 ;  /* 0x0000001fff157819 */ /* 0x000fe20000011414 */
[----:B------:R-:W-:Y:S01]  /*1e250*/  IMAD.WIDE.U32 R10, R28, UR4, R2 ;  /* 0x000000041c0a7c25 */ /* 0x000fe2000f8e0002 */
[----:B------:R-:W-:-:S03]  /*1e260*/  MOV R6, UR17 ;  /* 0x0000001100067c02 */ /* 0x000fc60008000f00 */
[----:B------:R-:W-:Y:S02]  /*1e270*/  IMAD R0, R28, UR5, R0 ;  /* 0x000000051c007c24 */ /* 0x000fe4000f8e0200 */
[----:B------:R-:W-:-:S03]  /*1e280*/  IMAD.WIDE R6, R6, 0x80, R20 ;  /* 0x0000008006067825 */ /* 0x000fc600078e0214 */
[----:B------:R-:W-:Y:S01]  /*1e290*/  IADD3 R9, R0, R11, RZ ;  /* 0x0000000b00097210 */ /* 0x000fe20007ffe0ff */
        /* <DEDUP_REMOVED lines=15> */
.L_x_716:
[----:B------:R-:W-:Y:S05]  /*1e390*/  BSYNC B0 ;  /* 0x0000000000007941 */ /* 0x000fea0003800000 */
.L_x_715:
        /* <DEDUP_REMOVED lines=23> */
.L_x_718:
[----:B------:R-:W-:Y:S05]  /*1e510*/  BSYNC B0 ;  /* 0x0000000000007941 */ /* 0x000fea0003800000 */
.L_x_717:
        /* <DEDUP_REMOVED lines=22> */
.L_x_720:
[----:B------:R-:W-:Y:S05]  /*1e680*/  BSYNC B0 ;  /* 0x0000000000007941 */ /* 0x000fea0003800000 */
.L_x_719:
        /* <DEDUP_REMOVED lines=21> */
.L_x_722:
[----:B------:R-:W-:Y:S05]  /*1e7e0*/  BSYNC B0 ;  /* 0x0000000000007941 */ /* 0x000fea0003800000 */
.L_x_721:
        /* <DEDUP_REMOVED lines=21> */
.L_x_724:
[----:B------:R-:W-:Y:S05]  /*1e940*/  BSYNC B0 ;  /* 0x0000000000007941 */ /* 0x000fea0003800000 */
.L_x_723:
        /* <DEDUP_REMOVED lines=21> */
.L_x_726:
[----:B------:R-:W-:Y:S05]  /*1eaa0*/  BSYNC B0 ;  /* 0x0000000000007941 */ /* 0x000fea0003800000 */
.L_x_725:
        /* <DEDUP_REMOVED lines=21> */
.L_x_728:
[----:B------:R-:W-:Y:S05]  /*1ec00*/  BSYNC B0 ;  /* 0x0000000000007941 */ /* 0x000fea0003800000 */
.L_x_727:
[----:B-1----:R1:W1:Y:S01]  /*1ec10*/  LDS.128 R12, [R243+0x7800] ;  /* 0x00780000f30c7984 */ /* 0x0022620000000c00 */
        /* <DEDUP_REMOVED lines=20> */
.L_x_729:
        /* <DEDUP_REMOVED lines=10> */
.L_x_2925:


//--------------------- .text._ZN5flash16flash_fwd_kernelI23Flash_fwd_kernel_traitsILi128ELi128ELi64ELi4ELb0ELb0EN7cutlass10bfloat16_tE19Flash_kernel_traitsILi128ELi128ELi64ELi4ES3_EELb0ELb0ELb1ELb0ELb0ELb0ELb1ELb0EEEvNS_16Flash_fwd_paramsE --------------------------
	.section	.text._ZN5flash16flash_fwd_kernelI23Flash_fwd_kernel_traitsILi128ELi128ELi64ELi4ELb0ELb0EN7cutlass10bfloat16_tE19Flash_kernel_traitsILi128ELi128ELi64ELi4ES3_EELb0ELb0ELb1ELb0ELb0ELb0ELb1ELb0EEEvNS_16Flash_fwd_paramsE,"ax",@progbits
	.align	128
        .global         _ZN5flash16flash_fwd_kernelI23Flash_fwd_kernel_traitsILi128ELi128ELi64ELi4ELb0ELb0EN7cutlass10bfloat16_tE19Flash_kernel_traitsILi128ELi128ELi64ELi4ES3_EELb0ELb0ELb1ELb0ELb0ELb0ELb1ELb0EEEvNS_16Flash_fwd_paramsE
        .type           _ZN5flash16flash_fwd_kernelI23Flash_fwd_kernel_traitsILi128ELi128ELi64ELi4ELb0ELb0EN7cutlass10bfloat16_tE19Flash_kernel_traitsILi128ELi128ELi64ELi4ES3_EELb0ELb0ELb1ELb0ELb0ELb0ELb1ELb0EEEvNS_16Flash_fwd_paramsE,@function
        .size           _ZN5flash16flash_fwd_kernelI23Flash_fwd_kernel_traitsILi128ELi128ELi64ELi4ELb0ELb0EN7cutlass10bfloat16_tE19Flash_kernel_traitsILi128ELi128ELi64ELi4ES3_EELb0ELb0ELb1ELb0ELb0ELb0ELb1ELb0EEEvNS_16Flash_fwd_paramsE,(.L_x_2926 - _ZN5flash16flash_fwd_kernelI23Flash_fwd_kernel_traitsILi128ELi128ELi64ELi4ELb0ELb0EN7cutlass10bfloat16_tE19Flash_kernel_traitsILi128ELi128ELi64ELi4ES3_EELb0ELb0ELb1ELb0ELb0ELb0ELb1ELb0EEEvNS_16Flash_fwd_paramsE)
        .other          _ZN5flash16flash_fwd_kernelI23Flash_fwd_kernel_traitsILi128ELi128ELi64ELi4ELb0ELb0EN7cutlass10bfloat16_tE19Flash_kernel_traitsILi128ELi128ELi64ELi4ES3_EELb0ELb0ELb1ELb0ELb0ELb0ELb1ELb0EEEvNS_16Flash_fwd_paramsE,@"STO_CUDA_ENTRY STV_DEFAULT"
_ZN5flash16flash_fwd_kernelI23Flash_fwd_kernel_traitsILi128ELi128ELi64ELi4ELb0ELb0EN7cutlass10bfloat16_tE19Flash_kernel_traitsILi128ELi128ELi64ELi4ES3_EELb0ELb0ELb1ELb0ELb0ELb0ELb1ELb0EEEvNS_16Flash_fwd_paramsE:
.text._ZN5flash16flash_fwd_kernelI23Flash_fwd_kernel_traitsILi128ELi128ELi64ELi4ELb0ELb0EN7cutlass10bfloat16_tE19Flash_kernel_traitsILi128ELi128ELi64ELi4ES3_EELb0ELb0ELb1ELb0ELb0ELb0ELb1ELb0EEEvNS_16Flash_fwd_paramsE:
        /* <DEDUP_REMOVED lines=55> */
.L_x_730:
[----:B------:R-:W-:-:S05]  /*0370*/  ULDC UR7, c[0x0][0x2c8] ;  /* 0x0000b20000077ab9 */ /* 0x000fca0000000800 */
.L_x_731:
        /* <DEDUP_REMOVED lines=132> */
.L_x_734:
[----:B------:R-:W-:Y:S05]  /*0bc0*/  BSYNC B0 ;  /* 0x0000000000007941 */ /* 0x000fea0003800000 */
.L_x_733:
        /* <DEDUP_REMOVED lines=21> */
.L_x_736:
[----:B------:R-:W-:Y:S05]  /*0d20*/  BSYNC B0 ;  /* 0x0000000000007941 */ /* 0x000fea0003800000 */
.L_x_735:
        /* <DEDUP_REMOVED lines=21> */
.L_x_738:
[----:B------:R-:W-:Y:S05]  /*0e80*/  BSYNC B0 ;  /* 0x0000000000007941 */ /* 0x000fea0003800000 */
.L_x_737:
        /* <DEDUP_REMOVED lines=21> */
.L_x_740:
[----:B------:R-:W-:Y:S05]  /*0fe0*/  BSYNC B0 ;  /* 0x0000000000007941 */ /* 0x000fea0003800000 */
.L_x_739:
        /* <DEDUP_REMOVED lines=20> */
.L_x_742:
[----:B------:R-:W-:Y:S05]  /*1130*/  BSYNC B0 ;  /* 0x0000000000007941 */ /* 0x000fea0003800000 */
.L_x_741:
        /* <DEDUP_REMOVED lines=20> */
.L_x_744:
[----:B------:R-:W-:Y:S05]  /*1280*/  BSYNC B0 ;  /* 0x0000000000007941 */ /* 0x000fea0003800000 */
.L_x_743:
        /* <DEDUP_REMOVED lines=20> */
.L_x_746:
[----:B------:R-:W-:Y:S05]  /*13d0*/  BSYNC B0 ;  /* 0x0000000000007941 */ /* 0x000fea0003800000 */
.L_x_745:
        /* <DEDUP_REMOVED lines=20> */
.L_x_748:
[----:B------:R-:W-:Y:S05]  /*1520*/  BSYNC B0 ;  /* 0x0000000000007941 */ /* 0x000fea0003800000 */
.L_x_747:
        /* <DEDUP_REMOVED lines=10> */
.L_x_750:
[----:B------:R-:W-:Y:S05]  /*15d0*/  BSYNC B0 ;  /* 0x0000000000007941 */ /* 0x000fea0003800000 */
.L_x_749:
        /* <DEDUP_REMOVED lines=15> */
.L_x_752:
[----:B------:R-:W-:Y:S05]  /*16d0*/  BSYNC B0 ;  /* 0x0000000000007941 */ /* 0x000fea0003800000 */
.L_x_751:
        /* <DEDUP_REMOVED lines=10> */
.L_x_754:
[----:B------:R-:W-:Y:S05]  /*1780*/  BSYNC B0 ;  /* 0x0000000000007941 */ /* 0x000fea0003800000 */
.L_x_753:
        /* <DEDUP_REMOVED lines=10> */
.L_x_756:
[----:B------:R-:W-:Y:S05]  /*1830*/  BSYNC B0 ;  /* 0x0000000000007941 */ /* 0x000fea0003800000 */
.L_x_755:
        /* <DEDUP_REMOVED lines=10> */
.L_x_758:
[----:B------:R-:W-:Y:S05]  /*18e0*/  BSYNC B0 ;  /* 0x0000000000007941 */ /* 0x000fea0003800000 */
.L_x_757:
        /* <DEDUP_REMOVED lines=10> */
.L_x_760:
[----:B------:R-:W-:Y:S05]  /*1990*/  BSYNC B0 ;  /* 0x0000000000007941 */ /* 0x000fea0003800000 */
.L_x_759:
        /* <DEDUP_REMOVED lines=10> */
.L_x_762:
[----:B------:R-:W-:Y:S05]  /*1a40*/  BSYNC B0 ;  /* 0x0000000000007941 */ /* 0x000fea0003800000 */
.L_x_761:
        /* <DEDUP_REMOVED lines=10> */
.L_x_732:
        /* <DEDUP_REMOVED lines=70> */
.L_x_763:
        /* <DEDUP_REMOVED lines=32> */
.L_x_764:
        /* <DEDUP_REMOVED lines=79> */
.L_x_766:
[----:B------:R-:W-:Y:S05]  /*2640*/  BSYNC B0 ;  /* 0x0000000000007941 */ /* 0x000fea0003800000 */
.L_x_765:
        /* <DEDUP_REMOVED lines=33> */
.L_x_768:
[----:B------:R-:W-:Y:S05]  /*2860*/  BSYNC B0 ;  /* 0x0000000000007941 */ /* 0x000fea0003800000 */
.L_x_767:
        /* <DEDUP_REMOVED lines=34> */
.L_x_770:
[----:B------:R-:W-:Y:S05]  /*2a90*/  BSYNC B0 ;  /* 0x0000000000007941 */ /* 0x000fea0003800000 */
.L_x_769:
        /* <DEDUP_REMOVED lines=33> */
.L_x_772:
[----:B------:R-:W-:Y:S05]  /*2cb0*/  BSYNC B0 ;  /* 0x0000000000007941 */ /* 0x000fea0003800000 */
.L_x_771:
        /* <DEDUP_REMOVED lines=32> */
.L_x_774:
[----:B------:R-:W-:Y:S05]  /*2ec0*/  BSYNC B0 ;  /* 0x0000000000007941 */ /* 0x000fea0003800000 */
.L_x_773:
        /* <DEDUP_REMOVED lines=33> */
.L_x_776:
[----:B------:R-:W-:Y:S05]  /*30e0*/  BSYNC B0 ;  /* 0x0000000000007941 */ /* 0x000fea0003800000 */
.L_x_775:
        /* <DEDUP_REMOVED lines=31> */
.L_x_778:
[----:B------:R-:W-:Y:S05]  /*32e0*/  BSYNC B0 ;  /* 0x0000000000007941 */ /* 0x000fea0003800000 */
.L_x_777:
        /* <DEDUP_REMOVED lines=31> */
.L_x_780:
[----:B------:R-:W-:Y:S05]  /*34e0*/  BSYNC B0 ;  /* 0x0000000000007941 */ /* 0x000fea0003800000 */
.L_x_779:
        /* <DEDUP_REMOVED lines=35> */
.L_x_782:
[----:B------:R-:W-:Y:S05]  /*3720*/  BSYNC B0 ;  /* 0x0000000000007941 */ /* 0x000fea0003800000 */
.L_x_781:
        /* <DEDUP_REMOVED lines=27> */
.L_x_784:
[----:B------:R-:W-:Y:S05]  /*38e0*/  BSYNC B0 ;  /* 0x0000000000007941 */ /* 0x000fea0003800000 */
.L_x_783:
        /* <DEDUP_REMOVED lines=34> */
.L_x_786:
[----:B------:R-:W-:Y:S05]  /*3b10*/  BSYNC B0 ;  /* 0x0000000000007941 */ /* 0x000fea0003800000 */
.L_x_785:
        /* <DEDUP_REMOVED lines=27> */
.L_x_788:
[----:B------:R-:W-:Y:S05]  /*3cd0*/  BSYNC B0 ;  /* 0x0000000000007941 */ /* 0x000fea0003800000 */
.L_x_787:
        /* <DEDUP_REMOVED lines=55> */
.L_x_790:
[----:B------:R-:W-:Y:S05]  /*4050*/  BSYNC B0 ;  /* 0x0000000000007941 */ /* 0x000fea0003800000 */
.L_x_789:
        /* <DEDUP_REMOVED lines=29> */
.L_x_792:
[----:B------:R-:W-:Y:S05]  /*4230*/  BSYNC B0 ;  /* 0x0000000000007941 */ /* 0x000fea0003800000 */
.L_x_791:
        /* <DEDUP_REMOVED lines=29> */
.L_x_794:
[----:B------:R-:W-:Y:S05]  /*4410*/  BSYNC B0 ;  /* 0x0000000000007941 */ /* 0x000fea0003800000 */
.L_x_793:
        /* <DEDUP_REMOVED lines=29> */
.L_x_796:
[----:B------:R-:W-:Y:S05]  /*45f0*/  BSYNC B0 ;  /* 0x0000000000007941 */ /* 0x000fea0003800000 */
.L_x_795:
[----:B------:R-:W-:Y:S01]  /*4600*/  LDSM.16.M88.4 R12, [R231] ;  /* 0x00000000e70c783b */ /* 0x000fe20000000200 */
[----:B------:R-:W-:Y:S01]  /*4610*/  R2P PR, R24, 0x6 ;  /* 0x0000000618007804 */ /* 0x000fe20000000000 */
[C---:B------:R-:W-:Y:S01]  /*4620*/  VIADD R0, R224.reuse, 0x8000 ;  /* 0x00008000e0007836 */ /* 0x040fe20000000000 */
[----:B------:R-:W-:Y:S01]  /*4630*/  ULDC UR33, c[0x0][0x39c] ;  /* 0x0000e70000217ab9 */ /* 0x000fe20000000800 */
[----:B------:R-:W5:Y:S01]  /*4640*/  LDSM.16.M88.4 R16, [R224+0x8000] ;  /* 0x00800000e010783b */ /* 0x000f620000000200 */
[----:B------:R-:W-:Y:S01]  /*4650*/  VIADD R235, R224, 0x8020 ;  /* 0x00008020e0eb7836 */ /* 0x000fe20000000000 */
[----:B------:R-:W-:Y:S01]  /*4660*/  LOP3.LUT R3, R169, 0xffffffe0, RZ, 0xc0, !PT ;  /* 0xffffffe0a9037812 */ /* 0x000fe200078ec0ff */
[--C-:B------:R-:W-:Y:S01]  /*4670*/  IMAD R232, R4, 0x2, R231.reuse ;  /* 0x0000000204e87824 */ /* 0x100fe200078e02e7 */
[----:B-1-34-:R-:W1:Y:S01]  /*4680*/  LDSM.16.M88.4 R8, [R231+0x2000] ;  /* 0x00200000e708783b */ /* 0x01ae620000000200 */
[C---:B------:R-:W-:Y:S01]  /*4690*/  IMAD R234, R2.reuse, 0x2, R231 ;  /* 0x0000000202ea7824 */ /* 0x040fe200078e02e7 */
[----:B------:R-:W-:Y:S01]  /*46a0*/  UIADD3 UR5, UR25, 0x1, -UR18 ;  /* 0x0000000119057890 */ /* 0x000fe2000fffe812 */
[----:B------:R-:W-:Y:S01]  /*46b0*/  IMAD R233, R2, 0x2, R232 ;  /* 0x0000000202e97824 */ /* 0x000fe200078e02e8 */
[----:B------:R-:W3:Y:S01]  /*46c0*/  LDSM.16.M88.4 R40, [R224+0x9000] ;  /* 0x00900000e028783b */ /* 0x000ee20000000200 */
[----:B------:R-:W-:Y:S01]  /*46d0*/  LEA R6, R168, UR24, 0x4 ;  /* 0x00000018a8067c11 */ /* 0x000fe2000f8e20ff */
[----:B------:R-:W-:Y:S01]  /*46e0*/  @P1 VIADD R235, R0, 0xffffffe0 ;  /* 0xffffffe000eb1836 */ /* 0x000fe20000000000 */
[----:B------:R-:W-:Y:S01]  /*46f0*/  UIADD3 UR5, UR5, UR20, URZ ;  /* 0x0000001405057290 */ /* 0x000fe2000fffe03f */
[----:B------:R-:W4:Y:S01]  /*4700*/  LDSM.16.M88.4 R20, [R224+0x8800] ;  /* 0x00880000e014783b */ /* 0x000f220000000200 */
[----:B------:R-:W-:Y:S01]  /*4710*/  IMAD.MOV.U32 R0, RZ, RZ, 0x40 ;  /* 0x00000040ff007424 */ /* 0x000fe200078e00ff */
[----:B------:R-:W-:Y:S01]  /*4720*/  UIADD3 UR21, UR25, -UR21, -UR18 ;  /* 0x8000001519157290 */ /* 0x000fe2000fffe812 */
[C---:B------:R-:W-:Y:S01]  /*4730*/  VIADD R242, R235.reuse, 0x800 ;  /* 0x00000800ebf27836 */ /* 0x040fe20000000000 */
[----:B------:R-:W4:Y:S01]  /*4740*/  LDSM.16.M88.4 R32, [R224+0x9800] ;  /* 0x00980000e020783b */ /* 0x000f220000000200 */
[----:B------:R-:W-:Y:S01]  /*4750*/  UISETP.GT.AND UP0, UPT, UR12, UR15, UPT ;  /* 0x0000000f0c00728c */ /* 0x000fe2000bf04270 */
[----:B------:R-:W-:Y:S01]  /*4760*/  SEL R0, R0, 0xffffffc0, !P2 ;  /* 0xffffffc000007807 */ /* 0x000fe20005000000 */
[C---:B------:R-:W-:Y:S01]  /*4770*/  VIADD R241, R235.reuse, 0x1000 ;  /* 0x00001000ebf17836 */ /* 0x040fe20000000000 */
[----:B------:R-:W-:Y:S01]  /*4780*/  LDSM.16.M88.4 R24, [R232] ;  /* 0x00000000e818783b */ /* 0x000fe20000000200 */
[----:B------:R-:W-:-:S02]  /*4790*/  VIADD R240, R235, 0x1800 ;  /* 0x00001800ebf07836 */ /* 0x000fc40000000000 */
[----:B------:R-:W-:Y:S01]  /*47a0*/  IMAD.IADD R230, R224, 0x1, R0 ;  /* 0x00000001e0e67824 */ /* 0x000fe200078e0200 */
[----:B------:R-:W4:Y:S01]  /*47b0*/  LDSM.16.M88.4 R36, [R235] ;  /* 0x00000000eb24783b */ /* 0x000f220000000200 */
[----:B------:R-:W-:Y:S02]  /*47c0*/  IMAD.IADD R229, R0, 0x1, R235 ;  /* 0x0000000100e57824 */ /* 0x000fe400078e02eb */
[C---:B------:R-:W-:Y:S01]  /*47d0*/  VIADD R239, R235.reuse, 0x2000 ;  /* 0x00002000ebef7836 */ /* 0x040fe20000000000 */
[----:B------:R-:W-:Y:S01]  /*47e0*/  LDSM.16.M88.4 R56, [R235+0x1000] ;  /* 0x00100000eb38783b */ /* 0x000fe20000000200 */
[C---:B------:R-:W-:Y:S02]  /*47f0*/  VIADD R238, R235.reuse, 0x2800 ;  /* 0x00002800ebee7836 */ /* 0x040fe40000000000 */
[C---:B------:R-:W-:Y:S01]  /*4800*/  VIADD R237, R235.reuse, 0x3000 ;  /* 0x00003000ebed7836 */ /* 0x040fe20000000000 */
[----:B------:R-:W-:Y:S01]  /*4810*/  LDSM.16.M88.4 R60, [R235+0x800] ;  /* 0x00080000eb3c783b */ /* 0x000fe20000000200 */
[----:B------:R-:W-:-:S03]  /*4820*/  VIADD R236, R235, 0x3800 ;  /* 0x00003800ebec7836 */ /* 0x000fc60000000000 */
[----:B------:R-:W-:Y:S01]  /*4830*/  LDSM.16.M88.4 R64, [R235+0x1800] ;  /* 0x00180000eb40783b */ /* 0x000fe20000000200 */
[-C--:B-----5:R-:W-:Y:S03]  /*4840*/  HMMA.16816.F32.BF16 R48, R12, R16.reuse, RZ ;  /* 0x000000100c30723c */ /* 0x0a0fe600000418ff */
[----:B--2---:R-:W-:Y:S04]  /*4850*/  LDSM.16.M88.4 R28, [R234] ;  /* 0x00000000ea1c783b */ /* 0x004fe80000000200 */
[----:B------:R-:W-:Y:S01]  /*4860*/  LDSM.16.M88.4 R76, [R230+0x8000] ;  /* 0x00800000e64c783b */ /* 0x000fe20000000200 */
[C---:B-1----:R-:W-:Y:S03]  /*4870*/  HMMA.16816.F32.BF16 R52, R8.reuse, R16, RZ ;  /* 0x000000100834723c */ /* 0x042fe600000418ff */
[----:B------:R-:W0:Y:S03]  /*4880*/  LDGDEPBAR ;  /* 0x00000000000079af */ /* 0x000e260000000000 */
[-C--:B------:R-:W-:Y:S06]  /*4890*/  HMMA.16816.F32.BF16 R88, R8, R18.reuse, RZ ;  /* 0x000000120858723c */ /* 0x080fec00000418ff */
[----:B------:R-:W-:Y:S01]  /*48a0*/  HMMA.16816.F32.BF16 R128, R12, R18, RZ ;  /* 0x000000120c80723c */ /* 0x000fe200000418ff */
[----:B------:R-:W1:Y:S05]  /*48b0*/  LDSM.16.M88.4 R16, [R232+0x2000] ;  /* 0x00200000e810783b */ /* 0x000e6a0000000200 */
[C---:B---3--:R-:W-:Y:S06]  /*48c0*/  HMMA.16816.F32.BF16 R68, R8.reuse, R40, RZ ;  /* 0x000000280844723c */ /* 0x048fec00000418ff */
[C---:B----4-:R-:W-:Y:S06]  /*48d0*/  HMMA.16816.F32.BF16 R44, R8.reuse, R20, RZ ;  /* 0x00000014082c723c */ /* 0x050fec00000418ff */
[----:B------:R-:W-:Y:S06]  /*48e0*/  HMMA.16816.F32.BF16 R84, R8, R22, RZ ;  /* 0x000000160854723c */ /* 0x000fec00000418ff */
        /* <DEDUP_REMOVED lines=8> */
[----:B------:R-:W-:Y:S01]  /*4970*/  HMMA.16816.F32.BF16 R124, R8, R34, RZ ;  /* 0x00000022087c723c */ /* 0x000fe200000418ff */
[----:B------:R-:W2:Y:S04]  /*4980*/  LDSM.16.M88.4 R8, [R234+0x2000] ;  /* 0x00200000ea08783b */ /* 0x000ea80000000200 */
[----:B------:R-:W-:Y:S01]  /*4990*/  LDSM.16.M88.4 R32, [R233] ;  /* 0x00000000e920783b */ /* 0x000fe20000000200 */
[----:B------:R-:W-:Y:S03]  /*49a0*/  HMMA.16816.F32.BF16 R12, R24, R36, R48 ;  /* 0x00000024180c723c */ /* 0x000fe60000041830 */
[----:B------:R-:W-:Y:S03]  /*49b0*/  LDSM.16.M88.4 R48, [R230+0x9000] ;  /* 0x00900000e630783b */ /* 0x000fe60000000200 */
[C---:B-1----:R-:W-:Y:S01]  /*49c0*/  HMMA.16816.F32.BF16 R92, R16.reuse, R56, R68 ;  /* 0x00000038105c723c */ /* 0x042fe20000041844 */
[----:B------:R-:W1:Y:S05]  /*49d0*/  LDSM.16.M88.4 R68, [R229] ;  /* 0x00000000e544783b */ /* 0x000e6a0000000200 */
[C---:B------:R-:W-:Y:S01]  /*49e0*/  HMMA.16816.F32.BF16 R100, R16.reuse, R36, R52 ;  /* 0x000000241064723c */ /* 0x040fe20000041834 */
[----:B------:R-:W3:Y:S05]  /*49f0*/  LDSM.16.M88.4 R52, [R230+0x8800] ;  /* 0x00880000e634783b */ /* 0x000eea0000000200 */
[----:B------:R-:W-:Y:S01]  /*4a00*/  HMMA.16816.F32.BF16 R96, R16, R60, R44 ;  /* 0x0000003c1060723c */ /* 0x000fe2000004182c */
[----:B------:R-:W4:Y:S05]  /*4a10*/  LDSM.16.M88.4 R44, [R230+0x9800] ;  /* 0x00980000e62c783b */ /* 0x000f2a0000000200 */
[----:B------:R-:W-:Y:S01]  /*4a20*/  HMMA.16816.F32.BF16 R140, R24, R64, R20 ;  /* 0x00000040188c723c */ /* 0x000fe20000041814 */
[----:B------:R-:W5:Y:S05]  /*4a30*/  LDSM.16.M88.4 R20, [R233+0x2000] ;  /* 0x00200000e914783b */ /* 0x000f6a0000000200 */
[----:B------:R-:W-:Y:S06]  /*4a40*/  HMMA.16816.F32.BF16 R12, R28, R76, R12 ;  /* 0x0000004c1c0c723c */ /* 0x000fec000004180c */
[C---:B------:R-:W-:Y:S01]  /*4a50*/  HMMA.16816.F32.BF16 R40, R16.reuse, R64, R72 ;  /* 0x000000401028723c */ /* 0x040fe20000041848 */
[----:B------:R-:W-:Y:S05]  /*4a60*/  LDSM.16.M88.4 R72, [R224+0xa000] ;  /* 0x00a00000e048783b */ /* 0x000fea0000000200 */
[C---:B------:R-:W-:Y:S06]  /*4a70*/  HMMA.16816.F32.BF16 R88, R16.reuse, R38, R88 ;  /* 0x000000261058723c */ /* 0x040fec0000041858 */
[C---:B------:R-:W-:Y:S06]  /*4a80*/  HMMA.16816.F32.BF16 R84, R16.reuse, R62, R84 ;  /* 0x0000003e1054723c */ /* 0x040fec0000041854 */
[C---:B------:R-:W-:Y:S06]  /*4a90*/  HMMA.16816.F32.BF16 R80, R16.reuse, R58, R80 ;  /* 0x0000003a1050723c */ /* 0x040fec0000041850 */
[----:B------:R-:W-:Y:S01]  /*4aa0*/  HMMA.16816.F32.BF16 R132, R16, R66, R124 ;  /* 0x000000421084723c */ /* 0x000fe2000004187c */
[----:B------:R-:W5:Y:S05]  /*4ab0*/  LDSM.16.M88.4 R16, [R231+0x4000] ;  /* 0x00400000e710783b */ /* 0x000f6a0000000200 */
[C---:B------:R-:W-:Y:S06]  /*4ac0*/  HMMA.16816.F32.BF16 R144, R24.reuse, R60, R120 ;  /* 0x0000003c1890723c */ /* 0x040fec0000041878 */
[C---:B------:R-:W-:Y:S06]  /*4ad0*/  HMMA.16816.F32.BF16 R148, R24.reuse, R56, R112 ;  /* 0x000000381894723c */ /* 0x040fec0000041870 */
[C---:B------:R-:W-:Y:S06]  /*4ae0*/  HMMA.16816.F32.BF16 R128, R24.reuse, R38, R128 ;  /* 0x000000261880723c */ /* 0x040fec0000041880 */
[----:B------:R-:W-:Y:S06]  /*4af0*/  HMMA.16816.F32.BF16 R120, R24, R58, R108 ;  /* 0x0000003a1878723c */ /* 0x000fec000004186c */
[----:B--2---:R-:W-:Y:S06]  /*4b00*/  HMMA.16816.F32.BF16 R100, R8, R76, R100 ;  /* 0x0000004c0864723c */ /* 0x004fec0000041864 */
[C---:B------:R-:W-:Y:S01]  /*4b10*/  HMMA.16816.F32.BF16 R116, R24.reuse, R62, R116 ;  /* 0x0000003e1874723c */ /* 0x040fe20000041874 */
[----:B------:R-:W-:Y:S05]  /*4b20*/  LDSM.16.M88.4 R60, [R229+0x800] ;  /* 0x00080000e53c783b */ /* 0x000fea0000000200 */
[----:B------:R-:W-:Y:S06]  /*4b30*/  HMMA.16816.F32.BF16 R36, R24, R66, R104 ;  /* 0x000000421824723c */ /* 0x000fec0000041868 */
[----:B-1----:R-:W-:Y:S01]  /*4b40*/  HMMA.16816.F32.BF16 R24, R32, R68, R12 ;  /* 0x000000442018723c */ /* 0x002fe2000004180c */
[----:B------:R-:W1:Y:S05]  /*4b50*/  LDSM.16.M88.4 R12, [R231+0x6000] ;  /* 0x00600000e70c783b */ /* 0x000e6a0000000200 */
[C---:B---3--:R-:W-:Y:S06]  /*4b60*/  HMMA.16816.F32.BF16 R124, R8.reuse, R52, R96 ;  /* 0x00000034087c723c */ /* 0x048fec0000041860 */
[C---:B----4-:R-:W-:Y:S01]  /*4b70*/  HMMA.16816.F32.BF16 R108, R8.reuse, R44, R40 ;  /* 0x0000002c086c723c */ /* 0x050fe20000041828 */
[----:B------:R-:W-:Y:S05]  /*4b80*/  LDSM.16.M88.4 R40, [R232+0x4000] ;  /* 0x00400000e828783b */ /* 0x000fea0000000200 */
[C---:B------:R-:W-:Y:S01]  /*4b90*/  HMMA.16816.F32.BF16 R56, R8.reuse, R78, R88 ;  /* 0x0000004e0838723c */ /* 0x040fe20000041858 */
[----:B------:R-:W-:Y:S05]  /*4ba0*/  LDSM.16.M88.4 R88, [R229+0x1000] ;  /* 0x00100000e558783b */ /* 0x000fea0000000200 */
[C---:B------:R-:W-:Y:S01]  /*4bb0*/  HMMA.16816.F32.BF16 R96, R8.reuse, R54, R84 ;  /* 0x000000360860723c */ /* 0x040fe20000041854 */
[----:B------:R-:W2:Y:S05]  /*4bc0*/  LDSM.16.M88.4 R84, [R235+0x2000] ;  /* 0x00200000eb54783b */ /* 0x000eaa0000000200 */
[C---:B------:R-:W-:Y:S06]  /*4bd0*/  HMMA.16816.F32.BF16 R112, R8.reuse, R48, R92 ;  /* 0x000000300870723c */ /* 0x040fec000004185c */
[----:B------:R-:W-:Y:S01]  /*4be0*/  HMMA.16816.F32.BF16 R92, R8, R50, R80 ;  /* 0x00000032085c723c */ /* 0x000fe20000041850 */
[----:B------:R-:W3:Y:S05]  /*4bf0*/  LDSM.16.M88.4 R80, [R229+0x1800] ;  /* 0x00180000e550783b */ /* 0x000eea0000000200 */
[C---:B------:R-:W-:Y:S06]  /*4c00*/  HMMA.16816.F32.BF16 R76, R28.reuse, R78, R128 ;  /* 0x0000004e1c4c723c */ /* 0x040fec0000041880 */
[C---:B------:R-:W-:Y:S06]  /*4c10*/  HMMA.16816.F32.BF16 R156, R28.reuse, R48, R148 ;  /* 0x000000301c9c723c */ /* 0x040fec0000041894 */
[----:B------:R-:W-:Y:S06]  /*4c20*/  HMMA.16816.F32.BF16 R164, R28, R50, R120 ;  /* 0x000000321ca4723c */ /* 0x000fec0000041878 */
[----:B-----5:R-:W-:Y:S06]  /*4c30*/  HMMA.16816.F32.BF16 R48, R20, R68, R100 ;  /* 0x000000441430723c */ /* 0x020fec0000041864 */
[----:B------:R-:W-:Y:S01]  /*4c40*/  HMMA.16816.F32.BF16 R64, R8, R46, R132 ;  /* 0x0000002e0840723c */ /* 0x000fe20000041884 */
[----:B------:R-:W4:Y:S05]  /*4c50*/  LDSM.16.M88.4 R8, [R232+0x6000] ;  /* 0x00600000e808783b */ /* 0x000f2a0000000200 */
[----:B------:R-:W-:Y:S06]  /*4c60*/  HMMA.16816.F32.BF16 R24, R16, R72, R24 ;  /* 0x000000481018723c */ /* 0x000fec0000041818 */
[C---:B------:R-:W-:Y:S06]  /*4c70*/  HMMA.16816.F32.BF16 R160, R28.reuse, R44, R140 ;  /* 0x0000002c1ca0723c */ /* 0x040fec000004188c */
[----:B------:R-:W-:Y:S01]  /*4c80*/  HMMA.16816.F32.BF16 R140, R28, R46, R36 ;  /* 0x0000002e1c8c723c */ /* 0x000fe20000041824 */
[----:B------:R-:W-:Y:S04]  /*4c90*/  LDSM.16.M88.4 R36, [R234+0x4000] ;  /* 0x00400000ea24783b */ /* 0x000fe80000000200 */
[----:B------:R-:W-:Y:S01]  /*4ca0*/  LDSM.16.M88.4 R44, [R224+0xb800] ;  /* 0x00b80000e02c783b */ /* 0x000fe20000000200 */
[----:B------:R-:W-:Y:S03]  /*4cb0*/  HMMA.16816.F32.BF16 R120, R20, R70, R56 ;  /* 0x000000461478723c */ /* 0x000fe60000041838 */
[----:B------:R-:W5:Y:S03]  /*4cc0*/  LDSM.16.M88.4 R56, [R230+0xa000] ;  /* 0x00a00000e638783b */ /* 0x000f660000000200 */
[C---:B------:R-:W-:Y:S06]  /*4cd0*/  HMMA.16816.F32.BF16 R104, R28.reuse, R52, R144 ;  /* 0x000000341c68723c */ /* 0x040fec0000041890 */
[----:B------:R-:W-:Y:S01]  /*4ce0*/  HMMA.16816.F32.BF16 R116, R28, R54, R116 ;  /* 0x000000361c74723c */ /* 0x000fe20000041874 */
[----:B------:R-:W-:Y:S05]  /*4cf0*/  LDSM.16.M88.4 R52, [R224+0xa800] ;  /* 0x00a80000e034783b */ /* 0x000fea0000000200 */
[----:B------:R-:W-:Y:S06]  /*4d00*/  HMMA.16816.F32.BF16 R76, R32, R70, R76 ;  /* 0x00000046204c723c */ /* 0x000fec000004184c */
[----:B-1----:R-:W-:Y:S01]  /*4d10*/  HMMA.16816.F32.BF16 R68, R12, R72, R48 ;  /* 0x000000480c44723c */ /* 0x002fe20000041830 */
[----:B------:R-:W-:Y:S05]  /*4d20*/  LDSM.16.M88.4 R48, [R224+0xb000] ;  /* 0x00b00000e030783b */ /* 0x000fea0000000200 */
[----:B--2---:R-:W-:Y:S01]  /*4d30*/  HMMA.16816.F32.BF16 R28, R40, R84, R24 ;  /* 0x00000054281c723c */ /* 0x004fe20000041818 */
[----:B------:R-:W1:Y:S05]  /*4d40*/  LDSM.16.M88.4 R24, [R234+0x6000] ;  /* 0x00600000ea18783b */ /* 0x000e6a0000000200 */
[C---:B------:R-:W-:Y:S06]  /*4d50*/  HMMA.16816.F32.BF16 R132, R20.reuse, R60, R124 ;  /* 0x0000003c1484723c */ /* 0x040fec000004187c */
[C---:B------:R-:W-:Y:S06]  /*4d60*/  HMMA.16816.F32.BF16 R128, R20.reuse, R62, R96 ;  /* 0x0000003e1480723c */ /* 0x040fec0000041860 */
[C---:B------:R-:W-:Y:S06]  /*4d70*/  HMMA.16816.F32.BF16 R152, R20.reuse, R88, R112 ;  /* 0x000000581498723c */ /* 0x040fec0000041870 */
[C---:B------:R-:W-:Y:S06]  /*4d80*/  HMMA.16816.F32.BF16 R148, R20.reuse, R90, R92 ;  /* 0x0000005a1494723c */ /* 0x040fec000004185c */
[C---:B---3--:R-:W-:Y:S06]  /*4d90*/  HMMA.16816.F32.BF16 R144, R20.reuse, R80, R108 ;  /* 0x000000501490723c */ /* 0x048fec000004186c */
[----:B------:R-:W-:Y:S01]  /*4da0*/  HMMA.16816.F32.BF16 R124, R20, R82, R64 ;  /* 0x00000052147c723c */ /* 0x000fe20000041840 */
[----:B------:R-:W-:Y:S04]  /*4db0*/  LDSM.16.M88.4 R20, [R233+0x4000] ;  /* 0x00400000e914783b */ /* 0x000fe80000000200 */
[----:B------:R-:W2:Y:S01]  /*4dc0*/  LDSM.16.M88.4 R64, [R229+0x2000] ;  /* 0x00200000e540783b */ /* 0x000ea20000000200 */
[C---:B------:R-:W-:Y:S06]  /*4dd0*/  HMMA.16816.F32.BF16 R104, R32.reuse, R60, R104 ;  /* 0x0000003c2068723c */ /* 0x040fec0000041868 */
[----:B------:R-:W-:Y:S06]  /*4de0*/  HMMA.16816.F32.BF16 R108, R32, R62, R116 ;  /* 0x0000003e206c723c */ /* 0x000fec0000041874 */
[----:B----4-:R-:W-:Y:S06]  /*4df0*/  HMMA.16816.F32.BF16 R60, R8, R84, R68 ;  /* 0x00000054083c723c */ /* 0x010fec0000041844 */
[----:B------:R-:W-:Y:S06]  /*4e00*/  HMMA.16816.F32.BF16 R68, R16, R74, R76 ;  /* 0x0000004a1044723c */ /* 0x000fec000004184c */
[----:B-----5:R-:W-:Y:S01]  /*4e10*/  HMMA.16816.F32.BF16 R76, R36, R56, R28 ;  /* 0x00000038244c723c */ /* 0x020fe2000004181c */
[----:B------:R-:W3:Y:S05]  /*4e20*/  LDSM.16.M88.4 R28, [R233+0x6000] ;  /* 0x00600000e91c783b */ /* 0x000eea0000000200 */
[----:B------:R-:W-:Y:S06]  /*4e30*/  HMMA.16816.F32.BF16 R72, R12, R74, R120 ;  /* 0x0000004a0c48723c */ /* 0x000fec0000041878 */
[C---:B------:R-:W-:Y:S06]  /*4e40*/  HMMA.16816.F32.BF16 R100, R32.reuse, R88, R156 ;  /* 0x000000582064723c */ /* 0x040fec000004189c */
[C---:B------:R-:W-:Y:S06]  /*4e50*/  HMMA.16816.F32.BF16 R92, R32.reuse, R90, R164 ;  /* 0x0000005a205c723c */ /* 0x040fec00000418a4 */
[C---:B------:R-:W-:Y:S06]  /*4e60*/  HMMA.16816.F32.BF16 R88, R32.reuse, R80, R160 ;  /* 0x000000502058723c */ /* 0x040fec00000418a0 */
[----:B------:R-:W-:Y:S06]  /*4e70*/  HMMA.16816.F32.BF16 R96, R32, R82, R140 ;  /* 0x000000522060723c */ /* 0x000fec000004188c */
[----:B-1----:R-:W-:Y:S01]  /*4e80*/  HMMA.16816.F32.BF16 R32, R24, R56, R60 ;  /* 0x000000381820723c */ /* 0x002fe2000004183c */
[----:B------:R-:W1:Y:S05]  /*4e90*/  LDSM.16.M88.4 R60, [R235+0x2800] ;  /* 0x00280000eb3c783b */ /* 0x000e6a0000000200 */
[----:B------:R-:W-:Y:S06]  /*4ea0*/  HMMA.16816.F32.BF16 R68, R40, R86, R68 ;  /* 0x000000562844723c */ /* 0x000fec0000041844 */
[----:B--2---:R-:W-:Y:S06]  /*4eb0*/  HMMA.16816.F32.BF16 R80, R20, R64, R76 ;  /* 0x000000401450723c */ /* 0x004fec000004184c */
[----:B------:R-:W-:Y:S06]  /*4ec0*/  HMMA.16816.F32.BF16 R76, R16, R52, R104 ;  /* 0x00000034104c723c */ /* 0x000fec0000041868 */
[----:B------:R-:W-:Y:S06]  /*4ed0*/  HMMA.16816.F32.BF16 R72, R8, R86, R72 ;  /* 0x000000560848723c */ /* 0x000fec0000041848 */
[----:B---3--:R-:W-:Y:S06]  /*4ee0*/  HMMA.16816.F32.BF16 R84, R28, R64, R32 ;  /* 0x000000401c54723c */ /* 0x008fec0000041820 */
[----:B------:R-:W-:Y:S01]  /*4ef0*/  HMMA.16816.F32.BF16 R32, R36, R58, R68 ;  /* 0x0000003a2420723c */ /* 0x000fe20000041844 */
[----:B------:R-:W-:-:S05]  /*4f00*/  FMUL.FTZ R0, R80, UR33 ;  /* 0x0000002150007c20 */ /* 0x000fca0008410000 */
[C---:B------:R-:W-:Y:S06]  /*4f10*/  HMMA.16816.F32.BF16 R112, R12.reuse, R52, R132 ;  /* 0x000000340c70723c */ /* 0x040fec0000041884 */
[C---:B------:R-:W-:Y:S01]  /*4f20*/  HMMA.16816.F32.BF16 R116, R12.reuse, R54, R128 ;  /* 0x000000360c74723c */ /* 0x040fe20000041880 */
[----:B------:R2:W3:Y:S05]  /*4f30*/  MUFU.TANH R129, R0 ;  /* 0x0000000000817308 */ /* 0x0004ea0000002400 */
[C---:B------:R-:W-:Y:S06]  /*4f40*/  HMMA.16816.F32.BF16 R120, R12.reuse, R48, R152 ;  /* 0x000000300c78723c */ /* 0x040fec0000041898 */
[C---:B------:R-:W-:Y:S06]  /*4f50*/  HMMA.16816.F32.BF16 R148, R12.reuse, R50, R148 ;  /* 0x000000320c94723c */ /* 0x040fec0000041894 */
[----:B------:R-:W-:Y:S01]  /*4f60*/  HMMA.16816.F32.BF16 R144, R12, R44, R144 ;  /* 0x0000002c0c90723c */ /* 0x000fe20000041890 */
[----:B--2---:R-:W-:-:S04]  /*4f70*/  FMUL.FTZ R0, R81, UR33 ;  /* 0x0000002151007c20 */ /* 0x004fc80008410000 */
[----:B------:R2:W-:Y:S01]  /*4f80*/  MUFU.TANH R128, R0 ;  /* 0x0000000000807308 */ /* 0x0005e20000002400 */
[----:B------:R-:W-:Y:S01]  /*4f90*/  HMMA.16816.F32.BF16 R124, R12, R46, R124 ;  /* 0x0000002e0c7c723c */ /* 0x000fe2000004187c */
[----:B------:R-:W4:Y:S05]  /*4fa0*/  LDSM.16.M88.4 R12, [R230+0xa800] ;  /* 0x00a80000e60c783b */ /* 0x000f2a0000000200 */
[----:B------:R-:W-:Y:S06]  /*4fb0*/  HMMA.16816.F32.BF16 R108, R16, R54, R108 ;  /* 0x00000036106c723c */ /* 0x000fec000004186c */
[----:B------:R-:W-:Y:S01]  /*4fc0*/  HMMA.16816.F32.BF16 R56, R24, R58, R72 ;  /* 0x0000003a1838723c */ /* 0x000fe20000041848 */
[----:B--2---:R-:W-:-:S05]  /*4fd0*/  FMUL.FTZ R0, R82, UR33 ;  /* 0x0000002152007c20 */ /* 0x004fca0008410000 */
[----:B-1----:R-:W-:Y:S01]  /*4fe0*/  HMMA.16816.F32.BF16 R52, R40, R60, R76 ;  /* 0x0000003c2834723c */ /* 0x002fe2000004184c */
[----:B------:R1:W2:Y:S05]  /*4ff0*/  MUFU.TANH R158, R0 ;  /* 0x00000000009e7308 */ /* 0x0002aa0000002400 */
[C---:B------:R-:W-:Y:S06]  /*5000*/  HMMA.16816.F32.BF16 R100, R16.reuse, R48, R100 ;  /* 0x000000301064723c */ /* 0x040fec0000041864 */
[----:B------:R-:W-:Y:S06]  /*5010*/  HMMA.16816.F32.BF16 R92, R16, R50, R92 ;  /* 0x00000032105c723c */ /* 0x000fec000004185c */
[----:B------:R-:W-:Y:S01]  /*5020*/  HMMA.16816.F32.BF16 R48, R20, R66, R32 ;  /* 0x000000421430723c */ /* 0x000fe20000041820 */
[----:B-1----:R-:W-:Y:S01]  /*5030*/  FMUL.FTZ R0, R83, UR33 ;  /* 0x0000002153007c20 */ /* 0x002fe20008410000 */
[----:B------:R-:W1:Y:S03]  /*5040*/  LDSM.16.M88.4 R32, [R229+0x2800] ;  /* 0x00280000e520783b */ /* 0x000e660000000200 */
[----:B------:R5:W-:Y:S01]  /*5050*/  MUFU.TANH R157, R0 ;  /* 0x00000000009d7308 */ /* 0x000be20000002400 */
[C---:B------:R-:W-:Y:S06]  /*5060*/  HMMA.16816.F32.BF16 R88, R16.reuse, R44, R88 ;  /* 0x0000002c1058723c */ /* 0x040fec0000041858 */
[----:B------:R-:W-:Y:S01]  /*5070*/  HMMA.16816.F32.BF16 R104, R16, R46, R96 ;  /* 0x0000002e1068723c */ /* 0x000fe20000041860 */
[----:B------:R-:W3:Y:S05]  /*5080*/  LDSM.16.M88.4 R16, [R235+0x3000] ;  /* 0x00300000eb10783b */ /* 0x000eea0000000200 */
[----:B------:R-:W-:Y:S01]  /*5090*/  HMMA.16816.F32.BF16 R44, R8, R60, R112 ;  /* 0x0000003c082c723c */ /* 0x000fe20000041870 */
[----:B-----5:R-:W-:-:S05]  /*50a0*/  FMUL.FTZ R0, R84, UR33 ;  /* 0x0000002154007c20 */ /* 0x020fca0008410000 */
[----:B------:R-:W-:Y:S01]  /*50b0*/  HMMA.16816.F32.BF16 R56, R28, R66, R56 ;  /* 0x000000421c38723c */ /* 0x000fe20000041838 */
[----:B------:R-:W5:Y:S01]  /*50c0*/  LDSM.16.M88.4 R64, [R235+0x3800] ;  /* 0x00380000eb40783b */ /* 0x000f620000000200 */
[----:B------:R2:W5:Y:S04]  /*50d0*/  MUFU.TANH R82, R0 ;  /* 0x0000000000527308 */ /* 0x0005680000002400 */
[----:B----4-:R-:W-:Y:S06]  /*50e0*/  HMMA.16816.F32.BF16 R52, R36, R12, R52 ;  /* 0x0000000c2434723c */ /* 0x010fec0000041834 */
[----:B------:R-:W-:Y:S06]  /*50f0*/  HMMA.16816.F32.BF16 R68, R8, R62, R116 ;  /* 0x0000003e0844723c */ /* 0x000fec0000041874 */
[----:B------:R-:W-:Y:S01]  /*5100*/  HMMA.16816.F32.BF16 R44, R24, R12, R44 ;  /* 0x0000000c182c723c */ /* 0x000fe2000004182c */
[----:B--2---:R-:W-:-:S04]  /*5110*/  FMUL.FTZ R0, R85, UR33 ;  /* 0x0000002155007c20 */ /* 0x004fc80008410000 */
[----:B------:R2:W-:Y:S01]  /*5120*/  MUFU.TANH R114, R0 ;  /* 0x0000000000727308 */ /* 0x0005e20000002400 */
[----:B------:R-:W-:Y:S06]  /*5130*/  HMMA.16816.F32.BF16 R60, R40, R62, R108 ;  /* 0x0000003e283c723c */ /* 0x000fec000004186c */
[----:B-1----:R-:W-:Y:S06]  /*5140*/  HMMA.16816.F32.BF16 R52, R20, R32, R52 ;  /* 0x000000201434723c */ /* 0x002fec0000041834 */
[----:B---3--:R-:W-:Y:S01]  /*5150*/  HMMA.16816.F32.BF16 R72, R8, R16, R120 ;  /* 0x000000100848723c */ /* 0x008fe20000041878 */
[----:B--2---:R-:W-:-:S05]  /*5160*/  FMUL.FTZ R0, R86, UR33 ;  /* 0x0000002156007c20 */ /* 0x004fca0008410000 */
[C---:B------:R-:W-:Y:S01]  /*5170*/  HMMA.16816.F32.BF16 R76, R8.reuse, R18, R148 ;  /* 0x00000012084c723c */ /* 0x040fe20000041894 */
[----:B------:R1:W2:Y:S05]  /*5180*/  MUFU.TANH R80, R0 ;  /* 0x0000000000507308 */ /* 0x0002aa0000002400 */
[C---:B-----5:R-:W-:Y:S06]  /*5190*/  HMMA.16816.F32.BF16 R144, R8.reuse, R64, R144 ;  /* 0x000000400890723c */ /* 0x060fec0000041890 */
[----:B------:R-:W-:Y:S01]  /*51a0*/  HMMA.16816.F32.BF16 R96, R8, R66, R124 ;  /* 0x000000420860723c */ /* 0x000fe2000004187c */
[----:B------:R-:W3:Y:S01]  /*51b0*/  LDSM.16.M88.4 R8, [R230+0xb000] ;  /* 0x00b00000e608783b */ /* 0x000ee20000000200 */
[----:B-1----:R-:W-:-:S04]  /*51c0*/  FMUL.FTZ R0, R87, UR33 ;  /* 0x0000002157007c20 */ /* 0x002fc80008410000 */
[----:B------:R1:W-:Y:S02]  /*51d0*/  MUFU.TANH R112, R0 ;  /* 0x0000000000707308 */ /* 0x0003e40000002400 */
[----:B-1----:R-:W-:-:S06]  /*51e0*/  FMUL.FTZ R0, R48, UR33 ;  /* 0x0000002130007c20 */ /* 0x002fcc0008410000 */
[----:B------:R1:W-:Y:S02]  /*51f0*/  MUFU.TANH R81, R0 ;  /* 0x0000000000517308 */ /* 0x0003e40000002400 */
[----:B-1----:R-:W-:-:S06]  /*5200*/  FMUL.FTZ R0, R49, UR33 ;  /* 0x0000002131007c20 */ /* 0x002fcc0008410000 */
[----:B------:R1:W-:Y:S02]  /*5210*/  MUFU.TANH R113, R0 ;  /* 0x0000000000717308 */ /* 0x0003e40000002400 */
[----:B-1----:R-:W-:-:S06]  /*5220*/  FMUL.FTZ R0, R50, UR33 ;  /* 0x0000002132007c20 */ /* 0x002fcc0008410000 */
[----:B------:R1:W4:Y:S02]  /*5230*/  MUFU.TANH R156, R0 ;  /* 0x00000000009c7308 */ /* 0x0003240000002400 */
[----:B-1----:R-:W-:Y:S02]  /*5240*/  FMUL.FTZ R0, R51, UR33 ;  /* 0x0000002133007c20 */ /* 0x002fe40008410000 */
[----:B------:R-:W-:Y:S04]  /*5250*/  HMMA.16816.F32.BF16 R48, R40, R16, R100 ;  /* 0x000000102830723c */ /* 0x000fe80000041864 */
[----:B------:R1:W-:Y:S02]  /*5260*/  MUFU.TANH R152, R0 ;  /* 0x0000000000987308 */ /* 0x0003e40000002400 */
[----:B-1----:R-:W-:-:S06]  /*5270*/  FMUL.FTZ R0, R56, UR33 ;  /* 0x0000002138007c20 */ /* 0x002fcc0008410000 */
[----:B------:R1:W5:Y:S02]  /*5280*/  MUFU.TANH R110, R0 ;  /* 0x00000000006e7308 */ /* 0x0003640000002400 */
[----:B-1----:R-:W-:-:S06]  /*5290*/  FMUL.FTZ R0, R57, UR33 ;  /* 0x0000002139007c20 */ /* 0x002fcc0008410000 */
[----:B------:R1:W-:Y:S02]  /*52a0*/  MUFU.TANH R111, R0 ;  /* 0x00000000006f7308 */ /* 0x0003e40000002400 */
[----:B-1----:R-:W-:-:S06]  /*52b0*/  FMUL.FTZ R0, R58, UR33 ;  /* 0x000000213a007c20 */ /* 0x002fcc0008410000 */
[----:B------:R1:W5:Y:S02]  /*52c0*/  MUFU.TANH R108, R0 ;  /* 0x00000000006c7308 */ /* 0x0003640000002400 */
[----:B-1----:R-:W-:Y:S02]  /*52d0*/  FMUL.FTZ R0, R59, UR33 ;  /* 0x000000213b007c20 */ /* 0x002fe40008410000 */
[----:B------:R-:W-:Y:S04]  /*52e0*/  HMMA.16816.F32.BF16 R56, R28, R32, R44 ;  /* 0x000000201c38723c */ /* 0x000fe8000004182c */
[----:B------:R1:W5:Y:S02]  /*52f0*/  MUFU.TANH R109, R0 ;  /* 0x00000000006d7308 */ /* 0x0003640000002400 */
[----:B------:R-:W-:Y:S06]  /*5300*/  HMMA.16816.F32.BF16 R44, R36, R14, R60 ;  /* 0x0000000e242c723c */ /* 0x000fec000004183c */
[----:B------:R-:W-:Y:S01]  /*5310*/  HMMA.16816.F32.BF16 R60, R40, R18, R92 ;  /* 0x00000012283c723c */ /* 0x000fe2000004185c */
[----:B------:R-:W2:Y:S05]  /*5320*/  LDSM.16.M88.4 R16, [R229+0x3000] ;  /* 0x00300000e510783b */ /* 0x000eaa0000000200 */
[----:B------:R-:W-:Y:S01]  /*5330*/  HMMA.16816.F32.BF16 R12, R24, R14, R68 ;  /* 0x0000000e180c723c */ /* 0x000fe20000041844 */
[----:B-1----:R-:W-:-:S04]  /*5340*/  FMUL.FTZ R0, R52, UR33 ;  /* 0x0000002134007c20 */ /* 0x002fc80008410000 */
[----:B------:R1:W5:Y:S01]  /*5350*/  MUFU.TANH R125, R0 ;  /* 0x00000000007d7308 */ /* 0x0003620000002400 */
[----:B------:R-:W-:Y:S06]  /*5360*/  HMMA.16816.F32.BF16 R68, R40, R64, R88 ;  /* 0x000000402844723c */ /* 0x000fec0000041858 */
[----:B------:R-:W-:Y:S01]  /*5370*/  HMMA.16816.F32.BF16 R44, R20, R34, R44 ;  /* 0x00000022142c723c */ /* 0x000fe2000004182c */
[----:B-1----:R-:W-:-:S11]  /*5380*/  FMUL.FTZ R0, R53, UR33 ;  /* 0x0000002135007c20 */ /* 0x002fd60008410000 */
[----:B------:R-:W-:Y:S01]  /*5390*/  HMMA.16816.F32.BF16 R32, R28, R34, R12 ;  /* 0x000000221c20723c */ /* 0x000fe2000004180c */
[----:B------:R1:W-:Y:S11]  /*53a0*/  MUFU.TANH R124, R0 ;  /* 0x00000000007c7308 */ /* 0x0003f60000002400 */
[----:B------:R-:W-:Y:S01]  /*53b0*/  FMUL.FTZ R13, R46, UR33 ;  /* 0x000000212e0d7c20 */ /* 0x000fe20008410000 */
[----:B------:R-:W-:-:S03]  /*53c0*/  FMUL.FTZ R15, R47, UR33 ;  /* 0x000000212f0f7c20 */ /* 0x000fc60008410000 */
[----:B------:R-:W-:Y:S01]  /*53d0*/  MUFU.TANH R92, R13 ;  /* 0x0000000d005c7308 */ /* 0x000fe20000002400 */
[----:B-1----:R-:W-:-:S07]  /*53e0*/  FMUL.FTZ R0, R54, UR33 ;  /* 0x0000002136007c20 */ /* 0x002fce0008410000 */
[----:B------:R1:W5:Y:S08]  /*53f0*/  MUFU.TANH R151, R0 ;  /* 0x0000000000977308 */ /* 0x0003700000002400 */
[----:B------:R-:W-:Y:S01]  /*5400*/  MUFU.TANH R148, R15 ;  /* 0x0000000f00947308 */ /* 0x000fe20000002400 */
[----:B-1----:R-:W-:Y:S02]  /*5410*/  FMUL.FTZ R0, R55, UR33 ;  /* 0x0000002137007c20 */ /* 0x002fe40008410000 */
[-C--:B---3--:R-:W-:Y:S05]  /*5420*/  HMMA.16816.F32.BF16 R52, R36, R8.reuse, R48 ;  /* 0x000000082434723c */ /* 0x088fea0000041830 */
[----:B------:R1:W-:Y:S01]  /*5430*/  MUFU.TANH R150, R0 ;  /* 0x0000000000967308 */ /* 0x0003e20000002400 */
[----:B------:R-:W-:Y:S07]  /*5440*/  HMMA.16816.F32.BF16 R48, R24, R8, R72 ;  /* 0x000000081830723c */ /* 0x000fee0000041848 */
[----:B------:R-:W-:-:S02]  /*5450*/  IMAD.U32 R8, RZ, RZ, UR25 ;  /* 0x00000019ff087e24 */ /* 0x000fc4000f8e00ff */
[----:B-1----:R-:W-:-:S04]  /*5460*/  FMUL.FTZ R0, R56, UR33 ;  /* 0x0000002138007c20 */ /* 0x002fc80008410000 */
[----:B------:R1:W-:Y:S11]  /*5470*/  MUFU.TANH R84, R0 ;  /* 0x0000000000547308 */ /* 0x0003f60000002400 */
[----:B--2---:R-:W-:Y:S01]  /*5480*/  HMMA.16816.F32.BF16 R48, R28, R16, R48 ;  /* 0x000000101c30723c */ /* 0x004fe20000041830 */
[----:B-1----:R-:W-:-:S04]  /*5490*/  FMUL.FTZ R0, R57, UR33 ;  /* 0x0000002139007c20 */ /* 0x002fc80008410000 */
[----:B------:R1:W-:Y:S02]  /*54a0*/  MUFU.TANH R85, R0 ;  /* 0x0000000000557308 */ /* 0x0003e40000002400 */
[----:B-1----:R-:W-:Y:S02]  /*54b0*/  IMAD.IADD R0, R170, 0x1, -R3 ;  /* 0x00000001aa007824 */ /* 0x002fe400078e0a03 */
[----:B------:R-:W-:Y:S01]  /*54c0*/  FMUL.FTZ R3, R58, UR33 ;  /* 0x000000213a037c20 */ /* 0x000fe20008410000 */
[----:B------:R-:W-:-:S03]  /*54d0*/  IMAD.SHL.U32 R170, R170, 0x2, RZ ;  /* 0x00000002aaaa7824 */ /* 0x000fc600078e00ff */
[----:B------:R1:W2:Y:S01]  /*54e0*/  MUFU.TANH R86, R3 ;  /* 0x0000000300567308 */ /* 0x0002a20000002400 */
[----:B------:R-:W-:Y:S02]  /*54f0*/  SHF.R.S32.HI R5, RZ, 0x1f, R0 ;  /* 0x0000001fff057819 */ /* 0x000fe40000011400 */
[----:B------:R-:W-:Y:S02]  /*5500*/  LOP3.LUT R7, R170, 0x6, RZ, 0xc0, !PT ;  /* 0x00000006aa077812 */ /* 0x000fe400078ec0ff */
[----:B------:R-:W-:Y:S01]  /*5510*/  LEA.HI R0, R5, R0, RZ, 0x2 ;  /* 0x0000000005007211 */ /* 0x000fe200078f10ff */
[----:B------:R-:W-:-:S03]  /*5520*/  FMUL.FTZ R5, R45, UR33 ;  /* 0x000000212d057c20 */ /* 0x000fc60008410000 */
[----:B------:R-:W-:-:S05]  /*5530*/  SHF.R.S32.HI R0, RZ, 0x2, R0 ;  /* 0x00000002ff007819 */ /* 0x000fca0000011400 */
[----:B------:R-:W-:Y:S01]  /*5540*/  IMAD.IADD R6, R0, 0x1, R6 ;  /* 0x0000000100067824 */ /* 0x000fe200078e0206 */
[----:B------:R-:W-:Y:S01]  /*5550*/  LOP3.LUT R0, R138, R139, RZ, 0xfc, !PT ;  /* 0x0000008b8a007212 */ /* 0x000fe200078efcff */
[----:B-1----:R-:W-:Y:S02]  /*5560*/  FMUL.FTZ R3, R59, UR33 ;  /* 0x000000213b037c20 */ /* 0x002fe40008410000 */
[C---:B------:R-:W-:Y:S01]  /*5570*/  VIADD R12, R6.reuse, 0x40 ;  /* 0x00000040060c7836 */ /* 0x040fe20000000000 */
[C---:B------:R-:W-:Y:S01]  /*5580*/  VIADDMNMX R251, R6.reuse, UR5, R8, PT ;  /* 0x0000000506fb7c46 */ /* 0x040fe2000b800108 */
[C---:B------:R-:W-:Y:S01]  /*5590*/  VIADD R13, R6.reuse, 0x48 ;  /* 0x00000048060d7836 */ /* 0x040fe20000000000 */
[----:B------:R1:W3:Y:S01]  /*55a0*/  MUFU.TANH R100, R3 ;  /* 0x0000000300647308 */ /* 0x0002e20000002400 */
[----:B------:R-:W-:Y:S01]  /*55b0*/  VIADD R9, R6, 0x8 ;  /* 0x0000000806097836 */ /* 0x000fe20000000000 */
[----:B------:R-:W-:Y:S02]  /*55c0*/  VIADDMNMX R245, R12, UR21, RZ, !PT ;  /* 0x000000150cf57c46 */ /* 0x000fe4000f8001ff */
[----:B------:R-:W-:-:S02]  /*55d0*/  VIADDMNMX R244, R13, UR21, RZ, !PT ;  /* 0x000000150df47c46 */ /* 0x000fc4000f8001ff */
[----:B------:R-:W-:Y:S02]  /*55e0*/  VIADDMNMX R247, R6, UR21, RZ, !PT ;  /* 0x0000001506f77c46 */ /* 0x000fe4000f8001ff */
[----:B------:R-:W-:Y:S01]  /*55f0*/  VIADDMNMX R246, R9, UR21, RZ, !PT ;  /* 0x0000001509f67c46 */ /* 0x000fe2000f8001ff */
[----:B------:R-:W-:Y:S01]  /*5600*/  MUFU.TANH R138, R5 ;  /* 0x00000005008a7308 */ /* 0x000fe20000002400 */
[----:B-1----:R-:W-:Y:S02]  /*5610*/  FMUL.FTZ R3, R44, UR33 ;  /* 0x000000212c037c20 */ /* 0x002fe40008410000 */
[----:B------:R-:W-:Y:S05]  /*5620*/  HMMA.16816.F32.BF16 R44, R24, R10, R76 ;  /* 0x0000000a182c723c */ /* 0x000fea000004184c */
[----:B------:R1:W3:Y:S02]  /*5630*/  MUFU.TANH R88, R3 ;  /* 0x0000000300587308 */ /* 0x0002e40000002400 */
[----:B-1----:R-:W-:-:S04]  /*5640*/  IMAD.U32 R3, RZ, RZ, UR12 ;  /* 0x0000000cff037e24 */ /* 0x002fc8000f8e00ff */
[----:B------:R-:W-:-:S13]  /*5650*/  IMAD R3, R3, 0x40, R7 ;  /* 0x0000004003037824 */ /* 0x000fda00078e0207 */
[----:B------:R-:W-:Y:S01]  /*5660*/  HMMA.16816.F32.BF16 R44, R28, R18, R44 ;  /* 0x000000121c2c723c */ /* 0x000fe2000004182c */
[----:B------:R-:W-:Y:S02]  /*5670*/  IMAD.U32 R7, RZ, RZ, UR5 ;  /* 0x00000005ff077e24 */ /* 0x000fe4000f8e00ff */
[C---:B------:R-:W-:Y:S01]  /*5680*/  VIADD R5, R3.reuse, 0x1 ;  /* 0x0000000103057836 */ /* 0x040fe20000000000 */
[----:B------:R-:W-:Y:S02]  /*5690*/  ISETP.GE.AND P4, PT, R3, R251, PT ;  /* 0x000000fb0300720c */ /* 0x000fe40003f86270 */
[C-C-:B------:R-:W-:Y:S02]  /*56a0*/  IADD3 R14, R7.reuse, 0x40, R6.reuse ;  /* 0x00000040070e7810 */ /* 0x140fe40007ffe006 */
[----:B------:R-:W-:Y:S02]  /*56b0*/  IADD3 R8, R7, 0x8, R6 ;  /* 0x0000000807087810 */ /* 0x000fe40007ffe006 */
[----:B------:R-:W-:-:S02]  /*56c0*/  VIMNMX R249, R14, UR25, PT ;  /* 0x000000190ef97c48 */ /* 0x000fc4000bfe0100 */
[----:B------:R-:W-:Y:S01]  /*56d0*/  HMMA.16816.F32.BF16 R12, R20, R16, R52 ;  /* 0x00000010140c723c */ /* 0x000fe20000041834 */
[----:B------:R-:W-:Y:S02]  /*56e0*/  VIMNMX R250, R8, UR25, PT ;  /* 0x0000001908fa7c48 */ /* 0x000fe4000bfe0100 */
[----:B------:R-:W-:Y:S01]  /*56f0*/  IADD3 R7, R7, 0x48, R6 ;  /* 0x0000004807077810 */ /* 0x000fe20007ffe006 */
[----:B------:R-:W-:Y:S01]  /*5700*/  FMUL.FTZ R6, R32, UR33 ;  /* 0x0000002120067c20 */ /* 0x000fe20008410000 */
[C---:B------:R-:W-:Y:S01]  /*5710*/  ISETP.GE.AND P5, PT, R3.reuse, R250, PT ;  /* 0x000000fa0300720c */ /* 0x040fe20003fa6270 */
[----:B------:R-:W-:Y:S01]  /*5720*/  HMMA.16816.F32.BF16 R52, R40, R66, R104 ;  /* 0x000000422834723c */ /* 0x000fe20000041868 */
[C---:B------:R-:W-:Y:S01]  /*5730*/  ISETP.LT.OR P4, PT, R3.reuse, R247, P4 ;  /* 0x000000f70300720c */ /* 0x040fe20002781670 */
[----:B------:R1:W3:Y:S01]  /*5740*/  MUFU.TANH R87, R6 ;  /* 0x0000000600577308 */ /* 0x0002e20000002400 */
[----:B------:R-:W-:Y:S02]  /*5750*/  ISETP.LT.OR P5, PT, R3, R246, P5 ;  /* 0x000000f60300720c */ /* 0x000fe40002fa1670 */
[----:B------:R-:W-:Y:S01]  /*5760*/  VIMNMX R248, R7, UR25, PT ;  /* 0x0000001907f87c48 */ /* 0x000fe2000bfe0100 */
[----:B------:R-:W-:Y:S01]  /*5770*/  FMUL.FTZ R7, R35, UR33 ;  /* 0x0000002123077c20 */ /* 0x000fe20008410000 */
[----:B------:R-:W-:-:S02]  /*5780*/  FSEL R64, R129, -INF , !P4 ;  /* 0xff80000081407808 */ /* 0x000fc40006000000 */
[----:B------:R-:W-:Y:S01]  /*5790*/  FSEL R158, R158, -INF , !P5 ;  /* 0xff8000009e9e7808 */ /* 0x000fe20006800000 */
[----:B------:R4:W-:Y:S01]  /*57a0*/  MUFU.TANH R83, R7 ;  /* 0x0000000700537308 */ /* 0x0009e20000002400 */
[C---:B------:R-:W-:Y:S02]  /*57b0*/  ISETP.GE.AND P4, PT, R3.reuse, R249, PT ;  /* 0x000000f90300720c */ /* 0x040fe40003f86270 */
[----:B------:R-:W-:Y:S02]  /*57c0*/  ISETP.GE.AND P5, PT, R3, R248, PT ;  /* 0x000000f80300720c */ /* 0x000fe40003fa6270 */
[----:B------:R-:W-:Y:S02]  /*57d0*/  ISETP.GE.AND P3, PT, R5, R251, PT ;  /* 0x000000fb0500720c */ /* 0x000fe40003f66270 */
[----:B------:R-:W-:Y:S01]  /*57e0*/  ISETP.LT.OR P4, PT, R3, R245, P4 ;  /* 0x000000f50300720c */ /* 0x000fe20002781670 */
[----:B-1----:R-:W-:Y:S01]  /*57f0*/  FMUL.FTZ R6, R33, UR33 ;  /* 0x0000002121067c20 */ /* 0x002fe20008410000 */
[----:B------:R-:W-:-:S02]  /*5800*/  ISETP.LT.OR P5, PT, R3, R244, P5 ;  /* 0x000000f40300720c */ /* 0x000fc40002fa1670 */
[C---:B------:R-:W-:Y:S01]  /*5810*/  ISETP.LT.OR P3, PT, R5.reuse, R247, P3 ;  /* 0x000000f70500720c */ /* 0x040fe20001f61670 */
[----:B------:R1:W-:Y:S01]  /*5820*/  MUFU.TANH R91, R6 ;  /* 0x00000006005b7308 */ /* 0x0003e20000002400 */
[----:B------:R-:W-:Y:S02]  /*5830*/  FSEL R59, R82, -INF , !P4 ;  /* 0xff800000523b7808 */ /* 0x000fe40006000000 */
[----:B------:R-:W-:Y:S01]  /*5840*/  FSEL R65, R80, -INF , !P5 ;  /* 0xff80000050417808 */ /* 0x000fe20006800000 */
[----:B----4-:R-:W-:Y:S01]  /*5850*/  FMUL.FTZ R7, R12, UR33 ;  /* 0x000000210c077c20 */ /* 0x010fe20008410000 */
[C---:B------:R-:W-:Y:S02]  /*5860*/  ISETP.GE.AND P2, PT, R5.reuse, R250, PT ;  /* 0x000000fa0500720c */ /* 0x040fe40003f46270 */
[C---:B------:R-:W-:Y:S01]  /*5870*/  ISETP.GE.AND P1, PT, R5.reuse, R249, PT ;  /* 0x000000f90500720c */ /* 0x040fe20003f26270 */
[----:B------:R4:W-:Y:S01]  /*5880*/  MUFU.TANH R82, R7 ;  /* 0x0000000700527308 */ /* 0x0009e20000002400 */
[----:B------:R-:W-:-:S02]  /*5890*/  ISETP.GE.AND P6, PT, R5, R248, PT ;  /* 0x000000f80500720c */ /* 0x000fc40003fc6270 */
[----:B------:R-:W-:Y:S02]  /*58a0*/  FSEL R80, R128, -INF , !P3 ;  /* 0xff80000080507808 */ /* 0x000fe40005800000 */
[C---:B------:R-:W-:Y:S02]  /*58b0*/  ISETP.LT.OR P2, PT, R5.reuse, R246, P2 ;  /* 0x000000f60500720c */ /* 0x040fe40001741670 */
[----:B------:R-:W-:Y:S01]  /*58c0*/  ISETP.LT.OR P1, PT, R5, R245, P1 ;  /* 0x000000f50500720c */ /* 0x000fe20000f21670 */
[----:B-1----:R-:W-:Y:S01]  /*58d0*/  VIADD R6, R3, 0x8 ;  /* 0x0000000803067836 */ /* 0x002fe20000000000 */
[----:B------:R-:W-:Y:S01]  /*58e0*/  ISETP.LT.OR P6, PT, R5, R244, P6 ;  /* 0x000000f40500720c */ /* 0x000fe200037c1670 */
[----:B------:R-:W-:Y:S01]  /*58f0*/  FMUL.FTZ R5, R34, UR33 ;  /* 0x0000002122057c20 */ /* 0x000fe20008410000 */
[----:B------:R-:W-:Y:S01]  /*5900*/  FSEL R157, R157, -INF , !P2 ;  /* 0xff8000009d9d7808 */ /* 0x000fe20005000000 */
[----:B------:R-:W-:Y:S01]  /*5910*/  HMMA.16816.F32.BF16 R32, R36, R10, R60 ;  /* 0x0000000a2420723c */ /* 0x000fe2000004183c */
[C---:B------:R-:W-:Y:S01]  /*5920*/  ISETP.GE.AND P0, PT, R6.reuse, R251, PT ;  /* 0x000000fb0600720c */ /* 0x040fe20003f06270 */
[----:B------:R-:W-:Y:S01]  /*5930*/  LDSM.16.M88.4 R8, [R229+0x3800] ;  /* 0x00380000e508783b */ /* 0x000fe20000000200 */
[C---:B------:R-:W-:Y:S01]  /*5940*/  ISETP.GE.AND P4, PT, R6.reuse, R250, PT ;  /* 0x000000fa0600720c */ /* 0x040fe20003f86270 */
[----:B----4-:R-:W-:Y:S01]  /*5950*/  FMUL.FTZ R7, R13, UR33 ;  /* 0x000000210d077c20 */ /* 0x010fe20008410000 */
[C---:B------:R-:W-:Y:S01]  /*5960*/  ISETP.GE.AND P5, PT, R6.reuse, R249, PT ;  /* 0x000000f90600720c */ /* 0x040fe20003fa6270 */
[----:B------:R1:W4:Y:S01]  /*5970*/  MUFU.TANH R74, R5 ;  /* 0x00000005004a7308 */ /* 0x0003220000002400 */
[----:B------:R-:W-:-:S02]  /*5980*/  ISETP.GE.AND P3, PT, R6, R248, PT ;  /* 0x000000f80600720c */ /* 0x000fc40003f66270 */
[C---:B------:R-:W-:Y:S02]  /*5990*/  ISETP.LT.OR P0, PT, R6.reuse, R247, P0 ;  /* 0x000000f70600720c */ /* 0x040fe40000701670 */
[C---:B------:R-:W-:Y:S02]  /*59a0*/  ISETP.LT.OR P4, PT, R6.reuse, R246, P4 ;  /* 0x000000f60600720c */ /* 0x040fe40002781670 */
[C---:B------:R-:W-:Y:S01]  /*59b0*/  ISETP.LT.OR P5, PT, R6.reuse, R245, P5 ;  /* 0x000000f50600720c */ /* 0x040fe20002fa1670 */
[----:B------:R2:W-:Y:S01]  /*59c0*/  MUFU.TANH R90, R7 ;  /* 0x00000007005a7308 */ /* 0x0005e20000002400 */
[----:B------:R-:W-:Y:S01]  /*59d0*/  ISETP.LT.OR P3, PT, R6, R244, P3 ;  /* 0x000000f40600720c */ /* 0x000fe20001f61670 */
[----:B------:R-:W-:Y:S01]  /*59e0*/  FMUL.FTZ R6, R15, UR33 ;  /* 0x000000210f067c20 */ /* 0x000fe20008410000 */
[----:B------:R-:W-:Y:S02]  /*59f0*/  FSEL R156, R156, -INF , !P4 ;  /* 0xff8000009c9c7808 */ /* 0x000fe40006000000 */
[----:B-----5:R-:W-:-:S02]  /*5a00*/  FSEL R56, R110, -INF , !P5 ;  /* 0xff8000006e387808 */ /* 0x020fc40006800000 */
[----:B------:R-:W-:Y:S01]  /*5a10*/  FSEL R60, R108, -INF , !P3 ;  /* 0xff8000006c3c7808 */ /* 0x000fe20005800000 */
[----:B------:R5:W-:Y:S01]  /*5a20*/  MUFU.TANH R89, R6 ;  /* 0x0000000600597308 */ /* 0x000be20000002400 */
[----:B-1----:R-:W-:Y:S01]  /*5a30*/  VIADD R5, R3, 0x9 ;  /* 0x0000000903057836 */ /* 0x002fe20000000000 */
[----:B------:R-:W-:Y:S01]  /*5a40*/  HMMA.16816.F32.BF16 R32, R20, R18, R32 ;  /* 0x000000121420723c */ /* 0x000fe20000041820 */
[----:B------:R-:W-:Y:S02]  /*5a50*/  FSEL R57, R114, -INF , !P1 ;  /* 0xff80000072397808 */ /* 0x000fe40004800000 */
[----:B------:R-:W-:Y:S02]  /*5a60*/  FSEL R58, R112, -INF , !P6 ;  /* 0xff800000703a7808 */ /* 0x000fe40007000000 */
[----:B------:R-:W-:Y:S01]  /*5a70*/  ISETP.GE.AND P2, PT, R5, R251, PT ;  /* 0x000000fb0500720c */ /* 0x000fe20003f46270 */
[----:B--2---:R-:W-:Y:S01]  /*5a80*/  FMUL.FTZ R7, R14, UR33 ;  /* 0x000000210e077c20 */ /* 0x004fe20008410000 */
[----:B------:R-:W-:Y:S01]  /*5a90*/  FSEL R81, R81, -INF , !P0 ;  /* 0xff80000051517808 */ /* 0x000fe20004000000 */
[----:B------:R-:W1:Y:S01]  /*5aa0*/  LDSM.16.M88.4 R12, [R230+0xb800] ;  /* 0x00b80000e60c783b */ /* 0x000e620000000200 */
[C---:B------:R-:W-:Y:S01]  /*5ab0*/  ISETP.LT.OR P2, PT, R5.reuse, R247, P2 ;  /* 0x000000f70500720c */ /* 0x040fe20001741670 */
[----:B------:R2:W4:Y:S01]  /*5ac0*/  MUFU.TANH R75, R7 ;  /* 0x00000007004b7308 */ /* 0x0005220000002400 */
[----:B------:R-:W-:Y:S01]  /*5ad0*/  ISETP.GE.AND P1, PT, R5, R250, PT ;  /* 0x000000fa0500720c */ /* 0x000fe20003f26270 */
[----:B------:R-:W-:-:S04]  /*5ae0*/  DEPBAR.LE SB0, 0x0 ;  /* 0x000080000000791a */ /* 0x000fc80000000000 */
[----:B-----5:R-:W-:Y:S01]  /*5af0*/  VIADD R6, R3, 0x10 ;  /* 0x0000001003067836 */ /* 0x020fe20000000000 */
[----:B------:R-:W-:Y:S02]  /*5b00*/  FSEL R126, R113, -INF , !P2 ;  /* 0xff800000717e7808 */ /* 0x000fe40005000000 */
[----:B------:R-:W-:Y:S02]  /*5b10*/  ISETP.GE.AND P6, PT, R5, R249, PT ;  /* 0x000000f90500720c */ /* 0x000fe40003fc6270 */
[C---:B------:R-:W-:Y:S02]  /*5b20*/  ISETP.GE.AND P4, PT, R6.reuse, R251, PT ;  /* 0x000000fb0600720c */ /* 0x040fe40003f86270 */
[----:B------:R-:W-:Y:S01]  /*5b30*/  ISETP.GE.AND P5, PT, R6, R250, PT ;  /* 0x000000fa0600720c */ /* 0x000fe20003fa6270 */
[----:B------:R-:W-:Y:S01]  /*5b40*/  FMUL.FTZ R34, R34, UR33 ;  /* 0x0000002122227c20 */ /* 0x000fe20008410000 */
[C---:B------:R-:W-:Y:S01]  /*5b50*/  ISETP.GE.AND P3, PT, R6.reuse, R249, PT ;  /* 0x000000f90600720c */ /* 0x040fe20003f66270 */
[----:B------:R-:W-:Y:S01]  /*5b60*/  FMUL.FTZ R35, R35, UR33 ;  /* 0x0000002123237c20 */ /* 0x000fe20008410000 */
[----:B--2---:R-:W-:Y:S01]  /*5b70*/  FMUL.FTZ R7, R49, UR33 ;  /* 0x0000002131077c20 */ /* 0x004fe20008410000 */
[C---:B------:R-:W-:Y:S01]  /*5b80*/  ISETP.GE.AND P2, PT, R6.reuse, R248, PT ;  /* 0x000000f80600720c */ /* 0x040fe20003f46270 */
[----:B------:R-:W-:Y:S01]  /*5b90*/  MUFU.TANH R49, R34 ;  /* 0x0000002200317308 */ /* 0x000fe20000002400 */
[----:B------:R-:W-:-:S02]  /*5ba0*/  ISETP.LT.OR P4, PT, R6, R247, P4 ;  /* 0x000000f70600720c */ /* 0x000fc40002781670 */
[C---:B------:R-:W-:Y:S02]  /*5bb0*/  ISETP.LT.OR P5, PT, R6.reuse, R246, P5 ;  /* 0x000000f60600720c */ /* 0x040fe40002fa1670 */
[CC--:B------:R-:W-:Y:S02]  /*5bc0*/  ISETP.LT.OR P3, PT, R6.reuse, R245.reuse, P3 ;  /* 0x000000f50600720c */ /* 0x0c0fe40001f61670 */
[----:B------:R-:W-:Y:S01]  /*5bd0*/  ISETP.LT.OR P2, PT, R6, R244, P2 ;  /* 0x000000f40600720c */ /* 0x000fe20001741670 */
[----:B------:R2:W-:Y:S01]  /*5be0*/  MUFU.TANH R73, R7 ;  /* 0x0000000700497308 */ /* 0x0005e20000002400 */
[----:B------:R-:W-:Y:S01]  /*5bf0*/  ISETP.GE.AND P0, PT, R5, R248, PT ;  /* 0x000000f80500720c */ /* 0x000fe20003f06270 */
[----:B------:R-:W-:Y:S01]  /*5c00*/  FMUL.FTZ R6, R51, UR33 ;  /* 0x0000002133067c20 */ /* 0x000fe20008410000 */
[C---:B------:R-:W-:Y:S02]  /*5c10*/  ISETP.LT.OR P1, PT, R5.reuse, R246, P1 ;  /* 0x000000f60500720c */ /* 0x040fe40000f21670 */
[----:B------:R-:W-:-:S02]  /*5c20*/  ISETP.LT.OR P6, PT, R5, R245, P6 ;  /* 0x000000f50500720c */ /* 0x000fc400037c1670 */
[----:B------:R-:W-:Y:S01]  /*5c30*/  ISETP.LT.OR P0, PT, R5, R244, P0 ;  /* 0x000000f40500720c */ /* 0x000fe20000701670 */
[----:B------:R5:W-:Y:S01]  /*5c40*/  MUFU.TANH R67, R6 ;  /* 0x0000000600437308 */ /* 0x000be20000002400 */
[----:B------:R-:W-:Y:S01]  /*5c50*/  FMUL.FTZ R5, R48, UR33 ;  /* 0x0000002130057c20 */ /* 0x000fe20008410000 */
[----:B------:R-:W-:Y:S01]  /*5c60*/  FSEL R152, R152, -INF , !P1 ;  /* 0xff80000098987808 */ /* 0x000fe20004800000 */
[C---:B-1----:R-:W-:Y:S01]  /*5c70*/  HMMA.16816.F32.BF16 R16, R36.reuse, R12, R68 ;  /* 0x0000000c2410723c */ /* 0x042fe20000041844 */
[----:B------:R-:W-:Y:S02]  /*5c80*/  FSEL R51, R109, -INF , !P0 ;  /* 0xff8000006d337808 */ /* 0x000fe40004000000 */
[----:B------:R-:W-:Y:S02]  /*5c90*/  FSEL R125, R125, -INF , !P4 ;  /* 0xff8000007d7d7808 */ /* 0x000fe40006000000 */
[----:B------:R-:W-:Y:S01]  /*5ca0*/  MUFU.TANH R62, R35 ;  /* 0x00000023003e7308 */ /* 0x000fe20000002400 */
[----:B--2---:R-:W-:Y:S01]  /*5cb0*/  FMUL.FTZ R7, R50, UR33 ;  /* 0x0000002132077c20 */ /* 0x004fe20008410000 */
[----:B------:R-:W-:Y:S01]  /*5cc0*/  FSEL R50, R111, -INF , !P6 ;  /* 0xff8000006f327808 */ /* 0x000fe20007000000 */
[----:B------:R-:W-:Y:S01]  /*5cd0*/  HMMA.16816.F32.BF16 R36, R36, R14, R52 ;  /* 0x0000000e2424723c */ /* 0x000fe20000041834 */
[----:B------:R-:W-:-:S02]  /*5ce0*/  FSEL R151, R151, -INF , !P5 ;  /* 0xff80000097977808 */ /* 0x000fc40006800000 */
[----:B------:R-:W-:Y:S02]  /*5cf0*/  FSEL R86, R86, -INF , !P2 ;  /* 0xff80000056567808 */ /* 0x000fe40005000000 */
[----:B------:R1:W-:Y:S01]  /*5d00*/  MUFU.TANH R63, R7 ;  /* 0x00000007003f7308 */ /* 0x0003e20000002400 */
[----:B-----5:R-:W-:Y:S01]  /*5d10*/  FMUL.FTZ R6, R32, UR33 ;  /* 0x0000002120067c20 */ /* 0x020fe20008410000 */
[----:B------:R-:W-:-:S06]  /*5d20*/  FSEL R84, R84, -INF , !P3 ;  /* 0xff80000054547808 */ /* 0x000fcc0005800000 */
[----:B------:R2:W5:Y:S03]  /*5d30*/  MUFU.TANH R72, R5 ;  /* 0x0000000500487308 */ /* 0x0005660000002400 */
[----:B------:R-:W-:Y:S05]  /*5d40*/  HMMA.16816.F32.BF16 R40, R20, R8, R16 ;  /* 0x000000081428723c */ /* 0x000fea0000041810 */
[----:B------:R3:W5:Y:S01]  /*5d50*/  MUFU.TANH R66, R6 ;  /* 0x0000000600427308 */ /* 0x0007620000002400 */
[----:B-1----:R-:W-:Y:S02]  /*5d60*/  FMUL.FTZ R7, R33, UR33 ;  /* 0x0000002121077c20 */ /* 0x002fe40008410000 */
[C---:B------:R-:W-:Y:S05]  /*5d70*/  HMMA.16816.F32.BF16 R32, R24.reuse, R12, R144 ;  /* 0x0000000c1820723c */ /* 0x040fea0000041890 */
[----:B------:R1:W-:Y:S01]  /*5d80*/  MUFU.TANH R61, R7 ;  /* 0x00000007003d7308 */ /* 0x0003e20000002400 */
[----:B--2---:R-:W-:Y:S01]  /*5d90*/  VIADD R5, R3, 0x11 ;  /* 0x0000001103057836 */ /* 0x004fe20000000000 */
[----:B------:R-:W-:Y:S01]  /*5da0*/  HMMA.16816.F32.BF16 R24, R24, R14, R96 ;  /* 0x0000000e1818723c */ /* 0x000fe20000041860 */
[----:B------:R-:W-:-:S03]  /*5db0*/  FMUL.FTZ R12, R46, UR33 ;  /* 0x000000212e0c7c20 */ /* 0x000fc60008410000 */
[C---:B------:R-:W-:Y:S02]  /*5dc0*/  ISETP.GE.AND P1, PT, R5.reuse, R251, PT ;  /* 0x000000fb0500720c */ /* 0x040fe40003f26270 */
[----:B------:R-:W-:Y:S01]  /*5dd0*/  ISETP.GE.AND P6, PT, R5, R250, PT ;  /* 0x000000fa0500720c */ /* 0x000fe20003fc6270 */
[----:B---3--:R-:W-:Y:S01]  /*5de0*/  VIADD R6, R3, 0x18 ;  /* 0x0000001803067836 */ /* 0x008fe20000000000 */
[C---:B------:R-:W-:Y:S01]  /*5df0*/  ISETP.GE.AND P0, PT, R5.reuse, R249, PT ;  /* 0x000000f90500720c */ /* 0x040fe20003f06270 */
[----:B------:R-:W-:Y:S01]  /*5e00*/  HMMA.16816.F32.BF16 R20, R20, R10, R36 ;  /* 0x0000000a1414723c */ /* 0x000fe20000041824 */
[----:B------:R-:W-:Y:S01]  /*5e10*/  ISETP.GE.AND P4, PT, R5, R248, PT ;  /* 0x000000f80500720c */ /* 0x000fe20003f86270 */
[----:B------:R-:W-:Y:S01]  /*5e20*/  MUFU.TANH R12, R12 ;  /* 0x0000000c000c7308 */ /* 0x000fe20000002400 */
[C---:B------:R-:W-:Y:S01]  /*5e30*/  ISETP.GE.AND P5, PT, R6.reuse, R251, PT ;  /* 0x000000fb0600720c */ /* 0x040fe20003fa6270 */
[----:B------:R-:W-:Y:S01]  /*5e40*/  FMUL.FTZ R43, R43, UR33 ;  /* 0x000000212b2b7c20 */ /* 0x000fe20008410000 */
[----:B------:R-:W-:Y:S01]  /*5e50*/  ISETP.LT.OR P1, PT, R5, R247, P1 ;  /* 0x000000f70500720c */ /* 0x000fe20000f21670 */
[----:B-1----:R-:W-:Y:S01]  /*5e60*/  FMUL.FTZ R7, R47, UR33 ;  /* 0x000000212f077c20 */ /* 0x002fe20008410000 */
[C---:B------:R-:W-:Y:S01]  /*5e70*/  ISETP.LT.OR P6, PT, R5.reuse, R246, P6 ;  /* 0x000000f60500720c */ /* 0x040fe200037c1670 */
[----:B------:R-:W-:Y:S01]  /*5e80*/  HMMA.16816.F32.BF16 R16, R28, R8, R32 ;  /* 0x000000081c10723c */ /* 0x000fe20000041820 */
[C---:B------:R-:W-:Y:S01]  /*5e90*/  ISETP.LT.OR P0, PT, R5.reuse, R245, P0 ;  /* 0x000000f50500720c */ /* 0x040fe20000701670 */
[----:B------:R-:W-:Y:S01]  /*5ea0*/  MUFU.TANH R43, R43 ;  /* 0x0000002b002b7308 */ /* 0x000fe20000002400 */
[----:B------:R-:W-:Y:S01]  /*5eb0*/  ISETP.LT.OR P4, PT, R5, R244, P4 ;  /* 0x000000f40500720c */ /* 0x000fe20002781670 */
[----:B------:R-:W-:Y:S01]  /*5ec0*/  VIADD R5, R3, 0x19 ;  /* 0x0000001903057836 */ /* 0x000fe20000000000 */
[----:B------:R-:W-:-:S02]  /*5ed0*/  ISETP.LT.OR P5, PT, R6, R247, P5 ;  /* 0x000000f70600720c */ /* 0x000fc40002fa1670 */
[----:B------:R-:W-:Y:S01]  /*5ee0*/  FSEL R124, R124, -INF , !P1 ;  /* 0xff8000007c7c7808 */ /* 0x000fe20004800000 */
[----:B------:R-:W-:Y:S01]  /*5ef0*/  HMMA.16816.F32.BF16 R28, R28, R10, R24 ;  /* 0x0000000a1c1c723c */ /* 0x000fe20000041818 */
[----:B------:R-:W-:Y:S02]  /*5f00*/  FSEL R150, R150, -INF , !P6 ;  /* 0xff80000096967808 */ /* 0x000fe40007000000 */
[C---:B------:R-:W-:Y:S02]  /*5f10*/  ISETP.GE.AND P2, PT, R6.reuse, R250, PT ;  /* 0x000000fa0600720c */ /* 0x040fe40003f46270 */
[C---:B------:R-:W-:Y:S02]  /*5f20*/  ISETP.GE.AND P1, PT, R6.reuse, R249, PT ;  /* 0x000000f90600720c */ /* 0x040fe40003f26270 */
[----:B------:R-:W-:Y:S01]  /*5f30*/  ISETP.GE.AND P6, PT, R6, R248, PT ;  /* 0x000000f80600720c */ /* 0x000fe20003fc6270 */
[----:B------:R-:W-:Y:S01]  /*5f40*/  FMUL.FTZ R22, R22, UR33 ;  /* 0x0000002116167c20 */ /* 0x000fe20008410000 */
[----:B------:R-:W-:Y:S01]  /*5f50*/  FSEL R85, R85, -INF , !P0 ;  /* 0xff80000055557808 */ /* 0x000fe20004000000 */
[----:B------:R-:W-:Y:S01]  /*5f60*/  FMUL.FTZ R21, R21, UR33 ;  /* 0x0000002115157c20 */ /* 0x000fe20008410000 */
[----:B------:R-:W-:Y:S01]  /*5f70*/  FSEL R100, R100, -INF , !P4 ;  /* 0xff80000064647808 */ /* 0x000fe20006000000 */
[----:B------:R-:W-:Y:S01]  /*5f80*/  FMUL.FTZ R23, R23, UR33 ;  /* 0x0000002117177c20 */ /* 0x000fe20008410000 */
[----:B------:R-:W-:Y:S01]  /*5f90*/  FSEL R139, R88, -INF , !P5 ;  /* 0xff800000588b7808 */ /* 0x000fe20006800000 */
[----:B------:R-:W-:Y:S01]  /*5fa0*/  MUFU.TANH R22, R22 ;  /* 0x0000001600167308 */ /* 0x000fe20000002400 */
[C---:B------:R-:W-:Y:S01]  /*5fb0*/  ISETP.GE.AND P3, PT, R5.reuse, R251, PT ;  /* 0x000000fb0500720c */ /* 0x040fe20003f66270 */
[----:B------:R-:W-:Y:S01]  /*5fc0*/  FMUL.FTZ R16, R16, UR33 ;  /* 0x0000002110107c20 */ /* 0x000fe20008410000 */
[C---:B------:R-:W-:Y:S01]  /*5fd0*/  ISETP.GE.AND P0, PT, R5.reuse, R250, PT ;  /* 0x000000fa0500720c */ /* 0x040fe20003f06270 */
[----:B------:R-:W-:Y:S01]  /*5fe0*/  FMUL.FTZ R18, R18, UR33 ;  /* 0x0000002112127c20 */ /* 0x000fe20008410000 */
[----:B------:R-:W-:Y:S01]  /*5ff0*/  ISETP.GE.AND P4, PT, R5, R249, PT ;  /* 0x000000f90500720c */ /* 0x000fe20003f86270 */
[----:B------:R-:W-:Y:S01]  /*6000*/  FMUL.FTZ R19, R19, UR33 ;  /* 0x0000002113137c20 */ /* 0x000fe20008410000 */
[----:B------:R-:W-:Y:S01]  /*6010*/  ISETP.GE.AND P5, PT, R5, R248, PT ;  /* 0x000000f80500720c */ /* 0x000fe20003fa6270 */
[----:B------:R-:W-:Y:S01]  /*6020*/  MUFU.TANH R16, R16 ;  /* 0x0000001000107308 */ /* 0x000fe20000002400 */
[C---:B------:R-:W-:Y:S01]  /*6030*/  ISETP.LT.OR P2, PT, R6.reuse, R246, P2 ;  /* 0x000000f60600720c */ /* 0x040fe20001741670 */
[----:B------:R-:W-:Y:S01]  /*6040*/  FMUL.FTZ R17, R17, UR33 ;  /* 0x0000002111117c20 */ /* 0x000fe20008410000 */
[----:B------:R-:W-:Y:S01]  /*6050*/  ISETP.LT.OR P1, PT, R6, R245, P1 ;  /* 0x000000f50600720c */ /* 0x000fe20000f21670 */
[----:B------:R-:W-:Y:S01]  /*6060*/  FMUL.FTZ R28, R28, UR33 ;  /* 0x000000211c1c7c20 */ /* 0x000fe20008410000 */
[----:B------:R-:W-:Y:S01]  /*6070*/  ISETP.LT.OR P6, PT, R6, R244, P6 ;  /* 0x000000f40600720c */ /* 0x000fe200037c1670 */
[----:B------:R-:W-:Y:S01]  /*6080*/  FMUL.FTZ R6, R44, UR33 ;  /* 0x000000212c067c20 */ /* 0x000fe20008410000 */
[C---:B------:R-:W-:Y:S01]  /*6090*/  ISETP.LT.OR P3, PT, R5.reuse, R247, P3 ;  /* 0x000000f70500720c */ /* 0x040fe20001f61670 */
[----:B------:R1:W-:Y:S01]  /*60a0*/  MUFU.TANH R44, R7 ;  /* 0x00000007002c7308 */ /* 0x0003e20000002400 */
[----:B------:R-:W-:Y:S01]  /*60b0*/  ISETP.LT.OR P0, PT, R5, R246, P0 ;  /* 0x000000f60500720c */ /* 0x000fe20000701670 */
[----:B------:R-:W-:Y:S01]  /*60c0*/  FMUL.FTZ R29, R29, UR33 ;  /* 0x000000211d1d7c20 */ /* 0x000fe20008410000 */
[C---:B------:R-:W-:Y:S01]  /*60d0*/  ISETP.LT.OR P4, PT, R5.reuse, R245, P4 ;  /* 0x000000f50500720c */ /* 0x040fe20002781670 */
[----:B------:R-:W-:Y:S01]  /*60e0*/  FMUL.FTZ R30, R30, UR33 ;  /* 0x000000211e1e7c20 */ /* 0x000fe20008410000 */
[----:B------:R-:W-:Y:S01]  /*60f0*/  ISETP.LT.OR P5, PT, R5, R244, P5 ;  /* 0x000000f40500720c */ /* 0x000fe20002fa1670 */
[----:B------:R-:W-:Y:S01]  /*6100*/  VIADD R5, R3, 0x20 ;  /* 0x0000002003057836 */ /* 0x000fe20000000000 */
[----:B------:R-:W-:Y:S01]  /*6110*/  FSEL R149, R92, -INF , !P2 ;  /* 0xff8000005c957808 */ /* 0x000fe20005000000 */
[----:B------:R2:W3:Y:S01]  /*6120*/  MUFU.TANH R48, R6 ;  /* 0x0000000600307308 */ /* 0x0004e20000002400 */
[----:B------:R-:W-:Y:S01]  /*6130*/  FSEL R46, R87, -INF , !P1 ;  /* 0xff800000572e7808 */ /* 0x000fe20004800000 */
[----:B------:R-:W-:Y:S01]  /*6140*/  FMUL.FTZ R31, R31, UR33 ;  /* 0x000000211f1f7c20 */ /* 0x000fe20008410000 */
[----:B------:R-:W-:-:S02]  /*6150*/  ISETP.GE.AND P2, PT, R5, R251, PT ;  /* 0x000000fb0500720c */ /* 0x000fc40003f46270 */
[----:B----4-:R-:W-:Y:S02]  /*6160*/  FSEL R47, R74, -INF , !P6 ;  /* 0xff8000004a2f7808 */ /* 0x010fe40007000000 */
[C---:B------:R-:W-:Y:S01]  /*6170*/  ISETP.LT.OR P2, PT, R5.reuse, R247, P2 ;  /* 0x000000f70500720c */ /* 0x040fe20001741670 */
[----:B------:R-:W-:Y:S01]  /*6180*/  MUFU.TANH R18, R18 ;  /* 0x0000001200127308 */ /* 0x000fe20000002400 */
[----:B------:R-:W-:Y:S01]  /*6190*/  FSEL R138, R138, -INF , !P3 ;  /* 0xff8000008a8a7808 */ /* 0x000fe20005800000 */
[----:B-1----:R-:W-:Y:S01]  /*61a0*/  FMUL.FTZ R7, R40, UR33 ;  /* 0x0000002128077c20 */ /* 0x002fe20008410000 */
[C---:B------:R-:W-:Y:S02]  /*61b0*/  ISETP.GE.AND P1, PT, R5.reuse, R250, PT ;  /* 0x000000fa0500720c */ /* 0x040fe40003f26270 */
[C---:B------:R-:W-:Y:S02]  /*61c0*/  ISETP.GE.AND P6, PT, R5.reuse, R249, PT ;  /* 0x000000f90500720c */ /* 0x040fe40003fc6270 */
[----:B------:R-:W-:Y:S01]  /*61d0*/  ISETP.GE.AND P3, PT, R5, R248, PT ;  /* 0x000000f80500720c */ /* 0x000fe20003f66270 */
[----:B------:R1:W-:Y:S01]  /*61e0*/  MUFU.TANH R9, R7 ;  /* 0x0000000700097308 */ /* 0x0003e20000002400 */
[----:B--2---:R-:W-:Y:S01]  /*61f0*/  FMUL.FTZ R6, R45, UR33 ;  /* 0x000000212d067c20 */ /* 0x004fe20008410000 */
[----:B------:R-:W-:-:S02]  /*6200*/  FSEL R148, R148, -INF , !P0 ;  /* 0xff80000094947808 */ /* 0x000fc40004000000 */
[----:B------:R-:W-:Y:S02]  /*6210*/  FSEL R32, R91, -INF , !P4 ;  /* 0xff8000005b207808 */ /* 0x000fe40006000000 */
[----:B------:R-:W-:Y:S02]  /*6220*/  FSEL R40, R83, -INF , !P5 ;  /* 0xff80000053287808 */ /* 0x000fe40006800000 */
[----:B------:R2:W-:Y:S01]  /*6230*/  MUFU.TANH R45, R6 ;  /* 0x00000006002d7308 */ /* 0x0005e20000002400 */
[----:B------:R-:W-:Y:S02]  /*6240*/  FSEL R192, R82, -INF , !P2 ;  /* 0xff80000052c07808 */ /* 0x000fe40005000000 */
[C---:B------:R-:W-:Y:S02]  /*6250*/  ISETP.LT.OR P1, PT, R5.reuse, R246, P1 ;  /* 0x000000f60500720c */ /* 0x040fe40000f21670 */
[C---:B------:R-:W-:Y:S02]  /*6260*/  ISETP.LT.OR P6, PT, R5.reuse, R245, P6 ;  /* 0x000000f50500720c */ /* 0x040fe400037c1670 */
[----:B------:R-:W-:Y:S01]  /*6270*/  ISETP.LT.OR P3, PT, R5, R244, P3 ;  /* 0x000000f40500720c */ /* 0x000fe20001f61670 */
[----:B------:R-:W-:Y:S01]  /*6280*/  VIADD R5, R3, 0x28 ;  /* 0x0000002803057836 */ /* 0x000fe20000000000 */
[----:B------:R-:W-:Y:S01]  /*6290*/  FSEL R191, R75, -INF , !P1 ;  /* 0xff8000004bbf7808 */ /* 0x000fe20004800000 */
[----:B-1----:R-:W-:Y:S01]  /*62a0*/  FMUL.FTZ R7, R41, UR33 ;  /* 0x0000002129077c20 */ /* 0x002fe20008410000 */
[----:B-----5:R-:W-:Y:S01]  /*62b0*/  FSEL R189, R72, -INF , !P6 ;  /* 0xff80000048bd7808 */ /* 0x020fe20007000000 */
[----:B------:R-:W-:Y:S01]  /*62c0*/  MUFU.TANH R19, R19 ;  /* 0x0000001300137308 */ /* 0x000fe20000002400 */
[----:B------:R-:W-:-:S02]  /*62d0*/  ISETP.GE.AND P1, PT, R5, R251, PT ;  /* 0x000000fb0500720c */ /* 0x000fc40003f26270 */
[----:B------:R-:W-:Y:S01]  /*62e0*/  ISETP.GE.AND P6, PT, R5, R250, PT ;  /* 0x000000fa0500720c */ /* 0x000fe20003fc6270 */
[----:B--2---:R-:W-:Y:S01]  /*62f0*/  VIADD R6, R3, 0x21 ;  /* 0x0000002103067836 */ /* 0x004fe20000000000 */
[C---:B------:R-:W-:Y:S02]  /*6300*/  ISETP.LT.OR P1, PT, R5.reuse, R247, P1 ;  /* 0x000000f70500720c */ /* 0x040fe40000f21670 */
[----:B------:R-:W-:Y:S01]  /*6310*/  ISETP.LT.OR P6, PT, R5, R246, P6 ;  /* 0x000000f60500720c */ /* 0x000fe200037c1670 */
[----:B------:R1:W-:Y:S01]  /*6320*/  MUFU.TANH R13, R7 ;  /* 0x00000007000d7308 */ /* 0x0003e20000002400 */
[C---:B------:R-:W-:Y:S02]  /*6330*/  ISETP.GE.AND P0, PT, R6.reuse, R251, PT ;  /* 0x000000fb0600720c */ /* 0x040fe40003f06270 */
[C---:B------:R-:W-:Y:S02]  /*6340*/  ISETP.GE.AND P4, PT, R6.reuse, R250, PT ;  /* 0x000000fa0600720c */ /* 0x040fe40003f86270 */
[----:B------:R-:W-:-:S02]  /*6350*/  ISETP.GE.AND P5, PT, R6, R249, PT ;  /* 0x000000f90600720c */ /* 0x000fc40003fa6270 */
[C---:B------:R-:W-:Y:S01]  /*6360*/  ISETP.GE.AND P2, PT, R6.reuse, R248, PT ;  /* 0x000000f80600720c */ /* 0x040fe20003f46270 */
[----:B------:R-:W-:Y:S01]  /*6370*/  MUFU.TANH R17, R17 ;  /* 0x0000001100117308 */ /* 0x000fe20000002400 */
[C---:B------:R-:W-:Y:S02]  /*6380*/  ISETP.LT.OR P0, PT, R6.reuse, R247, P0 ;  /* 0x000000f70600720c */ /* 0x040fe40000701670 */
[C---:B------:R-:W-:Y:S02]  /*6390*/  ISETP.LT.OR P4, PT, R6.reuse, R246, P4 ;  /* 0x000000f60600720c */ /* 0x040fe40002781670 */
[C---:B------:R-:W-:Y:S02]  /*63a0*/  ISETP.LT.OR P5, PT, R6.reuse, R245, P5 ;  /* 0x000000f50600720c */ /* 0x040fe40002fa1670 */
[----:B------:R-:W-:Y:S01]  /*63b0*/  ISETP.LT.OR P2, PT, R6, R244, P2 ;  /* 0x000000f40600720c */ /* 0x000fe20001741670 */
[----:B------:R-:W-:Y:S01]  /*63c0*/  FMUL.FTZ R6, R42, UR33 ;  /* 0x000000212a067c20 */ /* 0x000fe20008410000 */
[----:B------:R-:W-:Y:S01]  /*63d0*/  FSEL R190, R63, -INF , !P3 ;  /* 0xff8000003fbe7808 */ /* 0x000fe20005800000 */
[----:B-1----:R-:W-:Y:S01]  /*63e0*/  FMUL.FTZ R7, R20, UR33 ;  /* 0x0000002114077c20 */ /* 0x002fe20008410000 */
[----:B------:R-:W-:Y:S01]  /*63f0*/  FSEL R188, R90, -INF , !P0 ;  /* 0xff8000005abc7808 */ /* 0x000fe20004000000 */
[----:B------:R1:W2:Y:S01]  /*6400*/  MUFU.TANH R8, R6 ;  /* 0x0000000600087308 */ /* 0x0002a20000002400 */
[----:B------:R-:W-:-:S02]  /*6410*/  ISETP.GE.AND P3, PT, R5, R249, PT ;  /* 0x000000f90500720c */ /* 0x000fc40003f66270 */
[----:B------:R-:W-:Y:S02]  /*6420*/  ISETP.GE.AND P0, PT, R5, R248, PT ;  /* 0x000000f80500720c */ /* 0x000fe40003f06270 */
[----:B------:R-:W-:Y:S02]  /*6430*/  FSEL R180, R89, -INF , !P4 ;  /* 0xff80000059b47808 */ /* 0x000fe40006000000 */
[----:B------:R-:W-:Y:S01]  /*6440*/  FSEL R183, R67, -INF , !P2 ;  /* 0xff80000043b77808 */ /* 0x000fe20005000000 */
[----:B------:R-:W4:Y:S01]  /*6450*/  MUFU.TANH R7, R7 ;  /* 0x0000000700077308 */ /* 0x000f220000002400 */
[----:B------:R-:W-:Y:S02]  /*6460*/  FSEL R177, R66, -INF , !P1 ;  /* 0xff80000042b17808 */ /* 0x000fe40004800000 */
[----:B------:R-:W-:Y:S02]  /*6470*/  FSEL R179, R49, -INF , !P6 ;  /* 0xff80000031b37808 */ /* 0x000fe40007000000 */
[----:B------:R-:W-:-:S02]  /*6480*/  ISETP.LT.OR P3, PT, R5, R245, P3 ;  /* 0x000000f50500720c */ /* 0x000fc40001f61670 */
[----:B------:R-:W-:Y:S01]  /*6490*/  ISETP.LT.OR P0, PT, R5, R244, P0 ;  /* 0x000000f40500720c */ /* 0x000fe20000701670 */
[C---:B------:R-:W-:Y:S01]  /*64a0*/  VIADD R5, R3.reuse, 0x30 ;  /* 0x0000003003057836 */ /* 0x040fe20000000000 */
[----:B---3--:R-:W-:Y:S01]  /*64b0*/  FSEL R178, R48, -INF , !P3 ;  /* 0xff80000030b27808 */ /* 0x008fe20005800000 */
[----:B-1----:R-:W-:Y:S01]  /*64c0*/  VIADD R6, R3, 0x29 ;  /* 0x0000002903067836 */ /* 0x002fe20000000000 */
[----:B------:R-:W-:Y:S01]  /*64d0*/  FSEL R182, R73, -INF , !P5 ;  /* 0xff80000049b67808 */ /* 0x000fe20006800000 */
[----:B------:R-:W-:Y:S01]  /*64e0*/  MUFU.TANH R21, R21 ;  /* 0x0000001500157308 */ /* 0x000fe20000002400 */
[-C--:B------:R-:W-:Y:S02]  /*64f0*/  ISETP.GE.AND P3, PT, R5, R250.reuse, PT ;  /* 0x000000fa0500720c */ /* 0x080fe40003f66270 */
[C---:B------:R-:W-:Y:S02]  /*6500*/  ISETP.GE.AND P4, PT, R6.reuse, R251, PT ;  /* 0x000000fb0600720c */ /* 0x040fe40003f86270 */
[----:B------:R-:W-:-:S02]  /*6510*/  ISETP.GE.AND P2, PT, R6, R250, PT ;  /* 0x000000fa0600720c */ /* 0x000fc40003f46270 */
[C---:B------:R-:W-:Y:S01]  /*6520*/  ISETP.GE.AND P1, PT, R6.reuse, R249, PT ;  /* 0x000000f90600720c */ /* 0x040fe20003f26270 */
[----:B------:R-:W-:Y:S01]  /*6530*/  MUFU.TANH R23, R23 ;  /* 0x0000001700177308 */ /* 0x000fe20000002400 */
[C---:B------:R-:W-:Y:S02]  /*6540*/  ISETP.GE.AND P6, PT, R6.reuse, R248, PT ;  /* 0x000000f80600720c */ /* 0x040fe40003fc6270 */
[C---:B------:R-:W-:Y:S02]  /*6550*/  ISETP.LT.OR P4, PT, R6.reuse, R247, P4 ;  /* 0x000000f70600720c */ /* 0x040fe40002781670 */
[C---:B------:R-:W-:Y:S02]  /*6560*/  ISETP.LT.OR P2, PT, R6.reuse, R246, P2 ;  /* 0x000000f60600720c */ /* 0x040fe40001741670 */
[C---:B------:R-:W-:Y:S01]  /*6570*/  ISETP.LT.OR P1, PT, R6.reuse, R245, P1 ;  /* 0x000000f50600720c */ /* 0x040fe20000f21670 */
[----:B------:R-:W1:Y:S01]  /*6580*/  MUFU.TANH R28, R28 ;  /* 0x0000001c001c7308 */ /* 0x000e620000002400 */
[----:B------:R-:W-:Y:S01]  /*6590*/  ISETP.LT.OR P6, PT, R6, R244, P6 ;  /* 0x000000f40600720c */ /* 0x000fe200037c1670 */
[----:B------:R-:W-:Y:S01]  /*65a0*/  VIADD R6, R3, 0x31 ;  /* 0x0000003103067836 */ /* 0x000fe20000000000 */
[----:B------:R-:W-:-:S02]  /*65b0*/  FSEL R181, R12, -INF , !P0 ;  /* 0xff8000000cb57808 */ /* 0x000fc40004000000 */
[----:B------:R-:W-:Y:S02]  /*65c0*/  FSEL R171, R61, -INF , !P4 ;  /* 0xff8000003dab7808 */ /* 0x000fe40006000000 */
[C---:B------:R-:W-:Y:S01]  /*65d0*/  ISETP.GE.AND P5, PT, R5.reuse, R251, PT ;  /* 0x000000fb0500720c */ /* 0x040fe20003fa6270 */
[----:B------:R-:W-:Y:S01]  /*65e0*/  MUFU.TANH R29, R29 ;  /* 0x0000001d001d7308 */ /* 0x000fe20000002400 */
[C---:B------:R-:W-:Y:S02]  /*65f0*/  ISETP.GE.AND P0, PT, R5.reuse, R249, PT ;  /* 0x000000f90500720c */ /* 0x040fe40003f06270 */
[C---:B------:R-:W-:Y:S02]  /*6600*/  ISETP.GE.AND P4, PT, R5.reuse, R248, PT ;  /* 0x000000f80500720c */ /* 0x040fe40003f86270 */
[----:B------:R-:W-:Y:S02]  /*6610*/  FSEL R163, R62, -INF , !P2 ;  /* 0xff8000003ea37808 */ /* 0x000fe40005000000 */
[----:B------:R-:W-:Y:S01]  /*6620*/  ISETP.GE.AND P2, PT, R6, R251, PT ;  /* 0x000000fb0600720c */ /* 0x000fe20003f46270 */
[----:B------:R-:W3:Y:S01]  /*6630*/  MUFU.TANH R30, R30 ;  /* 0x0000001e001e7308 */ /* 0x000ee20000002400 */
[----:B------:R-:W-:-:S02]  /*6640*/  ISETP.LT.OR P3, PT, R5, R246, P3 ;  /* 0x000000f60500720c */ /* 0x000fc40001f61670 */
[C---:B------:R-:W-:Y:S02]  /*6650*/  ISETP.LT.OR P5, PT, R5.reuse, R247, P5 ;  /* 0x000000f70500720c */ /* 0x040fe40002fa1670 */
[C---:B------:R-:W-:Y:S02]  /*6660*/  ISETP.LT.OR P0, PT, R5.reuse, R245, P0 ;  /* 0x000000f50500720c */ /* 0x040fe40000701670 */
[----:B------:R-:W-:Y:S01]  /*6670*/  ISETP.LT.OR P4, PT, R5, R244, P4 ;  /* 0x000000f40500720c */ /* 0x000fe20002781670 */
[C---:B------:R-:W-:Y:S01]  /*6680*/  VIADD R5, R3.reuse, 0x38 ;  /* 0x0000003803057836 */ /* 0x040fe20000000000 */
[----:B------:R-:W-:Y:S01]  /*6690*/  ISETP.LT.OR P2, PT, R6, R247, P2 ;  /* 0x000000f70600720c */ /* 0x000fe20001741670 */
[----:B------:R-:W5:Y:S01]  /*66a0*/  MUFU.TANH R31, R31 ;  /* 0x0000001f001f7308 */ /* 0x000f620000002400 */
[----:B--2---:R-:W-:Y:S01]  /*66b0*/  FSEL R176, R8, -INF , !P3 ;  /* 0xff80000008b07808 */ /* 0x004fe20005800000 */
[----:B------:R-:W-:Y:S01]  /*66c0*/  VIADD R3, R3, 0x39 ;  /* 0x0000003903037836 */ /* 0x000fe20000000000 */
[----:B------:R-:W-:Y:S01]  /*66d0*/  BAR.SYNC.DEFER_BLOCKING 0x0 ;  /* 0x0000000000007b1d */ /* 0x000fe20000010000 */
[----:B------:R-:W-:-:S02]  /*66e0*/  ISETP.GE.AND P3, PT, R6, R248, PT ;  /* 0x000000f80600720c */ /* 0x000fc40003f66270 */
[----:B------:R-:W-:Y:S02]  /*66f0*/  FSEL R168, R45, -INF , !P1 ;  /* 0xff8000002da87808 */ /* 0x000fe40004800000 */
[----:B------:R-:W-:Y:S02]  /*6700*/  FSEL R167, R16, -INF , !P0 ;  /* 0xff80000010a77808 */ /* 0x000fe40004000000 */
[----:B------:R-:W-:Y:S02]  /*6710*/  FSEL R159, R18, -INF , !P4 ;  /* 0xff800000129f7808 */ /* 0x000fe40006000000 */
[----:B------:R-:W-:Y:S02]  /*6720*/  FSEL R162, R13, -INF , !P2 ;  /* 0xff8000000da27808 */ /* 0x000fe40005000000 */
[C---:B------:R-:W-:Y:S02]  /*6730*/  ISETP.GE.AND P1, PT, R5.reuse, R251, PT ;  /* 0x000000fb0500720c */ /* 0x040fe40003f26270 */
[----:B------:R-:W-:-:S02]  /*6740*/  ISETP.GE.AND P0, PT, R5, R250, PT ;  /* 0x000000fa0500720c */ /* 0x000fc40003f06270 */
[C---:B------:R-:W-:Y:S02]  /*6750*/  ISETP.GE.AND P4, PT, R5.reuse, R249, PT ;  /* 0x000000f90500720c */ /* 0x040fe40003f86270 */
[C---:B------:R-:W-:Y:S02]  /*6760*/  ISETP.GE.AND P2, PT, R5.reuse, R248, PT ;  /* 0x000000f80500720c */ /* 0x040fe40003f46270 */
[----:B------:R-:W-:Y:S02]  /*6770*/  ISETP.LT.OR P3, PT, R6, R244, P3 ;  /* 0x000000f40600720c */ /* 0x000fe40001f61670 */
[C---:B------:R-:W-:Y:S02]  /*6780*/  ISETP.LT.OR P1, PT, R5.reuse, R247, P1 ;  /* 0x000000f70500720c */ /* 0x040fe40000f21670 */
[C---:B------:R-:W-:Y:S02]  /*6790*/  ISETP.LT.OR P0, PT, R5.reuse, R246, P0 ;  /* 0x000000f60500720c */ /* 0x040fe40000701670 */
[----:B------:R-:W-:-:S02]  /*67a0*/  ISETP.LT.OR P4, PT, R5, R245, P4 ;  /* 0x000000f50500720c */ /* 0x000fc40002781670 */
[----:B------:R-:W-:Y:S02]  /*67b0*/  ISETP.LT.OR P2, PT, R5, R244, P2 ;  /* 0x000000f40500720c */ /* 0x000fe40001741670 */
[----:B------:R-:W-:Y:S02]  /*67c0*/  FSEL R5, R19, -INF , !P3 ;  /* 0xff80000013057808 */ /* 0x000fe40005800000 */
[----:B------:R-:W-:Y:S02]  /*67d0*/  FSEL R170, R44, -INF , !P6 ;  /* 0xff8000002caa7808 */ /* 0x000fe40007000000 */
[----:B------:R-:W-:Y:S01]  /*67e0*/  FSEL R169, R9, -INF , !P5 ;  /* 0xff80000009a97808 */ /* 0x000fe20006800000 */
[----:B------:R2:W-:Y:S01]  /*67f0*/  STL [R1], R5 ;  /* 0x0000000501007387 */ /* 0x0005e20000100800 */
[C---:B------:R-:W-:Y:S02]  /*6800*/  ISETP.GE.AND P6, PT, R6.reuse, R250, PT ;  /* 0x000000fa0600720c */ /* 0x040fe40003fc6270 */
[----:B------:R-:W-:-:S02]  /*6810*/  ISETP.GE.AND P5, PT, R6, R249, PT ;  /* 0x000000f90600720c */ /* 0x000fc40003fa6270 */
[----:B------:R-:W-:Y:S02]  /*6820*/  FSEL R160, R22, -INF , !P0 ;  /* 0xff80000016a07808 */ /* 0x000fe40004000000 */
[----:B------:R-:W-:Y:S02]  /*6830*/  PLOP3.LUT P0, PT, PT, PT, UP0, 0x80, 0x0 ;  /* 0x000000000000781c */ /* 0x000fe40003f0f008 */
[C---:B------:R-:W-:Y:S02]  /*6840*/  ISETP.LT.OR P6, PT, R6.reuse, R246, P6 ;  /* 0x000000f60600720c */ /* 0x040fe400037c1670 */
[----:B------:R-:W-:Y:S02]  /*6850*/  ISETP.LT.OR P5, PT, R6, R245, P5 ;  /* 0x000000f50600720c */ /* 0x000fe40002fa1670 */
[----:B------:R-:W-:Y:S02]  /*6860*/  FSEL R161, R43, -INF , !P6 ;  /* 0xff8000002ba17808 */ /* 0x000fe40007000000 */
[----:B------:R-:W-:-:S02]  /*6870*/  FSEL R252, R17, -INF , !P5 ;  /* 0xff80000011fc7808 */ /* 0x000fc40006800000 */
[----:B----4-:R-:W-:Y:S02]  /*6880*/  FSEL R154, R7, -INF , !P1 ;  /* 0xff800000079a7808 */ /* 0x010fe40004800000 */
        /* <DEDUP_REMOVED lines=8> */
[----:B-1----:R-:W-:Y:S02]  /*6910*/  FSEL R218, R28, -INF , !P4 ;  /* 0xff8000001cda7808 */ /* 0x002fe40006000000 */
[----:B---3--:R-:W-:Y:S02]  /*6920*/  FSEL R219, R30, -INF , !P2 ;  /* 0xff8000001edb7808 */ /* 0x008fe40005000000 */
[----:B------:R-:W-:-:S02]  /*6930*/  FSEL R153, R21, -INF , !P6 ;  /* 0xff80000015997808 */ /* 0x000fc40007000000 */
[----:B------:R-:W-:Y:S02]  /*6940*/  FSEL R155, R23, -INF , !P5 ;  /* 0xff800000179b7808 */ /* 0x000fe40006800000 */
[----:B------:R-:W-:Y:S02]  /*6950*/  FSEL R216, R29, -INF , !P3 ;  /* 0xff8000001dd87808 */ /* 0x000fe40005800000 */
[----:B-----5:R-:W-:Y:S01]  /*6960*/  FSEL R217, R31, -INF , !P1 ;  /* 0xff8000001fd97808 */ /* 0x020fe20004800000 */
[----:B--2---:R-:W-:Y:S06]  /*6970*/  @!P0 BRA `(.L_x_797) ;  /* 0x00000004004c8947 */ /* 0x004fec0003800000 */
        /* <DEDUP_REMOVED lines=81> */
.L_x_799:
[----:B------:R-:W-:Y:S05]  /*6e90*/  BSYNC B0 ;  /* 0x0000000000007941 */ /* 0x000fea0003800000 */
.L_x_798:
[----:B------:R-:W0:Y:S02]  /*6ea0*/  LDGDEPBAR ;  /* 0x00000000000079af */ /* 0x000e240000000000 */
.L_x_797:
[----:B------:R-:W-:Y:S01]  /*6eb0*/  STL [R1+0xd8], R242 ;  /* 0x0000d8f201007387 */ /* 0x000fe20000100800 */
[----:B------:R-:W-:Y:S01]  /*6ec0*/  FMNMX.FTZ R5, R64, R80, !PT ;  /* 0x0000005040057209 */ /* 0x000fe20007810000 */
[----:B------:R-:W-:Y:S02]  /*6ed0*/  ULDC UR10, c[0x0][0x2ec] ;  /* 0x0000bb00000a7ab9 */ /* 0x000fe40000000800 */
[----:B------:R-:W-:Y:S04]  /*6ee0*/  STL [R1+0xd4], R241 ;  /* 0x0000d4f101007387 */ /* 0x000fe80000100800 */
[----:B------:R-:W-:Y:S04]  /*6ef0*/  STL [R1+0xd0], R240 ;  /* 0x0000d0f001007387 */ /* 0x000fe80000100800 */
[----:B------:R-:W-:Y:S04]  /*6f00*/  STL [R1+0xcc], R239 ;  /* 0x0000ccef01007387 */ /* 0x000fe80000100800 */
[----:B------:R-:W-:Y:S04]  /*6f10*/  STL [R1+0xc8], R238 ;  /* 0x0000c8ee01007387 */ /* 0x000fe80000100800 */
[----:B------:R-:W-:Y:S04]  /*6f20*/  STL [R1+0xc4], R237 ;  /* 0x0000c4ed01007387 */ /* 0x000fe80000100800 */
[----:B------:R3:W-:Y:S04]  /*6f30*/  STL [R1+0xc0], R236 ;  /* 0x0000c0ec01007387 */ /* 0x0007e80000100800 */
[----:B---3--:R-:W3:Y:S01]  /*6f40*/  LDL.LU R236, [R1] ;  /* 0x0000000001ec7983 */ /* 0x008ee20000300800 */
[----:B------:R-:W-:-:S02]  /*6f50*/  FMNMX.FTZ R3, R59, R57, !PT ;  /* 0x000000393b037209 */ /* 0x000fc40007810000 */
[----:B------:R-:W-:Y:S01]  /*6f60*/  FMNMX.FTZ R5, R81, R5, !PT ;  /* 0x0000000551057209 */ /* 0x000fe20007810000 */
[----:B------:R-:W-:Y:S01]  /*6f70*/  STL [R1+0xbc], R235 ;  /* 0x0000bceb01007387 */ /* 0x000fe20000100800 */
        /* <DEDUP_REMOVED lines=51> */
[C---:B------:R-:W-:Y:S01]  /*72b0*/  IMAD R228, R2.reuse, 0x2, R225 ;  /* 0x0000000202e47824 */ /* 0x040fe200078e02e1 */
        /* <DEDUP_REMOVED lines=13> */
[----:B------:R-:W-:Y:S01]  /*7390*/  LDSM.16.MT88.4 R36, [R225+0xe800] ;  /* 0x00e80000e124783b */ /* 0x000fe20000004200 */
[----:B-1----:R-:W-:-:S02]  /*73a0*/  FMNMX.FTZ R135, R135, R5, !PT ;  /* 0x0000000587877209 */ /* 0x002fc40007810000 */
[----:B----4-:R-:W-:Y:S02]  /*73b0*/  FMNMX.FTZ R133, R133, R6, !PT ;  /* 0x0000000685857209 */ /* 0x010fe40007810000 */
        /* <DEDUP_REMOVED lines=23> */
[----:B------:R-:W-:Y:S02]  /*7530*/  FFMA.FTZ R4, R60, UR10, -R16 ;  /* 0x0000000a3c047c23 */ /* 0x000fe40008010810 */
[----:B------:R-:W2:Y:S01]  /*7540*/  LDSM.16.MT88.4 R60, [R226+0xc000] ;  /* 0x00c00000e23c783b */ /* 0x000ea20000004200 */
[----:B------:R-:W-:Y:S01]  /*7550*/  MUFU.EX2 R200, R0 ;  /* 0x0000000000c87308 */ /* 0x000fe20000000800 */
[----:B-1----:R-:W-:-:S07]  /*7560*/  FFMA.FTZ R5, R57, UR10, -R17 ;  /* 0x0000000a39057c23 */ /* 0x002fce0008010811 */
[----:B------:R-:W-:Y:S08]  /*7570*/  MUFU.EX2 R224, R4 ;  /* 0x0000000400e07308 */ /* 0x000ff00000000800 */
[----:B------:R1:W3:Y:S02]  /*7580*/  MUFU.EX2 R231, R5 ;  /* 0x0000000500e77308 */ /* 0x0002e40000000800 */
[--C-:B-1----:R-:W-:Y:S01]  /*7590*/  FFMA.FTZ R5, R56, UR10, -R17.reuse ;  /* 0x0000000a38057c23 */ /* 0x102fe20008010811 */
[----:B---3--:R-:W-:Y:S01]  /*75a0*/  F2FP.BF16.F32.PACK_AB R4, R231, R230 ;  /* 0x000000e6e704723e */ /* 0x008fe200000010ff */
[----:B------:R-:W1:Y:S04]  /*75b0*/  LDSM.16.MT88.4 R56, [R225+0xc000] ;  /* 0x00c00000e138783b */ /* 0x000e680000004200 */
[----:B------:R3:W-:Y:S02]  /*75c0*/  MUFU.EX2 R238, R5 ;  /* 0x0000000500ee7308 */ /* 0x0007e40000000800 */
[----:B---3--:R-:W-:-:S06]  /*75d0*/  FFMA.FTZ R5, R50, UR10, -R17 ;  /* 0x0000000a32057c23 */ /* 0x008fcc0008010811 */
[----:B------:R3:W4:Y:S02]  /*75e0*/  MUFU.EX2 R166, R5 ;  /* 0x0000000500a67308 */ /* 0x0007240000000800 */
[----:B---3--:R-:W-:Y:S01]  /*75f0*/  FFMA.FTZ R5, R65, UR10, -R16 ;  /* 0x0000000a41057c23 */ /* 0x008fe20008010810 */
[----:B----4-:R-:W-:Y:S01]  /*7600*/  F2FP.BF16.F32.PACK_AB R6, R166, R238 ;  /* 0x000000eea606723e */ /* 0x010fe200000010ff */
[----:B------:R-:W3:Y:S04]  /*7610*/  LDSM.16.MT88.4 R64, [R228+0xc000] ;  /* 0x00c00000e440783b */ /* 0x000ee80000004200 */
[----:B------:R4:W2:Y:S02]  /*7620*/  MUFU.EX2 R201, R5 ;  /* 0x0000000500c97308 */ /* 0x0008a40000000800 */
[----:B----4-:R-:W-:-:S04]  /*7630*/  FMNMX.FTZ R5, R158, R157, !PT ;  /* 0x0000009d9e057209 */ /* 0x010fc80007810000 */
[----:B------:R-:W-:Y:S02]  /*7640*/  FMNMX.FTZ R0, R156, R5, !PT ;  /* 0x000000059c007209 */ /* 0x000fe40007810000 */
[----:B--2---:R-:W-:Y:S02]  /*7650*/  F2FP.BF16.F32.PACK_AB R5, R200, R201 ;  /* 0x000000c9c805723e */ /* 0x004fe400000010ff */
[----:B------:R-:W-:-:S04]  /*7660*/  FMNMX.FTZ R0, R152, R0, !PT ;  /* 0x0000000098007209 */ /* 0x000fc80007810000 */
[----:B------:R-:W-:Y:S01]  /*7670*/  FMNMX.FTZ R2, R151, R0, !PT ;  /* 0x0000000097027209 */ /* 0x000fe20007810000 */
[----:B------:R-:W-:-:S04]  /*7680*/  FFMA.FTZ R0, R51, UR10, -R16 ;  /* 0x0000000a33007c23 */ /* 0x000fc80008010810 */
[----:B------:R2:W4:Y:S02]  /*7690*/  MUFU.EX2 R240, R0 ;  /* 0x0000000000f07308 */ /* 0x0005240000000800 */
[----:B--2---:R-:W-:Y:S01]  /*76a0*/  FMNMX.FTZ R0, R150, R2, !PT ;  /* 0x0000000296007209 */ /* 0x004fe20007810000 */
[--C-:B------:R-:W-:Y:S01]  /*76b0*/  FFMA.FTZ R2, R80, UR10, -R3.reuse ;  /* 0x0000000a50027c23 */ /* 0x100fe20008010803 */
[----:B----4-:R-:W-:Y:S02]  /*76c0*/  F2FP.BF16.F32.PACK_AB R7, R240, R224 ;  /* 0x000000e0f007723e */ /* 0x010fe400000010ff */
[----:B------:R-:W-:Y:S02]  /*76d0*/  FMNMX.FTZ R0, R149, R0, !PT ;  /* 0x0000000095007209 */ /* 0x000fe40007810000 */
[----:B------:R2:W4:Y:S03]  /*76e0*/  MUFU.EX2 R241, R2 ;  /* 0x0000000200f17308 */ /* 0x0005260000000800 */
[C---:B------:R-:W-:Y:S06]  /*76f0*/  HMMA.16816.F32.BF16 R48, R4.reuse, R60, RZ ;  /* 0x0000003c0430723c */ /* 0x040fec00000418ff */
[C---:B-1----:R-:W-:Y:S06]  /*7700*/  HMMA.16816.F32.BF16 R20, R4.reuse, R56, RZ ;  /* 0x000000380414723c */ /* 0x042fec00000418ff */
[C---:B---3--:R-:W-:Y:S01]  /*7710*/  HMMA.16816.F32.BF16 R116, R4.reuse, R64, RZ ;  /* 0x000000400474723c */ /* 0x048fe200000418ff */
[----:B--2---:R-:W-:Y:S01]  /*7720*/  FMNMX.FTZ R2, R148, R0, !PT ;  /* 0x0000000094027209 */ /* 0x004fe20007810000 */
[----:B------:R-:W-:Y:S01]  /*7730*/  FFMA.FTZ R0, R81, UR10, -R3 ;  /* 0x0000000a51007c23 */ /* 0x000fe20008010803 */
[----:B----4-:R-:W-:Y:S01]  /*7740*/  F2FP.BF16.F32.PACK_AB R12, R241, R242 ;  /* 0x000000f2f10c723e */ /* 0x010fe200000010ff */
[----:B------:R-:W1:Y:S01]  /*7750*/  LDSM.16.MT88.4 R80, [R228+0xe000] ;  /* 0x00e00000e450783b */ /* 0x000e620000004200 */
[----:B------:R-:W-:Y:S01]  /*7760*/  FMNMX.FTZ R2, R191, R2, !PT ;  /* 0x00000002bf027209 */ /* 0x000fe20007810000 */
[----:B------:R2:W-:Y:S01]  /*7770*/  MUFU.EX2 R137, R0 ;  /* 0x0000000000897308 */ /* 0x0005e20000000800 */
[C---:B------:R-:W-:Y:S06]  /*7780*/  HMMA.16816.F32.BF16 R96, R4.reuse, R76, RZ ;  /* 0x0000004c0460723c */ /* 0x040fec00000418ff */
[C---:B------:R-:W-:Y:S06]  /*7790*/  HMMA.16816.F32.BF16 R108, R4.reuse, R68, RZ ;  /* 0x00000044046c723c */ /* 0x040fec00000418ff */
[----:B------:R-:W-:Y:S01]  /*77a0*/  HMMA.16816.F32.BF16 R104, R4, R72, RZ ;  /* 0x000000480468723c */ /* 0x000fe200000418ff */
[----:B--2---:R-:W-:Y:S01]  /*77b0*/  FMNMX.FTZ R0, R180, R2, !PT ;  /* 0x00000002b4007209 */ /* 0x004fe20007810000 */
        /* <DEDUP_REMOVED lines=10> */
[C---:B-1----:R-:W-:Y:S01]  /*7860*/  HMMA.16816.F32.BF16 R88, R4.reuse, R80, RZ ;  /* 0x000000500458723c */ /* 0x042fe200000418ff */
[--C-:B--2---:R-:W-:Y:S02]  /*7870*/  FFMA.FTZ R2, R85, UR10, -R17.reuse ;  /* 0x0000000a55027c23 */ /* 0x104fe40008010811 */
[----:B------:R-:W-:Y:S02]  /*7880*/  FMNMX.FTZ R0, R155, R0, !PT ;  /* 0x000000009b007209 */ /* 0x000fe40007810000 */
[----:B------:R1:W2:Y:S01]  /*7890*/  MUFU.EX2 R165, R2 ;  /* 0x0000000200a57308 */ /* 0x0002a20000000800 */
[C---:B------:R-:W-:Y:S02]  /*78a0*/  HMMA.16816.F32.BF16 R140, R4.reuse, R74, RZ ;  /* 0x0000004a048c723c */ /* 0x040fe400000418ff */
[----:B------:R-:W3:Y:S04]  /*78b0*/  SHFL.BFLY PT, R8, R0, 0x2, 0x1f ;  /* 0x0c401f0000087f89 */ /* 0x000ee800000e0000 */
[----:B------:R-:W-:Y:S01]  /*78c0*/  HMMA.16816.F32.BF16 R128, R4, R78, RZ ;  /* 0x0000004e0480723c */ /* 0x000fe200000418ff */
[----:B-1----:R-:W-:-:S04]  /*78d0*/  FFMA.FTZ R2, R46, UR10, -R17 ;  /* 0x0000000a2e027c23 */ /* 0x002fc80008010811 */
[----:B------:R1:W-:Y:S01]  /*78e0*/  MUFU.EX2 R18, R2 ;  /* 0x0000000200127308 */ /* 0x0003e20000000800 */
[----:B---3--:R-:W-:Y:S02]  /*78f0*/  FMNMX.FTZ R0, R0, R8, !PT ;  /* 0x0000000800007209 */ /* 0x008fe40007810000 */
[----:B--2---:R-:W-:-:S03]  /*7900*/  F2FP.BF16.F32.PACK_AB R8, R165, R237 ;  /* 0x000000eda508723e */ /* 0x004fc600000010ff */
[----:B------:R-:W2:Y:S01]  /*7910*/  SHFL.BFLY PT, R13, R0, 0x1, 0x1f ;  /* 0x0c201f00000d7f89 */ /* 0x000ea200000e0000 */
[----:B-1----:R-:W-:-:S03]  /*7920*/  FFMA.FTZ R2, R32, UR10, -R17 ;  /* 0x0000000a20027c23 */ /* 0x002fc60008010811 */
[----:B------:R-:W1:Y:S01]  /*7930*/  LDSM.16.MT88.4 R32, [R226+0xc800] ;  /* 0x00c80000e220783b */ /* 0x000e620000004200 */
[----:B------:R3:W4:Y:S01]  /*7940*/  MUFU.EX2 R14, R2 ;  /* 0x00000002000e7308 */ /* 0x0007220000000800 */
[----:B--2---:R-:W-:Y:S01]  /*7950*/  FMNMX.FTZ R134, R0, R13, !PT ;  /* 0x0000000d00867209 */ /* 0x004fe20007810000 */
[----:B------:R-:W-:Y:S01]  /*7960*/  FFMA.FTZ R0, R139, UR10, -R3 ;  /* 0x0000000a8b007c23 */ /* 0x000fe20008010803 */
[----:B---3--:R-:W-:Y:S01]  /*7970*/  FFMA.FTZ R2, R86, UR10, -R16 ;  /* 0x0000000a56027c23 */ /* 0x008fe20008010810 */
[----:B----4-:R-:W-:-:S04]  /*7980*/  F2FP.BF16.F32.PACK_AB R10, R14, R18 ;  /* 0x000000120e0a723e */ /* 0x010fc800000010ff */
[----:B------:R2:W-:Y:S01]  /*7990*/  MUFU.EX2 R235, R0 ;  /* 0x0000000000eb7308 */ /* 0x0005e20000000800 */
[C---:B------:R-:W-:Y:S01]  /*79a0*/  FSETP.NEU.FTZ.AND P1, PT, R134.reuse, -INF , PT ;  /* 0xff8000008600780b */ /* 0x040fe20003f3d000 */
[----:B------:R-:W-:Y:S06]  /*79b0*/  HMMA.16816.F32.BF16 R84, R4, R92, RZ ;  /* 0x0000005c0454723c */ /* 0x000fec00000418ff */
[----:B------:R3:W-:Y:S01]  /*79c0*/  MUFU.EX2 R15, R2 ;  /* 0x00000002000f7308 */ /* 0x0007e20000000800 */
[----:B--2---:R-:W-:-:S05]  /*79d0*/  FMUL.FTZ R0, R134, UR10 ;  /* 0x0000000a86007c20 */ /* 0x004fca0008410000 */
[----:B------:R-:W-:Y:S01]  /*79e0*/  FSEL R0, R0, RZ, P1 ;  /* 0x000000ff00007208 */ /* 0x000fe20000800000 */
[--C-:B---3--:R-:W-:Y:S02]  /*79f0*/  FFMA.FTZ R2, R100, UR10, -R16.reuse ;  /* 0x0000000a64027c23 */ /* 0x108fe40008010810 */
[----:B------:R-:W-:Y:S02]  /*7a00*/  HMMA.16816.F32.BF16 R100, R4, R58, RZ ;  /* 0x0000003a0464723c */ /* 0x000fe400000418ff */
[----:B------:R2:W3:Y:S02]  /*7a10*/  MUFU.EX2 R234, R2 ;  /* 0x0000000200ea7308 */ /* 0x0004e40000000800 */
[--C-:B--2---:R-:W-:Y:S01]  /*7a20*/  FFMA.FTZ R2, R47, UR10, -R16.reuse ;  /* 0x0000000a2f027c23 */ /* 0x104fe20008010810 */
[----:B---3--:R-:W-:Y:S01]  /*7a30*/  F2FP.BF16.F32.PACK_AB R9, R234, R15 ;  /* 0x0000000fea09723e */ /* 0x008fe200000010ff */
[----:B------:R-:W2:Y:S04]  /*7a40*/  LDSM.16.MT88.4 R44, [R226+0xe800] ;  /* 0x00e80000e22c783b */ /* 0x000ea80000004200 */
[----:B------:R3:W-:Y:S02]  /*7a50*/  MUFU.EX2 R164, R2 ;  /* 0x0000000200a47308 */ /* 0x0007e40000000800 */
[----:B---3--:R-:W-:-:S02]  /*7a60*/  FFMA.FTZ R2, R40, UR10, -R16 ;  /* 0x0000000a28027c23 */ /* 0x008fc40008010810 */
[----:B------:R-:W3:Y:S04]  /*7a70*/  LDSM.16.MT88.4 R40, [R227+0xc800] ;  /* 0x00c80000e328783b */ /* 0x000ee80000004200 */
[----:B------:R-:W4:Y:S02]  /*7a80*/  MUFU.EX2 R19, R2 ;  /* 0x0000000200137308 */ /* 0x000f240000000800 */
[----:B----4-:R-:W-:Y:S01]  /*7a90*/  F2FP.BF16.F32.PACK_AB R11, R19, R164 ;  /* 0x000000a4130b723e */ /* 0x010fe200000010ff */
[----:B------:R-:W-:-:S05]  /*7aa0*/  FFMA.FTZ R2, R126, UR10, -R3 ;  /* 0x0000000a7e027c23 */ /* 0x000fca0008010803 */
[----:B------:R4:W3:Y:S01]  /*7ab0*/  MUFU.EX2 R239, R2 ;  /* 0x0000000200ef7308 */ /* 0x0008e20000000800 */
[C---:B-1----:R-:W-:Y:S01]  /*7ac0*/  HMMA.16816.F32.BF16 R196, R8.reuse, R32, R48 ;  /* 0x0000002008c4723c */ /* 0x042fe20000041830 */
[----:B------:R-:W1:Y:S05]  /*7ad0*/  LDSM.16.MT88.4 R48, [R228+0xe800] ;  /* 0x00e80000e430783b */ /* 0x000e6a0000004200 */
[C---:B------:R-:W-:Y:S06]  /*7ae0*/  HMMA.16816.F32.BF16 R204, R8.reuse, R24, R20 ;  /* 0x0000001808cc723c */ /* 0x040fec0000041814 */
[----:B------:R-:W-:Y:S01]  /*7af0*/  HMMA.16816.F32.BF16 R208, R8, R28, R116 ;  /* 0x0000001c08d0723c */ /* 0x000fe20000041874 */
[----:B----4-:R-:W-:-:S05]  /*7b00*/  FFMA.FTZ R2, R125, UR10, -R3 ;  /* 0x0000000a7d027c23 */ /* 0x010fca0008010803 */
[C---:B------:R-:W-:Y:S01]  /*7b10*/  HMMA.16816.F32.BF16 R124, R4.reuse, R82, RZ ;  /* 0x00000052047c723c */ /* 0x040fe200000418ff */
[----:B------:R4:W1:Y:S01]  /*7b20*/  MUFU.EX2 R172, R2 ;  /* 0x0000000200ac7308 */ /* 0x0008620000000800 */
[----:B------:R-:W-:Y:S01]  /*7b30*/  MOV R118, R159 ;  /* 0x0000009f00767202 */ /* 0x000fe20000000f00 */
[----:B------:R-:W-:Y:S01]  /*7b40*/  IMAD.MOV.U32 R117, RZ, RZ, R18 ;  /* 0x000000ffff757224 */ /* 0x000fe200078e0012 */
[----:B------:R-:W-:Y:S02]  /*7b50*/  MOV R119, R165 ;  /* 0x000000a500777202 */ /* 0x000fe40000000f00 */
[----:B------:R-:W-:Y:S06]  /*7b60*/  HMMA.16816.F32.BF16 R4, R4, R94, RZ ;  /* 0x0000005e0404723c */ /* 0x000fec00000418ff */
[----:B--2---:R-:W-:Y:S01]  /*7b70*/  HMMA.16816.F32.BF16 R220, R8, R44, R96 ;  /* 0x0000002c08dc723c */ /* 0x004fe20000041860 */
[----:B----4-:R-:W-:-:S06]  /*7b80*/  FFMA.FTZ R2, R138, UR10, -R3 ;  /* 0x0000000a8a027c23 */ /* 0x010fcc0008010803 */
[----:B------:R-:W-:Y:S01]  /*7b90*/  IMAD.MOV.U32 R98, RZ, RZ, R15 ;  /* 0x000000ffff627224 */ /* 0x000fe200078e000f */
[----:B------:R-:W-:Y:S01]  /*7ba0*/  MOV R97, R14 ;  /* 0x0000000e00617202 */ /* 0x000fe20000000f00 */
[C---:B---3--:R-:W-:Y:S01]  /*7bb0*/  HMMA.16816.F32.BF16 R212, R8.reuse, R40, R108 ;  /* 0x0000002808d4723c */ /* 0x048fe2000004186c */
[----:B------:R2:W-:Y:S01]  /*7bc0*/  MUFU.EX2 R159, R2 ;  /* 0x00000002009f7308 */ /* 0x0005e20000000800 */
[----:B------:R-:W-:Y:S01]  /*7bd0*/  F2FP.BF16.F32.PACK_AB R14, R239, R137 ;  /* 0x00000089ef0e723e */ /* 0x000fe200000010ff */
[----:B-1----:R-:W-:Y:S01]  /*7be0*/  IMAD.MOV.U32 R138, RZ, RZ, R172 ;  /* 0x000000ffff8a7224 */ /* 0x002fe200078e00ac */
[----:B------:R-:W-:Y:S02]  /*7bf0*/  MOV R99, R167 ;  /* 0x000000a700637202 */ /* 0x000fe40000000f00 */
[C---:B------:R-:W-:Y:S06]  /*7c00*/  HMMA.16816.F32.BF16 R20, R8.reuse, R48, R88 ;  /* 0x000000300814723c */ /* 0x040fec0000041858 */
[----:B------:R-:W-:Y:S01]  /*7c10*/  HMMA.16816.F32.BF16 R108, R8, R50, R124 ;  /* 0x00000032086c723c */ /* 0x000fe2000004187c */
[----:B--2---:R-:W-:-:S05]  /*7c20*/  FFMA.FTZ R2, R158, UR10, -R0 ;  /* 0x0000000a9e027c23 */ /* 0x004fca0008010800 */
[C---:B------:R-:W-:Y:S01]  /*7c30*/  HMMA.16816.F32.BF16 R104, R8.reuse, R36, R104 ;  /* 0x000000240868723c */ /* 0x040fe20000041868 */
[----:B------:R1:W-:Y:S05]  /*7c40*/  MUFU.EX2 R232, R2 ;  /* 0x0000000200e87308 */ /* 0x0003ea0000000800 */
[C---:B------:R-:W-:Y:S06]  /*7c50*/  HMMA.16816.F32.BF16 R100, R8.reuse, R26, R100 ;  /* 0x0000001a0864723c */ /* 0x040fec0000041864 */
[----:B------:R-:W-:Y:S01]  /*7c60*/  IMAD.MOV.U32 R88, RZ, RZ, R21 ;  /* 0x000000ffff587224 */ /* 0x000fe200078e0015 */
[----:B------:R-:W-:Y:S01]  /*7c70*/  MOV R195, R22 ;  /* 0x0000001600c37202 */ /* 0x000fe20000000f00 */
[----:B------:R-:W-:Y:S01]  /*7c80*/  IMAD.MOV.U32 R194, RZ, RZ, R23 ;  /* 0x000000ffffc27224 */ /* 0x000fe200078e0017 */
[----:B------:R-:W-:Y:S01]  /*7c90*/  MOV R193, R20 ;  /* 0x0000001400c17202 */ /* 0x000fe20000000f00 */
[----:B------:R-:W-:Y:S01]  /*7ca0*/  HMMA.16816.F32.BF16 R120, R8, R34, R120 ;  /* 0x000000220878723c */ /* 0x000fe20000041878 */
[----:B-1----:R-:W-:-:S05]  /*7cb0*/  FFMA.FTZ R2, R157, UR10, -R0 ;  /* 0x0000000a9d027c23 */ /* 0x002fca0008010800 */
[C---:B------:R-:W-:Y:S01]  /*7cc0*/  HMMA.16816.F32.BF16 R20, R8.reuse, R52, R84 ;  /* 0x000000340814723c */ /* 0x040fe20000041854 */
[----:B------:R1:W2:Y:S05]  /*7cd0*/  MUFU.EX2 R233, R2 ;  /* 0x0000000200e97308 */ /* 0x0002aa0000000800 */
[C---:B------:R-:W-:Y:S06]  /*7ce0*/  HMMA.16816.F32.BF16 R184, R8.reuse, R30, R112 ;  /* 0x0000001e08b8723c */ /* 0x040fec0000041870 */
[C---:B------:R-:W-:Y:S06]  /*7cf0*/  HMMA.16816.F32.BF16 R144, R8.reuse, R42, R144 ;  /* 0x0000002a0890723c */ /* 0x040fec0000041890 */
[----:B------:R-:W-:Y:S01]  /*7d00*/  HMMA.16816.F32.BF16 R140, R8, R38, R140 ;  /* 0x00000026088c723c */ /* 0x000fe2000004188c */
[----:B-1----:R-:W-:Y:S01]  /*7d10*/  FFMA.FTZ R2, R156, UR10, -R0 ;  /* 0x0000000a9c027c23 */ /* 0x002fe20008010800 */
[----:B--2---:R-:W-:-:S03]  /*7d20*/  F2FP.BF16.F32.PACK_AB R13, R233, R232 ;  /* 0x000000e8e90d723e */ /* 0x004fc600000010ff */
[----:B------:R1:W-:Y:S01]  /*7d30*/  MUFU.EX2 R136, R2 ;  /* 0x0000000200887308 */ /* 0x0003e20000000800 */
[----:B------:R-:W-:Y:S01]  /*7d40*/  IMAD.MOV.U32 R85, RZ, RZ, R22 ;  /* 0x000000ffff557224 */ /* 0x000fe200078e0016 */
[----:B------:R-:W-:Y:S01]  /*7d50*/  MOV R84, R21 ;  /* 0x0000001500547202 */ /* 0x000fe20000000f00 */
[----:B------:R-:W-:Y:S01]  /*7d60*/  IMAD.MOV.U32 R203, RZ, RZ, R23 ;  /* 0x000000ffffcb7224 */ /* 0x000fe200078e0017 */
[----:B------:R-:W-:Y:S01]  /*7d70*/  MOV R202, R20 ;  /* 0x0000001400ca7202 */ /* 0x000fe20000000f00 */
        /* <DEDUP_REMOVED lines=25> */
[----:B------:R-:W-:Y:S01]  /*7f10*/  HMMA.16816.F32.BF16 R20, R12, R78, RZ ;  /* 0x0000004e0c14723c */ /* 0x000fe200000418ff */
[----:B------:R-:W-:Y:S02]  /*7f20*/  IMAD.MOV.U32 R24, RZ, RZ, R164 ;  /* 0x000000ffff187224 */ /* 0x000fe400078e00a4 */
[----:B------:R-:W-:-:S03]  /*7f30*/  IMAD.MOV.U32 R25, RZ, RZ, R98 ;  /* 0x000000ffff197224 */ /* 0x000fc600078e0062 */
[----:B------:R-:W-:Y:S06]  /*7f40*/  HMMA.16816.F32.BF16 R164, R4, R32, R8 ;  /* 0x0000002004a4723c */ /* 0x000fec0000041808 */
[----:B------:R-:W-:Y:S07]  /*7f50*/  HMMA.16816.F32.BF16 R8, R12, R64, RZ ;  /* 0x000000400c08723c */ /* 0x000fee00000418ff */
[----:B------:R-:W-:-:S02]  /*7f60*/  MOV R65, R159 ;  /* 0x0000009f00417202 */ /* 0x000fc40000000f00 */
[----:B------:R-:W-:-:S03]  /*7f70*/  MOV R64, R88 ;  /* 0x0000005800407202 */ /* 0x000fc60000000f00 */
[----:B------:R-:W-:-:S12]  /*7f80*/  HMMA.16816.F32.BF16 R20, R4, R46, R20 ;  /* 0x0000002e0414723c */ /* 0x000fd80000041814 */
[----:B------:R-:W-:Y:S06]  /*7f90*/  HMMA.16816.F32.BF16 R156, R4, R28, R8 ;  /* 0x0000001c049c723c */ /* 0x000fec0000041808 */
[----:B------:R-:W-:Y:S01]  /*7fa0*/  HMMA.16816.F32.BF16 R8, R12, R68, RZ ;  /* 0x000000440c08723c */ /* 0x000fe200000418ff */
[----:B------:R-:W-:Y:S01]  /*7fb0*/  IMAD.MOV.U32 R29, RZ, RZ, R86 ;  /* 0x000000ffff1d7224 */ /* 0x000fe200078e0056 */
[----:B------:R-:W-:-:S05]  /*7fc0*/  MOV R28, R97 ;  /* 0x00000061001c7202 */ /* 0x000fca0000000f00 */
[----:B------:R-:W-:Y:S01]  /*7fd0*/  IMAD.MOV.U32 R68, RZ, RZ, R116 ;  /* 0x000000ffff447224 */ /* 0x000fe200078e0074 */
[----:B------:R-:W-:-:S15]  /*7fe0*/  MOV R69, R118 ;  /* 0x0000007600457202 */ /* 0x000fde0000000f00 */
[----:B------:R-:W-:-:S01]  /*7ff0*/  NOP ;  /* 0x0000000000007918 */ /* 0x000fc20000000000 */
[----:B------:R-:W-:Y:S06]  /*8000*/  HMMA.16816.F32.BF16 R84, R4, R40, R8 ;  /* 0x000000280454723c */ /* 0x000fec0000041808 */
[----:B------:R-:W-:Y:S07]  /*8010*/  HMMA.16816.F32.BF16 R8, R12, R72, RZ ;  /* 0x000000480c08723c */ /* 0x000fee00000418ff */
[----:B------:R-:W-:-:S15]  /*8020*/  IMAD.MOV.U32 R73, RZ, RZ, R119 ;  /* 0x000000ffff497224 */ /* 0x000fde00078e0077 */
[----:B------:R-:W-:-:S02]  /*8030*/  NOP ;  /* 0x0000000000007918 */ /* 0x000fc40000000000 */
[----:B------:R-:W-:Y:S06]  /*8040*/  HMMA.16816.F32.BF16 R88, R4, R36, R8 ;  /* 0x000000240458723c */ /* 0x000fec0000041808 */
[----:B------:R-:W-:-:S15]  /*8050*/  HMMA.16816.F32.BF16 R8, R12, R76, RZ ;  /* 0x0000004c0c08723c */ /* 0x000fde00000418ff */
[----:B------:R-:W-:-:S09]  /*8060*/  NOP ;  /* 0x0000000000007918 */ /* 0x000fd20000000000 */
[----:B------:R-:W-:Y:S06]  /*8070*/  HMMA.16816.F32.BF16 R96, R4, R44, R8 ;  /* 0x0000002c0460723c */ /* 0x000fec0000041808 */
[----:B------:R-:W-:-:S15]  /*8080*/  HMMA.16816.F32.BF16 R8, R12, R80, RZ ;  /* 0x000000500c08723c */ /* 0x000fde00000418ff */
[----:B------:R-:W-:-:S09]  /*8090*/  NOP ;  /* 0x0000000000007918 */ /* 0x000fd20000000000 */
[----:B------:R-:W-:Y:S06]  /*80a0*/  HMMA.16816.F32.BF16 R116, R4, R48, R8 ;  /* 0x000000300474723c */ /* 0x000fec0000041808 */
[----:B------:R-:W-:Y:S07]  /*80b0*/  HMMA.16816.F32.BF16 R8, R12, R92, RZ ;  /* 0x0000005c0c08723c */ /* 0x000fee00000418ff */
[----:B------:R-:W-:-:S15]  /*80c0*/  MOV R93, R200 ;  /* 0x000000c8005d7202 */ /* 0x000fde0000000f00 */
[----:B------:R-:W-:-:S02]  /*80d0*/  NOP ;  /* 0x0000000000007918 */ /* 0x000fc40000000000 */
        /* <DEDUP_REMOVED lines=11> */
[----:B------:R-:W-:-:S15]  /*8190*/  HMMA.16816.F32.BF16 R8, R12, R70, RZ ;  /* 0x000000460c08723c */ /* 0x000fde00000418ff */
[----:B------:R-:W-:-:S09]  /*81a0*/  NOP ;  /* 0x0000000000007918 */ /* 0x000fd20000000000 */
[----:B------:R-:W-:Y:S06]  /*81b0*/  HMMA.16816.F32.BF16 R40, R4, R42, R8 ;  /* 0x0000002a0428723c */ /* 0x000fec0000041808 */
[----:B------:R-:W-:-:S15]  /*81c0*/  HMMA.16816.F32.BF16 R8, R12, R74, RZ ;  /* 0x0000004a0c08723c */ /* 0x000fde00000418ff */
[----:B------:R-:W-:-:S09]  /*81d0*/  NOP ;  /* 0x0000000000007918 */ /* 0x000fd20000000000 */
[----:B------:R-:W-:Y:S06]  /*81e0*/  HMMA.16816.F32.BF16 R36, R4, R38, R8 ;  /* 0x000000260424723c */ /* 0x000fec0000041808 */
[C---:B------:R-:W-:Y:S06]  /*81f0*/  HMMA.16816.F32.BF16 R8, R12.reuse, R82, RZ ;  /* 0x000000520c08723c */ /* 0x040fec00000418ff */
[----:B------:R-:W-:Y:S01]  /*8200*/  HMMA.16816.F32.BF16 R12, R12, R94, RZ ;  /* 0x0000005e0c0c723c */ /* 0x000fe200000418ff */
        /* <DEDUP_REMOVED lines=8> */
[----:B------:R-:W-:Y:S02]  /*8290*/  MOV R29, R24 ;  /* 0x00000018001d7202 */ /* 0x000fe40000000f00 */
        /* <DEDUP_REMOVED lines=12> */
[----:B------:R-:W-:Y:S01]  /*8360*/  FFMA.FTZ R25, R162, UR10, -R3 ;  /* 0x0000000aa2197c23 */ /* 0x000fe20008010803 */
[----:B------:R-:W-:-:S02]  /*8370*/  IMAD.MOV.U32 R162, RZ, RZ, R19 ;  /* 0x000000ffffa27224 */ /* 0x000fc400078e0013 */
[--C-:B------:R-:W-:Y:S01]  /*8380*/  FFMA.FTZ R24, R154, UR10, -R3.reuse ;  /* 0x0000000a9a187c23 */ /* 0x100fe20008010803 */
[--C-:B------:R-:W-:Y:S01]  /*8390*/  FFMA.FTZ R19, R153, UR10, -R3.reuse ;  /* 0x0000000a99137c23 */ /* 0x100fe20008010803 */
[----:B------:R-:W-:Y:S01]  /*83a0*/  MOV R153, R81 ;  /* 0x0000005100997202 */ /* 0x000fe20000000f00 */
[----:B------:R-:W-:Y:S01]  /*83b0*/  HMMA.16816.F32.BF16 R52, R4, R54, R12 ;  /* 0x000000360434723c */ /* 0x000fe2000004180c */
[----:B------:R-:W2:Y:S01]  /*83c0*/  LDSM.16.MT88.4 R12, [R225+0xd000] ;  /* 0x00d00000e10c783b */ /* 0x000ea20000004200 */
[----:B-1----:R-:W-:Y:S01]  /*83d0*/  FFMA.FTZ R2, R188, UR10, -R3 ;  /* 0x0000000abc027c23 */ /* 0x002fe20008010803 */
[----:B------:R-:W-:Y:S02]  /*83e0*/  IMAD.MOV.U32 R154, RZ, RZ, R76 ;  /* 0x000000ffff9a7224 */ /* 0x000fe400078e004c */
[----:B------:R-:W-:Y:S01]  /*83f0*/  IMAD.MOV.U32 R76, RZ, RZ, R201 ;  /* 0x000000ffff4c7224 */ /* 0x000fe200078e00c9 */
[----:B------:R1:W3:Y:S01]  /*8400*/  MUFU.EX2 R71, R2 ;  /* 0x0000000200477308 */ /* 0x0002e20000000800 */
[----:B------:R-:W-:-:S07]  /*8410*/  FFMA.FTZ R4, R190, UR10, -R16 ;  /* 0x0000000abe047c23 */ /* 0x000fce0008010810 */
[----:B------:R-:W-:Y:S01]  /*8420*/  MUFU.EX2 R27, R4 ;  /* 0x00000004001b7308 */ /* 0x000fe20000000800 */
[----:B-1----:R-:W-:Y:S01]  /*8430*/  FFMA.FTZ R2, R177, UR10, -R3 ;  /* 0x0000000ab1027c23 */ /* 0x002fe20008010803 */
[----:B---3--:R-:W-:-:S06]  /*8440*/  F2FP.BF16.F32.PACK_AB R8, R71, R237 ;  /* 0x000000ed4708723e */ /* 0x008fcc00000010ff */
[----:B------:R1:W-:Y:S02]  /*8450*/  MUFU.EX2 R44, R2 ;  /* 0x00000002002c7308 */ /* 0x0003e40000000800 */
[----:B-1----:R-:W-:Y:S01]  /*8460*/  FFMA.FTZ R2, R171, UR10, -R3 ;  /* 0x0000000aab027c23 */ /* 0x002fe20008010803 */
[----:B------:R-:W-:Y:S01]  /*8470*/  FFMA.FTZ R3, R161, UR10, -R0 ;  /* 0x0000000aa1037c23 */ /* 0x000fe20008010800 */
[----:B------:R-:W-:Y:S01]  /*8480*/  MOV R161, R149 ;  /* 0x0000009500a17202 */ /* 0x000fe20000000f00 */
[----:B------:R-:W-:-:S03]  /*8490*/  IMAD.MOV.U32 R149, RZ, RZ, R150 ;  /* 0x000000ffff957224 */ /* 0x000fc600078e0096 */
[----:B------:R1:W3:Y:S01]  /*84a0*/  MUFU.EX2 R75, R2 ;  /* 0x00000002004b7308 */ /* 0x0002e20000000800 */
[----:B------:R-:W-:Y:S01]  /*84b0*/  MOV R150, R151 ;  /* 0x0000009700967202 */ /* 0x000fe20000000f00 */
[----:B------:R-:W-:Y:S02]  /*84c0*/  IMAD.MOV.U32 R151, RZ, RZ, R203 ;  /* 0x000000ffff977224 */ /* 0x000fe400078e00cb */
[----:B------:R-:W-:Y:S02]  /*84d0*/  IMAD.MOV.U32 R171, RZ, RZ, R18 ;  /* 0x000000ffffab7224 */ /* 0x000fe400078e0012 */
[--C-:B------:R-:W-:Y:S01]  /*84e0*/  FFMA.FTZ R18, R176, UR10, -R0.reuse ;  /* 0x0000000ab0127c23 */ /* 0x100fe20008010800 */
[----:B-1----:R-:W-:Y:S01]  /*84f0*/  FFMA.FTZ R2, R191, UR10, -R0 ;  /* 0x0000000abf027c23 */ /* 0x002fe20008010800 */
[----:B---3--:R-:W-:-:S03]  /*8500*/  F2FP.BF16.F32.PACK_AB R10, R75, R44 ;  /* 0x0000002c4b0a723e */ /* 0x008fc600000010ff */
[----:B------:R1:W-:Y:S02]  /*8510*/  MUFU.EX2 R74, R2 ;  /* 0x00000002004a7308 */ /* 0x0003e40000000800 */
[----:B-1----:R-:W-:-:S06]  /*8520*/  FFMA.FTZ R2, R180, UR10, -R0 ;  /* 0x0000000ab4027c23 */ /* 0x002fcc0008010800 */
[----:B------:R1:W3:Y:S02]  /*8530*/  MUFU.EX2 R45, R2 ;  /* 0x00000002002d7308 */ /* 0x0002e40000000800 */
[----:B-1----:R-:W-:Y:S01]  /*8540*/  FFMA.FTZ R2, R179, UR10, -R0 ;  /* 0x0000000ab3027c23 */ /* 0x002fe20008010800 */
[----:B---3--:R-:W-:-:S05]  /*8550*/  F2FP.BF16.F32.PACK_AB R9, R45, R74 ;  /* 0x0000004a2d09723e */ /* 0x008fca00000010ff */
[----:B------:R1:W-:Y:S02]  /*8560*/  MUFU.EX2 R70, R2 ;  /* 0x0000000200467308 */ /* 0x0003e40000000800 */
[----:B-1----:R-:W-:Y:S01]  /*8570*/  FFMA.FTZ R2, R163, UR10, -R0 ;  /* 0x0000000aa3027c23 */ /* 0x002fe20008010800 */
[----:B------:R-:W-:Y:S01]  /*8580*/  IMAD.MOV.U32 R163, RZ, RZ, R73 ;  /* 0x000000ffffa37224 */ /* 0x000fe200078e0049 */
[----:B------:R-:W-:-:S04]  /*8590*/  MOV R73, R65 ;  /* 0x0000004100497202 */ /* 0x000fc80000000f00 */
        /* <DEDUP_REMOVED lines=9> */
[----:B------:R-:W-:Y:S01]  /*8630*/  IMAD.MOV.U32 R68, RZ, RZ, R195 ;  /* 0x000000ffff447224 */ /* 0x000fe200078e00c3 */
[----:B------:R-:W-:Y:S01]  /*8640*/  MOV R73, R29 ;  /* 0x0000001d00497202 */ /* 0x000fe20000000f00 */
[----:B-1----:R-:W-:Y:S01]  /*8650*/  FFMA.FTZ R2, R189, UR10, -R17 ;  /* 0x0000000abd027c23 */ /* 0x002fe20008010811 */
[----:B---3--:R-:W-:-:S03]  /*8660*/  F2FP.BF16.F32.PACK_AB R11, R46, R70 ;  /* 0x000000462e0b723e */ /* 0x008fc600000010ff */
[----:B------:R1:W-:Y:S04]  /*8670*/  MUFU.EX2 R67, R2 ;  /* 0x0000000200437308 */ /* 0x0003e80000000800 */
[----:B--2---:R-:W-:Y:S01]  /*8680*/  HMMA.16816.F32.BF16 R172, R8, R12, R172 ;  /* 0x0000000c08ac723c */ /* 0x004fe200000418ac */
[----:B-1----:R-:W-:-:S04]  /*8690*/  FFMA.FTZ R2, R182, UR10, -R17 ;  /* 0x0000000ab6027c23 */ /* 0x002fc80008010811 */
[----:B------:R1:W2:Y:S02]  /*86a0*/  MUFU.EX2 R138, R2 ;  /* 0x00000002008a7308 */ /* 0x0002a40000000800 */
[----:B-1----:R-:W-:Y:S01]  /*86b0*/  FFMA.FTZ R2, R178, UR10, -R17 ;  /* 0x0000000ab2027c23 */ /* 0x002fe20008010811 */
[----:B--2---:R-:W-:-:S05]  /*86c0*/  F2FP.BF16.F32.PACK_AB R4, R138, R67 ;  /* 0x000000438a04723e */ /* 0x004fca00000010ff */
[----:B------:R1:W-:Y:S02]  /*86d0*/  MUFU.EX2 R139, R2 ;  /* 0x00000002008b7308 */ /* 0x0003e40000000800 */
[----:B-1----:R-:W-:Y:S01]  /*86e0*/  FFMA.FTZ R2, R168, UR10, -R17 ;  /* 0x0000000aa8027c23 */ /* 0x002fe20008010811 */
[----:B------:R-:W-:Y:S02]  /*86f0*/  MOV R168, R148 ;  /* 0x0000009400a87202 */ /* 0x000fe40000000f00 */
[----:B------:R-:W-:-:S03]  /*8700*/  MOV R148, R202 ;  /* 0x000000ca00947202 */ /* 0x000fc60000000f00 */
[----:B------:R1:W2:Y:S02]  /*8710*/  MUFU.EX2 R47, R2 ;  /* 0x00000002002f7308 */ /* 0x0002a40000000800 */
[----:B-1----:R-:W-:Y:S01]  /*8720*/  FFMA.FTZ R2, R183, UR10, -R16 ;  /* 0x0000000ab7027c23 */ /* 0x002fe20008010810 */
[----:B--2---:R-:W-:-:S05]  /*8730*/  F2FP.BF16.F32.PACK_AB R6, R47, R139 ;  /* 0x0000008b2f06723e */ /* 0x004fca00000010ff */
[----:B------:R1:W2:Y:S02]  /*8740*/  MUFU.EX2 R65, R2 ;  /* 0x0000000200417308 */ /* 0x0002a40000000800 */
[----:B-1----:R-:W-:Y:S01]  /*8750*/  FFMA.FTZ R2, R181, UR10, -R16 ;  /* 0x0000000ab5027c23 */ /* 0x002fe20008010810 */
[----:B--2---:R-:W-:-:S05]  /*8760*/  F2FP.BF16.F32.PACK_AB R5, R65, R27 ;  /* 0x0000001b4105723e */ /* 0x004fca00000010ff */
[----:B------:R1:W-:Y:S02]  /*8770*/  MUFU.EX2 R66, R2 ;  /* 0x0000000200427308 */ /* 0x0003e40000000800 */
[----:B-1----:R-:W-:Y:S01]  /*8780*/  FFMA.FTZ R2, R170, UR10, -R16 ;  /* 0x0000000aaa027c23 */ /* 0x002fe20008010810 */
[----:B------:R-:W-:Y:S01]  /*8790*/  MOV R170, R77 ;  /* 0x0000004d00aa7202 */ /* 0x000fe20000000f00 */
[----:B------:R-:W-:-:S04]  /*87a0*/  IMAD.MOV.U32 R77, RZ, RZ, R28 ;  /* 0x000000ffff4d7224 */ /* 0x000fc800078e001c */
[----:B------:R-:W1:Y:S01]  /*87b0*/  MUFU.EX2 R64, R2 ;  /* 0x0000000200407308 */ /* 0x000e620000000800 */
[----:B------:R-:W-:Y:S01]  /*87c0*/  HMMA.16816.F32.BF16 R28, R8, R14, R56 ;  /* 0x0000000e081c723c */ /* 0x000fe20000041838 */
[----:B-1----:R-:W-:Y:S01]  /*87d0*/  F2FP.BF16.F32.PACK_AB R7, R64, R66 ;  /* 0x000000424007723e */ /* 0x002fe200000010ff */
[--C-:B------:R-:W-:Y:S01]  /*87e0*/  FFMA.FTZ R2, R160, UR10, -R0.reuse ;  /* 0x0000000aa0027c23 */ /* 0x100fe20008010800 */
[----:B------:R-:W-:Y:S01]  /*87f0*/  FFMA.FTZ R0, R155, UR10, -R0 ;  /* 0x0000000a9b007c23 */ /* 0x000fe20008010800 */
[----:B------:R-:W-:Y:S01]  /*8800*/  IMAD.MOV.U32 R160, RZ, RZ, R74 ;  /* 0x000000ffffa07224 */ /* 0x000fe200078e004a */
[----:B------:R-:W-:-:S03]  /*8810*/  MOV R155, R71 ;  /* 0x00000047009b7202 */ /* 0x000fc60000000f00 */
[C---:B------:R-:W-:Y:S06]  /*8820*/  HMMA.16816.F32.BF16 R204, R4.reuse, R12, R204 ;  /* 0x0000000c04cc723c */ /* 0x040fec00000418cc */
[----:B------:R-:W-:Y:S01]  /*8830*/  HMMA.16816.F32.BF16 R200, R4, R14, R100 ;  /* 0x0000000e04c8723c */ /* 0x000fe20000041864 */
[----:B------:R-:W1:Y:S06]  /*8840*/  LDSM.16.MT88.4 R12, [R226+0xd000] ;  /* 0x00d00000e20c783b */ /* 0x000e6c0000004200 */
        /* <DEDUP_REMOVED lines=26> */
[-C--:B------:R-:W-:Y:S01]  /*89f0*/  HMMA.16816.F32.BF16 R176, R4, R14.reuse, R144 ;  /* 0x0000000e04b0723c */ /* 0x080fe20000041890 */
[----:B------:R-:W-:Y:S01]  /*8a00*/  MOV R214, R45 ;  /* 0x0000002d00d67202 */ /* 0x000fe20000000f00 */
[----:B------:R-:W-:Y:S01]  /*8a10*/  IMAD.MOV.U32 R215, RZ, RZ, R44 ;  /* 0x000000ffffd77224 */ /* 0x000fe200078e002c */
[----:B------:R-:W-:Y:S01]  /*8a20*/  MOV R213, R77 ;  /* 0x0000004d00d57202 */ /* 0x000fe20000000f00 */
[----:B------:R-:W-:Y:S01]  /*8a30*/  IMAD.MOV.U32 R212, RZ, RZ, R100 ;  /* 0x000000ffffd47224 */ /* 0x000fe200078e0064 */
[----:B------:R-:W-:Y:S01]  /*8a40*/  MOV R100, R242 ;  /* 0x000000f200647202 */ /* 0x000fe20000000f00 */
[C---:B------:R-:W-:Y:S01]  /*8a50*/  HMMA.16816.F32.BF16 R56, R8.reuse, R14, R40 ;  /* 0x0000000e0838723c */ /* 0x040fe20000041828 */
[----:B------:R-:W1:Y:S01]  /*8a60*/  LDSM.16.MT88.4 R12, [R225+0xf000] ;  /* 0x00f00000e10c783b */ /* 0x000e620000004200 */
[----:B------:R-:W-:Y:S01]  /*8a70*/  IMAD.MOV.U32 R144, RZ, RZ, R72 ;  /* 0x000000ffff907224 */ /* 0x000fe200078e0048 */
[----:B------:R-:W-:Y:S01]  /*8a80*/  MOV R145, R73 ;  /* 0x0000004900917202 */ /* 0x000fe20000000f00 */
[----:B------:R-:W-:Y:S01]  /*8a90*/  IMAD.MOV.U32 R146, RZ, RZ, R68 ;  /* 0x000000ffff927224 */ /* 0x000fe200078e0044 */
[----:B------:R-:W-:Y:S01]  /*8aa0*/  MOV R147, R69 ;  /* 0x0000004500937202 */ /* 0x000fe20000000f00 */
[----:B------:R-:W-:Y:S01]  /*8ab0*/  MUFU.EX2 R26, R26 ;  /* 0x0000001a001a7308 */ /* 0x000fe20000000800 */
[----:B------:R2:W5:Y:S01]  /*8ac0*/  LDL.LU R242, [R1+0xd8] ;  /* 0x0000d80001f27983 */ /* 0x0005620000300800 */
[-C--:B-1----:R-:W-:Y:S06]  /*8ad0*/  HMMA.16816.F32.BF16 R68, R8, R12.reuse, R88 ;  /* 0x0000000c0844723c */ /* 0x082fec0000041858 */
[C---:B------:R-:W-:Y:S06]  /*8ae0*/  HMMA.16816.F32.BF16 R72, R4.reuse, R12, R104 ;  /* 0x0000000c0448723c */ /* 0x040fec0000041868 */
[-C--:B------:R-:W-:Y:S06]  /*8af0*/  HMMA.16816.F32.BF16 R76, R4, R14.reuse, R140 ;  /* 0x0000000e044c723c */ /* 0x080fec000004188c */
[C---:B------:R-:W-:Y:S01]  /*8b00*/  HMMA.16816.F32.BF16 R44, R8.reuse, R14, R36 ;  /* 0x0000000e082c723c */ /* 0x040fe20000041824 */
[----:B------:R-:W1:Y:S05]  /*8b10*/  LDSM.16.MT88.4 R12, [R226+0xf000] ;  /* 0x00f00000e20c783b */ /* 0x000e6a0000004200 */
[C---:B-1----:R-:W-:Y:S01]  /*8b20*/  HMMA.16816.F32.BF16 R40, R8.reuse, R14, R20 ;  /* 0x0000000e0828723c */ /* 0x042fe20000041814 */
[----:B------:R-:W1:Y:S05]  /*8b30*/  LDSM.16.MT88.4 R20, [R228+0xf000] ;  /* 0x00f00000e414783b */ /* 0x000e6a0000004200 */
[-C--:B------:R-:W-:Y:S06]  /*8b40*/  HMMA.16816.F32.BF16 R84, R8, R12.reuse, R96 ;  /* 0x0000000c0854723c */ /* 0x080fec0000041860 */
[C---:B------:R-:W-:Y:S06]  /*8b50*/  HMMA.16816.F32.BF16 R88, R4.reuse, R12, R220 ;  /* 0x0000000c0458723c */ /* 0x040fec00000418dc */
[----:B------:R-:W-:Y:S01]  /*8b60*/  HMMA.16816.F32.BF16 R92, R4, R14, R128 ;  /* 0x0000000e045c723c */ /* 0x000fe20000041880 */
[----:B------:R-:W3:Y:S01]  /*8b70*/  LDSM.16.MT88.4 R12, [R227+0xf000] ;  /* 0x00f00000e30c783b */ /* 0x000ee20000004200 */
[----:B------:R-:W-:-:S04]  /*8b80*/  MOV R142, R100 ;  /* 0x00000064008e7202 */ /* 0x000fc80000000f00 */
[C---:B-1----:R-:W-:Y:S07]  /*8b90*/  HMMA.16816.F32.BF16 R104, R4.reuse, R20, R144 ;  /* 0x000000140468723c */ /* 0x042fee0000041890 */
[----:B------:R-:W-:Y:S01]  /*8ba0*/  IMAD.MOV.U32 R145, RZ, RZ, R161 ;  /* 0x000000ffff917224 */ /* 0x000fe200078e00a1 */
[----:B------:R-:W-:Y:S01]  /*8bb0*/  HMMA.16816.F32.BF16 R108, R4, R22, R108 ;  /* 0x00000016046c723c */ /* 0x000fe2000004186c */
[----:B------:R-:W-:Y:S01]  /*8bc0*/  IMAD.MOV.U32 R146, RZ, RZ, R163 ;  /* 0x000000ffff927224 */ /* 0x000fe200078e00a3 */
[----:B------:R-:W-:-:S02]  /*8bd0*/  MOV R147, R101 ;  /* 0x0000006500937202 */ /* 0x000fc40000000f00 */
[----:B------:R-:W-:Y:S02]  /*8be0*/  MOV R140, R145 ;  /* 0x00000091008c7202 */ /* 0x000fe40000000f00 */
[----:B------:R-:W-:Y:S01]  /*8bf0*/  HMMA.16816.F32.BF16 R48, R8, R22, R48 ;  /* 0x000000160830723c */ /* 0x000fe20000041830 */
[----:B------:R1:W-:Y:S01]  /*8c00*/  MUFU.EX2 R22, R0 ;  /* 0x0000000000167308 */ /* 0x0003e20000000800 */
[----:B------:R-:W-:-:S04]  /*8c10*/  IMAD.MOV.U32 R101, RZ, RZ, R241 ;  /* 0x000000ffff657224 */ /* 0x000fc800078e00f1 */
[----:B---3--:R-:W-:Y:S01]  /*8c20*/  HMMA.16816.F32.BF16 R36, R4, R14, R124 ;  /* 0x0000000e0424723c */ /* 0x008fe2000004187c */
[----:B------:R-:W-:-:S05]  /*8c30*/  IMAD.MOV.U32 R141, RZ, RZ, R146 ;  /* 0x000000ffff8d7224 */ /* 0x000fca00078e0092 */
[----:B------:R-:W-:Y:S01]  /*8c40*/  HMMA.16816.F32.BF16 R52, R8, R14, R52 ;  /* 0x0000000e0834723c */ /* 0x000fe20000041834 */
[----:B------:R-:W-:Y:S02]  /*8c50*/  MOV R144, R102 ;  /* 0x0000006600907202 */ /* 0x000fe40000000f00 */
[----:B------:R-:W-:Y:S01]  /*8c60*/  MOV R161, R162 ;  /* 0x000000a200a17202 */ /* 0x000fe20000000f00 */
[----:B-1----:R-:W-:Y:S01]  /*8c70*/  FFMA.FTZ R0, R140, UR10, -R17 ;  /* 0x0000000a8c007c23 */ /* 0x002fe20008010811 */
[----:B------:R-:W-:Y:S01]  /*8c80*/  IMAD.MOV.U32 R145, RZ, RZ, R103 ;  /* 0x000000ffff917224 */ /* 0x000fe200078e0067 */
[----:B------:R-:W-:Y:S01]  /*8c90*/  MUFU.EX2 R23, R19 ;  /* 0x0000001300177308 */ /* 0x000fe20000000800 */
[----:B------:R-:W-:Y:S01]  /*8ca0*/  IMAD.MOV.U32 R143, RZ, RZ, R101 ;  /* 0x000000ffff8f7224 */ /* 0x000fe200078e0065 */
[----:B------:R-:W-:Y:S01]  /*8cb0*/  HMMA.16816.F32.BF16 R120, R4, R12, R120 ;  /* 0x0000000c0478723c */ /* 0x000fe20000041878 */
[----:B------:R-:W-:Y:S01]  /*8cc0*/  MOV R163, R240 ;  /* 0x000000f000a37202 */ /* 0x000fe20000000f00 */
[----:B------:R2:W5:Y:S04]  /*8cd0*/  LDL.LU R241, [R1+0xd4] ;  /* 0x0000d40001f17983 */ /* 0x0005680000300800 */
[----:B------:R1:W-:Y:S01]  /*8ce0*/  MUFU.EX2 R14, R0 ;  /* 0x00000000000e7308 */ /* 0x0003e20000000800 */
[----:B------:R-:W-:Y:S01]  /*8cf0*/  IMAD.MOV.U32 R140, RZ, RZ, R141 ;  /* 0x000000ffff8c7224 */ /* 0x000fe200078e008d */
[----:B------:R-:W-:-:S06]  /*8d00*/  MOV R146, R238 ;  /* 0x000000ee00927202 */ /* 0x000fcc0000000f00 */
[----:B------:R-:W-:Y:S01]  /*8d10*/  MUFU.EX2 R19, R18 ;  /* 0x0000001200137308 */ /* 0x000fe20000000800 */
[----:B------:R-:W-:Y:S01]  /*8d20*/  MOV R141, R142 ;  /* 0x0000008e008d7202 */ /* 0x000fe20000000f00 */
[----:B------:R-:W-:Y:S01]  /*8d30*/  IMAD.MOV.U32 R142, RZ, RZ, R143 ;  /* 0x000000ffff8e7224 */ /* 0x000fe200078e008f */
[C---:B------:R-:W-:Y:S01]  /*8d40*/  HMMA.16816.F32.BF16 R100, R8.reuse, R20, R116 ;  /* 0x000000140864723c */ /* 0x040fe20000041874 */
[----:B------:R-:W-:Y:S01]  /*8d50*/  FFMA.FTZ R4, R236, UR10, -R16 ;  /* 0x0000000aec047c23 */ /* 0x000fe20008010810 */
[----:B------:R-:W-:Y:S02]  /*8d60*/  IMAD.MOV.U32 R162, RZ, RZ, R239 ;  /* 0x000000ffffa27224 */ /* 0x000fe400078e00ef */
[----:B------:R-:W-:Y:S01]  /*8d70*/  FADD.FTZ R6, R232, R233 ;  /* 0x000000e9e8067221 */ /* 0x000fe20000010000 */
[----:B------:R-:W-:Y:S01]  /*8d80*/  IMAD.MOV.U32 R222, RZ, RZ, R163 ;  /* 0x000000ffffde7224 */ /* 0x000fe200078e00a3 */
[----:B------:R-:W3:Y:S01]  /*8d90*/  MUFU.EX2 R25, R25 ;  /* 0x0000001900197308 */ /* 0x000ee20000000800 */
[----:B-1----:R-:W-:Y:S01]  /*8da0*/  FFMA.FTZ R0, R252, UR10, -R17 ;  /* 0x0000000afc007c23 */ /* 0x002fe20008010811 */
[----:B------:R-:W-:Y:S01]  /*8db0*/  MOV R143, R144 ;  /* 0x00000090008f7202 */ /* 0x000fe20000000f00 */
[----:B------:R-:W-:Y:S01]  /*8dc0*/  IMAD.MOV.U32 R144, RZ, RZ, R145 ;  /* 0x000000ffff907224 */ /* 0x000fe200078e0091 */
[----:B------:R2:W5:Y:S04]  /*8dd0*/  LDL.LU R240, [R1+0xd0] ;  /* 0x0000d00001f07983 */ /* 0x0005680000300800 */
        /* <DEDUP_REMOVED lines=9> */
[----:B------:R-:W4:Y:S08]  /*8e70*/  MUFU.EX2 R20, R3 ;  /* 0x0000000300147308 */ /* 0x000f300000000800 */
[----:B------:R-:W-:Y:S01]  /*8e80*/  MUFU.EX2 R21, R2 ;  /* 0x0000000200157308 */ /* 0x000fe20000000800 */
[----:B-1----:R-:W-:Y:S01]  /*8e90*/  FFMA.FTZ R0, R218, UR10, -R17 ;  /* 0x0000000ada007c23 */ /* 0x002fe20008010811 */
[----:B------:R-:W-:Y:S01]  /*8ea0*/  MOV R142, R144 ;  /* 0x00000090008e7202 */ /* 0x000fe20000000f00 */
[----:B------:R-:W-:Y:S01]  /*8eb0*/  FADD.FTZ R8, R230, R231 ;  /* 0x000000e7e6087221 */ /* 0x000fe20000010000 */
[----:B------:R-:W-:Y:S01]  /*8ec0*/  MOV R160, R237 ;  /* 0x000000ed00a07202 */ /* 0x000fe20000000f00 */
[----:B------:R-:W-:Y:S03]  /*8ed0*/  LDSM.16.MT88.4 R112, [R228+0xf800] ;  /* 0x00f80000e470783b */ /* 0x000fe60000004200 */
[----:B------:R1:W-:Y:S01]  /*8ee0*/  MUFU.EX2 R18, R0 ;  /* 0x0000000000127308 */ /* 0x0003e20000000800 */
[----:B------:R-:W-:Y:S01]  /*8ef0*/  MOV R144, R146 ;  /* 0x0000009200907202 */ /* 0x000fe20000000f00 */
[----:B------:R2:W5:Y:S01]  /*8f00*/  LDL.LU R239, [R1+0xcc] ;  /* 0x0000cc0001ef7983 */ /* 0x0005620000300800 */
[----:B------:R-:W-:Y:S01]  /*8f10*/  MOV R146, R212 ;  /* 0x000000d400927202 */ /* 0x000fe20000000f00 */
[----:B------:R-:W-:-:S02]  /*8f20*/  IMAD.MOV.U32 R212, RZ, RZ, R155 ;  /* 0x000000ffffd47224 */ /* 0x000fc400078e009b */
[----:B------:R-:W-:Y:S02]  /*8f30*/  IMAD.MOV.U32 R155, RZ, RZ, R161 ;  /* 0x000000ffff9b7224 */ /* 0x000fe400078e00a1 */
[----:B-1----:R-:W-:Y:S01]  /*8f40*/  FFMA.FTZ R0, R216, UR10, -R17 ;  /* 0x0000000ad8007c23 */ /* 0x002fe20008010811 */
[----:B------:R-:W-:Y:S01]  /*8f50*/  MOV R98, R144 ;  /* 0x0000009000627202 */ /* 0x000fe20000000f00 */
[----:B------:R-:W-:Y:S01]  /*8f60*/  MUFU.EX2 R13, R4 ;  /* 0x00000004000d7308 */ /* 0x000fe20000000800 */
[----:B------:R-:W-:Y:S01]  /*8f70*/  IMAD.MOV.U32 R161, RZ, RZ, R154 ;  /* 0x000000ffffa17224 */ /* 0x000fe200078e009a */
[----:B------:R-:W-:Y:S01]  /*8f80*/  MOV R223, R142 ;  /* 0x0000008e00df7202 */ /* 0x000fe20000000f00 */
[--C-:B------:R-:W-:Y:S01]  /*8f90*/  FFMA.FTZ R3, R219, UR10, -R16.reuse ;  /* 0x0000000adb037c23 */ /* 0x100fe20008010810 */
[----:B------:R-:W-:-:S04]  /*8fa0*/  FFMA.FTZ R2, R217, UR10, -R16 ;  /* 0x0000000ad9027c23 */ /* 0x000fc80008010810 */
[----:B------:R-:W1:Y:S01]  /*8fb0*/  MUFU.EX2 R24, R24 ;  /* 0x0000001800187308 */ /* 0x000e620000000800 */
[----:B---3--:R-:W-:Y:S01]  /*8fc0*/  F2FP.BF16.F32.PACK_AB R128, R25, R26 ;  /* 0x0000001a1980723e */ /* 0x008fe200000010ff */
[----:B------:R2:W5:Y:S06]  /*8fd0*/  LDL.LU R238, [R1+0xc8] ;  /* 0x0000c80001ee7983 */ /* 0x00056c0000300800 */
[----:B------:R3:W-:Y:S01]  /*8fe0*/  MUFU.EX2 R17, R0 ;  /* 0x0000000000117308 */ /* 0x0007e20000000800 */
[----:B------:R-:W-:Y:S01]  /*8ff0*/  MOV R144, R161 ;  /* 0x000000a100907202 */ /* 0x000fe20000000f00 */
[----:B------:R2:W5:Y:S01]  /*9000*/  LDL.LU R237, [R1+0xc4] ;  /* 0x0000c40001ed7983 */ /* 0x0005620000300800 */
[----:B------:R-:W-:-:S05]  /*9010*/  MOV R161, R224 ;  /* 0x000000e000a17202 */ /* 0x000fca0000000f00 */
[----:B------:R4:W-:Y:S01]  /*9020*/  MUFU.EX2 R10, R3 ;  /* 0x00000003000a7308 */ /* 0x0009e20000000800 */
[----:B------:R-:W-:Y:S01]  /*9030*/  MOV R154, R169 ;  /* 0x000000a9009a7202 */ /* 0x000fe20000000f00 */
[----:B------:R2:W5:Y:S01]  /*9040*/  LDL.LU R236, [R1+0xc0] ;  /* 0x0000c00001ec7983 */ /* 0x0005620000300800 */
[----:B---3--:R-:W-:Y:S01]  /*9050*/  FFMA.FTZ R0, R140, UR10, -R16 ;  /* 0x0000000a8c007c23 */ /* 0x008fe20008010810 */
[----:B------:R-:W-:Y:S02]  /*9060*/  IMAD.MOV.U32 R140, RZ, RZ, R141 ;  /* 0x000000ffff8c7224 */ /* 0x000fe400078e008d */
[----:B------:R-:W-:Y:S02]  /*9070*/  IMAD.MOV.U32 R141, RZ, RZ, R143 ;  /* 0x000000ffff8d7224 */ /* 0x000fe400078e008f */
[----:B------:R-:W-:Y:S02]  /*9080*/  IMAD.MOV.U32 R143, RZ, RZ, R145 ;  /* 0x000000ffff8f7224 */ /* 0x000fe400078e0091 */
[----:B------:R-:W-:-:S02]  /*9090*/  IMAD.MOV.U32 R145, RZ, RZ, R147 ;  /* 0x000000ffff917224 */ /* 0x000fc400078e0093 */
[----:B------:R-:W-:Y:S01]  /*90a0*/  FADD.FTZ R5, R140, R99 ;  /* 0x000000638c057221 */ /* 0x000fe20000010000 */
[----:B------:R-:W-:Y:S01]  /*90b0*/  IMAD.MOV.U32 R97, RZ, RZ, R143 ;  /* 0x000000ffff617224 */ /* 0x000fe200078e008f */
[----:B------:R-:W-:Y:S02]  /*90c0*/  MOV R96, R141 ;  /* 0x0000008d00607202 */ /* 0x000fe40000000f00 */
[----:B------:R-:W-:Y:S01]  /*90d0*/  MOV R99, R145 ;  /* 0x0000009100637202 */ /* 0x000fe20000000f00 */
[----:B------:R-:W-:Y:S01]  /*90e0*/  FADD.FTZ R4, R97, R8 ;  /* 0x0000000861047221 */ /* 0x000fe20000010000 */
[----:B------:R-:W-:Y:S02]  /*90f0*/  IMAD.MOV.U32 R97, RZ, RZ, R98 ;  /* 0x000000ffff617224 */ /* 0x000fe400078e0062 */
[----:B------:R-:W-:Y:S01]  /*9100*/  FADD.FTZ R7, R96, R223 ;  /* 0x000000df60077221 */ /* 0x000fe20000010000 */
[----:B------:R-:W-:Y:S01]  /*9110*/  FADD.FTZ R5, R137, R5 ;  /* 0x0000000589057221 */ /* 0x000fe20000010000 */
[----:B------:R-:W-:-:S02]  /*9120*/  MOV R98, R99 ;  /* 0x0000006300627202 */ /* 0x000fc40000000f00 */
[----:B------:R-:W-:Y:S01]  /*9130*/  FADD.FTZ R7, R161, R7 ;  /* 0x00000007a1077221 */ /* 0x000fe20000010000 */
[----:B------:R-:W-:Y:S01]  /*9140*/  FADD.FTZ R5, R162, R5 ;  /* 0x00000005a2057221 */ /* 0x000fe20000010000 */
[----:B------:R-:W-:Y:S01]  /*9150*/  MOV R223, R98 ;  /* 0x0000006200df7202 */ /* 0x000fe20000000f00 */
[----:B------:R3:W2:Y:S01]  /*9160*/  MUFU.EX2 R11, R0 ;  /* 0x00000000000b7308 */ /* 0x0006a20000000800 */
[----:B------:R-:W-:Y:S01]  /*9170*/  FADD.FTZ R9, R97, R4 ;  /* 0x0000000461097221 */ /* 0x000fe20000010000 */
[----:B------:R-:W-:Y:S02]  /*9180*/  FADD.FTZ R8, R222, R7 ;  /* 0x00000007de087221 */ /* 0x000fe40000010000 */
[----:B----4-:R-:W-:Y:S01]  /*9190*/  FADD.FTZ R3, R223, R5 ;  /* 0x00000005df037221 */ /* 0x010fe20000010000 */
[----:B---3--:R-:W-:Y:S02]  /*91a0*/  FADD.FTZ R0, R136, R6 ;  /* 0x0000000688007221 */ /* 0x008fe40000010000 */
[----:B------:R-:W3:Y:S01]  /*91b0*/  LDSM.16.MT88.4 R4, [R227+0xf800] ;  /* 0x00f80000e304783b */ /* 0x000ee20000004200 */
[----:B------:R-:W-:Y:S01]  /*91c0*/  MOV R147, R160 ;  /* 0x000000a000937202 */ /* 0x000fe20000000f00 */
[----:B------:R4:W2:Y:S01]  /*91d0*/  MUFU.EX2 R12, R2 ;  /* 0x00000002000c7308 */ /* 0x0008a20000000800 */
[----:B------:R-:W-:-:S02]  /*91e0*/  MOV R160, R153 ;  /* 0x0000009900a07202 */ /* 0x000fc40000000f00 */
[----:B------:R-:W-:Y:S01]  /*91f0*/  MOV R153, R170 ;  /* 0x000000aa00997202 */ /* 0x000fe20000000f00 */
[----:B------:R-:W-:Y:S02]  /*9200*/  IMAD.MOV.U32 R170, RZ, RZ, R168 ;  /* 0x000000ffffaa7224 */ /* 0x000fe400078e00a8 */
[----:B------:R-:W-:Y:S01]  /*9210*/  IMAD.MOV.U32 R140, RZ, RZ, R146 ;  /* 0x000000ffff8c7224 */ /* 0x000fe200078e0092 */
[----:B------:R-:W-:Y:S01]  /*9220*/  MOV R169, R171 ;  /* 0x000000ab00a97202 */ /* 0x000fe20000000f00 */
[----:B------:R-:W-:Y:S01]  /*9230*/  IMAD.MOV.U32 R146, RZ, RZ, R154 ;  /* 0x000000ffff927224 */ /* 0x000fe200078e009a */
[----:B------:R-:W-:Y:S02]  /*9240*/  MOV R143, R147 ;  /* 0x00000093008f7202 */ /* 0x000fe40000000f00 */
[----:B------:R-:W-:Y:S02]  /*9250*/  MOV R145, R153 ;  /* 0x0000009900917202 */ /* 0x000fe40000000f00 */
[----:B------:R-:W-:-:S02]  /*9260*/  MOV R147, R170 ;  /* 0x000000aa00937202 */ /* 0x000fc40000000f00 */
[----:B------:R-:W-:Y:S02]  /*9270*/  MOV R168, R235 ;  /* 0x000000eb00a87202 */ /* 0x000fe40000000f00 */
[----:B------:R-:W-:Y:S02]  /*9280*/  MOV R142, R155 ;  /* 0x0000009b008e7202 */ /* 0x000fe40000000f00 */
        /* <DEDUP_REMOVED lines=21> */
[----:B----4-:R-:W-:Y:S01]  /*93e0*/  FADD.FTZ R2, R96, R0 ;  /* 0x0000000060027221 */ /* 0x010fe20000010000 */
[----:B-1----:R-:W-:Y:S01]  /*93f0*/  F2FP.BF16.F32.PACK_AB R130, R23, R24 ;  /* 0x000000181782723e */ /* 0x002fe200000010ff */
[----:B------:R1:W5:Y:S01]  /*9400*/  LDL.LU R235, [R1+0xbc] ;  /* 0x0000bc0001eb7983 */ /* 0x0003620000300800 */
[----:B------:R-:W-:-:S02]  /*9410*/  F2FP.BF16.F32.PACK_AB R131, R22, R21 ;  /* 0x000000151683723e */ /* 0x000fc400000010ff */
[----:B------:R-:W-:Y:S02]  /*9420*/  F2FP.BF16.F32.PACK_AB R124, R15, R14 ;  /* 0x0000000e0f7c723e */ /* 0x000fe400000010ff */
[----:B--2---:R-:W-:Y:S02]  /*9430*/  F2FP.BF16.F32.PACK_AB R125, R13, R11 ;  /* 0x0000000b0d7d723e */ /* 0x004fe400000010ff */
[----:B------:R-:W-:Y:S02]  /*9440*/  F2FP.BF16.F32.PACK_AB R126, R17, R18 ;  /* 0x00000012117e723e */ /* 0x000fe400000010ff */
[----:B------:R-:W-:Y:S02]  /*9450*/  F2FP.BF16.F32.PACK_AB R127, R12, R10 ;  /* 0x0000000a0c7f723e */ /* 0x000fe400000010ff */
[----:B------:R-:W-:Y:S02]  /*9460*/  MOV R99, R146 ;  /* 0x0000009200637202 */ /* 0x000fe40000000f00 */
[----:B------:R-:W-:-:S02]  /*9470*/  MOV R98, R145 ;  /* 0x0000009100627202 */ /* 0x000fc40000000f00 */
[----:B------:R-:W-:Y:S01]  /*9480*/  MOV R217, R80 ;  /* 0x0000005000d97202 */ /* 0x000fe20000000f00 */
[----:B------:R-:W-:Y:S01]  /*9490*/  IMAD.MOV.U32 R16, RZ, RZ, R83 ;  /* 0x000000ffff107224 */ /* 0x000fe200078e0053 */
[----:B------:R-:W-:Y:S01]  /*94a0*/  MOV R0, R81 ;  /* 0x0000005100007202 */ /* 0x000fe20000000f00 */
[----:B------:R-:W2:Y:S01]  /*94b0*/  LDSM.16.MT88.4 R168, [R225+0xd800] ;  /* 0x00d80000e1a8783b */ /* 0x000ea20000004200 */
[----:B------:R-:W-:Y:S02]  /*94c0*/  MOV R146, R153 ;  /* 0x0000009900927202 */ /* 0x000fe40000000f00 */
[----:B------:R-:W-:Y:S02]  /*94d0*/  MOV R145, R155 ;  /* 0x0000009b00917202 */ /* 0x000fe40000000f00 */
[----:B------:R-:W-:Y:S01]  /*94e0*/  MOV R219, R82 ;  /* 0x0000005200db7202 */ /* 0x000fe20000000f00 */
[-C--:B---3--:R-:W-:Y:S01]  /*94f0*/  HMMA.16816.F32.BF16 R120, R124, R4.reuse, R120 ;  /* 0x000000047c78723c */ /* 0x088fe20000041878 */
        /* <DEDUP_REMOVED lines=15> */
[----:B------:R-:W3:Y:S01]  /*95f0*/  LDSM.16.MT88.4 R160, [R226+0xd800] ;  /* 0x00d80000e2a0783b */ /* 0x000ee20000004200 */
[----:B------:R-:W-:Y:S01]  /*9600*/  FADD.FTZ R4, R218, R4 ;  /* 0x00000004da047221 */ /* 0x000fe20000010000 */
[----:B------:R-:W-:Y:S02]  /*9610*/  FADD.FTZ R2, R221, R0 ;  /* 0x00000000dd027221 */ /* 0x000fe40000010000 */
        /* <DEDUP_REMOVED lines=16> */
[----:B------:R-:W1:Y:S01]  /*9720*/  LDSM.16.MT88.4 R144, [R227+0xd800] ;  /* 0x00d80000e390783b */ /* 0x000e620000004200 */
[----:B------:R-:W-:Y:S01]  /*9730*/  FADD.FTZ R0, R66, R0 ;  /* 0x0000000042007221 */ /* 0x000fe20000010000 */
[----:B------:R-:W-:Y:S01]  /*9740*/  FADD.FTZ R2, R139, R2 ;  /* 0x000000028b027221 */ /* 0x000fe20000010000 */
[----:B------:R-:W-:Y:S01]  /*9750*/  FADD.FTZ R4, R209, R4 ;  /* 0x00000004d1047221 */ /* 0x000fe20000010000 */
[----:B------:R-:W1:Y:S01]  /*9760*/  LDSM.16.MT88.4 R80, [R225+0xf800] ;  /* 0x00f80000e150783b */ /* 0x000e620000004200 */
[----:B------:R-:W-:-:S03]  /*9770*/  FADD.FTZ R3, R210, R3 ;  /* 0x00000003d2037221 */ /* 0x000fc60000010000 */
        /* <DEDUP_REMOVED lines=35> */
[-C--:B---3--:R-:W-:Y:S06]  /*99b0*/  HMMA.16816.F32.BF16 R164, R128, R160.reuse, R164 ;  /* 0x000000a080a4723c */ /* 0x088fec00000418a4 */
[C---:B------:R-:W-:Y:S06]  /*99c0*/  HMMA.16816.F32.BF16 R196, R124.reuse, R160, R196 ;  /* 0x000000a07cc4723c */ /* 0x040fec00000418c4 */
[----:B------:R-:W-:Y:S06]  /*99d0*/  HMMA.16816.F32.BF16 R192, R124, R162, R192 ;  /* 0x000000a27cc0723c */ /* 0x000fec00000418c0 */
[-C--:B----4-:R-:W-:Y:S06]  /*99e0*/  HMMA.16816.F32.BF16 R156, R128, R152.reuse, R156 ;  /* 0x00000098809c723c */ /* 0x090fec000004189c */
[C---:B------:R-:W-:Y:S06]  /*99f0*/  HMMA.16816.F32.BF16 R188, R124.reuse, R152, R188 ;  /* 0x000000987cbc723c */ /* 0x040fec00000418bc */
[C---:B------:R-:W-:Y:S06]  /*9a00*/  HMMA.16816.F32.BF16 R184, R124.reuse, R154, R184 ;  /* 0x0000009a7cb8723c */ /* 0x040fec00000418b8 */
[C---:B-1----:R-:W-:Y:S06]  /*9a10*/  HMMA.16816.F32.BF16 R180, R124.reuse, R144, R180 ;  /* 0x000000907cb4723c */ /* 0x042fec00000418b4 */
        /* <DEDUP_REMOVED lines=299> */
[----:B------:R-:W1:Y:S01]  /*acd0*/  LDSM.16.M88.4 R12, [R239] ;  /* 0x00000000ef0c783b */ /* 0x000e620000000200 */
[----:B------:R-:W-:-:S02]  /*ace0*/  IMAD.MOV.U32 R57, RZ, RZ, R3 ;  /* 0x000000ffff397224 */ /* 0x000fc400078e0003 */
[----:B------:R-:W-:Y:S01]  /*acf0*/  IMAD.MOV.U32 R58, RZ, RZ, R2 ;  /* 0x000000ffff3a7224 */ /* 0x000fe200078e0002 */
[----:B------:R-:W2:Y:S01]  /*ad00*/  LDSM.16.M88.4 R8, [R232+0x4000] ;  /* 0x00400000e808783b */ /* 0x000ea20000000200 */
[----:B------:R-:W-:Y:S02]  /*ad10*/  IMAD.MOV.U32 R59, RZ, RZ, R0 ;  /* 0x000000ffff3b7224 */ /* 0x000fe400078e0000 */
[----:B------:R-:W-:Y:S01]  /*ad20*/  IMAD.MOV.U32 R56, RZ, RZ, R252 ;  /* 0x000000ffff387224 */ /* 0x000fe200078e00fc */
        /* <DEDUP_REMOVED lines=13> */
[----:B------:R-:W1:Y:S05]  /*ae00*/  LDSM.16.M88.4 R12, [R237] ;  /* 0x00000000ed0c783b */ /* 0x000e6a0000000200 */
[-C--:B-1----:R-:W-:Y:S06]  /*ae10*/  HMMA.16816.F32.BF16 R136, R4, R12.reuse, R60 ;  /* 0x0000000c0488723c */ /* 0x082fec000004183c */
[----:B------:R-:W-:Y:S06]  /*ae20*/  HMMA.16816.F32.BF16 R212, R8, R12, R220 ;  /* 0x0000000c08d4723c */ /* 0x000fec00000418dc */
        /* <DEDUP_REMOVED lines=25> */
[----:B------:R-:W-:Y:S01]  /*afc0*/  HMMA.16816.F32.BF16 R44, R4, R14, R140 ;  /* 0x0000000e042c723c */ /* 0x000fe2000004188c */
[----:B------:R-:W-:-:S02]  /*afd0*/  IMAD.MOV.U32 R208, RZ, RZ, R223 ;  /* 0x000000ffffd07224 */ /* 0x000fc400078e00df */
[----:B------:R-:W-:Y:S02]  /*afe0*/  IMAD.MOV.U32 R209, RZ, RZ, R222 ;  /* 0x000000ffffd17224 */ /* 0x000fe400078e00de */
[----:B------:R-:W-:Y:S01]  /*aff0*/  IMAD.MOV.U32 R210, RZ, RZ, R221 ;  /* 0x000000ffffd27224 */ /* 0x000fe200078e00dd */
[----:B------:R-:W-:Y:S01]  /*b000*/  HMMA.16816.F32.BF16 R48, R8, R14, R64 ;  /* 0x0000000e0830723c */ /* 0x000fe20000041840 */
[----:B------:R-:W1:Y:S01]  /*b010*/  LDSM.16.M88.4 R12, [R230+0xb000] ;  /* 0x00b00000e60c783b */ /* 0x000e620000000200 */
[----:B------:R-:W-:-:S04]  /*b020*/  IMAD.MOV.U32 R211, RZ, RZ, R220 ;  /* 0x000000ffffd37224 */ /* 0x000fc800078e00dc */
[----:B------:R-:W-:Y:S02]  /*b030*/  IMAD.MOV.U32 R3, RZ, RZ, R216 ;  /* 0x000000ffff037224 */ /* 0x000fe400078e00d8 */
[----:B------:R-:W-:Y:S02]  /*b040*/  IMAD.MOV.U32 R2, RZ, RZ, R217 ;  /* 0x000000ffff027224 */ /* 0x000fe400078e00d9 */
[----:B------:R-:W-:Y:S02]  /*b050*/  IMAD.MOV.U32 R0, RZ, RZ, R218 ;  /* 0x000000ffff007224 */ /* 0x000fe400078e00da */
[----:B------:R-:W-:Y:S02]  /*b060*/  IMAD.MOV.U32 R252, RZ, RZ, R219 ;  /* 0x000000fffffc7224 */ /* 0x000fe400078e00db */
        /* <DEDUP_REMOVED lines=17> */
[----:B------:R-:W-:-:S15]  /*b180*/  HMMA.16816.F32.BF16 R212, R8, R12, R24 ;  /* 0x0000000c08d4723c */ /* 0x000fde0000041818 */
[----:B------:R-:W-:-:S03]  /*b190*/  NOP ;  /* 0x0000000000007918 */ /* 0x000fc60000000000 */
[----:B------:R-:W-:Y:S02]  /*b1a0*/  IMAD.MOV.U32 R52, RZ, RZ, R60 ;  /* 0x000000ffff347224 */ /* 0x000fe400078e003c */
[----:B------:R-:W-:Y:S02]  /*b1b0*/  IMAD.MOV.U32 R3, RZ, RZ, R61 ;  /* 0x000000ffff037224 */ /* 0x000fe400078e003d */
[----:B------:R-:W-:Y:S02]  /*b1c0*/  IMAD.MOV.U32 R2, RZ, RZ, R62 ;  /* 0x000000ffff027224 */ /* 0x000fe400078e003e */
[----:B------:R-:W-:Y:S02]  /*b1d0*/  IMAD.MOV.U32 R0, RZ, RZ, R63 ;  /* 0x000000ffff007224 */ /* 0x000fe400078e003f */
[----:B------:R-:W-:Y:S01]  /*b1e0*/  HMMA.16816.F32.BF16 R60, R4, R14, R36 ;  /* 0x0000000e043c723c */ /* 0x000fe20000041824 */
[----:B------:R-:W-:Y:S06]  /*b1f0*/  LDSM.16.M88.4 R4, [R233+0x6000] ;  /* 0x00600000e904783b */ /* 0x000fec0000000200 */
[----:B------:R-:W-:-:S02]  /*b200*/  IMAD.MOV.U32 R36, RZ, RZ, R141 ;  /* 0x000000ffff247224 */ /* 0x000fc400078e008d */
[----:B------:R-:W-:Y:S02]  /*b210*/  IMAD.MOV.U32 R37, RZ, RZ, R142 ;  /* 0x000000ffff257224 */ /* 0x000fe400078e008e */
[----:B------:R-:W-:Y:S02]  /*b220*/  IMAD.MOV.U32 R38, RZ, RZ, R143 ;  /* 0x000000ffff267224 */ /* 0x000fe400078e008f */
[----:B------:R-:W-:Y:S01]  /*b230*/  HMMA.16816.F32.BF16 R140, R8, R14, R16 ;  /* 0x0000000e088c723c */ /* 0x000fe20000041810 */
[----:B------:R-:W1:Y:S01]  /*b240*/  LDSM.16.M88.4 R12, [R229+0x2000] ;  /* 0x00200000e50c783b */ /* 0x000e620000000200 */
[----:B------:R-:W-:-:S03]  /*b250*/  IMAD.MOV.U32 R39, RZ, RZ, R252 ;  /* 0x000000ffff277224 */ /* 0x000fc600078e00fc */
[----:B------:R-:W2:Y:S01]  /*b260*/  LDSM.16.M88.4 R8, [R233+0x4000] ;  /* 0x00400000e908783b */ /* 0x000ea20000000200 */
[----:B------:R-:W3:Y:S01]  /*b270*/  S2R R252, SR_TID.X ;  /* 0x0000000000fc7919 */ /* 0x000ee20000002100 */
[----:B-1----:R-:W-:Y:S01]  /*b280*/  HMMA.16816.F32.BF16 R208, R4, R12, R208 ;  /* 0x0000000c04d0723c */ /* 0x002fe200000418d0 */
[----:B---3--:R-:W-:-:S05]  /*b290*/  IMAD.SHL.U32 R252, R252, 0x2, RZ ;  /* 0x00000002fcfc7824 */ /* 0x008fca00078e00ff */
[----:B--2---:R-:W-:Y:S01]  /*b2a0*/  HMMA.16816.F32.BF16 R136, R8, R12, R20 ;  /* 0x0000000c0888723c */ /* 0x004fe20000041814 */
[----:B------:R-:W-:-:S05]  /*b2b0*/  LOP3.LUT R252, R252, 0x6, RZ, 0xc0, !PT ;  /* 0x00000006fcfc7812 */ /* 0x000fca00078ec0ff */
[-C--:B------:R-:W-:Y:S06]  /*b2c0*/  HMMA.16816.F32.BF16 R32, R4, R14.reuse, R32 ;  /* 0x0000000e0420723c */ /* 0x080fec0000041820 */
[----:B------:R-:W-:Y:S01]  /*b2d0*/  HMMA.16816.F32.BF16 R28, R8, R14, R28 ;  /* 0x0000000e081c723c */ /* 0x000fe2000004181c */
[----:B------:R-:W1:Y:S05]  /*b2e0*/  LDSM.16.M88.4 R12, [R229+0x2800] ;  /* 0x00280000e50c783b */ /* 0x000e6a0000000200 */
[----:B------:R-:W-:Y:S01]  /*b2f0*/  FMUL.FTZ R208, R208, UR33 ;  /* 0x00000021d0d07c20 */ /* 0x000fe20008410000 */
[----:B------:R-:W-:Y:S01]  /*b300*/  FMUL.FTZ R209, R209, UR33 ;  /* 0x00000021d1d17c20 */ /* 0x000fe20008410000 */
[----:B------:R-:W-:Y:S01]  /*b310*/  FMUL.FTZ R210, R210, UR33 ;  /* 0x00000021d2d27c20 */ /* 0x000fe20008410000 */
[----:B------:R-:W-:-:S03]  /*b320*/  FMUL.FTZ R211, R211, UR33 ;  /* 0x00000021d3d37c20 */ /* 0x000fc60008410000 */
[----:B------:R-:W-:Y:S01]  /*b330*/  FMUL.FTZ R136, R136, UR33 ;  /* 0x0000002188887c20 */ /* 0x000fe20008410000 */
[----:B------:R-:W-:Y:S01]  /*b340*/  FMUL.FTZ R138, R138, UR33 ;  /* 0x000000218a8a7c20 */ /* 0x000fe20008410000 */
[----:B------:R-:W-:Y:S01]  /*b350*/  FMUL.FTZ R139, R139, UR33 ;  /* 0x000000218b8b7c20 */ /* 0x000fe20008410000 */
[----:B------:R-:W-:Y:S01]  /*b360*/  FMUL.FTZ R137, R137, UR33 ;  /* 0x0000002189897c20 */ /* 0x000fe20008410000 */
[----:B------:R-:W-:Y:S02]  /*b370*/  MUFU.TANH R209, R209 ;  /* 0x000000d100d17308 */ /* 0x000fe40000002400 */
[----:B------:R-:W-:Y:S01]  /*b380*/  FMUL.FTZ R32, R32, UR33 ;  /* 0x0000002120207c20 */ /* 0x000fe20008410000 */
[----:B------:R-:W-:Y:S01]  /*b390*/  FMUL.FTZ R33, R33, UR33 ;  /* 0x0000002121217c20 */ /* 0x000fe20008410000 */
[----:B------:R-:W-:Y:S01]  /*b3a0*/  FMUL.FTZ R34, R34, UR33 ;  /* 0x0000002122227c20 */ /* 0x000fe20008410000 */
[----:B------:R-:W-:-:S03]  /*b3b0*/  FMUL.FTZ R35, R35, UR33 ;  /* 0x0000002123237c20 */ /* 0x000fc60008410000 */
[----:B------:R-:W-:Y:S01]  /*b3c0*/  MUFU.TANH R139, R139 ;  /* 0x0000008b008b7308 */ /* 0x000fe20000002400 */
[----:B------:R-:W-:Y:S01]  /*b3d0*/  FMUL.FTZ R30, R30, UR33 ;  /* 0x000000211e1e7c20 */ /* 0x000fe20008410000 */
[----:B------:R-:W-:Y:S01]  /*b3e0*/  FMUL.FTZ R28, R28, UR33 ;  /* 0x000000211c1c7c20 */ /* 0x000fe20008410000 */
[----:B------:R-:W-:Y:S01]  /*b3f0*/  FMUL.FTZ R31, R31, UR33 ;  /* 0x000000211f1f7c20 */ /* 0x000fe20008410000 */
[----:B------:R-:W-:-:S04]  /*b400*/  FMUL.FTZ R29, R29, UR33 ;  /* 0x000000211d1d7c20 */ /* 0x000fc80008410000 */
[----:B------:R-:W-:Y:S08]  /*b410*/  MUFU.TANH R210, R210 ;  /* 0x000000d200d27308 */ /* 0x000ff00000002400 */
[----:B------:R-:W-:Y:S01]  /*b420*/  MUFU.TANH R211, R211 ;  /* 0x000000d300d37308 */ /* 0x000fe20000002400 */
[-C--:B-1----:R-:W-:Y:S06]  /*b430*/  HMMA.16816.F32.BF16 R24, R8, R12.reuse, R36 ;  /* 0x0000000c0818723c */ /* 0x082fec0000041824 */
[C---:B------:R-:W-:Y:S01]  /*b440*/  HMMA.16816.F32.BF16 R16, R4.reuse, R12, R40 ;  /* 0x0000000c0410723c */ /* 0x040fe20000041828 */
[----:B------:R-:W-:Y:S05]  /*b450*/  MUFU.TANH R30, R30 ;  /* 0x0000001e001e7308 */ /* 0x000fea0000002400 */
[-C--:B------:R-:W-:Y:S03]  /*b460*/  HMMA.16816.F32.BF16 R36, R4, R14.reuse, R44 ;  /* 0x0000000e0424723c */ /* 0x080fe6000004182c */
[----:B------:R-:W-:Y:S03]  /*b470*/  MUFU.TANH R32, R32 ;  /* 0x0000002000207308 */ /* 0x000fe60000002400 */
[----:B------:R-:W-:Y:S01]  /*b480*/  HMMA.16816.F32.BF16 R20, R8, R14, R48 ;  /* 0x0000000e0814723c */ /* 0x000fe20000041830 */
[----:B------:R-:W1:Y:S01]  /*b490*/  LDSM.16.M88.4 R12, [R229+0x3000] ;  /* 0x00300000e50c783b */ /* 0x000e620000000200 */
[----:B------:R-:W-:-:S02]  /*b4a0*/  IMAD.MOV.U32 R44, RZ, RZ, R52 ;  /* 0x000000ffff2c7224 */ /* 0x000fc400078e0034 */
[----:B------:R-:W-:Y:S01]  /*b4b0*/  IMAD.MOV.U32 R45, RZ, RZ, R3 ;  /* 0x000000ffff2d7224 */ /* 0x000fe200078e0003 */
[----:B------:R-:W-:Y:S01]  /*b4c0*/  MUFU.TANH R34, R34 ;  /* 0x0000002200227308 */ /* 0x000fe20000002400 */
[----:B------:R-:W-:Y:S02]  /*b4d0*/  IMAD.MOV.U32 R46, RZ, RZ, R2 ;  /* 0x000000ffff2e7224 */ /* 0x000fe400078e0002 */
[----:B------:R-:W-:Y:S01]  /*b4e0*/  FMUL.FTZ R26, R26, UR33 ;  /* 0x000000211a1a7c20 */ /* 0x000fe20008410000 */
[----:B------:R-:W-:Y:S02]  /*b4f0*/  IMAD.MOV.U32 R47, RZ, RZ, R0 ;  /* 0x000000ffff2f7224 */ /* 0x000fe400078e0000 */
[----:B------:R-:W-:Y:S01]  /*b500*/  FMUL.FTZ R27, R27, UR33 ;  /* 0x000000211b1b7c20 */ /* 0x000fe20008410000 */
[----:B------:R-:W-:Y:S02]  /*b510*/  IMAD.U32 R0, RZ, RZ, UR12 ;  /* 0x0000000cff007e24 */ /* 0x000fe4000f8e00ff */
[----:B------:R-:W-:Y:S01]  /*b520*/  FMUL.FTZ R24, R24, UR33 ;  /* 0x0000002118187c20 */ /* 0x000fe20008410000 */
[----:B------:R-:W-:Y:S01]  /*b530*/  FMUL.FTZ R16, R16, UR33 ;  /* 0x0000002110107c20 */ /* 0x000fe20008410000 */
[----:B------:R-:W-:Y:S01]  /*b540*/  FMUL.FTZ R19, R19, UR33 ;  /* 0x0000002113137c20 */ /* 0x000fe20008410000 */
[----:B------:R-:W-:-:S02]  /*b550*/  IMAD R0, R0, 0x40, R252 ;  /* 0x0000004000007824 */ /* 0x000fc400078e02fc */
[----:B------:R-:W-:Y:S01]  /*b560*/  FMUL.FTZ R17, R17, UR33 ;  /* 0x0000002111117c20 */ /* 0x000fe20008410000 */
[----:B------:R-:W-:Y:S01]  /*b570*/  FMUL.FTZ R18, R18, UR33 ;  /* 0x0000002112127c20 */ /* 0x000fe20008410000 */
[----:B------:R-:W-:Y:S01]  /*b580*/  FMUL.FTZ R25, R25, UR33 ;  /* 0x0000002119197c20 */ /* 0x000fe20008410000 */
[C---:B------:R-:W-:Y:S01]  /*b590*/  VIADD R2, R0.reuse, 0x1 ;  /* 0x0000000100027836 */ /* 0x040fe20000000000 */
[----:B------:R-:W-:Y:S01]  /*b5a0*/  ISETP.GE.AND P3, PT, R0, R251, PT ;  /* 0x000000fb0000720c */ /* 0x000fe20003f66270 */
[----:B------:R-:W-:Y:S01]  /*b5b0*/  FMUL.FTZ R36, R36, UR33 ;  /* 0x0000002124247c20 */ /* 0x000fe20008410000 */
[----:B------:R-:W-:Y:S01]  /*b5c0*/  FMUL.FTZ R37, R37, UR33 ;  /* 0x0000002125257c20 */ /* 0x000fe20008410000 */
[----:B------:R-:W-:Y:S01]  /*b5d0*/  FMUL.FTZ R38, R38, UR33 ;  /* 0x0000002126267c20 */ /* 0x000fe20008410000 */
[----:B------:R-:W-:Y:S01]  /*b5e0*/  ISETP.LT.OR P3, PT, R0, R247, P3 ;  /* 0x000000f70000720c */ /* 0x000fe20001f61670 */
[----:B------:R-:W-:Y:S01]  /*b5f0*/  FMUL.FTZ R21, R21, UR33 ;  /* 0x0000002115157c20 */ /* 0x000fe20008410000 */
[----:B------:R-:W-:Y:S01]  /*b600*/  ISETP.GE.AND P0, PT, R2, R251, PT ;  /* 0x000000fb0200720c */ /* 0x000fe20003f06270 */
[----:B------:R-:W-:Y:S01]  /*b610*/  FMUL.FTZ R20, R20, UR33 ;  /* 0x0000002114147c20 */ /* 0x000fe20008410000 */
[C---:B------:R-:W-:Y:S01]  /*b620*/  ISETP.GE.AND P6, PT, R2.reuse, R250, PT ;  /* 0x000000fa0200720c */ /* 0x040fe20003fc6270 */
[----:B------:R-:W-:Y:S01]  /*b630*/  FMUL.FTZ R23, R23, UR33 ;  /* 0x0000002117177c20 */ /* 0x000fe20008410000 */
[----:B------:R-:W-:Y:S01]  /*b640*/  ISETP.GE.AND P5, PT, R2, R249, PT ;  /* 0x000000f90200720c */ /* 0x000fe20003fa6270 */
[----:B------:R-:W-:Y:S01]  /*b650*/  FMUL.FTZ R22, R22, UR33 ;  /* 0x0000002116167c20 */ /* 0x000fe20008410000 */
[C---:B------:R-:W-:Y:S01]  /*b660*/  ISETP.GE.AND P4, PT, R2.reuse, R248, PT ;  /* 0x000000f80200720c */ /* 0x040fe20003f86270 */
[----:B------:R-:W-:Y:S01]  /*b670*/  MUFU.TANH R36, R36 ;  /* 0x0000002400247308 */ /* 0x000fe20000002400 */
[C---:B------:R-:W-:Y:S01]  /*b680*/  ISETP.LT.OR P0, PT, R2.reuse, R247, P0 ;  /* 0x000000f70200720c */ /* 0x040fe20000701670 */
[----:B------:R-:W-:Y:S01]  /*b690*/  FMUL.FTZ R39, R39, UR33 ;  /* 0x0000002127277c20 */ /* 0x000fe20008410000 */
[----:B------:R-:W-:-:S02]  /*b6a0*/  ISETP.LT.OR P6, PT, R2, R246, P6 ;  /* 0x000000f60200720c */ /* 0x000fc400037c1670 */
[C---:B------:R-:W-:Y:S02]  /*b6b0*/  ISETP.LT.OR P5, PT, R2.reuse, R245, P5 ;  /* 0x000000f50200720c */ /* 0x040fe40002fa1670 */
[----:B------:R-:W-:Y:S01]  /*b6c0*/  ISETP.LT.OR P4, PT, R2, R244, P4 ;  /* 0x000000f40200720c */ /* 0x000fe20002781670 */
[----:B------:R-:W-:Y:S01]  /*b6d0*/  VIADD R2, R0, 0x8 ;  /* 0x0000000800027836 */ /* 0x000fe20000000000 */
[-C--:B-1----:R-:W-:Y:S01]  /*b6e0*/  HMMA.16816.F32.BF16 R40, R8, R12.reuse, R56 ;  /* 0x0000000c0828723c */ /* 0x082fe20000041838 */
[----:B------:R-:W-:Y:S05]  /*b6f0*/  MUFU.TANH R3, R22 ;  /* 0x0000001600037308 */ /* 0x000fea0000002400 */
[C---:B------:R-:W-:Y:S03]  /*b700*/  HMMA.16816.F32.BF16 R48, R4.reuse, R12, R220 ;  /* 0x0000000c0430723c */ /* 0x040fe600000418dc */
[----:B------:R-:W-:Y:S03]  /*b710*/  MUFU.TANH R37, R37 ;  /* 0x0000002500257308 */ /* 0x000fe60000002400 */
[-C--:B------:R-:W-:Y:S05]  /*b720*/  HMMA.16816.F32.BF16 R56, R4, R14.reuse, R216 ;  /* 0x0000000e0438723c */ /* 0x080fea00000418d8 */
[----:B------:R-:W-:Y:S01]  /*b730*/  MUFU.TANH R38, R38 ;  /* 0x0000002600267308 */ /* 0x000fe20000002400 */
[----:B------:R-:W-:Y:S01]  /*b740*/  HMMA.16816.F32.BF16 R52, R8, R14, R64 ;  /* 0x0000000e0834723c */ /* 0x000fe20000041840 */
[----:B------:R-:W1:Y:S01]  /*b750*/  LDSM.16.M88.4 R12, [R229+0x3800] ;  /* 0x00380000e50c783b */ /* 0x000e620000000200 */
[----:B------:R-:W-:-:S04]  /*b760*/  DEPBAR.LE SB0, 0x0 ;  /* 0x000080000000791a */ /* 0x000fc80000000000 */
[----:B------:R-:W-:Y:S01]  /*b770*/  FMUL.FTZ R40, R40, UR33 ;  /* 0x0000002128287c20 */ /* 0x000fe20008410000 */
[----:B------:R-:W-:Y:S01]  /*b780*/  FMUL.FTZ R42, R42, UR33 ;  /* 0x000000212a2a7c20 */ /* 0x000fe20008410000 */
[----:B------:R-:W-:Y:S01]  /*b790*/  MUFU.TANH R39, R39 ;  /* 0x0000002700277308 */ /* 0x000fe20000002400 */
[----:B------:R-:W-:Y:S01]  /*b7a0*/  FMUL.FTZ R41, R41, UR33 ;  /* 0x0000002129297c20 */ /* 0x000fe20008410000 */
[----:B------:R-:W-:Y:S02]  /*b7b0*/  FMUL.FTZ R43, R43, UR33 ;  /* 0x000000212b2b7c20 */ /* 0x000fe40008410000 */
        /* <DEDUP_REMOVED lines=16> */
[C---:B-1----:R-:W-:Y:S06]  /*b8c0*/  HMMA.16816.F32.BF16 R64, R4.reuse, R12, R44 ;  /* 0x0000000c0440723c */ /* 0x042fec000004182c */
[----:B------:R-:W-:Y:S01]  /*b8d0*/  HMMA.16816.F32.BF16 R60, R4, R14, R60 ;  /* 0x0000000e043c723c */ /* 0x000fe2000004183c */
[----:B------:R-:W-:Y:S05]  /*b8e0*/  MUFU.TANH R43, R43 ;  /* 0x0000002b002b7308 */ /* 0x000fea0000002400 */
[C---:B------:R-:W-:Y:S03]  /*b8f0*/  HMMA.16816.F32.BF16 R44, R8.reuse, R12, R212 ;  /* 0x0000000c082c723c */ /* 0x040fe600000418d4 */
[----:B------:R-:W-:Y:S03]  /*b900*/  MUFU.TANH R12, R138 ;  /* 0x0000008a000c7308 */ /* 0x000fe60000002400 */
[----:B------:R-:W-:Y:S05]  /*b910*/  HMMA.16816.F32.BF16 R4, R8, R14, R140 ;  /* 0x0000000e0804723c */ /* 0x000fea000004188c */
[----:B------:R-:W1:Y:S01]  /*b920*/  MUFU.TANH R10, R136 ;  /* 0x00000088000a7308 */ /* 0x000e620000002400 */
[----:B------:R-:W-:Y:S01]  /*b930*/  FMUL.FTZ R64, R64, UR33 ;  /* 0x0000002140407c20 */ /* 0x000fe20008410000 */
[----:B------:R-:W-:Y:S01]  /*b940*/  FMUL.FTZ R65, R65, UR33 ;  /* 0x0000002141417c20 */ /* 0x000fe20008410000 */
[----:B------:R-:W-:Y:S01]  /*b950*/  FMUL.FTZ R66, R66, UR33 ;  /* 0x0000002142427c20 */ /* 0x000fe20008410000 */
[----:B------:R-:W-:-:S04]  /*b960*/  FMUL.FTZ R67, R67, UR33 ;  /* 0x0000002143437c20 */ /* 0x000fc80008410000 */
[----:B------:R-:W-:Y:S05]  /*b970*/  MUFU.TANH R15, R208 ;  /* 0x000000d0000f7308 */ /* 0x000fea0000002400 */
[----:B------:R-:W-:Y:S01]  /*b980*/  FMUL.FTZ R44, R44, UR33 ;  /* 0x000000212c2c7c20 */ /* 0x000fe20008410000 */
[----:B------:R-:W-:Y:S01]  /*b990*/  FMUL.FTZ R46, R46, UR33 ;  /* 0x000000212e2e7c20 */ /* 0x000fe20008410000 */
[----:B------:R-:W-:Y:S01]  /*b9a0*/  FMUL.FTZ R45, R45, UR33 ;  /* 0x000000212d2d7c20 */ /* 0x000fe20008410000 */
[----:B------:R-:W2:Y:S01]  /*b9b0*/  MUFU.TANH R11, R137 ;  /* 0x00000089000b7308 */ /* 0x000ea20000002400 */
[----:B-1----:R-:W-:Y:S01]  /*b9c0*/  FSEL R10, R10, -INF , !P3 ;  /* 0xff8000000a0a7808 */ /* 0x002fe20005800000 */
[----:B------:R-:W-:Y:S01]  /*b9d0*/  FMUL.FTZ R47, R47, UR33 ;  /* 0x000000212f2f7c20 */ /* 0x000fe20008410000 */
[----:B------:R-:W-:Y:S01]  /*b9e0*/  ISETP.GE.AND P3, PT, R0, R250, PT ;  /* 0x000000fa0000720c */ /* 0x000fe20003f66270 */
[----:B------:R-:W-:Y:S01]  /*b9f0*/  FMUL.FTZ R4, R4, UR33 ;  /* 0x0000002104047c20 */ /* 0x000fe20008410000 */
[----:B------:R-:W-:-:S02]  /*ba00*/  FMUL.FTZ R5, R5, UR33 ;  /* 0x0000002105057c20 */ /* 0x000fc40008410000 */
[----:B------:R-:W-:Y:S01]  /*ba10*/  ISETP.LT.OR P3, PT, R0, R246, P3 ;  /* 0x000000f60000720c */ /* 0x000fe20001f61670 */
[----:B------:R-:W1:Y:S03]  /*ba20*/  MUFU.TANH R13, R28 ;  /* 0x0000001c000d7308 */ /* 0x000e660000002400 */
[----:B------:R-:W-:Y:S02]  /*ba30*/  FSEL R12, R12, -INF , !P3 ;  /* 0xff8000000c0c7808 */ /* 0x000fe40005800000 */
[----:B------:R-:W-:-:S03]  /*ba40*/  ISETP.GE.AND P3, PT, R0, R249, PT ;  /* 0x000000f90000720c */ /* 0x000fc60003f66270 */
[----:B------:R-:W-:Y:S01]  /*ba50*/  MUFU.TANH R140, R31 ;  /* 0x0000001f008c7308 */ /* 0x000fe20000002400 */
[C---:B------:R-:W-:Y:S02]  /*ba60*/  ISETP.LT.OR P3, PT, R0.reuse, R245, P3 ;  /* 0x000000f50000720c */ /* 0x040fe40001f61670 */
[----:B--2---:R-:W-:Y:S02]  /*ba70*/  FSEL R11, R11, -INF , !P0 ;  /* 0xff8000000b0b7808 */ /* 0x004fe40004000000 */
[----:B------:R-:W-:Y:S02]  /*ba80*/  FSEL R15, R15, -INF , !P3 ;  /* 0xff8000000f0f7808 */ /* 0x000fe40005800000 */
[----:B------:R-:W-:Y:S01]  /*ba90*/  ISETP.GE.AND P3, PT, R0, R248, PT ;  /* 0x000000f80000720c */ /* 0x000fe20003f66270 */
[----:B------:R-:W2:Y:S01]  /*baa0*/  MUFU.TANH R136, R33 ;  /* 0x0000002100887308 */ /* 0x000ea20000002400 */
[----:B------:R-:W-:Y:S02]  /*bab0*/  ISETP.GE.AND P0, PT, R2, R250, PT ;  /* 0x000000fa0200720c */ /* 0x000fe40003f06270 */
[----:B------:R-:W-:-:S02]  /*bac0*/  ISETP.LT.OR P3, PT, R0, R244, P3 ;  /* 0x000000f40000720c */ /* 0x000fc40001f61670 */
[----:B------:R-:W-:-:S03]  /*bad0*/  ISETP.LT.OR P0, PT, R2, R246, P0 ;  /* 0x000000f60200720c */ /* 0x000fc60000701670 */
[----:B------:R-:W-:Y:S08]  /*bae0*/  MUFU.TANH R31, R26 ;  /* 0x0000001a001f7308 */ /* 0x000ff00000002400 */
[----:B------:R3:W-:Y:S08]  /*baf0*/  MUFU.TANH R26, R16 ;  /* 0x00000010001a7308 */ /* 0x0007f00000002400 */
[----:B------:R4:W-:Y:S08]  /*bb00*/  MUFU.TANH R28, R19 ;  /* 0x00000013001c7308 */ /* 0x0009f00000002400 */
[----:B------:R1:W-:Y:S01]  /*bb10*/  MUFU.TANH R33, R21 ;  /* 0x0000001500217308 */ /* 0x0003e20000002400 */
[----:B---3--:R-:W-:-:S02]  /*bb20*/  FSEL R16, R139, -INF , !P6 ;  /* 0xff8000008b107808 */ /* 0x008fc40007000000 */
[----:B------:R-:W-:-:S04]  /*bb30*/  ISETP.GE.AND P6, PT, R2, R249, PT ;  /* 0x000000f90200720c */ /* 0x000fc80003fc6270 */
[----:B------:R-:W-:Y:S01]  /*bb40*/  ISETP.LT.OR P6, PT, R2, R245, P6 ;  /* 0x000000f50200720c */ /* 0x000fe200037c1670 */
[----:B------:R-:W3:Y:S01]  /*bb50*/  MUFU.TANH R14, R29 ;  /* 0x0000001d000e7308 */ /* 0x000ee20000002400 */
[----:B----4-:R-:W-:Y:S02]  /*bb60*/  FSEL R19, R210, -INF , !P3 ;  /* 0xff800000d2137808 */ /* 0x010fe40005800000 */
[----:B------:R-:W-:-:S04]  /*bb70*/  ISETP.GE.AND P3, PT, R2, R251, PT ;  /* 0x000000fb0200720c */ /* 0x000fc80003f66270 */
[C---:B------:R-:W-:Y:S01]  /*bb80*/  ISETP.LT.OR P3, PT, R2.reuse, R247, P3 ;  /* 0x000000f70200720c */ /* 0x040fe20001f61670 */
[----:B------:R-:W4:Y:S01]  /*bb90*/  MUFU.TANH R138, R35 ;  /* 0x00000023008a7308 */ /* 0x000f220000002400 */
[----:B-1----:R-:W-:Y:S02]  /*bba0*/  FSEL R21, R209, -INF , !P5 ;  /* 0xff800000d1157808 */ /* 0x002fe40006800000 */
[C---:B------:R-:W-:Y:S02]  /*bbb0*/  ISETP.GE.AND P5, PT, R2.reuse, R248, PT ;  /* 0x000000f80200720c */ /* 0x040fe40003fa6270 */
[----:B------:R-:W-:Y:S02]  /*bbc0*/  FSEL R13, R13, -INF , !P3 ;  /* 0xff8000000d0d7808 */ /* 0x000fe40005800000 */
[----:B------:R-:W-:Y:S01]  /*bbd0*/  ISETP.LT.OR P5, PT, R2, R244, P5 ;  /* 0x000000f40200720c */ /* 0x000fe20002fa1670 */
[----:B------:R-:W-:Y:S01]  /*bbe0*/  VIADD R2, R0, 0x9 ;  /* 0x0000000900027836 */ /* 0x000fe20000000000 */
[----:B------:R-:W-:Y:S04]  /*bbf0*/  MUFU.TANH R35, R27 ;  /* 0x0000001b00237308 */ /* 0x000fe80000002400 */
[----:B------:R-:W-:-:S04]  /*bc00*/  ISETP.GE.AND P3, PT, R2, R250, PT ;  /* 0x000000fa0200720c */ /* 0x000fc80003f66270 */
[----:B------:R1:W-:Y:S01]  /*bc10*/  MUFU.TANH R29, R17 ;  /* 0x00000011001d7308 */ /* 0x0003e20000002400 */
[----:B------:R-:W-:-:S07]  /*bc20*/  ISETP.LT.OR P3, PT, R2, R246, P3 ;  /* 0x000000f60200720c */ /* 0x000fce0001f61670 */
[----:B------:R2:W-:Y:S08]  /*bc30*/  MUFU.TANH R27, R20 ;  /* 0x00000014001b7308 */ /* 0x0005f00000002400 */
[----:B------:R3:W-:Y:S01]  /*bc40*/  MUFU.TANH R8, R23 ;  /* 0x0000001700087308 */ /* 0x0007e20000002400 */
[----:B-1----:R-:W-:Y:S02]  /*bc50*/  FSEL R17, R30, -INF , !P0 ;  /* 0xff8000001e117808 */ /* 0x002fe40004000000 */
[----:B------:R-:W-:-:S04]  /*bc60*/  ISETP.GE.AND P0, PT, R2, R249, PT ;  /* 0x000000f90200720c */ /* 0x000fc80003f06270 */
[----:B------:R-:W-:Y:S01]  /*bc70*/  ISETP.LT.OR P0, PT, R2, R245, P0 ;  /* 0x000000f50200720c */ /* 0x000fe20000701670 */
[----:B------:R1:W4:Y:S01]  /*bc80*/  MUFU.TANH R137, R24 ;  /* 0x0000001800897308 */ /* 0x0003220000002400 */
[----:B--2---:R-:W-:Y:S02]  /*bc90*/  FSEL R20, R32, -INF , !P6 ;  /* 0xff80000020147808 */ /* 0x004fe40007000000 */
[----:B------:R-:W-:Y:S02]  /*bca0*/  ISETP.GE.AND P6, PT, R2, R248, PT ;  /* 0x000000f80200720c */ /* 0x000fe40003fc6270 */
[----:B------:R-:W-:Y:S02]  /*bcb0*/  FSEL R22, R136, -INF , !P0 ;  /* 0xff80000088167808 */ /* 0x000fe40004000000 */
[----:B------:R-:W-:Y:S01]  /*bcc0*/  ISETP.LT.OR P6, PT, R2, R244, P6 ;  /* 0x000000f40200720c */ /* 0x000fe200037c1670 */
[----:B------:R2:W4:Y:S01]  /*bcd0*/  MUFU.TANH R9, R18 ;  /* 0x0000001200097308 */ /* 0x0005220000002400 */
[----:B---3--:R-:W-:-:S02]  /*bce0*/  FSEL R23, R211, -INF , !P4 ;  /* 0xff800000d3177808 */ /* 0x008fc40006000000 */
[----:B------:R-:W-:-:S04]  /*bcf0*/  ISETP.GE.AND P4, PT, R2, R251, PT ;  /* 0x000000fb0200720c */ /* 0x000fc80003f86270 */
[----:B------:R-:W-:Y:S01]  /*bd00*/  ISETP.LT.OR P4, PT, R2, R247, P4 ;  /* 0x000000f70200720c */ /* 0x000fe20002781670 */
[----:B------:R-:W-:Y:S01]  /*bd10*/  VIADD R2, R0, 0x10 ;  /* 0x0000001000027836 */ /* 0x000fe20000000000 */
[----:B-1----:R-:W-:Y:S01]  /*bd20*/  FSEL R24, R34, -INF , !P5 ;  /* 0xff80000022187808 */ /* 0x002fe20006800000 */
[----:B------:R4:W1:Y:S01]  /*bd30*/  MUFU.TANH R141, R25 ;  /* 0x00000019008d7308 */ /* 0x0008620000002400 */
[----:B------:R-:W-:Y:S02]  /*bd40*/  FSEL R14, R14, -INF , !P4 ;  /* 0xff8000000e0e7808 */ /* 0x000fe40006000000 */
[C---:B------:R-:W-:Y:S02]  /*bd50*/  ISETP.GE.AND P5, PT, R2.reuse, R251, PT ;  /* 0x000000fb0200720c */ /* 0x040fe40003fa6270 */
[----:B------:R-:W-:Y:S02]  /*bd60*/  ISETP.GE.AND P4, PT, R2, R250, PT ;  /* 0x000000fa0200720c */ /* 0x000fe40003f86270 */
[----:B--2---:R-:W-:Y:S01]  /*bd70*/  FSEL R18, R140, -INF , !P3 ;  /* 0xff8000008c127808 */ /* 0x004fe20005800000 */
[----:B------:R-:W-:Y:S01]  /*bd80*/  MUFU.TANH R49, R49 ;  /* 0x0000003100317308 */ /* 0x000fe20000002400 */
[----:B------:R-:W-:-:S02]  /*bd90*/  ISETP.GE.AND P3, PT, R2, R249, PT ;  /* 0x000000f90200720c */ /* 0x000fc40003f66270 */
[C---:B------:R-:W-:Y:S02]  /*bda0*/  ISETP.GE.AND P0, PT, R2.reuse, R248, PT ;  /* 0x000000f80200720c */ /* 0x040fe40003f06270 */
[C---:B------:R-:W-:Y:S02]  /*bdb0*/  ISETP.LT.OR P5, PT, R2.reuse, R247, P5 ;  /* 0x000000f70200720c */ /* 0x040fe40002fa1670 */
[C---:B------:R-:W-:Y:S01]  /*bdc0*/  ISETP.LT.OR P4, PT, R2.reuse, R246, P4 ;  /* 0x000000f60200720c */ /* 0x040fe20002781670 */
[----:B------:R-:W2:Y:S01]  /*bdd0*/  MUFU.TANH R50, R50 ;  /* 0x0000003200327308 */ /* 0x000ea20000002400 */
[C---:B------:R-:W-:Y:S02]  /*bde0*/  ISETP.LT.OR P3, PT, R2.reuse, R245, P3 ;  /* 0x000000f50200720c */ /* 0x040fe40001f61670 */
[----:B------:R-:W-:Y:S01]  /*bdf0*/  ISETP.LT.OR P0, PT, R2, R244, P0 ;  /* 0x000000f40200720c */ /* 0x000fe20000701670 */
[----:B------:R-:W-:Y:S01]  /*be00*/  VIADD R2, R0, 0x11 ;  /* 0x0000001100027836 */ /* 0x000fe20000000000 */
[----:B----4-:R-:W-:-:S02]  /*be10*/  FSEL R25, R138, -INF , !P6 ;  /* 0xff8000008a197808 */ /* 0x010fc40007000000 */
[----:B------:R-:W-:Y:S01]  /*be20*/  FSEL R137, R137, -INF , !P5 ;  /* 0xff80000089897808 */ /* 0x000fe20006800000 */
[----:B------:R-:W3:Y:S01]  /*be30*/  MUFU.TANH R51, R51 ;  /* 0x0000003300337308 */ /* 0x000ee20000002400 */
[----:B------:R-:W-:Y:S02]  /*be40*/  FSEL R30, R31, -INF , !P4 ;  /* 0xff8000001f1e7808 */ /* 0x000fe40006000000 */
[----:B------:R-:W-:Y:S02]  /*be50*/  FSEL R26, R26, -INF , !P3 ;  /* 0xff8000001a1a7808 */ /* 0x000fe40005800000 */
[C---:B------:R-:W-:Y:S01]  /*be60*/  ISETP.GE.AND P6, PT, R2.reuse, R251, PT ;  /* 0x000000fb0200720c */ /* 0x040fe20003fc6270 */
[----:B------:R-:W-:Y:S01]  /*be70*/  STL [R1+0x10], R30 ;  /* 0x0000101e01007387 */ /* 0x000fe20000100800 */
[C---:B------:R-:W-:Y:S01]  /*be80*/  ISETP.GE.AND P5, PT, R2.reuse, R250, PT ;  /* 0x000000fa0200720c */ /* 0x040fe20003fa6270 */
[----:B------:R-:W4:Y:S01]  /*be90*/  MUFU.TANH R52, R52 ;  /* 0x0000003400347308 */ /* 0x000f220000002400 */
[C---:B------:R-:W-:Y:S01]  /*bea0*/  ISETP.GE.AND P4, PT, R2.reuse, R249, PT ;  /* 0x000000f90200720c */ /* 0x040fe20003f86270 */
[----:B------:R2:W-:Y:S01]  /*beb0*/  STL [R1+0x14], R26 ;  /* 0x0000141a01007387 */ /* 0x0005e20000100800 */
[----:B------:R-:W-:-:S02]  /*bec0*/  ISETP.GE.AND P3, PT, R2, R248, PT ;  /* 0x000000f80200720c */ /* 0x000fc40003f66270 */
[C---:B------:R-:W-:Y:S02]  /*bed0*/  ISETP.LT.OR P6, PT, R2.reuse, R247, P6 ;  /* 0x000000f70200720c */ /* 0x040fe400037c1670 */
[C---:B------:R-:W-:Y:S01]  /*bee0*/  ISETP.LT.OR P5, PT, R2.reuse, R246, P5 ;  /* 0x000000f60200720c */ /* 0x040fe20002fa1670 */
[----:B------:R-:W4:Y:S01]  /*bef0*/  MUFU.TANH R54, R54 ;  /* 0x0000003600367308 */ /* 0x000f220000002400 */
[C---:B------:R-:W-:Y:S02]  /*bf00*/  ISETP.LT.OR P4, PT, R2.reuse, R245, P4 ;  /* 0x000000f50200720c */ /* 0x040fe40002781670 */
[----:B------:R-:W-:Y:S01]  /*bf10*/  ISETP.LT.OR P3, PT, R2, R244, P3 ;  /* 0x000000f40200720c */ /* 0x000fe20001f61670 */
[----:B------:R-:W-:Y:S01]  /*bf20*/  VIADD R2, R0, 0x18 ;  /* 0x0000001800027836 */ /* 0x000fe20000000000 */
[----:B------:R-:W-:Y:S02]  /*bf30*/  FSEL R140, R9, -INF , !P0 ;  /* 0xff800000098c7808 */ /* 0x000fe40004000000 */
[----:B-1----:R-:W-:Y:S01]  /*bf40*/  FSEL R139, R141, -INF , !P6 ;  /* 0xff8000008d8b7808 */ /* 0x002fe20007000000 */
[----:B------:R-:W1:Y:S01]  /*bf50*/  MUFU.TANH R56, R56 ;  /* 0x0000003800387308 */ /* 0x000e620000002400 */
[----:B------:R-:W-:-:S02]  /*bf60*/  FSEL R9, R35, -INF , !P5 ;  /* 0xff80000023097808 */ /* 0x000fc40006800000 */
[----:B------:R-:W-:Y:S02]  /*bf70*/  FSEL R141, R29, -INF , !P4 ;  /* 0xff8000001d8d7808 */ /* 0x000fe40006000000 */
[C---:B------:R-:W-:Y:S01]  /*bf80*/  ISETP.GE.AND P0, PT, R2.reuse, R251, PT ;  /* 0x000000fb0200720c */ /* 0x040fe20003f06270 */
[----:B------:R3:W-:Y:S01]  /*bf90*/  STL [R1+0xc], R9 ;  /* 0x00000c0901007387 */ /* 0x0007e20000100800 */
[C---:B------:R-:W-:Y:S01]  /*bfa0*/  ISETP.GE.AND P6, PT, R2.reuse, R250, PT ;  /* 0x000000fa0200720c */ /* 0x040fe20003fc6270 */
[----:B------:R-:W-:Y:S01]  /*bfb0*/  MUFU.TANH R53, R53 ;  /* 0x0000003500357308 */ /* 0x000fe20000002400 */
[C---:B------:R-:W-:Y:S02]  /*bfc0*/  ISETP.GE.AND P5, PT, R2.reuse, R249, PT ;  /* 0x000000f90200720c */ /* 0x040fe40003fa6270 */
[C---:B------:R-:W-:Y:S02]  /*bfd0*/  ISETP.GE.AND P4, PT, R2.reuse, R248, PT ;  /* 0x000000f80200720c */ /* 0x040fe40003f86270 */
[----:B------:R-:W-:-:S02]  /*bfe0*/  ISETP.LT.OR P0, PT, R2, R247, P0 ;  /* 0x000000f70200720c */ /* 0x000fc40000701670 */
[C---:B------:R-:W-:Y:S01]  /*bff0*/  ISETP.LT.OR P6, PT, R2.reuse, R246, P6 ;  /* 0x000000f60200720c */ /* 0x040fe200037c1670 */
[----:B------:R-:W-:Y:S01]  /*c000*/  MUFU.TANH R55, R55 ;  /* 0x0000003700377308 */ /* 0x000fe20000002400 */
[C---:B------:R-:W-:Y:S02]  /*c010*/  ISETP.LT.OR P5, PT, R2.reuse, R245, P5 ;  /* 0x000000f50200720c */ /* 0x040fe40002fa1670 */
[----:B------:R-:W-:Y:S01]  /*c020*/  ISETP.LT.OR P4, PT, R2, R244, P4 ;  /* 0x000000f40200720c */ /* 0x000fe20002781670 */
[----:B------:R-:W-:Y:S01]  /*c030*/  VIADD R2, R0, 0x19 ;  /* 0x0000001900027836 */ /* 0x000fe20000000000 */
[----:B------:R-:W-:Y:S02]  /*c040*/  FSEL R142, R28, -INF , !P3 ;  /* 0xff8000001c8e7808 */ /* 0x000fe40005800000 */
[----:B------:R-:W-:Y:S01]  /*c050*/  FSEL R252, R27, -INF , !P0 ;  /* 0xff8000001bfc7808 */ /* 0x000fe20004000000 */
[----:B------:R-:W-:Y:S01]  /*c060*/  MUFU.TANH R57, R57 ;  /* 0x0000003900397308 */ /* 0x000fe20000002400 */
[----:B--2---:R-:W-:-:S02]  /*c070*/  FSEL R26, R3, -INF , !P6 ;  /* 0xff800000031a7808 */ /* 0x004fc40007000000 */
[----:B------:R-:W-:Y:S02]  /*c080*/  FSEL R36, R36, -INF , !P5 ;  /* 0xff80000024247808 */ /* 0x000fe40006800000 */
[C---:B------:R-:W-:Y:S02]  /*c090*/  ISETP.GE.AND P3, PT, R2.reuse, R251, PT ;  /* 0x000000fb0200720c */ /* 0x040fe40003f66270 */
[C---:B------:R-:W-:Y:S01]  /*c0a0*/  ISETP.GE.AND P0, PT, R2.reuse, R250, PT ;  /* 0x000000fa0200720c */ /* 0x040fe20003f06270 */
[----:B------:R-:W2:Y:S01]  /*c0b0*/  MUFU.TANH R58, R58 ;  /* 0x0000003a003a7308 */ /* 0x000ea20000002400 */
[C---:B------:R-:W-:Y:S02]  /*c0c0*/  ISETP.GE.AND P6, PT, R2.reuse, R249, PT ;  /* 0x000000f90200720c */ /* 0x040fe40003fc6270 */
[C---:B------:R-:W-:Y:S02]  /*c0d0*/  ISETP.GE.AND P5, PT, R2.reuse, R248, PT ;  /* 0x000000f80200720c */ /* 0x040fe40003fa6270 */
[----:B------:R-:W-:-:S02]  /*c0e0*/  ISETP.LT.OR P3, PT, R2, R247, P3 ;  /* 0x000000f70200720c */ /* 0x000fc40001f61670 */
[C---:B------:R-:W-:Y:S01]  /*c0f0*/  ISETP.LT.OR P0, PT, R2.reuse, R246, P0 ;  /* 0x000000f60200720c */ /* 0x040fe20000701670 */
[----:B------:R-:W2:Y:S01]  /*c100*/  MUFU.TANH R59, R59 ;  /* 0x0000003b003b7308 */ /* 0x000ea20000002400 */
[C---:B------:R-:W-:Y:S02]  /*c110*/  ISETP.LT.OR P6, PT, R2.reuse, R245, P6 ;  /* 0x000000f50200720c */ /* 0x040fe400037c1670 */
[----:B------:R-:W-:Y:S01]  /*c120*/  ISETP.LT.OR P5, PT, R2, R244, P5 ;  /* 0x000000f40200720c */ /* 0x000fe20002fa1670 */
[----:B------:R-:W-:Y:S01]  /*c130*/  VIADD R2, R0, 0x20 ;  /* 0x0000002000027836 */ /* 0x000fe20000000000 */
[----:B------:R-:W-:Y:S02]  /*c140*/  FSEL R38, R38, -INF , !P4 ;  /* 0xff80000026267808 */ /* 0x000fe40006000000 */
[----:B------:R-:W-:Y:S01]  /*c150*/  FSEL R219, R33, -INF , !P3 ;  /* 0xff80000021db7808 */ /* 0x000fe20005800000 */
[----:B------:R-:W2:Y:S01]  /*c160*/  MUFU.TANH R44, R44 ;  /* 0x0000002c002c7308 */ /* 0x000ea20000002400 */
[----:B------:R-:W-:-:S02]  /*c170*/  FSEL R221, R8, -INF , !P0 ;  /* 0xff80000008dd7808 */ /* 0x000fc40004000000 */
        /* <DEDUP_REMOVED lines=35> */
[----:B---3--:R-:W-:Y:S01]  /*c3b0*/  MUFU.TANH R9, R4 ;  /* 0x0000000400097308 */ /* 0x008fe20000002400 */
[----:B------:R-:W-:Y:S01]  /*c3c0*/  BAR.SYNC.DEFER_BLOCKING 0x0 ;  /* 0x0000000000007b1d */ /* 0x000fe20000010000 */
[C---:B------:R-:W-:Y:S02]  /*c3d0*/  ISETP.GE.AND P4, PT, R2.reuse, R249, PT ;  /* 0x000000f90200720c */ /* 0x040fe40003f86270 */
[C---:B------:R-:W-:Y:S02]  /*c3e0*/  ISETP.GE.AND P3, PT, R2.reuse, R248, PT ;  /* 0x000000f80200720c */ /* 0x040fe40003f66270 */
[----:B------:R-:W-:-:S02]  /*c3f0*/  ISETP.LT.OR P6, PT, R2, R247, P6 ;  /* 0x000000f70200720c */ /* 0x000fc400037c1670 */
[C---:B------:R-:W-:Y:S01]  /*c400*/  ISETP.LT.OR P5, PT, R2.reuse, R246, P5 ;  /* 0x000000f60200720c */ /* 0x040fe20002fa1670 */
[----:B------:R3:W-:Y:S01]  /*c410*/  MUFU.TANH R8, R5 ;  /* 0x0000000500087308 */ /* 0x0007e20000002400 */
[C---:B------:R-:W-:Y:S02]  /*c420*/  ISETP.LT.OR P4, PT, R2.reuse, R245, P4 ;  /* 0x000000f50200720c */ /* 0x040fe40002781670 */
[----:B------:R-:W-:Y:S01]  /*c430*/  ISETP.LT.OR P3, PT, R2, R244, P3 ;  /* 0x000000f40200720c */ /* 0x000fe20001f61670 */
[----:B------:R-:W-:Y:S01]  /*c440*/  VIADD R2, R0, 0x29 ;  /* 0x0000002900027836 */ /* 0x000fe20000000000 */
[----:B------:R-:W-:Y:S02]  /*c450*/  FSEL R136, R51, -INF , !P0 ;  /* 0xff80000033887808 */ /* 0x000fe40004000000 */
[----:B----4-:R-:W-:Y:S01]  /*c460*/  FSEL R32, R52, -INF , !P6 ;  /* 0xff80000034207808 */ /* 0x010fe20007000000 */
[----:B------:R-:W-:Y:S01]  /*c470*/  MUFU.TANH R67, R67 ;  /* 0x0000004300437308 */ /* 0x000fe20000002400 */
[----:B------:R-:W-:-:S02]  /*c480*/  FSEL R216, R54, -INF , !P5 ;  /* 0xff80000036d87808 */ /* 0x000fc40006800000 */
[----:B-1----:R-:W-:Y:S02]  /*c490*/  FSEL R217, R56, -INF , !P4 ;  /* 0xff80000038d97808 */ /* 0x002fe40006000000 */
[C---:B------:R-:W-:Y:S02]  /*c4a0*/  ISETP.GE.AND P0, PT, R2.reuse, R251, PT ;  /* 0x000000fb0200720c */ /* 0x040fe40003f06270 */
[C---:B------:R-:W-:Y:S02]  /*c4b0*/  ISETP.GE.AND P6, PT, R2.reuse, R250, PT ;  /* 0x000000fa0200720c */ /* 0x040fe40003fc6270 */
[----:B------:R-:W-:Y:S01]  /*c4c0*/  ISETP.GE.AND P5, PT, R2, R249, PT ;  /* 0x000000f90200720c */ /* 0x000fe20003fa6270 */
[----:B---3--:R-:W-:Y:S01]  /*c4d0*/  FMUL.FTZ R5, R60, UR33 ;  /* 0x000000213c057c20 */ /* 0x008fe20008410000 */
[C---:B------:R-:W-:Y:S02]  /*c4e0*/  ISETP.GE.AND P4, PT, R2.reuse, R248, PT ;  /* 0x000000f80200720c */ /* 0x040fe40003f86270 */
[----:B------:R-:W-:-:S02]  /*c4f0*/  ISETP.LT.OR P0, PT, R2, R247, P0 ;  /* 0x000000f70200720c */ /* 0x000fc40000701670 */
[C---:B------:R-:W-:Y:S01]  /*c500*/  ISETP.LT.OR P6, PT, R2.reuse, R246, P6 ;  /* 0x000000f60200720c */ /* 0x040fe200037c1670 */
[----:B------:R-:W1:Y:S01]  /*c510*/  MUFU.TANH R5, R5 ;  /* 0x0000000500057308 */ /* 0x000e620000002400 */
[C---:B------:R-:W-:Y:S02]  /*c520*/  ISETP.LT.OR P5, PT, R2.reuse, R245, P5 ;  /* 0x000000f50200720c */ /* 0x040fe40002fa1670 */
[----:B------:R-:W-:Y:S01]  /*c530*/  ISETP.LT.OR P4, PT, R2, R244, P4 ;  /* 0x000000f40200720c */ /* 0x000fe20002781670 */
[----:B------:R-:W-:Y:S01]  /*c540*/  VIADD R2, R0, 0x30 ;  /* 0x0000003000027836 */ /* 0x000fe20000000000 */
[----:B--2---:R-:W-:Y:S02]  /*c550*/  FSEL R3, R58, -INF , !P3 ;  /* 0xff8000003a037808 */ /* 0x004fe40005800000 */
[----:B------:R-:W-:Y:S02]  /*c560*/  FSEL R31, R53, -INF , !P0 ;  /* 0xff800000351f7808 */ /* 0x000fe40004000000 */
[----:B------:R-:W-:Y:S01]  /*c570*/  FSEL R214, R55, -INF , !P6 ;  /* 0xff80000037d67808 */ /* 0x000fe20007000000 */
[----:B------:R2:W-:Y:S01]  /*c580*/  STL [R1+0x24], R3 ;  /* 0x0000240301007387 */ /* 0x0005e20000100800 */
        /* <DEDUP_REMOVED lines=12> */
[----:B------:R-:W-:Y:S01]  /*c650*/  FSEL R212, R46, -INF , !P0 ;  /* 0xff8000002ed47808 */ /* 0x000fe20004000000 */
[----:B------:R3:W-:Y:S01]  /*c660*/  STL [R1+0x20], R4 ;  /* 0x0000200401007387 */ /* 0x0007e20000100800 */
[----:B------:R-:W-:Y:S01]  /*c670*/  FSEL R213, R64, -INF , !P6 ;  /* 0xff80000040d57808 */ /* 0x000fe20007000000 */
[----:B--2---:R-:W-:Y:S01]  /*c680*/  FMUL.FTZ R3, R6, UR33 ;  /* 0x0000002106037c20 */ /* 0x004fe20008410000 */
[C---:B------:R-:W-:Y:S01]  /*c690*/  ISETP.GE.AND P4, PT, R2.reuse, R251, PT ;  /* 0x000000fb0200720c */ /* 0x040fe20003f86270 */
[----:B------:R-:W-:Y:S01]  /*c6a0*/  FMUL.FTZ R6, R7, UR33 ;  /* 0x0000002107067c20 */ /* 0x000fe20008410000 */
[C---:B------:R-:W-:Y:S01]  /*c6b0*/  ISETP.GE.AND P3, PT, R2.reuse, R250, PT ;  /* 0x000000fa0200720c */ /* 0x040fe20003f66270 */
[----:B------:R2:W4:Y:S01]  /*c6c0*/  MUFU.TANH R7, R3 ;  /* 0x0000000300077308 */ /* 0x0005220000002400 */
[----:B------:R-:W-:-:S02]  /*c6d0*/  ISETP.GE.AND P0, PT, R2, R249, PT ;  /* 0x000000f90200720c */ /* 0x000fc40003f06270 */
[C---:B------:R-:W-:Y:S02]  /*c6e0*/  ISETP.GE.AND P6, PT, R2.reuse, R248, PT ;  /* 0x000000f80200720c */ /* 0x040fe40003fc6270 */
[C---:B------:R-:W-:Y:S02]  /*c6f0*/  ISETP.LT.OR P4, PT, R2.reuse, R247, P4 ;  /* 0x000000f70200720c */ /* 0x040fe40002781670 */
[C---:B------:R-:W-:Y:S01]  /*c700*/  ISETP.LT.OR P3, PT, R2.reuse, R246, P3 ;  /* 0x000000f60200720c */ /* 0x040fe20001f61670 */
[----:B------:R-:W-:Y:S01]  /*c710*/  MUFU.TANH R6, R6 ;  /* 0x0000000600067308 */ /* 0x000fe20000002400 */
[C---:B------:R-:W-:Y:S02]  /*c720*/  ISETP.LT.OR P0, PT, R2.reuse, R245, P0 ;  /* 0x000000f50200720c */ /* 0x040fe40000701670 */
[----:B------:R-:W-:Y:S01]  /*c730*/  ISETP.LT.OR P6, PT, R2, R244, P6 ;  /* 0x000000f40200720c */ /* 0x000fe200037c1670 */
[C---:B------:R-:W-:Y:S01]  /*c740*/  VIADD R2, R0.reuse, 0x38 ;  /* 0x0000003800027836 */ /* 0x040fe20000000000 */
[----:B------:R-:W-:Y:S01]  /*c750*/  FSEL R30, R45, -INF , !P4 ;  /* 0xff8000002d1e7808 */ /* 0x000fe20006000000 */
[----:B------:R-:W-:Y:S01]  /*c760*/  VIADD R0, R0, 0x39 ;  /* 0x0000003900007836 */ /* 0x000fe20000000000 */
[----:B------:R-:W-:-:S02]  /*c770*/  FSEL R209, R47, -INF , !P3 ;  /* 0xff8000002fd17808 */ /* 0x000fc40005800000 */
[----:B--2---:R-:W-:Y:S02]  /*c780*/  FSEL R3, R66, -INF , !P5 ;  /* 0xff80000042037808 */ /* 0x004fe40006800000 */
[----:B------:R-:W-:Y:S01]  /*c790*/  FSEL R211, R65, -INF , !P0 ;  /* 0xff80000041d37808 */ /* 0x000fe20004000000 */
[----:B---3--:R-:W-:Y:S01]  /*c7a0*/  FMUL.FTZ R4, R61, UR33 ;  /* 0x000000213d047c20 */ /* 0x008fe20008410000 */
[C---:B------:R-:W-:Y:S01]  /*c7b0*/  ISETP.GE.AND P5, PT, R2.reuse, R251, PT ;  /* 0x000000fb0200720c */ /* 0x040fe20003fa6270 */
[----:B------:R2:W-:Y:S01]  /*c7c0*/  STL [R1+0x1c], R3 ;  /* 0x00001c0301007387 */ /* 0x0005e20000100800 */
[C---:B------:R-:W-:Y:S02]  /*c7d0*/  ISETP.GE.AND P4, PT, R2.reuse, R250, PT ;  /* 0x000000fa0200720c */ /* 0x040fe40003f86270 */
[C---:B------:R-:W-:Y:S01]  /*c7e0*/  ISETP.GE.AND P3, PT, R2.reuse, R249, PT ;  /* 0x000000f90200720c */ /* 0x040fe20003f66270 */
[----:B------:R-:W-:Y:S01]  /*c7f0*/  MUFU.TANH R4, R4 ;  /* 0x0000000400047308 */ /* 0x000fe20000002400 */
[----:B------:R-:W-:-:S02]  /*c800*/  ISETP.GE.AND P0, PT, R2, R248, PT ;  /* 0x000000f80200720c */ /* 0x000fc40003f06270 */
[C---:B------:R-:W-:Y:S02]  /*c810*/  ISETP.LT.OR P5, PT, R2.reuse, R247, P5 ;  /* 0x000000f70200720c */ /* 0x040fe40002fa1670 */
[C---:B------:R-:W-:Y:S02]  /*c820*/  ISETP.LT.OR P4, PT, R2.reuse, R246, P4 ;  /* 0x000000f60200720c */ /* 0x040fe40002781670 */
[C---:B------:R-:W-:Y:S02]  /*c830*/  ISETP.LT.OR P3, PT, R2.reuse, R245, P3 ;  /* 0x000000f50200720c */ /* 0x040fe40001f61670 */
[----:B------:R-:W-:Y:S01]  /*c840*/  ISETP.LT.OR P0, PT, R2, R244, P0 ;  /* 0x000000f40200720c */ /* 0x000fe20000701670 */
[----:B------:R-:W-:Y:S01]  /*c850*/  FMUL.FTZ R2, R63, UR33 ;  /* 0x000000213f027c20 */ /* 0x000fe20008410000 */
[----:B-1----:R-:W-:Y:S02]  /*c860*/  FSEL R208, R5, -INF , !P3 ;  /* 0xff80000005d07808 */ /* 0x002fe40005800000 */
[----:B------:R-:W-:-:S02]  /*c870*/  ISETP.GE.AND P3, PT, R0, R248, PT ;  /* 0x000000f80000720c */ /* 0x000fc40003f66270 */
[----:B------:R-:W-:Y:S01]  /*c880*/  FSEL R48, R67, -INF , !P6 ;  /* 0xff80000043307808 */ /* 0x000fe20007000000 */
[----:B------:R-:W1:Y:S01]  /*c890*/  MUFU.TANH R2, R2 ;  /* 0x0000000200027308 */ /* 0x000e620000002400 */
[----:B------:R-:W-:Y:S02]  /*c8a0*/  FSEL R29, R9, -INF , !P5 ;  /* 0xff800000091d7808 */ /* 0x000fe40006800000 */
[----:B----4-:R-:W-:Y:S01]  /*c8b0*/  FSEL R46, R7, -INF , !P4 ;  /* 0xff800000072e7808 */ /* 0x010fe20006000000 */
[----:B--2---:R-:W-:Y:S01]  /*c8c0*/  FMUL.FTZ R3, R62, UR33 ;  /* 0x000000213e037c20 */ /* 0x004fe20008410000 */
[C---:B------:R-:W-:Y:S02]  /*c8d0*/  ISETP.GE.AND P6, PT, R0.reuse, R251, PT ;  /* 0x000000fb0000720c */ /* 0x040fe40003fc6270 */
[C---:B------:R-:W-:Y:S02]  /*c8e0*/  ISETP.GE.AND P5, PT, R0.reuse, R250, PT ;  /* 0x000000fa0000720c */ /* 0x040fe40003fa6270 */
[C---:B------:R-:W-:Y:S01]  /*c8f0*/  ISETP.GE.AND P4, PT, R0.reuse, R249, PT ;  /* 0x000000f90000720c */ /* 0x040fe20003f86270 */
[----:B------:R-:W2:Y:S01]  /*c900*/  MUFU.TANH R3, R3 ;  /* 0x0000000300037308 */ /* 0x000ea20000002400 */
[----:B------:R-:W-:-:S02]  /*c910*/  ISETP.LT.OR P3, PT, R0, R244, P3 ;  /* 0x000000f40000720c */ /* 0x000fc40001f61670 */
[C---:B------:R-:W-:Y:S02]  /*c920*/  ISETP.LT.OR P6, PT, R0.reuse, R247, P6 ;  /* 0x000000f70000720c */ /* 0x040fe400037c1670 */
[C---:B------:R-:W-:Y:S02]  /*c930*/  ISETP.LT.OR P5, PT, R0.reuse, R246, P5 ;  /* 0x000000f60000720c */ /* 0x040fe40002fa1670 */
[----:B------:R-:W-:Y:S02]  /*c940*/  ISETP.LT.OR P4, PT, R0, R245, P4 ;  /* 0x000000f50000720c */ /* 0x000fe40002781670 */
[----:B-1----:R-:W-:Y:S02]  /*c950*/  FSEL R0, R2, -INF , !P3 ;  /* 0xff80000002007808 */ /* 0x002fe40005800000 */
[----:B------:R-:W-:Y:S02]  /*c960*/  FSEL R28, R8, -INF , !P6 ;  /* 0xff800000081c7808 */ /* 0x000fe40007000000 */
[----:B------:R-:W-:Y:S01]  /*c970*/  FSEL R35, R6, -INF , !P5 ;  /* 0xff80000006237808 */ /* 0x000fe20006800000 */
[----:B------:R1:W-:Y:S01]  /*c980*/  STL [R1+0x18], R0 ;  /* 0x0000180001007387 */ /* 0x0003e20000100800 */
[----:B------:R-:W-:-:S02]  /*c990*/  FSEL R47, R4, -INF , !P4 ;  /* 0xff800000042f7808 */ /* 0x000fc40006000000 */
[----:B--2---:R-:W-:Y:S02]  /*c9a0*/  FSEL R58, R3, -INF , !P0 ;  /* 0xff800000033a7808 */ /* 0x004fe40004000000 */
[----:B------:R-:W-:-:S13]  /*c9b0*/  PLOP3.LUT P0, PT, PT, PT, UP0, 0x80, 0x0 ;  /* 0x000000000000781c */ /* 0x000fda0003f0f008 */
[----:B------:R-:W-:Y:S05]  /*c9c0*/  @!P0 BRA `(.L_x_801) ;  /* 0x00000004005c8947 */ /* 0x000fea0003800000 */
[----:B------:R-:W2:Y:S04]  /*c9d0*/  LDL.64 R42, [R1+0x80] ;  /* 0x00008000012a7983 */ /* 0x000ea80000100a00 */
[----:B------:R-:W3:Y:S01]  /*c9e0*/  LDL.64 R40, [R1+0x78] ;  /* 0x0000780001287983 */ /* 0x000ee20000100a00 */
[----:B------:R-:W-:Y:S01]  /*c9f0*/  UIADD3 UR5, UR19, -0x3, URZ ;  /* 0xfffffffd13057890 */ /* 0x000fe2000fffe03f */
[----:B------:R-:W4:Y:S01]  /*ca00*/  @!P2 LDC.64 R4, c[0x0][0x218] ;  /* 0x00008600ff04ab82 */ /* 0x000f220000000a00 */
[----:B------:R-:W-:Y:S01]  /*ca10*/  BSSY B0, `(.L_x_802) ;  /* 0x0000051000007945 */ /* 0x000fe20003800000 */
[----:B------:R2:W-:Y:S01]  /*ca20*/  @P2 STS.128 [R243+0x8000], RZ ;  /* 0x008000fff3002388 */ /* 0x0005e20000000c00 */
[----:B------:R-:W-:Y:S02]  /*ca30*/  USHF.R.S32.HI UR4, URZ, 0x1f, UR5 ;  /* 0x0000001f3f047899 */ /* 0x000fe40008011405 */
[----:B------:R-:W-:-:S02]  /*ca40*/  UIMAD.WIDE.U32 UR20, UR5, UR8, URZ ;  /* 0x00000008051472a5 */ /* 0x000fc4000f8e003f */
[----:B------:R-:W-:Y:S01]  /*ca50*/  UIMAD UR4, UR4, UR8, URZ ;  /* 0x00000008040472a4 */ /* 0x000fe2000f8e023f */
[----:B------:R-:W5:Y:S03]  /*ca60*/  @!P1 LDC.64 R6, c[0x0][0x218] ;  /* 0x00008600ff069b82 */ /* 0x000f660000000a00 */
[----:B------:R-:W-:Y:S01]  /*ca70*/  UIMAD UR4, UR5, UR9, UR4 ;  /* 0x00000009050472a4 */ /* 0x000fe2000f8e0204 */
[----:B-1----:R-:W-:Y:S02]  /*ca80*/  IMAD.U32 R0, RZ, RZ, UR20 ;  /* 0x00000014ff007e24 */ /* 0x002fe4000f8e00ff */
[----:B------:R-:W-:Y:S01]  /*ca90*/  IMAD.U32 R3, RZ, RZ, UR20 ;  /* 0x00000014ff037e24 */ /* 0x000fe2000f8e00ff */
[----:B------:R-:W-:Y:S01]  /*caa0*/  UIADD3 UR4, UR21, UR4, URZ ;  /* 0x0000000415047290 */ /* 0x000fe2000fffe03f */
[----:B------:R-:W1:Y:S05]  /*cab0*/  @!P2 LDC.64 R8, c[0x0][0x218] ;  /* 0x00008600ff08ab82 */ /* 0x000e6a0000000a00 */
[----:B------:R-:W-:Y:S01]  /*cac0*/  IMAD.U32 R2, RZ, RZ, UR4 ;  /* 0x00000004ff027e24 */ /* 0x000fe2000f8e00ff */
[----:B--2---:R-:W-:-:S04]  /*cad0*/  LEA R0, P3, R0, R42, 0x6 ;  /* 0x0000002a00007211 */ /* 0x004fc800078630ff */
[----:B---3--:R-:W-:Y:S02]  /*cae0*/  LEA.HI.X R2, R3, R41, R2, 0x6, P3 ;  /* 0x0000002903027211 */ /* 0x008fe400018f3402 */
[----:B----4-:R-:W-:-:S04]  /*caf0*/  @!P2 LEA R4, P3, R0, R4, 0x1 ;  /* 0x000000040004a211 */ /* 0x010fc800078608ff */
        /* <DEDUP_REMOVED lines=8> */
[----:B------:R-:W3:Y:S01]  /*cb80*/  @!P1 LDC.64 R6, c[0x0][0x218] ;  /* 0x00008600ff069b82 */ /* 0x000ee20000000a00 */
[----:B------:R-:W-:Y:S02]  /*cb90*/  IADD3 R0, P4, R0, UR29, RZ ;  /* 0x0000001d00007c10 */ /* 0x000fe4000ff9e0ff */
[----:B------:R-:W-:Y:S01]  /*cba0*/  @!PT LDS RZ, [RZ] ;  /* 0x00000000fffff984 */ /* 0x000fe20000000800 */
[----:B------:R-:W-:Y:S01]  /*cbb0*/  @!PT LDS RZ, [RZ] ;  /* 0x00000000fffff984 */ /* 0x000fe20000000800 */
[----:B------:R-:W-:Y:S01]  /*cbc0*/  @!PT LDS RZ, [RZ] ;  /* 0x00000000fffff984 */ /* 0x000fe20000000800 */
[----:B------:R1:W-:Y:S02]  /*cbd0*/  @!P1 LDGSTS.E.BYPASS.LTC128B.128 [R243+0xa000], desc[UR22][R4.64+0x80] ;  /* 0x0a00008004f39fae */ /* 0x0003e4000b901d56 */
[----:B------:R-:W-:Y:S02]  /*cbe0*/  IADD3.X R2, R2, UR28, RZ, P4, !PT ;  /* 0x0000001c02027c10 */ /* 0x000fe4000a7fe4ff */
[----:B------:R2:W-:Y:S01]  /*cbf0*/  @P2 STS.128 [R243+0x8800], RZ ;  /* 0x008800fff3002388 */ /* 0x0005e20000000c00 */
[----:B-1----:R-:W-:-:S04]  /*cc00*/  @!P2 LEA R4, P3, R0, R8, 0x1 ;  /* 0x000000080004a211 */ /* 0x002fc800078608ff */
[C---:B------:R-:W-:Y:S02]  /*cc10*/  @!P2 LEA.HI.X R5, R0.reuse, R9, R2, 0x1, P3 ;  /* 0x000000090005a211 */ /* 0x040fe400018f0c02 */
[----:B------:R-:W1:Y:S03]  /*cc20*/  @!P2 LDC.64 R8, c[0x0][0x218] ;  /* 0x00008600ff08ab82 */ /* 0x000e660000000a00 */
[----:B------:R-:W-:Y:S01]  /*cc30*/  @!PT LDS RZ, [RZ] ;  /* 0x00000000fffff984 */ /* 0x000fe20000000800 */
[----:B------:R-:W-:Y:S01]  /*cc40*/  @!PT LDS RZ, [RZ] ;  /* 0x00000000fffff984 */ /* 0x000fe20000000800 */
[----:B------:R-:W-:Y:S01]  /*cc50*/  @!PT LDS RZ, [RZ] ;  /* 0x00000000fffff984 */ /* 0x000fe20000000800 */
[----:B------:R3:W-:Y:S04]  /*cc60*/  @!P2 LDGSTS.E.BYPASS.LTC128B.128 [R243+0x8800], desc[UR22][R4.64] ;  /* 0x0880000004f3afae */ /* 0x0007e8000b901d56 */
[----:B------:R2:W-:Y:S01]  /*cc70*/  @P1 STS.128 [R243+0xa800], RZ ;  /* 0x00a800fff3001388 */ /* 0x0005e20000000c00 */
[----:B---3--:R-:W-:-:S04]  /*cc80*/  @!P1 LEA R4, P3, R0, R6, 0x1 ;  /* 0x0000000600049211 */ /* 0x008fc800078608ff */
        /* <DEDUP_REMOVED lines=41> */
.L_x_803:
[----:B------:R-:W-:Y:S05]  /*cf20*/  BSYNC B0 ;  /* 0x0000000000007941 */ /* 0x000fea0003800000 */
.L_x_802:
[----:B------:R-:W0:Y:S02]  /*cf30*/  LDGDEPBAR ;  /* 0x00000000000079af */ /* 0x000e240000000000 */
.L_x_801:
[----:B------:R-:W3:Y:S04]  /*cf40*/  LDL.LU R42, [R1+0x10] ;  /* 0x00001000012a7983 */ /* 0x000ee80000300800 */
[----:B------:R-:W4:Y:S01]  /*cf50*/  LDL.LU R43, [R1+0xc] ;  /* 0x00000c00012b7983 */ /* 0x000f220000300800 */
[----:B------:R-:W-:-:S03]  /*cf60*/  MOV R49, R141 ;  /* 0x0000008d00317202 */ /* 0x000fc60000000f00 */
[----:B------:R-:W4:Y:S01]  /*cf70*/  LDL.LU R51, [R1+0x14] ;  /* 0x0000140001337983 */ /* 0x000f220000300800 */
[----:B------:R-:W-:Y:S01]  /*cf80*/  MOV R52, R26 ;  /* 0x0000001a00347202 */ /* 0x000fe20000000f00 */
[----:B------:R-:W-:Y:S01]  /*cf90*/  IMAD.MOV.U32 R54, RZ, RZ, R36 ;  /* 0x000000ffff367224 */ /* 0x000fe200078e0024 */
[----:B------:R-:W-:Y:S01]  /*cfa0*/  MOV R57, R143 ;  /* 0x0000008f00397202 */ /* 0x000fe20000000f00 */
[----:B------:R2:W-:Y:S01]  /*cfb0*/  STL [R1+0xa8], R232 ;  /* 0x0000a8e801007387 */ /* 0x0005e20000100800 */
[----:B------:R-:W-:Y:S02]  /*cfc0*/  MOV R55, R140 ;  /* 0x0000008c00377202 */ /* 0x000fe40000000f00 */
[----:B------:R-:W-:Y:S02]  /*cfd0*/  MOV R53, R38 ;  /* 0x0000002600357202 */ /* 0x000fe40000000f00 */
[----:B------:R-:W-:Y:S01]  /*cfe0*/  MOV R56, R39 ;  /* 0x0000002700387202 */ /* 0x000fe20000000f00 */
[----:B--2---:R-:W2:Y:S04]  /*cff0*/  LDL.LU R232, [R1+0x18] ;  /* 0x0000180001e87983 */ /* 0x004ea80000300800 */
[----:B------:R-:W-:Y:S04]  /*d000*/  STL [R1+0xa4], R231 ;  /* 0x0000a4e701007387 */ /* 0x000fe80000100800 */
[----:B------:R1:W-:Y:S04]  /*d010*/  STL [R1+0xa0], R230 ;  /* 0x0000a0e601007387 */ /* 0x0003e80000100800 */
[----:B-1----:R-:W2:Y:S04]  /*d020*/  LDL.LU R230, [R1+0x24] ;  /* 0x0000240001e67983 */ /* 0x002ea80000300800 */
[----:B------:R1:W-:Y:S04]  /*d030*/  STL [R1+0x9c], R229 ;  /* 0x00009ce501007387 */ /* 0x0003e80000100800 */
[----:B-1----:R-:W2:Y:S04]  /*d040*/  LDL.LU R229, [R1+0x20] ;  /* 0x0000200001e57983 */ /* 0x002ea80000300800 */
[----:B------:R1:W-:Y:S04]  /*d050*/  STL [R1+0x98], R224 ;  /* 0x000098e001007387 */ /* 0x0003e80000100800 */
[----:B-1----:R-:W2:Y:S01]  /*d060*/  LDL.LU R224, [R1+0x1c] ;  /* 0x00001c0001e07983 */ /* 0x002ea20000300800 */
        /* <DEDUP_REMOVED lines=17> */
[----:B------:R-:W-:-:S04]  /*d180*/  FMNMX.FTZ R0, R17, R0, !PT ;  /* 0x0000000011007209 */ /* 0x000fc80007810000 */
[----:B------:R-:W-:Y:S02]  /*d190*/  FMNMX.FTZ R2, R18, R0, !PT ;  /* 0x0000000012027209 */ /* 0x000fe40007810000 */
[----:B------:R-:W-:-:S05]  /*d1a0*/  FMNMX.FTZ R0, R28, R3, !PT ;  /* 0x000000031c007209 */ /* 0x000fca0007810000 */
[----:B------:R-:W1:Y:S01]  /*d1b0*/  SHFL.BFLY PT, R5, R0, 0x2, 0x1f ;  /* 0x0c401f0000057f89 */ /* 0x000e6200000e0000 */
[----:B---3--:R-:W-:-:S04]  /*d1c0*/  FMNMX.FTZ R2, R42, R2, !PT ;  /* 0x000000022a027209 */ /* 0x008fc80007810000 */
        /* <DEDUP_REMOVED lines=13> */
[----:B------:R-:W-:Y:S01]  /*d2a0*/  FMNMX.FTZ R5, R214, R4, !PT ;  /* 0x00000004d6057209 */ /* 0x000fe20007810000 */
[----:B------:R-:W1:Y:S01]  /*d2b0*/  SHFL.BFLY PT, R7, R2, 0x1, 0x1f ;  /* 0x0c201f0002077f89 */ /* 0x000e6200000e0000 */
        /* <DEDUP_REMOVED lines=14> */
[----:B------:R-:W3:Y:S01]  /*d3a0*/  SHFL.BFLY PT, R6, R0, 0x2, 0x1f ;  /* 0x0c401f0000067f89 */ /* 0x000ee200000e0000 */
        /* <DEDUP_REMOVED lines=9> */
[----:B--2---:R-:W-:Y:S02]  /*d440*/  FMNMX.FTZ R5, R230, R3, !PT ;  /* 0x00000003e6057209 */ /* 0x004fe40007810000 */
[----:B------:R-:W-:Y:S02]  /*d450*/  FMNMX.FTZ R3, R47, R4, !PT ;  /* 0x000000042f037209 */ /* 0x000fe40007810000 */
[----:B-1----:R-:W-:Y:S02]  /*d460*/  FMNMX.FTZ R231, R2, R7, !PT ;  /* 0x0000000702e77209 */ /* 0x002fe40007810000 */
[----:B---3--:R-:W-:Y:S02]  /*d470*/  FMNMX.FTZ R0, R0, R6, !PT ;  /* 0x0000000600007209 */ /* 0x008fe40007810000 */
[----:B------:R-:W1:Y:S01]  /*d480*/  SHFL.BFLY PT, R6, R3, 0x2, 0x1f ;  /* 0x0c401f0003067f89 */ /* 0x000e6200000e0000 */
[----:B------:R-:W-:-:S03]  /*d490*/  FSETP.NEU.FTZ.AND P6, PT, R231, -INF , PT ;  /* 0xff800000e700780b */ /* 0x000fc60003fdd000 */
[----:B------:R-:W2:Y:S04]  /*d4a0*/  SHFL.BFLY PT, R8, R0, 0x1, 0x1f ;  /* 0x0c201f0000087f89 */ /* 0x000ea800000e0000 */
[----:B------:R-:W-:Y:S01]  /*d4b0*/  STL [R1+0x3c], R231 ;  /* 0x00003ce701007387 */ /* 0x000fe20000100800 */
[----:B------:R-:W-:Y:S02]  /*d4c0*/  FMNMX.FTZ R2, R229, R5, !PT ;  /* 0x00000005e5027209 */ /* 0x000fe40007810000 */
[----:B-1----:R-:W-:Y:S02]  /*d4d0*/  FMNMX.FTZ R3, R3, R6, !PT ;  /* 0x0000000603037209 */ /* 0x002fe40007810000 */
[----:B--2---:R-:W-:-:S03]  /*d4e0*/  FMNMX.FTZ R27, R0, R8, !PT ;  /* 0x00000008001b7209 */ /* 0x004fc60007810000 */
[----:B------:R-:W1:Y:S01]  /*d4f0*/  SHFL.BFLY PT, R7, R3, 0x1, 0x1f ;  /* 0x0c201f0003077f89 */ /* 0x000e6200000e0000 */
[----:B------:R-:W-:-:S03]  /*d500*/  FSETP.NEU.FTZ.AND P5, PT, R27, -INF , PT ;  /* 0xff8000001b00780b */ /* 0x000fc60003fbd000 */
[----:B------:R-:W-:Y:S01]  /*d510*/  STL [R1+0x30], R27 ;  /* 0x0000301b01007387 */ /* 0x000fe20000100800 */
[----:B------:R-:W-:-:S04]  /*d520*/  FMNMX.FTZ R2, R224, R2, !PT ;  /* 0x00000002e0027209 */ /* 0x000fc80007810000 */
[----:B------:R-:W-:Y:S01]  /*d530*/  FMNMX.FTZ R4, R48, R2, !PT ;  /* 0x0000000230047209 */ /* 0x000fe20007810000 */
[----:B------:R-:W-:-:S03]  /*d540*/  FMUL.FTZ R2, R231, UR10 ;  /* 0x0000000ae7027c20 */ /* 0x000fc60008410000 */
[----:B------:R-:W-:Y:S02]  /*d550*/  FMNMX.FTZ R4, R58, R4, !PT ;  /* 0x000000043a047209 */ /* 0x000fe40007810000 */
[----:B------:R-:W-:Y:S02]  /*d560*/  FSEL R2, R2, RZ, P6 ;  /* 0x000000ff02027208 */ /* 0x000fe40003000000 */
[----:B------:R-:W-:Y:S02]  /*d570*/  FMNMX.FTZ R4, R232, R4, !PT ;  /* 0x00000004e8047209 */ /* 0x000fe40007810000 */
[----:B-1----:R-:W-:Y:S01]  /*d580*/  FMNMX.FTZ R141, R3, R7, !PT ;  /* 0x00000007038d7209 */ /* 0x002fe20007810000 */
[--C-:B------:R-:W-:Y:S01]  /*d590*/  FFMA.FTZ R0, R13, UR10, -R2.reuse ;  /* 0x0000000a0d007c23 */ /* 0x100fe20008010802 */
[----:B------:R-:W-:Y:S01]  /*d5a0*/  FFMA.FTZ R5, R10, UR10, -R2 ;  /* 0x0000000a0a057c23 */ /* 0x000fe20008010802 */
[----:B------:R-:W1:Y:S01]  /*d5b0*/  SHFL.BFLY PT, R6, R4, 0x2, 0x1f ;  /* 0x0c401f0004067f89 */ /* 0x000e6200000e0000 */
[----:B------:R-:W-:Y:S01]  /*d5c0*/  FSETP.NEU.FTZ.AND P4, PT, R141, -INF , PT ;  /* 0xff8000008d00780b */ /* 0x000fe20003f9d000 */
[----:B------:R2:W-:Y:S02]  /*d5d0*/  MUFU.EX2 R143, R0 ;  /* 0x00000000008f7308 */ /* 0x0005e40000000800 */
[----:B------:R-:W-:Y:S06]  /*d5e0*/  STL [R1+0x2c], R141 ;  /* 0x00002c8d01007387 */ /* 0x000fec0000100800 */
[----:B------:R3:W-:Y:S01]  /*d5f0*/  MUFU.EX2 R10, R5 ;  /* 0x00000005000a7308 */ /* 0x0007e20000000800 */
[----:B--2---:R-:W-:Y:S01]  /*d600*/  FMUL.FTZ R0, R27, UR10 ;  /* 0x0000000a1b007c20 */ /* 0x004fe20008410000 */
[----:B-1----:R-:W-:-:S04]  /*d610*/  FMNMX.FTZ R4, R4, R6, !PT ;  /* 0x0000000604047209 */ /* 0x002fc80007810000 */
[----:B------:R-:W-:Y:S01]  /*d620*/  FSEL R0, R0, RZ, P5 ;  /* 0x000000ff00007208 */ /* 0x000fe20002800000 */
[----:B---3--:R-:W-:Y:S01]  /*d630*/  FFMA.FTZ R5, R11, UR10, -R2 ;  /* 0x0000000a0b057c23 */ /* 0x008fe20008010802 */
[----:B------:R-:W1:Y:S03]  /*d640*/  SHFL.BFLY PT, R6, R4, 0x1, 0x1f ;  /* 0x0c201f0004067f89 */ /* 0x000e6600000e0000 */
[----:B------:R-:W-:Y:S01]  /*d650*/  FFMA.FTZ R3, R16, UR10, -R0 ;  /* 0x0000000a10037c23 */ /* 0x000fe20008010800 */
[----:B------:R2:W-:Y:S08]  /*d660*/  MUFU.EX2 R39, R5 ;  /* 0x0000000500277308 */ /* 0x0005f00000000800 */
[----:B------:R3:W-:Y:S01]  /*d670*/  MUFU.EX2 R37, R3 ;  /* 0x0000000300257308 */ /* 0x0007e20000000800 */
[----:B--2---:R-:W-:Y:S01]  /*d680*/  FFMA.FTZ R5, R14, UR10, -R2 ;  /* 0x0000000a0e057c23 */ /* 0x004fe20008010802 */
[----:B-1----:R-:W-:-:S06]  /*d690*/  FMNMX.FTZ R38, R4, R6, !PT ;  /* 0x0000000604267209 */ /* 0x002fcc0007810000 */
[----:B------:R1:W-:Y:S01]  /*d6a0*/  MUFU.EX2 R59, R5 ;  /* 0x00000005003b7308 */ /* 0x0003e20000000800 */
[----:B---3--:R-:W-:Y:S01]  /*d6b0*/  FMUL.FTZ R3, R141, UR10 ;  /* 0x0000000a8d037c20 */ /* 0x008fe20008410000 */
[----:B------:R2:W-:Y:S04]  /*d6c0*/  STL [R1+0x28], R38 ;  /* 0x0000282601007387 */ /* 0x0005e80000100800 */
[----:B------:R-:W3:Y:S01]  /*d6d0*/  LDL.LU R40, [R1+0x34] ;  /* 0x0000340001287983 */ /* 0x000ee20000300800 */
[----:B------:R-:W-:-:S03]  /*d6e0*/  FSEL R3, R3, RZ, P4 ;  /* 0x000000ff03037208 */ /* 0x000fc60002000000 */
[----:B------:R-:W4:Y:S02]  /*d6f0*/  LDL.LU R50, [R1+0x38] ;  /* 0x0000380001327983 */ /* 0x000f240000300800 */
[----:B------:R-:W-:Y:S01]  /*d700*/  FFMA.FTZ R4, R21, UR10, -R3 ;  /* 0x0000000a15047c23 */ /* 0x000fe20008010803 */
[----:B------:R-:W-:Y:S02]  /*d710*/  IMAD.MOV.U32 R21, RZ, RZ, R38 ;  /* 0x000000ffff157224 */ /* 0x000fe400078e0026 */
[----:B-1----:R-:W-:Y:S01]  /*d720*/  FFMA.FTZ R5, R12, UR10, -R0 ;  /* 0x0000000a0c057c23 */ /* 0x002fe20008010800 */
[----:B------:R1:W-:Y:S01]  /*d730*/  MUFU.EX2 R8, R4 ;  /* 0x0000000400087308 */ /* 0x0003e20000000800 */
[C---:B------:R-:W-:Y:S01]  /*d740*/  FMUL.FTZ R12, R21.reuse, UR10 ;  /* 0x0000000a150c7c20 */ /* 0x040fe20008410000 */
[----:B------:R-:W-:-:S06]  /*d750*/  FSETP.NEU.FTZ.AND P3, PT, R21, -INF , PT ;  /* 0xff8000001500780b */ /* 0x000fcc0003f7d000 */
[----:B------:R2:W-:Y:S01]  /*d760*/  MUFU.EX2 R9, R5 ;  /* 0x0000000500097308 */ /* 0x0005e20000000800 */
[----:B------:R-:W-:Y:S01]  /*d770*/  FSEL R12, R12, RZ, P3 ;  /* 0x000000ff0c0c7208 */ /* 0x000fe20001800000 */
[----:B-1----:R-:W-:Y:S01]  /*d780*/  FFMA.FTZ R4, R20, UR10, -R3 ;  /* 0x0000000a14047c23 */ /* 0x002fe20008010803 */
[----:B------:R-:W-:-:S05]  /*d790*/  MOV R20, R27 ;  /* 0x0000001b00147202 */ /* 0x000fca0000000f00 */
[----:B------:R1:W-:Y:S01]  /*d7a0*/  MUFU.EX2 R27, R4 ;  /* 0x00000004001b7308 */ /* 0x0003e20000000800 */
[----:B--2---:R-:W-:-:S07]  /*d7b0*/  FFMA.FTZ R5, R17, UR10, -R0 ;  /* 0x0000000a11057c23 */ /* 0x004fce0008010800 */
[----:B------:R2:W-:Y:S01]  /*d7c0*/  MUFU.EX2 R26, R5 ;  /* 0x00000005001a7308 */ /* 0x0005e20000000800 */
[----:B-1----:R-:W-:-:S07]  /*d7d0*/  FFMA.FTZ R4, R22, UR10, -R3 ;  /* 0x0000000a16047c23 */ /* 0x002fce0008010803 */
[----:B------:R1:W-:Y:S01]  /*d7e0*/  MUFU.EX2 R38, R4 ;  /* 0x0000000400267308 */ /* 0x0003e20000000800 */
[----:B--2---:R-:W-:-:S07]  /*d7f0*/  FFMA.FTZ R5, R18, UR10, -R0 ;  /* 0x0000000a12057c23 */ /* 0x004fce0008010800 */
[----:B------:R2:W2:Y:S01]  /*d800*/  MUFU.EX2 R36, R5 ;  /* 0x0000000500247308 */ /* 0x0004a20000000800 */
[----:B-1----:R-:W-:Y:S02]  /*d810*/  FFMA.FTZ R4, R19, UR10, -R12 ;  /* 0x0000000a13047c23 */ /* 0x002fe4000801080c */
[----:B------:R-:W1:Y:S05]  /*d820*/  LDSM.16.MT88.4 R16, [R225+0xc000] ;  /* 0x00c00000e110783b */ /* 0x000e6a0000004200 */
[----:B------:R2:W-:Y:S02]  /*d830*/  MUFU.EX2 R44, R4 ;  /* 0x00000004002c7308 */ /* 0x0005e40000000800 */
[----:B--2---:R-:W-:-:S06]  /*d840*/  FFMA.FTZ R5, R15, UR10, -R3 ;  /* 0x0000000a0f057c23 */ /* 0x004fcc0008010803 */
[----:B------:R2:W-:Y:S01]  /*d850*/  MUFU.EX2 R45, R5 ;  /* 0x00000005002d7308 */ /* 0x0005e20000000800 */
[----:B------:R-:W-:-:S07]  /*d860*/  FFMA.FTZ R4, R23, UR10, -R12 ;  /* 0x0000000a17047c23 */ /* 0x000fce000801080c */
[----:B------:R1:W-:Y:S01]  /*d870*/  MUFU.EX2 R11, R4 ;  /* 0x00000004000b7308 */ /* 0x0003e20000000800 */
[----:B--2---:R-:W-:-:S05]  /*d880*/  FSEL R5, R231, RZ, P6 ;  /* 0x000000ffe7057208 */ /* 0x004fca0003000000 */
[----:B------:R-:W-:Y:S01]  /*d890*/  FADD.FTZ R5, R135, -R5 ;  /* 0x8000000587057221 */ /* 0x000fe20000010000 */
[----:B-1----:R-:W-:-:S04]  /*d8a0*/  FFMA.FTZ R4, R24, UR10, -R12 ;  /* 0x0000000a18047c23 */ /* 0x002fc8000801080c */
[----:B------:R1:W-:Y:S01]  /*d8b0*/  MUFU.EX2 R23, R4 ;  /* 0x0000000400177308 */ /* 0x0003e20000000800 */
[----:B------:R-:W-:Y:S01]  /*d8c0*/  FSEL R6, R20, RZ, P5 ;  /* 0x000000ff14067208 */ /* 0x000fe20002800000 */
[----:B-1----:R-:W-:Y:S01]  /*d8d0*/  FMUL.FTZ R4, R5, UR10 ;  /* 0x0000000a05047c20 */ /* 0x002fe20008410000 */
[----:B------:R-:W-:-:S05]  /*d8e0*/  FSEL R5, R141, RZ, P4 ;  /* 0x000000ff8d057208 */ /* 0x000fca0002000000 */
[----:B------:R-:W-:Y:S01]  /*d8f0*/  FADD.FTZ R7, R133, -R5 ;  /* 0x8000000585077221 */ /* 0x000fe20000010000 */
[----:B------:R-:W-:Y:S01]  /*d900*/  FSEL R5, R21, RZ, P3 ;  /* 0x000000ff15057208 */ /* 0x000fe20001800000 */
[----:B------:R-:W-:Y:S01]  /*d910*/  FADD.FTZ R6, R134, -R6 ;  /* 0x8000000686067221 */ /* 0x000fe20000010000 */
[----:B------:R-:W1:Y:S03]  /*d920*/  MUFU.EX2 R4, R4 ;  /* 0x0000000400047308 */ /* 0x000e660000000800 */
[----:B------:R-:W-:Y:S01]  /*d930*/  FADD.FTZ R5, R132, -R5 ;  /* 0x8000000584057221 */ /* 0x000fe20000010000 */
[----:B------:R-:W-:Y:S01]  /*d940*/  FMUL.FTZ R6, R6, UR10 ;  /* 0x0000000a06067c20 */ /* 0x000fe20008410000 */
[----:B------:R-:W-:Y:S02]  /*d950*/  FMUL.FTZ R7, R7, UR10 ;  /* 0x0000000a07077c20 */ /* 0x000fe40008410000 */
[----:B------:R-:W-:Y:S01]  /*d960*/  FMUL.FTZ R13, R5, UR10 ;  /* 0x0000000a050d7c20 */ /* 0x000fe20008410000 */
[----:B------:R-:W-:Y:S01]  /*d970*/  FFMA.FTZ R5, R25, UR10, -R12 ;  /* 0x0000000a19057c23 */ /* 0x000fe2000801080c */
[----:B------:R-:W2:Y:S08]  /*d980*/  MUFU.EX2 R15, R6 ;  /* 0x00000006000f7308 */ /* 0x000eb00000000800 */
[----:B------:R-:W2:Y:S08]  /*d990*/  MUFU.EX2 R14, R7 ;  /* 0x00000007000e7308 */ /* 0x000eb00000000800 */
[----:B------:R-:W2:Y:S08]  /*d9a0*/  MUFU.EX2 R13, R13 ;  /* 0x0000000d000d7308 */ /* 0x000eb00000000800 */
[----:B------:R2:W2:Y:S01]  /*d9b0*/  MUFU.EX2 R132, R5 ;  /* 0x0000000500847308 */ /* 0x0004a20000000800 */
[----:B------:R-:W-:Y:S01]  /*d9c0*/  MOV R135, R36 ;  /* 0x0000002400877202 */ /* 0x000fe20000000f00 */
[----:B-1----:R-:W-:Y:S01]  /*d9d0*/  FMUL.FTZ R36, R128, R4 ;  /* 0x0000000480247220 */ /* 0x002fe20000410000 */
[----:B------:R-:W-:-:S02]  /*d9e0*/  MOV R24, R11 ;  /* 0x0000000b00187202 */ /* 0x000fc40000000f00 */
        /* <DEDUP_REMOVED lines=31> */
[-C--:B--2---:R-:W-:Y:S01]  /*dbe0*/  FMUL.FTZ R174, R174, R15.reuse ;  /* 0x0000000faeae7220 */ /* 0x084fe20000410000 */
[----:B------:R-:W-:Y:S01]  /*dbf0*/  FMUL.FTZ R175, R175, R15 ;  /* 0x0000000fafaf7220 */ /* 0x000fe20000410000 */
[----:B------:R-:W-:Y:S01]  /*dc00*/  F2FP.BF16.F32.PACK_AB R11, R135, R26 ;  /* 0x0000001a870b723e */ /* 0x000fe200000010ff */
[-C--:B------:R-:W-:Y:S01]  /*dc10*/  FMUL.FTZ R204, R204, R14.reuse ;  /* 0x0000000ecccc7220 */ /* 0x080fe20000410000 */
        /* <DEDUP_REMOVED lines=8> */
[-C--:B------:R-:W-:Y:S01]  /*dca0*/  FMUL.FTZ R201, R201, R14.reuse ;  /* 0x0000000ec9c97220 */ /* 0x080fe20000410000 */
[-C--:B------:R-:W-:Y:S01]  /*dcb0*/  FMUL.FTZ R202, R202, R13.reuse ;  /* 0x0000000dcaca7220 */ /* 0x080fe20000410000 */
[----:B------:R-:W-:Y:S01]  /*dcc0*/  FMUL.FTZ R203, R203, R13 ;  /* 0x0000000dcbcb7220 */ /* 0x000fe20000410000 */
[-C--:B------:R-:W-:Y:S01]  /*dcd0*/  FMUL.FTZ R171, R171, R15.reuse ;  /* 0x0000000fabab7220 */ /* 0x080fe20000410000 */
        /* <DEDUP_REMOVED lines=12> */
[----:B------:R-:W-:Y:S01]  /*dda0*/  MOV R22, R58 ;  /* 0x0000003a00167202 */ /* 0x000fe20000000f00 */
[----:B------:R-:W-:-:S02]  /*ddb0*/  IMAD.MOV.U32 R117, RZ, RZ, R57 ;  /* 0x000000ffff757224 */ /* 0x000fc400078e0039 */
[-C--:B---3--:R-:W-:Y:S01]  /*ddc0*/  FFMA.FTZ R140, R40, R4.reuse, R10 ;  /* 0x00000004288c7223 */ /* 0x088fe2000001000a */
[----:B------:R-:W-:Y:S01]  /*ddd0*/  FMUL.FTZ R40, R116, R4 ;  /* 0x0000000474287220 */ /* 0x000fe20000410000 */
[----:B------:R-:W-:Y:S01]  /*dde0*/  IMAD.MOV.U32 R116, RZ, RZ, R8 ;  /* 0x000000ffff747224 */ /* 0x000fe200078e0008 */
[----:B------:R-:W-:Y:S01]  /*ddf0*/  F2FP.BF16.F32.PACK_AB R8, R39, R10 ;  /* 0x0000000a2708723e */ /* 0x000fe200000010ff */
[----:B----4-:R-:W-:Y:S01]  /*de00*/  FFMA.FTZ R50, R50, R15, R9 ;  /* 0x0000000f32327223 */ /* 0x010fe20000010009 */
[----:B------:R-:W-:Y:S02]  /*de10*/  F2FP.BF16.F32.PACK_AB R9, R128, R9 ;  /* 0x000000098009723e */ /* 0x000fe400000010ff */
[----:B------:R-:W-:Y:S02]  /*de20*/  F2FP.BF16.F32.PACK_AB R10, R59, R143 ;  /* 0x0000008f3b0a723e */ /* 0x000fe400000010ff */
[----:B------:R-:W-:-:S05]  /*de30*/  F2FP.BF16.F32.PACK_AB R4, R116, R45 ;  /* 0x0000002d7404723e */ /* 0x000fca00000010ff */
[-C--:B------:R-:W-:Y:S06]  /*de40*/  HMMA.16816.F32.BF16 R172, R8, R16.reuse, R172 ;  /* 0x0000001008ac723c */ /* 0x080fec00000418ac */
[C---:B------:R-:W-:Y:S06]  /*de50*/  HMMA.16816.F32.BF16 R204, R4.reuse, R16, R204 ;  /* 0x0000001004cc723c */ /* 0x040fec00000418cc */
[-C--:B------:R-:W-:Y:S06]  /*de60*/  HMMA.16816.F32.BF16 R200, R4, R18.reuse, R200 ;  /* 0x0000001204c8723c */ /* 0x080fec00000418c8 */
[----:B------:R-:W-:Y:S01]  /*de70*/  HMMA.16816.F32.BF16 R60, R8, R18, R168 ;  /* 0x00000012083c723c */ /* 0x000fe200000418a8 */
[----:B------:R-:W1:Y:S06]  /*de80*/  LDSM.16.MT88.4 R16, [R226+0xc000] ;  /* 0x00c00000e210783b */ /* 0x000e6c0000004200 */
[----:B------:R-:W-:-:S02]  /*de90*/  MOV R170, R59 ;  /* 0x0000003b00aa7202 */ /* 0x000fc40000000f00 */
        /* <DEDUP_REMOVED lines=69> */
[----:B------:R-:W-:Y:S01]  /*e2f0*/  HMMA.16816.F32.BF16 R140, R4, R16, R72 ;  /* 0x00000010048c723c */ /* 0x000fe20000041848 */
[----:B------:R-:W-:-:S02]  /*e300*/  MOV R68, R192 ;  /* 0x000000c000447202 */ /* 0x000fc40000000f00 */
[----:B------:R-:W-:Y:S02]  /*e310*/  MOV R192, R193 ;  /* 0x000000c100c07202 */ /* 0x000fe40000000f00 */
[----:B------:R-:W-:Y:S01]  /*e320*/  MOV R193, R26 ;  /* 0x0000001a00c17202 */ /* 0x000fe20000000f00 */
[----:B------:R-:W-:Y:S01]  /*e330*/  HMMA.16816.F32.BF16 R132, R4, R18, R76 ;  /* 0x000000120484723c */ /* 0x000fe2000004184c */
[----:B------:R-:W-:Y:S02]  /*e340*/  MOV R75, R24 ;  /* 0x00000018004b7202 */ /* 0x000fe40000000f00 */
[----:B------:R-:W-:-:S04]  /*e350*/  MOV R74, R27 ;  /* 0x0000001b004a7202 */ /* 0x000fc80000000f00 */
[----:B------:R-:W-:Y:S02]  /*e360*/  MOV R77, R25 ;  /* 0x00000019004d7202 */ /* 0x000fe40000000f00 */
[----:B------:R-:W-:Y:S01]  /*e370*/  HMMA.16816.F32.BF16 R24, R8, R18, R80 ;  /* 0x000000120818723c */ /* 0x000fe20000041850 */
[----:B------:R-:W1:Y:S01]  /*e380*/  LDSM.16.MT88.4 R16, [R226+0xe000] ;  /* 0x00e00000e210783b */ /* 0x000e620000004200 */
[-C--:B------:R-:W-:Y:S01]  /*e390*/  FMUL.FTZ R88, R88, R14.reuse ;  /* 0x0000000e58587220 */ /* 0x080fe20000410000 */
[----:B------:R-:W-:Y:S01]  /*e3a0*/  FMUL.FTZ R89, R89, R14 ;  /* 0x0000000e59597220 */ /* 0x000fe20000410000 */
[-C--:B------:R-:W-:Y:S01]  /*e3b0*/  FMUL.FTZ R90, R90, R13.reuse ;  /* 0x0000000d5a5a7220 */ /* 0x080fe20000410000 */
[----:B------:R-:W-:-:S07]  /*e3c0*/  FMUL.FTZ R91, R91, R13 ;  /* 0x0000000d5b5b7220 */ /* 0x000fce0000410000 */
[----:B-1----:R-:W-:Y:S01]  /*e3d0*/  HMMA.16816.F32.BF16 R80, R4, R16, R88 ;  /* 0x000000100450723c */ /* 0x002fe20000041858 */
        /* <DEDUP_REMOVED lines=13> */
[----:B------:R-:W-:Y:S01]  /*e4b0*/  MOV R71, R155 ;  /* 0x0000009b00477202 */ /* 0x000fe20000000f00 */
[----:B------:R-:W-:Y:S01]  /*e4c0*/  HMMA.16816.F32.BF16 R92, R4, R18, R92 ;  /* 0x00000012045c723c */ /* 0x000fe2000004185c */
[----:B------:R-:W-:Y:S02]  /*e4d0*/  MOV R128, R138 ;  /* 0x0000008a00807202 */ /* 0x000fe40000000f00 */
[----:B------:R-:W-:Y:S02]  /*e4e0*/  MOV R129, R136 ;  /* 0x0000008800817202 */ /* 0x000fe40000000f00 */
[----:B------:R-:W-:Y:S01]  /*e4f0*/  MOV R91, R139 ;  /* 0x0000008b005b7202 */ /* 0x000fe20000000f00 */
[----:B------:R-:W-:Y:S01]  /*e500*/  HMMA.16816.F32.BF16 R152, R8, R16, R84 ;  /* 0x000000100898723c */ /* 0x000fe20000041854 */
[----:B------:R-:W-:-:S05]  /*e510*/  MOV R90, R137 ;  /* 0x00000089005a7202 */ /* 0x000fca0000000f00 */
        /* <DEDUP_REMOVED lines=14> */
[----:B--2---:R-:W-:-:S02]  /*e600*/  FFMA.FTZ R45, R89, R14, R45 ;  /* 0x0000000e592d7223 */ /* 0x004fc4000001002d */
[----:B------:R-:W2:Y:S01]  /*e610*/  LDL.LU R89, [R1+0x44] ;  /* 0x0000440001597983 */ /* 0x000ea20000300800 */
        /* <DEDUP_REMOVED lines=16> */
[C---:B-1----:R-:W-:Y:S06]  /*e720*/  HMMA.16816.F32.BF16 R120, R4.reuse, R16, R120 ;  /* 0x000000100478723c */ /* 0x042fec0000041878 */
[----:B------:R-:W-:Y:S07]  /*e730*/  HMMA.16816.F32.BF16 R124, R4, R18, R124 ;  /* 0x00000012047c723c */ /* 0x000fee000004187c */
[----:B------:R-:W-:Y:S01]  /*e740*/  FFMA.FTZ R4, R90, UR10, -R2 ;  /* 0x0000000a5a047c23 */ /* 0x000fe20008010802 */
[----:B------:R-:W-:-:S02]  /*e750*/  MOV R90, R76 ;  /* 0x0000004c005a7202 */ /* 0x000fc40000000f00 */
[----:B------:R-:W-:Y:S02]  /*e760*/  MOV R76, R78 ;  /* 0x0000004e004c7202 */ /* 0x000fe40000000f00 */
[----:B------:R-:W-:Y:S02]  /*e770*/  MOV R78, R195 ;  /* 0x000000c3004e7202 */ /* 0x000fe40000000f00 */
[----:B------:R1:W-:Y:S01]  /*e780*/  MUFU.EX2 R195, R4 ;  /* 0x0000000400c37308 */ /* 0x0003e20000000800 */
[----:B------:R-:W-:Y:S01]  /*e790*/  MOV R69, R194 ;  /* 0x000000c200457202 */ /* 0x000fe20000000f00 */
[----:B------:R-:W-:Y:S02]  /*e7a0*/  IMAD.MOV.U32 R194, RZ, RZ, R43 ;  /* 0x000000ffffc27224 */ /* 0x000fe400078e002b */
[-C--:B------:R-:W-:Y:S01]  /*e7b0*/  FMUL.FTZ R43, R119, R15.reuse ;  /* 0x0000000f772b7220 */ /* 0x080fe20000410000 */
[-C--:B------:R-:W-:Y:S01]  /*e7c0*/  FMUL.FTZ R42, R118, R15.reuse ;  /* 0x0000000f762a7220 */ /* 0x080fe20000410000 */
[-C--:B------:R-:W-:Y:S01]  /*e7d0*/  FMUL.FTZ R38, R130, R15.reuse ;  /* 0x0000000f82267220 */ /* 0x080fe20000410000 */
[----:B------:R-:W-:Y:S01]  /*e7e0*/  FMUL.FTZ R39, R131, R15 ;  /* 0x0000000f83277220 */ /* 0x000fe20000410000 */
[--C-:B------:R-:W-:Y:S01]  /*e7f0*/  FFMA.FTZ R34, R34, UR10, -R2.reuse ;  /* 0x0000000a22227c23 */ /* 0x100fe20008010802 */
[--C-:B------:R-:W-:Y:S01]  /*e800*/  FFMA.FTZ R33, R33, UR10, -R2.reuse ;  /* 0x0000000a21217c23 */ /* 0x100fe20008010802 */
[----:B------:R-:W-:-:S02]  /*e810*/  FFMA.FTZ R32, R32, UR10, -R2 ;  /* 0x0000000a20207c23 */ /* 0x000fc40008010802 */
[----:B------:R-:W-:Y:S01]  /*e820*/  HMMA.16816.F32.BF16 R40, R8, R16, R40 ;  /* 0x000000100828723c */ /* 0x000fe20000041828 */
[--C-:B------:R-:W-:Y:S01]  /*e830*/  FFMA.FTZ R31, R31, UR10, -R2.reuse ;  /* 0x0000000a1f1f7c23 */ /* 0x100fe20008010802 */
[----:B------:R-:W-:-:S04]  /*e840*/  FFMA.FTZ R210, R210, UR10, -R2 ;  /* 0x0000000ad2d27c23 */ /* 0x000fc80008010802 */
[----:B------:R-:W-:Y:S01]  /*e850*/  HMMA.16816.F32.BF16 R36, R8, R18, R36 ;  /* 0x000000120824723c */ /* 0x000fe20000041824 */
[----:B------:R-:W3:Y:S01]  /*e860*/  LDSM.16.MT88.4 R16, [R225+0xc800] ;  /* 0x00c80000e110783b */ /* 0x000ee20000004200 */
[--C-:B------:R-:W-:Y:S01]  /*e870*/  FFMA.FTZ R15, R214, UR10, -R0.reuse ;  /* 0x0000000ad60f7c23 */ /* 0x100fe20008010800 */
[--C-:B------:R-:W-:Y:S01]  /*e880*/  FFMA.FTZ R212, R212, UR10, -R0.reuse ;  /* 0x0000000ad4d47c23 */ /* 0x100fe20008010800 */
[----:B------:R-:W-:Y:S01]  /*e890*/  FFMA.FTZ R209, R209, UR10, -R0 ;  /* 0x0000000ad1d17c23 */ /* 0x000fe20008010800 */
[--C-:B------:R-:W-:Y:S01]  /*e8a0*/  FFMA.FTZ R14, R117, UR10, -R3.reuse ;  /* 0x0000000a750e7c23 */ /* 0x100fe20008010803 */
[--C-:B------:R-:W-:Y:S01]  /*e8b0*/  FFMA.FTZ R213, R213, UR10, -R3.reuse ;  /* 0x0000000ad5d57c23 */ /* 0x100fe20008010803 */
[--C-:B------:R-:W-:Y:S01]  /*e8c0*/  FFMA.FTZ R211, R211, UR10, -R3.reuse ;  /* 0x0000000ad3d37c23 */ /* 0x100fe20008010803 */
[----:B------:R-:W-:Y:S01]  /*e8d0*/  FFMA.FTZ R208, R208, UR10, -R3 ;  /* 0x0000000ad0d07c23 */ /* 0x000fe20008010803 */
[----:B--2---:R-:W-:Y:S01]  /*e8e0*/  FFMA.FTZ R44, R89, R13, R44 ;  /* 0x0000000d592c7223 */ /* 0x004fe2000001002c */
[----:B------:R-:W-:-:S05]  /*e8f0*/  MOV R89, R91 ;  /* 0x0000005b00597202 */ /* 0x000fca0000000f00 */
[----:B-1----:R-:W-:Y:S01]  /*e900*/  FFMA.FTZ R4, R89, UR10, -R2 ;  /* 0x0000000a59047c23 */ /* 0x002fe20008010802 */
[----:B------:R-:W-:-:S03]  /*e910*/  IMAD.MOV.U32 R91, RZ, RZ, R77 ;  /* 0x000000ffff5b7224 */ /* 0x000fc600078e004d */
[----:B------:R1:W2:Y:S01]  /*e920*/  MUFU.EX2 R7, R4 ;  /* 0x0000000400077308 */ /* 0x0002a20000000800 */
[----:B------:R-:W-:Y:S01]  /*e930*/  MOV R77, R79 ;  /* 0x0000004f004d7202 */ /* 0x000fe20000000f00 */
[----:B------:R-:W-:Y:S01]  /*e940*/  IMAD.MOV.U32 R79, RZ, RZ, R169 ;  /* 0x000000ffff4f7224 */ /* 0x000fe200078e00a9 */
[----:B------:R-:W-:Y:S01]  /*e950*/  MOV R89, R90 ;  /* 0x0000005a00597202 */ /* 0x000fe20000000f00 */
[----:B------:R-:W-:Y:S01]  /*e960*/  IMAD.MOV.U32 R90, RZ, RZ, R91 ;  /* 0x000000ffff5a7224 */ /* 0x000fe200078e005b */
[----:B------:R-:W-:Y:S02]  /*e970*/  MOV R91, R76 ;  /* 0x0000004c005b7202 */ /* 0x000fe40000000f00 */
[----:B------:R-:W-:Y:S01]  /*e980*/  MOV R76, R77 ;  /* 0x0000004d004c7202 */ /* 0x000fe20000000f00 */
[----:B-1----:R-:W-:-:S04]  /*e990*/  FFMA.FTZ R4, R252, UR10, -R2 ;  /* 0x0000000afc047c23 */ /* 0x002fc80008010802 */
[----:B------:R1:W4:Y:S01]  /*e9a0*/  MUFU.EX2 R6, R4 ;  /* 0x0000000400067308 */ /* 0x0003220000000800 */
[----:B------:R-:W-:Y:S01]  /*e9b0*/  MOV R77, R78 ;  /* 0x0000004e004d7202 */ /* 0x000fe20000000f00 */
[----:B------:R-:W-:Y:S01]  /*e9c0*/  IMAD.MOV.U32 R78, RZ, RZ, R79 ;  /* 0x000000ffff4e7224 */ /* 0x000fe200078e004f */
[----:B------:R-:W-:Y:S02]  /*e9d0*/  MOV R79, R72 ;  /* 0x00000048004f7202 */ /* 0x000fe40000000f00 */
[----:B------:R-:W-:Y:S01]  /*e9e0*/  MOV R72, R231 ;  /* 0x000000e700487202 */ /* 0x000fe20000000f00 */
[----:B-1----:R-:W-:-:S04]  /*e9f0*/  FFMA.FTZ R4, R219, UR10, -R2 ;  /* 0x0000000adb047c23 */ /* 0x002fc80008010802 */
[----:B------:R1:W-:Y:S02]  /*ea00*/  MUFU.EX2 R112, R4 ;  /* 0x0000000400707308 */ /* 0x0003e40000000800 */
[----:B-1----:R-:W-:Y:S01]  /*ea10*/  FFMA.FTZ R4, R89, UR10, -R0 ;  /* 0x0000000a59047c23 */ /* 0x002fe20008010800 */
        /* <DEDUP_REMOVED lines=9> */
[----:B------:R-:W-:Y:S02]  /*eab0*/  IMAD.MOV.U32 R74, RZ, RZ, R193 ;  /* 0x000000ffff4a7224 */ /* 0x000fe400078e00c1 */
[----:B------:R1:W-:Y:S02]  /*eac0*/  MUFU.EX2 R193, R4 ;  /* 0x0000000400c17308 */ /* 0x0003e40000000800 */
[----:B-1----:R-:W-:-:S06]  /*ead0*/  FFMA.FTZ R4, R194, UR10, -R0 ;  /* 0x0000000ac2047c23 */ /* 0x002fcc0008010800 */
[----:B------:R1:W-:Y:S02]  /*eae0*/  MUFU.EX2 R194, R4 ;  /* 0x0000000400c27308 */ /* 0x0003e40000000800 */
[----:B-1----:R-:W-:Y:S01]  /*eaf0*/  FFMA.FTZ R4, R89, UR10, -R0 ;  /* 0x0000000a59047c23 */ /* 0x002fe20008010800 */
        /* <DEDUP_REMOVED lines=9> */
[----:B------:R-:W-:Y:S02]  /*eb90*/  MOV R74, R75 ;  /* 0x0000004b004a7202 */ /* 0x000fe40000000f00 */
[----:B------:R-:W-:Y:S02]  /*eba0*/  MOV R75, R116 ;  /* 0x00000074004b7202 */ /* 0x000fe40000000f00 */
[----:B------:R1:W-:Y:S02]  /*ebb0*/  MUFU.EX2 R116, R4 ;  /* 0x0000000400747308 */ /* 0x0003e40000000800 */
[----:B-1----:R-:W-:-:S06]  /*ebc0*/  FFMA.FTZ R4, R221, UR10, -R0 ;  /* 0x0000000add047c23 */ /* 0x002fcc0008010800 */
[----:B------:R1:W-:Y:S02]  /*ebd0*/  MUFU.EX2 R119, R4 ;  /* 0x0000000400777308 */ /* 0x0003e40000000800 */
[----:B-1----:R-:W-:-:S06]  /*ebe0*/  FFMA.FTZ R4, R191, UR10, -R3 ;  /* 0x0000000abf047c23 */ /* 0x002fcc0008010803 */
[----:B------:R1:W-:Y:S02]  /*ebf0*/  MUFU.EX2 R191, R4 ;  /* 0x0000000400bf7308 */ /* 0x0003e40000000800 */
[----:B-1----:R-:W-:-:S06]  /*ec00*/  FFMA.FTZ R4, R192, UR10, -R3 ;  /* 0x0000000ac0047c23 */ /* 0x002fcc0008010803 */
[----:B------:R1:W-:Y:S01]  /*ec10*/  MUFU.EX2 R192, R4 ;  /* 0x0000000400c07308 */ /* 0x0003e20000000800 */
[----:B------:R-:W-:Y:S01]  /*ec20*/  IMAD.MOV.U32 R88, RZ, RZ, R91 ;  /* 0x000000ffff587224 */ /* 0x000fe200078e005b */
[----:B------:R-:W-:Y:S01]  /*ec30*/  MOV R91, R78 ;  /* 0x0000004e005b7202 */ /* 0x000fe20000000f00 */
[----:B-1----:R-:W-:-:S05]  /*ec40*/  FFMA.FTZ R4, R89, UR10, -R3 ;  /* 0x0000000a59047c23 */ /* 0x002fca0008010803 */
[----:B------:R1:W-:Y:S01]  /*ec50*/  MUFU.EX2 R118, R4 ;  /* 0x0000000400767308 */ /* 0x0003e20000000800 */
[----:B------:R-:W-:Y:S01]  /*ec60*/  MOV R89, R76 ;  /* 0x0000004c00597202 */ /* 0x000fe20000000f00 */
[----:B------:R-:W-:Y:S01]  /*ec70*/  IMAD.MOV.U32 R76, RZ, RZ, R79 ;  /* 0x000000ffff4c7224 */ /* 0x000fe200078e004f */
[----:B------:R-:W-:Y:S02]  /*ec80*/  MOV R78, R73 ;  /* 0x00000049004e7202 */ /* 0x000fe40000000f00 */
[----:B------:R-:W-:Y:S01]  /*ec90*/  MOV R73, R68 ;  /* 0x0000004400497202 */ /* 0x000fe20000000f00 */
[----:B-1----:R-:W-:-:S04]  /*eca0*/  FFMA.FTZ R4, R222, UR10, -R3 ;  /* 0x0000000ade047c23 */ /* 0x002fc80008010803 */
[----:B------:R1:W-:Y:S01]  /*ecb0*/  MUFU.EX2 R130, R4 ;  /* 0x0000000400827308 */ /* 0x0003e20000000800 */
[----:B------:R-:W-:Y:S01]  /*ecc0*/  MOV R79, R74 ;  /* 0x0000004a004f7202 */ /* 0x000fe20000000f00 */
[----:B------:R-:W-:Y:S01]  /*ecd0*/  IMAD.MOV.U32 R68, RZ, RZ, R71 ;  /* 0x000000ffff447224 */ /* 0x000fe200078e0047 */
[----:B------:R-:W-:Y:S02]  /*ece0*/  MOV R74, R69 ;  /* 0x00000045004a7202 */ /* 0x000fe40000000f00 */
[----:B------:R-:W-:Y:S01]  /*ecf0*/  MOV R71, R168 ;  /* 0x000000a800477202 */ /* 0x000fe20000000f00 */
[----:B------:R-:W-:Y:S01]  /*ed00*/  IMAD.MOV.U32 R168, RZ, RZ, R171 ;  /* 0x000000ffffa87224 */ /* 0x000fe200078e00ab */
[----:B------:R-:W-:Y:S01]  /*ed10*/  MOV R69, R188 ;  /* 0x000000bc00457202 */ /* 0x000fe20000000f00 */
[----:B-1----:R-:W-:-:S04]  /*ed20*/  FFMA.FTZ R4, R190, UR10, -R12 ;  /* 0x0000000abe047c23 */ /* 0x002fc8000801080c */
[----:B------:R1:W-:Y:S01]  /*ed30*/  MUFU.EX2 R190, R4 ;  /* 0x0000000400be7308 */ /* 0x0003e20000000800 */
[--C-:B------:R-:W-:Y:S01]  /*ed40*/  FFMA.FTZ R188, R30, UR10, -R2.reuse ;  /* 0x0000000a1ebc7c23 */ /* 0x100fe20008010802 */
[----:B------:R-:W-:Y:S01]  /*ed50*/  FFMA.FTZ R171, R29, UR10, -R2 ;  /* 0x0000000a1dab7c23 */ /* 0x000fe20008010802 */
[----:B------:R-:W-:Y:S02]  /*ed60*/  MOV R103, R89 ;  /* 0x0000005900677202 */ /* 0x000fe40000000f00 */
[----:B------:R-:W-:Y:S02]  /*ed70*/  MOV R89, R91 ;  /* 0x0000005b00597202 */ /* 0x000fe40000000f00 */
[----:B------:R-:W-:Y:S01]  /*ed80*/  MOV R91, R76 ;  /* 0x0000004c005b7202 */ /* 0x000fe20000000f00 */
[----:B------:R-:W-:Y:S02]  /*ed90*/  IMAD.MOV.U32 R76, RZ, RZ, R78 ;  /* 0x000000ffff4c7224 */ /* 0x000fe400078e004e */
[----:B-1----:R-:W-:Y:S01]  /*eda0*/  FFMA.FTZ R4, R90, UR10, -R12 ;  /* 0x0000000a5a047c23 */ /* 0x002fe2000801080c */
[----:B------:R-:W-:-:S02]  /*edb0*/  MOV R90, R77 ;  /* 0x0000004d005a7202 */ /* 0x000fc40000000f00 */
[----:B------:R-:W-:Y:S01]  /*edc0*/  MOV R77, R72 ;  /* 0x00000048004d7202 */ /* 0x000fe20000000f00 */
[----:B------:R-:W-:Y:S01]  /*edd0*/  IMAD.MOV.U32 R72, RZ, RZ, R75 ;  /* 0x000000ffff487224 */ /* 0x000fe200078e004b */
[----:B------:R-:W-:Y:S02]  /*ede0*/  MOV R75, R70 ;  /* 0x00000046004b7202 */ /* 0x000fe40000000f00 */
[----:B------:R-:W-:Y:S01]  /*edf0*/  MOV R70, R189 ;  /* 0x000000bd00467202 */ /* 0x000fe20000000f00 */
[----:B------:R-:W-:Y:S01]  /*ee00*/  FFMA.FTZ R189, R28, UR10, -R2 ;  /* 0x0000000a1cbd7c23 */ /* 0x000fe20008010802 */
[----:B------:R-:W-:Y:S01]  /*ee10*/  FFMA.FTZ R2, R88, UR10, -R12 ;  /* 0x0000000a58027c23 */ /* 0x000fe2000801080c */
        /* <DEDUP_REMOVED lines=15> */
[----:B------:R-:W1:Y:S01]  /*ef10*/  MUFU.EX2 R5, R4 ;  /* 0x0000000400057308 */ /* 0x000e620000000800 */
[--C-:B------:R-:W-:Y:S01]  /*ef20*/  FFMA.FTZ R30, R223, UR10, -R0.reuse ;  /* 0x0000000adf1e7c23 */ /* 0x100fe20008010800 */
[--C-:B------:R-:W-:Y:S01]  /*ef30*/  FFMA.FTZ R29, R218, UR10, -R0.reuse ;  /* 0x0000000ada1d7c23 */ /* 0x100fe20008010800 */
[--C-:B------:R-:W-:Y:S01]  /*ef40*/  FFMA.FTZ R28, R216, UR10, -R0.reuse ;  /* 0x0000000ad81c7c23 */ /* 0x100fe20008010800 */
[--C-:B------:R-:W-:Y:S01]  /*ef50*/  FFMA.FTZ R170, R46, UR10, -R0.reuse ;  /* 0x0000000a2eaa7c23 */ /* 0x100fe20008010800 */
[----:B------:R-:W-:Y:S01]  /*ef60*/  FFMA.FTZ R169, R35, UR10, -R0 ;  /* 0x0000000a23a97c23 */ /* 0x000fe20008010800 */
[----:B------:R-:W-:Y:S01]  /*ef70*/  FFMA.FTZ R0, R103, UR10, -R12 ;  /* 0x0000000a67007c23 */ /* 0x000fe2000801080c */
[----:B------:R-:W-:Y:S01]  /*ef80*/  MOV R103, R88 ;  /* 0x0000005800677202 */ /* 0x000fe20000000f00 */
[----:B------:R3:W1:Y:S01]  /*ef90*/  MUFU.EX2 R4, R2 ;  /* 0x0000000200047308 */ /* 0x0006620000000800 */
[----:B------:R-:W-:Y:S01]  /*efa0*/  MOV R88, R89 ;  /* 0x0000005900587202 */ /* 0x000fe20000000f00 */
[----:B------:R-:W-:Y:S01]  /*efb0*/  IMAD.MOV.U32 R89, RZ, RZ, R76 ;  /* 0x000000ffff597224 */ /* 0x000fe200078e004c */
[----:B------:R-:W-:-:S02]  /*efc0*/  MOV R76, R77 ;  /* 0x0000004d004c7202 */ /* 0x000fc40000000f00 */
[----:B------:R-:W-:-:S03]  /*efd0*/  MOV R77, R78 ;  /* 0x0000004e004d7202 */ /* 0x000fc60000000f00 */
[----:B------:R2:W1:Y:S01]  /*efe0*/  MUFU.EX2 R117, R0 ;  /* 0x0000000000757308 */ /* 0x0004620000000800 */
[----:B------:R-:W-:Y:S01]  /*eff0*/  MOV R78, R79 ;  /* 0x0000004f004e7202 */ /* 0x000fe20000000f00 */
        /* <DEDUP_REMOVED lines=8> */
[----:B------:R-:W-:Y:S02]  /*f080*/  IMAD.MOV.U32 R71, RZ, RZ, R168 ;  /* 0x000000ffff477224 */ /* 0x000fe400078e00a8 */
[--C-:B---3--:R-:W-:Y:S01]  /*f090*/  FFMA.FTZ R2, R220, UR10, -R3.reuse ;  /* 0x0000000adc027c23 */ /* 0x108fe20008010803 */
[--C-:B------:R-:W-:Y:S01]  /*f0a0*/  FFMA.FTZ R13, R215, UR10, -R3.reuse ;  /* 0x0000000ad70d7c23 */ /* 0x100fe20008010803 */
[--C-:B--2---:R-:W-:Y:S01]  /*f0b0*/  FFMA.FTZ R0, R217, UR10, -R3.reuse ;  /* 0x0000000ad9007c23 */ /* 0x104fe20008010803 */
[----:B------:R-:W-:Y:S01]  /*f0c0*/  FFMA.FTZ R168, R47, UR10, -R3 ;  /* 0x0000000a2fa87c23 */ /* 0x000fe20008010803 */
[----:B------:R-:W-:Y:S02]  /*f0d0*/  MOV R223, R7 ;  /* 0x0000000700df7202 */ /* 0x000fe40000000f00 */
[----:B----4-:R-:W-:Y:S02]  /*f0e0*/  MOV R214, R6 ;  /* 0x0000000600d67202 */ /* 0x010fe40000000f00 */
[----:B-1----:R-:W-:-:S02]  /*f0f0*/  MOV R220, R5 ;  /* 0x0000000500dc7202 */ /* 0x002fc40000000f00 */
[----:B------:R-:W-:Y:S02]  /*f100*/  MOV R3, R4 ;  /* 0x0000000400037202 */ /* 0x000fe40000000f00 */
[----:B------:R-:W-:Y:S02]  /*f110*/  MOV R21, R232 ;  /* 0x000000e800157202 */ /* 0x000fe40000000f00 */
[----:B------:R-:W-:Y:S02]  /*f120*/  F2FP.BF16.F32.PACK_AB R8, R223, R195 ;  /* 0x000000c3df08723e */ /* 0x000fe400000010ff */
[----:B------:R-:W-:Y:S02]  /*f130*/  F2FP.BF16.F32.PACK_AB R9, R194, R193 ;  /* 0x000000c1c209723e */ /* 0x000fe400000010ff */
[----:B------:R-:W-:Y:S01]  /*f140*/  F2FP.BF16.F32.PACK_AB R11, R119, R116 ;  /* 0x00000074770b723e */ /* 0x000fe200000010ff */
[----:B------:R-:W-:Y:S01]  /*f150*/  IMAD.MOV.U32 R218, RZ, RZ, R23 ;  /* 0x000000ffffda7224 */ /* 0x000fe200078e0017 */
[----:B------:R-:W-:-:S02]  /*f160*/  F2FP.BF16.F32.PACK_AB R10, R112, R214 ;  /* 0x000000d6700a723e */ /* 0x000fc400000010ff */
[----:B------:R-:W-:Y:S02]  /*f170*/  MOV R219, R22 ;  /* 0x0000001600db7202 */ /* 0x000fe40000000f00 */
[----:B------:R-:W-:Y:S01]  /*f180*/  MOV R222, R20 ;  /* 0x0000001400de7202 */ /* 0x000fe20000000f00 */
[----:B------:R-:W-:Y:S01]  /*f190*/  IMAD.MOV.U32 R131, RZ, RZ, R68 ;  /* 0x000000ffff837224 */ /* 0x000fe200078e0044 */
[----:B------:R-:W-:Y:S02]  /*f1a0*/  F2FP.BF16.F32.PACK_AB R4, R192, R191 ;  /* 0x000000bfc004723e */ /* 0x000fe400000010ff */
[----:B------:R-:W-:Y:S02]  /*f1b0*/  MOV R102, R77 ;  /* 0x0000004d00667202 */ /* 0x000fe40000000f00 */
[----:B------:R-:W-:Y:S02]  /*f1c0*/  MOV R101, R78 ;  /* 0x0000004e00657202 */ /* 0x000fe40000000f00 */
[----:B------:R-:W-:Y:S01]  /*f1d0*/  MOV R100, R79 ;  /* 0x0000004f00647202 */ /* 0x000fe20000000f00 */
[----:B------:R-:W-:Y:S01]  /*f1e0*/  IMAD.MOV.U32 R115, RZ, RZ, R72 ;  /* 0x000000ffff737224 */ /* 0x000fe200078e0048 */
[----:B------:R-:W-:Y:S01]  /*f1f0*/  F2FP.BF16.F32.PACK_AB R5, R220, R190 ;  /* 0x000000bedc05723e */ /* 0x000fe200000010ff */
[----:B------:R-:W-:Y:S01]  /*f200*/  MUFU.EX2 R15, R15 ;  /* 0x0000000f000f7308 */ /* 0x000fe20000000800 */
[----:B------:R-:W-:Y:S01]  /*f210*/  F2FP.BF16.F32.PACK_AB R6, R130, R118 ;  /* 0x000000768206723e */ /* 0x000fe200000010ff */
[----:B------:R1:W5:Y:S01]  /*f220*/  LDL.LU R232, [R1+0xa8] ;  /* 0x0000a80001e87983 */ /* 0x0003620000300800 */
[----:B------:R-:W-:-:S02]  /*f230*/  F2FP.BF16.F32.PACK_AB R7, R117, R3 ;  /* 0x000000037507723e */ /* 0x000fc400000010ff */
[----:B------:R-:W-:Y:S01]  /*f240*/  MOV R221, R21 ;  /* 0x0000001500dd7202 */ /* 0x000fe20000000f00 */
[C---:B------:R-:W-:Y:S01]  /*f250*/  HMMA.16816.F32.BF16 R172, R8.reuse, R16, R172 ;  /* 0x0000001008ac723c */ /* 0x040fe200000418ac */
[----:B------:R-:W2:Y:S05]  /*f260*/  LDSM.16.MT88.4 R20, [R226+0xc800] ;  /* 0x00c80000e214783b */ /* 0x000eaa0000004200 */
[----:B------:R-:W-:Y:S01]  /*f270*/  HMMA.16816.F32.BF16 R60, R8, R18, R60 ;  /* 0x00000012083c723c */ /* 0x000fe2000004183c */
[----:B------:R-:W-:Y:S02]  /*f280*/  MOV R47, R88 ;  /* 0x00000058002f7202 */ /* 0x000fe40000000f00 */
[----:B------:R-:W-:-:S02]  /*f290*/  MOV R35, R69 ;  /* 0x0000004500237202 */ /* 0x000fc40000000f00 */
[----:B------:R-:W-:Y:S01]  /*f2a0*/  MOV R46, R70 ;  /* 0x00000046002e7202 */ /* 0x000fe20000000f00 */
[C---:B------:R-:W-:Y:S01]  /*f2b0*/  HMMA.16816.F32.BF16 R204, R4.reuse, R16, R204 ;  /* 0x0000001004cc723c */ /* 0x040fe200000418cc */
[----:B------:R-:W-:Y:S02]  /*f2c0*/  MOV R216, R71 ;  /* 0x0000004700d87202 */ /* 0x000fe40000000f00 */
[----:B------:R-:W-:Y:S02]  /*f2d0*/  MOV R252, R103 ;  /* 0x0000006700fc7202 */ /* 0x000fe40000000f00 */
[----:B------:R-:W-:Y:S01]  /*f2e0*/  MOV R114, R74 ;  /* 0x0000004a00727202 */ /* 0x000fe20000000f00 */
[----:B------:R-:W-:Y:S01]  /*f2f0*/  HMMA.16816.F32.BF16 R200, R4, R18, R200 ;  /* 0x0000001204c8723c */ /* 0x000fe200000418c8 */
[----:B------:R-:W3:Y:S01]  /*f300*/  LDSM.16.MT88.4 R16, [R228+0xc800] ;  /* 0x00c80000e410783b */ /* 0x000ee20000004200 */
[----:B------:R-:W-:Y:S01]  /*f310*/  IMAD.MOV.U32 R88, RZ, RZ, R76 ;  /* 0x000000ffff587224 */ /* 0x000fe200078e004c */
[----:B------:R-:W-:-:S02]  /*f320*/  MOV R103, R73 ;  /* 0x0000004900677202 */ /* 0x000fc40000000f00 */
[----:B------:R-:W-:Y:S01]  /*f330*/  MOV R113, R75 ;  /* 0x0000004b00717202 */ /* 0x000fe20000000f00 */
[----:B------:R-:W-:Y:S01]  /*f340*/  IMAD.MOV.U32 R217, RZ, RZ, R222 ;  /* 0x000000ffffd97224 */ /* 0x000fe200078e00de */
[----:B------:R-:W-:Y:S01]  /*f350*/  MOV R215, R131 ;  /* 0x0000008300d77202 */ /* 0x000fe20000000f00 */
[----:B------:R-:W-:Y:S01]  /*f360*/  MUFU.EX2 R28, R28 ;  /* 0x0000001c001c7308 */ /* 0x000fe20000000800 */
[----:B------:R1:W5:Y:S01]  /*f370*/  LDL.LU R231, [R1+0xa4] ;  /* 0x0000a40001e77983 */ /* 0x0003620000300800 */
        /* <DEDUP_REMOVED lines=9> */
[----:B------:R-:W3:Y:S01]  /*f410*/  LDSM.16.MT88.4 R16, [R225+0xe800] ;  /* 0x00e80000e110783b */ /* 0x000ee20000004200 */
[----:B------:R-:W-:Y:S01]  /*f420*/  IMAD.MOV.U32 R167, RZ, RZ, R130 ;  /* 0x000000ffffa77224 */ /* 0x000fe200078e0082 */
[----:B------:R-:W-:Y:S01]  /*f430*/  MOV R198, R219 ;  /* 0x000000db00c67202 */ /* 0x000fe20000000f00 */
[----:B------:R-:W-:Y:S01]  /*f440*/  IMAD.MOV.U32 R222, RZ, RZ, R102 ;  /* 0x000000ffffde7224 */ /* 0x000fe200078e0066 */
[----:B------:R-:W-:Y:S01]  /*f450*/  MOV R166, R119 ;  /* 0x0000007700a67202 */ /* 0x000fe20000000f00 */
[----:B------:R-:W-:Y:S01]  /*f460*/  IMAD.MOV.U32 R102, RZ, RZ, R91 ;  /* 0x000000ffff667224 */ /* 0x000fe200078e005b */
[----:B------:R-:W-:Y:S01]  /*f470*/  MOV R219, R89 ;  /* 0x0000005900db7202 */ /* 0x000fe20000000f00 */
[----:B--2---:R-:W-:Y:S07]  /*f480*/  HMMA.16816.F32.BF16 R156, R8, R22, R148 ;  /* 0x00000016089c723c */ /* 0x004fee0000041894 */
[----:B------:R-:W-:-:S02]  /*f490*/  MOV R149, R218 ;  /* 0x000000da00957202 */ /* 0x000fc40000000f00 */
[----:B------:R-:W-:Y:S02]  /*f4a0*/  MOV R148, R223 ;  /* 0x000000df00947202 */ /* 0x000fe40000000f00 */
[----:B------:R-:W-:Y:S02]  /*f4b0*/  MOV R218, R100 ;  /* 0x0000006400da7202 */ /* 0x000fe40000000f00 */
[----:B------:R-:W-:Y:S02]  /*f4c0*/  MOV R223, R101 ;  /* 0x0000006500df7202 */ /* 0x000fe40000000f00 */
[----:B------:R-:W-:Y:S02]  /*f4d0*/  MOV R101, R129 ;  /* 0x0000008100657202 */ /* 0x000fe40000000f00 */
[----:B------:R-:W-:Y:S01]  /*f4e0*/  MOV R100, R128 ;  /* 0x0000008000647202 */ /* 0x000fe20000000f00 */
[----:B------:R-:W-:Y:S01]  /*f4f0*/  IMAD.MOV.U32 R151, RZ, RZ, R35 ;  /* 0x000000ffff977224 */ /* 0x000fe200078e0023 */
[----:B------:R-:W-:Y:S01]  /*f500*/  MOV R35, R221 ;  /* 0x000000dd00237202 */ /* 0x000fe20000000f00 */
[----:B---3--:R-:W-:Y:S01]  /*f510*/  HMMA.16816.F32.BF16 R128, R4, R18, R132 ;  /* 0x000000120480723c */ /* 0x008fe20000041884 */
[----:B------:R-:W-:-:S05]  /*f520*/  MOV R221, R88 ;  /* 0x0000005800dd7202 */ /* 0x000fca0000000f00 */
[----:B------:R-:W-:Y:S01]  /*f530*/  HMMA.16816.F32.BF16 R132, R8, R18, R24 ;  /* 0x000000120884723c */ /* 0x000fe20000041818 */
[----:B------:R-:W2:Y:S01]  /*f540*/  LDSM.16.MT88.4 R24, [R226+0xe800] ;  /* 0x00e80000e218783b */ /* 0x000ea20000004200 */
[----:B------:R-:W-:-:S04]  /*f550*/  MOV R119, R90 ;  /* 0x0000005a00777202 */ /* 0x000fc80000000f00 */
[-C--:B------:R-:W-:Y:S06]  /*f560*/  HMMA.16816.F32.BF16 R160, R8, R20.reuse, R160 ;  /* 0x0000001408a0723c */ /* 0x080fec00000418a0 */
[C---:B------:R-:W-:Y:S06]  /*f570*/  HMMA.16816.F32.BF16 R180, R4.reuse, R20, R180 ;  /* 0x0000001404b4723c */ /* 0x040fec00000418b4 */
[----:B------:R-:W-:Y:S01]  /*f580*/  HMMA.16816.F32.BF16 R176, R4, R22, R176 ;  /* 0x0000001604b0723c */ /* 0x000fe200000418b0 */
[----:B------:R-:W3:Y:S05]  /*f590*/  LDSM.16.MT88.4 R20, [R228+0xe800] ;  /* 0x00e80000e414783b */ /* 0x000eea0000004200 */
[-C--:B------:R-:W-:Y:S06]  /*f5a0*/  HMMA.16816.F32.BF16 R144, R8, R16.reuse, R144 ;  /* 0x000000100890723c */ /* 0x080fec0000041890 */
[----:B------:R-:W-:Y:S01]  /*f5b0*/  HMMA.16816.F32.BF16 R88, R4, R16, R140 ;  /* 0x000000100458723c */ /* 0x000fe2000004188c */
[----:B------:R-:W4:Y:S01]  /*f5c0*/  LDSM.16.MT88.4 R16, [R227+0xe800] ;  /* 0x00e80000e310783b */ /* 0x000f220000004200 */
[----:B------:R-:W-:Y:S01]  /*f5d0*/  IMAD.MOV.U32 R196, RZ, RZ, R117 ;  /* 0x000000ffffc47224 */ /* 0x000fe200078e0075 */
[----:B------:R-:W-:-:S04]  /*f5e0*/  MOV R197, R116 ;  /* 0x0000007400c57202 */ /* 0x000fc80000000f00 */
[----:B------:R-:W-:Y:S02]  /*f5f0*/  MOV R141, R119 ;  /* 0x00000077008d7202 */ /* 0x000fe40000000f00 */
[----:B------:R-:W-:Y:S02]  /*f600*/  MOV R143, R118 ;  /* 0x00000076008f7202 */ /* 0x000fe40000000f00 */
[----:B--2---:R-:W-:Y:S01]  /*f610*/  HMMA.16816.F32.BF16 R116, R8, R24, R152 ;  /* 0x000000180874723c */ /* 0x004fe20000041898 */
[----:B------:R-:W-:Y:S01]  /*f620*/  MOV R150, R216 ;  /* 0x000000d800967202 */ /* 0x000fe20000000f00 */
[----:B------:R-:W-:Y:S01]  /*f630*/  IMAD.MOV.U32 R199, RZ, RZ, R112 ;  /* 0x000000ffffc77224 */ /* 0x000fe200078e0070 */
[----:B------:R-:W-:Y:S01]  /*f640*/  MOV R165, R113 ;  /* 0x0000007100a57202 */ /* 0x000fe20000000f00 */
[----:B------:R-:W-:-:S03]  /*f650*/  IMAD.MOV.U32 R142, RZ, RZ, R221 ;  /* 0x000000ffff8e7224 */ /* 0x000fc600078e00dd */
[----:B------:R-:W-:Y:S01]  /*f660*/  MOV R152, R100 ;  /* 0x0000006400987202 */ /* 0x000fe20000000f00 */
[----:B------:R-:W-:Y:S01]  /*f670*/  IMAD.MOV.U32 R154, RZ, RZ, R102 ;  /* 0x000000ffff9a7224 */ /* 0x000fe200078e0066 */
[----:B------:R-:W-:Y:S01]  /*f680*/  MOV R153, R101 ;  /* 0x0000006500997202 */ /* 0x000fe20000000f00 */
[C---:B------:R-:W-:Y:S01]  /*f690*/  HMMA.16816.F32.BF16 R92, R4.reuse, R26, R92 ;  /* 0x0000001a045c723c */ /* 0x040fe2000004185c */
[----:B------:R-:W-:Y:S01]  /*f6a0*/  MOV R164, R114 ;  /* 0x0000007200a47202 */ /* 0x000fe20000000f00 */
[----:B------:R2:W-:Y:S01]  /*f6b0*/  MUFU.EX2 R221, R0 ;  /* 0x0000000000dd7308 */ /* 0x0005e20000000800 */
[----:B------:R-:W-:Y:S02]  /*f6c0*/  MOV R216, R115 ;  /* 0x0000007300d87202 */ /* 0x000fe40000000f00 */
[----:B------:R-:W-:Y:S01]  /*f6d0*/  MOV R155, R103 ;  /* 0x00000067009b7202 */ /* 0x000fe20000000f00 */
[----:B------:R-:W-:Y:S01]  /*f6e0*/  HMMA.16816.F32.BF16 R112, R4, R24, R80 ;  /* 0x000000180470723c */ /* 0x000fe20000041850 */
[----:B------:R-:W-:-:S05]  /*f6f0*/  MOV R140, R219 ;  /* 0x000000db008c7202 */ /* 0x000fca0000000f00 */
[C---:B---3--:R-:W-:Y:S06]  /*f700*/  HMMA.16816.F32.BF16 R104, R4.reuse, R20, R104 ;  /* 0x000000140468723c */ /* 0x048fec0000041868 */
[----:B------:R-:W-:Y:S01]  /*f710*/  HMMA.16816.F32.BF16 R108, R4, R22, R108 ;  /* 0x00000016046c723c */ /* 0x000fe2000004186c */
[----:B--2---:R-:W-:Y:S01]  /*f720*/  FFMA.FTZ R0, R152, UR10, -R12 ;  /* 0x0000000a98007c23 */ /* 0x004fe2000801080c */
[----:B------:R-:W-:-:S04]  /*f730*/  MOV R152, R153 ;  /* 0x0000009900987202 */ /* 0x000fc80000000f00 */
[----:B----4-:R-:W-:Y:S01]  /*f740*/  HMMA.16816.F32.BF16 R120, R4, R16, R120 ;  /* 0x000000100478723c */ /* 0x010fe20000041878 */
[----:B------:R-:W-:Y:S01]  /*f750*/  MOV R153, R154 ;  /* 0x0000009a00997202 */ /* 0x000fe20000000f00 */
[----:B------:R-:W-:-:S04]  /*f760*/  IMAD.MOV.U32 R154, RZ, RZ, R155 ;  /* 0x000000ffff9a7224 */ /* 0x000fc800078e009b */
[----:B------:R-:W-:Y:S01]  /*f770*/  HMMA.16816.F32.BF16 R124, R4, R18, R124 ;  /* 0x00000012047c723c */ /* 0x000fe2000004187c */
[----:B------:R2:W-:Y:S06]  /*f780*/  MUFU.EX2 R219, R2 ;  /* 0x0000000200db7308 */ /* 0x0005ec0000000800 */
[----:B------:R-:W-:Y:S02]  /*f790*/  MOV R4, R223 ;  /* 0x000000df00047202 */ /* 0x000fe40000000f00 */
[----:B------:R-:W-:Y:S02]  /*f7a0*/  MOV R6, R198 ;  /* 0x000000c600067202 */ /* 0x000fe40000000f00 */
[----:B------:R-:W-:-:S02]  /*f7b0*/  MOV R155, R4 ;  /* 0x00000004009b7202 */ /* 0x000fc40000000f00 */
[----:B------:R-:W-:Y:S02]  /*f7c0*/  MOV R4, R6 ;  /* 0x0000000600047202 */ /* 0x000fe40000000f00 */
[----:B------:R-:W-:Y:S01]  /*f7d0*/  MOV R6, R252 ;  /* 0x000000fc00067202 */ /* 0x000fe20000000f00 */
[----:B--2---:R-:W-:Y:S01]  /*f7e0*/  FFMA.FTZ R2, R152, UR10, -R12 ;  /* 0x0000000a98027c23 */ /* 0x004fe2000801080c */
[----:B------:R-:W-:Y:S01]  /*f7f0*/  IMAD.MOV.U32 R152, RZ, RZ, R154 ;  /* 0x000000ffff987224 */ /* 0x000fe200078e009a */
[----:B------:R-:W-:Y:S02]  /*f800*/  MOV R154, R155 ;  /* 0x0000009b009a7202 */ /* 0x000fe40000000f00 */
[----:B------:R-:W-:Y:S01]  /*f810*/  MOV R155, R4 ;  /* 0x00000004009b7202 */ /* 0x000fe20000000f00 */
[----:B------:R-:W-:Y:S01]  /*f820*/  HMMA.16816.F32.BF16 R96, R8, R20, R96 ;  /* 0x000000140860723c */ /* 0x000fe20000041860 */
[----:B------:R-:W-:Y:S02]  /*f830*/  MOV R4, R6 ;  /* 0x0000000600047202 */ /* 0x000fe40000000f00 */
[----:B------:R-:W-:-:S03]  /*f840*/  MOV R25, R154 ;  /* 0x0000009a00197202 */ /* 0x000fc60000000f00 */
[C---:B------:R-:W-:Y:S01]  /*f850*/  HMMA.16816.F32.BF16 R84, R8.reuse, R22, R84 ;  /* 0x000000160854723c */ /* 0x040fe20000041854 */
[----:B------:R-:W2:Y:S01]  /*f860*/  LDSM.16.MT88.4 R20, [R225+0xd000] ;  /* 0x00d00000e114783b */ /* 0x000ea20000004200 */
[----:B------:R-:W-:Y:S01]  /*f870*/  MOV R154, R155 ;  /* 0x0000009b009a7202 */ /* 0x000fe20000000f00 */
[----:B------:R-:W-:Y:S01]  /*f880*/  IMAD.MOV.U32 R6, RZ, RZ, R3 ;  /* 0x000000ffff067224 */ /* 0x000fe200078e0003 */
[----:B------:R-:W-:Y:S02]  /*f890*/  MOV R155, R4 ;  /* 0x00000004009b7202 */ /* 0x000fe40000000f00 */
[----:B------:R-:W-:Y:S01]  /*f8a0*/  HMMA.16816.F32.BF16 R100, R8, R26, R136 ;  /* 0x0000001a0864723c */ /* 0x000fe20000041888 */
[----:B------:R3:W-:Y:S01]  /*f8b0*/  MUFU.EX2 R27, R32 ;  /* 0x00000020001b7308 */ /* 0x0007e20000000800 */
[----:B------:R-:W-:Y:S02]  /*f8c0*/  MOV R5, R218 ;  /* 0x000000da00057202 */ /* 0x000fe40000000f00 */
[----:B------:R-:W-:Y:S01]  /*f8d0*/  MOV R7, R222 ;  /* 0x000000de00077202 */ /* 0x000fe20000000f00 */
[--C-:B------:R-:W-:Y:S01]  /*f8e0*/  FFMA.FTZ R3, R230, UR10, -R12.reuse ;  /* 0x0000000ae6037c23 */ /* 0x100fe2000801080c */
[----:B------:R-:W-:Y:S01]  /*f8f0*/  FFMA.FTZ R4, R229, UR10, -R12 ;  /* 0x0000000ae5047c23 */ /* 0x000fe2000801080c */
[----:B------:R-:W-:Y:S01]  /*f900*/  FADD.FTZ R5, R216, R5 ;  /* 0x00000005d8057221 */ /* 0x000fe20000010000 */
[----:B------:R-:W-:Y:S01]  /*f910*/  IMAD.MOV.U32 R198, RZ, RZ, R220 ;  /* 0x000000ffffc67224 */ /* 0x000fe200078e00dc */
[----:B------:R4:W-:Y:S01]  /*f920*/  MUFU.EX2 R216, R2 ;  /* 0x0000000200d87308 */ /* 0x0009e20000000800 */
[----:B------:R-:W-:-:S07]  /*f930*/  IMAD.MOV.U32 R136, RZ, RZ, R217 ;  /* 0x000000ffff887224 */ /* 0x000fce00078e00d9 */
[----:B------:R-:W-:Y:S01]  /*f940*/  MUFU.EX2 R223, R34 ;  /* 0x0000002200df7308 */ /* 0x000fe20000000800 */
[----:B---3--:R-:W-:Y:S01]  /*f950*/  FFMA.FTZ R32, R154, UR10, -R12 ;  /* 0x0000000a9a207c23 */ /* 0x008fe2000801080c */
[----:B------:R-:W-:Y:S01]  /*f960*/  IMAD.MOV.U32 R154, RZ, RZ, R155 ;  /* 0x000000ffff9a7224 */ /* 0x000fe200078e009b */
[----:B------:R-:W-:Y:S01]  /*f970*/  MOV R155, R6 ;  /* 0x00000006009b7202 */ /* 0x000fe20000000f00 */
[----:B------:R-:W-:Y:S01]  /*f980*/  HMMA.16816.F32.BF16 R80, R8, R16, R40 ;  /* 0x000000100850723c */ /* 0x000fe20000041828 */
[----:B------:R-:W-:-:S05]  /*f990*/  MOV R6, R214 ;  /* 0x000000d600067202 */ /* 0x000fca0000000f00 */
[----:B------:R-:W-:Y:S01]  /*f9a0*/  HMMA.16816.F32.BF16 R36, R8, R18, R36 ;  /* 0x000000120824723c */ /* 0x000fe20000041824 */
[----:B------:R3:W-:Y:S01]  /*f9b0*/  MUFU.EX2 R214, R0 ;  /* 0x0000000000d67308 */ /* 0x0007e20000000800 */
[----:B----4-:R-:W-:Y:S01]  /*f9c0*/  FADD.FTZ R2, R7, R45 ;  /* 0x0000002d07027221 */ /* 0x010fe20000010000 */
[----:B------:R-:W-:-:S06]  /*f9d0*/  MOV R7, R141 ;  /* 0x0000008d00077202 */ /* 0x000fcc0000000f00 */
[----:B------:R-:W4:Y:S08]  /*f9e0*/  MUFU.EX2 R138, R33 ;  /* 0x00000021008a7308 */ /* 0x000f300000000800 */
[----:B------:R1:W2:Y:S01]  /*f9f0*/  MUFU.EX2 R137, R31 ;  /* 0x0000001f00897308 */ /* 0x0002a20000000800 */
[----:B---3--:R-:W-:-:S07]  /*fa00*/  FADD.FTZ R0, R153, R152 ;  /* 0x0000009899007221 */ /* 0x008fce0000010000 */
[----:B------:R-:W-:Y:S01]  /*fa10*/  MUFU.EX2 R222, R29 ;  /* 0x0000001d00de7308 */ /* 0x000fe20000000800 */
[----:B------:R-:W-:-:S07]  /*fa20*/  FADD.FTZ R141, R215, R0 ;  /* 0x00000000d78d7221 */ /* 0x000fce0000010000 */
[----:B------:R-:W-:Y:S08]  /*fa30*/  MUFU.EX2 R218, R14 ;  /* 0x0000000e00da7308 */ /* 0x000ff00000000800 */
[----:B------:R-:W-:Y:S01]  /*fa40*/  MUFU.EX2 R252, R13 ;  /* 0x0000000d00fc7308 */ /* 0x000fe20000000800 */
[----:B------:R-:W-:Y:S01]  /*fa50*/  FADD.FTZ R140, R140, R5 ;  /* 0x000000058c8c7221 */ /* 0x000fe20000010000 */
[----:B------:R-:W3:Y:S01]  /*fa60*/  LDSM.16.MT88.4 R16, [R226+0xd000] ;  /* 0x00d00000e210783b */ /* 0x000ee20000004200 */
[----:B------:R-:W-:Y:S01]  /*fa70*/  FFMA.FTZ R35, R35, UR10, -R12 ;  /* 0x0000000a23237c23 */ /* 0x000fe2000801080c */
[----:B------:R-:W-:Y:S01]  /*fa80*/  MOV R139, R196 ;  /* 0x000000c4008b7202 */ /* 0x000fe20000000f00 */
[----:B------:R-:W-:Y:S01]  /*fa90*/  IMAD.MOV.U32 R24, RZ, RZ, R166 ;  /* 0x000000ffff187224 */ /* 0x000fe200078e00a6 */
[----:B------:R-:W-:Y:S01]  /*faa0*/  MOV R26, R164 ;  /* 0x000000a4001a7202 */ /* 0x000fe20000000f00 */
[----:B------:R-:W-:Y:S01]  /*fab0*/  FADD.FTZ R142, R142, R44 ;  /* 0x0000002c8e8e7221 */ /* 0x000fe20000010000 */
[----:B------:R-:W2:Y:S01]  /*fac0*/  MUFU.EX2 R220, R30 ;  /* 0x0000001e00dc7308 */ /* 0x000ea20000000800 */
[----:B------:R3:W5:Y:S07]  /*fad0*/  LDL.LU R230, [R1+0xa0] ;  /* 0x0000a00001e67983 */ /* 0x00076e0000300800 */
[----:B------:R2:W-:Y:S08]  /*fae0*/  MUFU.EX2 R215, R3 ;  /* 0x0000000300d77308 */ /* 0x0005f00000000800 */
[----:B------:R3:W3:Y:S01]  /*faf0*/  MUFU.EX2 R217, R4 ;  /* 0x0000000400d97308 */ /* 0x0006e20000000800 */
[----:B-1----:R-:W-:Y:S01]  /*fb00*/  MOV R31, R6 ;  /* 0x00000006001f7202 */ /* 0x002fe20000000f00 */
[----:B------:R-:W-:Y:S01]  /*fb10*/  FADD.FTZ R0, R7, R2 ;  /* 0x0000000207007221 */ /* 0x000fe20000010000 */
[----:B----4-:R-:W-:-:S02]  /*fb20*/  F2FP.BF16.F32.PACK_AB R8, R138, R223 ;  /* 0x000000df8a08723e */ /* 0x010fc400000010ff */
[----:B--2---:R-:W-:Y:S01]  /*fb30*/  F2FP.BF16.F32.PACK_AB R10, R137, R27 ;  /* 0x0000001b890a723e */ /* 0x004fe200000010ff */
[--C-:B------:R-:W-:Y:S01]  /*fb40*/  FFMA.FTZ R34, R224, UR10, -R12.reuse ;  /* 0x0000000ae0227c23 */ /* 0x100fe2000801080c */
[----:B------:R-:W-:Y:S02]  /*fb50*/  F2FP.BF16.F32.PACK_AB R9, R222, R220 ;  /* 0x000000dcde09723e */ /* 0x000fe400000010ff */
[----:B------:R-:W-:Y:S01]  /*fb60*/  F2FP.BF16.F32.PACK_AB R5, R216, R214 ;  /* 0x000000d6d805723e */ /* 0x000fe200000010ff */
[----:B------:R-:W-:Y:S01]  /*fb70*/  IMAD.MOV.U32 R3, RZ, RZ, R15 ;  /* 0x000000ffff037224 */ /* 0x000fe200078e000f */
[----:B------:R-:W-:Y:S01]  /*fb80*/  F2FP.BF16.F32.PACK_AB R6, R252, R221 ;  /* 0x000000ddfc06723e */ /* 0x000fe200000010ff */
[----:B------:R-:W-:Y:S01]  /*fb90*/  FFMA.FTZ R33, R25, UR10, -R12 ;  /* 0x0000000a19217c23 */ /* 0x000fe2000801080c */
[----:B------:R-:W-:Y:S01]  /*fba0*/  MOV R29, R154 ;  /* 0x0000009a001d7202 */ /* 0x000fe20000000f00 */
[----:B------:R-:W1:Y:S01]  /*fbb0*/  LDSM.16.MT88.4 R12, [R228+0xd000] ;  /* 0x00d00000e40c783b */ /* 0x000e620000004200 */
[----:B------:R-:W-:-:S02]  /*fbc0*/  F2FP.BF16.F32.PACK_AB R11, R3, R28 ;  /* 0x0000001c030b723e */ /* 0x000fc400000010ff */
[----:B---3--:R-:W-:Y:S01]  /*fbd0*/  F2FP.BF16.F32.PACK_AB R4, R219, R218 ;  /* 0x000000dadb04723e */ /* 0x008fe200000010ff */
[----:B------:R-:W-:Y:S01]  /*fbe0*/  IMAD.MOV.U32 R153, RZ, RZ, R198 ;  /* 0x000000ffff997224 */ /* 0x000fe200078e00c6 */
[----:B------:R-:W-:Y:S02]  /*fbf0*/  F2FP.BF16.F32.PACK_AB R7, R217, R215 ;  /* 0x000000d7d907723e */ /* 0x000fe400000010ff */
[----:B------:R-:W-:Y:S01]  /*fc00*/  MOV R152, R199 ;  /* 0x000000c700987202 */ /* 0x000fe20000000f00 */
[-C--:B------:R-:W-:Y:S01]  /*fc10*/  HMMA.16816.F32.BF16 R172, R8, R20.reuse, R172 ;  /* 0x0000001408ac723c */ /* 0x080fe200000418ac */
[----:B------:R-:W-:Y:S01]  /*fc20*/  MOV R30, R155 ;  /* 0x0000009b001e7202 */ /* 0x000fe20000000f00 */
[----:B------:R-:W-:Y:S01]  /*fc30*/  MUFU.EX2 R210, R210 ;  /* 0x000000d200d27308 */ /* 0x000fe20000000800 */
[----:B------:R2:W5:Y:S03]  /*fc40*/  LDL.LU R229, [R1+0x9c] ;  /* 0x00009c0001e57983 */ /* 0x0005660000300800 */
[C---:B------:R-:W-:Y:S06]  /*fc50*/  HMMA.16816.F32.BF16 R204, R4.reuse, R20, R204 ;  /* 0x0000001404cc723c */ /* 0x040fec00000418cc */
[-C--:B------:R-:W-:Y:S06]  /*fc60*/  HMMA.16816.F32.BF16 R200, R4, R22.reuse, R200 ;  /* 0x0000001604c8723c */ /* 0x080fec00000418c8 */
[----:B------:R-:W-:Y:S01]  /*fc70*/  HMMA.16816.F32.BF16 R40, R8, R22, R60 ;  /* 0x000000160828723c */ /* 0x000fe2000004183c */
[----:B------:R-:W3:Y:S01]  /*fc80*/  LDSM.16.MT88.4 R20, [R225+0xf000] ;  /* 0x00f00000e114783b */ /* 0x000ee20000004200 */
[----:B------:R-:W-:-:S02]  /*fc90*/  MOV R154, R197 ;  /* 0x000000c5009a7202 */ /* 0x000fc40000000f00 */
[----:B------:R-:W-:Y:S02]  /*fca0*/  MOV R25, R167 ;  /* 0x000000a700197202 */ /* 0x000fe40000000f00 */
[----:B------:R-:W-:Y:S01]  /*fcb0*/  MOV R2, R137 ;  /* 0x0000008900027202 */ /* 0x000fe20000000f00 */
[----:B------:R-:W-:Y:S01]  /*fcc0*/  HMMA.16816.F32.BF16 R196, R4, R16, R68 ;  /* 0x0000001004c4723c */ /* 0x000fe20000041844 */
[----:B------:R-:W-:Y:S01]  /*fcd0*/  MOV R155, R143 ;  /* 0x0000008f009b7202 */ /* 0x000fe20000000f00 */
[----:B------:R-:W-:Y:S01]  /*fce0*/  MUFU.EX2 R212, R212 ;  /* 0x000000d400d47308 */ /* 0x000fe20000000800 */
[----:B------:R2:W5:Y:S04]  /*fcf0*/  LDL.LU R224, [R1+0x98] ;  /* 0x0000980001e07983 */ /* 0x0005680000300800 */
        /* <DEDUP_REMOVED lines=8> */
[----:B------:R-:W-:-:S03]  /*fd80*/  MOV R70, R28 ;  /* 0x0000001c00467202 */ /* 0x000fc60000000f00 */
[C---:B------:R-:W-:Y:S06]  /*fd90*/  HMMA.16816.F32.BF16 R164, R8.reuse, R16, R76 ;  /* 0x0000001008a4723c */ /* 0x040fec000004184c */
[C---:B------:R-:W-:Y:S01]  /*fda0*/  HMMA.16816.F32.BF16 R136, R8.reuse, R18, R56 ;  /* 0x000000120888723c */ /* 0x040fe20000041838 */
[----:B------:R-:W4:Y:S05]  /*fdb0*/  LDSM.16.MT88.4 R16, [R226+0xf000] ;  /* 0x00f00000e210783b */ /* 0x000f2a0000004200 */
[----:B-1----:R-:W-:Y:S06]  /*fdc0*/  HMMA.16816.F32.BF16 R60, R8, R12, R52 ;  /* 0x0000000c083c723c */ /* 0x002fec0000041834 */
[----:B---3--:R-:W-:Y:S01]  /*fdd0*/  HMMA.16816.F32.BF16 R76, R4, R22, R128 ;  /* 0x00000016044c723c */ /* 0x008fe20000041880 */
[----:B------:R-:W-:Y:S01]  /*fde0*/  MOV R52, R26 ;  /* 0x0000001a00347202 */ /* 0x000fe20000000f00 */
[----:B------:R-:W-:Y:S01]  /*fdf0*/  IMAD.MOV.U32 R54, RZ, RZ, R24 ;  /* 0x000000ffff367224 */ /* 0x000fe200078e0018 */
[----:B------:R-:W-:-:S02]  /*fe00*/  MOV R53, R27 ;  /* 0x0000001b00357202 */ /* 0x000fc40000000f00 */
[----:B------:R-:W-:Y:S01]  /*fe10*/  MOV R55, R25 ;  /* 0x0000001900377202 */ /* 0x000fe20000000f00 */
[C---:B------:R-:W-:Y:S01]  /*fe20*/  HMMA.16816.F32.BF16 R48, R4.reuse, R12, R48 ;  /* 0x0000000c0430723c */ /* 0x040fe20000041830 */
[----:B------:R-:W-:Y:S01]  /*fe30*/  MOV R131, R29 ;  /* 0x0000001d00837202 */ /* 0x000fe20000000f00 */
[----:B------:R-:W-:Y:S01]  /*fe40*/  IMAD.MOV.U32 R129, RZ, RZ, R31 ;  /* 0x000000ffff817224 */ /* 0x000fe200078e001f */
[----:B------:R-:W-:Y:S01]  /*fe50*/  MOV R130, R30 ;  /* 0x0000001e00827202 */ /* 0x000fe20000000f00 */
[----:B------:R-:W1:Y:S02]  /*fe60*/  LDSM.16.MT88.4 R24, [R227+0xd000] ;  /* 0x00d00000e318783b */ /* 0x000e640000004200 */
[-C--:B------:R-:W-:Y:S02]  /*fe70*/  HMMA.16816.F32.BF16 R184, R4, R14.reuse, R184 ;  /* 0x0000000e04b8723c */ /* 0x080fe400000418b8 */
[----:B------:R-:W-:Y:S04]  /*fe80*/  LDSM.16.MT88.4 R28, [R227+0xf000] ;  /* 0x00f00000e31c783b */ /* 0x000fe80000004200 */
[----:B------:R-:W-:Y:S01]  /*fe90*/  HMMA.16816.F32.BF16 R56, R8, R14, R72 ;  /* 0x0000000e0838723c */ /* 0x000fe20000041848 */
[----:B------:R-:W3:Y:S01]  /*fea0*/  LDSM.16.MT88.4 R12, [R228+0xf000] ;  /* 0x00f00000e40c783b */ /* 0x000ee20000004200 */
[----:B------:R-:W-:-:S04]  /*feb0*/  MOV R128, R47 ;  /* 0x0000002f00807202 */ /* 0x000fc80000000f00 */
[C---:B------:R-:W-:Y:S06]  /*fec0*/  HMMA.16816.F32.BF16 R72, R4.reuse, R20, R88 ;  /* 0x000000140448723c */ /* 0x040fec0000041858 */
[C---:B----4-:R-:W-:Y:S06]  /*fed0*/  HMMA.16816.F32.BF16 R88, R4.reuse, R16, R112 ;  /* 0x000000100458723c */ /* 0x050fec0000041870 */
[----:B------:R-:W-:Y:S01]  /*fee0*/  HMMA.16816.F32.BF16 R92, R4, R18, R92 ;  /* 0x00000012045c723c */ /* 0x000fe2000004185c */
[----:B------:R-:W-:Y:S01]  /*fef0*/  MOV R115, R46 ;  /* 0x0000002e00737202 */ /* 0x000fe20000000f00 */
[----:B------:R-:W-:Y:S01]  /*ff00*/  IMAD.MOV.U32 R113, RZ, RZ, R68 ;  /* 0x000000ffff717224 */ /* 0x000fe200078e0044 */
[----:B------:R-:W-:-:S02]  /*ff10*/  MOV R114, R55 ;  /* 0x0000003700727202 */ /* 0x000fc40000000f00 */
[----:B------:R-:W-:Y:S01]  /*ff20*/  MOV R112, R69 ;  /* 0x0000004500707202 */ /* 0x000fe20000000f00 */
[C---:B-1----:R-:W-:Y:S06]  /*ff30*/  HMMA.16816.F32.BF16 R180, R4.reuse, R24, R180 ;  /* 0x0000001804b4723c */ /* 0x042fec00000418b4 */
[C---:B------:R-:W-:Y:S06]  /*ff40*/  HMMA.16816.F32.BF16 R176, R4.reuse, R26, R176 ;  /* 0x0000001a04b0723c */ /* 0x040fec00000418b0 */
[C---:B---3--:R-:W-:Y:S06]  /*ff50*/  HMMA.16816.F32.BF16 R104, R4.reuse, R12, R104 ;  /* 0x0000000c0468723c */ /* 0x048fec0000041868 */
[C---:B------:R-:W-:Y:S06]  /*ff60*/  HMMA.16816.F32.BF16 R108, R4.reuse, R14, R108 ;  /* 0x0000000e046c723c */ /* 0x040fec000004186c */
[C---:B------:R-:W-:Y:S06]  /*ff70*/  HMMA.16816.F32.BF16 R120, R4.reuse, R28, R120 ;  /* 0x0000001c0478723c */ /* 0x040fec0000041878 */
[----:B------:R-:W-:Y:S07]  /*ff80*/  HMMA.16816.F32.BF16 R44, R4, R30, R124 ;  /* 0x0000001e042c723c */ /* 0x000fee000004187c */
[----:B------:R-:W-:Y:S01]  /*ff90*/  MOV R7, R2 ;  /* 0x0000000200077202 */ /* 0x000fe20000000f00 */
[----:B------:R-:W-:Y:S01]  /*ffa0*/  IMAD.MOV.U32 R6, RZ, RZ, R3 ;  /* 0x000000ffff067224 */ /* 0x000fe200078e0003 */
[----:B------:R-:W-:-:S02]  /*ffb0*/  MOV R5, R148 ;  /* 0x0000009400057202 */ /* 0x000fc40000000f00 */
[----:B------:R-:W-:Y:S02]  /*ffc0*/  MOV R4, R149 ;  /* 0x0000009500047202 */ /* 0x000fe40000000f00 */
[----:B------:R-:W-:Y:S02]  /*ffd0*/  MOV R3, R150 ;  /* 0x0000009600037202 */ /* 0x000fe40000000f00 */
[----:B------:R-:W-:Y:S01]  /*ffe0*/  MOV R2, R151 ;  /* 0x0000009700027202 */ /* 0x000fe20000000f00 */
[----:B------:R-:W-:Y:S01]  /*fff0*/  IMAD.MOV.U32 R126, RZ, RZ, R52 ;  /* 0x000000ffff7e7224 */ /* 0x000fe200078e0034 */
[----:B------:R-:W-:Y:S01]  /*10000*/  MOV R127, R115 ;  /* 0x00000073007f7202 */ /* 0x000fe20000000f00 */
[----:B------:R-:W-:Y:S01]  /*10010*/  HMMA.16816.F32.BF16 R148, R8, R24, R160 ;  /* 0x000000180894723c */ /* 0x000fe200000418a0 */
[----:B------:R-:W-:Y:S02]  /*10020*/  MOV R125, R53 ;  /* 0x00000035007d7202 */ /* 0x000fe40000000f00 */
[----:B------:R-:W-:-:S02]  /*10030*/  MOV R115, R54 ;  /* 0x0000003600737202 */ /* 0x000fc40000000f00 */
[----:B------:R-:W-:Y:S01]  /*10040*/  MOV R124, R70 ;  /* 0x00000046007c7202 */ /* 0x000fe20000000f00 */
[C---:B------:R-:W-:Y:S01]  /*10050*/  HMMA.16816.F32.BF16 R52, R8.reuse, R22, R132 ;  /* 0x000000160834723c */ /* 0x040fe20000041884 */
[----:B------:R-:W-:Y:S01]  /*10060*/  IMAD.MOV.U32 R162, RZ, RZ, R71 ;  /* 0x000000ffffa27224 */ /* 0x000fe200078e0047 */
[----:B------:R-:W-:Y:S01]  /*10070*/  MOV R163, R143 ;  /* 0x0000008f00a37202 */ /* 0x000fe20000000f00 */
[----:B------:R-:W-:Y:S03]  /*10080*/  MUFU.EX2 R132, R170 ;  /* 0x000000aa00847308 */ /* 0x000fe60000000800 */
[C---:B------:R-:W-:Y:S05]  /*10090*/  HMMA.16816.F32.BF16 R68, R8.reuse, R20, R144 ;  /* 0x000000140844723c */ /* 0x040fea0000041890 */
[----:B------:R-:W-:Y:S01]  /*100a0*/  MUFU.EX2 R133, R169 ;  /* 0x000000a900857308 */ /* 0x000fe20000000800 */
[C---:B------:R-:W-:Y:S07]  /*100b0*/  HMMA.16816.F32.BF16 R20, R8.reuse, R16, R116 ;  /* 0x000000100814723c */ /* 0x040fee0000041874 */
[----:B------:R-:W-:Y:S01]  /*100c0*/  MUFU.EX2 R135, R188 ;  /* 0x000000bc00877308 */ /* 0x000fe20000000800 */
[C---:B------:R-:W-:Y:S07]  /*100d0*/  HMMA.16816.F32.BF16 R116, R8.reuse, R28, R80 ;  /* 0x0000001c0874723c */ /* 0x040fee0000041850 */
[----:B------:R-:W-:Y:S08]  /*100e0*/  MUFU.EX2 R134, R189 ;  /* 0x000000bd00867308 */ /* 0x000ff00000000800 */
[----:B------:R-:W-:Y:S08]  /*100f0*/  MUFU.EX2 R209, R209 ;  /* 0x000000d100d17308 */ /* 0x000ff00000000800 */
[----:B------:R-:W-:Y:S08]  /*10100*/  MUFU.EX2 R213, R213 ;  /* 0x000000d500d57308 */ /* 0x000ff00000000800 */
[----:B------:R-:W1:Y:S08]  /*10110*/  MUFU.EX2 R211, R211 ;  /* 0x000000d300d37308 */ /* 0x000e700000000800 */
[----:B------:R-:W-:Y:S08]  /*10120*/  MUFU.EX2 R208, R208 ;  /* 0x000000d000d07308 */ /* 0x000ff00000000800 */
[----:B------:R-:W-:Y:S08]  /*10130*/  MUFU.EX2 R34, R34 ;  /* 0x0000002200227308 */ /* 0x000ff00000000800 */
[----:B------:R-:W3:Y:S08]  /*10140*/  MUFU.EX2 R33, R33 ;  /* 0x0000002100217308 */ /* 0x000ef00000000800 */
[----:B------:R-:W-:Y:S08]  /*10150*/  MUFU.EX2 R32, R32 ;  /* 0x0000002000207308 */ /* 0x000ff00000000800 */
[----:B------:R-:W-:Y:S01]  /*10160*/  MUFU.EX2 R35, R35 ;  /* 0x0000002300237308 */ /* 0x000fe20000000800 */
[----:B------:R-:W-:Y:S01]  /*10170*/  FADD.FTZ R4, R4, R142 ;  /* 0x0000008e04047221 */ /* 0x000fe20000010000 */
[C---:B------:R-:W-:Y:S01]  /*10180*/  HMMA.16816.F32.BF16 R24, R8.reuse, R26, R156 ;  /* 0x0000001a0818723c */ /* 0x040fe2000004189c */
[----:B------:R-:W-:Y:S01]  /*10190*/  FADD.FTZ R3, R3, R141 ;  /* 0x0000008d03037221 */ /* 0x000fe20000010000 */
[----:B------:R-:W-:Y:S01]  /*101a0*/  FADD.FTZ R2, R2, R140 ;  /* 0x0000008c02027221 */ /* 0x000fe20000010000 */
[----:B------:R-:W-:Y:S01]  /*101b0*/  FADD.FTZ R0, R162, R0 ;  /* 0x00000000a2007221 */ /* 0x000fe20000010000 */
[----:B------:R-:W-:Y:S02]  /*101c0*/  LDSM.16.MT88.4 R144, [R227+0xd800] ;  /* 0x00d80000e390783b */ /* 0x000fe40000004200 */
[----:B------:R-:W4:Y:S08]  /*101d0*/  MUFU.EX2 R143, R171 ;  /* 0x000000ab008f7308 */ /* 0x000f300000000800 */
[----:B------:R2:W4:Y:S01]  /*101e0*/  MUFU.EX2 R28, R168 ;  /* 0x000000a8001c7308 */ /* 0x0005220000000800 */
[C---:B------:R-:W-:Y:S01]  /*101f0*/  HMMA.16816.F32.BF16 R16, R8.reuse, R18, R100 ;  /* 0x000000120810723c */ /* 0x040fe20000041864 */
[----:B------:R-:W-:Y:S01]  /*10200*/  MOV R29, R126 ;  /* 0x0000007e001d7202 */ /* 0x000fe20000000f00 */
[----:B------:R-:W-:Y:S04]  /*10210*/  LDSM.16.MT88.4 R80, [R225+0xf800] ;  /* 0x00f80000e150783b */ /* 0x000fe80000004200 */
[----:B--2---:R-:W2:Y:S01]  /*10220*/  LDSM.16.MT88.4 R168, [R225+0xd800] ;  /* 0x00d80000e1a8783b */ /* 0x004ea20000004200 */
[----:B------:R-:W-:Y:S01]  /*10230*/  HMMA.16816.F32.BF16 R100, R8, R12, R96 ;  /* 0x0000000c0864723c */ /* 0x000fe20000041860 */
[----:B------:R-:W-:Y:S01]  /*10240*/  MOV R141, R124 ;  /* 0x0000007c008d7202 */ /* 0x000fe20000000f00 */
[----:B------:R-:W-:Y:S01]  /*10250*/  IMAD.MOV.U32 R140, RZ, RZ, R125 ;  /* 0x000000ffff8c7224 */ /* 0x000fe200078e007d */
[----:B------:R-:W-:Y:S01]  /*10260*/  MOV R158, R131 ;  /* 0x00000083009e7202 */ /* 0x000fe20000000f00 */
[----:B------:R-:W-:-:S02]  /*10270*/  IMAD.MOV.U32 R159, RZ, RZ, R130 ;  /* 0x000000ffff9f7224 */ /* 0x000fc400078e0082 */
[C---:B------:R-:W-:Y:S01]  /*10280*/  HMMA.16816.F32.BF16 R12, R8.reuse, R14, R84 ;  /* 0x0000000e080c723c */ /* 0x040fe20000041854 */
[----:B-1----:R-:W-:Y:S01]  /*10290*/  F2FP.BF16.F32.PACK_AB R124, R211, R213 ;  /* 0x000000d5d37c723e */ /* 0x002fe200000010ff */
[----:B------:R-:W-:Y:S01]  /*102a0*/  FADD.FTZ R4, R163, R4 ;  /* 0x00000004a3047221 */ /* 0x000fe20000010000 */
[----:B---3--:R-:W-:Y:S01]  /*102b0*/  F2FP.BF16.F32.PACK_AB R125, R33, R34 ;  /* 0x00000022217d723e */ /* 0x008fe200000010ff */
[----:B------:R-:W1:Y:S02]  /*102c0*/  LDSM.16.MT88.4 R160, [R226+0xd800] ;  /* 0x00d80000e2a0783b */ /* 0x000e640000004200 */
[----:B------:R-:W-:Y:S01]  /*102d0*/  HMMA.16816.F32.BF16 R36, R8, R30, R36 ;  /* 0x0000001e0824723c */ /* 0x000fe20000041824 */
[----:B----4-:R-:W-:Y:S01]  /*102e0*/  F2FP.BF16.F32.PACK_AB R130, R134, R143 ;  /* 0x0000008f8682723e */ /* 0x010fe200000010ff */
[----:B------:R-:W-:Y:S01]  /*102f0*/  IMAD.MOV.U32 R157, RZ, RZ, R155 ;  /* 0x000000ffff9d7224 */ /* 0x000fe200078e009b */
[----:B------:R-:W-:Y:S02]  /*10300*/  F2FP.BF16.F32.PACK_AB R131, R133, R132 ;  /* 0x000000848583723e */ /* 0x000fe400000010ff */
[----:B------:R-:W-:-:S02]  /*10310*/  MOV R189, R152 ;  /* 0x0000009800bd7202 */ /* 0x000fc40000000f00 */
[----:B------:R-:W-:Y:S02]  /*10320*/  MOV R188, R153 ;  /* 0x0000009900bc7202 */ /* 0x000fe40000000f00 */
[----:B------:R-:W-:Y:S01]  /*10330*/  MOV R156, R154 ;  /* 0x0000009a009c7202 */ /* 0x000fe20000000f00 */
[----:B------:R-:W-:Y:S01]  /*10340*/  FADD.FTZ R3, R195, R3 ;  /* 0x00000003c3037221 */ /* 0x000fe20000010000 */
[----:B------:R-:W-:Y:S01]  /*10350*/  MOV R31, R127 ;  /* 0x0000007f001f7202 */ /* 0x000fe20000000f00 */
[----:B------:R-:W3:Y:S01]  /*10360*/  LDSM.16.MT88.4 R152, [R228+0xd800] ;  /* 0x00d80000e498783b */ /* 0x000ee20000004200 */
[----:B------:R-:W-:Y:S02]  /*10370*/  MOV R30, R128 ;  /* 0x00000080001e7202 */ /* 0x000fe40000000f00 */
[----:B------:R-:W-:Y:S01]  /*10380*/  MOV R11, R129 ;  /* 0x00000081000b7202 */ /* 0x000fe20000000f00 */
[----:B------:R-:W4:Y:S01]  /*10390*/  LDSM.16.MT88.4 R96, [R226+0xf800] ;  /* 0x00f80000e260783b */ /* 0x000f220000004200 */
[----:B------:R-:W-:-:S02]  /*103a0*/  F2FP.BF16.F32.PACK_AB R128, R135, R210 ;  /* 0x000000d28780723e */ /* 0x000fc400000010ff */
[----:B------:R-:W-:Y:S02]  /*103b0*/  F2FP.BF16.F32.PACK_AB R129, R209, R212 ;  /* 0x000000d4d181723e */ /* 0x000fe400000010ff */
[----:B------:R-:W-:Y:S02]  /*103c0*/  F2FP.BF16.F32.PACK_AB R126, R28, R208 ;  /* 0x000000d01c7e723e */ /* 0x000fe400000010ff */
[----:B------:R-:W-:Y:S01]  /*103d0*/  F2FP.BF16.F32.PACK_AB R127, R35, R32 ;  /* 0x00000020237f723e */ /* 0x000fe200000010ff */
[----:B------:R-:W-:Y:S01]  /*103e0*/  FADD.FTZ R9, R190, R4 ;  /* 0x00000004be097221 */ /* 0x000fe20000010000 */
[----:B------:R-:W-:Y:S01]  /*103f0*/  FADD.FTZ R3, R5, R3 ;  /* 0x0000000305037221 */ /* 0x000fe20000010000 */
[----:B--2---:R-:W-:Y:S01]  /*10400*/  HMMA.16816.F32.BF16 R172, R128, R168, R172 ;  /* 0x000000a880ac723c */ /* 0x004fe200000418ac */
[----:B------:R-:W-:Y:S02]  /*10410*/  MOV R10, R6 ;  /* 0x00000006000a7202 */ /* 0x000fe40000000f00 */
[----:B------:R-:W-:-:S02]  /*10420*/  MOV R142, R7 ;  /* 0x00000007008e7202 */ /* 0x000fc40000000f00 */
[----:B------:R-:W-:Y:S01]  /*10430*/  LDSM.16.MT88.4 R4, [R227+0xf800] ;  /* 0x00f80000e304783b */ /* 0x000fe20000004200 */
[C---:B------:R-:W-:Y:S06]  /*10440*/  HMMA.16816.F32.BF16 R204, R124.reuse, R168, R204 ;  /* 0x000000a87ccc723c */ /* 0x040fec00000418cc */
[-C--:B------:R-:W-:Y:S06]  /*10450*/  HMMA.16816.F32.BF16 R200, R124, R170.reuse, R200 ;  /* 0x000000aa7cc8723c */ /* 0x080fec00000418c8 */
[----:B------:R-:W-:Y:S07]  /*10460*/  HMMA.16816.F32.BF16 R168, R128, R170, R40 ;  /* 0x000000aa80a8723c */ /* 0x000fee0000041828 */
[----:B------:R-:W-:-:S02]  /*10470*/  MOV R43, R112 ;  /* 0x00000070002b7202 */ /* 0x000fc40000000f00 */
        /* <DEDUP_REMOVED lines=9> */
[C---:B-1----:R-:W-:Y:S07]  /*10510*/  HMMA.16816.F32.BF16 R192, R124.reuse, R162, R64 ;  /* 0x000000a27cc0723c */ /* 0x042fee0000041840 */
[----:B------:R-:W-:Y:S01]  /*10520*/  IMAD.MOV.U32 R67, RZ, RZ, R189 ;  /* 0x000000ffff437224 */ /* 0x000fe200078e00bd */
[----:B------:R-:W-:Y:S01]  /*10530*/  MOV R64, R156 ;  /* 0x0000009c00407202 */ /* 0x000fe20000000f00 */
[----:B---3--:R-:W-:Y:S01]  /*10540*/  HMMA.16816.F32.BF16 R188, R124, R152, R48 ;  /* 0x000000987cbc723c */ /* 0x008fe20000041830 */
        /* <DEDUP_REMOVED lines=92> */
[----:B-1----:R-:W-:-:S06]  /*10b10*/  MOV R2, UR20 ;  /* 0x0000001400027c02 */ /* 0x002fcc0008000f00 */
[----:B------:R-:W1:Y:S01]  /*10b20*/  @!P2 LDC.64 R14, c[0x0][0x220] ;  /* 0x00008800ff0eab82 */ /* 0x000e620000000a00 */
[----:B------:R-:W-:Y:S01]  /*10b30*/  MOV R3, UR21 ;  /* 0x0000001500037c02 */ /* 0x000fe20008000f00 */
[----:B------:R-:W-:-:S06]  /*10b40*/  IMAD.U32 R3, RZ, RZ, UR4 ;  /* 0x00000004ff037e24 */ /* 0x000fcc000f8e00ff */
        /* <DEDUP_REMOVED lines=76> */
[----:B------:R-:W1:Y:S04]  /*11010*/  LDSM.16.M88.4 R28, [R242] ;  /* 0x00000000f21c783b */ /* 0x000e680000000200 */
[----:B------:R-:W1:Y:S04]  /*11020*/  LDSM.16.M88.4 R24, [R241] ;  /* 0x00000000f118783b */ /* 0x000e680000000200 */
[----:B------:R-:W1:Y:S01]  /*11030*/  LDSM.16.M88.4 R48, [R224+0x8000] ;  /* 0x00800000e030783b */ /* 0x000e620000000200 */
        /* <DEDUP_REMOVED lines=9> */
[----:B------:R-:W-:Y:S06]  /*110d0*/  HMMA.16816.F32.BF16 R64, R16, R40, RZ ;  /* 0x000000281040723c */ /* 0x000fec00000418ff */
[-C--:B------:R-:W-:Y:S06]  /*110e0*/  HMMA.16816.F32.BF16 R220, R8, R28.reuse, R136 ;  /* 0x0000001c08dc723c */ /* 0x080fec0000041888 */
[----:B------:R-:W-:Y:S01]  /*110f0*/  HMMA.16816.F32.BF16 R216, R4, R28, R132 ;  /* 0x0000001c04d8723c */ /* 0x000fe20000041884 */
[----:B------:R-:W-:Y:S01]  /*11100*/  MOV R3, R57 ;  /* 0x0000003900037202 */ /* 0x000fe20000000f00 */
[----:B------:R-:W-:Y:S01]  /*11110*/  IMAD.MOV.U32 R0, RZ, RZ, R59 ;  /* 0x000000ffff007224 */ /* 0x000fe200078e003b */
[----:B------:R-:W-:-:S03]  /*11120*/  MOV R2, R58 ;  /* 0x0000003a00027202 */ /* 0x000fc60000000f00 */
[----:B------:R-:W-:Y:S01]  /*11130*/  HMMA.16816.F32.BF16 R60, R4, R24, R60 ;  /* 0x00000018043c723c */ /* 0x000fe2000004183c */
[----:B------:R-:W-:-:S05]  /*11140*/  IMAD.MOV.U32 R28, RZ, RZ, R56 ;  /* 0x000000ffff1c7224 */ /* 0x000fca00078e0038 */
[----:B------:R-:W-:Y:S01]  /*11150*/  HMMA.16816.F32.BF16 R56, R12, R46, RZ ;  /* 0x0000002e0c38723c */ /* 0x000fe200000418ff */
[----:B------:R-:W-:Y:S02]  /*11160*/  MOV R40, R53 ;  /* 0x0000003500287202 */ /* 0x000fe40000000f00 */
[----:B------:R-:W-:Y:S01]  /*11170*/  MOV R41, R52 ;  /* 0x0000003400297202 */ /* 0x000fe20000000f00 */
[----:B------:R-:W-:Y:S01]  /*11180*/  IMAD.MOV.U32 R21, RZ, RZ, R54 ;  /* 0x000000ffff157224 */ /* 0x000fe200078e0036 */
[----:B------:R-:W-:Y:S01]  /*11190*/  MOV R20, R55 ;  /* 0x0000003700147202 */ /* 0x000fe20000000f00 */
[----:B------:R-:W-:Y:S06]  /*111a0*/  HMMA.16816.F32.BF16 R212, R8, R24, R64 ;  /* 0x0000001808d4723c */ /* 0x000fec0000041840 */
[-C--:B------:R-:W-:Y:S06]  /*111b0*/  HMMA.16816.F32.BF16 R208, R16, R48.reuse, RZ ;  /* 0x0000003010d0723c */ /* 0x080fec00000418ff */
[----:B------:R-:W-:Y:S01]  /*111c0*/  HMMA.16816.F32.BF16 R140, R12, R48, RZ ;  /* 0x000000300c8c723c */ /* 0x000fe200000418ff */
[----:B------:R-:W-:Y:S01]  /*111d0*/  MOV R252, R60 ;  /* 0x0000003c00fc7202 */ /* 0x000fe20000000f00 */
[----:B------:R-:W-:Y:S01]  /*111e0*/  IMAD.MOV.U32 R37, RZ, RZ, R61 ;  /* 0x000000ffff257224 */ /* 0x000fe200078e003d */
[----:B------:R-:W-:-:S02]  /*111f0*/  MOV R25, R62 ;  /* 0x0000003e00197202 */ /* 0x000fc40000000f00 */
[----:B------:R-:W-:Y:S01]  /*11200*/  MOV R24, R63 ;  /* 0x0000003f00187202 */ /* 0x000fe20000000f00 */
[C---:B------:R-:W-:Y:S06]  /*11210*/  HMMA.16816.F32.BF16 R52, R12.reuse, R42, RZ ;  /* 0x0000002a0c34723c */ /* 0x040fec00000418ff */
[----:B------:R-:W-:Y:S06]  /*11220*/  HMMA.16816.F32.BF16 R60, R12, R50, RZ ;  /* 0x000000320c3c723c */ /* 0x000fec00000418ff */
[----:B------:R-:W-:Y:S06]  /*11230*/  HMMA.16816.F32.BF16 R132, R4, R30, R56 ;  /* 0x0000001e0484723c */ /* 0x000fec0000041838 */
[----:B------:R-:W-:Y:S01]  /*11240*/  HMMA.16816.F32.BF16 R12, R12, R38, RZ ;  /* 0x000000260c0c723c */ /* 0x000fe200000418ff */
[----:B------:R-:W-:Y:S01]  /*11250*/  MOV R58, R41 ;  /* 0x00000029003a7202 */ /* 0x000fe20000000f00 */
[----:B------:R-:W-:-:S04]  /*11260*/  IMAD.MOV.U32 R59, RZ, RZ, R40 ;  /* 0x000000ffff3b7224 */ /* 0x000fc800078e0028 */
[C---:B------:R-:W-:Y:S06]  /*11270*/  HMMA.16816.F32.BF16 R48, R16.reuse, R50, RZ ;  /* 0x000000321030723c */ /* 0x040fec00000418ff */
[C---:B------:R-:W-:Y:S06]  /*11280*/  HMMA.16816.F32.BF16 R44, R16.reuse, R46, RZ ;  /* 0x0000002e102c723c */ /* 0x040fec00000418ff */
[C---:B------:R-:W-:Y:S06]  /*11290*/  HMMA.16816.F32.BF16 R40, R16.reuse, R42, RZ ;  /* 0x0000002a1028723c */ /* 0x040fec00000418ff */
[----:B------:R-:W-:Y:S01]  /*112a0*/  HMMA.16816.F32.BF16 R16, R16, R38, RZ ;  /* 0x000000261010723c */ /* 0x000fe200000418ff */
[----:B------:R-:W-:-:S02]  /*112b0*/  MOV R36, R212 ;  /* 0x000000d400247202 */ /* 0x000fc40000000f00 */
[----:B------:R-:W-:-:S03]  /*112c0*/  MOV R29, R215 ;  /* 0x000000d7001d7202 */ /* 0x000fc60000000f00 */
[-C--:B----4-:R-:W-:Y:S06]  /*112d0*/  HMMA.16816.F32.BF16 R208, R8, R32.reuse, R208 ;  /* 0x0000002008d0723c */ /* 0x090fec00000418d0 */
[C---:B------:R-:W-:Y:S06]  /*112e0*/  HMMA.16816.F32.BF16 R140, R4.reuse, R32, R140 ;  /* 0x00000020048c723c */ /* 0x040fec000004188c */
[----:B------:R-:W-:Y:S01]  /*112f0*/  HMMA.16816.F32.BF16 R64, R4, R34, R60 ;  /* 0x000000220440723c */ /* 0x000fe2000004183c */
[----:B------:R-:W-:Y:S01]  /*11300*/  MOV R33, R213 ;  /* 0x000000d500217202 */ /* 0x000fe20000000f00 */
[----:B------:R-:W-:-:S04]  /*11310*/  IMAD.MOV.U32 R32, RZ, RZ, R214 ;  /* 0x000000ffff207224 */ /* 0x000fc800078e00d6 */
        /* <DEDUP_REMOVED lines=9> */
[----:B-1----:R-:W-:Y:S07]  /*113b0*/  HMMA.16816.F32.BF16 R60, R4, R12, R140 ;  /* 0x0000000c043c723c */ /* 0x002fee000004188c */
[----:B------:R-:W-:-:S02]  /*113c0*/  MOV R140, R58 ;  /* 0x0000003a008c7202 */ /* 0x000fc40000000f00 */
[----:B------:R-:W-:Y:S01]  /*113d0*/  MOV R141, R59 ;  /* 0x0000003b008d7202 */ /* 0x000fe20000000f00 */
[----:B------:R-:W-:Y:S06]  /*113e0*/  HMMA.16816.F32.BF16 R52, R4, R14, R64 ;  /* 0x0000000e0434723c */ /* 0x000fec0000041840 */
[----:B--2---:R-:W-:Y:S07]  /*113f0*/  HMMA.16816.F32.BF16 R56, R8, R12, R208 ;  /* 0x0000000c0838723c */ /* 0x004fee00000418d0 */
[----:B------:R-:W-:-:S02]  /*11400*/  MOV R210, R25 ;  /* 0x0000001900d27202 */ /* 0x000fc40000000f00 */
[----:B------:R-:W-:Y:S02]  /*11410*/  MOV R211, R24 ;  /* 0x0000001800d37202 */ /* 0x000fe40000000f00 */
[----:B------:R-:W-:Y:S01]  /*11420*/  HMMA.16816.F32.BF16 R24, R8, R14, R48 ;  /* 0x0000000e0818723c */ /* 0x000fe20000041830 */
[----:B------:R-:W1:Y:S01]  /*11430*/  LDSM.16.M88.4 R12, [R230+0x8800] ;  /* 0x00880000e60c783b */ /* 0x000e620000000200 */
[----:B------:R-:W-:Y:S02]  /*11440*/  MOV R65, R33 ;  /* 0x0000002100417202 */ /* 0x000fe40000000f00 */
[----:B------:R-:W-:Y:S01]  /*11450*/  MOV R66, R32 ;  /* 0x0000002000427202 */ /* 0x000fe20000000f00 */
[----:B------:R-:W-:Y:S01]  /*11460*/  IMAD.MOV.U32 R142, RZ, RZ, R21 ;  /* 0x000000ffff8e7224 */ /* 0x000fe200078e0015 */
[----:B------:R-:W-:Y:S01]  /*11470*/  MOV R143, R20 ;  /* 0x00000014008f7202 */ /* 0x000fe20000000f00 */
[----:B------:R-:W-:Y:S02]  /*11480*/  IMAD.MOV.U32 R209, RZ, RZ, R37 ;  /* 0x000000ffffd17224 */ /* 0x000fe400078e0025 */
[----:B------:R-:W-:-:S02]  /*11490*/  IMAD.MOV.U32 R64, RZ, RZ, R36 ;  /* 0x000000ffff407224 */ /* 0x000fc400078e0024 */
[----:B------:R-:W-:Y:S01]  /*114a0*/  IMAD.MOV.U32 R67, RZ, RZ, R29 ;  /* 0x000000ffff437224 */ /* 0x000fe200078e001d */
[----:B-1----:R-:W-:Y:S06]  /*114b0*/  HMMA.16816.F32.BF16 R32, R8, R12, R220 ;  /* 0x0000000c0820723c */ /* 0x002fec00000418dc */
[----:B------:R-:W-:Y:S01]  /*114c0*/  HMMA.16816.F32.BF16 R36, R4, R14, R132 ;  /* 0x0000000e0424723c */ /* 0x000fe20000041884 */
[----:B------:R-:W-:-:S05]  /*114d0*/  MOV R220, R28 ;  /* 0x0000001c00dc7202 */ /* 0x000fca0000000f00 */
[----:B------:R-:W-:Y:S06]  /*114e0*/  HMMA.16816.F32.BF16 R28, R4, R12, R216 ;  /* 0x0000000c041c723c */ /* 0x000fec00000418d8 */
[----:B------:R-:W-:Y:S01]  /*114f0*/  HMMA.16816.F32.BF16 R20, R8, R14, R44 ;  /* 0x0000000e0814723c */ /* 0x000fe2000004182c */
[----:B------:R-:W1:Y:S01]  /*11500*/  LDSM.16.M88.4 R12, [R230+0x9000] ;  /* 0x00900000e60c783b */ /* 0x000e620000000200 */
[----:B------:R-:W-:Y:S01]  /*11510*/  MOV R208, R252 ;  /* 0x000000fc00d07202 */ /* 0x000fe20000000f00 */
[----:B------:R-:W-:Y:S01]  /*11520*/  IMAD.MOV.U32 R222, RZ, RZ, R2 ;  /* 0x000000ffffde7224 */ /* 0x000fe200078e0002 */
[----:B------:R-:W-:-:S02]  /*11530*/  MOV R221, R3 ;  /* 0x0000000300dd7202 */ /* 0x000fc40000000f00 */
[-C--:B-1----:R-:W-:Y:S06]  /*11540*/  HMMA.16816.F32.BF16 R44, R8, R12.reuse, R64 ;  /* 0x0000000c082c723c */ /* 0x082fec0000041840 */
[C---:B------:R-:W-:Y:S06]  /*11550*/  HMMA.16816.F32.BF16 R48, R4.reuse, R12, R208 ;  /* 0x0000000c0430723c */ /* 0x040fec00000418d0 */
[-C--:B------:R-:W-:Y:S06]  /*11560*/  HMMA.16816.F32.BF16 R132, R4, R14.reuse, R136 ;  /* 0x0000000e0484723c */ /* 0x080fec0000041888 */
[----:B------:R-:W-:Y:S01]  /*11570*/  HMMA.16816.F32.BF16 R64, R8, R14, R40 ;  /* 0x0000000e0840723c */ /* 0x000fe20000041828 */
[----:B------:R-:W1:Y:S01]  /*11580*/  LDSM.16.M88.4 R12, [R230+0x9800] ;  /* 0x00980000e60c783b */ /* 0x000e620000000200 */
[----:B------:R-:W-:-:S04]  /*11590*/  MOV R223, R0 ;  /* 0x0000000000df7202 */ /* 0x000fc80000000f00 */
        /* <DEDUP_REMOVED lines=12> */
[----:B------:R-:W-:Y:S01]  /*11660*/  MOV R252, R40 ;  /* 0x0000002800fc7202 */ /* 0x000fe20000000f00 */
[----:B------:R-:W-:Y:S01]  /*11670*/  IMAD.MOV.U32 R3, RZ, RZ, R41 ;  /* 0x000000ffff037224 */ /* 0x000fe200078e0029 */
[----:B------:R-:W-:-:S02]  /*11680*/  MOV R2, R42 ;  /* 0x0000002a00027202 */ /* 0x000fc40000000f00 */
[----:B------:R-:W-:Y:S01]  /*11690*/  MOV R0, R43 ;  /* 0x0000002b00007202 */ /* 0x000fe20000000f00 */
[-C--:B-1----:R-:W-:Y:S06]  /*116a0*/  HMMA.16816.F32.BF16 R32, R8, R12.reuse, R32 ;  /* 0x0000000c0820723c */ /* 0x082fec0000041820 */
[C---:B------:R-:W-:Y:S06]  /*116b0*/  HMMA.16816.F32.BF16 R40, R4.reuse, R12, R28 ;  /* 0x0000000c0428723c */ /* 0x040fec000004181c */
[-C--:B------:R-:W-:Y:S06]  /*116c0*/  HMMA.16816.F32.BF16 R36, R4, R14.reuse, R36 ;  /* 0x0000000e0424723c */ /* 0x080fec0000041824 */
[----:B------:R-:W-:Y:S01]  /*116d0*/  HMMA.16816.F32.BF16 R20, R8, R14, R20 ;  /* 0x0000000e0814723c */ /* 0x000fe20000041814 */
[----:B------:R-:W1:Y:S05]  /*116e0*/  LDSM.16.M88.4 R12, [R229+0x1000] ;  /* 0x00100000e50c783b */ /* 0x000e6a0000000200 */
[----:B------:R-:W-:Y:S01]  /*116f0*/  IMAD.MOV.U32 R19, RZ, RZ, R32 ;  /* 0x000000ffff137224 */ /* 0x000fe200078e0020 */
[----:B------:R-:W-:Y:S01]  /*11700*/  MOV R17, R34 ;  /* 0x0000002200117202 */ /* 0x000fe20000000f00 */
[----:B------:R-:W-:Y:S01]  /*11710*/  IMAD.MOV.U32 R16, RZ, RZ, R35 ;  /* 0x000000ffff107224 */ /* 0x000fe200078e0023 */
[----:B------:R-:W-:Y:S01]  /*11720*/  MOV R18, R33 ;  /* 0x0000002100127202 */ /* 0x000fe20000000f00 */
[----:B-1----:R-:W-:Y:S06]  /*11730*/  HMMA.16816.F32.BF16 R24, R4, R14, R132 ;  /* 0x0000000e0418723c */ /* 0x002fec0000041884 */
[----:B------:R-:W-:Y:S01]  /*11740*/  HMMA.16816.F32.BF16 R32, R8, R12, R44 ;  /* 0x0000000c0820723c */ /* 0x000fe2000004182c */
[----:B------:R-:W-:Y:S01]  /*11750*/  MOV R132, R19 ;  /* 0x0000001300847202 */ /* 0x000fe20000000f00 */
[----:B------:R-:W-:Y:S01]  /*11760*/  IMAD.MOV.U32 R134, RZ, RZ, R17 ;  /* 0x000000ffff867224 */ /* 0x000fe200078e0011 */
[----:B------:R-:W-:-:S02]  /*11770*/  MOV R133, R18 ;  /* 0x0000001200857202 */ /* 0x000fc40000000f00 */
[----:B------:R-:W-:Y:S01]  /*11780*/  MOV R135, R16 ;  /* 0x0000001000877202 */ /* 0x000fe20000000f00 */
[----:B------:R-:W-:Y:S06]  /*11790*/  HMMA.16816.F32.BF16 R28, R4, R12, R48 ;  /* 0x0000000c041c723c */ /* 0x000fec0000041830 */
[----:B------:R-:W-:Y:S01]  /*117a0*/  HMMA.16816.F32.BF16 R16, R8, R14, R64 ;  /* 0x0000000e0810723c */ /* 0x000fe20000041840 */
[----:B------:R-:W1:Y:S06]  /*117b0*/  LDSM.16.M88.4 R12, [R229+0x1800] ;  /* 0x00180000e50c783b */ /* 0x000e6c0000000200 */
        /* <DEDUP_REMOVED lines=8> */
[----:B------:R-:W-:Y:S01]  /*11840*/  IMAD.MOV.U32 R65, RZ, RZ, R3 ;  /* 0x000000ffff417224 */ /* 0x000fe200078e0003 */
[----:B------:R-:W-:-:S02]  /*11850*/  MOV R66, R2 ;  /* 0x0000000200427202 */ /* 0x000fc40000000f00 */
[----:B------:R-:W-:-:S07]  /*11860*/  MOV R67, R0 ;  /* 0x0000000000437202 */ /* 0x000fce0000000f00 */
[-C--:B-1----:R-:W-:Y:S06]  /*11870*/  HMMA.16816.F32.BF16 R208, R4, R12.reuse, R64 ;  /* 0x0000000c04d0723c */ /* 0x082fec0000041840 */
[----:B--2---:R-:W-:Y:S06]  /*11880*/  HMMA.16816.F32.BF16 R136, R8, R12, R216 ;  /* 0x0000000c0888723c */ /* 0x004fec00000418d8 */
[-C--:B------:R-:W-:Y:S06]  /*11890*/  HMMA.16816.F32.BF16 R212, R4, R14.reuse, R212 ;  /* 0x0000000e04d4723c */ /* 0x080fec00000418d4 */
[----:B------:R-:W-:Y:S01]  /*118a0*/  HMMA.16816.F32.BF16 R140, R8, R14, R60 ;  /* 0x0000000e088c723c */ /* 0x000fe2000004183c */
[----:B------:R-:W1:Y:S05]  /*118b0*/  LDSM.16.M88.4 R12, [R224+0xa800] ;  /* 0x00a80000e00c783b */ /* 0x000e6a0000000200 */
[----:B------:R-:W-:Y:S01]  /*118c0*/  IMAD.MOV.U32 R64, RZ, RZ, R208 ;  /* 0x000000ffff407224 */ /* 0x000fe200078e00d0 */
[----:B------:R-:W-:-:S02]  /*118d0*/  MOV R3, R209 ;  /* 0x000000d100037202 */ /* 0x000fc40000000f00 */
[----:B------:R-:W-:Y:S02]  /*118e0*/  MOV R2, R210 ;  /* 0x000000d200027202 */ /* 0x000fe40000000f00 */
[----:B------:R-:W-:Y:S02]  /*118f0*/  MOV R0, R211 ;  /* 0x000000d300007202 */ /* 0x000fe40000000f00 */
[-C--:B-1----:R-:W-:Y:S06]  /*11900*/  HMMA.16816.F32.BF16 R208, R4, R12.reuse, R40 ;  /* 0x0000000c04d0723c */ /* 0x082fec0000041828 */
[----:B------:R-:W-:Y:S01]  /*11910*/  HMMA.16816.F32.BF16 R220, R8, R12, R132 ;  /* 0x0000000c08dc723c */ /* 0x000fe20000041884 */
[----:B------:R-:W-:-:S05]  /*11920*/  IMAD.MOV.U32 R40, RZ, RZ, R64 ;  /* 0x000000ffff287224 */ /* 0x000fca00078e0040 */
        /* <DEDUP_REMOVED lines=8> */
[----:B------:R-:W-:-:S02]  /*119b0*/  MOV R41, R3 ;  /* 0x0000000300297202 */ /* 0x000fc40000000f00 */
[----:B------:R-:W-:Y:S02]  /*119c0*/  MOV R42, R2 ;  /* 0x00000002002a7202 */ /* 0x000fe40000000f00 */
[----:B------:R-:W-:Y:S01]  /*119d0*/  MOV R43, R0 ;  /* 0x00000000002b7202 */ /* 0x000fe20000000f00 */
        /* <DEDUP_REMOVED lines=11> */
[----:B------:R-:W-:Y:S02]  /*11a90*/  MOV R3, R41 ;  /* 0x0000002900037202 */ /* 0x000fe40000000f00 */
[----:B------:R-:W-:Y:S02]  /*11aa0*/  MOV R2, R42 ;  /* 0x0000002a00027202 */ /* 0x000fe40000000f00 */
[----:B------:R-:W-:Y:S02]  /*11ab0*/  MOV R0, R43 ;  /* 0x0000002b00007202 */ /* 0x000fe40000000f00 */
[----:B------:R-:W-:Y:S01]  /*11ac0*/  HMMA.16816.F32.BF16 R40, R8, R12, R136 ;  /* 0x0000000c0828723c */ /* 0x000fe20000041888 */
[----:B------:R-:W1:Y:S05]  /*11ad0*/  LDSM.16.M88.4 R12, [R238] ;  /* 0x00000000ee0c783b */ /* 0x000e6a0000000200 */
[----:B-1----:R-:W-:Y:S06]  /*11ae0*/  HMMA.16816.F32.BF16 R140, R4, R14, R132 ;  /* 0x0000000e048c723c */ /* 0x002fec0000041884 */
[-C--:B------:R-:W-:Y:S06]  /*11af0*/  HMMA.16816.F32.BF16 R220, R8, R12.reuse, R220 ;  /* 0x0000000c08dc723c */ /* 0x080fec00000418dc */
[----:B------:R-:W-:Y:S06]  /*11b00*/  HMMA.16816.F32.BF16 R208, R4, R12, R208 ;  /* 0x0000000c04d0723c */ /* 0x000fec00000418d0 */
[----:B------:R-:W-:Y:S01]  /*11b10*/  HMMA.16816.F32.BF16 R132, R8, R14, R64 ;  /* 0x0000000e0884723c */ /* 0x000fe20000041840 */
[----:B------:R-:W1:Y:S05]  /*11b20*/  LDSM.16.M88.4 R12, [R237] ;  /* 0x00000000ed0c783b */ /* 0x000e6a0000000200 */
[-C--:B-1----:R-:W-:Y:S06]  /*11b30*/  HMMA.16816.F32.BF16 R136, R4, R12.reuse, R60 ;  /* 0x0000000c0488723c */ /* 0x082fec000004183c */
[----:B------:R-:W-:Y:S06]  /*11b40*/  HMMA.16816.F32.BF16 R212, R8, R12, R216 ;  /* 0x0000000c08d4723c */ /* 0x000fec00000418d8 */
[-C--:B------:R-:W-:Y:S06]  /*11b50*/  HMMA.16816.F32.BF16 R64, R4, R14.reuse, R36 ;  /* 0x0000000e0440723c */ /* 0x080fec0000041824 */
[----:B------:R-:W-:Y:S01]  /*11b60*/  HMMA.16816.F32.BF16 R60, R8, R14, R28 ;  /* 0x0000000e083c723c */ /* 0x000fe2000004181c */
[----:B------:R-:W1:Y:S01]  /*11b70*/  LDSM.16.M88.4 R12, [R236] ;  /* 0x00000000ec0c783b */ /* 0x000e620000000200 */
[----:B------:R-:W-:Y:S01]  /*11b80*/  IMAD.MOV.U32 R216, RZ, RZ, R48 ;  /* 0x000000ffffd87224 */ /* 0x000fe200078e0030 */
        /* <DEDUP_REMOVED lines=13> */
[----:B------:R-:W-:Y:S01]  /*11c60*/  IMAD.MOV.U32 R216, RZ, RZ, R28 ;  /* 0x000000ffffd87224 */ /* 0x000fe200078e001c */
[----:B------:R-:W-:Y:S02]  /*11c70*/  MOV R3, R29 ;  /* 0x0000001d00037202 */ /* 0x000fe40000000f00 */
[----:B------:R-:W-:Y:S02]  /*11c80*/  MOV R2, R30 ;  /* 0x0000001e00027202 */ /* 0x000fe40000000f00 */
[----:B------:R-:W-:Y:S02]  /*11c90*/  MOV R0, R31 ;  /* 0x0000001f00007202 */ /* 0x000fe40000000f00 */
[----:B------:R-:W-:Y:S01]  /*11ca0*/  HMMA.16816.F32.BF16 R28, R4, R14, R44 ;  /* 0x0000000e041c723c */ /* 0x000fe2000004182c */
[----:B------:R-:W1:Y:S05]  /*11cb0*/  LDSM.16.M88.4 R12, [R230+0xa800] ;  /* 0x00a80000e60c783b */ /* 0x000e6a0000000200 */
[-C--:B-1----:R-:W-:Y:S06]  /*11cc0*/  HMMA.16816.F32.BF16 R52, R8, R12.reuse, R220 ;  /* 0x0000000c0834723c */ /* 0x082fec00000418dc */
[C---:B------:R-:W-:Y:S06]  /*11cd0*/  HMMA.16816.F32.BF16 R24, R4.reuse, R12, R208 ;  /* 0x0000000c0418723c */ /* 0x040fec00000418d0 */
[-C--:B------:R-:W-:Y:S06]  /*11ce0*/  HMMA.16816.F32.BF16 R44, R4, R14.reuse, R140 ;  /* 0x0000000e042c723c */ /* 0x080fec000004188c */
[C---:B------:R-:W-:Y:S01]  /*11cf0*/  HMMA.16816.F32.BF16 R40, R8.reuse, R14, R132 ;  /* 0x0000000e0828723c */ /* 0x040fe20000041884 */
[----:B------:R-:W1:Y:S05]  /*11d00*/  LDSM.16.M88.4 R12, [R230+0xb000] ;  /* 0x00b00000e60c783b */ /* 0x000e6a0000000200 */
[-C--:B-1----:R-:W-:Y:S06]  /*11d10*/  HMMA.16816.F32.BF16 R212, R8, R12.reuse, R212 ;  /* 0x0000000c08d4723c */ /* 0x082fec00000418d4 */
[----:B------:R-:W-:Y:S07]  /*11d20*/  HMMA.16816.F32.BF16 R220, R4, R12, R136 ;  /* 0x0000000c04dc723c */ /* 0x000fee0000041888 */
[----:B------:R-:W-:-:S02]  /*11d30*/  IMAD.MOV.U32 R136, RZ, RZ, R216 ;  /* 0x000000ffff887224 */ /* 0x000fc400078e00d8 */
[----:B------:R-:W-:Y:S09]  /*11d40*/  HMMA.16816.F32.BF16 R216, R4, R14, R64 ;  /* 0x0000000e04d8723c */ /* 0x000ff20000041840 */
[----:B------:R-:W-:Y:S01]  /*11d50*/  IMAD.MOV.U32 R135, RZ, RZ, R212 ;  /* 0x000000ffff877224 */ /* 0x000fe200078e00d4 */
[----:B------:R-:W-:-:S02]  /*11d60*/  MOV R134, R213 ;  /* 0x000000d500867202 */ /* 0x000fc40000000f00 */
[----:B------:R-:W-:Y:S02]  /*11d70*/  MOV R133, R214 ;  /* 0x000000d600857202 */ /* 0x000fe40000000f00 */
[----:B------:R-:W-:Y:S02]  /*11d80*/  MOV R132, R215 ;  /* 0x000000d700847202 */ /* 0x000fe40000000f00 */
[----:B------:R-:W-:Y:S01]  /*11d90*/  HMMA.16816.F32.BF16 R212, R8, R14, R60 ;  /* 0x0000000e08d4723c */ /* 0x000fe2000004183c */
[----:B------:R-:W1:Y:S01]  /*11da0*/  LDSM.16.M88.4 R12, [R230+0xb800] ;  /* 0x00b80000e60c783b */ /* 0x000e620000000200 */
[----:B------:R-:W-:Y:S02]  /*11db0*/  MOV R137, R3 ;  /* 0x0000000300897202 */ /* 0x000fe40000000f00 */
[----:B------:R-:W-:Y:S02]  /*11dc0*/  MOV R138, R2 ;  /* 0x00000002008a7202 */ /* 0x000fe40000000f00 */
[----:B------:R-:W-:Y:S01]  /*11dd0*/  MOV R139, R0 ;  /* 0x00000000008b7202 */ /* 0x000fe20000000f00 */
[C---:B-1----:R-:W-:Y:S06]  /*11de0*/  HMMA.16816.F32.BF16 R140, R4.reuse, R12, R56 ;  /* 0x0000000c048c723c */ /* 0x042fec0000041838 */
[----:B------:R-:W-:Y:S01]  /*11df0*/  HMMA.16816.F32.BF16 R208, R4, R14, R48 ;  /* 0x0000000e04d0723c */ /* 0x000fe20000041830 */
[----:B------:R-:W-:-:S15]  /*11e00*/  LDSM.16.M88.4 R4, [R233+0x6000] ;  /* 0x00600000e904783b */ /* 0x000fde0000000200 */
[----:B------:R-:W-:-:S02]  /*11e10*/  NOP ;  /* 0x0000000000007918 */ /* 0x000fc40000000000 */
[----:B------:R-:W-:Y:S01]  /*11e20*/  IMAD.MOV.U32 R56, RZ, RZ, R140 ;  /* 0x000000ffff387224 */ /* 0x000fe200078e008c */
[----:B------:R-:W-:Y:S02]  /*11e30*/  MOV R3, R141 ;  /* 0x0000008d00037202 */ /* 0x000fe40000000f00 */
[----:B------:R-:W-:Y:S02]  /*11e40*/  MOV R2, R142 ;  /* 0x0000008e00027202 */ /* 0x000fe40000000f00 */
[----:B------:R-:W-:Y:S02]  /*11e50*/  MOV R0, R143 ;  /* 0x0000008f00007202 */ /* 0x000fe40000000f00 */
[----:B------:R-:W-:Y:S07]  /*11e60*/  HMMA.16816.F32.BF16 R140, R8, R12, R36 ;  /* 0x0000000c088c723c */ /* 0x000fee0000041824 */
[----:B------:R-:W-:Y:S01]  /*11e70*/  IMAD.MOV.U32 R36, RZ, RZ, R135 ;  /* 0x000000ffff247224 */ /* 0x000fe200078e0087 */
[----:B------:R-:W-:-:S02]  /*11e80*/  MOV R37, R134 ;  /* 0x0000008600257202 */ /* 0x000fc40000000f00 */
[----:B------:R-:W-:Y:S02]  /*11e90*/  MOV R38, R133 ;  /* 0x0000008500267202 */ /* 0x000fe40000000f00 */
[----:B------:R-:W-:Y:S02]  /*11ea0*/  MOV R39, R132 ;  /* 0x0000008400277202 */ /* 0x000fe40000000f00 */
[----:B------:R-:W-:Y:S01]  /*11eb0*/  HMMA.16816.F32.BF16 R132, R8, R14, R16 ;  /* 0x0000000e0884723c */ /* 0x000fe20000041810 */
[----:B------:R-:W1:Y:S04]  /*11ec0*/  LDSM.16.M88.4 R12, [R229+0x2000] ;  /* 0x00200000e50c783b */ /* 0x000e680000000200 */
[----:B------:R-:W2:Y:S02]  /*11ed0*/  LDSM.16.M88.4 R8, [R233+0x4000] ;  /* 0x00400000e908783b */ /* 0x000ea40000000200 */
[----:B------:R-:W-:Y:S01]  /*11ee0*/  IMAD.MOV.U32 R16, RZ, RZ, R56 ;  /* 0x000000ffff107224 */ /* 0x000fe200078e0038 */
        /* <DEDUP_REMOVED lines=10> */
[----:B------:R-:W-:-:S02]  /*11f90*/  MOV R17, R3 ;  /* 0x0000000300117202 */ /* 0x000fc40000000f00 */
[----:B------:R-:W-:Y:S02]  /*11fa0*/  MOV R18, R2 ;  /* 0x0000000200127202 */ /* 0x000fe40000000f00 */
[----:B------:R-:W-:Y:S01]  /*11fb0*/  MOV R19, R0 ;  /* 0x0000000000137202 */ /* 0x000fe20000000f00 */
[-C--:B-1----:R-:W-:Y:S06]  /*11fc0*/  HMMA.16816.F32.BF16 R36, R8, R12.reuse, R36 ;  /* 0x0000000c0824723c */ /* 0x082fec0000041824 */
[C---:B------:R-:W-:Y:S06]  /*11fd0*/  HMMA.16816.F32.BF16 R32, R4.reuse, R12, R220 ;  /* 0x0000000c0420723c */ /* 0x040fec00000418dc */
[-C--:B------:R-:W-:Y:S06]  /*11fe0*/  HMMA.16816.F32.BF16 R28, R4, R14.reuse, R216 ;  /* 0x0000000e041c723c */ /* 0x080fec00000418d8 */
[----:B------:R-:W-:Y:S01]  /*11ff0*/  HMMA.16816.F32.BF16 R24, R8, R14, R212 ;  /* 0x0000000e0818723c */ /* 0x000fe200000418d4 */
[----:B------:R-:W1:Y:S01]  /*12000*/  LDSM.16.M88.4 R12, [R229+0x3800] ;  /* 0x00380000e50c783b */ /* 0x000e620000000200 */
[----:B------:R-:W-:Y:S01]  /*12010*/  FMUL.FTZ R66, R66, UR33 ;  /* 0x0000002142427c20 */ /* 0x000fe20008410000 */
        /* <DEDUP_REMOVED lines=14> */
[----:B------:R-:W-:Y:S01]  /*12100*/  UISETP.GT.AND UP0, UPT, UR12, UR15, UPT ;  /* 0x0000000f0c00728c */ /* 0x000fe2000bf04270 */
        /* <DEDUP_REMOVED lines=23> */
[C---:B-1----:R-:W-:Y:S01]  /*12280*/  HMMA.16816.F32.BF16 R20, R4.reuse, R12, R16 ;  /* 0x0000000c0414723c */ /* 0x042fe20000041810 */
[----:B------:R-:W-:Y:S01]  /*12290*/  FMUL.FTZ R51, R51, UR33 ;  /* 0x0000002133337c20 */ /* 0x000fe20008410000 */
[----:B------:R-:W-:Y:S01]  /*122a0*/  FMUL.FTZ R47, R47, UR33 ;  /* 0x000000212f2f7c20 */ /* 0x000fe20008410000 */
[----:B------:R-:W-:Y:S01]  /*122b0*/  FMUL.FTZ R24, R24, UR33 ;  /* 0x0000002118187c20 */ /* 0x000fe20008410000 */
[----:B------:R-:W-:Y:S01]  /*122c0*/  FMUL.FTZ R25, R25, UR33 ;  /* 0x0000002119197c20 */ /* 0x000fe20008410000 */
[----:B------:R-:W-:Y:S01]  /*122d0*/  FMUL.FTZ R26, R26, UR33 ;  /* 0x000000211a1a7c20 */ /* 0x000fe20008410000 */
[----:B------:R-:W-:Y:S01]  /*122e0*/  HMMA.16816.F32.BF16 R16, R4, R14, R208 ;  /* 0x0000000e0410723c */ /* 0x000fe200000418d0 */
[----:B------:R-:W-:Y:S01]  /*122f0*/  FMUL.FTZ R27, R27, UR33 ;  /* 0x000000211b1b7c20 */ /* 0x000fe20008410000 */
[----:B------:R-:W-:Y:S01]  /*12300*/  FMUL.FTZ R28, R28, UR33 ;  /* 0x000000211c1c7c20 */ /* 0x000fe20008410000 */
[----:B------:R-:W-:Y:S01]  /*12310*/  FMUL.FTZ R29, R29, UR33 ;  /* 0x000000211d1d7c20 */ /* 0x000fe20008410000 */
[----:B------:R-:W-:Y:S01]  /*12320*/  FMUL.FTZ R30, R30, UR33 ;  /* 0x000000211e1e7c20 */ /* 0x000fe20008410000 */
[----:B------:R-:W-:Y:S01]  /*12330*/  FMUL.FTZ R31, R31, UR33 ;  /* 0x000000211f1f7c20 */ /* 0x000fe20008410000 */
[----:B------:R-:W-:Y:S01]  /*12340*/  HMMA.16816.F32.BF16 R4, R8, R12, R140 ;  /* 0x0000000c0804723c */ /* 0x000fe2000004188c */
[----:B------:R-:W-:-:S05]  /*12350*/  DEPBAR.LE SB0, 0x0 ;  /* 0x000080000000791a */ /* 0x000fca0000000000 */
[----:B------:R-:W-:Y:S01]  /*12360*/  HMMA.16816.F32.BF16 R8, R8, R14, R132 ;  /* 0x0000000e0808723c */ /* 0x000fe20000041884 */
[----:B------:R1:W2:Y:S01]  /*12370*/  MUFU.TANH R141, R66 ;  /* 0x00000042008d7308 */ /* 0x0002a20000002400 */
[----:B------:R-:W-:-:S04]  /*12380*/  PLOP3.LUT P0, PT, PT, PT, UP0, 0x80, 0x0 ;  /* 0x000000000000781c */ /* 0x000fc80003f0f008 */
[----:B------:R-:W-:Y:S01]  /*12390*/  FMUL.FTZ R22, R22, UR33 ;  /* 0x0000002116167c20 */ /* 0x000fe20008410000 */
[----:B------:R-:W-:Y:S01]  /*123a0*/  FMUL.FTZ R23, R23, UR33 ;  /* 0x0000002117177c20 */ /* 0x000fe20008410000 */
[----:B------:R-:W-:Y:S01]  /*123b0*/  FMUL.FTZ R20, R20, UR33 ;  /* 0x0000002114147c20 */ /* 0x000fe20008410000 */
[----:B------:R1:W3:Y:S01]  /*123c0*/  MUFU.TANH R208, R65 ;  /* 0x0000004100d07308 */ /* 0x0002e20000002400 */
[----:B------:R-:W-:Y:S02]  /*123d0*/  FMUL.FTZ R21, R21, UR33 ;  /* 0x0000002115157c20 */ /* 0x000fe40008410000 */
[----:B------:R-:W-:Y:S01]  /*123e0*/  FMUL.FTZ R18, R18, UR33 ;  /* 0x0000002112127c20 */ /* 0x000fe20008410000 */
[----:B------:R-:W-:Y:S01]  /*123f0*/  FMUL.FTZ R16, R16, UR33 ;  /* 0x0000002110107c20 */ /* 0x000fe20008410000 */
[----:B------:R-:W-:Y:S01]  /*12400*/  FMUL.FTZ R17, R17, UR33 ;  /* 0x0000002111117c20 */ /* 0x000fe20008410000 */
[----:B------:R-:W-:Y:S02]  /*12410*/  FMUL.FTZ R19, R19, UR33 ;  /* 0x0000002113137c20 */ /* 0x000fe40008410000 */
[----:B------:R1:W4:Y:S01]  /*12420*/  MUFU.TANH R133, R58 ;  /* 0x0000003a00857308 */ /* 0x0003220000002400 */
[----:B------:R-:W-:Y:S01]  /*12430*/  FMUL.FTZ R4, R4, UR33 ;  /* 0x0000002104047c20 */ /* 0x000fe20008410000 */
[----:B------:R-:W-:Y:S01]  /*12440*/  FMUL.FTZ R5, R5, UR33 ;  /* 0x0000002105057c20 */ /* 0x000fe20008410000 */
[----:B------:R-:W-:Y:S01]  /*12450*/  FMUL.FTZ R6, R6, UR33 ;  /* 0x0000002106067c20 */ /* 0x000fe20008410000 */
[----:B------:R-:W-:-:S03]  /*12460*/  FMUL.FTZ R7, R7, UR33 ;  /* 0x0000002107077c20 */ /* 0x000fc60008410000 */
[----:B------:R-:W-:Y:S01]  /*12470*/  FMUL.FTZ R8, R8, UR33 ;  /* 0x0000002108087c20 */ /* 0x000fe20008410000 */
[----:B------:R1:W1:Y:S01]  /*12480*/  MUFU.TANH R135, R59 ;  /* 0x0000003b00877308 */ /* 0x0002620000002400 */
[----:B------:R-:W-:Y:S01]  /*12490*/  FMUL.FTZ R9, R9, UR33 ;  /* 0x0000002109097c20 */ /* 0x000fe20008410000 */
[----:B------:R-:W-:Y:S01]  /*124a0*/  FMUL.FTZ R10, R10, UR33 ;  /* 0x000000210a0a7c20 */ /* 0x000fe20008410000 */
[----:B------:R-:W-:-:S05]  /*124b0*/  FMUL.FTZ R11, R11, UR33 ;  /* 0x000000210b0b7c20 */ /* 0x000fca0008410000 */
[----:B------:R1:W1:Y:S08]  /*124c0*/  MUFU.TANH R15, R60 ;  /* 0x0000003c000f7308 */ /* 0x0002700000002400 */
        /* <DEDUP_REMOVED lines=42> */
[----:B------:R-:W1:Y:S08]  /*12770*/  MUFU.TANH R136, R136 ;  /* 0x0000008800887308 */ /* 0x000e700000002400 */
[----:B------:R-:W1:Y:S08]  /*12780*/  MUFU.TANH R139, R139 ;  /* 0x0000008b008b7308 */ /* 0x000e700000002400 */
[----:B------:R-:W1:Y:S08]  /*12790*/  MUFU.TANH R47, R47 ;  /* 0x0000002f002f7308 */ /* 0x000e700000002400 */
        /* <DEDUP_REMOVED lines=13> */
[----:B------:R1:W1:Y:S01]  /*12870*/  MUFU.TANH R56, R19 ;  /* 0x0000001300387308 */ /* 0x0002620000002400 */
[----:B------:R-:W-:Y:S06]  /*12880*/  BAR.SYNC.DEFER_BLOCKING 0x0 ;  /* 0x0000000000007b1d */ /* 0x000fec0000010000 */
[----:B--234-:R-:W-:Y:S05]  /*12890*/  @!P0 BRA `(.L_x_804) ;  /* 0x00000004005c8947 */ /* 0x01cfea0003800000 */
[----:B------:R-:W2:Y:S04]  /*128a0*/  LDL.64 R2, [R1+0x80] ;  /* 0x0000800001027983 */ /* 0x000ea80000100a00 */
[----:B------:R-:W3:Y:S01]  /*128b0*/  LDL.64 R222, [R1+0x78] ;  /* 0x0000780001de7983 */ /* 0x000ee20000100a00 */
[----:B------:R-:W-:Y:S01]  /*128c0*/  UIADD3 UR19, UR19, -0x4, URZ ;  /* 0xfffffffc13137890 */ /* 0x000fe2000fffe03f */
[----:B-1----:R-:W1:Y:S01]  /*128d0*/  @!P2 LDC.64 R4, c[0x0][0x218] ;  /* 0x00008600ff04ab82 */ /* 0x002e620000000a00 */
        /* <DEDUP_REMOVED lines=81> */
.L_x_806:
[----:B------:R-:W-:Y:S05]  /*12df0*/  BSYNC B0 ;  /* 0x0000000000007941 */ /* 0x000fea0003800000 */
.L_x_805:
[----:B------:R-:W0:Y:S02]  /*12e00*/  LDGDEPBAR ;  /* 0x00000000000079af */ /* 0x000e240000000000 */
.L_x_804:
[----:B------:R-:W-:Y:S01]  /*12e10*/  STL [R1+0xc8], R240 ;  /* 0x0000c8f001007387 */ /* 0x000fe20000100800 */
[----:B------:R-:W-:-:S03]  /*12e20*/  IMAD.U32 R0, RZ, RZ, UR12 ;  /* 0x0000000cff007e24 */ /* 0x000fc6000f8e00ff */
[----:B------:R-:W-:Y:S04]  /*12e30*/  STL [R1+0xc4], R239 ;  /* 0x0000c4ef01007387 */ /* 0x000fe80000100800 */
[----:B------:R-:W-:Y:S04]  /*12e40*/  STL [R1+0xc0], R238 ;  /* 0x0000c0ee01007387 */ /* 0x000fe80000100800 */
[----:B------:R-:W-:Y:S04]  /*12e50*/  STL [R1+0xbc], R237 ;  /* 0x0000bced01007387 */ /* 0x000fe80000100800 */
[----:B------:R-:W-:Y:S04]  /*12e60*/  STL [R1+0xb8], R236 ;  /* 0x0000b8ec01007387 */ /* 0x000fe80000100800 */
[----:B------:R3:W-:Y:S04]  /*12e70*/  STL [R1+0xb4], R235 ;  /* 0x0000b4eb01007387 */ /* 0x0007e80000100800 */
[----:B------:R-:W-:Y:S04]  /*12e80*/  STL [R1+0xb0], R234 ;  /* 0x0000b0ea01007387 */ /* 0x000fe80000100800 */
[----:B------:R-:W-:Y:S04]  /*12e90*/  STL [R1+0xac], R233 ;  /* 0x0000ace901007387 */ /* 0x000fe80000100800 */
[----:B------:R-:W-:Y:S04]  /*12ea0*/  STL [R1+0xa8], R232 ;  /* 0x0000a8e801007387 */ /* 0x000fe80000100800 */
[----:B------:R4:W-:Y:S04]  /*12eb0*/  STL [R1+0xa4], R231 ;  /* 0x0000a4e701007387 */ /* 0x0009e80000100800 */
[----:B------:R4:W-:Y:S04]  /*12ec0*/  STL [R1+0xa0], R230 ;  /* 0x0000a0e601007387 */ /* 0x0009e80000100800 */
[----:B------:R4:W-:Y:S04]  /*12ed0*/  STL [R1+0x9c], R229 ;  /* 0x00009ce501007387 */ /* 0x0009e80000100800 */
[----:B------:R4:W-:Y:S04]  /*12ee0*/  STL [R1+0x98], R224 ;  /* 0x000098e001007387 */ /* 0x0009e80000100800 */
[----:B------:R-:W4:Y:S04]  /*12ef0*/  LDL.LU R223, [R1+0x3c] ;  /* 0x00003c0001df7983 */ /* 0x000f280000300800 */
[----:B------:R-:W4:Y:S04]  /*12f00*/  LDL.LU R222, [R1+0x30] ;  /* 0x0000300001de7983 */ /* 0x000f280000300800 */
[----:B------:R-:W4:Y:S04]  /*12f10*/  LDL.LU R221, [R1+0x2c] ;  /* 0x00002c0001dd7983 */ /* 0x000f280000300800 */
[----:B------:R-:W4:Y:S01]  /*12f20*/  LDL.LU R220, [R1+0x28] ;  /* 0x0000280001dc7983 */ /* 0x000f220000300800 */
[----:B--2---:R-:W2:Y:S02]  /*12f30*/  S2R R2, SR_TID.X ;  /* 0x0000000000027919 */ /* 0x004ea40000002100 */
[----:B--2---:R-:W-:-:S05]  /*12f40*/  IMAD.SHL.U32 R2, R2, 0x2, RZ ;  /* 0x0000000202027824 */ /* 0x004fca00078e00ff */
[----:B------:R-:W-:-:S04]  /*12f50*/  LOP3.LUT R2, R2, 0x6, RZ, 0xc0, !PT ;  /* 0x0000000602027812 */ /* 0x000fc800078ec0ff */
[----:B------:R-:W-:-:S04]  /*12f60*/  LEA R0, R0, R2, 0x6 ;  /* 0x0000000200007211 */ /* 0x000fc800078e30ff */
[C---:B------:R-:W-:Y:S01]  /*12f70*/  ISETP.GE.AND P0, PT, R0.reuse, R251, PT ;  /* 0x000000fb0000720c */ /* 0x040fe20003f06270 */
[C---:B------:R-:W-:Y:S01]  /*12f80*/  VIADD R2, R0.reuse, 0x1 ;  /* 0x0000000100027836 */ /* 0x040fe20000000000 */
[CC--:B------:R-:W-:Y:S02]  /*12f90*/  ISETP.GE.AND P5, PT, R0.reuse, R250.reuse, PT ;  /* 0x000000fa0000720c */ /* 0x0c0fe40003fa6270 */
[----:B------:R-:W-:Y:S02]  /*12fa0*/  ISETP.LT.OR P0, PT, R0, R247, P0 ;  /* 0x000000f70000720c */ /* 0x000fe40000701670 */
[C---:B------:R-:W-:Y:S02]  /*12fb0*/  ISETP.GE.AND P6, PT, R2.reuse, R251, PT ;  /* 0x000000fb0200720c */ /* 0x040fe40003fc6270 */
[C---:B------:R-:W-:Y:S02]  /*12fc0*/  ISETP.GE.AND P4, PT, R2.reuse, R250, PT ;  /* 0x000000fa0200720c */ /* 0x040fe40003f86270 */
[----:B------:R-:W-:-:S02]  /*12fd0*/  ISETP.GE.AND P1, PT, R2, R249, PT ;  /* 0x000000f90200720c */ /* 0x000fc40003f26270 */
[-C--:B------:R-:W-:Y:S02]  /*12fe0*/  ISETP.GE.AND P2, PT, R2, R248.reuse, PT ;  /* 0x000000f80200720c */ /* 0x080fe40003f46270 */
[----:B-1----:R-:W-:Y:S02]  /*12ff0*/  FSEL R3, R142, -INF , !P0 ;  /* 0xff8000008e037808 */ /* 0x002fe40004000000 */
[C---:B------:R-:W-:Y:S02]  /*13000*/  ISETP.GE.AND P3, PT, R0.reuse, R249, PT ;  /* 0x000000f90000720c */ /* 0x040fe40003f66270 */
[----:B------:R-:W-:Y:S02]  /*13010*/  ISETP.GE.AND P0, PT, R0, R248, PT ;  /* 0x000000f80000720c */ /* 0x000fe40003f06270 */
[C---:B------:R-:W-:Y:S02]  /*13020*/  ISETP.LT.OR P6, PT, R2.reuse, R247, P6 ;  /* 0x000000f70200720c */ /* 0x040fe400037c1670 */
[----:B------:R-:W-:-:S02]  /*13030*/  ISETP.LT.OR P4, PT, R2, R246, P4 ;  /* 0x000000f60200720c */ /* 0x000fc40002781670 */
[CC--:B------:R-:W-:Y:S02]  /*13040*/  ISETP.LT.OR P1, PT, R2.reuse, R245.reuse, P1 ;  /* 0x000000f50200720c */ /* 0x0c0fe40000f21670 */
[----:B------:R-:W-:Y:S01]  /*13050*/  ISETP.LT.OR P2, PT, R2, R244, P2 ;  /* 0x000000f40200720c */ /* 0x000fe20001741670 */
[C---:B------:R-:W-:Y:S01]  /*13060*/  VIADD R2, R0.reuse, 0x8 ;  /* 0x0000000800027836 */ /* 0x040fe20000000000 */
[C---:B------:R-:W-:Y:S02]  /*13070*/  ISETP.LT.OR P5, PT, R0.reuse, R246, P5 ;  /* 0x000000f60000720c */ /* 0x040fe40002fa1670 */
[C---:B------:R-:W-:Y:S02]  /*13080*/  ISETP.LT.OR P3, PT, R0.reuse, R245, P3 ;  /* 0x000000f50000720c */ /* 0x040fe40001f61670 */
        /* <DEDUP_REMOVED lines=12> */
[----:B------:R-:W-:Y:S02]  /*13150*/  ISETP.LT.OR P6, PT, R2, R244, P6 ;  /* 0x000000f40200720c */ /* 0x000fe400037c1670 */
[----:B------:R-:W-:-:S02]  /*13160*/  IADD3 R2, R0, 0x9, RZ ;  /* 0x0000000900027810 */ /* 0x000fc40007ffe0ff */
        /* <DEDUP_REMOVED lines=93> */
[----:B---3--:R-:W-:Y:S02]  /*13740*/  FSEL R235, R40, -INF , !P2 ;  /* 0xff80000028eb7808 */ /* 0x008fe40005000000 */
        /* <DEDUP_REMOVED lines=12> */
[----:B----4-:R-:W-:Y:S02]  /*13810*/  FSEL R231, R39, -INF , !P6 ;  /* 0xff80000027e77808 */ /* 0x010fe40007000000 */
        /* <DEDUP_REMOVED lines=12> */
[----:B------:R-:W-:Y:S01]  /*138e0*/  FSEL R239, R32, -INF , !P5 ;  /* 0xff80000020ef7808 */ /* 0x000fe20006800000 */
[----:B------:R-:W-:Y:S01]  /*138f0*/  IMAD.MOV.U32 R34, RZ, RZ, R36 ;  /* 0x000000ffff227224 */ /* 0x000fe200078e0024 */
        /* <DEDUP_REMOVED lines=25> */
[C---:B------:R-:W-:Y:S02]  /*13a90*/  ISETP.GE.AND P5, PT, R2.reuse, R251, PT ;  /* 0x000000fb0200720c */ /* 0x040fe40003fa6270 */
[----:B------:R-:W-:Y:S01]  /*13aa0*/  ISETP.GE.AND P0, PT, R2, R250, PT ;  /* 0x000000fa0200720c */ /* 0x000fe20003f06270 */
[----:B------:R-:W-:Y:S01]  /*13ab0*/  VIADD R0, R0, 0x39 ;  /* 0x0000003900007836 */ /* 0x000fe20000000000 */
[C---:B------:R-:W-:Y:S02]  /*13ac0*/  ISETP.LT.OR P5, PT, R2.reuse, R247, P5 ;  /* 0x000000f70200720c */ /* 0x040fe40002fa1670 */
[----:B------:R-:W-:Y:S02]  /*13ad0*/  ISETP.LT.OR P0, PT, R2, R246, P0 ;  /* 0x000000f60200720c */ /* 0x000fe40000701670 */
[----:B------:R-:W-:-:S02]  /*13ae0*/  FSEL R230, R27, -INF , !P6 ;  /* 0xff8000001be67808 */ /* 0x000fc40007000000 */
[----:B------:R-:W-:Y:S02]  /*13af0*/  FSEL R65, R25, -INF , !P1 ;  /* 0xff80000019417808 */ /* 0x000fe40004800000 */
[----:B------:R-:W-:Y:S02]  /*13b00*/  FSEL R233, R24, -INF , !P5 ;  /* 0xff80000018e97808 */ /* 0x000fe40006800000 */
[----:B------:R-:W-:Y:S02]  /*13b10*/  FSEL R229, R22, -INF , !P0 ;  /* 0xff80000016e57808 */ /* 0x000fe40004000000 */
[C---:B------:R-:W-:Y:S02]  /*13b20*/  ISETP.GE.AND P6, PT, R2.reuse, R249, PT ;  /* 0x000000f90200720c */ /* 0x040fe40003fc6270 */
[----:B------:R-:W-:Y:S02]  /*13b30*/  ISETP.GE.AND P1, PT, R2, R248, PT ;  /* 0x000000f80200720c */ /* 0x000fe40003f26270 */
[----:B------:R-:W-:-:S02]  /*13b40*/  ISETP.GE.AND P5, PT, R0, R251, PT ;  /* 0x000000fb0000720c */ /* 0x000fc40003fa6270 */
[----:B------:R-:W-:Y:S02]  /*13b50*/  ISETP.GE.AND P0, PT, R0, R250, PT ;  /* 0x000000fa0000720c */ /* 0x000fe40003f06270 */
[C---:B------:R-:W-:Y:S02]  /*13b60*/  ISETP.LT.OR P6, PT, R2.reuse, R245, P6 ;  /* 0x000000f50200720c */ /* 0x040fe400037c1670 */
[----:B------:R-:W-:Y:S02]  /*13b70*/  ISETP.LT.OR P1, PT, R2, R244, P1 ;  /* 0x000000f40200720c */ /* 0x000fe40000f21670 */
[C---:B------:R-:W-:Y:S02]  /*13b80*/  ISETP.LT.OR P5, PT, R0.reuse, R247, P5 ;  /* 0x000000f70000720c */ /* 0x040fe40002fa1670 */
[----:B------:R-:W-:Y:S02]  /*13b90*/  ISETP.LT.OR P0, PT, R0, R246, P0 ;  /* 0x000000f60000720c */ /* 0x000fe40000701670 */
[----:B------:R-:W-:-:S02]  /*13ba0*/  FMNMX.FTZ R2, R223, R3, !PT ;  /* 0x00000003df027209 */ /* 0x000fc40007810000 */
[----:B------:R-:W-:Y:S02]  /*13bb0*/  FSEL R58, R23, -INF , !P5 ;  /* 0xff800000173a7808 */ /* 0x000fe40006800000 */
[----:B------:R-:W-:Y:S02]  /*13bc0*/  FSEL R224, R12, -INF , !P0 ;  /* 0xff8000000ce07808 */ /* 0x000fe40004000000 */
[C---:B------:R-:W-:Y:S02]  /*13bd0*/  ISETP.GE.AND P5, PT, R0.reuse, R249, PT ;  /* 0x000000f90000720c */ /* 0x040fe40003fa6270 */
[C---:B------:R-:W-:Y:S02]  /*13be0*/  ISETP.GE.AND P0, PT, R0.reuse, R248, PT ;  /* 0x000000f80000720c */ /* 0x040fe40003f06270 */
[----:B------:R-:W-:Y:S02]  /*13bf0*/  FMNMX.FTZ R2, R7, R2, !PT ;  /* 0x0000000207027209 */ /* 0x000fe40007810000 */
[----:B------:R-:W-:-:S02]  /*13c00*/  ISETP.LT.OR P5, PT, R0, R245, P5 ;  /* 0x000000f50000720c */ /* 0x000fc40002fa1670 */
[----:B------:R-:W-:Y:S02]  /*13c10*/  ISETP.LT.OR P0, PT, R0, R244, P0 ;  /* 0x000000f40000720c */ /* 0x000fe40000701670 */
        /* <DEDUP_REMOVED lines=22> */
[----:B------:R-:W-:-:S02]  /*13d80*/  MOV R28, R8 ;  /* 0x00000008001c7202 */ /* 0x000fc40000000f00 */
        /* <DEDUP_REMOVED lines=32> */
[----:B--2---:R-:W-:Y:S02]  /*13f90*/  FMNMX.FTZ R135, R135, R12, !PT ;  /* 0x0000000c87877209 */ /* 0x004fe40007810000 */
[----:B------:R-:W-:Y:S02]  /*13fa0*/  FMNMX.FTZ R0, R235, R0, !PT ;  /* 0x00000000eb007209 */ /* 0x000fe40007810000 */
[----:B------:R-:W-:Y:S02]  /*13fb0*/  FSEL R39, R51, -INF , !P6 ;  /* 0xff80000033277808 */ /* 0x000fe40007000000 */
[----:B------:R-:W-:Y:S01]  /*13fc0*/  FMNMX.FTZ R2, R65, R2, !PT ;  /* 0x0000000241027209 */ /* 0x000fe20007810000 */
[----:B------:R-:W1:Y:S01]  /*13fd0*/  SHFL.BFLY PT, R12, R135, 0x1, 0x1f ;  /* 0x0c201f00870c7f89 */ /* 0x000e6200000e0000 */
[----:B------:R-:W-:Y:S02]  /*13fe0*/  FMNMX.FTZ R0, R231, R0, !PT ;  /* 0x00000000e7007209 */ /* 0x000fe40007810000 */
[----:B------:R-:W-:-:S02]  /*13ff0*/  FSEL R240, R31, -INF , !P5 ;  /* 0xff8000001ff07808 */ /* 0x000fc40006800000 */
[----:B------:R-:W-:Y:S02]  /*14000*/  FMNMX.FTZ R2, R39, R2, !PT ;  /* 0x0000000227027209 */ /* 0x000fe40007810000 */
[----:B------:R-:W-:Y:S02]  /*14010*/  FMNMX.FTZ R8, R239, R0, !PT ;  /* 0x00000000ef087209 */ /* 0x000fe40007810000 */
[----:B------:R-:W-:Y:S02]  /*14020*/  FSEL R232, R138, -INF , !P4 ;  /* 0xff8000008ae87808 */ /* 0x000fe40006000000 */
[----:B------:R-:W-:Y:S02]  /*14030*/  FMNMX.FTZ R0, R240, R2, !PT ;  /* 0x00000002f0007209 */ /* 0x000fe40007810000 */
[----:B------:R-:W-:Y:S02]  /*14040*/  FMNMX.FTZ R2, R232, R8, !PT ;  /* 0x00000008e8027209 */ /* 0x000fe40007810000 */
[----:B------:R-:W-:Y:S01]  /*14050*/  FSEL R64, R64, -INF , !P3 ;  /* 0xff80000040407808 */ /* 0x000fe20005800000 */
[----:B------:R-:W2:Y:S01]  /*14060*/  SHFL.BFLY PT, R8, R0, 0x2, 0x1f ;  /* 0x0c401f0000087f89 */ /* 0x000ea200000e0000 */
[----:B------:R-:W-:-:S02]  /*14070*/  FSEL R29, R63, -INF , !P2 ;  /* 0xff8000003f1d7808 */ /* 0x000fc40005000000 */
[----:B------:R-:W-:Y:S02]  /*14080*/  FMNMX.FTZ R2, R64, R2, !PT ;  /* 0x0000000240027209 */ /* 0x000fe40007810000 */
[----:B------:R-:W-:Y:S02]  /*14090*/  FSEL R52, R18, -INF , !P1 ;  /* 0xff80000012347808 */ /* 0x000fe40004800000 */
[----:B------:R-:W3:Y:S01]  /*140a0*/  SHFL.BFLY PT, R18, R134, 0x1, 0x1f ;  /* 0x0c201f0086127f89 */ /* 0x000ee200000e0000 */
[----:B------:R-:W-:Y:S02]  /*140b0*/  FMNMX.FTZ R2, R29, R2, !PT ;  /* 0x000000021d027209 */ /* 0x000fe40007810000 */
[----:B------:R-:W-:Y:S02]  /*140c0*/  FSEL R44, R56, -INF , !P0 ;  /* 0xff800000382c7808 */ /* 0x000fe40004000000 */
[----:B------:R-:W-:Y:S02]  /*140d0*/  FMNMX.FTZ R2, R52, R2, !PT ;  /* 0x0000000234027209 */ /* 0x000fe40007810000 */
[----:B-1----:R-:W-:-:S02]  /*140e0*/  FMNMX.FTZ R135, R135, R12, !PT ;  /* 0x0000000c87877209 */ /* 0x002fc40007810000 */
[----:B------:R-:W-:Y:S02]  /*140f0*/  FMNMX.FTZ R132, R44, R2, !PT ;  /* 0x000000022c847209 */ /* 0x000fe40007810000 */
[C---:B------:R-:W-:Y:S01]  /*14100*/  FSETP.NEU.FTZ.AND P1, PT, R135.reuse, -INF , PT ;  /* 0xff8000008700780b */ /* 0x040fe20003f3d000 */
[----:B------:R-:W-:Y:S02]  /*14110*/  FMUL.FTZ R12, R135, UR10 ;  /* 0x0000000a870c7c20 */ /* 0x000fe40008410000 */
[----:B------:R-:W1:Y:S03]  /*14120*/  SHFL.BFLY PT, R2, R132, 0x2, 0x1f ;  /* 0x0c401f0084027f89 */ /* 0x000e6600000e0000 */
[----:B------:R-:W-:Y:S02]  /*14130*/  FSEL R12, R12, RZ, P1 ;  /* 0x000000ff0c0c7208 */ /* 0x000fe40000800000 */
[----:B--2---:R-:W-:-:S03]  /*14140*/  FMNMX.FTZ R0, R0, R8, !PT ;  /* 0x0000000800007209 */ /* 0x004fc60007810000 */
[----:B------:R-:W-:Y:S02]  /*14150*/  FFMA.FTZ R3, R3, UR10, -R12 ;  /* 0x0000000a03037c23 */ /* 0x000fe4000801080c */
[----:B------:R-:W2:Y:S01]  /*14160*/  SHFL.BFLY PT, R133, R0, 0x1, 0x1f ;  /* 0x0c201f0000857f89 */ /* 0x000ea200000e0000 */
[----:B---3--:R-:W-:Y:S01]  /*14170*/  FMNMX.FTZ R134, R134, R18, !PT ;  /* 0x0000001286867209 */ /* 0x008fe20007810000 */
[----:B------:R3:W-:Y:S03]  /*14180*/  MUFU.EX2 R25, R3 ;  /* 0x0000000300197308 */ /* 0x0007e60000000800 */
[C---:B------:R-:W-:Y:S01]  /*14190*/  FSETP.NEU.FTZ.AND P3, PT, R134.reuse, -INF , PT ;  /* 0xff8000008600780b */ /* 0x040fe20003f7d000 */
[----:B---3--:R-:W-:-:S05]  /*141a0*/  FMUL.FTZ R3, R134, UR10 ;  /* 0x0000000a86037c20 */ /* 0x008fca0008410000 */
[----:B------:R-:W-:Y:S02]  /*141b0*/  FSEL R3, R3, RZ, P3 ;  /* 0x000000ff03037208 */ /* 0x000fe40001800000 */
[----:B-1----:R-:W-:-:S03]  /*141c0*/  FMNMX.FTZ R132, R132, R2, !PT ;  /* 0x0000000284847209 */ /* 0x002fc60007810000 */
[----:B------:R-:W-:-:S04]  /*141d0*/  FFMA.FTZ R4, R4, UR10, -R3 ;  /* 0x0000000a04047c23 */ /* 0x000fc80008010803 */
[----:B------:R1:W-:Y:S01]  /*141e0*/  MUFU.EX2 R23, R4 ;  /* 0x0000000400177308 */ /* 0x0003e20000000800 */
[----:B--2---:R-:W-:Y:S01]  /*141f0*/  FMNMX.FTZ R133, R0, R133, !PT ;  /* 0x0000008500857209 */ /* 0x004fe20007810000 */
[----:B------:R-:W-:-:S03]  /*14200*/  FFMA.FTZ R0, R9, UR10, -R3 ;  /* 0x0000000a09007c23 */ /* 0x000fc60008010803 */
[C---:B------:R-:W-:Y:S01]  /*14210*/  FSETP.NEU.FTZ.AND P2, PT, R133.reuse, -INF , PT ;  /* 0xff8000008500780b */ /* 0x040fe20003f5d000 */
[----:B------:R-:W-:Y:S02]  /*14220*/  FMUL.FTZ R2, R133, UR10 ;  /* 0x0000000a85027c20 */ /* 0x000fe40008410000 */
[----:B------:R2:W-:Y:S01]  /*14230*/  MUFU.EX2 R40, R0 ;  /* 0x0000000000287308 */ /* 0x0005e20000000800 */
[----:B-1----:R-:W1:Y:S02]  /*14240*/  SHFL.BFLY PT, R4, R132, 0x1, 0x1f ;  /* 0x0c201f0084047f89 */ /* 0x002e6400000e0000 */
[----:B------:R-:W-:Y:S01]  /*14250*/  FSEL R2, R2, RZ, P2 ;  /* 0x000000ff02027208 */ /* 0x000fe20001000000 */
[----:B--2---:R-:W-:-:S04]  /*14260*/  FFMA.FTZ R0, R10, UR10, -R3 ;  /* 0x0000000a0a007c23 */ /* 0x004fc80008010803 */
[----:B------:R2:W-:Y:S02]  /*14270*/  MUFU.EX2 R238, R0 ;  /* 0x0000000000ee7308 */ /* 0x0005e40000000800 */
[----:B--2---:R-:W-:-:S06]  /*14280*/  FFMA.FTZ R0, R13, UR10, -R3 ;  /* 0x0000000a0d007c23 */ /* 0x004fcc0008010803 */
[----:B------:R2:W-:Y:S01]  /*14290*/  MUFU.EX2 R237, R0 ;  /* 0x0000000000ed7308 */ /* 0x0005e20000000800 */
[----:B-1----:R-:W-:Y:S01]  /*142a0*/  FMNMX.FTZ R132, R132, R4, !PT ;  /* 0x0000000484847209 */ /* 0x002fe20007810000 */
[----:B------:R-:W-:-:S03]  /*142b0*/  FFMA.FTZ R4, R15, UR10, -R2 ;  /* 0x0000000a0f047c23 */ /* 0x000fc60008010802 */
[----:B------:R-:W-:Y:S01]  /*142c0*/  FSETP.NEU.FTZ.AND P0, PT, R132, -INF , PT ;  /* 0xff8000008400780b */ /* 0x000fe20003f1d000 */
[----:B--2---:R-:W-:-:S04]  /*142d0*/  FFMA.FTZ R0, R11, UR10, -R2 ;  /* 0x0000000a0b007c23 */ /* 0x004fc80008010802 */
        /* <DEDUP_REMOVED lines=8> */
[----:B--2---:R-:W-:Y:S01]  /*14360*/  FFMA.FTZ R4, R14, UR10, -R0 ;  /* 0x0000000a0e047c23 */ /* 0x004fe20008010800 */
[----:B------:R-:W-:-:S03]  /*14370*/  FFMA.FTZ R5, R5, UR10, -R12 ;  /* 0x0000000a05057c23 */ /* 0x000fc6000801080c */
[----:B------:R1:W-:Y:S08]  /*14380*/  MUFU.EX2 R45, R4 ;  /* 0x00000004002d7308 */ /* 0x0003f00000000800 */
[----:B------:R2:W-:Y:S01]  /*14390*/  MUFU.EX2 R67, R5 ;  /* 0x0000000500437308 */ /* 0x0005e20000000800 */
[----:B-1----:R-:W-:Y:S02]  /*143a0*/  FFMA.FTZ R4, R19, UR10, -R0 ;  /* 0x0000000a13047c23 */ /* 0x002fe40008010800 */
[----:B------:R-:W1:Y:S05]  /*143b0*/  LDSM.16.MT88.4 R16, [R225+0xc000] ;  /* 0x00c00000e110783b */ /* 0x000e6a0000004200 */
[----:B------:R3:W-:Y:S01]  /*143c0*/  MUFU.EX2 R57, R4 ;  /* 0x0000000400397308 */ /* 0x0007e20000000800 */
[----:B--2---:R-:W-:-:S05]  /*143d0*/  FSEL R5, R135, RZ, P1 ;  /* 0x000000ff87057208 */ /* 0x004fca0000800000 */
[----:B------:R-:W-:Y:S01]  /*143e0*/  FADD.FTZ R5, R223, -R5 ;  /* 0x80000005df057221 */ /* 0x000fe20000010000 */
[----:B---3--:R-:W-:-:S04]  /*143f0*/  FFMA.FTZ R4, R20, UR10, -R0 ;  /* 0x0000000a14047c23 */ /* 0x008fc80008010800 */
        /* <DEDUP_REMOVED lines=11> */
[----:B------:R-:W-:Y:S01]  /*144b0*/  FFMA.FTZ R6, R6, UR10, -R12 ;  /* 0x0000000a06067c23 */ /* 0x000fe2000801080c */
[----:B------:R-:W-:Y:S01]  /*144c0*/  FMUL.FTZ R5, R5, UR10 ;  /* 0x0000000a05057c20 */ /* 0x000fe20008410000 */
[----:B------:R2:W-:Y:S08]  /*144d0*/  MUFU.EX2 R24, R4 ;  /* 0x0000000400187308 */ /* 0x0005f00000000800 */
[----:B------:R-:W-:Y:S01]  /*144e0*/  MUFU.EX2 R37, R7 ;  /* 0x0000000700257308 */ /* 0x000fe20000000800 */
[----:B--2---:R-:W-:-:S07]  /*144f0*/  FFMA.FTZ R4, R21, UR10, -R0 ;  /* 0x0000000a15047c23 */ /* 0x004fce0008010800 */
[----:B------:R-:W-:Y:S08]  /*14500*/  MUFU.EX2 R32, R6 ;  /* 0x0000000600207308 */ /* 0x000ff00000000800 */
[----:B------:R-:W2:Y:S08]  /*14510*/  MUFU.EX2 R15, R15 ;  /* 0x0000000f000f7308 */ /* 0x000eb00000000800 */
[----:B------:R-:W3:Y:S08]  /*14520*/  MUFU.EX2 R14, R14 ;  /* 0x0000000e000e7308 */ /* 0x000ef00000000800 */
[----:B------:R-:W4:Y:S08]  /*14530*/  MUFU.EX2 R13, R5 ;  /* 0x00000005000d7308 */ /* 0x000f300000000800 */
[----:B------:R1:W1:Y:S01]  /*14540*/  MUFU.EX2 R236, R4 ;  /* 0x0000000400ec7308 */ /* 0x0002620000000800 */
[-C--:B--2---:R-:W-:Y:S01]  /*14550*/  FMUL.FTZ R172, R172, R15.reuse ;  /* 0x0000000facac7220 */ /* 0x084fe20000410000 */
[----:B------:R-:W-:Y:S01]  /*14560*/  FMUL.FTZ R173, R173, R15 ;  /* 0x0000000fadad7220 */ /* 0x000fe20000410000 */
[-C--:B---3--:R-:W-:Y:S01]  /*14570*/  FMUL.FTZ R174, R174, R14.reuse ;  /* 0x0000000eaeae7220 */ /* 0x088fe20000410000 */
[----:B------:R-:W-:Y:S01]  /*14580*/  FMUL.FTZ R175, R175, R14 ;  /* 0x0000000eafaf7220 */ /* 0x000fe20000410000 */
[----:B------:R-:W-:Y:S01]  /*14590*/  F2FP.BF16.F32.PACK_AB R8, R37, R25 ;  /* 0x000000192508723e */ /* 0x000fe200000010ff */
[-C--:B------:R-:W-:Y:S01]  /*145a0*/  FMUL.FTZ R206, R206, R24.reuse ;  /* 0x00000018cece7220 */ /* 0x080fe20000410000 */
[----:B------:R-:W-:Y:S01]  /*145b0*/  F2FP.BF16.F32.PACK_AB R9, R40, R23 ;  /* 0x000000172809723e */ /* 0x000fe200000010ff */
[----:B------:R-:W-:Y:S01]  /*145c0*/  FMUL.FTZ R207, R207, R24 ;  /* 0x00000018cfcf7220 */ /* 0x000fe20000410000 */
[----:B------:R-:W-:Y:S01]  /*145d0*/  F2FP.BF16.F32.PACK_AB R10, R67, R32 ;  /* 0x00000020430a723e */ /* 0x000fe200000010ff */
[-C--:B----4-:R-:W-:Y:S01]  /*145e0*/  FMUL.FTZ R204, R204, R13.reuse ;  /* 0x0000000dcccc7220 */ /* 0x090fe20000410000 */
[----:B------:R-:W-:Y:S01]  /*145f0*/  F2FP.BF16.F32.PACK_AB R11, R237, R238 ;  /* 0x000000eeed0b723e */ /* 0x000fe200000010ff */
[----:B------:R-:W-:Y:S01]  /*14600*/  FMUL.FTZ R205, R205, R13 ;  /* 0x0000000dcdcd7220 */ /* 0x000fe20000410000 */
[----:B------:R-:W-:Y:S01]  /*14610*/  F2FP.BF16.F32.PACK_AB R6, R66, R50 ;  /* 0x000000324206723e */ /* 0x000fe200000010ff */
[----:B------:R-:W-:Y:S01]  /*14620*/  FMUL.FTZ R168, R168, R15 ;  /* 0x0000000fa8a87220 */ /* 0x000fe20000410000 */
[----:B------:R-:W-:Y:S01]  /*14630*/  F2FP.BF16.F32.PACK_AB R5, R57, R45 ;  /* 0x0000002d3905723e */ /* 0x000fe200000010ff */
[----:B------:R-:W-:Y:S01]  /*14640*/  FMUL.FTZ R169, R169, R15 ;  /* 0x0000000fa9a97220 */ /* 0x000fe20000410000 */
[----:B-1----:R-:W-:Y:S01]  /*14650*/  F2FP.BF16.F32.PACK_AB R4, R51, R22 ;  /* 0x000000163304723e */ /* 0x002fe200000010ff */
[-C--:B------:R-:W-:Y:S01]  /*14660*/  FMUL.FTZ R170, R170, R14.reuse ;  /* 0x0000000eaaaa7220 */ /* 0x080fe20000410000 */
        /* <DEDUP_REMOVED lines=103> */
[----:B------:R-:W-:Y:S01]  /*14ce0*/  IMAD.MOV.U32 R21, RZ, RZ, R39 ;  /* 0x000000ffff157224 */ /* 0x000fe200078e0027 */
[----:B------:R-:W-:Y:S01]  /*14cf0*/  MOV R73, R38 ;  /* 0x0000002600497202 */ /* 0x000fe20000000f00 */
[----:B------:R-:W-:-:S02]  /*14d00*/  IMAD.MOV.U32 R83, RZ, RZ, R37 ;  /* 0x000000ffff537224 */ /* 0x000fc400078e0025 */
[----:B------:R-:W-:Y:S02]  /*14d10*/  IMAD.MOV.U32 R82, RZ, RZ, R36 ;  /* 0x000000ffff527224 */ /* 0x000fe400078e0024 */
[----:B------:R-:W-:Y:S01]  /*14d20*/  IMAD.MOV.U32 R75, RZ, RZ, R27 ;  /* 0x000000ffff4b7224 */ /* 0x000fe200078e001b */
[----:B-1----:R-:W-:Y:S01]  /*14d30*/  HMMA.16816.F32.BF16 R36, R4, R16, R88 ;  /* 0x000000100424723c */ /* 0x002fe20000041858 */
[----:B------:R-:W2:Y:S04]  /*14d40*/  LDL.LU R90, [R1+0x34] ;  /* 0x00003400015a7983 */ /* 0x000ea80000300800 */
[----:B------:R-:W3:Y:S01]  /*14d50*/  LDL.LU R27, [R1+0x38] ;  /* 0x00003800011b7983 */ /* 0x000ee20000300800 */
[----:B------:R-:W-:-:S03]  /*14d60*/  IMAD.MOV.U32 R77, RZ, RZ, R26 ;  /* 0x000000ffff4d7224 */ /* 0x000fc600078e001a */
[----:B------:R-:W4:Y:S01]  /*14d70*/  LDL.LU R26, [R1+0x40] ;  /* 0x00004000011a7983 */ /* 0x000f220000300800 */
        /* <DEDUP_REMOVED lines=14> */
[----:B------:R-:W-:Y:S01]  /*14e60*/  HMMA.16816.F32.BF16 R40, R8, R16, R84 ;  /* 0x000000100828723c */ /* 0x000fe20000041854 */
[----:B------:R-:W-:Y:S01]  /*14e70*/  IMAD.MOV.U32 R74, RZ, RZ, R31 ;  /* 0x000000ffff4a7224 */ /* 0x000fe200078e001f */
[----:B------:R-:W-:Y:S01]  /*14e80*/  MOV R70, R33 ;  /* 0x0000002100467202 */ /* 0x000fe20000000f00 */
[----:B------:R-:W-:-:S02]  /*14e90*/  IMAD.MOV.U32 R80, RZ, RZ, R34 ;  /* 0x000000ffff507224 */ /* 0x000fc400078e0022 */
[----:B------:R-:W-:Y:S02]  /*14ea0*/  IMAD.MOV.U32 R20, RZ, RZ, R30 ;  /* 0x000000ffff147224 */ /* 0x000fe400078e001e */
[----:B------:R-:W-:Y:S01]  /*14eb0*/  IMAD.MOV.U32 R84, RZ, RZ, R29 ;  /* 0x000000ffff547224 */ /* 0x000fe200078e001d */
[----:B------:R-:W-:Y:S01]  /*14ec0*/  MOV R86, R35 ;  /* 0x0000002300567202 */ /* 0x000fe20000000f00 */
[----:B------:R-:W-:Y:S02]  /*14ed0*/  IMAD.MOV.U32 R85, RZ, RZ, R28 ;  /* 0x000000ffff557224 */ /* 0x000fe400078e001c */
[----:B------:R-:W-:Y:S01]  /*14ee0*/  IMAD.MOV.U32 R87, RZ, RZ, R32 ;  /* 0x000000ffff577224 */ /* 0x000fe200078e0020 */
        /* <DEDUP_REMOVED lines=40> */
[C---:B-1----:R-:W-:Y:S06]  /*15170*/  HMMA.16816.F32.BF16 R120, R4.reuse, R16, R120 ;  /* 0x000000100478723c */ /* 0x042fec0000041878 */
[----:B------:R-:W-:Y:S07]  /*15180*/  HMMA.16816.F32.BF16 R124, R4, R18, R124 ;  /* 0x00000012047c723c */ /* 0x000fee000004187c */
[----:B------:R-:W-:-:S04]  /*15190*/  FFMA.FTZ R4, R208, UR10, -R12 ;  /* 0x0000000ad0047c23 */ /* 0x000fc8000801080c */
[----:B------:R1:W-:Y:S02]  /*151a0*/  MUFU.EX2 R51, R4 ;  /* 0x0000000400337308 */ /* 0x0003e40000000800 */
[----:B-1----:R-:W-:Y:S01]  /*151b0*/  FFMA.FTZ R4, R60, UR10, -R12 ;  /* 0x0000000a3c047c23 */ /* 0x002fe2000801080c */
[----:B------:R-:W-:Y:S02]  /*151c0*/  IMAD.MOV.U32 R93, RZ, RZ, R73 ;  /* 0x000000ffff5d7224 */ /* 0x000fe400078e0049 */
[----:B------:R-:W-:Y:S02]  /*151d0*/  IMAD.MOV.U32 R73, RZ, RZ, R75 ;  /* 0x000000ffff497224 */ /* 0x000fe400078e004b */
[----:B------:R-:W-:Y:S02]  /*151e0*/  IMAD.MOV.U32 R75, RZ, RZ, R50 ;  /* 0x000000ffff4b7224 */ /* 0x000fe400078e0032 */
[----:B------:R-:W-:Y:S02]  /*151f0*/  IMAD.MOV.U32 R95, RZ, RZ, R83 ;  /* 0x000000ffff5f7224 */ /* 0x000fe400078e0053 */
[----:B------:R-:W-:-:S02]  /*15200*/  IMAD.MOV.U32 R83, RZ, RZ, R71 ;  /* 0x000000ffff537224 */ /* 0x000fc400078e0047 */
[----:B------:R-:W-:Y:S02]  /*15210*/  IMAD.MOV.U32 R71, RZ, RZ, R47 ;  /* 0x000000ffff477224 */ /* 0x000fe400078e002f */
        /* <DEDUP_REMOVED lines=9> */
[----:B------:R-:W-:-:S02]  /*152b0*/  IMAD.MOV.U32 R76, RZ, RZ, R59 ;  /* 0x000000ffff4c7224 */ /* 0x000fc400078e003b */
[----:B------:R-:W-:Y:S02]  /*152c0*/  IMAD.MOV.U32 R79, RZ, RZ, R58 ;  /* 0x000000ffff4f7224 */ /* 0x000fe400078e003a */
[C---:B------:R-:W-:Y:S06]  /*152d0*/  HMMA.16816.F32.BF16 R56, R8.reuse, R16, R116 ;  /* 0x000000100838723c */ /* 0x040fec0000041874 */
[----:B------:R-:W-:Y:S01]  /*152e0*/  HMMA.16816.F32.BF16 R128, R8, R18, R128 ;  /* 0x000000120880723c */ /* 0x000fe20000041880 */
[----:B------:R-:W1:Y:S01]  /*152f0*/  LDSM.16.MT88.4 R16, [R225+0xc800] ;  /* 0x00c80000e110783b */ /* 0x000e620000004200 */
[----:B------:R-:W-:Y:S01]  /*15300*/  MOV R98, R95 ;  /* 0x0000005f00627202 */ /* 0x000fe20000000f00 */
[----:B------:R-:W-:-:S02]  /*15310*/  IMAD.MOV.U32 R95, RZ, RZ, R89 ;  /* 0x000000ffff5f7224 */ /* 0x000fc400078e0059 */
[----:B--2---:R-:W-:Y:S01]  /*15320*/  FFMA.FTZ R25, R90, R15, R25 ;  /* 0x0000000f5a197223 */ /* 0x004fe20000010019 */
[----:B------:R-:W-:Y:S01]  /*15330*/  MOV R90, R82 ;  /* 0x00000052005a7202 */ /* 0x000fe20000000f00 */
[----:B------:R-:W-:Y:S02]  /*15340*/  IMAD.MOV.U32 R82, RZ, RZ, R72 ;  /* 0x000000ffff527224 */ /* 0x000fe400078e0048 */
[----:B------:R-:W-:Y:S01]  /*15350*/  IMAD.MOV.U32 R72, RZ, RZ, R74 ;  /* 0x000000ffff487224 */ /* 0x000fe200078e004a */
[----:B------:R-:W-:Y:S01]  /*15360*/  MOV R74, R68 ;  /* 0x00000044004a7202 */ /* 0x000fe20000000f00 */
[----:B------:R-:W-:Y:S02]  /*15370*/  IMAD.MOV.U32 R68, RZ, RZ, R52 ;  /* 0x000000ffff447224 */ /* 0x000fe400078e0034 */
[----:B------:R2:W-:Y:S01]  /*15380*/  MUFU.EX2 R52, R4 ;  /* 0x0000000400347308 */ /* 0x0005e20000000800 */
[----:B---3--:R-:W-:Y:S01]  /*15390*/  FFMA.FTZ R27, R27, R14, R23 ;  /* 0x0000000e1b1b7223 */ /* 0x008fe20000010017 */
[----:B------:R-:W-:Y:S01]  /*153a0*/  IMAD.MOV.U32 R94, RZ, RZ, R82 ;  /* 0x000000ffff5e7224 */ /* 0x000fe200078e0052 */
[----:B------:R-:W-:Y:S01]  /*153b0*/  MOV R82, R20 ;  /* 0x0000001400527202 */ /* 0x000fe20000000f00 */
[----:B--2---:R-:W-:-:S04]  /*153c0*/  FFMA.FTZ R4, R55, UR10, -R12 ;  /* 0x0000000a37047c23 */ /* 0x004fc8000801080c */
[----:B------:R2:W3:Y:S01]  /*153d0*/  MUFU.EX2 R5, R4 ;  /* 0x0000000400057308 */ /* 0x0004e20000000800 */
[----:B------:R-:W-:Y:S01]  /*153e0*/  MOV R20, R49 ;  /* 0x0000003100147202 */ /* 0x000fe20000000f00 */
[----:B--2---:R-:W-:-:S06]  /*153f0*/  FFMA.FTZ R4, R48, UR10, -R12 ;  /* 0x0000000a30047c23 */ /* 0x004fcc000801080c */
[----:B------:R2:W-:Y:S02]  /*15400*/  MUFU.EX2 R23, R4 ;  /* 0x0000000400177308 */ /* 0x0005e40000000800 */
[----:B--2---:R-:W-:-:S06]  /*15410*/  FFMA.FTZ R4, R210, UR10, -R3 ;  /* 0x0000000ad2047c23 */ /* 0x004fcc0008010803 */
[----:B------:R2:W-:Y:S01]  /*15420*/  MUFU.EX2 R49, R4 ;  /* 0x0000000400317308 */ /* 0x0005e20000000800 */
[----:B----4-:R-:W-:Y:S01]  /*15430*/  FFMA.FTZ R26, R26, R13, R22 ;  /* 0x0000000d1a1a7223 */ /* 0x010fe20000010016 */
[----:B--2---:R-:W-:-:S06]  /*15440*/  FFMA.FTZ R4, R62, UR10, -R3 ;  /* 0x0000000a3e047c23 */ /* 0x004fcc0008010803 */
[----:B------:R2:W-:Y:S02]  /*15450*/  MUFU.EX2 R50, R4 ;  /* 0x0000000400327308 */ /* 0x0005e40000000800 */
[----:B--2---:R-:W-:-:S06]  /*15460*/  FFMA.FTZ R4, R61, UR10, -R3 ;  /* 0x0000000a3d047c23 */ /* 0x004fcc0008010803 */
[----:B------:R2:W4:Y:S02]  /*15470*/  MUFU.EX2 R6, R4 ;  /* 0x0000000400067308 */ /* 0x0005240000000800 */
[----:B--2---:R-:W-:-:S06]  /*15480*/  FFMA.FTZ R4, R53, UR10, -R3 ;  /* 0x0000000a35047c23 */ /* 0x004fcc0008010803 */
[----:B------:R2:W-:Y:S01]  /*15490*/  MUFU.EX2 R13, R4 ;  /* 0x00000004000d7308 */ /* 0x0005e20000000800 */
[----:B---3--:R-:W-:Y:S01]  /*154a0*/  MOV R210, R5 ;  /* 0x0000000500d27202 */ /* 0x008fe20000000f00 */
[----:B--2---:R-:W-:-:S06]  /*154b0*/  FFMA.FTZ R4, R213, UR10, -R2 ;  /* 0x0000000ad5047c23 */ /* 0x004fcc0008010802 */
[----:B------:R2:W-:Y:S01]  /*154c0*/  MUFU.EX2 R48, R4 ;  /* 0x0000000400307308 */ /* 0x0005e20000000800 */
[----:B------:R-:W-:Y:S01]  /*154d0*/  MOV R88, R72 ;  /* 0x0000004800587202 */ /* 0x000fe20000000f00 */
[----:B--2---:R-:W-:-:S06]  /*154e0*/  FFMA.FTZ R4, R211, UR10, -R2 ;  /* 0x0000000ad3047c23 */ /* 0x004fcc0008010802 */
[----:B------:R2:W-:Y:S01]  /*154f0*/  MUFU.EX2 R47, R4 ;  /* 0x00000004002f7308 */ /* 0x0005e20000000800 */
[----:B------:R-:W-:Y:S01]  /*15500*/  MOV R72, R68 ;  /* 0x0000004400487202 */ /* 0x000fe20000000f00 */
[----:B------:R-:W-:Y:S02]  /*15510*/  IMAD.MOV.U32 R68, RZ, RZ, R70 ;  /* 0x000000ffff447224 */ /* 0x000fe400078e0046 */
[----:B------:R-:W-:Y:S02]  /*15520*/  IMAD.MOV.U32 R70, RZ, RZ, R46 ;  /* 0x000000ffff467224 */ /* 0x000fe400078e002e */
[----:B--2---:R-:W-:-:S04]  /*15530*/  FFMA.FTZ R4, R209, UR10, -R2 ;  /* 0x0000000ad1047c23 */ /* 0x004fc80008010802 */
[----:B------:R2:W3:Y:S02]  /*15540*/  MUFU.EX2 R5, R4 ;  /* 0x0000000400057308 */ /* 0x0004e40000000800 */
[----:B--2---:R-:W-:-:S06]  /*15550*/  FFMA.FTZ R4, R54, UR10, -R2 ;  /* 0x0000000a36047c23 */ /* 0x004fcc0008010802 */
[----:B------:R2:W1:Y:S02]  /*15560*/  MUFU.EX2 R211, R4 ;  /* 0x0000000400d37308 */ /* 0x0004640000000800 */
[----:B--2---:R-:W-:-:S06]  /*15570*/  FFMA.FTZ R4, R216, UR10, -R0 ;  /* 0x0000000ad8047c23 */ /* 0x004fcc0008010800 */
[----:B------:R2:W-:Y:S02]  /*15580*/  MUFU.EX2 R46, R4 ;  /* 0x00000004002e7308 */ /* 0x0005e40000000800 */
[----:B--2---:R-:W-:-:S06]  /*15590*/  FFMA.FTZ R4, R215, UR10, -R0 ;  /* 0x0000000ad7047c23 */ /* 0x004fcc0008010800 */
[----:B------:R2:W1:Y:S02]  /*155a0*/  MUFU.EX2 R213, R4 ;  /* 0x0000000400d57308 */ /* 0x0004640000000800 */
[----:B--2---:R-:W-:-:S06]  /*155b0*/  FFMA.FTZ R4, R214, UR10, -R0 ;  /* 0x0000000ad6047c23 */ /* 0x004fcc0008010800 */
[----:B------:R2:W-:Y:S01]  /*155c0*/  MUFU.EX2 R22, R4 ;  /* 0x0000000400167308 */ /* 0x0005e20000000800 */
[----:B----4-:R-:W-:Y:S02]  /*155d0*/  IMAD.MOV.U32 R215, RZ, RZ, R6 ;  /* 0x000000ffffd77224 */ /* 0x010fe400078e0006 */
[----:B--2---:R-:W-:-:S05]  /*155e0*/  FFMA.FTZ R4, R212, UR10, -R0 ;  /* 0x0000000ad4047c23 */ /* 0x004fca0008010800 */
[----:B------:R2:W4:Y:S01]  /*155f0*/  MUFU.EX2 R14, R4 ;  /* 0x00000004000e7308 */ /* 0x0005220000000800 */
[----:B---3--:R-:W-:Y:S01]  /*15600*/  MOV R212, R5 ;  /* 0x0000000500d47202 */ /* 0x008fe20000000f00 */
        /* <DEDUP_REMOVED lines=9> */
[----:B------:R-:W-:-:S02]  /*156a0*/  F2FP.BF16.F32.PACK_AB R11, R13, R215 ;  /* 0x000000d70d0b723e */ /* 0x000fc400000010ff */
[----:B-1----:R-:W-:Y:S02]  /*156b0*/  F2FP.BF16.F32.PACK_AB R6, R211, R212 ;  /* 0x000000d4d306723e */ /* 0x002fe400000010ff */
[----:B------:R-:W-:Y:S02]  /*156c0*/  F2FP.BF16.F32.PACK_AB R5, R213, R46 ;  /* 0x0000002ed505723e */ /* 0x000fe400000010ff */
[----:B--2---:R-:W-:Y:S02]  /*156d0*/  F2FP.BF16.F32.PACK_AB R4, R47, R48 ;  /* 0x000000302f04723e */ /* 0x004fe400000010ff */
[----:B----4-:R-:W-:Y:S01]  /*156e0*/  F2FP.BF16.F32.PACK_AB R7, R14, R22 ;  /* 0x000000160e07723e */ /* 0x010fe200000010ff */
[----:B------:R-:W-:Y:S01]  /*156f0*/  IMAD.MOV.U32 R87, RZ, RZ, R81 ;  /* 0x000000ffff577224 */ /* 0x000fe200078e0051 */
[----:B------:R-:W-:Y:S01]  /*15700*/  MOV R81, R77 ;  /* 0x0000004d00517202 */ /* 0x000fe20000000f00 */
[----:B------:R-:W-:Y:S02]  /*15710*/  IMAD.MOV.U32 R77, RZ, RZ, R79 ;  /* 0x000000ffff4d7224 */ /* 0x000fe400078e004f */
[----:B------:R-:W-:Y:S01]  /*15720*/  IMAD.MOV.U32 R79, RZ, RZ, R73 ;  /* 0x000000ffff4f7224 */ /* 0x000fe200078e0049 */
[----:B------:R-:W-:Y:S01]  /*15730*/  MOV R73, R63 ;  /* 0x0000003f00497202 */ /* 0x000fe20000000f00 */
[-C--:B------:R-:W-:Y:S06]  /*15740*/  HMMA.16816.F32.BF16 R172, R8, R16.reuse, R172 ;  /* 0x0000001008ac723c */ /* 0x080fec00000418ac */
[C---:B------:R-:W-:Y:S06]  /*15750*/  HMMA.16816.F32.BF16 R204, R4.reuse, R16, R204 ;  /* 0x0000001004cc723c */ /* 0x040fec00000418cc */
[-C--:B------:R-:W-:Y:S06]  /*15760*/  HMMA.16816.F32.BF16 R200, R4, R18.reuse, R200 ;  /* 0x0000001204c8723c */ /* 0x080fec00000418c8 */
[----:B------:R-:W-:Y:S01]  /*15770*/  HMMA.16816.F32.BF16 R60, R8, R18, R96 ;  /* 0x00000012083c723c */ /* 0x000fe20000041860 */
[----:B------:R-:W1:Y:S01]  /*15780*/  LDSM.16.MT88.4 R16, [R226+0xc800] ;  /* 0x00c80000e210783b */ /* 0x000e620000004200 */
        /* <DEDUP_REMOVED lines=15> */
[----:B------:R-:W-:Y:S02]  /*15880*/  IMAD.MOV.U32 R93, RZ, RZ, R80 ;  /* 0x000000ffff5d7224 */ /* 0x000fe400078e0050 */
[----:B------:R-:W-:Y:S02]  /*15890*/  IMAD.MOV.U32 R94, RZ, RZ, R82 ;  /* 0x000000ffff5e7224 */ /* 0x000fe400078e0052 */
        /* <DEDUP_REMOVED lines=43> */
[-C--:B-1----:R-:W-:Y:S07]  /*15b50*/  HMMA.16816.F32.BF16 R68, R4, R16.reuse, R180 ;  /* 0x000000100444723c */ /* 0x082fee00000418b4 */
[----:B------:R-:W-:Y:S01]  /*15b60*/  MOV R182, R199 ;  /* 0x000000c700b67202 */ /* 0x000fe20000000f00 */
[----:B------:R-:W-:Y:S01]  /*15b70*/  IMAD.MOV.U32 R199, RZ, RZ, R118 ;  /* 0x000000ffffc77224 */ /* 0x000fe200078e0076 */
[----:B------:R-:W-:Y:S06]  /*15b80*/  HMMA.16816.F32.BF16 R92, R8, R16, R156 ;  /* 0x00000010085c723c */ /* 0x000fec000004189c */
        /* <DEDUP_REMOVED lines=8> */
[-C--:B-1----:R-:W-:Y:S01]  /*15c10*/  HMMA.16816.F32.BF16 R156, R8, R16.reuse, R40 ;  /* 0x00000010089c723c */ /* 0x082fe20000041828 */
        /* <DEDUP_REMOVED lines=11> */
[----:B------:R-:W1:Y:S05]  /*15cd0*/  LDSM.16.MT88.4 R20, [R228+0xe800] ;  /* 0x00e80000e414783b */ /* 0x000e6a0000004200 */
[-C--:B------:R-:W-:Y:S06]  /*15ce0*/  HMMA.16816.F32.BF16 R136, R4, R18.reuse, R32 ;  /* 0x000000120488723c */ /* 0x080fec0000041820 */
[----:B------:R-:W-:Y:S01]  /*15cf0*/  HMMA.16816.F32.BF16 R220, R8, R18, R28 ;  /* 0x0000001208dc723c */ /* 0x000fe2000004181c */
[----:B------:R-:W4:Y:S01]  /*15d00*/  LDSM.16.MT88.4 R16, [R227+0xe800] ;  /* 0x00e80000e310783b */ /* 0x000f220000004200 */
[----:B------:R-:W-:-:S02]  /*15d10*/  IMAD.MOV.U32 R41, RZ, RZ, R43 ;  /* 0x000000ffff297224 */ /* 0x000fc400078e002b */
[----:B------:R-:W-:Y:S02]  /*15d20*/  IMAD.MOV.U32 R43, RZ, RZ, R181 ;  /* 0x000000ffff2b7224 */ /* 0x000fe400078e00b5 */
[----:B------:R-:W-:Y:S02]  /*15d30*/  IMAD.MOV.U32 R181, RZ, RZ, R183 ;  /* 0x000000ffffb57224 */ /* 0x000fe400078e00b7 */
[----:B------:R-:W-:Y:S02]  /*15d40*/  IMAD.MOV.U32 R183, RZ, RZ, R189 ;  /* 0x000000ffffb77224 */ /* 0x000fe400078e00bd */
[----:B------:R-:W-:Y:S02]  /*15d50*/  IMAD.MOV.U32 R189, RZ, RZ, R191 ;  /* 0x000000ffffbd7224 */ /* 0x000fe400078e00bf */
[----:B------:R-:W-:Y:S02]  /*15d60*/  IMAD.MOV.U32 R191, RZ, RZ, R169 ;  /* 0x000000ffffbf7224 */ /* 0x000fe400078e00a9 */
[----:B------:R-:W-:Y:S01]  /*15d70*/  IMAD.MOV.U32 R169, RZ, RZ, R214 ;  /* 0x000000ffffa97224 */ /* 0x000fe200078e00d6 */
[C---:B-1----:R-:W-:Y:S06]  /*15d80*/  HMMA.16816.F32.BF16 R104, R4.reuse, R20, R104 ;  /* 0x000000140468723c */ /* 0x042fec0000041868 */
[C---:B------:R-:W-:Y:S06]  /*15d90*/  HMMA.16816.F32.BF16 R108, R4.reuse, R22, R108 ;  /* 0x00000016046c723c */ /* 0x040fec000004186c */
[C---:B----4-:R-:W-:Y:S06]  /*15da0*/  HMMA.16816.F32.BF16 R120, R4.reuse, R16, R120 ;  /* 0x000000100478723c */ /* 0x050fec0000041878 */
[----:B------:R-:W-:Y:S07]  /*15db0*/  HMMA.16816.F32.BF16 R124, R4, R18, R124 ;  /* 0x00000012047c723c */ /* 0x000fee000004187c */
[----:B------:R-:W-:-:S04]  /*15dc0*/  FFMA.FTZ R4, R252, UR10, -R12 ;  /* 0x0000000afc047c23 */ /* 0x000fc8000801080c */
[----:B------:R1:W-:Y:S02]  /*15dd0*/  MUFU.EX2 R214, R4 ;  /* 0x0000000400d67308 */ /* 0x0003e40000000800 */
[----:B-1----:R-:W-:-:S06]  /*15de0*/  FFMA.FTZ R4, R217, UR10, -R12 ;  /* 0x0000000ad9047c23 */ /* 0x002fcc000801080c */
[----:B------:R1:W4:Y:S02]  /*15df0*/  MUFU.EX2 R217, R4 ;  /* 0x0000000400d97308 */ /* 0x0003240000000800 */
[----:B-1----:R-:W-:-:S06]  /*15e00*/  FFMA.FTZ R4, R219, UR10, -R12 ;  /* 0x0000000adb047c23 */ /* 0x002fcc000801080c */
[----:B------:R1:W-:Y:S02]  /*15e10*/  MUFU.EX2 R219, R4 ;  /* 0x0000000400db7308 */ /* 0x0003e40000000800 */
[----:B-1----:R-:W-:-:S06]  /*15e20*/  FFMA.FTZ R4, R218, UR10, -R12 ;  /* 0x0000000ada047c23 */ /* 0x002fcc000801080c */
[----:B------:R1:W-:Y:S02]  /*15e30*/  MUFU.EX2 R252, R4 ;  /* 0x0000000400fc7308 */ /* 0x0003e40000000800 */
[----:B-1----:R-:W-:Y:S01]  /*15e40*/  FFMA.FTZ R4, R41, UR10, -R3 ;  /* 0x0000000a29047c23 */ /* 0x002fe20008010803 */
[----:B---3--:R-:W-:Y:S01]  /*15e50*/  FFMA.FTZ R45, R42, R24, R45 ;  /* 0x000000182a2d7223 */ /* 0x008fe2000001002d */
[----:B------:R-:W-:Y:S02]  /*15e60*/  MOV R42, R180 ;  /* 0x000000b4002a7202 */ /* 0x000fe40000000f00 */
        /* <DEDUP_REMOVED lines=28> */
[----:B------:R1:W-:Y:S01]  /*16030*/  MUFU.EX2 R211, R4 ;  /* 0x0000000400d37308 */ /* 0x0003e20000000800 */
[----:B------:R-:W-:Y:S01]  /*16040*/  HMMA.16816.F32.BF16 R56, R8, R16, R56 ;  /* 0x000000100838723c */ /* 0x000fe20000041838 */
[----:B------:R-:W-:Y:S01]  /*16050*/  FFMA.FTZ R44, R44, UR10, -R0 ;  /* 0x0000000a2c2c7c23 */ /* 0x000fe20008010800 */
[----:B------:R2:W5:Y:S01]  /*16060*/  LDL.LU R239, [R1+0xc4] ;  /* 0x0000c40001ef7983 */ /* 0x0005620000300800 */
        /* <DEDUP_REMOVED lines=23> */
[----:B------:R1:W3:Y:S01]  /*161e0*/  MUFU.EX2 R213, R4 ;  /* 0x0000000400d57308 */ /* 0x0002e20000000800 */
[----:B------:R-:W-:Y:S02]  /*161f0*/  MOV R40, R42 ;  /* 0x0000002a00287202 */ /* 0x000fe40000000f00 */
[----:B------:R-:W-:Y:S01]  /*16200*/  MOV R42, R180 ;  /* 0x000000b4002a7202 */ /* 0x000fe20000000f00 */
[----:B-1----:R-:W-:Y:S01]  /*16210*/  FFMA.FTZ R4, R41, UR10, -R3 ;  /* 0x0000000a29047c23 */ /* 0x002fe20008010803 */
        /* <DEDUP_REMOVED lines=11> */
[----:B------:R1:W-:Y:S01]  /*162d0*/  MUFU.EX2 R216, R4 ;  /* 0x0000000400d87308 */ /* 0x0003e20000000800 */
[----:B------:R-:W-:Y:S02]  /*162e0*/  MOV R180, R182 ;  /* 0x000000b600b47202 */ /* 0x000fe40000000f00 */
[----:B------:R-:W-:Y:S02]  /*162f0*/  MOV R182, R188 ;  /* 0x000000bc00b67202 */ /* 0x000fe40000000f00 */
[----:B------:R-:W-:Y:S02]  /*16300*/  MOV R188, R190 ;  /* 0x000000be00bc7202 */ /* 0x000fe40000000f00 */
[----:B------:R-:W-:Y:S01]  /*16310*/  MOV R190, R168 ;  /* 0x000000a800be7202 */ /* 0x000fe20000000f00 */
[----:B-1----:R-:W-:-:S04]  /*16320*/  FFMA.FTZ R4, R40, UR10, -R3 ;  /* 0x0000000a28047c23 */ /* 0x002fc80008010803 */
[----:B------:R1:W2:Y:S01]  /*16330*/  MUFU.EX2 R218, R4 ;  /* 0x0000000400da7308 */ /* 0x0002a20000000800 */
        /* <DEDUP_REMOVED lines=31> */
[----:B------:R1:W-:Y:S01]  /*16530*/  MUFU.EX2 R208, R4 ;  /* 0x0000000400d07308 */ /* 0x0003e20000000800 */
[----:B------:R-:W-:Y:S04]  /*16540*/  LDSM.16.MT88.4 R16, [R228+0xd000] ;  /* 0x00d00000e410783b */ /* 0x000fe80000004200 */
[----:B------:R-:W-:Y:S01]  /*16550*/  HMMA.16816.F32.BF16 R152, R8, R20, R100 ;  /* 0x000000140898723c */ /* 0x000fe20000041864 */
        /* <DEDUP_REMOVED lines=25> */
[----:B------:R-:W-:Y:S02]  /*166f0*/  IMAD.MOV.U32 R181, RZ, RZ, R183 ;  /* 0x000000ffffb57224 */ /* 0x000fe400078e00b7 */
[----:B------:R-:W-:Y:S02]  /*16700*/  IMAD.MOV.U32 R183, RZ, RZ, R189 ;  /* 0x000000ffffb77224 */ /* 0x000fe400078e00bd */
[----:B------:R-:W-:Y:S01]  /*16710*/  IMAD.MOV.U32 R198, RZ, RZ, R215 ;  /* 0x000000ffffc67224 */ /* 0x000fe200078e00d7 */
[----:B------:R-:W-:Y:S01]  /*16720*/  MOV R215, R210 ;  /* 0x000000d200d77202 */ /* 0x000fe20000000f00 */
[----:B------:R-:W-:Y:S01]  /*16730*/  IMAD.MOV.U32 R189, RZ, RZ, R191 ;  /* 0x000000ffffbd7224 */ /* 0x000fe200078e00bf */
[----:B------:R1:W-:Y:S01]  /*16740*/  MUFU.EX2 R210, R4 ;  /* 0x0000000400d27308 */ /* 0x0003e20000000800 */
[----:B------:R-:W-:-:S02]  /*16750*/  IMAD.MOV.U32 R191, RZ, RZ, R169 ;  /* 0x000000ffffbf7224 */ /* 0x000fc400078e00a9 */
[----:B------:R-:W-:Y:S02]  /*16760*/  IMAD.MOV.U32 R169, RZ, RZ, R171 ;  /* 0x000000ffffa97224 */ /* 0x000fe400078e00ab */
[----:B------:R-:W-:Y:S02]  /*16770*/  IMAD.MOV.U32 R171, RZ, RZ, R193 ;  /* 0x000000ffffab7224 */ /* 0x000fe400078e00c1 */
[----:B------:R-:W-:Y:S02]  /*16780*/  IMAD.MOV.U32 R193, RZ, RZ, R195 ;  /* 0x000000ffffc17224 */ /* 0x000fe400078e00c3 */
[----:B------:R-:W-:Y:S02]  /*16790*/  IMAD.MOV.U32 R195, RZ, RZ, R197 ;  /* 0x000000ffffc37224 */ /* 0x000fe400078e00c5 */
[----:B------:R-:W-:Y:S02]  /*167a0*/  IMAD.MOV.U32 R197, RZ, RZ, R212 ;  /* 0x000000ffffc57224 */ /* 0x000fe400078e00d4 */
[----:B-1----:R-:W-:Y:S01]  /*167b0*/  FFMA.FTZ R4, R41, UR10, -R2 ;  /* 0x0000000a29047c23 */ /* 0x002fe20008010802 */
[----:B------:R-:W-:-:S02]  /*167c0*/  MOV R41, R180 ;  /* 0x000000b400297202 */ /* 0x000fc40000000f00 */
[----:B------:R-:W-:Y:S01]  /*167d0*/  MOV R180, R182 ;  /* 0x000000b600b47202 */ /* 0x000fe20000000f00 */
[----:B------:R1:W-:Y:S01]  /*167e0*/  MUFU.EX2 R212, R4 ;  /* 0x0000000400d47308 */ /* 0x0003e20000000800 */
[----:B------:R-:W-:Y:S02]  /*167f0*/  IMAD.MOV.U32 R39, RZ, RZ, R42 ;  /* 0x000000ffff277224 */ /* 0x000fe400078e002a */
[----:B------:R-:W-:-:S03]  /*16800*/  IMAD.MOV.U32 R42, RZ, RZ, R181 ;  /* 0x000000ffff2a7224 */ /* 0x000fc600078e00b5 */
[----:B------:R-:W-:Y:S01]  /*16810*/  MOV R38, R39 ;  /* 0x0000002700267202 */ /* 0x000fe20000000f00 */
[----:B-1----:R-:W-:Y:S01]  /*16820*/  FFMA.FTZ R4, R40, UR10, -R2 ;  /* 0x0000000a28047c23 */ /* 0x002fe20008010802 */
[----:B------:R-:W-:Y:S02]  /*16830*/  MOV R40, R41 ;  /* 0x0000002900287202 */ /* 0x000fe40000000f00 */
[----:B------:R-:W-:Y:S01]  /*16840*/  MOV R41, R180 ;  /* 0x000000b400297202 */ /* 0x000fe20000000f00 */
[----:B------:R-:W-:Y:S01]  /*16850*/  IMAD.MOV.U32 R37, RZ, RZ, R38 ;  /* 0x000000ffff257224 */ /* 0x000fe200078e0026 */
[----:B------:R-:W-:-:S03]  /*16860*/  MOV R182, R188 ;  /* 0x000000bc00b67202 */ /* 0x000fc60000000f00 */
[----:B------:R-:W-:Y:S01]  /*16870*/  IMAD.MOV.U32 R39, RZ, RZ, R41 ;  /* 0x000000ffff277224 */ /* 0x000fe200078e0029 */
[----:B------:R-:W-:Y:S02]  /*16880*/  MOV R41, R42 ;  /* 0x0000002a00297202 */ /* 0x000fe40000000f00 */
[----:B------:R-:W-:Y:S02]  /*16890*/  MOV R180, R182 ;  /* 0x000000b600b47202 */ /* 0x000fe40000000f00 */
[----:B------:R-:W-:Y:S01]  /*168a0*/  MOV R38, R39 ;  /* 0x0000002700267202 */ /* 0x000fe20000000f00 */
[----:B------:R-:W-:Y:S01]  /*168b0*/  IMAD.MOV.U32 R39, RZ, RZ, R41 ;  /* 0x000000ffff277224 */ /* 0x000fe200078e0029 */
[----:B------:R-:W-:Y:S01]  /*168c0*/  MOV R188, R190 ;  /* 0x000000be00bc7202 */ /* 0x000fe20000000f00 */
[----:B------:R-:W-:-:S03]  /*168d0*/  IMAD.MOV.U32 R33, RZ, RZ, R180 ;  /* 0x000000ffff217224 */ /* 0x000fc600078e00b4 */
        /* <DEDUP_REMOVED lines=49> */
[--C-:B------:R-:W-:Y:S01]  /*16bf0*/  FFMA.FTZ R38, R38, UR10, -R3.reuse ;  /* 0x0000000a26267c23 */ /* 0x100fe20008010803 */
[--C-:B------:R-:W-:Y:S01]  /*16c00*/  FFMA.FTZ R37, R230, UR10, -R3.reuse ;  /* 0x0000000ae6257c23 */ /* 0x100fe20008010803 */
[--C-:B------:R-:W-:Y:S01]  /*16c10*/  FFMA.FTZ R36, R229, UR10, -R3.reuse ;  /* 0x0000000ae5247c23 */ /* 0x100fe20008010803 */
[----:B------:R-:W-:Y:S01]  /*16c20*/  FFMA.FTZ R32, R224, UR10, -R3 ;  /* 0x0000000ae0207c23 */ /* 0x000fe20008010803 */
[----:B------:R-:W-:Y:S01]  /*16c30*/  IMAD.MOV.U32 R183, RZ, RZ, R190 ;  /* 0x000000ffffb77224 */ /* 0x000fe200078e00be */
[----:B------:R-:W-:Y:S01]  /*16c40*/  MOV R168, R171 ;  /* 0x000000ab00a87202 */ /* 0x000fe20000000f00 */
[----:B------:R-:W-:Y:S01]  /*16c50*/  FFMA.FTZ R3, R28, UR10, -R0 ;  /* 0x0000000a1c037c23 */ /* 0x000fe20008010800 */
[----:B------:R-:W-:Y:S01]  /*16c60*/  MOV R170, R197 ;  /* 0x000000c500aa7202 */ /* 0x000fe20000000f00 */
[----:B------:R-:W-:-:S02]  /*16c70*/  IMAD.MOV.U32 R171, RZ, RZ, R198 ;  /* 0x000000ffffab7224 */ /* 0x000fc400078e00c6 */
[----:B------:R-:W-:Y:S01]  /*16c80*/  FFMA.FTZ R28, R180, UR10, -R2 ;  /* 0x0000000ab41c7c23 */ /* 0x000fe20008010802 */
[----:B------:R-:W-:Y:S02]  /*16c90*/  IMAD.MOV.U32 R197, RZ, RZ, R55 ;  /* 0x000000ffffc57224 */ /* 0x000fe400078e0037 */
        /* <DEDUP_REMOVED lines=8> */
[----:B------:R-:W-:Y:S01]  /*16d20*/  MOV R190, R169 ;  /* 0x000000a900be7202 */ /* 0x000fe20000000f00 */
[----:B------:R-:W1:Y:S01]  /*16d30*/  LDSM.16.MT88.4 R12, [R225+0xd000] ;  /* 0x00d00000e10c783b */ /* 0x000e620000004200 */
[----:B------:R-:W-:Y:S01]  /*16d40*/  MOV R181, R182 ;  /* 0x000000b600b57202 */ /* 0x000fe20000000f00 */
[----:B------:R-:W-:-:S02]  /*16d50*/  IMAD.MOV.U32 R53, RZ, RZ, R236 ;  /* 0x000000ffff357224 */ /* 0x000fc400078e00ec */
[----:B------:R-:W-:Y:S01]  /*16d60*/  IMAD.MOV.U32 R182, RZ, RZ, R183 ;  /* 0x000000ffffb67224 */ /* 0x000fe200078e00b7 */
[----:B------:R-:W-:Y:S01]  /*16d70*/  MOV R183, R188 ;  /* 0x000000bc00b77202 */ /* 0x000fe20000000f00 */
[----:B------:R-:W-:Y:S02]  /*16d80*/  IMAD.MOV.U32 R169, RZ, RZ, R196 ;  /* 0x000000ffffa97224 */ /* 0x000fe400078e00c4 */
[----:B------:R-:W-:Y:S01]  /*16d90*/  FFMA.FTZ R31, R31, UR10, -R2 ;  /* 0x0000000a1f1f7c23 */ /* 0x000fe20008010802 */
[----:B------:R-:W-:Y:S01]  /*16da0*/  IMAD.MOV.U32 R188, RZ, RZ, R189 ;  /* 0x000000ffffbc7224 */ /* 0x000fe200078e00bd */
[----:B------:R-:W-:Y:S01]  /*16db0*/  MOV R189, R190 ;  /* 0x000000be00bd7202 */ /* 0x000fe20000000f00 */
[----:B------:R-:W-:Y:S01]  /*16dc0*/  IMAD.MOV.U32 R190, RZ, RZ, R191 ;  /* 0x000000ffffbe7224 */ /* 0x000fe200078e00bf */
[----:B------:R4:W2:Y:S01]  /*16dd0*/  MUFU.EX2 R215, R4 ;  /* 0x0000000400d77308 */ /* 0x0008a20000000800 */
[----:B------:R-:W-:Y:S01]  /*16de0*/  MOV R196, R53 ;  /* 0x0000003500c47202 */ /* 0x000fe20000000f00 */
[----:B------:R-:W-:Y:S01]  /*16df0*/  HMMA.16816.F32.BF16 R64, R8, R22, R64 ;  /* 0x000000160840723c */ /* 0x000fe20000041840 */
[----:B------:R-:W-:Y:S01]  /*16e00*/  MOV R29, R33 ;  /* 0x00000021001d7202 */ /* 0x000fe20000000f00 */
[----:B------:R1:W5:Y:S01]  /*16e10*/  LDL.LU R237, [R1+0xbc] ;  /* 0x0000bc0001ed7983 */ /* 0x0003620000300800 */
[----:B------:R-:W-:Y:S01]  /*16e20*/  MOV R191, R168 ;  /* 0x000000a800bf7202 */ /* 0x000fe20000000f00 */
[----:B------:R-:W-:Y:S01]  /*16e30*/  IMAD.MOV.U32 R168, RZ, RZ, R169 ;  /* 0x000000ffffa87224 */ /* 0x000fe200078e00a9 */
[----:B------:R-:W-:Y:S01]  /*16e40*/  MOV R169, R170 ;  /* 0x000000aa00a97202 */ /* 0x000fe20000000f00 */
[----:B------:R-:W-:-:S02]  /*16e50*/  IMAD.MOV.U32 R33, RZ, RZ, R34 ;  /* 0x000000ffff217224 */ /* 0x000fc400078e0022 */
[--C-:B------:R-:W-:Y:S01]  /*16e60*/  FFMA.FTZ R30, R30, UR10, -R2.reuse ;  /* 0x0000000a1e1e7c23 */ /* 0x100fe20008010802 */
[----:B------:R-:W-:Y:S01]  /*16e70*/  IMAD.MOV.U32 R170, RZ, RZ, R171 ;  /* 0x000000ffffaa7224 */ /* 0x000fe200078e00ab */
[----:B------:R-:W-:Y:S01]  /*16e80*/  MOV R171, R196 ;  /* 0x000000c400ab7202 */ /* 0x000fe20000000f00 */
[----:B------:R-:W-:Y:S01]  /*16e90*/  FFMA.FTZ R29, R29, UR10, -R2 ;  /* 0x0000000a1d1d7c23 */ /* 0x000fe20008010802 */
[----:B------:R-:W-:Y:S02]  /*16ea0*/  IMAD.MOV.U32 R196, RZ, RZ, R197 ;  /* 0x000000ffffc47224 */ /* 0x000fe400078e00c5 */
[--C-:B----4-:R-:W-:Y:S01]  /*16eb0*/  FFMA.FTZ R4, R235, UR10, -R0.reuse ;  /* 0x0000000aeb047c23 */ /* 0x110fe20008010800 */
[----:B------:R-:W-:Y:S01]  /*16ec0*/  MOV R197, R198 ;  /* 0x000000c600c57202 */ /* 0x000fe20000000f00 */
[----:B------:R-:W-:Y:S01]  /*16ed0*/  FFMA.FTZ R2, R33, UR10, -R0 ;  /* 0x0000000a21027c23 */ /* 0x000fe20008010800 */
[----:B------:R-:W-:Y:S01]  /*16ee0*/  F2FP.BF16.F32.PACK_AB R8, R217, R214 ;  /* 0x000000d6d908723e */ /* 0x000fe200000010ff */
[----:B------:R4:W-:Y:S01]  /*16ef0*/  MUFU.EX2 R53, R4 ;  /* 0x0000000400357308 */ /* 0x0009e20000000800 */
[----:B------:R-:W-:Y:S01]  /*16f00*/  IMAD.MOV.U32 R198, RZ, RZ, R55 ;  /* 0x000000ffffc67224 */ /* 0x000fe200078e0037 */
[----:B------:R-:W-:Y:S01]  /*16f10*/  MOV R34, R54 ;  /* 0x0000003600227202 */ /* 0x000fe20000000f00 */
[----:B------:R-:W1:Y:S01]  /*16f20*/  LDSM.16.MT88.4 R20, [R226+0xd000] ;  /* 0x00d00000e214783b */ /* 0x000e620000004200 */
[----:B---3--:R-:W-:-:S02]  /*16f30*/  F2FP.BF16.F32.PACK_AB R9, R213, R211 ;  /* 0x000000d3d509723e */ /* 0x008fc400000010ff */
[----:B------:R-:W-:Y:S01]  /*16f40*/  F2FP.BF16.F32.PACK_AB R10, R252, R219 ;  /* 0x000000dbfc0a723e */ /* 0x000fe200000010ff */
[----:B------:R-:W-:Y:S01]  /*16f50*/  IMAD.MOV.U32 R24, RZ, RZ, R189 ;  /* 0x000000ffff187224 */ /* 0x000fe200078e00bd */
[----:B------:R3:W-:Y:S01]  /*16f60*/  MUFU.EX2 R55, R3 ;  /* 0x0000000300377308 */ /* 0x0007e20000000800 */
[----:B--2---:R-:W-:Y:S01]  /*16f70*/  F2FP.BF16.F32.PACK_AB R11, R218, R216 ;  /* 0x000000d8da0b723e */ /* 0x004fe200000010ff */
[--C-:B------:R-:W-:Y:S01]  /*16f80*/  FFMA.FTZ R35, R35, UR10, -R0.reuse ;  /* 0x0000000a23237c23 */ /* 0x100fe20008010800 */
[----:B------:R-:W-:Y:S01]  /*16f90*/  F2FP.BF16.F32.PACK_AB R6, R215, R212 ;  /* 0x000000d4d706723e */ /* 0x000fe200000010ff */
[----:B------:R2:W5:Y:S01]  /*16fa0*/  LDL.LU R236, [R1+0xb8] ;  /* 0x0000b80001ec7983 */ /* 0x0005620000300800 */
[----:B----4-:R-:W-:Y:S01]  /*16fb0*/  FFMA.FTZ R4, R231, UR10, -R0 ;  /* 0x0000000ae7047c23 */ /* 0x010fe20008010800 */
[----:B---3--:R-:W-:-:S03]  /*16fc0*/  FADD.FTZ R3, R209, R25 ;  /* 0x00000019d1037221 */ /* 0x008fc60000010000 */
[----:B------:R3:W4:Y:S01]  /*16fd0*/  MUFU.EX2 R54, R4 ;  /* 0x0000000400367308 */ /* 0x0007220000000800 */
[C---:B-1----:R-:W-:Y:S01]  /*16fe0*/  HMMA.16816.F32.BF16 R172, R8.reuse, R12, R172 ;  /* 0x0000000c08ac723c */ /* 0x042fe200000418ac */
[----:B------:R-:W-:Y:S01]  /*16ff0*/  MOV R102, R190 ;  /* 0x000000be00667202 */ /* 0x000fe20000000f00 */
[----:B------:R-:W-:Y:S01]  /*17000*/  IMAD.MOV.U32 R103, RZ, RZ, R191 ;  /* 0x000000ffff677224 */ /* 0x000fe200078e00bf */
[----:B------:R-:W-:Y:S01]  /*17010*/  MOV R189, R170 ;  /* 0x000000aa00bd7202 */ /* 0x000fe20000000f00 */
[--C-:B------:R-:W-:Y:S01]  /*17020*/  FFMA.FTZ R34, R34, UR10, -R0.reuse ;  /* 0x0000000a22227c23 */ /* 0x100fe20008010800 */
[----:B------:R-:W-:Y:S01]  /*17030*/  FFMA.FTZ R33, R39, UR10, -R0 ;  /* 0x0000000a27217c23 */ /* 0x000fe20008010800 */
[----:B------:R-:W-:Y:S01]  /*17040*/  HMMA.16816.F32.BF16 R60, R8, R14, R60 ;  /* 0x0000000e083c723c */ /* 0x000fe2000004183c */
[----:B------:R-:W1:Y:S01]  /*17050*/  MUFU.EX2 R209, R2 ;  /* 0x0000000200d17308 */ /* 0x000e620000000800 */
[----:B------:R2:W5:Y:S01]  /*17060*/  LDL.LU R235, [R1+0xb4] ;  /* 0x0000b40001eb7983 */ /* 0x0005620000300800 */
[----:B---3--:R-:W-:-:S02]  /*17070*/  F2FP.BF16.F32.PACK_AB R4, R210, R208 ;  /* 0x000000d0d204723e */ /* 0x008fc400000010ff */
[----:B----4-:R-:W-:Y:S01]  /*17080*/  F2FP.BF16.F32.PACK_AB R5, R54, R53 ;  /* 0x000000353605723e */ /* 0x010fe200000010ff */
[----:B------:R-:W-:Y:S01]  /*17090*/  HMMA.16816.F32.BF16 R76, R8, R16, R76 ;  /* 0x00000010084c723c */ /* 0x000fe2000004184c */
[----:B------:R-:W-:Y:S02]  /*170a0*/  MOV R25, R188 ;  /* 0x000000bc00197202 */ /* 0x000fe40000000f00 */
[----:B-1----:R-:W-:Y:S01]  /*170b0*/  F2FP.BF16.F32.PACK_AB R7, R209, R55 ;  /* 0x00000037d107723e */ /* 0x002fe200000010ff */
[----:B------:R-:W-:Y:S01]  /*170c0*/  IMAD.MOV.U32 R190, RZ, RZ, R169 ;  /* 0x000000ffffbe7224 */ /* 0x000fe200078e00a9 */
[----:B------:R-:W-:Y:S01]  /*170d0*/  MOV R191, R168 ;  /* 0x000000a800bf7202 */ /* 0x000fe20000000f00 */
[----:B------:R-:W-:Y:S02]  /*170e0*/  IMAD.MOV.U32 R170, RZ, RZ, R199 ;  /* 0x000000ffffaa7224 */ /* 0x000fe400078e00c7 */
[----:B------:R-:W-:Y:S02]  /*170f0*/  IMAD.MOV.U32 R0, RZ, RZ, R103 ;  /* 0x000000ffff007224 */ /* 0x000fe400078e0067 */
[----:B------:R-:W-:Y:S01]  /*17100*/  IMAD.MOV.U32 R101, RZ, RZ, R189 ;  /* 0x000000ffff657224 */ /* 0x000fe200078e00bd */
[C---:B------:R-:W-:Y:S01]  /*17110*/  HMMA.16816.F32.BF16 R204, R4.reuse, R12, R204 ;  /* 0x0000000c04cc723c */ /* 0x040fe200000418cc */
[----:B------:R-:W-:Y:S01]  /*17120*/  FADD.FTZ R2, R180, R27 ;  /* 0x0000001bb4027221 */ /* 0x000fe20000010000 */
[----:B------:R-:W-:Y:S01]  /*17130*/  FADD.FTZ R39, R181, R26 ;  /* 0x0000001ab5277221 */ /* 0x000fe20000010000 */
[----:B------:R2:W5:Y:S03]  /*17140*/  LDL.LU R234, [R1+0xb0] ;  /* 0x0000b00001ea7983 */ /* 0x0005660000300800 */
[C---:B------:R-:W-:Y:S01]  /*17150*/  HMMA.16816.F32.BF16 R200, R4.reuse, R14, R200 ;  /* 0x0000000e04c8723c */ /* 0x040fe200000418c8 */
[----:B------:R-:W1:Y:S01]  /*17160*/  LDSM.16.MT88.4 R12, [R227+0xd000] ;  /* 0x00d00000e30c783b */ /* 0x000e620000004200 */
[----:B------:R-:W-:Y:S01]  /*17170*/  IMAD.MOV.U32 R188, RZ, RZ, R171 ;  /* 0x000000ffffbc7224 */ /* 0x000fe200078e00ab */
[----:B------:R-:W-:Y:S01]  /*17180*/  MOV R171, R196 ;  /* 0x000000c400ab7202 */ /* 0x000fe20000000f00 */
[----:B------:R-:W-:Y:S01]  /*17190*/  IMAD.MOV.U32 R168, RZ, RZ, R197 ;  /* 0x000000ffffa87224 */ /* 0x000fe200078e00c5 */
[----:B------:R-:W-:Y:S01]  /*171a0*/  MOV R169, R198 ;  /* 0x000000c600a97202 */ /* 0x000fe20000000f00 */
[----:B------:R-:W-:Y:S01]  /*171b0*/  IMAD.MOV.U32 R103, RZ, RZ, R191 ;  /* 0x000000ffff677224 */ /* 0x000fe200078e00bf */
[----:B------:R-:W-:Y:S01]  /*171c0*/  HMMA.16816.F32.BF16 R196, R4, R20, R88 ;  /* 0x0000001404c4723c */ /* 0x000fe20000041858 */
[----:B------:R-:W-:Y:S01]  /*171d0*/  MOV R100, R188 ;  /* 0x000000bc00647202 */ /* 0x000fe20000000f00 */
[----:B------:R-:W-:Y:S01]  /*171e0*/  IMAD.MOV.U32 R188, RZ, RZ, R79 ;  /* 0x000000ffffbc7224 */ /* 0x000fe200078e004f */
[----:B------:R-:W-:-:S02]  /*171f0*/  MOV R191, R76 ;  /* 0x0000004c00bf7202 */ /* 0x000fc40000000f00 */
[----:B------:R-:W-:Y:S01]  /*17200*/  MOV R189, R78 ;  /* 0x0000004e00bd7202 */ /* 0x000fe20000000f00 */
[----:B------:R-:W-:Y:S01]  /*17210*/  HMMA.16816.F32.BF16 R72, R4, R16, R72 ;  /* 0x000000100448723c */ /* 0x000fe20000041848 */
[----:B------:R-:W-:-:S05]  /*17220*/  MOV R88, R102 ;  /* 0x0000006600587202 */ /* 0x000fca0000000f00 */
[----:B------:R-:W-:Y:S01]  /*17230*/  HMMA.16816.F32.BF16 R184, R4, R18, R184 ;  /* 0x0000001204b8723c */ /* 0x000fe200000418b8 */
[----:B------:R-:W-:Y:S01]  /*17240*/  MOV R102, R190 ;  /* 0x000000be00667202 */ /* 0x000fe20000000f00 */
[----:B------:R-:W-:Y:S01]  /*17250*/  IMAD.MOV.U32 R190, RZ, RZ, R77 ;  /* 0x000000ffffbe7224 */ /* 0x000fe200078e004d */
[----:B------:R-:W-:Y:S01]  /*17260*/  MOV R26, R182 ;  /* 0x000000b6001a7202 */ /* 0x000fe20000000f00 */
[----:B------:R-:W-:Y:S02]  /*17270*/  IMAD.MOV.U32 R27, RZ, RZ, R183 ;  /* 0x000000ffff1b7224 */ /* 0x000fe400078e00b7 */
        /* <DEDUP_REMOVED lines=29> */
[----:B------:R-:W-:Y:S03]  /*17450*/  LDSM.16.MT88.4 R20, [R226+0xf000] ;  /* 0x00f00000e214783b */ /* 0x000fe60000004200 */
[----:B------:R-:W-:Y:S01]  /*17460*/  MOV R116, R26 ;  /* 0x0000001a00747202 */ /* 0x000fe20000000f00 */
[----:B------:R-:W-:Y:S01]  /*17470*/  IMAD.MOV.U32 R117, RZ, RZ, R27 ;  /* 0x000000ffff757224 */ /* 0x000fe200078e001b */
[----:B------:R-:W-:Y:S01]  /*17480*/  MOV R118, R25 ;  /* 0x0000001900767202 */ /* 0x000fe20000000f00 */
[----:B------:R-:W-:Y:S01]  /*17490*/  IMAD.MOV.U32 R119, RZ, RZ, R24 ;  /* 0x000000ffff777224 */ /* 0x000fe200078e0018 */
[----:B------:R-:W-:Y:S01]  /*174a0*/  HMMA.16816.F32.BF16 R176, R4, R14, R176 ;  /* 0x0000000e04b0723c */ /* 0x000fe200000418b0 */
[----:B------:R-:W1:Y:S01]  /*174b0*/  LDSM.16.MT88.4 R24, [R225+0xf000] ;  /* 0x00f00000e118783b */ /* 0x000e620000004200 */
        /* <DEDUP_REMOVED lines=16> */
[----:B------:R-:W3:Y:S01]  /*175c0*/  LDSM.16.MT88.4 R16, [R228+0xf000] ;  /* 0x00f00000e410783b */ /* 0x000ee20000004200 */
[----:B-1----:R-:W-:Y:S07]  /*175d0*/  HMMA.16816.F32.BF16 R76, R4, R24, R144 ;  /* 0x00000018044c723c */ /* 0x002fee0000041890 */
[----:B------:R-:W-:Y:S01]  /*175e0*/  IMAD.MOV.U32 R146, RZ, RZ, R14 ;  /* 0x000000ffff927224 */ /* 0x000fe200078e000e */
[----:B------:R-:W-:Y:S01]  /*175f0*/  MOV R147, R13 ;  /* 0x0000000d00937202 */ /* 0x000fe20000000f00 */
[----:B------:R-:W-:-:S02]  /*17600*/  IMAD.MOV.U32 R145, RZ, RZ, R12 ;  /* 0x000000ffff917224 */ /* 0x000fc400078e000c */
[----:B------:R-:W1:Y:S01]  /*17610*/  LDSM.16.MT88.4 R12, [R227+0xf000] ;  /* 0x00f00000e30c783b */ /* 0x000e620000004200 */
[----:B------:R-:W-:Y:S02]  /*17620*/  MOV R144, R87 ;  /* 0x0000005700907202 */ /* 0x000fe40000000f00 */
[----:B------:R-:W-:Y:S07]  /*17630*/  HMMA.16816.F32.BF16 R84, R4, R26, R148 ;  /* 0x0000001a0454723c */ /* 0x000fee0000041894 */
        /* <DEDUP_REMOVED lines=11> */
[C---:B---3--:R-:W-:Y:S06]  /*176f0*/  HMMA.16816.F32.BF16 R104, R4.reuse, R16, R104 ;  /* 0x000000100468723c */ /* 0x048fec0000041868 */
        /* <DEDUP_REMOVED lines=29> */
[----:B------:R-:W-:Y:S05]  /*178d0*/  MUFU.EX2 R22, R43 ;  /* 0x0000002b00167308 */ /* 0x000fea0000000800 */
[C---:B------:R-:W-:Y:S03]  /*178e0*/  HMMA.16816.F32.BF16 R64, R8.reuse, R18, R64 ;  /* 0x000000120840723c */ /* 0x040fe60000041840 */
[----:B------:R-:W-:Y:S03]  /*178f0*/  MUFU.EX2 R25, R40 ;  /* 0x0000002800197308 */ /* 0x000fe60000000800 */
[----:B------:R-:W-:Y:S05]  /*17900*/  HMMA.16816.F32.BF16 R56, R8, R12, R56 ;  /* 0x0000000c0838723c */ /* 0x000fea0000041838 */
[----:B------:R-:W-:Y:S01]  /*17910*/  MUFU.EX2 R20, R38 ;  /* 0x0000002600147308 */ /* 0x000fe20000000800 */
[----:B------:R-:W-:-:S07]  /*17920*/  FADD.FTZ R4, R4, R39 ;  /* 0x0000002704047221 */ /* 0x000fce0000010000 */
[----:B------:R-:W-:Y:S01]  /*17930*/  MUFU.EX2 R21, R32 ;  /* 0x0000002000157308 */ /* 0x000fe20000000800 */
[----:B------:R-:W-:Y:S01]  /*17940*/  FADD.FTZ R2, R160, R2 ;  /* 0x00000002a0027221 */ /* 0x000fe20000010000 */
[----:B------:R-:W-:Y:S01]  /*17950*/  FADD.FTZ R3, R27, R3 ;  /* 0x000000031b037221 */ /* 0x000fe20000010000 */
[----:B------:R-:W-:Y:S01]  /*17960*/  FADD.FTZ R0, R161, R0 ;  /* 0x00000000a1007221 */ /* 0x000fe20000010000 */
[----:B------:R-:W-:Y:S01]  /*17970*/  MOV R125, R156 ;  /* 0x0000009c007d7202 */ /* 0x000fe20000000f00 */
[----:B------:R-:W-:Y:S01]  /*17980*/  IMAD.MOV.U32 R124, RZ, RZ, R157 ;  /* 0x000000ffff7c7224 */ /* 0x000fe200078e009d */
[----:B------:R-:W-:Y:S01]  /*17990*/  MOV R45, R145 ;  /* 0x00000091002d7202 */ /* 0x000fe20000000f00 */
[----:B------:R-:W-:Y:S01]  /*179a0*/  IMAD.MOV.U32 R6, RZ, RZ, R159 ;  /* 0x000000ffff067224 */ /* 0x000fe200078e009f */
[----:B------:R3:W4:Y:S01]  /*179b0*/  MUFU.EX2 R23, R42 ;  /* 0x0000002a00177308 */ /* 0x0007220000000800 */
[----:B------:R-:W-:Y:S01]  /*179c0*/  MOV R7, R158 ;  /* 0x0000009e00077202 */ /* 0x000fe20000000f00 */
[----:B------:R-:W-:Y:S06]  /*179d0*/  LDSM.16.MT88.4 R152, [R228+0xd800] ;  /* 0x00d80000e498783b */ /* 0x000fec0000004200 */
[----:B------:R2:W1:Y:S08]  /*179e0*/  MUFU.EX2 R18, R37 ;  /* 0x0000002500127308 */ /* 0x0004700000000800 */
[----:B------:R4:W1:Y:S01]  /*179f0*/  MUFU.EX2 R19, R36 ;  /* 0x0000002400137308 */ /* 0x0008620000000800 */
[----:B---3--:R-:W-:Y:S07]  /*17a00*/  HMMA.16816.F32.BF16 R40, R8, R14, R128 ;  /* 0x0000000e0828723c */ /* 0x008fee0000041880 */
[----:B------:R-:W-:Y:S08]  /*17a10*/  MUFU.EX2 R13, R31 ;  /* 0x0000001f000d7308 */ /* 0x000ff00000000800 */
[----:B------:R-:W3:Y:S08]  /*17a20*/  MUFU.EX2 R16, R30 ;  /* 0x0000001e00107308 */ /* 0x000ef00000000800 */
[----:B------:R-:W-:Y:S08]  /*17a30*/  MUFU.EX2 R17, R29 ;  /* 0x0000001d00117308 */ /* 0x000ff00000000800 */
[----:B------:R-:W3:Y:S08]  /*17a40*/  MUFU.EX2 R12, R28 ;  /* 0x0000001c000c7308 */ /* 0x000ef00000000800 */
[----:B------:R-:W-:Y:S08]  /*17a50*/  MUFU.EX2 R8, R35 ;  /* 0x0000002300087308 */ /* 0x000ff00000000800 */
[----:B------:R-:W3:Y:S08]  /*17a60*/  MUFU.EX2 R10, R34 ;  /* 0x00000022000a7308 */ /* 0x000ef00000000800 */
[----:B------:R-:W-:Y:S08]  /*17a70*/  MUFU.EX2 R11, R33 ;  /* 0x00000021000b7308 */ /* 0x000ff00000000800 */
[----:B------:R3:W3:Y:S01]  /*17a80*/  MUFU.EX2 R9, R44 ;  /* 0x0000002c00097308 */ /* 0x0006e20000000800 */
[----:B------:R-:W-:Y:S01]  /*17a90*/  FADD.FTZ R4, R163, R4 ;  /* 0x00000004a3047221 */ /* 0x000fe20000010000 */
[----:B------:R-:W-:Y:S01]  /*17aa0*/  FADD.FTZ R2, R162, R2 ;  /* 0x00000002a2027221 */ /* 0x000fe20000010000 */
[----:B------:R-:W-:Y:S01]  /*17ab0*/  FADD.FTZ R5, R5, R3 ;  /* 0x0000000305057221 */ /* 0x000fe20000010000 */
[----:B------:R-:W-:Y:S01]  /*17ac0*/  FADD.FTZ R3, R164, R0 ;  /* 0x00000000a4037221 */ /* 0x000fe20000010000 */
[----:B------:R-:W-:Y:S01]  /*17ad0*/  FADD.FTZ R0, R48, R4 ;  /* 0x0000000430007221 */ /* 0x000fe20000010000 */
[----:B------:R-:W-:Y:S01]  /*17ae0*/  FADD.FTZ R2, R49, R2 ;  /* 0x0000000231027221 */ /* 0x000fe20000010000 */
[----:B--2---:R-:W-:Y:S01]  /*17af0*/  IMAD.MOV.U32 R37, RZ, RZ, R126 ;  /* 0x000000ffff257224 */ /* 0x004fe200078e007e */
[----:B----4-:R-:W-:Y:S01]  /*17b00*/  MOV R36, R127 ;  /* 0x0000007f00247202 */ /* 0x010fe20000000f00 */
[----:B------:R-:W-:Y:S01]  /*17b10*/  IMAD.MOV.U32 R48, RZ, RZ, R125 ;  /* 0x000000ffff307224 */ /* 0x000fe200078e007d */
[----:B------:R-:W-:Y:S01]  /*17b20*/  MOV R49, R124 ;  /* 0x0000007c00317202 */ /* 0x000fe20000000f00 */
[----:B------:R-:W-:Y:S01]  /*17b30*/  FADD.FTZ R15, R46, R3 ;  /* 0x000000032e0f7221 */ /* 0x000fe20000010000 */
[----:B------:R-:W-:Y:S01]  /*17b40*/  F2FP.BF16.F32.PACK_AB R128, R23, R22 ;  /* 0x000000161780723e */ /* 0x000fe200000010ff */
[----:B------:R-:W-:Y:S01]  /*17b50*/  FADD.FTZ R14, R47, R0 ;  /* 0x000000002f0e7221 */ /* 0x000fe20000010000 */
[----:B-1----:R-:W-:-:S02]  /*17b60*/  F2FP.BF16.F32.PACK_AB R129, R18, R20 ;  /* 0x000000141281723e */ /* 0x002fc400000010ff */
[----:B------:R-:W-:Y:S02]  /*17b70*/  F2FP.BF16.F32.PACK_AB R130, R25, R24 ;  /* 0x000000181982723e */ /* 0x000fe400000010ff */
[----:B------:R-:W-:Y:S01]  /*17b80*/  F2FP.BF16.F32.PACK_AB R131, R21, R19 ;  /* 0x000000131583723e */ /* 0x000fe200000010ff */
[----:B---3--:R-:W-:Y:S01]  /*17b90*/  IMAD.MOV.U32 R44, RZ, RZ, R144 ;  /* 0x000000ffff2c7224 */ /* 0x008fe200078e0090 */
        /* <DEDUP_REMOVED lines=125> */
.L_x_800:
        /* <DEDUP_REMOVED lines=33> */
.L_x_810:
[----:B------:R-:W3:Y:S01]  /*18580*/  LDL.64 R210, [R1+0x80] ;  /* 0x0000800001d27983 */ /* 0x000ee20000100a00 */
[----:B------:R-:W4:Y:S01]  /*18590*/  @!P3 LDC.64 R6, c[0x0][0x218] ;  /* 0x00008600ff06bb82 */ /* 0x000f220000000a00 */
[----:B------:R-:W-:Y:S02]  /*185a0*/  UIADD3 UR11, UR12, -0x2, URZ ;  /* 0xfffffffe0c0b7890 */ /* 0x000fe4000fffe03f */
[----:B------:R-:W5:Y:S02]  /*185b0*/  LDL.64 R8, [R1+0x78] ;  /* 0x0000780001087983 */ /* 0x000f640000100a00 */
[----:B------:R-:W-:Y:S02]  /*185c0*/  USHF.R.S32.HI UR10, URZ, 0x1f, UR11 ;  /* 0x0000001f3f0a7899 */ /* 0x000fe4000801140b */
[----:B------:R1:W-:Y:S01]  /*185d0*/  @P3 STS.128 [R243+0x8000], RZ ;  /* 0x008000fff3003388 */ /* 0x0003e20000000c00 */
[----:B------:R-:W-:Y:S01]  /*185e0*/  UIMAD.WIDE.U32 UR20, UR11, UR6, URZ ;  /* 0x000000060b1472a5 */ /* 0x000fe2000f8e003f */
[----:B------:R-:W1:Y:S01]  /*185f0*/  @!P2 LDC.64 R4, c[0x0][0x218] ;  /* 0x00008600ff04ab82 */ /* 0x000e620000000a00 */
[----:B------:R-:W-:Y:S04]  /*18600*/  UIMAD UR10, UR10, UR6, URZ ;  /* 0x000000060a0a72a4 */ /* 0x000fe8000f8e023f */
[----:B------:R-:W-:Y:S01]  /*18610*/  UIMAD UR10, UR11, UR7, UR10 ;  /* 0x000000070b0a72a4 */ /* 0x000fe2000f8e020a */
[----:B--2---:R-:W-:Y:S02]  /*18620*/  IMAD.U32 R0, RZ, RZ, UR20 ;  /* 0x00000014ff007e24 */ /* 0x004fe4000f8e00ff */
[----:B------:R-:W-:Y:S01]  /*18630*/  IMAD.U32 R3, RZ, RZ, UR20 ;  /* 0x00000014ff037e24 */ /* 0x000fe2000f8e00ff */
[----:B------:R-:W-:Y:S06]  /*18640*/  UIADD3 UR10, UR21, UR10, URZ ;  /* 0x0000000a150a7290 */ /* 0x000fec000fffe03f */
[----:B------:R-:W-:Y:S01]  /*18650*/  IMAD.U32 R2, RZ, RZ, UR10 ;  /* 0x0000000aff027e24 */ /* 0x000fe2000f8e00ff */
[----:B---3--:R-:W-:Y:S04]  /*18660*/  LEA R0, P0, R0, R210, 0x6 ;  /* 0x000000d200007211 */ /* 0x008fe800078030ff */
[----:B-----5:R-:W-:Y:S02]  /*18670*/  LEA.HI.X R2, R3, R9, R2, 0x6, P0 ;  /* 0x0000000903027211 */ /* 0x020fe400000f3402 */
[C---:B----4-:R-:W-:Y:S01]  /*18680*/  @!P3 LEA R6, P1, R0.reuse, R6, 0x1 ;  /* 0x000000060006b211 */ /* 0x050fe200078208ff */
[----:B------:R-:W2:Y:S01]  /*18690*/  @!P3 LDC.64 R8, c[0x0][0x218] ;  /* 0x00008600ff08bb82 */ /* 0x000ea20000000a00 */
[C---:B-1----:R-:W-:Y:S02]  /*186a0*/  @!P2 LEA R4, P0, R0.reuse, R4, 0x1 ;  /* 0x000000040004a211 */ /* 0x042fe400078008ff */
        /* <DEDUP_REMOVED lines=14> */
[----:B-1----:R-:W1:Y:S08]  /*18790*/  @!P3 LDC.64 R6, c[0x0][0x218] ;  /* 0x00008600ff06bb82 */ /* 0x002e700000000a00 */
[----:B----4-:R-:W4:Y:S01]  /*187a0*/  @!P2 LDC.64 R4, c[0x0][0x218] ;  /* 0x00008600ff04ab82 */ /* 0x010f220000000a00 */
[C---:B-1----:R-:W-:Y:S04]  /*187b0*/  @!P3 LEA R6, P1, R0.reuse, R6, 0x1 ;  /* 0x000000060006b211 */ /* 0x042fe800078208ff */
[C-C-:B------:R-:W-:Y:S02]  /*187c0*/  @!P3 LEA.HI.X R7, R0.reuse, R7, R2.reuse, 0x1, P1 ;  /* 0x000000070007b211 */ /* 0x140fe400008f0c02 */
[C---:B----4-:R-:W-:Y:S03]  /*187d0*/  @!P2 LEA R4, P0, R0.reuse, R4, 0x1 ;  /* 0x000000040004a211 */ /* 0x050fe600078008ff */
        /* <DEDUP_REMOVED lines=31> */
[----:B-1----:R-:W1:Y:S01]  /*189d0*/  @!P2 LDC.64 R6, c[0x0][0x218] ;  /* 0x00008600ff06ab82 */ /* 0x002e620000000a00 */
[C---:B--2---:R-:W-:Y:S04]  /*189e0*/  @!P3 LEA R4, P1, R0.reuse, R8, 0x1 ;  /* 0x000000080004b211 */ /* 0x044fe800078208ff */
[C-C-:B------:R-:W-:Y:S05]  /*189f0*/  @!P3 LEA.HI.X R5, R0.reuse, R9, R3.reuse, 0x1, P1 ;  /* 0x000000090005b211 */ /* 0x140fea00008f0c03 */
[----:B------:R-:W-:Y:S01]  /*18a00*/  @!PT LDS RZ, [RZ] ;  /* 0x00000000fffff984 */ /* 0x000fe20000000800 */
[----:B------:R-:W-:Y:S01]  /*18a10*/  @!PT LDS RZ, [RZ] ;  /* 0x00000000fffff984 */ /* 0x000fe20000000800 */
[----:B------:R-:W-:Y:S01]  /*18a20*/  @!PT LDS RZ, [RZ] ;  /* 0x00000000fffff984 */ /* 0x000fe20000000800 */
[----:B------:R3:W-:Y:S04]  /*18a30*/  @!P3 LDGSTS.E.BYPASS.LTC128B.128 [R243+0x9800], desc[UR22][R4.64] ;  /* 0x0980000004f3bfae */ /* 0x0007e8000b901d56 */
[----:B------:R3:W-:Y:S01]  /*18a40*/  @P2 STS.128 [R243+0xb800], RZ ;  /* 0x00b800fff3002388 */ /* 0x0007e20000000c00 */
[C---:B-1----:R-:W-:Y:S04]  /*18a50*/  @!P2 LEA R2, P0, R0.reuse, R6, 0x1 ;  /* 0x000000060002a211 */ /* 0x042fe800078008ff */
[----:B------:R-:W-:Y:S05]  /*18a60*/  @!P2 LEA.HI.X R3, R0, R7, R3, 0x1, P0 ;  /* 0x000000070003a211 */ /* 0x000fea00000f0c03 */
[----:B------:R-:W-:Y:S01]  /*18a70*/  @!PT LDS RZ, [RZ] ;  /* 0x00000000fffff984 */ /* 0x000fe20000000800 */
[----:B------:R-:W-:Y:S01]  /*18a80*/  @!PT LDS RZ, [RZ] ;  /* 0x00000000fffff984 */ /* 0x000fe20000000800 */
[----:B------:R-:W-:Y:S01]  /*18a90*/  @!PT LDS RZ, [RZ] ;  /* 0x00000000fffff984 */ /* 0x000fe20000000800 */
[----:B------:R3:W-:Y:S04]  /*18aa0*/  @!P2 LDGSTS.E.BYPASS.LTC128B.128 [R243+0xb800], desc[UR22][R2.64+0x80] ;  /* 0x0b80008002f3afae */ /* 0x0007e8000b901d56 */
[----:B------:R-:W0:Y:S01]  /*18ab0*/  LDGDEPBAR ;  /* 0x00000000000079af */ /* 0x000e220000000000 */
[----:B------:R-:W-:Y:S05]  /*18ac0*/  BRA `(.L_x_809) ;  /* 0x0000001000e87947 */ /* 0x000fea0003800000 */
.L_x_808:
[----:B----4-:R-:W2:Y:S01]  /*18ad0*/  LDL R0, [R1+0x48] ;  /* 0x0000480001007983 */ /* 0x010ea20000100800 */
        /* <DEDUP_REMOVED lines=19> */
[----:B---3--:R-:W-:Y:S03]  /*18c10*/  IMAD.WIDE.U32 R2, R2, UR31, R10 ;  /* 0x0000001f02027c25 */ /* 0x008fe6000f8e000a */
[C---:B----4-:R-:W-:Y:S02]  /*18c20*/  @!P3 LEA R10, P4, R2.reuse, R7, 0x1 ;  /* 0x00000007020ab211 */ /* 0x050fe400078808ff */
[----:B------:R-:W-:Y:S07]  /*18c30*/  IADD3 R0, R3, UR10, RZ ;  /* 0x0000000a03007c10 */ /* 0x000fee000fffe0ff */
[----:B------:R-:W1:Y:S01]  /*18c40*/  @!P2 LDC.64 R8, c[0x0][0x220] ;  /* 0x00008800ff08ab82 */ /* 0x000e620000000a00 */
[C---:B------:R-:W-:Y:S02]  /*18c50*/  IADD3 R3, P1, R2.reuse, UR32, RZ ;  /* 0x0000002002037c10 */ /* 0x040fe4000ff3e0ff */
[--C-:B-----5:R-:W-:Y:S02]  /*18c60*/  @!P3 LEA.HI.X R11, R2, R5, R0.reuse, 0x1, P4 ;  /* 0x00000005020bb211 */ /* 0x120fe400020f0c00 */
[----:B------:R-:W-:Y:S03]  /*18c70*/  IADD3.X R5, R0, UR13, RZ, P1, !PT ;  /* 0x0000000d00057c10 */ /* 0x000fe60008ffe4ff */
[----:B------:R-:W2:Y:S01]  /*18c80*/  @!P2 LDC.64 R14, c[0x0][0x220] ;  /* 0x00008800ff0eab82 */ /* 0x000ea20000000a00 */
[----:B------:R-:W-:Y:S01]  /*18c90*/  @!PT LDS RZ, [RZ] ;  /* 0x00000000fffff984 */ /* 0x000fe20000000800 */
[----:B------:R-:W-:Y:S01]  /*18ca0*/  @!PT LDS RZ, [RZ] ;  /* 0x00000000fffff984 */ /* 0x000fe20000000800 */
[----:B------:R-:W-:Y:S01]  /*18cb0*/  @!PT LDS RZ, [RZ] ;  /* 0x00000000fffff984 */ /* 0x000fe20000000800 */
[----:B------:R3:W-:Y:S05]  /*18cc0*/  @!P3 LDGSTS.E.BYPASS.LTC128B.128 [R243+0xc000], desc[UR22][R10.64] ;  /* 0x0c0000000af3bfae */ /* 0x0007ea000b901d56 */
[----:B------:R-:W-:Y:S02]  /*18cd0*/  @P2 STS.128 [R243+0xe000], RZ ;  /* 0x00e000fff3002388 */ /* 0x000fe40000000c00 */
        /* <DEDUP_REMOVED lines=11> */
[----:B--2---:R-:W-:Y:S02]  /*18d90*/  @!P2 LEA R14, P0, R3, R14, 0x1 ;  /* 0x0000000e030ea211 */ /* 0x004fe400078008ff */
        /* <DEDUP_REMOVED lines=16> */
[C---:B---3--:R-:W-:Y:S04]  /*18ea0*/  @!P3 LEA R10, P4, R2.reuse, R22, 0x1 ;  /* 0x00000016020ab211 */ /* 0x048fe800078808ff */
        /* <DEDUP_REMOVED lines=198> */
[----:B------:R-:W-:Y:S01]  /*19b10*/  MUFU.TANH R136, R5 ;  /* 0x0000000500887308 */ /* 0x000fe20000002400 */
[----:B------:R-:W-:Y:S01]  /*19b20*/  FMUL.FTZ R12, R12, UR5 ;  /* 0x000000050c0c7c20 */ /* 0x000fe20008410000 */
[----:B------:R-:W-:Y:S01]  /*19b30*/  FMUL.FTZ R13, R13, UR5 ;  /* 0x000000050d0d7c20 */ /* 0x000fe20008410000 */
[----:B------:R-:W-:Y:S01]  /*19b40*/  FMUL.FTZ R14, R14, UR5 ;  /* 0x000000050e0e7c20 */ /* 0x000fe20008410000 */
[----:B------:R-:W-:Y:S01]  /*19b50*/  FMUL.FTZ R15, R15, UR5 ;  /* 0x000000050f0f7c20 */ /* 0x000fe20008410000 */
[----:B------:R-:W-:Y:S01]  /*19b60*/  FMUL.FTZ R16, R16, UR5 ;  /* 0x0000000510107c20 */ /* 0x000fe20008410000 */
[----:B------:R-:W-:Y:S04]  /*19b70*/  FMUL.FTZ R17, R17, UR5 ;  /* 0x0000000511117c20 */ /* 0x000fe80008410000 */
[----:B------:R-:W-:Y:S01]  /*19b80*/  MUFU.TANH R141, R6 ;  /* 0x00000006008d7308 */ /* 0x000fe20000002400 */
[----:B--2---:R2:W-:Y:S01]  /*19b90*/  STL [R1+0x8], R0 ;  /* 0x0000080001007387 */ /* 0x0045e20000100800 */
[----:B------:R-:W-:Y:S01]  /*19ba0*/  FMUL.FTZ R18, R18, UR5 ;  /* 0x0000000512127c20 */ /* 0x000fe20008410000 */
[----:B------:R-:W-:Y:S07]  /*19bb0*/  FMUL.FTZ R19, R19, UR5 ;  /* 0x0000000513137c20 */ /* 0x000fee0008410000 */
[----:B------:R3:W-:Y:S01]  /*19bc0*/  MUFU.TANH R252, R7 ;  /* 0x0000000700fc7308 */ /* 0x0007e20000002400 */
[-C--:B-1----:R-:W-:Y:S09]  /*19bd0*/  HMMA.16816.F32.BF16 R20, R132, R208.reuse, R20 ;  /* 0x000000d08414723c */ /* 0x082ff20000041814 */
[----:B------:R-:W-:Y:S01]  /*19be0*/  MUFU.TANH R220, R8 ;  /* 0x0000000800dc7308 */ /* 0x000fe20000002400 */
[C---:B------:R-:W-:Y:S09]  /*19bf0*/  HMMA.16816.F32.BF16 R24, R212.reuse, R208, R24 ;  /* 0x000000d0d418723c */ /* 0x040ff20000041818 */
[----:B------:R-:W-:Y:S01]  /*19c00*/  MUFU.TANH R219, R9 ;  /* 0x0000000900db7308 */ /* 0x000fe20000002400 */
[----:B---3--:R-:W-:Y:S01]  /*19c10*/  LDSM.16.M88.4 R4, [R229+0x3800] ;  /* 0x00380000e504783b */ /* 0x008fe20000000200 */
[-C--:B------:R-:W-:Y:S08]  /*19c20*/  HMMA.16816.F32.BF16 R28, R212, R210.reuse, R28 ;  /* 0x000000d2d41c723c */ /* 0x080ff0000004181c */
[----:B--2---:R-:W1:Y:S01]  /*19c30*/  MUFU.TANH R0, R11 ;  /* 0x0000000b00007308 */ /* 0x004e620000002400 */
[C---:B------:R-:W-:Y:S01]  /*19c40*/  HMMA.16816.F32.BF16 R32, R132.reuse, R210, R32 ;  /* 0x000000d28420723c */ /* 0x040fe20000041820 */
[----:B------:R-:W2:Y:S01]  /*19c50*/  LDSM.16.M88.4 R208, [R229+0x3000] ;  /* 0x00300000e5d0783b */ /* 0x000ea20000000200 */
[----:B------:R-:W-:Y:S07]  /*19c60*/  DEPBAR.LE SB0, 0x0 ;  /* 0x000080000000791a */ /* 0x000fee0000000000 */
[----:B------:R-:W-:Y:S01]  /*19c70*/  MUFU.TANH R10, R10 ;  /* 0x0000000a000a7308 */ /* 0x000fe20000002400 */
[----:B------:R-:W-:Y:S01]  /*19c80*/  BAR.SYNC.DEFER_BLOCKING 0x0 ;  /* 0x0000000000007b1d */ /* 0x000fe20000010000 */
[----:B------:R-:W-:Y:S01]  /*19c90*/  FMUL.FTZ R20, R20, UR5 ;  /* 0x0000000514147c20 */ /* 0x000fe20008410000 */
[----:B------:R-:W-:Y:S01]  /*19ca0*/  FMUL.FTZ R21, R21, UR5 ;  /* 0x0000000515157c20 */ /* 0x000fe20008410000 */
[----:B------:R-:W-:Y:S01]  /*19cb0*/  FMUL.FTZ R24, R24, UR5 ;  /* 0x0000000518187c20 */ /* 0x000fe20008410000 */
[----:B------:R-:W-:Y:S05]  /*19cc0*/  FMUL.FTZ R25, R25, UR5 ;  /* 0x0000000519197c20 */ /* 0x000fea0008410000 */
[----:B------:R-:W-:Y:S01]  /*19cd0*/  MUFU.TANH R221, R13 ;  /* 0x0000000d00dd7308 */ /* 0x000fe20000002400 */
[----:B-1----:R1:W-:Y:S01]  /*19ce0*/  STL [R1+0x4], R0 ;  /* 0x0000040001007387 */ /* 0x0023e20000100800 */
[----:B------:R-:W-:Y:S08]  /*19cf0*/  FMUL.FTZ R11, R23, UR5 ;  /* 0x00000005170b7c20 */ /* 0x000ff00008410000 */
[----:B------:R-:W-:Y:S10]  /*19d00*/  MUFU.TANH R222, R14 ;  /* 0x0000000e00de7308 */ /* 0x000ff40000002400 */
[----:B------:R-:W-:Y:S10]  /*19d10*/  MUFU.TANH R223, R15 ;  /* 0x0000000f00df7308 */ /* 0x000ff40000002400 */
[----:B------:R-:W-:Y:S01]  /*19d20*/  MUFU.TANH R143, R16 ;  /* 0x00000010008f7308 */ /* 0x000fe20000002400 */
[-C--:B--2---:R-:W-:Y:S09]  /*19d30*/  HMMA.16816.F32.BF16 R36, R132, R208.reuse, R36 ;  /* 0x000000d08424723c */ /* 0x084ff20000041824 */
[----:B-1----:R-:W1:Y:S01]  /*19d40*/  MUFU.TANH R0, R12 ;  /* 0x0000000c00007308 */ /* 0x002e620000002400 */
[C---:B------:R-:W-:Y:S06]  /*19d50*/  HMMA.16816.F32.BF16 R40, R212.reuse, R208, R40 ;  /* 0x000000d0d428723c */ /* 0x040fec0000041828 */
[-C--:B------:R-:W-:Y:S03]  /*19d60*/  HMMA.16816.F32.BF16 R44, R212, R210.reuse, R44 ;  /* 0x000000d2d42c723c */ /* 0x080fe6000004182c */
[----:B------:R2:W3:Y:S03]  /*19d70*/  MUFU.TANH R209, R17 ;  /* 0x0000001100d17308 */ /* 0x0004e60000002400 */
[C---:B------:R-:W-:Y:S07]  /*19d80*/  HMMA.16816.F32.BF16 R48, R132.reuse, R210, R48 ;  /* 0x000000d28430723c */ /* 0x040fee0000041830 */
[----:B------:R2:W4:Y:S01]  /*19d90*/  MUFU.TANH R142, R18 ;  /* 0x00000012008e7308 */ /* 0x0005220000002400 */
[----:B-1----:R2:W-:Y:S03]  /*19da0*/  STL [R1], R0 ;  /* 0x0000000001007387 */ /* 0x0025e60000100800 */
[----:B------:R-:W-:Y:S01]  /*19db0*/  FMUL.FTZ R12, R22, UR5 ;  /* 0x00000005160c7c20 */ /* 0x000fe20008410000 */
[-C--:B------:R-:W-:Y:S05]  /*19dc0*/  HMMA.16816.F32.BF16 R52, R132, R4.reuse, R52 ;  /* 0x000000048434723c */ /* 0x080fea0000041834 */
[----:B------:R2:W1:Y:S01]  /*19dd0*/  MUFU.TANH R208, R19 ;  /* 0x0000001300d07308 */ /* 0x0004620000002400 */
[C---:B------:R-:W-:Y:S06]  /*19de0*/  HMMA.16816.F32.BF16 R56, R212.reuse, R4, R56 ;  /* 0x00000004d438723c */ /* 0x040fec0000041838 */
[-C--:B------:R-:W-:Y:S03]  /*19df0*/  HMMA.16816.F32.BF16 R60, R212, R6.reuse, R60 ;  /* 0x00000006d43c723c */ /* 0x080fe6000004183c */
[----:B------:R2:W1:Y:S03]  /*19e00*/  MUFU.TANH R218, R20 ;  /* 0x0000001400da7308 */ /* 0x0004660000002400 */
[----:B------:R-:W-:Y:S07]  /*19e10*/  HMMA.16816.F32.BF16 R64, R132, R6, R64 ;  /* 0x000000068440723c */ /* 0x000fee0000041840 */
[----:B------:R2:W1:Y:S10]  /*19e20*/  MUFU.TANH R217, R21 ;  /* 0x0000001500d97308 */ /* 0x0004740000002400 */
[----:B------:R-:W1:Y:S10]  /*19e30*/  MUFU.TANH R12, R12 ;  /* 0x0000000c000c7308 */ /* 0x000e740000002400 */
[----:B------:R-:W1:Y:S10]  /*19e40*/  MUFU.TANH R11, R11 ;  /* 0x0000000b000b7308 */ /* 0x000e740000002400 */
[----:B------:R2:W1:Y:S01]  /*19e50*/  MUFU.TANH R216, R24 ;  /* 0x0000001800d87308 */ /* 0x0004620000002400 */
[----:B---34-:R-:W-:Y:S05]  /*19e60*/  @P0 BRA `(.L_x_810) ;  /* 0xffffffe400c40947 */ /* 0x018fea000383ffff */
.L_x_809:
[----:B---3--:R-:W-:Y:S01]  /*19e70*/  MUFU.TANH R4, R25 ;  /* 0x0000001900047308 */ /* 0x008fe20000002400 */
[----:B------:R-:W3:Y:S01]  /*19e80*/  LDL.LU R3, [R1] ;  /* 0x0000000001037983 */ /* 0x000ee20000300800 */
[----:B--2---:R-:W-:Y:S01]  /*19e90*/  MOV R0, UR9 ;  /* 0x0000000900007c02 */ /* 0x004fe20008000f00 */
[----:B------:R-:W-:Y:S01]  /*19ea0*/  FMUL.FTZ R26, R26, UR5 ;  /* 0x000000051a1a7c20 */ /* 0x000fe20008410000 */
[----:B------:R-:W-:Y:S01]  /*19eb0*/  FMUL.FTZ R39, R39, UR5 ;  /* 0x0000000527277c20 */ /* 0x000fe20008410000 */
[----:B------:R-:W2:Y:S01]  /*19ec0*/  LDL.LU R5, [R1+0x4] ;  /* 0x0000040001057983 */ /* 0x000ea20000300800 */
[----:B------:R-:W-:Y:S01]  /*19ed0*/  FMUL.FTZ R64, R64, UR5 ;  /* 0x0000000540407c20 */ /* 0x000fe20008410000 */
[----:B------:R-:W-:Y:S03]  /*19ee0*/  FMUL.FTZ R65, R65, UR5 ;  /* 0x0000000541417c20 */ /* 0x000fe60008410000 */
[----:B------:R4:W4:Y:S01]  /*19ef0*/  MUFU.TANH R14, R26 ;  /* 0x0000001a000e7308 */ /* 0x0009220000002400 */
[----:B------:R-:W4:Y:S01]  /*19f00*/  LDL.LU R6, [R1+0x8] ;  /* 0x0000080001067983 */ /* 0x000f220000300800 */
[----:B------:R-:W-:Y:S01]  /*19f10*/  MOV R7, R10 ;  /* 0x0000000a00077202 */ /* 0x000fe20000000f00 */
[----:B------:R-:W-:Y:S01]  /*19f20*/  FMUL.FTZ R27, R27, UR5 ;  /* 0x000000051b1b7c20 */ /* 0x000fe20008410000 */
[----:B------:R-:W-:Y:S01]  /*19f30*/  FMUL.FTZ R29, R29, UR5 ;  /* 0x000000051d1d7c20 */ /* 0x000fe20008410000 */
[----:B------:R-:W1:Y:S01]  /*19f40*/  S2R R2, SR_TID.X ;  /* 0x0000000000027919 */ /* 0x000e620000002100 */
[----:B------:R-:W-:Y:S01]  /*19f50*/  FMUL.FTZ R30, R30, UR5 ;  /* 0x000000051e1e7c20 */ /* 0x000fe20008410000 */
[----:B------:R-:W-:Y:S01]  /*19f60*/  FMUL.FTZ R32, R32, UR5 ;  /* 0x0000000520207c20 */ /* 0x000fe20008410000 */
[----:B------:R-:W-:Y:S02]  /*19f70*/  FMUL.FTZ R28, R28, UR5 ;  /* 0x000000051c1c7c20 */ /* 0x000fe40008410000 */
[----:B------:R-:W-:Y:S01]  /*19f80*/  MUFU.TANH R27, R27 ;  /* 0x0000001b001b7308 */ /* 0x000fe20000002400 */
[----:B------:R-:W-:Y:S01]  /*19f90*/  STL [R1+0xb4], R235 ;  /* 0x0000b4eb01007387 */ /* 0x000fe20000100800 */
[----:B------:R-:W-:Y:S01]  /*19fa0*/  FMUL.FTZ R41, R41, UR5 ;  /* 0x0000000529297c20 */ /* 0x000fe20008410000 */
[----:B------:R-:W-:Y:S01]  /*19fb0*/  FMUL.FTZ R44, R44, UR5 ;  /* 0x000000052c2c7c20 */ /* 0x000fe20008410000 */
[----:B------:R-:W-:Y:S01]  /*19fc0*/  FMUL.FTZ R37, R37, UR5 ;  /* 0x0000000525257c20 */ /* 0x000fe20008410000 */
[----:B------:R-:W-:Y:S01]  /*19fd0*/  STL [R1+0xb0], R234 ;  /* 0x0000b0ea01007387 */ /* 0x000fe20000100800 */
[----:B------:R-:W-:Y:S01]  /*19fe0*/  FMUL.FTZ R33, R33, UR5 ;  /* 0x0000000521217c20 */ /* 0x000fe20008410000 */
[----:B------:R-:W-:Y:S03]  /*19ff0*/  FMUL.FTZ R38, R38, UR5 ;  /* 0x0000000526267c20 */ /* 0x000fe60008410000 */
        /* <DEDUP_REMOVED lines=13> */
[----:B------:R3:W-:Y:S01]  /*1a0d0*/  STL [R1+0xa0], R230 ;  /* 0x0000a0e601007387 */ /* 0x0007e20000100800 */
[----:B------:R-:W-:Y:S01]  /*1a0e0*/  FMUL.FTZ R35, R35, UR5 ;  /* 0x0000000523237c20 */ /* 0x000fe20008410000 */
[----:B------:R-:W-:Y:S03]  /*1a0f0*/  FMUL.FTZ R36, R36, UR5 ;  /* 0x0000000524247c20 */ /* 0x000fe60008410000 */
[----:B------:R-:W3:Y:S01]  /*1a100*/  MUFU.TANH R13, R28 ;  /* 0x0000001c000d7308 */ /* 0x000ee20000002400 */
[----:B------:R-:W-:Y:S01]  /*1a110*/  STL [R1+0x9c], R229 ;  /* 0x00009ce501007387 */ /* 0x000fe20000100800 */
[----:B------:R-:W-:Y:S01]  /*1a120*/  FMUL.FTZ R48, R48, UR5 ;  /* 0x0000000530307c20 */ /* 0x000fe20008410000 */
[----:B------:R-:W-:Y:S01]  /*1a130*/  FMUL.FTZ R45, R45, UR5 ;  /* 0x000000052d2d7c20 */ /* 0x000fe20008410000 */
[----:B------:R-:W-:Y:S01]  /*1a140*/  FMUL.FTZ R51, R51, UR5 ;  /* 0x0000000533337c20 */ /* 0x000fe20008410000 */
[----:B------:R-:W-:Y:S01]  /*1a150*/  STL [R1+0x98], R224 ;  /* 0x000098e001007387 */ /* 0x000fe20000100800 */
[----:B------:R-:W-:Y:S01]  /*1a160*/  FMUL.FTZ R49, R49, UR5 ;  /* 0x0000000531317c20 */ /* 0x000fe20008410000 */
[----:B------:R-:W-:Y:S03]  /*1a170*/  FMUL.FTZ R50, R50, UR5 ;  /* 0x0000000532327c20 */ /* 0x000fe60008410000 */
[----:B------:R-:W3:Y:S01]  /*1a180*/  MUFU.TANH R29, R29 ;  /* 0x0000001d001d7308 */ /* 0x000ee20000002400 */
[----:B------:R-:W-:Y:S01]  /*1a190*/  FMUL.FTZ R54, R54, UR5 ;  /* 0x0000000536367c20 */ /* 0x000fe20008410000 */
[----:B------:R-:W-:Y:S01]  /*1a1a0*/  FMUL.FTZ R55, R55, UR5 ;  /* 0x0000000537377c20 */ /* 0x000fe20008410000 */
[----:B------:R-:W-:Y:S01]  /*1a1b0*/  FMUL.FTZ R56, R56, UR5 ;  /* 0x0000000538387c20 */ /* 0x000fe20008410000 */
[----:B------:R-:W-:Y:S01]  /*1a1c0*/  FMUL.FTZ R57, R57, UR5 ;  /* 0x0000000539397c20 */ /* 0x000fe20008410000 */
[----:B------:R-:W-:Y:S01]  /*1a1d0*/  FMUL.FTZ R43, R43, UR5 ;  /* 0x000000052b2b7c20 */ /* 0x000fe20008410000 */
[----:B------:R-:W-:Y:S01]  /*1a1e0*/  FMUL.FTZ R63, R63, UR5 ;  /* 0x000000053f3f7c20 */ /* 0x000fe20008410000 */
[----:B------:R-:W-:Y:S03]  /*1a1f0*/  FMUL.FTZ R31, R31, UR5 ;  /* 0x000000051f1f7c20 */ /* 0x000fe60008410000 */
[----:B------:R-:W-:Y:S01]  /*1a200*/  MUFU.TANH R32, R41 ;  /* 0x0000002900207308 */ /* 0x000fe20000002400 */
[----:B------:R-:W-:Y:S01]  /*1a210*/  FMUL.FTZ R42, R42, UR5 ;  /* 0x000000052a2a7c20 */ /* 0x000fe20008410000 */
[----:B------:R-:W-:Y:S01]  /*1a220*/  FMUL.FTZ R46, R46, UR5 ;  /* 0x000000052e2e7c20 */ /* 0x000fe20008410000 */
[----:B------:R-:W-:Y:S01]  /*1a230*/  FMUL.FTZ R47, R47, UR5 ;  /* 0x000000052f2f7c20 */ /* 0x000fe20008410000 */
[----:B------:R-:W-:Y:S01]  /*1a240*/  FMUL.FTZ R58, R58, UR5 ;  /* 0x000000053a3a7c20 */ /* 0x000fe20008410000 */
[----:B------:R-:W-:Y:S01]  /*1a250*/  FMUL.FTZ R59, R59, UR5 ;  /* 0x000000053b3b7c20 */ /* 0x000fe20008410000 */
[----:B------:R-:W-:Y:S01]  /*1a260*/  FMUL.FTZ R62, R62, UR5 ;  /* 0x000000053e3e7c20 */ /* 0x000fe20008410000 */
[----:B------:R-:W-:Y:S03]  /*1a270*/  UISETP.GT.AND UP0, UPT, UR9, UR15, UPT ;  /* 0x0000000f0900728c */ /* 0x000fe6000bf04270 */
[----:B------:R3:W-:Y:S01]  /*1a280*/  MUFU.TANH R30, R44 ;  /* 0x0000002c001e7308 */ /* 0x0007e20000002400 */
[----:B------:R-:W-:Y:S09]  /*1a290*/  UMOV UR12, UR9 ;  /* 0x00000009000c7c82 */ /* 0x000ff20008000000 */
[----:B------:R-:W-:Y:S01]  /*1a2a0*/  MUFU.TANH R28, R39 ;  /* 0x00000027001c7308 */ /* 0x000fe20000002400 */
[----:B-1----:R-:W-:Y:S04]  /*1a2b0*/  SHF.L.U32 R2, R2, 0x1, RZ ;  /* 0x0000000102027819 */ /* 0x002fe800000006ff */
[----:B------:R-:W-:Y:S05]  /*1a2c0*/  LOP3.LUT R2, R2, 0x6, RZ, 0xc0, !PT ;  /* 0x0000000602027812 */ /* 0x000fea00078ec0ff */
[----:B------:R-:W-:Y:S01]  /*1a2d0*/  MUFU.TANH R25, R48 ;  /* 0x0000003000197308 */ /* 0x000fe20000002400 */
[----:B------:R-:W-:Y:S04]  /*1a2e0*/  IMAD R0, R0, 0x40, R2 ;  /* 0x0000004000007824 */ /* 0x000fe800078e0202 */
[C---:B------:R-:W-:Y:S01]  /*1a2f0*/  VIADD R2, R0.reuse, 0x1 ;  /* 0x0000000100027836 */ /* 0x040fe20000000000 */
[CC--:B------:R-:W-:Y:S04]  /*1a300*/  ISETP.GE.AND P4, PT, R0.reuse, R247.reuse, PT ;  /* 0x000000f70000720c */ /* 0x0c0fe80003f86270 */
[----:B------:R-:W-:Y:S01]  /*1a310*/  MUFU.TANH R21, R52 ;  /* 0x0000003400157308 */ /* 0x000fe20000002400 */
[-C--:B------:R-:W-:Y:S02]  /*1a320*/  ISETP.GE.AND P6, PT, R0, R246.reuse, PT ;  /* 0x000000f60000720c */ /* 0x080fe40003fc6270 */
[----:B------:R-:W-:Y:S02]  /*1a330*/  ISETP.GE.AND P1, PT, R2, R247, PT ;  /* 0x000000f70200720c */ /* 0x000fe40003f26270 */
[-C--:B------:R-:W-:Y:S02]  /*1a340*/  ISETP.GE.OR P4, PT, R0, R251.reuse, !P4 ;  /* 0x000000fb0000720c */ /* 0x080fe40006786670 */
[C---:B------:R-:W-:Y:S03]  /*1a350*/  ISETP.GE.OR P1, PT, R2.reuse, R251, !P1 ;  /* 0x000000fb0200720c */ /* 0x040fe60004f26670 */
[----:B------:R-:W-:Y:S01]  /*1a360*/  MUFU.TANH R19, R53 ;  /* 0x0000003500137308 */ /* 0x000fe20000002400 */
[C---:B------:R-:W-:Y:S02]  /*1a370*/  ISETP.GE.AND P5, PT, R2.reuse, R246, PT ;  /* 0x000000f60200720c */ /* 0x040fe40003fa6270 */
[C---:B------:R-:W-:Y:S02]  /*1a380*/  ISETP.GE.AND P0, PT, R2.reuse, R245, PT ;  /* 0x000000f50200720c */ /* 0x040fe40003f06270 */
[-C--:B------:R-:W-:Y:S02]  /*1a390*/  ISETP.GE.AND P2, PT, R2, R244.reuse, PT ;  /* 0x000000f40200720c */ /* 0x080fe40003f46270 */
[----:B------:R-:W-:Y:S03]  /*1a3a0*/  FSEL R213, R136, -INF , !P1 ;  /* 0xff80000088d57808 */ /* 0x000fe60004800000 */
[----:B------:R-:W-:Y:S01]  /*1a3b0*/  MUFU.TANH R43, R43 ;  /* 0x0000002b002b7308 */ /* 0x000fe20000002400 */
[----:B------:R-:W-:Y:S02]  /*1a3c0*/  ISETP.GE.AND P1, PT, R0, R244, PT ;  /* 0x000000f40000720c */ /* 0x000fe40003f26270 */
[C---:B------:R-:W-:Y:S02]  /*1a3d0*/  ISETP.GE.OR P5, PT, R2.reuse, R250, !P5 ;  /* 0x000000fa0200720c */ /* 0x040fe40006fa6670 */
[C---:B------:R-:W-:Y:S02]  /*1a3e0*/  ISETP.GE.OR P0, PT, R2.reuse, R249, !P0 ;  /* 0x000000f90200720c */ /* 0x040fe40004706670 */
[----:B------:R-:W-:Y:S03]  /*1a3f0*/  ISETP.GE.OR P2, PT, R2, R248, !P2 ;  /* 0x000000f80200720c */ /* 0x000fe60005746670 */
[----:B------:R-:W-:Y:S01]  /*1a400*/  MUFU.TANH R63, R63 ;  /* 0x0000003f003f7308 */ /* 0x000fe20000002400 */
[C---:B------:R-:W-:Y:S01]  /*1a410*/  ISETP.GE.OR P6, PT, R0.reuse, R250, !P6 ;  /* 0x000000fa0000720c */ /* 0x040fe200077c6670 */
[C---:B------:R-:W-:Y:S01]  /*1a420*/  VIADD R2, R0.reuse, 0x9 ;  /* 0x0000000900027836 */ /* 0x040fe20000000000 */
[----:B------:R-:W-:Y:S02]  /*1a430*/  ISETP.GE.OR P1, PT, R0, R248, !P1 ;  /* 0x000000f80000720c */ /* 0x000fe40004f26670 */
[----:B------:R-:W-:Y:S02]  /*1a440*/  FSEL R211, R219, -INF , !P0 ;  /* 0xff800000dbd37808 */ /* 0x000fe40004000000 */
[----:B------:R-:W-:Y:S03]  /*1a450*/  FSEL R132, R141, -INF , !P6 ;  /* 0xff8000008d847808 */ /* 0x000fe60007000000 */
[----:B------:R-:W-:Y:S01]  /*1a460*/  MUFU.TANH R22, R51 ;  /* 0x0000003300167308 */ /* 0x000fe20000002400 */
[----:B------:R-:W-:Y:S02]  /*1a470*/  FSEL R219, R7, -INF , !P1 ;  /* 0xff80000007db7808 */ /* 0x000fe40004800000 */
[----:B------:R-:W-:Y:S02]  /*1a480*/  ISETP.GE.AND P1, PT, R2, R245, PT ;  /* 0x000000f50200720c */ /* 0x000fe40003f26270 */
[----:B------:R-:W-:Y:S02]  /*1a490*/  FSEL R210, R252, -INF , !P5 ;  /* 0xff800000fcd27808 */ /* 0x000fe40006800000 */
[C---:B------:R-:W-:Y:S03]  /*1a4a0*/  ISETP.GE.OR P1, PT, R2.reuse, R249, !P1 ;  /* 0x000000f90200720c */ /* 0x040fe60004f26670 */
[----:B------:R-:W-:Y:S01]  /*1a4b0*/  MUFU.TANH R7, R33 ;  /* 0x0000002100077308 */ /* 0x000fe20000002400 */
[----:B------:R-:W-:Y:S02]  /*1a4c0*/  FSEL R221, R221, -INF , !P1 ;  /* 0xff800000dddd7808 */ /* 0x000fe40004800000 */
[C---:B------:R-:W-:Y:S07]  /*1a4d0*/  ISETP.GE.AND P1, PT, R2.reuse, R246, PT ;  /* 0x000000f60200720c */ /* 0x040fee0003f26270 */
[----:B------:R-:W-:Y:S01]  /*1a4e0*/  MUFU.TANH R33, R40 ;  /* 0x0000002800217308 */ /* 0x000fe20000002400 */
[----:B------:R-:W-:Y:S04]  /*1a4f0*/  ISETP.GE.OR P1, PT, R2, R250, !P1 ;  /* 0x000000fa0200720c */ /* 0x000fe80004f26670 */
[----:B------:R-:W-:Y:S05]  /*1a500*/  FSEL R208, R208, -INF , !P1 ;  /* 0xff800000d0d07808 */ /* 0x000fea0004800000 */
        /* <DEDUP_REMOVED lines=13> */
[----:B----4-:R-:W-:Y:S02]  /*1a5e0*/  FSEL R10, R6, -INF , !P4 ;  /* 0xff800000060a7808 */ /* 0x010fe40006000000 */
[----:B--2---:R-:W-:Y:S01]  /*1a5f0*/  MOV R6, R5 ;  /* 0x0000000500067202 */ /* 0x004fe20000000f00 */
[----:B---3--:R-:W-:Y:S01]  /*1a600*/  IMAD.MOV.U32 R5, RZ, RZ, R3 ;  /* 0x000000ffff057224 */ /* 0x008fe200078e0003 */
[C---:B------:R-:W-:Y:S02]  /*1a610*/  IADD3 R3, R0.reuse, 0x8, RZ ;  /* 0x0000000800037810 */ /* 0x040fe40007ffe0ff */
[CC--:B------:R-:W-:Y:S02]  /*1a620*/  ISETP.GE.AND P4, PT, R0.reuse, R245.reuse, PT ;  /* 0x000000f50000720c */ /* 0x0c0fe40003f86270 */
[C---:B------:R-:W-:Y:S02]  /*1a630*/  ISETP.GE.AND P6, PT, R3.reuse, R245, PT ;  /* 0x000000f50300720c */ /* 0x040fe40003fc6270 */
[-C--:B------:R-:W-:Y:S02]  /*1a640*/  ISETP.GE.OR P4, PT, R0, R249.reuse, !P4 ;  /* 0x000000f90000720c */ /* 0x080fe40006786670 */
[----:B------:R-:W-:Y:S02]  /*1a650*/  ISETP.GE.OR P6, PT, R3, R249, !P6 ;  /* 0x000000f90300720c */ /* 0x000fe400077c6670 */
[----:B------:R-:W-:Y:S02]  /*1a660*/  FSEL R26, R220, -INF , !P4 ;  /* 0xff800000dc1a7808 */ /* 0x000fe40006000000 */
[----:B------:R-:W-:Y:S02]  /*1a670*/  FSEL R220, R5, -INF , !P6 ;  /* 0xff80000005dc7808 */ /* 0x000fe40007000000 */
[----:B------:R-:W-:Y:S01]  /*1a680*/  FSEL R252, R6, -INF , !P2 ;  /* 0xff80000006fc7808 */ /* 0x000fe20005000000 */
[----:B------:R-:W1:Y:S01]  /*1a690*/  MUFU.TANH R5, R35 ;  /* 0x0000002300057308 */ /* 0x000e620000002400 */
[CC--:B------:R-:W-:Y:S02]  /*1a6a0*/  ISETP.GE.AND P2, PT, R2.reuse, R244.reuse, PT ;  /* 0x000000f40200720c */ /* 0x0c0fe40003f46270 */
[CC--:B------:R-:W-:Y:S02]  /*1a6b0*/  ISETP.GE.AND P6, PT, R2.reuse, R247.reuse, PT ;  /* 0x000000f70200720c */ /* 0x0c0fe40003fc6270 */
[C---:B------:R-:W-:Y:S02]  /*1a6c0*/  ISETP.GE.AND P5, PT, R3.reuse, R244, PT ;  /* 0x000000f40300720c */ /* 0x040fe40003fa6270 */
[C---:B------:R-:W-:Y:S03]  /*1a6d0*/  ISETP.GE.AND P4, PT, R3.reuse, R247, PT ;  /* 0x000000f70300720c */ /* 0x040fe60003f86270 */
[----:B------:R-:W2:Y:S01]  /*1a6e0*/  MUFU.TANH R6, R34 ;  /* 0x0000002200067308 */ /* 0x000ea20000002400 */
[C---:B------:R-:W-:Y:S02]  /*1a6f0*/  ISETP.GE.AND P0, PT, R3.reuse, R246, PT ;  /* 0x000000f60300720c */ /* 0x040fe40003f06270 */
[CC--:B------:R-:W-:Y:S02]  /*1a700*/  ISETP.GE.OR P2, PT, R2.reuse, R248.reuse, !P2 ;  /* 0x000000f80200720c */ /* 0x0c0fe40005746670 */
[-C--:B------:R-:W-:Y:S01]  /*1a710*/  ISETP.GE.OR P6, PT, R2, R251.reuse, !P6 ;  /* 0x000000fb0200720c */ /* 0x080fe200077c6670 */
[C---:B------:R-:W-:Y:S01]  /*1a720*/  VIADD R2, R0.reuse, 0x11 ;  /* 0x0000001100027836 */ /* 0x040fe20000000000 */
[C---:B------:R-:W-:Y:S03]  /*1a730*/  ISETP.GE.OR P5, PT, R3.reuse, R248, !P5 ;  /* 0x000000f80300720c */ /* 0x040fe60006fa6670 */
[----:B------:R1:W3:Y:S01]  /*1a740*/  MUFU.TANH R34, R37 ;  /* 0x0000002500227308 */ /* 0x0002e20000002400 */
[C---:B------:R-:W-:Y:S02]  /*1a750*/  ISETP.GE.OR P0, PT, R3.reuse, R250, !P0 ;  /* 0x000000fa0300720c */ /* 0x040fe40004706670 */
[----:B------:R-:W-:Y:S02]  /*1a760*/  ISETP.GE.OR P4, PT, R3, R251, !P4 ;  /* 0x000000fb0300720c */ /* 0x000fe40006786670 */
[----:B------:R-:W-:Y:S02]  /*1a770*/  IADD3 R3, R0, 0x10, RZ ;  /* 0x0000001000037810 */ /* 0x000fe40007ffe0ff */
[----:B------:R-:W-:Y:S03]  /*1a780*/  FSEL R222, R222, -INF , !P5 ;  /* 0xff800000dede7808 */ /* 0x000fe60006800000 */
[----:B------:R-:W4:Y:S01]  /*1a790*/  MUFU.TANH R35, R36 ;  /* 0x0000002400237308 */ /* 0x000f220000002400 */
[----:B------:R-:W-:Y:S02]  /*1a7a0*/  FSEL R142, R142, -INF , !P0 ;  /* 0xff8000008e8e7808 */ /* 0x000fe40004000000 */
[CC--:B------:R-:W-:Y:S02]  /*1a7b0*/  ISETP.GE.AND P5, PT, R3.reuse, R247.reuse, PT ;  /* 0x000000f70300720c */ /* 0x0c0fe40003fa6270 */
[C---:B------:R-:W-:Y:S02]  /*1a7c0*/  ISETP.GE.AND P0, PT, R2.reuse, R247, PT ;  /* 0x000000f70200720c */ /* 0x040fe40003f06270 */
[-C--:B------:R-:W-:Y:S03]  /*1a7d0*/  ISETP.GE.OR P5, PT, R3, R251.reuse, !P5 ;  /* 0x000000fb0300720c */ /* 0x080fe60006fa6670 */
[----:B------:R2:W-:Y:S01]  /*1a7e0*/  MUFU.TANH R36, R38 ;  /* 0x0000002600247308 */ /* 0x0005e20000002400 */
        /* <DEDUP_REMOVED lines=8> */
[C---:B------:R-:W-:Y:S02]  /*1a870*/  ISETP.GE.AND P0, PT, R2.reuse, R244, PT ;  /* 0x000000f40200720c */ /* 0x040fe40003f06270 */
[C---:B------:R-:W-:Y:S02]  /*1a880*/  ISETP.GE.AND P2, PT, R3.reuse, R246, PT ;  /* 0x000000f60300720c */ /* 0x040fe40003f46270 */
[C---:B------:R-:W-:Y:S02]  /*1a890*/  ISETP.GE.AND P4, PT, R3.reuse, R245, PT ;  /* 0x000000f50300720c */ /* 0x040fe40003f86270 */
[C---:B------:R-:W-:Y:S02]  /*1a8a0*/  ISETP.GE.AND P6, PT, R3.reuse, R244, PT ;  /* 0x000000f40300720c */ /* 0x040fe40003fc6270 */
[C---:B------:R-:W-:Y:S02]  /*1a8b0*/  ISETP.GE.OR P1, PT, R2.reuse, R250, !P1 ;  /* 0x000000fa0200720c */ /* 0x040fe40004f26670 */
[CC--:B------:R-:W-:Y:S02]  /*1a8c0*/  ISETP.GE.OR P5, PT, R2.reuse, R249.reuse, !P5 ;  /* 0x000000f90200720c */ /* 0x0c0fe40006fa6670 */
[----:B------:R-:W-:Y:S01]  /*1a8d0*/  ISETP.GE.OR P0, PT, R2, R248, !P0 ;  /* 0x000000f80200720c */ /* 0x000fe20004706670 */
[C---:B------:R-:W-:Y:S01]  /*1a8e0*/  VIADD R2, R0.reuse, 0x19 ;  /* 0x0000001900027836 */ /* 0x040fe20000000000 */
[C---:B------:R-:W-:Y:S02]  /*1a8f0*/  ISETP.GE.OR P2, PT, R3.reuse, R250, !P2 ;  /* 0x000000fa0300720c */ /* 0x040fe40005746670 */
[C---:B------:R-:W-:Y:S02]  /*1a900*/  ISETP.GE.OR P4, PT, R3.reuse, R249, !P4 ;  /* 0x000000f90300720c */ /* 0x040fe40006786670 */
[----:B------:R-:W-:Y:S02]  /*1a910*/  ISETP.GE.OR P6, PT, R3, R248, !P6 ;  /* 0x000000f80300720c */ /* 0x000fe400077c6670 */
[----:B------:R-:W-:Y:S02]  /*1a920*/  IADD3 R3, R0, 0x18, RZ ;  /* 0x0000001800037810 */ /* 0x000fe40007ffe0ff */
[----:B------:R-:W-:Y:S02]  /*1a930*/  FSEL R215, R12, -INF , !P2 ;  /* 0xff8000000cd77808 */ /* 0x000fe40005000000 */
[----:B------:R-:W-:Y:S01]  /*1a940*/  FSEL R230, R14, -INF , !P6 ;  /* 0xff8000000ee67808 */ /* 0x000fe20007000000 */
[----:B------:R-:W-:Y:S01]  /*1a950*/  MUFU.TANH R12, R65 ;  /* 0x00000041000c7308 */ /* 0x000fe20000002400 */
[CC--:B------:R-:W-:Y:S02]  /*1a960*/  ISETP.GE.AND P2, PT, R3.reuse, R245.reuse, PT ;  /* 0x000000f50300720c */ /* 0x0c0fe40003f46270 */
[C---:B------:R-:W-:Y:S02]  /*1a970*/  ISETP.GE.AND P6, PT, R2.reuse, R245, PT ;  /* 0x000000f50200720c */ /* 0x040fe40003fc6270 */
[-C--:B------:R-:W-:Y:S02]  /*1a980*/  ISETP.GE.OR P2, PT, R3, R249.reuse, !P2 ;  /* 0x000000f90300720c */ /* 0x080fe40005746670 */
[C---:B------:R-:W-:Y:S03]  /*1a990*/  ISETP.GE.OR P6, PT, R2.reuse, R249, !P6 ;  /* 0x000000f90200720c */ /* 0x040fe600077c6670 */
[----:B------:R-:W-:Y:S01]  /*1a9a0*/  MUFU.TANH R14, R61 ;  /* 0x0000003d000e7308 */ /* 0x000fe20000002400 */
[----:B------:R-:W-:Y:S02]  /*1a9b0*/  FSEL R44, R13, -INF , !P2 ;  /* 0xff8000000d2c7808 */ /* 0x000fe40005000000 */
[----:B------:R-:W-:Y:S02]  /*1a9c0*/  FSEL R41, R29, -INF , !P6 ;  /* 0xff8000001d297808 */ /* 0x000fe40007000000 */
[----:B------:R-:W-:Y:S02]  /*1a9d0*/  FSEL R15, R27, -INF , !P0 ;  /* 0xff8000001b0f7808 */ /* 0x000fe40004000000 */
[CC--:B------:R-:W-:Y:S03]  /*1a9e0*/  ISETP.GE.AND P0, PT, R2.reuse, R247.reuse, PT ;  /* 0x000000f70200720c */ /* 0x0c0fe60003f06270 */
[----:B------:R-:W4:Y:S01]  /*1a9f0*/  MUFU.TANH R29, R45 ;  /* 0x0000002d001d7308 */ /* 0x000f220000002400 */
[C---:B------:R-:W-:Y:S02]  /*1aa00*/  ISETP.GE.AND P2, PT, R2.reuse, R246, PT ;  /* 0x000000f60200720c */ /* 0x040fe40003f46270 */
[-C--:B------:R-:W-:Y:S02]  /*1aa10*/  ISETP.GE.AND P6, PT, R2, R244.reuse, PT ;  /* 0x000000f40200720c */ /* 0x080fe40003fc6270 */
[----:B------:R-:W-:Y:S02]  /*1aa20*/  FSEL R212, R11, -INF , !P1 ;  /* 0xff8000000bd47808 */ /* 0x000fe40004800000 */
[----:B------:R-:W-:Y:S03]  /*1aa30*/  FSEL R216, R216, -INF , !P4 ;  /* 0xff800000d8d87808 */ /* 0x000fe60006000000 */
[----:B------:R-:W-:Y:S01]  /*1aa40*/  MUFU.TANH R13, R64 ;  /* 0x00000040000d7308 */ /* 0x000fe20000002400 */
[----:B------:R-:W-:Y:S02]  /*1aa50*/  FSEL R214, R4, -INF , !P5 ;  /* 0xff80000004d67808 */ /* 0x000fe40006800000 */
[C---:B------:R-:W-:Y:S02]  /*1aa60*/  ISETP.GE.AND P1, PT, R3.reuse, R244, PT ;  /* 0x000000f40300720c */ /* 0x040fe40003f26270 */
[C---:B------:R-:W-:Y:S02]  /*1aa70*/  ISETP.GE.AND P4, PT, R3.reuse, R247, PT ;  /* 0x000000f70300720c */ /* 0x040fe40003f86270 */
[C---:B------:R-:W-:Y:S03]  /*1aa80*/  ISETP.GE.AND P5, PT, R3.reuse, R246, PT ;  /* 0x000000f60300720c */ /* 0x040fe60003fa6270 */
[----:B------:R-:W-:Y:S01]  /*1aa90*/  MUFU.TANH R11, R66 ;  /* 0x00000042000b7308 */ /* 0x000fe20000002400 */
[CC--:B------:R-:W-:Y:S02]  /*1aaa0*/  ISETP.GE.OR P0, PT, R2.reuse, R251.reuse, !P0 ;  /* 0x000000fb0200720c */ /* 0x0c0fe40004706670 */
[C---:B------:R-:W-:Y:S02]  /*1aab0*/  ISETP.GE.OR P2, PT, R2.reuse, R250, !P2 ;  /* 0x000000fa0200720c */ /* 0x040fe40005746670 */
[-C--:B------:R-:W-:Y:S01]  /*1aac0*/  ISETP.GE.OR P6, PT, R2, R248.reuse, !P6 ;  /* 0x000000f80200720c */ /* 0x080fe200077c6670 */
[C---:B------:R-:W-:Y:S01]  /*1aad0*/  VIADD R2, R0.reuse, 0x21 ;  /* 0x0000002100027836 */ /* 0x040fe20000000000 */
[C---:B------:R-:W-:Y:S02]  /*1aae0*/  ISETP.GE.OR P1, PT, R3.reuse, R248, !P1 ;  /* 0x000000f80300720c */ /* 0x040fe40004f26670 */
[C---:B------:R-:W-:Y:S02]  /*1aaf0*/  ISETP.GE.OR P4, PT, R3.reuse, R251, !P4 ;  /* 0x000000fb0300720c */ /* 0x040fe40006786670 */
[----:B------:R-:W-:Y:S02]  /*1ab00*/  ISETP.GE.OR P5, PT, R3, R250, !P5 ;  /* 0x000000fa0300720c */ /* 0x000fe40006fa6670 */
[C---:B------:R-:W-:Y:S02]  /*1ab10*/  IADD3 R3, R0.reuse, 0x20, RZ ;  /* 0x0000002000037810 */ /* 0x040fe40007ffe0ff */
[----:B-1----:R-:W-:Y:S01]  /*1ab20*/  FSEL R37, R5, -INF , !P2 ;  /* 0xff80000005257808 */ /* 0x002fe20005000000 */
[----:B------:R-:W-:Y:S01]  /*1ab30*/  VIADD R5, R0, 0x30 ;  /* 0x0000003000057836 */ /* 0x000fe20000000000 */
[----:B------:R-:W-:Y:S02]  /*1ab40*/  FSEL R232, R9, -INF , !P1 ;  /* 0xff80000009e87808 */ /* 0x000fe40004800000 */
[CC--:B------:R-:W-:Y:S01]  /*1ab50*/  ISETP.GE.AND P2, PT, R2.reuse, R247.reuse, PT ;  /* 0x000000f70200720c */ /* 0x0c0fe20003f46270 */
[----:B------:R-:W-:Y:S01]  /*1ab60*/  MUFU.TANH R9, R67 ;  /* 0x0000004300097308 */ /* 0x000fe20000002400 */
[C---:B------:R-:W-:Y:S02]  /*1ab70*/  ISETP.GE.AND P1, PT, R3.reuse, R247, PT ;  /* 0x000000f70300720c */ /* 0x040fe40003f26270 */
[-C--:B------:R-:W-:Y:S02]  /*1ab80*/  ISETP.GE.OR P2, PT, R2, R251.reuse, !P2 ;  /* 0x000000fb0200720c */ /* 0x080fe40005746670 */
[----:B------:R-:W-:Y:S02]  /*1ab90*/  ISETP.GE.OR P1, PT, R3, R251, !P1 ;  /* 0x000000fb0300720c */ /* 0x000fe40004f26670 */
[----:B------:R-:W-:Y:S02]  /*1aba0*/  FSEL R39, R7, -INF , !P0 ;  /* 0xff80000007277808 */ /* 0x000fe40004000000 */
[----:B------:R-:W-:Y:S02]  /*1abb0*/  FSEL R40, R8, -INF , !P4 ;  /* 0xff80000008287808 */ /* 0x000fe40006000000 */
[----:B--2---:R-:W-:Y:S02]  /*1abc0*/  FSEL R38, R6, -INF , !P5 ;  /* 0xff80000006267808 */ /* 0x004fe40006800000 */
[----:B---3--:R-:W-:Y:S02]  /*1abd0*/  FSEL R34, R34, -INF , !P2 ;  /* 0xff80000022227808 */ /* 0x008fe40005000000 */
[C---:B------:R-:W-:Y:S02]  /*1abe0*/  ISETP.GE.AND P4, PT, R3.reuse, R246, PT ;  /* 0x000000f60300720c */ /* 0x040fe40003f86270 */
[CC--:B------:R-:W-:Y:S02]  /*1abf0*/  ISETP.GE.AND P0, PT, R3.reuse, R245.reuse, PT ;  /* 0x000000f50300720c */ /* 0x0c0fe40003f06270 */
[----:B------:R-:W-:Y:S02]  /*1ac00*/  ISETP.GE.AND P5, PT, R3, R244, PT ;  /* 0x000000f40300720c */ /* 0x000fe40003fa6270 */
[----:B----4-:R-:W-:Y:S02]  /*1ac10*/  FSEL R35, R35, -INF , !P1 ;  /* 0xff80000023237808 */ /* 0x010fe40004800000 */
[C---:B------:R-:W-:Y:S02]  /*1ac20*/  ISETP.GE.AND P2, PT, R2.reuse, R245, PT ;  /* 0x000000f50200720c */ /* 0x040fe40003f46270 */
[----:B------:R-:W-:Y:S02]  /*1ac30*/  ISETP.GE.AND P1, PT, R2, R246, PT ;  /* 0x000000f60200720c */ /* 0x000fe40003f26270 */
[C---:B------:R-:W-:Y:S02]  /*1ac40*/  ISETP.GE.OR P4, PT, R3.reuse, R250, !P4 ;  /* 0x000000fa0300720c */ /* 0x040fe40006786670 */
[CC--:B------:R-:W-:Y:S02]  /*1ac50*/  ISETP.GE.OR P0, PT, R3.reuse, R249.reuse, !P0 ;  /* 0x000000f90300720c */ /* 0x0c0fe40004706670 */
[----:B------:R-:W-:Y:S01]  /*1ac60*/  ISETP.GE.OR P5, PT, R3, R248, !P5 ;  /* 0x000000f80300720c */ /* 0x000fe20006fa6670 */
[----:B------:R-:W-:Y:S01]  /*1ac70*/  VIADD R3, R0, 0x28 ;  /* 0x0000002800037836 */ /* 0x000fe20000000000 */
[C---:B------:R-:W-:Y:S02]  /*1ac80*/  ISETP.GE.OR P2, PT, R2.reuse, R249, !P2 ;  /* 0x000000f90200720c */ /* 0x040fe40005746670 */
[----:B------:R-:W-:Y:S02]  /*1ac90*/  ISETP.GE.OR P1, PT, R2, R250, !P1 ;  /* 0x000000fa0200720c */ /* 0x000fe40004f26670 */
[----:B------:R-:W-:Y:S02]  /*1aca0*/  FSEL R32, R32, -INF , !P2 ;  /* 0xff80000020207808 */ /* 0x000fe40005000000 */
[----:B------:R-:W-:Y:S02]  /*1acb0*/  FSEL R28, R28, -INF , !P1 ;  /* 0xff8000001c1c7808 */ /* 0x000fe40004800000 */
[C---:B------:R-:W-:Y:S02]  /*1acc0*/  ISETP.GE.AND P2, PT, R3.reuse, R247, PT ;  /* 0x000000f70300720c */ /* 0x040fe40003f46270 */
[C---:B------:R-:W-:Y:S02]  /*1acd0*/  ISETP.GE.AND P1, PT, R3.reuse, R245, PT ;  /* 0x000000f50300720c */ /* 0x040fe40003f26270 */
[C---:B------:R-:W-:Y:S02]  /*1ace0*/  ISETP.GE.OR P2, PT, R3.reuse, R251, !P2 ;  /* 0x000000fb0300720c */ /* 0x040fe40005746670 */
[----:B------:R-:W-:Y:S02]  /*1acf0*/  IADD3 R6, R0, 0x29, RZ ;  /* 0x0000002900067810 */ /* 0x000fe40007ffe0ff */
[----:B------:R-:W-:Y:S02]  /*1ad00*/  ISETP.GE.OR P1, PT, R3, R249, !P1 ;  /* 0x000000f90300720c */ /* 0x000fe40004f26670 */
[----:B------:R-:W-:Y:S02]  /*1ad10*/  FSEL R33, R33, -INF , !P0 ;  /* 0xff80000021217808 */ /* 0x000fe40004000000 */
[----:B------:R-:W-:Y:S02]  /*1ad20*/  FSEL R25, R25, -INF , !P2 ;  /* 0xff80000019197808 */ /* 0x000fe40005000000 */
[C---:B------:R-:W-:Y:S02]  /*1ad30*/  ISETP.GE.AND P0, PT, R6.reuse, R245, PT ;  /* 0x000000f50600720c */ /* 0x040fe40003f06270 */
[----:B------:R-:W-:Y:S02]  /*1ad40*/  ISETP.GE.AND P2, PT, R6, R246, PT ;  /* 0x000000f60600720c */ /* 0x000fe40003f46270 */
[----:B------:R-:W-:Y:S02]  /*1ad50*/  FSEL R30, R30, -INF , !P1 ;  /* 0xff8000001e1e7808 */ /* 0x000fe40004800000 */
[C---:B------:R-:W-:Y:S02]  /*1ad60*/  ISETP.GE.AND P1, PT, R6.reuse, R247, PT ;  /* 0x000000f70600720c */ /* 0x040fe40003f26270 */
[C---:B------:R-:W-:Y:S02]  /*1ad70*/  ISETP.GE.OR P0, PT, R6.reuse, R249, !P0 ;  /* 0x000000f90600720c */ /* 0x040fe40004706670 */
[C---:B------:R-:W-:Y:S02]  /*1ad80*/  ISETP.GE.OR P2, PT, R6.reuse, R250, !P2 ;  /* 0x000000fa0600720c */ /* 0x040fe40005746670 */
[----:B------:R-:W-:Y:S02]  /*1ad90*/  ISETP.GE.OR P1, PT, R6, R251, !P1 ;  /* 0x000000fb0600720c */ /* 0x000fe40004f26670 */
[----:B------:R-:W-:Y:S02]  /*1ada0*/  FSEL R29, R29, -INF , !P0 ;  /* 0xff8000001d1d7808 */ /* 0x000fe40004000000 */
[----:B------:R-:W-:Y:S02]  /*1adb0*/  FSEL R22, R22, -INF , !P2 ;  /* 0xff80000016167808 */ /* 0x000fe40005000000 */
[-C--:B------:R-:W-:Y:S02]  /*1adc0*/  ISETP.GE.AND P0, PT, R3, R246.reuse, PT ;  /* 0x000000f60300720c */ /* 0x080fe40003f06270 */
[----:B------:R-:W-:Y:S02]  /*1add0*/  FSEL R24, R24, -INF , !P1 ;  /* 0xff80000018187808 */ /* 0x000fe40004800000 */
[C---:B------:R-:W-:Y:S02]  /*1ade0*/  ISETP.GE.AND P2, PT, R5.reuse, R246, PT ;  /* 0x000000f60500720c */ /* 0x040fe40003f46270 */
[----:B------:R-:W-:Y:S02]  /*1adf0*/  ISETP.GE.AND P1, PT, R5, R247, PT ;  /* 0x000000f70500720c */ /* 0x000fe40003f26270 */
[-C--:B------:R-:W-:Y:S02]  /*1ae00*/  ISETP.GE.OR P0, PT, R3, R250.reuse, !P0 ;  /* 0x000000fa0300720c */ /* 0x080fe40004706670 */
[C---:B------:R-:W-:Y:S02]  /*1ae10*/  ISETP.GE.OR P2, PT, R5.reuse, R250, !P2 ;  /* 0x000000fa0500720c */ /* 0x040fe40005746670 */
[----:B------:R-:W-:Y:S02]  /*1ae20*/  IADD3 R4, R0, 0x31, RZ ;  /* 0x0000003100047810 */ /* 0x000fe40007ffe0ff */
[----:B------:R-:W-:Y:S02]  /*1ae30*/  ISETP.GE.OR P1, PT, R5, R251, !P1 ;  /* 0x000000fb0500720c */ /* 0x000fe40004f26670 */
[----:B------:R-:W-:Y:S02]  /*1ae40*/  FSEL R23, R23, -INF , !P0 ;  /* 0xff80000017177808 */ /* 0x000fe40004000000 */
[----:B------:R-:W-:Y:S02]  /*1ae50*/  FSEL R18, R18, -INF , !P2 ;  /* 0xff80000012127808 */ /* 0x000fe40005000000 */
[----:B------:R-:W-:Y:S02]  /*1ae60*/  FSEL R21, R21, -INF , !P1 ;  /* 0xff80000015157808 */ /* 0x000fe40004800000 */
[C---:B------:R-:W-:Y:S02]  /*1ae70*/  ISETP.GE.AND P0, PT, R4.reuse, R247, PT ;  /* 0x000000f70400720c */ /* 0x040fe40003f06270 */
[C---:B------:R-:W-:Y:S02]  /*1ae80*/  ISETP.GE.AND P2, PT, R3.reuse, R244, PT ;  /* 0x000000f40300720c */ /* 0x040fe40003f46270 */
[C---:B------:R-:W-:Y:S02]  /*1ae90*/  ISETP.GE.AND P1, PT, R4.reuse, R246, PT ;  /* 0x000000f60400720c */ /* 0x040fe40003f26270 */
[----:B------:R-:W-:Y:S02]  /*1aea0*/  ISETP.GE.OR P0, PT, R4, R251, !P0 ;  /* 0x000000fb0400720c */ /* 0x000fe40004706670 */
[----:B------:R-:W-:Y:S02]  /*1aeb0*/  ISETP.GE.OR P2, PT, R3, R248, !P2 ;  /* 0x000000f80300720c */ /* 0x000fe40005746670 */
[----:B------:R-:W-:Y:S02]  /*1aec0*/  FMNMX.FTZ R3, R10, R137, !PT ;  /* 0x000000890a037209 */ /* 0x000fe40007810000 */
[----:B------:R-:W-:Y:S02]  /*1aed0*/  ISETP.GE.OR P1, PT, R4, R250, !P1 ;  /* 0x000000fa0400720c */ /* 0x000fe40004f26670 */
[----:B------:R-:W-:Y:S02]  /*1aee0*/  FSEL R36, R36, -INF , !P4 ;  /* 0xff80000024247808 */ /* 0x000fe40006000000 */
[----:B------:R-:W-:Y:S02]  /*1aef0*/  MOV R51, R15 ;  /* 0x0000000f00337202 */ /* 0x000fe40000000f00 */
[----:B------:R-:W-:Y:S01]  /*1af00*/  ISETP.GE.AND P4, PT, R2, R244, PT ;  /* 0x000000f40200720c */ /* 0x000fe20003f86270 */
[----:B------:R-:W1:Y:S01]  /*1af10*/  MUFU.TANH R15, R60 ;  /* 0x0000003c000f7308 */ /* 0x000e620000002400 */
[----:B------:R-:W-:Y:S02]  /*1af20*/  FSEL R19, R19, -INF , !P0 ;  /* 0xff80000013137808 */ /* 0x000fe40004000000 */
[----:B------:R-:W-:Y:S02]  /*1af30*/  FMNMX.FTZ R3, R213, R3, !PT ;  /* 0x00000003d5037209 */ /* 0x000fe40007810000 */
[----:B------:R-:W-:Y:S02]  /*1af40*/  FSEL R17, R17, -INF , !P1 ;  /* 0xff80000011117808 */ /* 0x000fe40004800000 */
[-C--:B------:R-:W-:Y:S02]  /*1af50*/  ISETP.GE.AND P0, PT, R5, R245.reuse, PT ;  /* 0x000000f50500720c */ /* 0x080fe40003f06270 */
[----:B------:R-:W-:Y:S02]  /*1af60*/  ISETP.GE.AND P1, PT, R4, R245, PT ;  /* 0x000000f50400720c */ /* 0x000fe40003f26270 */
[----:B------:R-:W-:Y:S01]  /*1af70*/  ISETP.GE.OR P4, PT, R2, R248, !P4 ;  /* 0x000000f80200720c */ /* 0x000fe20006786670 */
[----:B------:R-:W-:Y:S01]  /*1af80*/  VIADD R2, R0, 0x38 ;  /* 0x0000003800027836 */ /* 0x000fe20000000000 */
[----:B------:R-:W-:Y:S02]  /*1af90*/  FMNMX.FTZ R3, R143, R3, !PT ;  /* 0x000000038f037209 */ /* 0x000fe40007810000 */
[-C--:B------:R-:W-:Y:S02]  /*1afa0*/  ISETP.GE.OR P0, PT, R5, R249.reuse, !P0 ;  /* 0x000000f90500720c */ /* 0x080fe40004706670 */
[----:B------:R-:W-:Y:S02]  /*1afb0*/  ISETP.GE.OR P1, PT, R4, R249, !P1 ;  /* 0x000000f90400720c */ /* 0x000fe40004f26670 */
[----:B------:R-:W-:Y:S02]  /*1afc0*/  FMNMX.FTZ R3, R209, R3, !PT ;  /* 0x00000003d1037209 */ /* 0x000fe40007810000 */
[----:B------:R-:W-:Y:S02]  /*1afd0*/  FSEL R20, R20, -INF , !P0 ;  /* 0xff80000014147808 */ /* 0x000fe40004000000 */
[----:B------:R-:W-:Y:S02]  /*1afe0*/  FSEL R16, R16, -INF , !P1 ;  /* 0xff80000010107808 */ /* 0x000fe40004800000 */
[----:B------:R-:W-:Y:S02]  /*1aff0*/  ISETP.GE.AND P0, PT, R2, R245, PT ;  /* 0x000000f50200720c */ /* 0x000fe40003f06270 */
[----:B------:R-:W-:Y:S02]  /*1b000*/  ISETP.GE.AND P1, PT, R6, R244, PT ;  /* 0x000000f40600720c */ /* 0x000fe40003f26270 */
[----:B------:R-:W-:Y:S02]  /*1b010*/  FMNMX.FTZ R3, R218, R3, !PT ;  /* 0x00000003da037209 */ /* 0x000fe40007810000 */
[----:B------:R-:W-:Y:S02]  /*1b020*/  ISETP.GE.OR P0, PT, R2, R249, !P0 ;  /* 0x000000f90200720c */ /* 0x000fe40004706670 */
[----:B------:R-:W-:Y:S02]  /*1b030*/  ISETP.GE.OR P1, PT, R6, R248, !P1 ;  /* 0x000000f80600720c */ /* 0x000fe40004f26670 */
[----:B------:R-:W-:Y:S02]  /*1b040*/  IADD3 R0, R0, 0x39, RZ ;  /* 0x0000003900007810 */ /* 0x000fe40007ffe0ff */
[----:B------:R-:W-:Y:S02]  /*1b050*/  FMNMX.FTZ R6, R132, R138, !PT ;  /* 0x0000008a84067209 */ /* 0x000fe40007810000 */
[----:B------:R-:W-:Y:S02]  /*1b060*/  FMNMX.FTZ R7, R217, R3, !PT ;  /* 0x00000003d9077209 */ /* 0x000fe40007810000 */
[----:B-1----:R-:W-:Y:S02]  /*1b070*/  FSEL R15, R15, -INF , !P0 ;  /* 0xff8000000f0f7808 */ /* 0x002fe40004000000 */
[----:B------:R-:W-:Y:S02]  /*1b080*/  ISETP.GE.AND P0, PT, R0, R245, PT ;  /* 0x000000f50000720c */ /* 0x000fe40003f06270 */
[----:B------:R-:W-:Y:S02]  /*1b090*/  FMNMX.FTZ R6, R210, R6, !PT ;  /* 0x00000006d2067209 */ /* 0x000fe40007810000 */
[----:B------:R-:W-:Y:S02]  /*1b0a0*/  FMNMX.FTZ R7, R40, R7, !PT ;  /* 0x0000000728077209 */ /* 0x000fe40007810000 */
[----:B------:R-:W-:Y:S02]  /*1b0b0*/  FMNMX.FTZ R3, R26, R139, !PT ;  /* 0x0000008b1a037209 */ /* 0x000fe40007810000 */
[----:B------:R-:W-:Y:S02]  /*1b0c0*/  ISETP.GE.OR P0, PT, R0, R249, !P0 ;  /* 0x000000f90000720c */ /* 0x000fe40004706670 */
[----:B------:R-:W-:Y:S02]  /*1b0d0*/  FMNMX.FTZ R6, R142, R6, !PT ;  /* 0x000000068e067209 */ /* 0x000fe40007810000 */
[----:B------:R-:W-:Y:S02]  /*1b0e0*/  FMNMX.FTZ R7, R39, R7, !PT ;  /* 0x0000000727077209 */ /* 0x000fe40007810000 */
[----:B------:R-:W-:Y:S02]  /*1b0f0*/  FMNMX.FTZ R3, R211, R3, !PT ;  /* 0x00000003d3037209 */ /* 0x000fe40007810000 */
[----:B------:R-:W-:Y:S02]  /*1b100*/  FSEL R14, R14, -INF , !P0 ;  /* 0xff8000000e0e7808 */ /* 0x000fe40004000000 */
[----:B------:R-:W-:Y:S02]  /*1b110*/  FMNMX.FTZ R6, R208, R6, !PT ;  /* 0x00000006d0067209 */ /* 0x000fe40007810000 */
[----:B------:R-:W-:Y:S02]  /*1b120*/  ISETP.GE.AND P0, PT, R2, R247, PT ;  /* 0x000000f70200720c */ /* 0x000fe40003f06270 */
[----:B------:R-:W-:Y:S02]  /*1b130*/  FMNMX.FTZ R3, R220, R3, !PT ;  /* 0x00000003dc037209 */ /* 0x000fe40007810000 */
[----:B------:R-:W-:Y:S02]  /*1b140*/  FMNMX.FTZ R7, R35, R7, !PT ;  /* 0x0000000723077209 */ /* 0x000fe40007810000 */
[----:B------:R-:W-:Y:S02]  /*1b150*/  FMNMX.FTZ R8, R215, R6, !PT ;  /* 0x00000006d7087209 */ /* 0x000fe40007810000 */
[----:B------:R-:W-:Y:S02]  /*1b160*/  ISETP.GE.OR P0, PT, R2, R251, !P0 ;  /* 0x000000fb0200720c */ /* 0x000fe40004706670 */
[----:B------:R-:W-:Y:S02]  /*1b170*/  FMNMX.FTZ R3, R221, R3, !PT ;  /* 0x00000003dd037209 */ /* 0x000fe40007810000 */
[----:B------:R-:W-:Y:S02]  /*1b180*/  FMNMX.FTZ R6, R34, R7, !PT ;  /* 0x0000000722067209 */ /* 0x000fe40007810000 */
[----:B------:R-:W-:Y:S02]  /*1b190*/  FSEL R13, R13, -INF , !P0 ;  /* 0xff8000000d0d7808 */ /* 0x000fe40004000000 */
[----:B------:R-:W-:Y:S02]  /*1b1a0*/  FMNMX.FTZ R3, R216, R3, !PT ;  /* 0x00000003d8037209 */ /* 0x000fe40007810000 */
[----:B------:R-:W-:Y:S02]  /*1b1b0*/  FMNMX.FTZ R7, R25, R6, !PT ;  /* 0x0000000619077209 */ /* 0x000fe40007810000 */
[----:B------:R-:W-:Y:S02]  /*1b1c0*/  ISETP.GE.AND P0, PT, R0, R247, PT ;  /* 0x000000f70000720c */ /* 0x000fe40003f06270 */
[----:B------:R-:W-:Y:S02]  /*1b1d0*/  FMNMX.FTZ R6, R212, R8, !PT ;  /* 0x00000008d4067209 */ /* 0x000fe40007810000 */
[----:B------:R-:W-:Y:S02]  /*1b1e0*/  FMNMX.FTZ R3, R214, R3, !PT ;  /* 0x00000003d6037209 */ /* 0x000fe40007810000 */
[----:B------:R-:W-:Y:S02]  /*1b1f0*/  ISETP.GE.OR P0, PT, R0, R251, !P0 ;  /* 0x000000fb0000720c */ /* 0x000fe40004706670 */
[----:B------:R-:W-:Y:S02]  /*1b200*/  FMNMX.FTZ R6, R38, R6, !PT ;  /* 0x0000000626067209 */ /* 0x000fe40007810000 */
[----:B------:R-:W-:Y:S02]  /*1b210*/  FSEL R12, R12, -INF , !P0 ;  /* 0xff8000000c0c7808 */ /* 0x000fe40004000000 */
[----:B------:R-:W-:Y:S02]  /*1b220*/  FMNMX.FTZ R3, R44, R3, !PT ;  /* 0x000000032c037209 */ /* 0x000fe40007810000 */
        /* <DEDUP_REMOVED lines=20> */
[----:B------:R-:W-:Y:S01]  /*1b370*/  ISETP.GE.AND P0, PT, R5, R244, PT ;  /* 0x000000f40500720c */ /* 0x000fe20003f06270 */
[----:B------:R-:W1:Y:S01]  /*1b380*/  SHFL.BFLY PT, R7, R135, 0x2, 0x1f ;  /* 0x0c401f0087077f89 */ /* 0x000e6200000e0000 */
[----:B------:R-:W-:Y:S02]  /*1b390*/  FMNMX.FTZ R3, R29, R3, !PT ;  /* 0x000000031d037209 */ /* 0x000fe40007810000 */
[----:B------:R-:W-:Y:S02]  /*1b3a0*/  FMNMX.FTZ R6, R18, R6, !PT ;  /* 0x0000000612067209 */ /* 0x000fe40007810000 */
        /* <DEDUP_REMOVED lines=12> */
[----:B-1----:R-:W-:Y:S02]  /*1b470*/  FMNMX.FTZ R135, R135, R7, !PT ;  /* 0x0000000787877209 */ /* 0x002fe40007810000 */
[----:B------:R-:W-:Y:S05]  /*1b480*/  FMNMX.FTZ R5, R223, R5, !PT ;  /* 0x00000005df057209 */ /* 0x000fea0007810000 */
[----:B------:R-:W1:Y:S01]  /*1b490*/  SHFL.BFLY PT, R7, R3, 0x2, 0x1f ;  /* 0x0c401f0003077f89 */ /* 0x000e6200000e0000 */
[----:B------:R-:W-:Y:S02]  /*1b4a0*/  FSEL R50, R31, -INF , !P6 ;  /* 0xff8000001f327808 */ /* 0x000fe40007000000 */
[----:B------:R-:W-:Y:S02]  /*1b4b0*/  FMNMX.FTZ R5, R230, R5, !PT ;  /* 0x00000005e6057209 */ /* 0x000fe40007810000 */
[----:B------:R-:W-:Y:S02]  /*1b4c0*/  FSEL R49, R42, -INF , !P5 ;  /* 0xff8000002a317808 */ /* 0x000fe40006800000 */
[----:B------:R-:W-:Y:S02]  /*1b4d0*/  FMNMX.FTZ R5, R51, R5, !PT ;  /* 0x0000000533057209 */ /* 0x000fe40007810000 */
[----:B------:R-:W-:Y:S02]  /*1b4e0*/  FSEL R66, R43, -INF , !P4 ;  /* 0xff8000002b427808 */ /* 0x000fe40006000000 */
[----:B------:R-:W-:Y:S02]  /*1b4f0*/  FMNMX.FTZ R5, R232, R5, !PT ;  /* 0x00000005e8057209 */ /* 0x000fe40007810000 */
[----:B------:R-:W-:Y:S02]  /*1b500*/  ISETP.GE.AND P4, PT, R4, R244, PT ;  /* 0x000000f40400720c */ /* 0x000fe40003f86270 */
[----:B------:R-:W-:Y:S02]  /*1b510*/  FMNMX.FTZ R5, R50, R5, !PT ;  /* 0x0000000532057209 */ /* 0x000fe40007810000 */
[----:B------:R-:W-:Y:S02]  /*1b520*/  FSEL R54, R46, -INF , !P2 ;  /* 0xff8000002e367808 */ /* 0x000fe40005000000 */
[----:B------:R-:W-:Y:S02]  /*1b530*/  FMNMX.FTZ R5, R49, R5, !PT ;  /* 0x0000000531057209 */ /* 0x000fe40007810000 */
[----:B--2---:R-:W-:Y:S02]  /*1b540*/  FMNMX.FTZ R134, R134, R6, !PT ;  /* 0x0000000686867209 */ /* 0x004fe40007810000 */
[----:B------:R-:W2:Y:S01]  /*1b550*/  SHFL.BFLY PT, R6, R135, 0x1, 0x1f ;  /* 0x0c201f0087067f89 */ /* 0x000ea200000e0000 */
[----:B------:R-:W-:Y:S02]  /*1b560*/  FMNMX.FTZ R5, R66, R5, !PT ;  /* 0x0000000542057209 */ /* 0x000fe40007810000 */
[----:B-1----:R-:W-:Y:S02]  /*1b570*/  FMNMX.FTZ R3, R3, R7, !PT ;  /* 0x0000000703037209 */ /* 0x002fe40007810000 */
[----:B------:R-:W-:Y:S03]  /*1b580*/  ISETP.GE.OR P4, PT, R4, R248, !P4 ;  /* 0x000000f80400720c */ /* 0x000fe60006786670 */
[----:B------:R-:W-:Y:S01]  /*1b590*/  SHFL.BFLY PT, R7, R134, 0x1, 0x1f ;  /* 0x0c201f0086077f89 */ /* 0x000fe200000e0000 */
[----:B------:R-:W-:Y:S02]  /*1b5a0*/  FSEL R57, R47, -INF , !P1 ;  /* 0xff8000002f397808 */ /* 0x000fe40004800000 */
[----:B------:R-:W-:Y:S05]  /*1b5b0*/  FMNMX.FTZ R4, R54, R5, !PT ;  /* 0x0000000536047209 */ /* 0x000fea0007810000 */
[----:B------:R-:W1:Y:S01]  /*1b5c0*/  SHFL.BFLY PT, R133, R3, 0x1, 0x1f ;  /* 0x0c201f0003857f89 */ /* 0x000e6200000e0000 */
[----:B------:R-:W-:Y:S02]  /*1b5d0*/  ISETP.GE.AND P1, PT, R2, R244, PT ;  /* 0x000000f40200720c */ /* 0x000fe40003f26270 */
[----:B------:R-:W-:Y:S02]  /*1b5e0*/  FSEL R58, R58, -INF , !P0 ;  /* 0xff8000003a3a7808 */ /* 0x000fe40004000000 */
[----:B------:R-:W-:Y:S02]  /*1b5f0*/  FMNMX.FTZ R4, R57, R4, !PT ;  /* 0x0000000439047209 */ /* 0x000fe40007810000 */
[----:B------:R-:W-:Y:S02]  /*1b600*/  ISETP.GE.OR P1, PT, R2, R248, !P1 ;  /* 0x000000f80200720c */ /* 0x000fe40004f26670 */
[----:B------:R-:W-:Y:S02]  /*1b610*/  ISETP.GE.AND P0, PT, R0, R244, PT ;  /* 0x000000f40000720c */ /* 0x000fe40003f06270 */
[----:B------:R-:W-:Y:S02]  /*1b620*/  FSEL R59, R59, -INF , !P4 ;  /* 0xff8000003b3b7808 */ /* 0x000fe40006000000 */
[----:B------:R-:W-:Y:S02]  /*1b630*/  FMNMX.FTZ R2, R58, R4, !PT ;  /* 0x000000043a027209 */ /* 0x000fe40007810000 */
[----:B------:R-:W-:Y:S02]  /*1b640*/  ISETP.GE.OR P0, PT, R0, R248, !P0 ;  /* 0x000000f80000720c */ /* 0x000fe40004706670 */
[----:B------:R-:W-:Y:S02]  /*1b650*/  FSEL R31, R62, -INF , !P1 ;  /* 0xff8000003e1f7808 */ /* 0x000fe40004800000 */
[----:B------:R-:W-:Y:S02]  /*1b660*/  FMNMX.FTZ R0, R59, R2, !PT ;  /* 0x000000023b007209 */ /* 0x000fe40007810000 */
[----:B--2---:R-:W-:Y:S02]  /*1b670*/  FMNMX.FTZ R135, R135, R6, !PT ;  /* 0x0000000687877209 */ /* 0x004fe40007810000 */
[----:B------:R-:W-:Y:S02]  /*1b680*/  FSEL R136, R63, -INF , !P0 ;  /* 0xff8000003f887808 */ /* 0x000fe40004000000 */
[----:B------:R-:W-:Y:S01]  /*1b690*/  FMNMX.FTZ R0, R31, R0, !PT ;  /* 0x000000001f007209 */ /* 0x000fe20007810000 */
[C---:B------:R-:W-:Y:S01]  /*1b6a0*/  FMUL.FTZ R5, R135.reuse, UR4 ;  /* 0x0000000487057c20 */ /* 0x040fe20008410000 */
[----:B------:R-:W-:Y:S02]  /*1b6b0*/  FSETP.NEU.FTZ.AND P2, PT, R135, -INF , PT ;  /* 0xff8000008700780b */ /* 0x000fe40003f5d000 */
[----:B------:R-:W-:Y:S02]  /*1b6c0*/  FMNMX.FTZ R0, R136, R0, !PT ;  /* 0x0000000088007209 */ /* 0x000fe40007810000 */
[----:B------:R-:W-:Y:S02]  /*1b6d0*/  FSEL R5, R5, RZ, P2 ;  /* 0x000000ff05057208 */ /* 0x000fe40001000000 */
[----:B-1----:R-:W-:Y:S01]  /*1b6e0*/  FMNMX.FTZ R133, R3, R133, !PT ;  /* 0x0000008503857209 */ /* 0x002fe20007810000 */
[----:B------:R-:W1:Y:S01]  /*1b6f0*/  SHFL.BFLY PT, R2, R0, 0x2, 0x1f ;  /* 0x0c401f0000027f89 */ /* 0x000e6200000e0000 */
[----:B------:R-:W-:Y:S01]  /*1b700*/  FMNMX.FTZ R134, R134, R7, !PT ;  /* 0x0000000786867209 */ /* 0x000fe20007810000 */
[--C-:B------:R-:W-:Y:S01]  /*1b710*/  FFMA.FTZ R3, R10, UR4, -R5.reuse ;  /* 0x000000040a037c23 */ /* 0x100fe20008010805 */
[C---:B------:R-:W-:Y:S01]  /*1b720*/  FSETP.NEU.FTZ.AND P0, PT, R133.reuse, -INF , PT ;  /* 0xff8000008500780b */ /* 0x040fe20003f1d000 */
[----:B------:R-:W-:Y:S01]  /*1b730*/  FMUL.FTZ R8, R133, UR4 ;  /* 0x0000000485087c20 */ /* 0x000fe20008410000 */
[C---:B------:R-:W-:Y:S01]  /*1b740*/  FSETP.NEU.FTZ.AND P1, PT, R134.reuse, -INF , PT ;  /* 0xff8000008600780b */ /* 0x040fe20003f3d000 */
[----:B------:R2:W-:Y:S01]  /*1b750*/  MUFU.EX2 R27, R3 ;  /* 0x00000003001b7308 */ /* 0x0005e20000000800 */
[----:B------:R-:W-:Y:S01]  /*1b760*/  FMUL.FTZ R7, R134, UR4 ;  /* 0x0000000486077c20 */ /* 0x000fe20008410000 */
[--C-:B------:R-:W-:Y:S01]  /*1b770*/  FFMA.FTZ R6, R143, UR4, -R5.reuse ;  /* 0x000000048f067c23 */ /* 0x100fe20008010805 */
[----:B------:R-:W-:Y:S01]  /*1b780*/  FSEL R8, R8, RZ, P0 ;  /* 0x000000ff08087208 */ /* 0x000fe20000000000 */
[--C-:B------:R-:W-:Y:S01]  /*1b790*/  FFMA.FTZ R218, R218, UR4, -R5.reuse ;  /* 0x00000004dada7c23 */ /* 0x100fe20008010805 */
[--C-:B------:R-:W-:Y:S01]  /*1b7a0*/  FFMA.FTZ R217, R217, UR4, -R5.reuse ;  /* 0x00000004d9d97c23 */ /* 0x100fe20008010805 */
[----:B------:R-:W-:Y:S01]  /*1b7b0*/  FSEL R7, R7, RZ, P1 ;  /* 0x000000ff07077208 */ /* 0x000fe20000800000 */
[--C-:B------:R-:W-:Y:S03]  /*1b7c0*/  FFMA.FTZ R224, R35, UR4, -R5.reuse ;  /* 0x0000000423e07c23 */ /* 0x100fe60008010805 */
        /* <DEDUP_REMOVED lines=9> */
[--C-:B--2---:R-:W-:Y:S01]  /*1b860*/  FFMA.FTZ R3, R132, UR4, -R7.reuse ;  /* 0x0000000484037c23 */ /* 0x104fe20008010807 */
[----:B-1----:R-:W-:Y:S01]  /*1b870*/  FMNMX.FTZ R0, R0, R2, !PT ;  /* 0x0000000200007209 */ /* 0x002fe20007810000 */
[--C-:B------:R-:W-:Y:S01]  /*1b880*/  FFMA.FTZ R2, R210, UR4, -R7.reuse ;  /* 0x00000004d2027c23 */ /* 0x100fe20008010807 */
[----:B------:R-:W-:Y:S01]  /*1b890*/  MUFU.EX2 R233, R10 ;  /* 0x0000000a00e97308 */ /* 0x000fe20000000800 */
[----:B------:R-:W-:Y:S01]  /*1b8a0*/  FSEL R4, R134, RZ, P1 ;  /* 0x000000ff86047208 */ /* 0x000fe20000800000 */
[--C-:B------:R-:W-:Y:S01]  /*1b8b0*/  FFMA.FTZ R210, R37, UR4, -R7.reuse ;  /* 0x0000000425d27c23 */ /* 0x100fe20008010807 */
[--C-:B------:R-:W-:Y:S01]  /*1b8c0*/  FFMA.FTZ R43, R17, UR4, -R7.reuse ;  /* 0x00000004112b7c23 */ /* 0x100fe20008010807 */
[----:B------:R-:W-:Y:S01]  /*1b8d0*/  FFMA.FTZ R47, R33, UR4, -R8 ;  /* 0x00000004212f7c23 */ /* 0x000fe20008010808 */
[--C-:B---3--:R-:W-:Y:S01]  /*1b8e0*/  FFMA.FTZ R6, R208, UR4, -R7.reuse ;  /* 0x00000004d0067c23 */ /* 0x108fe20008010807 */
[----:B------:R-:W-:Y:S01]  /*1b8f0*/  FADD.FTZ R4, -R4, R138 ;  /* 0x0000008a04047221 */ /* 0x000fe20000010100 */
        /* <DEDUP_REMOVED lines=10> */
[--C-:B------:R-:W-:Y:S01]  /*1b9a0*/  FFMA.FTZ R61, R15, UR4, -R8.reuse ;  /* 0x000000040f3d7c23 */ /* 0x100fe20008010808 */
[--C-:B------:R-:W-:Y:S01]  /*1b9b0*/  FFMA.FTZ R13, R11, UR4, -R7.reuse ;  /* 0x000000040b0d7c23 */ /* 0x100fe20008010807 */
[----:B------:R-:W-:Y:S01]  /*1b9c0*/  FFMA.FTZ R30, R30, UR4, -R8 ;  /* 0x000000041e1e7c23 */ /* 0x000fe20008010808 */
[----:B------:R-:W-:Y:S02]  /*1b9d0*/  IMAD.MOV.U32 R11, RZ, RZ, R42 ;  /* 0x000000ffff0b7224 */ /* 0x000fe400078e002a */
[--C-:B------:R-:W-:Y:S01]  /*1b9e0*/  FFMA.FTZ R215, R215, UR4, -R7.reuse ;  /* 0x00000004d7d77c23 */ /* 0x100fe20008010807 */
[--C-:B------:R-:W-:Y:S01]  /*1b9f0*/  FFMA.FTZ R212, R212, UR4, -R7.reuse ;  /* 0x00000004d4d47c23 */ /* 0x100fe20008010807 */
[--C-:B------:R-:W-:Y:S02]  /*1ba00*/  FFMA.FTZ R28, R28, UR4, -R7.reuse ;  /* 0x000000041c1c7c23 */ /* 0x100fe40008010807 */
[----:B------:R3:W-:Y:S01]  /*1ba10*/  MUFU.EX2 R234, R6 ;  /* 0x0000000600ea7308 */ /* 0x0007e20000000800 */
[----:B-1----:R-:W-:Y:S01]  /*1ba20*/  FFMA.FTZ R3, R26, UR4, -R8 ;  /* 0x000000041a037c23 */ /* 0x002fe20008010808 */
[--C-:B------:R-:W-:Y:S01]  /*1ba30*/  FFMA.FTZ R63, R23, UR4, -R7.reuse ;  /* 0x00000004173f7c23 */ /* 0x100fe20008010807 */
[--C-:B------:R-:W-:Y:S01]  /*1ba40*/  FFMA.FTZ R62, R22, UR4, -R7.reuse ;  /* 0x00000004163e7c23 */ /* 0x100fe20008010807 */
[--C-:B------:R-:W-:Y:S01]  /*1ba50*/  FFMA.FTZ R9, R9, UR4, -R7.reuse ;  /* 0x0000000409097c23 */ /* 0x100fe20008010807 */
[----:B------:R-:W-:Y:S01]  /*1ba60*/  IMAD.MOV.U32 R29, RZ, RZ, R18 ;  /* 0x000000ffff1d7224 */ /* 0x000fe200078e0012 */
[----:B------:R-:W-:Y:S04]  /*1ba70*/  MOV R15, R19 ;  /* 0x00000013000f7202 */ /* 0x000fe80000000f00 */
[----:B------:R1:W-:Y:S01]  /*1ba80*/  MUFU.EX2 R26, R3 ;  /* 0x00000003001a7308 */ /* 0x0003e20000000800 */
[--C-:B--2---:R-:W-:Y:S01]  /*1ba90*/  FFMA.FTZ R2, R211, UR4, -R8.reuse ;  /* 0x00000004d3027c23 */ /* 0x104fe20008010808 */
[----:B------:R-:W-:Y:S01]  /*1baa0*/  FFMA.FTZ R211, R38, UR4, -R7 ;  /* 0x0000000426d37c23 */ /* 0x000fe20008010807 */
[----:B------:R-:W-:Y:S07]  /*1bab0*/  MOV R42, R51 ;  /* 0x00000033002a7202 */ /* 0x000fee0000000f00 */
[----:B------:R2:W4:Y:S01]  /*1bac0*/  MUFU.EX2 R67, R2 ;  /* 0x0000000200437308 */ /* 0x0005220000000800 */
[--C-:B---3--:R-:W-:Y:S09]  /*1bad0*/  FFMA.FTZ R6, R220, UR4, -R8.reuse ;  /* 0x00000004dc067c23 */ /* 0x108ff20008010808 */
[----:B------:R-:W-:Y:S01]  /*1bae0*/  MUFU.EX2 R220, R6 ;  /* 0x0000000600dc7308 */ /* 0x000fe20000000800 */
[--C-:B-1----:R-:W-:Y:S09]  /*1baf0*/  FFMA.FTZ R3, R213, UR4, -R5.reuse ;  /* 0x00000004d5037c23 */ /* 0x102ff20008010805 */
[----:B------:R1:W-:Y:S01]  /*1bb00*/  MUFU.EX2 R213, R3 ;  /* 0x0000000300d57308 */ /* 0x0003e20000000800 */
[----:B--2---:R-:W-:Y:S01]  /*1bb10*/  FFMA.FTZ R2, R209, UR4, -R5 ;  /* 0x00000004d1027c23 */ /* 0x004fe20008010805 */
[----:B----4-:R-:W-:Y:S01]  /*1bb20*/  MOV R14, R67 ;  /* 0x00000043000e7202 */ /* 0x010fe20000000f00 */
[----:B------:R-:W-:Y:S01]  /*1bb30*/  FFMA.FTZ R209, R41, UR4, -R8 ;  /* 0x0000000429d17c23 */ /* 0x000fe20008010808 */
[----:B------:R-:W-:Y:S01]  /*1bb40*/  MOV R41, R43 ;  /* 0x0000002b00297202 */ /* 0x000fe20000000f00 */
[----:B------:R-:W-:Y:S05]  /*1bb50*/  IMAD.MOV.U32 R43, RZ, RZ, R50 ;  /* 0x000000ffff2b7224 */ /* 0x000fea00078e0032 */
[----:B------:R2:W-:Y:S10]  /*1bb60*/  MUFU.EX2 R235, R2 ;  /* 0x0000000200eb7308 */ /* 0x0005f40000000800 */
[----:B------:R-:W-:Y:S01]  /*1bb70*/  MUFU.EX2 R224, R224 ;  /* 0x000000e000e07308 */ /* 0x000fe20000000800 */
[----:B-1----:R-:W1:Y:S09]  /*1bb80*/  SHFL.BFLY PT, R3, R0, 0x1, 0x1f ;  /* 0x0c201f0000037f89 */ /* 0x002e7200000e0000 */
[----:B------:R-:W-:Y:S01]  /*1bb90*/  MUFU.EX2 R231, R231 ;  /* 0x000000e700e77308 */ /* 0x000fe20000000800 */
[----:B--2---:R-:W-:Y:S01]  /*1bba0*/  FFMA.FTZ R2, R142, UR4, -R7 ;  /* 0x000000048e027c23 */ /* 0x004fe20008010807 */
[----:B------:R-:W-:Y:S01]  /*1bbb0*/  FFMA.FTZ R142, R25, UR4, -R5 ;  /* 0x00000004198e7c23 */ /* 0x000fe20008010805 */
[----:B------:R-:W-:Y:S07]  /*1bbc0*/  FFMA.FTZ R25, R20, UR4, -R8 ;  /* 0x0000000414197c23 */ /* 0x000fee0008010808 */
[----:B------:R2:W3:Y:S01]  /*1bbd0*/  MUFU.EX2 R48, R2 ;  /* 0x0000000200307308 */ /* 0x0004e20000000800 */
[----:B-1----:R-:W-:Y:S02]  /*1bbe0*/  FMNMX.FTZ R132, R0, R3, !PT ;  /* 0x0000000300847209 */ /* 0x002fe40007810000 */
[----:B------:R-:W-:Y:S02]  /*1bbf0*/  FSEL R0, R133, RZ, P0 ;  /* 0x000000ff85007208 */ /* 0x000fe40000000000 */
[----:B------:R-:W-:Y:S03]  /*1bc00*/  FSETP.NEU.FTZ.AND P0, PT, R132, -INF , PT ;  /* 0xff8000008400780b */ /* 0x000fe60003f1d000 */
[----:B------:R-:W-:Y:S01]  /*1bc10*/  FADD.FTZ R3, -R0, R139 ;  /* 0x0000008b00037221 */ /* 0x000fe20000010100 */
[----:B--2---:R-:W-:Y:S02]  /*1bc20*/  FSEL R2, R135, RZ, P2 ;  /* 0x000000ff87027208 */ /* 0x004fe40001000000 */
[----:B------:R-:W-:Y:S01]  /*1bc30*/  FSEL R0, R132, RZ, P0 ;  /* 0x000000ff84007208 */ /* 0x000fe20000000000 */
[----:B------:R-:W-:Y:S01]  /*1bc40*/  FMUL.FTZ R3, R3, UR4 ;  /* 0x0000000403037c20 */ /* 0x000fe20008410000 */
[----:B---3--:R-:W-:Y:S01]  /*1bc50*/  MOV R40, R48 ;  /* 0x0000003000287202 */ /* 0x008fe20000000f00 */
[----:B------:R-:W-:Y:S01]  /*1bc60*/  FADD.FTZ R2, -R2, R137 ;  /* 0x0000008902027221 */ /* 0x000fe20000010100 */
[----:B------:R-:W-:Y:S01]  /*1bc70*/  FMUL.FTZ R137, R132, UR4 ;  /* 0x0000000484897c20 */ /* 0x000fe20008410000 */
[----:B------:R-:W-:Y:S01]  /*1bc80*/  FADD.FTZ R6, -R0, R140 ;  /* 0x0000008c00067221 */ /* 0x000fe20000010100 */
[----:B------:R-:W-:Y:S02]  /*1bc90*/  IMAD.MOV.U32 R140, RZ, RZ, R49 ;  /* 0x000000ffff8c7224 */ /* 0x000fe400078e0031 */
[----:B------:R-:W-:Y:S01]  /*1bca0*/  IMAD.MOV.U32 R44, RZ, RZ, R40 ;  /* 0x000000ffff2c7224 */ /* 0x000fe200078e0028 */
[----:B------:R-:W-:Y:S01]  /*1bcb0*/  FSEL R137, R137, RZ, P0 ;  /* 0x000000ff89897208 */ /* 0x000fe20000000000 */
[----:B------:R-:W-:Y:S01]  /*1bcc0*/  FMUL.FTZ R8, R6, UR4 ;  /* 0x0000000406087c20 */ /* 0x000fe20008410000 */
[----:B------:R-:W-:Y:S01]  /*1bcd0*/  MOV R40, R140 ;  /* 0x0000008c00287202 */ /* 0x000fe20000000f00 */
[----:B------:R-:W-:Y:S01]  /*1bce0*/  IMAD.MOV.U32 R140, RZ, RZ, R66 ;  /* 0x000000ffff8c7224 */ /* 0x000fe200078e0042 */
[----:B------:R-:W-:Y:S01]  /*1bcf0*/  PLOP3.LUT P0, PT, PT, PT, UP0, 0x80, 0x0 ;  /* 0x000000000000781c */ /* 0x000fe20003f0f008 */
[----:B------:R-:W-:Y:S01]  /*1bd00*/  FFMA.FTZ R0, R219, UR4, -R137 ;  /* 0x00000004db007c23 */ /* 0x000fe20008010889 */
[----:B------:R-:W-:Y:S01]  /*1bd10*/  FFMA.FTZ R219, R39, UR4, -R5 ;  /* 0x0000000427db7c23 */ /* 0x000fe20008010805 */
[--C-:B------:R-:W-:Y:S01]  /*1bd20*/  FFMA.FTZ R5, R223, UR4, -R137.reuse ;  /* 0x00000004df057c23 */ /* 0x100fe20008010889 */
[----:B------:R-:W2:Y:S01]  /*1bd30*/  LDL.LU R39, [R1+0x34] ;  /* 0x0000340001277983 */ /* 0x000ea20000300800 */
[----:B------:R1:W-:Y:S01]  /*1bd40*/  MUFU.EX2 R139, R0 ;  /* 0x00000000008b7308 */ /* 0x0003e20000000800 */
[----:B------:R-:W-:Y:S01]  /*1bd50*/  FFMA.FTZ R10, R252, UR4, -R137 ;  /* 0x00000004fc0a7c23 */ /* 0x000fe20008010889 */
[----:B------:R-:W-:Y:S08]  /*1bd60*/  FFMA.FTZ R252, R36, UR4, -R7 ;  /* 0x0000000424fc7c23 */ /* 0x000ff00008010807 */
[----:B------:R-:W-:Y:S10]  /*1bd70*/  MUFU.EX2 R223, R5 ;  /* 0x0000000500df7308 */ /* 0x000ff40000000800 */
[----:B------:R3:W-:Y:S01]  /*1bd80*/  MUFU.EX2 R208, R10 ;  /* 0x0000000a00d07308 */ /* 0x0007e20000000800 */
[----:B-1----:R-:W-:Y:S09]  /*1bd90*/  FFMA.FTZ R0, R222, UR4, -R137 ;  /* 0x00000004de007c23 */ /* 0x002ff20008010889 */
[----:B------:R1:W-:Y:S01]  /*1bda0*/  MUFU.EX2 R222, R0 ;  /* 0x0000000000de7308 */ /* 0x0003e20000000800 */
[----:B---3--:R-:W-:Y:S02]  /*1bdb0*/  IMAD.MOV.U32 R10, RZ, RZ, R143 ;  /* 0x000000ffff0a7224 */ /* 0x008fe400078e008f */
[----:B------:R-:W-:Y:S02]  /*1bdc0*/  IMAD.MOV.U32 R143, RZ, RZ, R54 ;  /* 0x000000ffff8f7224 */ /* 0x000fe400078e0036 */
[----:B-1----:R-:W-:Y:S05]  /*1bdd0*/  FMUL.FTZ R0, R2, UR4 ;  /* 0x0000000402007c20 */ /* 0x002fea0008410000 */
[----:B------:R-:W1:Y:S02]  /*1bde0*/  MUFU.EX2 R2, R0 ;  /* 0x0000000000027308 */ /* 0x000e640000000800 */
[C---:B-1----:R-:W-:Y:S01]  /*1bdf0*/  FMUL.FTZ R64, R2.reuse, R144 ;  /* 0x0000009002407220 */ /* 0x042fe20000410000 */
[----:B------:R-:W-:Y:S01]  /*1be00*/  FMUL.FTZ R48, R2, R152 ;  /* 0x0000009802307220 */ /* 0x000fe20000410000 */
[----:B------:R-:W3:Y:S01]  /*1be10*/  LDL.LU R144, [R1+0x38] ;  /* 0x0000380001907983 */ /* 0x000ee20000300800 */
        /* <DEDUP_REMOVED lines=44> */
[----:B------:R-:W-:Y:S02]  /*1c0e0*/  MOV R172, R15 ;  /* 0x0000000f00ac7202 */ /* 0x000fe40000000f00 */
[----:B------:R-:W-:Y:S01]  /*1c0f0*/  MOV R15, R24 ;  /* 0x00000018000f7202 */ /* 0x000fe20000000f00 */
        /* <DEDUP_REMOVED lines=45> */
[----:B------:R-:W-:Y:S08]  /*1c3d0*/  IMAD.MOV.U32 R158, RZ, RZ, R172 ;  /* 0x000000ffff9e7224 */ /* 0x000ff000078e00ac */
[----:B------:R-:W-:Y:S10]  /*1c3e0*/  MUFU.EX2 R173, R217 ;  /* 0x000000d900ad7308 */ /* 0x000ff40000000800 */
[----:B------:R-:W-:Y:S10]  /*1c3f0*/  MUFU.EX2 R167, R215 ;  /* 0x000000d700a77308 */ /* 0x000ff40000000800 */
[----:B------:R-:W-:Y:S10]  /*1c400*/  MUFU.EX2 R174, R212 ;  /* 0x000000d400ae7308 */ /* 0x000ff40000000800 */
[----:B------:R-:W-:Y:S10]  /*1c410*/  MUFU.EX2 R172, R216 ;  /* 0x000000d800ac7308 */ /* 0x000ff40000000800 */
[----:B------:R-:W-:Y:S01]  /*1c420*/  MUFU.EX2 R168, R168 ;  /* 0x000000a800a87308 */ /* 0x000fe20000000800 */
[----:B--2---:R-:W-:Y:S01]  /*1c430*/  FFMA.FTZ R152, R2, R39, R27 ;  /* 0x0000002702987223 */ /* 0x004fe2000001001b */
[----:B------:R-:W-:Y:S08]  /*1c440*/  FMUL.FTZ R39, R0, R159 ;  /* 0x0000009f00277220 */ /* 0x000ff00000410000 */
[----:B------:R1:W2:Y:S01]  /*1c450*/  MUFU.EX2 R2, R3 ;  /* 0x0000000300027308 */ /* 0x0002a20000000800 */
[----:B------:R-:W-:Y:S04]  /*1c460*/  IMAD.MOV.U32 R159, RZ, RZ, R58 ;  /* 0x000000ffff9f7224 */ /* 0x000fe800078e003a */
[----:B------:R-:W-:Y:S01]  /*1c470*/  FFMA.FTZ R159, R159, UR4, -R137 ;  /* 0x000000049f9f7c23 */ /* 0x000fe20008010889 */
[----:B-1----:R-:W4:Y:S01]  /*1c480*/  LDL.LU R3, [R1+0x40] ;  /* 0x0000400001037983 */ /* 0x002f220000300800 */
[C---:B--2---:R-:W-:Y:S01]  /*1c490*/  FMUL.FTZ R41, R2.reuse, R189 ;  /* 0x000000bd02297220 */ /* 0x044fe20000410000 */
[----:B------:R-:W-:Y:S01]  /*1c4a0*/  MOV R189, R45 ;  /* 0x0000002d00bd7202 */ /* 0x000fe20000000f00 */
[C---:B------:R-:W-:Y:S01]  /*1c4b0*/  FMUL.FTZ R45, R2.reuse, R185 ;  /* 0x000000b9022d7220 */ /* 0x040fe20000410000 */
[C---:B------:R-:W-:Y:S01]  /*1c4c0*/  FMUL.FTZ R40, R2.reuse, R188 ;  /* 0x000000bc02287220 */ /* 0x040fe20000410000 */
[----:B------:R-:W-:Y:S02]  /*1c4d0*/  IMAD.MOV.U32 R185, RZ, RZ, R56 ;  /* 0x000000ffffb97224 */ /* 0x000fe400078e0038 */
[C---:B------:R-:W-:Y:S01]  /*1c4e0*/  FMUL.FTZ R56, R2.reuse, R180 ;  /* 0x000000b402387220 */ /* 0x040fe20000410000 */
[----:B------:R-:W-:Y:S01]  /*1c4f0*/  IMAD.MOV.U32 R188, RZ, RZ, R44 ;  /* 0x000000ffffbc7224 */ /* 0x000fe200078e002c */
[----:B------:R-:W-:Y:S01]  /*1c500*/  MOV R180, R153 ;  /* 0x0000009900b47202 */ /* 0x000fe20000000f00 */
[----:B------:R-:W-:Y:S02]  /*1c510*/  IMAD.MOV.U32 R153, RZ, RZ, R156 ;  /* 0x000000ffff997224 */ /* 0x000fe400078e009c */
[C---:B------:R-:W-:Y:S01]  /*1c520*/  FMUL.FTZ R44, R2.reuse, R184 ;  /* 0x000000b8022c7220 */ /* 0x040fe20000410000 */
[----:B------:R-:W-:Y:S01]  /*1c530*/  MOV R184, R143 ;  /* 0x0000008f00b87202 */ /* 0x000fe20000000f00 */
[C---:B------:R-:W-:Y:S01]  /*1c540*/  FMUL.FTZ R9, R2.reuse, R205 ;  /* 0x000000cd02097220 */ /* 0x040fe20000410000 */
[----:B------:R-:W-:Y:S01]  /*1c550*/  F2FP.BF16.F32.PACK_AB R142, R235, R189 ;  /* 0x000000bdeb8e723e */ /* 0x000fe200000010ff */
[----:B------:R-:W-:Y:S01]  /*1c560*/  FMUL.FTZ R29, R2, R193 ;  /* 0x000000c1021d7220 */ /* 0x000fe20000410000 */
[----:B------:R-:W-:Y:S01]  /*1c570*/  F2FP.BF16.F32.PACK_AB R143, R234, R188 ;  /* 0x000000bcea8f723e */ /* 0x000fe200000010ff */
        /* <DEDUP_REMOVED lines=8> */
[----:B------:R-:W-:Y:S02]  /*1c600*/  IMAD.MOV.U32 R200, RZ, RZ, R30 ;  /* 0x000000ffffc87224 */ /* 0x000fe400078e001e */
[C---:B------:R-:W-:Y:S01]  /*1c610*/  FMUL.FTZ R28, R2.reuse, R192 ;  /* 0x000000c0021c7220 */ /* 0x040fe20000410000 */
[----:B------:R-:W-:Y:S01]  /*1c620*/  IMAD.MOV.U32 R192, RZ, RZ, R47 ;  /* 0x000000ffffc07224 */ /* 0x000fe200078e002f */
[----:B------:R-:W-:Y:S01]  /*1c630*/  MOV R201, R46 ;  /* 0x0000002e00c97202 */ /* 0x000fe20000000f00 */
[C---:B------:R-:W-:Y:S01]  /*1c640*/  FMUL.FTZ R57, R2.reuse, R181 ;  /* 0x000000b502397220 */ /* 0x040fe20000410000 */
[----:B------:R-:W-:Y:S01]  /*1c650*/  MOV R205, R160 ;  /* 0x000000a000cd7202 */ /* 0x000fe20000000f00 */
[----:B------:R-:W-:Y:S01]  /*1c660*/  IMAD.MOV.U32 R197, RZ, RZ, R63 ;  /* 0x000000ffffc57224 */ /* 0x000fe200078e003f */
        /* <DEDUP_REMOVED lines=15> */
[----:B---3--:R-:W-:Y:S01]  /*1c760*/  FFMA.FTZ R157, R0, R144, R141 ;  /* 0x00000090009d7223 */ /* 0x008fe2000001008d */
[----:B------:R-:W-:Y:S01]  /*1c770*/  F2FP.BF16.F32.PACK_AB R141, R185, R141 ;  /* 0x0000008db98d723e */ /* 0x000fe200000010ff */
[----:B------:R-:W1:Y:S01]  /*1c780*/  LDSM.16.MT88.4 R144, [R225+0xc000] ;  /* 0x00c00000e190783b */ /* 0x000e620000004200 */
[----:B------:R2:W3:Y:S01]  /*1c790*/  MUFU.EX2 R0, R8 ;  /* 0x0000000800007308 */ /* 0x0004e20000000800 */
[C---:B------:R-:W-:Y:S01]  /*1c7a0*/  FMUL.FTZ R109, R2.reuse, R109 ;  /* 0x0000006d026d7220 */ /* 0x040fe20000410000 */
[C---:B------:R-:W-:Y:S01]  /*1c7b0*/  FMUL.FTZ R120, R2.reuse, R120 ;  /* 0x0000007802787220 */ /* 0x040fe20000410000 */
[C---:B------:R-:W-:Y:S01]  /*1c7c0*/  FMUL.FTZ R121, R2.reuse, R121 ;  /* 0x0000007902797220 */ /* 0x040fe20000410000 */
[C---:B------:R-:W-:Y:S01]  /*1c7d0*/  FMUL.FTZ R124, R2.reuse, R124 ;  /* 0x0000007c027c7220 */ /* 0x040fe20000410000 */
[----:B------:R-:W-:Y:S01]  /*1c7e0*/  FMUL.FTZ R125, R2, R125 ;  /* 0x0000007d027d7220 */ /* 0x000fe20000410000 */
[----:B------:R-:W-:Y:S04]  /*1c7f0*/  FFMA.FTZ R160, R160, UR4, -R137 ;  /* 0x00000004a0a07c23 */ /* 0x000fe80008010889 */
[----:B------:R-:W-:Y:S10]  /*1c800*/  MUFU.EX2 R176, R221 ;  /* 0x000000dd00b07308 */ /* 0x000ff40000000800 */
[----:B------:R-:W-:Y:S01]  /*1c810*/  MUFU.EX2 R177, R211 ;  /* 0x000000d300b17308 */ /* 0x000fe20000000800 */
[----:B--2---:R-:W-:Y:S01]  /*1c820*/  FMUL.FTZ R8, R2, R204 ;  /* 0x000000cc02087220 */ /* 0x004fe20000410000 */
[C---:B---3--:R-:W-:Y:S01]  /*1c830*/  FMUL.FTZ R10, R0.reuse, R206 ;  /* 0x000000ce000a7220 */ /* 0x048fe20000410000 */
[C---:B------:R-:W-:Y:S01]  /*1c840*/  FMUL.FTZ R11, R0.reuse, R207 ;  /* 0x000000cf000b7220 */ /* 0x040fe20000410000 */
[----:B------:R-:W-:Y:S02]  /*1c850*/  IMAD.MOV.U32 R207, RZ, RZ, R14 ;  /* 0x000000ffffcf7224 */ /* 0x000fe400078e000e */
[C---:B------:R-:W-:Y:S01]  /*1c860*/  FMUL.FTZ R14, R0.reuse, R202 ;  /* 0x000000ca000e7220 */ /* 0x040fe20000410000 */
[C---:B------:R-:W-:Y:S01]  /*1c870*/  FMUL.FTZ R15, R0.reuse, R203 ;  /* 0x000000cb000f7220 */ /* 0x040fe20000410000 */
[----:B------:R-:W-:Y:S01]  /*1c880*/  IMAD.MOV.U32 R204, RZ, RZ, R161 ;  /* 0x000000ffffcc7224 */ /* 0x000fe200078e00a1 */
[----:B------:R-:W-:Y:S01]  /*1c890*/  MOV R161, R31 ;  /* 0x0000001f00a17202 */ /* 0x000fe20000000f00 */
[C---:B------:R-:W-:Y:S01]  /*1c8a0*/  FMUL.FTZ R30, R0.reuse, R194 ;  /* 0x000000c2001e7220 */ /* 0x040fe20000410000 */
[C---:B------:R-:W-:Y:S01]  /*1c8b0*/  FMUL.FTZ R31, R0.reuse, R195 ;  /* 0x000000c3001f7220 */ /* 0x040fe20000410000 */
[----:B------:R-:W-:Y:S01]  /*1c8c0*/  MOV R202, R43 ;  /* 0x0000002b00ca7202 */ /* 0x000fe20000000f00 */
[----:B------:R-:W-:Y:S02]  /*1c8d0*/  IMAD.MOV.U32 R203, RZ, RZ, R42 ;  /* 0x000000ffffcb7224 */ /* 0x000fe400078e002a */
        /* <DEDUP_REMOVED lines=20> */
[----:B------:R-:W-:Y:S02]  /*1ca20*/  IMAD.MOV.U32 R206, RZ, RZ, R171 ;  /* 0x000000ffffce7224 */ /* 0x000fe400078e00ab */
[C---:B------:R-:W-:Y:S01]  /*1ca30*/  FMUL.FTZ R122, R0.reuse, R122 ;  /* 0x0000007a007a7220 */ /* 0x040fe20000410000 */
[C---:B------:R-:W-:Y:S01]  /*1ca40*/  FMUL.FTZ R123, R0.reuse, R123 ;  /* 0x0000007b007b7220 */ /* 0x040fe20000410000 */
[C---:B------:R-:W-:Y:S01]  /*1ca50*/  FMUL.FTZ R126, R0.reuse, R126 ;  /* 0x0000007e007e7220 */ /* 0x040fe20000410000 */
[----:B------:R-:W-:Y:S01]  /*1ca60*/  FMUL.FTZ R127, R0, R127 ;  /* 0x0000007f007f7220 */ /* 0x000fe20000410000 */
[----:B------:R-:W-:Y:S01]  /*1ca70*/  MUFU.EX2 R181, R210 ;  /* 0x000000d200b57308 */ /* 0x000fe20000000800 */
[----:B------:R-:W-:Y:S01]  /*1ca80*/  MOV R171, R175 ;  /* 0x000000af00ab7202 */ /* 0x000fe20000000f00 */
[----:B------:R-:W-:Y:S08]  /*1ca90*/  IMAD.MOV.U32 R194, RZ, RZ, R185 ;  /* 0x000000ffffc27224 */ /* 0x000ff000078e00b9 */
[----:B------:R-:W-:Y:S10]  /*1caa0*/  MUFU.EX2 R175, R214 ;  /* 0x000000d600af7308 */ /* 0x000ff40000000800 */
[----:B------:R2:W-:Y:S10]  /*1cab0*/  MUFU.EX2 R179, R138 ;  /* 0x0000008a00b37308 */ /* 0x0005f40000000800 */
[----:B------:R-:W-:Y:S10]  /*1cac0*/  MUFU.EX2 R163, R163 ;  /* 0x000000a300a37308 */ /* 0x000ff40000000800 */
[----:B------:R-:W-:Y:S01]  /*1cad0*/  MUFU.EX2 R195, R193 ;  /* 0x000000c100c37308 */ /* 0x000fe20000000800 */
[----:B--2---:R-:W2:Y:S09]  /*1cae0*/  LDL.LU R138, [R1+0x44] ;  /* 0x00004400018a7983 */ /* 0x004eb20000300800 */
[----:B------:R-:W-:Y:S10]  /*1caf0*/  MUFU.EX2 R197, R197 ;  /* 0x000000c500c57308 */ /* 0x000ff40000000800 */
[----:B------:R-:W-:Y:S10]  /*1cb00*/  MUFU.EX2 R196, R196 ;  /* 0x000000c400c47308 */ /* 0x000ff40000000800 */
[----:B------:R-:W-:Y:S10]  /*1cb10*/  MUFU.EX2 R201, R201 ;  /* 0x000000c900c97308 */ /* 0x000ff40000000800 */
[----:B------:R-:W-:Y:S10]  /*1cb20*/  MUFU.EX2 R183, R205 ;  /* 0x000000cd00b77308 */ /* 0x000ff40000000800 */
[----:B------:R-:W-:Y:S01]  /*1cb30*/  MUFU.EX2 R191, R204 ;  /* 0x000000cc00bf7308 */ /* 0x000fe20000000800 */
[----:B----4-:R-:W-:Y:S01]  /*1cb40*/  FFMA.FTZ R156, R2, R3, R26 ;  /* 0x00000003029c7223 */ /* 0x010fe2000001001a */
[----:B------:R-:W-:Y:S01]  /*1cb50*/  MOV R3, R140 ;  /* 0x0000008c00037202 */ /* 0x000fe20000000f00 */
[C---:B------:R-:W-:Y:S01]  /*1cb60*/  FMUL.FTZ R26, R0.reuse, R198 ;  /* 0x000000c6001a7220 */ /* 0x040fe20000410000 */
[----:B------:R-:W-:Y:S01]  /*1cb70*/  F2FP.BF16.F32.PACK_AB R140, R213, R27 ;  /* 0x0000001bd58c723e */ /* 0x000fe200000010ff */
[----:B------:R-:W-:Y:S01]  /*1cb80*/  FMUL.FTZ R27, R0, R199 ;  /* 0x000000c7001b7220 */ /* 0x000fe20000410000 */
[----:B------:R-:W-:Y:S01]  /*1cb90*/  IMAD.MOV.U32 R198, RZ, RZ, R232 ;  /* 0x000000ffffc67224 */ /* 0x000fe200078e00e8 */
[----:B------:R-:W-:Y:S03]  /*1cba0*/  MOV R2, R230 ;  /* 0x000000e600027202 */ /* 0x000fe60000000f00 */
[----:B------:R3:W-:Y:S01]  /*1cbb0*/  MUFU.EX2 R232, R219 ;  /* 0x000000db00e87308 */ /* 0x0007e20000000800 */
[--C-:B------:R-:W-:Y:S01]  /*1cbc0*/  FFMA.FTZ R3, R3, UR4, -R137.reuse ;  /* 0x0000000403037c23 */ /* 0x100fe20008010889 */
[----:B------:R-:W-:Y:S01]  /*1cbd0*/  IMAD.MOV.U32 R199, RZ, RZ, R198 ;  /* 0x000000ffffc77224 */ /* 0x000fe200078e00c6 */
[-C--:B-1----:R-:W-:Y:S07]  /*1cbe0*/  HMMA.16816.F32.BF16 R4, R140, R144.reuse, R4 ;  /* 0x000000908c04723c */ /* 0x082fee0000041804 */
[----:B------:R-:W-:Y:S01]  /*1cbf0*/  MUFU.EX2 R230, R209 ;  /* 0x000000d100e67308 */ /* 0x000fe20000000800 */
[C---:B------:R-:W-:Y:S04]  /*1cc00*/  HMMA.16816.F32.BF16 R8, R148.reuse, R144, R8 ;  /* 0x000000909408723c */ /* 0x040fe80000041808 */
[--C-:B------:R-:W-:Y:S02]  /*1cc10*/  FFMA.FTZ R2, R2, UR4, -R137.reuse ;  /* 0x0000000402027c23 */ /* 0x100fe40008010889 */
[-C--:B------:R-:W-:Y:S01]  /*1cc20*/  HMMA.16816.F32.BF16 R12, R148, R146.reuse, R12 ;  /* 0x00000092940c723c */ /* 0x080fe2000004180c */
[----:B---3--:R-:W-:Y:S04]  /*1cc30*/  LDSM.16.MT88.4 R216, [R226+0xf800] ;  /* 0x00f80000e2d8783b */ /* 0x008fe80000004200 */
[----:B------:R-:W-:Y:S01]  /*1cc40*/  MOV R198, R203 ;  /* 0x000000cb00c67202 */ /* 0x000fe20000000f00 */
[C---:B------:R-:W-:Y:S03]  /*1cc50*/  HMMA.16816.F32.BF16 R16, R140.reuse, R146, R16 ;  /* 0x000000928c10723c */ /* 0x040fe60000041810 */
[----:B------:R-:W1:Y:S02]  /*1cc60*/  LDSM.16.MT88.4 R144, [R226+0xc000] ;  /* 0x00c00000e290783b */ /* 0x000e640000004200 */
[----:B------:R-:W-:Y:S01]  /*1cc70*/  IMAD.MOV.U32 R203, RZ, RZ, R202 ;  /* 0x000000ffffcb7224 */ /* 0x000fe200078e00ca */
[----:B------:R-:W-:Y:S01]  /*1cc80*/  MOV R202, R206 ;  /* 0x000000ce00ca7202 */ /* 0x000fe20000000f00 */
[----:B------:R-:W-:Y:S01]  /*1cc90*/  IMAD.MOV.U32 R206, RZ, RZ, R184 ;  /* 0x000000ffffce7224 */ /* 0x000fe200078e00b8 */
[----:B------:R-:W-:Y:S03]  /*1cca0*/  MOV R184, R166 ;  /* 0x000000a600b87202 */ /* 0x000fe60000000f00 */
[----:B------:R-:W-:Y:S02]  /*1ccb0*/  IMAD.MOV.U32 R166, RZ, RZ, R164 ;  /* 0x000000ffffa67224 */ /* 0x000fe400078e00a4 */
[----:B------:R3:W-:Y:S02]  /*1ccc0*/  MUFU.EX2 R164, R2 ;  /* 0x0000000200a47308 */ /* 0x0007e40000000800 */
[--C-:B---3--:R-:W-:Y:S01]  /*1ccd0*/  FFMA.FTZ R2, R198, UR4, -R137.reuse ;  /* 0x00000004c6027c23 */ /* 0x108fe20008010889 */
[----:B------:R-:W-:Y:S01]  /*1cce0*/  MOV R198, R203 ;  /* 0x000000cb00c67202 */ /* 0x000fe20000000f00 */
[----:B------:R-:W-:Y:S01]  /*1ccf0*/  IMAD.MOV.U32 R203, RZ, RZ, R206 ;  /* 0x000000ffffcb7224 */ /* 0x000fe200078e00ce */
[----:B------:R-:W-:Y:S05]  /*1cd00*/  MOV R206, R166 ;  /* 0x000000a600ce7202 */ /* 0x000fea0000000f00 */
[----:B------:R3:W-:Y:S01]  /*1cd10*/  MUFU.EX2 R166, R2 ;  /* 0x0000000200a67308 */ /* 0x0007e20000000800 */
[-C--:B-1----:R-:W-:Y:S06]  /*1cd20*/  HMMA.16816.F32.BF16 R20, R140, R144.reuse, R20 ;  /* 0x000000908c14723c */ /* 0x082fec0000041814 */
[C---:B------:R-:W-:Y:S05]  /*1cd30*/  HMMA.16816.F32.BF16 R24, R148.reuse, R144, R24 ;  /* 0x000000909418723c */ /* 0x040fea0000041818 */
[--C-:B---3--:R-:W-:Y:S01]  /*1cd40*/  FFMA.FTZ R2, R199, UR4, -R137.reuse ;  /* 0x00000004c7027c23 */ /* 0x108fe20008010889 */
[-C--:B------:R-:W-:Y:S01]  /*1cd50*/  HMMA.16816.F32.BF16 R28, R148, R146.reuse, R28 ;  /* 0x00000092941c723c */ /* 0x080fe2000004181c */
[----:B------:R1:W-:Y:S05]  /*1cd60*/  MUFU.EX2 R199, R252 ;  /* 0x000000fc00c77308 */ /* 0x0003ea0000000800 */
[C---:B------:R-:W-:Y:S01]  /*1cd70*/  HMMA.16816.F32.BF16 R32, R140.reuse, R146, R32 ;  /* 0x000000928c20723c */ /* 0x040fe20000041820 */
[----:B------:R-:W3:Y:S04]  /*1cd80*/  LDSM.16.MT88.4 R144, [R228+0xc000] ;  /* 0x00c00000e490783b */ /* 0x000ee80000004200 */
[----:B------:R4:W-:Y:S01]  /*1cd90*/  MUFU.EX2 R182, R2 ;  /* 0x0000000200b67308 */ /* 0x0009e20000000800 */
[--C-:B-1----:R-:W-:Y:S01]  /*1cda0*/  FFMA.FTZ R252, R136, UR4, -R137.reuse ;  /* 0x0000000488fc7c23 */ /* 0x102fe20008010889 */
[----:B------:R-:W-:Y:S02]  /*1cdb0*/  FADD.FTZ R136, R213, R152 ;  /* 0x00000098d5887221 */ /* 0x000fe40000010000 */
[----:B------:R-:W-:Y:S06]  /*1cdc0*/  LDSM.16.MT88.4 R212, [R225+0xf800] ;  /* 0x00f80000e1d4783b */ /* 0x000fec0000004200 */
[----:B------:R-:W-:Y:S01]  /*1cdd0*/  MUFU.EX2 R252, R252 ;  /* 0x000000fc00fc7308 */ /* 0x000fe20000000800 */
[----:B----4-:R-:W-:Y:S01]  /*1cde0*/  FFMA.FTZ R2, R198, UR4, -R137 ;  /* 0x00000004c6027c23 */ /* 0x010fe20008010889 */
[----:B------:R-:W-:Y:S01]  /*1cdf0*/  IMAD.MOV.U32 R198, RZ, RZ, R206 ;  /* 0x000000ffffc67224 */ /* 0x000fe200078e00ce */
[----:B------:R-:W-:Y:S01]  /*1ce00*/  MOV R206, R161 ;  /* 0x000000a100ce7202 */ /* 0x000fe20000000f00 */
[----:B------:R-:W-:Y:S06]  /*1ce10*/  IMAD.MOV.U32 R161, RZ, RZ, R229 ;  /* 0x000000ffffa17224 */ /* 0x000fec00078e00e5 */
[----:B------:R1:W-:Y:S01]  /*1ce20*/  MUFU.EX2 R229, R2 ;  /* 0x0000000200e57308 */ /* 0x0003e20000000800 */
[--C-:B------:R-:W-:Y:S01]  /*1ce30*/  FFMA.FTZ R178, R206, UR4, -R137.reuse ;  /* 0x00000004ceb27c23 */ /* 0x100fe20008010889 */
[----:B------:R-:W-:Y:S01]  /*1ce40*/  IMAD.MOV.U32 R206, RZ, RZ, R188 ;  /* 0x000000ffffce7224 */ /* 0x000fe200078e00bc */
[----:B------:R-:W-:Y:S07]  /*1ce50*/  MOV R188, R155 ;  /* 0x0000009b00bc7202 */ /* 0x000fee0000000f00 */
[----:B------:R-:W-:Y:S01]  /*1ce60*/  MUFU.EX2 R161, R161 ;  /* 0x000000a100a17308 */ /* 0x000fe20000000800 */
[-C--:B---3--:R-:W-:Y:S09]  /*1ce70*/  HMMA.16816.F32.BF16 R36, R140, R144.reuse, R36 ;  /* 0x000000908c24723c */ /* 0x088ff20000041824 */
[----:B------:R-:W-:Y:S02]  /*1ce80*/  MUFU.EX2 R186, R188 ;  /* 0x000000bc00ba7308 */ /* 0x000fe40000000800 */
[----:B-1----:R-:W-:Y:S01]  /*1ce90*/  FFMA.FTZ R2, R203, UR4, -R137 ;  /* 0x00000004cb027c23 */ /* 0x002fe20008010889 */
[----:B------:R-:W-:Y:S01]  /*1cea0*/  MOV R203, R180 ;  /* 0x000000b400cb7202 */ /* 0x000fe20000000f00 */
[----:B--2---:R-:W-:Y:S01]  /*1ceb0*/  FFMA.FTZ R139, R0, R138, R139 ;  /* 0x0000008a008b7223 */ /* 0x004fe2000001008b */
[C---:B------:R-:W-:Y:S05]  /*1cec0*/  HMMA.16816.F32.BF16 R40, R148.reuse, R144, R40 ;  /* 0x000000909428723c */ /* 0x040fea0000041828 */
[----:B------:R-:W-:Y:S01]  /*1ced0*/  MUFU.EX2 R188, R162 ;  /* 0x000000a200bc7308 */ /* 0x000fe20000000800 */
[--C-:B------:R-:W-:Y:S01]  /*1cee0*/  FFMA.FTZ R138, R198, UR4, -R137.reuse ;  /* 0x00000004c68a7c23 */ /* 0x100fe20008010889 */
[-C--:B------:R-:W-:Y:S08]  /*1cef0*/  HMMA.16816.F32.BF16 R44, R148, R146.reuse, R44 ;  /* 0x00000092942c723c */ /* 0x080ff0000004182c */
[----:B------:R-:W-:Y:S01]  /*1cf00*/  MUFU.EX2 R162, R170 ;  /* 0x000000aa00a27308 */ /* 0x000fe20000000800 */
[C---:B------:R-:W-:Y:S01]  /*1cf10*/  HMMA.16816.F32.BF16 R48, R140.reuse, R146, R48 ;  /* 0x000000928c30723c */ /* 0x040fe20000041830 */
[----:B------:R-:W1:Y:S03]  /*1cf20*/  LDSM.16.MT88.4 R144, [R227+0xc000] ;  /* 0x00c00000e390783b */ /* 0x000e660000004200 */
[----:B------:R-:W-:Y:S05]  /*1cf30*/  FFMA.FTZ R0, R202, UR4, -R137 ;  /* 0x00000004ca007c23 */ /* 0x000fea0008010889 */
[----:B------:R2:W3:Y:S10]  /*1cf40*/  MUFU.EX2 R202, R207 ;  /* 0x000000cf00ca7308 */ /* 0x0004f40000000800 */
[----:B------:R4:W1:Y:S10]  /*1cf50*/  MUFU.EX2 R198, R184 ;  /* 0x000000b800c67308 */ /* 0x0008740000000800 */
[----:B------:R-:W-:Y:S01]  /*1cf60*/  MUFU.EX2 R180, R192 ;  /* 0x000000c000b47308 */ /* 0x000fe20000000800 */
[----:B--2---:R-:W-:Y:S01]  /*1cf70*/  MOV R207, R189 ;  /* 0x000000bd00cf7202 */ /* 0x004fe20000000f00 */
[----:B------:R-:W-:Y:S01]  /*1cf80*/  IMAD.MOV.U32 R189, RZ, RZ, R154 ;  /* 0x000000ffffbd7224 */ /* 0x000fe200078e009a */
[----:B---3--:R-:W-:Y:S07]  /*1cf90*/  F2FP.BF16.F32.PACK_AB R137, R202, R199 ;  /* 0x000000c7ca89723e */ /* 0x008fee00000010ff */
[----:B------:R-:W2:Y:S01]  /*1cfa0*/  MUFU.EX2 R192, R200 ;  /* 0x000000c800c07308 */ /* 0x000ea20000000800 */
[----:B----4-:R-:W-:Y:S01]  /*1cfb0*/  MOV R184, R158 ;  /* 0x0000009e00b87202 */ /* 0x010fe20000000f00 */
[----:B------:R-:W-:Y:S02]  /*1cfc0*/  IMAD.MOV.U32 R158, RZ, RZ, R153 ;  /* 0x000000ffff9e7224 */ /* 0x000fe400078e0099 */
[----:B------:R-:W-:Y:S06]  /*1cfd0*/  LDSM.16.MT88.4 R152, [R225+0xd000] ;  /* 0x00d00000e198783b */ /* 0x000fec0000004200 */
[----:B------:R3:W-:Y:S01]  /*1cfe0*/  MUFU.EX2 R200, R3 ;  /* 0x0000000300c87308 */ /* 0x0007e20000000800 */
[-C--:B-1----:R-:W-:Y:S06]  /*1cff0*/  HMMA.16816.F32.BF16 R52, R140, R144.reuse, R52 ;  /* 0x000000908c34723c */ /* 0x082fec0000041834 */
[C---:B------:R-:W-:Y:S03]  /*1d000*/  HMMA.16816.F32.BF16 R56, R148.reuse, R144, R56 ;  /* 0x000000909438723c */ /* 0x040fe60000041838 */
[----:B------:R-:W-:Y:S03]  /*1d010*/  MUFU.EX2 R187, R184 ;  /* 0x000000b800bb7308 */ /* 0x000fe60000000800 */
[-C--:B------:R-:W-:Y:S07]  /*1d020*/  HMMA.16816.F32.BF16 R60, R148, R146.reuse, R60 ;  /* 0x00000092943c723c */ /* 0x080fee000004183c */
[----:B------:R-:W-:Y:S01]  /*1d030*/  MUFU.EX2 R184, R171 ;  /* 0x000000ab00b87308 */ /* 0x000fe20000000800 */
[----:B---3--:R-:W-:Y:S01]  /*1d040*/  FADD.FTZ R3, R208, R139 ;  /* 0x0000008bd0037221 */ /* 0x008fe20000010000 */
[C---:B------:R-:W-:Y:S01]  /*1d050*/  HMMA.16816.F32.BF16 R64, R140.reuse, R146, R64 ;  /* 0x000000928c40723c */ /* 0x040fe20000041840 */
[----:B------:R-:W1:Y:S03]  /*1d060*/  LDSM.16.MT88.4 R144, [R225+0xe000] ;  /* 0x00e00000e190783b */ /* 0x000e660000004200 */
[----:B------:R-:W-:Y:S04]  /*1d070*/  F2FP.BF16.F32.PACK_AB R139, R196, R197 ;  /* 0x000000c5c48b723e */ /* 0x000fe800000010ff */
[----:B------:R3:W-:Y:S01]  /*1d080*/  MUFU.EX2 R190, R0 ;  /* 0x0000000000be7308 */ /* 0x0007e20000000800 */
[----:B------:R-:W-:Y:S09]  /*1d090*/  LDSM.16.MT88.4 R208, [R227+0xd800] ;  /* 0x00d80000e3d0783b */ /* 0x000ff20000004200 */
[----:B------:R4:W2:Y:S10]  /*1d0a0*/  MUFU.EX2 R185, R138 ;  /* 0x0000008a00b97308 */ /* 0x0008b40000000800 */
[----:B------:R2:W1:Y:S01]  /*1d0b0*/  MUFU.EX2 R193, R2 ;  /* 0x0000000200c17308 */ /* 0x0004620000000800 */
[----:B---3--:R-:W-:Y:S01]  /*1d0c0*/  FADD.FTZ R0, R203, R156 ;  /* 0x0000009ccb007221 */ /* 0x008fe20000010000 */
[----:B------:R-:W-:Y:S01]  /*1d0d0*/  FADD.FTZ R156, R207, R136 ;  /* 0x00000088cf9c7221 */ /* 0x000fe20000010000 */
[----:B------:R-:W-:Y:S07]  /*1d0e0*/  F2FP.BF16.F32.PACK_AB R136, R161, R224 ;  /* 0x000000e0a188723e */ /* 0x000fee00000010ff */
[----:B------:R3:W3:Y:S01]  /*1d0f0*/  MUFU.EX2 R203, R169 ;  /* 0x000000a900cb7308 */ /* 0x0006e20000000800 */
[----:B----4-:R-:W-:Y:S09]  /*1d100*/  F2FP.BF16.F32.PACK_AB R138, R195, R198 ;  /* 0x000000c6c38a723e */ /* 0x010ff200000010ff */
[----:B------:R-:W-:Y:S01]  /*1d110*/  MUFU.EX2 R189, R189 ;  /* 0x000000bd00bd7308 */ /* 0x000fe20000000800 */
[----:B--2---:R-:W-:Y:S01]  /*1d120*/  FADD.FTZ R2, R194, R157 ;  /* 0x0000009dc2027221 */ /* 0x004fe20000010000 */
[-C--:B-1----:R-:W-:Y:S03]  /*1d130*/  HMMA.16816.F32.BF16 R68, R140, R144.reuse, R68 ;  /* 0x000000908c44723c */ /* 0x082fe60000041844 */
[----:B------:R-:W-:Y:S01]  /*1d140*/  FADD.FTZ R157, R206, R2 ;  /* 0x00000002ce9d7221 */ /* 0x000fe20000010000 */
[----:B------:R-:W-:Y:S01]  /*1d150*/  FADD.FTZ R2, R222, R3 ;  /* 0x00000003de027221 */ /* 0x000fe20000010000 */
[----:B------:R-:W-:Y:S01]  /*1d160*/  MOV R206, R158 ;  /* 0x0000009e00ce7202 */ /* 0x000fe20000000f00 */
[C---:B------:R-:W-:Y:S03]  /*1d170*/  HMMA.16816.F32.BF16 R72, R148.reuse, R144, R72 ;  /* 0x000000909448723c */ /* 0x040fe60000041848 */
[----:B------:R-:W1:Y:S02]  /*1d180*/  MUFU.EX2 R194, R206 ;  /* 0x000000ce00c27308 */ /* 0x000e640000000800 */
[----:B------:R-:W-:Y:S01]  /*1d190*/  FADD.FTZ R158, R220, R0 ;  /* 0x00000000dc9e7221 */ /* 0x000fe20000010000 */
[-C--:B------:R-:W-:Y:S05]  /*1d1a0*/  HMMA.16816.F32.BF16 R76, R148, R146.reuse, R76 ;  /* 0x00000092944c723c */ /* 0x080fea000004184c */
[----:B------:R-:W-:Y:S01]  /*1d1b0*/  FADD.FTZ R0, R234, R157 ;  /* 0x0000009dea007221 */ /* 0x000fe20000010000 */
[C---:B------:R-:W-:Y:S01]  /*1d1c0*/  HMMA.16816.F32.BF16 R80, R140.reuse, R146, R80 ;  /* 0x000000928c50723c */ /* 0x040fe20000041850 */
[----:B------:R-:W2:Y:S04]  /*1d1d0*/  LDSM.16.MT88.4 R144, [R226+0xe000] ;  /* 0x00e00000e290783b */ /* 0x000ea80000004200 */
[----:B------:R-:W-:Y:S02]  /*1d1e0*/  IMAD.MOV.U32 R157, RZ, RZ, R168 ;  /* 0x000000ffff9d7224 */ /* 0x000fe400078e00a8 */
[----:B------:R-:W-:Y:S01]  /*1d1f0*/  FADD.FTZ R2, R223, R2 ;  /* 0x00000002df027221 */ /* 0x000fe20000010000 */
[----:B------:R-:W-:Y:S03]  /*1d200*/  FADD.FTZ R3, R233, R158 ;  /* 0x0000009ee9037221 */ /* 0x000fe60000010000 */
[----:B------:R-:W-:Y:S01]  /*1d210*/  MOV R158, R163 ;  /* 0x000000a3009e7202 */ /* 0x000fe20000000f00 */
[----:B---3--:R-:W-:Y:S01]  /*1d220*/  LDSM.16.MT88.4 R168, [R225+0xd800] ;  /* 0x00d80000e1a8783b */ /* 0x008fe20000004200 */
[----:B------:R-:W-:Y:S01]  /*1d230*/  FADD.FTZ R3, R172, R3 ;  /* 0x00000003ac037221 */ /* 0x000fe20000010000 */
[----:B------:R-:W-:Y:S01]  /*1d240*/  FADD.FTZ R0, R167, R0 ;  /* 0x00000000a7007221 */ /* 0x000fe20000010000 */
[----:B------:R-:W-:Y:S02]  /*1d250*/  FADD.FTZ R2, R164, R2 ;  /* 0x00000002a4027221 */ /* 0x000fe40000010000 */
[----:B------:R-:W-:Y:S01]  /*1d260*/  FADD.FTZ R3, R175, R3 ;  /* 0x00000003af037221 */ /* 0x000fe20000010000 */
[----:B------:R-:W-:Y:S02]  /*1d270*/  FADD.FTZ R0, R174, R0 ;  /* 0x00000000ae007221 */ /* 0x000fe40000010000 */
[----:B------:R-:W-:Y:S01]  /*1d280*/  LDSM.16.MT88.4 R220, [R228+0xf800] ;  /* 0x00f80000e4dc783b */ /* 0x000fe20000004200 */
[----:B------:R-:W-:Y:S01]  /*1d290*/  FADD.FTZ R2, R166, R2 ;  /* 0x00000002a6027221 */ /* 0x000fe20000010000 */
[----:B------:R-:W-:Y:S01]  /*1d2a0*/  FADD.FTZ R3, R179, R3 ;  /* 0x00000003b3037221 */ /* 0x000fe20000010000 */
[----:B------:R-:W-:Y:S03]  /*1d2b0*/  FADD.FTZ R0, R177, R0 ;  /* 0x00000000b1007221 */ /* 0x000fe60000010000 */
[----:B------:R-:W-:Y:S01]  /*1d2c0*/  FADD.FTZ R3, R230, R3 ;  /* 0x00000003e6037221 */ /* 0x000fe20000010000 */
[-C--:B--2---:R-:W-:Y:S06]  /*1d2d0*/  HMMA.16816.F32.BF16 R84, R140, R144.reuse, R84 ;  /* 0x000000908c54723c */ /* 0x084fec0000041854 */
[C---:B------:R-:W-:Y:S06]  /*1d2e0*/  HMMA.16816.F32.BF16 R88, R148.reuse, R144, R88 ;  /* 0x000000909458723c */ /* 0x040fec0000041858 */
[-C--:B------:R-:W-:Y:S06]  /*1d2f0*/  HMMA.16816.F32.BF16 R92, R148, R146.reuse, R92 ;  /* 0x00000092945c723c */ /* 0x080fec000004185c */
[C---:B------:R-:W-:Y:S01]  /*1d300*/  HMMA.16816.F32.BF16 R96, R140.reuse, R146, R96 ;  /* 0x000000928c60723c */ /* 0x040fe20000041860 */
[----:B------:R-:W2:Y:S05]  /*1d310*/  LDSM.16.MT88.4 R144, [R228+0xe000] ;  /* 0x00e00000e490783b */ /* 0x000eaa0000004200 */
[-C--:B--2---:R-:W-:Y:S06]  /*1d320*/  HMMA.16816.F32.BF16 R100, R140, R144.reuse, R100 ;  /* 0x000000908c64723c */ /* 0x084fec0000041864 */
[C---:B------:R-:W-:Y:S06]  /*1d330*/  HMMA.16816.F32.BF16 R104, R148.reuse, R144, R104 ;  /* 0x000000909468723c */ /* 0x040fec0000041868 */
[-C--:B------:R-:W-:Y:S06]  /*1d340*/  HMMA.16816.F32.BF16 R108, R148, R146.reuse, R108 ;  /* 0x00000092946c723c */ /* 0x080fec000004186c */
[C---:B------:R-:W-:Y:S01]  /*1d350*/  HMMA.16816.F32.BF16 R112, R140.reuse, R146, R112 ;  /* 0x000000928c70723c */ /* 0x040fe20000041870 */
[----:B------:R-:W2:Y:S05]  /*1d360*/  LDSM.16.MT88.4 R144, [R227+0xe000] ;  /* 0x00e00000e390783b */ /* 0x000eaa0000004200 */
[-C--:B--2---:R-:W-:Y:S06]  /*1d370*/  HMMA.16816.F32.BF16 R116, R140, R144.reuse, R116 ;  /* 0x000000908c74723c */ /* 0x084fec0000041874 */
[C---:B------:R-:W-:Y:S06]  /*1d380*/  HMMA.16816.F32.BF16 R120, R148.reuse, R144, R120 ;  /* 0x000000909478723c */ /* 0x040fec0000041878 */
[-C--:B------:R-:W-:Y:S01]  /*1d390*/  HMMA.16816.F32.BF16 R124, R148, R146.reuse, R124 ;  /* 0x00000092947c723c */ /* 0x080fe2000004187c */
[----:B------:R-:W2:Y:S04]  /*1d3a0*/  LDSM.16.MT88.4 R148, [R225+0xc800] ;  /* 0x00c80000e194783b */ /* 0x000ea80000004200 */
[----:B------:R-:W-:Y:S01]  /*1d3b0*/  F2FP.BF16.F32.PACK_AB R144, R175, R172 ;  /* 0x000000acaf90723e */ /* 0x000fe200000010ff */
[----:B------:R-:W-:Y:S05]  /*1d3c0*/  HMMA.16816.F32.BF16 R128, R140, R146, R128 ;  /* 0x000000928c80723c */ /* 0x000fea0000041880 */
[----:B------:R-:W-:Y:S02]  /*1d3d0*/  F2FP.BF16.F32.PACK_AB R145, R166, R164 ;  /* 0x000000a4a691723e */ /* 0x000fe400000010ff */
[----:B------:R-:W-:Y:S04]  /*1d3e0*/  F2FP.BF16.F32.PACK_AB R142, R232, R176 ;  /* 0x000000b0e88e723e */ /* 0x000fe800000010ff */
[----:B------:R-:W-:Y:S02]  /*1d3f0*/  F2FP.BF16.F32.PACK_AB R140, R173, R165 ;  /* 0x000000a5ad8c723e */ /* 0x000fe400000010ff */
[----:B------:R-:W-:Y:S02]  /*1d400*/  F2FP.BF16.F32.PACK_AB R141, R174, R167 ;  /* 0x000000a7ae8d723e */ /* 0x000fe400000010ff */
[----:B------:R-:W-:Y:S02]  /*1d410*/  F2FP.BF16.F32.PACK_AB R143, R181, R177 ;  /* 0x000000b1b58f723e */ /* 0x000fe400000010ff */
[----:B------:R-:W-:Y:S01]  /*1d420*/  F2FP.BF16.F32.PACK_AB R146, R230, R179 ;  /* 0x000000b3e692723e */ /* 0x000fe200000010ff */
[----:B------:R-:W-:Y:S01]  /*1d430*/  IMAD.MOV.U32 R179, RZ, RZ, R197 ;  /* 0x000000ffffb37224 */ /* 0x000fe200078e00c5 */
[----:B------:R-:W-:Y:S02]  /*1d440*/  F2FP.BF16.F32.PACK_AB R147, R229, R182 ;  /* 0x000000b6e593723e */ /* 0x000fe400000010ff */
[----:B------:R-:W-:Y:S01]  /*1d450*/  MOV R177, R198 ;  /* 0x000000c600b17202 */ /* 0x000fe20000000f00 */
        /* <DEDUP_REMOVED lines=38> */
[----:B------:R-:W2:Y:S05]  /*1d6c0*/  LDSM.16.MT88.4 R144, [R226+0xd000] ;  /* 0x00d00000e290783b */ /* 0x000eaa0000004200 */
        /* <DEDUP_REMOVED lines=40> */
[-C--:B----4-:R-:W-:Y:S06]  /*1d950*/  HMMA.16816.F32.BF16 R100, R136, R152.reuse, R100 ;  /* 0x000000988864723c */ /* 0x090fec0000041864 */
[----:B------:R4:W3:Y:S01]  /*1d960*/  MUFU.EX2 R156, R178 ;  /* 0x000000b2009c7308 */ /* 0x0008e20000000800 */
[----:B------:R-:W-:Y:S01]  /*1d970*/  MOV R151, R161 ;  /* 0x000000a100977202 */ /* 0x000fe20000000f00 */
[C---:B------:R-:W-:Y:S04]  /*1d980*/  HMMA.16816.F32.BF16 R104, R140.reuse, R152, R104 ;  /* 0x000000988c68723c */ /* 0x040fe80000041868 */
[----:B------:R-:W-:Y:S02]  /*1d990*/  FADD.FTZ R148, R165, R148 ;  /* 0x00000094a5947221 */ /* 0x000fe40000010000 */
[-C--:B------:R-:W-:Y:S05]  /*1d9a0*/  HMMA.16816.F32.BF16 R108, R140, R154.reuse, R108 ;  /* 0x0000009a8c6c723c */ /* 0x080fea000004186c */
[----:B-1----:R-:W-:Y:S01]  /*1d9b0*/  IMAD.MOV.U32 R159, RZ, RZ, R162 ;  /* 0x000000ffff9f7224 */ /* 0x002fe200078e00a2 */
[C---:B------:R-:W-:Y:S01]  /*1d9c0*/  HMMA.16816.F32.BF16 R112, R136.reuse, R154, R112 ;  /* 0x0000009a8870723c */ /* 0x040fe20000041870 */
[----:B------:R-:W1:Y:S04]  /*1d9d0*/  LDSM.16.MT88.4 R160, [R226+0xd800] ;  /* 0x00d80000e2a0783b */ /* 0x000e680000004200 */
[----:B------:R-:W-:Y:S01]  /*1d9e0*/  FADD.FTZ R148, R173, R148 ;  /* 0x00000094ad947221 */ /* 0x000fe20000010000 */
[-C--:B--2---:R-:W-:Y:S03]  /*1d9f0*/  HMMA.16816.F32.BF16 R116, R136, R144.reuse, R116 ;  /* 0x000000908874723c */ /* 0x084fe60000041874 */
[----:B------:R-:W2:Y:S02]  /*1da00*/  LDSM.16.MT88.4 R152, [R228+0xd800] ;  /* 0x00d80000e498783b */ /* 0x000ea40000004200 */
[----:B------:R-:W-:Y:S01]  /*1da10*/  FADD.FTZ R233, R176, R148 ;  /* 0x00000094b0e97221 */ /* 0x000fe20000010000 */
[C---:B------:R-:W-:Y:S05]  /*1da20*/  HMMA.16816.F32.BF16 R120, R140.reuse, R144, R120 ;  /* 0x000000908c78723c */ /* 0x040fea0000041878 */
[----:B----4-:R-:W-:Y:S01]  /*1da30*/  IMAD.MOV.U32 R178, RZ, RZ, R203 ;  /* 0x000000ffffb27224 */ /* 0x010fe200078e00cb */
        /* <DEDUP_REMOVED lines=11> */
[----:B---3--:R-:W-:Y:S02]  /*1daf0*/  F2FP.BF16.F32.PACK_AB R141, R149, R150 ;  /* 0x00000096958d723e */ /* 0x008fe400000010ff */
[----:B------:R-:W-:Y:S01]  /*1db00*/  F2FP.BF16.F32.PACK_AB R143, R252, R156 ;  /* 0x0000009cfc8f723e */ /* 0x000fe200000010ff */
[-C--:B------:R-:W-:Y:S01]  /*1db10*/  HMMA.16816.F32.BF16 R172, R136, R168.reuse, R4 ;  /* 0x000000a888ac723c */ /* 0x080fe20000041804 */
[----:B------:R-:W3:Y:S02]  /*1db20*/  LDSM.16.MT88.4 R4, [R227+0xf800] ;  /* 0x00f80000e304783b */ /* 0x000ee40000004200 */
[----:B------:R-:W-:Y:S03]  /*1db30*/  MOV R176, R200 ;  /* 0x000000c800b07202 */ /* 0x000fe60000000f00 */
[C---:B------:R-:W-:Y:S06]  /*1db40*/  HMMA.16816.F32.BF16 R204, R140.reuse, R168, R8 ;  /* 0x000000a88ccc723c */ /* 0x040fec0000041808 */
[-C--:B------:R-:W-:Y:S05]  /*1db50*/  HMMA.16816.F32.BF16 R200, R140, R170.reuse, R12 ;  /* 0x000000aa8cc8723c */ /* 0x080fea000004180c */
[----:B------:R-:W-:Y:S01]  /*1db60*/  MOV R8, R196 ;  /* 0x000000c400087202 */ /* 0x000fe20000000f00 */
[C---:B------:R-:W-:Y:S05]  /*1db70*/  HMMA.16816.F32.BF16 R168, R136.reuse, R170, R16 ;  /* 0x000000aa88a8723c */ /* 0x040fea0000041810 */
[----:B------:R-:W-:Y:S01]  /*1db80*/  MOV R10, R158 ;  /* 0x0000009e000a7202 */ /* 0x000fe20000000f00 */
[-C--:B-1----:R-:W-:Y:S05]  /*1db90*/  HMMA.16816.F32.BF16 R164, R136, R160.reuse, R20 ;  /* 0x000000a088a4723c */ /* 0x082fea0000041814 */
[----:B------:R-:W-:Y:S01]  /*1dba0*/  IMAD.MOV.U32 R15, RZ, RZ, R157 ;  /* 0x000000ffff0f7224 */ /* 0x000fe200078e009d */
[C---:B------:R-:W-:Y:S05]  /*1dbb0*/  HMMA.16816.F32.BF16 R196, R140.reuse, R160, R24 ;  /* 0x000000a08cc4723c */ /* 0x040fea0000041818 */
[----:B------:R-:W-:Y:S01]  /*1dbc0*/  MOV R14, R156 ;  /* 0x0000009c000e7202 */ /* 0x000fe20000000f00 */
[----:B------:R-:W-:Y:S01]  /*1dbd0*/  IMAD.MOV.U32 R13, RZ, RZ, R159 ;  /* 0x000000ffff0d7224 */ /* 0x000fe200078e009f */
[----:B------:R-:W-:Y:S01]  /*1dbe0*/  MOV R27, R194 ;  /* 0x000000c2001b7202 */ /* 0x000fe20000000f00 */
[----:B------:R-:W-:Y:S03]  /*1dbf0*/  IMAD.MOV.U32 R26, RZ, RZ, R195 ;  /* 0x000000ffff1a7224 */ /* 0x000fe600078e00c3 */
[----:B------:R-:W-:Y:S01]  /*1dc00*/  IMAD.MOV.U32 R25, RZ, RZ, R193 ;  /* 0x000000ffff197224 */ /* 0x000fe200078e00c1 */
[----:B------:R-:W-:Y:S01]  /*1dc10*/  MOV R24, R192 ;  /* 0x000000c000187202 */ /* 0x000fe20000000f00 */
[----:B------:R-:W-:Y:S01]  /*1dc20*/  IMAD.MOV.U32 R11, RZ, RZ, R178 ;  /* 0x000000ffff0b7224 */ /* 0x000fe200078e00b2 */
[-C--:B------:R-:W-:Y:S03]  /*1dc30*/  HMMA.16816.F32.BF16 R192, R140, R162.reuse, R28 ;  /* 0x000000a28cc0723c */ /* 0x080fe6000004181c */
[----:B------:R-:W-:Y:S01]  /*1dc40*/  MOV R9, R190 ;  /* 0x000000be00097202 */ /* 0x000fe20000000f00 */
[----:B------:R-:W-:Y:S01]  /*1dc50*/  IMAD.MOV.U32 R12, RZ, RZ, R191 ;  /* 0x000000ffff0c7224 */ /* 0x000fe200078e00bf */
[----:B------:R-:W-:Y:S01]  /*1dc60*/  MOV R23, R187 ;  /* 0x000000bb00177202 */ /* 0x000fe20000000f00 */
[C---:B------:R-:W-:Y:S05]  /*1dc70*/  HMMA.16816.F32.BF16 R160, R136.reuse, R162, R32 ;  /* 0x000000a288a0723c */ /* 0x040fea0000041820 */
[----:B------:R-:W-:Y:S01]  /*1dc80*/  IMAD.MOV.U32 R19, RZ, RZ, R183 ;  /* 0x000000ffff137224 */ /* 0x000fe200078e00b7 */
[-C--:B--2---:R-:W-:Y:S05]  /*1dc90*/  HMMA.16816.F32.BF16 R156, R136, R152.reuse, R36 ;  /* 0x00000098889c723c */ /* 0x084fea0000041824 */
[----:B------:R-:W-:Y:S01]  /*1dca0*/  MOV R32, R185 ;  /* 0x000000b900207202 */ /* 0x000fe20000000f00 */
[----:B------:R-:W-:Y:S01]  /*1dcb0*/  IMAD.MOV.U32 R35, RZ, RZ, R144 ;  /* 0x000000ffff237224 */ /* 0x000fe200078e0090 */
[----:B------:R-:W-:Y:S01]  /*1dcc0*/  MOV R37, R182 ;  /* 0x000000b600257202 */ /* 0x000fe20000000f00 */
[----:B------:R-:W-:Y:S03]  /*1dcd0*/  IMAD.MOV.U32 R38, RZ, RZ, R181 ;  /* 0x000000ffff267224 */ /* 0x000fe600078e00b5 */
        /* <DEDUP_REMOVED lines=39> */
[----:B------:R-:W-:Y:S02]  /*1df50*/  IMAD.MOV.U32 R26, RZ, RZ, R231 ;  /* 0x000000ffff1a7224 */ /* 0x000fe400078e00e7 */
[----:B------:R-:W-:Y:S01]  /*1df60*/  FADD.FTZ R0, R36, R0 ;  /* 0x0000000024007221 */ /* 0x000fe20000010000 */
[----:B------:R4:W5:Y:S01]  /*1df70*/  LDL.LU R231, [R1+0xa4] ;  /* 0x0000a40001e77983 */ /* 0x0009620000300800 */
[----:B------:R-:W-:Y:S01]  /*1df80*/  MOV R36, R34 ;  /* 0x0000002200247202 */ /* 0x000fe20000000f00 */
[----:B------:R-:W-:Y:S01]  /*1df90*/  IMAD.MOV.U32 R34, RZ, RZ, R35 ;  /* 0x000000ffff227224 */ /* 0x000fe200078e0023 */
[----:B------:R-:W-:Y:S01]  /*1dfa0*/  MOV R35, R28 ;  /* 0x0000001c00237202 */ /* 0x000fe20000000f00 */
[----:B------:R-:W-:Y:S01]  /*1dfb0*/  IMAD.MOV.U32 R28, RZ, RZ, R29 ;  /* 0x000000ffff1c7224 */ /* 0x000fe200078e001d */
[----:B------:R4:W5:Y:S01]  /*1dfc0*/  LDL.LU R230, [R1+0xa0] ;  /* 0x0000a00001e67983 */ /* 0x0009620000300800 */
[----:B------:R-:W-:Y:S01]  /*1dfd0*/  MOV R29, R30 ;  /* 0x0000001e001d7202 */ /* 0x000fe20000000f00 */
[----:B------:R-:W-:Y:S02]  /*1dfe0*/  IMAD.MOV.U32 R30, RZ, RZ, R31 ;  /* 0x000000ffff1e7224 */ /* 0x000fe400078e001f */
[----:B------:R-:W-:Y:S01]  /*1dff0*/  FADD.FTZ R2, R229, R2 ;  /* 0x00000002e5027221 */ /* 0x000fe20000010000 */
[----:B------:R-:W-:Y:S01]  /*1e000*/  MOV R31, R24 ;  /* 0x00000018001f7202 */ /* 0x000fe20000000f00 */
[----:B------:R-:W-:Y:S01]  /*1e010*/  IMAD.MOV.U32 R24, RZ, RZ, R25 ;  /* 0x000000ffff187224 */ /* 0x000fe200078e0019 */
[----:B------:R4:W5:Y:S01]  /*1e020*/  LDL.LU R229, [R1+0x9c] ;  /* 0x00009c0001e57983 */ /* 0x0009620000300800 */
[----:B------:R-:W-:Y:S01]  /*1e030*/  MOV R25, R26 ;  /* 0x0000001a00197202 */ /* 0x000fe20000000f00 */
[----:B------:R-:W-:Y:S02]  /*1e040*/  IMAD.MOV.U32 R26, RZ, RZ, R9 ;  /* 0x000000ffff1a7224 */ /* 0x000fe400078e0009 */
[----:B------:R-:W-:Y:S01]  /*1e050*/  FADD.FTZ R9, R224, R8 ;  /* 0x00000008e0097221 */ /* 0x000fe20000010000 */
[----:B------:R-:W-:Y:S01]  /*1e060*/  IMAD.MOV.U32 R20, RZ, RZ, R189 ;  /* 0x000000ffff147224 */ /* 0x000fe200078e00bd */
[----:B------:R4:W5:Y:S01]  /*1e070*/  LDL.LU R224, [R1+0x98] ;  /* 0x0000980001e07983 */ /* 0x0009620000300800 */
[----:B------:R-:W-:Y:S01]  /*1e080*/  MOV R21, R188 ;  /* 0x000000bc00157202 */ /* 0x000fe20000000f00 */
[----:B------:R-:W-:Y:S01]  /*1e090*/  IMAD.MOV.U32 R16, RZ, RZ, R186 ;  /* 0x000000ffff107224 */ /* 0x000fe200078e00ba */
[C---:B------:R-:W-:Y:S04]  /*1e0a0*/  HMMA.16816.F32.BF16 R188, R140.reuse, R152, R40 ;  /* 0x000000988cbc723c */ /* 0x040fe80000041828 */
[----:B------:R-:W-:Y:S01]  /*1e0b0*/  IMAD.MOV.U32 R17, RZ, RZ, R184 ;  /* 0x000000ffff117224 */ /* 0x000fe200078e00b8 */
[----:B------:R-:W-:Y:S01]  /*1e0c0*/  MOV R18, R149 ;  /* 0x0000009500127202 */ /* 0x000fe20000000f00 */
[-C--:B------:R-:W-:Y:S05]  /*1e0d0*/  HMMA.16816.F32.BF16 R184, R140, R154.reuse, R44 ;  /* 0x0000009a8cb8723c */ /* 0x080fea000004182c */
[----:B------:R-:W-:Y:S01]  /*1e0e0*/  IMAD.MOV.U32 R22, RZ, RZ, R150 ;  /* 0x000000ffff167224 */ /* 0x000fe200078e0096 */
        /* <DEDUP_REMOVED lines=30> */
[-C--:B------:R-:W-:Y:S06]  /*1e2d0*/  HMMA.16816.F32.BF16 R108, R140, R222.reuse, R108 ;  /* 0x000000de8c6c723c */ /* 0x080fec000004186c */
        /* <DEDUP_REMOVED lines=23> */
[----:B------:R-:W-:Y:S01]  /*1e450*/  IMAD.MOV.U32 R138, RZ, RZ, R134 ;  /* 0x000000ffff8a7224 */ /* 0x000fe200078e0086 */
[----:B------:R-:W-:Y:S01]  /*1e460*/  MOV R137, R135 ;  /* 0x0000008700897202 */ /* 0x000fe20000000f00 */
[----:B------:R-:W-:Y:S01]  /*1e470*/  IMAD.MOV.U32 R139, RZ, RZ, R133 ;  /* 0x000000ffff8b7224 */ /* 0x000fe200078e0085 */
[----:B------:R4:W-:Y:S04]  /*1e480*/  STL [R1+0x38], R3 ;  /* 0x0000380301007387 */ /* 0x0009e80000100800 */
[----:B------:R4:W-:Y:S04]  /*1e490*/  STL [R1+0x40], R2 ;  /* 0x0000400201007387 */ /* 0x0009e80000100800 */
[----:B------:R4:W-:Y:S01]  /*1e4a0*/  STL [R1+0x44], R0 ;  /* 0x0000440001007387 */ /* 0x0009e20000100800 */
[----:B------:R-:W-:Y:S05]  /*1e4b0*/  @P0 BRA `(.L_x_808) ;  /* 0xffffffa400840947 */ /* 0x000fea000383ffff */
.L_x_807:
[----:B------:R-:W1:Y:S04]  /*1e4c0*/  LDL.LU R8, [R1+0x34] ;  /* 0x0000340001087983 */ /* 0x000e680000300800 */
[----:B------:R-:W3:Y:S04]  /*1e4d0*/  LDL.LU R7, [R1+0x38] ;  /* 0x0000380001077983 */ /* 0x000ee80000300800 */
[----:B------:R-:W3:Y:S04]  /*1e4e0*/  LDL.LU R6, [R1+0x40] ;  /* 0x0000400001067983 */ /* 0x000ee80000300800 */
[----:B------:R-:W3:Y:S01]  /*1e4f0*/  LDL.LU R5, [R1+0x44] ;  /* 0x0000440001057983 */ /* 0x000ee20000300800 */
[----:B------:R-:W2:Y:S01]  /*1e500*/  S2UR UR7, SR_CTAID.X ;  /* 0x00000000000779c3 */ /* 0x000ea20000002500 */
[----:B------:R-:W-:Y:S01]  /*1e510*/  UISETP.NE.AND UP0, UPT, UR16, -0x1, UPT ;  /* 0xffffffff1000788c */ /* 0x000fe2000bf05270 */
[----:B------:R-:W-:Y:S01]  /*1e520*/  MOV R67, 0x40 ;  /* 0x0000004000437802 */ /* 0x000fe20000000f00 */
[----:B------:R-:W4:Y:S01]  /*1e530*/  S2R R140, SR_TID.X ;  /* 0x00000000008c7919 */ /* 0x000f220000002100 */
[----:B------:R-:W4:Y:S04]  /*1e540*/  S2R R142, SR_TID.X ;  /* 0x00000000008e7919 */ /* 0x000f280000002100 */
[----:B------:R-:W4:Y:S04]  /*1e550*/  S2UR UR8, SR_CgaCtaId ;  /* 0x00000000000879c3 */ /* 0x000f280000008800 */
[----:B------:R-:W-:-:S02]  /*1e560*/  @UP0 ULDC.64 UR4, c[0x0][0x298] ;  /* 0x0000a60000040ab9 */ /* 0x000fc40000000a00 */
[----:B------:R-:W-:-:S03]  /*1e570*/  @UP0 UIMAD.WIDE.U32 UR10, UR16, UR4, URZ ;  /* 0x00000004100a02a5 */ /* 0x000fc6000f8e003f */
[----:B------:R-:W-:Y:S01]  /*1e580*/  UMOV UR4, 0x400 ;  /* 0x0000040000047882 */ /* 0x000fe20000000000 */
[----:B--2---:R-:W-:Y:S02]  /*1e590*/  UIMAD UR6, UR7, -0x80, UR18 ;  /* 0xffffff80070678a4 */ /* 0x004fe4000f8e0212 */
[----:B----4-:R-:W-:Y:S02]  /*1e5a0*/  ULEA UR4, UR8, UR4, 0x18 ;  /* 0x0000000408047291 */ /* 0x010fe4000f8ec03f */
[----:B------:R-:W-:Y:S01]  /*1e5b0*/  @UP0 UIMAD UR8, UR16, UR5, UR11 ;  /* 0x00000005100802a4 */ /* 0x000fe2000f8e020b */
[----:B------:R-:W-:Y:S02]  /*1e5c0*/  SHF.R.S32.HI R139, RZ, 0x1f, R140 ;  /* 0x0000001fff8b7819 */ /* 0x000fe4000001148c */
[----:B------:R-:W-:-:S04]  /*1e5d0*/  SHF.R.S32.HI R141, RZ, 0x1f, R142 ;  /* 0x0000001fff8d7819 */ /* 0x000fc8000001148e */
[----:B------:R-:W-:Y:S01]  /*1e5e0*/  LEA.HI R141, R141, R142, RZ, 0x3 ;  /* 0x0000008e8d8d7211 */ /* 0x000fe200078f18ff */
[----:B-1----:R-:W1:Y:S04]  /*1e5f0*/  SHFL.BFLY PT, R2, R8, 0x2, 0x1f ;  /* 0x0c401f0008027f89 */ /* 0x002e6800000e0000 */
[----:B---3--:R-:W2:Y:S04]  /*1e600*/  SHFL.BFLY PT, R4, R7, 0x2, 0x1f ;  /* 0x0c401f0007047f89 */ /* 0x008ea800000e0000 */
        /* <DEDUP_REMOVED lines=100> */
.L_x_811:
        /* <DEDUP_REMOVED lines=24> */
.L_x_812:
        /* <DEDUP_REMOVED lines=331> */
.L_x_814:
[----:B------:R-:W-:Y:S05]  /*20280*/  BSYNC B0 ;  /* 0x0000000000007941 */ /* 0x000fea0003800000 */
.L_x_813:
        /* <DEDUP_REMOVED lines=36> */
.L_x_816:
[----:B------:R-:W-:Y:S05]  /*204d0*/  BSYNC B0 ;  /* 0x0000000000007941 */ /* 0x000fea0003800000 */
.L_x_815:
        /* <DEDUP_REMOVED lines=23> */
.L_x_818:
[----:B------:R-:W-:Y:S05]  /*20650*/  BSYNC B0 ;  /* 0x0000000000007941 */ /* 0x000fea0003800000 */
.L_x_817:
        /* <DEDUP_REMOVED lines=22> */
.L_x_820:
[----:B------:R-:W-:Y:S05]  /*207c0*/  BSYNC B0 ;  /* 0x0000000000007941 */ /* 0x000fea0003800000 */
.L_x_819:
        /* <DEDUP_REMOVED lines=21> */
.L_x_822:
[----:B------:R-:W-:Y:S05]  /*20920*/  BSYNC B0 ;  /* 0x0000000000007941 */ /* 0x000fea0003800000 */
.L_x_821:
        /* <DEDUP_REMOVED lines=21> */
.L_x_824:
[----:B------:R-:W-:Y:S05]  /*20a80*/  BSYNC B0 ;  /* 0x0000000000007941 */ /* 0x000fea0003800000 */
.L_x_823:
        /* <DEDUP_REMOVED lines=21> */
.L_x_826:
[----:B------:R-:W-:Y:S05]  /*20be0*/  BSYNC B0 ;  /* 0x0000000000007941 */ /* 0x000fea0003800000 */
.L_x_825:
        /* <DEDUP_REMOVED lines=21> */
.L_x_828:
[----:B------:R-:W-:Y:S05]  /*20d40*/  BSYNC B0 ;  /* 0x0000000000007941 */ /* 0x000fea0003800000 */
.L_x_827:
        /* <DEDUP_REMOVED lines=21> */
.L_x_829:
        /* <DEDUP_REMOVED lines=14> */
.L_x_2926:


//--------------------- .text._ZN5flash16flash_fwd_kernelI23Flash_fwd_kernel_traitsILi128ELi128ELi64ELi4ELb0ELb0EN7cutlass10bfloat16_tE19Flash_kernel_traitsILi128ELi128ELi64ELi4ES3_EELb0ELb0ELb1ELb1ELb0ELb0ELb0ELb0EEEvNS_16Flash_fwd_paramsE --------------------------
	.section	.text._ZN5flash16flash_fwd_kernelI23Flash_fwd_kernel_traitsILi128ELi128ELi64ELi4ELb0ELb0EN7cutlass10bfloat16_tE19Flash_kernel_traitsILi128ELi128ELi64ELi4ES3_EELb0ELb0ELb1ELb1ELb0ELb0ELb0ELb0EEEvNS_16Flash_fwd_paramsE,"ax",@progbits
	.align	128
        .global         _ZN5flash16flash_fwd_kernelI23Flash_fwd_kernel_traitsILi128ELi128ELi64ELi4ELb0ELb0EN7cutlass10bfloat16_tE19Flash_kernel_traitsILi128ELi128ELi64ELi4ES3_EELb0ELb0ELb1ELb1ELb0ELb0ELb0ELb0EEEvNS_16Flash_fwd_paramsE
        .type           _ZN5flash16flash_fwd_kernelI23Flash_fwd_kernel_traitsILi128ELi128ELi64ELi4ELb0ELb0EN7cutlass10bfloat16_tE19Flash_kernel_traitsILi128ELi128ELi64ELi4ES3_EELb0ELb0ELb1ELb1ELb0ELb0ELb0ELb0EEEvNS_16Flash_fwd_paramsE,@function
        .size           _ZN5flash16flash_fwd_kernelI23Flash_fwd_kernel_traitsILi128ELi128ELi64ELi4ELb0ELb0EN7cutlass10bfloat16_tE19Flash_kernel_traitsILi128ELi128ELi64ELi4ES3_EELb0ELb0ELb1ELb1ELb0ELb0ELb0ELb0EEEvNS_16Flash_fwd_paramsE,(.L_x_2927 - _ZN5flash16flash_fwd_kernelI23Flash_fwd_kernel_traitsILi128ELi128ELi64ELi4ELb0ELb0EN7cutlass10bfloat16_tE19Flash_kernel_traitsILi128ELi128ELi64ELi4ES3_EELb0ELb0ELb1ELb1ELb0ELb0ELb0ELb0EEEvNS_16Flash_fwd_paramsE)
        .other          _ZN5flash16flash_fwd_kernelI23Flash_fwd_kernel_traitsILi128ELi128ELi64ELi4ELb0ELb0EN7cutlass10bfloat16_tE19Flash_kernel_traitsILi128ELi128ELi64ELi4ES3_EELb0ELb0ELb1ELb1ELb0ELb0ELb0ELb0EEEvNS_16Flash_fwd_paramsE,@"STO_CUDA_ENTRY STV_DEFAULT"
_ZN5flash16flash_fwd_kernelI23Flash_fwd_kernel_traitsILi128ELi128ELi64ELi4ELb0ELb0EN7cutlass10bfloat16_tE19Flash_kernel_traitsILi128ELi128ELi64ELi4ES3_EELb0ELb0ELb1ELb1ELb0ELb0ELb0ELb0EEEvNS_16Flash_fwd_paramsE:
.text._ZN5flash16flash_fwd_kernelI23Flash_fwd_kernel_traitsILi128ELi128ELi64ELi4ELb0ELb0EN7cutlass10bfloat16_tE19Flash_kernel_traitsILi128ELi128ELi64ELi4ES3_EELb0ELb0ELb1ELb1ELb0ELb0ELb0ELb0EEEvNS_16Flash_fwd_paramsE:
        /* <DEDUP_REMOVED lines=55> */
.L_x_830:
[----:B------:R-:W-:-:S05]  /*0370*/  ULDC UR7, c[0x0][0x2c8] ;  /* 0x0000b20000077ab9 */ /* 0x000fca0000000800 */
.L_x_831:
        /* <DEDUP_REMOVED lines=132> */
.L_x_834:
[----:B------:R-:W-:Y:S05]  /*0bc0*/  BSYNC B0 ;  /* 0x0000000000007941 */ /* 0x000fea0003800000 */
.L_x_833:
        /* <DEDUP_REMOVED lines=21> */
.L_x_836:
[----:B------:R-:W-:Y:S05]  /*0d20*/  BSYNC B0 ;  /* 0x0000000000007941 */ /* 0x000fea0003800000 */
.L_x_835:
        /* <DEDUP_REMOVED lines=21> */
.L_x_838:
[----:B------:R-:W-:Y:S05]  /*0e80*/  BSYNC B0 ;  /* 0x0000000000007941 */ /* 0x000fea0003800000 */
.L_x_837:
        /* <DEDUP_REMOVED lines=21> */
.L_x_840:
[----:B------:R-:W-:Y:S05]  /*0fe0*/  BSYNC B0 ;  /* 0x0000000000007941 */ /* 0x000fea0003800000 */
.L_x_839:
        /* <DEDUP_REMOVED lines=20> */
.L_x_842:
[----:B------:R-:W-:Y:S05]  /*1130*/  BSYNC B0 ;  /* 0x0000000000007941 */ /* 0x000fea0003800000 */
.L_x_841:
        /* <DEDUP_REMOVED lines=20> */
.L_x_844:
[----:B------:R-:W-:Y:S05]  /*1280*/  BSYNC B0 ;  /* 0x0000000000007941 */ /* 0x000fea0003800000 */
.L_x_843:
        /* <DEDUP_REMOVED lines=20> */
.L_x_846:
[----:B------:R-:W-:Y:S05]  /*13d0*/  BSYNC B0 ;  /* 0x0000000000007941 */ /* 0x000fea0003800000 */
.L_x_845:
        /* <DEDUP_REMOVED lines=20> */
.L_x_848:
[----:B------:R-:W-:Y:S05]  /*1520*/  BSYNC B0 ;  /* 0x0000000000007941 */ /* 0x000fea0003800000 */
.L_x_847:
        /* <DEDUP_REMOVED lines=10> */
.L_x_850:
[----:B------:R-:W-:Y:S05]  /*15d0*/  BSYNC B0 ;  /* 0x0000000000007941 */ /* 0x000fea0003800000 */
.L_x_849:
        /* <DEDUP_REMOVED lines=15> */
.L_x_852:
[----:B------:R-:W-:Y:S05]  /*16d0*/  BSYNC B0 ;  /* 0x0000000000007941 */ /* 0x000fea0003800000 */
.L_x_851:
        /* <DEDUP_REMOVED lines=10> */
.L_x_854:
[----:B------:R-:W-:Y:S05]  /*1780*/  BSYNC B0 ;  /* 0x0000000000007941 */ /* 0x000fea0003800000 */
.L_x_853:
        /* <DEDUP_REMOVED lines=10> */
.L_x_856:
[----:B------:R-:W-:Y:S05]  /*1830*/  BSYNC B0 ;  /* 0x0000000000007941 */ /* 0x000fea0003800000 */
.L_x_855:
        /* <DEDUP_REMOVED lines=10> */
.L_x_858:
[----:B------:R-:W-:Y:S05]  /*18e0*/  BSYNC B0 ;  /* 0x0000000000007941 */ /* 0x000fea0003800000 */
.L_x_857:
        /* <DEDUP_REMOVED lines=10> */
.L_x_860:
[----:B------:R-:W-:Y:S05]  /*1990*/  BSYNC B0 ;  /* 0x0000000000007941 */ /* 0x000fea0003800000 */
.L_x_859:
        /* <DEDUP_REMOVED lines=10> */
.L_x_862:
[----:B------:R-:W-:Y:S05]  /*1a40*/  BSYNC B0 ;  /* 0x0000000000007941 */ /* 0x000fea0003800000 */
.L_x_861:
        /* <DEDUP_REMOVED lines=10> */
.L_x_832:
        /* <DEDUP_REMOVED lines=8> */
[----:B------:R-:W-:Y:S01]  /*1b70*/  LEA.HI R26, R27, R163, RZ, 0x4 ;  /* 0x000000a31b1a7211 */ /* 0x000fe200078f20ff */
[----:B------:R-:W-:Y:S01]  /*1b80*/  USHF.R.S32.HI UR19, URZ, 0x1f, UR24 ;  /* 0x0000001f3f137899 */ /* 0x000fe20008011418 */
[----:B------:R-:W-:-:S03]  /*1b90*/  SHF.R.S32.HI R6, RZ, 0x3, R5 ;  /* 0x00000003ff067819 */ /* 0x000fc60000011405 */
[----:B------:R-:W-:Y:S01]  /*1ba0*/  PLOP3.LUT P1, PT, PT, PT, UP1, 0x80, 0x0 ;  /* 0x000000000000781c */ /* 0x000fe20003f2f018 */
[----:B------:R-:W-:Y:S01]  /*1bb0*/  @UP0 ULDC.64 UR4, c[0x0][0x240] ;  /* 0x0000900000040ab9 */ /* 0x000fe20000000a00 */
[----:B------:R-:W-:Y:S02]  /*1bc0*/  @!UP0 USHF.R.S32.HI UR7, URZ, 0x1f, UR23 ;  /* 0x0000001f3f078899 */ /* 0x000fe40008011417 */
[----:B------:R-:W-:Y:S02]  /*1bd0*/  @UP0 UIMAD.WIDE.U32 UR12, UR16, UR4, URZ ;  /* 0x00000004100c02a5 */ /* 0x000fe4000f8e003f */
[----:B------:R-:W-:Y:S02]  /*1be0*/  @UP1 UIADD3 UR29, UR11, UR6, URZ ;  /* 0x000000060b1d1290 */ /* 0x000fe4000fffe03f */
[----:B------:R-:W-:Y:S01]  /*1bf0*/  @UP0 UIMAD UR10, UR16, UR5, UR13 ;  /* 0x00000005100a02a4 */ /* 0x000fe2000f8e020d */
[----:B------:R-:W-:Y:S01]  /*1c00*/  @UP1 ULDC.64 UR8, c[0x0][0x248] ;  /* 0x0000920000081ab9 */ /* 0x000fe20000000a00 */
[----:B-1----:R-:W-:Y:S01]  /*1c10*/  IABS R0, R12 ;  /* 0x0000000c00007213 */ /* 0x002fe20000000000 */
[----:B------:R-:W-:Y:S01]  /*1c20*/  @!UP0 ULDC.64 UR4, c[0x0][0x228] ;  /* 0x00008a0000048ab9 */ /* 0x000fe20000000a00 */
[----:B------:R-:W-:-:S02]  /*1c30*/  @UP1 UIMAD.WIDE.U32 UR32, UR29, UR8, URZ ;  /* 0x000000081d2012a5 */ /* 0x000fc4000f8e003f */
[----:B------:R-:W-:Y:S01]  /*1c40*/  @!UP0 UIMAD UR7, UR7, UR4, URZ ;  /* 0x00000004070782a4 */ /* 0x000fe2000f8e023f */
[----:B------:R-:W-:Y:S01]  /*1c50*/  IMAD.MOV.U32 R7, RZ, RZ, R0 ;  /* 0x000000ffff077224 */ /* 0x000fe200078e0000 */
[----:B------:R-:W-:Y:S02]  /*1c60*/  @!UP0 UIMAD.WIDE.U32 UR30, UR23, UR4, URZ ;  /* 0x00000004171e82a5 */ /* 0x000fe4000f8e003f */
[----:B------:R-:W-:Y:S01]  /*1c70*/  @!UP0 UIMAD UR5, UR23, UR5, UR7 ;  /* 0x00000005170582a4 */ /* 0x000fe2000f8e0207 */
[----:B------:R-:W1:Y:S01]  /*1c80*/  I2F.RP R2, R7 ;  /* 0x0000000700027306 */ /* 0x000e620000209400 */
[----:B--2---:R-:W-:Y:S01]  /*1c90*/  IABS R4, R4 ;  /* 0x0000000400047213 */ /* 0x004fe20000000000 */
        /* <DEDUP_REMOVED lines=11> */
[----:B------:R-:W-:Y:S02]  /*1d50*/  IMAD.MOV.U32 R3, RZ, RZ, R4 ;  /* 0x000000ffff037224 */ /* 0x000fe400078e0004 */
[----:B------:R-:W-:Y:S02]  /*1d60*/  VIADD R4, R6, 0x50 ;  /* 0x0000005006047836 */ /* 0x000fe40000000000 */
[----:B------:R-:W-:-:S03]  /*1d70*/  IMAD.HI.U32 R2, R2, R3, RZ ;  /* 0x0000000302027227 */ /* 0x000fc600078e00ff */
[----:B------:R-:W-:Y:S01]  /*1d80*/  ISETP.GE.AND P3, PT, R4, UR14, PT ;  /* 0x0000000e04007c0c */ /* 0x000fe2000bf66270 */
[----:B------:R-:W-:-:S04]  /*1d90*/  IMAD.MOV R0, RZ, RZ, -R2 ;  /* 0x000000ffff007224 */ /* 0x000fc800078e0a02 */
[----:B------:R-:W-:Y:S02]  /*1da0*/  IMAD R0, R7, R0, R3 ;  /* 0x0000000007007224 */ /* 0x000fe400078e0203 */
[----:B------:R-:W-:-:S03]  /*1db0*/  VIADD R3, R6, 0x40 ;  /* 0x0000004006037836 */ /* 0x000fc60000000000 */
[----:B------:R-:W-:Y:S02]  /*1dc0*/  ISETP.GT.U32.AND P5, PT, R7, R0, PT ;  /* 0x000000000700720c */ /* 0x000fe40003fa4070 */
[----:B------:R-:W-:Y:S01]  /*1dd0*/  ISETP.GE.AND P4, PT, R3, UR14, PT ;  /* 0x0000000e03007c0c */ /* 0x000fe2000bf86270 */
[----:B------:R-:W-:-:S05]  /*1de0*/  VIADD R3, R6, 0x60 ;  /* 0x0000006006037836 */ /* 0x000fca0000000000 */
[----:B------:R-:W-:Y:S02]  /*1df0*/  ISETP.GE.AND P0, PT, R3, UR14, PT ;  /* 0x0000000e03007c0c */ /* 0x000fe4000bf06270 */
[----:B------:R-:W-:-:S03]  /*1e00*/  LOP3.LUT R3, R12, UR24, RZ, 0x3c, !PT ;  /* 0x000000180c037c12 */ /* 0x000fc6000f8e3cff */
[----:B------:R-:W-:Y:S01]  /*1e10*/  @!P5 IMAD.IADD R0, R0, 0x1, -R7 ;  /* 0x000000010000d824 */ /* 0x000fe200078e0a07 */
[----:B------:R-:W-:Y:S01]  /*1e20*/  ISETP.GE.AND P2, PT, R3, RZ, PT ;  /* 0x000000ff0300720c */ /* 0x000fe20003f46270 */
[----:B------:R-:W-:Y:S01]  /*1e30*/  @!P5 VIADD R2, R2, 0x1 ;  /* 0x000000010202d836 */ /* 0x000fe20000000000 */
[----:B------:R-:W-:Y:S02]  /*1e40*/  LOP3.LUT R3, R26, 0xfffffff0, RZ, 0xc0, !PT ;  /* 0xfffffff01a037812 */ /* 0x000fe400078ec0ff */
[----:B------:R-:W-:Y:S02]  /*1e50*/  ISETP.GE.U32.AND P6, PT, R0, R7, PT ;  /* 0x000000070000720c */ /* 0x000fe40003fc6070 */
[----:B------:R-:W-:Y:S01]  /*1e60*/  LOP3.LUT R0, R5, 0xfffffff8, RZ, 0xc0, !PT ;  /* 0xfffffff805007812 */ /* 0x000fe200078ec0ff */
[C---:B------:R-:W-:Y:S01]  /*1e70*/  IMAD.IADD R3, R163.reuse, 0x1, -R3 ;  /* 0x00000001a3037824 */ /* 0x040fe200078e0a03 */
[----:B------:R-:W-:Y:S02]  /*1e80*/  SHF.R.S32.HI R7, RZ, 0x1f, R6 ;  /* 0x0000001fff077819 */ /* 0x000fe40000011406 */
[----:B------:R-:W-:Y:S01]  /*1e90*/  ISETP.NE.AND P5, PT, R12, RZ, PT ;  /* 0x000000ff0c00720c */ /* 0x000fe20003fa5270 */
[----:B------:R-:W-:Y:S01]  /*1ea0*/  IMAD.IADD R24, R163, 0x1, -R0 ;  /* 0x00000001a3187824 */ /* 0x000fe200078e0a00 */
[----:B------:R-:W-:Y:S01]  /*1eb0*/  SHF.R.S32.HI R5, RZ, 0x1f, R3 ;  /* 0x0000001fff057819 */ /* 0x000fe20000011403 */
[----:B------:R-:W-:-:S02]  /*1ec0*/  IMAD.SHL.U32 R0, R6, 0x40, RZ ;  /* 0x0000004006007824 */ /* 0x000fc400078e00ff */
[----:B------:R-:W-:Y:S02]  /*1ed0*/  IMAD.SHL.U32 R136, R24, 0x8, RZ ;  /* 0x0000000818887824 */ /* 0x000fe400078e00ff */
[----:B------:R-:W-:Y:S01]  /*1ee0*/  IMAD.WIDE R8, R8, 0x80, R6 ;  /* 0x0000008008087825 */ /* 0x000fe200078e0206 */
        /* <DEDUP_REMOVED lines=15> */
.L_x_863:
[----:B------:R-:W-:Y:S01]  /*1fe0*/  @UP1 UIADD3 UR4, UR11, UR6, URZ ;  /* 0x000000060b041290 */ /* 0x000fe2000fffe03f */
[----:B------:R-:W-:Y:S02]  /*1ff0*/  SHF.R.U32.HI R0, RZ, 0x3, R0 ;  /* 0x00000003ff007819 */ /* 0x000fe40000011600 */
        /* <DEDUP_REMOVED lines=21> */
.L_x_864:
[----:B------:R-:W-:Y:S01]  /*2150*/  @P6 VIADD R2, R2, 0x1 ;  /* 0x0000000102026836 */ /* 0x000fe20000000000 */
[----:B------:R-:W-:Y:S01]  /*2160*/  IADD3 R166, R136, 0x40, RZ ;  /* 0x0000004088a67810 */ /* 0x000fe20007ffe0ff */
[----:B------:R-:W-:Y:S01]  /*2170*/  IMAD R10, R7, UR8, RZ ;  /* 0x00000008070a7c24 */ /* 0x000fe2000f8e02ff */
[----:B------:R-:W-:Y:S01]  /*2180*/  ULDC.64 UR4, c[0x0][0x258] ;  /* 0x0000960000047ab9 */ /* 0x000fe20000000a00 */
[C---:B------:R-:W-:Y:S01]  /*2190*/  IMAD.WIDE.U32 R4, R6.reuse, UR8, R136 ;  /* 0x0000000806047c25 */ /* 0x040fe2000f8e0088 */
[C---:B------:R-:W-:Y:S01]  /*21a0*/  ISETP.GE.AND P6, PT, R6.reuse, UR14, PT ;  /* 0x0000000e06007c0c */ /* 0x040fe2000bfc6270 */
[----:B------:R-:W-:Y:S01]  /*21b0*/  BSSY B0, `(.L_x_865) ;  /* 0x000004a000007945 */ /* 0x000fe20003800000 */
[----:B------:R-:W-:Y:S01]  /*21c0*/  IADD3 R20, R6, 0x10, RZ ;  /* 0x0000001006147810 */ /* 0x000fe20007ffe0ff */
[----:B------:R-:W-:Y:S01]  /*21d0*/  IMAD.SHL.U32 R243, R0, 0x8, RZ ;  /* 0x0000000800f37824 */ /* 0x000fe200078e00ff */
[----:B------:R-:W-:Y:S01]  /*21e0*/  MOV R0, R2 ;  /* 0x0000000200007202 */ /* 0x000fe20000000f00 */
[C---:B------:R-:W-:Y:S01]  /*21f0*/  IMAD R10, R6.reuse, UR9, R10 ;  /* 0x00000009060a7c24 */ /* 0x040fe2000f8e020a */
[----:B------:R-:W-:Y:S01]  /*2200*/  LOP3.LUT R2, R23, 0xfffffff8, RZ, 0xc0, !PT ;  /* 0xfffffff817027812 */ /* 0x000fe200078ec0ff */
[----:B------:R-:W-:Y:S01]  /*2210*/  VIADD R19, R6, 0x20 ;  /* 0x0000002006137836 */ /* 0x000fe20000000000 */
[----:B------:R-:W-:Y:S01]  /*2220*/  IADD3 R4, P1, R4, UR32, RZ ;  /* 0x0000002004047c10 */ /* 0x000fe2000ff3e0ff */
[----:B------:R-:W-:Y:S01]  /*2230*/  @!P2 IMAD.MOV R0, RZ, RZ, -R0 ;  /* 0x000000ffff00a224 */ /* 0x000fe200078e0a00 */
[----:B------:R-:W-:Y:S01]  /*2240*/  IADD3 R21, R3, -R2, RZ ;  /* 0x8000000203157210 */ /* 0x000fe20007ffe0ff */
[----:B------:R-:W-:Y:S01]  /*2250*/  IMAD.WIDE.U32 R2, R6, UR6, R136 ;  /* 0x0000000606027c25 */ /* 0x000fe2000f8e0088 */
[----:B------:R-:W-:Y:S01]  /*2260*/  IADD3.X R5, R5, UR29, R10, P1, !PT ;  /* 0x0000001d05057c10 */ /* 0x000fe20008ffe40a */
[----:B------:R-:W1:Y:S01]  /*2270*/  S2UR UR29, SR_CgaCtaId ;  /* 0x00000000001d79c3 */ /* 0x000e620000008800 */
[----:B------:R-:W-:Y:S01]  /*2280*/  LOP3.LUT R243, R11, 0xfffffe00, R243, 0xf8, !PT ;  /* 0xfffffe000bf37812 */ /* 0x000fe200078ef8f3 */
[----:B------:R-:W-:Y:S01]  /*2290*/  IMAD R10, R7, UR6, RZ ;  /* 0x00000006070a7c24 */ /* 0x000fe2000f8e02ff */
[----:B------:R-:W-:-:S02]  /*22a0*/  IADD3 R2, P2, R2, UR30, RZ ;  /* 0x0000001e02027c10 */ /* 0x000fc4000ff5e0ff */
[----:B------:R-:W-:Y:S01]  /*22b0*/  IADD3 R14, P1, R136, UR12, RZ ;  /* 0x0000000c880e7c10 */ /* 0x000fe2000ff3e0ff */
[----:B------:R-:W-:Y:S01]  /*22c0*/  IMAD R11, R6, UR7, R10 ;  /* 0x00000007060b7c24 */ /* 0x000fe2000f8e020a */
[----:B------:R-:W-:Y:S01]  /*22d0*/  @!P5 LOP3.LUT R0, RZ, R12, RZ, 0x33, !PT ;  /* 0x0000000cff00d212 */ /* 0x000fe200078e33ff */
[----:B------:R-:W-:Y:S01]  /*22e0*/  IMAD.U32 R12, RZ, RZ, UR4 ;  /* 0x00000004ff0c7e24 */ /* 0x000fe2000f8e00ff */
[----:B------:R-:W-:Y:S01]  /*22f0*/  IADD3.X R15, R137, UR10, RZ, P1, !PT ;  /* 0x0000000a890f7c10 */ /* 0x000fe20008ffe4ff */
[----:B------:R-:W-:Y:S01]  /*2300*/  ULDC.64 UR10, c[0x0][0x268] ;  /* 0x00009a00000a7ab9 */ /* 0x000fe20000000a00 */
[----:B------:R-:W-:Y:S01]  /*2310*/  IADD3.X R3, R3, UR13, R11, P2, !PT ;  /* 0x0000000d03037c10 */ /* 0x000fe200097fe40b */
[----:B------:R-:W-:Y:S01]  /*2320*/  ULDC.64 UR12, c[0x0][0x260] ;  /* 0x00009800000c7ab9 */ /* 0x000fe20000000a00 */
[----:B------:R-:W-:Y:S01]  /*2330*/  SHF.R.S32.HI R10, RZ, 0x1f, R0 ;  /* 0x0000001fff0a7819 */ /* 0x000fe20000011400 */
[----:B------:R-:W-:Y:S01]  /*2340*/  IMAD.WIDE.U32 R30, R0, UR12, R4 ;  /* 0x0000000c001e7c25 */ /* 0x000fe2000f8e0004 */
[----:B------:R-:W-:Y:S01]  /*2350*/  UIMAD UR4, UR19, UR4, URZ ;  /* 0x00000004130472a4 */ /* 0x000fe2000f8e023f */
[----:B------:R-:W-:-:S02]  /*2360*/  ISETP.GE.AND P5, PT, R20, UR14, PT ;  /* 0x0000000e14007c0c */ /* 0x000fc4000bfa6270 */
[----:B------:R-:W-:Y:S01]  /*2370*/  IMAD.WIDE.U32 R28, R0, UR10, R2 ;  /* 0x0000000a001c7c25 */ /* 0x000fe2000f8e0002 */
[----:B------:R2:W-:Y:S01]  /*2380*/  STL.64 [R1+0x78], R30 ;  /* 0x0000781e01007387 */ /* 0x0005e20000100a00 */
[----:B------:R-:W-:Y:S01]  /*2390*/  UIMAD UR5, UR24, UR5, UR4 ;  /* 0x00000005180572a4 */ /* 0x000fe2000f8e0204 */
[----:B------:R-:W-:Y:S01]  /*23a0*/  R2P PR, R21, 0x6 ;  /* 0x0000000615007804 */ /* 0x000fe20000000000 */
[C---:B------:R-:W-:Y:S01]  /*23b0*/  IMAD R4, R10.reuse, UR10, RZ ;  /* 0x0000000a0a047c24 */ /* 0x040fe2000f8e02ff */
[----:B------:R2:W-:Y:S01]  /*23c0*/  STL.64 [R1+0x88], R28 ;  /* 0x0000881c01007387 */ /* 0x0005e20000100a00 */
[----:B------:R-:W-:Y:S01]  /*23d0*/  IMAD R11, R10, UR12, RZ ;  /* 0x0000000c0a0b7c24 */ /* 0x000fe2000f8e02ff */
[----:B------:R-:W-:Y:S01]  /*23e0*/  UMOV UR4, 0x400 ;  /* 0x0000040000047882 */ /* 0x000fe20000000000 */
[----:B------:R-:W-:Y:S01]  /*23f0*/  IMAD.WIDE.U32 R14, R12, UR24, R14 ;  /* 0x000000180c0e7c25 */ /* 0x000fe2000f8e000e */
[----:B------:R2:W-:Y:S01]  /*2400*/  STL [R1+0x44], R166 ;  /* 0x000044a601007387 */ /* 0x0005e20000100800 */
[----:B-1----:R-:W-:Y:S01]  /*2410*/  ULEA UR4, UR29, UR4, 0x18 ;  /* 0x000000041d047291 */ /* 0x002fe2000f8ec03f */
[----:B------:R-:W-:Y:S01]  /*2420*/  MOV R2, 0x20 ;  /* 0x0000002000027802 */ /* 0x000fe20000000f00 */
[----:B------:R-:W-:-:S02]  /*2430*/  IMAD R25, R0, UR11, R4 ;  /* 0x0000000b00197c24 */ /* 0x000fc4000f8e0204 */
[----:B------:R-:W-:Y:S01]  /*2440*/  IMAD.MOV.U32 R4, RZ, RZ, 0x10 ;  /* 0x00000010ff047424 */ /* 0x000fe200078e00ff */
[----:B------:R-:W-:Y:S01]  /*2450*/  SEL R2, R2, 0xffffffe0, !P2 ;  /* 0xffffffe002027807 */ /* 0x000fe20005000000 */
[----:B------:R-:W-:Y:S01]  /*2460*/  IMAD R22, R0, UR13, R11 ;  /* 0x0000000d00167c24 */ /* 0x000fe2000f8e020b */
[----:B------:R-:W-:Y:S01]  /*2470*/  LEA R243, R243, UR4, 0x1 ;  /* 0x00000004f3f37c11 */ /* 0x000fe2000f8e08ff */
[----:B------:R-:W-:Y:S01]  /*2480*/  VIADD R11, R15, UR5 ;  /* 0x000000050f0b7c36 */ /* 0x000fe20008000000 */
        /* <DEDUP_REMOVED lines=28> */
.L_x_866:
[----:B------:R-:W-:Y:S05]  /*2650*/  BSYNC B0 ;  /* 0x0000000000007941 */ /* 0x000fea0003800000 */
.L_x_865:
        /* <DEDUP_REMOVED lines=33> */
.L_x_868:
[----:B------:R-:W-:Y:S05]  /*2870*/  BSYNC B0 ;  /* 0x0000000000007941 */ /* 0x000fea0003800000 */
.L_x_867:
        /* <DEDUP_REMOVED lines=34> */
.L_x_870:
[----:B------:R-:W-:Y:S05]  /*2aa0*/  BSYNC B0 ;  /* 0x0000000000007941 */ /* 0x000fea0003800000 */
.L_x_869:
        /* <DEDUP_REMOVED lines=33> */
.L_x_872:
[----:B------:R-:W-:Y:S05]  /*2cc0*/  BSYNC B0 ;  /* 0x0000000000007941 */ /* 0x000fea0003800000 */
.L_x_871:
        /* <DEDUP_REMOVED lines=31> */
.L_x_874:
[----:B------:R-:W-:Y:S05]  /*2ec0*/  BSYNC B0 ;  /* 0x0000000000007941 */ /* 0x000fea0003800000 */
.L_x_873:
        /* <DEDUP_REMOVED lines=31> */
.L_x_876:
[----:B------:R-:W-:Y:S05]  /*30c0*/  BSYNC B0 ;  /* 0x0000000000007941 */ /* 0x000fea0003800000 */
.L_x_875:
        /* <DEDUP_REMOVED lines=31> */
.L_x_878:
[----:B------:R-:W-:Y:S05]  /*32c0*/  BSYNC B0 ;  /* 0x0000000000007941 */ /* 0x000fea0003800000 */
.L_x_877:
        /* <DEDUP_REMOVED lines=31> */
.L_x_880:
[----:B------:R-:W-:Y:S05]  /*34c0*/  BSYNC B0 ;  /* 0x0000000000007941 */ /* 0x000fea0003800000 */
.L_x_879:
[----:B------:R-:W-:Y:S01]  /*34d0*/  IMAD.IADD R165, R31, 0x1, R22 ;  /* 0x000000011fa57824 */ /* 0x000fe200078e0216 */
[----:B------:R-:W-:Y:S01]  /*34e0*/  MOV R164, R30 ;  /* 0x0000001e00a47202 */ /* 0x000fe20000000f00 */
[----:B------:R-:W-:Y:S01]  /*34f0*/  USHF.L.U64.HI UR31, UR8, 0x6, UR9 ;  /* 0x00000006081f7899 */ /* 0x000fe20008010209 */
[----:B------:R-:W-:Y:S01]  /*3500*/  ISETP.GE.AND P0, PT, R6, UR5, PT ;  /* 0x0000000506007c0c */ /* 0x000fe2000bf06270 */
[----:B------:R-:W-:Y:S01]  /*3510*/  USHF.R.S32.HI UR34, URZ, 0x1f, UR29 ;  /* 0x0000001f3f227899 */ /* 0x000fe2000801141d */
[----:B------:R-:W-:Y:S01]  /*3520*/  IMAD.U32 R161, RZ, RZ, UR30 ;  /* 0x0000001effa17e24 */ /* 0x000fe2000f8e00ff */
[----:B------:R2:W-:Y:S01]  /*3530*/  STL.64 [R1+0x70], R164 ;  /* 0x000070a401007387 */ /* 0x0005e20000100a00 */
[----:B------:R-:W-:Y:S01]  /*3540*/  UIMAD UR10, UR31, UR29, URZ ;  /* 0x0000001d1f0a72a4 */ /* 0x000fe2000f8e023f */
[----:B------:R-:W-:Y:S01]  /*3550*/  BSSY B0, `(.L_x_881) ;  /* 0x000001c000007945 */ /* 0x000fe20003800000 */
[----:B-1----:R-:W-:Y:S01]  /*3560*/  IMAD.WIDE.U32 R8, R161, UR29, R164 ;  /* 0x0000001da1087c25 */ /* 0x002fe2000f8e00a4 */
[----:B------:R-:W-:Y:S01]  /*3570*/  ISETP.GE.AND P5, PT, R20, UR5, PT ;  /* 0x0000000514007c0c */ /* 0x000fe2000bfa6270 */
[----:B------:R-:W-:Y:S01]  /*3580*/  UIMAD UR10, UR34, UR30, UR10 ;  /* 0x0000001e220a72a4 */ /* 0x000fe2000f8e020a */
[----:B------:R-:W-:-:S02]  /*3590*/  ISETP.GE.AND P4, PT, R19, UR5, PT ;  /* 0x0000000513007c0c */ /* 0x000fc4000bf86270 */
[----:B------:R-:W-:-:S03]  /*35a0*/  ISETP.GE.AND P3, PT, R18, UR5, PT ;  /* 0x0000000512007c0c */ /* 0x000fc6000bf66270 */
[----:B------:R-:W-:Y:S01]  /*35b0*/  VIADD R11, R9, UR10 ;  /* 0x0000000a090b7c36 */ /* 0x000fe20008000000 */
[----:B------:R-:W-:Y:S09]  /*35c0*/  @P0 BRA `(.L_x_882) ;  /* 0x0000000000500947 */ /* 0x000ff20003800000 */
        /* <DEDUP_REMOVED lines=20> */
.L_x_882:
[----:B------:R-:W-:Y:S05]  /*3710*/  BSYNC B0 ;  /* 0x0000000000007941 */ /* 0x000fea0003800000 */
.L_x_881:
        /* <DEDUP_REMOVED lines=26> */
.L_x_884:
[----:B------:R-:W-:Y:S05]  /*38c0*/  BSYNC B0 ;  /* 0x0000000000007941 */ /* 0x000fea0003800000 */
.L_x_883:
[----:B------:R-:W-:Y:S04]  /*38d0*/  BSSY B0, `(.L_x_885) ;  /* 0x000001b000007945 */ /* 0x000fe80003800000 */
        /* <DEDUP_REMOVED lines=26> */
.L_x_886:
[----:B------:R-:W-:Y:S05]  /*3a80*/  BSYNC B0 ;  /* 0x0000000000007941 */ /* 0x000fea0003800000 */
.L_x_885:
        /* <DEDUP_REMOVED lines=27> */
.L_x_888:
[----:B------:R-:W-:Y:S05]  /*3c40*/  BSYNC B0 ;  /* 0x0000000000007941 */ /* 0x000fea0003800000 */
.L_x_887:
        /* <DEDUP_REMOVED lines=9> */
[----:B------:R-:W-:Y:S02]  /*3ce0*/  @UP1 UMOV UR37, UR19 ;  /* 0x0000001300251c82 */ /* 0x000fe40008000000 */
[----:B------:R-:W-:Y:S01]  /*3cf0*/  @UP1 UIMAD.WIDE.U32 UR36, UR23, UR10, UR36 ;  /* 0x0000000a172412a5 */ /* 0x000fe2000f8e0024 */
[----:B------:R-:W-:-:S04]  /*3d00*/  DEPBAR.LE SB0, 0x0 ;  /* 0x000080000000791a */ /* 0x000fc80000000000 */
[----:B------:R-:W-:Y:S02]  /*3d10*/  @UP1 UIMAD UR11, UR23, UR11, UR35 ;  /* 0x0000000b170b12a4 */ /* 0x000fe4000f8e0223 */
[----:B------:R-:W-:Y:S02]  /*3d20*/  @UP1 ULEA UR12, UP0, UR36, UR12, 0x2 ;  /* 0x0000000c240c1291 */ /* 0x000fe4000f80103f */
[----:B------:R-:W-:Y:S01]  /*3d30*/  @UP1 UIADD3 UR11, UR37, UR11, URZ ;  /* 0x0000000b250b1290 */ /* 0x000fe2000fffe03f */
[----:B------:R-:W-:Y:S01]  /*3d40*/  SHF.R.S32.HI R5, RZ, 0x4, R26 ;  /* 0x00000004ff057819 */ /* 0x000fe2000001141a */
[----:B------:R-:W-:Y:S02]  /*3d50*/  @UP1 ULDC UR10, c[0x0][0x2e8] ;  /* 0x0000ba00000a1ab9 */ /* 0x000fe40000000800 */
[----:B------:R-:W-:Y:S01]  /*3d60*/  @UP1 ULEA.HI.X UR13, UR36, UR13, UR11, 0x2, UP0 ;  /* 0x0000000d240d1291 */ /* 0x000fe200080f140b */
[----:B-1----:R-:W-:-:S05]  /*3d70*/  IMAD.U32 R8, RZ, RZ, UR12 ;  /* 0x0000000cff087e24 */ /* 0x002fca000f8e00ff */
[----:B------:R-:W-:-:S05]  /*3d80*/  IMAD.U32 R9, RZ, RZ, UR13 ;  /* 0x0000000dff097e24 */ /* 0x000fca000f8e00ff */
[----:B------:R1:W5:Y:S01]  /*3d90*/  @P0 LDG.E R8, desc[UR26][R8.64] ;  /* 0x0000001a08080981 */ /* 0x000362000c1e1900 */
[----:B------:R-:W-:Y:S01]  /*3da0*/  IMAD.SHL.U32 R0, R24, 0x40, RZ ;  /* 0x0000004018007824 */ /* 0x000fe200078e00ff */
[----:B------:R-:W-:Y:S01]  /*3db0*/  LEA.HI R3, R26, R5, RZ, 0x1 ;  /* 0x000000051a037211 */ /* 0x000fe200078f08ff */
[----:B------:R-:W-:Y:S01]  /*3dc0*/  IMAD.IADD R11, R29, 0x1, R25 ;  /* 0x000000011d0b7824 */ /* 0x000fe200078e0219 */
[C---:B------:R-:W-:Y:S01]  /*3dd0*/  ISETP.GE.AND P1, PT, R6.reuse, UR5, PT ;  /* 0x0000000506007c0c */ /* 0x040fe2000bf26270 */
[----:B------:R-:W-:Y:S01]  /*3de0*/  BAR.SYNC.DEFER_BLOCKING 0x0 ;  /* 0x0000000000007b1d */ /* 0x000fe20000010000 */
[----:B------:R-:W-:Y:S01]  /*3df0*/  IMAD.SHL.U32 R6, R6, 0x8, RZ ;  /* 0x0000000806067824 */ /* 0x000fe200078e00ff */
[----:B------:R-:W-:Y:S01]  /*3e00*/  LOP3.LUT R0, R0, 0x1c0, RZ, 0xc0, !PT ;  /* 0x000001c000007812 */ /* 0x000fe200078ec0ff */
[----:B------:R-:W-:Y:S01]  /*3e10*/  IMAD.MOV.U32 R10, RZ, RZ, R28 ;  /* 0x000000ffff0a7224 */ /* 0x000fe200078e001c */
[----:B------:R-:W-:Y:S01]  /*3e20*/  LOP3.LUT R3, R3, 0xfffffffe, RZ, 0xc0, !PT ;  /* 0xfffffffe03037812 */ /* 0x000fe200078ec0ff */
[----:B------:R-:W-:Y:S01]  /*3e30*/  USHF.L.U64.HI UR12, UR6, 0x6, UR7 ;  /* 0x00000006060c7899 */ /* 0x000fe20008010207 */
[----:B------:R-:W-:Y:S01]  /*3e40*/  LOP3.LUT R7, R0, 0x8, R6, 0xf8, !PT ;  /* 0x0000000800077812 */ /* 0x000fe200078ef806 */
[----:B------:R-:W-:Y:S01]  /*3e50*/  IMAD.SHL.U32 R6, R21, 0x40, RZ ;  /* 0x0000004015067824 */ /* 0x000fe200078e00ff */
[----:B------:R-:W-:Y:S01]  /*3e60*/  SHF.R.U32.HI R0, RZ, 0x3, R0 ;  /* 0x00000003ff007819 */ /* 0x000fe20000011600 */
[----:B------:R-:W-:Y:S01]  /*3e70*/  IMAD.IADD R3, R5, 0x1, -R3 ;  /* 0x0000000105037824 */ /* 0x000fe200078e0a03 */
[----:B------:R2:W-:Y:S01]  /*3e80*/  STL.64 [R1+0x80], R10 ;  /* 0x0000800a01007387 */ /* 0x0005e20000100a00 */
[----:B------:R-:W-:Y:S01]  /*3e90*/  LEA.HI R162, R27, R163, RZ, 0x5 ;  /* 0x000000a31ba27211 */ /* 0x000fe200078f28ff */
[----:B------:R-:W-:Y:S01]  /*3ea0*/  USHF.L.U32 UR13, UR6, 0x6, URZ ;  /* 0x00000006060d7899 */ /* 0x000fe2000800063f */
[----:B------:R-:W-:Y:S01]  /*3eb0*/  LOP3.LUT R7, R7, R0, RZ, 0x3c, !PT ;  /* 0x0000000007077212 */ /* 0x000fe200078e3cff */
[C---:B------:R-:W-:Y:S01]  /*3ec0*/  IMAD.SHL.U32 R5, R3.reuse, 0x8, RZ ;  /* 0x0000000803057824 */ /* 0x040fe200078e00ff */
[----:B------:R-:W-:Y:S01]  /*3ed0*/  LOP3.LUT R0, R6, 0x1c0, RZ, 0xc0, !PT ;  /* 0x000001c006007812 */ /* 0x000fe200078ec0ff */
[----:B------:R-:W-:Y:S01]  /*3ee0*/  UMOV UR19, URZ ;  /* 0x0000003f00137c82 */ /* 0x000fe20008000000 */
[----:B------:R-:W-:Y:S01]  /*3ef0*/  SHF.R.S32.HI R160, RZ, 0x5, R162 ;  /* 0x00000005ffa07819 */ /* 0x000fe200000114a2 */
[----:B------:R-:W-:Y:S01]  /*3f00*/  BSSY B0, `(.L_x_889) ;  /* 0x000002d000007945 */ /* 0x000fe20003800000 */
[----:B------:R-:W-:Y:S01]  /*3f10*/  LOP3.LUT R6, R0, 0x8, R5, 0xf8, !PT ;  /* 0x0000000800067812 */ /* 0x000fe200078ef805 */
[----:B-1----:R-:W5:Y:S01]  /*3f20*/  @P0 MUFU.RCP R9, UR10 ;  /* 0x0000000a00090d08 */ /* 0x002f620008001000 */
[----:B------:R-:W-:Y:S01]  /*3f30*/  SHF.R.U32.HI R5, RZ, 0x3, R0 ;  /* 0x00000003ff057819 */ /* 0x000fe20000011600 */
[----:B------:R-:W-:Y:S01]  /*3f40*/  UIMAD UR10, UR12, UR29, URZ ;  /* 0x0000001d0c0a72a4 */ /* 0x000fe2000f8e023f */
[----:B------:R-:W-:Y:S01]  /*3f50*/  IMAD R0, R3, 0x200, R7 ;  /* 0x0000020003007824 */ /* 0x000fe200078e0207 */
[----:B------:R2:W-:Y:S01]  /*3f60*/  @P1 STS.128 [R243+0xc000], RZ ;  /* 0x00c000fff3001388 */ /* 0x0005e20000000c00 */
[----:B------:R-:W-:Y:S01]  /*3f70*/  LOP3.LUT R138, R6, R5, RZ, 0x3c, !PT ;  /* 0x00000005068a7212 */ /* 0x000fe200078e3cff */
[----:B------:R-:W-:Y:S01]  /*3f80*/  IMAD.U32 R6, RZ, RZ, UR29 ;  /* 0x0000001dff067e24 */ /* 0x000fe2000f8e00ff */
[----:B------:R-:W-:Y:S01]  /*3f90*/  UIMAD UR10, UR34, UR13, UR10 ;  /* 0x0000000d220a72a4 */ /* 0x000fe2000f8e020a */
[----:B------:R2:W-:Y:S01]  /*3fa0*/  @P1 STS.128 [R243+0xe000], RZ ;  /* 0x00e000fff3001388 */ /* 0x0005e20000000c00 */
[----:B------:R-:W-:Y:S01]  /*3fb0*/  ISETP.GE.AND P5, PT, R20, UR5, PT ;  /* 0x0000000514007c0c */ /* 0x000fe2000bfa6270 */
[----:B------:R-:W-:Y:S01]  /*3fc0*/  IMAD.WIDE.U32 R6, R6, UR13, R10 ;  /* 0x0000000d06067c25 */ /* 0x000fe2000f8e000a */
[----:B------:R-:W-:-:S02]  /*3fd0*/  ISETP.GE.AND P4, PT, R19, UR5, PT ;  /* 0x0000000513007c0c */ /* 0x000fc4000bf86270 */
[----:B------:R-:W-:Y:S02]  /*3fe0*/  ISETP.GE.AND P3, PT, R18, UR5, PT ;  /* 0x0000000512007c0c */ /* 0x000fe4000bf66270 */
[----:B------:R-:W-:Y:S01]  /*3ff0*/  LEA R224, R0, UR4, 0x1 ;  /* 0x0000000400e07c11 */ /* 0x000fe2000f8e08ff */
[----:B-----5:R-:W-:Y:S01]  /*4000*/  @P0 FMUL.FTZ R9, R8, R9 ;  /* 0x0000000908090220 */ /* 0x020fe20000410000 */
[----:B------:R-:W-:-:S04]  /*4010*/  IMAD.SHL.U32 R8, R23, 0x40, RZ ;  /* 0x0000004017087824 */ /* 0x000fc800078e00ff */
[----:B------:R-:W-:Y:S01]  /*4020*/  @P0 R2UR UR11, R9 ;  /* 0x00000000090b02ca */ /* 0x000fe200000e0000 */
[----:B------:R-:W-:Y:S01]  /*4030*/  VIADD R9, R7, UR10 ;  /* 0x0000000a07097c36 */ /* 0x000fe20008000000 */
[----:B------:R-:W-:-:S05]  /*4040*/  LOP3.LUT R139, R8, 0xfffffe00, RZ, 0xc0, !PT ;  /* 0xfffffe00088b7812 */ /* 0x000fca00078ec0ff */
[----:B------:R-:W-:-:S04]  /*4050*/  IMAD R3, R160, 0x400, R139 ;  /* 0x00000400a0037824 */ /* 0x000fc800078e028b */
[----:B------:R-:W-:Y:S02]  /*4060*/  IMAD.IADD R3, R138, 0x1, R3 ;  /* 0x000000018a037824 */ /* 0x000fe400078e0203 */
[----:B------:R-:W-:Y:S01]  /*4070*/  @UP1 UMOV UR19, UR11 ;  /* 0x0000000b00131c82 */ /* 0x000fe20008000000 */
[----:B--2---:R-:W-:Y:S05]  /*4080*/  @P1 BRA `(.L_x_890) ;  /* 0x0000000000501947 */ /* 0x004fea0003800000 */
        /* <DEDUP_REMOVED lines=14> */
[----:B--2---:R-:W-:-:S04]  /*4170*/  LEA R10, P0, R6, UR10, 0x1 ;  /* 0x0000000a060a7c11 */ /* 0x004fc8000f8008ff */
[----:B------:R-:W-:-:S05]  /*4180*/  LEA.HI.X R11, R6, UR11, R9, 0x1, P0 ;  /* 0x0000000b060b7c11 */ /* 0x000fca00080f0c09 */
[----:B------:R-:W-:Y:S01]  /*4190*/  @!PT LDS RZ, [RZ] ;  /* 0x00000000fffff984 */ /* 0x000fe20000000800 */
[----:B------:R-:W-:Y:S01]  /*41a0*/  @!PT LDS RZ, [RZ] ;  /* 0x00000000fffff984 */ /* 0x000fe20000000800 */
[----:B------:R-:W-:Y:S01]  /*41b0*/  @!PT LDS RZ, [RZ] ;  /* 0x00000000fffff984 */ /* 0x000fe20000000800 */
[----:B------:R1:W-:Y:S04]  /*41c0*/  LDGSTS.E.BYPASS.LTC128B.128 [R243+0xe000], desc[UR26][R10.64+0x80] ;  /* 0x0e0000800af37fae */ /* 0x0003e8000b901d5a */
.L_x_890:
[----:B------:R-:W-:Y:S05]  /*41d0*/  BSYNC B0 ;  /* 0x0000000000007941 */ /* 0x000fea0003800000 */
.L_x_889:
        /* <DEDUP_REMOVED lines=12> */
[----:B-12---:R-:W1:Y:S01]  /*42a0*/  @!P1 LDC.64 R10, c[0x0][0x220] ;  /* 0x00008800ff0a9b82 */ /* 0x006e620000000a00 */
        /* <DEDUP_REMOVED lines=16> */
.L_x_892:
[----:B------:R-:W-:Y:S05]  /*43b0*/  BSYNC B0 ;  /* 0x0000000000007941 */ /* 0x000fea0003800000 */
.L_x_891:
        /* <DEDUP_REMOVED lines=29> */
.L_x_894:
[----:B------:R-:W-:Y:S05]  /*4590*/  BSYNC B0 ;  /* 0x0000000000007941 */ /* 0x000fea0003800000 */
.L_x_893:
        /* <DEDUP_REMOVED lines=29> */
.L_x_896:
[----:B------:R-:W-:Y:S05]  /*4770*/  BSYNC B0 ;  /* 0x0000000000007941 */ /* 0x000fea0003800000 */
.L_x_895:
[----:B-12---:R-:W-:Y:S01]  /*4780*/  LDSM.16.M88.4 R8, [R231+0x2000] ;  /* 0x00200000e708783b */ /* 0x006fe20000000200 */
[----:B------:R-:W-:Y:S01]  /*4790*/  R2P PR, R24, 0x6 ;  /* 0x0000000618007804 */ /* 0x000fe20000000000 */
[C---:B------:R-:W-:Y:S01]  /*47a0*/  VIADD R0, R224.reuse, 0x8000 ;  /* 0x00008000e0007836 */ /* 0x040fe20000000000 */
[----:B------:R-:W-:Y:S01]  /*47b0*/  UIADD3 UR5, UR28, 0x1, -UR18 ;  /* 0x000000011c057890 */ /* 0x000fe2000fffe812 */
[----:B------:R-:W1:Y:S01]  /*47c0*/  LDSM.16.M88.4 R32, [R224+0x8800] ;  /* 0x00880000e020783b */ /* 0x000e620000000200 */
[----:B------:R-:W-:Y:S01]  /*47d0*/  VIADD R235, R224, 0x8020 ;  /* 0x00008020e0eb7836 */ /* 0x000fe20000000000 */
[----:B------:R-:W-:Y:S01]  /*47e0*/  UIADD3 UR10, UR28, -UR18, URZ ;  /* 0x800000121c0a7290 */ /* 0x000fe2000fffe03f */
[--C-:B------:R-:W-:Y:S01]  /*47f0*/  IMAD R232, R4, 0x2, R231.reuse ;  /* 0x0000000204e87824 */ /* 0x100fe200078e02e7 */
[----:B------:R-:W2:Y:S01]  /*4800*/  LDSM.16.M88.4 R28, [R224+0x9000] ;  /* 0x00900000e01c783b */ /* 0x000ea20000000200 */
[C---:B------:R-:W-:Y:S01]  /*4810*/  IMAD R234, R2.reuse, 0x2, R231 ;  /* 0x0000000202ea7824 */ /* 0x040fe200078e02e7 */
[----:B------:R-:W-:Y:S01]  /*4820*/  UIADD3 UR5, UR5, UR21, URZ ;  /* 0x0000001505057290 */ /* 0x000fe2000fffe03f */
[----:B------:R-:W-:Y:S01]  /*4830*/  IMAD R233, R2, 0x2, R232 ;  /* 0x0000000202e97824 */ /* 0x000fe200078e02e8 */
[----:B------:R-:W-:Y:S01]  /*4840*/  LDSM.16.M88.4 R12, [R231] ;  /* 0x00000000e70c783b */ /* 0x000fe20000000200 */
[----:B------:R-:W-:Y:S01]  /*4850*/  IMAD.U32 R6, RZ, RZ, UR28 ;  /* 0x0000001cff067e24 */ /* 0x000fe2000f8e00ff */
[----:B------:R-:W-:Y:S01]  /*4860*/  UISETP.GT.AND UP0, UPT, UR29, UR15, UPT ;  /* 0x0000000f1d00728c */ /* 0x000fe2000bf04270 */
[----:B------:R-:W-:Y:S01]  /*4870*/  @P1 VIADD R235, R0, 0xffffffe0 ;  /* 0xffffffe000eb1836 */ /* 0x000fe20000000000 */
[----:B------:R-:W5:Y:S01]  /*4880*/  LDSM.16.M88.4 R20, [R224+0x8000] ;  /* 0x00800000e014783b */ /* 0x000f620000000200 */
[----:B------:R-:W-:-:S02]  /*4890*/  IMAD.MOV.U32 R0, RZ, RZ, 0x40 ;  /* 0x00000040ff007424 */ /* 0x000fc400078e00ff */
[----:B------:R-:W-:Y:S01]  /*48a0*/  IMAD.U32 R7, RZ, RZ, UR10 ;  /* 0x0000000aff077e24 */ /* 0x000fe2000f8e00ff */
[----:B------:R-:W5:Y:S01]  /*48b0*/  LDSM.16.M88.4 R24, [R224+0x9800] ;  /* 0x00980000e018783b */ /* 0x000f620000000200 */
[C---:B------:R-:W-:Y:S01]  /*48c0*/  VIADD R242, R235.reuse, 0x800 ;  /* 0x00000800ebf27836 */ /* 0x040fe20000000000 */
[----:B------:R-:W-:Y:S01]  /*48d0*/  SEL R0, R0, 0xffffffc0, !P2 ;  /* 0xffffffc000007807 */ /* 0x000fe20005000000 */
[C---:B------:R-:W-:Y:S01]  /*48e0*/  VIADD R241, R235.reuse, 0x1000 ;  /* 0x00001000ebf17836 */ /* 0x040fe20000000000 */
[----:B---34-:R-:W-:Y:S01]  /*48f0*/  LDSM.16.M88.4 R16, [R232+0x2000] ;  /* 0x00200000e810783b */ /* 0x018fe20000000200 */
[C---:B------:R-:W-:Y:S02]  /*4900*/  VIADD R240, R235.reuse, 0x1800 ;  /* 0x00001800ebf07836 */ /* 0x040fe40000000000 */
[----:B------:R-:W-:Y:S01]  /*4910*/  IMAD.IADD R230, R224, 0x1, R0 ;  /* 0x00000001e0e67824 */ /* 0x000fe200078e0200 */
[----:B------:R-:W3:Y:S01]  /*4920*/  LDSM.16.M88.4 R64, [R235+0x800] ;  /* 0x00080000eb40783b */ /* 0x000ee20000000200 */
[----:B------:R-:W-:Y:S01]  /*4930*/  IMAD.IADD R229, R0, 0x1, R235 ;  /* 0x0000000100e57824 */ /* 0x000fe200078e02eb */
[----:B------:R-:W-:Y:S01]  /*4940*/  LOP3.LUT R0, R162, 0xffffffe0, RZ, 0xc0, !PT ;  /* 0xffffffe0a2007812 */ /* 0x000fe200078ec0ff */
[C---:B------:R-:W-:Y:S01]  /*4950*/  VIADD R239, R235.reuse, 0x2000 ;  /* 0x00002000ebef7836 */ /* 0x040fe20000000000 */
[----:B------:R-:W4:Y:S01]  /*4960*/  LDSM.16.M88.4 R56, [R235+0x1000] ;  /* 0x00100000eb38783b */ /* 0x000f220000000200 */
[----:B------:R-:W-:-:S02]  /*4970*/  VIADD R238, R235, 0x2800 ;  /* 0x00002800ebee7836 */ /* 0x000fc40000000000 */
[C---:B------:R-:W-:Y:S01]  /*4980*/  IMAD.IADD R0, R163.reuse, 0x1, -R0 ;  /* 0x00000001a3007824 */ /* 0x040fe200078e0a00 */
[----:B------:R-:W-:Y:S01]  /*4990*/  LDSM.16.M88.4 R48, [R235] ;  /* 0x00000000eb30783b */ /* 0x000fe20000000200 */
[----:B------:R-:W-:Y:S02]  /*49a0*/  IMAD.SHL.U32 R163, R163, 0x2, RZ ;  /* 0x00000002a3a37824 */ /* 0x000fe400078e00ff */
[C---:B------:R-:W-:Y:S01]  /*49b0*/  VIADD R237, R235.reuse, 0x3000 ;  /* 0x00003000ebed7836 */ /* 0x040fe20000000000 */
[----:B------:R-:W4:Y:S01]  /*49c0*/  LDSM.16.M88.4 R52, [R235+0x1800] ;  /* 0x00180000eb34783b */ /* 0x000f220000000200 */
[----:B------:R-:W-:Y:S01]  /*49d0*/  SHF.R.S32.HI R3, RZ, 0x1f, R0 ;  /* 0x0000001fff037819 */ /* 0x000fe20000011400 */
[----:B------:R-:W-:Y:S01]  /*49e0*/  VIADD R236, R235, 0x3800 ;  /* 0x00003800ebec7836 */ /* 0x000fe20000000000 */
[----:B------:R-:W-:Y:S01]  /*49f0*/  LOP3.LUT R167, R163, 0x6, RZ, 0xc0, !PT ;  /* 0x00000006a3a77812 */ /* 0x000fe200078ec0ff */
[----:B-1----:R-:W-:Y:S01]  /*4a00*/  HMMA.16816.F32.BF16 R44, R8, R32, RZ ;  /* 0x00000020082c723c */ /* 0x002fe200000418ff */
[----:B------:R-:W-:Y:S01]  /*4a10*/  LEA.HI R0, R3, R0, RZ, 0x2 ;  /* 0x0000000003007211 */ /* 0x000fe200078f10ff */
[----:B------:R-:W0:Y:S01]  /*4a20*/  LDGDEPBAR ;  /* 0x00000000000079af */ /* 0x000e220000000000 */
[----:B------:R-:W-:-:S02]  /*4a30*/  LEA R3, R160, UR25, 0x4 ;  /* 0x00000019a0037c11 */ /* 0x000fc4000f8e20ff */
[----:B------:R-:W-:Y:S01]  /*4a40*/  SHF.R.S32.HI R0, RZ, 0x2, R0 ;  /* 0x00000002ff007819 */ /* 0x000fe20000011400 */
[----:B--2---:R-:W-:Y:S04]  /*4a50*/  HMMA.16816.F32.BF16 R40, R8, R28, RZ ;  /* 0x0000001c0828723c */ /* 0x004fe800000418ff */
[----:B------:R-:W-:Y:S01]  /*4a60*/  IMAD.IADD R5, R0, 0x1, R3 ;  /* 0x0000000100057824 */ /* 0x000fe200078e0203 */
[----:B------:R-:W-:Y:S01]  /*4a70*/  LOP3.LUT R0, R138, R139, RZ, 0xfc, !PT ;  /* 0x0000008b8a007212 */ /* 0x000fe200078efcff */
[-C--:B-----5:R-:W-:Y:S01]  /*4a80*/  HMMA.16816.F32.BF16 R96, R12, R20.reuse, RZ ;  /* 0x000000140c60723c */ /* 0x0a0fe200000418ff */
[----:B------:R-:W-:Y:S02]  /*4a90*/  IMAD.U32 R3, RZ, RZ, UR29 ;  /* 0x0000001dff037e24 */ /* 0x000fe4000f8e00ff */
[----:B------:R-:W-:Y:S01]  /*4aa0*/  VIADD R248, R5, UR10 ;  /* 0x0000000a05f87c36 */ /* 0x000fe20008000000 */
[----:B------:R-:W-:Y:S01]  /*4ab0*/  IADD3 R250, R7, 0x8, R5 ;  /* 0x0000000807fa7810 */ /* 0x000fe20007ffe005 */
[----:B------:R-:W-:Y:S01]  /*4ac0*/  IMAD R3, R3, 0x40, R167 ;  /* 0x0000004003037824 */ /* 0x000fe200078e02a7 */
[----:B------:R-:W-:Y:S01]  /*4ad0*/  HMMA.16816.F32.BF16 R60, R8, R20, RZ ;  /* 0x00000014083c723c */ /* 0x000fe200000418ff */
[----:B------:R-:W-:-:S02]  /*4ae0*/  IADD3 R249, R7, 0x40, R5 ;  /* 0x0000004007f97810 */ /* 0x000fc40007ffe005 */
[----:B------:R-:W-:Y:S01]  /*4af0*/  IADD3 R251, R7, 0x48, R5 ;  /* 0x0000004807fb7810 */ /* 0x000fe20007ffe005 */
[C---:B------:R-:W-:Y:S01]  /*4b00*/  IMAD.IADD R7, R248.reuse, 0x1, -R3 ;  /* 0x00000001f8077824 */ /* 0x040fe200078e0a03 */
[----:B------:R-:W-:Y:S01]  /*4b10*/  VIADDMNMX R247, R248, -UR22, RZ, !PT ;  /* 0x80000016f8f77c46 */ /* 0x000fe2000f8001ff */
[-C--:B------:R-:W-:Y:S01]  /*4b20*/  HMMA.16816.F32.BF16 R68, R8, R22.reuse, RZ ;  /* 0x000000160844723c */ /* 0x080fe200000418ff */
[----:B------:R-:W-:Y:S02]  /*4b30*/  VIADDMNMX R246, R250, -UR22, RZ, !PT ;  /* 0x80000016faf67c46 */ /* 0x000fe4000f8001ff */
[----:B------:R-:W-:Y:S02]  /*4b40*/  VIADDMNMX R245, R249, -UR22, RZ, !PT ;  /* 0x80000016f9f57c46 */ /* 0x000fe4000f8001ff */
[----:B------:R-:W-:Y:S01]  /*4b50*/  VIADDMNMX R244, R251, -UR22, RZ, !PT ;  /* 0x80000016fbf47c46 */ /* 0x000fe2000f8001ff */
[----:B------:R-:W-:Y:S01]  /*4b60*/  HMMA.16816.F32.BF16 R100, R12, R22, RZ ;  /* 0x000000160c64723c */ /* 0x000fe200000418ff */
[----:B------:R-:W1:Y:S05]  /*4b70*/  LDSM.16.M88.4 R20, [R232] ;  /* 0x00000000e814783b */ /* 0x000e6a0000000200 */
[----:B------:R-:W-:Y:S06]  /*4b80*/  HMMA.16816.F32.BF16 R36, R8, R24, RZ ;  /* 0x000000180824723c */ /* 0x000fec00000418ff */
[----:B---3--:R-:W-:Y:S06]  /*4b90*/  HMMA.16816.F32.BF16 R120, R16, R64, R44 ;  /* 0x000000401078723c */ /* 0x008fec000004182c */
[C---:B------:R-:W-:Y:S06]  /*4ba0*/  HMMA.16816.F32.BF16 R72, R8.reuse, R34, RZ ;  /* 0x000000220848723c */ /* 0x040fec00000418ff */
[C---:B------:R-:W-:Y:S06]  /*4bb0*/  HMMA.16816.F32.BF16 R92, R8.reuse, R30, RZ ;  /* 0x0000001e085c723c */ /* 0x040fec00000418ff */
[----:B------:R-:W-:Y:S01]  /*4bc0*/  HMMA.16816.F32.BF16 R88, R8, R26, RZ ;  /* 0x0000001a0858723c */ /* 0x000fe200000418ff */
[----:B------:R-:W-:Y:S05]  /*4bd0*/  LDSM.16.M88.4 R8, [R234+0x2000] ;  /* 0x00200000ea08783b */ /* 0x000fea0000000200 */
[----:B----4-:R-:W-:Y:S01]  /*4be0*/  HMMA.16816.F32.BF16 R44, R16, R56, R40 ;  /* 0x00000038102c723c */ /* 0x010fe20000041828 */
[----:B------:R-:W2:Y:S05]  /*4bf0*/  LDSM.16.M88.4 R40, [R230+0x8000] ;  /* 0x00800000e628783b */ /* 0x000eaa0000000200 */
[C---:B------:R-:W-:Y:S06]  /*4c00*/  HMMA.16816.F32.BF16 R84, R12.reuse, R32, RZ ;  /* 0x000000200c54723c */ /* 0x040fec00000418ff */
[C---:B------:R-:W-:Y:S01]  /*4c10*/  HMMA.16816.F32.BF16 R112, R12.reuse, R34, RZ ;  /* 0x000000220c70723c */ /* 0x040fe200000418ff */
[----:B------:R-:W3:Y:S05]  /*4c20*/  LDSM.16.M88.4 R32, [R230+0x9000] ;  /* 0x00900000e620783b */ /* 0x000eea0000000200 */
[C---:B------:R-:W-:Y:S06]  /*4c30*/  HMMA.16816.F32.BF16 R76, R12.reuse, R24, RZ ;  /* 0x000000180c4c723c */ /* 0x040fec00000418ff */
[C---:B------:R-:W-:Y:S06]  /*4c40*/  HMMA.16816.F32.BF16 R104, R12.reuse, R26, RZ ;  /* 0x0000001a0c68723c */ /* 0x040fec00000418ff */
[C---:B------:R-:W-:Y:S06]  /*4c50*/  HMMA.16816.F32.BF16 R80, R12.reuse, R28, RZ ;  /* 0x0000001c0c50723c */ /* 0x040fec00000418ff */
[----:B------:R-:W-:Y:S01]  /*4c60*/  HMMA.16816.F32.BF16 R108, R12, R30, RZ ;  /* 0x0000001e0c6c723c */ /* 0x000fe200000418ff */
[----:B------:R-:W-:Y:S04]  /*4c70*/  LDSM.16.M88.4 R28, [R230+0x9800] ;  /* 0x00980000e61c783b */ /* 0x000fe80000000200 */
[----:B------:R-:W-:Y:S01]  /*4c80*/  LDSM.16.M88.4 R12, [R234] ;  /* 0x00000000ea0c783b */ /* 0x000fe20000000200 */
[C---:B------:R-:W-:Y:S03]  /*4c90*/  HMMA.16816.F32.BF16 R140, R16.reuse, R52, R36 ;  /* 0x00000034108c723c */ /* 0x040fe60000041824 */
[----:B------:R-:W4:Y:S03]  /*4ca0*/  LDSM.16.M88.4 R36, [R230+0x8800] ;  /* 0x00880000e624783b */ /* 0x000f260000000200 */
[C---:B------:R-:W-:Y:S06]  /*4cb0*/  HMMA.16816.F32.BF16 R24, R16.reuse, R50, R68 ;  /* 0x000000321018723c */ /* 0x040fec0000041844 */
[C---:B------:R-:W-:Y:S01]  /*4cc0*/  HMMA.16816.F32.BF16 R128, R16.reuse, R48, R60 ;  /* 0x000000301080723c */ /* 0x040fe2000004183c */
[----:B------:R-:W-:Y:S05]  /*4cd0*/  LDSM.16.M88.4 R60, [R229] ;  /* 0x00000000e53c783b */ /* 0x000fea0000000200 */
[C---:B------:R-:W-:Y:S06]  /*4ce0*/  HMMA.16816.F32.BF16 R148, R16.reuse, R58, R92 ;  /* 0x0000003a1094723c */ /* 0x040fec000004185c */
[C---:B------:R-:W-:Y:S06]  /*4cf0*/  HMMA.16816.F32.BF16 R92, R16.reuse, R54, R88 ;  /* 0x00000036105c723c */ /* 0x040fec0000041858 */
[----:B------:R-:W-:Y:S01]  /*4d00*/  HMMA.16816.F32.BF16 R152, R16, R66, R72 ;  /* 0x000000421098723c */ /* 0x000fe20000041848 */
[----:B------:R-:W5:Y:S05]  /*4d10*/  LDSM.16.M88.4 R16, [R233+0x2000] ;  /* 0x00200000e910783b */ /* 0x000f6a0000000200 */
[C---:B-1----:R-:W-:Y:S06]  /*4d20*/  HMMA.16816.F32.BF16 R116, R20.reuse, R48, R96 ;  /* 0x000000301474723c */ /* 0x042fec0000041860 */
[C---:B------:R-:W-:Y:S01]  /*4d30*/  HMMA.16816.F32.BF16 R88, R20.reuse, R50, R100 ;  /* 0x000000321458723c */ /* 0x040fe20000041864 */
[----:B------:R-:W-:Y:S05]  /*4d40*/  LDSM.16.M88.4 R48, [R229+0x1000] ;  /* 0x00100000e530783b */ /* 0x000fea0000000200 */
[C---:B------:R-:W-:Y:S06]  /*4d50*/  HMMA.16816.F32.BF16 R124, R20.reuse, R64, R84 ;  /* 0x00000040147c723c */ /* 0x040fec0000041854 */
[----:B------:R-:W-:Y:S06]  /*4d60*/  HMMA.16816.F32.BF16 R84, R20, R66, R112 ;  /* 0x000000421454723c */ /* 0x000fec0000041870 */
[----:B--2---:R-:W-:Y:S01]  /*4d70*/  HMMA.16816.F32.BF16 R64, R8, R42, R24 ;  /* 0x0000002a0840723c */ /* 0x004fe20000041818 */
[----:B------:R-:W1:Y:S05]  /*4d80*/  LDSM.16.M88.4 R24, [R233] ;  /* 0x00000000e918783b */ /* 0x000e6a0000000200 */
[C---:B------:R-:W-:Y:S06]  /*4d90*/  HMMA.16816.F32.BF16 R132, R20.reuse, R56, R80 ;  /* 0x000000381484723c */ /* 0x040fec0000041850 */
[C---:B------:R-:W-:Y:S06]  /*4da0*/  HMMA.16816.F32.BF16 R144, R20.reuse, R52, R76 ;  /* 0x000000341490723c */ /* 0x040fec000004184c */
[C---:B------:R-:W-:Y:S01]  /*4db0*/  HMMA.16816.F32.BF16 R68, R20.reuse, R58, R108 ;  /* 0x0000003a1444723c */ /* 0x040fe2000004186c */
[----:B------:R-:W2:Y:S05]  /*4dc0*/  LDSM.16.M88.4 R56, [R229+0x800] ;  /* 0x00080000e538783b */ /* 0x000eaa0000000200 */
[----:B------:R-:W-:Y:S06]  /*4dd0*/  HMMA.16816.F32.BF16 R52, R20, R54, R104 ;  /* 0x000000361434723c */ /* 0x000fec0000041868 */
[C---:B------:R-:W-:Y:S06]  /*4de0*/  HMMA.16816.F32.BF16 R20, R8.reuse, R40, R128 ;  /* 0x000000280814723c */ /* 0x040fec0000041880 */
[C---:B---3--:R-:W-:Y:S01]  /*4df0*/  HMMA.16816.F32.BF16 R72, R8.reuse, R32, R44 ;  /* 0x000000200848723c */ /* 0x048fe2000004182c */
[----:B------:R-:W3:Y:S05]  /*4e00*/  LDSM.16.M88.4 R44, [R229+0x1800] ;  /* 0x00180000e52c783b */ /* 0x000eea0000000200 */
[C---:B----4-:R-:W-:Y:S06]  /*4e10*/  HMMA.16816.F32.BF16 R80, R8.reuse, R36, R120 ;  /* 0x000000240850723c */ /* 0x050fec0000041878 */
        /* <DEDUP_REMOVED lines=9> */
[C---:B------:R-:W-:Y:S06]  /*4eb0*/  HMMA.16816.F32.BF16 R116, R12.reuse, R32, R132 ;  /* 0x000000200c74723c */ /* 0x040fec0000041884 */
[C---:B------:R-:W-:Y:S01]  /*4ec0*/  HMMA.16816.F32.BF16 R68, R12.reuse, R34, R68 ;  /* 0x000000220c44723c */ /* 0x040fe20000041844 */
[----:B------:R-:W4:Y:S05]  /*4ed0*/  LDSM.16.M88.4 R32, [R224+0xb000] ;  /* 0x00b00000e020783b */ /* 0x000f2a0000000200 */
[C---:B------:R-:W-:Y:S01]  /*4ee0*/  HMMA.16816.F32.BF16 R108, R12.reuse, R38, R84 ;  /* 0x000000260c6c723c */ /* 0x040fe20000041854 */
[----:B------:R-:W-:Y:S05]  /*4ef0*/  LDSM.16.M88.4 R36, [R224+0xa800] ;  /* 0x00a80000e024783b */ /* 0x000fea0000000200 */
[C---:B------:R-:W-:Y:S06]  /*4f00*/  HMMA.16816.F32.BF16 R112, R12.reuse, R28, R144 ;  /* 0x0000001c0c70723c */ /* 0x040fec0000041890 */
[----:B------:R-:W-:Y:S01]  /*4f10*/  HMMA.16816.F32.BF16 R52, R12, R30, R52 ;  /* 0x0000001e0c34723c */ /* 0x000fe20000041834 */
[----:B------:R-:W4:Y:S04]  /*4f20*/  LDSM.16.M88.4 R12, [R231+0x4000] ;  /* 0x00400000e70c783b */ /* 0x000f280000000200 */
[----:B------:R-:W4:Y:S01]  /*4f30*/  LDSM.16.M88.4 R28, [R224+0xb800] ;  /* 0x00b80000e01c783b */ /* 0x000f220000000200 */
[C---:B-----5:R-:W-:Y:S03]  /*4f40*/  HMMA.16816.F32.BF16 R128, R16.reuse, R60, R20 ;  /* 0x0000003c1080723c */ /* 0x060fe60000041814 */
[----:B------:R-:W-:Y:S03]  /*4f50*/  LDSM.16.M88.4 R20, [R232+0x6000] ;  /* 0x00600000e814783b */ /* 0x000fe60000000200 */
[----:B------:R-:W-:Y:S01]  /*4f60*/  HMMA.16816.F32.BF16 R140, R16, R62, R64 ;  /* 0x0000003e108c723c */ /* 0x000fe20000041840 */
[----:B------:R-:W-:Y:S05]  /*4f70*/  LDSM.16.M88.4 R64, [R235+0x3800] ;  /* 0x00380000eb40783b */ /* 0x000fea0000000200 */
[C---:B-1----:R-:W-:Y:S06]  /*4f80*/  HMMA.16816.F32.BF16 R88, R24.reuse, R60, R104 ;  /* 0x0000003c1858723c */ /* 0x042fec0000041868 */
[----:B------:R-:W-:Y:S01]  /*4f90*/  HMMA.16816.F32.BF16 R84, R24, R62, R100 ;  /* 0x0000003e1854723c */ /* 0x000fe20000041864 */
[----:B------:R-:W1:Y:S05]  /*4fa0*/  LDSM.16.M88.4 R60, [R235+0x2000] ;  /* 0x00200000eb3c783b */ /* 0x000e6a0000000200 */
[C---:B------:R-:W-:Y:S06]  /*4fb0*/  HMMA.16816.F32.BF16 R124, R16.reuse, R48, R72 ;  /* 0x00000030107c723c */ /* 0x040fec0000041848 */
[C---:B------:R-:W-:Y:S06]  /*4fc0*/  HMMA.16816.F32.BF16 R96, R16.reuse, R50, R96 ;  /* 0x000000321060723c */ /* 0x040fec0000041860 */
[C---:B--2---:R-:W-:Y:S06]  /*4fd0*/  HMMA.16816.F32.BF16 R132, R16.reuse, R56, R80 ;  /* 0x000000381084723c */ /* 0x044fec0000041850 */
[C---:B---3--:R-:W-:Y:S06]  /*4fe0*/  HMMA.16816.F32.BF16 R92, R16.reuse, R46, R92 ;  /* 0x0000002e105c723c */ /* 0x048fec000004185c */
[C---:B------:R-:W-:Y:S06]  /*4ff0*/  HMMA.16816.F32.BF16 R144, R16.reuse, R58, R76 ;  /* 0x0000003a1090723c */ /* 0x040fec000004184c */
[----:B------:R-:W-:Y:S06]  /*5000*/  HMMA.16816.F32.BF16 R148, R16, R44, R156 ;  /* 0x0000002c1094723c */ /* 0x000fec000004189c */
[C---:B------:R-:W-:Y:S06]  /*5010*/  HMMA.16816.F32.BF16 R80, R24.reuse, R56, R120 ;  /* 0x000000381850723c */ /* 0x040fec0000041878 */
[C---:B------:R-:W-:Y:S06]  /*5020*/  HMMA.16816.F32.BF16 R72, R24.reuse, R48, R116 ;  /* 0x000000301848723c */ /* 0x040fec0000041874 */
[C---:B------:R-:W-:Y:S06]  /*5030*/  HMMA.16816.F32.BF16 R68, R24.reuse, R50, R68 ;  /* 0x000000321844723c */ /* 0x040fec0000041844 */
[C---:B------:R-:W-:Y:S01]  /*5040*/  HMMA.16816.F32.BF16 R76, R24.reuse, R58, R108 ;  /* 0x0000003a184c723c */ /* 0x040fe2000004186c */
[----:B------:R-:W2:Y:S05]  /*5050*/  LDSM.16.M88.4 R56, [R235+0x3000] ;  /* 0x00300000eb38783b */ /* 0x000eaa0000000200 */
[C---:B------:R-:W-:Y:S06]  /*5060*/  HMMA.16816.F32.BF16 R48, R24.reuse, R44, R112 ;  /* 0x0000002c1830723c */ /* 0x040fec0000041870 */
[----:B------:R-:W-:Y:S01]  /*5070*/  HMMA.16816.F32.BF16 R16, R24, R46, R52 ;  /* 0x0000002e1810723c */ /* 0x000fe20000041834 */
[----:B------:R-:W3:Y:S04]  /*5080*/  LDSM.16.M88.4 R24, [R232+0x4000] ;  /* 0x00400000e818783b */ /* 0x000ee80000000200 */
[----:B------:R-:W5:Y:S01]  /*5090*/  LDSM.16.M88.4 R52, [R235+0x2800] ;  /* 0x00280000eb34783b */ /* 0x000f620000000200 */
[C---:B----4-:R-:W-:Y:S06]  /*50a0*/  HMMA.16816.F32.BF16 R44, R8.reuse, R40, R128 ;  /* 0x00000028082c723c */ /* 0x050fec0000041880 */
[C---:B------:R-:W-:Y:S06]  /*50b0*/  HMMA.16816.F32.BF16 R124, R8.reuse, R32, R124 ;  /* 0x00000020087c723c */ /* 0x040fec000004187c */
[----:B------:R-:W-:Y:S06]  /*50c0*/  HMMA.16816.F32.BF16 R108, R8, R34, R96 ;  /* 0x00000022086c723c */ /* 0x000fec0000041860 */
[----:B------:R-:W-:Y:S06]  /*50d0*/  HMMA.16816.F32.BF16 R96, R12, R40, R88 ;  /* 0x000000280c60723c */ /* 0x000fec0000041858 */
        /* <DEDUP_REMOVED lines=13> */
[C---:B------:R-:W-:Y:S01]  /*51b0*/  HMMA.16816.F32.BF16 R156, R12.reuse, R28, R48 ;  /* 0x0000001c0c9c723c */ /* 0x040fe20000041830 */
[----:B------:R-:W-:Y:S05]  /*51c0*/  LDSM.16.M88.4 R48, [R230+0xa000] ;  /* 0x00a00000e630783b */ /* 0x000fea0000000200 */
[----:B------:R-:W-:Y:S01]  /*51d0*/  HMMA.16816.F32.BF16 R80, R12, R30, R16 ;  /* 0x0000001e0c50723c */ /* 0x000fe20000041810 */
[----:B------:R-:W4:Y:S04]  /*51e0*/  LDSM.16.M88.4 R12, [R234+0x6000] ;  /* 0x00600000ea0c783b */ /* 0x000f280000000200 */
[----:B------:R-:W4:Y:S01]  /*51f0*/  LDSM.16.M88.4 R16, [R234+0x4000] ;  /* 0x00400000ea10783b */ /* 0x000f220000000200 */
[C---:B-1----:R-:W-:Y:S03]  /*5200*/  HMMA.16816.F32.BF16 R76, R20.reuse, R60, R44 ;  /* 0x0000003c144c723c */ /* 0x042fe6000004182c */
[----:B------:R-:W1:Y:S03]  /*5210*/  LDSM.16.M88.4 R44, [R230+0xa800] ;  /* 0x00a80000e62c783b */ /* 0x000e660000000200 */
[----:B--2---:R-:W-:Y:S01]  /*5220*/  HMMA.16816.F32.BF16 R140, R20, R56, R124 ;  /* 0x00000038148c723c */ /* 0x004fe2000004187c */
[----:B------:R-:W-:Y:S05]  /*5230*/  LDSM.16.M88.4 R28, [R229+0x2000] ;  /* 0x00200000e51c783b */ /* 0x000fea0000000200 */
[----:B---3--:R-:W-:Y:S06]  /*5240*/  HMMA.16816.F32.BF16 R124, R24, R60, R96 ;  /* 0x0000003c187c723c */ /* 0x008fec0000041860 */
[C---:B------:R-:W-:Y:S06]  /*5250*/  HMMA.16816.F32.BF16 R72, R20.reuse, R62, R104 ;  /* 0x0000003e1448723c */ /* 0x040fec0000041868 */
[C---:B-----5:R-:W-:Y:S06]  /*5260*/  HMMA.16816.F32.BF16 R68, R20.reuse, R52, R112 ;  /* 0x000000341444723c */ /* 0x060fec0000041870 */
        /* <DEDUP_REMOVED lines=8> */
[C---:B------:R-:W-:Y:S01]  /*52f0*/  HMMA.16816.F32.BF16 R92, R24.reuse, R56, R84 ;  /* 0x00000038185c723c */ /* 0x040fe20000041854 */
[----:B------:R-:W3:Y:S05]  /*5300*/  LDSM.16.M88.4 R84, [R229+0x3800] ;  /* 0x00380000e554783b */ /* 0x000eea0000000200 */
[----:B------:R-:W-:Y:S01]  /*5310*/  HMMA.16816.F32.BF16 R116, R24, R52, R88 ;  /* 0x000000341874723c */ /* 0x000fe20000041858 */
[----:B------:R-:W5:Y:S01]  /*5320*/  LDSM.16.M88.4 R52, [R229+0x3000] ;  /* 0x00300000e534783b */ /* 0x000f620000000200 */
[----:B------:R-:W-:-:S04]  /*5330*/  DEPBAR.LE SB0, 0x0 ;  /* 0x000080000000791a */ /* 0x000fc80000000000 */
[----:B----4-:R-:W-:Y:S06]  /*5340*/  HMMA.16816.F32.BF16 R96, R12, R48, R76 ;  /* 0x000000300c60723c */ /* 0x010fec000004184c */
[C---:B------:R-:W-:Y:S06]  /*5350*/  HMMA.16816.F32.BF16 R112, R24.reuse, R64, R156 ;  /* 0x000000401870723c */ /* 0x040fec000004189c */
[C---:B------:R-:W-:Y:S06]  /*5360*/  HMMA.16816.F32.BF16 R104, R24.reuse, R58, R152 ;  /* 0x0000003a1868723c */ /* 0x040fec0000041898 */
[----:B------:R-:W-:Y:S06]  /*5370*/  HMMA.16816.F32.BF16 R100, R24, R66, R80 ;  /* 0x000000421864723c */ /* 0x000fec0000041850 */
[----:B------:R-:W-:Y:S06]  /*5380*/  HMMA.16816.F32.BF16 R56, R16, R48, R124 ;  /* 0x000000301038723c */ /* 0x000fec000004187c */
[C---:B------:R-:W-:Y:S06]  /*5390*/  HMMA.16816.F32.BF16 R88, R12.reuse, R50, R72 ;  /* 0x000000320c58723c */ /* 0x040fec0000041848 */
[C---:B-1----:R-:W-:Y:S06]  /*53a0*/  HMMA.16816.F32.BF16 R80, R12.reuse, R44, R68 ;  /* 0x0000002c0c50723c */ /* 0x042fec0000041844 */
[C---:B------:R-:W-:Y:S06]  /*53b0*/  HMMA.16816.F32.BF16 R76, R12.reuse, R46, R144 ;  /* 0x0000002e0c4c723c */ /* 0x040fec0000041890 */
[C---:B------:R-:W-:Y:S06]  /*53c0*/  HMMA.16816.F32.BF16 R72, R12.reuse, R40, R140 ;  /* 0x000000280c48723c */ /* 0x040fec000004188c */
[C---:B------:R-:W-:Y:S06]  /*53d0*/  HMMA.16816.F32.BF16 R68, R12.reuse, R42, R132 ;  /* 0x0000002a0c44723c */ /* 0x040fec0000041884 */
[C---:B------:R-:W-:Y:S06]  /*53e0*/  HMMA.16816.F32.BF16 R64, R12.reuse, R36, R148 ;  /* 0x000000240c40723c */ /* 0x040fec0000041894 */
[----:B------:R-:W-:Y:S06]  /*53f0*/  HMMA.16816.F32.BF16 R60, R12, R38, R128 ;  /* 0x000000260c3c723c */ /* 0x000fec0000041880 */
[----:B------:R-:W-:Y:S06]  /*5400*/  HMMA.16816.F32.BF16 R12, R16, R40, R92 ;  /* 0x00000028100c723c */ /* 0x000fec000004185c */
[----:B--2---:R-:W-:Y:S06]  /*5410*/  HMMA.16816.F32.BF16 R96, R8, R28, R96 ;  /* 0x0000001c0860723c */ /* 0x004fec0000041860 */
[C---:B------:R-:W-:Y:S06]  /*5420*/  HMMA.16816.F32.BF16 R92, R16.reuse, R36, R112 ;  /* 0x00000024105c723c */ /* 0x040fec0000041870 */
[----:B------:R-:W-:Y:S01]  /*5430*/  HMMA.16816.F32.BF16 R24, R16, R44, R116 ;  /* 0x0000002c1018723c */ /* 0x000fe20000041874 */
[----:B------:R-:W-:Y:S01]  /*5440*/  VIADDMNMX R114, R5, UR5, R6, PT ;  /* 0x0000000505727c46 */ /* 0x000fe2000b800106 */
[----:B------:R-:W-:-:S03]  /*5450*/  IMAD.U32 R6, RZ, RZ, UR5 ;  /* 0x00000005ff067e24 */ /* 0x000fc6000f8e00ff */
[C---:B------:R-:W-:Y:S01]  /*5460*/  ISETP.GE.AND P2, PT, R3.reuse, R114, PT ;  /* 0x000000720300720c */ /* 0x040fe20003f46270 */
[----:B------:R-:W-:Y:S01]  /*5470*/  HMMA.16816.F32.BF16 R56, R20, R28, R56 ;  /* 0x0000001c1438723c */ /* 0x000fe20000041838 */
[----:B------:R1:W-:Y:S02]  /*5480*/  STL [R1+0x8], R114 ;  /* 0x0000087201007387 */ /* 0x0003e40000100800 */
[----:B------:R-:W-:-:S03]  /*5490*/  ISETP.LT.OR P2, PT, R3, R247, P2 ;  /* 0x000000f70300720c */ /* 0x000fc60001741670 */
[C---:B------:R-:W-:Y:S06]  /*54a0*/  HMMA.16816.F32.BF16 R44, R16.reuse, R46, R108 ;  /* 0x0000002e102c723c */ /* 0x040fec000004186c */
[----:B------:R-:W-:Y:S06]  /*54b0*/  HMMA.16816.F32.BF16 R40, R16, R42, R104 ;  /* 0x0000002a1028723c */ /* 0x000fec0000041868 */
[C---:B---3--:R-:W-:Y:S06]  /*54c0*/  HMMA.16816.F32.BF16 R108, R8.reuse, R86, R60 ;  /* 0x00000056086c723c */ /* 0x048fec000004183c */
[C---:B------:R-:W-:Y:S06]  /*54d0*/  HMMA.16816.F32.BF16 R88, R8.reuse, R30, R88 ;  /* 0x0000001e0858723c */ /* 0x040fec0000041858 */
[C---:B------:R-:W-:Y:S06]  /*54e0*/  HMMA.16816.F32.BF16 R80, R8.reuse, R32, R80 ;  /* 0x000000200850723c */ /* 0x040fec0000041850 */
[C---:B------:R-:W-:Y:S06]  /*54f0*/  HMMA.16816.F32.BF16 R76, R8.reuse, R34, R76 ;  /* 0x00000022084c723c */ /* 0x040fec000004184c */
[C---:B-----5:R-:W-:Y:S06]  /*5500*/  HMMA.16816.F32.BF16 R72, R8.reuse, R52, R72 ;  /* 0x000000340848723c */ /* 0x060fec0000041848 */
[C---:B------:R-:W-:Y:S06]  /*5510*/  HMMA.16816.F32.BF16 R68, R8.reuse, R54, R68 ;  /* 0x000000360844723c */ /* 0x040fec0000041844 */
[----:B------:R-:W-:Y:S06]  /*5520*/  HMMA.16816.F32.BF16 R104, R8, R84, R64 ;  /* 0x000000540868723c */ /* 0x000fec0000041840 */
[----:B------:R-:W-:Y:S01]  /*5530*/  HMMA.16816.F32.BF16 R60, R20, R52, R12 ;  /* 0x00000034143c723c */ /* 0x000fe2000004180c */
[----:B------:R-:W-:Y:S01]  /*5540*/  IADD3 R11, R6, 0x48, R5 ;  /* 0x00000048060b7810 */ /* 0x000fe20007ffe005 */
[----:B------:R-:W-:-:S02]  /*5550*/  IMAD.IADD R8, R249, 0x1, -R3 ;  /* 0x00000001f9087824 */ /* 0x000fc400078e0a03 */
[----:B------:R-:W-:Y:S01]  /*5560*/  IMAD.IADD R10, R251, 0x1, -R3 ;  /* 0x00000001fb0a7824 */ /* 0x000fe200078e0a03 */
[----:B------:R-:W-:Y:S01]  /*5570*/  VIMNMX R252, R11, UR28, PT ;  /* 0x0000001c0bfc7c48 */ /* 0x000fe2000bfe0100 */
[C---:B------:R-:W-:Y:S01]  /*5580*/  HMMA.16816.F32.BF16 R48, R16.reuse, R50, R120 ;  /* 0x000000321030723c */ /* 0x040fe20000041878 */
[C-C-:B------:R-:W-:Y:S02]  /*5590*/  IADD3 R12, R6.reuse, 0x8, R5.reuse ;  /* 0x00000008060c7810 */ /* 0x140fe40007ffe005 */
[----:B------:R-:W-:Y:S01]  /*55a0*/  IADD3 R13, R6, 0x40, R5 ;  /* 0x00000040060d7810 */ /* 0x000fe20007ffe005 */
[----:B------:R-:W-:Y:S01]  /*55b0*/  IMAD.IADD R6, R250, 0x1, -R3 ;  /* 0x00000001fa067824 */ /* 0x000fe200078e0a03 */
[----:B------:R-:W-:Y:S01]  /*55c0*/  IABS R5, R7 ;  /* 0x0000000700057213 */ /* 0x000fe20000000000 */
[----:B------:R-:W-:Y:S01]  /*55d0*/  HMMA.16816.F32.BF16 R100, R16, R38, R100 ;  /* 0x000000261064723c */ /* 0x000fe20000041864 */
[----:B------:R-:W-:Y:S02]  /*55e0*/  VIMNMX R113, R12, UR28, PT ;  /* 0x0000001c0c717c48 */ /* 0x000fe4000bfe0100 */
[----:B------:R-:W-:Y:S01]  /*55f0*/  IABS R7, R6 ;  /* 0x0000000600077213 */ /* 0x000fe20000000000 */
[----:B------:R-:W-:Y:S01]  /*5600*/  IMAD.MOV.U32 R9, RZ, RZ, R5 ;  /* 0x000000ffff097224 */ /* 0x000fe200078e0005 */
[----:B------:R-:W-:Y:S01]  /*5610*/  IABS R5, R8 ;  /* 0x0000000800057213 */ /* 0x000fe20000000000 */
[----:B------:R-:W-:Y:S01]  /*5620*/  HMMA.16816.F32.BF16 R24, R20, R32, R24 ;  /* 0x000000201418723c */ /* 0x000fe20000041818 */
[----:B------:R-:W-:Y:S01]  /*5630*/  I2FP.F32.S32 R8, R7 ;  /* 0x0000000700087245 */ /* 0x000fe20000201400 */
[----:B------:R1:W-:Y:S01]  /*5640*/  STL [R1+0x4], R113 ;  /* 0x0000047101007387 */ /* 0x0003e20000100800 */
[----:B------:R-:W-:Y:S01]  /*5650*/  I2FP.F32.S32 R7, R5 ;  /* 0x0000000500077245 */ /* 0x000fe20000201400 */
[----:B------:R-:W-:Y:S01]  /*5660*/  VIADD R5, R3, 0x1 ;  /* 0x0000000103057836 */ /* 0x000fe20000000000 */
[----:B------:R-:W-:Y:S01]  /*5670*/  I2FP.F32.S32 R9, R9 ;  /* 0x0000000900097245 */ /* 0x000fe20000201400 */
[----:B------:R-:W-:Y:S01]  /*5680*/  FFMA.FTZ R15, R8, -UR19, R58 ;  /* 0x80000013080f7c23 */ /* 0x000fe2000801003a */
[----:B------:R-:W-:Y:S01]  /*5690*/  IABS R6, R10 ;  /* 0x0000000a00067213 */ /* 0x000fe20000000000 */
[----:B------:R-:W-:Y:S01]  /*56a0*/  FFMA.FTZ R16, R7, -UR19, R96 ;  /* 0x8000001307107c23 */ /* 0x000fe20008010060 */
[----:B------:R-:W-:-:S02]  /*56b0*/  IMAD.IADD R7, R248, 0x1, -R5 ;  /* 0x00000001f8077824 */ /* 0x000fc400078e0a05 */
[----:B------:R-:W-:Y:S01]  /*56c0*/  FFMA.FTZ R17, R9, -UR19, R56 ;  /* 0x8000001309117c23 */ /* 0x000fe20008010038 */
[----:B------:R-:W-:Y:S01]  /*56d0*/  VIMNMX R112, R13, UR28, PT ;  /* 0x0000001c0d707c48 */ /* 0x000fe2000bfe0100 */
[--C-:B------:R-:W-:Y:S01]  /*56e0*/  IMAD.IADD R8, R249, 0x1, -R5.reuse ;  /* 0x00000001f9087824 */ /* 0x100fe200078e0a05 */
[----:B------:R-:W-:Y:S01]  /*56f0*/  I2FP.F32.S32 R9, R6 ;  /* 0x0000000600097245 */ /* 0x000fe20000201400 */
[----:B------:R-:W-:Y:S01]  /*5700*/  VIADD R6, R3, 0x8 ;  /* 0x0000000803067836 */ /* 0x000fe20000000000 */
[----:B------:R-:W-:Y:S01]  /*5710*/  IABS R10, R7 ;  /* 0x00000007000a7213 */ /* 0x000fe20000000000 */
[--C-:B------:R-:W-:Y:S01]  /*5720*/  IMAD.IADD R7, R250, 0x1, -R5.reuse ;  /* 0x00000001fa077824 */ /* 0x100fe200078e0a05 */
[C---:B------:R-:W-:Y:S01]  /*5730*/  ISETP.GE.AND P6, PT, R5.reuse, R114, PT ;  /* 0x000000720500720c */ /* 0x040fe20003fc6270 */
[C---:B------:R-:W-:Y:S01]  /*5740*/  HMMA.16816.F32.BF16 R48, R20.reuse, R30, R48 ;  /* 0x0000001e1430723c */ /* 0x040fe20000041830 */
[----:B------:R-:W-:Y:S01]  /*5750*/  ISETP.GE.AND P5, PT, R5, R113, PT ;  /* 0x000000710500720c */ /* 0x000fe20003fa6270 */
[----:B------:R-:W-:Y:S01]  /*5760*/  FFMA.FTZ R14, R9, -UR19, R98 ;  /* 0x80000013090e7c23 */ /* 0x000fe20008010062 */
[C---:B------:R-:W-:Y:S01]  /*5770*/  ISETP.GE.AND P3, PT, R5.reuse, R112, PT ;  /* 0x000000700500720c */ /* 0x040fe20003f66270 */
[----:B------:R-:W-:Y:S01]  /*5780*/  IMAD.IADD R9, R248, 0x1, -R6 ;  /* 0x00000001f8097824 */ /* 0x000fe200078e0a06 */
[----:B------:R-:W-:Y:S01]  /*5790*/  ISETP.GE.AND P1, PT, R5, R252, PT ;  /* 0x000000fc0500720c */ /* 0x000fe20003f26270 */
[----:B------:R-:W-:Y:S01]  /*57a0*/  IMAD.IADD R11, R251, 0x1, -R5 ;  /* 0x00000001fb0b7824 */ /* 0x000fe200078e0a05 */
[C---:B------:R-:W-:Y:S01]  /*57b0*/  ISETP.LT.OR P6, PT, R5.reuse, R247, P6 ;  /* 0x000000f70500720c */ /* 0x040fe200037c1670 */
[----:B------:R-:W-:Y:S01]  /*57c0*/  HMMA.16816.F32.BF16 R44, R20, R34, R44 ;  /* 0x00000022142c723c */ /* 0x000fe2000004182c */
[C---:B------:R-:W-:Y:S01]  /*57d0*/  ISETP.LT.OR P5, PT, R5.reuse, R246, P5 ;  /* 0x000000f60500720c */ /* 0x040fe20002fa1670 */
[----:B------:R1:W-:Y:S01]  /*57e0*/  STL [R1], R112 ;  /* 0x0000007001007387 */ /* 0x0003e20000100800 */
[----:B------:R-:W-:-:S02]  /*57f0*/  ISETP.LT.OR P3, PT, R5, R245, P3 ;  /* 0x000000f50500720c */ /* 0x000fc40001f61670 */
[----:B------:R-:W-:Y:S01]  /*5800*/  ISETP.LT.OR P1, PT, R5, R244, P1 ;  /* 0x000000f40500720c */ /* 0x000fe20000f21670 */
[C---:B------:R-:W-:Y:S01]  /*5810*/  HMMA.16816.F32.BF16 R64, R20.reuse, R54, R40 ;  /* 0x000000361440723c */ /* 0x040fe20000041828 */
[----:B------:R-:W-:Y:S02]  /*5820*/  IABS R7, R7 ;  /* 0x0000000700077213 */ /* 0x000fe40000000000 */
[----:B------:R-:W-:Y:S02]  /*5830*/  IABS R5, R8 ;  /* 0x0000000800057213 */ /* 0x000fe40000000000 */
[----:B------:R-:W-:Y:S01]  /*5840*/  IABS R12, R9 ;  /* 0x00000009000c7213 */ /* 0x000fe20000000000 */
[----:B------:R-:W-:Y:S01]  /*5850*/  IMAD.MOV.U32 R9, RZ, RZ, R7 ;  /* 0x000000ffff097224 */ /* 0x000fe200078e0007 */
[----:B------:R-:W-:Y:S01]  /*5860*/  IABS R8, R11 ;  /* 0x0000000b00087213 */ /* 0x000fe20000000000 */
[----:B------:R-:W-:Y:S01]  /*5870*/  IMAD.MOV.U32 R7, RZ, RZ, R5 ;  /* 0x000000ffff077224 */ /* 0x000fe200078e0005 */
[----:B------:R-:W-:Y:S01]  /*5880*/  I2FP.F32.S32 R10, R10 ;  /* 0x0000000a000a7245 */ /* 0x000fe20000201400 */
[C---:B------:R-:W-:Y:S01]  /*5890*/  HMMA.16816.F32.BF16 R92, R20.reuse, R84, R92 ;  /* 0x00000054145c723c */ /* 0x040fe2000004185c */
[----:B------:R-:W-:Y:S01]  /*58a0*/  FSEL R52, R17, -INF , !P2 ;  /* 0xff80000011347808 */ /* 0x000fe20005000000 */
[----:B------:R-:W-:Y:S01]  /*58b0*/  IMAD.MOV.U32 R5, RZ, RZ, R8 ;  /* 0x000000ffff057224 */ /* 0x000fe200078e0008 */
[----:B------:R-:W-:Y:S01]  /*58c0*/  I2FP.F32.S32 R8, R7 ;  /* 0x0000000700087245 */ /* 0x000fe20000201400 */
[----:B------:R-:W-:Y:S01]  /*58d0*/  IMAD.MOV.U32 R7, RZ, RZ, R12 ;  /* 0x000000ffff077224 */ /* 0x000fe200078e000c */
[C---:B------:R-:W-:Y:S01]  /*58e0*/  ISETP.GE.AND P0, PT, R3.reuse, R113, PT ;  /* 0x000000710300720c */ /* 0x040fe20003f06270 */
[----:B------:R-:W-:Y:S01]  /*58f0*/  FFMA.FTZ R10, R10, -UR19, R57 ;  /* 0x800000130a0a7c23 */ /* 0x000fe20008010039 */
[----:B------:R-:W-:Y:S01]  /*5900*/  I2FP.F32.S32 R5, R5 ;  /* 0x0000000500057245 */ /* 0x000fe20000201400 */
[----:B------:R-:W-:Y:S01]  /*5910*/  FFMA.FTZ R18, R8, -UR19, R97 ;  /* 0x8000001308127c23 */ /* 0x000fe20008010061 */
[----:B------:R-:W-:Y:S01]  /*5920*/  ISETP.GE.AND P4, PT, R3, R112, PT ;  /* 0x000000700300720c */ /* 0x000fe20003f86270 */
[----:B------:R-:W-:Y:S01]  /*5930*/  IMAD.IADD R8, R249, 0x1, -R6 ;  /* 0x00000001f9087824 */ /* 0x000fe200078e0a06 */
[----:B------:R-:W-:Y:S01]  /*5940*/  ISETP.GE.AND P2, PT, R3, R252, PT ;  /* 0x000000fc0300720c */ /* 0x000fe20003f46270 */
[----:B------:R-:W-:Y:S01]  /*5950*/  FFMA.FTZ R13, R5, -UR19, R99 ;  /* 0x80000013050d7c23 */ /* 0x000fe20008010063 */
[----:B------:R-:W-:Y:S01]  /*5960*/  I2FP.F32.S32 R7, R7 ;  /* 0x0000000700077245 */ /* 0x000fe20000201400 */
[C---:B------:R-:W-:Y:S01]  /*5970*/  VIADD R5, R3.reuse, 0x9 ;  /* 0x0000000903057836 */ /* 0x040fe20000000000 */
[----:B------:R-:W-:Y:S01]  /*5980*/  I2FP.F32.S32 R9, R9 ;  /* 0x0000000900097245 */ /* 0x000fe20000201400 */
[----:B------:R-:W-:Y:S01]  /*5990*/  HMMA.16816.F32.BF16 R100, R20, R86, R100 ;  /* 0x000000561464723c */ /* 0x000fe20000041864 */
[----:B------:R-:W-:Y:S01]  /*59a0*/  ISETP.LT.OR P0, PT, R3, R246, P0 ;  /* 0x000000f60300720c */ /* 0x000fe20000701670 */
[----:B------:R-:W-:Y:S01]  /*59b0*/  FFMA.FTZ R12, R7, -UR19, R48 ;  /* 0x80000013070c7c23 */ /* 0x000fe20008010030 */
[----:B------:R-:W-:Y:S01]  /*59c0*/  ISETP.LT.OR P4, PT, R3, R245, P4 ;  /* 0x000000f50300720c */ /* 0x000fe20002781670 */
[----:B------:R-:W-:Y:S01]  /*59d0*/  FFMA.FTZ R19, R9, -UR19, R59 ;  /* 0x8000001309137c23 */ /* 0x000fe2000801003b */
[----:B------:R-:W-:Y:S01]  /*59e0*/  ISETP.LT.OR P2, PT, R3, R244, P2 ;  /* 0x000000f40300720c */ /* 0x000fe20001741670 */
[----:B------:R-:W-:Y:S01]  /*59f0*/  IMAD.IADD R9, R248, 0x1, -R5 ;  /* 0x00000001f8097824 */ /* 0x000fe200078e0a05 */
[----:B------:R-:W-:Y:S01]  /*5a00*/  FSEL R56, R15, -INF , !P0 ;  /* 0xff8000000f387808 */ /* 0x000fe20004000000 */
[----:B------:R-:W-:Y:S01]  /*5a10*/  IMAD.IADD R7, R250, 0x1, -R6 ;  /* 0x00000001fa077824 */ /* 0x000fe200078e0a06 */
[----:B------:R-:W-:-:S02]  /*5a20*/  FSEL R57, R16, -INF , !P4 ;  /* 0xff80000010397808 */ /* 0x000fc40006000000 */
[----:B------:R-:W-:Y:S02]  /*5a30*/  FSEL R58, R14, -INF , !P2 ;  /* 0xff8000000e3a7808 */ /* 0x000fe40005000000 */
[----:B------:R-:W-:Y:S01]  /*5a40*/  FSEL R48, R10, -INF , !P6 ;  /* 0xff8000000a307808 */ /* 0x000fe20007000000 */
[----:B------:R-:W-:Y:S01]  /*5a50*/  IMAD.IADD R10, R251, 0x1, -R6 ;  /* 0x00000001fb0a7824 */ /* 0x000fe200078e0a06 */
[C---:B------:R-:W-:Y:S02]  /*5a60*/  ISETP.GE.AND P0, PT, R6.reuse, R114, PT ;  /* 0x000000720600720c */ /* 0x040fe40003f06270 */
[C---:B------:R-:W-:Y:S02]  /*5a70*/  ISETP.GE.AND P4, PT, R6.reuse, R113, PT ;  /* 0x000000710600720c */ /* 0x040fe40003f86270 */
[C---:B------:R-:W-:Y:S02]  /*5a80*/  ISETP.GE.AND P2, PT, R6.reuse, R112, PT ;  /* 0x000000700600720c */ /* 0x040fe40003f46270 */
[----:B------:R-:W-:-:S02]  /*5a90*/  ISETP.GE.AND P6, PT, R6, R252, PT ;  /* 0x000000fc0600720c */ /* 0x000fc40003fc6270 */
[C---:B------:R-:W-:Y:S02]  /*5aa0*/  ISETP.LT.OR P0, PT, R6.reuse, R247, P0 ;  /* 0x000000f70600720c */ /* 0x040fe40000701670 */
[C---:B------:R-:W-:Y:S01]  /*5ab0*/  ISETP.LT.OR P4, PT, R6.reuse, R246, P4 ;  /* 0x000000f60600720c */ /* 0x040fe20002781670 */
[----:B------:R-:W-:Y:S01]  /*5ac0*/  BAR.SYNC.DEFER_BLOCKING 0x0 ;  /* 0x0000000000007b1d */ /* 0x000fe20000010000 */
[C---:B------:R-:W-:Y:S02]  /*5ad0*/  ISETP.LT.OR P2, PT, R6.reuse, R245, P2 ;  /* 0x000000f50600720c */ /* 0x040fe40001741670 */
[----:B------:R-:W-:Y:S02]  /*5ae0*/  ISETP.LT.OR P6, PT, R6, R244, P6 ;  /* 0x000000f40600720c */ /* 0x000fe400037c1670 */
[----:B------:R-:W-:Y:S02]  /*5af0*/  IABS R6, R7 ;  /* 0x0000000700067213 */ /* 0x000fe40000000000 */
[----:B------:R-:W-:Y:S01]  /*5b00*/  IABS R11, R9 ;  /* 0x00000009000b7213 */ /* 0x000fe20000000000 */
[----:B------:R-:W-:Y:S01]  /*5b10*/  IMAD.IADD R9, R250, 0x1, -R5 ;  /* 0x00000001fa097824 */ /* 0x000fe200078e0a05 */
[----:B------:R-:W-:Y:S01]  /*5b20*/  IABS R8, R8 ;  /* 0x0000000800087213 */ /* 0x000fe20000000000 */
[----:B------:R-:W-:Y:S01]  /*5b30*/  IMAD.MOV.U32 R7, RZ, RZ, R6 ;  /* 0x000000ffff077224 */ /* 0x000fe200078e0006 */
[----:B------:R-:W-:-:S02]  /*5b40*/  IABS R6, R10 ;  /* 0x0000000a00067213 */ /* 0x000fc40000000000 */
[----:B------:R-:W-:Y:S02]  /*5b50*/  IABS R9, R9 ;  /* 0x0000000900097213 */ /* 0x000fe40000000000 */
[----:B------:R-:W-:Y:S02]  /*5b60*/  I2FP.F32.S32 R10, R7 ;  /* 0x00000007000a7245 */ /* 0x000fe40000201400 */
[----:B------:R-:W-:Y:S01]  /*5b70*/  FSEL R54, R18, -INF , !P3 ;  /* 0xff80000012367808 */ /* 0x000fe20005800000 */
[----:B------:R-:W-:Y:S01]  /*5b80*/  IMAD.MOV.U32 R7, RZ, RZ, R9 ;  /* 0x000000ffff077224 */ /* 0x000fe200078e0009 */
[----:B------:R-:W-:Y:S01]  /*5b90*/  I2FP.F32.S32 R9, R8 ;  /* 0x0000000800097245 */ /* 0x000fe20000201400 */
[----:B------:R-:W-:Y:S01]  /*5ba0*/  FFMA.FTZ R20, R10, -UR19, R50 ;  /* 0x800000130a147c23 */ /* 0x000fe20008010032 */
[----:B------:R-:W-:Y:S01]  /*5bb0*/  I2FP.F32.S32 R8, R6 ;  /* 0x0000000600087245 */ /* 0x000fe20000201400 */
[----:B------:R-:W-:Y:S01]  /*5bc0*/  VIADD R6, R3, 0x10 ;  /* 0x0000001003067836 */ /* 0x000fe20000000000 */
[----:B------:R-:W-:Y:S01]  /*5bd0*/  I2FP.F32.S32 R7, R7 ;  /* 0x0000000700077245 */ /* 0x000fe20000201400 */
[----:B------:R-:W-:Y:S01]  /*5be0*/  FFMA.FTZ R17, R9, -UR19, R88 ;  /* 0x8000001309117c23 */ /* 0x000fe20008010058 */
[----:B------:R-:W-:Y:S01]  /*5bf0*/  FSEL R50, R19, -INF , !P5 ;  /* 0xff80000013327808 */ /* 0x000fe20006800000 */
[----:B------:R-:W-:Y:S01]  /*5c00*/  FFMA.FTZ R15, R8, -UR19, R90 ;  /* 0x80000013080f7c23 */ /* 0x000fe2000801005a */
[----:B------:R-:W-:Y:S01]  /*5c10*/  FSEL R55, R13, -INF , !P1 ;  /* 0xff8000000d377808 */ /* 0x000fe20004800000 */
[----:B------:R-:W-:Y:S01]  /*5c20*/  FFMA.FTZ R16, R7, -UR19, R51 ;  /* 0x8000001307107c23 */ /* 0x000fe20008010033 */
[----:B------:R-:W-:Y:S01]  /*5c30*/  FSEL R39, R12, -INF , !P0 ;  /* 0xff8000000c277808 */ /* 0x000fe20004000000 */
[--C-:B------:R-:W-:Y:S01]  /*5c40*/  IMAD.IADD R7, R249, 0x1, -R5.reuse ;  /* 0x00000001f9077824 */ /* 0x100fe200078e0a05 */
[----:B------:R-:W-:Y:S01]  /*5c50*/  I2FP.F32.S32 R10, R11 ;  /* 0x0000000b000a7245 */ /* 0x000fe20000201400 */
[--C-:B------:R-:W-:Y:S01]  /*5c60*/  IMAD.IADD R8, R248, 0x1, -R6.reuse ;  /* 0x00000001f8087824 */ /* 0x100fe200078e0a06 */
[----:B------:R-:W-:Y:S01]  /*5c70*/  ISETP.GE.AND P5, PT, R5, R114, PT ;  /* 0x000000720500720c */ /* 0x000fe20003fa6270 */
[----:B------:R-:W-:Y:S01]  /*5c80*/  IMAD.IADD R9, R251, 0x1, -R5 ;  /* 0x00000001fb097824 */ /* 0x000fe200078e0a05 */
[C---:B------:R-:W-:Y:S01]  /*5c90*/  ISETP.GE.AND P3, PT, R5.reuse, R113, PT ;  /* 0x000000710500720c */ /* 0x040fe20003f66270 */
[----:B------:R-:W-:Y:S01]  /*5ca0*/  FFMA.FTZ R14, R10, -UR19, R49 ;  /* 0x800000130a0e7c23 */ /* 0x000fe20008010031 */
[----:B------:R-:W-:Y:S01]  /*5cb0*/  ISETP.GE.AND P1, PT, R5, R112, PT ;  /* 0x000000700500720c */ /* 0x000fe20003f26270 */
[----:B------:R-:W-:Y:S01]  /*5cc0*/  IMAD.IADD R10, R249, 0x1, -R6 ;  /* 0x00000001f90a7824 */ /* 0x000fe200078e0a06 */
[----:B------:R-:W-:-:S02]  /*5cd0*/  ISETP.GE.AND P0, PT, R5, R252, PT ;  /* 0x000000fc0500720c */ /* 0x000fc40003f06270 */
[C---:B------:R-:W-:Y:S02]  /*5ce0*/  ISETP.LT.OR P5, PT, R5.reuse, R247, P5 ;  /* 0x000000f70500720c */ /* 0x040fe40002fa1670 */
[C---:B------:R-:W-:Y:S02]  /*5cf0*/  ISETP.LT.OR P3, PT, R5.reuse, R246, P3 ;  /* 0x000000f60500720c */ /* 0x040fe40001f61670 */
[C---:B------:R-:W-:Y:S02]  /*5d00*/  ISETP.LT.OR P1, PT, R5.reuse, R245, P1 ;  /* 0x000000f50500720c */ /* 0x040fe40000f21670 */
[----:B------:R-:W-:Y:S02]  /*5d10*/  ISETP.LT.OR P0, PT, R5, R244, P0 ;  /* 0x000000f40500720c */ /* 0x000fe40000701670 */
[----:B------:R-:W-:Y:S01]  /*5d20*/  IABS R5, R7 ;  /* 0x0000000700057213 */ /* 0x000fe20000000000 */
[----:B------:R-:W-:Y:S01]  /*5d30*/  IMAD.IADD R7, R250, 0x1, -R6 ;  /* 0x00000001fa077824 */ /* 0x000fe200078e0a06 */
[----:B------:R-:W-:-:S02]  /*5d40*/  IABS R12, R8 ;  /* 0x00000008000c7213 */ /* 0x000fc40000000000 */
[----:B------:R-:W-:Y:S01]  /*5d50*/  IABS R8, R9 ;  /* 0x0000000900087213 */ /* 0x000fe20000000000 */
[----:B------:R-:W-:Y:S01]  /*5d60*/  IMAD.MOV.U32 R9, RZ, RZ, R5 ;  /* 0x000000ffff097224 */ /* 0x000fe200078e0005 */
[----:B------:R-:W-:Y:S02]  /*5d70*/  IABS R7, R7 ;  /* 0x0000000700077213 */ /* 0x000fe40000000000 */
[----:B------:R-:W-:Y:S01]  /*5d80*/  IABS R5, R10 ;  /* 0x0000000a00057213 */ /* 0x000fe20000000000 */
[----:B------:R-:W-:Y:S01]  /*5d90*/  IMAD.MOV.U32 R10, RZ, RZ, R12 ;  /* 0x000000ffff0a7224 */ /* 0x000fe200078e000c */
[----:B------:R-:W-:Y:S01]  /*5da0*/  I2FP.F32.S32 R11, R9 ;  /* 0x00000009000b7245 */ /* 0x000fe20000201400 */
[----:B------:R-:W-:Y:S01]  /*5db0*/  IMAD.MOV.U32 R9, RZ, RZ, R7 ;  /* 0x000000ffff097224 */ /* 0x000fe200078e0007 */
[----:B------:R-:W-:Y:S02]  /*5dc0*/  I2FP.F32.S32 R7, R8 ;  /* 0x0000000800077245 */ /* 0x000fe40000201400 */
[----:B------:R-:W-:Y:S01]  /*5dd0*/  I2FP.F32.S32 R10, R10 ;  /* 0x0000000a000a7245 */ /* 0x000fe20000201400 */
[----:B------:R-:W-:Y:S01]  /*5de0*/  FFMA.FTZ R13, R11, -UR19, R89 ;  /* 0x800000130b0d7c23 */ /* 0x000fe20008010059 */
[----:B------:R-:W-:Y:S01]  /*5df0*/  FSEL R42, R20, -INF , !P4 ;  /* 0xff800000142a7808 */ /* 0x000fe20006000000 */
[----:B------:R-:W-:Y:S01]  /*5e00*/  FFMA.FTZ R11, R7, -UR19, R91 ;  /* 0x80000013070b7c23 */ /* 0x000fe2000801005b */
[----:B------:R-:W-:Y:S01]  /*5e10*/  I2FP.F32.S32 R8, R5 ;  /* 0x0000000500087245 */ /* 0x000fe20000201400 */
[----:B------:R-:W-:Y:S01]  /*5e20*/  VIADD R5, R3, 0x11 ;  /* 0x0000001103057836 */ /* 0x000fe20000000000 */
[----:B------:R-:W-:Y:S01]  /*5e30*/  ISETP.GE.AND P4, PT, R6, R114, PT ;  /* 0x000000720600720c */ /* 0x000fe20003f86270 */
[----:B------:R-:W-:Y:S01]  /*5e40*/  FFMA.FTZ R10, R10, -UR19, R24 ;  /* 0x800000130a0a7c23 */ /* 0x000fe20008010018 */
[----:B------:R-:W-:Y:S01]  /*5e50*/  FSEL R49, R17, -INF , !P2 ;  /* 0xff80000011317808 */ /* 0x000fe20005000000 */
[--C-:B------:R-:W-:Y:S01]  /*5e60*/  IMAD.IADD R7, R248, 0x1, -R5.reuse ;  /* 0x00000001f8077824 */ /* 0x100fe200078e0a05 */
[----:B------:R-:W-:Y:S01]  /*5e70*/  FSEL R53, R15, -INF , !P6 ;  /* 0xff8000000f357808 */ /* 0x000fe20007000000 */
[----:B------:R-:W-:Y:S01]  /*5e80*/  IMAD.IADD R12, R249, 0x1, -R5 ;  /* 0x00000001f90c7824 */ /* 0x000fe200078e0a05 */
[----:B------:R-:W-:Y:S01]  /*5e90*/  FSEL R35, R14, -INF , !P5 ;  /* 0xff8000000e237808 */ /* 0x000fe20006800000 */
[----:B------:R-:W-:Y:S01]  /*5ea0*/  FFMA.FTZ R19, R8, -UR19, R80 ;  /* 0x8000001308137c23 */ /* 0x000fe20008010050 */
[----:B------:R-:W-:-:S02]  /*5eb0*/  ISETP.GE.AND P2, PT, R6, R113, PT ;  /* 0x000000710600720c */ /* 0x000fc40003f46270 */
[C---:B------:R-:W-:Y:S02]  /*5ec0*/  ISETP.GE.AND P6, PT, R6.reuse, R112, PT ;  /* 0x000000700600720c */ /* 0x040fe40003fc6270 */
[C---:B------:R-:W-:Y:S02]  /*5ed0*/  ISETP.GE.AND P5, PT, R6.reuse, R252, PT ;  /* 0x000000fc0600720c */ /* 0x040fe40003fa6270 */
[C---:B------:R-:W-:Y:S02]  /*5ee0*/  ISETP.LT.OR P4, PT, R6.reuse, R247, P4 ;  /* 0x000000f70600720c */ /* 0x040fe40002781670 */
[----:B------:R-:W-:Y:S02]  /*5ef0*/  I2FP.F32.S32 R9, R9 ;  /* 0x0000000900097245 */ /* 0x000fe40000201400 */
[C---:B------:R-:W-:Y:S02]  /*5f00*/  ISETP.LT.OR P2, PT, R6.reuse, R246, P2 ;  /* 0x000000f60600720c */ /* 0x040fe40001741670 */
[C---:B------:R-:W-:Y:S01]  /*5f10*/  ISETP.LT.OR P6, PT, R6.reuse, R245, P6 ;  /* 0x000000f50600720c */ /* 0x040fe200037c1670 */
[----:B------:R-:W-:Y:S01]  /*5f20*/  FFMA.FTZ R18, R9, -UR19, R26 ;  /* 0x8000001309127c23 */ /* 0x000fe2000801001a */
[----:B------:R-:W-:Y:S01]  /*5f30*/  ISETP.LT.OR P5, PT, R6, R244, P5 ;  /* 0x000000f40600720c */ /* 0x000fe20002fa1670 */
[----:B------:R-:W-:Y:S01]  /*5f40*/  IMAD.IADD R6, R251, 0x1, -R6 ;  /* 0x00000001fb067824 */ /* 0x000fe200078e0a06 */
[----:B------:R-:W-:Y:S01]  /*5f50*/  FSEL R40, R16, -INF , !P3 ;  /* 0xff80000010287808 */ /* 0x000fe20005800000 */
[----:B------:R-:W-:Y:S01]  /*5f60*/  IMAD.IADD R9, R250, 0x1, -R5 ;  /* 0x00000001fa097824 */ /* 0x000fe200078e0a05 */
[----:B------:R-:W-:-:S02]  /*5f70*/  FSEL R43, R13, -INF , !P1 ;  /* 0xff8000000d2b7808 */ /* 0x000fc40004800000 */
[----:B------:R-:W-:Y:S02]  /*5f80*/  FSEL R51, R11, -INF , !P0 ;  /* 0xff8000000b337808 */ /* 0x000fe40004000000 */
[----:B------:R-:W-:Y:S02]  /*5f90*/  FSEL R34, R10, -INF , !P4 ;  /* 0xff8000000a227808 */ /* 0x000fe40006000000 */
[C---:B------:R-:W-:Y:S02]  /*5fa0*/  ISETP.GE.AND P3, PT, R5.reuse, R114, PT ;  /* 0x000000720500720c */ /* 0x040fe40003f66270 */
[C---:B------:R-:W-:Y:S02]  /*5fb0*/  ISETP.GE.AND P1, PT, R5.reuse, R113, PT ;  /* 0x000000710500720c */ /* 0x040fe40003f26270 */
[C---:B------:R-:W-:Y:S02]  /*5fc0*/  ISETP.GE.AND P0, PT, R5.reuse, R112, PT ;  /* 0x000000700500720c */ /* 0x040fe40003f06270 */
[----:B------:R-:W-:-:S02]  /*5fd0*/  ISETP.GE.AND P4, PT, R5, R252, PT ;  /* 0x000000fc0500720c */ /* 0x000fc40003f86270 */
[----:B------:R-:W-:Y:S02]  /*5fe0*/  IABS R7, R7 ;  /* 0x0000000700077213 */ /* 0x000fe40000000000 */
[----:B------:R-:W-:Y:S02]  /*5ff0*/  IABS R6, R6 ;  /* 0x0000000600067213 */ /* 0x000fe40000000000 */
[C---:B------:R-:W-:Y:S01]  /*6000*/  ISETP.LT.OR P3, PT, R5.reuse, R247, P3 ;  /* 0x000000f70500720c */ /* 0x040fe20001f61670 */
[----:B------:R-:W-:Y:S01]  /*6010*/  IMAD.MOV.U32 R8, RZ, RZ, R7 ;  /* 0x000000ffff087224 */ /* 0x000fe200078e0007 */
[C---:B------:R-:W-:Y:S02]  /*6020*/  ISETP.LT.OR P1, PT, R5.reuse, R246, P1 ;  /* 0x000000f60500720c */ /* 0x040fe40000f21670 */
[C---:B------:R-:W-:Y:S02]  /*6030*/  ISETP.LT.OR P0, PT, R5.reuse, R245, P0 ;  /* 0x000000f50500720c */ /* 0x040fe40000701670 */
[----:B------:R-:W-:Y:S01]  /*6040*/  ISETP.LT.OR P4, PT, R5, R244, P4 ;  /* 0x000000f40500720c */ /* 0x000fe20002781670 */
[----:B------:R-:W-:Y:S01]  /*6050*/  IMAD.IADD R5, R251, 0x1, -R5 ;  /* 0x00000001fb057824 */ /* 0x000fe200078e0a05 */
[----:B------:R-:W-:-:S02]  /*6060*/  IABS R7, R9 ;  /* 0x0000000900077213 */ /* 0x000fc40000000000 */
[----:B------:R-:W-:Y:S02]  /*6070*/  I2FP.F32.S32 R9, R6 ;  /* 0x0000000600097245 */ /* 0x000fe40000201400 */
[----:B------:R-:W-:Y:S02]  /*6080*/  IABS R6, R12 ;  /* 0x0000000c00067213 */ /* 0x000fe40000000000 */
[----:B------:R-:W-:Y:S01]  /*6090*/  IABS R5, R5 ;  /* 0x0000000500057213 */ /* 0x000fe20000000000 */
[----:B------:R-:W-:Y:S01]  /*60a0*/  FFMA.FTZ R12, R9, -UR19, R82 ;  /* 0x80000013090c7c23 */ /* 0x000fe20008010052 */
[----:B------:R-:W-:Y:S01]  /*60b0*/  I2FP.F32.S32 R10, R8 ;  /* 0x00000008000a7245 */ /* 0x000fe20000201400 */
[----:B------:R-:W-:Y:S01]  /*60c0*/  IMAD.MOV.U32 R8, RZ, RZ, R6 ;  /* 0x000000ffff087224 */ /* 0x000fe200078e0006 */
[----:B------:R-:W-:Y:S01]  /*60d0*/  I2FP.F32.S32 R7, R7 ;  /* 0x0000000700077245 */ /* 0x000fe20000201400 */
[----:B------:R-:W-:Y:S01]  /*60e0*/  IMAD.MOV.U32 R6, RZ, RZ, R5 ;  /* 0x000000ffff067224 */ /* 0x000fe200078e0005 */
[----:B------:R-:W-:Y:S01]  /*60f0*/  FSEL R36, R18, -INF , !P2 ;  /* 0xff80000012247808 */ /* 0x000fe20005000000 */
[----:B------:R-:W-:Y:S01]  /*6100*/  VIADD R5, R3, 0x18 ;  /* 0x0000001803057836 */ /* 0x000fe20000000000 */
[----:B------:R-:W-:Y:S01]  /*6110*/  I2FP.F32.S32 R9, R8 ;  /* 0x0000000800097245 */ /* 0x000fe20000201400 */
[----:B------:R-:W-:Y:S01]  /*6120*/  FFMA.FTZ R15, R7, -UR19, R27 ;  /* 0x80000013070f7c23 */ /* 0x000fe2000801001b */
[----:B------:R-:W-:Y:S01]  /*6130*/  I2FP.F32.S32 R8, R6 ;  /* 0x0000000600087245 */ /* 0x000fe20000201400 */
[----:B------:R-:W-:-:S02]  /*6140*/  VIADD R6, R3, 0x19 ;  /* 0x0000001903067836 */ /* 0x000fc40000000000 */
[----:B------:R-:W-:Y:S01]  /*6150*/  FFMA.FTZ R10, R10, -UR19, R25 ;  /* 0x800000130a0a7c23 */ /* 0x000fe20008010019 */
[----:B------:R-:W-:Y:S02]  /*6160*/  IMAD.IADD R7, R248, 0x1, -R5 ;  /* 0x00000001f8077824 */ /* 0x000fe400078e0a05 */
[----:B------:R-:W-:Y:S01]  /*6170*/  FFMA.FTZ R16, R9, -UR19, R81 ;  /* 0x8000001309107c23 */ /* 0x000fe20008010051 */
[----:B------:R-:W-:Y:S01]  /*6180*/  FFMA.FTZ R14, R8, -UR19, R83 ;  /* 0x80000013080e7c23 */ /* 0x000fe20008010053 */
[----:B------:R-:W-:Y:S01]  /*6190*/  IMAD.IADD R8, R248, 0x1, -R6 ;  /* 0x00000001f8087824 */ /* 0x000fe200078e0a06 */
[----:B------:R-:W-:Y:S01]  /*61a0*/  FSEL R38, R19, -INF , !P6 ;  /* 0xff80000013267808 */ /* 0x000fe20007000000 */
[--C-:B------:R-:W-:Y:S01]  /*61b0*/  IMAD.IADD R9, R250, 0x1, -R5.reuse ;  /* 0x00000001fa097824 */ /* 0x100fe200078e0a05 */
[----:B------:R-:W-:Y:S01]  /*61c0*/  IABS R7, R7 ;  /* 0x0000000700077213 */ /* 0x000fe20000000000 */
[----:B------:R-:W-:Y:S01]  /*61d0*/  IMAD.IADD R11, R249, 0x1, -R5 ;  /* 0x00000001f90b7824 */ /* 0x000fe200078e0a05 */
[----:B------:R-:W-:-:S02]  /*61e0*/  FSEL R41, R12, -INF , !P5 ;  /* 0xff8000000c297808 */ /* 0x000fc40006800000 */
[----:B------:R-:W-:Y:S01]  /*61f0*/  FSEL R29, R10, -INF , !P3 ;  /* 0xff8000000a1d7808 */ /* 0x000fe20005800000 */
[----:B------:R-:W-:Y:S01]  /*6200*/  IMAD.IADD R10, R251, 0x1, -R5 ;  /* 0x00000001fb0a7824 */ /* 0x000fe200078e0a05 */
[C---:B------:R-:W-:Y:S02]  /*6210*/  ISETP.GE.AND P2, PT, R5.reuse, R114, PT ;  /* 0x000000720500720c */ /* 0x040fe40003f46270 */
[C---:B------:R-:W-:Y:S02]  /*6220*/  ISETP.GE.AND P6, PT, R5.reuse, R113, PT ;  /* 0x000000710500720c */ /* 0x040fe40003fc6270 */
[C---:B------:R-:W-:Y:S02]  /*6230*/  ISETP.GE.AND P5, PT, R5.reuse, R112, PT ;  /* 0x000000700500720c */ /* 0x040fe40003fa6270 */
[C---:B------:R-:W-:Y:S02]  /*6240*/  ISETP.GE.AND P3, PT, R5.reuse, R252, PT ;  /* 0x000000fc0500720c */ /* 0x040fe40003f66270 */
[----:B------:R-:W-:Y:S01]  /*6250*/  IABS R12, R8 ;  /* 0x00000008000c7213 */ /* 0x000fe20000000000 */
[----:B------:R-:W-:Y:S01]  /*6260*/  IMAD.MOV.U32 R8, RZ, RZ, R7 ;  /* 0x000000ffff087224 */ /* 0x000fe200078e0007 */
[----:B------:R-:W-:-:S02]  /*6270*/  ISETP.LT.OR P2, PT, R5, R247, P2 ;  /* 0x000000f70500720c */ /* 0x000fc40001741670 */
[C---:B------:R-:W-:Y:S02]  /*6280*/  ISETP.LT.OR P6, PT, R5.reuse, R246, P6 ;  /* 0x000000f60500720c */ /* 0x040fe400037c1670 */
[C---:B------:R-:W-:Y:S02]  /*6290*/  ISETP.LT.OR P5, PT, R5.reuse, R245, P5 ;  /* 0x000000f50500720c */ /* 0x040fe40002fa1670 */
[----:B------:R-:W-:Y:S02]  /*62a0*/  ISETP.LT.OR P3, PT, R5, R244, P3 ;  /* 0x000000f40500720c */ /* 0x000fe40001f61670 */
[----:B------:R-:W-:Y:S02]  /*62b0*/  IABS R7, R9 ;  /* 0x0000000900077213 */ /* 0x000fe40000000000 */
[----:B------:R-:W-:Y:S02]  /*62c0*/  IABS R5, R11 ;  /* 0x0000000b00057213 */ /* 0x000fe40000000000 */
[----:B------:R-:W-:-:S02]  /*62d0*/  IABS R9, R10 ;  /* 0x0000000a00097213 */ /* 0x000fc40000000000 */
[----:B------:R-:W-:Y:S01]  /*62e0*/  I2FP.F32.S32 R11, R8 ;  /* 0x00000008000b7245 */ /* 0x000fe20000201400 */
[----:B------:R-:W-:Y:S01]  /*62f0*/  IMAD.MOV.U32 R8, RZ, RZ, R7 ;  /* 0x000000ffff087224 */ /* 0x000fe200078e0007 */
[----:B------:R-:W-:Y:S01]  /*6300*/  FSEL R30, R15, -INF , !P1 ;  /* 0xff8000000f1e7808 */ /* 0x000fe20004800000 */
[----:B------:R-:W-:Y:S01]  /*6310*/  IMAD.MOV.U32 R7, RZ, RZ, R5 ;  /* 0x000000ffff077224 */ /* 0x000fe200078e0005 */
[----:B------:R-:W-:Y:S01]  /*6320*/  FSEL R32, R16, -INF , !P0 ;  /* 0xff80000010207808 */ /* 0x000fe20004000000 */
[----:B------:R-:W-:Y:S02]  /*6330*/  IMAD.MOV.U32 R5, RZ, RZ, R9 ;  /* 0x000000ffff057224 */ /* 0x000fe400078e0009 */
[----:B------:R-:W-:Y:S01]  /*6340*/  FFMA.FTZ R11, R11, -UR19, R44 ;  /* 0x800000130b0b7c23 */ /* 0x000fe2000801002c */
[----:B------:R-:W-:Y:S02]  /*6350*/  I2FP.F32.S32 R10, R8 ;  /* 0x00000008000a7245 */ /* 0x000fe40000201400 */
[----:B------:R-:W-:-:S02]  /*6360*/  I2FP.F32.S32 R9, R7 ;  /* 0x0000000700097245 */ /* 0x000fc40000201400 */
[----:B------:R-:W-:Y:S01]  /*6370*/  I2FP.F32.S32 R7, R5 ;  /* 0x0000000500077245 */ /* 0x000fe20000201400 */
[----:B------:R-:W-:Y:S01]  /*6380*/  VIADD R5, R3, 0x20 ;  /* 0x0000002003057836 */ /* 0x000fe20000000000 */
[----:B------:R-:W-:Y:S01]  /*6390*/  I2FP.F32.S32 R8, R12 ;  /* 0x0000000c00087245 */ /* 0x000fe20000201400 */
[----:B------:R-:W-:Y:S01]  /*63a0*/  FFMA.FTZ R18, R9, -UR19, R76 ;  /* 0x8000001309127c23 */ /* 0x000fe2000801004c */
[----:B------:R-:W-:Y:S01]  /*63b0*/  FSEL R37, R14, -INF , !P4 ;  /* 0xff8000000e257808 */ /* 0x000fe20006000000 */
[----:B------:R-:W-:Y:S01]  /*63c0*/  FFMA.FTZ R13, R7, -UR19, R78 ;  /* 0x80000013070d7c23 */ /* 0x000fe2000801004e */
[----:B------:R-:W-:Y:S01]  /*63d0*/  FSEL R26, R11, -INF , !P2 ;  /* 0xff8000000b1a7808 */ /* 0x000fe20005000000 */
[----:B------:R-:W-:Y:S01]  /*63e0*/  IMAD.IADD R9, R248, 0x1, -R5 ;  /* 0x00000001f8097824 */ /* 0x000fe200078e0a05 */
[----:B------:R-:W-:Y:S01]  /*63f0*/  ISETP.GE.AND P1, PT, R6, R114, PT ;  /* 0x000000720600720c */ /* 0x000fe20003f26270 */
[----:B------:R-:W-:Y:S01]  /*6400*/  IMAD.IADD R7, R250, 0x1, -R6 ;  /* 0x00000001fa077824 */ /* 0x000fe200078e0a06 */
[----:B------:R-:W-:Y:S01]  /*6410*/  ISETP.GE.AND P0, PT, R6, R113, PT ;  /* 0x000000710600720c */ /* 0x000fe20003f06270 */
[----:B------:R-:W-:Y:S01]  /*6420*/  FFMA.FTZ R19, R10, -UR19, R46 ;  /* 0x800000130a137c23 */ /* 0x000fe2000801002e */
[----:B------:R-:W-:Y:S01]  /*6430*/  ISETP.GE.AND P4, PT, R6, R112, PT ;  /* 0x000000700600720c */ /* 0x000fe20003f86270 */
[----:B------:R-:W-:Y:S01]  /*6440*/  FFMA.FTZ R12, R8, -UR19, R45 ;  /* 0x80000013080c7c23 */ /* 0x000fe2000801002d */
[C---:B------:R-:W-:Y:S01]  /*6450*/  ISETP.GE.AND P2, PT, R6.reuse, R252, PT ;  /* 0x000000fc0600720c */ /* 0x040fe20003f46270 */
[--C-:B------:R-:W-:Y:S01]  /*6460*/  IMAD.IADD R8, R249, 0x1, -R6.reuse ;  /* 0x00000001f9087824 */ /* 0x100fe200078e0a06 */
[C---:B------:R-:W-:Y:S01]  /*6470*/  ISETP.LT.OR P1, PT, R6.reuse, R247, P1 ;  /* 0x000000f70600720c */ /* 0x040fe20000f21670 */
[----:B------:R-:W-:Y:S01]  /*6480*/  IMAD.IADD R10, R251, 0x1, -R6 ;  /* 0x00000001fb0a7824 */ /* 0x000fe200078e0a06 */
[----:B------:R-:W-:-:S02]  /*6490*/  ISETP.LT.OR P0, PT, R6, R246, P0 ;  /* 0x000000f60600720c */ /* 0x000fc40000701670 */
        /* <DEDUP_REMOVED lines=25> */
[----:B------:R-:W-:Y:S01]  /*6630*/  IMAD.IADD R8, R248, 0x1, -R6 ;  /* 0x00000001f8087824 */ /* 0x000fe200078e0a06 */
        /* <DEDUP_REMOVED lines=79> */
[--C-:B------:R-:W-:Y:S02]  /*6b30*/  IMAD.IADD R7, R248, 0x1, -R5.reuse ;  /* 0x00000001f8077824 */ /* 0x100fe400078e0a05 */
        /* <DEDUP_REMOVED lines=70> */
[----:B------:R-:W-:Y:S01]  /*6fa0*/  IMAD.IADD R9, R249, 0x1, -R5 ;  /* 0x00000001f9097824 */ /* 0x000fe200078e0a05 */
[----:B------:R-:W-:Y:S01]  /*6fb0*/  FSEL R169, R13, -INF , !P5 ;  /* 0xff8000000da97808 */ /* 0x000fe20006800000 */
[----:B------:R-:W-:Y:S01]  /*6fc0*/  FFMA.FTZ R16, R7, -UR19, R95 ;  /* 0x8000001307107c23 */ /* 0x000fe2000801005f */
[----:B------:R-:W-:Y:S01]  /*6fd0*/  IMAD.IADD R7, R248, 0x1, -R6 ;  /* 0x00000001f8077824 */ /* 0x000fe200078e0a06 */
[----:B------:R-:W-:Y:S01]  /*6fe0*/  FSEL R158, R12, -INF , !P3 ;  /* 0xff8000000c9e7808 */ /* 0x000fe20005800000 */
[----:B------:R-:W-:Y:S01]  /*6ff0*/  FFMA.FTZ R15, R8, -UR19, R106 ;  /* 0x80000013080f7c23 */ /* 0x000fe2000801006a */
[----:B------:R-:W-:Y:S01]  /*7000*/  ISETP.GE.AND P2, PT, R5, R114, PT ;  /* 0x000000720500720c */ /* 0x000fe20003f46270 */
[----:B------:R-:W-:Y:S01]  /*7010*/  IMAD.IADD R8, R251, 0x1, -R5 ;  /* 0x00000001fb087824 */ /* 0x000fe200078e0a05 */
[----:B------:R-:W-:Y:S01]  /*7020*/  ISETP.GE.AND P6, PT, R5, R113, PT ;  /* 0x000000710500720c */ /* 0x000fe20003fc6270 */
[----:B------:R-:W-:Y:S01]  /*7030*/  VIADD R3, R3, 0x39 ;  /* 0x0000003903037836 */ /* 0x000fe20000000000 */
[----:B------:R-:W-:-:S02]  /*7040*/  ISETP.GE.AND P5, PT, R5, R112, PT ;  /* 0x000000700500720c */ /* 0x000fc40003fa6270 */
[C---:B------:R-:W-:Y:S02]  /*7050*/  ISETP.GE.AND P3, PT, R5.reuse, R252, PT ;  /* 0x000000fc0500720c */ /* 0x040fe40003f66270 */
[----:B------:R-:W-:Y:S01]  /*7060*/  I2FP.F32.S32 R10, R11 ;  /* 0x0000000b000a7245 */ /* 0x000fe20000201400 */
[--C-:B------:R-:W-:Y:S01]  /*7070*/  IMAD.IADD R11, R250, 0x1, -R6.reuse ;  /* 0x00000001fa0b7824 */ /* 0x100fe200078e0a06 */
[C---:B------:R-:W-:Y:S02]  /*7080*/  ISETP.LT.OR P2, PT, R5.reuse, R247, P2 ;  /* 0x000000f70500720c */ /* 0x040fe40001741670 */
[C---:B------:R-:W-:Y:S01]  /*7090*/  ISETP.LT.OR P6, PT, R5.reuse, R246, P6 ;  /* 0x000000f60500720c */ /* 0x040fe200037c1670 */
[----:B------:R-:W-:Y:S01]  /*70a0*/  FFMA.FTZ R14, R10, -UR19, R93 ;  /* 0x800000130a0e7c23 */ /* 0x000fe2000801005d */
[----:B------:R-:W-:Y:S01]  /*70b0*/  ISETP.LT.OR P5, PT, R5, R245, P5 ;  /* 0x000000f50500720c */ /* 0x000fe20002fa1670 */
[----:B------:R-:W-:Y:S01]  /*70c0*/  IMAD.IADD R10, R249, 0x1, -R6 ;  /* 0x00000001f90a7824 */ /* 0x000fe200078e0a06 */
[----:B------:R-:W-:-:S02]  /*70d0*/  ISETP.LT.OR P3, PT, R5, R244, P3 ;  /* 0x000000f40500720c */ /* 0x000fc40001f61670 */
[----:B------:R-:W-:Y:S02]  /*70e0*/  IABS R7, R7 ;  /* 0x0000000700077213 */ /* 0x000fe40000000000 */
[----:B------:R-:W-:Y:S02]  /*70f0*/  IABS R5, R9 ;  /* 0x0000000900057213 */ /* 0x000fe40000000000 */
[----:B------:R-:W-:Y:S01]  /*7100*/  IABS R9, R8 ;  /* 0x0000000800097213 */ /* 0x000fe20000000000 */
[----:B------:R-:W-:Y:S01]  /*7110*/  IMAD.MOV.U32 R12, RZ, RZ, R7 ;  /* 0x000000ffff0c7224 */ /* 0x000fe200078e0007 */
[----:B------:R-:W-:Y:S01]  /*7120*/  IABS R8, R10 ;  /* 0x0000000a00087213 */ /* 0x000fe20000000000 */
[----:B------:R-:W-:Y:S01]  /*7130*/  IMAD.MOV.U32 R7, RZ, RZ, R5 ;  /* 0x000000ffff077224 */ /* 0x000fe200078e0005 */
[----:B------:R-:W-:Y:S02]  /*7140*/  IABS R5, R11 ;  /* 0x0000000b00057213 */ /* 0x000fe40000000000 */
[----:B------:R-:W-:-:S02]  /*7150*/  FSEL R154, R20, -INF , !P1 ;  /* 0xff800000149a7808 */ /* 0x000fc40004800000 */
[----:B------:R-:W-:Y:S01]  /*7160*/  I2FP.F32.S32 R10, R7 ;  /* 0x00000007000a7245 */ /* 0x000fe20000201400 */
[----:B------:R-:W-:Y:S01]  /*7170*/  IMAD.MOV.U32 R7, RZ, RZ, R5 ;  /* 0x000000ffff077224 */ /* 0x000fe200078e0005 */
[----:B------:R-:W-:Y:S01]  /*7180*/  ISETP.GE.AND P1, PT, R6, R114, PT ;  /* 0x000000720600720c */ /* 0x000fe20003f26270 */
[----:B------:R-:W-:Y:S01]  /*7190*/  IMAD.MOV.U32 R5, RZ, RZ, R8 ;  /* 0x000000ffff057224 */ /* 0x000fe200078e0008 */
[----:B------:R-:W-:Y:S02]  /*71a0*/  I2FP.F32.S32 R8, R9 ;  /* 0x0000000900087245 */ /* 0x000fe40000201400 */
[----:B------:R-:W-:Y:S01]  /*71b0*/  I2FP.F32.S32 R9, R12 ;  /* 0x0000000c00097245 */ /* 0x000fe20000201400 */
[----:B------:R-:W-:Y:S01]  /*71c0*/  FFMA.FTZ R12, R10, -UR19, R105 ;  /* 0x800000130a0c7c23 */ /* 0x000fe20008010069 */
[----:B------:R-:W-:Y:S01]  /*71d0*/  I2FP.F32.S32 R5, R5 ;  /* 0x0000000500057245 */ /* 0x000fe20000201400 */
[----:B------:R-:W-:Y:S01]  /*71e0*/  FFMA.FTZ R11, R8, -UR19, R107 ;  /* 0x80000013080b7c23 */ /* 0x000fe2000801006b */
[----:B------:R-:W-:Y:S01]  /*71f0*/  I2FP.F32.S32 R7, R7 ;  /* 0x0000000700077245 */ /* 0x000fe20000201400 */
[----:B------:R-:W-:Y:S01]  /*7200*/  FFMA.FTZ R10, R9, -UR19, R100 ;  /* 0x80000013090a7c23 */ /* 0x000fe20008010064 */
[----:B------:R-:W-:Y:S01]  /*7210*/  ISETP.LT.OR P1, PT, R6, R247, P1 ;  /* 0x000000f70600720c */ /* 0x000fe20000f21670 */
[----:B------:R-:W-:Y:S01]  /*7220*/  FFMA.FTZ R18, R5, -UR19, R108 ;  /* 0x8000001305127c23 */ /* 0x000fe2000801006c */
[----:B------:R-:W-:-:S02]  /*7230*/  IMAD.IADD R5, R251, 0x1, -R6 ;  /* 0x00000001fb057824 */ /* 0x000fc400078e0a06 */
[----:B------:R-:W-:Y:S01]  /*7240*/  FFMA.FTZ R13, R7, -UR19, R102 ;  /* 0x80000013070d7c23 */ /* 0x000fe20008010066 */
[----:B------:R-:W-:Y:S01]  /*7250*/  FSEL R155, R17, -INF , !P0 ;  /* 0xff800000119b7808 */ /* 0x000fe20004000000 */
[--C-:B------:R-:W-:Y:S01]  /*7260*/  IMAD.IADD R7, R248, 0x1, -R3.reuse ;  /* 0x00000001f8077824 */ /* 0x100fe200078e0a03 */
[----:B------:R-:W-:Y:S01]  /*7270*/  FSEL R156, R15, -INF , !P4 ;  /* 0xff8000000f9c7808 */ /* 0x000fe20006000000 */
[----:B------:R-:W-:Y:S01]  /*7280*/  IMAD.IADD R9, R249, 0x1, -R3 ;  /* 0x00000001f9097824 */ /* 0x000fe200078e0a03 */
[----:B------:R-:W-:Y:S02]  /*7290*/  FSEL R150, R14, -INF , !P2 ;  /* 0xff8000000e967808 */ /* 0x000fe40005000000 */
[C---:B------:R-:W-:Y:S02]  /*72a0*/  ISETP.GE.AND P0, PT, R6.reuse, R113, PT ;  /* 0x000000710600720c */ /* 0x040fe40003f06270 */
[C---:B------:R-:W-:Y:S02]  /*72b0*/  ISETP.GE.AND P4, PT, R6.reuse, R112, PT ;  /* 0x000000700600720c */ /* 0x040fe40003f86270 */
[----:B------:R-:W-:-:S02]  /*72c0*/  ISETP.GE.AND P2, PT, R6, R252, PT ;  /* 0x000000fc0600720c */ /* 0x000fc40003f46270 */
[----:B------:R-:W-:Y:S02]  /*72d0*/  FSEL R152, R16, -INF , !P6 ;  /* 0xff80000010987808 */ /* 0x000fe40007000000 */
[----:B------:R-:W-:Y:S02]  /*72e0*/  FSEL R151, R12, -INF , !P5 ;  /* 0xff8000000c977808 */ /* 0x000fe40006800000 */
[----:B------:R-:W-:Y:S02]  /*72f0*/  FSEL R153, R11, -INF , !P3 ;  /* 0xff8000000b997808 */ /* 0x000fe40005800000 */
[----:B------:R-:W-:Y:S02]  /*7300*/  FSEL R149, R10, -INF , !P1 ;  /* 0xff8000000a957808 */ /* 0x000fe40004800000 */
[----:B------:R-:W-:Y:S02]  /*7310*/  ISETP.GE.AND P6, PT, R3, R114, PT ;  /* 0x000000720300720c */ /* 0x000fe40003fc6270 */
[----:B------:R-:W-:-:S02]  /*7320*/  IABS R5, R5 ;  /* 0x0000000500057213 */ /* 0x000fc40000000000 */
[C---:B------:R-:W-:Y:S02]  /*7330*/  ISETP.GE.AND P5, PT, R3.reuse, R113, PT ;  /* 0x000000710300720c */ /* 0x040fe40003fa6270 */
[C---:B------:R-:W-:Y:S02]  /*7340*/  ISETP.GE.AND P3, PT, R3.reuse, R112, PT ;  /* 0x000000700300720c */ /* 0x040fe40003f66270 */
[----:B------:R-:W-:Y:S02]  /*7350*/  ISETP.GE.AND P1, PT, R3, R252, PT ;  /* 0x000000fc0300720c */ /* 0x000fe40003f26270 */
[C---:B------:R-:W-:Y:S02]  /*7360*/  ISETP.LT.OR P0, PT, R6.reuse, R246, P0 ;  /* 0x000000f60600720c */ /* 0x040fe40000701670 */
[C---:B------:R-:W-:Y:S02]  /*7370*/  ISETP.LT.OR P4, PT, R6.reuse, R245, P4 ;  /* 0x000000f50600720c */ /* 0x040fe40002781670 */
[----:B------:R-:W-:-:S02]  /*7380*/  ISETP.LT.OR P2, PT, R6, R244, P2 ;  /* 0x000000f40600720c */ /* 0x000fc40001741670 */
[----:B------:R-:W-:Y:S01]  /*7390*/  IABS R6, R7 ;  /* 0x0000000700067213 */ /* 0x000fe20000000000 */
[--C-:B------:R-:W-:Y:S01]  /*73a0*/  IMAD.IADD R7, R250, 0x1, -R3.reuse ;  /* 0x00000001fa077824 */ /* 0x100fe200078e0a03 */
[C---:B------:R-:W-:Y:S02]  /*73b0*/  ISETP.LT.OR P6, PT, R3.reuse, R247, P6 ;  /* 0x000000f70300720c */ /* 0x040fe400037c1670 */
[----:B------:R-:W-:Y:S01]  /*73c0*/  I2FP.F32.S32 R5, R5 ;  /* 0x0000000500057245 */ /* 0x000fe20000201400 */
[----:B------:R-:W-:Y:S01]  /*73d0*/  IMAD.MOV.U32 R8, RZ, RZ, R6 ;  /* 0x000000ffff087224 */ /* 0x000fe200078e0006 */
[C---:B------:R-:W-:Y:S02]  /*73e0*/  ISETP.LT.OR P5, PT, R3.reuse, R246, P5 ;  /* 0x000000f60300720c */ /* 0x040fe40002fa1670 */
[C---:B------:R-:W-:Y:S02]  /*73f0*/  ISETP.LT.OR P3, PT, R3.reuse, R245, P3 ;  /* 0x000000f50300720c */ /* 0x040fe40001f61670 */
[----:B------:R-:W-:Y:S01]  /*7400*/  ISETP.LT.OR P1, PT, R3, R244, P1 ;  /* 0x000000f40300720c */ /* 0x000fe20000f21670 */
[----:B------:R-:W-:Y:S01]  /*7410*/  IMAD.IADD R3, R251, 0x1, -R3 ;  /* 0x00000001fb037824 */ /* 0x000fe200078e0a03 */
[----:B------:R-:W-:Y:S01]  /*7420*/  IABS R6, R7 ;  /* 0x0000000700067213 */ /* 0x000fe20000000000 */
[----:B------:R-:W-:Y:S01]  /*7430*/  FFMA.FTZ R7, R5, -UR19, R110 ;  /* 0x8000001305077c23 */ /* 0x000fe2000801006e */
[----:B------:R-:W-:-:S02]  /*7440*/  FSEL R144, R13, -INF , !P0 ;  /* 0xff8000000d907808 */ /* 0x000fc40004000000 */
[----:B------:R-:W-:Y:S02]  /*7450*/  PLOP3.LUT P0, PT, PT, PT, UP0, 0x80, 0x0 ;  /* 0x000000000000781c */ /* 0x000fe40003f0f008 */
[----:B------:R-:W-:Y:S02]  /*7460*/  IABS R5, R9 ;  /* 0x0000000900057213 */ /* 0x000fe40000000000 */
[----:B------:R-:W-:Y:S02]  /*7470*/  IABS R3, R3 ;  /* 0x0000000300037213 */ /* 0x000fe40000000000 */
[----:B------:R-:W-:Y:S02]  /*7480*/  I2FP.F32.S32 R8, R8 ;  /* 0x0000000800087245 */ /* 0x000fe40000201400 */
[----:B------:R-:W-:Y:S02]  /*7490*/  I2FP.F32.S32 R6, R6 ;  /* 0x0000000600067245 */ /* 0x000fe40000201400 */
        /* <DEDUP_REMOVED lines=94> */
.L_x_899:
[----:B------:R-:W-:Y:S05]  /*7a80*/  BSYNC B0 ;  /* 0x0000000000007941 */ /* 0x000fea0003800000 */
.L_x_898:
[----:B------:R-:W0:Y:S02]  /*7a90*/  LDGDEPBAR ;  /* 0x00000000000079af */ /* 0x000e240000000000 */
.L_x_897:
[----:B------:R-:W-:Y:S01]  /*7aa0*/  FMNMX.FTZ R135, R52, R48, !PT ;  /* 0x0000003034877209 */ /* 0x000fe20007810000 */
[----:B------:R-:W-:Y:S01]  /*7ab0*/  ULDC UR10, c[0x0][0x2ec] ;  /* 0x0000bb00000a7ab9 */ /* 0x000fe20000000800 */
        /* <DEDUP_REMOVED lines=33> */
[----:B------:R-:W-:Y:S01]  /*7cd0*/  LEA R225, R0, UR4, 0x1 ;  /* 0x0000000400e17c11 */ /* 0x000fe2000f8e08ff */
[----:B------:R-:W-:Y:S01]  /*7ce0*/  STL [R1+0xa0], R230 ;  /* 0x0000a0e601007387 */ /* 0x000fe20000100800 */
[----:B------:R-:W-:-:S02]  /*7cf0*/  FMNMX.FTZ R135, R150, R135, !PT ;  /* 0x0000008796877209 */ /* 0x000fc40007810000 */
[----:B------:R-:W-:Y:S01]  /*7d00*/  LEA R226, R4, R225, 0x1 ;  /* 0x000000e104e27211 */ /* 0x000fe200078e08ff */
[----:B------:R-:W-:Y:S01]  /*7d10*/  STL [R1+0x9c], R229 ;  /* 0x00009ce501007387 */ /* 0x000fe20000100800 */
[----:B------:R-:W-:Y:S01]  /*7d20*/  FMNMX.FTZ R135, R149, R135, !PT ;  /* 0x0000008795877209 */ /* 0x000fe20007810000 */
[C---:B------:R-:W-:Y:S01]  /*7d30*/  IMAD R228, R2.reuse, 0x2, R225 ;  /* 0x0000000202e47824 */ /* 0x040fe200078e02e1 */
[----:B------:R-:W-:Y:S01]  /*7d40*/  LEA R227, R2, R226, 0x1 ;  /* 0x000000e202e37211 */ /* 0x000fe200078e08ff */
[----:B------:R-:W-:Y:S01]  /*7d50*/  STL [R1+0x98], R224 ;  /* 0x000098e001007387 */ /* 0x000fe20000100800 */
[----:B------:R-:W-:-:S03]  /*7d60*/  FMNMX.FTZ R135, R138, R135, !PT ;  /* 0x000000878a877209 */ /* 0x000fc60007810000 */
[----:B------:R-:W-:Y:S04]  /*7d70*/  STL [R1+0x94], R137 ;  /* 0x0000948901007387 */ /* 0x000fe80000100800 */
[----:B------:R-:W3:Y:S04]  /*7d80*/  SHFL.BFLY PT, R5, R135, 0x2, 0x1f ;  /* 0x0c401f0087057f89 */ /* 0x000ee800000e0000 */
[----:B------:R-:W-:Y:S04]  /*7d90*/  STL [R1+0x90], R136 ;  /* 0x0000908801007387 */ /* 0x000fe80000100800 */
[----:B------:R-:W-:Y:S04]  /*7da0*/  LDSM.16.MT88.4 R44, [R225+0xc000] ;  /* 0x00c00000e12c783b */ /* 0x000fe80000004200 */
[----:B------:R-:W-:Y:S04]  /*7db0*/  LDSM.16.MT88.4 R64, [R226+0xc800] ;  /* 0x00c80000e240783b */ /* 0x000fe80000004200 */
[----:B------:R-:W-:Y:S04]  /*7dc0*/  LDSM.16.MT88.4 R84, [R227+0xe000] ;  /* 0x00e00000e354783b */ /* 0x000fe80000004200 */
[----:B------:R-:W-:Y:S01]  /*7dd0*/  LDSM.16.MT88.4 R60, [R225+0xe000] ;  /* 0x00e00000e13c783b */ /* 0x000fe20000004200 */
[----:B---3--:R-:W-:-:S03]  /*7de0*/  FMNMX.FTZ R135, R135, R5, !PT ;  /* 0x0000000587877209 */ /* 0x008fc60007810000 */
[----:B------:R-:W-:Y:S01]  /*7df0*/  LDSM.16.MT88.4 R72, [R226+0xe000] ;  /* 0x00e00000e248783b */ /* 0x000fe20000004200 */
[----:B------:R-:W-:Y:S02]  /*7e00*/  FMNMX.FTZ R5, R154, R3, !PT ;  /* 0x000000039a057209 */ /* 0x000fe40007810000 */
[----:B------:R-:W-:Y:S01]  /*7e10*/  FMNMX.FTZ R3, R57, R54, !PT ;  /* 0x0000003639037209 */ /* 0x000fe20007810000 */
[----:B-1----:R-:W1:Y:S01]  /*7e20*/  SHFL.BFLY PT, R6, R135, 0x1, 0x1f ;  /* 0x0c201f0087067f89 */ /* 0x002e6200000e0000 */
[----:B------:R-:W-:Y:S02]  /*7e30*/  FMNMX.FTZ R5, R152, R5, !PT ;  /* 0x0000000598057209 */ /* 0x000fe40007810000 */
[----:B------:R-:W-:Y:S01]  /*7e40*/  FMNMX.FTZ R3, R49, R3, !PT ;  /* 0x0000000331037209 */ /* 0x000fe20007810000 */
[----:B------:R-:W-:Y:S01]  /*7e50*/  LDSM.16.MT88.4 R80, [R228+0xe000] ;  /* 0x00e00000e450783b */ /* 0x000fe20000004200 */
[----:B------:R-:W-:Y:S02]  /*7e60*/  FMNMX.FTZ R5, R144, R5, !PT ;  /* 0x0000000590057209 */ /* 0x000fe40007810000 */
[----:B------:R-:W-:Y:S01]  /*7e70*/  FMNMX.FTZ R3, R43, R3, !PT ;  /* 0x000000032b037209 */ /* 0x000fe20007810000 */
[----:B------:R-:W-:Y:S01]  /*7e80*/  LDSM.16.MT88.4 R76, [R228+0xe800] ;  /* 0x00e80000e44c783b */ /* 0x000fe20000004200 */
[----:B------:R-:W-:-:S02]  /*7e90*/  FMNMX.FTZ R134, R139, R5, !PT ;  /* 0x000000058b867209 */ /* 0x000fc40007810000 */
[----:B------:R-:W-:-:S03]  /*7ea0*/  FMNMX.FTZ R3, R38, R3, !PT ;  /* 0x0000000326037209 */ /* 0x000fc60007810000 */
[----:B------:R-:W3:Y:S01]  /*7eb0*/  SHFL.BFLY PT, R7, R134, 0x2, 0x1f ;  /* 0x0c401f0086077f89 */ /* 0x000ee200000e0000 */
[----:B------:R-:W-:-:S04]  /*7ec0*/  FMNMX.FTZ R3, R32, R3, !PT ;  /* 0x0000000320037209 */ /* 0x000fc80007810000 */
[----:B------:R-:W-:-:S04]  /*7ed0*/  FMNMX.FTZ R3, R28, R3, !PT ;  /* 0x000000031c037209 */ /* 0x000fc80007810000 */
[----:B------:R-:W-:Y:S02]  /*7ee0*/  FMNMX.FTZ R3, R25, R3, !PT ;  /* 0x0000000319037209 */ /* 0x000fe40007810000 */
[----:B-1----:R-:W-:Y:S02]  /*7ef0*/  FMNMX.FTZ R135, R135, R6, !PT ;  /* 0x0000000687877209 */ /* 0x002fe40007810000 */
[----:B------:R-:W-:Y:S02]  /*7f00*/  FMNMX.FTZ R3, R184, R3, !PT ;  /* 0x00000003b8037209 */ /* 0x000fe40007810000 */
[C---:B------:R-:W-:Y:S01]  /*7f10*/  FSETP.NEU.FTZ.AND P1, PT, R135.reuse, -INF , PT ;  /* 0xff8000008700780b */ /* 0x040fe20003f3d000 */
[----:B------:R-:W-:Y:S01]  /*7f20*/  FMUL.FTZ R22, R135, UR10 ;  /* 0x0000000a87167c20 */ /* 0x000fe20008410000 */
[----:B------:R-:W-:-:S04]  /*7f30*/  FMNMX.FTZ R3, R179, R3, !PT ;  /* 0x00000003b3037209 */ /* 0x000fc80007810000 */
[----:B------:R-:W-:Y:S02]  /*7f40*/  FSEL R22, R22, RZ, P1 ;  /* 0x000000ff16167208 */ /* 0x000fe40000800000 */
[----:B------:R-:W-:Y:S02]  /*7f50*/  FMNMX.FTZ R3, R171, R3, !PT ;  /* 0x00000003ab037209 */ /* 0x000fe40007810000 */
[----:B---3--:R-:W-:Y:S01]  /*7f60*/  FMNMX.FTZ R134, R134, R7, !PT ;  /* 0x0000000786867209 */ /* 0x008fe20007810000 */
[--C-:B------:R-:W-:Y:S01]  /*7f70*/  FFMA.FTZ R5, R52, UR10, -R22.reuse ;  /* 0x0000000a34057c23 */ /* 0x100fe20008010816 */
[----:B------:R-:W-:-:S03]  /*7f80*/  FFMA.FTZ R6, R39, UR10, -R22 ;  /* 0x0000000a27067c23 */ /* 0x000fc60008010816 */
[----:B------:R1:W-:Y:S01]  /*7f90*/  MUFU.EX2 R189, R5 ;  /* 0x0000000500bd7308 */ /* 0x0003e20000000800 */
[----:B------:R-:W3:Y:S07]  /*7fa0*/  SHFL.BFLY PT, R7, R134, 0x1, 0x1f ;  /* 0x0c201f0086077f89 */ /* 0x000eee00000e0000 */
[----:B------:R4:W-:Y:S01]  /*7fb0*/  MUFU.EX2 R136, R6 ;  /* 0x0000000600887308 */ /* 0x0009e20000000800 */
[----:B-1----:R-:W-:-:S07]  /*7fc0*/  FFMA.FTZ R5, R48, UR10, -R22 ;  /* 0x0000000a30057c23 */ /* 0x002fce0008010816 */
[----:B------:R1:W2:Y:S01]  /*7fd0*/  MUFU.EX2 R188, R5 ;  /* 0x0000000500bc7308 */ /* 0x0002a20000000800 */
[----:B----4-:R-:W-:Y:S01]  /*7fe0*/  FFMA.FTZ R6, R35, UR10, -R22 ;  /* 0x0000000a23067c23 */ /* 0x010fe20008010816 */
[----:B---3--:R-:W-:-:S06]  /*7ff0*/  FMNMX.FTZ R134, R134, R7, !PT ;  /* 0x0000000786867209 */ /* 0x008fcc0007810000 */
[----:B------:R3:W4:Y:S01]  /*8000*/  MUFU.EX2 R224, R6 ;  /* 0x0000000600e07308 */ /* 0x0007220000000800 */
[C---:B------:R-:W-:Y:S01]  /*8010*/  FSETP.NEU.FTZ.AND P1, PT, R134.reuse, -INF , PT ;  /* 0xff8000008600780b */ /* 0x040fe20003f3d000 */
[----:B------:R-:W-:-:S05]  /*8020*/  FMUL.FTZ R21, R134, UR10 ;  /* 0x0000000a86157c20 */ /* 0x000fca0008410000 */
[----:B------:R-:W-:Y:S02]  /*8030*/  FSEL R21, R21, RZ, P1 ;  /* 0x000000ff15157208 */ /* 0x000fe40000800000 */
[----:B-1----:R-:W-:Y:S02]  /*8040*/  FMNMX.FTZ R5, R159, R3, !PT ;  /* 0x000000039f057209 */ /* 0x002fe40007810000 */
[----:B------:R-:W-:Y:S02]  /*8050*/  FMNMX.FTZ R3, R58, R55, !PT ;  /* 0x000000373a037209 */ /* 0x000fe40007810000 */
[----:B------:R-:W-:Y:S02]  /*8060*/  FMNMX.FTZ R5, R155, R5, !PT ;  /* 0x000000059b057209 */ /* 0x000fe40007810000 */
[----:B------:R-:W-:Y:S02]  /*8070*/  FMNMX.FTZ R3, R53, R3, !PT ;  /* 0x0000000335037209 */ /* 0x000fe40007810000 */
[----:B------:R-:W-:Y:S01]  /*8080*/  FMNMX.FTZ R133, R151, R5, !PT ;  /* 0x0000000597857209 */ /* 0x000fe20007810000 */
[----:B------:R-:W-:Y:S01]  /*8090*/  FFMA.FTZ R5, R34, UR10, -R22 ;  /* 0x0000000a22057c23 */ /* 0x000fe20008010816 */
[----:B------:R-:W-:-:S02]  /*80a0*/  FMNMX.FTZ R3, R51, R3, !PT ;  /* 0x0000000333037209 */ /* 0x000fc40007810000 */
[----:B------:R-:W-:Y:S01]  /*80b0*/  FMNMX.FTZ R133, R146, R133, !PT ;  /* 0x0000008592857209 */ /* 0x000fe20007810000 */
[----:B------:R1:W-:Y:S01]  /*80c0*/  MUFU.EX2 R233, R5 ;  /* 0x0000000500e97308 */ /* 0x0003e20000000800 */
[----:B------:R-:W-:Y:S02]  /*80d0*/  FMNMX.FTZ R3, R41, R3, !PT ;  /* 0x0000000329037209 */ /* 0x000fe40007810000 */
[----:B------:R-:W-:Y:S02]  /*80e0*/  FMNMX.FTZ R133, R145, R133, !PT ;  /* 0x0000008591857209 */ /* 0x000fe40007810000 */
[----:B------:R-:W-:Y:S02]  /*80f0*/  FMNMX.FTZ R3, R37, R3, !PT ;  /* 0x0000000325037209 */ /* 0x000fe40007810000 */
[----:B--2---:R-:W-:Y:S01]  /*8100*/  F2FP.BF16.F32.PACK_AB R16, R188, R189 ;  /* 0x000000bdbc10723e */ /* 0x004fe200000010ff */
[----:B---3--:R-:W2:Y:S01]  /*8110*/  SHFL.BFLY PT, R6, R133, 0x2, 0x1f ;  /* 0x0c401f0085067f89 */ /* 0x008ea200000e0000 */
[----:B------:R-:W-:-:S02]  /*8120*/  FMNMX.FTZ R3, R33, R3, !PT ;  /* 0x0000000321037209 */ /* 0x000fc40007810000 */
[----:B----4-:R-:W-:Y:S01]  /*8130*/  F2FP.BF16.F32.PACK_AB R18, R224, R136 ;  /* 0x00000088e012723e */ /* 0x010fe200000010ff */
[----:B-1----:R-:W-:-:S04]  /*8140*/  FFMA.FTZ R5, R29, UR10, -R22 ;  /* 0x0000000a1d057c23 */ /* 0x002fc80008010816 */
[----:B------:R1:W-:Y:S01]  /*8150*/  MUFU.EX2 R231, R5 ;  /* 0x0000000500e77308 */ /* 0x0003e20000000800 */
[----:B--2---:R-:W-:Y:S02]  /*8160*/  FMNMX.FTZ R133, R133, R6, !PT ;  /* 0x0000000685857209 */ /* 0x004fe40007810000 */
[----:B-1----:R-:W-:Y:S01]  /*8170*/  FMNMX.FTZ R5, R31, R3, !PT ;  /* 0x000000031f057209 */ /* 0x002fe20007810000 */
[----:B------:R-:W-:-:S03]  /*8180*/  FFMA.FTZ R3, R26, UR10, -R22 ;  /* 0x0000000a1a037c23 */ /* 0x000fc60008010816 */
[----:B------:R-:W-:Y:S01]  /*8190*/  FMNMX.FTZ R5, R185, R5, !PT ;  /* 0x00000005b9057209 */ /* 0x000fe20007810000 */
[----:B------:R1:W-:Y:S03]  /*81a0*/  MUFU.EX2 R11, R3 ;  /* 0x00000003000b7308 */ /* 0x0003e60000000800 */
[----:B-1----:R-:W-:Y:S01]  /*81b0*/  FMNMX.FTZ R3, R180, R5, !PT ;  /* 0x00000005b4037209 */ /* 0x002fe20007810000 */
[----:B------:R-:W-:-:S03]  /*81c0*/  FFMA.FTZ R5, R24, UR10, -R22 ;  /* 0x0000000a18057c23 */ /* 0x000fc60008010816 */
[----:B------:R-:W-:Y:S01]  /*81d0*/  FMNMX.FTZ R3, R176, R3, !PT ;  /* 0x00000003b0037209 */ /* 0x000fe20007810000 */
[----:B------:R1:W-:Y:S03]  /*81e0*/  MUFU.EX2 R194, R5 ;  /* 0x0000000500c27308 */ /* 0x0003e60000000800 */
[----:B------:R-:W-:Y:S01]  /*81f0*/  FMNMX.FTZ R132, R169, R3, !PT ;  /* 0x00000003a9847209 */ /* 0x000fe20007810000 */
[----:B------:R-:W-:-:S03]  /*8200*/  FFMA.FTZ R3, R56, UR10, -R21 ;  /* 0x0000000a38037c23 */ /* 0x000fc60008010815 */
[----:B------:R-:W-:Y:S01]  /*8210*/  FMNMX.FTZ R132, R156, R132, !PT ;  /* 0x000000849c847209 */ /* 0x000fe20007810000 */
[----:B------:R2:W-:Y:S03]  /*8220*/  MUFU.EX2 R187, R3 ;  /* 0x0000000300bb7308 */ /* 0x0005e60000000800 */
[----:B------:R-:W-:-:S04]  /*8230*/  FMNMX.FTZ R132, R153, R132, !PT ;  /* 0x0000008499847209 */ /* 0x000fc80007810000 */
[----:B------:R-:W-:Y:S01]  /*8240*/  FMNMX.FTZ R132, R148, R132, !PT ;  /* 0x0000008494847209 */ /* 0x000fe20007810000 */
[----:B-1----:R-:W1:Y:S03]  /*8250*/  SHFL.BFLY PT, R5, R133, 0x1, 0x1f ;  /* 0x0c201f0085057f89 */ /* 0x002e6600000e0000 */
[----:B------:R-:W-:-:S05]  /*8260*/  FMNMX.FTZ R132, R147, R132, !PT ;  /* 0x0000008493847209 */ /* 0x000fca0007810000 */
[----:B------:R-:W3:Y:S01]  /*8270*/  SHFL.BFLY PT, R6, R132, 0x2, 0x1f ;  /* 0x0c401f0084067f89 */ /* 0x000ee200000e0000 */
[----:B--2---:R-:W-:-:S04]  /*8280*/  FFMA.FTZ R3, R50, UR10, -R21 ;  /* 0x0000000a32037c23 */ /* 0x004fc80008010815 */
[----:B------:R2:W4:Y:S01]  /*8290*/  MUFU.EX2 R186, R3 ;  /* 0x0000000300ba7308 */ /* 0x0005220000000800 */
[----:B-1----:R-:W-:-:S04]  /*82a0*/  FMNMX.FTZ R133, R133, R5, !PT ;  /* 0x0000000585857209 */ /* 0x002fc80007810000 */
[C---:B------:R-:W-:Y:S01]  /*82b0*/  FSETP.NEU.FTZ.AND P1, PT, R133.reuse, -INF , PT ;  /* 0xff8000008500780b */ /* 0x040fe20003f3d000 */
[--C-:B--2---:R-:W-:Y:S01]  /*82c0*/  FFMA.FTZ R3, R42, UR10, -R21.reuse ;  /* 0x0000000a2a037c23 */ /* 0x104fe20008010815 */
[----:B------:R-:W-:Y:S01]  /*82d0*/  FMUL.FTZ R20, R133, UR10 ;  /* 0x0000000a85147c20 */ /* 0x000fe20008410000 */
[----:B---3--:R-:W-:Y:S02]  /*82e0*/  FMNMX.FTZ R132, R132, R6, !PT ;  /* 0x0000000684847209 */ /* 0x008fe40007810000 */
[----:B------:R1:W-:Y:S01]  /*82f0*/  MUFU.EX2 R200, R3 ;  /* 0x0000000300c87308 */ /* 0x0003e20000000800 */
[----:B----4-:R-:W-:Y:S02]  /*8300*/  F2FP.BF16.F32.PACK_AB R17, R186, R187 ;  /* 0x000000bbba11723e */ /* 0x010fe400000010ff */
[----:B------:R-:W-:Y:S01]  /*8310*/  FSEL R20, R20, RZ, P1 ;  /* 0x000000ff14147208 */ /* 0x000fe20000800000 */
[----:B------:R-:W2:Y:S01]  /*8320*/  SHFL.BFLY PT, R5, R132, 0x1, 0x1f ;  /* 0x0c201f0084057f89 */ /* 0x000ea200000e0000 */
[----:B-1----:R-:W-:-:S04]  /*8330*/  FFMA.FTZ R3, R40, UR10, -R21 ;  /* 0x0000000a28037c23 */ /* 0x002fc80008010815 */
[----:B------:R1:W3:Y:S01]  /*8340*/  MUFU.EX2 R137, R3 ;  /* 0x0000000300897308 */ /* 0x0002e20000000800 */
[----:B--2---:R-:W-:Y:S01]  /*8350*/  FMNMX.FTZ R132, R132, R5, !PT ;  /* 0x0000000584847209 */ /* 0x004fe20007810000 */
[----:B------:R-:W-:-:S03]  /*8360*/  FFMA.FTZ R5, R28, UR10, -R20 ;  /* 0x0000000a1c057c23 */ /* 0x000fc60008010814 */
[----:B------:R-:W-:-:S03]  /*8370*/  FSETP.NEU.FTZ.AND P1, PT, R132, -INF , PT ;  /* 0xff8000008400780b */ /* 0x000fc60003f3d000 */
[----:B------:R2:W-:Y:S01]  /*8380*/  MUFU.EX2 R192, R5 ;  /* 0x0000000500c07308 */ /* 0x0005e20000000800 */
[----:B-1----:R-:W-:Y:S01]  /*8390*/  FFMA.FTZ R3, R36, UR10, -R21 ;  /* 0x0000000a24037c23 */ /* 0x002fe20008010815 */
[----:B---3--:R-:W-:-:S06]  /*83a0*/  F2FP.BF16.F32.PACK_AB R19, R137, R200 ;  /* 0x000000c88913723e */ /* 0x008fcc00000010ff */
[----:B------:R1:W-:Y:S01]  /*83b0*/  MUFU.EX2 R190, R3 ;  /* 0x0000000300be7308 */ /* 0x0003e20000000800 */
[----:B------:R-:W-:Y:S01]  /*83c0*/  HMMA.16816.F32.BF16 R116, R16, R60, RZ ;  /* 0x0000003c1074723c */ /* 0x000fe200000418ff */
[----:B--2---:R-:W-:-:S05]  /*83d0*/  FFMA.FTZ R5, R25, UR10, -R20 ;  /* 0x0000000a19057c23 */ /* 0x004fca0008010814 */
[C---:B------:R-:W-:Y:S01]  /*83e0*/  HMMA.16816.F32.BF16 R108, R16.reuse, R72, RZ ;  /* 0x00000048106c723c */ /* 0x040fe200000418ff */
[----:B------:R-:W2:Y:S05]  /*83f0*/  MUFU.EX2 R239, R5 ;  /* 0x0000000500ef7308 */ /* 0x000eaa0000000800 */
[----:B------:R-:W-:Y:S01]  /*8400*/  HMMA.16816.F32.BF16 R100, R16, R80, RZ ;  /* 0x000000501064723c */ /* 0x000fe200000418ff */
[----:B-1----:R-:W-:-:S04]  /*8410*/  FFMA.FTZ R3, R30, UR10, -R21 ;  /* 0x0000000a1e037c23 */ /* 0x002fc80008010815 */
[----:B------:R1:W-:Y:S01]  /*8420*/  MUFU.EX2 R9, R3 ;  /* 0x0000000300097308 */ /* 0x0003e20000000800 */
[----:B------:R-:W-:Y:S01]  /*8430*/  HMMA.16816.F32.BF16 R92, R16, R84, RZ ;  /* 0x00000054105c723c */ /* 0x000fe200000418ff */
[----:B--2---:R-:W-:Y:S01]  /*8440*/  F2FP.BF16.F32.PACK_AB R6, R239, R192 ;  /* 0x000000c0ef06723e */ /* 0x004fe200000010ff */
[--C-:B-1----:R-:W-:Y:S02]  /*8450*/  FFMA.FTZ R3, R27, UR10, -R21.reuse ;  /* 0x0000000a1b037c23 */ /* 0x102fe40008010815 */
[----:B------:R-:W1:Y:S03]  /*8460*/  LDSM.16.MT88.4 R24, [R226+0xc000] ;  /* 0x00c00000e218783b */ /* 0x000e660000004200 */
[----:B------:R2:W-:Y:S02]  /*8470*/  MUFU.EX2 R191, R3 ;  /* 0x0000000300bf7308 */ /* 0x0005e40000000800 */
[----:B--2---:R-:W-:-:S06]  /*8480*/  FFMA.FTZ R3, R23, UR10, -R21 ;  /* 0x0000000a17037c23 */ /* 0x004fcc0008010815 */
[----:B------:R2:W-:Y:S02]  /*8490*/  MUFU.EX2 R236, R3 ;  /* 0x0000000300ec7308 */ /* 0x0005e40000000800 */
[----:B--2---:R-:W-:-:S06]  /*84a0*/  FFMA.FTZ R3, R57, UR10, -R20 ;  /* 0x0000000a39037c23 */ /* 0x004fcc0008010814 */
[----:B------:R2:W3:Y:S02]  /*84b0*/  MUFU.EX2 R8, R3 ;  /* 0x0000000300087308 */ /* 0x0004e40000000800 */
[----:B--2---:R-:W-:Y:S01]  /*84c0*/  FFMA.FTZ R3, R54, UR10, -R20 ;  /* 0x0000000a36037c23 */ /* 0x004fe20008010814 */
[----:B---3--:R-:W-:-:S05]  /*84d0*/  MOV R2, R8 ;  /* 0x0000000800027202 */ /* 0x008fca0000000f00 */
[----:B------:R2:W3:Y:S02]  /*84e0*/  MUFU.EX2 R23, R3 ;  /* 0x0000000300177308 */ /* 0x0004e40000000800 */
[----:B--2---:R-:W-:Y:S01]  /*84f0*/  FFMA.FTZ R3, R49, UR10, -R20 ;  /* 0x0000000a31037c23 */ /* 0x004fe20008010814 */
[----:B---3--:R-:W-:Y:S02]  /*8500*/  F2FP.BF16.F32.PACK_AB R12, R23, R8 ;  /* 0x00000008170c723e */ /* 0x008fe400000010ff */
[----:B------:R-:W-:-:S03]  /*8510*/  F2FP.BF16.F32.PACK_AB R8, R231, R233 ;  /* 0x000000e9e708723e */ /* 0x000fc600000010ff */
        /* <DEDUP_REMOVED lines=8> */
[----:B--2---:R-:W-:-:S05]  /*85a0*/  FMUL.FTZ R3, R132, UR10 ;  /* 0x0000000a84037c20 */ /* 0x004fca0008410000 */
[----:B------:R-:W-:-:S05]  /*85b0*/  FSEL R3, R3, RZ, P1 ;  /* 0x000000ff03037208 */ /* 0x000fca0000800000 */
[--C-:B------:R-:W-:Y:S01]  /*85c0*/  FFMA.FTZ R0, R55, UR10, -R3.reuse ;  /* 0x0000000a37007c23 */ /* 0x100fe20008010803 */
[--C-:B------:R-:W-:Y:S02]  /*85d0*/  FFMA.FTZ R5, R58, UR10, -R3.reuse ;  /* 0x0000000a3a057c23 */ /* 0x100fe40008010803 */
[----:B-1----:R-:W-:Y:S01]  /*85e0*/  HMMA.16816.F32.BF16 R56, R16, R24, RZ ;  /* 0x000000181038723c */ /* 0x002fe200000418ff */
[----:B------:R1:W-:Y:S08]  /*85f0*/  MUFU.EX2 R230, R0 ;  /* 0x0000000000e67308 */ /* 0x0003f00000000800 */
[----:B------:R-:W2:Y:S01]  /*8600*/  MUFU.EX2 R229, R5 ;  /* 0x0000000500e57308 */ /* 0x000ea20000000800 */
[----:B-1----:R-:W-:-:S02]  /*8610*/  FFMA.FTZ R0, R53, UR10, -R3 ;  /* 0x0000000a35007c23 */ /* 0x002fc40008010803 */
[----:B------:R-:W1:Y:S05]  /*8620*/  LDSM.16.MT88.4 R52, [R228+0xc000] ;  /* 0x00c00000e434783b */ /* 0x000e6a0000004200 */
[----:B------:R3:W-:Y:S01]  /*8630*/  MUFU.EX2 R240, R0 ;  /* 0x0000000000f07308 */ /* 0x0007e20000000800 */
[----:B--2---:R-:W-:Y:S01]  /*8640*/  F2FP.BF16.F32.PACK_AB R13, R230, R229 ;  /* 0x000000e5e60d723e */ /* 0x004fe200000010ff */
[--C-:B---3--:R-:W-:Y:S02]  /*8650*/  FFMA.FTZ R0, R51, UR10, -R3.reuse ;  /* 0x0000000a33007c23 */ /* 0x108fe40008010803 */
[----:B------:R-:W2:Y:S04]  /*8660*/  LDSM.16.MT88.4 R48, [R227+0xc000] ;  /* 0x00c00000e330783b */ /* 0x000ea80000004200 */
[----:B------:R3:W4:Y:S02]  /*8670*/  MUFU.EX2 R235, R0 ;  /* 0x0000000000eb7308 */ /* 0x0007240000000800 */
[--C-:B---3--:R-:W-:Y:S01]  /*8680*/  FFMA.FTZ R0, R41, UR10, -R3.reuse ;  /* 0x0000000a29007c23 */ /* 0x108fe20008010803 */
[----:B----4-:R-:W-:Y:S01]  /*8690*/  F2FP.BF16.F32.PACK_AB R15, R235, R240 ;  /* 0x000000f0eb0f723e */ /* 0x010fe200000010ff */
[----:B------:R-:W-:Y:S01]  /*86a0*/  LDSM.16.MT88.4 R40, [R228+0xc800] ;  /* 0x00c80000e428783b */ /* 0x000fe20000004200 */
[----:B-1----:R-:W-:Y:S03]  /*86b0*/  HMMA.16816.F32.BF16 R140, R16, R52, RZ ;  /* 0x00000034108c723c */ /* 0x002fe600000418ff */
[----:B------:R1:W-:Y:S03]  /*86c0*/  MUFU.EX2 R232, R0 ;  /* 0x0000000000e87308 */ /* 0x0003e60000000800 */
[C---:B------:R-:W-:Y:S06]  /*86d0*/  HMMA.16816.F32.BF16 R68, R12.reuse, R24, RZ ;  /* 0x000000180c44723c */ /* 0x040fec00000418ff */
[----:B------:R-:W-:Y:S01]  /*86e0*/  HMMA.16816.F32.BF16 R88, R12, R84, RZ ;  /* 0x000000540c58723c */ /* 0x000fe200000418ff */
[----:B-1----:R-:W-:-:S05]  /*86f0*/  FFMA.FTZ R0, R37, UR10, -R3 ;  /* 0x0000000a25007c23 */ /* 0x002fca0008010803 */
[C---:B------:R-:W-:Y:S01]  /*8700*/  HMMA.16816.F32.BF16 R112, R12.reuse, R60, RZ ;  /* 0x0000003c0c70723c */ /* 0x040fe200000418ff */
[----:B------:R-:W1:Y:S01]  /*8710*/  LDSM.16.MT88.4 R36, [R225+0xc800] ;  /* 0x00c80000e124783b */ /* 0x000e620000004200 */
[----:B------:R3:W4:Y:S04]  /*8720*/  MUFU.EX2 R201, R0 ;  /* 0x0000000000c97308 */ /* 0x0007280000000800 */
[C---:B------:R-:W-:Y:S06]  /*8730*/  HMMA.16816.F32.BF16 R104, R12.reuse, R72, RZ ;  /* 0x000000480c68723c */ /* 0x040fec00000418ff */
[----:B------:R-:W-:Y:S06]  /*8740*/  HMMA.16816.F32.BF16 R96, R12, R80, RZ ;  /* 0x000000500c60723c */ /* 0x000fec00000418ff */
[----:B--2---:R-:W-:Y:S01]  /*8750*/  HMMA.16816.F32.BF16 R124, R16, R48, RZ ;  /* 0x00000030107c723c */ /* 0x004fe200000418ff */
[----:B---3--:R-:W-:Y:S01]  /*8760*/  FFMA.FTZ R0, R33, UR10, -R3 ;  /* 0x0000000a21007c23 */ /* 0x008fe20008010803 */
[----:B----4-:R-:W-:Y:S01]  /*8770*/  F2FP.BF16.F32.PACK_AB R5, R201, R232 ;  /* 0x000000e8c905723e */ /* 0x010fe200000010ff */
[----:B------:R-:W-:-:S02]  /*8780*/  IMAD.MOV.U32 R81, RZ, RZ, R201 ;  /* 0x000000ffff517224 */ /* 0x000fc400078e00c9 */
[----:B------:R2:W-:Y:S01]  /*8790*/  MUFU.EX2 R193, R0 ;  /* 0x0000000000c17308 */ /* 0x0005e20000000800 */
[----:B------:R-:W-:Y:S06]  /*87a0*/  HMMA.16816.F32.BF16 R32, R16, R44, RZ ;  /* 0x0000002c1020723c */ /* 0x000fec00000418ff */
[C---:B------:R-:W-:Y:S06]  /*87b0*/  HMMA.16816.F32.BF16 R120, R12.reuse, R48, RZ ;  /* 0x000000300c78723c */ /* 0x040fec00000418ff */
[----:B------:R-:W-:Y:S01]  /*87c0*/  HMMA.16816.F32.BF16 R128, R12, R52, RZ ;  /* 0x000000340c80723c */ /* 0x000fe200000418ff */
[----:B--2---:R-:W-:-:S05]  /*87d0*/  FFMA.FTZ R0, R31, UR10, -R3 ;  /* 0x0000000a1f007c23 */ /* 0x004fca0008010803 */
[----:B------:R-:W-:Y:S01]  /*87e0*/  HMMA.16816.F32.BF16 R28, R12, R44, RZ ;  /* 0x0000002c0c1c723c */ /* 0x000fe200000418ff */
[----:B------:R-:W2:Y:S06]  /*87f0*/  MUFU.EX2 R237, R0 ;  /* 0x0000000000ed7308 */ /* 0x000eac0000000800 */
[----:B------:R-:W-:Y:S01]  /*8800*/  MOV R45, R10 ;  /* 0x0000000a002d7202 */ /* 0x000fe20000000f00 */
[----:B------:R-:W-:Y:S01]  /*8810*/  IMAD.MOV.U32 R44, RZ, RZ, R11 ;  /* 0x000000ffff2c7224 */ /* 0x000fe200078e000b */
[----:B------:R-:W-:Y:S02]  /*8820*/  F2FP.BF16.F32.PACK_AB R11, R236, R191 ;  /* 0x000000bfec0b723e */ /* 0x000fe400000010ff */
[----:B------:R-:W-:Y:S01]  /*8830*/  F2FP.BF16.F32.PACK_AB R4, R45, R234 ;  /* 0x000000ea2d04723e */ /* 0x000fe200000010ff */
[----:B------:R-:W-:Y:S01]  /*8840*/  IMAD.MOV.U32 R53, RZ, RZ, R44 ;  /* 0x000000ffff357224 */ /* 0x000fe200078e002c */
[----:B------:R-:W-:-:S02]  /*8850*/  F2FP.BF16.F32.PACK_AB R10, R194, R44 ;  /* 0x0000002cc20a723e */ /* 0x000fc400000010ff */
[----:B------:R-:W-:Y:S02]  /*8860*/  MOV R52, R45 ;  /* 0x0000002d00347202 */ /* 0x000fe40000000f00 */
[----:B--2---:R-:W-:Y:S01]  /*8870*/  F2FP.BF16.F32.PACK_AB R7, R237, R193 ;  /* 0x000000c1ed07723e */ /* 0x004fe200000010ff */
[----:B------:R-:W-:Y:S02]  /*8880*/  IMAD.MOV.U32 R0, RZ, RZ, R9 ;  /* 0x000000ffff007224 */ /* 0x000fe400078e0009 */
[----:B------:R-:W-:-:S03]  /*8890*/  IMAD.MOV.U32 R80, RZ, RZ, R52 ;  /* 0x000000ffff507224 */ /* 0x000fc600078e0034 */
[----:B------:R-:W-:Y:S01]  /*88a0*/  F2FP.BF16.F32.PACK_AB R9, R0, R190 ;  /* 0x000000be0009723e */ /* 0x000fe200000010ff */
[C---:B------:R-:W-:Y:S01]  /*88b0*/  HMMA.16816.F32.BF16 R196, R4.reuse, R64, R68 ;  /* 0x0000004004c4723c */ /* 0x040fe20000041844 */
[----:B------:R-:W2:Y:S05]  /*88c0*/  LDSM.16.MT88.4 R68, [R227+0xe800] ;  /* 0x00e80000e344783b */ /* 0x000eaa0000004200 */
[----:B-1----:R-:W-:Y:S01]  /*88d0*/  HMMA.16816.F32.BF16 R204, R4, R36, R28 ;  /* 0x0000002404cc723c */ /* 0x002fe2000004181c */
[----:B------:R-:W1:Y:S05]  /*88e0*/  LDSM.16.MT88.4 R28, [R225+0xe800] ;  /* 0x00e80000e11c783b */ /* 0x000e6a0000004200 */
[C---:B------:R-:W-:Y:S01]  /*88f0*/  HMMA.16816.F32.BF16 R164, R8.reuse, R64, R56 ;  /* 0x0000004008a4723c */ /* 0x040fe20000041838 */
[----:B------:R-:W3:Y:S05]  /*8900*/  LDSM.16.MT88.4 R56, [R226+0xe800] ;  /* 0x00e80000e238783b */ /* 0x000eea0000004200 */
[----:B------:R-:W-:Y:S01]  /*8910*/  HMMA.16816.F32.BF16 R172, R8, R36, R32 ;  /* 0x0000002408ac723c */ /* 0x000fe20000041820 */
[----:B------:R-:W4:Y:S05]  /*8920*/  LDSM.16.MT88.4 R32, [R227+0xc800] ;  /* 0x00c80000e320783b */ /* 0x000f2a0000004200 */
[-C--:B------:R-:W-:Y:S06]  /*8930*/  HMMA.16816.F32.BF16 R96, R4, R76.reuse, R96 ;  /* 0x0000004c0460723c */ /* 0x080fec0000041860 */
[----:B------:R-:W-:Y:S06]  /*8940*/  HMMA.16816.F32.BF16 R100, R8, R76, R100 ;  /* 0x0000004c0864723c */ /* 0x000fec0000041864 */
[C---:B------:R-:W-:Y:S06]  /*8950*/  HMMA.16816.F32.BF16 R128, R4.reuse, R40, R128 ;  /* 0x000000280480723c */ /* 0x040fec0000041880 */
[C---:B--2---:R-:W-:Y:S06]  /*8960*/  HMMA.16816.F32.BF16 R88, R4.reuse, R68, R88 ;  /* 0x000000440458723c */ /* 0x044fec0000041858 */
[----:B-1----:R-:W-:Y:S01]  /*8970*/  HMMA.16816.F32.BF16 R208, R4, R28, R112 ;  /* 0x0000001c04d0723c */ /* 0x002fe20000041870 */
[----:B------:R-:W-:Y:S01]  /*8980*/  MOV R25, R98 ;  /* 0x0000006200197202 */ /* 0x000fe20000000f00 */
[----:B------:R-:W-:-:S04]  /*8990*/  IMAD.MOV.U32 R24, RZ, RZ, R99 ;  /* 0x000000ffff187224 */ /* 0x000fc800078e0063 */
[C---:B------:R-:W-:Y:S01]  /*89a0*/  HMMA.16816.F32.BF16 R92, R8.reuse, R68, R92 ;  /* 0x00000044085c723c */ /* 0x040fe2000004185c */
[----:B------:R-:W-:Y:S01]  /*89b0*/  IMAD.MOV.U32 R203, RZ, RZ, R101 ;  /* 0x000000ffffcb7224 */ /* 0x000fe200078e0065 */
[----:B------:R-:W-:Y:S02]  /*89c0*/  MOV R202, R102 ;  /* 0x0000006600ca7202 */ /* 0x000fe40000000f00 */
[----:B------:R-:W-:Y:S02]  /*89d0*/  MOV R195, R103 ;  /* 0x0000006700c37202 */ /* 0x000fe40000000f00 */
[C---:B------:R-:W-:Y:S06]  /*89e0*/  HMMA.16816.F32.BF16 R212, R8.reuse, R28, R116 ;  /* 0x0000001c08d4723c */ /* 0x040fec0000041874 */
[----:B------:R-:W-:Y:S01]  /*89f0*/  IMAD.MOV.U32 R72, RZ, RZ, R88 ;  /* 0x000000ffff487224 */ /* 0x000fe200078e0058 */
[----:B------:R-:W-:Y:S01]  /*8a00*/  MOV R64, R89 ;  /* 0x0000005900407202 */ /* 0x000fe20000000f00 */
[----:B------:R-:W-:Y:S01]  /*8a10*/  IMAD.MOV.U32 R61, RZ, RZ, R90 ;  /* 0x000000ffff3d7224 */ /* 0x000fe200078e005a */
[----:B------:R-:W-:Y:S01]  /*8a20*/  MOV R60, R91 ;  /* 0x0000005b003c7202 */ /* 0x000fe20000000f00 */
[----:B---3--:R-:W-:Y:S01]  /*8a30*/  HMMA.16816.F32.BF16 R220, R8, R56, R108 ;  /* 0x0000003808dc723c */ /* 0x008fe2000004186c */
[----:B------:R-:W-:Y:S01]  /*8a40*/  IMAD.MOV.U32 R29, RZ, RZ, R97 ;  /* 0x000000ffff1d7224 */ /* 0x000fe200078e0061 */
[----:B------:R-:W-:-:S04]  /*8a50*/  MOV R28, R96 ;  /* 0x00000060001c7202 */ /* 0x000fc80000000f00 */
[----:B------:R-:W-:Y:S02]  /*8a60*/  HMMA.16816.F32.BF16 R88, R12, R74, RZ ;  /* 0x0000004a0c58723c */ /* 0x000fe400000418ff */
[----:B------:R-:W-:Y:S01]  /*8a70*/  IMAD.MOV.U32 R65, RZ, RZ, R92 ;  /* 0x000000ffff417224 */ /* 0x000fe200078e005c */
[----:B------:R-:W-:Y:S01]  /*8a80*/  MOV R85, R93 ;  /* 0x0000005d00557202 */ /* 0x000fe20000000f00 */
[----:B------:R-:W-:Y:S01]  /*8a90*/  IMAD.MOV.U32 R84, RZ, RZ, R94 ;  /* 0x000000ffff547224 */ /* 0x000fe200078e005e */
[----:B------:R-:W-:Y:S01]  /*8aa0*/  MOV R73, R95 ;  /* 0x0000005f00497202 */ /* 0x000fe20000000f00 */
[----:B------:R-:W-:Y:S06]  /*8ab0*/  HMMA.16816.F32.BF16 R216, R4, R56, R104 ;  /* 0x0000003804d8723c */ /* 0x000fec0000041868 */
[----:B------:R-:W-:Y:S06]  /*8ac0*/  HMMA.16816.F32.BF16 R108, R12, R46, RZ ;  /* 0x0000002e0c6c723c */ /* 0x000fec00000418ff */
[----:B----4-:R-:W-:Y:S06]  /*8ad0*/  HMMA.16816.F32.BF16 R160, R8, R32, R124 ;  /* 0x0000002008a0723c */ /* 0x010fec000004187c */
[----:B------:R-:W-:Y:S06]  /*8ae0*/  HMMA.16816.F32.BF16 R112, R4, R58, R88 ;  /* 0x0000003a0470723c */ /* 0x000fec0000041858 */
[----:B------:R-:W-:Y:S06]  /*8af0*/  HMMA.16816.F32.BF16 R88, R12, R82, RZ ;  /* 0x000000520c58723c */ /* 0x000fec00000418ff */
[----:B------:R-:W-:Y:S06]  /*8b00*/  HMMA.16816.F32.BF16 R120, R4, R32, R120 ;  /* 0x000000200478723c */ /* 0x000fec0000041878 */
[----:B------:R-:W-:Y:S01]  /*8b10*/  HMMA.16816.F32.BF16 R104, R12, R26, RZ ;  /* 0x0000001a0c68723c */ /* 0x000fe200000418ff */
[----:B------:R-:W-:-:S05]  /*8b20*/  IMAD.MOV.U32 R33, RZ, RZ, R100 ;  /* 0x000000ffff217224 */ /* 0x000fca00078e0064 */
[----:B------:R-:W-:Y:S06]  /*8b30*/  HMMA.16816.F32.BF16 R44, R16, R46, RZ ;  /* 0x0000002e102c723c */ /* 0x000fec00000418ff */
[----:B------:R-:W-:Y:S06]  /*8b40*/  HMMA.16816.F32.BF16 R116, R4, R78, R88 ;  /* 0x0000004e0474723c */ /* 0x000fec0000041858 */
[----:B------:R-:W-:Y:S01]  /*8b50*/  HMMA.16816.F32.BF16 R100, R12, R54, RZ ;  /* 0x000000360c64723c */ /* 0x000fe200000418ff */
[----:B------:R-:W-:Y:S01]  /*8b60*/  MOV R90, R25 ;  /* 0x00000019005a7202 */ /* 0x000fe20000000f00 */
[----:B------:R-:W-:-:S02]  /*8b70*/  IMAD.MOV.U32 R91, RZ, RZ, R24 ;  /* 0x000000ffff5b7224 */ /* 0x000fc400078e0018 */
[----:B------:R-:W-:Y:S02]  /*8b80*/  IMAD.MOV.U32 R89, RZ, RZ, R29 ;  /* 0x000000ffff597224 */ /* 0x000fe400078e001d */
[--C-:B------:R-:W-:Y:S01]  /*8b90*/  FFMA.FTZ R29, R149, UR10, -R22.reuse ;  /* 0x0000000a951d7c23 */ /* 0x100fe20008010816 */
[----:B------:R-:W-:Y:S06]  /*8ba0*/  HMMA.16816.F32.BF16 R24, R16, R26, RZ ;  /* 0x0000001a1018723c */ /* 0x000fec00000418ff */
[C---:B------:R-:W-:Y:S06]  /*8bb0*/  HMMA.16816.F32.BF16 R96, R12.reuse, R50, RZ ;  /* 0x000000320c60723c */ /* 0x040fec00000418ff */
[C---:B------:R-:W-:Y:S06]  /*8bc0*/  HMMA.16816.F32.BF16 R92, R12.reuse, R62, RZ ;  /* 0x0000003e0c5c723c */ /* 0x040fec00000418ff */
[----:B------:R-:W-:Y:S06]  /*8bd0*/  HMMA.16816.F32.BF16 R12, R12, R86, RZ ;  /* 0x000000560c0c723c */ /* 0x000fec00000418ff */
[-C--:B------:R-:W-:Y:S06]  /*8be0*/  HMMA.16816.F32.BF16 R108, R4, R38.reuse, R108 ;  /* 0x00000026046c723c */ /* 0x080fec000004186c */
[----:B------:R-:W-:Y:S06]  /*8bf0*/  HMMA.16816.F32.BF16 R36, R8, R38, R44 ;  /* 0x000000260824723c */ /* 0x000fec000004182c */
[-C--:B------:R-:W-:Y:S06]  /*8c00*/  HMMA.16816.F32.BF16 R104, R4, R66.reuse, R104 ;  /* 0x000000420468723c */ /* 0x080fec0000041868 */
[----:B------:R-:W-:Y:S06]  /*8c10*/  HMMA.16816.F32.BF16 R44, R8, R66, R24 ;  /* 0x00000042082c723c */ /* 0x000fec0000041818 */
[C---:B------:R-:W-:Y:S01]  /*8c20*/  HMMA.16816.F32.BF16 R100, R4.reuse, R42, R100 ;  /* 0x0000002a0464723c */ /* 0x040fe20000041864 */
[----:B------:R-:W-:Y:S01]  /*8c30*/  MOV R66, R53 ;  /* 0x0000003500427202 */ /* 0x000fe20000000f00 */
[--C-:B------:R-:W-:Y:S01]  /*8c40*/  FFMA.FTZ R24, R139, UR10, -R21.reuse ;  /* 0x0000000a8b187c23 */ /* 0x100fe20008010815 */
[----:B------:R-:W-:Y:S01]  /*8c50*/  MOV R67, R28 ;  /* 0x0000001c00437202 */ /* 0x000fe20000000f00 */
[----:B------:R-:W-:Y:S01]  /*8c60*/  FFMA.FTZ R28, R138, UR10, -R22 ;  /* 0x0000000a8a1c7c23 */ /* 0x000fe20008010816 */
[--C-:B------:R-:W-:Y:S01]  /*8c70*/  FFMA.FTZ R26, R152, UR10, -R21.reuse ;  /* 0x0000000a981a7c23 */ /* 0x100fe20008010815 */
[----:B------:R-:W-:Y:S01]  /*8c80*/  HMMA.16816.F32.BF16 R96, R4, R34, R96 ;  /* 0x000000220460723c */ /* 0x000fe20000041860 */
[----:B------:R-:W-:Y:S01]  /*8c90*/  FFMA.FTZ R27, R154, UR10, -R21 ;  /* 0x0000000a9a1b7c23 */ /* 0x000fe20008010815 */
[----:B------:R-:W-:-:S02]  /*8ca0*/  IMAD.MOV.U32 R154, RZ, RZ, R200 ;  /* 0x000000ffff9a7224 */ /* 0x000fc400078e00c8 */
[----:B------:R-:W-:Y:S01]  /*8cb0*/  FFMA.FTZ R25, R144, UR10, -R21 ;  /* 0x0000000a90197c23 */ /* 0x000fe20008010815 */
[----:B------:R-:W-:Y:S01]  /*8cc0*/  MOV R144, R192 ;  /* 0x000000c000907202 */ /* 0x000fe20000000f00 */
[C---:B------:R-:W-:Y:S06]  /*8cd0*/  HMMA.16816.F32.BF16 R92, R4.reuse, R30, R92 ;  /* 0x0000001e045c723c */ /* 0x040fec000004185c */
[----:B------:R-:W-:Y:S01]  /*8ce0*/  HMMA.16816.F32.BF16 R124, R4, R70, R12 ;  /* 0x00000046047c723c */ /* 0x000fe2000004180c */
[----:B------:R-:W1:Y:S05]  /*8cf0*/  LDSM.16.MT88.4 R12, [R225+0xd000] ;  /* 0x00d00000e10c783b */ /* 0x000e6a0000004200 */
[C---:B------:R-:W-:Y:S06]  /*8d00*/  HMMA.16816.F32.BF16 R52, R16.reuse, R54, RZ ;  /* 0x000000361034723c */ /* 0x040fec00000418ff */
[C---:B------:R-:W-:Y:S06]  /*8d10*/  HMMA.16816.F32.BF16 R4, R16.reuse, R62, RZ ;  /* 0x0000003e1004723c */ /* 0x040fec00000418ff */
[----:B------:R-:W-:Y:S01]  /*8d20*/  HMMA.16816.F32.BF16 R48, R16, R50, RZ ;  /* 0x000000321030723c */ /* 0x000fe200000418ff */
[----:B------:R-:W-:Y:S01]  /*8d30*/  IMAD.MOV.U32 R63, RZ, RZ, R23 ;  /* 0x000000ffff3f7224 */ /* 0x000fe200078e0017 */
[----:B------:R-:W-:-:S04]  /*8d40*/  MOV R62, R136 ;  /* 0x00000088003e7202 */ /* 0x000fc80000000f00 */
[C---:B------:R-:W-:Y:S06]  /*8d50*/  HMMA.16816.F32.BF16 R140, R8.reuse, R40, R140 ;  /* 0x00000028088c723c */ /* 0x040fec000004188c */
[C---:B------:R-:W-:Y:S06]  /*8d60*/  HMMA.16816.F32.BF16 R52, R8.reuse, R42, R52 ;  /* 0x0000002a0834723c */ /* 0x040fec0000041834 */
[----:B------:R-:W-:Y:S06]  /*8d70*/  HMMA.16816.F32.BF16 R40, R8, R30, R4 ;  /* 0x0000001e0828723c */ /* 0x000fec0000041804 */
[----:B------:R-:W-:Y:S01]  /*8d80*/  HMMA.16816.F32.BF16 R4, R16, R74, RZ ;  /* 0x0000004a1004723c */ /* 0x000fe200000418ff */
[--C-:B------:R-:W-:Y:S01]  /*8d90*/  FFMA.FTZ R31, R158, UR10, -R22.reuse ;  /* 0x0000000a9e1f7c23 */ /* 0x100fe20008010816 */
[----:B------:R-:W-:-:S04]  /*8da0*/  FFMA.FTZ R30, R150, UR10, -R22 ;  /* 0x0000000a961e7c23 */ /* 0x000fc80008010816 */
[----:B------:R-:W-:Y:S07]  /*8db0*/  HMMA.16816.F32.BF16 R48, R8, R34, R48 ;  /* 0x000000220830723c */ /* 0x000fee0000041830 */
[----:B------:R-:W-:Y:S02]  /*8dc0*/  IMAD.MOV.U32 R35, RZ, RZ, R0 ;  /* 0x000000ffff237224 */ /* 0x000fe400078e0000 */
[----:B------:R-:W-:Y:S01]  /*8dd0*/  FFMA.FTZ R0, R182, UR10, -R22 ;  /* 0x0000000ab6007c23 */ /* 0x000fe20008010816 */
[----:B------:R-:W-:Y:S01]  /*8de0*/  MOV R34, R2 ;  /* 0x0000000200227202 */ /* 0x000fe20000000f00 */
[----:B------:R-:W-:-:S02]  /*8df0*/  IMAD.MOV.U32 R74, RZ, RZ, R35 ;  /* 0x000000ffff4a7224 */ /* 0x000fc400078e0023 */
[----:B------:R2:W3:Y:S01]  /*8e00*/  MUFU.EX2 R201, R0 ;  /* 0x0000000000c97308 */ /* 0x0004e20000000800 */
[----:B------:R-:W-:-:S04]  /*8e10*/  FADD.FTZ R35, R187, R186 ;  /* 0x000000babb237221 */ /* 0x000fc80000010000 */
[----:B------:R-:W-:Y:S06]  /*8e20*/  HMMA.16816.F32.BF16 R56, R8, R58, R4 ;  /* 0x0000003a0838723c */ /* 0x000fec0000041804 */
[----:B------:R-:W-:Y:S01]  /*8e30*/  HMMA.16816.F32.BF16 R4, R16, R82, RZ ;  /* 0x000000521004723c */ /* 0x000fe200000418ff */
[----:B--2---:R-:W-:-:S05]  /*8e40*/  FFMA.FTZ R0, R181, UR10, -R22 ;  /* 0x0000000ab5007c23 */ /* 0x004fca0008010816 */
[----:B------:R-:W-:Y:S01]  /*8e50*/  HMMA.16816.F32.BF16 R16, R16, R86, RZ ;  /* 0x000000561010723c */ /* 0x000fe200000418ff */
[----:B------:R-:W-:Y:S01]  /*8e60*/  MOV R82, R34 ;  /* 0x0000002200527202 */ /* 0x000fe20000000f00 */
[----:B------:R-:W-:Y:S01]  /*8e70*/  FFMA.FTZ R34, R147, UR10, -R3 ;  /* 0x0000000a93227c23 */ /* 0x000fe20008010803 */
[----:B------:R2:W4:Y:S01]  /*8e80*/  MUFU.EX2 R23, R0 ;  /* 0x0000000000177308 */ /* 0x0005220000000800 */
[----:B---3--:R-:W-:-:S14]  /*8e90*/  MOV R147, R201 ;  /* 0x000000c900937202 */ /* 0x008fdc0000000f00 */
[C---:B------:R-:W-:Y:S01]  /*8ea0*/  HMMA.16816.F32.BF16 R76, R8.reuse, R78, R4 ;  /* 0x0000004e084c723c */ /* 0x040fe20000041804 */
[----:B--2---:R-:W-:Y:S01]  /*8eb0*/  FFMA.FTZ R0, R177, UR10, -R22 ;  /* 0x0000000ab1007c23 */ /* 0x004fe20008010816 */
[----:B----4-:R-:W-:Y:S01]  /*8ec0*/  MOV R152, R23 ;  /* 0x0000001700987202 */ /* 0x010fe20000000f00 */
[----:B------:R-:W-:Y:S02]  /*8ed0*/  FFMA.FTZ R23, R155, UR10, -R20 ;  /* 0x0000000a9b177c23 */ /* 0x000fe40008010814 */
[----:B------:R2:W-:Y:S01]  /*8ee0*/  MUFU.EX2 R32, R0 ;  /* 0x0000000000207308 */ /* 0x0005e20000000800 */
[----:B------:R-:W-:Y:S07]  /*8ef0*/  HMMA.16816.F32.BF16 R68, R8, R70, R16 ;  /* 0x000000460844723c */ /* 0x000fee0000041810 */
[----:B------:R-:W-:Y:S01]  /*8f00*/  F2FP.BF16.F32.PACK_AB R8, R152, R147 ;  /* 0x000000939808723e */ /* 0x000fe200000010ff */
[----:B------:R-:W-:Y:S01]  /*8f10*/  IMAD.MOV.U32 R18, RZ, RZ, R63 ;  /* 0x000000ffff127224 */ /* 0x000fe200078e003f */
[----:B------:R-:W-:Y:S01]  /*8f20*/  MOV R17, R62 ;  /* 0x0000003e00117202 */ /* 0x000fe20000000f00 */
[----:B------:R-:W-:Y:S01]  /*8f30*/  IMAD.MOV.U32 R62, RZ, RZ, R67 ;  /* 0x000000ffff3e7224 */ /* 0x000fe200078e0043 */
[----:B------:R-:W-:-:S02]  /*8f40*/  MOV R67, R91 ;  /* 0x0000005b00437202 */ /* 0x000fc40000000f00 */
[----:B------:R-:W-:Y:S02]  /*8f50*/  MOV R91, R202 ;  /* 0x000000ca005b7202 */ /* 0x000fe40000000f00 */
[----:B------:R-:W-:Y:S01]  /*8f60*/  MOV R63, R89 ;  /* 0x00000059003f7202 */ /* 0x000fe20000000f00 */
[----:B--2---:R-:W-:Y:S01]  /*8f70*/  FFMA.FTZ R0, R168, UR10, -R22 ;  /* 0x0000000aa8007c23 */ /* 0x004fe20008010816 */
[----:B------:R-:W-:Y:S02]  /*8f80*/  IMAD.MOV.U32 R89, RZ, RZ, R33 ;  /* 0x000000ffff597224 */ /* 0x000fe400078e0021 */
[----:B------:R-:W-:Y:S01]  /*8f90*/  FFMA.FTZ R22, R151, UR10, -R20 ;  /* 0x0000000a97167c23 */ /* 0x000fe20008010814 */
[----:B------:R-:W-:Y:S01]  /*8fa0*/  FFMA.FTZ R33, R148, UR10, -R3 ;  /* 0x0000000a94217c23 */ /* 0x000fe20008010803 */
[----:B------:R2:W-:Y:S02]  /*8fb0*/  MUFU.EX2 R86, R0 ;  /* 0x0000000000567308 */ /* 0x0005e40000000800 */
[----:B--2---:R-:W-:-:S06]  /*8fc0*/  FFMA.FTZ R0, R183, UR10, -R21 ;  /* 0x0000000ab7007c23 */ /* 0x004fcc0008010815 */
[----:B------:R2:W-:Y:S02]  /*8fd0*/  MUFU.EX2 R75, R0 ;  /* 0x00000000004b7308 */ /* 0x0005e40000000800 */
[----:B--2---:R-:W-:-:S06]  /*8fe0*/  FFMA.FTZ R0, R178, UR10, -R21 ;  /* 0x0000000ab2007c23 */ /* 0x004fcc0008010815 */
[----:B------:R2:W-:Y:S02]  /*8ff0*/  MUFU.EX2 R168, R0 ;  /* 0x0000000000a87308 */ /* 0x0005e40000000800 */
[----:B--2---:R-:W-:-:S06]  /*9000*/  FFMA.FTZ R0, R170, UR10, -R21 ;  /* 0x0000000aaa007c23 */ /* 0x004fcc0008010815 */
[----:B------:R2:W-:Y:S02]  /*9010*/  MUFU.EX2 R83, R0 ;  /* 0x0000000000537308 */ /* 0x0005e40000000800 */
[----:B--2---:R-:W-:Y:S01]  /*9020*/  FFMA.FTZ R0, R157, UR10, -R21 ;  /* 0x0000000a9d007c23 */ /* 0x004fe20008010815 */
[----:B------:R-:W-:Y:S01]  /*9030*/  FFMA.FTZ R21, R146, UR10, -R20 ;  /* 0x0000000a92157c23 */ /* 0x000fe20008010814 */
[----:B------:R-:W-:-:S04]  /*9040*/  IMAD.MOV.U32 R146, RZ, RZ, R193 ;  /* 0x000000ffff927224 */ /* 0x000fc800078e00c1 */
[----:B------:R2:W3:Y:S02]  /*9050*/  MUFU.EX2 R19, R0 ;  /* 0x0000000000137308 */ /* 0x0004e40000000800 */
[----:B--2---:R-:W-:Y:S01]  /*9060*/  FFMA.FTZ R0, R184, UR10, -R20 ;  /* 0x0000000ab8007c23 */ /* 0x004fe20008010814 */
[----:B---3--:R-:W-:-:S05]  /*9070*/  F2FP.BF16.F32.PACK_AB R11, R19, R83 ;  /* 0x00000053130b723e */ /* 0x008fca00000010ff */
[----:B------:R2:W-:Y:S02]  /*9080*/  MUFU.EX2 R136, R0 ;  /* 0x0000000000887308 */ /* 0x0005e40000000800 */
[----:B--2---:R-:W-:-:S06]  /*9090*/  FFMA.FTZ R0, R179, UR10, -R20 ;  /* 0x0000000ab3007c23 */ /* 0x004fcc0008010814 */
        /* <DEDUP_REMOVED lines=8> */
[----:B------:R2:W3:Y:S02]  /*9120*/  MUFU.EX2 R2, R0 ;  /* 0x0000000000027308 */ /* 0x0004e40000000800 */
[--C-:B--2---:R-:W-:Y:S01]  /*9130*/  FFMA.FTZ R0, R180, UR10, -R3.reuse ;  /* 0x0000000ab4007c23 */ /* 0x104fe20008010803 */
[----:B---3--:R-:W-:Y:S02]  /*9140*/  IMAD.MOV.U32 R155, RZ, RZ, R2 ;  /* 0x000000ffff9b7224 */ /* 0x008fe400078e0002 */
[----:B------:R-:W-:Y:S01]  /*9150*/  FFMA.FTZ R2, R145, UR10, -R20 ;  /* 0x0000000a91027c23 */ /* 0x000fe20008010814 */
[----:B------:R-:W-:Y:S02]  /*9160*/  MOV R145, R194 ;  /* 0x000000c200917202 */ /* 0x000fe40000000f00 */
[----:B------:R2:W3:Y:S01]  /*9170*/  MUFU.EX2 R171, R0 ;  /* 0x0000000000ab7308 */ /* 0x0004e20000000800 */
[--C-:B------:R-:W-:Y:S01]  /*9180*/  FFMA.FTZ R20, R156, UR10, -R3.reuse ;  /* 0x0000000a9c147c23 */ /* 0x100fe20008010803 */
[----:B--2---:R-:W-:Y:S01]  /*9190*/  FFMA.FTZ R0, R176, UR10, -R3 ;  /* 0x0000000ab0007c23 */ /* 0x004fe20008010803 */
[----:B---3--:R-:W-:-:S05]  /*91a0*/  F2FP.BF16.F32.PACK_AB R5, R171, R155 ;  /* 0x0000009bab05723e */ /* 0x008fca00000010ff */
[----:B------:R2:W-:Y:S02]  /*91b0*/  MUFU.EX2 R139, R0 ;  /* 0x00000000008b7308 */ /* 0x0005e40000000800 */
[--C-:B--2---:R-:W-:Y:S01]  /*91c0*/  FFMA.FTZ R0, R169, UR10, -R3.reuse ;  /* 0x0000000aa9007c23 */ /* 0x104fe20008010803 */
[----:B------:R-:W-:Y:S01]  /*91d0*/  MOV R169, R32 ;  /* 0x0000002000a97202 */ /* 0x000fe20000000f00 */
[----:B------:R-:W-:Y:S01]  /*91e0*/  FFMA.FTZ R32, R153, UR10, -R3 ;  /* 0x0000000a99207c23 */ /* 0x000fe20008010803 */
[----:B------:R-:W-:-:S03]  /*91f0*/  IMAD.MOV.U32 R153, RZ, RZ, R75 ;  /* 0x000000ffff997224 */ /* 0x000fc600078e004b */
[----:B------:R-:W2:Y:S01]  /*9200*/  MUFU.EX2 R138, R0 ;  /* 0x00000000008a7308 */ /* 0x000ea20000000800 */
[----:B------:R-:W-:Y:S01]  /*9210*/  F2FP.BF16.F32.PACK_AB R10, R86, R169 ;  /* 0x000000a9560a723e */ /* 0x000fe200000010ff */
[----:B------:R-:W-:Y:S01]  /*9220*/  FADD.FTZ R3, R189, R188 ;  /* 0x000000bcbd037221 */ /* 0x000fe20000010000 */
[----:B------:R-:W-:Y:S01]  /*9230*/  MOV R75, R66 ;  /* 0x00000042004b7202 */ /* 0x000fe20000000f00 */
[----:B------:R-:W-:Y:S01]  /*9240*/  IMAD.MOV.U32 R66, RZ, RZ, R90 ;  /* 0x000000ffff427224 */ /* 0x000fe200078e005a */
[----:B------:R-:W-:Y:S01]  /*9250*/  F2FP.BF16.F32.PACK_AB R9, R168, R153 ;  /* 0x00000099a809723e */ /* 0x000fe200000010ff */
[----:B------:R-:W-:-:S06]  /*9260*/  IMAD.MOV.U32 R90, RZ, RZ, R203 ;  /* 0x000000ffff5a7224 */ /* 0x000fcc00078e00cb */
[----:B-1----:R-:W-:Y:S01]  /*9270*/  HMMA.16816.F32.BF16 R172, R8, R12, R172 ;  /* 0x0000000c08ac723c */ /* 0x002fe200000418ac */
[----:B--2---:R-:W-:-:S05]  /*9280*/  F2FP.BF16.F32.PACK_AB R7, R138, R139 ;  /* 0x0000008b8a07723e */ /* 0x004fca00000010ff */
[----:B------:R-:W-:Y:S01]  /*9290*/  HMMA.16816.F32.BF16 R36, R8, R14, R36 ;  /* 0x0000000e0824723c */ /* 0x000fe20000041824 */
[----:B------:R-:W-:Y:S02]  /*92a0*/  MOV R0, R82 ;  /* 0x0000005200007202 */ /* 0x000fe40000000f00 */
[----:B------:R-:W-:-:S03]  /*92b0*/  MOV R82, R191 ;  /* 0x000000bf00527202 */ /* 0x000fc60000000f00 */
[C---:B------:R-:W-:Y:S06]  /*92c0*/  HMMA.16816.F32.BF16 R204, R4.reuse, R12, R204 ;  /* 0x0000000c04cc723c */ /* 0x040fec00000418cc */
[----:B------:R-:W-:Y:S01]  /*92d0*/  HMMA.16816.F32.BF16 R200, R4, R14, R108 ;  /* 0x0000000e04c8723c */ /* 0x000fe2000004186c */
[----:B------:R-:W1:Y:S06]  /*92e0*/  LDSM.16.MT88.4 R12, [R226+0xd000] ;  /* 0x00d00000e20c783b */ /* 0x000e6c0000004200 */
        /* <DEDUP_REMOVED lines=12> */
[----:B------:R-:W-:Y:S01]  /*93b0*/  MOV R89, R91 ;  /* 0x0000005b00597202 */ /* 0x000fe20000000f00 */
[----:B------:R-:W-:-:S02]  /*93c0*/  IMAD.MOV.U32 R91, RZ, RZ, R65 ;  /* 0x000000ffff5b7224 */ /* 0x000fc400078e0041 */
[----:B------:R-:W-:Y:S01]  /*93d0*/  IMAD.MOV.U32 R65, RZ, RZ, R190 ;  /* 0x000000ffff417224 */ /* 0x000fe200078e00be */
        /* <DEDUP_REMOVED lines=22> */
[----:B------:R-:W2:Y:S01]  /*9540*/  LDSM.16.MT88.4 R16, [R228+0xf000] ;  /* 0x00f00000e410783b */ /* 0x000ea20000004200 */
[----:B------:R-:W-:Y:S01]  /*9550*/  MOV R103, R90 ;  /* 0x0000005a00677202 */ /* 0x000fe20000000f00 */
[C---:B-1----:R-:W-:Y:S06]  /*9560*/  HMMA.16816.F32.BF16 R180, R4.reuse, R12, R120 ;  /* 0x0000000c04b4723c */ /* 0x042fec0000041878 */
[----:B------:R-:W-:Y:S01]  /*9570*/  HMMA.16816.F32.BF16 R176, R4, R14, R96 ;  /* 0x0000000e04b0723c */ /* 0x000fe20000041860 */
[----:B------:R-:W-:Y:S01]  /*9580*/  MOV R121, R64 ;  /* 0x0000004000797202 */ /* 0x000fe20000000f00 */
[----:B------:R-:W-:Y:S01]  /*9590*/  IMAD.MOV.U32 R120, RZ, RZ, R72 ;  /* 0x000000ffff787224 */ /* 0x000fe200078e0048 */
[----:B------:R-:W-:Y:S01]  /*95a0*/  MOV R123, R60 ;  /* 0x0000003c007b7202 */ /* 0x000fe20000000f00 */
[----:B------:R-:W-:-:S02]  /*95b0*/  IMAD.MOV.U32 R122, RZ, RZ, R61 ;  /* 0x000000ffff7a7224 */ /* 0x000fc400078e003d */
[----:B------:R-:W-:Y:S01]  /*95c0*/  HMMA.16816.F32.BF16 R148, R8, R12, R160 ;  /* 0x0000000c0894723c */ /* 0x000fe200000418a0 */
[----:B------:R-:W-:Y:S01]  /*95d0*/  IMAD.MOV.U32 R99, RZ, RZ, R65 ;  /* 0x000000ffff637224 */ /* 0x000fe200078e0041 */
[----:B------:R-:W-:-:S04]  /*95e0*/  MOV R97, R110 ;  /* 0x0000006e00617202 */ /* 0x000fc80000000f00 */
        /* <DEDUP_REMOVED lines=10> */
[----:B--2---:R-:W-:Y:S01]  /*9690*/  HMMA.16816.F32.BF16 R104, R4, R16, R104 ;  /* 0x000000100468723c */ /* 0x004fe20000041868 */
[----:B------:R-:W-:-:S05]  /*96a0*/  IMAD.MOV.U32 R99, RZ, RZ, R109 ;  /* 0x000000ffff637224 */ /* 0x000fca00078e006d */
[-C--:B-1----:R-:W-:Y:S06]  /*96b0*/  HMMA.16816.F32.BF16 R140, R8, R12.reuse, R212 ;  /* 0x0000000c088c723c */ /* 0x082fec00000418d4 */
[C---:B------:R-:W-:Y:S01]  /*96c0*/  HMMA.16816.F32.BF16 R72, R4.reuse, R12, R208 ;  /* 0x0000000c0448723c */ /* 0x040fe200000418d0 */
[----:B------:R-:W-:Y:S01]  /*96d0*/  MOV R214, R161 ;  /* 0x000000a100d67202 */ /* 0x000fe20000000f00 */
[----:B------:R-:W-:Y:S01]  /*96e0*/  IMAD.MOV.U32 R215, RZ, RZ, R162 ;  /* 0x000000ffffd77224 */ /* 0x000fe200078e00a2 */
[----:B------:R-:W-:Y:S01]  /*96f0*/  MOV R162, R130 ;  /* 0x0000008200a27202 */ /* 0x000fe20000000f00 */
[----:B------:R-:W-:Y:S01]  /*9700*/  IMAD.MOV.U32 R213, RZ, RZ, R160 ;  /* 0x000000ffffd57224 */ /* 0x000fe200078e00a0 */
[----:B------:R-:W-:Y:S01]  /*9710*/  MOV R130, R154 ;  /* 0x0000009a00827202 */ /* 0x000fe20000000f00 */
[----:B------:R-:W-:Y:S01]  /*9720*/  HMMA.16816.F32.BF16 R48, R4, R14, R92 ;  /* 0x0000000e0430723c */ /* 0x000fe2000004185c */
[----:B------:R-:W-:-:S05]  /*9730*/  IMAD.MOV.U32 R161, RZ, RZ, R131 ;  /* 0x000000ffffa17224 */ /* 0x000fca00078e0083 */
        /* <DEDUP_REMOVED lines=21> */
[----:B------:R-:W-:Y:S01]  /*9890*/  MUFU.EX2 R31, R31 ;  /* 0x0000001f001f7308 */ /* 0x000fe20000000800 */
        /* <DEDUP_REMOVED lines=19> */
[----:B------:R-:W2:Y:S01]  /*99d0*/  MUFU.EX2 R30, R30 ;  /* 0x0000001e001e7308 */ /* 0x000ea20000000800 */
[----:B------:R-:W-:Y:S01]  /*99e0*/  IMAD.MOV.U32 R211, RZ, RZ, R213 ;  /* 0x000000ffffd37224 */ /* 0x000fe200078e00d5 */
[----:B------:R-:W-:Y:S01]  /*99f0*/  MOV R214, R96 ;  /* 0x0000006000d67202 */ /* 0x000fe20000000f00 */
[----:B------:R-:W-:Y:S01]  /*9a00*/  IMAD.MOV.U32 R213, RZ, RZ, R215 ;  /* 0x000000ffffd57224 */ /* 0x000fe200078e00d7 */
[----:B------:R-:W-:Y:S01]  /*9a10*/  HMMA.16816.F32.BF16 R16, R8, R18, R76 ;  /* 0x000000120810723c */ /* 0x000fe2000004184c */
[----:B------:R-:W-:-:S02]  /*9a20*/  IMAD.MOV.U32 R215, RZ, RZ, R97 ;  /* 0x000000ffffd77224 */ /* 0x000fc400078e0061 */
[----:B------:R-:W-:Y:S01]  /*9a30*/  FADD.FTZ R0, R0, R208 ;  /* 0x000000d000007221 */ /* 0x000fe20000010000 */
[----:B------:R-:W-:Y:S01]  /*9a40*/  MOV R96, R98 ;  /* 0x0000006200607202 */ /* 0x000fe20000000f00 */
[----:B------:R-:W-:Y:S01]  /*9a50*/  IMAD.MOV.U32 R97, RZ, RZ, R232 ;  /* 0x000000ffff617224 */ /* 0x000fe200078e00e8 */
[----:B------:R-:W-:Y:S01]  /*9a60*/  MOV R98, R231 ;  /* 0x000000e700627202 */ /* 0x000fe20000000f00 */
[----:B------:R-:W-:Y:S01]  /*9a70*/  IMAD.MOV.U32 R208, RZ, RZ, R212 ;  /* 0x000000ffffd07224 */ /* 0x000fe200078e00d4 */
[----:B------:R-:W-:Y:S01]  /*9a80*/  MUFU.EX2 R29, R29 ;  /* 0x0000001d001d7308 */ /* 0x000fe20000000800 */
[----:B------:R-:W-:Y:S01]  /*9a90*/  LDSM.16.MT88.4 R112, [R228+0xf800] ;  /* 0x00f80000e470783b */ /* 0x000fe20000004200 */
[C---:B-1----:R-:W-:Y:S03]  /*9aa0*/  HMMA.16816.F32.BF16 R120, R4.reuse, R12, R120 ;  /* 0x0000000c0478723c */ /* 0x042fe60000041878 */
[----:B------:R1:W5:Y:S03]  /*9ab0*/  LDL.LU R241, [R1+0xcc] ;  /* 0x0000cc0001f17983 */ /* 0x0003660000300800 */
[----:B------:R-:W-:Y:S06]  /*9ac0*/  HMMA.16816.F32.BF16 R40, R4, R14, R124 ;  /* 0x0000000e0428723c */ /* 0x000fec000004187c */
[C---:B------:R-:W-:Y:S01]  /*9ad0*/  HMMA.16816.F32.BF16 R116, R8.reuse, R12, R220 ;  /* 0x0000000c0874723c */ /* 0x040fe200000418dc */
[----:B------:R-:W-:Y:S01]  /*9ae0*/  FADD.FTZ R5, R229, R230 ;  /* 0x000000e6e5057221 */ /* 0x000fe20000010000 */
[----:B------:R-:W-:Y:S01]  /*9af0*/  FADD.FTZ R4, R210, R35 ;  /* 0x00000023d2047221 */ /* 0x000fe20000010000 */
[----:B------:R-:W-:Y:S01]  /*9b00*/  IMAD.MOV.U32 R212, RZ, RZ, R96 ;  /* 0x000000ffffd47224 */ /* 0x000fe200078e0060 */
[----:B------:R-:W-:Y:S01]  /*9b10*/  MOV R154, R239 ;  /* 0x000000ef009a7202 */ /* 0x000fe20000000f00 */
[----:B------:R-:W-:Y:S01]  /*9b20*/  MUFU.EX2 R28, R28 ;  /* 0x0000001c001c7308 */ /* 0x000fe20000000800 */
[----:B------:R-:W-:Y:S01]  /*9b30*/  HMMA.16816.F32.BF16 R12, R8, R14, R68 ;  /* 0x0000000e080c723c */ /* 0x000fe20000041844 */
[----:B------:R-:W-:-:S02]  /*9b40*/  IMAD.MOV.U32 R210, RZ, RZ, R214 ;  /* 0x000000ffffd27224 */ /* 0x000fc400078e00d6 */
[----:B------:R-:W-:Y:S01]  /*9b50*/  FADD.FTZ R5, R208, R5 ;  /* 0x00000005d0057221 */ /* 0x000fe20000010000 */
[----:B------:R-:W-:Y:S01]  /*9b60*/  MOV R152, R237 ;  /* 0x000000ed00987202 */ /* 0x000fe20000000f00 */
[----:B------:R1:W5:Y:S02]  /*9b70*/  LDL.LU R240, [R1+0xc8] ;  /* 0x0000c80001f07983 */ /* 0x0003640000300800 */
[----:B------:R3:W-:Y:S01]  /*9b80*/  MUFU.EX2 R11, R2 ;  /* 0x00000002000b7308 */ /* 0x0007e20000000800 */
[----:B------:R-:W-:Y:S01]  /*9b90*/  IMAD.MOV.U32 R214, RZ, RZ, R98 ;  /* 0x000000ffffd67224 */ /* 0x000fe200078e0062 */
[----:B------:R-:W-:Y:S01]  /*9ba0*/  MOV R131, R153 ;  /* 0x0000009900837202 */ /* 0x000fe20000000f00 */
[----:B------:R-:W-:Y:S01]  /*9bb0*/  IMAD.MOV.U32 R96, RZ, RZ, R160 ;  /* 0x000000ffff607224 */ /* 0x000fe200078e00a0 */
[----:B------:R1:W5:Y:S01]  /*9bc0*/  LDL.LU R239, [R1+0xc4] ;  /* 0x0000c40001ef7983 */ /* 0x0003620000300800 */
[----:B------:R-:W-:Y:S02]  /*9bd0*/  IMAD.MOV.U32 R98, RZ, RZ, R162 ;  /* 0x000000ffff627224 */ /* 0x000fe400078e00a2 */
[----:B---3--:R-:W-:Y:S01]  /*9be0*/  FADD.FTZ R2, R209, R3 ;  /* 0x00000003d1027221 */ /* 0x008fe20000010000 */
        /* <DEDUP_REMOVED lines=11> */
[----:B------:R-:W-:Y:S01]  /*9ca0*/  IMAD.MOV.U32 R211, RZ, RZ, R212 ;  /* 0x000000ffffd37224 */ /* 0x000fe200078e00d4 */
[----:B------:R-:W-:Y:S01]  /*9cb0*/  MOV R97, R161 ;  /* 0x000000a100617202 */ /* 0x000fe20000000f00 */
[----:B------:R1:W5:Y:S01]  /*9cc0*/  LDL.LU R238, [R1+0xc0] ;  /* 0x0000c00001ee7983 */ /* 0x0003620000300800 */
        /* <DEDUP_REMOVED lines=18> */
[----:B------:R-:W-:Y:S01]  /*9df0*/  FADD.FTZ R2, R210, R2 ;  /* 0x00000002d2027221 */ /* 0x000fe20000010000 */
[----:B------:R-:W-:Y:S01]  /*9e00*/  MOV R162, R163 ;  /* 0x000000a300a27202 */ /* 0x000fe20000000f00 */
[----:B------:R-:W-:-:S02]  /*9e10*/  IMAD.MOV.U32 R163, RZ, RZ, R128 ;  /* 0x000000ffffa37224 */ /* 0x000fc400078e0080 */
[----:B------:R-:W-:Y:S01]  /*9e20*/  FADD.FTZ R4, R208, R3 ;  /* 0x00000003d0047221 */ /* 0x000fe20000010000 */
[----:B------:R-:W-:Y:S01]  /*9e30*/  FADD.FTZ R3, R209, R5 ;  /* 0x00000005d1037221 */ /* 0x000fe20000010000 */
[----:B------:R-:W-:Y:S01]  /*9e40*/  MOV R214, R96 ;  /* 0x0000006000d67202 */ /* 0x000fe20000000f00 */
[----:B------:R-:W-:Y:S01]  /*9e50*/  IMAD.MOV.U32 R209, RZ, RZ, R161 ;  /* 0x000000ffffd17224 */ /* 0x000fe200078e00a1 */
[----:B------:R-:W-:Y:S01]  /*9e60*/  MOV R154, R234 ;  /* 0x000000ea009a7202 */ /* 0x000fe20000000f00 */
[----:B------:R-:W3:Y:S01]  /*9e70*/  LDSM.16.MT88.4 R168, [R225+0xd800] ;  /* 0x00d80000e1a8783b */ /* 0x000ee20000004200 */
[----:B------:R-:W-:Y:S02]  /*9e80*/  MOV R210, R160 ;  /* 0x000000a000d27202 */ /* 0x000fe40000000f00 */
[----:B------:R-:W-:Y:S01]  /*9e90*/  MOV R208, R162 ;  /* 0x000000a200d07202 */ /* 0x000fe20000000f00 */
[----:B------:R-:W4:Y:S01]  /*9ea0*/  MUFU.EX2 R26, R26 ;  /* 0x0000001a001a7308 */ /* 0x000f220000000800 */
[----:B------:R-:W-:Y:S01]  /*9eb0*/  MOV R96, R163 ;  /* 0x000000a300607202 */ /* 0x000fe20000000f00 */
[----:B------:R1:W5:Y:S01]  /*9ec0*/  LDL.LU R237, [R1+0xbc] ;  /* 0x0000bc0001ed7983 */ /* 0x0003620000300800 */
[----:B------:R-:W-:Y:S01]  /*9ed0*/  MOV R153, R152 ;  /* 0x0000009800997202 */ /* 0x000fe20000000f00 */
[----:B------:R-:W-:-:S04]  /*9ee0*/  FADD.FTZ R10, R154, R4 ;  /* 0x000000049a0a7221 */ /* 0x000fc80000010000 */
[----:B------:R-:W-:Y:S01]  /*9ef0*/  MUFU.EX2 R25, R25 ;  /* 0x0000001900197308 */ /* 0x000fe20000000800 */
[----:B------:R-:W1:Y:S01]  /*9f00*/  LDSM.16.MT88.4 R160, [R226+0xd800] ;  /* 0x00d80000e2a0783b */ /* 0x000e620000004200 */
[----:B------:R-:W-:-:S06]  /*9f10*/  MOV R128, R129 ;  /* 0x0000008100807202 */ /* 0x000fcc0000000f00 */
[----:B------:R-:W3:Y:S01]  /*9f20*/  MUFU.EX2 R24, R24 ;  /* 0x0000001800187308 */ /* 0x000ee20000000800 */
[----:B------:R-:W1:Y:S01]  /*9f30*/  LDSM.16.MT88.4 R4, [R227+0xf800] ;  /* 0x00f80000e304783b */ /* 0x000e620000004200 */
[----:B------:R-:W-:-:S06]  /*9f40*/  MOV R129, R130 ;  /* 0x0000008200817202 */ /* 0x000fcc0000000f00 */
[----:B------:R-:W-:Y:S01]  /*9f50*/  MUFU.EX2 R23, R23 ;  /* 0x0000001700177308 */ /* 0x000fe20000000800 */
[----:B------:R-:W-:-:S07]  /*9f60*/  IMAD.MOV.U32 R130, RZ, RZ, R136 ;  /* 0x000000ffff827224 */ /* 0x000fce00078e0088 */
[----:B------:R-:W3:Y:S01]  /*9f70*/  MUFU.EX2 R22, R22 ;  /* 0x0000001600167308 */ /* 0x000ee20000000800 */
[----:B------:R-:W-:-:S07]  /*9f80*/  MOV R222, R213 ;  /* 0x000000d500de7202 */ /* 0x000fce0000000f00 */
[----:B------:R-:W-:Y:S08]  /*9f90*/  MUFU.EX2 R21, R21 ;  /* 0x0000001500157308 */ /* 0x000ff00000000800 */
[----:B------:R-:W-:Y:S08]  /*9fa0*/  MUFU.EX2 R20, R20 ;  /* 0x0000001400147308 */ /* 0x000ff00000000800 */
[----:B------:R-:W1:Y:S08]  /*9fb0*/  MUFU.EX2 R32, R32 ;  /* 0x0000002000207308 */ /* 0x000e700000000800 */
[----:B------:R-:W-:Y:S08]  /*9fc0*/  MUFU.EX2 R33, R33 ;  /* 0x0000002100217308 */ /* 0x000ff00000000800 */
[----:B------:R-:W1:Y:S01]  /*9fd0*/  MUFU.EX2 R34, R34 ;  /* 0x0000002200227308 */ /* 0x000e620000000800 */
        /* <DEDUP_REMOVED lines=21> */
[----:B------:R-:W-:Y:S02]  /*a130*/  MOV R98, R130 ;  /* 0x0000008200627202 */ /* 0x000fe40000000f00 */
[----:B------:R-:W-:Y:S02]  /*a140*/  MOV R99, R131 ;  /* 0x0000008300637202 */ /* 0x000fe40000000f00 */
[----:B--2---:R-:W-:Y:S02]  /*a150*/  F2FP.BF16.F32.PACK_AB R128, R30, R31 ;  /* 0x0000001f1e80723e */ /* 0x004fe400000010ff */
[----:B----4-:R-:W-:Y:S02]  /*a160*/  F2FP.BF16.F32.PACK_AB R129, R26, R27 ;  /* 0x0000001b1a81723e */ /* 0x010fe400000010ff */
[----:B------:R-:W-:Y:S02]  /*a170*/  F2FP.BF16.F32.PACK_AB R130, R28, R29 ;  /* 0x0000001d1c82723e */ /* 0x000fe400000010ff */
[----:B---3--:R-:W-:-:S02]  /*a180*/  F2FP.BF16.F32.PACK_AB R131, R24, R25 ;  /* 0x000000191883723e */ /* 0x008fc400000010ff */
[----:B------:R-:W-:Y:S02]  /*a190*/  F2FP.BF16.F32.PACK_AB R124, R22, R23 ;  /* 0x00000017167c723e */ /* 0x000fe400000010ff */
[----:B-1----:R-:W-:Y:S02]  /*a1a0*/  F2FP.BF16.F32.PACK_AB R125, R32, R20 ;  /* 0x00000014207d723e */ /* 0x002fe400000010ff */
[----:B------:R-:W-:Y:S02]  /*a1b0*/  F2FP.BF16.F32.PACK_AB R126, R11, R21 ;  /* 0x000000150b7e723e */ /* 0x000fe400000010ff */
[----:B------:R-:W-:Y:S01]  /*a1c0*/  F2FP.BF16.F32.PACK_AB R127, R34, R33 ;  /* 0x00000021227f723e */ /* 0x000fe200000010ff */
[----:B------:R-:W-:Y:S01]  /*a1d0*/  FADD.FTZ R3, R219, R0 ;  /* 0x00000000db037221 */ /* 0x000fe20000010000 */
[----:B------:R-:W-:Y:S01]  /*a1e0*/  MOV R152, R236 ;  /* 0x000000ec00987202 */ /* 0x000fe20000000f00 */
[----:B------:R-:W-:Y:S01]  /*a1f0*/  FADD.FTZ R8, R218, R2 ;  /* 0x00000002da087221 */ /* 0x000fe20000010000 */
[----:B------:R-:W-:Y:S01]  /*a200*/  MOV R0, R81 ;  /* 0x0000005100007202 */ /* 0x000fe20000000f00 */
[----:B------:R-:W-:Y:S01]  /*a210*/  HMMA.16816.F32.BF16 R172, R128, R168, R172 ;  /* 0x000000a880ac723c */ /* 0x000fe200000418ac */
[----:B------:R-:W-:-:S05]  /*a220*/  MOV R2, R80 ;  /* 0x0000005000027202 */ /* 0x000fca0000000f00 */
[----:B------:R-:W-:Y:S01]  /*a230*/  HMMA.16816.F32.BF16 R204, R124, R168, R204 ;  /* 0x000000a87ccc723c */ /* 0x000fe200000418cc */
[----:B------:R-:W-:Y:S01]  /*a240*/  MOV R147, R152 ;  /* 0x0000009800937202 */ /* 0x000fe20000000f00 */
[----:B------:R-:W-:-:S04]  /*a250*/  FADD.FTZ R0, R0, R9 ;  /* 0x0000000900007221 */ /* 0x000fc80000010000 */
[----:B------:R-:W-:Y:S01]  /*a260*/  HMMA.16816.F32.BF16 R200, R124, R170, R200 ;  /* 0x000000aa7cc8723c */ /* 0x000fe200000418c8 */
[----:B------:R-:W-:-:S05]  /*a270*/  FADD.FTZ R2, R2, R10 ;  /* 0x0000000a02027221 */ /* 0x000fca0000010000 */
[-C--:B------:R-:W-:Y:S06]  /*a280*/  HMMA.16816.F32.BF16 R164, R128, R160.reuse, R164 ;  /* 0x000000a080a4723c */ /* 0x080fec00000418a4 */
[C---:B------:R-:W-:Y:S06]  /*a290*/  HMMA.16816.F32.BF16 R196, R124.reuse, R160, R196 ;  /* 0x000000a07cc4723c */ /* 0x040fec00000418c4 */
[----:B------:R-:W-:Y:S01]  /*a2a0*/  HMMA.16816.F32.BF16 R192, R124, R162, R192 ;  /* 0x000000a27cc0723c */ /* 0x000fe200000418c0 */
[----:B------:R-:W-:-:S02]  /*a2b0*/  MOV R35, R147 ;  /* 0x0000009300237202 */ /* 0x000fc40000000f00 */
[----:B------:R-:W-:-:S03]  /*a2c0*/  MOV R217, R98 ;  /* 0x0000006200d97202 */ /* 0x000fc60000000f00 */
[----:B------:R-:W-:Y:S01]  /*a2d0*/  HMMA.16816.F32.BF16 R120, R124, R4, R120 ;  /* 0x000000047c78723c */ /* 0x000fe20000041878 */
[----:B------:R-:W-:Y:S01]  /*a2e0*/  MOV R218, R97 ;  /* 0x0000006100da7202 */ /* 0x000fe20000000f00 */
[----:B------:R-:W-:Y:S01]  /*a2f0*/  IMAD.MOV.U32 R216, RZ, RZ, R99 ;  /* 0x000000ffffd87224 */ /* 0x000fe200078e0063 */
[----:B------:R-:W1:Y:S03]  /*a300*/  LDSM.16.MT88.4 R152, [R228+0xd800] ;  /* 0x00d80000e498783b */ /* 0x000e660000004200 */
[C---:B------:R-:W-:Y:S06]  /*a310*/  HMMA.16816.F32.BF16 R168, R128.reuse, R170, R36 ;  /* 0x000000aa80a8723c */ /* 0x040fec0000041824 */
[C---:B------:R-:W-:Y:S01]  /*a320*/  HMMA.16816.F32.BF16 R116, R128.reuse, R4, R116 ;  /* 0x000000048074723c */ /* 0x040fe20000041874 */
[----:B------:R-:W-:Y:S01]  /*a330*/  MOV R36, R82 ;  /* 0x0000005200247202 */ /* 0x000fe20000000f00 */
[----:B------:R-:W-:Y:S01]  /*a340*/  IMAD.MOV.U32 R38, RZ, RZ, R146 ;  /* 0x000000ffff267224 */ /* 0x000fe200078e0092 */
[----:B------:R-:W-:Y:S01]  /*a350*/  MOV R37, R144 ;  /* 0x0000009000257202 */ /* 0x000fe20000000f00 */
[----:B------:R-:W-:Y:S01]  /*a360*/  IMAD.MOV.U32 R219, RZ, RZ, R96 ;  /* 0x000000ffffdb7224 */ /* 0x000fe200078e0060 */
[----:B------:R2:W5:Y:S01]  /*a370*/  LDL.LU R236, [R1+0xb8] ;  /* 0x0000b80001ec7983 */ /* 0x0005620000300800 */
[----:B------:R-:W-:Y:S01]  /*a380*/  HMMA.16816.F32.BF16 R160, R128, R162, R44 ;  /* 0x000000a280a0723c */ /* 0x000fe2000004182c */
[----:B------:R-:W-:Y:S01]  /*a390*/  MOV R39, R145 ;  /* 0x0000009100277202 */ /* 0x000fe20000000f00 */
[----:B------:R-:W-:Y:S01]  /*a3a0*/  FADD.FTZ R3, R36, R3 ;  /* 0x0000000324037221 */ /* 0x000fe20000010000 */
[----:B------:R-:W-:Y:S01]  /*a3b0*/  FADD.FTZ R0, R38, R0 ;  /* 0x0000000026007221 */ /* 0x000fe20000010000 */
[----:B------:R-:W-:Y:S01]  /*a3c0*/  FADD.FTZ R2, R37, R2 ;  /* 0x0000000225027221 */ /* 0x000fe20000010000 */
[----:B------:R-:W3:Y:S02]  /*a3d0*/  LDSM.16.MT88.4 R144, [R227+0xd800] ;  /* 0x00d80000e390783b */ /* 0x000ee40000004200 */
[----:B------:R-:W-:-:S02]  /*a3e0*/  IMAD.MOV.U32 R47, RZ, RZ, R83 ;  /* 0x000000ffff2f7224 */ /* 0x000fc400078e0053 */
[----:B------:R-:W-:Y:S01]  /*a3f0*/  FADD.FTZ R3, R35, R3 ;  /* 0x0000000323037221 */ /* 0x000fe20000010000 */
[----:B------:R-:W-:Y:S01]  /*a400*/  FADD.FTZ R0, R217, R0 ;  /* 0x00000000d9007221 */ /* 0x000fe20000010000 */
[----:B------:R-:W-:Y:S01]  /*a410*/  FADD.FTZ R2, R216, R2 ;  /* 0x00000002d8027221 */ /* 0x000fe20000010000 */
[----:B------:R-:W-:Y:S01]  /*a420*/  FADD.FTZ R4, R47, R8 ;  /* 0x000000082f047221 */ /* 0x000fe20000010000 */
[----:B------:R-:W4:Y:S03]  /*a430*/  LDSM.16.MT88.4 R80, [R225+0xf800] ;  /* 0x00f80000e150783b */ /* 0x000f260000004200 */
[----:B------:R-:W-:Y:S01]  /*a440*/  FADD.FTZ R4, R39, R4 ;  /* 0x0000000427047221 */ /* 0x000fe20000010000 */
[----:B------:R-:W-:Y:S01]  /*a450*/  FADD.FTZ R3, R219, R3 ;  /* 0x00000003db037221 */ /* 0x000fe20000010000 */
[----:B------:R-:W-:Y:S01]  /*a460*/  FADD.FTZ R0, R221, R0 ;  /* 0x00000000dd007221 */ /* 0x000fe20000010000 */
[----:B------:R-:W2:Y:S01]  /*a470*/  LDSM.16.MT88.4 R96, [R226+0xf800] ;  /* 0x00f80000e260783b */ /* 0x000ea20000004200 */
        /* <DEDUP_REMOVED lines=39> */
[----:B------:R2:W5:Y:S01]  /*a6f0*/  LDL.LU R136, [R1+0x90] ;  /* 0x0000900001887983 */ /* 0x0005620000300800 */
[-C--:B-1----:R-:W-:Y:S03]  /*a700*/  HMMA.16816.F32.BF16 R156, R128, R152.reuse, R156 ;  /* 0x00000098809c723c */ /* 0x082fe6000004189c */
[----:B------:R1:W-:Y:S03]  /*a710*/  STL [R1+0x20], R4 ;  /* 0x0000200401007387 */ /* 0x0003e60000100800 */
[C---:B------:R-:W-:Y:S01]  /*a720*/  HMMA.16816.F32.BF16 R188, R124.reuse, R152, R188 ;  /* 0x000000987cbc723c */ /* 0x040fe200000418bc */
[----:B------:R1:W-:Y:S04]  /*a730*/  STL [R1+0x24], R3 ;  /* 0x0000240301007387 */ /* 0x0003e80000100800 */
[----:B------:R1:W-:Y:S01]  /*a740*/  STL [R1+0x2c], R0 ;  /* 0x00002c0001007387 */ /* 0x0003e20000100800 */
[C---:B------:R-:W-:Y:S03]  /*a750*/  HMMA.16816.F32.BF16 R184, R124.reuse, R154, R184 ;  /* 0x0000009a7cb8723c */ /* 0x040fe600000418b8 */
[----:B------:R1:W-:Y:S03]  /*a760*/  STL [R1+0x28], R2 ;  /* 0x0000280201007387 */ /* 0x0003e60000100800 */
[C---:B---3--:R-:W-:Y:S06]  /*a770*/  HMMA.16816.F32.BF16 R180, R124.reuse, R144, R180 ;  /* 0x000000907cb4723c */ /* 0x048fec00000418b4 */
[C---:B------:R-:W-:Y:S06]  /*a780*/  HMMA.16816.F32.BF16 R176, R124.reuse, R146, R176 ;  /* 0x000000927cb0723c */ /* 0x040fec00000418b0 */
[C---:B----4-:R-:W-:Y:S06]  /*a790*/  HMMA.16816.F32.BF16 R72, R124.reuse, R80, R72 ;  /* 0x000000507c48723c */ /* 0x050fec0000041848 */
        /* <DEDUP_REMOVED lines=27> */
[----:B------:R-:W-:Y:S04]  /*a950*/  STL [R1+0xa8], R74 ;  /* 0x0000a84a01007387 */ /* 0x000fe80000100800 */
[----:B------:R-:W-:Y:S01]  /*a960*/  STL [R1+0xa4], R73 ;  /* 0x0000a44901007387 */ /* 0x000fe20000100800 */
[----:B------:R-:W1:Y:S03]  /*a970*/  @!P2 LDC.64 R4, c[0x0][0x220] ;  /* 0x00008800ff04ab82 */ /* 0x000e660000000a00 */
[----:B------:R-:W-:Y:S04]  /*a980*/  STL [R1+0xa0], R72 ;  /* 0x0000a04801007387 */ /* 0x000fe80000100800 */
[----:B------:R-:W-:Y:S01]  /*a990*/  STL [R1+0x9c], R71 ;  /* 0x00009c4701007387 */ /* 0x000fe20000100800 */
[----:B------:R-:W4:Y:S03]  /*a9a0*/  @!P2 LDC.64 R8, c[0x0][0x220] ;  /* 0x00008800ff08ab82 */ /* 0x000f260000000a00 */
[----:B------:R-:W-:Y:S04]  /*a9b0*/  @P2 STS.128 [R243+0xc000], RZ ;  /* 0x00c000fff3002388 */ /* 0x000fe80000000c00 */
[----:B------:R-:W-:Y:S01]  /*a9c0*/  STL [R1+0x98], R70 ;  /* 0x0000984601007387 */ /* 0x000fe20000100800 */
[----:B------:R-:W4:Y:S03]  /*a9d0*/  @!P2 LDC.64 R10, c[0x0][0x220] ;  /* 0x00008800ff0aab82 */ /* 0x000f260000000a00 */
[----:B------:R-:W-:Y:S04]  /*a9e0*/  STL [R1+0x94], R69 ;  /* 0x0000944501007387 */ /* 0x000fe80000100800 */
[----:B------:R-:W-:Y:S01]  /*a9f0*/  STL [R1+0x90], R68 ;  /* 0x0000904401007387 */ /* 0x000fe20000100800 */
        /* <DEDUP_REMOVED lines=70> */
[----:B------:R1:W-:Y:S04]  /*ae60*/  @!P1 LDGSTS.E.BYPASS.LTC128B.128 [R243+0xf800], desc[UR26][R4.64+0x80] ;  /* 0x0f80008004f39fae */ /* 0x0003e8000b901d5a */
[----:B--2---:R-:W-:Y:S04]  /*ae70*/  LDSM.16.M88.4 R12, [R231+0x2000] ;  /* 0x00200000e70c783b */ /* 0x004fe80000000200 */
[----:B------:R-:W2:Y:S04]  /*ae80*/  LDSM.16.M88.4 R40, [R224+0x9000] ;  /* 0x00900000e028783b */ /* 0x000ea80000000200 */
[----:B------:R-:W3:Y:S04]  /*ae90*/  LDSM.16.M88.4 R16, [R231] ;  /* 0x00000000e710783b */ /* 0x000ee80000000200 */
[----:B------:R-:W4:Y:S04]  /*aea0*/  LDSM.16.M88.4 R44, [R224+0x8800] ;  /* 0x00880000e02c783b */ /* 0x000f280000000200 */
[----:B------:R-:W-:Y:S04]  /*aeb0*/  LDSM.16.M88.4 R24, [R241] ;  /* 0x00000000f118783b */ /* 0x000fe80000000200 */
[----:B------:R-:W-:Y:S04]  /*aec0*/  LDSM.16.M88.4 R36, [R224+0x9800] ;  /* 0x00980000e024783b */ /* 0x000fe80000000200 */
[----:B-1----:R-:W1:Y:S04]  /*aed0*/  LDSM.16.M88.4 R4, [R232+0x2000] ;  /* 0x00200000e804783b */ /* 0x002e680000000200 */
[----:B------:R-:W1:Y:S04]  /*aee0*/  LDSM.16.M88.4 R48, [R224+0x8000] ;  /* 0x00800000e030783b */ /* 0x000e680000000200 */
[----:B------:R-:W-:Y:S04]  /*aef0*/  LDSM.16.M88.4 R8, [R232] ;  /* 0x00000000e808783b */ /* 0x000fe80000000200 */
[----:B------:R-:W1:Y:S04]  /*af00*/  LDSM.16.M88.4 R28, [R242] ;  /* 0x00000000f21c783b */ /* 0x000e680000000200 */
[----:B------:R-:W1:Y:S01]  /*af10*/  LDSM.16.M88.4 R20, [R240] ;  /* 0x00000000f014783b */ /* 0x000e620000000200 */
[-C--:B--2---:R-:W-:Y:S03]  /*af20*/  HMMA.16816.F32.BF16 R60, R12, R40.reuse, RZ ;  /* 0x000000280c3c723c */ /* 0x084fe600000418ff */
[----:B------:R-:W2:Y:S04]  /*af30*/  LDSM.16.M88.4 R32, [R235] ;  /* 0x00000000eb20783b */ /* 0x000ea80000000200 */
[----:B------:R-:W0:Y:S01]  /*af40*/  LDGDEPBAR ;  /* 0x00000000000079af */ /* 0x000e220000000000 */
[C---:B---3--:R-:W-:Y:S06]  /*af50*/  HMMA.16816.F32.BF16 R64, R16.reuse, R40, RZ ;  /* 0x000000281040723c */ /* 0x048fec00000418ff */
[-C--:B----4-:R-:W-:Y:S06]  /*af60*/  HMMA.16816.F32.BF16 R140, R16, R44.reuse, RZ ;  /* 0x0000002c108c723c */ /* 0x090fec00000418ff */
[----:B------:R-:W-:Y:S06]  /*af70*/  HMMA.16816.F32.BF16 R136, R12, R44, RZ ;  /* 0x0000002c0c88723c */ /* 0x000fec00000418ff */
[----:B-1----:R-:W-:Y:S06]  /*af80*/  HMMA.16816.F32.BF16 R60, R4, R24, R60 ;  /* 0x00000018043c723c */ /* 0x002fec000004183c */
[C---:B------:R-:W-:Y:S06]  /*af90*/  HMMA.16816.F32.BF16 R56, R16.reuse, R36, RZ ;  /* 0x000000241038723c */ /* 0x040fec00000418ff */
[-C--:B------:R-:W-:Y:S06]  /*afa0*/  HMMA.16816.F32.BF16 R212, R16, R48.reuse, RZ ;  /* 0x0000003010d4723c */ /* 0x080fec00000418ff */
[C---:B------:R-:W-:Y:S06]  /*afb0*/  HMMA.16816.F32.BF16 R208, R12.reuse, R48, RZ ;  /* 0x000000300cd0723c */ /* 0x040fec00000418ff */
[----:B------:R-:W-:Y:S06]  /*afc0*/  HMMA.16816.F32.BF16 R52, R12, R36, RZ ;  /* 0x000000240c34723c */ /* 0x000fec00000418ff */
[----:B------:R-:W-:Y:S01]  /*afd0*/  HMMA.16816.F32.BF16 R68, R8, R28, R140 ;  /* 0x0000001c0844723c */ /* 0x000fe2000004188c */
[----:B------:R-:W-:-:S05]  /*afe0*/  IMAD.MOV.U32 R36, RZ, RZ, R60 ;  /* 0x000000ffff247224 */ /* 0x000fca00078e003c */
[----:B------:R-:W-:Y:S06]  /*aff0*/  HMMA.16816.F32.BF16 R216, R4, R28, R136 ;  /* 0x0000001c04d8723c */ /* 0x000fec0000041888 */
[----:B------:R-:W-:Y:S01]  /*b000*/  HMMA.16816.F32.BF16 R64, R8, R24, R64 ;  /* 0x000000180840723c */ /* 0x000fe20000041840 */
[----:B------:R-:W-:-:S05]  /*b010*/  IMAD.MOV.U32 R29, RZ, RZ, R61 ;  /* 0x000000ffff1d7224 */ /* 0x000fca00078e003d */
[----:B------:R-:W-:Y:S01]  /*b020*/  HMMA.16816.F32.BF16 R56, R8, R20, R56 ;  /* 0x000000140838723c */ /* 0x000fe20000041838 */
[----:B------:R-:W-:Y:S02]  /*b030*/  IMAD.MOV.U32 R25, RZ, RZ, R62 ;  /* 0x000000ffff197224 */ /* 0x000fe400078e003e */
[----:B------:R-:W-:-:S03]  /*b040*/  IMAD.MOV.U32 R24, RZ, RZ, R63 ;  /* 0x000000ffff187224 */ /* 0x000fc600078e003f */
[----:B------:R-:W-:Y:S01]  /*b050*/  HMMA.16816.F32.BF16 R60, R12, R50, RZ ;  /* 0x000000320c3c723c */ /* 0x000fe200000418ff */
[----:B------:R-:W-:Y:S02]  /*b060*/  IMAD.MOV.U32 R41, RZ, RZ, R70 ;  /* 0x000000ffff297224 */ /* 0x000fe400078e0046 */
[----:B------:R-:W-:-:S03]  /*b070*/  IMAD.MOV.U32 R40, RZ, RZ, R71 ;  /* 0x000000ffff287224 */ /* 0x000fc600078e0047 */
[----:B------:R-:W-:Y:S06]  /*b080*/  HMMA.16816.F32.BF16 R48, R16, R50, RZ ;  /* 0x000000321030723c */ /* 0x000fec00000418ff */
[-C--:B--2---:R-:W-:Y:S01]  /*b090*/  HMMA.16816.F32.BF16 R212, R8, R32.reuse, R212 ;  /* 0x0000002008d4723c */ /* 0x084fe200000418d4 */
[----:B------:R-:W-:Y:S02]  /*b0a0*/  IMAD.MOV.U32 R28, RZ, RZ, R64 ;  /* 0x000000ffff1c7224 */ /* 0x000fe400078e0040 */
[----:B------:R-:W-:Y:S02]  /*b0b0*/  IMAD.MOV.U32 R3, RZ, RZ, R65 ;  /* 0x000000ffff037224 */ /* 0x000fe400078e0041 */
[----:B------:R-:W-:Y:S01]  /*b0c0*/  IMAD.MOV.U32 R2, RZ, RZ, R66 ;  /* 0x000000ffff027224 */ /* 0x000fe200078e0042 */
[----:B------:R-:W-:Y:S01]  /*b0d0*/  HMMA.16816.F32.BF16 R208, R4, R32, R208 ;  /* 0x0000002004d0723c */ /* 0x000fe200000418d0 */
[----:B------:R-:W-:-:S02]  /*b0e0*/  IMAD.MOV.U32 R66, RZ, RZ, R56 ;  /* 0x000000ffff427224 */ /* 0x000fc400078e0038 */
[----:B------:R-:W-:Y:S02]  /*b0f0*/  IMAD.MOV.U32 R65, RZ, RZ, R57 ;  /* 0x000000ffff417224 */ /* 0x000fe400078e0039 */
[----:B------:R-:W-:Y:S01]  /*b100*/  IMAD.MOV.U32 R64, RZ, RZ, R58 ;  /* 0x000000ffff407224 */ /* 0x000fe200078e003a */
[C---:B------:R-:W-:Y:S01]  /*b110*/  HMMA.16816.F32.BF16 R60, R4.reuse, R34, R60 ;  /* 0x00000022043c723c */ /* 0x040fe2000004183c */
[----:B------:R-:W-:Y:S02]  /*b120*/  IMAD.MOV.U32 R32, RZ, RZ, R68 ;  /* 0x000000ffff207224 */ /* 0x000fe400078e0044 */
[----:B------:R-:W-:Y:S02]  /*b130*/  IMAD.MOV.U32 R33, RZ, RZ, R69 ;  /* 0x000000ffff217224 */ /* 0x000fe400078e0045 */
[----:B------:R-:W-:Y:S01]  /*b140*/  IMAD.MOV.U32 R37, RZ, RZ, R59 ;  /* 0x000000ffff257224 */ /* 0x000fe200078e003b */
[----:B------:R-:W-:Y:S01]  /*b150*/  HMMA.16816.F32.BF16 R68, R4, R20, R52 ;  /* 0x000000140444723c */ /* 0x000fe20000041834 */
[----:B------:R-:W-:-:S05]  /*b160*/  IMAD.MOV.U32 R0, RZ, RZ, R67 ;  /* 0x000000ffff007224 */ /* 0x000fca00078e0043 */
[C---:B------:R-:W-:Y:S06]  /*b170*/  HMMA.16816.F32.BF16 R56, R12.reuse, R46, RZ ;  /* 0x0000002e0c38723c */ /* 0x040fec00000418ff */
[----:B------:R-:W-:Y:S06]  /*b180*/  HMMA.16816.F32.BF16 R52, R12, R42, RZ ;  /* 0x0000002a0c34723c */ /* 0x000fec00000418ff */
[----:B------:R-:W-:Y:S06]  /*b190*/  HMMA.16816.F32.BF16 R48, R8, R34, R48 ;  /* 0x000000220830723c */ /* 0x000fec0000041830 */
[----:B------:R-:W-:Y:S01]  /*b1a0*/  HMMA.16816.F32.BF16 R12, R12, R38, RZ ;  /* 0x000000260c0c723c */ /* 0x000fe200000418ff */
[----:B------:R-:W-:-:S02]  /*b1b0*/  IMAD.MOV.U32 R34, RZ, RZ, R41 ;  /* 0x000000ffff227224 */ /* 0x000fc400078e0029 */
[----:B------:R-:W-:-:S03]  /*b1c0*/  IMAD.MOV.U32 R35, RZ, RZ, R40 ;  /* 0x000000ffff237224 */ /* 0x000fc600078e0028 */
[C---:B------:R-:W-:Y:S06]  /*b1d0*/  HMMA.16816.F32.BF16 R44, R16.reuse, R46, RZ ;  /* 0x0000002e102c723c */ /* 0x040fec00000418ff */
[C---:B------:R-:W-:Y:S06]  /*b1e0*/  HMMA.16816.F32.BF16 R40, R16.reuse, R42, RZ ;  /* 0x0000002a1028723c */ /* 0x040fec00000418ff */
[----:B------:R-:W-:Y:S06]  /*b1f0*/  HMMA.16816.F32.BF16 R16, R16, R38, RZ ;  /* 0x000000261010723c */ /* 0x000fec00000418ff */
[C---:B------:R-:W-:Y:S06]  /*b200*/  HMMA.16816.F32.BF16 R56, R4.reuse, R30, R56 ;  /* 0x0000001e0438723c */ /* 0x040fec0000041838 */
[C---:B------:R-:W-:Y:S06]  /*b210*/  HMMA.16816.F32.BF16 R140, R4.reuse, R26, R52 ;  /* 0x0000001a048c723c */ /* 0x040fec0000041834 */
        /* <DEDUP_REMOVED lines=19> */
[C---:B------:R-:W-:Y:S01]  /*b350*/  HMMA.16816.F32.BF16 R24, R8.reuse, R14, R48 ;  /* 0x0000000e0818723c */ /* 0x040fe20000041830 */
[----:B------:R-:W1:Y:S01]  /*b360*/  LDSM.16.M88.4 R12, [R230+0x8800] ;  /* 0x00880000e60c783b */ /* 0x000e620000000200 */
[----:B------:R-:W-:Y:S02]  /*b370*/  IMAD.MOV.U32 R212, RZ, RZ, R36 ;  /* 0x000000ffffd47224 */ /* 0x000fe400078e0024 */
[----:B------:R-:W-:Y:S02]  /*b380*/  IMAD.MOV.U32 R213, RZ, RZ, R29 ;  /* 0x000000ffffd57224 */ /* 0x000fe400078e001d */
[----:B------:R-:W-:Y:S01]  /*b390*/  IMAD.MOV.U32 R63, RZ, RZ, R0 ;  /* 0x000000ffff3f7224 */ /* 0x000fe200078e0000 */
        /* <DEDUP_REMOVED lines=15> */
[----:B------:R-:W1:Y:S04]  /*b490*/  LDSM.16.M88.4 R12, [R229] ;  /* 0x00000000e50c783b */ /* 0x000e680000000200 */
[----:B------:R-:W2:Y:S07]  /*b4a0*/  LDSM.16.M88.4 R8, [R233] ;  /* 0x00000000e908783b */ /* 0x000eae0000000200 */
[----:B------:R-:W-:-:S02]  /*b4b0*/  IMAD.MOV.U32 R40, RZ, RZ, R60 ;  /* 0x000000ffff287224 */ /* 0x000fc400078e003c */
[----:B------:R-:W-:Y:S02]  /*b4c0*/  IMAD.MOV.U32 R3, RZ, RZ, R61 ;  /* 0x000000ffff037224 */ /* 0x000fe400078e003d */
[----:B------:R-:W-:Y:S02]  /*b4d0*/  IMAD.MOV.U32 R2, RZ, RZ, R62 ;  /* 0x000000ffff027224 */ /* 0x000fe400078e003e */
[----:B------:R-:W-:Y:S01]  /*b4e0*/  IMAD.MOV.U32 R0, RZ, RZ, R63 ;  /* 0x000000ffff007224 */ /* 0x000fe200078e003f */
[-C--:B-1----:R-:W-:Y:S06]  /*b4f0*/  HMMA.16816.F32.BF16 R68, R4, R12.reuse, R136 ;  /* 0x0000000c0444723c */ /* 0x082fec0000041888 */
[----:B--2---:R-:W-:Y:S06]  /*b500*/  HMMA.16816.F32.BF16 R216, R8, R12, R64 ;  /* 0x0000000c08d8723c */ /* 0x004fec0000041840 */
[-C--:B------:R-:W-:Y:S06]  /*b510*/  HMMA.16816.F32.BF16 R212, R4, R14.reuse, R52 ;  /* 0x0000000e04d4723c */ /* 0x080fec0000041834 */
[----:B------:R-:W-:Y:S01]  /*b520*/  HMMA.16816.F32.BF16 R136, R8, R14, R24 ;  /* 0x0000000e0888723c */ /* 0x000fe20000041818 */
[----:B------:R-:W1:Y:S01]  /*b530*/  LDSM.16.M88.4 R12, [R229+0x800] ;  /* 0x00080000e50c783b */ /* 0x000e620000000200 */
[----:B------:R-:W-:-:S02]  /*b540*/  IMAD.MOV.U32 R53, RZ, RZ, R3 ;  /* 0x000000ffff357224 */ /* 0x000fc400078e0003 */
[----:B------:R-:W-:Y:S02]  /*b550*/  IMAD.MOV.U32 R54, RZ, RZ, R2 ;  /* 0x000000ffff367224 */ /* 0x000fe400078e0002 */
[----:B------:R-:W-:Y:S02]  /*b560*/  IMAD.MOV.U32 R55, RZ, RZ, R0 ;  /* 0x000000ffff377224 */ /* 0x000fe400078e0000 */
[----:B------:R-:W-:Y:S01]  /*b570*/  IMAD.MOV.U32 R52, RZ, RZ, R40 ;  /* 0x000000ffff347224 */ /* 0x000fe200078e0028 */
[----:B-1----:R-:W-:Y:S06]  /*b580*/  HMMA.16816.F32.BF16 R60, R4, R14, R28 ;  /* 0x0000000e043c723c */ /* 0x002fec000004181c */
[-C--:B------:R-:W-:Y:S06]  /*b590*/  HMMA.16816.F32.BF16 R36, R8, R12.reuse, R36 ;  /* 0x0000000c0824723c */ /* 0x080fec0000041824 */
[----:B------:R-:W-:Y:S06]  /*b5a0*/  HMMA.16816.F32.BF16 R64, R4, R12, R32 ;  /* 0x0000000c0440723c */ /* 0x000fec0000041820 */
[----:B------:R-:W-:Y:S01]  /*b5b0*/  HMMA.16816.F32.BF16 R28, R8, R14, R20 ;  /* 0x0000000e081c723c */ /* 0x000fe20000041814 */
[----:B------:R-:W1:Y:S11]  /*b5c0*/  LDSM.16.M88.4 R12, [R229+0x1000] ;  /* 0x00100000e50c783b */ /* 0x000e760000000200 */
[----:B------:R-:W-:-:S02]  /*b5d0*/  IMAD.MOV.U32 R24, RZ, RZ, R36 ;  /* 0x000000ffff187224 */ /* 0x000fc400078e0024 */
[----:B------:R-:W-:Y:S02]  /*b5e0*/  IMAD.MOV.U32 R3, RZ, RZ, R37 ;  /* 0x000000ffff037224 */ /* 0x000fe400078e0025 */
[----:B------:R-:W-:Y:S02]  /*b5f0*/  IMAD.MOV.U32 R2, RZ, RZ, R38 ;  /* 0x000000ffff027224 */ /* 0x000fe400078e0026 */
[----:B------:R-:W-:Y:S02]  /*b600*/  IMAD.MOV.U32 R0, RZ, RZ, R39 ;  /* 0x000000ffff007224 */ /* 0x000fe400078e0027 */
[----:B-1----:R-:W-:Y:S06]  /*b610*/  HMMA.16816.F32.BF16 R36, R4, R14, R140 ;  /* 0x0000000e0424723c */ /* 0x002fec000004188c */
        /* <DEDUP_REMOVED lines=10> */
[-C--:B------:R-:W-:Y:S01]  /*b6c0*/  HMMA.16816.F32.BF16 R20, R4, R14.reuse, R220 ;  /* 0x0000000e0414723c */ /* 0x080fe200000418dc */
[----:B------:R-:W-:Y:S05]  /*b6d0*/  LDSM.16.M88.4 R4, [R231+0x6000] ;  /* 0x00600000e704783b */ /* 0x000fea0000000200 */
        /* <DEDUP_REMOVED lines=31> */
[----:B------:R-:W-:Y:S06]  /*b8d0*/  HMMA.16816.F32.BF16 R64, R4, R12, R32 ;  /* 0x0000000c0440723c */ /* 0x000fec0000041820 */
        /* <DEDUP_REMOVED lines=8> */
[----:B------:R-:W2:Y:S01]  /*b960*/  LDSM.16.M88.4 R4, [R232+0x6000] ;  /* 0x00600000e804783b */ /* 0x000ea20000000200 */
[-C--:B-1----:R-:W-:Y:S06]  /*b970*/  HMMA.16816.F32.BF16 R40, R8, R12.reuse, R52 ;  /* 0x0000000c0828723c */ /* 0x082fec0000041834 */
[----:B--2---:R-:W-:Y:S01]  /*b980*/  HMMA.16816.F32.BF16 R68, R4, R12, R68 ;  /* 0x0000000c0444723c */ /* 0x004fe20000041844 */
[----:B------:R-:W-:-:S02]  /*b990*/  IMAD.MOV.U32 R52, RZ, RZ, R27 ;  /* 0x000000ffff347224 */ /* 0x000fc400078e001b */
[----:B------:R-:W-:Y:S02]  /*b9a0*/  IMAD.MOV.U32 R53, RZ, RZ, R26 ;  /* 0x000000ffff357224 */ /* 0x000fe400078e001a */
[----:B------:R-:W-:Y:S01]  /*b9b0*/  IMAD.MOV.U32 R54, RZ, RZ, R25 ;  /* 0x000000ffff367224 */ /* 0x000fe200078e0019 */
[----:B------:R-:W-:Y:S01]  /*b9c0*/  HMMA.16816.F32.BF16 R36, R4, R14, R56 ;  /* 0x0000000e0424723c */ /* 0x000fe20000041838 */
[----:B------:R-:W-:-:S05]  /*b9d0*/  IMAD.MOV.U32 R55, RZ, RZ, R24 ;  /* 0x000000ffff377224 */ /* 0x000fca00078e0018 */
[C---:B------:R-:W-:Y:S01]  /*b9e0*/  HMMA.16816.F32.BF16 R24, R8.reuse, R14, R136 ;  /* 0x0000000e0818723c */ /* 0x040fe20000041888 */
[----:B------:R-:W1:Y:S01]  /*b9f0*/  LDSM.16.M88.4 R12, [R238] ;  /* 0x00000000ee0c783b */ /* 0x000e620000000200 */
[----:B------:R-:W-:Y:S02]  /*ba00*/  IMAD.MOV.U32 R56, RZ, RZ, R48 ;  /* 0x000000ffff387224 */ /* 0x000fe400078e0030 */
        /* <DEDUP_REMOVED lines=13> */
[----:B-1----:R-:W-:Y:S06]  /*bae0*/  HMMA.16816.F32.BF16 R216, R8, R12, R52 ;  /* 0x0000000c08d8723c */ /* 0x002fec0000041834 */
[-C--:B------:R-:W-:Y:S06]  /*baf0*/  HMMA.16816.F32.BF16 R140, R4, R14.reuse, R44 ;  /* 0x0000000e048c723c */ /* 0x080fec000004182c */
[----:B------:R-:W-:Y:S01]  /*bb00*/  HMMA.16816.F32.BF16 R16, R8, R14, R16 ;  /* 0x0000000e0810723c */ /* 0x000fe20000041810 */
[----:B------:R-:W-:Y:S11]  /*bb10*/  LDSM.16.M88.4 R8, [R234+0x4000] ;  /* 0x00400000ea08783b */ /* 0x000ff60000000200 */
[----:B------:R-:W-:-:S02]  /*bb20*/  IMAD.MOV.U32 R52, RZ, RZ, R216 ;  /* 0x000000ffff347224 */ /* 0x000fc400078e00d8 */
[----:B------:R-:W-:Y:S02]  /*bb30*/  IMAD.MOV.U32 R3, RZ, RZ, R217 ;  /* 0x000000ffff037224 */ /* 0x000fe400078e00d9 */
[----:B------:R-:W-:Y:S02]  /*bb40*/  IMAD.MOV.U32 R2, RZ, RZ, R218 ;  /* 0x000000ffff027224 */ /* 0x000fe400078e00da */
[----:B------:R-:W-:Y:S02]  /*bb50*/  IMAD.MOV.U32 R0, RZ, RZ, R219 ;  /* 0x000000ffff007224 */ /* 0x000fe400078e00db */
[----:B------:R-:W-:Y:S01]  /*bb60*/  HMMA.16816.F32.BF16 R216, R4, R12, R64 ;  /* 0x0000000c04d8723c */ /* 0x000fe20000041840 */
[----:B------:R-:W-:Y:S01]  /*bb70*/  LDSM.16.M88.4 R4, [R234+0x6000] ;  /* 0x00600000ea04783b */ /* 0x000fe20000000200 */
[----:B------:R-:W-:Y:S02]  /*bb80*/  IMAD.MOV.U32 R44, RZ, RZ, R52 ;  /* 0x000000ffff2c7224 */ /* 0x000fe400078e0034 */
[----:B------:R-:W-:Y:S01]  /*bb90*/  IMAD.MOV.U32 R45, RZ, RZ, R3 ;  /* 0x000000ffff2d7224 */ /* 0x000fe200078e0003 */
[----:B------:R-:W1:Y:S01]  /*bba0*/  LDSM.16.M88.4 R12, [R230+0xa000] ;  /* 0x00a00000e60c783b */ /* 0x000e620000000200 */
[----:B------:R-:W-:-:S02]  /*bbb0*/  IMAD.MOV.U32 R46, RZ, RZ, R2 ;  /* 0x000000ffff2e7224 */ /* 0x000fc400078e0002 */
[----:B------:R-:W-:Y:S01]  /*bbc0*/  IMAD.MOV.U32 R47, RZ, RZ, R0 ;  /* 0x000000ffff2f7224 */ /* 0x000fe200078e0000 */
[C---:B-1----:R-:W-:Y:S06]  /*bbd0*/  HMMA.16816.F32.BF16 R52, R4.reuse, R12, R68 ;  /* 0x0000000c0434723c */ /* 0x042fec0000041844 */
[-C--:B------:R-:W-:Y:S06]  /*bbe0*/  HMMA.16816.F32.BF16 R68, R4, R14.reuse, R36 ;  /* 0x0000000e0444723c */ /* 0x080fec0000041824 */
[----:B------:R-:W-:-:S12]  /*bbf0*/  HMMA.16816.F32.BF16 R212, R8, R14, R24 ;  /* 0x0000000e08d4723c */ /* 0x000fd80000041818 */
[----:B------:R-:W-:Y:S02]  /*bc00*/  IMAD.MOV.U32 R72, RZ, RZ, R52 ;  /* 0x000000ffff487224 */ /* 0x000fe400078e0034 */
[----:B------:R-:W-:Y:S02]  /*bc10*/  IMAD.MOV.U32 R3, RZ, RZ, R53 ;  /* 0x000000ffff037224 */ /* 0x000fe400078e0035 */
[----:B------:R-:W-:Y:S02]  /*bc20*/  IMAD.MOV.U32 R2, RZ, RZ, R54 ;  /* 0x000000ffff027224 */ /* 0x000fe400078e0036 */
[----:B------:R-:W-:Y:S02]  /*bc30*/  IMAD.MOV.U32 R0, RZ, RZ, R55 ;  /* 0x000000ffff007224 */ /* 0x000fe400078e0037 */
[----:B------:R-:W-:Y:S01]  /*bc40*/  HMMA.16816.F32.BF16 R52, R8, R12, R40 ;  /* 0x0000000c0834723c */ /* 0x000fe20000041828 */
[----:B------:R-:W1:-:S15]  /*bc50*/  LDSM.16.M88.4 R12, [R230+0xa800] ;  /* 0x00a80000e60c783b */ /* 0x000e5e0000000200 */
[----:B------:R-:W-:-:S08]  /*bc60*/  NOP ;  /* 0x0000000000007918 */ /* 0x000fd00000000000 */
[----:B------:R-:W-:Y:S02]  /*bc70*/  IMAD.MOV.U32 R43, RZ, RZ, R52 ;  /* 0x000000ffff2b7224 */ /* 0x000fe400078e0034 */
[----:B------:R-:W-:Y:S02]  /*bc80*/  IMAD.MOV.U32 R42, RZ, RZ, R53 ;  /* 0x000000ffff2a7224 */ /* 0x000fe400078e0035 */
[----:B------:R-:W-:Y:S02]  /*bc90*/  IMAD.MOV.U32 R41, RZ, RZ, R54 ;  /* 0x000000ffff297224 */ /* 0x000fe400078e0036 */
[----:B------:R-:W-:Y:S02]  /*bca0*/  IMAD.MOV.U32 R40, RZ, RZ, R55 ;  /* 0x000000ffff287224 */ /* 0x000fe400078e0037 */
[----:B-1----:R-:W-:Y:S06]  /*bcb0*/  HMMA.16816.F32.BF16 R52, R4, R14, R28 ;  /* 0x0000000e0434723c */ /* 0x002fec000004181c */
[-C--:B------:R-:W-:Y:S06]  /*bcc0*/  HMMA.16816.F32.BF16 R220, R8, R12.reuse, R48 ;  /* 0x0000000c08dc723c */ /* 0x080fec0000041830 */
[----:B------:R-:W-:Y:S06]  /*bcd0*/  HMMA.16816.F32.BF16 R64, R4, R12, R32 ;  /* 0x0000000c0440723c */ /* 0x000fec0000041820 */
[C---:B------:R-:W-:Y:S01]  /*bce0*/  HMMA.16816.F32.BF16 R28, R8.reuse, R14, R20 ;  /* 0x0000000e081c723c */ /* 0x040fe20000041814 */
[----:B------:R-:W1:Y:S05]  /*bcf0*/  LDSM.16.M88.4 R12, [R230+0xb000] ;  /* 0x00b00000e60c783b */ /* 0x000e6a0000000200 */
        /* <DEDUP_REMOVED lines=10> */
[----:B------:R-:W2:Y:S01]  /*bda0*/  S2R R72, SR_TID.X ;  /* 0x0000000000487919 */ /* 0x000ea20000002100 */
[----:B------:R-:W-:-:S02]  /*bdb0*/  IMAD.MOV.U32 R63, RZ, RZ, R0 ;  /* 0x000000ffff3f7224 */ /* 0x000fc400078e0000 */
[----:B------:R-:W-:Y:S02]  /*bdc0*/  IMAD.U32 R0, RZ, RZ, UR29 ;  /* 0x0000001dff007e24 */ /* 0x000fe4000f8e00ff */
[----:B------:R-:W-:Y:S02]  /*bdd0*/  IMAD.MOV.U32 R61, RZ, RZ, R3 ;  /* 0x000000ffff3d7224 */ /* 0x000fe400078e0003 */
[----:B------:R-:W-:Y:S01]  /*bde0*/  IMAD.MOV.U32 R62, RZ, RZ, R2 ;  /* 0x000000ffff3e7224 */ /* 0x000fe200078e0002 */
[----:B-1----:R-:W-:Y:S01]  /*bdf0*/  HMMA.16816.F32.BF16 R44, R8, R12, R44 ;  /* 0x0000000c082c723c */ /* 0x002fe2000004182c */
[----:B--2---:R-:W-:-:S05]  /*be00*/  IMAD.SHL.U32 R72, R72, 0x2, RZ ;  /* 0x0000000248487824 */ /* 0x004fca00078e00ff */
[----:B------:R-:W-:Y:S01]  /*be10*/  HMMA.16816.F32.BF16 R32, R4, R12, R216 ;  /* 0x0000000c0420723c */ /* 0x000fe200000418d8 */
[----:B------:R-:W-:-:S05]  /*be20*/  LOP3.LUT R72, R72, 0x6, RZ, 0xc0, !PT ;  /* 0x0000000648487812 */ /* 0x000fca00078ec0ff */
[----:B------:R-:W-:Y:S01]  /*be30*/  HMMA.16816.F32.BF16 R20, R4, R14, R140 ;  /* 0x0000000e0414723c */ /* 0x000fe2000004188c */
[----:B------:R-:W-:Y:S01]  /*be40*/  LDSM.16.M88.4 R4, [R233+0x6000] ;  /* 0x00600000e904783b */ /* 0x000fe20000000200 */
[----:B------:R-:W-:-:S03]  /*be50*/  IMAD R0, R0, 0x40, R72 ;  /* 0x0000004000007824 */ /* 0x000fc600078e0248 */
[----:B------:R-:W2:Y:S01]  /*be60*/  LDL R72, [R1+0x8] ;  /* 0x0000080001487983 */ /* 0x000ea20000100800 */
[----:B------:R-:W-:Y:S03]  /*be70*/  HMMA.16816.F32.BF16 R16, R8, R14, R16 ;  /* 0x0000000e0810723c */ /* 0x000fe60000041810 */
[----:B------:R-:W1:Y:S04]  /*be80*/  LDSM.16.M88.4 R12, [R229+0x2000] ;  /* 0x00200000e50c783b */ /* 0x000e680000000200 */
[----:B------:R-:W3:Y:S01]  /*be90*/  LDSM.16.M88.4 R8, [R233+0x4000] ;  /* 0x00400000e908783b */ /* 0x000ee20000000200 */
[C---:B-1----:R-:W-:Y:S03]  /*bea0*/  HMMA.16816.F32.BF16 R136, R4.reuse, R14, R68 ;  /* 0x0000000e0488723c */ /* 0x042fe60000041844 */
[----:B------:R-:W4:Y:S04]  /*beb0*/  LDL R71, [R1+0x4] ;  /* 0x0000040001477983 */ /* 0x000f280000100800 */
[----:B------:R-:W4:Y:S01]  /*bec0*/  LDL R70, [R1] ;  /* 0x0000000001467983 */ /* 0x000f220000100800 */
[-C--:B------:R-:W-:Y:S06]  /*bed0*/  HMMA.16816.F32.BF16 R60, R4, R12.reuse, R60 ;  /* 0x0000000c043c723c */ /* 0x080fec000004183c */
[C---:B---3--:R-:W-:Y:S06]  /*bee0*/  HMMA.16816.F32.BF16 R56, R8.reuse, R12, R56 ;  /* 0x0000000c0838723c */ /* 0x048fec0000041838 */
[C---:B------:R-:W-:Y:S01]  /*bef0*/  HMMA.16816.F32.BF16 R212, R8.reuse, R14, R212 ;  /* 0x0000000e08d4723c */ /* 0x040fe200000418d4 */
[----:B------:R-:W1:Y:S05]  /*bf00*/  LDSM.16.M88.4 R12, [R229+0x2800] ;  /* 0x00280000e50c783b */ /* 0x000e6a0000000200 */
[-C--:B-1----:R-:W-:Y:S06]  /*bf10*/  HMMA.16816.F32.BF16 R220, R8, R12.reuse, R220 ;  /* 0x0000000c08dc723c */ /* 0x082fec00000418dc */
[C---:B------:R-:W-:Y:S06]  /*bf20*/  HMMA.16816.F32.BF16 R64, R4.reuse, R12, R64 ;  /* 0x0000000c0440723c */ /* 0x040fec0000041840 */
[-C--:B------:R-:W-:Y:S06]  /*bf30*/  HMMA.16816.F32.BF16 R52, R4, R14.reuse, R52 ;  /* 0x0000000e0434723c */ /* 0x080fec0000041834 */
[----:B------:R-:W-:Y:S01]  /*bf40*/  HMMA.16816.F32.BF16 R28, R8, R14, R28 ;  /* 0x0000000e081c723c */ /* 0x000fe2000004181c */
[----:B------:R-:W1:Y:S05]  /*bf50*/  LDSM.16.M88.4 R12, [R229+0x3000] ;  /* 0x00300000e50c783b */ /* 0x000e6a0000000200 */
[----:B-1----:R-:W-:Y:S06]  /*bf60*/  HMMA.16816.F32.BF16 R208, R4, R14, R36 ;  /* 0x0000000e04d0723c */ /* 0x002fec0000041824 */
[-C--:B------:R-:W-:Y:S06]  /*bf70*/  HMMA.16816.F32.BF16 R48, R8, R12.reuse, R48 ;  /* 0x0000000c0830723c */ /* 0x080fec0000041830 */
[----:B------:R-:W-:Y:S06]  /*bf80*/  HMMA.16816.F32.BF16 R140, R4, R12, R40 ;  /* 0x0000000c048c723c */ /* 0x000fec0000041828 */
[----:B------:R-:W-:Y:S01]  /*bf90*/  HMMA.16816.F32.BF16 R36, R8, R14, R24 ;  /* 0x0000000e0824723c */ /* 0x000fe20000041818 */
[----:B------:R-:W1:Y:S01]  /*bfa0*/  LDSM.16.M88.4 R12, [R229+0x3800] ;  /* 0x00380000e50c783b */ /* 0x000e620000000200 */
[--C-:B------:R-:W-:Y:S01]  /*bfb0*/  IMAD.IADD R3, R248, 0x1, -R0.reuse ;  /* 0x00000001f8037824 */ /* 0x100fe200078e0a00 */
[----:B------:R-:W-:Y:S01]  /*bfc0*/  UISETP.GT.AND UP0, UPT, UR29, UR15, UPT ;  /* 0x0000000f1d00728c */ /* 0x000fe2000bf04270 */
[----:B------:R-:W-:Y:S01]  /*bfd0*/  IMAD.IADD R2, R250, 0x1, -R0 ;  /* 0x00000001fa027824 */ /* 0x000fe200078e0a00 */
[----:B------:R-:W-:-:S04]  /*bfe0*/  DEPBAR.LE SB0, 0x0 ;  /* 0x000080000000791a */ /* 0x000fc80000000000 */
[-C--:B-1----:R-:W-:Y:S06]  /*bff0*/  HMMA.16816.F32.BF16 R44, R8, R12.reuse, R44 ;  /* 0x0000000c082c723c */ /* 0x082fec000004182c */
[C---:B------:R-:W-:Y:S06]  /*c000*/  HMMA.16816.F32.BF16 R32, R4.reuse, R12, R32 ;  /* 0x0000000c0420723c */ /* 0x040fec0000041820 */
[-C--:B------:R-:W-:Y:S06]  /*c010*/  HMMA.16816.F32.BF16 R20, R4, R14.reuse, R20 ;  /* 0x0000000e0414723c */ /* 0x080fec0000041814 */
[----:B------:R-:W-:Y:S06]  /*c020*/  HMMA.16816.F32.BF16 R4, R8, R14, R16 ;  /* 0x0000000e0804723c */ /* 0x000fec0000041810 */
[----:B------:R-:W-:-:S02]  /*c030*/  IMAD.MOV.U32 R216, RZ, RZ, R46 ;  /* 0x000000ffffd87224 */ /* 0x000fc400078e002e */
[----:B------:R-:W-:Y:S02]  /*c040*/  IMAD.MOV.U32 R217, RZ, RZ, R45 ;  /* 0x000000ffffd97224 */ /* 0x000fe400078e002d */
[----:B------:R-:W-:Y:S02]  /*c050*/  IMAD.MOV.U32 R218, RZ, RZ, R44 ;  /* 0x000000ffffda7224 */ /* 0x000fe400078e002c */
[----:B------:R-:W-:-:S06]  /*c060*/  IMAD.MOV.U32 R74, RZ, RZ, R47 ;  /* 0x000000ffff4a7224 */ /* 0x000fcc00078e002f */
[----:B------:R-:W-:Y:S02]  /*c070*/  IMAD.MOV.U32 R69, RZ, RZ, R21 ;  /* 0x000000ffff457224 */ /* 0x000fe400078e0015 */
[----:B------:R-:W-:Y:S02]  /*c080*/  IMAD.MOV.U32 R73, RZ, RZ, R22 ;  /* 0x000000ffff497224 */ /* 0x000fe400078e0016 */
[----:B------:R-:W-:Y:S02]  /*c090*/  IMAD.MOV.U32 R68, RZ, RZ, R23 ;  /* 0x000000ffff447224 */ /* 0x000fe400078e0017 */
[----:B------:R-:W-:Y:S02]  /*c0a0*/  IMAD.MOV.U32 R46, RZ, RZ, R5 ;  /* 0x000000ffff2e7224 */ /* 0x000fe400078e0005 */
[----:B------:R-:W-:Y:S02]  /*c0b0*/  IMAD.IADD R5, R249, 0x1, -R0 ;  /* 0x00000001f9057824 */ /* 0x000fe400078e0a00 */
[----:B------:R-:W-:Y:S01]  /*c0c0*/  IMAD.MOV.U32 R45, RZ, RZ, R4 ;  /* 0x000000ffff2d7224 */ /* 0x000fe200078e0004 */
[----:B------:R-:W-:Y:S01]  /*c0d0*/  IABS R4, R3 ;  /* 0x0000000300047213 */ /* 0x000fe20000000000 */
[----:B------:R-:W-:Y:S01]  /*c0e0*/  IMAD.MOV.U32 R219, RZ, RZ, R6 ;  /* 0x000000ffffdb7224 */ /* 0x000fe200078e0006 */
[----:B------:R-:W-:Y:S01]  /*c0f0*/  IABS R3, R2 ;  /* 0x0000000200037213 */ /* 0x000fe20000000000 */
[----:B------:R-:W-:Y:S01]  /*c100*/  IMAD.MOV.U32 R27, RZ, RZ, R7 ;  /* 0x000000ffff1b7224 */ /* 0x000fe200078e0007 */
[----:B------:R-:W-:Y:S01]  /*c110*/  IABS R2, R5 ;  /* 0x0000000500027213 */ /* 0x000fe20000000000 */
[----:B------:R-:W-:-:S03]  /*c120*/  IMAD.MOV.U32 R25, RZ, RZ, R20 ;  /* 0x000000ffff197224 */ /* 0x000fc600078e0014 */
[----:B------:R-:W-:Y:S02]  /*c130*/  I2FP.F32.S32 R2, R2 ;  /* 0x0000000200027245 */ /* 0x000fe40000201400 */
[----:B------:R-:W-:Y:S02]  /*c140*/  I2FP.F32.S32 R3, R3 ;  /* 0x0000000300037245 */ /* 0x000fe40000201400 */
[----:B------:R-:W-:Y:S01]  /*c150*/  I2FP.F32.S32 R4, R4 ;  /* 0x0000000400047245 */ /* 0x000fe20000201400 */
[----:B------:R-:W-:Y:S01]  /*c160*/  FFMA.FTZ R14, R2, -UR19, R60 ;  /* 0x80000013020e7c23 */ /* 0x000fe2000801003c */
[----:B------:R-:W-:Y:S02]  /*c170*/  VIADD R2, R0, 0x1 ;  /* 0x0000000100027836 */ /* 0x000fe40000000000 */
[----:B------:R-:W-:Y:S01]  /*c180*/  FFMA.FTZ R13, R3, -UR19, R58 ;  /* 0x80000013030d7c23 */ /* 0x000fe2000801003a */
[----:B------:R-:W-:Y:S02]  /*c190*/  IMAD.IADD R3, R251, 0x1, -R0 ;  /* 0x00000001fb037824 */ /* 0x000fe400078e0a00 */
[----:B------:R-:W-:Y:S01]  /*c1a0*/  FFMA.FTZ R9, R4, -UR19, R56 ;  /* 0x8000001304097c23 */ /* 0x000fe20008010038 */
[----:B------:R-:W-:-:S02]  /*c1b0*/  IMAD.IADD R5, R250, 0x1, -R2 ;  /* 0x00000001fa057824 */ /* 0x000fc400078e0a02 */
[----:B------:R-:W-:Y:S01]  /*c1c0*/  IMAD.IADD R4, R248, 0x1, -R2 ;  /* 0x00000001f8047824 */ /* 0x000fe200078e0a02 */
[----:B------:R-:W-:Y:S02]  /*c1d0*/  IABS R3, R3 ;  /* 0x0000000300037213 */ /* 0x000fe40000000000 */
[----:B------:R-:W-:Y:S02]  /*c1e0*/  IABS R5, R5 ;  /* 0x0000000500057213 */ /* 0x000fe40000000000 */
[----:B------:R-:W-:Y:S01]  /*c1f0*/  IABS R4, R4 ;  /* 0x0000000400047213 */ /* 0x000fe20000000000 */
[----:B------:R-:W-:Y:S02]  /*c200*/  IMAD.MOV.U32 R6, RZ, RZ, R3 ;  /* 0x000000ffff067224 */ /* 0x000fe400078e0003 */
[----:B------:R-:W-:Y:S01]  /*c210*/  IMAD.MOV.U32 R3, RZ, RZ, R5 ;  /* 0x000000ffff037224 */ /* 0x000fe200078e0005 */
[----:B------:R-:W-:Y:S02]  /*c220*/  I2FP.F32.S32 R4, R4 ;  /* 0x0000000400047245 */ /* 0x000fe40000201400 */
[----:B------:R-:W-:-:S02]  /*c230*/  I2FP.F32.S32 R6, R6 ;  /* 0x0000000600067245 */ /* 0x000fc40000201400 */
[----:B------:R-:W-:Y:S01]  /*c240*/  I2FP.F32.S32 R3, R3 ;  /* 0x0000000300037245 */ /* 0x000fe20000201400 */
[----:B------:R-:W-:Y:S01]  /*c250*/  FFMA.FTZ R7, R4, -UR19, R57 ;  /* 0x8000001304077c23 */ /* 0x000fe20008010039 */
[C---:B--2---:R-:W-:Y:S02]  /*c260*/  ISETP.GE.AND P0, PT, R2.reuse, R72, PT ;  /* 0x000000480200720c */ /* 0x044fe40003f06270 */
[----:B------:R-:W-:Y:S01]  /*c270*/  ISETP.GE.AND P4, PT, R2, R252, PT ;  /* 0x000000fc0200720c */ /* 0x000fe20003f86270 */
[----:B------:R-:W-:Y:S02]  /*c280*/  VIADD R4, R0, 0x8 ;  /* 0x0000000800047836 */ /* 0x000fe40000000000 */
[----:B------:R-:W-:Y:S01]  /*c290*/  FFMA.FTZ R8, R6, -UR19, R62 ;  /* 0x8000001306087c23 */ /* 0x000fe2000801003e */
[----:B------:R-:W-:Y:S01]  /*c2a0*/  BAR.SYNC.DEFER_BLOCKING 0x0 ;  /* 0x0000000000007b1d */ /* 0x000fe20000010000 */
[C---:B------:R-:W-:Y:S01]  /*c2b0*/  ISETP.LT.OR P0, PT, R2.reuse, R247, P0 ;  /* 0x000000f70200720c */ /* 0x040fe20000701670 */
[----:B------:R-:W-:Y:S01]  /*c2c0*/  IMAD.IADD R5, R249, 0x1, -R2 ;  /* 0x00000001f9057824 */ /* 0x000fe200078e0a02 */
[----:B------:R-:W-:Y:S01]  /*c2d0*/  ISETP.LT.OR P4, PT, R2, R244, P4 ;  /* 0x000000f40200720c */ /* 0x000fe20002781670 */
[----:B------:R-:W-:Y:S01]  /*c2e0*/  FFMA.FTZ R6, R3, -UR19, R59 ;  /* 0x8000001303067c23 */ /* 0x000fe2000801003b */
[----:B------:R-:W-:-:S02]  /*c2f0*/  IMAD.IADD R3, R248, 0x1, -R4 ;  /* 0x00000001f8037824 */ /* 0x000fc400078e0a04 */
[----:B------:R-:W-:Y:S02]  /*c300*/  IABS R10, R5 ;  /* 0x00000005000a7213 */ /* 0x000fe40000000000 */
[----:B------:R-:W-:Y:S02]  /*c310*/  ISETP.GE.AND P3, PT, R0, R72, PT ;  /* 0x000000480000720c */ /* 0x000fe40003f66270 */
[C---:B----4-:R-:W-:Y:S02]  /*c320*/  ISETP.GE.AND P6, PT, R2.reuse, R71, PT ;  /* 0x000000470200720c */ /* 0x050fe40003fc6270 */
[C---:B------:R-:W-:Y:S02]  /*c330*/  ISETP.GE.AND P5, PT, R2.reuse, R70, PT ;  /* 0x000000460200720c */ /* 0x040fe40003fa6270 */
[C---:B------:R-:W-:Y:S02]  /*c340*/  ISETP.LT.OR P6, PT, R2.reuse, R246, P6 ;  /* 0x000000f60200720c */ /* 0x040fe400037c1670 */
[----:B------:R-:W-:Y:S01]  /*c350*/  ISETP.LT.OR P5, PT, R2, R245, P5 ;  /* 0x000000f50200720c */ /* 0x000fe20002fa1670 */
[----:B------:R-:W-:-:S05]  /*c360*/  IMAD.IADD R2, R251, 0x1, -R2 ;  /* 0x00000001fb027824 */ /* 0x000fca00078e0a02 */
[----:B------:R-:W-:Y:S02]  /*c370*/  IABS R5, R2 ;  /* 0x0000000200057213 */ /* 0x000fe40000000000 */
[----:B------:R-:W-:-:S04]  /*c380*/  IABS R2, R3 ;  /* 0x0000000300027213 */ /* 0x000fc80000000000 */
[----:B------:R-:W-:-:S05]  /*c390*/  I2FP.F32.S32 R2, R2 ;  /* 0x0000000200027245 */ /* 0x000fca0000201400 */
[----:B------:R-:W-:Y:S01]  /*c3a0*/  FFMA.FTZ R11, R2, -UR19, R212 ;  /* 0x80000013020b7c23 */ /* 0x000fe200080100d4 */
[----:B------:R-:W-:Y:S01]  /*c3b0*/  IMAD.IADD R2, R250, 0x1, -R4 ;  /* 0x00000001fa027824 */ /* 0x000fe200078e0a04 */
[----:B------:R-:W-:-:S04]  /*c3c0*/  ISETP.LT.OR P3, PT, R0, R247, P3 ;  /* 0x000000f70000720c */ /* 0x000fc80001f61670 */
[----:B------:R-:W-:Y:S02]  /*c3d0*/  IABS R2, R2 ;  /* 0x0000000200027213 */ /* 0x000fe40000000000 */
[----:B------:R-:W-:Y:S02]  /*c3e0*/  FSEL R19, R9, -INF , !P3 ;  /* 0xff80000009137808 */ /* 0x000fe40005800000 */
[C---:B------:R-:W-:Y:S02]  /*c3f0*/  ISETP.GE.AND P3, PT, R0.reuse, R71, PT ;  /* 0x000000470000720c */ /* 0x040fe40003f66270 */
[----:B------:R-:W-:Y:S01]  /*c400*/  I2FP.F32.S32 R2, R2 ;  /* 0x0000000200027245 */ /* 0x000fe20000201400 */
[----:B------:R-:W-:Y:S01]  /*c410*/  IMAD.MOV.U32 R3, RZ, RZ, R10 ;  /* 0x000000ffff037224 */ /* 0x000fe200078e000a */
[----:B------:R-:W-:-:S03]  /*c420*/  ISETP.LT.OR P3, PT, R0, R246, P3 ;  /* 0x000000f60000720c */ /* 0x000fc60001f61670 */
[----:B------:R-:W-:Y:S01]  /*c430*/  FFMA.FTZ R10, R2, -UR19, R214 ;  /* 0x80000013020a7c23 */ /* 0x000fe200080100d6 */
[----:B------:R-:W-:Y:S01]  /*c440*/  IMAD.IADD R2, R249, 0x1, -R4 ;  /* 0x00000001f9027824 */ /* 0x000fe200078e0a04 */
[----:B------:R-:W-:Y:S02]  /*c450*/  FSEL R21, R13, -INF , !P3 ;  /* 0xff8000000d157808 */ /* 0x000fe40005800000 */
[C---:B------:R-:W-:Y:S02]  /*c460*/  ISETP.GE.AND P3, PT, R0.reuse, R70, PT ;  /* 0x000000460000720c */ /* 0x040fe40003f66270 */
[----:B------:R-:W-:Y:S02]  /*c470*/  I2FP.F32.S32 R3, R3 ;  /* 0x0000000300037245 */ /* 0x000fe40000201400 */
[----:B------:R-:W-:Y:S02]  /*c480*/  IABS R2, R2 ;  /* 0x0000000200027213 */ /* 0x000fe40000000000 */
[----:B------:R-:W-:Y:S01]  /*c490*/  ISETP.LT.OR P3, PT, R0, R245, P3 ;  /* 0x000000f50000720c */ /* 0x000fe20001f61670 */
[----:B------:R-:W-:Y:S01]  /*c4a0*/  FFMA.FTZ R3, R3, -UR19, R61 ;  /* 0x8000001303037c23 */ /* 0x000fe2000801003d */
[----:B------:R-:W-:-:S02]  /*c4b0*/  I2FP.F32.S32 R2, R2 ;  /* 0x0000000200027245 */ /* 0x000fc40000201400 */
[----:B------:R-:W-:Y:S02]  /*c4c0*/  FSEL R22, R14, -INF , !P3 ;  /* 0xff8000000e167808 */ /* 0x000fe40005800000 */
[----:B------:R-:W-:Y:S01]  /*c4d0*/  ISETP.GE.AND P3, PT, R0, R252, PT ;  /* 0x000000fc0000720c */ /* 0x000fe20003f66270 */
[----:B------:R-:W-:Y:S01]  /*c4e0*/  FFMA.FTZ R9, R2, -UR19, R136 ;  /* 0x8000001302097c23 */ /* 0x000fe20008010088 */
[----:B------:R-:W-:Y:S01]  /*c4f0*/  I2FP.F32.S32 R5, R5 ;  /* 0x0000000500057245 */ /* 0x000fe20000201400 */
[----:B------:R-:W-:Y:S01]  /*c500*/  IMAD.IADD R2, R251, 0x1, -R4 ;  /* 0x00000001fb027824 */ /* 0x000fe200078e0a04 */
[----:B------:R-:W-:Y:S01]  /*c510*/  FSEL R26, R3, -INF , !P5 ;  /* 0xff800000031a7808 */ /* 0x000fe20006800000 */
[C---:B------:R-:W-:Y:S01]  /*c520*/  VIADD R3, R0.reuse, 0x9 ;  /* 0x0000000900037836 */ /* 0x040fe20000000000 */
[----:B------:R-:W-:Y:S01]  /*c530*/  ISETP.LT.OR P3, PT, R0, R244, P3 ;  /* 0x000000f40000720c */ /* 0x000fe20001f61670 */
[----:B------:R-:W-:Y:S01]  /*c540*/  FFMA.FTZ R12, R5, -UR19, R63 ;  /* 0x80000013050c7c23 */ /* 0x000fe2000801003f */
[----:B------:R-:W-:Y:S01]  /*c550*/  FSEL R23, R6, -INF , !P6 ;  /* 0xff80000006177808 */ /* 0x000fe20007000000 */
[----:B------:R-:W-:Y:S01]  /*c560*/  IMAD.IADD R5, R250, 0x1, -R3 ;  /* 0x00000001fa057824 */ /* 0x000fe200078e0a03 */
[----:B------:R-:W-:-:S02]  /*c570*/  FSEL R24, R8, -INF , !P3 ;  /* 0xff80000008187808 */ /* 0x000fc40005800000 */
[----:B------:R-:W-:Y:S02]  /*c580*/  FSEL R20, R7, -INF , !P0 ;  /* 0xff80000007147808 */ /* 0x000fe40004000000 */
[----:B------:R-:W-:Y:S02]  /*c590*/  IABS R6, R2 ;  /* 0x0000000200067213 */ /* 0x000fe40000000000 */
[C---:B------:R-:W-:Y:S02]  /*c5a0*/  ISETP.GE.AND P3, PT, R4.reuse, R72, PT ;  /* 0x000000480400720c */ /* 0x040fe40003f66270 */
[C---:B------:R-:W-:Y:S02]  /*c5b0*/  ISETP.GE.AND P0, PT, R4.reuse, R71, PT ;  /* 0x000000470400720c */ /* 0x040fe40003f06270 */
[C---:B------:R-:W-:Y:S02]  /*c5c0*/  ISETP.GE.AND P6, PT, R4.reuse, R70, PT ;  /* 0x000000460400720c */ /* 0x040fe40003fc6270 */
[----:B------:R-:W-:-:S02]  /*c5d0*/  ISETP.GE.AND P5, PT, R4, R252, PT ;  /* 0x000000fc0400720c */ /* 0x000fc40003fa6270 */
[----:B------:R-:W-:Y:S01]  /*c5e0*/  IABS R2, R5 ;  /* 0x0000000500027213 */ /* 0x000fe20000000000 */
[----:B------:R-:W-:Y:S01]  /*c5f0*/  IMAD.MOV.U32 R5, RZ, RZ, R6 ;  /* 0x000000ffff057224 */ /* 0x000fe200078e0006 */
[C---:B------:R-:W-:Y:S02]  /*c600*/  ISETP.LT.OR P3, PT, R4.reuse, R247, P3 ;  /* 0x000000f70400720c */ /* 0x040fe40001f61670 */
[C---:B------:R-:W-:Y:S02]  /*c610*/  ISETP.LT.OR P0, PT, R4.reuse, R246, P0 ;  /* 0x000000f60400720c */ /* 0x040fe40000701670 */
[C---:B------:R-:W-:Y:S02]  /*c620*/  ISETP.LT.OR P6, PT, R4.reuse, R245, P6 ;  /* 0x000000f50400720c */ /* 0x040fe400037c1670 */
[----:B------:R-:W-:Y:S01]  /*c630*/  ISETP.LT.OR P5, PT, R4, R244, P5 ;  /* 0x000000f40400720c */ /* 0x000fe20002fa1670 */
[----:B------:R-:W-:Y:S01]  /*c640*/  IMAD.IADD R4, R248, 0x1, -R3 ;  /* 0x00000001f8047824 */ /* 0x000fe200078e0a03 */
[----:B------:R-:W-:-:S02]  /*c650*/  I2FP.F32.S32 R5, R5 ;  /* 0x0000000500057245 */ /* 0x000fc40000201400 */
[----:B------:R-:W-:Y:S02]  /*c660*/  I2FP.F32.S32 R2, R2 ;  /* 0x0000000200027245 */ /* 0x000fe40000201400 */
[----:B------:R-:W-:Y:S02]  /*c670*/  IABS R4, R4 ;  /* 0x0000000400047213 */ /* 0x000fe40000000000 */
[----:B------:R-:W-:Y:S02]  /*c680*/  FSEL R44, R12, -INF , !P4 ;  /* 0xff8000000c2c7808 */ /* 0x000fe40006000000 */
[----:B------:R-:W-:Y:S02]  /*c690*/  FSEL R17, R11, -INF , !P3 ;  /* 0xff8000000b117808 */ /* 0x000fe40005800000 */
[----:B------:R-:W-:Y:S02]  /*c6a0*/  FSEL R18, R10, -INF , !P0 ;  /* 0xff8000000a127808 */ /* 0x000fe40004000000 */
[----:B------:R-:W-:-:S02]  /*c6b0*/  FSEL R42, R9, -INF , !P6 ;  /* 0xff800000092a7808 */ /* 0x000fc40007000000 */
[C---:B------:R-:W-:Y:S02]  /*c6c0*/  ISETP.GE.AND P4, PT, R3.reuse, R72, PT ;  /* 0x000000480300720c */ /* 0x040fe40003f86270 */
[C---:B------:R-:W-:Y:S02]  /*c6d0*/  ISETP.GE.AND P3, PT, R3.reuse, R71, PT ;  /* 0x000000470300720c */ /* 0x040fe40003f66270 */
[C---:B------:R-:W-:Y:S02]  /*c6e0*/  ISETP.GE.AND P0, PT, R3.reuse, R70, PT ;  /* 0x000000460300720c */ /* 0x040fe40003f06270 */
[----:B------:R-:W-:Y:S01]  /*c6f0*/  ISETP.GE.AND P6, PT, R3, R252, PT ;  /* 0x000000fc0300720c */ /* 0x000fe20003fc6270 */
[----:B------:R-:W-:Y:S01]  /*c700*/  FFMA.FTZ R8, R5, -UR19, R138 ;  /* 0x8000001305087c23 */ /* 0x000fe2000801008a */
[----:B------:R-:W-:Y:S01]  /*c710*/  I2FP.F32.S32 R4, R4 ;  /* 0x0000000400047245 */ /* 0x000fe20000201400 */
[----:B------:R-:W-:Y:S01]  /*c720*/  FFMA.FTZ R6, R2, -UR19, R215 ;  /* 0x8000001302067c23 */ /* 0x000fe200080100d7 */
[----:B------:R-:W-:Y:S01]  /*c730*/  ISETP.LT.OR P4, PT, R3, R247, P4 ;  /* 0x000000f70300720c */ /* 0x000fe20002781670 */
[----:B------:R-:W-:Y:S01]  /*c740*/  IMAD.IADD R5, R249, 0x1, -R3 ;  /* 0x00000001f9057824 */ /* 0x000fe200078e0a03 */
[C---:B------:R-:W-:Y:S01]  /*c750*/  ISETP.LT.OR P3, PT, R3.reuse, R246, P3 ;  /* 0x000000f60300720c */ /* 0x040fe20001f61670 */
[----:B------:R-:W-:Y:S01]  /*c760*/  VIADD R2, R0, 0x10 ;  /* 0x0000001000027836 */ /* 0x000fe20000000000 */
[----:B------:R-:W-:-:S02]  /*c770*/  ISETP.LT.OR P0, PT, R3, R245, P0 ;  /* 0x000000f50300720c */ /* 0x000fc40000701670 */
[----:B------:R-:W-:Y:S01]  /*c780*/  ISETP.LT.OR P6, PT, R3, R244, P6 ;  /* 0x000000f40300720c */ /* 0x000fe200037c1670 */
[----:B------:R-:W-:Y:S02]  /*c790*/  IMAD.IADD R3, R251, 0x1, -R3 ;  /* 0x00000001fb037824 */ /* 0x000fe400078e0a03 */
[----:B------:R-:W-:Y:S01]  /*c7a0*/  FFMA.FTZ R7, R4, -UR19, R213 ;  /* 0x8000001304077c23 */ /* 0x000fe200080100d5 */
[----:B------:R-:W-:Y:S02]  /*c7b0*/  IMAD.IADD R4, R248, 0x1, -R2 ;  /* 0x00000001f8047824 */ /* 0x000fe400078e0a02 */
[----:B------:R-:W-:Y:S02]  /*c7c0*/  IABS R9, R3 ;  /* 0x0000000300097213 */ /* 0x000fe40000000000 */
[----:B------:R-:W-:Y:S02]  /*c7d0*/  IABS R5, R5 ;  /* 0x0000000500057213 */ /* 0x000fe40000000000 */
[----:B------:R-:W-:Y:S01]  /*c7e0*/  IABS R3, R4 ;  /* 0x0000000400037213 */ /* 0x000fe20000000000 */
[----:B------:R-:W-:Y:S01]  /*c7f0*/  IMAD.MOV.U32 R4, RZ, RZ, R9 ;  /* 0x000000ffff047224 */ /* 0x000fe200078e0009 */
[----:B------:R-:W-:-:S04]  /*c800*/  I2FP.F32.S32 R5, R5 ;  /* 0x0000000500057245 */ /* 0x000fc80000201400 */
[----:B------:R-:W-:Y:S02]  /*c810*/  I2FP.F32.S32 R9, R4 ;  /* 0x0000000400097245 */ /* 0x000fe40000201400 */
[----:B------:R-:W-:Y:S01]  /*c820*/  I2FP.F32.S32 R4, R3 ;  /* 0x0000000300047245 */ /* 0x000fe20000201400 */
[----:B------:R-:W-:Y:S01]  /*c830*/  FFMA.FTZ R3, R5, -UR19, R137 ;  /* 0x8000001305037c23 */ /* 0x000fe20008010089 */
[----:B------:R-:W-:Y:S02]  /*c840*/  FSEL R43, R8, -INF , !P5 ;  /* 0xff800000082b7808 */ /* 0x000fe40006800000 */
[----:B------:R-:W-:Y:S01]  /*c850*/  FSEL R15, R7, -INF , !P4 ;  /* 0xff800000070f7808 */ /* 0x000fe20006000000 */
[----:B------:R-:W-:Y:S01]  /*c860*/  FFMA.FTZ R12, R4, -UR19, R220 ;  /* 0x80000013040c7c23 */ /* 0x000fe200080100dc */
[----:B------:R-:W-:Y:S02]  /*c870*/  FSEL R16, R6, -INF , !P3 ;  /* 0xff80000006107808 */ /* 0x000fe40005800000 */
[----:B------:R-:W-:Y:S01]  /*c880*/  FSEL R40, R3, -INF , !P0 ;  /* 0xff80000003287808 */ /* 0x000fe20004000000 */
[----:B------:R-:W-:Y:S01]  /*c890*/  IMAD.IADD R4, R250, 0x1, -R2 ;  /* 0x00000001fa047824 */ /* 0x000fe200078e0a02 */
[----:B------:R-:W-:-:S02]  /*c8a0*/  ISETP.GE.AND P5, PT, R2, R72, PT ;  /* 0x000000480200720c */ /* 0x000fc40003fa6270 */
[C---:B------:R-:W-:Y:S02]  /*c8b0*/  ISETP.GE.AND P4, PT, R2.reuse, R71, PT ;  /* 0x000000470200720c */ /* 0x040fe40003f86270 */
[C---:B------:R-:W-:Y:S02]  /*c8c0*/  ISETP.GE.AND P3, PT, R2.reuse, R70, PT ;  /* 0x000000460200720c */ /* 0x040fe40003f66270 */
[C---:B------:R-:W-:Y:S01]  /*c8d0*/  ISETP.GE.AND P0, PT, R2.reuse, R252, PT ;  /* 0x000000fc0200720c */ /* 0x040fe20003f06270 */
[----:B------:R-:W-:Y:S01]  /*c8e0*/  IMAD.IADD R3, R249, 0x1, -R2 ;  /* 0x00000001f9037824 */ /* 0x000fe200078e0a02 */
[C---:B------:R-:W-:Y:S02]  /*c8f0*/  ISETP.LT.OR P5, PT, R2.reuse, R247, P5 ;  /* 0x000000f70200720c */ /* 0x040fe40002fa1670 */
[C---:B------:R-:W-:Y:S02]  /*c900*/  ISETP.LT.OR P4, PT, R2.reuse, R246, P4 ;  /* 0x000000f60200720c */ /* 0x040fe40002781670 */
[----:B------:R-:W-:-:S02]  /*c910*/  ISETP.LT.OR P3, PT, R2, R245, P3 ;  /* 0x000000f50200720c */ /* 0x000fc40001f61670 */
[----:B------:R-:W-:Y:S01]  /*c920*/  ISETP.LT.OR P0, PT, R2, R244, P0 ;  /* 0x000000f40200720c */ /* 0x000fe20000701670 */
[----:B------:R-:W-:Y:S01]  /*c930*/  IMAD.IADD R2, R251, 0x1, -R2 ;  /* 0x00000001fb027824 */ /* 0x000fe200078e0a02 */
[----:B------:R-:W-:-:S04]  /*c940*/  IABS R5, R4 ;  /* 0x0000000400057213 */ /* 0x000fc80000000000 */
[----:B------:R-:W-:Y:S01]  /*c950*/  IABS R4, R2 ;  /* 0x0000000200047213 */ /* 0x000fe20000000000 */
[----:B------:R-:W-:Y:S01]  /*c960*/  IMAD.MOV.U32 R2, RZ, RZ, R5 ;  /* 0x000000ffff027224 */ /* 0x000fe200078e0005 */
[----:B------:R-:W-:-:S04]  /*c970*/  IABS R3, R3 ;  /* 0x0000000300037213 */ /* 0x000fc80000000000 */
[----:B------:R-:W-:Y:S02]  /*c980*/  I2FP.F32.S32 R2, R2 ;  /* 0x0000000200027245 */ /* 0x000fe40000201400 */
[----:B------:R-:W-:Y:S02]  /*c990*/  I2FP.F32.S32 R4, R4 ;  /* 0x0000000400047245 */ /* 0x000fe40000201400 */
[----:B------:R-:W-:Y:S01]  /*c9a0*/  I2FP.F32.S32 R3, R3 ;  /* 0x0000000300037245 */ /* 0x000fe20000201400 */
[----:B------:R-:W-:Y:S01]  /*c9b0*/  FFMA.FTZ R8, R2, -UR19, R222 ;  /* 0x8000001302087c23 */ /* 0x000fe200080100de */
[----:B------:R-:W-:Y:S02]  /*c9c0*/  VIADD R2, R0, 0x11 ;  /* 0x0000001100027836 */ /* 0x000fe40000000000 */
[----:B------:R-:W-:Y:S01]  /*c9d0*/  FFMA.FTZ R14, R4, -UR19, R66 ;  /* 0x80000013040e7c23 */ /* 0x000fe20008010042 */
[----:B------:R-:W-:Y:S01]  /*c9e0*/  FFMA.FTZ R7, R3, -UR19, R64 ;  /* 0x8000001303077c23 */ /* 0x000fe20008010040 */
[----:B------:R-:W-:-:S02]  /*c9f0*/  IMAD.IADD R4, R248, 0x1, -R2 ;  /* 0x00000001f8047824 */ /* 0x000fc400078e0a02 */
[--C-:B------:R-:W-:Y:S02]  /*ca00*/  IMAD.IADD R3, R250, 0x1, -R2.reuse ;  /* 0x00000001fa037824 */ /* 0x100fe400078e0a02 */
[----:B------:R-:W-:Y:S01]  /*ca10*/  IMAD.IADD R6, R249, 0x1, -R2 ;  /* 0x00000001f9067824 */ /* 0x000fe200078e0a02 */
[----:B------:R-:W-:Y:S02]  /*ca20*/  IABS R5, R4 ;  /* 0x0000000400057213 */ /* 0x000fe40000000000 */
[----:B------:R-:W-:Y:S02]  /*ca30*/  IABS R4, R3 ;  /* 0x0000000300047213 */ /* 0x000fe40000000000 */
[----:B------:R-:W-:Y:S01]  /*ca40*/  IABS R3, R6 ;  /* 0x0000000600037213 */ /* 0x000fe20000000000 */
[----:B------:R-:W-:-:S03]  /*ca50*/  FFMA.FTZ R13, R9, -UR19, R139 ;  /* 0x80000013090d7c23 */ /* 0x000fc6000801008b */
[----:B------:R-:W-:Y:S01]  /*ca60*/  I2FP.F32.S32 R3, R3 ;  /* 0x0000000300037245 */ /* 0x000fe20000201400 */
[----:B------:R-:W-:Y:S01]  /*ca70*/  IMAD.MOV.U32 R212, RZ, RZ, R27 ;  /* 0x000000ffffd47224 */ /* 0x000fe200078e001b */
[----:B------:R-:W-:Y:S02]  /*ca80*/  FSEL R41, R13, -INF , !P6 ;  /* 0xff8000000d297808 */ /* 0x000fe40007000000 */
[----:B------:R-:W-:Y:S01]  /*ca90*/  FSEL R58, R8, -INF , !P4 ;  /* 0xff800000083a7808 */ /* 0x000fe20006000000 */
[----:B------:R-:W-:Y:S01]  /*caa0*/  FFMA.FTZ R9, R3, -UR19, R65 ;  /* 0x8000001303097c23 */ /* 0x000fe20008010041 */
[----:B------:R-:W-:Y:S02]  /*cab0*/  FSEL R3, R12, -INF , !P5 ;  /* 0xff8000000c037808 */ /* 0x000fe40006800000 */
[----:B------:R-:W-:Y:S02]  /*cac0*/  FSEL R27, R7, -INF , !P3 ;  /* 0xff800000071b7808 */ /* 0x000fe40005800000 */
[----:B------:R-:W-:-:S02]  /*cad0*/  ISETP.GE.AND P6, PT, R2, R72, PT ;  /* 0x000000480200720c */ /* 0x000fc40003fc6270 */
[C---:B------:R-:W-:Y:S02]  /*cae0*/  ISETP.GE.AND P5, PT, R2.reuse, R71, PT ;  /* 0x000000470200720c */ /* 0x040fe40003fa6270 */
[C---:B------:R-:W-:Y:S02]  /*caf0*/  ISETP.GE.AND P4, PT, R2.reuse, R70, PT ;  /* 0x000000460200720c */ /* 0x040fe40003f86270 */
[C---:B------:R-:W-:Y:S01]  /*cb00*/  ISETP.GE.AND P3, PT, R2.reuse, R252, PT ;  /* 0x000000fc0200720c */ /* 0x040fe20003f66270 */
[----:B------:R1:W-:Y:S01]  /*cb10*/  STL [R1+0x30], R3 ;  /* 0x0000300301007387 */ /* 0x0003e20000100800 */
[----:B------:R-:W-:Y:S02]  /*cb20*/  I2FP.F32.S32 R5, R5 ;  /* 0x0000000500057245 */ /* 0x000fe40000201400 */
[C---:B------:R-:W-:Y:S02]  /*cb30*/  ISETP.LT.OR P6, PT, R2.reuse, R247, P6 ;  /* 0x000000f70200720c */ /* 0x040fe400037c1670 */
[----:B------:R-:W-:-:S02]  /*cb40*/  ISETP.LT.OR P5, PT, R2, R246, P5 ;  /* 0x000000f60200720c */ /* 0x000fc40002fa1670 */
[C---:B------:R-:W-:Y:S02]  /*cb50*/  ISETP.LT.OR P4, PT, R2.reuse, R245, P4 ;  /* 0x000000f50200720c */ /* 0x040fe40002781670 */
[----:B------:R-:W-:Y:S01]  /*cb60*/  ISETP.LT.OR P3, PT, R2, R244, P3 ;  /* 0x000000f40200720c */ /* 0x000fe20001f61670 */
[----:B------:R-:W-:Y:S02]  /*cb70*/  IMAD.IADD R2, R251, 0x1, -R2 ;  /* 0x00000001fb027824 */ /* 0x000fe400078e0a02 */
[----:B------:R-:W-:Y:S01]  /*cb80*/  FFMA.FTZ R11, R5, -UR19, R221 ;  /* 0x80000013050b7c23 */ /* 0x000fe200080100dd */
[----:B------:R-:W-:Y:S02]  /*cb90*/  I2FP.F32.S32 R4, R4 ;  /* 0x0000000400047245 */ /* 0x000fe40000201400 */
[----:B------:R-:W-:Y:S01]  /*cba0*/  IABS R6, R2 ;  /* 0x0000000200067213 */ /* 0x000fe20000000000 */
[----:B-1----:R-:W-:-:S04]  /*cbb0*/  VIADD R3, R0, 0x18 ;  /* 0x0000001800037836 */ /* 0x002fc80000000000 */
[----:B------:R-:W-:Y:S02]  /*cbc0*/  IMAD.IADD R5, R250, 0x1, -R3 ;  /* 0x00000001fa057824 */ /* 0x000fe400078e0a03 */
[----:B------:R-:W-:Y:S01]  /*cbd0*/  FFMA.FTZ R10, R4, -UR19, R223 ;  /* 0x80000013040a7c23 */ /* 0x000fe200080100df */
[----:B------:R-:W-:Y:S02]  /*cbe0*/  IMAD.IADD R4, R248, 0x1, -R3 ;  /* 0x00000001f8047824 */ /* 0x000fe400078e0a03 */
[----:B------:R-:W-:Y:S01]  /*cbf0*/  IABS R2, R5 ;  /* 0x0000000500027213 */ /* 0x000fe20000000000 */
[----:B------:R-:W-:Y:S02]  /*cc00*/  IMAD.MOV.U32 R5, RZ, RZ, R6 ;  /* 0x000000ffff057224 */ /* 0x000fe400078e0006 */
[----:B------:R-:W-:Y:S01]  /*cc10*/  IABS R4, R4 ;  /* 0x0000000400047213 */ /* 0x000fe20000000000 */
[----:B------:R-:W-:Y:S01]  /*cc20*/  IMAD.MOV.U32 R59, RZ, RZ, R45 ;  /* 0x000000ffff3b7224 */ /* 0x000fe200078e002d */
[----:B------:R-:W-:Y:S01]  /*cc30*/  I2FP.F32.S32 R2, R2 ;  /* 0x0000000200027245 */ /* 0x000fe20000201400 */
[----:B------:R-:W-:Y:S01]  /*cc40*/  IMAD.MOV.U32 R214, RZ, RZ, R25 ;  /* 0x000000ffffd67224 */ /* 0x000fe200078e0019 */
[----:B------:R-:W-:-:S02]  /*cc50*/  I2FP.F32.S32 R5, R5 ;  /* 0x0000000500057245 */ /* 0x000fc40000201400 */
[----:B------:R-:W-:Y:S02]  /*cc60*/  FSEL R45, R14, -INF , !P0 ;  /* 0xff8000000e2d7808 */ /* 0x000fe40004000000 */
[----:B------:R-:W-:Y:S02]  /*cc70*/  FSEL R63, R11, -INF , !P6 ;  /* 0xff8000000b3f7808 */ /* 0x000fe40007000000 */
[----:B------:R-:W-:Y:S02]  /*cc80*/  FSEL R62, R10, -INF , !P5 ;  /* 0xff8000000a3e7808 */ /* 0x000fe40006800000 */
[----:B------:R-:W-:Y:S02]  /*cc90*/  FSEL R25, R9, -INF , !P4 ;  /* 0xff80000009197808 */ /* 0x000fe40006000000 */
[C---:B------:R-:W-:Y:S02]  /*cca0*/  ISETP.GE.AND P0, PT, R3.reuse, R72, PT ;  /* 0x000000480300720c */ /* 0x040fe40003f06270 */
[----:B------:R-:W-:-:S02]  /*ccb0*/  ISETP.GE.AND P6, PT, R3, R71, PT ;  /* 0x000000470300720c */ /* 0x000fc40003fc6270 */
        /* <DEDUP_REMOVED lines=56> */
[----:B------:R-:W-:Y:S02]  /*d040*/  I2FP.F32.S32 R3, R3 ;  /* 0x0000000300037245 */ /* 0x000fe40000201400 */
[----:B------:R-:W-:Y:S02]  /*d050*/  FSEL R66, R13, -INF , !P4 ;  /* 0xff8000000d427808 */ /* 0x000fe40006000000 */
[----:B------:R-:W-:Y:S02]  /*d060*/  FSEL R60, R12, -INF , !P3 ;  /* 0xff8000000c3c7808 */ /* 0x000fe40005800000 */
[----:B------:R-:W-:Y:S02]  /*d070*/  FSEL R54, R8, -INF , !P0 ;  /* 0xff80000008367808 */ /* 0x000fe40004000000 */
[----:B------:R-:W-:Y:S01]  /*d080*/  FSEL R47, R7, -INF , !P6 ;  /* 0xff800000072f7808 */ /* 0x000fe20007000000 */
[----:B------:R-:W-:Y:S01]  /*d090*/  FFMA.FTZ R9, R3, -UR19, R140 ;  /* 0x8000001303097c23 */ /* 0x000fe2000801008c */
[----:B------:R-:W-:-:S02]  /*d0a0*/  I2FP.F32.S32 R5, R5 ;  /* 0x0000000500057245 */ /* 0x000fc40000201400 */
[C---:B------:R-:W-:Y:S02]  /*d0b0*/  ISETP.GE.AND P4, PT, R2.reuse, R72, PT ;  /* 0x000000480200720c */ /* 0x040fe40003f86270 */
[C---:B------:R-:W-:Y:S02]  /*d0c0*/  ISETP.GE.AND P3, PT, R2.reuse, R71, PT ;  /* 0x000000470200720c */ /* 0x040fe40003f66270 */
[C---:B------:R-:W-:Y:S02]  /*d0d0*/  ISETP.GE.AND P0, PT, R2.reuse, R70, PT ;  /* 0x000000460200720c */ /* 0x040fe40003f06270 */
[----:B------:R-:W-:Y:S01]  /*d0e0*/  ISETP.GE.AND P6, PT, R2, R252, PT ;  /* 0x000000fc0200720c */ /* 0x000fe20003fc6270 */
[----:B------:R-:W-:Y:S01]  /*d0f0*/  VIADD R3, R0, 0x21 ;  /* 0x0000002100037836 */ /* 0x000fe20000000000 */
[C---:B------:R-:W-:Y:S01]  /*d100*/  ISETP.LT.OR P4, PT, R2.reuse, R247, P4 ;  /* 0x000000f70200720c */ /* 0x040fe20002781670 */
[----:B------:R-:W-:Y:S01]  /*d110*/  FFMA.FTZ R11, R5, -UR19, R48 ;  /* 0x80000013050b7c23 */ /* 0x000fe20008010030 */
[----:B------:R-:W-:-:S02]  /*d120*/  ISETP.LT.OR P3, PT, R2, R246, P3 ;  /* 0x000000f60200720c */ /* 0x000fc40001f61670 */
[C---:B------:R-:W-:Y:S02]  /*d130*/  ISETP.LT.OR P0, PT, R2.reuse, R245, P0 ;  /* 0x000000f50200720c */ /* 0x040fe40000701670 */
[----:B------:R-:W-:Y:S01]  /*d140*/  ISETP.LT.OR P6, PT, R2, R244, P6 ;  /* 0x000000f40200720c */ /* 0x000fe200037c1670 */
[----:B------:R-:W-:Y:S02]  /*d150*/  IMAD.IADD R2, R251, 0x1, -R2 ;  /* 0x00000001fb027824 */ /* 0x000fe400078e0a02 */
[--C-:B------:R-:W-:Y:S01]  /*d160*/  IMAD.IADD R5, R250, 0x1, -R3.reuse ;  /* 0x00000001fa057824 */ /* 0x100fe200078e0a03 */
[----:B------:R-:W-:Y:S02]  /*d170*/  I2FP.F32.S32 R4, R4 ;  /* 0x0000000400047245 */ /* 0x000fe40000201400 */
[----:B------:R-:W-:Y:S02]  /*d180*/  IABS R6, R2 ;  /* 0x0000000200067213 */ /* 0x000fe40000000000 */
[----:B------:R-:W-:Y:S01]  /*d190*/  IABS R2, R5 ;  /* 0x0000000500027213 */ /* 0x000fe20000000000 */
[----:B------:R-:W-:Y:S01]  /*d1a0*/  FFMA.FTZ R10, R4, -UR19, R50 ;  /* 0x80000013040a7c23 */ /* 0x000fe20008010032 */
[----:B------:R-:W-:-:S02]  /*d1b0*/  IMAD.IADD R4, R248, 0x1, -R3 ;  /* 0x00000001f8047824 */ /* 0x000fc400078e0a03 */
[----:B------:R-:W-:Y:S01]  /*d1c0*/  IMAD.MOV.U32 R5, RZ, RZ, R6 ;  /* 0x000000ffff057224 */ /* 0x000fe200078e0006 */
[----:B------:R-:W-:Y:S01]  /*d1d0*/  I2FP.F32.S32 R2, R2 ;  /* 0x0000000200027245 */ /* 0x000fe20000201400 */
[----:B------:R-:W-:Y:S01]  /*d1e0*/  IMAD.MOV.U32 R138, RZ, RZ, R46 ;  /* 0x000000ffff8a7224 */ /* 0x000fe200078e002e */
[----:B------:R-:W-:Y:S02]  /*d1f0*/  IABS R4, R4 ;  /* 0x0000000400047213 */ /* 0x000fe40000000000 */
[----:B------:R-:W-:Y:S01]  /*d200*/  I2FP.F32.S32 R5, R5 ;  /* 0x0000000500057245 */ /* 0x000fe20000201400 */
[----:B------:R-:W-:Y:S01]  /*d210*/  FFMA.FTZ R6, R2, -UR19, R51 ;  /* 0x8000001302067c23 */ /* 0x000fe20008010033 */
[----:B------:R-:W-:Y:S02]  /*d220*/  FSEL R2, R14, -INF , !P5 ;  /* 0xff8000000e027808 */ /* 0x000fe40006800000 */
[----:B------:R-:W-:Y:S02]  /*d230*/  FSEL R50, R11, -INF , !P4 ;  /* 0xff8000000b327808 */ /* 0x000fe40006000000 */
[----:B------:R-:W-:-:S02]  /*d240*/  FSEL R64, R10, -INF , !P3 ;  /* 0xff8000000a407808 */ /* 0x000fc40005800000 */
[----:B------:R-:W-:Y:S02]  /*d250*/  FSEL R46, R9, -INF , !P0 ;  /* 0xff800000092e7808 */ /* 0x000fe40004000000 */
[C---:B------:R-:W-:Y:S02]  /*d260*/  ISETP.GE.AND P5, PT, R3.reuse, R72, PT ;  /* 0x000000480300720c */ /* 0x040fe40003fa6270 */
[C---:B------:R-:W-:Y:S02]  /*d270*/  ISETP.GE.AND P4, PT, R3.reuse, R71, PT ;  /* 0x000000470300720c */ /* 0x040fe40003f86270 */
[C---:B------:R-:W-:Y:S02]  /*d280*/  ISETP.GE.AND P3, PT, R3.reuse, R70, PT ;  /* 0x000000460300720c */ /* 0x040fe40003f66270 */
[----:B------:R-:W-:Y:S01]  /*d290*/  ISETP.GE.AND P0, PT, R3, R252, PT ;  /* 0x000000fc0300720c */ /* 0x000fe20003f06270 */
[----:B------:R-:W-:Y:S01]  /*d2a0*/  FFMA.FTZ R8, R5, -UR19, R142 ;  /* 0x8000001305087c23 */ /* 0x000fe2000801008e */
[----:B------:R-:W-:Y:S01]  /*d2b0*/  I2FP.F32.S32 R4, R4 ;  /* 0x0000000400047245 */ /* 0x000fe20000201400 */
[----:B------:R1:W-:Y:S01]  /*d2c0*/  STL [R1+0x1c], R2 ;  /* 0x00001c0201007387 */ /* 0x0003e20000100800 */
[----:B------:R-:W-:Y:S01]  /*d2d0*/  ISETP.LT.OR P5, PT, R3, R247, P5 ;  /* 0x000000f70300720c */ /* 0x000fe20002fa1670 */
[----:B------:R-:W-:Y:S01]  /*d2e0*/  IMAD.IADD R5, R249, 0x1, -R3 ;  /* 0x00000001f9057824 */ /* 0x000fe200078e0a03 */
[----:B------:R-:W-:-:S02]  /*d2f0*/  ISETP.LT.OR P4, PT, R3, R246, P4 ;  /* 0x000000f60300720c */ /* 0x000fc40002781670 */
[C---:B------:R-:W-:Y:S02]  /*d300*/  ISETP.LT.OR P3, PT, R3.reuse, R245, P3 ;  /* 0x000000f50300720c */ /* 0x040fe40001f61670 */
[----:B------:R-:W-:Y:S01]  /*d310*/  ISETP.LT.OR P0, PT, R3, R244, P0 ;  /* 0x000000f40300720c */ /* 0x000fe20000701670 */
[----:B------:R-:W-:Y:S02]  /*d320*/  IMAD.IADD R3, R251, 0x1, -R3 ;  /* 0x00000001fb037824 */ /* 0x000fe400078e0a03 */
[----:B------:R-:W-:Y:S01]  /*d330*/  FFMA.FTZ R7, R4, -UR19, R49 ;  /* 0x8000001304077c23 */ /* 0x000fe20008010031 */
[----:B------:R-:W-:Y:S02]  /*d340*/  IABS R5, R5 ;  /* 0x0000000500057213 */ /* 0x000fe40000000000 */
[----:B------:R-:W-:Y:S01]  /*d350*/  IABS R9, R3 ;  /* 0x0000000300097213 */ /* 0x000fe20000000000 */
[----:B-1----:R-:W-:-:S04]  /*d360*/  VIADD R2, R0, 0x28 ;  /* 0x0000002800027836 */ /* 0x002fc80000000000 */
[----:B------:R-:W-:Y:S01]  /*d370*/  IMAD.IADD R4, R248, 0x1, -R2 ;  /* 0x00000001f8047824 */ /* 0x000fe200078e0a02 */
[----:B------:R-:W-:-:S04]  /*d380*/  I2FP.F32.S32 R5, R5 ;  /* 0x0000000500057245 */ /* 0x000fc80000201400 */
[----:B------:R-:W-:Y:S01]  /*d390*/  IABS R3, R4 ;  /* 0x0000000400037213 */ /* 0x000fe20000000000 */
[----:B------:R-:W-:-:S05]  /*d3a0*/  IMAD.MOV.U32 R4, RZ, RZ, R9 ;  /* 0x000000ffff047224 */ /* 0x000fca00078e0009 */
[----:B------:R-:W-:Y:S02]  /*d3b0*/  I2FP.F32.S32 R9, R4 ;  /* 0x0000000400097245 */ /* 0x000fe40000201400 */
[----:B------:R-:W-:Y:S01]  /*d3c0*/  I2FP.F32.S32 R4, R3 ;  /* 0x0000000300047245 */ /* 0x000fe20000201400 */
[----:B------:R-:W-:Y:S01]  /*d3d0*/  FFMA.FTZ R3, R5, -UR19, R141 ;  /* 0x8000001305037c23 */ /* 0x000fe2000801008d */
[----:B------:R-:W-:Y:S01]  /*d3e0*/  IMAD.MOV.U32 R67, RZ, RZ, R59 ;  /* 0x000000ffff437224 */ /* 0x000fe200078e003b */
        /* <DEDUP_REMOVED lines=33> */
[----:B------:R-:W-:Y:S01]  /*d600*/  FFMA.FTZ R13, R9, -UR19, R143 ;  /* 0x80000013090d7c23 */ /* 0x000fe2000801008f */
[----:B------:R-:W-:Y:S02]  /*d610*/  IMAD.MOV.U32 R139, RZ, RZ, R219 ;  /* 0x000000ffff8b7224 */ /* 0x000fe400078e00db */
[----:B------:R-:W-:-:S02]  /*d620*/  I2FP.F32.S32 R3, R3 ;  /* 0x0000000300037245 */ /* 0x000fc40000201400 */
[----:B------:R-:W-:Y:S02]  /*d630*/  FSEL R223, R13, -INF , !P0 ;  /* 0xff8000000ddf7808 */ /* 0x000fe40004000000 */
[----:B------:R-:W-:Y:S02]  /*d640*/  FSEL R219, R12, -INF , !P6 ;  /* 0xff8000000cdb7808 */ /* 0x000fe40007000000 */
[----:B------:R-:W-:Y:S02]  /*d650*/  FSEL R221, R8, -INF , !P5 ;  /* 0xff80000008dd7808 */ /* 0x000fe40006800000 */
[----:B------:R-:W-:Y:S01]  /*d660*/  FSEL R222, R7, -INF , !P4 ;  /* 0xff80000007de7808 */ /* 0x000fe20006000000 */
[----:B------:R-:W-:Y:S01]  /*d670*/  FFMA.FTZ R9, R3, -UR19, R209 ;  /* 0x8000001303097c23 */ /* 0x000fe200080100d1 */
[----:B------:R-:W-:Y:S02]  /*d680*/  I2FP.F32.S32 R5, R5 ;  /* 0x0000000500057245 */ /* 0x000fe40000201400 */
        /* <DEDUP_REMOVED lines=8> */
[----:B------:R-:W-:Y:S01]  /*d710*/  ISETP.LT.OR P6, PT, R2, R246, P6 ;  /* 0x000000f60200720c */ /* 0x000fe200037c1670 */
[----:B------:R-:W-:Y:S01]  /*d720*/  FFMA.FTZ R10, R4, -UR19, R39 ;  /* 0x80000013040a7c23 */ /* 0x000fe20008010027 */
[----:B------:R-:W-:-:S02]  /*d730*/  ISETP.LT.OR P5, PT, R2, R245, P5 ;  /* 0x000000f50200720c */ /* 0x000fc40002fa1670 */
[----:B------:R-:W-:Y:S01]  /*d740*/  ISETP.LT.OR P4, PT, R2, R244, P4 ;  /* 0x000000f40200720c */ /* 0x000fe20002781670 */
[----:B------:R-:W-:Y:S02]  /*d750*/  IMAD.IADD R2, R251, 0x1, -R2 ;  /* 0x00000001fb027824 */ /* 0x000fe400078e0a02 */
[--C-:B------:R-:W-:Y:S02]  /*d760*/  IMAD.IADD R4, R248, 0x1, -R3.reuse ;  /* 0x00000001f8047824 */ /* 0x100fe400078e0a03 */
[----:B------:R-:W-:Y:S01]  /*d770*/  IMAD.IADD R5, R250, 0x1, -R3 ;  /* 0x00000001fa057824 */ /* 0x000fe200078e0a03 */
[----:B------:R-:W-:Y:S02]  /*d780*/  IABS R6, R2 ;  /* 0x0000000200067213 */ /* 0x000fe40000000000 */
[----:B------:R-:W-:Y:S02]  /*d790*/  IABS R4, R4 ;  /* 0x0000000400047213 */ /* 0x000fe40000000000 */
[----:B------:R-:W-:Y:S01]  /*d7a0*/  IABS R2, R5 ;  /* 0x0000000500027213 */ /* 0x000fe20000000000 */
[----:B------:R-:W-:Y:S01]  /*d7b0*/  IMAD.MOV.U32 R5, RZ, RZ, R6 ;  /* 0x000000ffff057224 */ /* 0x000fe200078e0006 */
[----:B------:R-:W-:-:S02]  /*d7c0*/  I2FP.F32.S32 R4, R4 ;  /* 0x0000000400047245 */ /* 0x000fc40000201400 */
[----:B------:R-:W-:Y:S02]  /*d7d0*/  I2FP.F32.S32 R2, R2 ;  /* 0x0000000200027245 */ /* 0x000fe40000201400 */
[----:B------:R-:W-:Y:S01]  /*d7e0*/  I2FP.F32.S32 R5, R5 ;  /* 0x0000000500057245 */ /* 0x000fe20000201400 */
[----:B------:R-:W-:Y:S01]  /*d7f0*/  FFMA.FTZ R7, R4, -UR19, R218 ;  /* 0x8000001304077c23 */ /* 0x000fe200080100da */
[----:B------:R-:W-:Y:S01]  /*d800*/  FSEL R220, R14, -INF , !P3 ;  /* 0xff8000000edc7808 */ /* 0x000fe20005800000 */
[----:B------:R-:W-:Y:S01]  /*d810*/  FFMA.FTZ R6, R2, -UR19, R216 ;  /* 0x8000001302067c23 */ /* 0x000fe200080100d8 */
        /* <DEDUP_REMOVED lines=15> */
[----:B------:R-:W-:-:S03]  /*d910*/  IMAD.IADD R4, R248, 0x1, -R2 ;  /* 0x00000001f8047824 */ /* 0x000fc600078e0a02 */
        /* <DEDUP_REMOVED lines=8> */
[----:B------:R-:W-:Y:S01]  /*d9a0*/  IMAD.MOV.U32 R137, RZ, RZ, R214 ;  /* 0x000000ffff897224 */ /* 0x000fe200078e00d6 */
[----:B------:R-:W-:Y:S01]  /*d9b0*/  FSEL R213, R6, -INF , !P0 ;  /* 0xff80000006d57808 */ /* 0x000fe20004000000 */
[----:B------:R-:W-:Y:S02]  /*d9c0*/  IMAD.MOV.U32 R136, RZ, RZ, R212 ;  /* 0x000000ffff887224 */ /* 0x000fe400078e00d4 */
[----:B------:R-:W-:Y:S01]  /*d9d0*/  FFMA.FTZ R12, R4, -UR19, R217 ;  /* 0x80000013040c7c23 */ /* 0x000fe200080100d9 */
[----:B------:R-:W-:Y:S02]  /*d9e0*/  FSEL R217, R8, -INF , !P4 ;  /* 0xff80000008d97808 */ /* 0x000fe40006000000 */
[----:B------:R-:W-:-:S02]  /*d9f0*/  FSEL R212, R7, -INF , !P3 ;  /* 0xff80000007d47808 */ /* 0x000fc40005800000 */
[----:B------:R-:W-:Y:S01]  /*da00*/  FSEL R214, R3, -INF , !P6 ;  /* 0xff80000003d67808 */ /* 0x000fe20007000000 */
[--C-:B------:R-:W-:Y:S01]  /*da10*/  IMAD.IADD R4, R250, 0x1, -R2.reuse ;  /* 0x00000001fa047824 */ /* 0x100fe200078e0a02 */
[C---:B------:R-:W-:Y:S02]  /*da20*/  ISETP.GE.AND P4, PT, R2.reuse, R72, PT ;  /* 0x000000480200720c */ /* 0x040fe40003f86270 */
[C---:B------:R-:W-:Y:S02]  /*da30*/  ISETP.GE.AND P3, PT, R2.reuse, R71, PT ;  /* 0x000000470200720c */ /* 0x040fe40003f66270 */
[C---:B------:R-:W-:Y:S02]  /*da40*/  ISETP.GE.AND P0, PT, R2.reuse, R70, PT ;  /* 0x000000460200720c */ /* 0x040fe40003f06270 */
[C---:B------:R-:W-:Y:S01]  /*da50*/  ISETP.GE.AND P6, PT, R2.reuse, R252, PT ;  /* 0x000000fc0200720c */ /* 0x040fe20003fc6270 */
[----:B------:R-:W-:Y:S01]  /*da60*/  IMAD.IADD R3, R249, 0x1, -R2 ;  /* 0x00000001f9037824 */ /* 0x000fe200078e0a02 */
[----:B------:R-:W-:-:S02]  /*da70*/  ISETP.LT.OR P4, PT, R2, R247, P4 ;  /* 0x000000f70200720c */ /* 0x000fc40002781670 */
[C---:B------:R-:W-:Y:S02]  /*da80*/  ISETP.LT.OR P3, PT, R2.reuse, R246, P3 ;  /* 0x000000f60200720c */ /* 0x040fe40001f61670 */
[C---:B------:R-:W-:Y:S02]  /*da90*/  ISETP.LT.OR P0, PT, R2.reuse, R245, P0 ;  /* 0x000000f50200720c */ /* 0x040fe40000701670 */
[----:B------:R-:W-:Y:S01]  /*daa0*/  ISETP.LT.OR P6, PT, R2, R244, P6 ;  /* 0x000000f40200720c */ /* 0x000fe200037c1670 */
[----:B------:R-:W-:Y:S01]  /*dab0*/  IMAD.IADD R2, R251, 0x1, -R2 ;  /* 0x00000001fb027824 */ /* 0x000fe200078e0a02 */
[----:B------:R-:W-:-:S04]  /*dac0*/  IABS R5, R4 ;  /* 0x0000000400057213 */ /* 0x000fc80000000000 */
[----:B------:R-:W-:Y:S01]  /*dad0*/  IABS R4, R2 ;  /* 0x0000000200047213 */ /* 0x000fe20000000000 */
[----:B------:R-:W-:Y:S01]  /*dae0*/  IMAD.MOV.U32 R2, RZ, RZ, R5 ;  /* 0x000000ffff027224 */ /* 0x000fe200078e0005 */
[----:B------:R-:W-:-:S04]  /*daf0*/  IABS R3, R3 ;  /* 0x0000000300037213 */ /* 0x000fc80000000000 */
[----:B------:R-:W-:Y:S01]  /*db00*/  I2FP.F32.S32 R2, R2 ;  /* 0x0000000200027245 */ /* 0x000fe20000201400 */
[----:B------:R-:W-:Y:S01]  /*db10*/  FFMA.FTZ R13, R9, -UR19, R34 ;  /* 0x80000013090d7c23 */ /* 0x000fe20008010022 */
[----:B------:R-:W-:Y:S02]  /*db20*/  I2FP.F32.S32 R4, R4 ;  /* 0x0000000400047245 */ /* 0x000fe40000201400 */
[----:B------:R-:W-:Y:S01]  /*db30*/  I2FP.F32.S32 R3, R3 ;  /* 0x0000000300037245 */ /* 0x000fe20000201400 */
[----:B------:R-:W-:Y:S01]  /*db40*/  FFMA.FTZ R9, R2, -UR19, R74 ;  /* 0x8000001302097c23 */ /* 0x000fe2000801004a */
[----:B------:R-:W-:Y:S02]  /*db50*/  VIADD R2, R0, 0x38 ;  /* 0x0000003800027836 */ /* 0x000fe40000000000 */
[----:B------:R-:W-:Y:S01]  /*db60*/  FFMA.FTZ R14, R4, -UR19, R35 ;  /* 0x80000013040e7c23 */ /* 0x000fe20008010023 */
[----:B------:R-:W-:Y:S01]  /*db70*/  FSEL R211, R13, -INF , !P5 ;  /* 0xff8000000dd37808 */ /* 0x000fe20006800000 */
[----:B------:R-:W-:Y:S01]  /*db80*/  FFMA.FTZ R8, R3, -UR19, R33 ;  /* 0x8000001303087c23 */ /* 0x000fe20008010021 */
[--C-:B------:R-:W-:Y:S01]  /*db90*/  IMAD.IADD R4, R248, 0x1, -R2.reuse ;  /* 0x00000001f8047824 */ /* 0x100fe200078e0a02 */
[----:B------:R-:W-:Y:S01]  /*dba0*/  FSEL R143, R12, -INF , !P4 ;  /* 0xff8000000c8f7808 */ /* 0x000fe20006000000 */
[--C-:B------:R-:W-:Y:S01]  /*dbb0*/  IMAD.IADD R3, R250, 0x1, -R2.reuse ;  /* 0x00000001fa037824 */ /* 0x100fe200078e0a02 */
[----:B------:R1:W5:Y:S01]  /*dbc0*/  LDL.LU R74, [R1+0xa8] ;  /* 0x0000a800014a7983 */ /* 0x0003620000300800 */
[----:B------:R-:W-:Y:S01]  /*dbd0*/  IMAD.IADD R6, R249, 0x1, -R2 ;  /* 0x00000001f9067824 */ /* 0x000fe200078e0a02 */
[----:B------:R-:W-:-:S02]  /*dbe0*/  IABS R5, R4 ;  /* 0x0000000400057213 */ /* 0x000fc40000000000 */
[----:B------:R-:W-:Y:S02]  /*dbf0*/  IABS R4, R3 ;  /* 0x0000000300047213 */ /* 0x000fe40000000000 */
[----:B------:R-:W-:Y:S01]  /*dc00*/  IABS R3, R6 ;  /* 0x0000000600037213 */ /* 0x000fe20000000000 */
[----:B------:R-:W-:-:S03]  /*dc10*/  VIADD R0, R0, 0x39 ;  /* 0x0000003900007836 */ /* 0x000fc60000000000 */
[----:B------:R-:W-:Y:S02]  /*dc20*/  I2FP.F32.S32 R3, R3 ;  /* 0x0000000300037245 */ /* 0x000fe40000201400 */
[----:B------:R-:W-:Y:S02]  /*dc30*/  FSEL R208, R9, -INF , !P3 ;  /* 0xff80000009d07808 */ /* 0x000fe40005800000 */
[----:B------:R-:W-:Y:S01]  /*dc40*/  FSEL R210, R8, -INF , !P0 ;  /* 0xff80000008d27808 */ /* 0x000fe20004000000 */
[----:B------:R-:W-:Y:S01]  /*dc50*/  FFMA.FTZ R7, R3, -UR19, R137 ;  /* 0x8000001303077c23 */ /* 0x000fe20008010089 */
[----:B------:R-:W-:Y:S02]  /*dc60*/  I2FP.F32.S32 R4, R4 ;  /* 0x0000000400047245 */ /* 0x000fe40000201400 */
[C---:B------:R-:W-:Y:S02]  /*dc70*/  ISETP.GE.AND P5, PT, R2.reuse, R72, PT ;  /* 0x000000480200720c */ /* 0x040fe40003fa6270 */
[----:B------:R-:W-:-:S02]  /*dc80*/  ISETP.GE.AND P4, PT, R2, R71, PT ;  /* 0x000000470200720c */ /* 0x000fc40003f86270 */
[C---:B------:R-:W-:Y:S02]  /*dc90*/  ISETP.GE.AND P3, PT, R2.reuse, R70, PT ;  /* 0x000000460200720c */ /* 0x040fe40003f66270 */
[----:B------:R-:W-:Y:S01]  /*dca0*/  ISETP.GE.AND P0, PT, R2, R252, PT ;  /* 0x000000fc0200720c */ /* 0x000fe20003f06270 */
[----:B------:R-:W-:Y:S01]  /*dcb0*/  IMAD.IADD R3, R248, 0x1, -R0 ;  /* 0x00000001f8037824 */ /* 0x000fe200078e0a00 */
[----:B------:R-:W-:Y:S01]  /*dcc0*/  ISETP.LT.OR P5, PT, R2, R247, P5 ;  /* 0x000000f70200720c */ /* 0x000fe20002fa1670 */
[----:B------:R-:W-:Y:S01]  /*dcd0*/  FFMA.FTZ R10, R4, -UR19, R139 ;  /* 0x80000013040a7c23 */ /* 0x000fe2000801008b */
[C---:B------:R-:W-:Y:S02]  /*dce0*/  ISETP.LT.OR P4, PT, R2.reuse, R246, P4 ;  /* 0x000000f60200720c */ /* 0x040fe40002781670 */
[C---:B------:R-:W-:Y:S02]  /*dcf0*/  ISETP.LT.OR P3, PT, R2.reuse, R245, P3 ;  /* 0x000000f50200720c */ /* 0x040fe40001f61670 */
[----:B------:R-:W-:Y:S01]  /*dd00*/  ISETP.LT.OR P0, PT, R2, R244, P0 ;  /* 0x000000f40200720c */ /* 0x000fe20000701670 */
[----:B------:R-:W-:Y:S01]  /*dd10*/  IMAD.IADD R2, R251, 0x1, -R2 ;  /* 0x00000001fb027824 */ /* 0x000fe200078e0a02 */
[----:B------:R-:W-:Y:S01]  /*dd20*/  IABS R3, R3 ;  /* 0x0000000300037213 */ /* 0x000fe20000000000 */
[----:B------:R-:W-:Y:S01]  /*dd30*/  IMAD.IADD R4, R250, 0x1, -R0 ;  /* 0x00000001fa047824 */ /* 0x000fe200078e0a00 */
[----:B------:R-:W-:-:S02]  /*dd40*/  I2FP.F32.S32 R5, R5 ;  /* 0x0000000500057245 */ /* 0x000fc40000201400 */
[----:B------:R-:W-:Y:S02]  /*dd50*/  IABS R6, R2 ;  /* 0x0000000200067213 */ /* 0x000fe40000000000 */
[----:B------:R-:W-:Y:S02]  /*dd60*/  IABS R2, R4 ;  /* 0x0000000400027213 */ /* 0x000fe40000000000 */
[----:B------:R-:W-:Y:S01]  /*dd70*/  I2FP.F32.S32 R3, R3 ;  /* 0x0000000300037245 */ /* 0x000fe20000201400 */
[----:B------:R-:W-:Y:S01]  /*dd80*/  FFMA.FTZ R11, R5, -UR19, R67 ;  /* 0x80000013050b7c23 */ /* 0x000fe20008010043 */
[----:B------:R-:W-:-:S03]  /*dd90*/  I2FP.F32.S32 R2, R2 ;  /* 0x0000000200027245 */ /* 0x000fc60000201400 */
[----:B------:R-:W-:Y:S01]  /*dda0*/  FFMA.FTZ R5, R3, -UR19, R138 ;  /* 0x8000001303057c23 */ /* 0x000fe2000801008a */
[----:B------:R-:W-:Y:S02]  /*ddb0*/  IMAD.IADD R3, R249, 0x1, -R0 ;  /* 0x00000001f9037824 */ /* 0x000fe400078e0a00 */
[----:B------:R-:W-:Y:S01]  /*ddc0*/  FFMA.FTZ R4, R2, -UR19, R136 ;  /* 0x8000001302047c23 */ /* 0x000fe20008010088 */
[----:B------:R-:W-:Y:S01]  /*ddd0*/  FSEL R209, R14, -INF , !P6 ;  /* 0xff8000000ed17808 */ /* 0x000fe20007000000 */
[----:B------:R-:W-:Y:S01]  /*dde0*/  IMAD.IADD R2, R251, 0x1, -R0 ;  /* 0x00000001fb027824 */ /* 0x000fe200078e0a00 */
[----:B------:R-:W-:Y:S02]  /*ddf0*/  FSEL R138, R11, -INF , !P5 ;  /* 0xff8000000b8a7808 */ /* 0x000fe40006800000 */
[----:B------:R-:W-:Y:S02]  /*de00*/  FSEL R139, R10, -INF , !P4 ;  /* 0xff8000000a8b7808 */ /* 0x000fe40006000000 */
[----:B------:R-:W-:-:S02]  /*de10*/  FSEL R142, R7, -INF , !P3 ;  /* 0xff800000078e7808 */ /* 0x000fc40005800000 */
[C---:B------:R-:W-:Y:S02]  /*de20*/  ISETP.GE.AND P6, PT, R0.reuse, R72, PT ;  /* 0x000000480000720c */ /* 0x040fe40003fc6270 */
[C---:B------:R-:W-:Y:S02]  /*de30*/  ISETP.GE.AND P5, PT, R0.reuse, R71, PT ;  /* 0x000000470000720c */ /* 0x040fe40003fa6270 */
[C---:B------:R-:W-:Y:S02]  /*de40*/  ISETP.GE.AND P4, PT, R0.reuse, R70, PT ;  /* 0x000000460000720c */ /* 0x040fe40003f86270 */
[C---:B------:R-:W-:Y:S02]  /*de50*/  ISETP.GE.AND P3, PT, R0.reuse, R252, PT ;  /* 0x000000fc0000720c */ /* 0x040fe40003f66270 */
[----:B------:R-:W-:Y:S02]  /*de60*/  IABS R3, R3 ;  /* 0x0000000300037213 */ /* 0x000fe40000000000 */
[----:B------:R-:W-:-:S02]  /*de70*/  ISETP.LT.OR P6, PT, R0, R247, P6 ;  /* 0x000000f70000720c */ /* 0x000fc400037c1670 */
[C---:B------:R-:W-:Y:S02]  /*de80*/  ISETP.LT.OR P5, PT, R0.reuse, R246, P5 ;  /* 0x000000f60000720c */ /* 0x040fe40002fa1670 */
[C---:B------:R-:W-:Y:S02]  /*de90*/  ISETP.LT.OR P4, PT, R0.reuse, R245, P4 ;  /* 0x000000f50000720c */ /* 0x040fe40002781670 */
[----:B------:R-:W-:Y:S02]  /*dea0*/  ISETP.LT.OR P3, PT, R0, R244, P3 ;  /* 0x000000f40000720c */ /* 0x000fe40001f61670 */
[----:B------:R-:W-:Y:S01]  /*deb0*/  IABS R0, R2 ;  /* 0x0000000200007213 */ /* 0x000fe20000000000 */
[----:B------:R-:W-:Y:S01]  /*dec0*/  IMAD.MOV.U32 R2, RZ, RZ, R3 ;  /* 0x000000ffff027224 */ /* 0x000fe200078e0003 */
[----:B------:R-:W-:Y:S02]  /*ded0*/  I2FP.F32.S32 R6, R6 ;  /* 0x0000000600067245 */ /* 0x000fe40000201400 */
[----:B------:R-:W-:-:S02]  /*dee0*/  I2FP.F32.S32 R0, R0 ;  /* 0x0000000000007245 */ /* 0x000fc40000201400 */
[----:B------:R-:W-:Y:S01]  /*def0*/  I2FP.F32.S32 R2, R2 ;  /* 0x0000000200027245 */ /* 0x000fe20000201400 */
[----:B------:R-:W-:Y:S02]  /*df00*/  FFMA.FTZ R6, R6, -UR19, R73 ;  /* 0x8000001306067c23 */ /* 0x000fe40008010049 */
[----:B------:R1:W5:Y:S01]  /*df10*/  LDL.LU R73, [R1+0xa4] ;  /* 0x0000a40001497983 */ /* 0x0003620000300800 */
[----:B------:R-:W-:Y:S01]  /*df20*/  FFMA.FTZ R0, R0, -UR19, R68 ;  /* 0x8000001300007c23 */ /* 0x000fe20008010044 */
[----:B------:R-:W-:Y:S02]  /*df30*/  FFMA.FTZ R2, R2, -UR19, R69 ;  /* 0x8000001302027c23 */ /* 0x000fe40008010045 */
[----:B------:R1:W5:Y:S04]  /*df40*/  LDL.LU R72, [R1+0xa0] ;  /* 0x0000a00001487983 */ /* 0x0003680000300800 */
[----:B------:R1:W5:Y:S04]  /*df50*/  LDL.LU R71, [R1+0x9c] ;  /* 0x00009c0001477983 */ /* 0x0003680000300800 */
[----:B------:R1:W5:Y:S04]  /*df60*/  LDL.LU R70, [R1+0x98] ;  /* 0x0000980001467983 */ /* 0x0003680000300800 */
[----:B------:R1:W5:Y:S04]  /*df70*/  LDL.LU R69, [R1+0x94] ;  /* 0x0000940001457983 */ /* 0x0003680000300800 */
[----:B------:R1:W5:Y:S01]  /*df80*/  LDL.LU R68, [R1+0x90] ;  /* 0x0000900001447983 */ /* 0x0003620000300800 */
[----:B------:R-:W-:-:S02]  /*df90*/  FSEL R141, R6, -INF , !P0 ;  /* 0xff800000068d7808 */ /* 0x000fc40004000000 */
[----:B------:R-:W-:Y:S02]  /*dfa0*/  PLOP3.LUT P0, PT, PT, PT, UP0, 0x80, 0x0 ;  /* 0x000000000000781c */ /* 0x000fe40003f0f008 */
[----:B------:R-:W-:Y:S02]  /*dfb0*/  FSEL R14, R5, -INF , !P6 ;  /* 0xff800000050e7808 */ /* 0x000fe40007000000 */
[----:B------:R-:W-:Y:S02]  /*dfc0*/  FSEL R136, R4, -INF , !P5 ;  /* 0xff80000004887808 */ /* 0x000fe40006800000 */
[----:B------:R-:W-:Y:S02]  /*dfd0*/  FSEL R137, R2, -INF , !P4 ;  /* 0xff80000002897808 */ /* 0x000fe40006000000 */
[----:B------:R-:W-:-:S05]  /*dfe0*/  FSEL R140, R0, -INF , !P3 ;  /* 0xff800000008c7808 */ /* 0x000fca0005800000 */
        /* <DEDUP_REMOVED lines=10> */
[----:B------:R-:W1:Y:S03]  /*e090*/  @!P1 LDC.64 R6, c[0x0][0x218] ;  /* 0x00008600ff069b82 */ /* 0x000e660000000a00 */
[----:B------:R-:W-:Y:S01]  /*e0a0*/  UIMAD UR4, UR5, UR9, UR4 ;  /* 0x00000009050472a4 */ /* 0x000fe2000f8e0204 */
[----:B------:R-:W-:Y:S02]  /*e0b0*/  IMAD.U32 R0, RZ, RZ, UR30 ;  /* 0x0000001eff007e24 */ /* 0x000fe4000f8e00ff */
        /* <DEDUP_REMOVED lines=13> */
[----:B-1----:R-:W-:-:S04]  /*e190*/  @!P1 LEA R4, P3, R0, R6, 0x1 ;  /* 0x0000000600049211 */ /* 0x002fc800078608ff */
[C---:B------:R-:W-:Y:S02]  /*e1a0*/  @!P1 LEA.HI.X R5, R0.reuse, R7, R2, 0x1, P3 ;  /* 0x0000000700059211 */ /* 0x040fe400018f0c02 */
[----:B------:R-:W1:Y:S01]  /*e1b0*/  @!P1 LDC.64 R6, c[0x0][0x218] ;  /* 0x00008600ff069b82 */ /* 0x000e620000000a00 */
        /* <DEDUP_REMOVED lines=57> */
.L_x_903:
[----:B------:R-:W-:Y:S05]  /*e550*/  BSYNC B0 ;  /* 0x0000000000007941 */ /* 0x000fea0003800000 */
.L_x_902:
[----:B------:R-:W0:Y:S02]  /*e560*/  LDGDEPBAR ;  /* 0x00000000000079af */ /* 0x000e240000000000 */
.L_x_901:
[----:B------:R-:W3:Y:S01]  /*e570*/  LDL.LU R49, [R1+0x30] ;  /* 0x0000300001317983 */ /* 0x000ee20000300800 */
[----:B------:R-:W-:Y:S02]  /*e580*/  MOV R55, R25 ;  /* 0x0000001900377202 */ /* 0x000fe40000000f00 */
[----:B------:R-:W-:Y:S01]  /*e590*/  MOV R53, R27 ;  /* 0x0000001b00357202 */ /* 0x000fe20000000f00 */
[----:B------:R-:W4:Y:S04]  /*e5a0*/  LDL.LU R25, [R1+0x28] ;  /* 0x0000280001197983 */ /* 0x000f280000300800 */
[----:B------:R2:W-:Y:S04]  /*e5b0*/  STL [R1+0xac], R235 ;  /* 0x0000aceb01007387 */ /* 0x0005e80000100800 */
[----:B--2---:R-:W2:Y:S01]  /*e5c0*/  LDL.LU R235, [R1+0x1c] ;  /* 0x00001c0001eb7983 */ /* 0x004ea20000300800 */
[----:B------:R-:W-:-:S03]  /*e5d0*/  FMNMX.FTZ R0, R135, R19, !PT ;  /* 0x0000001387007209 */ /* 0x000fc60007810000 */
[----:B------:R-:W-:Y:S01]  /*e5e0*/  STL [R1+0xa8], R234 ;  /* 0x0000a8ea01007387 */ /* 0x000fe20000100800 */
        /* <DEDUP_REMOVED lines=8> */
[----:B------:R-:W-:Y:S01]  /*e670*/  STL [R1+0x90], R224 ;  /* 0x000090e001007387 */ /* 0x000fe20000100800 */
[----:B---3--:R-:W-:-:S04]  /*e680*/  FMNMX.FTZ R0, R49, R0, !PT ;  /* 0x0000000031007209 */ /* 0x008fc80007810000 */
[----:B------:R-:W-:-:S04]  /*e690*/  FMNMX.FTZ R0, R63, R0, !PT ;  /* 0x000000003f007209 */ /* 0x000fc80007810000 */
[----:B------:R-:W-:-:S04]  /*e6a0*/  FMNMX.FTZ R0, R61, R0, !PT ;  /* 0x000000003d007209 */ /* 0x000fc80007810000 */
[----:B------:R-:W-:-:S04]  /*e6b0*/  FMNMX.FTZ R0, R60, R0, !PT ;  /* 0x000000003c007209 */ /* 0x000fc80007810000 */
[----:B------:R-:W-:-:S04]  /*e6c0*/  FMNMX.FTZ R0, R50, R0, !PT ;  /* 0x0000000032007209 */ /* 0x000fc80007810000 */
[----:B------:R-:W-:-:S04]  /*e6d0*/  FMNMX.FTZ R0, R51, R0, !PT ;  /* 0x0000000033007209 */ /* 0x000fc80007810000 */
[----:B------:R-:W-:-:S04]  /*e6e0*/  FMNMX.FTZ R0, R219, R0, !PT ;  /* 0x00000000db007209 */ /* 0x000fc80007810000 */
[----:B------:R-:W-:-:S04]  /*e6f0*/  FMNMX.FTZ R0, R215, R0, !PT ;  /* 0x00000000d7007209 */ /* 0x000fc80007810000 */
[----:B-1----:R-:W-:Y:S02]  /*e700*/  FMNMX.FTZ R3, R212, R0, !PT ;  /* 0x00000000d4037209 */ /* 0x002fe40007810000 */
        /* <DEDUP_REMOVED lines=52> */
[----:B------:R-:W1:Y:S01]  /*ea50*/  SHFL.BFLY PT, R5, R3, 0x2, 0x1f ;  /* 0x0c401f0003057f89 */ /* 0x000e6200000e0000 */
[----:B------:R-:W-:Y:S01]  /*ea60*/  FMUL.FTZ R13, R231, UR10 ;  /* 0x0000000ae70d7c20 */ /* 0x000fe20008410000 */
[----:B------:R-:W-:-:S02]  /*ea70*/  FMNMX.FTZ R2, R211, R2, !PT ;  /* 0x00000002d3027209 */ /* 0x000fc40007810000 */
[----:B------:R-:W-:Y:S01]  /*ea80*/  FSETP.NEU.FTZ.AND P5, PT, R231, -INF , PT ;  /* 0xff800000e700780b */ /* 0x000fe20003fbd000 */
[----:B------:R-:W-:Y:S01]  /*ea90*/  STL [R1+0x3c], R231 ;  /* 0x00003ce701007387 */ /* 0x000fe20000100800 */
[----:B------:R-:W-:Y:S02]  /*eaa0*/  FMNMX.FTZ R2, R209, R2, !PT ;  /* 0x00000002d1027209 */ /* 0x000fe40007810000 */
[----:B--2---:R-:W-:Y:S02]  /*eab0*/  FMNMX.FTZ R0, R0, R6, !PT ;  /* 0x0000000600007209 */ /* 0x004fe40007810000 */
[----:B------:R-:W-:Y:S02]  /*eac0*/  FMNMX.FTZ R2, R141, R2, !PT ;  /* 0x000000028d027209 */ /* 0x000fe40007810000 */
[----:B------:R-:W-:Y:S01]  /*ead0*/  FSEL R13, R13, RZ, P5 ;  /* 0x000000ff0d0d7208 */ /* 0x000fe20002800000 */
[----:B------:R-:W2:Y:S01]  /*eae0*/  SHFL.BFLY PT, R7, R0, 0x1, 0x1f ;  /* 0x0c201f0000077f89 */ /* 0x000ea200000e0000 */
[----:B------:R-:W-:-:S03]  /*eaf0*/  FMNMX.FTZ R2, R140, R2, !PT ;  /* 0x000000028c027209 */ /* 0x000fc60007810000 */
[----:B------:R-:W-:-:S04]  /*eb00*/  FFMA.FTZ R4, R19, UR10, -R13 ;  /* 0x0000000a13047c23 */ /* 0x000fc8000801080d */
[----:B------:R3:W-:Y:S01]  /*eb10*/  MUFU.EX2 R8, R4 ;  /* 0x0000000400087308 */ /* 0x0007e20000000800 */
[----:B-1----:R-:W-:Y:S02]  /*eb20*/  FMNMX.FTZ R3, R3, R5, !PT ;  /* 0x0000000503037209 */ /* 0x002fe40007810000 */
[----:B------:R-:W-:Y:S04]  /*eb30*/  SHFL.BFLY PT, R5, R2, 0x2, 0x1f ;  /* 0x0c401f0002057f89 */ /* 0x000fe800000e0000 */
[----:B------:R-:W1:Y:S01]  /*eb40*/  SHFL.BFLY PT, R6, R3, 0x1, 0x1f ;  /* 0x0c201f0003067f89 */ /* 0x000e6200000e0000 */
[----:B--2---:R-:W-:Y:S01]  /*eb50*/  FMNMX.FTZ R27, R0, R7, !PT ;  /* 0x00000007001b7209 */ /* 0x004fe20007810000 */
[--C-:B------:R-:W-:Y:S01]  /*eb60*/  FFMA.FTZ R0, R17, UR10, -R13.reuse ;  /* 0x0000000a11007c23 */ /* 0x100fe2000801080d */
[----:B---3--:R-:W-:-:S02]  /*eb70*/  FFMA.FTZ R4, R20, UR10, -R13 ;  /* 0x0000000a14047c23 */ /* 0x008fc4000801080d */
[C---:B------:R-:W-:Y:S01]  /*eb80*/  FSETP.NEU.FTZ.AND P4, PT, R27.reuse, -INF , PT ;  /* 0xff8000001b00780b */ /* 0x040fe20003f9d000 */
[----:B------:R2:W-:Y:S01]  /*eb90*/  MUFU.EX2 R232, R0 ;  /* 0x0000000000e87308 */ /* 0x0005e20000000800 */
[----:B------:R-:W-:Y:S01]  /*eba0*/  STL [R1+0x40], R27 ;  /* 0x0000401b01007387 */ /* 0x000fe20000100800 */
[----:B------:R-:W-:-:S05]  /*ebb0*/  FMUL.FTZ R12, R27, UR10 ;  /* 0x0000000a1b0c7c20 */ /* 0x000fca0008410000 */
[----:B------:R-:W-:Y:S01]  /*ebc0*/  FSEL R12, R12, RZ, P4 ;  /* 0x000000ff0c0c7208 */ /* 0x000fe20002000000 */
[----:B------:R3:W-:Y:S01]  /*ebd0*/  MUFU.EX2 R10, R4 ;  /* 0x00000004000a7308 */ /* 0x0007e20000000800 */
[----:B-1----:R-:W-:-:S04]  /*ebe0*/  FMNMX.FTZ R234, R3, R6, !PT ;  /* 0x0000000603ea7209 */ /* 0x002fc80007810000 */
[C---:B------:R-:W-:Y:S01]  /*ebf0*/  FSETP.NEU.FTZ.AND P3, PT, R234.reuse, -INF , PT ;  /* 0xff800000ea00780b */ /* 0x040fe20003f7d000 */
[----:B--2---:R-:W-:Y:S01]  /*ec00*/  FFMA.FTZ R0, R15, UR10, -R13 ;  /* 0x0000000a0f007c23 */ /* 0x004fe2000801080d */
[----:B------:R-:W-:Y:S01]  /*ec10*/  STL [R1+0x38], R234 ;  /* 0x000038ea01007387 */ /* 0x000fe20000100800 */
[----:B------:R-:W-:Y:S02]  /*ec20*/  FMUL.FTZ R3, R234, UR10 ;  /* 0x0000000aea037c20 */ /* 0x000fe40008410000 */
[----:B------:R1:W-:Y:S03]  /*ec30*/  MUFU.EX2 R224, R0 ;  /* 0x0000000000e07308 */ /* 0x0003e60000000800 */
[----:B------:R-:W-:-:S05]  /*ec40*/  FSEL R3, R3, RZ, P3 ;  /* 0x000000ff03037208 */ /* 0x000fca0001800000 */
[----:B---3--:R-:W-:-:S04]  /*ec50*/  FFMA.FTZ R4, R22, UR10, -R3 ;  /* 0x0000000a16047c23 */ /* 0x008fc80008010803 */
[----:B------:R2:W-:Y:S01]  /*ec60*/  MUFU.EX2 R7, R4 ;  /* 0x0000000400077308 */ /* 0x0005e20000000800 */
[----:B-1----:R-:W-:Y:S01]  /*ec70*/  FMNMX.FTZ R0, R2, R5, !PT ;  /* 0x0000000502007209 */ /* 0x002fe20007810000 */
[----:B------:R-:W-:-:S04]  /*ec80*/  FFMA.FTZ R2, R21, UR10, -R12 ;  /* 0x0000000a15027c23 */ /* 0x000fc8000801080c */
[----:B------:R-:W1:Y:S02]  /*ec90*/  SHFL.BFLY PT, R5, R0, 0x1, 0x1f ;  /* 0x0c201f0000057f89 */ /* 0x000e6400000e0000 */
[----:B------:R3:W-:Y:S01]  /*eca0*/  MUFU.EX2 R9, R2 ;  /* 0x0000000200097308 */ /* 0x0007e20000000800 */
[----:B--2---:R-:W-:-:S07]  /*ecb0*/  FFMA.FTZ R4, R16, UR10, -R12 ;  /* 0x0000000a10047c23 */ /* 0x004fce000801080c */
[----:B------:R-:W-:Y:S01]  /*ecc0*/  MUFU.EX2 R230, R4 ;  /* 0x0000000400e67308 */ /* 0x000fe20000000800 */
[----:B---3--:R-:W-:-:S07]  /*ecd0*/  FFMA.FTZ R2, R23, UR10, -R12 ;  /* 0x0000000a17027c23 */ /* 0x008fce000801080c */
[----:B------:R2:W-:Y:S01]  /*ece0*/  MUFU.EX2 R21, R2 ;  /* 0x0000000200157308 */ /* 0x0005e20000000800 */
[----:B-1----:R-:W-:-:S05]  /*ecf0*/  FMNMX.FTZ R11, R0, R5, !PT ;  /* 0x00000005000b7209 */ /* 0x002fca0007810000 */
[----:B------:R1:W-:Y:S04]  /*ed00*/  STL [R1+0x34], R11 ;  /* 0x0000340b01007387 */ /* 0x0003e80000100800 */
[----:B------:R-:W3:Y:S04]  /*ed10*/  LDL.LU R233, [R1+0x2c] ;  /* 0x00002c0001e97983 */ /* 0x000ee80000300800 */
[----:B------:R-:W3:Y:S01]  /*ed20*/  LDL.LU R19, [R1+0x20] ;  /* 0x0000200001137983 */ /* 0x000ee20000300800 */
[----:B--2---:R-:W-:-:S04]  /*ed30*/  FFMA.FTZ R2, R18, UR10, -R12 ;  /* 0x0000000a12027c23 */ /* 0x004fc8000801080c */
[----:B------:R2:W-:Y:S02]  /*ed40*/  MUFU.EX2 R67, R2 ;  /* 0x0000000200437308 */ /* 0x0005e40000000800 */
[----:B--2---:R-:W-:Y:S02]  /*ed50*/  FSEL R2, R234, RZ, P3 ;  /* 0x000000ffea027208 */ /* 0x004fe40001800000 */
[----:B------:R-:W-:-:S03]  /*ed60*/  FSETP.NEU.FTZ.AND P3, PT, R11, -INF , PT ;  /* 0xff8000000b00780b */ /* 0x000fc60003f7d000 */
[----:B------:R-:W-:Y:S01]  /*ed70*/  FADD.FTZ R2, R133, -R2 ;  /* 0x8000000285027221 */ /* 0x000fe20000010000 */
[----:B------:R-:W-:-:S03]  /*ed80*/  FSEL R4, R11, RZ, P3 ;  /* 0x000000ff0b047208 */ /* 0x000fc60001800000 */
[----:B------:R-:W-:Y:S01]  /*ed90*/  FMUL.FTZ R0, R2, UR10 ;  /* 0x0000000a02007c20 */ /* 0x000fe20008410000 */
[----:B------:R-:W-:Y:S01]  /*eda0*/  FMUL.FTZ R2, R11, UR10 ;  /* 0x0000000a0b027c20 */ /* 0x000fe20008410000 */
[----:B------:R-:W-:-:S04]  /*edb0*/  FADD.FTZ R4, R132, -R4 ;  /* 0x8000000484047221 */ /* 0x000fc80000010000 */
[----:B------:R-:W-:Y:S01]  /*edc0*/  FSEL R2, R2, RZ, P3 ;  /* 0x000000ff02027208 */ /* 0x000fe20001800000 */
[----:B------:R-:W-:Y:S01]  /*edd0*/  FMUL.FTZ R4, R4, UR10 ;  /* 0x0000000a04047c20 */ /* 0x000fe20008410000 */
[----:B------:R-:W2:Y:S03]  /*ede0*/  MUFU.EX2 R0, R0 ;  /* 0x0000000000007308 */ /* 0x000ea60000000800 */
[----:B------:R-:W-:-:S05]  /*edf0*/  FFMA.FTZ R5, R24, UR10, -R2 ;  /* 0x0000000a18057c23 */ /* 0x000fca0008010802 */
[----:B------:R4:W-:Y:S08]  /*ee00*/  MUFU.EX2 R6, R5 ;  /* 0x0000000500067308 */ /* 0x0009f00000000800 */
[----:B------:R-:W1:Y:S01]  /*ee10*/  MUFU.EX2 R4, R4 ;  /* 0x0000000400047308 */ /* 0x000e620000000800 */
[-C--:B--2---:R-:W-:Y:S01]  /*ee20*/  FMUL.FTZ R204, R204, R0.reuse ;  /* 0x00000000cccc7220 */ /* 0x084fe20000410000 */
[-C--:B------:R-:W-:Y:S01]  /*ee30*/  FMUL.FTZ R205, R205, R0.reuse ;  /* 0x00000000cdcd7220 */ /* 0x080fe20000410000 */
[-C--:B------:R-:W-:Y:S01]  /*ee40*/  FMUL.FTZ R200, R200, R0.reuse ;  /* 0x00000000c8c87220 */ /* 0x080fe20000410000 */
[-C--:B------:R-:W-:Y:S01]  /*ee50*/  FMUL.FTZ R201, R201, R0.reuse ;  /* 0x00000000c9c97220 */ /* 0x080fe20000410000 */
[-C--:B------:R-:W-:Y:S01]  /*ee60*/  FMUL.FTZ R196, R196, R0.reuse ;  /* 0x00000000c4c47220 */ /* 0x080fe20000410000 */
[-C--:B------:R-:W-:Y:S01]  /*ee70*/  FMUL.FTZ R197, R197, R0.reuse ;  /* 0x00000000c5c57220 */ /* 0x080fe20000410000 */
[-C--:B------:R-:W-:Y:S01]  /*ee80*/  FMUL.FTZ R192, R192, R0.reuse ;  /* 0x00000000c0c07220 */ /* 0x080fe20000410000 */
[-C--:B------:R-:W-:Y:S01]  /*ee90*/  FMUL.FTZ R193, R193, R0.reuse ;  /* 0x00000000c1c17220 */ /* 0x080fe20000410000 */
[----:B----4-:R-:W-:Y:S01]  /*eea0*/  FSEL R5, R231, RZ, P5 ;  /* 0x000000ffe7057208 */ /* 0x010fe20002800000 */
[-C--:B------:R-:W-:Y:S01]  /*eeb0*/  FMUL.FTZ R188, R188, R0.reuse ;  /* 0x00000000bcbc7220 */ /* 0x080fe20000410000 */
[-C--:B------:R-:W-:Y:S01]  /*eec0*/  FMUL.FTZ R189, R189, R0.reuse ;  /* 0x00000000bdbd7220 */ /* 0x080fe20000410000 */
[-C--:B------:R-:W-:Y:S01]  /*eed0*/  FMUL.FTZ R184, R184, R0.reuse ;  /* 0x00000000b8b87220 */ /* 0x080fe20000410000 */
[-C--:B------:R-:W-:Y:S01]  /*eee0*/  FMUL.FTZ R185, R185, R0.reuse ;  /* 0x00000000b9b97220 */ /* 0x080fe20000410000 */
[----:B------:R-:W-:Y:S01]  /*eef0*/  FADD.FTZ R5, R135, -R5 ;  /* 0x8000000587057221 */ /* 0x000fe20000010000 */
[-C--:B------:R-:W-:Y:S01]  /*ef00*/  FFMA.FTZ R135, R25, R0.reuse, R7 ;  /* 0x0000000019877223 */ /* 0x080fe20000010007 */
[-C--:B------:R-:W-:Y:S01]  /*ef10*/  FMUL.FTZ R180, R180, R0.reuse ;  /* 0x00000000b4b47220 */ /* 0x080fe20000410000 */
[-C--:B------:R-:W-:Y:S01]  /*ef20*/  FMUL.FTZ R181, R181, R0.reuse ;  /* 0x00000000b5b57220 */ /* 0x080fe20000410000 */
[-C--:B------:R-:W-:Y:S01]  /*ef30*/  FMUL.FTZ R176, R176, R0.reuse ;  /* 0x00000000b0b07220 */ /* 0x080fe20000410000 */
[-C--:B------:R-:W-:Y:S01]  /*ef40*/  FMUL.FTZ R177, R177, R0.reuse ;  /* 0x00000000b1b17220 */ /* 0x080fe20000410000 */
[-C--:B-----5:R-:W-:Y:S01]  /*ef50*/  FMUL.FTZ R72, R72, R0.reuse ;  /* 0x0000000048487220 */ /* 0x0a0fe20000410000 */
        /* <DEDUP_REMOVED lines=15> */
[----:B------:R-:W-:Y:S01]  /*f050*/  FMUL.FTZ R0, R5, UR10 ;  /* 0x0000000a05007c20 */ /* 0x000fe20008410000 */
[----:B------:R-:W-:-:S02]  /*f060*/  IMAD.MOV.U32 R109, RZ, RZ, R27 ;  /* 0x000000ffff6d7224 */ /* 0x000fc400078e001b */
[--C-:B------:R-:W-:Y:S01]  /*f070*/  FFMA.FTZ R5, R26, UR10, -R3.reuse ;  /* 0x0000000a1a057c23 */ /* 0x100fe20008010803 */
[-C--:B-1----:R-:W-:Y:S01]  /*f080*/  FMUL.FTZ R206, R206, R4.reuse ;  /* 0x00000004cece7220 */ /* 0x082fe20000410000 */
        /* <DEDUP_REMOVED lines=31> */
[----:B---3--:R-:W-:Y:S01]  /*f280*/  FFMA.FTZ R229, R233, R4, R6 ;  /* 0x00000004e9e57223 */ /* 0x008fe20000010006 */
[----:B------:R-:W-:-:S04]  /*f290*/  FFMA.FTZ R4, R42, UR10, -R3 ;  /* 0x0000000a2a047c23 */ /* 0x000fc80008010803 */
[----:B------:R1:W-:Y:S02]  /*f2a0*/  MUFU.EX2 R111, R4 ;  /* 0x00000004006f7308 */ /* 0x0003e40000000800 */
[----:B-1----:R-:W-:Y:S01]  /*f2b0*/  FFMA.FTZ R4, R40, UR10, -R3 ;  /* 0x0000000a28047c23 */ /* 0x002fe20008010803 */
[----:B------:R-:W-:Y:S02]  /*f2c0*/  IMAD.MOV.U32 R40, RZ, RZ, R10 ;  /* 0x000000ffff287224 */ /* 0x000fe400078e000a */
[----:B------:R-:W2:Y:S03]  /*f2d0*/  LDL.LU R10, [R1+0x24] ;  /* 0x00002400010a7983 */ /* 0x000ea60000300800 */
[----:B------:R-:W1:Y:S08]  /*f2e0*/  MUFU.EX2 R0, R0 ;  /* 0x0000000000007308 */ /* 0x000e700000000800 */
[----:B------:R3:W-:Y:S01]  /*f2f0*/  MUFU.EX2 R233, R5 ;  /* 0x0000000500e97308 */ /* 0x0007e20000000800 */
[----:B-1----:R-:W-:-:S07]  /*f300*/  FFMA.FTZ R133, R19, R0, R8 ;  /* 0x0000000013857223 */ /* 0x002fce0000010008 */
[----:B------:R1:W-:Y:S01]  /*f310*/  MUFU.EX2 R22, R4 ;  /* 0x0000000400167308 */ /* 0x0003e20000000800 */
[----:B------:R-:W4:Y:S01]  /*f320*/  LDSM.16.MT88.4 R16, [R225+0xc000] ;  /* 0x00c00000e110783b */ /* 0x000f220000004200 */
[----:B---3--:R-:W-:Y:S02]  /*f330*/  FSEL R5, R109, RZ, P4 ;  /* 0x000000ff6d057208 */ /* 0x008fe40002000000 */
[----:B------:R-:W-:-:S03]  /*f340*/  MOV R123, R232 ;  /* 0x000000e8007b7202 */ /* 0x000fc60000000f00 */
[----:B------:R-:W-:Y:S01]  /*f350*/  FADD.FTZ R5, R134, -R5 ;  /* 0x8000000586057221 */ /* 0x000fe20000010000 */
[----:B-1----:R-:W-:-:S04]  /*f360*/  FFMA.FTZ R4, R44, UR10, -R2 ;  /* 0x0000000a2c047c23 */ /* 0x002fc80008010802 */
[----:B------:R1:W3:Y:S01]  /*f370*/  MUFU.EX2 R107, R4 ;  /* 0x00000004006b7308 */ /* 0x0002e20000000800 */
[----:B------:R-:W-:Y:S01]  /*f380*/  FMUL.FTZ R5, R5, UR10 ;  /* 0x0000000a05057c20 */ /* 0x000fe20008410000 */
        /* <DEDUP_REMOVED lines=9> */
[----:B-1----:R-:W-:Y:S01]  /*f420*/  FFMA.FTZ R4, R43, UR10, -R2 ;  /* 0x0000000a2b047c23 */ /* 0x002fe20008010802 */
[----:B------:R-:W-:-:S03]  /*f430*/  FMUL.FTZ R157, R157, R0 ;  /* 0x000000009d9d7220 */ /* 0x000fc60000410000 */
[----:B------:R1:W-:Y:S01]  /*f440*/  MUFU.EX2 R232, R4 ;  /* 0x0000000400e87308 */ /* 0x0003e20000000800 */
        /* <DEDUP_REMOVED lines=16> */
[-C--:B------:R-:W-:Y:S01]  /*f550*/  FMUL.FTZ R101, R101, R0.reuse ;  /* 0x0000000065657220 */ /* 0x080fe20000410000 */
[-C--:B------:R-:W-:Y:S01]  /*f560*/  FMUL.FTZ R112, R112, R0.reuse ;  /* 0x0000000070707220 */ /* 0x080fe20000410000 */
[-C--:B------:R-:W-:Y:S01]  /*f570*/  FMUL.FTZ R113, R113, R0.reuse ;  /* 0x0000000071717220 */ /* 0x080fe20000410000 */
[-C--:B------:R-:W-:Y:S01]  /*f580*/  FMUL.FTZ R116, R116, R0.reuse ;  /* 0x0000000074747220 */ /* 0x080fe20000410000 */
[-C--:B------:R-:W-:Y:S01]  /*f590*/  FMUL.FTZ R117, R117, R0.reuse ;  /* 0x0000000075757220 */ /* 0x080fe20000410000 */
[-C--:B------:R-:W-:Y:S01]  /*f5a0*/  FMUL.FTZ R128, R128, R0.reuse ;  /* 0x0000000080807220 */ /* 0x080fe20000410000 */
[----:B------:R-:W-:Y:S01]  /*f5b0*/  FMUL.FTZ R129, R129, R0 ;  /* 0x0000000081817220 */ /* 0x000fe20000410000 */
[----:B------:R-:W-:Y:S01]  /*f5c0*/  MOV R134, R230 ;  /* 0x000000e600867202 */ /* 0x000fe20000000f00 */
[----:B------:R3:W1:Y:S08]  /*f5d0*/  MUFU.EX2 R0, R5 ;  /* 0x0000000500007308 */ /* 0x0006700000000800 */
[----:B------:R4:W4:Y:S01]  /*f5e0*/  MUFU.EX2 R230, R4 ;  /* 0x0000000400e67308 */ /* 0x0009220000000800 */
[----:B------:R-:W-:-:S02]  /*f5f0*/  MOV R41, R67 ;  /* 0x0000004300297202 */ /* 0x000fc40000000f00 */
[----:B------:R-:W-:Y:S02]  /*f600*/  MOV R105, R11 ;  /* 0x0000000b00697202 */ /* 0x000fe40000000f00 */
[----:B------:R-:W-:Y:S02]  /*f610*/  F2FP.BF16.F32.PACK_AB R8, R40, R8 ;  /* 0x000000082808723e */ /* 0x000fe400000010ff */
[----:B------:R-:W-:Y:S02]  /*f620*/  F2FP.BF16.F32.PACK_AB R11, R134, R41 ;  /* 0x00000029860b723e */ /* 0x000fe400000010ff */
[----:B---3--:R-:W-:Y:S01]  /*f630*/  F2FP.BF16.F32.PACK_AB R5, R107, R6 ;  /* 0x000000066b05723e */ /* 0x008fe200000010ff */
[-C--:B-1----:R-:W-:Y:S01]  /*f640*/  FMUL.FTZ R174, R174, R0.reuse ;  /* 0x00000000aeae7220 */ /* 0x082fe20000410000 */
[-C--:B------:R-:W-:Y:S01]  /*f650*/  FMUL.FTZ R175, R175, R0.reuse ;  /* 0x00000000afaf7220 */ /* 0x080fe20000410000 */
[----:B------:R-:W-:Y:S01]  /*f660*/  F2FP.BF16.F32.PACK_AB R6, R22, R111 ;  /* 0x0000006f1606723e */ /* 0x000fe200000010ff */
[-C--:B------:R-:W-:Y:S01]  /*f670*/  FMUL.FTZ R170, R170, R0.reuse ;  /* 0x00000000aaaa7220 */ /* 0x080fe20000410000 */
[----:B------:R-:W-:Y:S01]  /*f680*/  FMUL.FTZ R171, R171, R0 ;  /* 0x00000000abab7220 */ /* 0x000fe20000410000 */
[----:B----4-:R-:W-:-:S02]  /*f690*/  F2FP.BF16.F32.PACK_AB R4, R233, R7 ;  /* 0x00000007e904723e */ /* 0x010fc400000010ff */
[----:B------:R-:W-:Y:S01]  /*f6a0*/  F2FP.BF16.F32.PACK_AB R7, R230, R232 ;  /* 0x000000e8e607723e */ /* 0x000fe200000010ff */
[----:B------:R-:W-:Y:S01]  /*f6b0*/  IMAD.MOV.U32 R104, RZ, RZ, R59 ;  /* 0x000000ffff687224 */ /* 0x000fe200078e003b */
[----:B------:R-:W-:Y:S01]  /*f6c0*/  MOV R15, R57 ;  /* 0x00000039000f7202 */ /* 0x000fe20000000f00 */
[----:B------:R-:W-:Y:S01]  /*f6d0*/  IMAD.MOV.U32 R20, RZ, RZ, R56 ;  /* 0x000000ffff147224 */ /* 0x000fe200078e0038 */
[----:B------:R-:W-:-:S03]  /*f6e0*/  MOV R23, R58 ;  /* 0x0000003a00177202 */ /* 0x000fc60000000f00 */
[C---:B------:R-:W-:Y:S06]  /*f6f0*/  HMMA.16816.F32.BF16 R204, R4.reuse, R16, R204 ;  /* 0x0000001004cc723c */ /* 0x040fec00000418cc */
[----:B------:R-:W-:Y:S01]  /*f700*/  HMMA.16816.F32.BF16 R200, R4, R18, R200 ;  /* 0x0000001204c8723c */ /* 0x000fe200000418c8 */
[----:B------:R-:W-:Y:S01]  /*f710*/  MOV R108, R64 ;  /* 0x00000040006c7202 */ /* 0x000fe20000000f00 */
[----:B------:R-:W-:Y:S02]  /*f720*/  IMAD.MOV.U32 R120, RZ, RZ, R65 ;  /* 0x000000ffff787224 */ /* 0x000fe400078e0041 */
[-C--:B------:R-:W-:Y:S01]  /*f730*/  FMUL.FTZ R166, R166, R0.reuse ;  /* 0x00000000a6a67220 */ /* 0x080fe20000410000 */
[-C--:B------:R-:W-:Y:S01]  /*f740*/  FMUL.FTZ R167, R167, R0.reuse ;  /* 0x00000000a7a77220 */ /* 0x080fe20000410000 */
        /* <DEDUP_REMOVED lines=10> */
[-C--:B------:R-:W-:Y:S01]  /*f7f0*/  FMUL.FTZ R158, R158, R0.reuse ;  /* 0x000000009e9e7220 */ /* 0x080fe20000410000 */
[-C--:B------:R-:W-:Y:S01]  /*f800*/  FMUL.FTZ R159, R159, R0.reuse ;  /* 0x000000009f9f7220 */ /* 0x080fe20000410000 */
[-C--:B------:R-:W-:Y:S01]  /*f810*/  FMUL.FTZ R154, R154, R0.reuse ;  /* 0x000000009a9a7220 */ /* 0x080fe20000410000 */
[----:B------:R-:W-:Y:S01]  /*f820*/  FMUL.FTZ R155, R155, R0 ;  /* 0x000000009b9b7220 */ /* 0x000fe20000410000 */
[----:B------:R-:W-:Y:S01]  /*f830*/  IMAD.MOV.U32 R42, RZ, RZ, R20 ;  /* 0x000000ffff2a7224 */ /* 0x000fe200078e0014 */
[----:B------:R-:W-:Y:S01]  /*f840*/  MOV R106, R50 ;  /* 0x00000032006a7202 */ /* 0x000fe20000000f00 */
[----:B------:R-:W-:-:S02]  /*f850*/  IMAD.MOV.U32 R122, RZ, RZ, R51 ;  /* 0x000000ffff7a7224 */ /* 0x000fc400078e0033 */
[----:B------:R-:W-:Y:S02]  /*f860*/  IMAD.MOV.U32 R20, RZ, RZ, R48 ;  /* 0x000000ffff147224 */ /* 0x000fe400078e0030 */
[-C--:B------:R-:W-:Y:S01]  /*f870*/  FMUL.FTZ R150, R150, R0.reuse ;  /* 0x0000000096967220 */ /* 0x080fe20000410000 */
[-C--:B------:R-:W-:Y:S01]  /*f880*/  FMUL.FTZ R151, R151, R0.reuse ;  /* 0x0000000097977220 */ /* 0x080fe20000410000 */
[-C--:B------:R-:W-:Y:S01]  /*f890*/  FMUL.FTZ R146, R146, R0.reuse ;  /* 0x0000000092927220 */ /* 0x080fe20000410000 */
[-C--:B------:R-:W-:Y:S01]  /*f8a0*/  FMUL.FTZ R147, R147, R0.reuse ;  /* 0x0000000093937220 */ /* 0x080fe20000410000 */
[----:B--2---:R-:W-:Y:S01]  /*f8b0*/  FFMA.FTZ R132, R10, R0, R9 ;  /* 0x000000000a847223 */ /* 0x004fe20000010009 */
[----:B------:R-:W-:Y:S02]  /*f8c0*/  F2FP.BF16.F32.PACK_AB R9, R21, R9 ;  /* 0x000000091509723e */ /* 0x000fe400000010ff */
[----:B------:R-:W-:-:S07]  /*f8d0*/  F2FP.BF16.F32.PACK_AB R10, R224, R123 ;  /* 0x0000007be00a723e */ /* 0x000fce00000010ff */
[C---:B------:R-:W-:Y:S06]  /*f8e0*/  HMMA.16816.F32.BF16 R172, R8.reuse, R16, R172 ;  /* 0x0000001008ac723c */ /* 0x040fec00000418ac */
[----:B------:R-:W-:Y:S01]  /*f8f0*/  HMMA.16816.F32.BF16 R56, R8, R18, R168 ;  /* 0x000000120838723c */ /* 0x000fe200000418a8 */
[----:B------:R-:W1:Y:S06]  /*f900*/  LDSM.16.MT88.4 R16, [R226+0xc000] ;  /* 0x00c00000e210783b */ /* 0x000e6c0000004200 */
        /* <DEDUP_REMOVED lines=8> */
[----:B------:R-:W-:Y:S01]  /*f990*/  HMMA.16816.F32.BF16 R52, R8, R18, R160 ;  /* 0x000000120834723c */ /* 0x000fe200000418a0 */
[----:B------:R-:W1:Y:S01]  /*f9a0*/  LDSM.16.MT88.4 R16, [R228+0xc000] ;  /* 0x00c00000e410783b */ /* 0x000e620000004200 */
[----:B------:R-:W-:-:S02]  /*f9b0*/  MOV R199, R121 ;  /* 0x0000007900c77202 */ /* 0x000fc40000000f00 */
[----:B------:R-:W-:-:S03]  /*f9c0*/  MOV R121, R49 ;  /* 0x0000003100797202 */ /* 0x000fc60000000f00 */
        /* <DEDUP_REMOVED lines=10> */
[----:B------:R-:W-:Y:S01]  /*fa70*/  MOV R190, R171 ;  /* 0x000000ab00be7202 */ /* 0x000fe20000000f00 */
[----:B------:R-:W-:Y:S01]  /*fa80*/  IMAD.MOV.U32 R171, RZ, RZ, R42 ;  /* 0x000000ffffab7224 */ /* 0x000fe200078e002a */
[-C--:B-1----:R-:W-:Y:S06]  /*fa90*/  HMMA.16816.F32.BF16 R148, R8, R16.reuse, R148 ;  /* 0x000000100894723c */ /* 0x082fec0000041894 */
[C---:B------:R-:W-:Y:S06]  /*faa0*/  HMMA.16816.F32.BF16 R180, R4.reuse, R16, R180 ;  /* 0x0000001004b4723c */ /* 0x040fec00000418b4 */
[-C--:B------:R-:W-:Y:S06]  /*fab0*/  HMMA.16816.F32.BF16 R176, R4, R18.reuse, R176 ;  /* 0x0000001204b0723c */ /* 0x080fec00000418b0 */
[----:B------:R-:W-:Y:S01]  /*fac0*/  HMMA.16816.F32.BF16 R144, R8, R18, R144 ;  /* 0x000000120890723c */ /* 0x000fe20000041890 */
[----:B------:R-:W1:Y:S01]  /*fad0*/  LDSM.16.MT88.4 R16, [R225+0xe000] ;  /* 0x00e00000e110783b */ /* 0x000e620000004200 */
[----:B------:R-:W-:Y:S01]  /*fae0*/  MOV R168, R40 ;  /* 0x0000002800a87202 */ /* 0x000fe20000000f00 */
[----:B------:R-:W-:Y:S01]  /*faf0*/  IMAD.MOV.U32 R189, RZ, RZ, R122 ;  /* 0x000000ffffbd7224 */ /* 0x000fe200078e007a */
[----:B------:R-:W-:Y:S01]  /*fb00*/  MOV R42, R126 ;  /* 0x0000007e002a7202 */ /* 0x000fe20000000f00 */
[-C--:B------:R-:W-:Y:S01]  /*fb10*/  FMUL.FTZ R82, R82, R0.reuse ;  /* 0x0000000052527220 */ /* 0x080fe20000410000 */
[----:B------:R-:W-:Y:S01]  /*fb20*/  MOV R40, R127 ;  /* 0x0000007f00287202 */ /* 0x000fe20000000f00 */
[----:B------:R-:W-:Y:S01]  /*fb30*/  FMUL.FTZ R83, R83, R0 ;  /* 0x0000000053537220 */ /* 0x000fe20000410000 */
        /* <DEDUP_REMOVED lines=14> */
[----:B------:R-:W-:Y:S01]  /*fc20*/  MOV R69, R122 ;  /* 0x0000007a00457202 */ /* 0x000fe20000000f00 */
[----:B------:R-:W-:Y:S01]  /*fc30*/  IMAD.MOV.U32 R42, RZ, RZ, R120 ;  /* 0x000000ffff2a7224 */ /* 0x000fe200078e0078 */
[----:B------:R-:W-:-:S02]  /*fc40*/  MOV R40, R121 ;  /* 0x0000007900287202 */ /* 0x000fc40000000f00 */
[----:B------:R-:W-:Y:S01]  /*fc50*/  HMMA.16816.F32.BF16 R120, R4, R16, R72 ;  /* 0x000000100478723c */ /* 0x000fe20000041848 */
[----:B------:R-:W-:-:S06]  /*fc60*/  MOV R68, R110 ;  /* 0x0000006e00447202 */ /* 0x000fcc0000000f00 */
[----:B------:R-:W-:Y:S02]  /*fc70*/  MOV R74, R108 ;  /* 0x0000006c004a7202 */ /* 0x000fe40000000f00 */
[----:B------:R-:W-:Y:S01]  /*fc80*/  MOV R72, R23 ;  /* 0x0000001700487202 */ /* 0x000fe20000000f00 */
[-C--:B------:R-:W-:Y:S06]  /*fc90*/  HMMA.16816.F32.BF16 R108, R4, R18.reuse, R76 ;  /* 0x00000012046c723c */ /* 0x080fec000004184c */
[----:B------:R-:W-:Y:S01]  /*fca0*/  HMMA.16816.F32.BF16 R20, R8, R18, R80 ;  /* 0x000000120814723c */ /* 0x000fe20000041850 */
[----:B------:R-:W1:Y:S01]  /*fcb0*/  LDSM.16.MT88.4 R16, [R226+0xe000] ;  /* 0x00e00000e210783b */ /* 0x000e620000004200 */
[-C--:B------:R-:W-:Y:S01]  /*fcc0*/  FMUL.FTZ R86, R86, R0.reuse ;  /* 0x0000000056567220 */ /* 0x080fe20000410000 */
[-C--:B------:R-:W-:Y:S01]  /*fcd0*/  FMUL.FTZ R87, R87, R0.reuse ;  /* 0x0000000057577220 */ /* 0x080fe20000410000 */
[-C--:B------:R-:W-:Y:S01]  /*fce0*/  FMUL.FTZ R98, R98, R0.reuse ;  /* 0x0000000062627220 */ /* 0x080fe20000410000 */
[----:B------:R-:W-:Y:S01]  /*fcf0*/  FMUL.FTZ R99, R99, R0 ;  /* 0x0000000063637220 */ /* 0x000fe20000410000 */
[----:B------:R-:W-:Y:S01]  /*fd00*/  MOV R198, R107 ;  /* 0x0000006b00c67202 */ /* 0x000fe20000000f00 */
[----:B------:R-:W-:Y:S01]  /*fd10*/  IMAD.MOV.U32 R73, RZ, RZ, R104 ;  /* 0x000000ffff497224 */ /* 0x000fe200078e0068 */
[----:B------:R-:W-:-:S02]  /*fd20*/  MOV R75, R106 ;  /* 0x0000006a004b7202 */ /* 0x000fc40000000f00 */
[----:B------:R-:W-:Y:S01]  /*fd30*/  MOV R196, R105 ;  /* 0x0000006900c47202 */ /* 0x000fe20000000f00 */
        /* <DEDUP_REMOVED lines=13> */
[-C--:B-1----:R-:W-:Y:S06]  /*fe10*/  HMMA.16816.F32.BF16 R100, R8, R16.reuse, R100 ;  /* 0x000000100864723c */ /* 0x082fec0000041864 */
[C---:B------:R-:W-:Y:S06]  /*fe20*/  HMMA.16816.F32.BF16 R88, R4.reuse, R16, R24 ;  /* 0x000000100458723c */ /* 0x040fec0000041818 */
[-C--:B------:R-:W-:Y:S06]  /*fe30*/  HMMA.16816.F32.BF16 R84, R4, R18.reuse, R28 ;  /* 0x000000120454723c */ /* 0x080fec000004181c */
[----:B------:R-:W-:Y:S01]  /*fe40*/  HMMA.16816.F32.BF16 R112, R8, R18, R112 ;  /* 0x000000120870723c */ /* 0x000fe20000041870 */
[----:B------:R-:W1:Y:S01]  /*fe50*/  LDSM.16.MT88.4 R16, [R227+0xe000] ;  /* 0x00e00000e310783b */ /* 0x000e620000004200 */
[----:B------:R-:W-:Y:S01]  /*fe60*/  IMAD.MOV.U32 R27, RZ, RZ, R42 ;  /* 0x000000ffff1b7224 */ /* 0x000fe200078e002a */
[----:B------:R-:W-:-:S04]  /*fe70*/  MOV R26, R40 ;  /* 0x00000028001a7202 */ /* 0x000fc80000000f00 */
[----:B------:R-:W-:Y:S01]  /*fe80*/  MOV R25, R27 ;  /* 0x0000001b00197202 */ /* 0x000fe20000000f00 */
[----:B------:R-:W-:Y:S01]  /*fe90*/  IMAD.MOV.U32 R27, RZ, RZ, R73 ;  /* 0x000000ffff1b7224 */ /* 0x000fe200078e0049 */
[----:B------:R-:W-:Y:S02]  /*fea0*/  MOV R73, R75 ;  /* 0x0000004b00497202 */ /* 0x000fe40000000f00 */
[----:B------:R-:W-:Y:S01]  /*feb0*/  MOV R75, R69 ;  /* 0x00000045004b7202 */ /* 0x000fe20000000f00 */
[----:B------:R-:W-:Y:S02]  /*fec0*/  IMAD.MOV.U32 R69, RZ, RZ, R71 ;  /* 0x000000ffff457224 */ /* 0x000fe400078e0047 */
[----:B------:R-:W-:Y:S01]  /*fed0*/  FFMA.FTZ R0, R26, UR10, -R13 ;  /* 0x0000000a1a007c23 */ /* 0x000fe2000801080d */
[----:B------:R-:W-:Y:S02]  /*fee0*/  MOV R71, R189 ;  /* 0x000000bd00477202 */ /* 0x000fe40000000f00 */
[----:B------:R-:W-:Y:S01]  /*fef0*/  MOV R189, R191 ;  /* 0x000000bf00bd7202 */ /* 0x000fe20000000f00 */
[----:B------:R-:W-:Y:S01]  /*ff00*/  IMAD.MOV.U32 R191, RZ, RZ, R161 ;  /* 0x000000ffffbf7224 */ /* 0x000fe200078e00a1 */
[----:B------:R-:W-:-:S02]  /*ff10*/  MOV R26, R72 ;  /* 0x00000048001a7202 */ /* 0x000fc40000000f00 */
[----:B------:R-:W-:Y:S02]  /*ff20*/  MOV R161, R199 ;  /* 0x000000c700a17202 */ /* 0x000fe40000000f00 */
[----:B------:R-:W-:Y:S01]  /*ff30*/  MOV R72, R74 ;  /* 0x0000004a00487202 */ /* 0x000fe20000000f00 */
[----:B------:R2:W-:Y:S01]  /*ff40*/  MUFU.EX2 R199, R0 ;  /* 0x0000000000c77308 */ /* 0x0005e20000000800 */
[----:B------:R-:W-:Y:S01]  /*ff50*/  IMAD.MOV.U32 R74, RZ, RZ, R68 ;  /* 0x000000ffff4a7224 */ /* 0x000fe200078e0044 */
[----:B------:R-:W-:Y:S01]  /*ff60*/  MOV R192, R43 ;  /* 0x0000002b00c07202 */ /* 0x000fe20000000f00 */
[----:B------:R-:W-:Y:S01]  /*ff70*/  IMAD.MOV.U32 R163, RZ, RZ, R41 ;  /* 0x000000ffffa37224 */ /* 0x000fe200078e0029 */
[----:B------:R-:W-:Y:S02]  /*ff80*/  MOV R68, R70 ;  /* 0x0000004600447202 */ /* 0x000fe40000000f00 */
[----:B------:R-:W-:Y:S01]  /*ff90*/  MOV R70, R188 ;  /* 0x000000bc00467202 */ /* 0x000fe20000000f00 */
[----:B------:R-:W-:-:S02]  /*ffa0*/  IMAD.MOV.U32 R188, RZ, RZ, R190 ;  /* 0x000000ffffbc7224 */ /* 0x000fc400078e00be */
[----:B--2---:R-:W-:Y:S01]  /*ffb0*/  FFMA.FTZ R0, R25, UR10, -R13 ;  /* 0x0000000a19007c23 */ /* 0x004fe2000801080d */
[----:B------:R-:W-:Y:S01]  /*ffc0*/  MOV R25, R26 ;  /* 0x0000001a00197202 */ /* 0x000fe20000000f00 */
[----:B-1----:R-:W-:Y:S01]  /*ffd0*/  HMMA.16816.F32.BF16 R116, R8, R16, R116 ;  /* 0x000000100874723c */ /* 0x002fe20000041874 */
[----:B------:R-:W-:Y:S01]  /*ffe0*/  MOV R26, R27 ;  /* 0x0000001b001a7202 */ /* 0x000fe20000000f00 */
[----:B------:R-:W-:Y:S01]  /*fff0*/  IMAD.MOV.U32 R27, RZ, RZ, R72 ;  /* 0x000000ffff1b7224 */ /* 0x000fe200078e0048 */
[----:B------:R-:W-:-:S03]  /*10000*/  MOV R72, R73 ;  /* 0x0000004900487202 */ /* 0x000fc60000000f00 */
[----:B------:R-:W-:Y:S01]  /*10010*/  HMMA.16816.F32.BF16 R40, R8, R18, R128 ;  /* 0x000000120828723c */ /* 0x000fe20000041880 */
[----:B------:R1:W-:Y:S01]  /*10020*/  MUFU.EX2 R9, R0 ;  /* 0x0000000000097308 */ /* 0x0003e20000000800 */
[----:B------:R-:W-:Y:S01]  /*10030*/  MOV R73, R74 ;  /* 0x0000004a00497202 */ /* 0x000fe20000000f00 */
[----:B------:R-:W-:Y:S01]  /*10040*/  IMAD.MOV.U32 R74, RZ, RZ, R75 ;  /* 0x000000ffff4a7224 */ /* 0x000fe200078e004b */
[----:B------:R-:W-:Y:S02]  /*10050*/  MOV R75, R68 ;  /* 0x00000044004b7202 */ /* 0x000fe40000000f00 */
[----:B------:R-:W-:Y:S01]  /*10060*/  MOV R68, R69 ;  /* 0x0000004500447202 */ /* 0x000fe20000000f00 */
[----:B------:R-:W-:Y:S01]  /*10070*/  IMAD.MOV.U32 R69, RZ, RZ, R70 ;  /* 0x000000ffff457224 */ /* 0x000fe200078e0046 */
[----:B------:R-:W-:Y:S02]  /*10080*/  MOV R190, R160 ;  /* 0x000000a000be7202 */ /* 0x000fe40000000f00 */
[----:B------:R-:W-:-:S02]  /*10090*/  MOV R160, R162 ;  /* 0x000000a200a07202 */ /* 0x000fc40000000f00 */
[----:B------:R-:W-:Y:S01]  /*100a0*/  MOV R70, R71 ;  /* 0x0000004700467202 */ /* 0x000fe20000000f00 */
[----:B-1----:R-:W-:Y:S01]  /*100b0*/  FFMA.FTZ R0, R25, UR10, -R13 ;  /* 0x0000000a19007c23 */ /* 0x002fe2000801080d */
[----:B------:R-:W-:Y:S01]  /*100c0*/  MOV R25, R26 ;  /* 0x0000001a00197202 */ /* 0x000fe20000000f00 */
[----:B------:R-:W-:Y:S01]  /*100d0*/  IMAD.MOV.U32 R26, RZ, RZ, R27 ;  /* 0x000000ffff1a7224 */ /* 0x000fe200078e001b */
[----:B------:R-:W-:Y:S01]  /*100e0*/  MOV R27, R72 ;  /* 0x00000048001b7202 */ /* 0x000fe20000000f00 */
        /* <DEDUP_REMOVED lines=10> */
[C---:B------:R-:W-:Y:S01]  /*10190*/  HMMA.16816.F32.BF16 R80, R4.reuse, R16, R32 ;  /* 0x000000100450723c */ /* 0x040fe20000041820 */
[----:B------:R-:W-:Y:S01]  /*101a0*/  MOV R190, R191 ;  /* 0x000000bf00be7202 */ /* 0x000fe20000000f00 */
[----:B------:R-:W-:Y:S01]  /*101b0*/  IMAD.MOV.U32 R191, RZ, RZ, R160 ;  /* 0x000000ffffbf7224 */ /* 0x000fe200078e00a0 */
[----:B------:R-:W-:Y:S01]  /*101c0*/  MOV R69, R70 ;  /* 0x0000004600457202 */ /* 0x000fe20000000f00 */
[--C-:B------:R-:W-:Y:S01]  /*101d0*/  FFMA.FTZ R212, R212, UR10, -R13.reuse ;  /* 0x0000000ad4d47c23 */ /* 0x100fe2000801080d */
[----:B-1----:R-:W-:Y:S01]  /*101e0*/  FFMA.FTZ R0, R25, UR10, -R13 ;  /* 0x0000000a19007c23 */ /* 0x002fe2000801080d */
[----:B------:R-:W-:Y:S01]  /*101f0*/  MOV R25, R26 ;  /* 0x0000001a00197202 */ /* 0x000fe20000000f00 */
[----:B------:R-:W-:Y:S01]  /*10200*/  HMMA.16816.F32.BF16 R76, R4, R18, R36 ;  /* 0x00000012044c723c */ /* 0x000fe20000041824 */
        /* <DEDUP_REMOVED lines=8> */
[----:B------:R-:W-:Y:S01]  /*10290*/  MOV R73, R74 ;  /* 0x0000004a00497202 */ /* 0x000fe20000000f00 */
[----:B------:R-:W-:Y:S01]  /*102a0*/  IMAD.MOV.U32 R74, RZ, RZ, R75 ;  /* 0x000000ffff4a7224 */ /* 0x000fe200078e004b */
[----:B------:R-:W-:Y:S01]  /*102b0*/  MOV R161, R162 ;  /* 0x000000a200a17202 */ /* 0x000fe20000000f00 */
[----:B------:R-:W-:Y:S01]  /*102c0*/  IMAD.MOV.U32 R162, RZ, RZ, R193 ;  /* 0x000000ffffa27224 */ /* 0x000fe200078e00c1 */
[----:B------:R-:W-:Y:S01]  /*102d0*/  MOV R188, R189 ;  /* 0x000000bd00bc7202 */ /* 0x000fe20000000f00 */
[----:B------:R-:W-:Y:S01]  /*102e0*/  FFMA.FTZ R214, R214, UR10, -R3 ;  /* 0x0000000ad6d67c23 */ /* 0x000fe20008010803 */
[----:B------:R-:W-:Y:S01]  /*102f0*/  MOV R189, R190 ;  /* 0x000000be00bd7202 */ /* 0x000fe20000000f00 */
[----:B------:R-:W-:Y:S01]  /*10300*/  IMAD.MOV.U32 R190, RZ, RZ, R191 ;  /* 0x000000ffffbe7224 */ /* 0x000fe200078e00bf */
[----:B------:R-:W-:Y:S01]  /*10310*/  MOV R75, R68 ;  /* 0x00000044004b7202 */ /* 0x000fe20000000f00 */
[----:B------:R-:W-:Y:S01]  /*10320*/  FFMA.FTZ R210, R210, UR10, -R3 ;  /* 0x0000000ad2d27c23 */ /* 0x000fe20008010803 */
[----:B------:R-:W-:Y:S01]  /*10330*/  MOV R193, R234 ;  /* 0x000000ea00c17202 */ /* 0x000fe20000000f00 */
[----:B------:R-:W-:Y:S01]  /*10340*/  FFMA.FTZ R211, R211, UR10, -R2 ;  /* 0x0000000ad3d37c23 */ /* 0x000fe20008010802 */
[----:B------:R-:W-:Y:S01]  /*10350*/  MOV R68, R69 ;  /* 0x0000004500447202 */ /* 0x000fe20000000f00 */
[----:B------:R-:W-:Y:S01]  /*10360*/  IMAD.MOV.U32 R69, RZ, RZ, R70 ;  /* 0x000000ffff457224 */ /* 0x000fe200078e0046 */
[----:B------:R-:W-:Y:S01]  /*10370*/  MOV R191, R160 ;  /* 0x000000a000bf7202 */ /* 0x000fe20000000f00 */
[----:B------:R-:W-:Y:S01]  /*10380*/  FFMA.FTZ R209, R209, UR10, -R2 ;  /* 0x0000000ad1d17c23 */ /* 0x000fe20008010802 */
[----:B------:R-:W-:Y:S01]  /*10390*/  MOV R160, R161 ;  /* 0x000000a100a07202 */ /* 0x000fe20000000f00 */
[----:B------:R-:W-:Y:S01]  /*103a0*/  IMAD.MOV.U32 R161, RZ, RZ, R162 ;  /* 0x000000ffffa17224 */ /* 0x000fe200078e00a2 */
[----:B------:R-:W-:Y:S01]  /*103b0*/  MOV R70, R71 ;  /* 0x0000004700467202 */ /* 0x000fe20000000f00 */
[----:B------:R1:W5:Y:S01]  /*103c0*/  LDL.LU R235, [R1+0xac] ;  /* 0x0000ac0001eb7983 */ /* 0x0003620000300800 */
[----:B------:R-:W-:Y:S01]  /*103d0*/  MOV R71, R188 ;  /* 0x000000bc00477202 */ /* 0x000fe20000000f00 */
[----:B------:R-:W-:Y:S01]  /*103e0*/  IMAD.MOV.U32 R188, RZ, RZ, R189 ;  /* 0x000000ffffbc7224 */ /* 0x000fe200078e00bd */
[----:B------:R-:W-:-:S02]  /*103f0*/  MOV R162, R193 ;  /* 0x000000c100a27202 */ /* 0x000fc40000000f00 */
[----:B------:R-:W-:Y:S01]  /*10400*/  MOV R24, R26 ;  /* 0x0000001a00187202 */ /* 0x000fe20000000f00 */
[----:B------:R2:W-:Y:S01]  /*10410*/  MUFU.EX2 R11, R0 ;  /* 0x00000000000b7308 */ /* 0x0005e20000000800 */
[----:B------:R-:W-:Y:S01]  /*10420*/  MOV R193, R194 ;  /* 0x000000c200c17202 */ /* 0x000fe20000000f00 */
[----:B------:R-:W-:Y:S01]  /*10430*/  IMAD.MOV.U32 R194, RZ, RZ, R233 ;  /* 0x000000ffffc27224 */ /* 0x000fe200078e00e9 */
[----:B------:R-:W-:Y:S01]  /*10440*/  MOV R189, R190 ;  /* 0x000000be00bd7202 */ /* 0x000fe20000000f00 */
[----:B------:R-:W-:Y:S01]  /*10450*/  FFMA.FTZ R35, R219, UR10, -R13 ;  /* 0x0000000adb237c23 */ /* 0x000fe2000801080d */
[----:B------:R-:W-:Y:S01]  /*10460*/  MOV R190, R191 ;  /* 0x000000bf00be7202 */ /* 0x000fe20000000f00 */
[----:B------:R-:W-:Y:S01]  /*10470*/  IMAD.MOV.U32 R191, RZ, RZ, R160 ;  /* 0x000000ffffbf7224 */ /* 0x000fe200078e00a0 */
        /* <DEDUP_REMOVED lines=9> */
[----:B------:R-:W-:Y:S01]  /*10510*/  MUFU.EX2 R212, R212 ;  /* 0x000000d400d47308 */ /* 0x000fe20000000800 */
[----:B------:R-:W-:Y:S01]  /*10520*/  MOV R194, R195 ;  /* 0x000000c300c27202 */ /* 0x000fe20000000f00 */
[----:B------:R1:W5:Y:S01]  /*10530*/  LDL.LU R234, [R1+0xa8] ;  /* 0x0000a80001ea7983 */ /* 0x0003620000300800 */
[----:B------:R-:W-:Y:S01]  /*10540*/  MOV R70, R188 ;  /* 0x000000bc00467202 */ /* 0x000fe20000000f00 */
[----:B--2---:R-:W-:Y:S01]  /*10550*/  FFMA.FTZ R0, R25, UR10, -R12 ;  /* 0x0000000a19007c23 */ /* 0x004fe2000801080c */
[----:B------:R-:W-:Y:S01]  /*10560*/  MOV R188, R190 ;  /* 0x000000be00bc7202 */ /* 0x000fe20000000f00 */
[----:B------:R-:W-:Y:S01]  /*10570*/  IMAD.MOV.U32 R190, RZ, RZ, R160 ;  /* 0x000000ffffbe7224 */ /* 0x000fe200078e00a0 */
[----:B------:R-:W-:Y:S01]  /*10580*/  MOV R160, R162 ;  /* 0x000000a200a07202 */ /* 0x000fe20000000f00 */
[----:B------:R-:W-:Y:S01]  /*10590*/  IMAD.MOV.U32 R195, RZ, RZ, R232 ;  /* 0x000000ffffc37224 */ /* 0x000fe200078e00e8 */
[----:B------:R-:W-:Y:S01]  /*105a0*/  MOV R162, R194 ;  /* 0x000000c200a27202 */ /* 0x000fe20000000f00 */
[----:B------:R-:W-:Y:S01]  /*105b0*/  IMAD.MOV.U32 R194, RZ, RZ, R196 ;  /* 0x000000ffffc27224 */ /* 0x000fe200078e00c4 */
[----:B------:R-:W-:Y:S01]  /*105c0*/  MUFU.EX2 R213, R213 ;  /* 0x000000d500d57308 */ /* 0x000fe20000000800 */
[----:B------:R-:W-:Y:S01]  /*105d0*/  MOV R25, R27 ;  /* 0x0000001b00197202 */ /* 0x000fe20000000f00 */
[----:B------:R1:W5:Y:S06]  /*105e0*/  LDL.LU R233, [R1+0xa4] ;  /* 0x0000a40001e97983 */ /* 0x00036c0000300800 */
[----:B------:R2:W-:Y:S01]  /*105f0*/  MUFU.EX2 R196, R0 ;  /* 0x0000000000c47308 */ /* 0x0005e20000000800 */
[----:B------:R-:W-:Y:S01]  /*10600*/  MOV R27, R73 ;  /* 0x00000049001b7202 */ /* 0x000fe20000000f00 */
[----:B------:R-:W-:Y:S01]  /*10610*/  IMAD.MOV.U32 R73, RZ, RZ, R75 ;  /* 0x000000ffff497224 */ /* 0x000fe200078e004b */
[----:B------:R-:W-:Y:S01]  /*10620*/  MOV R75, R69 ;  /* 0x00000045004b7202 */ /* 0x000fe20000000f00 */
[----:B------:R1:W5:Y:S01]  /*10630*/  LDL.LU R232, [R1+0xa0] ;  /* 0x0000a00001e87983 */ /* 0x0003620000300800 */
[----:B------:R-:W-:Y:S01]  /*10640*/  MOV R69, R71 ;  /* 0x0000004700457202 */ /* 0x000fe20000000f00 */
[----:B------:R-:W-:Y:S01]  /*10650*/  IMAD.MOV.U32 R71, RZ, RZ, R189 ;  /* 0x000000ffff477224 */ /* 0x000fe200078e00bd */
[----:B------:R-:W-:Y:S01]  /*10660*/  MOV R31, R25 ;  /* 0x00000019001f7202 */ /* 0x000fe20000000f00 */
[----:B--2---:R-:W-:Y:S01]  /*10670*/  FFMA.FTZ R0, R24, UR10, -R12 ;  /* 0x0000000a18007c23 */ /* 0x004fe2000801080c */
        /* <DEDUP_REMOVED lines=17> */
[----:B------:R-:W-:Y:S01]  /*10790*/  MOV R75, R69 ;  /* 0x00000045004b7202 */ /* 0x000fe20000000f00 */
[----:B------:R-:W-:Y:S01]  /*107a0*/  IMAD.MOV.U32 R69, RZ, RZ, R71 ;  /* 0x000000ffff457224 */ /* 0x000fe200078e0047 */
[----:B------:R-:W-:Y:S02]  /*107b0*/  MOV R71, R189 ;  /* 0x000000bd00477202 */ /* 0x000fe40000000f00 */
[----:B------:R-:W-:-:S02]  /*107c0*/  MOV R189, R191 ;  /* 0x000000bf00bd7202 */ /* 0x000fc40000000f00 */
[----:B------:R-:W-:Y:S01]  /*107d0*/  MOV R30, R24 ;  /* 0x00000018001e7202 */ /* 0x000fe20000000f00 */
[----:B--2---:R-:W-:Y:S01]  /*107e0*/  FFMA.FTZ R0, R31, UR10, -R12 ;  /* 0x0000000a1f007c23 */ /* 0x004fe2000801080c */
        /* <DEDUP_REMOVED lines=24> */
[----:B--2---:R-:W-:Y:S01]  /*10970*/  FFMA.FTZ R0, R30, UR10, -R12 ;  /* 0x0000000a1e007c23 */ /* 0x004fe2000801080c */
[----:B------:R-:W-:Y:S01]  /*10980*/  MOV R30, R31 ;  /* 0x0000001f001e7202 */ /* 0x000fe20000000f00 */
[----:B------:R-:W-:Y:S01]  /*10990*/  MUFU.EX2 R208, R208 ;  /* 0x000000d000d07308 */ /* 0x000fe20000000800 */
[----:B------:R-:W-:Y:S01]  /*109a0*/  MOV R31, R24 ;  /* 0x00000018001f7202 */ /* 0x000fe20000000f00 */
[----:B------:R-:W-:Y:S01]  /*109b0*/  IMAD.MOV.U32 R24, RZ, RZ, R25 ;  /* 0x000000ffff187224 */ /* 0x000fe200078e0019 */
[----:B------:R-:W-:Y:S01]  /*109c0*/  MOV R25, R26 ;  /* 0x0000001a00197202 */ /* 0x000fe20000000f00 */
[----:B------:R1:W5:Y:S01]  /*109d0*/  LDL.LU R231, [R1+0x9c] ;  /* 0x00009c0001e77983 */ /* 0x0003620000300800 */
[----:B------:R-:W-:Y:S01]  /*109e0*/  MOV R26, R27 ;  /* 0x0000001b001a7202 */ /* 0x000fe20000000f00 */
[----:B------:R-:W-:Y:S01]  /*109f0*/  IMAD.MOV.U32 R27, RZ, RZ, R72 ;  /* 0x000000ffff1b7224 */ /* 0x000fe200078e0048 */
[----:B------:R-:W-:Y:S01]  /*10a00*/  MOV R68, R70 ;  /* 0x0000004600447202 */ /* 0x000fe20000000f00 */
[----:B------:R2:W3:Y:S01]  /*10a10*/  MUFU.EX2 R4, R0 ;  /* 0x0000000000047308 */ /* 0x0004e20000000800 */
[----:B------:R-:W-:-:S02]  /*10a20*/  MOV R70, R188 ;  /* 0x000000bc00467202 */ /* 0x000fc40000000f00 */
        /* <DEDUP_REMOVED lines=9> */
[----:B--2---:R-:W-:Y:S01]  /*10ac0*/  FFMA.FTZ R0, R30, UR10, -R3 ;  /* 0x0000000a1e007c23 */ /* 0x004fe20008010803 */
[----:B------:R-:W-:Y:S01]  /*10ad0*/  IMAD.MOV.U32 R30, RZ, RZ, R31 ;  /* 0x000000ffff1e7224 */ /* 0x000fe200078e001f */
[----:B------:R-:W-:-:S05]  /*10ae0*/  MOV R31, R24 ;  /* 0x00000018001f7202 */ /* 0x000fca0000000f00 */
[----:B------:R-:W-:Y:S01]  /*10af0*/  MUFU.EX2 R210, R210 ;  /* 0x000000d200d27308 */ /* 0x000fe20000000800 */
[----:B------:R-:W-:Y:S01]  /*10b00*/  MOV R24, R25 ;  /* 0x0000001900187202 */ /* 0x000fe20000000f00 */
[----:B------:R-:W-:Y:S01]  /*10b10*/  IMAD.MOV.U32 R25, RZ, RZ, R26 ;  /* 0x000000ffff197224 */ /* 0x000fe200078e001a */
[----:B------:R-:W-:Y:S01]  /*10b20*/  MOV R68, R69 ;  /* 0x0000004500447202 */ /* 0x000fe20000000f00 */
[----:B------:R-:W-:Y:S01]  /*10b30*/  IMAD.MOV.U32 R69, RZ, RZ, R70 ;  /* 0x000000ffff457224 */ /* 0x000fe200078e0046 */
[----:B------:R-:W-:Y:S01]  /*10b40*/  MOV R26, R27 ;  /* 0x0000001b001a7202 */ /* 0x000fe20000000f00 */
[----:B------:R1:W5:Y:S01]  /*10b50*/  LDL.LU R230, [R1+0x98] ;  /* 0x0000980001e67983 */ /* 0x0003620000300800 */
        /* <DEDUP_REMOVED lines=31> */
[----:B------:R-:W-:Y:S01]  /*10d50*/  IMAD.MOV.U32 R162, RZ, RZ, R193 ;  /* 0x000000ffffa27224 */ /* 0x000fe200078e00c1 */
[----:B------:R-:W-:-:S02]  /*10d60*/  MOV R193, R194 ;  /* 0x000000c200c17202 */ /* 0x000fc40000000f00 */
[----:B------:R-:W-:Y:S02]  /*10d70*/  MOV R194, R195 ;  /* 0x000000c300c27202 */ /* 0x000fe40000000f00 */
[----:B------:R2:W-:Y:S01]  /*10d80*/  MUFU.EX2 R195, R0 ;  /* 0x0000000000c37308 */ /* 0x0005e20000000800 */
        /* <DEDUP_REMOVED lines=8> */
[----:B--2---:R-:W-:Y:S01]  /*10e10*/  FFMA.FTZ R0, R30, UR10, -R3 ;  /* 0x0000000a1e007c23 */ /* 0x004fe20008010803 */
[----:B------:R-:W-:Y:S01]  /*10e20*/  MOV R30, R27 ;  /* 0x0000001b001e7202 */ /* 0x000fe20000000f00 */
[----:B------:R-:W-:-:S02]  /*10e30*/  IMAD.MOV.U32 R27, RZ, RZ, R75 ;  /* 0x000000ffff1b7224 */ /* 0x000fc400078e004b */
[----:B------:R2:W-:Y:S01]  /*10e40*/  MUFU.EX2 R194, R0 ;  /* 0x0000000000c27308 */ /* 0x0005e20000000800 */
        /* <DEDUP_REMOVED lines=11> */
[----:B--2---:R-:W-:Y:S01]  /*10f00*/  FFMA.FTZ R0, R171, UR10, -R3 ;  /* 0x0000000aab007c23 */ /* 0x004fe20008010803 */
[----:B------:R-:W-:Y:S01]  /*10f10*/  IMAD.MOV.U32 R161, RZ, RZ, R169 ;  /* 0x000000ffffa17224 */ /* 0x000fe200078e00a9 */
[----:B------:R-:W-:Y:S01]  /*10f20*/  MOV R33, R30 ;  /* 0x0000001e00217202 */ /* 0x000fe20000000f00 */
[----:B------:R-:W-:Y:S01]  /*10f30*/  MUFU.EX2 R37, R37 ;  /* 0x0000002500257308 */ /* 0x000fe20000000800 */
[----:B------:R-:W-:Y:S01]  /*10f40*/  MOV R24, R26 ;  /* 0x0000001a00187202 */ /* 0x000fe20000000f00 */
[----:B------:R-:W-:Y:S01]  /*10f50*/  IMAD.MOV.U32 R26, RZ, RZ, R72 ;  /* 0x000000ffff1a7224 */ /* 0x000fe200078e0048 */
[----:B------:R-:W-:Y:S01]  /*10f60*/  MOV R162, R170 ;  /* 0x000000aa00a27202 */ /* 0x000fe20000000f00 */
[----:B------:R1:W5:Y:S04]  /*10f70*/  LDL.LU R224, [R1+0x90] ;  /* 0x0000900001e07983 */ /* 0x0003680000300800 */
[----:B------:R2:W-:Y:S01]  /*10f80*/  MUFU.EX2 R193, R0 ;  /* 0x0000000000c17308 */ /* 0x0005e20000000800 */
[----:B------:R-:W-:-:S02]  /*10f90*/  MOV R72, R74 ;  /* 0x0000004a00487202 */ /* 0x000fc40000000f00 */
[----:B------:R-:W-:Y:S01]  /*10fa0*/  MOV R74, R68 ;  /* 0x00000044004a7202 */ /* 0x000fe20000000f00 */
[----:B------:R-:W-:Y:S01]  /*10fb0*/  IMAD.MOV.U32 R68, RZ, RZ, R70 ;  /* 0x000000ffff447224 */ /* 0x000fe200078e0046 */
[----:B------:R-:W-:Y:S02]  /*10fc0*/  MOV R70, R190 ;  /* 0x000000be00467202 */ /* 0x000fe40000000f00 */
[----:B------:R-:W-:Y:S01]  /*10fd0*/  MOV R190, R160 ;  /* 0x000000a000be7202 */ /* 0x000fe20000000f00 */
[----:B------:R-:W-:Y:S02]  /*10fe0*/  IMAD.MOV.U32 R160, RZ, RZ, R162 ;  /* 0x000000ffffa07224 */ /* 0x000fe400078e00a2 */
[----:B--2---:R-:W-:Y:S01]  /*10ff0*/  FFMA.FTZ R0, R25, UR10, -R3 ;  /* 0x0000000a19007c23 */ /* 0x004fe20008010803 */
        /* <DEDUP_REMOVED lines=8> */
[----:B------:R-:W-:Y:S01]  /*11080*/  FFMA.FTZ R163, R136, UR10, -R12 ;  /* 0x0000000a88a37c23 */ /* 0x000fe2000801080c */
[----:B------:R-:W-:Y:S01]  /*11090*/  MOV R162, R168 ;  /* 0x000000a800a27202 */ /* 0x000fe20000000f00 */
[----:B---3--:R-:W-:Y:S02]  /*110a0*/  IMAD.MOV.U32 R136, RZ, RZ, R4 ;  /* 0x000000ffff887224 */ /* 0x008fe400078e0004 */
[--C-:B------:R-:W-:Y:S01]  /*110b0*/  FFMA.FTZ R170, R143, UR10, -R13.reuse ;  /* 0x0000000a8faa7c23 */ /* 0x100fe2000801080d */
[--C-:B------:R-:W-:Y:S01]  /*110c0*/  FFMA.FTZ R169, R138, UR10, -R13.reuse ;  /* 0x0000000a8aa97c23 */ /* 0x100fe2000801080d */
[----:B------:R-:W-:Y:S01]  /*110d0*/  FFMA.FTZ R171, R14, UR10, -R13 ;  /* 0x0000000a0eab7c23 */ /* 0x000fe2000801080d */
[--C-:B------:R-:W-:Y:S01]  /*110e0*/  FFMA.FTZ R30, R221, UR10, -R12.reuse ;  /* 0x0000000add1e7c23 */ /* 0x100fe2000801080c */
[--C-:B------:R-:W-:Y:S01]  /*110f0*/  FFMA.FTZ R29, R216, UR10, -R12.reuse ;  /* 0x0000000ad81d7c23 */ /* 0x100fe2000801080c */
[----:B------:R-:W-:Y:S01]  /*11100*/  FFMA.FTZ R168, R139, UR10, -R12 ;  /* 0x0000000a8ba87c23 */ /* 0x000fe2000801080c */
[----:B------:R-:W-:-:S02]  /*11110*/  FFMA.FTZ R4, R15, UR10, -R2 ;  /* 0x0000000a0f047c23 */ /* 0x000fc40008010802 */
[----:B------:R-:W2:Y:S01]  /*11120*/  LDSM.16.MT88.4 R12, [R225+0xc800] ;  /* 0x00c80000e10c783b */ /* 0x000ea20000004200 */
[----:B------:R3:W4:Y:S01]  /*11130*/  MUFU.EX2 R8, R0 ;  /* 0x0000000000087308 */ /* 0x0007220000000800 */
[----:B------:R-:W-:Y:S01]  /*11140*/  MOV R6, R25 ;  /* 0x0000001900067202 */ /* 0x000fe20000000f00 */
[----:B------:R-:W-:Y:S01]  /*11150*/  IMAD.MOV.U32 R39, RZ, RZ, R73 ;  /* 0x000000ffff277224 */ /* 0x000fe200078e0049 */
[----:B------:R-:W-:Y:S01]  /*11160*/  MOV R5, R24 ;  /* 0x0000001800057202 */ /* 0x000fe20000000f00 */
[----:B------:R-:W-:Y:S01]  /*11170*/  IMAD.MOV.U32 R73, RZ, RZ, R68 ;  /* 0x000000ffff497224 */ /* 0x000fe200078e0044 */
[----:B------:R-:W-:Y:S01]  /*11180*/  MOV R7, R27 ;  /* 0x0000001b00077202 */ /* 0x000fe20000000f00 */
[----:B------:R-:W-:Y:S02]  /*11190*/  IMAD.MOV.U32 R68, RZ, RZ, R188 ;  /* 0x000000ffff447224 */ /* 0x000fe400078e00bc */
[----:B------:R-:W-:Y:S01]  /*111a0*/  FFMA.FTZ R27, R192, UR10, -R3 ;  /* 0x0000000ac01b7c23 */ /* 0x000fe20008010803 */
[----:B------:R-:W-:Y:S01]  /*111b0*/  IMAD.MOV.U32 R188, RZ, RZ, R160 ;  /* 0x000000ffffbc7224 */ /* 0x000fe200078e00a0 */
[----:B------:R-:W-:Y:S01]  /*111c0*/  MOV R160, R161 ;  /* 0x000000a100a07202 */ /* 0x000fe20000000f00 */
[----:B------:R-:W-:-:S02]  /*111d0*/  IMAD.MOV.U32 R24, RZ, RZ, R26 ;  /* 0x000000ffff187224 */ /* 0x000fc400078e001a */
[--C-:B------:R-:W-:Y:S01]  /*111e0*/  FFMA.FTZ R28, R28, UR10, -R3.reuse ;  /* 0x0000000a1c1c7c23 */ /* 0x100fe20008010803 */
[----:B---3--:R-:W-:Y:S01]  /*111f0*/  FFMA.FTZ R0, R33, UR10, -R2 ;  /* 0x0000000a21007c23 */ /* 0x008fe20008010802 */
[----:B------:R-:W-:Y:S02]  /*11200*/  MOV R33, R74 ;  /* 0x0000004a00217202 */ /* 0x000fe40000000f00 */
[----:B------:R-:W-:Y:S01]  /*11210*/  MOV R74, R69 ;  /* 0x00000045004a7202 */ /* 0x000fe20000000f00 */
[----:B------:R3:W-:Y:S01]  /*11220*/  MUFU.EX2 R192, R0 ;  /* 0x0000000000c07308 */ /* 0x0007e20000000800 */
[----:B------:R-:W-:Y:S01]  /*11230*/  MOV R69, R190 ;  /* 0x000000be00457202 */ /* 0x000fe20000000f00 */
[----:B------:R-:W-:Y:S02]  /*11240*/  IMAD.MOV.U32 R190, RZ, RZ, R162 ;  /* 0x000000ffffbe7224 */ /* 0x000fe400078e00a2 */
[--C-:B------:R-:W-:Y:S01]  /*11250*/  FFMA.FTZ R26, R222, UR10, -R3.reuse ;  /* 0x0000000ade1a7c23 */ /* 0x100fe20008010803 */
[--C-:B------:R-:W-:Y:S01]  /*11260*/  FFMA.FTZ R25, R218, UR10, -R3.reuse ;  /* 0x0000000ada197c23 */ /* 0x100fe20008010803 */
[--C-:B------:R-:W-:Y:S01]  /*11270*/  FFMA.FTZ R161, R142, UR10, -R3.reuse ;  /* 0x0000000a8ea17c23 */ /* 0x100fe20008010803 */
[----:B------:R-:W-:Y:S01]  /*11280*/  FFMA.FTZ R162, R137, UR10, -R3 ;  /* 0x0000000a89a27c23 */ /* 0x000fe20008010803 */
[----:B------:R-:W-:Y:S01]  /*11290*/  MOV R38, R72 ;  /* 0x0000004800267202 */ /* 0x000fe20000000f00 */
[----:B------:R-:W-:Y:S01]  /*112a0*/  FFMA.FTZ R3, R5, UR10, -R2 ;  /* 0x0000000a05037c23 */ /* 0x000fe20008010802 */
[----:B------:R-:W-:-:S02]  /*112b0*/  MOV R72, R75 ;  /* 0x0000004b00487202 */ /* 0x000fc40000000f00 */
[----:B------:R-:W-:Y:S01]  /*112c0*/  MOV R75, R70 ;  /* 0x00000046004b7202 */ /* 0x000fe20000000f00 */
[--C-:B---3--:R-:W-:Y:S01]  /*112d0*/  FFMA.FTZ R0, R6, UR10, -R2.reuse ;  /* 0x0000000a06007c23 */ /* 0x108fe20008010802 */
[----:B------:R-:W-:Y:S01]  /*112e0*/  MOV R70, R191 ;  /* 0x000000bf00467202 */ /* 0x000fe20000000f00 */
[----:B------:R-:W-:Y:S08]  /*112f0*/  MUFU.EX2 R216, R3 ;  /* 0x0000000300d87308 */ /* 0x000ff00000000800 */
[----:B------:R3:W1:Y:S08]  /*11300*/  MUFU.EX2 R191, R4 ;  /* 0x0000000400bf7308 */ /* 0x0006700000000800 */
[----:B------:R-:W2:Y:S01]  /*11310*/  MUFU.EX2 R0, R0 ;  /* 0x0000000000007308 */ /* 0x000ea20000000800 */
[----:B------:R-:W-:Y:S01]  /*11320*/  MOV R16, R38 ;  /* 0x0000002600107202 */ /* 0x000fe20000000f00 */
[----:B------:R-:W-:Y:S01]  /*11330*/  IMAD.MOV.U32 R17, RZ, RZ, R39 ;  /* 0x000000ffff117224 */ /* 0x000fe200078e0027 */
[----:B------:R-:W-:Y:S01]  /*11340*/  MOV R131, R7 ;  /* 0x0000000700837202 */ /* 0x000fe20000000f00 */
[--C-:B------:R-:W-:Y:S01]  /*11350*/  FFMA.FTZ R38, R220, UR10, -R2.reuse ;  /* 0x0000000adc267c23 */ /* 0x100fe20008010802 */
[----:B------:R-:W-:Y:S01]  /*11360*/  MOV R5, R33 ;  /* 0x0000002100057202 */ /* 0x000fe20000000f00 */
[----:B------:R-:W-:Y:S01]  /*11370*/  IMAD.MOV.U32 R7, RZ, RZ, R73 ;  /* 0x000000ffff077224 */ /* 0x000fe200078e0049 */
[----:B------:R-:W-:Y:S01]  /*11380*/  MOV R6, R72 ;  /* 0x0000004800067202 */ /* 0x000fe20000000f00 */
[----:B------:R-:W-:Y:S01]  /*11390*/  FFMA.FTZ R33, R223, UR10, -R2 ;  /* 0x0000000adf217c23 */ /* 0x000fe20008010802 */
[----:B------:R-:W-:-:S02]  /*113a0*/  IMAD.MOV.U32 R220, RZ, RZ, R9 ;  /* 0x000000ffffdc7224 */ /* 0x000fc400078e0009 */
[----:B------:R-:W-:Y:S01]  /*113b0*/  FFMA.FTZ R39, R217, UR10, -R2 ;  /* 0x0000000ad9277c23 */ /* 0x000fe20008010802 */
[----:B------:R-:W-:Y:S02]  /*113c0*/  MOV R218, R11 ;  /* 0x0000000b00da7202 */ /* 0x000fe40000000f00 */
[----:B------:R-:W-:Y:S02]  /*113d0*/  MOV R223, R10 ;  /* 0x0000000a00df7202 */ /* 0x000fe40000000f00 */
[----:B----4-:R-:W-:Y:S01]  /*113e0*/  MOV R217, R8 ;  /* 0x0000000800d97202 */ /* 0x010fe20000000f00 */
[----:B------:R-:W-:Y:S01]  /*113f0*/  IMAD.MOV.U32 R222, RZ, RZ, R7 ;  /* 0x000000ffffde7224 */ /* 0x000fe200078e0007 */
[----:B------:R-:W-:Y:S02]  /*11400*/  MOV R219, R5 ;  /* 0x0000000500db7202 */ /* 0x000fe40000000f00 */
[----:B------:R-:W-:Y:S02]  /*11410*/  MOV R221, R6 ;  /* 0x0000000600dd7202 */ /* 0x000fe40000000f00 */
[----:B------:R-:W-:-:S02]  /*11420*/  F2FP.BF16.F32.PACK_AB R8, R220, R199 ;  /* 0x000000c7dc08723e */ /* 0x000fc400000010ff */
[----:B------:R-:W-:Y:S02]  /*11430*/  F2FP.BF16.F32.PACK_AB R9, R197, R196 ;  /* 0x000000c4c509723e */ /* 0x000fe400000010ff */
[----:B------:R-:W-:Y:S02]  /*11440*/  F2FP.BF16.F32.PACK_AB R10, R218, R223 ;  /* 0x000000dfda0a723e */ /* 0x000fe400000010ff */
[----:B------:R-:W-:Y:S02]  /*11450*/  F2FP.BF16.F32.PACK_AB R11, R136, R198 ;  /* 0x000000c6880b723e */ /* 0x000fe400000010ff */
[----:B---3--:R-:W-:Y:S02]  /*11460*/  F2FP.BF16.F32.PACK_AB R4, R194, R195 ;  /* 0x000000c3c204723e */ /* 0x008fe400000010ff */
[----:B-1----:R-:W-:Y:S02]  /*11470*/  F2FP.BF16.F32.PACK_AB R5, R191, R192 ;  /* 0x000000c0bf05723e */ /* 0x002fe400000010ff */
[----:B------:R-:W-:-:S02]  /*11480*/  F2FP.BF16.F32.PACK_AB R6, R217, R193 ;  /* 0x000000c1d906723e */ /* 0x000fc400000010ff */
[----:B--2---:R-:W-:Y:S01]  /*11490*/  F2FP.BF16.F32.PACK_AB R7, R0, R216 ;  /* 0x000000d80007723e */ /* 0x004fe200000010ff */
[-C--:B------:R-:W-:Y:S01]  /*114a0*/  HMMA.16816.F32.BF16 R172, R8, R12.reuse, R172 ;  /* 0x0000000c08ac723c */ /* 0x080fe200000418ac */
[----:B------:R-:W-:Y:S01]  /*114b0*/  FADD.FTZ R3, R131, R135 ;  /* 0x0000008783037221 */ /* 0x000fe20000010000 */
[----:B------:R-:W-:Y:S01]  /*114c0*/  MOV R131, R16 ;  /* 0x0000001000837202 */ /* 0x000fe20000000f00 */
[----:B------:R-:W-:Y:S02]  /*114d0*/  IMAD.MOV.U32 R130, RZ, RZ, R17 ;  /* 0x000000ffff827224 */ /* 0x000fe400078e0011 */
[----:B------:R-:W1:Y:S01]  /*114e0*/  LDSM.16.MT88.4 R16, [R226+0xc800] ;  /* 0x00c80000e210783b */ /* 0x000e620000004200 */
[C---:B------:R-:W-:Y:S06]  /*114f0*/  HMMA.16816.F32.BF16 R204, R4.reuse, R12, R204 ;  /* 0x0000000c04cc723c */ /* 0x040fec00000418cc */
[-C--:B------:R-:W-:Y:S06]  /*11500*/  HMMA.16816.F32.BF16 R200, R4, R14.reuse, R200 ;  /* 0x0000000e04c8723c */ /* 0x080fec00000418c8 */
[----:B------:R-:W-:Y:S01]  /*11510*/  HMMA.16816.F32.BF16 R56, R8, R14, R56 ;  /* 0x0000000e0838723c */ /* 0x000fe20000041838 */
[----:B------:R-:W2:Y:S01]  /*11520*/  LDSM.16.MT88.4 R12, [R228+0xc800] ;  /* 0x00c80000e40c783b */ /* 0x000ea20000004200 */
        /* <DEDUP_REMOVED lines=12> */
[----:B------:R-:W-:Y:S02]  /*115f0*/  MOV R215, R73 ;  /* 0x0000004900d77202 */ /* 0x000fe40000000f00 */
[----:B------:R-:W-:Y:S02]  /*11600*/  MOV R129, R75 ;  /* 0x0000004b00817202 */ /* 0x000fe40000000f00 */
[-C--:B-1----:R-:W-:Y:S06]  /*11610*/  HMMA.16816.F32.BF16 R72, R8, R16.reuse, R164 ;  /* 0x000000100848723c */ /* 0x082fec00000418a4 */
[----:B------:R-:W-:Y:S06]  /*11620*/  HMMA.16816.F32.BF16 R64, R4, R16, R64 ;  /* 0x000000100440723c */ /* 0x000fec0000041840 */
[-C--:B--2---:R-:W-:Y:S06]  /*11630*/  HMMA.16816.F32.BF16 R48, R8, R12.reuse, R48 ;  /* 0x0000000c0830723c */ /* 0x084fec0000041830 */
[C---:B------:R-:W-:Y:S06]  /*11640*/  HMMA.16816.F32.BF16 R44, R4.reuse, R12, R44 ;  /* 0x0000000c042c723c */ /* 0x040fec000004182c */
[-C--:B------:R-:W-:Y:S06]  /*11650*/  HMMA.16816.F32.BF16 R184, R4, R14.reuse, R184 ;  /* 0x0000000e04b8723c */ /* 0x080fec00000418b8 */
[----:B------:R-:W-:Y:S01]  /*11660*/  HMMA.16816.F32.BF16 R68, R8, R14, R152 ;  /* 0x0000000e0844723c */ /* 0x000fe20000041898 */
[----:B------:R-:W1:Y:S05]  /*11670*/  LDSM.16.MT88.4 R12, [R225+0xe800] ;  /* 0x00e80000e10c783b */ /* 0x000e6a0000004200 */
[-C--:B------:R-:W-:Y:S06]  /*11680*/  HMMA.16816.F32.BF16 R60, R4, R18.reuse, R60 ;  /* 0x00000012043c723c */ /* 0x080fec000004183c */
[----:B------:R-:W-:Y:S01]  /*11690*/  HMMA.16816.F32.BF16 R52, R8, R18, R52 ;  /* 0x000000120834723c */ /* 0x000fe20000041834 */
[----:B------:R-:W2:Y:S01]  /*116a0*/  LDSM.16.MT88.4 R16, [R227+0xc800] ;  /* 0x00c80000e310783b */ /* 0x000ea20000004200 */
[--C-:B------:R-:W-:Y:S01]  /*116b0*/  FFMA.FTZ R24, R24, UR10, -R2.reuse ;  /* 0x0000000a18187c23 */ /* 0x100fe20008010802 */
[--C-:B------:R-:W-:Y:S01]  /*116c0*/  FFMA.FTZ R160, R141, UR10, -R2.reuse ;  /* 0x0000000a8da07c23 */ /* 0x100fe20008010802 */
[----:B------:R-:W-:Y:S01]  /*116d0*/  FFMA.FTZ R188, R140, UR10, -R2 ;  /* 0x0000000a8cbc7c23 */ /* 0x000fe20008010802 */
        /* <DEDUP_REMOVED lines=9> */
[----:B------:R-:W-:Y:S02]  /*11770*/  MOV R0, R138 ;  /* 0x0000008a00007202 */ /* 0x000fe40000000f00 */
[----:B------:R-:W-:Y:S02]  /*11780*/  MOV R152, R129 ;  /* 0x0000008100987202 */ /* 0x000fe40000000f00 */
[----:B------:R-:W-:Y:S01]  /*11790*/  MOV R153, R130 ;  /* 0x0000008200997202 */ /* 0x000fe20000000f00 */
[C---:B-1----:R-:W-:Y:S06]  /*117a0*/  HMMA.16816.F32.BF16 R140, R8.reuse, R12, R124 ;  /* 0x0000000c088c723c */ /* 0x042fec000004187c */
[----:B------:R-:W-:Y:S01]  /*117b0*/  HMMA.16816.F32.BF16 R136, R8, R14, R20 ;  /* 0x0000000e0888723c */ /* 0x000fe20000041814 */
[----:B------:R-:W-:Y:S01]  /*117c0*/  MOV R126, R131 ;  /* 0x00000083007e7202 */ /* 0x000fe20000000f00 */
[----:B------:R-:W-:Y:S01]  /*117d0*/  IMAD.MOV.U32 R127, RZ, RZ, R134 ;  /* 0x000000ffff7f7224 */ /* 0x000fe200078e0086 */
[----:B------:R-:W1:Y:S03]  /*117e0*/  LDSM.16.MT88.4 R20, [R226+0xe800] ;  /* 0x00e80000e214783b */ /* 0x000e660000004200 */
[C---:B------:R-:W-:Y:S06]  /*117f0*/  HMMA.16816.F32.BF16 R132, R4.reuse, R12, R120 ;  /* 0x0000000c0484723c */ /* 0x040fec0000041878 */
[----:B------:R-:W-:Y:S01]  /*11800*/  HMMA.16816.F32.BF16 R128, R4, R14, R108 ;  /* 0x0000000e0480723c */ /* 0x000fe2000004186c */
[----:B------:R-:W3:Y:S05]  /*11810*/  LDSM.16.MT88.4 R12, [R227+0xe800] ;  /* 0x00e80000e30c783b */ /* 0x000eea0000004200 */
[-C--:B--2---:R-:W-:Y:S06]  /*11820*/  HMMA.16816.F32.BF16 R148, R8, R16.reuse, R148 ;  /* 0x000000100894723c */ /* 0x084fec0000041894 */
[C---:B------:R-:W-:Y:S06]  /*11830*/  HMMA.16816.F32.BF16 R180, R4.reuse, R16, R180 ;  /* 0x0000001004b4723c */ /* 0x040fec00000418b4 */
[-C--:B------:R-:W-:Y:S06]  /*11840*/  HMMA.16816.F32.BF16 R176, R4, R18.reuse, R176 ;  /* 0x0000001204b0723c */ /* 0x080fec00000418b0 */
[----:B------:R-:W-:Y:S01]  /*11850*/  HMMA.16816.F32.BF16 R144, R8, R18, R144 ;  /* 0x000000120890723c */ /* 0x000fe20000041890 */
[----:B------:R-:W2:Y:S05]  /*11860*/  LDSM.16.MT88.4 R16, [R228+0xe800] ;  /* 0x00e80000e410783b */ /* 0x000eaa0000004200 */
[C---:B-1----:R-:W-:Y:S06]  /*11870*/  HMMA.16816.F32.BF16 R108, R4.reuse, R20, R104 ;  /* 0x00000014046c723c */ /* 0x042fec0000041868 */
[C---:B------:R-:W-:Y:S06]  /*11880*/  HMMA.16816.F32.BF16 R92, R4.reuse, R22, R92 ;  /* 0x00000016045c723c */ /* 0x040fec000004185c */
[C---:B---3--:R-:W-:Y:S06]  /*11890*/  HMMA.16816.F32.BF16 R120, R4.reuse, R12, R80 ;  /* 0x0000000c0478723c */ /* 0x048fec0000041850 */
[----:B------:R-:W-:Y:S06]  /*118a0*/  HMMA.16816.F32.BF16 R80, R4, R14, R76 ;  /* 0x0000000e0450723c */ /* 0x000fec000004184c */
[C---:B------:R-:W-:Y:S06]  /*118b0*/  HMMA.16816.F32.BF16 R96, R8.reuse, R22, R96 ;  /* 0x000000160860723c */ /* 0x040fec0000041860 */
[----:B------:R-:W-:Y:S06]  /*118c0*/  HMMA.16816.F32.BF16 R116, R8, R12, R116 ;  /* 0x0000000c0874723c */ /* 0x000fec0000041874 */
[C---:B--2---:R-:W-:Y:S06]  /*118d0*/  HMMA.16816.F32.BF16 R104, R4.reuse, R16, R88 ;  /* 0x000000100468723c */ /* 0x044fec0000041858 */
[----:B------:R-:W-:Y:S07]  /*118e0*/  HMMA.16816.F32.BF16 R84, R4, R18, R84 ;  /* 0x000000120454723c */ /* 0x000fee0000041854 */
[----:B------:R-:W-:-:S02]  /*118f0*/  MOV R7, R126 ;  /* 0x0000007e00077202 */ /* 0x000fc40000000f00 */
[----:B------:R-:W-:Y:S01]  /*11900*/  MOV R6, R127 ;  /* 0x0000007f00067202 */ /* 0x000fe20000000f00 */
[C---:B------:R-:W-:Y:S01]  /*11910*/  HMMA.16816.F32.BF16 R40, R8.reuse, R14, R40 ;  /* 0x0000000e0828723c */ /* 0x040fe20000041828 */
[----:B------:R-:W-:Y:S05]  /*11920*/  LDSM.16.MT88.4 R12, [R228+0xd000] ;  /* 0x00d00000e40c783b */ /* 0x000fea0000004200 */
[C---:B------:R-:W-:Y:S01]  /*11930*/  HMMA.16816.F32.BF16 R124, R8.reuse, R20, R156 ;  /* 0x00000014087c723c */ /* 0x040fe2000004189c */
[----:B------:R-:W1:Y:S05]  /*11940*/  LDSM.16.MT88.4 R20, [R225+0xd000] ;  /* 0x00d00000e114783b */ /* 0x000e6a0000004200 */
[----:B------:R-:W-:Y:S01]  /*11950*/  HMMA.16816.F32.BF16 R100, R8, R16, R100 ;  /* 0x000000100864723c */ /* 0x000fe20000041864 */
[----:B------:R-:W-:-:S05]  /*11960*/  MOV R77, R152 ;  /* 0x00000098004d7202 */ /* 0x000fca0000000f00 */
[----:B------:R-:W-:Y:S01]  /*11970*/  HMMA.16816.F32.BF16 R112, R8, R18, R112 ;  /* 0x000000120870723c */ /* 0x000fe20000041870 */
[----:B------:R-:W2:Y:S01]  /*11980*/  LDSM.16.MT88.4 R16, [R226+0xd000] ;  /* 0x00d00000e210783b */ /* 0x000ea20000004200 */
[----:B------:R-:W-:Y:S01]  /*11990*/  IMAD.MOV.U32 R88, RZ, RZ, R220 ;  /* 0x000000ffff587224 */ /* 0x000fe200078e00dc */
[----:B------:R-:W-:Y:S01]  /*119a0*/  MOV R89, R223 ;  /* 0x000000df00597202 */ /* 0x000fe20000000f00 */
[----:B------:R-:W-:Y:S01]  /*119b0*/  IMAD.MOV.U32 R152, RZ, RZ, R219 ;  /* 0x000000ffff987224 */ /* 0x000fe200078e00db */
[----:B------:R-:W-:Y:S02]  /*119c0*/  MOV R90, R222 ;  /* 0x000000de005a7202 */ /* 0x000fe40000000f00 */
[----:B------:R-:W-:Y:S01]  /*119d0*/  MOV R91, R221 ;  /* 0x000000dd005b7202 */ /* 0x000fe20000000f00 */
[----:B------:R-:W-:Y:S01]  /*119e0*/  FADD.FTZ R0, R0, R190 ;  /* 0x000000be00007221 */ /* 0x000fe20000010000 */
[----:B------:R-:W-:Y:S01]  /*119f0*/  FADD.FTZ R3, R77, R3 ;  /* 0x000000034d037221 */ /* 0x000fe20000010000 */
[----:B------:R-:W-:-:S02]  /*11a00*/  MOV R76, R88 ;  /* 0x00000058004c7202 */ /* 0x000fc40000000f00 */
[----:B------:R-:W-:Y:S01]  /*11a10*/  MOV R77, R89 ;  /* 0x00000059004d7202 */ /* 0x000fe20000000f00 */
[----:B------:R-:W-:Y:S01]  /*11a20*/  IMAD.MOV.U32 R89, RZ, RZ, R91 ;  /* 0x000000ffff597224 */ /* 0x000fe200078e005b */
[----:B------:R-:W-:Y:S01]  /*11a30*/  MOV R88, R90 ;  /* 0x0000005a00587202 */ /* 0x000fe20000000f00 */
[----:B------:R-:W3:Y:S01]  /*11a40*/  MUFU.EX2 R36, R36 ;  /* 0x0000002400247308 */ /* 0x000ee20000000800 */
[----:B------:R-:W-:Y:S01]  /*11a50*/  MOV R90, R152 ;  /* 0x00000098005a7202 */ /* 0x000fe20000000f00 */
[----:B------:R-:W-:Y:S01]  /*11a60*/  FADD.FTZ R152, R165, R0 ;  /* 0x00000000a5987221 */ /* 0x000fe20000010000 */
[----:B------:R-:W-:Y:S01]  /*11a70*/  MOV R91, R164 ;  /* 0x000000a4005b7202 */ /* 0x000fe20000000f00 */
[----:B------:R-:W-:Y:S01]  /*11a80*/  IMAD.MOV.U32 R165, RZ, RZ, R167 ;  /* 0x000000ffffa57224 */ /* 0x000fe200078e00a7 */
[----:B------:R-:W-:Y:S01]  /*11a90*/  MOV R164, R166 ;  /* 0x000000a600a47202 */ /* 0x000fe20000000f00 */
[----:B------:R-:W-:Y:S02]  /*11aa0*/  FADD.FTZ R2, R215, R2 ;  /* 0x00000002d7027221 */ /* 0x000fe40000010000 */
[----:B------:R-:W-:Y:S01]  /*11ab0*/  MUFU.EX2 R78, R35 ;  /* 0x00000023004e7308 */ /* 0x000fe20000000800 */
[----:B------:R-:W-:Y:S01]  /*11ac0*/  FADD.FTZ R4, R217, R189 ;  /* 0x000000bdd9047221 */ /* 0x000fe20000010000 */
[----:B------:R-:W-:-:S02]  /*11ad0*/  MOV R166, R218 ;  /* 0x000000da00a67202 */ /* 0x000fc40000000f00 */
[----:B------:R-:W-:-:S04]  /*11ae0*/  MOV R167, R216 ;  /* 0x000000d800a77202 */ /* 0x000fc80000000f00 */
[----:B------:R-:W-:Y:S08]  /*11af0*/  MUFU.EX2 R79, R34 ;  /* 0x00000022004f7308 */ /* 0x000ff00000000800 */
[----:B------:R-:W-:Y:S08]  /*11b00*/  MUFU.EX2 R221, R32 ;  /* 0x0000002000dd7308 */ /* 0x000ff00000000800 */
[----:B------:R-:W4:Y:S08]  /*11b10*/  MUFU.EX2 R223, R31 ;  /* 0x0000001f00df7308 */ /* 0x000f300000000800 */
[----:B------:R-:W-:Y:S08]  /*11b20*/  MUFU.EX2 R30, R30 ;  /* 0x0000001e001e7308 */ /* 0x000ff00000000800 */
[----:B------:R-:W1:Y:S08]  /*11b30*/  MUFU.EX2 R29, R29 ;  /* 0x0000001d001d7308 */ /* 0x000e700000000800 */
[----:B------:R-:W-:Y:S08]  /*11b40*/  MUFU.EX2 R219, R28 ;  /* 0x0000001c00db7308 */ /* 0x000ff00000000800 */
[----:B------:R-:W2:Y:S08]  /*11b50*/  MUFU.EX2 R220, R27 ;  /* 0x0000001b00dc7308 */ /* 0x000eb00000000800 */
[----:B------:R-:W-:Y:S08]  /*11b60*/  MUFU.EX2 R222, R26 ;  /* 0x0000001a00de7308 */ /* 0x000ff00000000800 */
[----:B------:R-:W-:Y:S08]  /*11b70*/  MUFU.EX2 R25, R25 ;  /* 0x0000001900197308 */ /* 0x000ff00000000800 */
[----:B------:R-:W-:Y:S08]  /*11b80*/  MUFU.EX2 R215, R24 ;  /* 0x0000001800d77308 */ /* 0x000ff00000000800 */
[----:B------:R-:W2:Y:S08]  /*11b90*/  MUFU.EX2 R217, R33 ;  /* 0x0000002100d97308 */ /* 0x000eb00000000800 */
[----:B------:R-:W-:Y:S08]  /*11ba0*/  MUFU.EX2 R216, R38 ;  /* 0x0000002600d87308 */ /* 0x000ff00000000800 */
[----:B------:R-:W2:Y:S01]  /*11bb0*/  MUFU.EX2 R218, R39 ;  /* 0x0000002700da7308 */ /* 0x000ea20000000800 */
[----:B---3--:R-:W-:Y:S01]  /*11bc0*/  F2FP.BF16.F32.PACK_AB R8, R36, R37 ;  /* 0x000000252408723e */ /* 0x008fe200000010ff */
[----:B------:R-:W-:Y:S01]  /*11bd0*/  FADD.FTZ R153, R153, R2 ;  /* 0x0000000299997221 */ /* 0x000fe20000010000 */
[----:B----4-:R-:W-:-:S02]  /*11be0*/  F2FP.BF16.F32.PACK_AB R9, R223, R221 ;  /* 0x000000dddf09723e */ /* 0x010fc400000010ff */
[----:B------:R-:W-:Y:S02]  /*11bf0*/  F2FP.BF16.F32.PACK_AB R10, R79, R78 ;  /* 0x0000004e4f0a723e */ /* 0x000fe400000010ff */
[----:B-1----:R-:W-:Y:S01]  /*11c00*/  F2FP.BF16.F32.PACK_AB R11, R29, R30 ;  /* 0x0000001e1d0b723e */ /* 0x002fe200000010ff */
[----:B------:R-:W-:Y:S01]  /*11c10*/  FADD.FTZ R2, R6, R4 ;  /* 0x0000000406027221 */ /* 0x000fe20000010000 */
[----:B------:R-:W-:Y:S01]  /*11c20*/  FADD.FTZ R0, R7, R3 ;  /* 0x0000000307007221 */ /* 0x000fe20000010000 */
[----:B--2---:R-:W-:Y:S02]  /*11c30*/  F2FP.BF16.F32.PACK_AB R4, R220, R219 ;  /* 0x000000dbdc04723e */ /* 0x004fe400000010ff */
[----:B------:R-:W-:Y:S02]  /*11c40*/  F2FP.BF16.F32.PACK_AB R5, R217, R215 ;  /* 0x000000d7d905723e */ /* 0x000fe400000010ff */
[----:B------:R-:W-:Y:S02]  /*11c50*/  F2FP.BF16.F32.PACK_AB R6, R25, R222 ;  /* 0x000000de1906723e */ /* 0x000fe400000010ff */
[----:B------:R-:W-:Y:S01]  /*11c60*/  F2FP.BF16.F32.PACK_AB R7, R218, R216 ;  /* 0x000000d8da07723e */ /* 0x000fe200000010ff */
[----:B------:R-:W-:Y:S01]  /*11c70*/  HMMA.16816.F32.BF16 R32, R8, R22, R56 ;  /* 0x000000160820723c */ /* 0x000fe20000041838 */
[----:B------:R-:W-:Y:S01]  /*11c80*/  MOV R3, R165 ;  /* 0x000000a500037202 */ /* 0x000fe20000000f00 */
[----:B------:R-:W-:Y:S01]  /*11c90*/  IMAD.MOV.U32 R189, RZ, RZ, R166 ;  /* 0x000000ffffbd7224 */ /* 0x000fe200078e00a6 */
[----:B------:R-:W-:-:S03]  /*11ca0*/  MOV R190, R167 ;  /* 0x000000a700be7202 */ /* 0x000fc60000000f00 */
[C---:B------:R-:W-:Y:S01]  /*11cb0*/  HMMA.16816.F32.BF16 R156, R8.reuse, R12, R48 ;  /* 0x0000000c089c723c */ /* 0x040fe20000041830 */
[----:B------:R-:W-:Y:S02]  /*11cc0*/  MOV R57, R25 ;  /* 0x0000001900397202 */ /* 0x000fe40000000f00 */
[----:B------:R-:W1:Y:S01]  /*11cd0*/  LDSM.16.MT88.4 R24, [R225+0xf000] ;  /* 0x00f00000e118783b */ /* 0x000e620000004200 */
[----:B------:R-:W-:Y:S02]  /*11ce0*/  MOV R56, R164 ;  /* 0x000000a400387202 */ /* 0x000fe40000000f00 */
[C---:B------:R-:W-:Y:S06]  /*11cf0*/  HMMA.16816.F32.BF16 R48, R8.reuse, R14, R68 ;  /* 0x0000000e0830723c */ /* 0x040fec0000041844 */
[----:B------:R-:W-:Y:S01]  /*11d00*/  HMMA.16816.F32.BF16 R172, R8, R20, R172 ;  /* 0x0000001408ac723c */ /* 0x000fe200000418ac */
[----:B------:R-:W-:-:S02]  /*11d10*/  MOV R69, R30 ;  /* 0x0000001e00457202 */ /* 0x000fc40000000f00 */
[----:B------:R-:W-:Y:S02]  /*11d20*/  MOV R71, R29 ;  /* 0x0000001d00477202 */ /* 0x000fe40000000f00 */
[----:B------:R-:W2:Y:S01]  /*11d30*/  LDSM.16.MT88.4 R28, [R227+0xd000] ;  /* 0x00d00000e31c783b */ /* 0x000ea20000004200 */
[C---:B------:R-:W-:Y:S06]  /*11d40*/  HMMA.16816.F32.BF16 R204, R4.reuse, R20, R204 ;  /* 0x0000001404cc723c */ /* 0x040fec00000418cc */
[----:B------:R-:W-:Y:S01]  /*11d50*/  HMMA.16816.F32.BF16 R200, R4, R22, R200 ;  /* 0x0000001604c8723c */ /* 0x000fe200000418c8 */
[----:B------:R-:W3:Y:S05]  /*11d60*/  LDSM.16.MT88.4 R20, [R226+0xf000] ;  /* 0x00f00000e214783b */ /* 0x000eea0000004200 */
[-C--:B------:R-:W-:Y:S06]  /*11d70*/  HMMA.16816.F32.BF16 R164, R8, R16.reuse, R72 ;  /* 0x0000001008a4723c */ /* 0x080fec0000041848 */
[C---:B------:R-:W-:Y:S06]  /*11d80*/  HMMA.16816.F32.BF16 R64, R4.reuse, R16, R64 ;  /* 0x000000100440723c */ /* 0x040fec0000041840 */
[-C--:B------:R-:W-:Y:S06]  /*11d90*/  HMMA.16816.F32.BF16 R60, R4, R18.reuse, R60 ;  /* 0x00000012043c723c */ /* 0x080fec000004183c */
[----:B------:R-:W-:Y:S01]  /*11da0*/  HMMA.16816.F32.BF16 R52, R8, R18, R52 ;  /* 0x000000120834723c */ /* 0x000fe20000041834 */
[----:B------:R-:W4:Y:S05]  /*11db0*/  LDSM.16.MT88.4 R16, [R228+0xf000] ;  /* 0x00f00000e410783b */ /* 0x000f2a0000004200 */
[C---:B------:R-:W-:Y:S06]  /*11dc0*/  HMMA.16816.F32.BF16 R44, R4.reuse, R12, R44 ;  /* 0x0000000c042c723c */ /* 0x040fec000004182c */
[C---:B------:R-:W-:Y:S01]  /*11dd0*/  HMMA.16816.F32.BF16 R184, R4.reuse, R14, R184 ;  /* 0x0000000e04b8723c */ /* 0x040fe200000418b8 */
[----:B------:R-:W4:Y:S01]  /*11de0*/  LDSM.16.MT88.4 R12, [R227+0xf000] ;  /* 0x00f00000e30c783b */ /* 0x000f220000004200 */
[----:B------:R-:W-:Y:S01]  /*11df0*/  MOV R59, R76 ;  /* 0x0000004c003b7202 */ /* 0x000fe20000000f00 */
[----:B------:R-:W-:Y:S01]  /*11e00*/  IMAD.MOV.U32 R58, RZ, RZ, R77 ;  /* 0x000000ffff3a7224 */ /* 0x000fe200078e004d */
[----:B------:R-:W-:Y:S01]  /*11e10*/  MOV R68, R78 ;  /* 0x0000004e00447202 */ /* 0x000fe20000000f00 */
[----:B------:R-:W-:Y:S01]  /*11e20*/  IMAD.MOV.U32 R70, RZ, RZ, R79 ;  /* 0x000000ffff467224 */ /* 0x000fe200078e004f */
[C---:B-1----:R-:W-:Y:S01]  /*11e30*/  HMMA.16816.F32.BF16 R72, R4.reuse, R24, R132 ;  /* 0x000000180448723c */ /* 0x042fe20000041884 */
[----:B------:R-:W-:Y:S05]  /*11e40*/  MUFU.EX2 R132, R170 ;  /* 0x000000aa00847308 */ /* 0x000fea0000000800 */
[C---:B------:R-:W-:Y:S01]  /*11e50*/  HMMA.16816.F32.BF16 R76, R4.reuse, R26, R128 ;  /* 0x0000001a044c723c */ /* 0x040fe20000041880 */
[----:B------:R-:W-:Y:S01]  /*11e60*/  IMAD.MOV.U32 R134, RZ, RZ, R88 ;  /* 0x000000ffff867224 */ /* 0x000fe200078e0058 */
[----:B------:R-:W-:Y:S01]  /*11e70*/  MOV R135, R89 ;  /* 0x0000005900877202 */ /* 0x000fe20000000f00 */
[----:B------:R-:W-:Y:S03]  /*11e80*/  MUFU.EX2 R133, R169 ;  /* 0x000000a900857308 */ /* 0x000fe60000000800 */
[----:B--2---:R-:W-:Y:S01]  /*11e90*/  HMMA.16816.F32.BF16 R180, R4, R28, R180 ;  /* 0x0000001c04b4723c */ /* 0x004fe200000418b4 */
[----:B------:R-:W-:-:S02]  /*11ea0*/  MOV R129, R90 ;  /* 0x0000005a00817202 */ /* 0x000fc40000000f00 */
[----:B------:R-:W-:Y:S02]  /*11eb0*/  MOV R128, R91 ;  /* 0x0000005b00807202 */ /* 0x000fe40000000f00 */
[----:B------:R-:W-:Y:S01]  /*11ec0*/  MOV R131, R37 ;  /* 0x0000002500837202 */ /* 0x000fe20000000f00 */
[----:B------:R-:W-:Y:S01]  /*11ed0*/  HMMA.16816.F32.BF16 R176, R4, R30, R176 ;  /* 0x0000001e04b0723c */ /* 0x000fe200000418b0 */
[----:B------:R-:W-:-:S05]  /*11ee0*/  MOV R130, R36 ;  /* 0x0000002400827202 */ /* 0x000fca0000000f00 */
[----:B---3--:R-:W-:Y:S06]  /*11ef0*/  HMMA.16816.F32.BF16 R88, R4, R20, R108 ;  /* 0x000000140458723c */ /* 0x008fec000004186c */
[----:B------:R-:W-:Y:S06]  /*11f00*/  HMMA.16816.F32.BF16 R148, R8, R28, R148 ;  /* 0x0000001c0894723c */ /* 0x000fec0000041894 */
[C---:B------:R-:W-:Y:S06]  /*11f10*/  HMMA.16816.F32.BF16 R92, R4.reuse, R22, R92 ;  /* 0x00000016045c723c */ /* 0x040fec000004185c */
[C---:B----4-:R-:W-:Y:S06]  /*11f20*/  HMMA.16816.F32.BF16 R104, R4.reuse, R16, R104 ;  /* 0x000000100468723c */ /* 0x050fec0000041868 */
[C---:B------:R-:W-:Y:S06]  /*11f30*/  HMMA.16816.F32.BF16 R108, R4.reuse, R18, R84 ;  /* 0x00000012046c723c */ /* 0x040fec0000041854 */
[C---:B------:R-:W-:Y:S06]  /*11f40*/  HMMA.16816.F32.BF16 R120, R4.reuse, R12, R120 ;  /* 0x0000000c0478723c */ /* 0x040fec0000041878 */
[----:B------:R-:W-:Y:S06]  /*11f50*/  HMMA.16816.F32.BF16 R36, R4, R14, R80 ;  /* 0x0000000e0424723c */ /* 0x000fec0000041850 */
[----:B------:R-:W-:Y:S01]  /*11f60*/  HMMA.16816.F32.BF16 R28, R8, R30, R144 ;  /* 0x0000001e081c723c */ /* 0x000fe20000041890 */
[----:B------:R-:W-:-:S02]  /*11f70*/  MOV R6, R57 ;  /* 0x0000003900067202 */ /* 0x000fc40000000f00 */
[----:B------:R-:W-:Y:S04]  /*11f80*/  MUFU.EX2 R57, R168 ;  /* 0x000000a800397308 */ /* 0x000fe80000000800 */
[----:B------:R-:W-:-:S04]  /*11f90*/  MOV R147, R59 ;  /* 0x0000003b00937202 */ /* 0x000fc80000000f00 */
[----:B------:R1:W-:Y:S01]  /*11fa0*/  MUFU.EX2 R59, R171 ;  /* 0x000000ab003b7308 */ /* 0x0003e20000000800 */
[----:B------:R-:W-:Y:S01]  /*11fb0*/  IMAD.MOV.U32 R82, RZ, RZ, R68 ;  /* 0x000000ffff527224 */ /* 0x000fe200078e0044 */
[----:B------:R-:W-:Y:S01]  /*11fc0*/  MOV R81, R69 ;  /* 0x0000004500517202 */ /* 0x000fe20000000f00 */
[----:B------:R-:W-:Y:S01]  /*11fd0*/  HMMA.16816.F32.BF16 R84, R8, R20, R124 ;  /* 0x000000140854723c */ /* 0x000fe2000004187c */
[----:B------:R-:W-:Y:S01]  /*11fe0*/  MOV R80, R70 ;  /* 0x0000004600507202 */ /* 0x000fe20000000f00 */
[----:B-1----:R-:W1:Y:S01]  /*11ff0*/  LDSM.16.MT88.4 R168, [R225+0xd800] ;  /* 0x00d80000e1a8783b */ /* 0x002e620000004200 */
[----:B------:R-:W-:-:S03]  /*12000*/  MOV R7, R71 ;  /* 0x0000004700077202 */ /* 0x000fc60000000f00 */
[C---:B------:R-:W-:Y:S01]  /*12010*/  HMMA.16816.F32.BF16 R100, R8.reuse, R16, R100 ;  /* 0x000000100864723c */ /* 0x040fe20000041864 */
[----:B------:R-:W-:Y:S01]  /*12020*/  IMAD.MOV.U32 R83, RZ, RZ, R56 ;  /* 0x000000ffff537224 */ /* 0x000fe200078e0038 */
[----:B------:R-:W-:Y:S01]  /*12030*/  MOV R5, R58 ;  /* 0x0000003a00057202 */ /* 0x000fe20000000f00 */
[----:B------:R-:W-:Y:S03]  /*12040*/  MUFU.EX2 R56, R161 ;  /* 0x000000a100387308 */ /* 0x000fe60000000800 */
[C---:B------:R-:W-:Y:S05]  /*12050*/  HMMA.16816.F32.BF16 R68, R8.reuse, R24, R140 ;  /* 0x000000180844723c */ /* 0x040fea000004188c */
[----:B------:R-:W-:Y:S01]  /*12060*/  MUFU.EX2 R58, R163 ;  /* 0x000000a3003a7308 */ /* 0x000fe20000000800 */
[C---:B------:R-:W-:Y:S06]  /*12070*/  HMMA.16816.F32.BF16 R24, R8.reuse, R26, R136 ;  /* 0x0000001a0818723c */ /* 0x040fec0000041888 */
[C---:B------:R-:W-:Y:S01]  /*12080*/  HMMA.16816.F32.BF16 R20, R8.reuse, R22, R96 ;  /* 0x000000160814723c */ /* 0x040fe20000041860 */
[----:B------:R-:W2:Y:S05]  /*12090*/  MUFU.EX2 R209, R209 ;  /* 0x000000d100d17308 */ /* 0x000eaa0000000800 */
[C---:B------:R-:W-:Y:S06]  /*120a0*/  HMMA.16816.F32.BF16 R16, R8.reuse, R18, R112 ;  /* 0x000000120810723c */ /* 0x040fec0000041870 */
[C---:B------:R-:W-:Y:S01]  /*120b0*/  HMMA.16816.F32.BF16 R116, R8.reuse, R12, R116 ;  /* 0x0000000c0874723c */ /* 0x040fe20000041874 */
[----:B------:R-:W3:Y:S05]  /*120c0*/  MUFU.EX2 R13, R162 ;  /* 0x000000a2000d7308 */ /* 0x000eea0000000800 */
[----:B------:R-:W-:Y:S01]  /*120d0*/  HMMA.16816.F32.BF16 R40, R8, R14, R40 ;  /* 0x0000000e0828723c */ /* 0x000fe20000041828 */
[----:B------:R-:W-:Y:S01]  /*120e0*/  MOV R143, R128 ;  /* 0x00000080008f7202 */ /* 0x000fe20000000f00 */
[----:B------:R-:W-:Y:S01]  /*120f0*/  FADD.FTZ R4, R3, R153 ;  /* 0x0000009903047221 */ /* 0x000fe20000010000 */
[----:B------:R4:W-:Y:S01]  /*12100*/  MUFU.EX2 R12, R160 ;  /* 0x000000a0000c7308 */ /* 0x0009e20000000800 */
[----:B------:R-:W-:-:S02]  /*12110*/  MOV R142, R129 ;  /* 0x00000081008e7202 */ /* 0x000fc40000000f00 */
[----:B------:R-:W-:Y:S02]  /*12120*/  MOV R136, R130 ;  /* 0x0000008200887202 */ /* 0x000fe40000000f00 */
[----:B------:R-:W-:Y:S01]  /*12130*/  F2FP.BF16.F32.PACK_AB R124, R210, R214 ;  /* 0x000000d6d27c723e */ /* 0x000fe200000010ff */
[----:B------:R-:W-:Y:S01]  /*12140*/  IMAD.MOV.U32 R141, RZ, RZ, R6 ;  /* 0x000000ffff8d7224 */ /* 0x000fe200078e0006 */
[----:B--2---:R-:W-:Y:S01]  /*12150*/  F2FP.BF16.F32.PACK_AB R125, R209, R211 ;  /* 0x000000d3d17d723e */ /* 0x004fe200000010ff */
[----:B------:R-:W2:Y:S01]  /*12160*/  MUFU.EX2 R10, R188 ;  /* 0x000000bc000a7308 */ /* 0x000ea20000000800 */
[----:B------:R-:W-:Y:S01]  /*12170*/  IMAD.MOV.U32 R15, RZ, RZ, R131 ;  /* 0x000000ffff0f7224 */ /* 0x000fe200078e0083 */
[----:B------:R-:W-:Y:S01]  /*12180*/  F2FP.BF16.F32.PACK_AB R128, R132, R212 ;  /* 0x000000d48480723e */ /* 0x000fe200000010ff */
[----:B------:R-:W-:Y:S01]  /*12190*/  FADD.FTZ R3, R199, R152 ;  /* 0x00000098c7037221 */ /* 0x000fe20000010000 */
[----:B------:R-:W-:Y:S01]  /*121a0*/  F2FP.BF16.F32.PACK_AB R129, R208, R213 ;  /* 0x000000d5d081723e */ /* 0x000fe200000010ff */
[----:B------:R-:W-:Y:S01]  /*121b0*/  IMAD.MOV.U32 R137, RZ, RZ, R82 ;  /* 0x000000ffff897224 */ /* 0x000fe200078e0052 */
[----:B------:R-:W-:Y:S01]  /*121c0*/  F2FP.BF16.F32.PACK_AB R130, R59, R133 ;  /* 0x000000853b82723e */ /* 0x000fe200000010ff */
[----:B------:R-:W-:Y:S01]  /*121d0*/  LDSM.16.MT88.4 R96, [R226+0xf800] ;  /* 0x00f80000e260783b */ /* 0x000fe20000004200 */
[----:B------:R-:W-:-:S02]  /*121e0*/  F2FP.BF16.F32.PACK_AB R131, R58, R57 ;  /* 0x000000393a83723e */ /* 0x000fc400000010ff */
[----:B---3--:R-:W-:Y:S01]  /*121f0*/  F2FP.BF16.F32.PACK_AB R126, R13, R56 ;  /* 0x000000380d7e723e */ /* 0x008fe200000010ff */
[----:B------:R-:W-:Y:S01]  /*12200*/  FADD.FTZ R4, R192, R4 ;  /* 0x00000004c0047221 */ /* 0x000fe20000010000 */
[----:B------:R-:W-:Y:S01]  /*12210*/  FADD.FTZ R3, R147, R3 ;  /* 0x0000000393037221 */ /* 0x000fe20000010000 */
[----:B------:R-:W-:Y:S01]  /*12220*/  MOV R140, R7 ;  /* 0x00000007008c7202 */ /* 0x000fe20000000f00 */
[----:B----4-:R-:W3:Y:S01]  /*12230*/  LDSM.16.MT88.4 R160, [R226+0xd800] ;  /* 0x00d80000e2a0783b */ /* 0x010ee20000004200 */
[----:B--2---:R-:W-:Y:S01]  /*12240*/  F2FP.BF16.F32.PACK_AB R127, R10, R12 ;  /* 0x0000000c0a7f723e */ /* 0x004fe200000010ff */
[-C--:B-1----:R-:W-:Y:S01]  /*12250*/  HMMA.16816.F32.BF16 R172, R128, R168.reuse, R172 ;  /* 0x000000a880ac723c */ /* 0x082fe200000418ac */
[----:B------:R-:W-:Y:S01]  /*12260*/  FADD.FTZ R8, R191, R4 ;  /* 0x00000004bf087221 */ /* 0x000fe20000010000 */
[----:B------:R-:W-:Y:S01]  /*12270*/  FADD.FTZ R3, R5, R3 ;  /* 0x0000000305037221 */ /* 0x000fe20000010000 */
[----:B------:R-:W-:Y:S01]  /*12280*/  MOV R139, R80 ;  /* 0x00000050008b7202 */ /* 0x000fe20000000f00 */
[----:B------:R-:W1:Y:S02]  /*12290*/  LDSM.16.MT88.4 R144, [R227+0xd800] ;  /* 0x00d80000e390783b */ /* 0x000e640000004200 */
[----:B------:R-:W-:Y:S01]  /*122a0*/  HMMA.16816.F32.BF16 R204, R124, R168, R204 ;  /* 0x000000a87ccc723c */ /* 0x000fe200000418cc */
[----:B------:R-:W-:Y:S01]  /*122b0*/  MOV R138, R81 ;  /* 0x00000051008a7202 */ /* 0x000fe20000000f00 */
[----:B------:R-:W-:Y:S01]  /*122c0*/  LDSM.16.MT88.4 R112, [R228+0xf800] ;  /* 0x00f80000e470783b */ /* 0x000fe20000004200 */
[----:B------:R-:W-:-:S03]  /*122d0*/  MOV R14, R154 ;  /* 0x0000009a000e7202 */ /* 0x000fc60000000f00 */
[-C--:B------:R-:W-:Y:S01]  /*122e0*/  HMMA.16816.F32.BF16 R200, R124, R170.reuse, R200 ;  /* 0x000000aa7cc8723c */ /* 0x080fe200000418c8 */
[----:B------:R-:W-:Y:S01]  /*122f0*/  MOV R11, R155 ;  /* 0x0000009b000b7202 */ /* 0x000fe20000000f00 */
[----:B------:R-:W-:Y:S04]  /*12300*/  LDSM.16.MT88.4 R4, [R227+0xf800] ;  /* 0x00f80000e304783b */ /* 0x000fe80000004200 */
[----:B------:R-:W-:Y:S01]  /*12310*/  HMMA.16816.F32.BF16 R168, R128, R170, R32 ;  /* 0x000000aa80a8723c */ /* 0x000fe20000041820 */
[----:B------:R-:W2:Y:S06]  /*12320*/  LDSM.16.MT88.4 R152, [R228+0xd800] ;  /* 0x00d80000e498783b */ /* 0x000eac0000004200 */
[----:B------:R-:W-:-:S02]  /*12330*/  MOV R35, R83 ;  /* 0x0000005300237202 */ /* 0x000fc40000000f00 */
[----:B------:R-:W4:Y:S01]  /*12340*/  LDSM.16.MT88.4 R80, [R225+0xf800] ;  /* 0x00f80000e150783b */ /* 0x000f220000004200 */
[----:B------:R-:W-:Y:S01]  /*12350*/  FADD.FTZ R0, R195, R0 ;  /* 0x00000000c3007221 */ /* 0x000fe20000010000 */
[----:B------:R-:W-:-:S03]  /*12360*/  FADD.FTZ R2, R196, R2 ;  /* 0x00000002c4027221 */ /* 0x000fc60000010000 */
[----:B------:R-:W-:Y:S01]  /*12370*/  FADD.FTZ R0, R194, R0 ;  /* 0x00000000c2007221 */ /* 0x000fe20000010000 */
[----:B------:R-:W-:-:S03]  /*12380*/  FADD.FTZ R2, R197, R2 ;  /* 0x00000002c5027221 */ /* 0x000fc60000010000 */
[----:B------:R-:W-:Y:S01]  /*12390*/  FADD.FTZ R9, R193, R0 ;  /* 0x00000000c1097221 */ /* 0x000fe20000010000 */
[----:B------:R-:W-:Y:S01]  /*123a0*/  MOV R0, R190 ;  /* 0x000000be00007202 */ /* 0x000fe20000000f00 */
[----:B------:R-:W-:Y:S02]  /*123b0*/  IMAD.MOV.U32 R34, RZ, RZ, R189 ;  /* 0x000000ffff227224 */ /* 0x000fe400078e00bd */
[----:B------:R-:W-:Y:S01]  /*123c0*/  FADD.FTZ R2, R198, R2 ;  /* 0x00000002c6027221 */ /* 0x000fe20000010000 */
[----:B---3--:R-:W-:Y:S01]  /*123d0*/  HMMA.16816.F32.BF16 R192, R124, R162, R60 ;  /* 0x000000a27cc0723c */ /* 0x008fe2000004183c */
[----:B------:R-:W-:Y:S01]  /*123e0*/  FADD.FTZ R0, R0, R8 ;  /* 0x0000000800007221 */ /* 0x000fe20000010000 */
[----:B------:R-:W-:Y:S01]  /*123f0*/  FADD.FTZ R3, R34, R3 ;  /* 0x0000000322037221 */ /* 0x000fe20000010000 */
[----:B------:R-:W-:-:S03]  /*12400*/  FADD.FTZ R2, R35, R2 ;  /* 0x0000000223027221 */ /* 0x000fc60000010000 */
[----:B------:R-:W-:Y:S01]  /*12410*/  HMMA.16816.F32.BF16 R196, R124, R160, R64 ;  /* 0x000000a07cc4723c */ /* 0x000fe20000041840 */
[----:B------:R-:W-:-:S05]  /*12420*/  FADD.FTZ R2, R221, R2 ;  /* 0x00000002dd027221 */ /* 0x000fca0000010000 */
[C---:B-1----:R-:W-:Y:S06]  /*12430*/  HMMA.16816.F32.BF16 R180, R124.reuse, R144, R180 ;  /* 0x000000907cb4723c */ /* 0x042fec00000418b4 */
        /* <DEDUP_REMOVED lines=63> */
[----:B------:R-:W-:Y:S01]  /*12830*/  MOV R133, R143 ;  /* 0x0000008f00857202 */ /* 0x000fe20000000f00 */
[----:B------:R-:W-:Y:S06]  /*12840*/  @!P0 BRA `(.L_x_900) ;  /* 0x0000007800c88947 */ /* 0x000fec0003800000 */
[----:B------:R-:W2:Y:S04]  /*12850*/  LDL.64 R138, [R1+0x88] ;  /* 0x00008800018a7983 */ /* 0x000ea80000100a00 */
[----:B------:R-:W3:Y:S04]  /*12860*/  LDL.64 R140, [R1+0x80] ;  /* 0x00008000018c7983 */ /* 0x000ee80000100a00 */
[----:B------:R-:W4:Y:S04]  /*12870*/  LDL R142, [R1] ;  /* 0x00000000018e7983 */ /* 0x000f280000100800 */
[----:B------:R-:W4:Y:S01]  /*12880*/  LDL R143, [R1+0x4] ;  /* 0x00000400018f7983 */ /* 0x000f220000100800 */
[----:B------:R-:W-:Y:S01]  /*12890*/  UIADD3 UR29, UR20, -0x3, URZ ;  /* 0xfffffffd141d7890 */ /* 0x000fe2000fffe03f */
[----:B------:R-:W3:Y:S01]  /*128a0*/  @!P2 LDC.64 R6, c[0x0][0x220] ;  /* 0x00008800ff06ab82 */ /* 0x000ee20000000a00 */
[----:B------:R-:W-:-:S04]  /*128b0*/  DEPBAR.LE SB0, 0x0 ;  /* 0x000080000000791a */ /* 0x000fc80000000000 */
[----:B------:R-:W-:-:S03]  /*128c0*/  USHF.R.S32.HI UR4, URZ, 0x1f, UR29 ;  /* 0x0000001f3f047899 */ /* 0x000fc6000801141d */
[----:B------:R-:W-:Y:S01]  /*128d0*/  BAR.SYNC.DEFER_BLOCKING 0x0 ;  /* 0x0000000000007b1d */ /* 0x000fe20000010000 */
[----:B------:R-:W-:-:S07]  /*128e0*/  UIMAD UR4, UR4, UR6, URZ ;  /* 0x00000006040472a4 */ /* 0x000fce000f8e023f */
[----:B------:R-:W3:Y:S01]  /*128f0*/  @!P1 LDC.64 R8, c[0x0][0x220] ;  /* 0x00008800ff089b82 */ /* 0x000ee20000000a00 */
[----:B------:R-:W-:Y:S02]  /*12900*/  UIMAD.WIDE.U32 UR30, UR29, UR6, URZ ;  /* 0x000000061d1e72a5 */ /* 0x000fe4000f8e003f */
[----:B------:R-:W-:-:S05]  /*12910*/  UIMAD UR4, UR29, UR7, UR4 ;  /* 0x000000071d0472a4 */ /* 0x000fca000f8e0204 */
[----:B------:R-:W3:Y:S01]  /*12920*/  @!P2 LDC.64 R10, c[0x0][0x220] ;  /* 0x00008800ff0aab82 */ /* 0x000ee20000000a00 */
[----:B------:R-:W-:Y:S01]  /*12930*/  UIADD3 UR4, UR31, UR4, URZ ;  /* 0x000000041f047290 */ /* 0x000fe2000fffe03f */
[----:B-1----:R-:W-:-:S06]  /*12940*/  IMAD.U32 R2, RZ, RZ, UR30 ;  /* 0x0000001eff027e24 */ /* 0x002fcc000f8e00ff */
[----:B------:R-:W1:Y:S01]  /*12950*/  @!P2 LDC.64 R14, c[0x0][0x220] ;  /* 0x00008800ff0eab82 */ /* 0x000e620000000a00 */
[----:B------:R-:W-:Y:S02]  /*12960*/  IMAD.U32 R3, RZ, RZ, UR31 ;  /* 0x0000001fff037e24 */ /* 0x000fe4000f8e00ff */
[----:B------:R-:W-:-:S05]  /*12970*/  IMAD.U32 R3, RZ, RZ, UR4 ;  /* 0x00000004ff037e24 */ /* 0x000fca000f8e00ff */
[----:B------:R-:W1:Y:S08]  /*12980*/  @!P1 LDC.64 R12, c[0x0][0x220] ;  /* 0x00008800ff0c9b82 */ /* 0x000e700000000a00 */
[----:B------:R-:W1:Y:S08]  /*12990*/  @!P1 LDC.64 R16, c[0x0][0x220] ;  /* 0x00008800ff109b82 */ /* 0x000e700000000a00 */
[----:B------:R-:W1:Y:S08]  /*129a0*/  @!P2 LDC.64 R18, c[0x0][0x220] ;  /* 0x00008800ff12ab82 */ /* 0x000e700000000a00 */
[----:B------:R-:W1:Y:S01]  /*129b0*/  @!P1 LDC.64 R20, c[0x0][0x220] ;  /* 0x00008800ff149b82 */ /* 0x000e620000000a00 */
[----:B------:R-:W-:Y:S04]  /*129c0*/  @P2 STS.128 [R243+0xc000], RZ ;  /* 0x00c000fff3002388 */ /* 0x000fe80000000c00 */
[----:B------:R-:W-:Y:S04]  /*129d0*/  STL [R1+0x98], R70 ;  /* 0x0000984601007387 */ /* 0x000fe80000100800 */
[----:B------:R-:W-:Y:S01]  /*129e0*/  STL [R1+0x94], R69 ;  /* 0x0000944501007387 */ /* 0x000fe20000100800 */
[----:B--2---:R-:W-:-:S04]  /*129f0*/  LEA R0, P0, R2, R138, 0x6 ;  /* 0x0000008a02007211 */ /* 0x004fc800078030ff */
[----:B---3--:R-:W-:Y:S02]  /*12a00*/  LEA.HI.X R3, R2, R141, R3, 0x6, P0 ;  /* 0x0000008d02037211 */ /* 0x008fe400000f3403 */
[C---:B------:R-:W-:Y:S02]  /*12a10*/  @!P2 LEA R6, P3, R0.reuse, R6, 0x1 ;  /* 0x000000060006a211 */ /* 0x040fe400078608ff */
        /* <DEDUP_REMOVED lines=61> */
[----:B--2---:R-:W-:Y:S04]  /*12df0*/  LDSM.16.M88.4 R12, [R231+0x2000] ;  /* 0x00200000e70c783b */ /* 0x004fe80000000200 */
[----:B------:R-:W2:Y:S04]  /*12e00*/  LDSM.16.M88.4 R40, [R224+0x9000] ;  /* 0x00900000e028783b */ /* 0x000ea80000000200 */
[----:B------:R-:W3:Y:S04]  /*12e10*/  LDSM.16.M88.4 R36, [R224+0x9800] ;  /* 0x00980000e024783b */ /* 0x000ee80000000200 */
[----:B------:R-:W3:Y:S04]  /*12e20*/  LDSM.16.M88.4 R48, [R224+0x8000] ;  /* 0x00800000e030783b */ /* 0x000ee80000000200 */
[----:B------:R-:W3:Y:S04]  /*12e30*/  LDSM.16.M88.4 R44, [R224+0x8800] ;  /* 0x00880000e02c783b */ /* 0x000ee80000000200 */
[----:B-1----:R-:W-:Y:S04]  /*12e40*/  LDSM.16.M88.4 R8, [R232] ;  /* 0x00000000e808783b */ /* 0x002fe80000000200 */
[----:B------:R-:W-:Y:S04]  /*12e50*/  LDSM.16.M88.4 R4, [R232+0x2000] ;  /* 0x00200000e804783b */ /* 0x000fe80000000200 */
[----:B------:R-:W1:Y:S04]  /*12e60*/  LDSM.16.M88.4 R24, [R241] ;  /* 0x00000000f118783b */ /* 0x000e680000000200 */
[----:B------:R-:W1:Y:S04]  /*12e70*/  LDSM.16.M88.4 R20, [R240] ;  /* 0x00000000f014783b */ /* 0x000e680000000200 */
[----:B------:R-:W1:Y:S04]  /*12e80*/  LDSM.16.M88.4 R32, [R235] ;  /* 0x00000000eb20783b */ /* 0x000e680000000200 */
[----:B------:R-:W1:Y:S01]  /*12e90*/  LDSM.16.M88.4 R28, [R242] ;  /* 0x00000000f21c783b */ /* 0x000e620000000200 */
[----:B--2---:R-:W-:Y:S01]  /*12ea0*/  HMMA.16816.F32.BF16 R60, R12, R40, RZ ;  /* 0x000000280c3c723c */ /* 0x004fe200000418ff */
[----:B----4-:R-:W-:-:S02]  /*12eb0*/  IMAD.MOV.U32 R69, RZ, RZ, R142 ;  /* 0x000000ffff457224 */ /* 0x010fc400078e008e */
[----:B------:R-:W-:Y:S01]  /*12ec0*/  IMAD.MOV.U32 R70, RZ, RZ, R143 ;  /* 0x000000ffff467224 */ /* 0x000fe200078e008f */
[----:B------:R-:W-:Y:S02]  /*12ed0*/  STL [R1+0x90], R68 ;  /* 0x0000904401007387 */ /* 0x000fe40000100800 */
[-C--:B---3--:R-:W-:Y:S02]  /*12ee0*/  HMMA.16816.F32.BF16 R56, R16, R36.reuse, RZ ;  /* 0x000000241038723c */ /* 0x088fe400000418ff */
[----:B------:R-:W0:Y:S04]  /*12ef0*/  LDGDEPBAR ;  /* 0x00000000000079af */ /* 0x000e280000000000 */
[----:B------:R-:W-:Y:S06]  /*12f00*/  HMMA.16816.F32.BF16 R52, R12, R36, RZ ;  /* 0x000000240c34723c */ /* 0x000fec00000418ff */
[-C--:B------:R-:W-:Y:S06]  /*12f10*/  HMMA.16816.F32.BF16 R208, R16, R48.reuse, RZ ;  /* 0x0000003010d0723c */ /* 0x080fec00000418ff */
[----:B------:R-:W-:Y:S06]  /*12f20*/  HMMA.16816.F32.BF16 R140, R12, R48, RZ ;  /* 0x000000300c8c723c */ /* 0x000fec00000418ff */
[-C--:B------:R-:W-:Y:S06]  /*12f30*/  HMMA.16816.F32.BF16 R136, R16, R44.reuse, RZ ;  /* 0x0000002c1088723c */ /* 0x080fec00000418ff */
[----:B------:R-:W-:Y:S06]  /*12f40*/  HMMA.16816.F32.BF16 R132, R12, R44, RZ ;  /* 0x0000002c0c84723c */ /* 0x000fec00000418ff */
[----:B------:R-:W-:Y:S06]  /*12f50*/  HMMA.16816.F32.BF16 R64, R16, R40, RZ ;  /* 0x000000281040723c */ /* 0x000fec00000418ff */
[----:B-1----:R-:W-:Y:S06]  /*12f60*/  HMMA.16816.F32.BF16 R60, R4, R24, R60 ;  /* 0x00000018043c723c */ /* 0x002fec000004183c */
[-C--:B------:R-:W-:Y:S06]  /*12f70*/  HMMA.16816.F32.BF16 R56, R8, R20.reuse, R56 ;  /* 0x000000140838723c */ /* 0x080fec0000041838 */
[----:B------:R-:W-:Y:S06]  /*12f80*/  HMMA.16816.F32.BF16 R52, R4, R20, R52 ;  /* 0x000000140434723c */ /* 0x000fec0000041834 */
[-C--:B------:R-:W-:Y:S06]  /*12f90*/  HMMA.16816.F32.BF16 R208, R8, R32.reuse, R208 ;  /* 0x0000002008d0723c */ /* 0x080fec00000418d0 */
[----:B------:R-:W-:Y:S06]  /*12fa0*/  HMMA.16816.F32.BF16 R140, R4, R32, R140 ;  /* 0x00000020048c723c */ /* 0x000fec000004188c */
[----:B------:R-:W-:Y:S01]  /*12fb0*/  HMMA.16816.F32.BF16 R220, R8, R28, R136 ;  /* 0x0000001c08dc723c */ /* 0x000fe20000041888 */
[----:B------:R-:W-:-:S02]  /*12fc0*/  IMAD.MOV.U32 R32, RZ, RZ, R60 ;  /* 0x000000ffff207224 */ /* 0x000fc400078e003c */
[----:B------:R-:W-:-:S03]  /*12fd0*/  IMAD.MOV.U32 R37, RZ, RZ, R59 ;  /* 0x000000ffff257224 */ /* 0x000fc600078e003b */
[----:B------:R-:W-:Y:S01]  /*12fe0*/  HMMA.16816.F32.BF16 R212, R4, R28, R132 ;  /* 0x0000001c04d4723c */ /* 0x000fe20000041884 */
[----:B------:R-:W-:Y:S02]  /*12ff0*/  IMAD.MOV.U32 R36, RZ, RZ, R52 ;  /* 0x000000ffff247224 */ /* 0x000fe400078e0034 */
[----:B------:R-:W-:Y:S02]  /*13000*/  IMAD.MOV.U32 R33, RZ, RZ, R53 ;  /* 0x000000ffff217224 */ /* 0x000fe400078e0035 */
[----:B------:R-:W-:Y:S01]  /*13010*/  IMAD.MOV.U32 R21, RZ, RZ, R54 ;  /* 0x000000ffff157224 */ /* 0x000fe200078e0036 */
[----:B------:R-:W-:Y:S01]  /*13020*/  HMMA.16816.F32.BF16 R216, R8, R24, R64 ;  /* 0x0000001808d8723c */ /* 0x000fe20000041840 */
[----:B------:R-:W-:Y:S02]  /*13030*/  IMAD.MOV.U32 R29, RZ, RZ, R61 ;  /* 0x000000ffff1d7224 */ /* 0x000fe400078e003d */
[----:B------:R-:W-:-:S03]  /*13040*/  IMAD.MOV.U32 R20, RZ, RZ, R55 ;  /* 0x000000ffff147224 */ /* 0x000fc600078e0037 */
[C---:B------:R-:W-:Y:S01]  /*13050*/  HMMA.16816.F32.BF16 R52, R12.reuse, R42, RZ ;  /* 0x0000002a0c34723c */ /* 0x040fe200000418ff */
[----:B------:R-:W-:Y:S02]  /*13060*/  IMAD.MOV.U32 R25, RZ, RZ, R62 ;  /* 0x000000ffff197224 */ /* 0x000fe400078e003e */
[----:B------:R-:W-:Y:S02]  /*13070*/  IMAD.MOV.U32 R24, RZ, RZ, R63 ;  /* 0x000000ffff187224 */ /* 0x000fe400078e003f */
[----:B------:R-:W-:Y:S01]  /*13080*/  IMAD.MOV.U32 R66, RZ, RZ, R56 ;  /* 0x000000ffff427224 */ /* 0x000fe200078e0038 */
[----:B------:R-:W-:Y:S01]  /*13090*/  HMMA.16816.F32.BF16 R60, R12, R50, RZ ;  /* 0x000000320c3c723c */ /* 0x000fe200000418ff */
[----:B------:R-:W-:Y:S02]  /*130a0*/  IMAD.MOV.U32 R65, RZ, RZ, R57 ;  /* 0x000000ffff417224 */ /* 0x000fe400078e0039 */
[----:B------:R-:W-:-:S03]  /*130b0*/  IMAD.MOV.U32 R64, RZ, RZ, R58 ;  /* 0x000000ffff407224 */ /* 0x000fc600078e003a */
[C---:B------:R-:W-:Y:S06]  /*130c0*/  HMMA.16816.F32.BF16 R56, R12.reuse, R46, RZ ;  /* 0x0000002e0c38723c */ /* 0x040fec00000418ff */
[----:B------:R-:W-:Y:S06]  /*130d0*/  HMMA.16816.F32.BF16 R12, R12, R38, RZ ;  /* 0x000000260c0c723c */ /* 0x000fec00000418ff */
[C---:B------:R-:W-:Y:S06]  /*130e0*/  HMMA.16816.F32.BF16 R48, R16.reuse, R50, RZ ;  /* 0x000000321030723c */ /* 0x040fec00000418ff */
[C---:B------:R-:W-:Y:S06]  /*130f0*/  HMMA.16816.F32.BF16 R44, R16.reuse, R46, RZ ;  /* 0x0000002e102c723c */ /* 0x040fec00000418ff */
[C---:B------:R-:W-:Y:S06]  /*13100*/  HMMA.16816.F32.BF16 R40, R16.reuse, R42, RZ ;  /* 0x0000002a1028723c */ /* 0x040fec00000418ff */
[----:B------:R-:W-:Y:S01]  /*13110*/  HMMA.16816.F32.BF16 R16, R16, R38, RZ ;  /* 0x000000261010723c */ /* 0x000fe200000418ff */
        /* <DEDUP_REMOVED lines=21> */
[----:B------:R-:W-:Y:S01]  /*13270*/  IMAD.MOV.U32 R63, RZ, RZ, R24 ;  /* 0x000000ffff3f7224 */ /* 0x000fe200078e0018 */
[C---:B--2---:R-:W-:Y:S06]  /*13280*/  HMMA.16816.F32.BF16 R64, R8.reuse, R12, R208 ;  /* 0x0000000c0840723c */ /* 0x044fec00000418d0 */
[----:B------:R-:W-:Y:S01]  /*13290*/  HMMA.16816.F32.BF16 R24, R8, R14, R48 ;  /* 0x0000000e0818723c */ /* 0x000fe20000041830 */
[----:B------:R-:W1:Y:S01]  /*132a0*/  LDSM.16.M88.4 R12, [R230+0x8800] ;  /* 0x00880000e60c783b */ /* 0x000e620000000200 */
        /* <DEDUP_REMOVED lines=12> */
[----:B------:R-:W1:Y:S01]  /*13370*/  LDSM.16.M88.4 R12, [R230+0x9000] ;  /* 0x00900000e60c783b */ /* 0x000e620000000200 */
[----:B------:R-:W-:-:S02]  /*13380*/  IMAD.MOV.U32 R49, RZ, RZ, R3 ;  /* 0x000000ffff317224 */ /* 0x000fc400078e0003 */
[----:B------:R-:W-:Y:S02]  /*13390*/  IMAD.MOV.U32 R50, RZ, RZ, R2 ;  /* 0x000000ffff327224 */ /* 0x000fe400078e0002 */
[----:B------:R-:W-:-:S07]  /*133a0*/  IMAD.MOV.U32 R51, RZ, RZ, R0 ;  /* 0x000000ffff337224 */ /* 0x000fce00078e0000 */
        /* <DEDUP_REMOVED lines=21> */
[----:B-1----:R-:W-:Y:S06]  /*13500*/  HMMA.16816.F32.BF16 R60, R4, R14, R28 ;  /* 0x0000000e043c723c */ /* 0x002fec000004181c */
[-C--:B------:R-:W-:Y:S06]  /*13510*/  HMMA.16816.F32.BF16 R36, R8, R12.reuse, R36 ;  /* 0x0000000c0824723c */ /* 0x080fec0000041824 */
[----:B------:R-:W-:Y:S06]  /*13520*/  HMMA.16816.F32.BF16 R64, R4, R12, R32 ;  /* 0x0000000c0440723c */ /* 0x000fec0000041820 */
[----:B------:R-:W-:Y:S01]  /*13530*/  HMMA.16816.F32.BF16 R28, R8, R14, R20 ;  /* 0x0000000e081c723c */ /* 0x000fe20000041814 */
[----:B------:R-:W1:Y:S01]  /*13540*/  LDSM.16.M88.4 R12, [R229+0x1000] ;  /* 0x00100000e50c783b */ /* 0x000e620000000200 */
[----:B------:R-:W-:-:S02]  /*13550*/  IMAD.MOV.U32 R53, RZ, RZ, R3 ;  /* 0x000000ffff357224 */ /* 0x000fc400078e0003 */
[----:B------:R-:W-:Y:S02]  /*13560*/  IMAD.MOV.U32 R54, RZ, RZ, R2 ;  /* 0x000000ffff367224 */ /* 0x000fe400078e0002 */
[----:B------:R-:W-:Y:S02]  /*13570*/  IMAD.MOV.U32 R55, RZ, RZ, R0 ;  /* 0x000000ffff377224 */ /* 0x000fe400078e0000 */
[----:B------:R-:W-:-:S04]  /*13580*/  IMAD.MOV.U32 R52, RZ, RZ, R40 ;  /* 0x000000ffff347224 */ /* 0x000fc800078e0028 */
        /* <DEDUP_REMOVED lines=44> */
[-C--:B------:R-:W-:Y:S06]  /*13850*/  HMMA.16816.F32.BF16 R140, R4, R14.reuse, R36 ;  /* 0x0000000e048c723c */ /* 0x080fec0000041824 */
[----:B------:R-:W-:Y:S01]  /*13860*/  HMMA.16816.F32.BF16 R136, R8, R14, R24 ;  /* 0x0000000e0888723c */ /* 0x000fe20000041818 */
[----:B------:R-:W1:Y:S01]  /*13870*/  LDSM.16.M88.4 R12, [R224+0xb800] ;  /* 0x00b80000e00c783b */ /* 0x000e620000000200 */
[----:B------:R-:W-:-:S02]  /*13880*/  IMAD.MOV.U32 R29, RZ, RZ, R3 ;  /* 0x000000ffff1d7224 */ /* 0x000fc400078e0003 */
[----:B------:R-:W-:Y:S02]  /*13890*/  IMAD.MOV.U32 R30, RZ, RZ, R2 ;  /* 0x000000ffff1e7224 */ /* 0x000fe400078e0002 */
[----:B------:R-:W-:-:S06]  /*138a0*/  IMAD.MOV.U32 R31, RZ, RZ, R0 ;  /* 0x000000ffff1f7224 */ /* 0x000fcc00078e0000 */
[----:B------:R-:W-:Y:S02]  /*138b0*/  IMAD.MOV.U32 R48, RZ, RZ, R64 ;  /* 0x000000ffff307224 */ /* 0x000fe400078e0040 */
[----:B------:R-:W-:Y:S02]  /*138c0*/  IMAD.MOV.U32 R3, RZ, RZ, R65 ;  /* 0x000000ffff037224 */ /* 0x000fe400078e0041 */
[----:B------:R-:W-:Y:S02]  /*138d0*/  IMAD.MOV.U32 R2, RZ, RZ, R66 ;  /* 0x000000ffff027224 */ /* 0x000fe400078e0042 */
[----:B------:R-:W-:Y:S01]  /*138e0*/  IMAD.MOV.U32 R0, RZ, RZ, R67 ;  /* 0x000000ffff007224 */ /* 0x000fe200078e0043 */
[-C--:B-1----:R-:W-:Y:S06]  /*138f0*/  HMMA.16816.F32.BF16 R220, R8, R12.reuse, R44 ;  /* 0x0000000c08dc723c */ /* 0x082fec000004182c */
[C---:B------:R-:W-:Y:S06]  /*13900*/  HMMA.16816.F32.BF16 R64, R4.reuse, R12, R32 ;  /* 0x0000000c0440723c */ /* 0x040fec0000041820 */
[-C--:B------:R-:W-:Y:S01]  /*13910*/  HMMA.16816.F32.BF16 R44, R4, R14.reuse, R20 ;  /* 0x0000000e042c723c */ /* 0x080fe20000041814 */
[----:B------:R-:W-:Y:S05]  /*13920*/  LDSM.16.M88.4 R4, [R232+0x6000] ;  /* 0x00600000e804783b */ /* 0x000fea0000000200 */
[----:B------:R-:W-:Y:S01]  /*13930*/  HMMA.16816.F32.BF16 R16, R8, R14, R16 ;  /* 0x0000000e0810723c */ /* 0x000fe20000041810 */
[----:B------:R-:W1:Y:S04]  /*13940*/  LDSM.16.M88.4 R12, [R239] ;  /* 0x00000000ef0c783b */ /* 0x000e680000000200 */
[----:B------:R-:W2:Y:S01]  /*13950*/  LDSM.16.M88.4 R8, [R232+0x4000] ;  /* 0x00400000e808783b */ /* 0x000ea20000000200 */
[----:B------:R-:W-:-:S07]  /*13960*/  IMAD.MOV.U32 R43, RZ, RZ, R68 ;  /* 0x000000ffff2b7224 */ /* 0x000fce00078e0044 */
        /* <DEDUP_REMOVED lines=8> */
[----:B------:R-:W1:Y:S01]  /*139f0*/  LDSM.16.M88.4 R12, [R238] ;  /* 0x00000000ee0c783b */ /* 0x000e620000000200 */
[----:B------:R-:W-:-:S05]  /*13a00*/  IMAD.MOV.U32 R56, RZ, RZ, R48 ;  /* 0x000000ffff387224 */ /* 0x000fca00078e0030 */
        /* <DEDUP_REMOVED lines=8> */
[----:B------:R-:W1:Y:S01]  /*13a90*/  LDSM.16.M88.4 R12, [R237] ;  /* 0x00000000ed0c783b */ /* 0x000e620000000200 */
[----:B------:R-:W-:-:S02]  /*13aa0*/  IMAD.MOV.U32 R57, RZ, RZ, R3 ;  /* 0x000000ffff397224 */ /* 0x000fc400078e0003 */
[----:B------:R-:W-:Y:S02]  /*13ab0*/  IMAD.MOV.U32 R58, RZ, RZ, R2 ;  /* 0x000000ffff3a7224 */ /* 0x000fe400078e0002 */
[----:B------:R-:W-:-:S07]  /*13ac0*/  IMAD.MOV.U32 R59, RZ, RZ, R0 ;  /* 0x000000ffff3b7224 */ /* 0x000fce00078e0000 */
        /* <DEDUP_REMOVED lines=43> */
[----:B------:R-:W1:Y:S01]  /*13d80*/  LDSM.16.M88.4 R12, [R230+0xb800] ;  /* 0x00b80000e60c783b */ /* 0x000e620000000200 */
[----:B------:R-:W-:-:S05]  /*13d90*/  IMAD.MOV.U32 R140, RZ, RZ, R44 ;  /* 0x000000ffff8c7224 */ /* 0x000fca00078e002c */
[----:B------:R-:W-:Y:S02]  /*13da0*/  IMAD.MOV.U32 R61, RZ, RZ, R47 ;  /* 0x000000ffff3d7224 */ /* 0x000fe400078e002f */
[----:B------:R-:W-:Y:S02]  /*13db0*/  IMAD.MOV.U32 R62, RZ, RZ, R46 ;  /* 0x000000ffff3e7224 */ /* 0x000fe400078e002e */
[----:B------:R-:W-:Y:S02]  /*13dc0*/  IMAD.MOV.U32 R63, RZ, RZ, R45 ;  /* 0x000000ffff3f7224 */ /* 0x000fe400078e002d */
[-C--:B-1----:R-:W-:Y:S06]  /*13dd0*/  HMMA.16816.F32.BF16 R44, R8, R12.reuse, R220 ;  /* 0x0000000c082c723c */ /* 0x082fec00000418dc */
[C---:B------:R-:W-:Y:S06]  /*13de0*/  HMMA.16816.F32.BF16 R32, R4.reuse, R12, R212 ;  /* 0x0000000c0420723c */ /* 0x040fec00000418d4 */
[-C--:B------:R-:W-:Y:S01]  /*13df0*/  HMMA.16816.F32.BF16 R20, R4, R14.reuse, R136 ;  /* 0x0000000e0414723c */ /* 0x080fe20000041888 */
[----:B------:R-:W-:Y:S05]  /*13e00*/  LDSM.16.M88.4 R4, [R233+0x6000] ;  /* 0x00600000e904783b */ /* 0x000fea0000000200 */
[----:B------:R-:W-:Y:S01]  /*13e10*/  HMMA.16816.F32.BF16 R16, R8, R14, R16 ;  /* 0x0000000e0810723c */ /* 0x000fe20000041810 */
[----:B------:R-:W1:Y:S04]  /*13e20*/  LDSM.16.M88.4 R12, [R229+0x2000] ;  /* 0x00200000e50c783b */ /* 0x000e680000000200 */
[----:B------:R-:W2:Y:S01]  /*13e30*/  LDSM.16.M88.4 R8, [R233+0x4000] ;  /* 0x00400000e908783b */ /* 0x000ea20000000200 */
        /* <DEDUP_REMOVED lines=9> */
[----:B------:R-:W-:-:S04]  /*13ed0*/  IMAD.MOV.U32 R68, RZ, RZ, R69 ;  /* 0x000000ffff447224 */ /* 0x000fc800078e0045 */
[-C--:B-1----:R-:W-:Y:S06]  /*13ee0*/  HMMA.16816.F32.BF16 R216, R8, R12.reuse, R216 ;  /* 0x0000000c08d8723c */ /* 0x082fec00000418d8 */
[C---:B------:R-:W-:Y:S06]  /*13ef0*/  HMMA.16816.F32.BF16 R64, R4.reuse, R12, R64 ;  /* 0x0000000c0440723c */ /* 0x040fec0000041840 */
[-C--:B------:R-:W-:Y:S06]  /*13f00*/  HMMA.16816.F32.BF16 R52, R4, R14.reuse, R52 ;  /* 0x0000000e0434723c */ /* 0x080fec0000041834 */
[----:B------:R-:W-:Y:S01]  /*13f10*/  HMMA.16816.F32.BF16 R28, R8, R14, R28 ;  /* 0x0000000e081c723c */ /* 0x000fe2000004181c */
[----:B------:R-:W1:Y:S05]  /*13f20*/  LDSM.16.M88.4 R12, [R229+0x3000] ;  /* 0x00300000e50c783b */ /* 0x000e6a0000000200 */
[----:B-1----:R-:W-:Y:S07]  /*13f30*/  HMMA.16816.F32.BF16 R136, R4, R12, R40 ;  /* 0x0000000c0488723c */ /* 0x002fee0000041828 */
[----:B------:R-:W-:-:S02]  /*13f40*/  IMAD.MOV.U32 R42, RZ, RZ, R68 ;  /* 0x000000ffff2a7224 */ /* 0x000fc400078e0044 */
[----:B------:R-:W2:Y:S01]  /*13f50*/  LDL R68, [R1+0x8] ;  /* 0x0000080001447983 */ /* 0x000ea20000100800 */
[----:B------:R-:W-:Y:S06]  /*13f60*/  HMMA.16816.F32.BF16 R140, R4, R14, R36 ;  /* 0x0000000e048c723c */ /* 0x000fec0000041824 */
[C---:B------:R-:W-:Y:S06]  /*13f70*/  HMMA.16816.F32.BF16 R48, R8.reuse, R12, R48 ;  /* 0x0000000c0830723c */ /* 0x040fec0000041830 */
[----:B------:R-:W-:Y:S01]  /*13f80*/  HMMA.16816.F32.BF16 R36, R8, R14, R24 ;  /* 0x0000000e0824723c */ /* 0x000fe20000041818 */
[----:B------:R-:W1:Y:S01]  /*13f90*/  LDSM.16.M88.4 R12, [R229+0x3800] ;  /* 0x00380000e50c783b */ /* 0x000e620000000200 */
[----:B------:R-:W3:Y:S01]  /*13fa0*/  S2R R2, SR_TID.X ;  /* 0x0000000000027919 */ /* 0x000ee20000002100 */
[----:B------:R-:W-:Y:S01]  /*13fb0*/  IMAD.U32 R0, RZ, RZ, UR29 ;  /* 0x0000001dff007e24 */ /* 0x000fe2000f8e00ff */
[----:B------:R-:W-:Y:S01]  /*13fc0*/  UISETP.GT.AND UP0, UPT, UR29, UR15, UPT ;  /* 0x0000000f1d00728c */ /* 0x000fe2000bf04270 */
[----:B------:R-:W-:Y:S01]  /*13fd0*/  IMAD.MOV.U32 R3, RZ, RZ, R70 ;  /* 0x000000ffff037224 */ /* 0x000fe200078e0046 */
[----:B------:R-:W-:-:S04]  /*13fe0*/  DEPBAR.LE SB0, 0x0 ;  /* 0x000080000000791a */ /* 0x000fc80000000000 */
[----:B------:R-:W-:Y:S01]  /*13ff0*/  IMAD.MOV.U32 R43, RZ, RZ, R3 ;  /* 0x000000ffff2b7224 */ /* 0x000fe200078e0003 */
[C---:B-1----:R-:W-:Y:S06]  /*14000*/  HMMA.16816.F32.BF16 R32, R4.reuse, R12, R32 ;  /* 0x0000000c0420723c */ /* 0x042fec0000041820 */
[-C--:B------:R-:W-:Y:S06]  /*14010*/  HMMA.16816.F32.BF16 R20, R4, R14.reuse, R20 ;  /* 0x0000000e0414723c */ /* 0x080fec0000041814 */
[----:B------:R-:W-:Y:S01]  /*14020*/  HMMA.16816.F32.BF16 R4, R8, R14, R16 ;  /* 0x0000000e0804723c */ /* 0x000fe20000041810 */
[----:B---3--:R-:W-:-:S05]  /*14030*/  IMAD.SHL.U32 R2, R2, 0x2, RZ ;  /* 0x0000000202027824 */ /* 0x008fca00078e00ff */
[----:B------:R-:W-:-:S05]  /*14040*/  LOP3.LUT R2, R2, 0x6, RZ, 0xc0, !PT ;  /* 0x0000000602027812 */ /* 0x000fca00078ec0ff */
[----:B------:R-:W-:-:S04]  /*14050*/  IMAD R0, R0, 0x40, R2 ;  /* 0x0000004000007824 */ /* 0x000fc800078e0202 */
[--C-:B------:R-:W-:Y:S02]  /*14060*/  IMAD.IADD R3, R248, 0x1, -R0.reuse ;  /* 0x00000001f8037824 */ /* 0x100fe400078e0a00 */
[----:B------:R-:W-:-:S07]  /*14070*/  IMAD.IADD R2, R250, 0x1, -R0 ;  /* 0x00000001fa027824 */ /* 0x000fce00078e0a00 */
[----:B------:R-:W-:Y:S02]  /*14080*/  IMAD.MOV.U32 R222, RZ, RZ, R5 ;  /* 0x000000ffffde7224 */ /* 0x000fe400078e0005 */
[----:B------:R-:W-:Y:S02]  /*14090*/  IMAD.IADD R5, R249, 0x1, -R0 ;  /* 0x00000001f9057824 */ /* 0x000fe400078e0a00 */
[----:B------:R-:W-:Y:S01]  /*140a0*/  IMAD.MOV.U32 R223, RZ, RZ, R4 ;  /* 0x000000ffffdf7224 */ /* 0x000fe200078e0004 */
[----:B------:R-:W-:Y:S02]  /*140b0*/  IABS R4, R3 ;  /* 0x0000000300047213 */ /* 0x000fe40000000000 */
[----:B------:R-:W-:Y:S02]  /*140c0*/  IABS R3, R2 ;  /* 0x0000000200037213 */ /* 0x000fe40000000000 */
[----:B------:R-:W-:-:S04]  /*140d0*/  IABS R2, R5 ;  /* 0x0000000500027213 */ /* 0x000fc80000000000 */
[----:B------:R-:W-:Y:S02]  /*140e0*/  I2FP.F32.S32 R2, R2 ;  /* 0x0000000200027245 */ /* 0x000fe40000201400 */
[----:B------:R-:W-:Y:S01]  /*140f0*/  I2FP.F32.S32 R3, R3 ;  /* 0x0000000300037245 */ /* 0x000fe20000201400 */
[----:B------:R-:W-:Y:S01]  /*14100*/  HMMA.16816.F32.BF16 R44, R8, R12, R44 ;  /* 0x0000000c082c723c */ /* 0x000fe2000004182c */
[----:B------:R-:W-:Y:S01]  /*14110*/  I2FP.F32.S32 R4, R4 ;  /* 0x0000000400047245 */ /* 0x000fe20000201400 */
[----:B------:R-:W-:Y:S01]  /*14120*/  FFMA.FTZ R14, R2, -UR19, R60 ;  /* 0x80000013020e7c23 */ /* 0x000fe2000801003c */
[----:B------:R-:W-:-:S04]  /*14130*/  VIADD R2, R0, 0x1 ;  /* 0x0000000100027836 */ /* 0x000fc80000000000 */
[----:B------:R-:W-:Y:S01]  /*14140*/  FFMA.FTZ R13, R3, -UR19, R58 ;  /* 0x80000013030d7c23 */ /* 0x000fe2000801003a */
[----:B------:R-:W-:Y:S02]  /*14150*/  IMAD.IADD R3, R251, 0x1, -R0 ;  /* 0x00000001fb037824 */ /* 0x000fe400078e0a00 */
[----:B------:R-:W-:Y:S01]  /*14160*/  FFMA.FTZ R9, R4, -UR19, R56 ;  /* 0x8000001304097c23 */ /* 0x000fe20008010038 */
[--C-:B------:R-:W-:Y:S02]  /*14170*/  IMAD.IADD R5, R250, 0x1, -R2.reuse ;  /* 0x00000001fa057824 */ /* 0x100fe400078e0a02 */
[----:B------:R-:W-:Y:S01]  /*14180*/  IMAD.IADD R4, R248, 0x1, -R2 ;  /* 0x00000001f8047824 */ /* 0x000fe200078e0a02 */
[----:B------:R-:W-:Y:S02]  /*14190*/  IABS R3, R3 ;  /* 0x0000000300037213 */ /* 0x000fe40000000000 */
[----:B------:R-:W-:Y:S01]  /*141a0*/  IABS R5, R5 ;  /* 0x0000000500057213 */ /* 0x000fe20000000000 */
[----:B------:R-:W-:Y:S01]  /*141b0*/  IMAD.MOV.U32 R213, RZ, RZ, R6 ;  /* 0x000000ffffd57224 */ /* 0x000fe200078e0006 */
[----:B------:R-:W-:Y:S01]  /*141c0*/  IABS R4, R4 ;  /* 0x0000000400047213 */ /* 0x000fe20000000000 */
[----:B------:R-:W-:-:S02]  /*141d0*/  IMAD.MOV.U32 R6, RZ, RZ, R3 ;  /* 0x000000ffff067224 */ /* 0x000fc400078e0003 */
[----:B------:R-:W-:Y:S01]  /*141e0*/  IMAD.MOV.U32 R3, RZ, RZ, R5 ;  /* 0x000000ffff037224 */ /* 0x000fe200078e0005 */
[----:B------:R-:W-:Y:S01]  /*141f0*/  I2FP.F32.S32 R4, R4 ;  /* 0x0000000400047245 */ /* 0x000fe20000201400 */
[----:B------:R-:W-:Y:S01]  /*14200*/  IMAD.MOV.U32 R221, RZ, RZ, R7 ;  /* 0x000000ffffdd7224 */ /* 0x000fe200078e0007 */
[----:B------:R-:W-:Y:S02]  /*14210*/  I2FP.F32.S32 R6, R6 ;  /* 0x0000000600067245 */ /* 0x000fe40000201400 */
[----:B------:R-:W-:Y:S01]  /*14220*/  I2FP.F32.S32 R3, R3 ;  /* 0x0000000300037245 */ /* 0x000fe20000201400 */
[----:B------:R-:W-:Y:S01]  /*14230*/  FFMA.FTZ R7, R4, -UR19, R57 ;  /* 0x8000001304077c23 */ /* 0x000fe20008010039 */
[C---:B------:R-:W-:Y:S02]  /*14240*/  ISETP.GE.AND P6, PT, R2.reuse, R43, PT ;  /* 0x0000002b0200720c */ /* 0x040fe40003fc6270 */
[C---:B------:R-:W-:Y:S02]  /*14250*/  ISETP.GE.AND P5, PT, R2.reuse, R42, PT ;  /* 0x0000002a0200720c */ /* 0x040fe40003fa6270 */
[----:B------:R-:W-:Y:S01]  /*14260*/  ISETP.GE.AND P4, PT, R2, R252, PT ;  /* 0x000000fc0200720c */ /* 0x000fe20003f86270 */
[----:B------:R-:W-:-:S02]  /*14270*/  VIADD R4, R0, 0x8 ;  /* 0x0000000800047836 */ /* 0x000fc40000000000 */
[----:B------:R-:W-:Y:S01]  /*14280*/  FFMA.FTZ R8, R6, -UR19, R62 ;  /* 0x8000001306087c23 */ /* 0x000fe2000801003e */
[C---:B------:R-:W-:Y:S01]  /*14290*/  ISETP.LT.OR P6, PT, R2.reuse, R246, P6 ;  /* 0x000000f60200720c */ /* 0x040fe200037c1670 */
[----:B------:R-:W-:Y:S01]  /*142a0*/  IMAD.IADD R5, R249, 0x1, -R2 ;  /* 0x00000001f9057824 */ /* 0x000fe200078e0a02 */
[C---:B------:R-:W-:Y:S01]  /*142b0*/  ISETP.LT.OR P5, PT, R2.reuse, R245, P5 ;  /* 0x000000f50200720c */ /* 0x040fe20002fa1670 */
[----:B------:R-:W-:Y:S01]  /*142c0*/  FFMA.FTZ R6, R3, -UR19, R59 ;  /* 0x8000001303067c23 */ /* 0x000fe2000801003b */
[----:B------:R-:W-:Y:S01]  /*142d0*/  ISETP.LT.OR P4, PT, R2, R244, P4 ;  /* 0x000000f40200720c */ /* 0x000fe20002781670 */
[----:B------:R-:W-:Y:S01]  /*142e0*/  IMAD.IADD R3, R248, 0x1, -R4 ;  /* 0x00000001f8037824 */ /* 0x000fe200078e0a04 */
[----:B------:R-:W-:Y:S01]  /*142f0*/  IABS R10, R5 ;  /* 0x00000005000a7213 */ /* 0x000fe20000000000 */
[----:B------:R-:W-:Y:S02]  /*14300*/  IMAD.MOV.U32 R27, RZ, RZ, R21 ;  /* 0x000000ffff1b7224 */ /* 0x000fe400078e0015 */
[----:B------:R-:W-:-:S02]  /*14310*/  IMAD.MOV.U32 R69, RZ, RZ, R22 ;  /* 0x000000ffff457224 */ /* 0x000fc400078e0016 */
[----:B------:R-:W-:Y:S01]  /*14320*/  IMAD.MOV.U32 R25, RZ, RZ, R23 ;  /* 0x000000ffff197224 */ /* 0x000fe200078e0017 */
[----:B------:R-:W-:Y:S01]  /*14330*/  FSEL R23, R6, -INF , !P6 ;  /* 0xff80000006177808 */ /* 0x000fe20007000000 */
[----:B------:R-:W-:Y:S02]  /*14340*/  IMAD.MOV.U32 R212, RZ, RZ, R20 ;  /* 0x000000ffffd47224 */ /* 0x000fe400078e0014 */
[----:B------:R-:W-:Y:S01]  /*14350*/  IMAD.MOV.U32 R220, RZ, RZ, R44 ;  /* 0x000000ffffdc7224 */ /* 0x000fe200078e002c */
[----:B------:R-:W-:Y:S01]  /*14360*/  BAR.SYNC.DEFER_BLOCKING 0x0 ;  /* 0x0000000000007b1d */ /* 0x000fe20000010000 */
[----:B--2---:R-:W-:-:S04]  /*14370*/  ISETP.GE.AND P0, PT, R2, R68, PT ;  /* 0x000000440200720c */ /* 0x004fc80003f06270 */
[----:B------:R-:W-:Y:S01]  /*14380*/  ISETP.LT.OR P0, PT, R2, R247, P0 ;  /* 0x000000f70200720c */ /* 0x000fe20000701670 */
[----:B------:R-:W-:-:S05]  /*14390*/  IMAD.IADD R2, R251, 0x1, -R2 ;  /* 0x00000001fb027824 */ /* 0x000fca00078e0a02 */
[----:B------:R-:W-:Y:S02]  /*143a0*/  IABS R5, R2 ;  /* 0x0000000200057213 */ /* 0x000fe40000000000 */
[----:B------:R-:W-:-:S04]  /*143b0*/  IABS R2, R3 ;  /* 0x0000000300027213 */ /* 0x000fc80000000000 */
[----:B------:R-:W-:Y:S02]  /*143c0*/  I2FP.F32.S32 R2, R2 ;  /* 0x0000000200027245 */ /* 0x000fe40000201400 */
[----:B------:R-:W-:-:S03]  /*143d0*/  ISETP.GE.AND P3, PT, R0, R68, PT ;  /* 0x000000440000720c */ /* 0x000fc60003f66270 */
        /* <DEDUP_REMOVED lines=8> */
[----:B------:R-:W-:Y:S01]  /*14460*/  ISETP.LT.OR P3, PT, R0, R246, P3 ;  /* 0x000000f60000720c */ /* 0x000fe20001f61670 */
[----:B------:R-:W-:Y:S02]  /*14470*/  IMAD.MOV.U32 R208, RZ, RZ, R42 ;  /* 0x000000ffffd07224 */ /* 0x000fe400078e002a */
[----:B------:R-:W-:Y:S01]  /*14480*/  FFMA.FTZ R10, R2, -UR19, R210 ;  /* 0x80000013020a7c23 */ /* 0x000fe200080100d2 */
[----:B------:R-:W-:Y:S01]  /*14490*/  IMAD.IADD R2, R249, 0x1, -R4 ;  /* 0x00000001f9027824 */ /* 0x000fe200078e0a04 */
[----:B------:R-:W-:-:S02]  /*144a0*/  FSEL R21, R13, -INF , !P3 ;  /* 0xff8000000d157808 */ /* 0x000fc40005800000 */
[C---:B------:R-:W-:Y:S02]  /*144b0*/  ISETP.GE.AND P3, PT, R0.reuse, R208, PT ;  /* 0x000000d00000720c */ /* 0x040fe40003f66270 */
[----:B------:R-:W-:Y:S02]  /*144c0*/  I2FP.F32.S32 R3, R3 ;  /* 0x0000000300037245 */ /* 0x000fe40000201400 */
[----:B------:R-:W-:Y:S02]  /*144d0*/  IABS R2, R2 ;  /* 0x0000000200027213 */ /* 0x000fe40000000000 */
[----:B------:R-:W-:Y:S01]  /*144e0*/  ISETP.LT.OR P3, PT, R0, R245, P3 ;  /* 0x000000f50000720c */ /* 0x000fe20001f61670 */
[----:B------:R-:W-:Y:S01]  /*144f0*/  FFMA.FTZ R3, R3, -UR19, R61 ;  /* 0x8000001303037c23 */ /* 0x000fe2000801003d */
[----:B------:R-:W-:Y:S02]  /*14500*/  I2FP.F32.S32 R2, R2 ;  /* 0x0000000200027245 */ /* 0x000fe40000201400 */
[----:B------:R-:W-:-:S02]  /*14510*/  FSEL R22, R14, -INF , !P3 ;  /* 0xff8000000e167808 */ /* 0x000fc40005800000 */
        /* <DEDUP_REMOVED lines=11> */
[----:B------:R-:W-:Y:S02]  /*145d0*/  IABS R6, R2 ;  /* 0x0000000200067213 */ /* 0x000fe40000000000 */
        /* <DEDUP_REMOVED lines=9> */
[----:B------:R-:W-:Y:S01]  /*14670*/  ISETP.LT.OR P5, PT, R4, R244, P5 ;  /* 0x000000f40400720c */ /* 0x000fe20002fa1670 */
[----:B------:R-:W-:Y:S01]  /*14680*/  IMAD.IADD R4, R248, 0x1, -R3 ;  /* 0x00000001f8047824 */ /* 0x000fe200078e0a03 */
[----:B------:R-:W-:Y:S02]  /*14690*/  I2FP.F32.S32 R5, R5 ;  /* 0x0000000500057245 */ /* 0x000fe40000201400 */
[----:B------:R-:W-:Y:S02]  /*146a0*/  I2FP.F32.S32 R2, R2 ;  /* 0x0000000200027245 */ /* 0x000fe40000201400 */
[----:B------:R-:W-:-:S02]  /*146b0*/  IABS R4, R4 ;  /* 0x0000000400047213 */ /* 0x000fc40000000000 */
        /* <DEDUP_REMOVED lines=20> */
[----:B------:R-:W-:-:S03]  /*14800*/  IABS R9, R3 ;  /* 0x0000000300097213 */ /* 0x000fc60000000000 */
[----:B------:R-:W-:Y:S02]  /*14810*/  IABS R3, R4 ;  /* 0x0000000400037213 */ /* 0x000fe40000000000 */
[----:B------:R-:W-:Y:S01]  /*14820*/  IABS R5, R5 ;  /* 0x0000000500057213 */ /* 0x000fe20000000000 */
[----:B------:R-:W-:-:S03]  /*14830*/  IMAD.MOV.U32 R4, RZ, RZ, R9 ;  /* 0x000000ffff047224 */ /* 0x000fc600078e0009 */
[----:B------:R-:W-:Y:S02]  /*14840*/  I2FP.F32.S32 R5, R5 ;  /* 0x0000000500057245 */ /* 0x000fe40000201400 */
[----:B------:R-:W-:Y:S02]  /*14850*/  I2FP.F32.S32 R9, R4 ;  /* 0x0000000400097245 */ /* 0x000fe40000201400 */
[----:B------:R-:W-:Y:S01]  /*14860*/  I2FP.F32.S32 R4, R3 ;  /* 0x0000000300047245 */ /* 0x000fe20000201400 */
[----:B------:R-:W-:Y:S02]  /*14870*/  FFMA.FTZ R3, R5, -UR19, R133 ;  /* 0x8000001305037c23 */ /* 0x000fe40008010085 */
[----:B------:R-:W-:Y:S01]  /*14880*/  FFMA.FTZ R13, R9, -UR19, R135 ;  /* 0x80000013090d7c23 */ /* 0x000fe20008010087 */
[----:B------:R-:W-:Y:S01]  /*14890*/  IMAD.MOV.U32 R135, RZ, RZ, R43 ;  /* 0x000000ffff877224 */ /* 0x000fe200078e002b */
[----:B------:R-:W-:Y:S01]  /*148a0*/  FSEL R43, R8, -INF , !P5 ;  /* 0xff800000082b7808 */ /* 0x000fe20006800000 */
[----:B------:R-:W-:Y:S01]  /*148b0*/  FFMA.FTZ R12, R4, -UR19, R216 ;  /* 0x80000013040c7c23 */ /* 0x000fe200080100d8 */
[----:B------:R-:W-:-:S02]  /*148c0*/  FSEL R15, R7, -INF , !P4 ;  /* 0xff800000070f7808 */ /* 0x000fc40006000000 */
[----:B------:R-:W-:Y:S02]  /*148d0*/  FSEL R16, R6, -INF , !P3 ;  /* 0xff80000006107808 */ /* 0x000fe40005800000 */
        /* <DEDUP_REMOVED lines=28> */
[----:B------:R-:W-:Y:S02]  /*14aa0*/  IABS R3, R6 ;  /* 0x0000000600037213 */ /* 0x000fe40000000000 */
[----:B------:R-:W-:Y:S02]  /*14ab0*/  FSEL R41, R13, -INF , !P6 ;  /* 0xff8000000d297808 */ /* 0x000fe40007000000 */
[----:B------:R-:W-:-:S02]  /*14ac0*/  I2FP.F32.S32 R3, R3 ;  /* 0x0000000300037245 */ /* 0x000fc40000201400 */
[----:B------:R-:W-:Y:S02]  /*14ad0*/  FSEL R133, R12, -INF , !P5 ;  /* 0xff8000000c857808 */ /* 0x000fe40006800000 */
[----:B------:R-:W-:Y:S02]  /*14ae0*/  FSEL R59, R8, -INF , !P4 ;  /* 0xff800000083b7808 */ /* 0x000fe40006000000 */
[----:B------:R-:W-:Y:S02]  /*14af0*/  FSEL R132, R7, -INF , !P3 ;  /* 0xff80000007847808 */ /* 0x000fe40005800000 */
[C---:B------:R-:W-:Y:S02]  /*14b00*/  ISETP.GE.AND P6, PT, R2.reuse, R68, PT ;  /* 0x000000440200720c */ /* 0x040fe40003fc6270 */
[C---:B------:R-:W-:Y:S02]  /*14b10*/  ISETP.GE.AND P5, PT, R2.reuse, R135, PT ;  /* 0x000000870200720c */ /* 0x040fe40003fa6270 */
[----:B------:R-:W-:-:S02]  /*14b20*/  ISETP.GE.AND P4, PT, R2, R208, PT ;  /* 0x000000d00200720c */ /* 0x000fc40003f86270 */
[----:B------:R-:W-:Y:S01]  /*14b30*/  ISETP.GE.AND P3, PT, R2, R252, PT ;  /* 0x000000fc0200720c */ /* 0x000fe20003f66270 */
[----:B------:R-:W-:Y:S01]  /*14b40*/  FFMA.FTZ R9, R3, -UR19, R65 ;  /* 0x8000001303097c23 */ /* 0x000fe20008010041 */
[----:B------:R-:W-:Y:S01]  /*14b50*/  I2FP.F32.S32 R5, R5 ;  /* 0x0000000500057245 */ /* 0x000fe20000201400 */
[----:B------:R-:W-:Y:S01]  /*14b60*/  VIADD R3, R0, 0x18 ;  /* 0x0000001800037836 */ /* 0x000fe20000000000 */
[C---:B------:R-:W-:Y:S02]  /*14b70*/  ISETP.LT.OR P6, PT, R2.reuse, R247, P6 ;  /* 0x000000f70200720c */ /* 0x040fe400037c1670 */
[C---:B------:R-:W-:Y:S02]  /*14b80*/  ISETP.LT.OR P5, PT, R2.reuse, R246, P5 ;  /* 0x000000f60200720c */ /* 0x040fe40002fa1670 */
[C---:B------:R-:W-:Y:S02]  /*14b90*/  ISETP.LT.OR P4, PT, R2.reuse, R245, P4 ;  /* 0x000000f50200720c */ /* 0x040fe40002781670 */
[----:B------:R-:W-:Y:S01]  /*14ba0*/  ISETP.LT.OR P3, PT, R2, R244, P3 ;  /* 0x000000f40200720c */ /* 0x000fe20001f61670 */
[----:B------:R-:W-:-:S02]  /*14bb0*/  IMAD.IADD R2, R251, 0x1, -R2 ;  /* 0x00000001fb027824 */ /* 0x000fc400078e0a02 */
[----:B------:R-:W-:Y:S01]  /*14bc0*/  FFMA.FTZ R11, R5, -UR19, R217 ;  /* 0x80000013050b7c23 */ /* 0x000fe200080100d9 */
[----:B------:R-:W-:Y:S01]  /*14bd0*/  IMAD.IADD R5, R250, 0x1, -R3 ;  /* 0x00000001fa057824 */ /* 0x000fe200078e0a03 */
[----:B------:R-:W-:Y:S02]  /*14be0*/  I2FP.F32.S32 R4, R4 ;  /* 0x0000000400047245 */ /* 0x000fe40000201400 */
[----:B------:R-:W-:Y:S02]  /*14bf0*/  IABS R6, R2 ;  /* 0x0000000200067213 */ /* 0x000fe40000000000 */
[----:B------:R-:W-:Y:S01]  /*14c00*/  IABS R2, R5 ;  /* 0x0000000500027213 */ /* 0x000fe20000000000 */
[----:B------:R-:W-:Y:S01]  /*14c10*/  FFMA.FTZ R10, R4, -UR19, R219 ;  /* 0x80000013040a7c23 */ /* 0x000fe200080100db */
[----:B------:R-:W-:Y:S02]  /*14c20*/  IMAD.IADD R4, R248, 0x1, -R3 ;  /* 0x00000001f8047824 */ /* 0x000fe400078e0a03 */
[----:B------:R-:W-:Y:S01]  /*14c30*/  IMAD.MOV.U32 R5, RZ, RZ, R6 ;  /* 0x000000ffff057224 */ /* 0x000fe200078e0006 */
[----:B------:R-:W-:Y:S01]  /*14c40*/  I2FP.F32.S32 R2, R2 ;  /* 0x0000000200027245 */ /* 0x000fe20000201400 */
[----:B------:R-:W-:Y:S01]  /*14c50*/  IMAD.MOV.U32 R70, RZ, RZ, R47 ;  /* 0x000000ffff467224 */ /* 0x000fe200078e002f */
[----:B------:R-:W-:-:S02]  /*14c60*/  IABS R4, R4 ;  /* 0x0000000400047213 */ /* 0x000fc40000000000 */
[----:B------:R-:W-:Y:S02]  /*14c70*/  I2FP.F32.S32 R5, R5 ;  /* 0x0000000500057245 */ /* 0x000fe40000201400 */
[----:B------:R-:W-:Y:S02]  /*14c80*/  FSEL R47, R14, -INF , !P0 ;  /* 0xff8000000e2f7808 */ /* 0x000fe40004000000 */
[----:B------:R-:W-:Y:S02]  /*14c90*/  FSEL R134, R11, -INF , !P6 ;  /* 0xff8000000b867808 */ /* 0x000fe40007000000 */
[----:B------:R-:W-:Y:S02]  /*14ca0*/  FSEL R62, R10, -INF , !P5 ;  /* 0xff8000000a3e7808 */ /* 0x000fe40006800000 */
[----:B------:R-:W-:Y:S02]  /*14cb0*/  FSEL R56, R9, -INF , !P4 ;  /* 0xff80000009387808 */ /* 0x000fe40006000000 */
[----:B------:R-:W-:-:S02]  /*14cc0*/  ISETP.GE.AND P0, PT, R3, R68, PT ;  /* 0x000000440300720c */ /* 0x000fc40003f06270 */
        /* <DEDUP_REMOVED lines=78> */
[--C-:B------:R-:W-:Y:S02]  /*151b0*/  IMAD.IADD R5, R250, 0x1, -R3.reuse ;  /* 0x00000001fa057824 */ /* 0x100fe400078e0a03 */
[----:B------:R-:W-:Y:S01]  /*151c0*/  FFMA.FTZ R10, R4, -UR19, R50 ;  /* 0x80000013040a7c23 */ /* 0x000fe20008010032 */
[----:B------:R-:W-:Y:S02]  /*151d0*/  IMAD.IADD R4, R248, 0x1, -R3 ;  /* 0x00000001f8047824 */ /* 0x000fe400078e0a03 */
[----:B------:R-:W-:Y:S01]  /*151e0*/  IABS R2, R5 ;  /* 0x0000000500027213 */ /* 0x000fe20000000000 */
[----:B------:R-:W-:Y:S02]  /*151f0*/  IMAD.MOV.U32 R5, RZ, RZ, R6 ;  /* 0x000000ffff057224 */ /* 0x000fe400078e0006 */
[----:B------:R-:W-:Y:S01]  /*15200*/  IABS R4, R4 ;  /* 0x0000000400047213 */ /* 0x000fe20000000000 */
[----:B------:R-:W-:Y:S01]  /*15210*/  IMAD.MOV.U32 R214, RZ, RZ, R45 ;  /* 0x000000ffffd67224 */ /* 0x000fe200078e002d */
[----:B------:R-:W-:-:S02]  /*15220*/  I2FP.F32.S32 R2, R2 ;  /* 0x0000000200027245 */ /* 0x000fc40000201400 */
        /* <DEDUP_REMOVED lines=28> */
[----:B------:R-:W-:-:S04]  /*153f0*/  FFMA.FTZ R3, R5, -UR19, R137 ;  /* 0x8000001305037c23 */ /* 0x000fc80008010089 */
[----:B------:R-:W-:Y:S01]  /*15400*/  FFMA.FTZ R12, R4, -UR19, R36 ;  /* 0x80000013040c7c23 */ /* 0x000fe20008010024 */
[----:B------:R-:W-:Y:S01]  /*15410*/  FSEL R4, R8, -INF , !P6 ;  /* 0xff80000008047808 */ /* 0x000fe20007000000 */
[----:B------:R-:W-:Y:S01]  /*15420*/  IMAD.MOV.U32 R215, RZ, RZ, R46 ;  /* 0x000000ffffd77224 */ /* 0x000fe200078e002e */
[----:B------:R-:W-:Y:S02]  /*15430*/  FSEL R3, R3, -INF , !P3 ;  /* 0xff80000003037808 */ /* 0x000fe40005800000 */
[----:B------:R-:W-:Y:S01]  /*15440*/  FSEL R57, R7, -INF , !P5 ;  /* 0xff80000007397808 */ /* 0x000fe20006800000 */
[----:B------:R1:W-:Y:S01]  /*15450*/  STL [R1+0x14], R4 ;  /* 0x0000140401007387 */ /* 0x0003e20000100800 */
[----:B------:R-:W-:Y:S02]  /*15460*/  FSEL R46, R6, -INF , !P4 ;  /* 0xff800000062e7808 */ /* 0x000fe40006000000 */
[C---:B------:R-:W-:Y:S02]  /*15470*/  ISETP.GE.AND P6, PT, R2.reuse, R68, PT ;  /* 0x000000440200720c */ /* 0x040fe40003fc6270 */
[----:B------:R-:W-:-:S02]  /*15480*/  ISETP.GE.AND P5, PT, R2, R135, PT ;  /* 0x000000870200720c */ /* 0x000fc40003fa6270 */
[C---:B------:R-:W-:Y:S02]  /*15490*/  ISETP.GE.AND P4, PT, R2.reuse, R208, PT ;  /* 0x000000d00200720c */ /* 0x040fe40003f86270 */
[C---:B------:R-:W-:Y:S01]  /*154a0*/  ISETP.GE.AND P3, PT, R2.reuse, R252, PT ;  /* 0x000000fc0200720c */ /* 0x040fe20003f66270 */
[----:B------:R2:W-:Y:S01]  /*154b0*/  STL [R1+0x10], R3 ;  /* 0x0000100301007387 */ /* 0x0005e20000100800 */
[C---:B------:R-:W-:Y:S02]  /*154c0*/  ISETP.LT.OR P6, PT, R2.reuse, R247, P6 ;  /* 0x000000f70200720c */ /* 0x040fe400037c1670 */
[C---:B------:R-:W-:Y:S02]  /*154d0*/  ISETP.LT.OR P5, PT, R2.reuse, R246, P5 ;  /* 0x000000f60200720c */ /* 0x040fe40002fa1670 */
[C---:B------:R-:W-:Y:S02]  /*154e0*/  ISETP.LT.OR P4, PT, R2.reuse, R245, P4 ;  /* 0x000000f50200720c */ /* 0x040fe40002781670 */
[----:B------:R-:W-:Y:S01]  /*154f0*/  ISETP.LT.OR P3, PT, R2, R244, P3 ;  /* 0x000000f40200720c */ /* 0x000fe20001f61670 */
[----:B-1----:R-:W-:-:S05]  /*15500*/  IMAD.IADD R4, R250, 0x1, -R2 ;  /* 0x00000001fa047824 */ /* 0x002fca00078e0a02 */
[----:B------:R-:W-:Y:S01]  /*15510*/  IABS R5, R4 ;  /* 0x0000000400057213 */ /* 0x000fe20000000000 */
[--C-:B--2---:R-:W-:Y:S02]  /*15520*/  IMAD.IADD R3, R249, 0x1, -R2.reuse ;  /* 0x00000001f9037824 */ /* 0x104fe400078e0a02 */
[----:B------:R-:W-:-:S05]  /*15530*/  IMAD.IADD R2, R251, 0x1, -R2 ;  /* 0x00000001fb027824 */ /* 0x000fca00078e0a02 */
        /* <DEDUP_REMOVED lines=15> */
[----:B------:R-:W-:-:S04]  /*15630*/  IABS R3, R6 ;  /* 0x0000000600037213 */ /* 0x000fc80000000000 */
[----:B------:R-:W-:Y:S01]  /*15640*/  I2FP.F32.S32 R3, R3 ;  /* 0x0000000300037245 */ /* 0x000fe20000201400 */
[----:B------:R-:W-:Y:S01]  /*15650*/  FFMA.FTZ R13, R9, -UR19, R139 ;  /* 0x80000013090d7c23 */ /* 0x000fe2000801008b */
[----:B------:R-:W-:-:S03]  /*15660*/  IMAD.MOV.U32 R210, RZ, RZ, R223 ;  /* 0x000000ffffd27224 */ /* 0x000fc600078e00df */
[----:B------:R-:W-:Y:S01]  /*15670*/  FFMA.FTZ R9, R3, -UR19, R141 ;  /* 0x8000001303097c23 */ /* 0x000fe2000801008d */
[----:B------:R-:W-:Y:S01]  /*15680*/  FSEL R3, R7, -INF , !P4 ;  /* 0xff80000007037808 */ /* 0x000fe20006000000 */
[----:B------:R-:W-:Y:S01]  /*15690*/  IMAD.MOV.U32 R209, RZ, RZ, R221 ;  /* 0x000000ffffd17224 */ /* 0x000fe200078e00dd */
[----:B------:R-:W-:Y:S02]  /*156a0*/  FSEL R51, R13, -INF , !P0 ;  /* 0xff8000000d337808 */ /* 0x000fe40004000000 */
[----:B------:R-:W-:Y:S02]  /*156b0*/  FSEL R221, R12, -INF , !P6 ;  /* 0xff8000000cdd7808 */ /* 0x000fe40007000000 */
[----:B------:R-:W-:Y:S01]  /*156c0*/  FSEL R223, R8, -INF , !P5 ;  /* 0xff80000008df7808 */ /* 0x000fe20006800000 */
[----:B------:R1:W-:Y:S01]  /*156d0*/  STL [R1+0xc], R3 ;  /* 0x00000c0301007387 */ /* 0x0003e20000100800 */
[----:B------:R-:W-:Y:S02]  /*156e0*/  I2FP.F32.S32 R4, R4 ;  /* 0x0000000400047245 */ /* 0x000fe40000201400 */
[----:B------:R-:W-:-:S02]  /*156f0*/  ISETP.GE.AND P0, PT, R2, R68, PT ;  /* 0x000000440200720c */ /* 0x000fc40003f06270 */
[C---:B------:R-:W-:Y:S02]  /*15700*/  ISETP.GE.AND P6, PT, R2.reuse, R135, PT ;  /* 0x000000870200720c */ /* 0x040fe40003fc6270 */
[C---:B------:R-:W-:Y:S02]  /*15710*/  ISETP.GE.AND P5, PT, R2.reuse, R208, PT ;  /* 0x000000d00200720c */ /* 0x040fe40003fa6270 */
[----:B------:R-:W-:Y:S02]  /*15720*/  ISETP.GE.AND P4, PT, R2, R252, PT ;  /* 0x000000fc0200720c */ /* 0x000fe40003f86270 */
[----:B------:R-:W-:Y:S01]  /*15730*/  I2FP.F32.S32 R5, R5 ;  /* 0x0000000500057245 */ /* 0x000fe20000201400 */
[----:B------:R-:W-:Y:S01]  /*15740*/  FFMA.FTZ R10, R4, -UR19, R39 ;  /* 0x80000013040a7c23 */ /* 0x000fe20008010027 */
[C---:B------:R-:W-:Y:S02]  /*15750*/  ISETP.LT.OR P0, PT, R2.reuse, R247, P0 ;  /* 0x000000f70200720c */ /* 0x040fe40000701670 */
[----:B------:R-:W-:-:S02]  /*15760*/  ISETP.LT.OR P6, PT, R2, R246, P6 ;  /* 0x000000f60200720c */ /* 0x000fc400037c1670 */
[C---:B------:R-:W-:Y:S02]  /*15770*/  ISETP.LT.OR P5, PT, R2.reuse, R245, P5 ;  /* 0x000000f50200720c */ /* 0x040fe40002fa1670 */
[----:B------:R-:W-:Y:S01]  /*15780*/  ISETP.LT.OR P4, PT, R2, R244, P4 ;  /* 0x000000f40200720c */ /* 0x000fe20002781670 */
[----:B------:R-:W-:Y:S02]  /*15790*/  IMAD.IADD R2, R251, 0x1, -R2 ;  /* 0x00000001fb027824 */ /* 0x000fe400078e0a02 */
[----:B-1----:R-:W-:Y:S02]  /*157a0*/  VIADD R3, R0, 0x30 ;  /* 0x0000003000037836 */ /* 0x002fe40000000000 */
[----:B------:R-:W-:Y:S02]  /*157b0*/  FFMA.FTZ R11, R5, -UR19, R37 ;  /* 0x80000013050b7c23 */ /* 0x000fe40008010025 */
[--C-:B------:R-:W-:Y:S01]  /*157c0*/  IMAD.IADD R4, R248, 0x1, -R3.reuse ;  /* 0x00000001f8047824 */ /* 0x100fe200078e0a03 */
[----:B------:R-:W-:Y:S01]  /*157d0*/  IABS R6, R2 ;  /* 0x0000000200067213 */ /* 0x000fe20000000000 */
[----:B------:R-:W-:-:S03]  /*157e0*/  IMAD.IADD R5, R250, 0x1, -R3 ;  /* 0x00000001fa057824 */ /* 0x000fc600078e0a03 */
        /* <DEDUP_REMOVED lines=17> */
[----:B------:R-:W-:Y:S01]  /*15900*/  FFMA.FTZ R6, R2, -UR19, R215 ;  /* 0x8000001302067c23 */ /* 0x000fe200080100d7 */
[----:B------:R-:W-:Y:S01]  /*15910*/  ISETP.LT.OR P3, PT, R3, R247, P3 ;  /* 0x000000f70300720c */ /* 0x000fe20001f61670 */
[--C-:B------:R-:W-:Y:S01]  /*15920*/  IMAD.IADD R5, R249, 0x1, -R3.reuse ;  /* 0x00000001f9057824 */ /* 0x100fe200078e0a03 */
[C---:B------:R-:W-:Y:S01]  /*15930*/  ISETP.LT.OR P0, PT, R3.reuse, R246, P0 ;  /* 0x000000f60300720c */ /* 0x040fe20000701670 */
[----:B------:R-:W-:Y:S01]  /*15940*/  VIADD R2, R0, 0x31 ;  /* 0x0000003100027836 */ /* 0x000fe20000000000 */
[C---:B------:R-:W-:Y:S02]  /*15950*/  ISETP.LT.OR P6, PT, R3.reuse, R245, P6 ;  /* 0x000000f50300720c */ /* 0x040fe400037c1670 */
[----:B------:R-:W-:Y:S01]  /*15960*/  ISETP.LT.OR P5, PT, R3, R244, P5 ;  /* 0x000000f40300720c */ /* 0x000fe20002fa1670 */
[----:B------:R-:W-:-:S02]  /*15970*/  IMAD.IADD R3, R251, 0x1, -R3 ;  /* 0x00000001fb037824 */ /* 0x000fc400078e0a03 */
        /* <DEDUP_REMOVED lines=36> */
[----:B------:R-:W-:Y:S02]  /*15bc0*/  IMAD.MOV.U32 R65, RZ, RZ, R211 ;  /* 0x000000ffff417224 */ /* 0x000fe400078e00d3 */
[----:B------:R-:W-:Y:S01]  /*15bd0*/  FFMA.FTZ R8, R3, -UR19, R33 ;  /* 0x8000001303087c23 */ /* 0x000fe20008010021 */
[--C-:B------:R-:W-:Y:S01]  /*15be0*/  IMAD.IADD R4, R248, 0x1, -R2.reuse ;  /* 0x00000001f8047824 */ /* 0x100fe200078e0a02 */
[----:B------:R1:W5:Y:S01]  /*15bf0*/  LDL.LU R70, [R1+0x98] ;  /* 0x0000980001467983 */ /* 0x0003620000300800 */
[----:B------:R-:W-:-:S02]  /*15c00*/  IMAD.IADD R3, R250, 0x1, -R2 ;  /* 0x00000001fa037824 */ /* 0x000fc400078e0a02 */
[----:B------:R-:W-:Y:S01]  /*15c10*/  IMAD.IADD R6, R249, 0x1, -R2 ;  /* 0x00000001f9067824 */ /* 0x000fe200078e0a02 */
[----:B------:R-:W-:Y:S02]  /*15c20*/  IABS R5, R4 ;  /* 0x0000000400057213 */ /* 0x000fe40000000000 */
[----:B------:R-:W-:Y:S02]  /*15c30*/  IABS R4, R3 ;  /* 0x0000000300047213 */ /* 0x000fe40000000000 */
[----:B------:R-:W-:Y:S02]  /*15c40*/  IABS R3, R6 ;  /* 0x0000000600037213 */ /* 0x000fe40000000000 */
[----:B------:R-:W-:Y:S02]  /*15c50*/  I2FP.F32.S32 R5, R5 ;  /* 0x0000000500057245 */ /* 0x000fe40000201400 */
[----:B------:R-:W-:Y:S02]  /*15c60*/  I2FP.F32.S32 R4, R4 ;  /* 0x0000000400047245 */ /* 0x000fe40000201400 */
[----:B------:R-:W-:Y:S01]  /*15c70*/  I2FP.F32.S32 R3, R3 ;  /* 0x0000000300037245 */ /* 0x000fe20000201400 */
[----:B------:R-:W-:-:S02]  /*15c80*/  IMAD.MOV.U32 R211, RZ, RZ, R209 ;  /* 0x000000ffffd37224 */ /* 0x000fc400078e00d1 */
[----:B------:R-:W-:Y:S01]  /*15c90*/  FFMA.FTZ R11, R5, -UR19, R210 ;  /* 0x80000013050b7c23 */ /* 0x000fe200080100d2 */
[----:B------:R-:W-:Y:S01]  /*15ca0*/  FFMA.FTZ R10, R4, -UR19, R213 ;  /* 0x80000013040a7c23 */ /* 0x000fe200080100d5 */
[----:B------:R-:W-:Y:S01]  /*15cb0*/  FSEL R213, R13, -INF , !P5 ;  /* 0xff8000000dd57808 */ /* 0x000fe20006800000 */
[----:B------:R-:W-:Y:S01]  /*15cc0*/  FFMA.FTZ R7, R3, -UR19, R212 ;  /* 0x8000001303077c23 */ /* 0x000fe200080100d4 */
[----:B------:R-:W-:Y:S02]  /*15cd0*/  FSEL R209, R12, -INF , !P4 ;  /* 0xff8000000cd17808 */ /* 0x000fe40006000000 */
[----:B------:R-:W-:Y:S02]  /*15ce0*/  FSEL R210, R9, -INF , !P3 ;  /* 0xff80000009d27808 */ /* 0x000fe40005800000 */
[----:B------:R-:W-:Y:S02]  /*15cf0*/  FSEL R212, R8, -INF , !P0 ;  /* 0xff80000008d47808 */ /* 0x000fe40004000000 */
[----:B------:R-:W-:-:S02]  /*15d00*/  ISETP.GE.AND P5, PT, R2, R68, PT ;  /* 0x000000440200720c */ /* 0x000fc40003fa6270 */
[C---:B------:R-:W-:Y:S02]  /*15d10*/  ISETP.GE.AND P4, PT, R2.reuse, R135, PT ;  /* 0x000000870200720c */ /* 0x040fe40003f86270 */
[C---:B------:R-:W-:Y:S02]  /*15d20*/  ISETP.GE.AND P3, PT, R2.reuse, R208, PT ;  /* 0x000000d00200720c */ /* 0x040fe40003f66270 */
[----:B------:R-:W-:Y:S01]  /*15d30*/  ISETP.GE.AND P0, PT, R2, R252, PT ;  /* 0x000000fc0200720c */ /* 0x000fe20003f06270 */
[----:B------:R-:W-:Y:S01]  /*15d40*/  VIADD R0, R0, 0x39 ;  /* 0x0000003900007836 */ /* 0x000fe20000000000 */
[C---:B------:R-:W-:Y:S02]  /*15d50*/  ISETP.LT.OR P5, PT, R2.reuse, R247, P5 ;  /* 0x000000f70200720c */ /* 0x040fe40002fa1670 */
[C---:B------:R-:W-:Y:S02]  /*15d60*/  ISETP.LT.OR P4, PT, R2.reuse, R246, P4 ;  /* 0x000000f60200720c */ /* 0x040fe40002781670 */
[----:B------:R-:W-:-:S02]  /*15d70*/  ISETP.LT.OR P3, PT, R2, R245, P3 ;  /* 0x000000f50200720c */ /* 0x000fc40001f61670 */
[----:B------:R-:W-:Y:S01]  /*15d80*/  ISETP.LT.OR P0, PT, R2, R244, P0 ;  /* 0x000000f40200720c */ /* 0x000fe20000701670 */
[----:B------:R-:W-:Y:S02]  /*15d90*/  IMAD.IADD R2, R251, 0x1, -R2 ;  /* 0x00000001fb027824 */ /* 0x000fe400078e0a02 */
[----:B------:R-:W-:-:S03]  /*15da0*/  IMAD.IADD R4, R250, 0x1, -R0 ;  /* 0x00000001fa047824 */ /* 0x000fc600078e0a00 */
[----:B------:R-:W-:Y:S02]  /*15db0*/  IABS R6, R2 ;  /* 0x0000000200067213 */ /* 0x000fe40000000000 */
[----:B------:R-:W-:Y:S02]  /*15dc0*/  IABS R2, R4 ;  /* 0x0000000400027213 */ /* 0x000fe40000000000 */
[----:B------:R-:W-:Y:S02]  /*15dd0*/  I2FP.F32.S32 R6, R6 ;  /* 0x0000000600067245 */ /* 0x000fe40000201400 */
[----:B------:R-:W-:-:S03]  /*15de0*/  I2FP.F32.S32 R2, R2 ;  /* 0x0000000200027245 */ /* 0x000fc60000201400 */
[----:B------:R-:W-:Y:S02]  /*15df0*/  FFMA.FTZ R6, R6, -UR19, R69 ;  /* 0x8000001306067c23 */ /* 0x000fe40008010045 */
[----:B------:R-:W-:Y:S01]  /*15e00*/  FFMA.FTZ R4, R2, -UR19, R211 ;  /* 0x8000001302047c23 */ /* 0x000fe200080100d3 */
[----:B------:R-:W-:Y:S01]  /*15e10*/  FSEL R211, R14, -INF , !P6 ;  /* 0xff8000000ed37808 */ /* 0x000fe20007000000 */
[----:B------:R1:W5:Y:S01]  /*15e20*/  LDL.LU R69, [R1+0x94] ;  /* 0x0000940001457983 */ /* 0x0003620000300800 */
[----:B------:R-:W-:-:S03]  /*15e30*/  ISETP.GE.AND P6, PT, R0, R68, PT ;  /* 0x000000440000720c */ /* 0x000fc60003fc6270 */
[----:B------:R1:W5:Y:S01]  /*15e40*/  LDL.LU R68, [R1+0x90] ;  /* 0x0000900001447983 */ /* 0x0003620000300800 */
[----:B------:R-:W-:-:S05]  /*15e50*/  IMAD.IADD R3, R248, 0x1, -R0 ;  /* 0x00000001f8037824 */ /* 0x000fca00078e0a00 */
[----:B------:R-:W-:-:S04]  /*15e60*/  IABS R3, R3 ;  /* 0x0000000300037213 */ /* 0x000fc80000000000 */
[----:B------:R-:W-:Y:S02]  /*15e70*/  I2FP.F32.S32 R3, R3 ;  /* 0x0000000300037245 */ /* 0x000fe40000201400 */
[----:B------:R-:W-:-:S03]  /*15e80*/  FSEL R140, R10, -INF , !P4 ;  /* 0xff8000000a8c7808 */ /* 0x000fc60006000000 */
[----:B------:R-:W-:Y:S01]  /*15e90*/  FFMA.FTZ R5, R3, -UR19, R65 ;  /* 0x8000001303057c23 */ /* 0x000fe20008010041 */
[--C-:B------:R-:W-:Y:S01]  /*15ea0*/  IMAD.IADD R3, R249, 0x1, -R0.reuse ;  /* 0x00000001f9037824 */ /* 0x100fe200078e0a00 */
[C---:B------:R-:W-:Y:S01]  /*15eb0*/  ISETP.GE.AND P4, PT, R0.reuse, R208, PT ;  /* 0x000000d00000720c */ /* 0x040fe20003f86270 */
[----:B------:R-:W-:Y:S01]  /*15ec0*/  IMAD.IADD R2, R251, 0x1, -R0 ;  /* 0x00000001fb027824 */ /* 0x000fe200078e0a00 */
[----:B------:R-:W-:Y:S02]  /*15ed0*/  FSEL R139, R11, -INF , !P5 ;  /* 0xff8000000b8b7808 */ /* 0x000fe40006800000 */
[----:B------:R-:W-:Y:S02]  /*15ee0*/  FSEL R208, R7, -INF , !P3 ;  /* 0xff80000007d07808 */ /* 0x000fe40005800000 */
[C---:B------:R-:W-:Y:S02]  /*15ef0*/  ISETP.GE.AND P5, PT, R0.reuse, R135, PT ;  /* 0x000000870000720c */ /* 0x040fe40003fa6270 */
[----:B------:R-:W-:-:S02]  /*15f00*/  ISETP.GE.AND P3, PT, R0, R252, PT ;  /* 0x000000fc0000720c */ /* 0x000fc40003f66270 */
[----:B------:R-:W-:Y:S02]  /*15f10*/  IABS R3, R3 ;  /* 0x0000000300037213 */ /* 0x000fe40000000000 */
[C---:B------:R-:W-:Y:S02]  /*15f20*/  ISETP.LT.OR P6, PT, R0.reuse, R247, P6 ;  /* 0x000000f70000720c */ /* 0x040fe400037c1670 */
[C---:B------:R-:W-:Y:S02]  /*15f30*/  ISETP.LT.OR P5, PT, R0.reuse, R246, P5 ;  /* 0x000000f60000720c */ /* 0x040fe40002fa1670 */
[C---:B------:R-:W-:Y:S02]  /*15f40*/  ISETP.LT.OR P4, PT, R0.reuse, R245, P4 ;  /* 0x000000f50000720c */ /* 0x040fe40002781670 */
[----:B------:R-:W-:Y:S02]  /*15f50*/  ISETP.LT.OR P3, PT, R0, R244, P3 ;  /* 0x000000f40000720c */ /* 0x000fe40001f61670 */
[----:B------:R-:W-:Y:S01]  /*15f60*/  IABS R0, R2 ;  /* 0x0000000200007213 */ /* 0x000fe20000000000 */
[----:B------:R-:W-:Y:S01]  /*15f70*/  IMAD.MOV.U32 R2, RZ, RZ, R3 ;  /* 0x000000ffff027224 */ /* 0x000fe200078e0003 */
[----:B------:R-:W-:-:S02]  /*15f80*/  FSEL R143, R6, -INF , !P0 ;  /* 0xff800000068f7808 */ /* 0x000fc40004000000 */
[----:B------:R-:W-:Y:S02]  /*15f90*/  PLOP3.LUT P0, PT, PT, PT, UP0, 0x80, 0x0 ;  /* 0x000000000000781c */ /* 0x000fe40003f0f008 */
[----:B------:R-:W-:Y:S02]  /*15fa0*/  I2FP.F32.S32 R2, R2 ;  /* 0x0000000200027245 */ /* 0x000fe40000201400 */
[----:B------:R-:W-:-:S03]  /*15fb0*/  I2FP.F32.S32 R0, R0 ;  /* 0x0000000000007245 */ /* 0x000fc60000201400 */
[----:B------:R-:W-:Y:S02]  /*15fc0*/  FFMA.FTZ R2, R2, -UR19, R27 ;  /* 0x8000001302027c23 */ /* 0x000fe4000801001b */
[----:B------:R-:W-:Y:S01]  /*15fd0*/  FFMA.FTZ R0, R0, -UR19, R25 ;  /* 0x8000001300007c23 */ /* 0x000fe20008010019 */
[----:B------:R-:W-:Y:S02]  /*15fe0*/  FSEL R14, R5, -INF , !P6 ;  /* 0xff800000050e7808 */ /* 0x000fe40007000000 */
[----:B------:R-:W-:Y:S02]  /*15ff0*/  FSEL R137, R4, -INF , !P5 ;  /* 0xff80000004897808 */ /* 0x000fe40006800000 */
[----:B------:R-:W-:Y:S02]  /*16000*/  FSEL R138, R2, -INF , !P4 ;  /* 0xff800000028a7808 */ /* 0x000fe40006000000 */
        /* <DEDUP_REMOVED lines=11> */
[----:B------:R-:W4:Y:S03]  /*160c0*/  @!P1 LDC.64 R6, c[0x0][0x218] ;  /* 0x00008600ff069b82 */ /* 0x000f260000000a00 */
        /* <DEDUP_REMOVED lines=15> */
[----:B----4-:R-:W-:-:S04]  /*161c0*/  @!P1 LEA R4, P0, R0, R6, 0x1 ;  /* 0x0000000600049211 */ /* 0x010fc800078008ff */
        /* <DEDUP_REMOVED lines=59> */
.L_x_906:
[----:B------:R-:W-:Y:S05]  /*16580*/  BSYNC B0 ;  /* 0x0000000000007941 */ /* 0x000fea0003800000 */
.L_x_905:
[----:B------:R-:W0:Y:S02]  /*16590*/  LDGDEPBAR ;  /* 0x00000000000079af */ /* 0x000e240000000000 */
.L_x_904:
[----:B------:R-:W3:Y:S04]  /*165a0*/  LDL.LU R0, [R1+0x40] ;  /* 0x0000400001007983 */ /* 0x000ee80000300800 */
[----:B------:R-:W4:Y:S01]  /*165b0*/  LDL.LU R27, [R1+0x3c] ;  /* 0x00003c00011b7983 */ /* 0x000f220000300800 */
[----:B------:R-:W-:Y:S01]  /*165c0*/  MOV R50, R133 ;  /* 0x0000008500327202 */ /* 0x000fe20000000f00 */
[----:B------:R-:W-:Y:S01]  /*165d0*/  IMAD.MOV.U32 R49, RZ, RZ, R134 ;  /* 0x000000ffff317224 */ /* 0x000fe200078e0086 */
[----:B------:R-:W-:Y:S01]  /*165e0*/  MOV R55, R132 ;  /* 0x0000008400377202 */ /* 0x000fe20000000f00 */
[----:B-1----:R-:W2:Y:S04]  /*165f0*/  LDL.LU R5, [R1+0x38] ;  /* 0x0000380001057983 */ /* 0x002ea80000300800 */
[----:B------:R-:W2:Y:S04]  /*16600*/  LDL.LU R6, [R1+0x34] ;  /* 0x0000340001067983 */ /* 0x000ea80000300800 */
[----:B------:R-:W2:Y:S04]  /*16610*/  LDL.LU R11, [R1+0x28] ;  /* 0x00002800010b7983 */ /* 0x000ea80000300800 */
[----:B------:R1:W-:Y:S04]  /*16620*/  STL [R1+0xac], R235 ;  /* 0x0000aceb01007387 */ /* 0x0003e80000100800 */
[----:B-1----:R-:W2:Y:S04]  /*16630*/  LDL.LU R235, [R1+0x14] ;  /* 0x0000140001eb7983 */ /* 0x002ea80000300800 */
[----:B------:R1:W-:Y:S04]  /*16640*/  STL [R1+0xa8], R234 ;  /* 0x0000a8ea01007387 */ /* 0x0003e80000100800 */
[----:B-1----:R-:W2:Y:S04]  /*16650*/  LDL.LU R234, [R1+0x10] ;  /* 0x0000100001ea7983 */ /* 0x002ea80000300800 */
[----:B------:R1:W-:Y:S04]  /*16660*/  STL [R1+0xa4], R233 ;  /* 0x0000a4e901007387 */ /* 0x0003e80000100800 */
[----:B-1----:R-:W2:Y:S04]  /*16670*/  LDL.LU R233, [R1+0x18] ;  /* 0x0000180001e97983 */ /* 0x002ea80000300800 */
[----:B------:R1:W-:Y:S04]  /*16680*/  STL [R1+0xa0], R232 ;  /* 0x0000a0e801007387 */ /* 0x0003e80000100800 */
[----:B-1----:R-:W2:Y:S01]  /*16690*/  LDL.LU R232, [R1+0xc] ;  /* 0x00000c0001e87983 */ /* 0x002ea20000300800 */
[----:B---3--:R-:W-:-:S02]  /*166a0*/  MOV R25, R0 ;  /* 0x0000000000197202 */ /* 0x008fc40000000f00 */
[----:B----4-:R-:W-:-:S04]  /*166b0*/  FMNMX.FTZ R0, R27, R19, !PT ;  /* 0x000000131b007209 */ /* 0x010fc80007810000 */
        /* <DEDUP_REMOVED lines=19> */
[----:B--2---:R-:W1:Y:S01]  /*167f0*/  SHFL.BFLY PT, R3, R135, 0x2, 0x1f ;  /* 0x0c401f0087037f89 */ /* 0x004e6200000e0000 */
        /* <DEDUP_REMOVED lines=40> */
[----:B------:R-:W1:Y:S01]  /*16a80*/  SHFL.BFLY PT, R3, R133, 0x2, 0x1f ;  /* 0x0c401f0085037f89 */ /* 0x000e6200000e0000 */
[----:B------:R-:W-:-:S03]  /*16a90*/  FMNMX.FTZ R2, R51, R2, !PT ;  /* 0x0000000233027209 */ /* 0x000fc60007810000 */
[----:B------:R-:W2:Y:S01]  /*16aa0*/  SHFL.BFLY PT, R4, R135, 0x1, 0x1f ;  /* 0x0c201f0087047f89 */ /* 0x000ea200000e0000 */
[----:B------:R-:W-:-:S04]  /*16ab0*/  FMNMX.FTZ R2, R222, R2, !PT ;  /* 0x00000002de027209 */ /* 0x000fc80007810000 */
[----:B------:R-:W-:Y:S01]  /*16ac0*/  FMNMX.FTZ R2, R219, R2, !PT ;  /* 0x00000002db027209 */ /* 0x000fe20007810000 */
[----:B------:R-:W3:Y:S03]  /*16ad0*/  SHFL.BFLY PT, R134, R0, 0x1, 0x1f ;  /* 0x0c201f0000867f89 */ /* 0x000ee600000e0000 */
[----:B------:R-:W-:-:S04]  /*16ae0*/  FMNMX.FTZ R2, R213, R2, !PT ;  /* 0x00000002d5027209 */ /* 0x000fc80007810000 */
[----:B------:R-:W-:-:S04]  /*16af0*/  FMNMX.FTZ R2, R211, R2, !PT ;  /* 0x00000002d3027209 */ /* 0x000fc80007810000 */
[----:B------:R-:W-:Y:S02]  /*16b00*/  FMNMX.FTZ R2, R143, R2, !PT ;  /* 0x000000028f027209 */ /* 0x000fe40007810000 */
[----:B-1----:R-:W-:Y:S02]  /*16b10*/  FMNMX.FTZ R133, R133, R3, !PT ;  /* 0x0000000385857209 */ /* 0x002fe40007810000 */
[----:B------:R-:W-:Y:S02]  /*16b20*/  FMNMX.FTZ R132, R141, R2, !PT ;  /* 0x000000028d847209 */ /* 0x000fe40007810000 */
[----:B--2---:R-:W-:Y:S02]  /*16b30*/  FMNMX.FTZ R135, R135, R4, !PT ;  /* 0x0000000487877209 */ /* 0x004fe40007810000 */
[----:B------:R-:W1:Y:S02]  /*16b40*/  SHFL.BFLY PT, R4, R133, 0x1, 0x1f ;  /* 0x0c201f0085047f89 */ /* 0x000e6400000e0000 */
[C---:B------:R-:W-:Y:S01]  /*16b50*/  FSETP.NEU.FTZ.AND P2, PT, R135.reuse, -INF , PT ;  /* 0xff8000008700780b */ /* 0x040fe20003f5d000 */
[----:B------:R-:W-:Y:S01]  /*16b60*/  FMUL.FTZ R13, R135, UR10 ;  /* 0x0000000a870d7c20 */ /* 0x000fe20008410000 */
[----:B------:R-:W2:Y:S01]  /*16b70*/  SHFL.BFLY PT, R3, R132, 0x2, 0x1f ;  /* 0x0c401f0084037f89 */ /* 0x000ea200000e0000 */
[----:B---3--:R-:W-:-:S03]  /*16b80*/  FMNMX.FTZ R134, R0, R134, !PT ;  /* 0x0000008600867209 */ /* 0x008fc60007810000 */
[----:B------:R-:W-:Y:S02]  /*16b90*/  FSEL R13, R13, RZ, P2 ;  /* 0x000000ff0d0d7208 */ /* 0x000fe40001000000 */
[C---:B------:R-:W-:Y:S01]  /*16ba0*/  FMUL.FTZ R12, R134.reuse, UR10 ;  /* 0x0000000a860c7c20 */ /* 0x040fe20008410000 */
[----:B------:R-:W-:Y:S02]  /*16bb0*/  FSETP.NEU.FTZ.AND P1, PT, R134, -INF , PT ;  /* 0xff8000008600780b */ /* 0x000fe40003f3d000 */
[--C-:B------:R-:W-:Y:S02]  /*16bc0*/  FFMA.FTZ R0, R17, UR10, -R13.reuse ;  /* 0x0000000a11007c23 */ /* 0x100fe4000801080d */
[----:B------:R-:W-:Y:S02]  /*16bd0*/  FSEL R12, R12, RZ, P1 ;  /* 0x000000ff0c0c7208 */ /* 0x000fe40000800000 */
[----:B------:R3:W-:Y:S01]  /*16be0*/  MUFU.EX2 R10, R0 ;  /* 0x00000000000a7308 */ /* 0x0007e20000000800 */
[----:B------:R4:W-:Y:S01]  /*16bf0*/  STL [R1+0x9c], R231 ;  /* 0x00009ce701007387 */ /* 0x0009e20000100800 */
[----:B------:R-:W-:-:S03]  /*16c00*/  FFMA.FTZ R2, R19, UR10, -R13 ;  /* 0x0000000a13027c23 */ /* 0x000fc6000801080d */
[----:B------:R4:W-:Y:S01]  /*16c10*/  STL [R1+0x98], R230 ;  /* 0x000098e601007387 */ /* 0x0009e20000100800 */
[----:B-1----:R-:W-:-:S03]  /*16c20*/  FMNMX.FTZ R133, R133, R4, !PT ;  /* 0x0000000485857209 */ /* 0x002fc60007810000 */
[----:B------:R-:W-:Y:S01]  /*16c30*/  STL [R1+0x94], R229 ;  /* 0x000094e501007387 */ /* 0x000fe20000100800 */
[----:B---3--:R-:W-:-:S03]  /*16c40*/  FFMA.FTZ R0, R15, UR10, -R13 ;  /* 0x0000000a0f007c23 */ /* 0x008fc6000801080d */
[----:B------:R-:W-:Y:S01]  /*16c50*/  STL [R1+0x90], R224 ;  /* 0x000090e001007387 */ /* 0x000fe20000100800 */
[----:B--2---:R-:W-:Y:S01]  /*16c60*/  FMNMX.FTZ R132, R132, R3, !PT ;  /* 0x0000000384847209 */ /* 0x004fe20007810000 */
[----:B------:R1:W-:Y:S01]  /*16c70*/  MUFU.EX2 R8, R2 ;  /* 0x0000000200087308 */ /* 0x0003e20000000800 */
[C---:B------:R-:W-:Y:S01]  /*16c80*/  FMUL.FTZ R3, R133.reuse, UR10 ;  /* 0x0000000a85037c20 */ /* 0x040fe20008410000 */
[----:B------:R-:W-:Y:S01]  /*16c90*/  FSETP.NEU.FTZ.AND P0, PT, R133, -INF , PT ;  /* 0xff8000008500780b */ /* 0x000fe20003f1d000 */
[----:B----4-:R-:W2:Y:S05]  /*16ca0*/  LDL.LU R231, [R1+0x2c] ;  /* 0x00002c0001e77983 */ /* 0x010eaa0000300800 */
[----:B------:R3:W-:Y:S01]  /*16cb0*/  MUFU.EX2 R230, R0 ;  /* 0x0000000000e67308 */ /* 0x0007e20000000800 */
[----:B------:R-:W-:Y:S01]  /*16cc0*/  FSEL R3, R3, RZ, P0 ;  /* 0x000000ff03037208 */ /* 0x000fe20000000000 */
[----:B------:R-:W4:Y:S01]  /*16cd0*/  LDL.LU R142, [R1+0x20] ;  /* 0x00002000018e7983 */ /* 0x000f220000300800 */
[----:B-1----:R-:W-:Y:S01]  /*16ce0*/  FFMA.FTZ R2, R20, UR10, -R13 ;  /* 0x0000000a14027c23 */ /* 0x002fe2000801080d */
[----:B---3--:R-:W-:-:S04]  /*16cf0*/  FFMA.FTZ R0, R21, UR10, -R12 ;  /* 0x0000000a15007c23 */ /* 0x008fc8000801080c */
[----:B------:R1:W-:Y:S08]  /*16d00*/  MUFU.EX2 R9, R0 ;  /* 0x0000000000097308 */ /* 0x0003f00000000800 */
[----:B------:R3:W-:Y:S01]  /*16d10*/  MUFU.EX2 R67, R2 ;  /* 0x0000000200437308 */ /* 0x0007e20000000800 */
[----:B-1----:R-:W-:-:S07]  /*16d20*/  FFMA.FTZ R0, R23, UR10, -R12 ;  /* 0x0000000a17007c23 */ /* 0x002fce000801080c */
[----:B------:R1:W-:Y:S01]  /*16d30*/  MUFU.EX2 R136, R0 ;  /* 0x0000000000887308 */ /* 0x0003e20000000800 */
[----:B---3--:R-:W-:-:S05]  /*16d40*/  FSEL R2, R133, RZ, P0 ;  /* 0x000000ff85027208 */ /* 0x008fca0000000000 */
[----:B------:R-:W-:Y:S01]  /*16d50*/  FADD.FTZ R2, R5, -R2 ;  /* 0x8000000205027221 */ /* 0x000fe20000010000 */
[----:B-1----:R-:W-:-:S04]  /*16d60*/  FFMA.FTZ R0, R18, UR10, -R12 ;  /* 0x0000000a12007c23 */ /* 0x002fc8000801080c */
[----:B------:R1:W-:Y:S02]  /*16d70*/  MUFU.EX2 R65, R0 ;  /* 0x0000000000417308 */ /* 0x0003e40000000800 */
[----:B-1----:R-:W-:-:S06]  /*16d80*/  FFMA.FTZ R0, R22, UR10, -R3 ;  /* 0x0000000a16007c23 */ /* 0x002fcc0008010803 */
[----:B------:R1:W-:Y:S02]  /*16d90*/  MUFU.EX2 R15, R0 ;  /* 0x00000000000f7308 */ /* 0x0003e40000000800 */
[----:B-1----:R-:W-:-:S06]  /*16da0*/  FMUL.FTZ R0, R2, UR10 ;  /* 0x0000000a02007c20 */ /* 0x002fcc0008410000 */
[----:B------:R-:W1:Y:S02]  /*16db0*/  MUFU.EX2 R0, R0 ;  /* 0x0000000000007308 */ /* 0x000e640000000800 */
[----:B-1----:R-:W-:Y:S01]  /*16dc0*/  FMUL.FTZ R32, R120, R0 ;  /* 0x0000000078207220 */ /* 0x002fe20000410000 */
[----:B------:R-:W-:Y:S02]  /*16dd0*/  IMAD.MOV.U32 R120, RZ, RZ, R10 ;  /* 0x000000ffff787224 */ /* 0x000fe400078e000a */
[----:B------:R-:W3:Y:S04]  /*16de0*/  LDL.LU R10, [R1+0x24] ;  /* 0x00002400010a7983 */ /* 0x000ee80000300800 */
[----:B------:R-:W1:Y:S02]  /*16df0*/  SHFL.BFLY PT, R4, R132, 0x1, 0x1f ;  /* 0x0c201f0084047f89 */ /* 0x000e6400000e0000 */
[----:B-1----:R-:W-:-:S04]  /*16e00*/  FMNMX.FTZ R132, R132, R4, !PT ;  /* 0x0000000484847209 */ /* 0x002fc80007810000 */
[C---:B------:R-:W-:Y:S01]  /*16e10*/  FSETP.NEU.FTZ.AND P0, PT, R132.reuse, -INF , PT ;  /* 0xff8000008400780b */ /* 0x040fe20003f1d000 */
[----:B------:R-:W-:Y:S01]  /*16e20*/  FMUL.FTZ R2, R132, UR10 ;  /* 0x0000000a84027c20 */ /* 0x000fe20008410000 */
[----:B------:R-:W-:-:S04]  /*16e30*/  FFMA.FTZ R4, R16, UR10, -R12 ;  /* 0x0000000a10047c23 */ /* 0x000fc8000801080c */
[----:B------:R-:W-:Y:S01]  /*16e40*/  FSEL R2, R2, RZ, P0 ;  /* 0x000000ff02027208 */ /* 0x000fe20000000000 */
[----:B------:R1:W-:Y:S01]  /*16e50*/  MUFU.EX2 R17, R4 ;  /* 0x0000000400117308 */ /* 0x0003e20000000800 */
[----:B------:R-:W-:-:S05]  /*16e60*/  FSEL R5, R132, RZ, P0 ;  /* 0x000000ff84057208 */ /* 0x000fca0000000000 */
[----:B------:R-:W-:-:S04]  /*16e70*/  FADD.FTZ R5, R6, -R5 ;  /* 0x8000000506057221 */ /* 0x000fc80000010000 */
[----:B------:R-:W-:Y:S01]  /*16e80*/  FMUL.FTZ R6, R5, UR10 ;  /* 0x0000000a05067c20 */ /* 0x000fe20008410000 */
[----:B-1----:R-:W-:-:S04]  /*16e90*/  FFMA.FTZ R4, R24, UR10, -R2 ;  /* 0x0000000a18047c23 */ /* 0x002fc80008010802 */
[----:B------:R1:W-:Y:S02]  /*16ea0*/  MUFU.EX2 R7, R4 ;  /* 0x0000000400077308 */ /* 0x0003e40000000800 */
[----:B-1----:R-:W-:-:S05]  /*16eb0*/  FSEL R4, R135, RZ, P2 ;  /* 0x000000ff87047208 */ /* 0x002fca0001000000 */
[----:B------:R-:W-:Y:S02]  /*16ec0*/  FADD.FTZ R5, R27, -R4 ;  /* 0x800000041b057221 */ /* 0x000fe40000010000 */
[----:B------:R-:W1:Y:S01]  /*16ed0*/  MUFU.EX2 R4, R6 ;  /* 0x0000000600047308 */ /* 0x000e620000000800 */
        /* <DEDUP_REMOVED lines=34> */
[----:B------:R-:W-:Y:S01]  /*17100*/  FFMA.FTZ R5, R26, UR10, -R3 ;  /* 0x0000000a1a057c23 */ /* 0x000fe20008010803 */
        /* <DEDUP_REMOVED lines=32> */
[----:B------:R-:W4:Y:S01]  /*17310*/  MUFU.EX2 R0, R0 ;  /* 0x0000000000007308 */ /* 0x000f220000000800 */
[----:B------:R-:W-:Y:S01]  /*17320*/  MOV R122, R17 ;  /* 0x00000011007a7202 */ /* 0x000fe20000000f00 */
[----:B--2---:R-:W-:Y:S01]  /*17330*/  FFMA.FTZ R224, R231, R4, R7 ;  /* 0x00000004e7e07223 */ /* 0x004fe20000010007 */
[----:B------:R-:W-:-:S05]  /*17340*/  FFMA.FTZ R4, R42, UR10, -R3 ;  /* 0x0000000a2a047c23 */ /* 0x000fca0008010803 */
[----:B------:R1:W2:Y:S08]  /*17350*/  MUFU.EX2 R231, R5 ;  /* 0x0000000500e77308 */ /* 0x0002b00000000800 */
[----:B------:R4:W-:Y:S01]  /*17360*/  MUFU.EX2 R229, R4 ;  /* 0x0000000400e57308 */ /* 0x0009e20000000800 */
[----:B-1----:R-:W-:-:S05]  /*17370*/  FSEL R5, R134, RZ, P1 ;  /* 0x000000ff86057208 */ /* 0x002fca0000800000 */
[----:B------:R-:W-:Y:S02]  /*17380*/  FADD.FTZ R5, R19, -R5 ;  /* 0x8000000513057221 */ /* 0x000fe40000010000 */
[----:B------:R-:W1:Y:S01]  /*17390*/  LDSM.16.MT88.4 R16, [R225+0xc000] ;  /* 0x00c00000e110783b */ /* 0x000e620000004200 */
[----:B----4-:R-:W-:-:S04]  /*173a0*/  FFMA.FTZ R4, R40, UR10, -R3 ;  /* 0x0000000a28047c23 */ /* 0x010fc80008010803 */
[----:B------:R4:W2:Y:S01]  /*173b0*/  MUFU.EX2 R42, R4 ;  /* 0x00000004002a7308 */ /* 0x0008a20000000800 */
[----:B------:R-:W-:Y:S01]  /*173c0*/  FMUL.FTZ R5, R5, UR10 ;  /* 0x0000000a05057c20 */ /* 0x000fe20008410000 */
[-C--:B------:R-:W-:Y:S01]  /*173d0*/  FFMA.FTZ R142, R142, R0.reuse, R8 ;  /* 0x000000008e8e7223 */ /* 0x080fe20000010008 */
[-C--:B------:R-:W-:Y:S01]  /*173e0*/  FMUL.FTZ R172, R172, R0.reuse ;  /* 0x00000000acac7220 */ /* 0x080fe20000410000 */
[-C--:B------:R-:W-:Y:S01]  /*173f0*/  FMUL.FTZ R173, R173, R0.reuse ;  /* 0x00000000adad7220 */ /* 0x080fe20000410000 */
[----:B------:R-:W-:Y:S01]  /*17400*/  FMUL.FTZ R168, R168, R0 ;  /* 0x00000000a8a87220 */ /* 0x000fe20000410000 */
[----:B----4-:R-:W-:-:S04]  /*17410*/  FFMA.FTZ R4, R44, UR10, -R2 ;  /* 0x0000000a2c047c23 */ /* 0x010fc80008010802 */
[----:B------:R4:W1:Y:S01]  /*17420*/  MUFU.EX2 R40, R4 ;  /* 0x0000000400287308 */ /* 0x0008620000000800 */
        /* <DEDUP_REMOVED lines=10> */
[----:B----4-:R-:W-:Y:S01]  /*174d0*/  FFMA.FTZ R4, R43, UR10, -R2 ;  /* 0x0000000a2b047c23 */ /* 0x010fe20008010802 */
[----:B------:R-:W-:-:S03]  /*174e0*/  FMUL.FTZ R149, R149, R0 ;  /* 0x0000000095957220 */ /* 0x000fc60000410000 */
[----:B------:R4:W-:Y:S01]  /*174f0*/  MUFU.EX2 R107, R4 ;  /* 0x00000004006b7308 */ /* 0x0009e20000000800 */
        /* <DEDUP_REMOVED lines=16> */
[-C--:B------:R-:W-:Y:S01]  /*17600*/  FMUL.FTZ R117, R117, R0.reuse ;  /* 0x0000000075757220 */ /* 0x080fe20000410000 */
[-C--:B------:R-:W-:Y:S01]  /*17610*/  FMUL.FTZ R128, R128, R0.reuse ;  /* 0x0000000080807220 */ /* 0x080fe20000410000 */
[----:B------:R-:W-:Y:S01]  /*17620*/  FMUL.FTZ R129, R129, R0 ;  /* 0x0000000081817220 */ /* 0x000fe20000410000 */
[----:B------:R2:W-:Y:S08]  /*17630*/  MUFU.EX2 R43, R4 ;  /* 0x00000004002b7308 */ /* 0x0005f00000000800 */
[----:B------:R1:W4:Y:S01]  /*17640*/  MUFU.EX2 R0, R5 ;  /* 0x0000000500007308 */ /* 0x0003220000000800 */
[----:B------:R-:W-:Y:S01]  /*17650*/  IMAD.MOV.U32 R22, RZ, RZ, R136 ;  /* 0x000000ffff167224 */ /* 0x000fe200078e0088 */
[----:B------:R-:W-:-:S02]  /*17660*/  MOV R109, R67 ;  /* 0x00000043006d7202 */ /* 0x000fc40000000f00 */
[----:B------:R-:W-:Y:S02]  /*17670*/  MOV R41, R65 ;  /* 0x0000004100297202 */ /* 0x000fe40000000f00 */
[----:B------:R-:W-:Y:S02]  /*17680*/  MOV R105, R11 ;  /* 0x0000000b00697202 */ /* 0x000fe40000000f00 */
[----:B------:R-:W-:Y:S02]  /*17690*/  F2FP.BF16.F32.PACK_AB R8, R109, R8 ;  /* 0x000000086d08723e */ /* 0x000fe400000010ff */
[----:B------:R-:W-:Y:S02]  /*176a0*/  F2FP.BF16.F32.PACK_AB R11, R122, R41 ;  /* 0x000000297a0b723e */ /* 0x000fe400000010ff */
[----:B--2---:R-:W-:Y:S02]  /*176b0*/  F2FP.BF16.F32.PACK_AB R4, R231, R15 ;  /* 0x0000000fe704723e */ /* 0x004fe400000010ff */
[----:B------:R-:W-:-:S02]  /*176c0*/  F2FP.BF16.F32.PACK_AB R6, R42, R229 ;  /* 0x000000e52a06723e */ /* 0x000fc400000010ff */
[----:B-1----:R-:W-:Y:S01]  /*176d0*/  F2FP.BF16.F32.PACK_AB R5, R40, R7 ;  /* 0x000000072805723e */ /* 0x002fe200000010ff */
[-C--:B----4-:R-:W-:Y:S01]  /*176e0*/  FMUL.FTZ R174, R174, R0.reuse ;  /* 0x00000000aeae7220 */ /* 0x090fe20000410000 */
[-C--:B------:R-:W-:Y:S01]  /*176f0*/  FMUL.FTZ R175, R175, R0.reuse ;  /* 0x00000000afaf7220 */ /* 0x080fe20000410000 */
[----:B------:R-:W-:Y:S01]  /*17700*/  F2FP.BF16.F32.PACK_AB R7, R43, R107 ;  /* 0x0000006b2b07723e */ /* 0x000fe200000010ff */
[-C--:B------:R-:W-:Y:S01]  /*17710*/  FMUL.FTZ R170, R170, R0.reuse ;  /* 0x00000000aaaa7220 */ /* 0x080fe20000410000 */
[-C--:B------:R-:W-:Y:S01]  /*17720*/  FMUL.FTZ R171, R171, R0.reuse ;  /* 0x00000000abab7220 */ /* 0x080fe20000410000 */
[----:B---3--:R-:W-:Y:S01]  /*17730*/  FFMA.FTZ R136, R10, R0, R9 ;  /* 0x000000000a887223 */ /* 0x008fe20000010009 */
[----:B------:R-:W-:Y:S02]  /*17740*/  F2FP.BF16.F32.PACK_AB R9, R22, R9 ;  /* 0x000000091609723e */ /* 0x000fe400000010ff */
[----:B------:R-:W-:Y:S01]  /*17750*/  F2FP.BF16.F32.PACK_AB R10, R230, R120 ;  /* 0x00000078e60a723e */ /* 0x000fe200000010ff */
[----:B------:R-:W-:Y:S01]  /*17760*/  IMAD.MOV.U32 R23, RZ, RZ, R58 ;  /* 0x000000ffff177224 */ /* 0x000fe200078e003a */
[----:B------:R-:W-:Y:S01]  /*17770*/  MOV R104, R59 ;  /* 0x0000003b00687202 */ /* 0x000fe20000000f00 */
[----:B------:R-:W-:Y:S01]  /*17780*/  HMMA.16816.F32.BF16 R204, R4, R16, R204 ;  /* 0x0000001004cc723c */ /* 0x000fe200000418cc */
[----:B------:R-:W-:-:S02]  /*17790*/  MOV R21, R57 ;  /* 0x0000003900157202 */ /* 0x000fc40000000f00 */
[----:B------:R-:W-:-:S03]  /*177a0*/  MOV R20, R56 ;  /* 0x0000003800147202 */ /* 0x000fc60000000f00 */
[----:B------:R-:W-:Y:S06]  /*177b0*/  HMMA.16816.F32.BF16 R172, R8, R16, R172 ;  /* 0x0000001008ac723c */ /* 0x000fec00000418ac */
[-C--:B------:R-:W-:Y:S06]  /*177c0*/  HMMA.16816.F32.BF16 R200, R4, R18.reuse, R200 ;  /* 0x0000001204c8723c */ /* 0x080fec00000418c8 */
[----:B------:R-:W-:Y:S01]  /*177d0*/  HMMA.16816.F32.BF16 R56, R8, R18, R168 ;  /* 0x000000120838723c */ /* 0x000fe200000418a8 */
[----:B------:R-:W1:Y:S01]  /*177e0*/  LDSM.16.MT88.4 R16, [R226+0xc000] ;  /* 0x00c00000e210783b */ /* 0x000e620000004200 */
[----:B------:R-:W-:-:S02]  /*177f0*/  IMAD.MOV.U32 R108, RZ, RZ, R64 ;  /* 0x000000ffff6c7224 */ /* 0x000fc400078e0040 */
        /* <DEDUP_REMOVED lines=12> */
[----:B------:R-:W-:Y:S02]  /*178c0*/  MOV R21, R63 ;  /* 0x0000003f00157202 */ /* 0x000fe40000000f00 */
[----:B------:R-:W-:Y:S01]  /*178d0*/  MOV R124, R62 ;  /* 0x0000003e007c7202 */ /* 0x000fe20000000f00 */
[-C--:B-1----:R-:W-:Y:S07]  /*178e0*/  HMMA.16816.F32.BF16 R64, R4, R16.reuse, R196 ;  /* 0x000000100440723c */ /* 0x082fee00000418c4 */
[----:B------:R-:W-:Y:S01]  /*178f0*/  MOV R197, R108 ;  /* 0x0000006c00c57202 */ /* 0x000fe20000000f00 */
[----:B------:R-:W-:Y:S01]  /*17900*/  IMAD.MOV.U32 R108, RZ, RZ, R104 ;  /* 0x000000ffff6c7224 */ /* 0x000fe200078e0068 */
[----:B------:R-:W-:Y:S01]  /*17910*/  MOV R104, R60 ;  /* 0x0000003c00687202 */ /* 0x000fe20000000f00 */
[----:B------:R-:W-:Y:S06]  /*17920*/  HMMA.16816.F32.BF16 R164, R8, R16, R164 ;  /* 0x0000001008a4723c */ /* 0x000fec00000418a4 */
[-C--:B------:R-:W-:Y:S06]  /*17930*/  HMMA.16816.F32.BF16 R60, R4, R18.reuse, R192 ;  /* 0x00000012043c723c */ /* 0x080fec00000418c0 */
[C---:B------:R-:W-:Y:S01]  /*17940*/  HMMA.16816.F32.BF16 R52, R8.reuse, R18, R160 ;  /* 0x000000120834723c */ /* 0x040fe200000418a0 */
[----:B------:R-:W1:Y:S01]  /*17950*/  LDSM.16.MT88.4 R16, [R228+0xc000] ;  /* 0x00c00000e410783b */ /* 0x000e620000004200 */
[-C--:B------:R-:W-:Y:S01]  /*17960*/  FMUL.FTZ R158, R158, R0.reuse ;  /* 0x000000009e9e7220 */ /* 0x080fe20000410000 */
[-C--:B------:R-:W-:Y:S01]  /*17970*/  FMUL.FTZ R159, R159, R0.reuse ;  /* 0x000000009f9f7220 */ /* 0x080fe20000410000 */
        /* <DEDUP_REMOVED lines=22> */
[----:B------:R-:W-:-:S03]  /*17ae0*/  FMUL.FTZ R71, R71, R0 ;  /* 0x0000000047477220 */ /* 0x000fc60000410000 */
[-C--:B-1----:R-:W-:Y:S06]  /*17af0*/  HMMA.16816.F32.BF16 R148, R8, R16.reuse, R148 ;  /* 0x000000100894723c */ /* 0x082fec0000041894 */
[C---:B------:R-:W-:Y:S06]  /*17b00*/  HMMA.16816.F32.BF16 R180, R4.reuse, R16, R180 ;  /* 0x0000001004b4723c */ /* 0x040fec00000418b4 */
[-C--:B------:R-:W-:Y:S06]  /*17b10*/  HMMA.16816.F32.BF16 R176, R4, R18.reuse, R176 ;  /* 0x0000001204b0723c */ /* 0x080fec00000418b0 */
[----:B------:R-:W-:Y:S01]  /*17b20*/  HMMA.16816.F32.BF16 R144, R8, R18, R144 ;  /* 0x000000120890723c */ /* 0x000fe20000041890 */
[----:B------:R-:W1:Y:S01]  /*17b30*/  LDSM.16.MT88.4 R16, [R225+0xe000] ;  /* 0x00e00000e110783b */ /* 0x000e620000004200 */
[----:B------:R-:W-:-:S02]  /*17b40*/  MOV R168, R42 ;  /* 0x0000002a00a87202 */ /* 0x000fc40000000f00 */
[----:B------:R-:W-:Y:S01]  /*17b50*/  MOV R42, R123 ;  /* 0x0000007b002a7202 */ /* 0x000fe20000000f00 */
[----:B------:R-:W-:Y:S01]  /*17b60*/  IMAD.MOV.U32 R188, RZ, RZ, R110 ;  /* 0x000000ffffbc7224 */ /* 0x000fe200078e006e */
[----:B------:R-:W-:Y:S01]  /*17b70*/  MOV R123, R111 ;  /* 0x0000006f007b7202 */ /* 0x000fe20000000f00 */
[----:B------:R-:W-:Y:S01]  /*17b80*/  FMUL.FTZ R82, R82, R0 ;  /* 0x0000000052527220 */ /* 0x000fe20000410000 */
[----:B------:R-:W-:Y:S01]  /*17b90*/  MOV R111, R106 ;  /* 0x0000006a006f7202 */ /* 0x000fe20000000f00 */
[----:B------:R-:W-:Y:S01]  /*17ba0*/  FMUL.FTZ R83, R83, R0 ;  /* 0x0000000053537220 */ /* 0x000fe20000410000 */
        /* <DEDUP_REMOVED lines=13> */
[----:B------:R-:W-:Y:S02]  /*17c80*/  MOV R71, R42 ;  /* 0x0000002a00477202 */ /* 0x000fe40000000f00 */
[----:B------:R-:W-:-:S02]  /*17c90*/  MOV R70, R123 ;  /* 0x0000007b00467202 */ /* 0x000fc40000000f00 */
[----:B------:R-:W-:Y:S01]  /*17ca0*/  MOV R42, R120 ;  /* 0x00000078002a7202 */ /* 0x000fe20000000f00 */
[----:B------:R-:W-:Y:S01]  /*17cb0*/  IMAD.MOV.U32 R68, RZ, RZ, R110 ;  /* 0x000000ffff447224 */ /* 0x000fe200078e006e */
[----:B------:R-:W-:Y:S01]  /*17cc0*/  HMMA.16816.F32.BF16 R120, R4, R16, R72 ;  /* 0x000000100478723c */ /* 0x000fe20000041848 */
[----:B------:R-:W-:-:S06]  /*17cd0*/  MOV R69, R111 ;  /* 0x0000006f00457202 */ /* 0x000fcc0000000f00 */
[----:B------:R-:W-:Y:S01]  /*17ce0*/  IMAD.MOV.U32 R74, RZ, RZ, R108 ;  /* 0x000000ffff4a7224 */ /* 0x000fe200078e006c */
        /* <DEDUP_REMOVED lines=8> */
[----:B------:R-:W-:Y:S01]  /*17d70*/  IMAD.MOV.U32 R196, RZ, RZ, R107 ;  /* 0x000000ffffc47224 */ /* 0x000fe200078e006b */
[----:B------:R-:W-:-:S02]  /*17d80*/  MOV R75, R106 ;  /* 0x0000006a004b7202 */ /* 0x000fc40000000f00 */
[----:B------:R-:W-:Y:S02]  /*17d90*/  MOV R194, R105 ;  /* 0x0000006900c27202 */ /* 0x000fe40000000f00 */
        /* <DEDUP_REMOVED lines=15> */
[-C--:B-1----:R-:W-:Y:S07]  /*17e90*/  HMMA.16816.F32.BF16 R88, R4, R16.reuse, R24 ;  /* 0x000000100458723c */ /* 0x082fee0000041818 */
[----:B------:R-:W-:Y:S01]  /*17ea0*/  MOV R26, R40 ;  /* 0x00000028001a7202 */ /* 0x000fe20000000f00 */
[----:B------:R-:W-:Y:S01]  /*17eb0*/  HMMA.16816.F32.BF16 R100, R8, R16, R100 ;  /* 0x000000100864723c */ /* 0x000fe20000041864 */
[----:B------:R-:W-:-:S03]  /*17ec0*/  MOV R27, R42 ;  /* 0x0000002a001b7202 */ /* 0x000fc60000000f00 */
[----:B------:R-:W-:Y:S02]  /*17ed0*/  FFMA.FTZ R0, R26, UR10, -R13 ;  /* 0x0000000a1a007c23 */ /* 0x000fe4000801080d */
[----:B------:R-:W-:Y:S01]  /*17ee0*/  HMMA.16816.F32.BF16 R84, R4, R18, R28 ;  /* 0x000000120454723c */ /* 0x000fe2000004181c */
[----:B------:R-:W-:Y:S01]  /*17ef0*/  MOV R26, R72 ;  /* 0x00000048001a7202 */ /* 0x000fe20000000f00 */
[----:B------:R-:W-:-:S04]  /*17f00*/  IMAD.MOV.U32 R72, RZ, RZ, R74 ;  /* 0x000000ffff487224 */ /* 0x000fc800078e004a */
[----:B------:R-:W-:Y:S01]  /*17f10*/  HMMA.16816.F32.BF16 R112, R8, R18, R112 ;  /* 0x000000120870723c */ /* 0x000fe20000041870 */
[----:B------:R-:W1:Y:S01]  /*17f20*/  LDSM.16.MT88.4 R16, [R227+0xe000] ;  /* 0x00e00000e310783b */ /* 0x000e620000004200 */
[----:B------:R-:W-:Y:S02]  /*17f30*/  MOV R74, R68 ;  /* 0x00000044004a7202 */ /* 0x000fe40000000f00 */
        /* <DEDUP_REMOVED lines=11> */
[----:B------:R2:W-:Y:S01]  /*17ff0*/  MUFU.EX2 R197, R0 ;  /* 0x0000000000c57308 */ /* 0x0005e20000000800 */
        /* <DEDUP_REMOVED lines=19> */
[C---:B-1----:R-:W-:Y:S01]  /*18130*/  HMMA.16816.F32.BF16 R80, R4.reuse, R16, R32 ;  /* 0x000000100450723c */ /* 0x042fe20000041820 */
[----:B------:R-:W-:Y:S01]  /*18140*/  MOV R189, R191 ;  /* 0x000000bf00bd7202 */ /* 0x000fe20000000f00 */
[----:B------:R-:W-:Y:S01]  /*18150*/  IMAD.MOV.U32 R162, RZ, RZ, R43 ;  /* 0x000000ffffa27224 */ /* 0x000fe200078e002b */
[----:B------:R-:W-:Y:S01]  /*18160*/  MOV R31, R25 ;  /* 0x00000019001f7202 */ /* 0x000fe20000000f00 */
[--C-:B------:R-:W-:Y:S01]  /*18170*/  FFMA.FTZ R214, R214, UR10, -R13.reuse ;  /* 0x0000000ad6d67c23 */ /* 0x100fe2000801080d */
[----:B------:R-:W-:Y:S01]  /*18180*/  MOV R188, R190 ;  /* 0x000000be00bc7202 */ /* 0x000fe20000000f00 */
[----:B------:R-:W-:Y:S01]  /*18190*/  IMAD.MOV.U32 R190, RZ, RZ, R160 ;  /* 0x000000ffffbe7224 */ /* 0x000fe200078e00a0 */
[----:B------:R-:W-:Y:S01]  /*181a0*/  MOV R191, R161 ;  /* 0x000000a100bf7202 */ /* 0x000fe20000000f00 */
[----:B------:R-:W-:Y:S01]  /*181b0*/  HMMA.16816.F32.BF16 R76, R4, R18, R36 ;  /* 0x00000012044c723c */ /* 0x000fe20000041824 */
[----:B------:R-:W-:Y:S01]  /*181c0*/  MOV R25, R27 ;  /* 0x0000001b00197202 */ /* 0x000fe20000000f00 */
[----:B------:R-:W-:Y:S01]  /*181d0*/  FFMA.FTZ R209, R209, UR10, -R13 ;  /* 0x0000000ad1d17c23 */ /* 0x000fe2000801080d */
[----:B------:R-:W-:Y:S01]  /*181e0*/  MOV R161, R192 ;  /* 0x000000c000a17202 */ /* 0x000fe20000000f00 */
[--C-:B------:R-:W-:Y:S01]  /*181f0*/  FFMA.FTZ R215, R215, UR10, -R12.reuse ;  /* 0x0000000ad7d77c23 */ /* 0x100fe2000801080c */
[----:B------:R-:W-:Y:S01]  /*18200*/  MOV R27, R73 ;  /* 0x00000049001b7202 */ /* 0x000fe20000000f00 */
[----:B------:R-:W-:Y:S01]  /*18210*/  FFMA.FTZ R210, R210, UR10, -R12 ;  /* 0x0000000ad2d27c23 */ /* 0x000fe2000801080c */
[----:B------:R-:W-:Y:S01]  /*18220*/  MOV R160, R163 ;  /* 0x000000a300a07202 */ /* 0x000fe20000000f00 */
[----:B------:R-:W-:Y:S01]  /*18230*/  IMAD.MOV.U32 R163, RZ, RZ, R198 ;  /* 0x000000ffffa37224 */ /* 0x000fe200078e00c6 */
[----:B------:R-:W-:Y:S01]  /*18240*/  MOV R192, R199 ;  /* 0x000000c700c07202 */ /* 0x000fe20000000f00 */
[--C-:B------:R-:W-:Y:S01]  /*18250*/  FFMA.FTZ R216, R216, UR10, -R3.reuse ;  /* 0x0000000ad8d87c23 */ /* 0x100fe20008010803 */
[----:B------:R-:W-:Y:S01]  /*18260*/  MOV R73, R75 ;  /* 0x0000004b00497202 */ /* 0x000fe20000000f00 */
[----:B------:R1:W2:Y:S01]  /*18270*/  MUFU.EX2 R198, R0 ;  /* 0x0000000000c67308 */ /* 0x0002a20000000800 */
        /* <DEDUP_REMOVED lines=9> */
[C---:B------:R-:W-:Y:S01]  /*18310*/  HMMA.16816.F32.BF16 R116, R8.reuse, R16, R116 ;  /* 0x000000100874723c */ /* 0x040fe20000041874 */
[--C-:B------:R-:W-:Y:S01]  /*18320*/  FFMA.FTZ R213, R213, UR10, -R2.reuse ;  /* 0x0000000ad5d57c23 */ /* 0x100fe20008010802 */
[----:B------:R-:W-:Y:S01]  /*18330*/  FFMA.FTZ R211, R211, UR10, -R2 ;  /* 0x0000000ad3d37c23 */ /* 0x000fe20008010802 */
[----:B------:R-:W-:Y:S01]  /*18340*/  FADD.FTZ R171, R171, R136 ;  /* 0x00000088abab7221 */ /* 0x000fe20000010000 */
[----:B------:R3:W5:Y:S01]  /*18350*/  LDL.LU R235, [R1+0xac] ;  /* 0x0000ac0001eb7983 */ /* 0x0007620000300800 */
[--C-:B-1----:R-:W-:Y:S01]  /*18360*/  FFMA.FTZ R0, R24, UR10, -R13.reuse ;  /* 0x0000000a18007c23 */ /* 0x102fe2000801080d */
[----:B------:R-:W-:Y:S01]  /*18370*/  IMAD.MOV.U32 R24, RZ, RZ, R26 ;  /* 0x000000ffff187224 */ /* 0x000fe200078e001a */
[----:B------:R-:W-:Y:S01]  /*18380*/  MOV R26, R72 ;  /* 0x00000048001a7202 */ /* 0x000fe20000000f00 */
[----:B------:R-:W-:Y:S01]  /*18390*/  IMAD.MOV.U32 R72, RZ, RZ, R74 ;  /* 0x000000ffff487224 */ /* 0x000fe200078e004a */
[----:B------:R1:W-:Y:S01]  /*183a0*/  MUFU.EX2 R199, R0 ;  /* 0x0000000000c77308 */ /* 0x0003e20000000800 */
[----:B------:R-:W-:Y:S01]  /*183b0*/  MOV R74, R68 ;  /* 0x00000044004a7202 */ /* 0x000fe20000000f00 */
[--C-:B------:R-:W-:Y:S01]  /*183c0*/  FFMA.FTZ R35, R221, UR10, -R13.reuse ;  /* 0x0000000add237c23 */ /* 0x100fe2000801080d */
[----:B------:R-:W-:Y:S01]  /*183d0*/  MOV R68, R188 ;  /* 0x000000bc00447202 */ /* 0x000fe20000000f00 */
[--C-:B------:R-:W-:Y:S01]  /*183e0*/  FFMA.FTZ R34, R217, UR10, -R13.reuse ;  /* 0x0000000ad9227c23 */ /* 0x100fe2000801080d */
[----:B------:R-:W-:Y:S01]  /*183f0*/  MOV R188, R190 ;  /* 0x000000be00bc7202 */ /* 0x000fe20000000f00 */
[--C-:B------:R-:W-:Y:S01]  /*18400*/  FFMA.FTZ R4, R15, UR10, -R2.reuse ;  /* 0x0000000a0f047c23 */ /* 0x100fe20008010802 */
[----:B------:R-:W-:Y:S01]  /*18410*/  MOV R190, R160 ;  /* 0x000000a000be7202 */ /* 0x000fe20000000f00 */
[----:B------:R-:W-:Y:S01]  /*18420*/  HMMA.16816.F32.BF16 R40, R8, R18, R128 ;  /* 0x000000120828723c */ /* 0x000fe20000041880 */
[----:B------:R-:W-:Y:S01]  /*18430*/  FFMA.FTZ R38, R222, UR10, -R2 ;  /* 0x0000000ade267c23 */ /* 0x000fe20008010802 */
[----:B------:R-:W-:Y:S01]  /*18440*/  MUFU.EX2 R214, R214 ;  /* 0x000000d600d67308 */ /* 0x000fe20000000800 */
[----:B------:R3:W5:Y:S01]  /*18450*/  LDL.LU R234, [R1+0xa8] ;  /* 0x0000a80001ea7983 */ /* 0x0007620000300800 */
[----:B-1----:R-:W-:Y:S01]  /*18460*/  FFMA.FTZ R0, R31, UR10, -R13 ;  /* 0x0000000a1f007c23 */ /* 0x002fe2000801080d */
        /* <DEDUP_REMOVED lines=13> */
[----:B------:R1:W-:Y:S01]  /*18540*/  MUFU.EX2 R5, R0 ;  /* 0x0000000000057308 */ /* 0x0003e20000000800 */
[----:B------:R-:W-:-:S02]  /*18550*/  MOV R192, R233 ;  /* 0x000000e900c07202 */ /* 0x000fc40000000f00 */
[----:B------:R-:W-:Y:S01]  /*18560*/  MOV R188, R189 ;  /* 0x000000bd00bc7202 */ /* 0x000fe20000000f00 */
[----:B------:R-:W-:Y:S01]  /*18570*/  IMAD.MOV.U32 R30, RZ, RZ, R24 ;  /* 0x000000ffff1e7224 */ /* 0x000fe200078e0018 */
[----:B------:R-:W-:Y:S01]  /*18580*/  MOV R189, R190 ;  /* 0x000000be00bd7202 */ /* 0x000fe20000000f00 */
[----:B------:R-:W-:Y:S01]  /*18590*/  IMAD.MOV.U32 R190, RZ, RZ, R191 ;  /* 0x000000ffffbe7224 */ /* 0x000fe200078e00bf */
[----:B------:R-:W-:Y:S01]  /*185a0*/  MOV R191, R161 ;  /* 0x000000a100bf7202 */ /* 0x000fe20000000f00 */
[----:B------:R-:W-:Y:S01]  /*185b0*/  MUFU.EX2 R209, R209 ;  /* 0x000000d100d17308 */ /* 0x000fe20000000800 */
[----:B------:R-:W-:Y:S01]  /*185c0*/  MOV R161, R192 ;  /* 0x000000c000a17202 */ /* 0x000fe20000000f00 */
[----:B------:R3:W5:Y:S01]  /*185d0*/  LDL.LU R233, [R1+0xa4] ;  /* 0x0000a40001e97983 */ /* 0x0007620000300800 */
[----:B------:R-:W-:Y:S01]  /*185e0*/  MOV R24, R26 ;  /* 0x0000001a00187202 */ /* 0x000fe20000000f00 */
[----:B-1----:R-:W-:Y:S01]  /*185f0*/  FFMA.FTZ R0, R31, UR10, -R12 ;  /* 0x0000000a1f007c23 */ /* 0x002fe2000801080c */
[----:B------:R-:W-:-:S02]  /*18600*/  MOV R31, R25 ;  /* 0x00000019001f7202 */ /* 0x000fc40000000f00 */
[----:B------:R-:W-:Y:S02]  /*18610*/  MOV R25, R27 ;  /* 0x0000001b00197202 */ /* 0x000fe40000000f00 */
        /* <DEDUP_REMOVED lines=10> */
[----:B------:R1:W-:Y:S01]  /*186c0*/  MUFU.EX2 R194, R0 ;  /* 0x0000000000c27308 */ /* 0x0003e20000000800 */
[----:B------:R-:W-:Y:S01]  /*186d0*/  MOV R68, R188 ;  /* 0x000000bc00447202 */ /* 0x000fe20000000f00 */
[----:B------:R-:W-:Y:S01]  /*186e0*/  IMAD.MOV.U32 R188, RZ, RZ, R190 ;  /* 0x000000ffffbc7224 */ /* 0x000fe200078e00be */
[----:B------:R-:W-:Y:S01]  /*186f0*/  MOV R190, R191 ;  /* 0x000000bf00be7202 */ /* 0x000fe20000000f00 */
[----:B------:R3:W5:Y:S01]  /*18700*/  LDL.LU R232, [R1+0xa0] ;  /* 0x0000a00001e87983 */ /* 0x0007620000300800 */
[----:B------:R-:W-:-:S02]  /*18710*/  MOV R191, R192 ;  /* 0x000000c000bf7202 */ /* 0x000fc40000000f00 */
[----:B------:R-:W-:Y:S01]  /*18720*/  MOV R29, R31 ;  /* 0x0000001f001d7202 */ /* 0x000fe20000000f00 */
        /* <DEDUP_REMOVED lines=12> */
[----:B------:R-:W-:Y:S01]  /*187f0*/  MOV R24, R26 ;  /* 0x0000001a00187202 */ /* 0x000fe20000000f00 */
[----:B------:R1:W4:Y:S01]  /*18800*/  MUFU.EX2 R195, R0 ;  /* 0x0000000000c37308 */ /* 0x0003220000000800 */
[----:B------:R-:W-:Y:S02]  /*18810*/  MOV R26, R72 ;  /* 0x00000048001a7202 */ /* 0x000fe40000000f00 */
        /* <DEDUP_REMOVED lines=8> */
[----:B-1----:R-:W-:Y:S01]  /*188a0*/  FFMA.FTZ R0, R29, UR10, -R12 ;  /* 0x0000000a1d007c23 */ /* 0x002fe2000801080c */
[----:B------:R-:W-:Y:S01]  /*188b0*/  IMAD.MOV.U32 R29, RZ, RZ, R31 ;  /* 0x000000ffff1d7224 */ /* 0x000fe200078e001f */
[----:B------:R-:W-:Y:S02]  /*188c0*/  MOV R73, R75 ;  /* 0x0000004b00497202 */ /* 0x000fe40000000f00 */
[----:B--2---:R-:W-:Y:S01]  /*188d0*/  F2FP.BF16.F32.PACK_AB R8, R198, R197 ;  /* 0x000000c5c608723e */ /* 0x004fe200000010ff */
[----:B------:R1:W-:Y:S01]  /*188e0*/  MUFU.EX2 R196, R0 ;  /* 0x0000000000c47308 */ /* 0x0003e20000000800 */
        /* <DEDUP_REMOVED lines=8> */
[----:B------:R-:W-:Y:S01]  /*18970*/  MOV R192, R230 ;  /* 0x000000e600c07202 */ /* 0x000fe20000000f00 */
[----:B------:R-:W-:Y:S01]  /*18980*/  FADD.FTZ R188, R188, R142 ;  /* 0x0000008ebcbc7221 */ /* 0x000fe20000010000 */
[----:B------:R-:W-:Y:S01]  /*18990*/  MUFU.EX2 R215, R215 ;  /* 0x000000d700d77308 */ /* 0x000fe20000000800 */
[----:B------:R3:W5:Y:S01]  /*189a0*/  LDL.LU R231, [R1+0x9c] ;  /* 0x00009c0001e77983 */ /* 0x0007620000300800 */
[----:B-1----:R-:W-:Y:S01]  /*189b0*/  FFMA.FTZ R0, R28, UR10, -R12 ;  /* 0x0000000a1c007c23 */ /* 0x002fe2000801080c */
[----:B------:R-:W-:Y:S01]  /*189c0*/  IMAD.MOV.U32 R28, RZ, RZ, R29 ;  /* 0x000000ffff1c7224 */ /* 0x000fe200078e001d */
[----:B------:R-:W-:-:S04]  /*189d0*/  MOV R29, R30 ;  /* 0x0000001e001d7202 */ /* 0x000fc80000000f00 */
[----:B------:R-:W-:Y:S01]  /*189e0*/  MUFU.EX2 R210, R210 ;  /* 0x000000d200d27308 */ /* 0x000fe20000000800 */
[----:B------:R-:W-:Y:S01]  /*189f0*/  MOV R30, R31 ;  /* 0x0000001f001e7202 */ /* 0x000fe20000000f00 */
[----:B------:R3:W5:Y:S01]  /*18a00*/  LDL.LU R230, [R1+0x98] ;  /* 0x0000980001e67983 */ /* 0x0007620000300800 */
[----:B------:R-:W-:Y:S01]  /*18a10*/  MOV R31, R24 ;  /* 0x00000018001f7202 */ /* 0x000fe20000000f00 */
[----:B------:R-:W-:Y:S01]  /*18a20*/  IMAD.MOV.U32 R24, RZ, RZ, R25 ;  /* 0x000000ffff187224 */ /* 0x000fe200078e0019 */
[----:B------:R-:W-:-:S03]  /*18a30*/  MOV R25, R26 ;  /* 0x0000001a00197202 */ /* 0x000fc60000000f00 */
[----:B------:R1:W2:Y:S01]  /*18a40*/  MUFU.EX2 R6, R0 ;  /* 0x0000000000067308 */ /* 0x0002a20000000800 */
[----:B------:R-:W-:Y:S02]  /*18a50*/  MOV R75, R71 ;  /* 0x00000047004b7202 */ /* 0x000fe40000000f00 */
[----:B------:R-:W-:Y:S02]  /*18a60*/  MOV R26, R27 ;  /* 0x0000001b001a7202 */ /* 0x000fe40000000f00 */
[----:B------:R-:W-:Y:S01]  /*18a70*/  MOV R27, R72 ;  /* 0x00000048001b7202 */ /* 0x000fe20000000f00 */
[----:B------:R-:W-:Y:S01]  /*18a80*/  IMAD.MOV.U32 R72, RZ, RZ, R73 ;  /* 0x000000ffff487224 */ /* 0x000fe200078e0049 */
[----:B------:R-:W-:Y:S02]  /*18a90*/  MOV R71, R192 ;  /* 0x000000c000477202 */ /* 0x000fe40000000f00 */
[----:B------:R-:W-:Y:S02]  /*18aa0*/  MOV R192, R229 ;  /* 0x000000e500c07202 */ /* 0x000fe40000000f00 */
[----:B------:R-:W-:Y:S01]  /*18ab0*/  MOV R73, R74 ;  /* 0x0000004a00497202 */ /* 0x000fe20000000f00 */
[----:B------:R-:W-:Y:S01]  /*18ac0*/  MUFU.EX2 R216, R216 ;  /* 0x000000d800d87308 */ /* 0x000fe20000000800 */
[----:B-1----:R-:W-:Y:S01]  /*18ad0*/  FFMA.FTZ R0, R28, UR10, -R3 ;  /* 0x0000000a1c007c23 */ /* 0x002fe20008010803 */
[----:B------:R-:W-:Y:S01]  /*18ae0*/  IMAD.MOV.U32 R28, RZ, RZ, R29 ;  /* 0x000000ffff1c7224 */ /* 0x000fe200078e001d */
[----:B------:R-:W-:-:S05]  /*18af0*/  MOV R29, R30 ;  /* 0x0000001e001d7202 */ /* 0x000fca0000000f00 */
[----:B------:R-:W-:Y:S01]  /*18b00*/  MUFU.EX2 R212, R212 ;  /* 0x000000d400d47308 */ /* 0x000fe20000000800 */
[----:B------:R-:W-:Y:S01]  /*18b10*/  MOV R30, R31 ;  /* 0x0000001f001e7202 */ /* 0x000fe20000000f00 */
[----:B------:R3:W5:Y:S01]  /*18b20*/  LDL.LU R229, [R1+0x94] ;  /* 0x0000940001e57983 */ /* 0x0007620000300800 */
[----:B------:R-:W-:Y:S01]  /*18b30*/  MOV R31, R24 ;  /* 0x00000018001f7202 */ /* 0x000fe20000000f00 */
[----:B------:R-:W-:Y:S01]  /*18b40*/  IMAD.MOV.U32 R24, RZ, RZ, R25 ;  /* 0x000000ffff187224 */ /* 0x000fe200078e0019 */
[----:B------:R-:W-:Y:S02]  /*18b50*/  MOV R74, R75 ;  /* 0x0000004b004a7202 */ /* 0x000fe40000000f00 */
[----:B------:R-:W-:Y:S01]  /*18b60*/  MOV R75, R68 ;  /* 0x00000044004b7202 */ /* 0x000fe20000000f00 */
[----:B------:R-:W-:Y:S01]  /*18b70*/  IMAD.MOV.U32 R68, RZ, RZ, R191 ;  /* 0x000000ffff447224 */ /* 0x000fe200078e00bf */
[----:B------:R-:W-:Y:S02]  /*18b80*/  MOV R25, R26 ;  /* 0x0000001a00197202 */ /* 0x000fe40000000f00 */
[----:B------:R-:W-:-:S02]  /*18b90*/  MOV R26, R27 ;  /* 0x0000001b001a7202 */ /* 0x000fc40000000f00 */
[----:B------:R-:W-:Y:S02]  /*18ba0*/  MOV R191, R192 ;  /* 0x000000c000bf7202 */ /* 0x000fe40000000f00 */
[----:B------:R-:W-:Y:S01]  /*18bb0*/  MOV R27, R72 ;  /* 0x00000048001b7202 */ /* 0x000fe20000000f00 */
[----:B------:R-:W-:Y:S01]  /*18bc0*/  IMAD.MOV.U32 R72, RZ, RZ, R73 ;  /* 0x000000ffff487224 */ /* 0x000fe200078e0049 */
[----:B------:R-:W-:Y:S02]  /*18bd0*/  MOV R192, R193 ;  /* 0x000000c100c07202 */ /* 0x000fe40000000f00 */
[----:B------:R-:W-:Y:S02]  /*18be0*/  MOV R193, R224 ;  /* 0x000000e000c17202 */ /* 0x000fe40000000f00 */
[----:B------:R-:W-:Y:S01]  /*18bf0*/  MOV R73, R74 ;  /* 0x0000004a00497202 */ /* 0x000fe20000000f00 */
[--C-:B------:R-:W-:Y:S01]  /*18c00*/  FFMA.FTZ R36, R30, UR10, -R13.reuse ;  /* 0x0000000a1e247c23 */ /* 0x100fe2000801080d */
[----:B------:R-:W-:Y:S01]  /*18c10*/  MOV R74, R75 ;  /* 0x0000004b004a7202 */ /* 0x000fe20000000f00 */
[----:B------:R-:W-:Y:S01]  /*18c20*/  FFMA.FTZ R37, R29, UR10, -R13 ;  /* 0x0000000a1d257c23 */ /* 0x000fe2000801080d */
[----:B------:R-:W-:Y:S01]  /*18c30*/  MOV R75, R68 ;  /* 0x00000044004b7202 */ /* 0x000fe20000000f00 */
[----:B------:R-:W-:Y:S01]  /*18c40*/  IMAD.MOV.U32 R68, RZ, RZ, R191 ;  /* 0x000000ffff447224 */ /* 0x000fe200078e00bf */
[----:B------:R-:W-:Y:S01]  /*18c50*/  MOV R191, R192 ;  /* 0x000000c000bf7202 */ /* 0x000fe20000000f00 */
[----:B------:R-:W-:Y:S01]  /*18c60*/  MUFU.EX2 R208, R208 ;  /* 0x000000d000d07308 */ /* 0x000fe20000000800 */
[----:B------:R-:W-:Y:S01]  /*18c70*/  MOV R192, R193 ;  /* 0x000000c100c07202 */ /* 0x000fe20000000f00 */
[----:B------:R3:W5:Y:S06]  /*18c80*/  LDL.LU R224, [R1+0x90] ;  /* 0x0000900001e07983 */ /* 0x00076c0000300800 */
[----:B------:R1:W-:Y:S01]  /*18c90*/  MUFU.EX2 R193, R0 ;  /* 0x0000000000c17308 */ /* 0x0003e20000000800 */
[----:B------:R-:W-:-:S02]  /*18ca0*/  MOV R30, R26 ;  /* 0x0000001a001e7202 */ /* 0x000fc40000000f00 */
[----:B------:R-:W-:Y:S02]  /*18cb0*/  MOV R29, R25 ;  /* 0x00000019001d7202 */ /* 0x000fe40000000f00 */
[----:B------:R-:W-:Y:S02]  /*18cc0*/  MOV R26, R74 ;  /* 0x0000004a001a7202 */ /* 0x000fe40000000f00 */
[----:B------:R-:W-:Y:S01]  /*18cd0*/  MOV R25, R73 ;  /* 0x0000004900197202 */ /* 0x000fe20000000f00 */
[----:B------:R-:W-:Y:S01]  /*18ce0*/  IMAD.MOV.U32 R73, RZ, RZ, R68 ;  /* 0x000000ffff497224 */ /* 0x000fe200078e0044 */
[----:B------:R-:W-:Y:S01]  /*18cf0*/  MOV R74, R191 ;  /* 0x000000bf004a7202 */ /* 0x000fe20000000f00 */
[----:B-1----:R-:W-:Y:S01]  /*18d00*/  FFMA.FTZ R0, R28, UR10, -R3 ;  /* 0x0000000a1c007c23 */ /* 0x002fe20008010803 */
[----:B------:R-:W-:Y:S01]  /*18d10*/  MOV R28, R31 ;  /* 0x0000001f001c7202 */ /* 0x000fe20000000f00 */
[----:B------:R-:W-:Y:S01]  /*18d20*/  IMAD.MOV.U32 R31, RZ, RZ, R24 ;  /* 0x000000ffff1f7224 */ /* 0x000fe200078e0018 */
[----:B------:R-:W-:Y:S01]  /*18d30*/  MOV R24, R27 ;  /* 0x0000001b00187202 */ /* 0x000fe20000000f00 */
[----:B------:R-:W-:Y:S01]  /*18d40*/  IMAD.MOV.U32 R27, RZ, RZ, R72 ;  /* 0x000000ffff1b7224 */ /* 0x000fe200078e0048 */
[----:B------:R-:W-:-:S02]  /*18d50*/  MOV R72, R75 ;  /* 0x0000004b00487202 */ /* 0x000fc40000000f00 */
[----:B------:R-:W-:Y:S02]  /*18d60*/  MOV R75, R192 ;  /* 0x000000c0004b7202 */ /* 0x000fe40000000f00 */
[----:B------:R1:W4:Y:S01]  /*18d70*/  MUFU.EX2 R192, R0 ;  /* 0x0000000000c07308 */ /* 0x0003220000000800 */
[----:B------:R-:W-:Y:S02]  /*18d80*/  MOV R68, R169 ;  /* 0x000000a900447202 */ /* 0x000fe40000000f00 */
[----:B------:R-:W-:Y:S01]  /*18d90*/  MOV R39, R72 ;  /* 0x0000004800277202 */ /* 0x000fe20000000f00 */
[----:B------:R-:W-:Y:S01]  /*18da0*/  IMAD.MOV.U32 R72, RZ, RZ, R74 ;  /* 0x000000ffff487224 */ /* 0x000fe200078e004a */
[----:B------:R-:W-:Y:S01]  /*18db0*/  MOV R74, R68 ;  /* 0x00000044004a7202 */ /* 0x000fe20000000f00 */
[----:B------:R-:W-:Y:S01]  /*18dc0*/  FFMA.FTZ R32, R28, UR10, -R12 ;  /* 0x0000000a1c207c23 */ /* 0x000fe2000801080c */
[----:B------:R-:W-:Y:S01]  /*18dd0*/  MOV R68, R69 ;  /* 0x0000004500447202 */ /* 0x000fe20000000f00 */
[----:B------:R-:W-:Y:S01]  /*18de0*/  IMAD.MOV.U32 R69, RZ, RZ, R70 ;  /* 0x000000ffff457224 */ /* 0x000fe200078e0046 */
[----:B------:R-:W-:Y:S01]  /*18df0*/  MOV R28, R30 ;  /* 0x0000001e001c7202 */ /* 0x000fe20000000f00 */
[----:B-1----:R-:W-:-:S04]  /*18e00*/  FFMA.FTZ R0, R170, UR10, -R3 ;  /* 0x0000000aaa007c23 */ /* 0x002fc80008010803 */
[----:B------:R1:W-:Y:S01]  /*18e10*/  MUFU.EX2 R191, R0 ;  /* 0x0000000000bf7308 */ /* 0x0003e20000000800 */
[----:B------:R-:W-:Y:S01]  /*18e20*/  IMAD.MOV.U32 R33, RZ, RZ, R29 ;  /* 0x000000ffff217224 */ /* 0x000fe200078e001d */
[----:B------:R-:W-:Y:S01]  /*18e30*/  MOV R70, R162 ;  /* 0x000000a200467202 */ /* 0x000fe20000000f00 */
[--C-:B------:R-:W-:Y:S01]  /*18e40*/  FFMA.FTZ R169, R139, UR10, -R13.reuse ;  /* 0x0000000a8ba97c23 */ /* 0x100fe2000801080d */
[----:B------:R-:W-:Y:S01]  /*18e50*/  FFMA.FTZ R170, R14, UR10, -R13 ;  /* 0x0000000a0eaa7c23 */ /* 0x000fe2000801080d */
[--C-:B------:R-:W-:Y:S01]  /*18e60*/  FFMA.FTZ R31, R31, UR10, -R12.reuse ;  /* 0x0000000a1f1f7c23 */ /* 0x100fe2000801080c */
[--C-:B------:R-:W-:Y:S01]  /*18e70*/  FFMA.FTZ R30, R223, UR10, -R12.reuse ;  /* 0x0000000adf1e7c23 */ /* 0x100fe2000801080c */
[--C-:B------:R-:W-:Y:S01]  /*18e80*/  FFMA.FTZ R29, R218, UR10, -R12.reuse ;  /* 0x0000000ada1d7c23 */ /* 0x100fe2000801080c */
[----:B------:R-:W-:Y:S01]  /*18e90*/  FFMA.FTZ R162, R137, UR10, -R12 ;  /* 0x0000000a89a27c23 */ /* 0x000fe2000801080c */
[----:B-1----:R-:W-:Y:S01]  /*18ea0*/  FFMA.FTZ R0, R25, UR10, -R3 ;  /* 0x0000000a19007c23 */ /* 0x002fe20008010803 */
[----:B------:R-:W-:-:S02]  /*18eb0*/  MOV R25, R73 ;  /* 0x0000004900197202 */ /* 0x000fc40000000f00 */
[----:B------:R-:W-:Y:S02]  /*18ec0*/  MOV R73, R75 ;  /* 0x0000004b00497202 */ /* 0x000fe40000000f00 */
[----:B------:R-:W-:Y:S01]  /*18ed0*/  MOV R75, R168 ;  /* 0x000000a8004b7202 */ /* 0x000fe20000000f00 */
[----:B------:R-:W-:Y:S02]  /*18ee0*/  FFMA.FTZ R168, R140, UR10, -R12 ;  /* 0x0000000a8ca87c23 */ /* 0x000fe4000801080c */
[----:B------:R-:W1:Y:S01]  /*18ef0*/  LDSM.16.MT88.4 R12, [R225+0xc800] ;  /* 0x00c80000e10c783b */ /* 0x000e620000004200 */
        /* <DEDUP_REMOVED lines=8> */
[----:B------:R-:W-:Y:S01]  /*18f80*/  FFMA.FTZ R161, R138, UR10, -R3 ;  /* 0x0000000a8aa17c23 */ /* 0x000fe20008010803 */
[----:B--2---:R-:W-:Y:S01]  /*18f90*/  MOV R218, R6 ;  /* 0x0000000600da7202 */ /* 0x004fe20000000f00 */
[----:B---3--:R-:W-:Y:S01]  /*18fa0*/  FFMA.FTZ R0, R33, UR10, -R2 ;  /* 0x0000000a21007c23 */ /* 0x008fe20008010802 */
[----:B------:R-:W-:Y:S01]  /*18fb0*/  MOV R33, R24 ;  /* 0x0000001800217202 */ /* 0x000fe20000000f00 */
[----:B------:R-:W-:-:S02]  /*18fc0*/  IMAD.MOV.U32 R24, RZ, RZ, R27 ;  /* 0x000000ffff187224 */ /* 0x000fc400078e001b */
[----:B------:R-:W-:Y:S02]  /*18fd0*/  FFMA.FTZ R27, R190, UR10, -R3 ;  /* 0x0000000abe1b7c23 */ /* 0x000fe40008010803 */
[----:B------:R2:W-:Y:S01]  /*18fe0*/  MUFU.EX2 R190, R0 ;  /* 0x0000000000be7308 */ /* 0x0005e20000000800 */
[----:B------:R-:W-:Y:S01]  /*18ff0*/  FFMA.FTZ R3, R33, UR10, -R2 ;  /* 0x0000000a21037c23 */ /* 0x000fe20008010802 */
[----:B------:R-:W-:Y:S02]  /*19000*/  MOV R6, R72 ;  /* 0x0000004800067202 */ /* 0x000fe40000000f00 */
[----:B------:R-:W-:Y:S01]  /*19010*/  MOV R72, R74 ;  /* 0x0000004a00487202 */ /* 0x000fe20000000f00 */
[----:B------:R-:W-:-:S03]  /*19020*/  IMAD.MOV.U32 R74, RZ, RZ, R189 ;  /* 0x000000ffff4a7224 */ /* 0x000fc600078e00bd */
[----:B------:R4:W3:Y:S01]  /*19030*/  MUFU.EX2 R189, R4 ;  /* 0x0000000400bd7308 */ /* 0x0008e20000000800 */
[----:B--2---:R-:W-:-:S07]  /*19040*/  FFMA.FTZ R0, R24, UR10, -R2 ;  /* 0x0000000a18007c23 */ /* 0x004fce0008010802 */
[----:B------:R-:W-:Y:S08]  /*19050*/  MUFU.EX2 R128, R3 ;  /* 0x0000000300807308 */ /* 0x000ff00000000800 */
[----:B------:R-:W2:Y:S01]  /*19060*/  MUFU.EX2 R0, R0 ;  /* 0x0000000000007308 */ /* 0x000ea20000000800 */
[----:B------:R-:W-:Y:S01]  /*19070*/  MOV R17, R39 ;  /* 0x0000002700117202 */ /* 0x000fe20000000f00 */
[----:B------:R-:W-:Y:S01]  /*19080*/  IMAD.MOV.U32 R217, RZ, RZ, R6 ;  /* 0x000000ffffd97224 */ /* 0x000fe200078e0006 */
[----:B------:R-:W-:-:S02]  /*19090*/  MOV R139, R5 ;  /* 0x00000005008b7202 */ /* 0x000fc40000000f00 */
[----:B------:R-:W-:Y:S02]  /*190a0*/  MOV R129, R7 ;  /* 0x0000000700817202 */ /* 0x000fe40000000f00 */
[----:B------:R-:W-:Y:S02]  /*190b0*/  F2FP.BF16.F32.PACK_AB R10, R140, R199 ;  /* 0x000000c78c0a723e */ /* 0x000fe400000010ff */
[----:B------:R-:W-:Y:S02]  /*190c0*/  F2FP.BF16.F32.PACK_AB R11, R218, R196 ;  /* 0x000000c4da0b723e */ /* 0x000fe400000010ff */
[----:B----4-:R-:W-:Y:S02]  /*190d0*/  F2FP.BF16.F32.PACK_AB R4, R192, R193 ;  /* 0x000000c1c004723e */ /* 0x010fe400000010ff */
[----:B---3--:R-:W-:Y:S02]  /*190e0*/  F2FP.BF16.F32.PACK_AB R5, R189, R190 ;  /* 0x000000bebd05723e */ /* 0x008fe400000010ff */
[----:B------:R-:W-:-:S02]  /*190f0*/  F2FP.BF16.F32.PACK_AB R6, R223, R191 ;  /* 0x000000bfdf06723e */ /* 0x000fc400000010ff */
[----:B--2---:R-:W-:Y:S02]  /*19100*/  F2FP.BF16.F32.PACK_AB R7, R0, R128 ;  /* 0x000000800007723e */ /* 0x004fe400000010ff */
[----:B------:R-:W-:Y:S02]  /*19110*/  MOV R221, R17 ;  /* 0x0000001100dd7202 */ /* 0x000fe40000000f00 */
[----:B------:R-:W2:Y:S01]  /*19120*/  LDSM.16.MT88.4 R16, [R226+0xc800] ;  /* 0x00c80000e210783b */ /* 0x000ea20000004200 */
[-C--:B-1----:R-:W-:Y:S06]  /*19130*/  HMMA.16816.F32.BF16 R172, R8, R12.reuse, R172 ;  /* 0x0000000c08ac723c */ /* 0x082fec00000418ac */
[C---:B------:R-:W-:Y:S06]  /*19140*/  HMMA.16816.F32.BF16 R204, R4.reuse, R12, R204 ;  /* 0x0000000c04cc723c */ /* 0x040fec00000418cc */
[-C--:B------:R-:W-:Y:S06]  /*19150*/  HMMA.16816.F32.BF16 R200, R4, R14.reuse, R200 ;  /* 0x0000000e04c8723c */ /* 0x080fec00000418c8 */
[C---:B------:R-:W-:Y:S01]  /*19160*/  HMMA.16816.F32.BF16 R56, R8.reuse, R14, R56 ;  /* 0x0000000e0838723c */ /* 0x040fe20000041838 */
[----:B------:R-:W1:Y:S01]  /*19170*/  LDSM.16.MT88.4 R12, [R228+0xc800] ;  /* 0x00c80000e40c783b */ /* 0x000e620000004200 */
[----:B------:R-:W-:Y:S01]  /*19180*/  MOV R130, R72 ;  /* 0x0000004800827202 */ /* 0x000fe20000000f00 */
[----:B------:R-:W-:Y:S01]  /*19190*/  FADD.FTZ R3, R74, R73 ;  /* 0x000000494a037221 */ /* 0x000fe20000010000 */
[----:B------:R-:W-:Y:S01]  /*191a0*/  MOV R131, R75 ;  /* 0x0000004b00837202 */ /* 0x000fe20000000f00 */
[----:B------:R-:W-:Y:S01]  /*191b0*/  FFMA.FTZ R39, R219, UR10, -R2 ;  /* 0x0000000adb277c23 */ /* 0x000fe20008010802 */
[----:B------:R-:W-:Y:S01]  /*191c0*/  MOV R219, R68 ;  /* 0x0000004400db7202 */ /* 0x000fe20000000f00 */
[----:B------:R-:W-:Y:S01]  /*191d0*/  IMAD.MOV.U32 R222, RZ, RZ, R69 ;  /* 0x000000ffffde7224 */ /* 0x000fe200078e0045 */
[----:B------:R-:W-:Y:S01]  /*191e0*/  MOV R220, R71 ;  /* 0x0000004700dc7202 */ /* 0x000fe20000000f00 */
[----:B--2---:R-:W-:Y:S07]  /*191f0*/  HMMA.16816.F32.BF16 R72, R8, R16, R164 ;  /* 0x000000100848723c */ /* 0x004fee00000418a4 */
[----:B------:R-:W-:-:S02]  /*19200*/  MOV R165, R218 ;  /* 0x000000da00a57202 */ /* 0x000fc40000000f00 */
[----:B------:R-:W-:Y:S01]  /*19210*/  MOV R218, R70 ;  /* 0x0000004600da7202 */ /* 0x000fe20000000f00 */
        /* <DEDUP_REMOVED lines=8> */
[----:B------:R-:W2:Y:S01]  /*192a0*/  LDSM.16.MT88.4 R16, [R227+0xc800] ;  /* 0x00c80000e310783b */ /* 0x000ea20000004200 */
        /* <DEDUP_REMOVED lines=8> */
[----:B------:R-:W-:-:S02]  /*19330*/  MOV R2, R129 ;  /* 0x0000008100027202 */ /* 0x000fc40000000f00 */
[----:B------:R-:W-:Y:S01]  /*19340*/  MOV R0, R130 ;  /* 0x0000008200007202 */ /* 0x000fe20000000f00 */
[C---:B-1----:R-:W-:Y:S01]  /*19350*/  HMMA.16816.F32.BF16 R140, R8.reuse, R14, R20 ;  /* 0x0000000e088c723c */ /* 0x042fe20000041814 */
[----:B------:R-:W1:Y:S05]  /*19360*/  LDSM.16.MT88.4 R20, [R226+0xe800] ;  /* 0x00e80000e214783b */ /* 0x000e6a0000004200 */
[-C--:B--2---:R-:W-:Y:S06]  /*19370*/  HMMA.16816.F32.BF16 R148, R8, R16.reuse, R148 ;  /* 0x000000100894723c */ /* 0x084fec0000041894 */
[C---:B------:R-:W-:Y:S06]  /*19380*/  HMMA.16816.F32.BF16 R180, R4.reuse, R16, R180 ;  /* 0x0000001004b4723c */ /* 0x040fec00000418b4 */
[-C--:B------:R-:W-:Y:S06]  /*19390*/  HMMA.16816.F32.BF16 R176, R4, R18.reuse, R176 ;  /* 0x0000001204b0723c */ /* 0x080fec00000418b0 */
[C---:B------:R-:W-:Y:S01]  /*193a0*/  HMMA.16816.F32.BF16 R152, R8.reuse, R18, R144 ;  /* 0x000000120898723c */ /* 0x040fe20000041890 */
[----:B------:R-:W2:Y:S05]  /*193b0*/  LDSM.16.MT88.4 R16, [R228+0xe800] ;  /* 0x00e80000e410783b */ /* 0x000eaa0000004200 */
[-C--:B------:R-:W-:Y:S06]  /*193c0*/  HMMA.16816.F32.BF16 R144, R8, R12.reuse, R124 ;  /* 0x0000000c0890723c */ /* 0x080fec000004187c */
[----:B------:R-:W-:Y:S01]  /*193d0*/  HMMA.16816.F32.BF16 R136, R4, R12, R120 ;  /* 0x0000000c0488723c */ /* 0x000fe20000041878 */
[----:B------:R-:W-:Y:S01]  /*193e0*/  MOV R126, R128 ;  /* 0x00000080007e7202 */ /* 0x000fe20000000f00 */
[----:B------:R-:W-:-:S04]  /*193f0*/  IMAD.MOV.U32 R127, RZ, RZ, R131 ;  /* 0x000000ffff7f7224 */ /* 0x000fc800078e0083 */
[C---:B------:R-:W-:Y:S01]  /*19400*/  HMMA.16816.F32.BF16 R128, R4.reuse, R14, R108 ;  /* 0x0000000e0480723c */ /* 0x040fe2000004186c */
[----:B------:R-:W3:Y:S05]  /*19410*/  LDSM.16.MT88.4 R12, [R227+0xe800] ;  /* 0x00e80000e30c783b */ /* 0x000eea0000004200 */
[C---:B-1----:R-:W-:Y:S06]  /*19420*/  HMMA.16816.F32.BF16 R108, R4.reuse, R20, R104 ;  /* 0x00000014046c723c */ /* 0x042fec0000041868 */
[-C--:B------:R-:W-:Y:S06]  /*19430*/  HMMA.16816.F32.BF16 R92, R4, R22.reuse, R92 ;  /* 0x00000016045c723c */ /* 0x080fec000004185c */
[----:B------:R-:W-:Y:S06]  /*19440*/  HMMA.16816.F32.BF16 R96, R8, R22, R96 ;  /* 0x000000160860723c */ /* 0x000fec0000041860 */
[----:B--2---:R-:W-:Y:S07]  /*19450*/  HMMA.16816.F32.BF16 R104, R4, R16, R88 ;  /* 0x000000100468723c */ /* 0x004fee0000041858 */
[----:B------:R-:W-:-:S02]  /*19460*/  MOV R91, R126 ;  /* 0x0000007e005b7202 */ /* 0x000fc40000000f00 */
[----:B------:R-:W-:Y:S02]  /*19470*/  MOV R90, R127 ;  /* 0x0000007f005a7202 */ /* 0x000fe40000000f00 */
[----:B------:R-:W-:Y:S01]  /*19480*/  HMMA.16816.F32.BF16 R124, R8, R20, R156 ;  /* 0x00000014087c723c */ /* 0x000fe2000004189c */
[----:B------:R-:W1:Y:S01]  /*19490*/  LDSM.16.MT88.4 R20, [R225+0xd000] ;  /* 0x00d00000e114783b */ /* 0x000e620000004200 */
[----:B------:R-:W-:Y:S01]  /*194a0*/  MOV R89, R0 ;  /* 0x0000000000597202 */ /* 0x000fe20000000f00 */
[----:B------:R-:W-:-:S03]  /*194b0*/  IMAD.MOV.U32 R0, RZ, RZ, R219 ;  /* 0x000000ffff007224 */ /* 0x000fc600078e00db */
[----:B---3--:R-:W-:Y:S01]  /*194c0*/  HMMA.16816.F32.BF16 R120, R4, R12, R80 ;  /* 0x0000000c0478723c */ /* 0x008fe20000041850 */
[----:B------:R-:W-:Y:S01]  /*194d0*/  MOV R219, R222 ;  /* 0x000000de00db7202 */ /* 0x000fe20000000f00 */
[----:B------:R-:W-:Y:S01]  /*194e0*/  FADD.FTZ R2, R217, R2 ;  /* 0x00000002d9027221 */ /* 0x000fe20000010000 */
[----:B------:R-:W-:-:S03]  /*194f0*/  FADD.FTZ R0, R0, R188 ;  /* 0x000000bc00007221 */ /* 0x000fc60000010000 */
[----:B------:R-:W-:Y:S01]  /*19500*/  HMMA.16816.F32.BF16 R80, R4, R14, R76 ;  /* 0x0000000e0450723c */ /* 0x000fe2000004184c */
[----:B------:R-:W-:-:S05]  /*19510*/  FADD.FTZ R156, R220, R0 ;  /* 0x00000000dc9c7221 */ /* 0x000fca0000010000 */
[----:B------:R-:W-:Y:S01]  /*19520*/  HMMA.16816.F32.BF16 R84, R4, R18, R84 ;  /* 0x000000120454723c */ /* 0x000fe20000041854 */
[----:B------:R-:W-:Y:S01]  /*19530*/  MOV R78, R221 ;  /* 0x000000dd004e7202 */ /* 0x000fe20000000f00 */
[----:B------:R-:W2:Y:S01]  /*19540*/  MUFU.EX2 R5, R26 ;  /* 0x0000001a00057308 */ /* 0x000ea20000000800 */
[----:B------:R-:W-:-:S03]  /*19550*/  MOV R77, R223 ;  /* 0x000000df004d7202 */ /* 0x000fc60000000f00 */
[----:B------:R-:W-:Y:S01]  /*19560*/  FADD.FTZ R157, R78, R2 ;  /* 0x000000024e9d7221 */ /* 0x000fe20000010000 */
[----:B------:R-:W-:Y:S01]  /*19570*/  FADD.FTZ R4, R219, R171 ;  /* 0x000000abdb047221 */ /* 0x000fe20000010000 */
[----:B------:R-:W-:Y:S02]  /*19580*/  MOV R78, R218 ;  /* 0x000000da004e7202 */ /* 0x000fe40000000f00 */
[----:B------:R-:W-:Y:S08]  /*19590*/  MUFU.EX2 R37, R37 ;  /* 0x0000002500257308 */ /* 0x000ff00000000800 */
        /* <DEDUP_REMOVED lines=8> */
[----:B------:R-:W3:Y:S08]  /*19620*/  MUFU.EX2 R222, R27 ;  /* 0x0000001b00de7308 */ /* 0x000ef00000000800 */
[----:B------:R-:W-:Y:S08]  /*19630*/  MUFU.EX2 R25, R25 ;  /* 0x0000001900197308 */ /* 0x000ff00000000800 */
[----:B------:R-:W-:Y:S08]  /*19640*/  MUFU.EX2 R217, R24 ;  /* 0x0000001800d97308 */ /* 0x000ff00000000800 */
[----:B------:R-:W4:Y:S08]  /*19650*/  MUFU.EX2 R219, R33 ;  /* 0x0000002100db7308 */ /* 0x000f300000000800 */
[----:B------:R-:W-:Y:S08]  /*19660*/  MUFU.EX2 R218, R38 ;  /* 0x0000002600da7308 */ /* 0x000ff00000000800 */
[----:B------:R-:W1:Y:S01]  /*19670*/  MUFU.EX2 R220, R39 ;  /* 0x0000002700dc7308 */ /* 0x000e620000000800 */
[----:B--2---:R-:W-:Y:S01]  /*19680*/  IMAD.MOV.U32 R171, RZ, RZ, R5 ;  /* 0x000000ffffab7224 */ /* 0x004fe200078e0005 */
[----:B------:R-:W-:Y:S01]  /*19690*/  HMMA.16816.F32.BF16 R100, R8, R16, R100 ;  /* 0x000000100864723c */ /* 0x000fe20000041864 */
[----:B------:R-:W-:Y:S01]  /*196a0*/  FADD.FTZ R2, R89, R4 ;  /* 0x0000000459027221 */ /* 0x000fe20000010000 */
[----:B---3--:R-:W-:-:S02]  /*196b0*/  F2FP.BF16.F32.PACK_AB R4, R222, R221 ;  /* 0x000000ddde04723e */ /* 0x008fc400000010ff */
[----:B----4-:R-:W-:Y:S02]  /*196c0*/  F2FP.BF16.F32.PACK_AB R5, R219, R217 ;  /* 0x000000d9db05723e */ /* 0x010fe400000010ff */
[C---:B------:R-:W-:Y:S01]  /*196d0*/  HMMA.16816.F32.BF16 R112, R8.reuse, R18, R112 ;  /* 0x000000120870723c */ /* 0x040fe20000041870 */
[----:B------:R-:W-:Y:S01]  /*196e0*/  F2FP.BF16.F32.PACK_AB R6, R25, R171 ;  /* 0x000000ab1906723e */ /* 0x000fe200000010ff */
[----:B------:R-:W2:Y:S04]  /*196f0*/  LDSM.16.MT88.4 R16, [R226+0xd000] ;  /* 0x00d00000e210783b */ /* 0x000ea80000004200 */
[----:B------:R-:W-:Y:S01]  /*19700*/  HMMA.16816.F32.BF16 R116, R8, R12, R116 ;  /* 0x0000000c0874723c */ /* 0x000fe20000041874 */
[----:B-1----:R-:W-:-:S05]  /*19710*/  F2FP.BF16.F32.PACK_AB R7, R220, R218 ;  /* 0x000000dadc07723e */ /* 0x002fca00000010ff */
[----:B------:R-:W-:Y:S01]  /*19720*/  HMMA.16816.F32.BF16 R40, R8, R14, R40 ;  /* 0x0000000e0828723c */ /* 0x000fe20000041828 */
[----:B------:R-:W1:Y:S06]  /*19730*/  LDSM.16.MT88.4 R12, [R228+0xd000] ;  /* 0x00d00000e40c783b */ /* 0x000e6c0000004200 */
[----:B------:R-:W-:Y:S02]  /*19740*/  F2FP.BF16.F32.PACK_AB R8, R36, R37 ;  /* 0x000000252408723e */ /* 0x000fe400000010ff */
[----:B------:R-:W-:Y:S02]  /*19750*/  F2FP.BF16.F32.PACK_AB R9, R31, R223 ;  /* 0x000000df1f09723e */ /* 0x000fe400000010ff */
[----:B------:R-:W-:-:S02]  /*19760*/  F2FP.BF16.F32.PACK_AB R10, R79, R88 ;  /* 0x000000584f0a723e */ /* 0x000fc400000010ff */
[----:B------:R-:W-:Y:S01]  /*19770*/  F2FP.BF16.F32.PACK_AB R11, R29, R30 ;  /* 0x0000001e1d0b723e */ /* 0x000fe200000010ff */
[-C--:B------:R-:W-:Y:S06]  /*19780*/  HMMA.16816.F32.BF16 R204, R4, R20.reuse, R204 ;  /* 0x0000001404cc723c */ /* 0x080fec00000418cc */
[----:B------:R-:W-:Y:S06]  /*19790*/  HMMA.16816.F32.BF16 R172, R8, R20, R172 ;  /* 0x0000001408ac723c */ /* 0x000fec00000418ac */
[-C--:B------:R-:W-:Y:S06]  /*197a0*/  HMMA.16816.F32.BF16 R200, R4, R22.reuse, R200 ;  /* 0x0000001604c8723c */ /* 0x080fec00000418c8 */
[----:B------:R-:W-:Y:S01]  /*197b0*/  HMMA.16816.F32.BF16 R32, R8, R22, R56 ;  /* 0x000000160820723c */ /* 0x000fe20000041838 */
[----:B------:R-:W3:Y:S01]  /*197c0*/  LDSM.16.MT88.4 R20, [R225+0xf000] ;  /* 0x00f00000e114783b */ /* 0x000ee20000004200 */
[----:B------:R-:W-:Y:S01]  /*197d0*/  FADD.FTZ R3, R77, R3 ;  /* 0x000000034d037221 */ /* 0x000fe20000010000 */
[----:B------:R-:W-:Y:S01]  /*197e0*/  MOV R188, R91 ;  /* 0x0000005b00bc7202 */ /* 0x000fe20000000f00 */
[----:B------:R-:W-:-:S02]  /*197f0*/  IMAD.MOV.U32 R91, RZ, RZ, R165 ;  /* 0x000000ffff5b7224 */ /* 0x000fc400078e00a5 */
[C---:B--2---:R-:W-:Y:S01]  /*19800*/  HMMA.16816.F32.BF16 R56, R8.reuse, R18, R52 ;  /* 0x000000120838723c */ /* 0x044fe20000041834 */
[----:B------:R-:W-:Y:S01]  /*19810*/  FADD.FTZ R0, R90, R3 ;  /* 0x000000035a007221 */ /* 0x000fe20000010000 */
[----:B------:R-:W-:Y:S02]  /*19820*/  MOV R3, R164 ;  /* 0x000000a400037202 */ /* 0x000fe40000000f00 */
[----:B------:R-:W-:Y:S02]  /*19830*/  MOV R90, R166 ;  /* 0x000000a6005a7202 */ /* 0x000fe40000000f00 */
[----:B-1----:R-:W-:Y:S01]  /*19840*/  HMMA.16816.F32.BF16 R52, R8, R12, R48 ;  /* 0x0000000c0834723c */ /* 0x002fe20000041830 */
[----:B------:R-:W-:-:S05]  /*19850*/  MOV R89, R167 ;  /* 0x000000a700597202 */ /* 0x000fca0000000f00 */
[C---:B------:R-:W-:Y:S06]  /*19860*/  HMMA.16816.F32.BF16 R48, R8.reuse, R14, R68 ;  /* 0x0000000e0830723c */ /* 0x040fec0000041844 */
[----:B------:R-:W-:Y:S01]  /*19870*/  HMMA.16816.F32.BF16 R164, R8, R16, R72 ;  /* 0x0000001008a4723c */ /* 0x000fe20000041848 */
[----:B------:R-:W-:Y:S02]  /*19880*/  MOV R68, R78 ;  /* 0x0000004e00447202 */ /* 0x000fe40000000f00 */
[----:B------:R-:W-:Y:S02]  /*19890*/  MOV R71, R79 ;  /* 0x0000004f00477202 */ /* 0x000fe40000000f00 */
[----:B------:R-:W-:Y:S01]  /*198a0*/  MOV R70, R29 ;  /* 0x0000001d00467202 */ /* 0x000fe20000000f00 */
[C---:B---3--:R-:W-:Y:S06]  /*198b0*/  HMMA.16816.F32.BF16 R72, R4.reuse, R20, R136 ;  /* 0x000000140448723c */ /* 0x048fec0000041888 */
[----:B------:R-:W-:Y:S01]  /*198c0*/  HMMA.16816.F32.BF16 R76, R4, R22, R128 ;  /* 0x00000016044c723c */ /* 0x000fe20000041880 */
[----:B------:R-:W-:-:S06]  /*198d0*/  IMAD.MOV.U32 R139, RZ, RZ, R30 ;  /* 0x000000ffff8b7224 */ /* 0x000fcc00078e001e */
[----:B------:R-:W-:Y:S02]  /*198e0*/  MOV R128, R31 ;  /* 0x0000001f00807202 */ /* 0x000fe40000000f00 */
[----:B------:R-:W1:Y:S01]  /*198f0*/  LDSM.16.MT88.4 R28, [R227+0xf000] ;  /* 0x00f00000e31c783b */ /* 0x000e620000004200 */
[C---:B------:R-:W-:Y:S01]  /*19900*/  HMMA.16816.F32.BF16 R64, R4.reuse, R16, R64 ;  /* 0x000000100440723c */ /* 0x040fe20000041840 */
[----:B------:R-:W-:Y:S02]  /*19910*/  IMAD.MOV.U32 R69, RZ, RZ, R25 ;  /* 0x000000ffff457224 */ /* 0x000fe400078e0019 */
[----:B------:R-:W2:Y:S03]  /*19920*/  LDSM.16.MT88.4 R24, [R227+0xd000] ;  /* 0x00d00000e318783b */ /* 0x000ea60000004200 */
[C---:B------:R-:W-:Y:S01]  /*19930*/  HMMA.16816.F32.BF16 R60, R4.reuse, R18, R60 ;  /* 0x00000012043c723c */ /* 0x040fe2000004183c */
[----:B------:R-:W3:Y:S05]  /*19940*/  LDSM.16.MT88.4 R16, [R226+0xf000] ;  /* 0x00f00000e210783b */ /* 0x000eea0000004200 */
[C---:B------:R-:W-:Y:S06]  /*19950*/  HMMA.16816.F32.BF16 R44, R4.reuse, R12, R44 ;  /* 0x0000000c042c723c */ /* 0x040fec000004182c */
[----:B------:R-:W-:Y:S01]  /*19960*/  HMMA.16816.F32.BF16 R184, R4, R14, R184 ;  /* 0x0000000e04b8723c */ /* 0x000fe200000418b8 */
[----:B------:R-:W4:Y:S01]  /*19970*/  LDSM.16.MT88.4 R12, [R228+0xf000] ;  /* 0x00f00000e40c783b */ /* 0x000f220000004200 */
[----:B------:R-:W-:-:S02]  /*19980*/  MOV R138, R88 ;  /* 0x00000058008a7202 */ /* 0x000fc40000000f00 */
[----:B------:R-:W-:Y:S02]  /*19990*/  MOV R130, R37 ;  /* 0x0000002500827202 */ /* 0x000fe40000000f00 */
[----:B------:R-:W-:Y:S01]  /*199a0*/  MOV R129, R36 ;  /* 0x0000002400817202 */ /* 0x000fe20000000f00 */
[----:B------:R-:W-:Y:S01]  /*199b0*/  MUFU.EX2 R136, R168 ;  /* 0x000000a800887308 */ /* 0x000fe20000000800 */
[----:B------:R-:W-:Y:S01]  /*199c0*/  MOV R131, R89 ;  /* 0x0000005900837202 */ /* 0x000fe20000000f00 */
[C---:B-1----:R-:W-:Y:S07]  /*199d0*/  HMMA.16816.F32.BF16 R36, R4.reuse, R30, R80 ;  /* 0x0000001e0424723c */ /* 0x042fee0000041850 */
[----:B------:R-:W-:Y:S01]  /*199e0*/  MOV R83, R138 ;  /* 0x0000008a00537202 */ /* 0x000fe20000000f00 */
[----:B------:R-:W-:Y:S01]  /*199f0*/  IMAD.MOV.U32 R82, RZ, RZ, R139 ;  /* 0x000000ffff527224 */ /* 0x000fe200078e008b */
[----:B------:R-:W-:Y:S01]  /*19a00*/  MOV R81, R171 ;  /* 0x000000ab00517202 */ /* 0x000fe20000000f00 */
[----:B------:R-:W-:Y:S08]  /*19a10*/  MUFU.EX2 R139, R169 ;  /* 0x000000a9008b7308 */ /* 0x000ff00000000800 */
[----:B------:R1:W-:Y:S01]  /*19a20*/  MUFU.EX2 R138, R170 ;  /* 0x000000aa008a7308 */ /* 0x0003e20000000800 */
[----:B------:R-:W-:Y:S01]  /*19a30*/  IMAD.MOV.U32 R158, RZ, RZ, R90 ;  /* 0x000000ffff9e7224 */ /* 0x000fe200078e005a */
[----:B------:R-:W-:Y:S01]  /*19a40*/  MOV R159, R91 ;  /* 0x0000005b009f7202 */ /* 0x000fe20000000f00 */
[C---:B--2---:R-:W-:Y:S01]  /*19a50*/  HMMA.16816.F32.BF16 R180, R4.reuse, R24, R180 ;  /* 0x0000001804b4723c */ /* 0x044fe200000418b4 */
[----:B------:R-:W-:Y:S01]  /*19a60*/  IMAD.MOV.U32 R80, RZ, RZ, R71 ;  /* 0x000000ffff507224 */ /* 0x000fe200078e0047 */
[----:B-1----:R-:W1:Y:S04]  /*19a70*/  LDSM.16.MT88.4 R168, [R225+0xd800] ;  /* 0x00d80000e1a8783b */ /* 0x002e680000004200 */
[C---:B---3--:R-:W-:Y:S01]  /*19a80*/  HMMA.16816.F32.BF16 R88, R4.reuse, R16, R108 ;  /* 0x000000100458723c */ /* 0x048fe2000004186c */
[----:B------:R-:W-:Y:S05]  /*19a90*/  MUFU.EX2 R137, R162 ;  /* 0x000000a200897308 */ /* 0x000fea0000000800 */
[C---:B------:R-:W-:Y:S06]  /*19aa0*/  HMMA.16816.F32.BF16 R176, R4.reuse, R26, R176 ;  /* 0x0000001a04b0723c */ /* 0x040fec00000418b0 */
[C---:B------:R-:W-:Y:S01]  /*19ab0*/  HMMA.16816.F32.BF16 R92, R4.reuse, R18, R92 ;  /* 0x00000012045c723c */ /* 0x040fe2000004185c */
[----:B------:R-:W-:Y:S05]  /*19ac0*/  MUFU.EX2 R213, R213 ;  /* 0x000000d500d57308 */ /* 0x000fea0000000800 */
[C---:B----4-:R-:W-:Y:S06]  /*19ad0*/  HMMA.16816.F32.BF16 R104, R4.reuse, R12, R104 ;  /* 0x0000000c0468723c */ /* 0x050fec0000041868 */
[C---:B------:R-:W-:Y:S01]  /*19ae0*/  HMMA.16816.F32.BF16 R108, R4.reuse, R14, R84 ;  /* 0x0000000e046c723c */ /* 0x040fe20000041854 */
[----:B------:R-:W2:Y:S05]  /*19af0*/  MUFU.EX2 R211, R211 ;  /* 0x000000d300d37308 */ /* 0x000eaa0000000800 */
[----:B------:R-:W-:Y:S06]  /*19b00*/  HMMA.16816.F32.BF16 R120, R4, R28, R120 ;  /* 0x0000001c0478723c */ /* 0x000fec0000041878 */
[----:B------:R-:W-:Y:S01]  /*19b10*/  HMMA.16816.F32.BF16 R148, R8, R24, R148 ;  /* 0x000000180894723c */ /* 0x000fe20000041894 */
[----:B------:R-:W-:-:S02]  /*19b20*/  MOV R5, R68 ;  /* 0x0000004400057202 */ /* 0x000fc40000000f00 */
[----:B------:R-:W-:Y:S02]  /*19b30*/  MOV R6, R69 ;  /* 0x0000004500067202 */ /* 0x000fe40000000f00 */
[----:B------:R-:W-:Y:S01]  /*19b40*/  MOV R7, R70 ;  /* 0x0000004600077202 */ /* 0x000fe20000000f00 */
[C---:B------:R-:W-:Y:S06]  /*19b50*/  HMMA.16816.F32.BF16 R84, R8.reuse, R16, R124 ;  /* 0x000000100854723c */ /* 0x040fec000004187c */
[C---:B------:R-:W-:Y:S06]  /*19b60*/  HMMA.16816.F32.BF16 R68, R8.reuse, R20, R144 ;  /* 0x000000140844723c */ /* 0x040fec0000041890 */
[C---:B------:R-:W-:Y:S06]  /*19b70*/  HMMA.16816.F32.BF16 R100, R8.reuse, R12, R100 ;  /* 0x0000000c0864723c */ /* 0x040fec0000041864 */
[C---:B------:R-:W-:Y:S06]  /*19b80*/  HMMA.16816.F32.BF16 R24, R8.reuse, R26, R152 ;  /* 0x0000001a0818723c */ /* 0x040fec0000041898 */
[C---:B------:R-:W-:Y:S06]  /*19b90*/  HMMA.16816.F32.BF16 R16, R8.reuse, R18, R96 ;  /* 0x000000120810723c */ /* 0x040fec0000041860 */
[C---:B------:R-:W-:Y:S01]  /*19ba0*/  HMMA.16816.F32.BF16 R116, R8.reuse, R28, R116 ;  /* 0x0000001c0874723c */ /* 0x040fe20000041874 */
[----:B------:R-:W3:Y:S05]  /*19bb0*/  MUFU.EX2 R29, R161 ;  /* 0x000000a1001d7308 */ /* 0x000eea0000000800 */
[C---:B------:R-:W-:Y:S01]  /*19bc0*/  HMMA.16816.F32.BF16 R40, R8.reuse, R30, R40 ;  /* 0x0000001e0828723c */ /* 0x040fe20000041828 */
[----:B------:R-:W-:Y:S01]  /*19bd0*/  FADD.FTZ R4, R5, R157 ;  /* 0x0000009d05047221 */ /* 0x000fe20000010000 */
[----:B------:R-:W-:Y:S01]  /*19be0*/  F2FP.BF16.F32.PACK_AB R124, R212, R216 ;  /* 0x000000d8d47c723e */ /* 0x000fe200000010ff */
[----:B------:R-:W-:Y:S01]  /*19bf0*/  MUFU.EX2 R28, R160 ;  /* 0x000000a0001c7308 */ /* 0x000fe20000000800 */
[----:B--2---:R-:W-:Y:S01]  /*19c00*/  F2FP.BF16.F32.PACK_AB R125, R211, R213 ;  /* 0x000000d5d37d723e */ /* 0x004fe200000010ff */
[----:B------:R-:W-:Y:S01]  /*19c10*/  LDSM.16.MT88.4 R152, [R228+0xd800] ;  /* 0x00d80000e498783b */ /* 0x000fe20000004200 */
[C---:B------:R-:W-:Y:S03]  /*19c20*/  HMMA.16816.F32.BF16 R20, R8.reuse, R22, R140 ;  /* 0x000000160814723c */ /* 0x040fe6000004188c */
[----:B------:R-:W-:Y:S03]  /*19c30*/  LDSM.16.MT88.4 R144, [R227+0xd800] ;  /* 0x00d80000e390783b */ /* 0x000fe60000004200 */
[----:B------:R-:W-:Y:S01]  /*19c40*/  HMMA.16816.F32.BF16 R12, R8, R14, R112 ;  /* 0x0000000e080c723c */ /* 0x000fe20000041870 */
[----:B------:R2:W4:Y:S01]  /*19c50*/  MUFU.EX2 R10, R163 ;  /* 0x000000a3000a7308 */ /* 0x0005220000000800 */
[----:B------:R-:W-:Y:S01]  /*19c60*/  IMAD.MOV.U32 R141, RZ, RZ, R80 ;  /* 0x000000ffff8d7224 */ /* 0x000fe200078e0050 */
[----:B------:R-:W-:Y:S01]  /*19c70*/  MOV R140, R81 ;  /* 0x00000051008c7202 */ /* 0x000fe20000000f00 */
[----:B------:R-:W-:Y:S01]  /*19c80*/  LDSM.16.MT88.4 R96, [R226+0xf800] ;  /* 0x00f80000e260783b */ /* 0x000fe20000004200 */
[----:B------:R-:W-:-:S02]  /*19c90*/  MOV R31, R82 ;  /* 0x00000052001f7202 */ /* 0x000fc40000000f00 */
[----:B------:R-:W-:Y:S01]  /*19ca0*/  IMAD.MOV.U32 R11, RZ, RZ, R128 ;  /* 0x000000ffff0b7224 */ /* 0x000fe200078e0080 */
[----:B------:R-:W-:Y:S02]  /*19cb0*/  MOV R80, R129 ;  /* 0x0000008100507202 */ /* 0x000fe40000000f00 */
[----:B---3--:R-:W-:Y:S01]  /*19cc0*/  F2FP.BF16.F32.PACK_AB R126, R29, R208 ;  /* 0x000000d01d7e723e */ /* 0x008fe200000010ff */
[----:B------:R-:W-:Y:S01]  /*19cd0*/  FADD.FTZ R4, R190, R4 ;  /* 0x00000004be047221 */ /* 0x000fe20000010000 */
[----:B------:R-:W-:Y:S01]  /*19ce0*/  MOV R81, R130 ;  /* 0x0000008200517202 */ /* 0x000fe20000000f00 */
[----:B------:R-:W-:Y:S01]  /*19cf0*/  LDSM.16.MT88.4 R112, [R228+0xf800] ;  /* 0x00f80000e470783b */ /* 0x000fe20000004200 */
[----:B------:R-:W-:Y:S02]  /*19d00*/  MOV R82, R131 ;  /* 0x0000008300527202 */ /* 0x000fe40000000f00 */
[----:B------:R-:W-:Y:S02]  /*19d10*/  F2FP.BF16.F32.PACK_AB R128, R209, R214 ;  /* 0x000000d6d180723e */ /* 0x000fe400000010ff */
[----:B------:R-:W-:Y:S01]  /*19d20*/  F2FP.BF16.F32.PACK_AB R129, R210, R215 ;  /* 0x000000d7d281723e */ /* 0x000fe200000010ff */
[----:B--2---:R-:W2:Y:S01]  /*19d30*/  LDSM.16.MT88.4 R160, [R226+0xd800] ;  /* 0x00d80000e2a0783b */ /* 0x004ea20000004200 */
[----:B------:R-:W-:-:S02]  /*19d40*/  F2FP.BF16.F32.PACK_AB R130, R138, R139 ;  /* 0x0000008b8a82723e */ /* 0x000fc400000010ff */
[----:B------:R-:W-:Y:S02]  /*19d50*/  F2FP.BF16.F32.PACK_AB R131, R137, R136 ;  /* 0x000000888983723e */ /* 0x000fe400000010ff */
[----:B----4-:R-:W-:Y:S02]  /*19d60*/  F2FP.BF16.F32.PACK_AB R127, R10, R28 ;  /* 0x0000001c0a7f723e */ /* 0x010fe400000010ff */
[----:B------:R-:W-:Y:S01]  /*19d70*/  MOV R30, R83 ;  /* 0x00000053001e7202 */ /* 0x000fe20000000f00 */
[----:B------:R-:W-:Y:S02]  /*19d80*/  IMAD.MOV.U32 R83, RZ, RZ, R3 ;  /* 0x000000ffff537224 */ /* 0x000fe400078e0003 */
[----:B-1----:R-:W-:Y:S01]  /*19d90*/  HMMA.16816.F32.BF16 R172, R128, R168, R172 ;  /* 0x000000a880ac723c */ /* 0x002fe200000418ac */
[----:B------:R-:W-:Y:S01]  /*19da0*/  MOV R143, R6 ;  /* 0x00000006008f7202 */ /* 0x000fe20000000f00 */
[----:B------:R-:W-:Y:S01]  /*19db0*/  FADD.FTZ R8, R189, R4 ;  /* 0x00000004bd087221 */ /* 0x000fe20000010000 */
[----:B------:R-:W-:-:S02]  /*19dc0*/  MOV R142, R7 ;  /* 0x00000007008e7202 */ /* 0x000fc40000000f00 */
[----:B------:R-:W-:Y:S01]  /*19dd0*/  LDSM.16.MT88.4 R4, [R227+0xf800] ;  /* 0x00f80000e304783b */ /* 0x000fe20000004200 */
[C---:B------:R-:W-:Y:S06]  /*19de0*/  HMMA.16816.F32.BF16 R204, R124.reuse, R168, R204 ;  /* 0x000000a87ccc723c */ /* 0x040fec00000418cc */
[-C--:B------:R-:W-:Y:S06]  /*19df0*/  HMMA.16816.F32.BF16 R200, R124, R170.reuse, R200 ;  /* 0x000000aa7cc8723c */ /* 0x080fec00000418c8 */
[----:B------:R-:W-:Y:S07]  /*19e00*/  HMMA.16816.F32.BF16 R168, R128, R170, R32 ;  /* 0x000000aa80a8723c */ /* 0x000fee0000041820 */
[----:B------:R-:W-:Y:S01]  /*19e10*/  MOV R35, R80 ;  /* 0x0000005000237202 */ /* 0x000fe20000000f00 */
[----:B------:R-:W-:Y:S01]  /*19e20*/  IMAD.MOV.U32 R32, RZ, RZ, R83 ;  /* 0x000000ffff207224 */ /* 0x000fe200078e0053 */
[----:B------:R-:W-:-:S02]  /*19e30*/  MOV R34, R81 ;  /* 0x0000005100227202 */ /* 0x000fc40000000f00 */
[----:B------:R-:W-:Y:S02]  /*19e40*/  MOV R33, R82 ;  /* 0x0000005200217202 */ /* 0x000fe40000000f00 */
[----:B------:R-:W1:Y:S01]  /*19e50*/  LDSM.16.MT88.4 R80, [R225+0xf800] ;  /* 0x00f80000e150783b */ /* 0x000e620000004200 */
[----:B------:R-:W-:Y:S01]  /*19e60*/  FADD.FTZ R3, R197, R156 ;  /* 0x0000009cc5037221 */ /* 0x000fe20000010000 */
[----:B------:R-:W-:Y:S01]  /*19e70*/  FADD.FTZ R2, R194, R2 ;  /* 0x00000002c2027221 */ /* 0x000fe20000010000 */
[----:B------:R-:W-:Y:S02]  /*19e80*/  FADD.FTZ R0, R193, R0 ;  /* 0x00000000c1007221 */ /* 0x000fe40000010000 */
[----:B------:R-:W-:Y:S01]  /*19e90*/  FADD.FTZ R3, R198, R3 ;  /* 0x00000003c6037221 */ /* 0x000fe20000010000 */
[----:B------:R-:W-:Y:S01]  /*19ea0*/  FADD.FTZ R2, R195, R2 ;  /* 0x00000002c3027221 */ /* 0x000fe20000010000 */
[----:B------:R-:W-:Y:S02]  /*19eb0*/  FADD.FTZ R0, R192, R0 ;  /* 0x00000000c0007221 */ /* 0x000fe40000010000 */
[----:B------:R-:W-:Y:S01]  /*19ec0*/  FADD.FTZ R3, R199, R3 ;  /* 0x00000003c7037221 */ /* 0x000fe20000010000 */
[----:B------:R-:W-:Y:S01]  /*19ed0*/  FADD.FTZ R2, R196, R2 ;  /* 0x00000002c4027221 */ /* 0x000fe20000010000 */
[----:B------:R-:W-:Y:S01]  /*19ee0*/  FADD.FTZ R9, R191, R0 ;  /* 0x00000000bf097221 */ /* 0x000fe20000010000 */
[----:B------:R-:W-:Y:S01]  /*19ef0*/  MOV R0, R188 ;  /* 0x000000bc00007202 */ /* 0x000fe20000000f00 */
[----:B--2---:R-:W-:Y:S07]  /*19f00*/  HMMA.16816.F32.BF16 R196, R124, R160, R64 ;  /* 0x000000a07cc4723c */ /* 0x004fee0000041840 */
[----:B------:R-:W-:-:S02]  /*19f10*/  MOV R66, R158 ;  /* 0x0000009e00427202 */ /* 0x000fc40000000f00 */
[----:B------:R-:W-:Y:S01]  /*19f20*/  MOV R67, R159 ;  /* 0x0000009f00437202 */ /* 0x000fe20000000f00 */
[----:B------:R-:W-:Y:S01]  /*19f30*/  FADD.FTZ R0, R0, R8 ;  /* 0x0000000800007221 */ /* 0x000fe20000010000 */
        /* <DEDUP_REMOVED lines=67> */
.L_x_900:
        /* <DEDUP_REMOVED lines=32> */
.L_x_910:
        /* <DEDUP_REMOVED lines=17> */
[----:B------:R-:W1:Y:S03]  /*1a680*/  @!P3 LDC.64 R142, c[0x0][0x218] ;  /* 0x00008600ff8ebb82 */ /* 0x000e660000000a00 */
[C-C-:B------:R-:W-:Y:S05]  /*1a690*/  @!P3 LEA.HI.X R133, R0.reuse, R133, R2.reuse, 0x1, P0 ;  /* 0x000000850085b211 */ /* 0x140fea00000f0c02 */
[----:B------:R-:W-:Y:S01]  /*1a6a0*/  @!PT LDS RZ, [RZ] ;  /* 0x00000000fffff984 */ /* 0x000fe20000000800 */
[----:B------:R-:W-:Y:S01]  /*1a6b0*/  @!PT LDS RZ, [RZ] ;  /* 0x00000000fffff984 */ /* 0x000fe20000000800 */
[----:B------:R-:W-:Y:S01]  /*1a6c0*/  @!PT LDS RZ, [RZ] ;  /* 0x00000000fffff984 */ /* 0x000fe20000000800 */
[----:B------:R2:W-:Y:S04]  /*1a6d0*/  @!P3 LDGSTS.E.BYPASS.LTC128B.128 [R243+0x8000], desc[UR26][R132.64] ;  /* 0x0800000084f3bfae */ /* 0x0005e8000b901d5a */
[----:B------:R4:W-:Y:S01]  /*1a6e0*/  @P2 STS.128 [R243+0xa000], RZ ;  /* 0x00a000fff3002388 */ /* 0x0009e20000000c00 */
[----:B--2---:R-:W2:Y:S02]  /*1a6f0*/  @!P2 LDC.64 R132, c[0x0][0x218] ;  /* 0x00008600ff84ab82 */ /* 0x004ea40000000a00 */
[C---:B--2---:R-:W-:Y:S04]  /*1a700*/  @!P2 LEA R132, P0, R0.reuse, R132, 0x1 ;  /* 0x000000840084a211 */ /* 0x044fe800078008ff */
        /* <DEDUP_REMOVED lines=8> */
[----:B------:R4:W-:Y:S03]  /*1a790*/  @P3 STS.128 [R243+0x8800], RZ ;  /* 0x008800fff3003388 */ /* 0x0009e60000000c00 */
[C-C-:B------:R-:W-:Y:S05]  /*1a7a0*/  @!P3 LEA.HI.X R143, R0.reuse, R143, R2.reuse, 0x1, P0 ;  /* 0x0000008f008fb211 */ /* 0x140fea00000f0c02 */
[----:B------:R-:W-:Y:S01]  /*1a7b0*/  @!PT LDS RZ, [RZ] ;  /* 0x00000000fffff984 */ /* 0x000fe20000000800 */
[----:B------:R-:W-:Y:S01]  /*1a7c0*/  @!PT LDS RZ, [RZ] ;  /* 0x00000000fffff984 */ /* 0x000fe20000000800 */
[----:B------:R-:W-:Y:S01]  /*1a7d0*/  @!PT LDS RZ, [RZ] ;  /* 0x00000000fffff984 */ /* 0x000fe20000000800 */
[----:B------:R-:W-:Y:S04]  /*1a7e0*/  @!P3 LDGSTS.E.BYPASS.LTC128B.128 [R243+0x8800], desc[UR26][R142.64] ;  /* 0x088000008ef3bfae */ /* 0x000fe8000b901d5a */
[----:B------:R4:W-:Y:S01]  /*1a7f0*/  @P2 STS.128 [R243+0xa800], RZ ;  /* 0x00a800fff3002388 */ /* 0x0009e20000000c00 */
[----:B--2---:R-:W1:Y:S02]  /*1a800*/  @!P2 LDC.64 R132, c[0x0][0x218] ;  /* 0x00008600ff84ab82 */ /* 0x004e640000000a00 */
[C---:B-1----:R-:W-:Y:S04]  /*1a810*/  @!P2 LEA R132, P0, R0.reuse, R132, 0x1 ;  /* 0x000000840084a211 */ /* 0x042fe800078008ff */
[C---:B------:R-:W-:Y:S02]  /*1a820*/  @!P2 LEA.HI.X R133, R0.reuse, R133, R2, 0x1, P0 ;  /* 0x000000850085a211 */ /* 0x040fe400000f0c02 */
[----:B------:R-:W-:Y:S03]  /*1a830*/  IADD3 R0, P1, R0, UR33, RZ ;  /* 0x0000002100007c10 */ /* 0x000fe6000ff3e0ff */
[----:B------:R-:W-:Y:S01]  /*1a840*/  @!PT LDS RZ, [RZ] ;  /* 0x00000000fffff984 */ /* 0x000fe20000000800 */
[----:B------:R-:W-:Y:S01]  /*1a850*/  @!PT LDS RZ, [RZ] ;  /* 0x00000000fffff984 */ /* 0x000fe20000000800 */
[----:B------:R-:W-:Y:S01]  /*1a860*/  @!PT LDS RZ, [RZ] ;  /* 0x00000000fffff984 */ /* 0x000fe20000000800 */
[----:B------:R1:W-:Y:S01]  /*1a870*/  @!P2 LDGSTS.E.BYPASS.LTC128B.128 [R243+0xa800], desc[UR26][R132.64+0x80] ;  /* 0x0a80008084f3afae */ /* 0x0003e2000b901d5a */
[----:B-----5:R-:W-:Y:S02]  /*1a880*/  @!P3 LEA R134, P0, R0, R134, 0x1 ;  /* 0x000000860086b211 */ /* 0x020fe400078008ff */
        /* <DEDUP_REMOVED lines=8> */
[----:B-1----:R-:W1:Y:S02]  /*1a910*/  @!P2 LDC.64 R132, c[0x0][0x218] ;  /* 0x00008600ff84ab82 */ /* 0x002e640000000a00 */
[C---:B-1----:R-:W-:Y:S04]  /*1a920*/  @!P2 LEA R132, P0, R0.reuse, R132, 0x1 ;  /* 0x000000840084a211 */ /* 0x042fe800078008ff */
[C---:B------:R-:W-:Y:S02]  /*1a930*/  @!P2 LEA.HI.X R133, R0.reuse, R133, R2, 0x1, P0 ;  /* 0x000000850085a211 */ /* 0x040fe400000f0c02 */
[----:B------:R-:W-:Y:S03]  /*1a940*/  IADD3 R0, P1, R0, UR33, RZ ;  /* 0x0000002100007c10 */ /* 0x000fe6000ff3e0ff */
[----:B------:R-:W-:Y:S01]  /*1a950*/  @!PT LDS RZ, [RZ] ;  /* 0x00000000fffff984 */ /* 0x000fe20000000800 */
[----:B------:R-:W-:Y:S01]  /*1a960*/  @!PT LDS RZ, [RZ] ;  /* 0x00000000fffff984 */ /* 0x000fe20000000800 */
[----:B------:R-:W-:Y:S01]  /*1a970*/  @!PT LDS RZ, [RZ] ;  /* 0x00000000fffff984 */ /* 0x000fe20000000800 */
[----:B------:R1:W-:Y:S01]  /*1a980*/  @!P2 LDGSTS.E.BYPASS.LTC128B.128 [R243+0xb000], desc[UR26][R132.64+0x80] ;  /* 0x0b00008084f3afae */ /* 0x0003e2000b901d5a */
[----:B------:R-:W-:Y:S03]  /*1a990*/  IADD3.X R3, R2, UR32, RZ, P1, !PT ;  /* 0x0000002002037c10 */ /* 0x000fe60008ffe4ff */
[----:B------:R4:W-:Y:S01]  /*1a9a0*/  @P3 STS.128 [R243+0x9800], RZ ;  /* 0x009800fff3003388 */ /* 0x0009e20000000c00 */
[----:B-1----:R-:W1:Y:S02]  /*1a9b0*/  @!P3 LDC.64 R132, c[0x0][0x218] ;  /* 0x00008600ff84bb82 */ /* 0x002e640000000a00 */
[C---:B-1----:R-:W-:Y:S04]  /*1a9c0*/  @!P3 LEA R132, P0, R0.reuse, R132, 0x1 ;  /* 0x000000840084b211 */ /* 0x042fe800078008ff */
[C-C-:B------:R-:W-:Y:S05]  /*1a9d0*/  @!P3 LEA.HI.X R133, R0.reuse, R133, R3.reuse, 0x1, P0 ;  /* 0x000000850085b211 */ /* 0x140fea00000f0c03 */
[----:B------:R-:W-:Y:S01]  /*1a9e0*/  @!PT LDS RZ, [RZ] ;  /* 0x00000000fffff984 */ /* 0x000fe20000000800 */
[----:B------:R-:W-:Y:S01]  /*1a9f0*/  @!PT LDS RZ, [RZ] ;  /* 0x00000000fffff984 */ /* 0x000fe20000000800 */
[----:B------:R-:W-:Y:S01]  /*1aa00*/  @!PT LDS RZ, [RZ] ;  /* 0x00000000fffff984 */ /* 0x000fe20000000800 */
[----:B------:R1:W-:Y:S04]  /*1aa10*/  @!P3 LDGSTS.E.BYPASS.LTC128B.128 [R243+0x9800], desc[UR26][R132.64] ;  /* 0x0980000084f3bfae */ /* 0x0003e8000b901d5a */
[----:B------:R4:W-:Y:S01]  /*1aa20*/  @P2 STS.128 [R243+0xb800], RZ ;  /* 0x00b800fff3002388 */ /* 0x0009e20000000c00 */
[----:B-1----:R-:W1:Y:S02]  /*1aa30*/  @!P2 LDC.64 R132, c[0x0][0x218] ;  /* 0x00008600ff84ab82 */ /* 0x002e640000000a00 */
        /* <DEDUP_REMOVED lines=8> */
.L_x_908:
        /* <DEDUP_REMOVED lines=270> */
.L_x_909:
[----:B------:R-:W-:Y:S01]  /*1bba0*/  STL [R1+0xb8], R238 ;  /* 0x0000b8ee01007387 */ /* 0x000fe20000100800 */
[----:B------:R-:W-:Y:S01]  /*1bbb0*/  IMAD.U32 R0, RZ, RZ, UR8 ;  /* 0x00000008ff007e24 */ /* 0x000fe2000f8e00ff */
[----:B------:R-:W-:Y:S02]  /*1bbc0*/  UISETP.GT.AND UP0, UPT, UR8, UR15, UPT ;  /* 0x0000000f0800728c */ /* 0x000fe4000bf04270 */
[----:B------:R-:W-:Y:S01]  /*1bbd0*/  STL [R1+0xb4], R237 ;  /* 0x0000b4ed01007387 */ /* 0x000fe20000100800 */
[----:B------:R-:W-:Y:S03]  /*1bbe0*/  UMOV UR29, UR8 ;  /* 0x00000008001d7c82 */ /* 0x000fe60008000000 */
        /* <DEDUP_REMOVED lines=9> */
[----:B------:R-:W2:Y:S04]  /*1bc80*/  LDL R216, [R1] ;  /* 0x0000000001d87983 */ /* 0x000ea80000100800 */
[----:B------:R-:W3:Y:S04]  /*1bc90*/  LDL R215, [R1+0x8] ;  /* 0x0000080001d77983 */ /* 0x000ee80000100800 */
[----:B------:R-:W3:Y:S01]  /*1bca0*/  LDL R212, [R1+0x4] ;  /* 0x0000040001d47983 */ /* 0x000ee20000100800 */
[----:B----4-:R-:W4:Y:S02]  /*1bcb0*/  S2R R2, SR_TID.X ;  /* 0x0000000000027919 */ /* 0x010f240000002100 */
[----:B----4-:R-:W-:Y:S05]  /*1bcc0*/  IMAD.SHL.U32 R2, R2, 0x2, RZ ;  /* 0x0000000202027824 */ /* 0x010fea00078e00ff */
[----:B------:R-:W-:Y:S05]  /*1bcd0*/  LOP3.LUT R2, R2, 0x6, RZ, 0xc0, !PT ;  /* 0x0000000602027812 */ /* 0x000fea00078ec0ff */
[----:B------:R-:W-:Y:S04]  /*1bce0*/  IMAD R0, R0, 0x40, R2 ;  /* 0x0000004000007824 */ /* 0x000fe800078e0202 */
[--C-:B------:R-:W-:Y:S01]  /*1bcf0*/  IMAD.IADD R132, R248, 0x1, -R0.reuse ;  /* 0x00000001f8847824 */ /* 0x100fe200078e0a00 */
[----:B------:R-:W-:Y:S01]  /*1bd00*/  IADD3 R2, R0, 0x1, RZ ;  /* 0x0000000100027810 */ /* 0x000fe20007ffe0ff */
[----:B------:R-:W-:Y:S01]  /*1bd10*/  IMAD.IADD R3, R250, 0x1, -R0 ;  /* 0x00000001fa037824 */ /* 0x000fe200078e0a00 */
[----:B------:R-:W-:Y:S02]  /*1bd20*/  ISETP.GE.AND P0, PT, R0, R247, PT ;  /* 0x000000f70000720c */ /* 0x000fe40003f06270 */
[----:B------:R-:W-:Y:S01]  /*1bd30*/  IADD3 R135, R250, -R2, RZ ;  /* 0x80000002fa877210 */ /* 0x000fe20007ffe0ff */
[--C-:B------:R-:W-:Y:S01]  /*1bd40*/  IMAD.IADD R133, R248, 0x1, -R2.reuse ;  /* 0x00000001f8857824 */ /* 0x100fe200078e0a02 */
[----:B------:R-:W-:Y:S02]  /*1bd50*/  IABS R134, R132 ;  /* 0x0000008400867213 */ /* 0x000fe40000000000 */
[----:B------:R-:W-:Y:S01]  /*1bd60*/  IABS R132, R135 ;  /* 0x0000008700847213 */ /* 0x000fe20000000000 */
[----:B------:R-:W-:Y:S01]  /*1bd70*/  IMAD.IADD R135, R251, 0x1, -R2 ;  /* 0x00000001fb877824 */ /* 0x000fe200078e0a02 */
[----:B------:R-:W-:Y:S02]  /*1bd80*/  IABS R133, R133 ;  /* 0x0000008500857213 */ /* 0x000fe40000000000 */
[----:B------:R-:W-:Y:S02]  /*1bd90*/  I2FP.F32.S32 R132, R132 ;  /* 0x0000008400847245 */ /* 0x000fe40000201400 */
[----:B------:R-:W-:Y:S02]  /*1bda0*/  IABS R3, R3 ;  /* 0x0000000300037213 */ /* 0x000fe40000000000 */
[----:B------:R-:W-:Y:S01]  /*1bdb0*/  I2FP.F32.S32 R133, R133 ;  /* 0x0000008500857245 */ /* 0x000fe20000201400 */
[----:B------:R-:W-:Y:S01]  /*1bdc0*/  FFMA.FTZ R7, R132, -UR19, R7 ;  /* 0x8000001384077c23 */ /* 0x000fe20008010007 */
[----:B------:R-:W-:Y:S01]  /*1bdd0*/  I2FP.F32.S32 R3, R3 ;  /* 0x0000000300037245 */ /* 0x000fe20000201400 */
[----:B------:R-:W-:Y:S01]  /*1bde0*/  IMAD.IADD R132, R249, 0x1, -R0 ;  /* 0x00000001f9847824 */ /* 0x000fe200078e0a00 */
[----:B------:R-:W-:Y:S01]  /*1bdf0*/  I2FP.F32.S32 R134, R134 ;  /* 0x0000008600867245 */ /* 0x000fe20000201400 */
[----:B------:R-:W-:Y:S01]  /*1be00*/  FFMA.FTZ R5, R133, -UR19, R5 ;  /* 0x8000001385057c23 */ /* 0x000fe20008010005 */
[C---:B------:R-:W-:Y:S01]  /*1be10*/  ISETP.GE.AND P1, PT, R2.reuse, R247, PT ;  /* 0x000000f70200720c */ /* 0x040fe20003f26270 */
[----:B------:R-:W-:Y:S01]  /*1be20*/  FFMA.FTZ R6, R3, -UR19, R6 ;  /* 0x8000001303067c23 */ /* 0x000fe20008010006 */
[----:B------:R-:W-:Y:S01]  /*1be30*/  ISETP.GE.AND P5, PT, R2, R246, PT ;  /* 0x000000f60200720c */ /* 0x000fe20003fa6270 */
[----:B------:R-:W-:Y:S01]  /*1be40*/  VIADD R3, R0, 0x8 ;  /* 0x0000000800037836 */ /* 0x000fe20000000000 */
[----:B------:R-:W-:Y:S01]  /*1be50*/  ISETP.GE.AND P4, PT, R2, R245, PT ;  /* 0x000000f50200720c */ /* 0x000fe20003f86270 */
[----:B------:R-:W-:Y:S01]  /*1be60*/  FFMA.FTZ R4, R134, -UR19, R4 ;  /* 0x8000001386047c23 */ /* 0x000fe20008010004 */
[C---:B------:R-:W-:Y:S01]  /*1be70*/  ISETP.GE.AND P6, PT, R2.reuse, R244, PT ;  /* 0x000000f40200720c */ /* 0x040fe20003fc6270 */
[----:B------:R-:W-:Y:S01]  /*1be80*/  IMAD.IADD R134, R251, 0x1, -R0 ;  /* 0x00000001fb867824 */ /* 0x000fe200078e0a00 */
[----:B------:R-:W-:Y:S02]  /*1be90*/  IABS R132, R132 ;  /* 0x0000008400847213 */ /* 0x000fe40000000000 */
[C---:B------:R-:W-:Y:S02]  /*1bea0*/  IADD3 R133, R249.reuse, -R2, RZ ;  /* 0x80000002f9857210 */ /* 0x040fe40007ffe0ff */
[----:B------:R-:W-:Y:S02]  /*1beb0*/  ISETP.GE.OR P6, PT, R2, R252, !P6 ;  /* 0x000000fc0200720c */ /* 0x000fe400077c6670 */
[----:B------:R-:W-:Y:S01]  /*1bec0*/  IABS R136, R133 ;  /* 0x0000008500887213 */ /* 0x000fe20000000000 */
[----:B------:R-:W-:Y:S01]  /*1bed0*/  IMAD.IADD R133, R249, 0x1, -R3 ;  /* 0x00000001f9857824 */ /* 0x000fe200078e0a03 */
[----:B------:R-:W-:Y:S02]  /*1bee0*/  IABS R141, R135 ;  /* 0x00000087008d7213 */ /* 0x000fe40000000000 */
[----:B------:R-:W-:Y:S02]  /*1bef0*/  I2FP.F32.S32 R135, R136 ;  /* 0x0000008800877245 */ /* 0x000fe40000201400 */
[----:B------:R-:W-:Y:S03]  /*1bf00*/  ISETP.GE.AND P2, PT, R0, R246, PT ;  /* 0x000000f60000720c */ /* 0x000fe60003f46270 */
[----:B------:R-:W-:Y:S01]  /*1bf10*/  FFMA.FTZ R9, R135, -UR19, R9 ;  /* 0x8000001387097c23 */ /* 0x000fe20008010009 */
[C---:B--2---:R-:W-:Y:S02]  /*1bf20*/  ISETP.GE.OR P4, PT, R2.reuse, R216, !P4 ;  /* 0x000000d80200720c */ /* 0x044fe40006786670 */
[-C--:B---3--:R-:W-:Y:S02]  /*1bf30*/  ISETP.GE.OR P1, PT, R2, R215.reuse, !P1 ;  /* 0x000000d70200720c */ /* 0x088fe40004f26670 */
[----:B------:R-:W-:Y:S02]  /*1bf40*/  ISETP.GE.OR P0, PT, R0, R215, !P0 ;  /* 0x000000d70000720c */ /* 0x000fe40004706670 */
[----:B------:R-:W-:Y:S01]  /*1bf50*/  ISETP.GE.OR P5, PT, R2, R212, !P5 ;  /* 0x000000d40200720c */ /* 0x000fe20006fa6670 */
[----:B------:R-:W-:Y:S01]  /*1bf60*/  IMAD.MOV.U32 R2, RZ, RZ, R132 ;  /* 0x000000ffff027224 */ /* 0x000fe200078e0084 */
[----:B------:R-:W-:Y:S02]  /*1bf70*/  IABS R132, R134 ;  /* 0x0000008600847213 */ /* 0x000fe40000000000 */
[----:B------:R-:W-:Y:S02]  /*1bf80*/  ISETP.GE.OR P2, PT, R0, R212, !P2 ;  /* 0x000000d40000720c */ /* 0x000fe40005746670 */
[----:B------:R-:W-:Y:S02]  /*1bf90*/  I2FP.F32.S32 R134, R2 ;  /* 0x0000000200867245 */ /* 0x000fe40000201400 */
[----:B------:R-:W-:Y:S02]  /*1bfa0*/  IABS R2, R133 ;  /* 0x0000008500027213 */ /* 0x000fe40000000000 */
[----:B------:R-:W-:Y:S01]  /*1bfb0*/  I2FP.F32.S32 R132, R132 ;  /* 0x0000008400847245 */ /* 0x000fe20000201400 */
[----:B------:R-:W-:Y:S01]  /*1bfc0*/  FFMA.FTZ R8, R134, -UR19, R8 ;  /* 0x8000001386087c23 */ /* 0x000fe20008010008 */
[----:B------:R-:W-:Y:S01]  /*1bfd0*/  MOV R134, R141 ;  /* 0x0000008d00867202 */ /* 0x000fe20000000f00 */
[----:B------:R-:W-:Y:S01]  /*1bfe0*/  IMAD.MOV.U32 R133, RZ, RZ, R2 ;  /* 0x000000ffff857224 */ /* 0x000fe200078e0002 */
[----:B------:R-:W-:Y:S01]  /*1bff0*/  FSEL R141, R4, -INF , !P0 ;  /* 0xff800000048d7808 */ /* 0x000fe20004000000 */
[----:B------:R-:W-:Y:S01]  /*1c000*/  VIADD R2, R0, 0x9 ;  /* 0x0000000900027836 */ /* 0x000fe20000000000 */
[----:B------:R-:W-:Y:S01]  /*1c010*/  I2FP.F32.S32 R135, R134 ;  /* 0x0000008600877245 */ /* 0x000fe20000201400 */
[----:B------:R-:W-:Y:S01]  /*1c020*/  FFMA.FTZ R10, R132, -UR19, R10 ;  /* 0x80000013840a7c23 */ /* 0x000fe2000801000a */
[----:B------:R-:W-:Y:S01]  /*1c030*/  I2FP.F32.S32 R134, R133 ;  /* 0x0000008500867245 */ /* 0x000fe20000201400 */
[----:B------:R-:W-:Y:S01]  /*1c040*/  IMAD.IADD R133, R249, 0x1, -R2 ;  /* 0x00000001f9857824 */ /* 0x000fe200078e0a02 */
[----:B------:R-:W-:Y:S01]  /*1c050*/  IADD3 R132, R251, -R3, RZ ;  /* 0x80000003fb847210 */ /* 0x000fe20007ffe0ff */
[----:B------:R-:W-:Y:S01]  /*1c060*/  FFMA.FTZ R11, R135, -UR19, R11 ;  /* 0x80000013870b7c23 */ /* 0x000fe2000801000b */
[----:B------:R-:W-:Y:S01]  /*1c070*/  FSEL R209, R6, -INF , !P2 ;  /* 0xff80000006d17808 */ /* 0x000fe20005000000 */
[----:B------:R-:W-:Y:S01]  /*1c080*/  FFMA.FTZ R12, R134, -UR19, R12 ;  /* 0x80000013860c7c23 */ /* 0x000fe2000801000c */
[----:B------:R-:W-:Y:S01]  /*1c090*/  IABS R133, R133 ;  /* 0x0000008500857213 */ /* 0x000fe20000000000 */
[--C-:B------:R-:W-:Y:S01]  /*1c0a0*/  IMAD.IADD R6, R248, 0x1, -R3.reuse ;  /* 0x00000001f8067824 */ /* 0x100fe200078e0a03 */
[----:B------:R-:W-:Y:S01]  /*1c0b0*/  IABS R132, R132 ;  /* 0x0000008400847213 */ /* 0x000fe20000000000 */
[----:B------:R-:W-:Y:S01]  /*1c0c0*/  IMAD.IADD R4, R250, 0x1, -R3 ;  /* 0x00000001fa047824 */ /* 0x000fe200078e0a03 */
[C---:B------:R-:W-:Y:S02]  /*1c0d0*/  ISETP.GE.AND P0, PT, R0.reuse, R245, PT ;  /* 0x000000f50000720c */ /* 0x040fe40003f06270 */
[----:B------:R-:W-:Y:S02]  /*1c0e0*/  ISETP.GE.AND P2, PT, R0, R244, PT ;  /* 0x000000f40000720c */ /* 0x000fe40003f46270 */
[----:B------:R-:W-:Y:S02]  /*1c0f0*/  I2FP.F32.S32 R133, R133 ;  /* 0x0000008500857245 */ /* 0x000fe40000201400 */
[----:B------:R-:W-:Y:S02]  /*1c100*/  I2FP.F32.S32 R132, R132 ;  /* 0x0000008400847245 */ /* 0x000fe40000201400 */
[----:B------:R-:W-:Y:S01]  /*1c110*/  FSEL R142, R5, -INF , !P1 ;  /* 0xff800000058e7808 */ /* 0x000fe20004800000 */
[----:B------:R-:W-:Y:S01]  /*1c120*/  FFMA.FTZ R13, R133, -UR19, R13 ;  /* 0x80000013850d7c23 */ /* 0x000fe2000801000d */
[----:B------:R-:W-:Y:S01]  /*1c130*/  FSEL R208, R7, -INF , !P5 ;  /* 0xff80000007d07808 */ /* 0x000fe20006800000 */
[----:B------:R-:W-:Y:S01]  /*1c140*/  FFMA.FTZ R14, R132, -UR19, R14 ;  /* 0x80000013840e7c23 */ /* 0x000fe2000801000e */
[CC--:B------:R-:W-:Y:S02]  /*1c150*/  ISETP.GE.AND P1, PT, R3.reuse, R245.reuse, PT ;  /* 0x000000f50300720c */ /* 0x0c0fe40003f26270 */
[----:B------:R-:W-:Y:S02]  /*1c160*/  ISETP.GE.AND P5, PT, R2, R245, PT ;  /* 0x000000f50200720c */ /* 0x000fe40003fa6270 */
[C---:B------:R-:W-:Y:S02]  /*1c170*/  ISETP.GE.OR P0, PT, R0.reuse, R216, !P0 ;  /* 0x000000d80000720c */ /* 0x040fe40004706670 */
[----:B------:R-:W-:Y:S02]  /*1c180*/  ISETP.GE.OR P2, PT, R0, R252, !P2 ;  /* 0x000000fc0000720c */ /* 0x000fe40005746670 */
[-C--:B------:R-:W-:Y:S02]  /*1c190*/  ISETP.GE.OR P1, PT, R3, R216.reuse, !P1 ;  /* 0x000000d80300720c */ /* 0x080fe40004f26670 */
[----:B------:R-:W-:Y:S02]  /*1c1a0*/  ISETP.GE.OR P5, PT, R2, R216, !P5 ;  /* 0x000000d80200720c */ /* 0x000fe40006fa6670 */
[----:B------:R-:W-:Y:S02]  /*1c1b0*/  FSEL R132, R8, -INF , !P0 ;  /* 0xff80000008847808 */ /* 0x000fe40004000000 */
[----:B------:R-:W-:Y:S02]  /*1c1c0*/  FSEL R143, R9, -INF , !P4 ;  /* 0xff800000098f7808 */ /* 0x000fe40006000000 */
[----:B------:R-:W-:Y:S02]  /*1c1d0*/  FSEL R211, R10, -INF , !P2 ;  /* 0xff8000000ad37808 */ /* 0x000fe40005000000 */
[C---:B------:R-:W-:Y:S02]  /*1c1e0*/  ISETP.GE.AND P0, PT, R3.reuse, R244, PT ;  /* 0x000000f40300720c */ /* 0x040fe40003f06270 */
[CC--:B------:R-:W-:Y:S02]  /*1c1f0*/  ISETP.GE.AND P4, PT, R3.reuse, R247.reuse, PT ;  /* 0x000000f70300720c */ /* 0x0c0fe40003f86270 */
[----:B------:R-:W-:Y:S02]  /*1c200*/  ISETP.GE.AND P2, PT, R3, R246, PT ;  /* 0x000000f60300720c */ /* 0x000fe40003f46270 */
[----:B------:R-:W-:Y:S02]  /*1c210*/  FSEL R210, R11, -INF , !P6 ;  /* 0xff8000000bd27808 */ /* 0x000fe40007000000 */
[----:B------:R-:W-:Y:S02]  /*1c220*/  FSEL R12, R12, -INF , !P1 ;  /* 0xff8000000c0c7808 */ /* 0x000fe40004800000 */
[----:B------:R-:W-:Y:S02]  /*1c230*/  FSEL R13, R13, -INF , !P5 ;  /* 0xff8000000d0d7808 */ /* 0x000fe40006800000 */
[C---:B------:R-:W-:Y:S02]  /*1c240*/  ISETP.GE.AND P6, PT, R2.reuse, R244, PT ;  /* 0x000000f40200720c */ /* 0x040fe40003fc6270 */
[C---:B------:R-:W-:Y:S02]  /*1c250*/  ISETP.GE.AND P1, PT, R2.reuse, R247, PT ;  /* 0x000000f70200720c */ /* 0x040fe40003f26270 */
[----:B------:R-:W-:Y:S02]  /*1c260*/  ISETP.GE.AND P5, PT, R2, R246, PT ;  /* 0x000000f60200720c */ /* 0x000fe40003fa6270 */
[C---:B------:R-:W-:Y:S02]  /*1c270*/  ISETP.GE.OR P0, PT, R3.reuse, R252, !P0 ;  /* 0x000000fc0300720c */ /* 0x040fe40004706670 */
[CC--:B------:R-:W-:Y:S02]  /*1c280*/  ISETP.GE.OR P4, PT, R3.reuse, R215.reuse, !P4 ;  /* 0x000000d70300720c */ /* 0x0c0fe40006786670 */
[----:B------:R-:W-:Y:S01]  /*1c290*/  ISETP.GE.OR P2, PT, R3, R212, !P2 ;  /* 0x000000d40300720c */ /* 0x000fe20005746670 */
[--C-:B------:R-:W-:Y:S01]  /*1c2a0*/  IMAD.IADD R3, R251, 0x1, -R2.reuse ;  /* 0x00000001fb037824 */ /* 0x100fe200078e0a02 */
[----:B------:R-:W-:Y:S02]  /*1c2b0*/  IADD3 R5, R248, -R2, RZ ;  /* 0x80000002f8057210 */ /* 0x000fe40007ffe0ff */
[C---:B------:R-:W-:Y:S02]  /*1c2c0*/  ISETP.GE.OR P6, PT, R2.reuse, R252, !P6 ;  /* 0x000000fc0200720c */ /* 0x040fe400077c6670 */
[C---:B------:R-:W-:Y:S02]  /*1c2d0*/  ISETP.GE.OR P1, PT, R2.reuse, R215, !P1 ;  /* 0x000000d70200720c */ /* 0x040fe40004f26670 */
[----:B------:R-:W-:Y:S01]  /*1c2e0*/  ISETP.GE.OR P5, PT, R2, R212, !P5 ;  /* 0x000000d40200720c */ /* 0x000fe20006fa6670 */
[----:B------:R-:W-:Y:S01]  /*1c2f0*/  IMAD.IADD R2, R250, 0x1, -R2 ;  /* 0x00000001fa027824 */ /* 0x000fe200078e0a02 */
[----:B------:R-:W-:Y:S02]  /*1c300*/  IABS R9, R6 ;  /* 0x0000000600097213 */ /* 0x000fe40000000000 */
[----:B------:R-:W-:Y:S02]  /*1c310*/  IABS R3, R3 ;  /* 0x0000000300037213 */ /* 0x000fe40000000000 */
[----:B------:R-:W-:Y:S01]  /*1c320*/  IABS R8, R4 ;  /* 0x0000000400087213 */ /* 0x000fe20000000000 */
[----:B------:R-:W-:Y:S01]  /*1c330*/  IMAD.MOV.U32 R4, RZ, RZ, R9 ;  /* 0x000000ffff047224 */ /* 0x000fe200078e0009 */
[----:B------:R-:W-:Y:S02]  /*1c340*/  IABS R7, R2 ;  /* 0x0000000200077213 */ /* 0x000fe40000000000 */
[----:B------:R-:W-:Y:S01]  /*1c350*/  IABS R6, R5 ;  /* 0x0000000500067213 */ /* 0x000fe20000000000 */
[----:B------:R-:W-:Y:S01]  /*1c360*/  IMAD.MOV.U32 R5, RZ, RZ, R8 ;  /* 0x000000ffff057224 */ /* 0x000fe200078e0008 */
[----:B------:R-:W-:Y:S02]  /*1c370*/  I2FP.F32.S32 R2, R3 ;  /* 0x0000000300027245 */ /* 0x000fe40000201400 */
[----:B------:R-:W-:Y:S02]  /*1c380*/  I2FP.F32.S32 R3, R4 ;  /* 0x0000000400037245 */ /* 0x000fe40000201400 */
[----:B------:R-:W-:Y:S01]  /*1c390*/  I2FP.F32.S32 R4, R5 ;  /* 0x0000000500047245 */ /* 0x000fe20000201400 */
[----:B------:R-:W-:Y:S01]  /*1c3a0*/  FFMA.FTZ R15, R2, -UR19, R15 ;  /* 0x80000013020f7c23 */ /* 0x000fe2000801000f */
[----:B------:R-:W-:Y:S01]  /*1c3b0*/  I2FP.F32.S32 R2, R7 ;  /* 0x0000000700027245 */ /* 0x000fe20000201400 */
[----:B------:R-:W-:Y:S01]  /*1c3c0*/  FFMA.FTZ R16, R3, -UR19, R16 ;  /* 0x8000001303107c23 */ /* 0x000fe20008010010 */
[----:B------:R-:W-:Y:S01]  /*1c3d0*/  IADD3 R5, R0, 0x10, RZ ;  /* 0x0000001000057810 */ /* 0x000fe20007ffe0ff */
[----:B------:R-:W-:Y:S01]  /*1c3e0*/  FFMA.FTZ R18, R4, -UR19, R18 ;  /* 0x8000001304127c23 */ /* 0x000fe20008010012 */
[----:B------:R-:W-:Y:S01]  /*1c3f0*/  I2FP.F32.S32 R6, R6 ;  /* 0x0000000600067245 */ /* 0x000fe20000201400 */
[----:B------:R-:W-:Y:S01]  /*1c400*/  FFMA.FTZ R19, R2, -UR19, R19 ;  /* 0x8000001302137c23 */ /* 0x000fe20008010013 */
[----:B------:R-:W-:Y:S01]  /*1c410*/  FSEL R14, R14, -INF , !P0 ;  /* 0xff8000000e0e7808 */ /* 0x000fe20004000000 */
[--C-:B------:R-:W-:Y:S01]  /*1c420*/  IMAD.IADD R3, R248, 0x1, -R5.reuse ;  /* 0x00000001f8037824 */ /* 0x100fe200078e0a05 */
[----:B------:R-:W-:Y:S01]  /*1c430*/  FSEL R15, R15, -INF , !P6 ;  /* 0xff8000000f0f7808 */ /* 0x000fe20007000000 */
[----:B------:R-:W-:Y:S01]  /*1c440*/  IMAD.IADD R2, R250, 0x1, -R5 ;  /* 0x00000001fa027824 */ /* 0x000fe200078e0a05 */
[----:B------:R-:W-:Y:S01]  /*1c450*/  ISETP.GE.AND P0, PT, R5, R247, PT ;  /* 0x000000f70500720c */ /* 0x000fe20003f06270 */
[----:B------:R-:W-:Y:S01]  /*1c460*/  FFMA.FTZ R17, R6, -UR19, R17 ;  /* 0x8000001306117c23 */ /* 0x000fe20008010011 */
[----:B------:R-:W-:Y:S01]  /*1c470*/  IABS R9, R3 ;  /* 0x0000000300097213 */ /* 0x000fe20000000000 */
[----:B------:R-:W-:Y:S01]  /*1c480*/  VIADD R4, R0, 0x11 ;  /* 0x0000001100047836 */ /* 0x000fe20000000000 */
[----:B------:R-:W-:Y:S01]  /*1c490*/  IABS R6, R2 ;  /* 0x0000000200067213 */ /* 0x000fe20000000000 */
[--C-:B------:R-:W-:Y:S01]  /*1c4a0*/  IMAD.IADD R10, R249, 0x1, -R5.reuse ;  /* 0x00000001f90a7824 */ /* 0x100fe200078e0a05 */
[----:B------:R-:W-:Y:S01]  /*1c4b0*/  I2FP.F32.S32 R9, R9 ;  /* 0x0000000900097245 */ /* 0x000fe20000201400 */
[----:B------:R-:W-:Y:S01]  /*1c4c0*/  IMAD.IADD R8, R250, 0x1, -R4 ;  /* 0x00000001fa087824 */ /* 0x000fe200078e0a04 */
[----:B------:R-:W-:Y:S02]  /*1c4d0*/  I2FP.F32.S32 R6, R6 ;  /* 0x0000000600067245 */ /* 0x000fe40000201400 */
[----:B------:R-:W-:Y:S01]  /*1c4e0*/  IABS R3, R10 ;  /* 0x0000000a00037213 */ /* 0x000fe20000000000 */
[----:B------:R-:W-:Y:S01]  /*1c4f0*/  FFMA.FTZ R20, R9, -UR19, R20 ;  /* 0x8000001309147c23 */ /* 0x000fe20008010014 */
[----:B------:R-:W-:Y:S01]  /*1c500*/  ISETP.GE.AND P6, PT, R5, R246, PT ;  /* 0x000000f60500720c */ /* 0x000fe20003fc6270 */
[----:B------:R-:W-:Y:S01]  /*1c510*/  FFMA.FTZ R22, R6, -UR19, R22 ;  /* 0x8000001306167c23 */ /* 0x000fe20008010016 */
[----:B------:R-:W-:Y:S01]  /*1c520*/  IADD3 R7, R248, -R4, RZ ;  /* 0x80000004f8077210 */ /* 0x000fe20007ffe0ff */
[----:B------:R-:W-:Y:S01]  /*1c530*/  IMAD.IADD R6, R251, 0x1, -R5 ;  /* 0x00000001fb067824 */ /* 0x000fe200078e0a05 */
[----:B------:R-:W-:Y:S01]  /*1c540*/  IABS R2, R8 ;  /* 0x0000000800027213 */ /* 0x000fe20000000000 */
[----:B------:R-:W-:Y:S01]  /*1c550*/  IMAD.IADD R8, R249, 0x1, -R4 ;  /* 0x00000001f9087824 */ /* 0x000fe200078e0a04 */
[----:B------:R-:W-:Y:S02]  /*1c560*/  I2FP.F32.S32 R3, R3 ;  /* 0x0000000300037245 */ /* 0x000fe40000201400 */
[C---:B------:R-:W-:Y:S02]  /*1c570*/  ISETP.GE.OR P0, PT, R5.reuse, R215, !P0 ;  /* 0x000000d70500720c */ /* 0x040fe40004706670 */
[----:B------:R-:W-:Y:S01]  /*1c580*/  ISETP.GE.OR P6, PT, R5, R212, !P6 ;  /* 0x000000d40500720c */ /* 0x000fe200077c6670 */
[----:B------:R-:W-:Y:S01]  /*1c590*/  FFMA.FTZ R24, R3, -UR19, R24 ;  /* 0x8000001303187c23 */ /* 0x000fe20008010018 */
[----:B------:R-:W-:Y:S02]  /*1c5a0*/  IABS R7, R7 ;  /* 0x0000000700077213 */ /* 0x000fe40000000000 */
[----:B------:R-:W-:Y:S02]  /*1c5b0*/  FSEL R17, R17, -INF , !P1 ;  /* 0xff80000011117808 */ /* 0x000fe40004800000 */
[----:B------:R-:W-:Y:S02]  /*1c5c0*/  FSEL R19, R19, -INF , !P5 ;  /* 0xff80000013137808 */ /* 0x000fe40006800000 */
[----:B------:R-:W-:Y:S02]  /*1c5d0*/  FSEL R20, R20, -INF , !P0 ;  /* 0xff80000014147808 */ /* 0x000fe40004000000 */
[----:B------:R-:W-:Y:S02]  /*1c5e0*/  FSEL R22, R22, -INF , !P6 ;  /* 0xff80000016167808 */ /* 0x000fe40007000000 */
[----:B------:R-:W-:Y:S02]  /*1c5f0*/  I2FP.F32.S32 R7, R7 ;  /* 0x0000000700077245 */ /* 0x000fe40000201400 */
[C---:B------:R-:W-:Y:S02]  /*1c600*/  ISETP.GE.AND P1, PT, R4.reuse, R247, PT ;  /* 0x000000f70400720c */ /* 0x040fe40003f26270 */
[C---:B------:R-:W-:Y:S01]  /*1c610*/  ISETP.GE.AND P5, PT, R4.reuse, R246, PT ;  /* 0x000000f60400720c */ /* 0x040fe20003fa6270 */
[----:B------:R-:W-:Y:S01]  /*1c620*/  FFMA.FTZ R21, R7, -UR19, R21 ;  /* 0x8000001307157c23 */ /* 0x000fe20008010015 */
[C---:B------:R-:W-:Y:S02]  /*1c630*/  ISETP.GE.AND P0, PT, R4.reuse, R245, PT ;  /* 0x000000f50400720c */ /* 0x040fe40003f06270 */
[----:B------:R-:W-:Y:S02]  /*1c640*/  ISETP.GE.AND P6, PT, R4, R244, PT ;  /* 0x000000f40400720c */ /* 0x000fe40003fc6270 */
[----:B------:R-:W-:Y:S02]  /*1c650*/  I2FP.F32.S32 R2, R2 ;  /* 0x0000000200027245 */ /* 0x000fe40000201400 */
[----:B------:R-:W-:Y:S02]  /*1c660*/  IADD3 R3, R0, 0x19, RZ ;  /* 0x0000001900037810 */ /* 0x000fe40007ffe0ff */
[----:B------:R-:W-:Y:S01]  /*1c670*/  IABS R10, R8 ;  /* 0x00000008000a7213 */ /* 0x000fe20000000000 */
[----:B------:R-:W-:Y:S01]  /*1c680*/  FFMA.FTZ R23, R2, -UR19, R23 ;  /* 0x8000001302177c23 */ /* 0x000fe20008010017 */
[----:B------:R-:W-:Y:S01]  /*1c690*/  ISETP.GE.OR P1, PT, R4, R215, !P1 ;  /* 0x000000d70400720c */ /* 0x000fe20004f26670 */
[----:B------:R-:W-:Y:S01]  /*1c6a0*/  VIADD R2, R0, 0x18 ;  /* 0x0000001800027836 */ /* 0x000fe20000000000 */
[C---:B------:R-:W-:Y:S01]  /*1c6b0*/  ISETP.GE.OR P5, PT, R4.reuse, R212, !P5 ;  /* 0x000000d40400720c */ /* 0x040fe20006fa6670 */
[----:B------:R-:W-:Y:S01]  /*1c6c0*/  IMAD.IADD R7, R249, 0x1, -R3 ;  /* 0x00000001f9077824 */ /* 0x000fe200078e0a03 */
[C---:B------:R-:W-:Y:S02]  /*1c6d0*/  ISETP.GE.OR P0, PT, R4.reuse, R216, !P0 ;  /* 0x000000d80400720c */ /* 0x040fe40004706670 */
[----:B------:R-:W-:Y:S01]  /*1c6e0*/  ISETP.GE.OR P6, PT, R4, R252, !P6 ;  /* 0x000000fc0400720c */ /* 0x000fe200077c6670 */
[----:B------:R-:W-:Y:S01]  /*1c6f0*/  IMAD.IADD R4, R251, 0x1, -R4 ;  /* 0x00000001fb047824 */ /* 0x000fe200078e0a04 */
[----:B------:R-:W-:Y:S01]  /*1c700*/  IABS R9, R6 ;  /* 0x0000000600097213 */ /* 0x000fe20000000000 */
[----:B------:R-:W-:Y:S01]  /*1c710*/  IMAD.MOV.U32 R6, RZ, RZ, R10 ;  /* 0x000000ffff067224 */ /* 0x000fe200078e000a */
[----:B------:R-:W-:Y:S02]  /*1c720*/  FSEL R16, R16, -INF , !P4 ;  /* 0xff80000010107808 */ /* 0x000fe40006000000 */
[----:B------:R-:W-:Y:S02]  /*1c730*/  FSEL R18, R18, -INF , !P2 ;  /* 0xff80000012127808 */ /* 0x000fe40005000000 */
[C---:B------:R-:W-:Y:S02]  /*1c740*/  ISETP.GE.AND P4, PT, R5.reuse, R245, PT ;  /* 0x000000f50500720c */ /* 0x040fe40003f86270 */
[C---:B------:R-:W-:Y:S02]  /*1c750*/  ISETP.GE.AND P2, PT, R5.reuse, R244, PT ;  /* 0x000000f40500720c */ /* 0x040fe40003f46270 */
[----:B------:R-:W-:Y:S02]  /*1c760*/  IABS R8, R4 ;  /* 0x0000000400087213 */ /* 0x000fe40000000000 */
[C---:B------:R-:W-:Y:S02]  /*1c770*/  ISETP.GE.OR P4, PT, R5.reuse, R216, !P4 ;  /* 0x000000d80500720c */ /* 0x040fe40006786670 */
[----:B------:R-:W-:Y:S02]  /*1c780*/  ISETP.GE.OR P2, PT, R5, R252, !P2 ;  /* 0x000000fc0500720c */ /* 0x000fe40005746670 */
[----:B------:R-:W-:Y:S01]  /*1c790*/  IABS R4, R7 ;  /* 0x0000000700047213 */ /* 0x000fe20000000000 */
[----:B------:R-:W-:Y:S01]  /*1c7a0*/  IMAD.MOV.U32 R7, RZ, RZ, R9 ;  /* 0x000000ffff077224 */ /* 0x000fe200078e0009 */
[----:B------:R-:W-:Y:S02]  /*1c7b0*/  I2FP.F32.S32 R6, R6 ;  /* 0x0000000600067245 */ /* 0x000fe40000201400 */
[----:B------:R-:W-:Y:S02]  /*1c7c0*/  IADD3 R5, R249, -R2, RZ ;  /* 0x80000002f9057210 */ /* 0x000fe40007ffe0ff */
[----:B------:R-:W-:Y:S01]  /*1c7d0*/  I2FP.F32.S32 R4, R4 ;  /* 0x0000000400047245 */ /* 0x000fe20000201400 */
[----:B------:R-:W-:Y:S01]  /*1c7e0*/  FFMA.FTZ R25, R6, -UR19, R25 ;  /* 0x8000001306197c23 */ /* 0x000fe20008010019 */
[----:B------:R-:W-:Y:S01]  /*1c7f0*/  IABS R5, R5 ;  /* 0x0000000500057213 */ /* 0x000fe20000000000 */
[----:B------:R-:W-:Y:S01]  /*1c800*/  IMAD.IADD R6, R250, 0x1, -R2 ;  /* 0x00000001fa067824 */ /* 0x000fe200078e0a02 */
[----:B------:R-:W-:Y:S01]  /*1c810*/  I2FP.F32.S32 R7, R7 ;  /* 0x0000000700077245 */ /* 0x000fe20000201400 */
[----:B------:R-:W-:Y:S01]  /*1c820*/  FFMA.FTZ R29, R4, -UR19, R29 ;  /* 0x80000013041d7c23 */ /* 0x000fe2000801001d */
[----:B------:R-:W-:Y:S01]  /*1c830*/  I2FP.F32.S32 R8, R8 ;  /* 0x0000000800087245 */ /* 0x000fe20000201400 */
[----:B------:R-:W-:Y:S01]  /*1c840*/  IMAD.IADD R4, R251, 0x1, -R3 ;  /* 0x00000001fb047824 */ /* 0x000fe200078e0a03 */
[----:B------:R-:W-:Y:S01]  /*1c850*/  I2FP.F32.S32 R5, R5 ;  /* 0x0000000500057245 */ /* 0x000fe20000201400 */
[----:B------:R-:W-:Y:S01]  /*1c860*/  FFMA.FTZ R26, R7, -UR19, R26 ;  /* 0x80000013071a7c23 */ /* 0x000fe2000801001a */
[----:B------:R-:W-:Y:S01]  /*1c870*/  FSEL R21, R21, -INF , !P1 ;  /* 0xff80000015157808 */ /* 0x000fe20004800000 */
[----:B------:R-:W-:Y:S01]  /*1c880*/  FFMA.FTZ R27, R8, -UR19, R27 ;  /* 0x80000013081b7c23 */ /* 0x000fe2000801001b */
[----:B------:R-:W-:Y:S01]  /*1c890*/  FSEL R23, R23, -INF , !P5 ;  /* 0xff80000017177808 */ /* 0x000fe20006800000 */
[----:B------:R-:W-:Y:S01]  /*1c8a0*/  FFMA.FTZ R28, R5, -UR19, R28 ;  /* 0x80000013051c7c23 */ /* 0x000fe2000801001c */
[----:B------:R-:W-:Y:S01]  /*1c8b0*/  FSEL R24, R24, -INF , !P4 ;  /* 0xff80000018187808 */ /* 0x000fe20006000000 */
[----:B------:R-:W-:Y:S01]  /*1c8c0*/  IMAD.IADD R8, R248, 0x1, -R2 ;  /* 0x00000001f8087824 */ /* 0x000fe200078e0a02 */
[----:B------:R-:W-:Y:S02]  /*1c8d0*/  FSEL R25, R25, -INF , !P0 ;  /* 0xff80000019197808 */ /* 0x000fe40004000000 */
[C---:B------:R-:W-:Y:S02]  /*1c8e0*/  ISETP.GE.AND P1, PT, R2.reuse, R245, PT ;  /* 0x000000f50200720c */ /* 0x040fe40003f26270 */
[C---:B------:R-:W-:Y:S02]  /*1c8f0*/  ISETP.GE.AND P5, PT, R2.reuse, R244, PT ;  /* 0x000000f40200720c */ /* 0x040fe40003fa6270 */
[C---:B------:R-:W-:Y:S02]  /*1c900*/  ISETP.GE.AND P4, PT, R2.reuse, R247, PT ;  /* 0x000000f70200720c */ /* 0x040fe40003f86270 */
[C---:B------:R-:W-:Y:S02]  /*1c910*/  ISETP.GE.AND P0, PT, R2.reuse, R246, PT ;  /* 0x000000f60200720c */ /* 0x040fe40003f06270 */
[----:B------:R-:W-:Y:S02]  /*1c920*/  IADD3 R5, R251, -R2, RZ ;  /* 0x80000002fb057210 */ /* 0x000fe40007ffe0ff */
[C---:B------:R-:W-:Y:S02]  /*1c930*/  ISETP.GE.OR P1, PT, R2.reuse, R216, !P1 ;  /* 0x000000d80200720c */ /* 0x040fe40004f26670 */
[C---:B------:R-:W-:Y:S02]  /*1c940*/  ISETP.GE.OR P4, PT, R2.reuse, R215, !P4 ;  /* 0x000000d70200720c */ /* 0x040fe40006786670 */
[C---:B------:R-:W-:Y:S02]  /*1c950*/  ISETP.GE.OR P5, PT, R2.reuse, R252, !P5 ;  /* 0x000000fc0200720c */ /* 0x040fe40006fa6670 */
[----:B------:R-:W-:Y:S02]  /*1c960*/  ISETP.GE.OR P0, PT, R2, R212, !P0 ;  /* 0x000000d40200720c */ /* 0x000fe40004706670 */
[----:B-1----:R-:W-:Y:S02]  /*1c970*/  FSEL R224, R26, -INF , !P2 ;  /* 0xff8000001ae07808 */ /* 0x002fe40005000000 */
[----:B------:R-:W-:Y:S02]  /*1c980*/  IABS R2, R4 ;  /* 0x0000000400027213 */ /* 0x000fe40000000000 */
[C---:B------:R-:W-:Y:S02]  /*1c990*/  ISETP.GE.AND P2, PT, R3.reuse, R245, PT ;  /* 0x000000f50300720c */ /* 0x040fe40003f46270 */
[----:B------:R-:W-:Y:S02]  /*1c9a0*/  IADD3 R7, R248, -R3, RZ ;  /* 0x80000003f8077210 */ /* 0x000fe40007ffe0ff */
[----:B------:R-:W-:Y:S02]  /*1c9b0*/  IABS R8, R8 ;  /* 0x0000000800087213 */ /* 0x000fe40000000000 */
[----:B------:R-:W-:Y:S02]  /*1c9c0*/  I2FP.F32.S32 R2, R2 ;  /* 0x0000000200027245 */ /* 0x000fe40000201400 */
[----:B------:R-:W-:Y:S02]  /*1c9d0*/  ISETP.GE.OR P2, PT, R3, R216, !P2 ;  /* 0x000000d80300720c */ /* 0x000fe40005746670 */
[----:B------:R-:W-:Y:S01]  /*1c9e0*/  IABS R5, R5 ;  /* 0x0000000500057213 */ /* 0x000fe20000000000 */
[----:B------:R-:W-:Y:S01]  /*1c9f0*/  FFMA.FTZ R31, R2, -UR19, R31 ;  /* 0x80000013021f7c23 */ /* 0x000fe2000801001f */
[----:B------:R-:W-:Y:S01]  /*1ca00*/  IABS R9, R6 ;  /* 0x0000000600097213 */ /* 0x000fe20000000000 */
[----:B------:R-:W-:Y:S01]  /*1ca10*/  IMAD.MOV.U32 R6, RZ, RZ, R8 ;  /* 0x000000ffff067224 */ /* 0x000fe200078e0008 */
[----:B------:R-:W-:Y:S02]  /*1ca20*/  IABS R4, R7 ;  /* 0x0000000700047213 */ /* 0x000fe40000000000 */
[----:B------:R-:W-:Y:S01]  /*1ca30*/  FSEL R214, R27, -INF , !P6 ;  /* 0xff8000001bd67808 */ /* 0x000fe20007000000 */
[----:B------:R-:W-:Y:S01]  /*1ca40*/  IMAD.MOV.U32 R7, RZ, RZ, R9 ;  /* 0x000000ffff077224 */ /* 0x000fe200078e0009 */
[----:B------:R-:W-:Y:S02]  /*1ca50*/  FSEL R28, R28, -INF , !P1 ;  /* 0xff8000001c1c7808 */ /* 0x000fe40004800000 */
[----:B------:R-:W-:Y:S02]  /*1ca60*/  FSEL R29, R29, -INF , !P2 ;  /* 0xff8000001d1d7808 */ /* 0x000fe40005000000 */
[----:B------:R-:W-:Y:S02]  /*1ca70*/  I2FP.F32.S32 R5, R5 ;  /* 0x0000000500057245 */ /* 0x000fe40000201400 */
[----:B------:R-:W-:Y:S02]  /*1ca80*/  ISETP.GE.AND P1, PT, R3, R247, PT ;  /* 0x000000f70300720c */ /* 0x000fe40003f26270 */
[----:B------:R-:W-:Y:S01]  /*1ca90*/  I2FP.F32.S32 R2, R4 ;  /* 0x0000000400027245 */ /* 0x000fe20000201400 */
[----:B------:R-:W-:Y:S01]  /*1caa0*/  FFMA.FTZ R30, R5, -UR19, R30 ;  /* 0x80000013051e7c23 */ /* 0x000fe2000801001e */
[C---:B------:R-:W-:Y:S01]  /*1cab0*/  ISETP.GE.AND P6, PT, R3.reuse, R244, PT ;  /* 0x000000f40300720c */ /* 0x040fe20003fc6270 */
[----:B------:R-:W-:Y:S01]  /*1cac0*/  VIADD R4, R0, 0x20 ;  /* 0x0000002000047836 */ /* 0x000fe20000000000 */
[C---:B------:R-:W-:Y:S01]  /*1cad0*/  ISETP.GE.AND P2, PT, R3.reuse, R246, PT ;  /* 0x000000f60300720c */ /* 0x040fe20003f46270 */
[----:B------:R-:W-:Y:S01]  /*1cae0*/  FFMA.FTZ R33, R2, -UR19, R33 ;  /* 0x8000001302217c23 */ /* 0x000fe20008010021 */
[----:B------:R-:W-:Y:S02]  /*1caf0*/  I2FP.F32.S32 R6, R6 ;  /* 0x0000000600067245 */ /* 0x000fe40000201400 */
[C---:B------:R-:W-:Y:S02]  /*1cb00*/  ISETP.GE.OR P1, PT, R3.reuse, R215, !P1 ;  /* 0x000000d70300720c */ /* 0x040fe40004f26670 */
[C---:B------:R-:W-:Y:S01]  /*1cb10*/  ISETP.GE.OR P6, PT, R3.reuse, R252, !P6 ;  /* 0x000000fc0300720c */ /* 0x040fe200077c6670 */
[----:B------:R-:W-:Y:S01]  /*1cb20*/  FFMA.FTZ R32, R6, -UR19, R32 ;  /* 0x8000001306207c23 */ /* 0x000fe20008010020 */
[----:B------:R-:W-:Y:S01]  /*1cb30*/  ISETP.GE.OR P2, PT, R3, R212, !P2 ;  /* 0x000000d40300720c */ /* 0x000fe20005746670 */
[C---:B------:R-:W-:Y:S01]  /*1cb40*/  IMAD.IADD R3, R250.reuse, 0x1, -R3 ;  /* 0x00000001fa037824 */ /* 0x040fe200078e0a03 */
[----:B------:R-:W-:Y:S01]  /*1cb50*/  I2FP.F32.S32 R5, R7 ;  /* 0x0000000700057245 */ /* 0x000fe20000201400 */
[----:B------:R-:W-:Y:S01]  /*1cb60*/  IMAD.IADD R6, R250, 0x1, -R4 ;  /* 0x00000001fa067824 */ /* 0x000fe200078e0a04 */
[----:B------:R-:W-:Y:S02]  /*1cb70*/  IADD3 R2, R0, 0x21, RZ ;  /* 0x0000002100027810 */ /* 0x000fe40007ffe0ff */
[----:B------:R-:W-:Y:S01]  /*1cb80*/  IABS R10, R3 ;  /* 0x00000003000a7213 */ /* 0x000fe20000000000 */
[----:B------:R-:W-:Y:S01]  /*1cb90*/  FFMA.FTZ R34, R5, -UR19, R34 ;  /* 0x8000001305227c23 */ /* 0x000fe20008010022 */
[C---:B------:R-:W-:Y:S01]  /*1cba0*/  IADD3 R8, R248.reuse, -R2, RZ ;  /* 0x80000002f8087210 */ /* 0x040fe20007ffe0ff */
[----:B------:R-:W-:Y:S01]  /*1cbb0*/  IMAD.IADD R5, R248, 0x1, -R4 ;  /* 0x00000001f8057824 */ /* 0x000fe200078e0a04 */
[----:B------:R-:W-:Y:S01]  /*1cbc0*/  IABS R3, R6 ;  /* 0x0000000600037213 */ /* 0x000fe20000000000 */
[----:B------:R-:W-:Y:S01]  /*1cbd0*/  IMAD.IADD R9, R250, 0x1, -R2 ;  /* 0x00000001fa097824 */ /* 0x000fe200078e0a02 */
[----:B------:R-:W-:Y:S01]  /*1cbe0*/  IABS R6, R8 ;  /* 0x0000000800067213 */ /* 0x000fe20000000000 */
[----:B------:R-:W-:Y:S01]  /*1cbf0*/  IMAD.MOV.U32 R8, RZ, RZ, R10 ;  /* 0x000000ffff087224 */ /* 0x000fe200078e000a */
[----:B------:R-:W-:Y:S02]  /*1cc00*/  IABS R7, R5 ;  /* 0x0000000500077213 */ /* 0x000fe40000000000 */
[----:B------:R-:W-:Y:S02]  /*1cc10*/  I2FP.F32.S32 R3, R3 ;  /* 0x0000000300037245 */ /* 0x000fe40000201400 */
[----:B------:R-:W-:Y:S02]  /*1cc20*/  I2FP.F32.S32 R8, R8 ;  /* 0x0000000800087245 */ /* 0x000fe40000201400 */
[----:B------:R-:W-:Y:S01]  /*1cc30*/  I2FP.F32.S32 R7, R7 ;  /* 0x0000000700077245 */ /* 0x000fe20000201400 */
[----:B------:R-:W-:Y:S01]  /*1cc40*/  FFMA.FTZ R38, R3, -UR19, R38 ;  /* 0x8000001303267c23 */ /* 0x000fe20008010026 */
[----:B------:R-:W-:Y:S01]  /*1cc50*/  FSEL R232, R30, -INF , !P5 ;  /* 0xff8000001ee87808 */ /* 0x000fe20006800000 */
[----:B------:R-:W-:Y:S01]  /*1cc60*/  FFMA.FTZ R35, R8, -UR19, R35 ;  /* 0x8000001308237c23 */ /* 0x000fe20008010023 */
[----:B------:R-:W-:Y:S01]  /*1cc70*/  FSEL R213, R31, -INF , !P6 ;  /* 0xff8000001fd57808 */ /* 0x000fe20007000000 */
[----:B------:R-:W-:Y:S01]  /*1cc80*/  FFMA.FTZ R36, R7, -UR19, R36 ;  /* 0x8000001307247c23 */ /* 0x000fe20008010024 */
[----:B------:R-:W-:Y:S01]  /*1cc90*/  ISETP.GE.AND P5, PT, R4, R247, PT ;  /* 0x000000f70400720c */ /* 0x000fe20003fa6270 */
[----:B------:R-:W-:Y:S01]  /*1cca0*/  VIADD R3, R0, 0x28 ;  /* 0x0000002800037836 */ /* 0x000fe20000000000 */
[C---:B------:R-:W-:Y:S02]  /*1ccb0*/  ISETP.GE.AND P6, PT, R4.reuse, R246, PT ;  /* 0x000000f60400720c */ /* 0x040fe40003fc6270 */
[C---:B------:R-:W-:Y:S02]  /*1ccc0*/  ISETP.GE.OR P5, PT, R4.reuse, R215, !P5 ;  /* 0x000000d70400720c */ /* 0x040fe40006fa6670 */
[----:B------:R-:W-:Y:S02]  /*1ccd0*/  ISETP.GE.OR P6, PT, R4, R212, !P6 ;  /* 0x000000d40400720c */ /* 0x000fe400077c6670 */
[----:B------:R-:W-:Y:S02]  /*1cce0*/  IABS R5, R9 ;  /* 0x0000000900057213 */ /* 0x000fe40000000000 */
[----:B------:R-:W-:Y:S02]  /*1ccf0*/  I2FP.F32.S32 R6, R6 ;  /* 0x0000000600067245 */ /* 0x000fe40000201400 */
[----:B------:R-:W-:Y:S02]  /*1cd00*/  FSEL R33, R33, -INF , !P1 ;  /* 0xff80000021217808 */ /* 0x000fe40004800000 */
        /* <DEDUP_REMOVED lines=8> */
[----:B------:R-:W-:Y:S02]  /*1cd90*/  I2FP.F32.S32 R5, R5 ;  /* 0x0000000500057245 */ /* 0x000fe40000201400 */
[-C--:B------:R-:W-:Y:S02]  /*1cda0*/  ISETP.GE.AND P6, PT, R2, R244.reuse, PT ;  /* 0x000000f40200720c */ /* 0x080fe40003fc6270 */
[----:B------:R-:W-:Y:S01]  /*1cdb0*/  FSEL R34, R34, -INF , !P0 ;  /* 0xff80000022227808 */ /* 0x000fe20004000000 */
[----:B------:R-:W-:Y:S01]  /*1cdc0*/  FFMA.FTZ R39, R5, -UR19, R39 ;  /* 0x8000001305277c23 */ /* 0x000fe20008010027 */
[----:B------:R-:W-:Y:S01]  /*1cdd0*/  FSEL R32, R32, -INF , !P4 ;  /* 0xff80000020207808 */ /* 0x000fe20006000000 */
[----:B------:R-:W-:Y:S01]  /*1cde0*/  IMAD.IADD R5, R251, 0x1, -R4 ;  /* 0x00000001fb057824 */ /* 0x000fe200078e0a04 */
[C---:B------:R-:W-:Y:S02]  /*1cdf0*/  ISETP.GE.AND P4, PT, R4.reuse, R245, PT ;  /* 0x000000f50400720c */ /* 0x040fe40003f86270 */
[----:B------:R-:W-:Y:S02]  /*1ce00*/  ISETP.GE.AND P0, PT, R4, R244, PT ;  /* 0x000000f40400720c */ /* 0x000fe40003f06270 */
[----:B------:R-:W-:Y:S02]  /*1ce10*/  IADD3 R7, R249, -R4, RZ ;  /* 0x80000004f9077210 */ /* 0x000fe40007ffe0ff */
[C---:B------:R-:W-:Y:S02]  /*1ce20*/  ISETP.GE.OR P1, PT, R2.reuse, R215, !P1 ;  /* 0x000000d70200720c */ /* 0x040fe40004f26670 */
[C---:B------:R-:W-:Y:S02]  /*1ce30*/  ISETP.GE.OR P5, PT, R2.reuse, R216, !P5 ;  /* 0x000000d80200720c */ /* 0x040fe40006fa6670 */
[C---:B------:R-:W-:Y:S02]  /*1ce40*/  ISETP.GE.OR P2, PT, R2.reuse, R212, !P2 ;  /* 0x000000d40200720c */ /* 0x040fe40005746670 */
[----:B------:R-:W-:Y:S01]  /*1ce50*/  ISETP.GE.OR P6, PT, R2, R252, !P6 ;  /* 0x000000fc0200720c */ /* 0x000fe200077c6670 */
[----:B------:R-:W-:Y:S01]  /*1ce60*/  IMAD.IADD R2, R251, 0x1, -R2 ;  /* 0x00000001fb027824 */ /* 0x000fe200078e0a02 */
[C---:B------:R-:W-:Y:S02]  /*1ce70*/  ISETP.GE.OR P4, PT, R4.reuse, R216, !P4 ;  /* 0x000000d80400720c */ /* 0x040fe40006786670 */
[----:B------:R-:W-:Y:S02]  /*1ce80*/  ISETP.GE.OR P0, PT, R4, R252, !P0 ;  /* 0x000000fc0400720c */ /* 0x000fe40004706670 */
[----:B------:R-:W-:Y:S02]  /*1ce90*/  IABS R9, R7 ;  /* 0x0000000700097213 */ /* 0x000fe40000000000 */
[----:B------:R-:W-:Y:S02]  /*1cea0*/  IADD3 R4, R249, -R3, RZ ;  /* 0x80000003f9047210 */ /* 0x000fe40007ffe0ff */
[----:B------:R-:W-:Y:S02]  /*1ceb0*/  IABS R8, R6 ;  /* 0x0000000600087213 */ /* 0x000fe40000000000 */
[----:B------:R-:W-:Y:S02]  /*1cec0*/  IABS R6, R2 ;  /* 0x0000000200067213 */ /* 0x000fe40000000000 */
[----:B------:R-:W-:Y:S01]  /*1ced0*/  IABS R2, R4 ;  /* 0x0000000400027213 */ /* 0x000fe20000000000 */
[----:B------:R-:W-:Y:S01]  /*1cee0*/  IMAD.MOV.U32 R4, RZ, RZ, R9 ;  /* 0x000000ffff047224 */ /* 0x000fe200078e0009 */
        /* <DEDUP_REMOVED lines=10> */
[----:B------:R-:W-:Y:S02]  /*1cf90*/  VIADD R2, R0, 0x29 ;  /* 0x0000002900027836 */ /* 0x000fe40000000000 */
[----:B------:R-:W-:Y:S01]  /*1cfa0*/  FFMA.FTZ R43, R6, -UR19, R43 ;  /* 0x80000013062b7c23 */ /* 0x000fe2000801002b */
[----:B------:R-:W-:Y:S01]  /*1cfb0*/  FSEL R37, R37, -INF , !P1 ;  /* 0xff80000025257808 */ /* 0x000fe20004800000 */
[--C-:B------:R-:W-:Y:S01]  /*1cfc0*/  IMAD.IADD R6, R251, 0x1, -R3.reuse ;  /* 0x00000001fb067824 */ /* 0x100fe200078e0a03 */
[----:B------:R-:W-:Y:S01]  /*1cfd0*/  FSEL R39, R39, -INF , !P2 ;  /* 0xff80000027277808 */ /* 0x000fe20005000000 */
[----:B------:R-:W-:Y:S01]  /*1cfe0*/  FFMA.FTZ R42, R7, -UR19, R42 ;  /* 0x80000013072a7c23 */ /* 0x000fe2000801002a */
[----:B------:R-:W-:Y:S01]  /*1cff0*/  FSEL R40, R40, -INF , !P4 ;  /* 0xff80000028287808 */ /* 0x000fe20006000000 */
[--C-:B------:R-:W-:Y:S01]  /*1d000*/  IMAD.IADD R5, R250, 0x1, -R3.reuse ;  /* 0x00000001fa057824 */ /* 0x100fe200078e0a03 */
[----:B------:R-:W-:Y:S01]  /*1d010*/  FSEL R41, R41, -INF , !P5 ;  /* 0xff80000029297808 */ /* 0x000fe20006800000 */
[C---:B------:R-:W-:Y:S01]  /*1d020*/  IMAD.IADD R7, R248.reuse, 0x1, -R3 ;  /* 0x00000001f8077824 */ /* 0x040fe200078e0a03 */
[C---:B------:R-:W-:Y:S02]  /*1d030*/  ISETP.GE.AND P1, PT, R3.reuse, R245, PT ;  /* 0x000000f50300720c */ /* 0x040fe40003f26270 */
[C---:B------:R-:W-:Y:S02]  /*1d040*/  ISETP.GE.AND P2, PT, R3.reuse, R247, PT ;  /* 0x000000f70300720c */ /* 0x040fe40003f46270 */
[C---:B------:R-:W-:Y:S02]  /*1d050*/  ISETP.GE.AND P4, PT, R3.reuse, R246, PT ;  /* 0x000000f60300720c */ /* 0x040fe40003f86270 */
[----:B------:R-:W-:Y:S02]  /*1d060*/  ISETP.GE.AND P5, PT, R3, R244, PT ;  /* 0x000000f40300720c */ /* 0x000fe40003fa6270 */
[----:B------:R-:W-:Y:S02]  /*1d070*/  IADD3 R4, R249, -R2, RZ ;  /* 0x80000002f9047210 */ /* 0x000fe40007ffe0ff */
[C---:B------:R-:W-:Y:S02]  /*1d080*/  ISETP.GE.OR P1, PT, R3.reuse, R216, !P1 ;  /* 0x000000d80300720c */ /* 0x040fe40004f26670 */
[C---:B------:R-:W-:Y:S02]  /*1d090*/  ISETP.GE.OR P2, PT, R3.reuse, R215, !P2 ;  /* 0x000000d70300720c */ /* 0x040fe40005746670 */
[C---:B------:R-:W-:Y:S02]  /*1d0a0*/  ISETP.GE.OR P4, PT, R3.reuse, R212, !P4 ;  /* 0x000000d40300720c */ /* 0x040fe40006786670 */
[----:B------:R-:W-:Y:S02]  /*1d0b0*/  ISETP.GE.OR P5, PT, R3, R252, !P5 ;  /* 0x000000fc0300720c */ /* 0x000fe40006fa6670 */
[----:B------:R-:W-:Y:S02]  /*1d0c0*/  IABS R8, R6 ;  /* 0x0000000600087213 */ /* 0x000fe40000000000 */
[----:B------:R-:W-:Y:S02]  /*1d0d0*/  IABS R3, R4 ;  /* 0x0000000400037213 */ /* 0x000fe40000000000 */
[----:B------:R-:W-:Y:S02]  /*1d0e0*/  IABS R6, R5 ;  /* 0x0000000500067213 */ /* 0x000fe40000000000 */
[----:B------:R-:W-:Y:S01]  /*1d0f0*/  IABS R4, R7 ;  /* 0x0000000700047213 */ /* 0x000fe20000000000 */
[----:B------:R-:W-:Y:S01]  /*1d100*/  IMAD.IADD R7, R248, 0x1, -R2 ;  /* 0x00000001f8077824 */ /* 0x000fe200078e0a02 */
[----:B------:R-:W-:Y:S02]  /*1d110*/  MOV R5, R8 ;  /* 0x0000000800057202 */ /* 0x000fe40000000f00 */
[----:B------:R-:W-:Y:S02]  /*1d120*/  I2FP.F32.S32 R6, R6 ;  /* 0x0000000600067245 */ /* 0x000fe40000201400 */
[----:B------:R-:W-:Y:S02]  /*1d130*/  I2FP.F32.S32 R4, R4 ;  /* 0x0000000400047245 */ /* 0x000fe40000201400 */
[----:B------:R-:W-:Y:S01]  /*1d140*/  I2FP.F32.S32 R3, R3 ;  /* 0x0000000300037245 */ /* 0x000fe20000201400 */
[----:B------:R-:W-:Y:S01]  /*1d150*/  FFMA.FTZ R50, R6, -UR19, R50 ;  /* 0x8000001306327c23 */ /* 0x000fe20008010032 */
[----:B------:R-:W-:Y:S01]  /*1d160*/  FSEL R44, R44, -INF , !P1 ;  /* 0xff8000002c2c7808 */ /* 0x000fe20004800000 */
[----:B------:R-:W-:Y:S01]  /*1d170*/  FFMA.FTZ R48, R4, -UR19, R48 ;  /* 0x8000001304307c23 */ /* 0x000fe20008010030 */
[C---:B------:R-:W-:Y:S01]  /*1d180*/  ISETP.GE.AND P1, PT, R2.reuse, R245, PT ;  /* 0x000000f50200720c */ /* 0x040fe20003f26270 */
[----:B------:R-:W-:Y:S01]  /*1d190*/  FFMA.FTZ R45, R3, -UR19, R45 ;  /* 0x80000013032d7c23 */ /* 0x000fe2000801002d */
[----:B------:R-:W-:Y:S01]  /*1d1a0*/  I2FP.F32.S32 R5, R5 ;  /* 0x0000000500057245 */ /* 0x000fe20000201400 */
[----:B------:R-:W-:Y:S01]  /*1d1b0*/  IMAD.IADD R3, R251, 0x1, -R2 ;  /* 0x00000001fb037824 */ /* 0x000fe200078e0a02 */
[----:B------:R-:W-:Y:S01]  /*1d1c0*/  ISETP.GE.OR P1, PT, R2, R216, !P1 ;  /* 0x000000d80200720c */ /* 0x000fe20004f26670 */
[----:B------:R-:W-:Y:S01]  /*1d1d0*/  VIADD R4, R0, 0x30 ;  /* 0x0000003000047836 */ /* 0x000fe20000000000 */
[----:B------:R-:W-:Y:S01]  /*1d1e0*/  FSEL R50, R50, -INF , !P4 ;  /* 0xff80000032327808 */ /* 0x000fe20006000000 */
[----:B------:R-:W-:Y:S01]  /*1d1f0*/  FFMA.FTZ R46, R5, -UR19, R46 ;  /* 0x80000013052e7c23 */ /* 0x000fe2000801002e */
[----:B------:R-:W-:Y:S01]  /*1d200*/  IADD3 R5, R250, -R2, RZ ;  /* 0x80000002fa057210 */ /* 0x000fe20007ffe0ff */
[--C-:B------:R-:W-:Y:S01]  /*1d210*/  IMAD.IADD R6, R248, 0x1, -R4.reuse ;  /* 0x00000001f8067824 */ /* 0x100fe200078e0a04 */
[----:B------:R-:W-:Y:S02]  /*1d220*/  FSEL R48, R48, -INF , !P2 ;  /* 0xff80000030307808 */ /* 0x000fe40005000000 */
[----:B------:R-:W-:Y:S02]  /*1d230*/  FSEL R45, R45, -INF , !P1 ;  /* 0xff8000002d2d7808 */ /* 0x000fe40004800000 */
[C---:B------:R-:W-:Y:S02]  /*1d240*/  ISETP.GE.AND P1, PT, R2.reuse, R247, PT ;  /* 0x000000f70200720c */ /* 0x040fe40003f26270 */
[C---:B------:R-:W-:Y:S02]  /*1d250*/  ISETP.GE.AND P2, PT, R2.reuse, R246, PT ;  /* 0x000000f60200720c */ /* 0x040fe40003f46270 */
[C---:B------:R-:W-:Y:S02]  /*1d260*/  ISETP.GE.AND P4, PT, R2.reuse, R244, PT ;  /* 0x000000f40200720c */ /* 0x040fe40003f86270 */
[----:B------:R-:W-:Y:S02]  /*1d270*/  IABS R3, R3 ;  /* 0x0000000300037213 */ /* 0x000fe40000000000 */
[----:B------:R-:W-:Y:S02]  /*1d280*/  IABS R8, R5 ;  /* 0x0000000500087213 */ /* 0x000fe40000000000 */
[C---:B------:R-:W-:Y:S02]  /*1d290*/  ISETP.GE.OR P1, PT, R2.reuse, R215, !P1 ;  /* 0x000000d70200720c */ /* 0x040fe40004f26670 */
[C---:B------:R-:W-:Y:S02]  /*1d2a0*/  ISETP.GE.OR P2, PT, R2.reuse, R212, !P2 ;  /* 0x000000d40200720c */ /* 0x040fe40005746670 */
[----:B------:R-:W-:Y:S01]  /*1d2b0*/  ISETP.GE.OR P4, PT, R2, R252, !P4 ;  /* 0x000000fc0200720c */ /* 0x000fe20006786670 */
[----:B------:R-:W-:Y:S01]  /*1d2c0*/  IMAD.IADD R2, R250, 0x1, -R4 ;  /* 0x00000001fa027824 */ /* 0x000fe200078e0a04 */
[----:B------:R-:W-:Y:S02]  /*1d2d0*/  MOV R5, R3 ;  /* 0x0000000300057202 */ /* 0x000fe40000000f00 */
[----:B------:R-:W-:Y:S01]  /*1d2e0*/  IABS R3, R6 ;  /* 0x0000000600037213 */ /* 0x000fe20000000000 */
[----:B------:R-:W-:Y:S01]  /*1d2f0*/  IMAD.MOV.U32 R6, RZ, RZ, R8 ;  /* 0x000000ffff067224 */ /* 0x000fe200078e0008 */
[----:B------:R-:W-:Y:S02]  /*1d300*/  IABS R7, R7 ;  /* 0x0000000700077213 */ /* 0x000fe40000000000 */
[----:B------:R-:W-:Y:S02]  /*1d310*/  I2FP.F32.S32 R5, R5 ;  /* 0x0000000500057245 */ /* 0x000fe40000201400 */
[----:B------:R-:W-:Y:S02]  /*1d320*/  IABS R2, R2 ;  /* 0x0000000200027213 */ /* 0x000fe40000000000 */
[----:B------:R-:W-:Y:S01]  /*1d330*/  I2FP.F32.S32 R7, R7 ;  /* 0x0000000700077245 */ /* 0x000fe20000201400 */
[----:B------:R-:W-:Y:S01]  /*1d340*/  FFMA.FTZ R47, R5, -UR19, R47 ;  /* 0x80000013052f7c23 */ /* 0x000fe2000801002f */
[----:B------:R-:W-:Y:S02]  /*1d350*/  I2FP.F32.S32 R6, R6 ;  /* 0x0000000600067245 */ /* 0x000fe40000201400 */
[----:B------:R-:W-:Y:S01]  /*1d360*/  I2FP.F32.S32 R5, R3 ;  /* 0x0000000300057245 */ /* 0x000fe20000201400 */
[----:B------:R-:W-:Y:S01]  /*1d370*/  VIADD R3, R0, 0x31 ;  /* 0x0000003100037836 */ /* 0x000fe20000000000 */
[----:B------:R-:W-:Y:S01]  /*1d380*/  I2FP.F32.S32 R2, R2 ;  /* 0x0000000200027245 */ /* 0x000fe20000201400 */
[----:B------:R-:W-:Y:S01]  /*1d390*/  FFMA.FTZ R49, R7, -UR19, R49 ;  /* 0x8000001307317c23 */ /* 0x000fe20008010031 */
[----:B------:R-:W-:Y:S01]  /*1d3a0*/  FFMA.FTZ R51, R6, -UR19, R51 ;  /* 0x8000001306337c23 */ /* 0x000fe20008010033 */
[----:B------:R-:W-:Y:S02]  /*1d3b0*/  IMAD.IADD R6, R250, 0x1, -R3 ;  /* 0x00000001fa067824 */ /* 0x000fe400078e0a03 */
[----:B------:R-:W-:Y:S01]  /*1d3c0*/  FFMA.FTZ R52, R5, -UR19, R52 ;  /* 0x8000001305347c23 */ /* 0x000fe20008010034 */
[----:B------:R-:W-:Y:S01]  /*1d3d0*/  FFMA.FTZ R54, R2, -UR19, R54 ;  /* 0x8000001302367c23 */ /* 0x000fe20008010036 */
[----:B------:R-:W-:Y:S01]  /*1d3e0*/  IADD3 R2, R248, -R3, RZ ;  /* 0x80000003f8027210 */ /* 0x000fe20007ffe0ff */
[----:B------:R-:W-:Y:S01]  /*1d3f0*/  IMAD.IADD R7, R249, 0x1, -R4 ;  /* 0x00000001f9077824 */ /* 0x000fe200078e0a04 */
[----:B------:R-:W-:Y:S02]  /*1d400*/  FSEL R49, R49, -INF , !P1 ;  /* 0xff80000031317808 */ /* 0x000fe40004800000 */
[----:B------:R-:W-:Y:S02]  /*1d410*/  FSEL R51, R51, -INF , !P2 ;  /* 0xff80000033337808 */ /* 0x000fe40005000000 */
[C---:B------:R-:W-:Y:S02]  /*1d420*/  ISETP.GE.AND P1, PT, R4.reuse, R247, PT ;  /* 0x000000f70400720c */ /* 0x040fe40003f26270 */
[C---:B------:R-:W-:Y:S02]  /*1d430*/  ISETP.GE.AND P2, PT, R4.reuse, R246, PT ;  /* 0x000000f60400720c */ /* 0x040fe40003f46270 */
[----:B------:R-:W-:Y:S02]  /*1d440*/  IABS R5, R2 ;  /* 0x0000000200057213 */ /* 0x000fe40000000000 */
[----:B------:R-:W-:Y:S02]  /*1d450*/  IABS R2, R6 ;  /* 0x0000000600027213 */ /* 0x000fe40000000000 */
[C---:B------:R-:W-:Y:S02]  /*1d460*/  ISETP.GE.OR P1, PT, R4.reuse, R215, !P1 ;  /* 0x000000d70400720c */ /* 0x040fe40004f26670 */
[----:B------:R-:W-:Y:S02]  /*1d470*/  ISETP.GE.OR P2, PT, R4, R212, !P2 ;  /* 0x000000d40400720c */ /* 0x000fe40005746670 */
[----:B------:R-:W-:Y:S02]  /*1d480*/  I2FP.F32.S32 R5, R5 ;  /* 0x0000000500057245 */ /* 0x000fe40000201400 */
[----:B------:R-:W-:Y:S02]  /*1d490*/  I2FP.F32.S32 R2, R2 ;  /* 0x0000000200027245 */ /* 0x000fe40000201400 */
[----:B------:R-:W-:Y:S01]  /*1d4a0*/  FSEL R54, R54, -INF , !P2 ;  /* 0xff80000036367808 */ /* 0x000fe20005000000 */
[----:B------:R-:W-:Y:S01]  /*1d4b0*/  FFMA.FTZ R53, R5, -UR19, R53 ;  /* 0x8000001305357c23 */ /* 0x000fe20008010035 */
[----:B------:R-:W-:Y:S01]  /*1d4c0*/  FSEL R52, R52, -INF , !P1 ;  /* 0xff80000034347808 */ /* 0x000fe20004800000 */
[----:B------:R-:W-:Y:S01]  /*1d4d0*/  FFMA.FTZ R55, R2, -UR19, R55 ;  /* 0x8000001302377c23 */ /* 0x000fe20008010037 */
[C---:B------:R-:W-:Y:S01]  /*1d4e0*/  ISETP.GE.AND P1, PT, R3.reuse, R247, PT ;  /* 0x000000f70300720c */ /* 0x040fe20003f26270 */
[----:B------:R-:W-:Y:S01]  /*1d4f0*/  VIADD R2, R0, 0x38 ;  /* 0x0000003800027836 */ /* 0x000fe20000000000 */
[C---:B------:R-:W-:Y:S02]  /*1d500*/  ISETP.GE.AND P2, PT, R3.reuse, R246, PT ;  /* 0x000000f60300720c */ /* 0x040fe40003f46270 */
[----:B------:R-:W-:Y:S01]  /*1d510*/  ISETP.GE.OR P1, PT, R3, R215, !P1 ;  /* 0x000000d70300720c */ /* 0x000fe20004f26670 */
[----:B------:R-:W-:Y:S01]  /*1d520*/  IMAD.IADD R5, R249, 0x1, -R2 ;  /* 0x00000001f9057824 */ /* 0x000fe200078e0a02 */
[----:B------:R-:W-:Y:S02]  /*1d530*/  ISETP.GE.OR P2, PT, R3, R212, !P2 ;  /* 0x000000d40300720c */ /* 0x000fe40005746670 */
[----:B------:R-:W-:Y:S02]  /*1d540*/  FSEL R53, R53, -INF , !P1 ;  /* 0xff80000035357808 */ /* 0x000fe40004800000 */
[----:B------:R-:W-:Y:S02]  /*1d550*/  FSEL R55, R55, -INF , !P2 ;  /* 0xff80000037377808 */ /* 0x000fe40005000000 */
[C---:B------:R-:W-:Y:S02]  /*1d560*/  ISETP.GE.AND P1, PT, R4.reuse, R245, PT ;  /* 0x000000f50400720c */ /* 0x040fe40003f26270 */
[----:B------:R-:W-:Y:S02]  /*1d570*/  ISETP.GE.AND P2, PT, R4, R244, PT ;  /* 0x000000f40400720c */ /* 0x000fe40003f46270 */
[----:B------:R-:W-:Y:S02]  /*1d580*/  IADD3 R0, R0, 0x39, RZ ;  /* 0x0000003900007810 */ /* 0x000fe40007ffe0ff */
[C---:B------:R-:W-:Y:S02]  /*1d590*/  ISETP.GE.OR P1, PT, R4.reuse, R216, !P1 ;  /* 0x000000d80400720c */ /* 0x040fe40004f26670 */
[----:B------:R-:W-:Y:S01]  /*1d5a0*/  ISETP.GE.OR P2, PT, R4, R252, !P2 ;  /* 0x000000fc0400720c */ /* 0x000fe20005746670 */
[----:B------:R-:W-:Y:S01]  /*1d5b0*/  IMAD.IADD R4, R251, 0x1, -R4 ;  /* 0x00000001fb047824 */ /* 0x000fe200078e0a04 */
[----:B------:R-:W-:Y:S01]  /*1d5c0*/  IABS R5, R5 ;  /* 0x0000000500057213 */ /* 0x000fe20000000000 */
[C---:B------:R-:W-:Y:S01]  /*1d5d0*/  IMAD.IADD R8, R249.reuse, 0x1, -R0 ;  /* 0x00000001f9087824 */ /* 0x040fe200078e0a00 */
[----:B------:R-:W-:Y:S02]  /*1d5e0*/  IADD3 R6, R249, -R3, RZ ;  /* 0x80000003f9067210 */ /* 0x000fe40007ffe0ff */
[----:B------:R-:W-:Y:S02]  /*1d5f0*/  IABS R9, R4 ;  /* 0x0000000400097213 */ /* 0x000fe40000000000 */
[----:B------:R-:W-:Y:S02]  /*1d600*/  IABS R4, R8 ;  /* 0x0000000800047213 */ /* 0x000fe40000000000 */
[----:B------:R-:W-:Y:S02]  /*1d610*/  MOV R8, R9 ;  /* 0x0000000900087202 */ /* 0x000fe40000000f00 */
[----:B------:R-:W-:Y:S02]  /*1d620*/  IABS R7, R7 ;  /* 0x0000000700077213 */ /* 0x000fe40000000000 */
[----:B------:R-:W-:Y:S02]  /*1d630*/  I2FP.F32.S32 R5, R5 ;  /* 0x0000000500057245 */ /* 0x000fe40000201400 */
[----:B------:R-:W-:Y:S02]  /*1d640*/  I2FP.F32.S32 R8, R8 ;  /* 0x0000000800087245 */ /* 0x000fe40000201400 */
[----:B------:R-:W-:Y:S01]  /*1d650*/  IABS R6, R6 ;  /* 0x0000000600067213 */ /* 0x000fe20000000000 */
[----:B------:R-:W-:Y:S01]  /*1d660*/  FFMA.FTZ R60, R5, -UR19, R60 ;  /* 0x80000013053c7c23 */ /* 0x000fe2000801003c */
[----:B------:R-:W-:Y:S01]  /*1d670*/  I2FP.F32.S32 R4, R4 ;  /* 0x0000000400047245 */ /* 0x000fe20000201400 */
[----:B------:R-:W-:Y:S01]  /*1d680*/  IMAD.IADD R5, R248, 0x1, -R2 ;  /* 0x00000001f8057824 */ /* 0x000fe200078e0a02 */
[----:B------:R-:W-:Y:S01]  /*1d690*/  I2FP.F32.S32 R7, R7 ;  /* 0x0000000700077245 */ /* 0x000fe20000201400 */
[----:B------:R-:W-:Y:S01]  /*1d6a0*/  FFMA.FTZ R58, R8, -UR19, R58 ;  /* 0x80000013083a7c23 */ /* 0x000fe2000801003a */
[----:B------:R-:W-:Y:S01]  /*1d6b0*/  I2FP.F32.S32 R6, R6 ;  /* 0x0000000600067245 */ /* 0x000fe20000201400 */
[----:B------:R-:W-:Y:S02]  /*1d6c0*/  IMAD.IADD R8, R250, 0x1, -R0 ;  /* 0x00000001fa087824 */ /* 0x000fe400078e0a00 */
[----:B------:R-:W-:Y:S01]  /*1d6d0*/  FFMA.FTZ R61, R4, -UR19, R61 ;  /* 0x80000013043d7c23 */ /* 0x000fe2000801003d */
[----:B------:R-:W-:Y:S01]  /*1d6e0*/  FFMA.FTZ R56, R7, -UR19, R56 ;  /* 0x8000001307387c23 */ /* 0x000fe20008010038 */
[----:B------:R-:W-:Y:S02]  /*1d6f0*/  IMAD.IADD R4, R250, 0x1, -R2 ;  /* 0x00000001fa047824 */ /* 0x000fe400078e0a02 */
[----:B------:R-:W-:Y:S01]  /*1d700*/  FFMA.FTZ R57, R6, -UR19, R57 ;  /* 0x8000001306397c23 */ /* 0x000fe20008010039 */
[----:B------:R-:W-:Y:S02]  /*1d710*/  IADD3 R6, R248, -R0, RZ ;  /* 0x80000000f8067210 */ /* 0x000fe40007ffe0ff */
[----:B------:R-:W-:Y:S02]  /*1d720*/  IABS R7, R5 ;  /* 0x0000000500077213 */ /* 0x000fe40000000000 */
[----:B------:R-:W-:Y:S02]  /*1d730*/  IABS R5, R8 ;  /* 0x0000000800057213 */ /* 0x000fe40000000000 */
[----:B------:R-:W-:Y:S02]  /*1d740*/  FSEL R56, R56, -INF , !P1 ;  /* 0xff80000038387808 */ /* 0x000fe40004800000 */
[C---:B------:R-:W-:Y:S02]  /*1d750*/  ISETP.GE.AND P1, PT, R3.reuse, R245, PT ;  /* 0x000000f50300720c */ /* 0x040fe40003f26270 */
[----:B------:R-:W-:Y:S02]  /*1d760*/  IABS R4, R4 ;  /* 0x0000000400047213 */ /* 0x000fe40000000000 */
[----:B------:R-:W-:Y:S02]  /*1d770*/  IABS R6, R6 ;  /* 0x0000000600067213 */ /* 0x000fe40000000000 */
[----:B------:R-:W-:Y:S02]  /*1d780*/  I2FP.F32.S32 R5, R5 ;  /* 0x0000000500057245 */ /* 0x000fe40000201400 */
[----:B------:R-:W-:Y:S02]  /*1d790*/  ISETP.GE.OR P1, PT, R3, R216, !P1 ;  /* 0x000000d80300720c */ /* 0x000fe40004f26670 */
[----:B------:R-:W-:Y:S01]  /*1d7a0*/  I2FP.F32.S32 R4, R4 ;  /* 0x0000000400047245 */ /* 0x000fe20000201400 */
[----:B------:R-:W-:Y:S01]  /*1d7b0*/  FFMA.FTZ R67, R5, -UR19, R67 ;  /* 0x8000001305437c23 */ /* 0x000fe20008010043 */
[----:B------:R-:W-:Y:S02]  /*1d7c0*/  I2FP.F32.S32 R6, R6 ;  /* 0x0000000600067245 */ /* 0x000fe40000201400 */
[----:B------:R-:W-:Y:S01]  /*1d7d0*/  I2FP.F32.S32 R7, R7 ;  /* 0x0000000700077245 */ /* 0x000fe20000201400 */
[----:B------:R-:W-:Y:S01]  /*1d7e0*/  FFMA.FTZ R66, R4, -UR19, R66 ;  /* 0x8000001304427c23 */ /* 0x000fe20008010042 */
[----:B------:R-:W-:Y:S01]  /*1d7f0*/  FMNMX.FTZ R5, R141, R137, !PT ;  /* 0x000000898d057209 */ /* 0x000fe20007810000 */
[----:B------:R-:W-:Y:S01]  /*1d800*/  FFMA.FTZ R65, R6, -UR19, R65 ;  /* 0x8000001306417c23 */ /* 0x000fe20008010041 */
[----:B------:R-:W-:Y:S01]  /*1d810*/  FSEL R57, R57, -INF , !P1 ;  /* 0xff80000039397808 */ /* 0x000fe20004800000 */
[----:B------:R-:W-:Y:S01]  /*1d820*/  FFMA.FTZ R64, R7, -UR19, R64 ;  /* 0x8000001307407c23 */ /* 0x000fe20008010040 */
        /* <DEDUP_REMOVED lines=9> */
[----:B------:R-:W-:Y:S02]  /*1d8c0*/  ISETP.GE.AND P1, PT, R0, R245, PT ;  /* 0x000000f50000720c */ /* 0x000fe40003f26270 */
[----:B------:R-:W-:Y:S02]  /*1d8d0*/  FMNMX.FTZ R5, R18, R5, !PT ;  /* 0x0000000512057209 */ /* 0x000fe40007810000 */
[----:B------:R-:W-:Y:S02]  /*1d8e0*/  FMNMX.FTZ R6, R17, R6, !PT ;  /* 0x0000000611067209 */ /* 0x000fe40007810000 */
[----:B------:R-:W-:Y:S02]  /*1d8f0*/  ISETP.GE.OR P1, PT, R0, R216, !P1 ;  /* 0x000000d80000720c */ /* 0x000fe40004f26670 */
[----:B------:R-:W-:Y:S02]  /*1d900*/  FMNMX.FTZ R5, R19, R5, !PT ;  /* 0x0000000513057209 */ /* 0x000fe40007810000 */
[----:B------:R-:W-:Y:S02]  /*1d910*/  FMNMX.FTZ R6, R20, R6, !PT ;  /* 0x0000000614067209 */ /* 0x000fe40007810000 */
[----:B------:R-:W-:Y:S02]  /*1d920*/  FSEL R61, R61, -INF , !P1 ;  /* 0xff8000003d3d7808 */ /* 0x000fe40004800000 */
        /* <DEDUP_REMOVED lines=27> */
[----:B------:R-:W-:Y:S01]  /*1dae0*/  FMNMX.FTZ R135, R49, R6, !PT ;  /* 0x0000000631877209 */ /* 0x000fe20007810000 */
[----:B------:R-:W-:Y:S01]  /*1daf0*/  IMAD.IADD R6, R251, 0x1, -R3 ;  /* 0x00000001fb067824 */ /* 0x000fe200078e0a03 */
        /* <DEDUP_REMOVED lines=19> */
[----:B------:R-:W-:Y:S01]  /*1dc30*/  IABS R6, R6 ;  /* 0x0000000600067213 */ /* 0x000fe20000000000 */
[----:B------:R-:W1:Y:S01]  /*1dc40*/  SHFL.BFLY PT, R7, R135, 0x2, 0x1f ;  /* 0x0c401f0087077f89 */ /* 0x000e6200000e0000 */
[----:B------:R-:W-:Y:S02]  /*1dc50*/  FMNMX.FTZ R134, R67, R5, !PT ;  /* 0x0000000543867209 */ /* 0x000fe40007810000 */
[----:B------:R-:W-:Y:S02]  /*1dc60*/  FMNMX.FTZ R3, R57, R3, !PT ;  /* 0x0000000339037209 */ /* 0x000fe40007810000 */
[----:B------:R-:W-:Y:S02]  /*1dc70*/  FMNMX.FTZ R4, R211, R140, !PT ;  /* 0x0000008cd3047209 */ /* 0x000fe40007810000 */
[----:B------:R-:W-:Y:S02]  /*1dc80*/  I2FP.F32.S32 R5, R6 ;  /* 0x0000000600057245 */ /* 0x000fe40000201400 */
[----:B------:R-:W-:Y:S01]  /*1dc90*/  FMNMX.FTZ R3, R60, R3, !PT ;  /* 0x000000033c037209 */ /* 0x000fe20007810000 */
[----:B------:R-:W2:Y:S01]  /*1dca0*/  SHFL.BFLY PT, R6, R134, 0x2, 0x1f ;  /* 0x0c401f0086067f89 */ /* 0x000ea200000e0000 */
[----:B------:R-:W-:Y:S01]  /*1dcb0*/  FMNMX.FTZ R4, R210, R4, !PT ;  /* 0x00000004d2047209 */ /* 0x000fe20007810000 */
[----:B------:R-:W-:Y:S01]  /*1dcc0*/  FFMA.FTZ R59, R5, -UR19, R59 ;  /* 0x80000013053b7c23 */ /* 0x000fe2000801003b */
[----:B------:R-:W-:Y:S02]  /*1dcd0*/  FMNMX.FTZ R3, R61, R3, !PT ;  /* 0x000000033d037209 */ /* 0x000fe40007810000 */
[----:B------:R-:W-:Y:S02]  /*1dce0*/  FMNMX.FTZ R4, R14, R4, !PT ;  /* 0x000000040e047209 */ /* 0x000fe40007810000 */
[----:B------:R-:W-:Y:S01]  /*1dcf0*/  FSEL R30, R42, -INF , !P0 ;  /* 0xff8000002a1e7808 */ /* 0x000fe20004000000 */
[----:B------:R-:W3:Y:S01]  /*1dd00*/  SHFL.BFLY PT, R8, R3, 0x2, 0x1f ;  /* 0x0c401f0003087f89 */ /* 0x000ee200000e0000 */
[----:B------:R-:W-:Y:S02]  /*1dd10*/  FMNMX.FTZ R4, R15, R4, !PT ;  /* 0x000000040f047209 */ /* 0x000fe40007810000 */
[----:B------:R-:W-:Y:S02]  /*1dd20*/  ISETP.GE.AND P0, PT, R2, R244, PT ;  /* 0x000000f40200720c */ /* 0x000fe40003f06270 */
[----:B------:R-:W-:Y:S02]  /*1dd30*/  FMNMX.FTZ R4, R224, R4, !PT ;  /* 0x00000004e0047209 */ /* 0x000fe40007810000 */
[----:B------:R-:W-:Y:S02]  /*1dd40*/  ISETP.GE.OR P0, PT, R2, R252, !P0 ;  /* 0x000000fc0200720c */ /* 0x000fe40004706670 */
[----:B------:R-:W-:Y:S02]  /*1dd50*/  FMNMX.FTZ R4, R214, R4, !PT ;  /* 0x00000004d6047209 */ /* 0x000fe40007810000 */
[----:B------:R-:W-:Y:S02]  /*1dd60*/  IADD3 R5, R251, -R2, RZ ;  /* 0x80000002fb057210 */ /* 0x000fe40007ffe0ff */
[----:B-1----:R-:W-:Y:S02]  /*1dd70*/  FMNMX.FTZ R135, R135, R7, !PT ;  /* 0x0000000787877209 */ /* 0x002fe40007810000 */
[----:B------:R-:W-:Y:S02]  /*1dd80*/  FMNMX.FTZ R2, R232, R4, !PT ;  /* 0x00000004e8027209 */ /* 0x000fe40007810000 */
[----:B--2---:R-:W-:Y:S02]  /*1dd90*/  FMNMX.FTZ R134, R134, R6, !PT ;  /* 0x0000000686867209 */ /* 0x004fe40007810000 */
[----:B------:R-:W-:Y:S01]  /*1dda0*/  FMNMX.FTZ R2, R213, R2, !PT ;  /* 0x00000002d5027209 */ /* 0x000fe20007810000 */
[----:B------:R-:W1:Y:S01]  /*1ddb0*/  SHFL.BFLY PT, R6, R135, 0x1, 0x1f ;  /* 0x0c201f0087067f89 */ /* 0x000e6200000e0000 */
[----:B------:R-:W-:Y:S02]  /*1ddc0*/  IABS R5, R5 ;  /* 0x0000000500057213 */ /* 0x000fe40000000000 */
[----:B------:R-:W-:Y:S05]  /*1ddd0*/  FSEL R27, R43, -INF , !P6 ;  /* 0xff8000002b1b7808 */ /* 0x000fea0007000000 */
[----:B------:R-:W-:Y:S01]  /*1dde0*/  SHFL.BFLY PT, R7, R134, 0x1, 0x1f ;  /* 0x0c201f0086077f89 */ /* 0x000fe200000e0000 */
[----:B------:R-:W-:Y:S02]  /*1ddf0*/  FMNMX.FTZ R2, R30, R2, !PT ;  /* 0x000000021e027209 */ /* 0x000fe40007810000 */
[----:B---3--:R-:W-:Y:S01]  /*1de00*/  FMNMX.FTZ R3, R3, R8, !PT ;  /* 0x0000000803037209 */ /* 0x008fe20007810000 */
[----:B------:R-:W-:Y:S01]  /*1de10*/  IMAD.MOV.U32 R8, RZ, RZ, R5 ;  /* 0x000000ffff087224 */ /* 0x000fe200078e0005 */
[----:B------:R-:W-:Y:S01]  /*1de20*/  FSEL R46, R46, -INF , !P5 ;  /* 0xff8000002e2e7808 */ /* 0x000fe20006800000 */
[----:B------:R-:W-:Y:S01]  /*1de30*/  IMAD.IADD R5, R251, 0x1, -R0 ;  /* 0x00000001fb057824 */ /* 0x000fe200078e0a00 */
[----:B------:R-:W-:Y:S01]  /*1de40*/  FMNMX.FTZ R4, R27, R2, !PT ;  /* 0x000000021b047209 */ /* 0x000fe20007810000 */
[----:B------:R-:W2:Y:S01]  /*1de50*/  SHFL.BFLY PT, R133, R3, 0x1, 0x1f ;  /* 0x0c201f0003857f89 */ /* 0x000ea200000e0000 */
[----:B------:R-:W-:Y:S02]  /*1de60*/  FSEL R47, R47, -INF , !P4 ;  /* 0xff8000002f2f7808 */ /* 0x000fe40006000000 */
[----:B------:R-:W-:Y:S02]  /*1de70*/  FMNMX.FTZ R4, R46, R4, !PT ;  /* 0x000000042e047209 */ /* 0x000fe40007810000 */
[----:B------:R-:W-:Y:S02]  /*1de80*/  I2FP.F32.S32 R8, R8 ;  /* 0x0000000800087245 */ /* 0x000fe40000201400 */
[----:B------:R-:W-:Y:S02]  /*1de90*/  IABS R2, R5 ;  /* 0x0000000500027213 */ /* 0x000fe40000000000 */
[----:B------:R-:W-:Y:S01]  /*1dea0*/  FMNMX.FTZ R4, R47, R4, !PT ;  /* 0x000000042f047209 */ /* 0x000fe20007810000 */
[----:B------:R-:W-:Y:S01]  /*1deb0*/  FFMA.FTZ R62, R8, -UR19, R62 ;  /* 0x80000013083e7c23 */ /* 0x000fe2000801003e */
[----:B------:R-:W-:Y:S02]  /*1dec0*/  FSEL R58, R58, -INF , !P2 ;  /* 0xff8000003a3a7808 */ /* 0x000fe40005000000 */
[----:B------:R-:W-:Y:S02]  /*1ded0*/  I2FP.F32.S32 R5, R2 ;  /* 0x0000000200057245 */ /* 0x000fe40000201400 */
[----:B------:R-:W-:Y:S02]  /*1dee0*/  ISETP.GE.AND P4, PT, R0, R244, PT ;  /* 0x000000f40000720c */ /* 0x000fe40003f86270 */
[----:B------:R-:W-:Y:S01]  /*1def0*/  FSEL R31, R59, -INF , !P1 ;  /* 0xff8000003b1f7808 */ /* 0x000fe20004800000 */
[----:B------:R-:W-:Y:S01]  /*1df00*/  FFMA.FTZ R63, R5, -UR19, R63 ;  /* 0x80000013053f7c23 */ /* 0x000fe2000801003f */
[----:B------:R-:W-:Y:S02]  /*1df10*/  FMNMX.FTZ R2, R58, R4, !PT ;  /* 0x000000043a027209 */ /* 0x000fe40007810000 */
[----:B------:R-:W-:Y:S02]  /*1df20*/  ISETP.GE.OR P4, PT, R0, R252, !P4 ;  /* 0x000000fc0000720c */ /* 0x000fe40006786670 */
[----:B------:R-:W-:Y:S01]  /*1df30*/  FSEL R221, R62, -INF , !P0 ;  /* 0xff8000003edd7808 */ /* 0x000fe20004000000 */
[----:B------:R-:W-:Y:S01]  /*1df40*/  IMAD.MOV.U32 R62, RZ, RZ, R58 ;  /* 0x000000ffff3e7224 */ /* 0x000fe200078e003a */
[----:B------:R-:W-:Y:S02]  /*1df50*/  FMNMX.FTZ R0, R31, R2, !PT ;  /* 0x000000021f007209 */ /* 0x000fe40007810000 */
[----:B-1----:R-:W-:Y:S02]  /*1df60*/  FMNMX.FTZ R135, R135, R6, !PT ;  /* 0x0000000687877209 */ /* 0x002fe40007810000 */
[----:B------:R-:W-:Y:S02]  /*1df70*/  FMNMX.FTZ R0, R221, R0, !PT ;  /* 0x00000000dd007209 */ /* 0x000fe40007810000 */
[----:B------:R-:W-:Y:S01]  /*1df80*/  FSEL R136, R63, -INF , !P4 ;  /* 0xff8000003f887808 */ /* 0x000fe20006000000 */
[C---:B------:R-:W-:Y:S01]  /*1df90*/  FMUL.FTZ R5, R135.reuse, UR4 ;  /* 0x0000000487057c20 */ /* 0x040fe20008410000 */
[----:B------:R-:W-:Y:S01]  /*1dfa0*/  FSETP.NEU.FTZ.AND P2, PT, R135, -INF , PT ;  /* 0xff8000008700780b */ /* 0x000fe20003f5d000 */
[----:B------:R-:W-:Y:S01]  /*1dfb0*/  IMAD.MOV.U32 R63, RZ, RZ, R31 ;  /* 0x000000ffff3f7224 */ /* 0x000fe200078e001f */
[----:B------:R-:W-:Y:S02]  /*1dfc0*/  FMNMX.FTZ R0, R136, R0, !PT ;  /* 0x0000000088007209 */ /* 0x000fe40007810000 */
[----:B------:R-:W-:Y:S02]  /*1dfd0*/  FSEL R5, R5, RZ, P2 ;  /* 0x000000ff05057208 */ /* 0x000fe40001000000 */
[----:B--2---:R-:W-:Y:S01]  /*1dfe0*/  FMNMX.FTZ R133, R3, R133, !PT ;  /* 0x0000008503857209 */ /* 0x004fe20007810000 */
        /* <DEDUP_REMOVED lines=11> */
[----:B------:R-:W-:Y:S01]  /*1e0a0*/  FSEL R4, R134, RZ, P1 ;  /* 0x000000ff86047208 */ /* 0x000fe20000800000 */
[--C-:B------:R-:W-:Y:S01]  /*1e0b0*/  FFMA.FTZ R219, R21, UR4, -R5.reuse ;  /* 0x0000000415db7c23 */ /* 0x100fe20008010805 */
[----:B------:R-:W-:Y:S03]  /*1e0c0*/  FSEL R7, R7, RZ, P1 ;  /* 0x000000ff07077208 */ /* 0x000fe60000800000 */
[----:B------:R3:W-:Y:S01]  /*1e0d0*/  MUFU.EX2 R212, R6 ;  /* 0x0000000600d47308 */ /* 0x0007e20000000800 */
[----:B------:R-:W-:Y:S01]  /*1e0e0*/  FFMA.FTZ R9, R13, UR4, -R8 ;  /* 0x000000040d097c23 */ /* 0x000fe20008010808 */
[----:B------:R-:W-:Y:S01]  /*1e0f0*/  FADD.FTZ R4, -R4, R138 ;  /* 0x0000008a04047221 */ /* 0x000fe20000010100 */
[----:B------:R-:W-:Y:S01]  /*1e100*/  FFMA.FTZ R223, R33, UR4, -R5 ;  /* 0x0000000421df7c23 */ /* 0x000fe20008010805 */
[----:B------:R-:W-:Y:S01]  /*1e110*/  FFMA.FTZ R215, R34, UR4, -R7 ;  /* 0x0000000422d77c23 */ /* 0x000fe20008010807 */
[--C-:B------:R-:W-:Y:S01]  /*1e120*/  FFMA.FTZ R229, R36, UR4, -R5.reuse ;  /* 0x0000000424e57c23 */ /* 0x100fe20008010805 */
[--C-:B------:R-:W-:Y:S01]  /*1e130*/  FFMA.FTZ R230, R48, UR4, -R5.reuse ;  /* 0x0000000430e67c23 */ /* 0x100fe20008010805 */
[----:B------:R-:W-:Y:S03]  /*1e140*/  FFMA.FTZ R231, R53, UR4, -R5 ;  /* 0x0000000435e77c23 */ /* 0x000fe60008010805 */
[----:B------:R-:W-:Y:S01]  /*1e150*/  MUFU.EX2 R235, R9 ;  /* 0x0000000900eb7308 */ /* 0x000fe20000000800 */
[--C-:B--2---:R-:W-:Y:S01]  /*1e160*/  FFMA.FTZ R3, R209, UR4, -R7.reuse ;  /* 0x00000004d1037c23 */ /* 0x104fe20008010807 */
[----:B-1----:R-:W-:Y:S01]  /*1e170*/  FMNMX.FTZ R0, R0, R2, !PT ;  /* 0x0000000200007209 */ /* 0x002fe20007810000 */
[----:B------:R-:W-:Y:S01]  /*1e180*/  FFMA.FTZ R2, R208, UR4, -R7 ;  /* 0x00000004d0027c23 */ /* 0x000fe20008010807 */
[--C-:B------:R-:W-:Y:S01]  /*1e190*/  FFMA.FTZ R208, R25, UR4, -R8.reuse ;  /* 0x0000000419d07c23 */ /* 0x100fe20008010808 */
[--C-:B------:R-:W-:Y:S01]  /*1e1a0*/  FFMA.FTZ R25, R61, UR4, -R8.reuse ;  /* 0x000000043d197c23 */ /* 0x100fe20008010808 */
[--C-:B------:R-:W-:Y:S01]  /*1e1b0*/  FFMA.FTZ R59, R64, UR4, -R5.reuse ;  /* 0x00000004403b7c23 */ /* 0x100fe20008010805 */
[----:B------:R-:W-:Y:S03]  /*1e1c0*/  FFMA.FTZ R26, R32, UR4, -R5 ;  /* 0x00000004201a7c23 */ /* 0x000fe60008010805 */
[----:B------:R1:W-:Y:S01]  /*1e1d0*/  MUFU.EX2 R141, R3 ;  /* 0x00000003008d7308 */ /* 0x0003e20000000800 */
[----:B---3--:R-:W-:Y:S01]  /*1e1e0*/  FFMA.FTZ R6, R19, UR4, -R7 ;  /* 0x0000000413067c23 */ /* 0x008fe20008010807 */
[--C-:B------:R-:W-:Y:S01]  /*1e1f0*/  FFMA.FTZ R19, R37, UR4, -R5.reuse ;  /* 0x0000000425137c23 */ /* 0x100fe20008010805 */
[----:B------:R-:W-:Y:S01]  /*1e200*/  FFMA.FTZ R16, R49, UR4, -R5 ;  /* 0x0000000431107c23 */ /* 0x000fe20008010805 */
[--C-:B------:R-:W-:Y:S01]  /*1e210*/  FFMA.FTZ R66, R66, UR4, -R7.reuse ;  /* 0x0000000442427c23 */ /* 0x100fe20008010807 */
[--C-:B------:R-:W-:Y:S01]  /*1e220*/  FFMA.FTZ R58, R39, UR4, -R7.reuse ;  /* 0x00000004273a7c23 */ /* 0x100fe20008010807 */
[----:B------:R-:W-:Y:S01]  /*1e230*/  FFMA.FTZ R55, R55, UR4, -R7 ;  /* 0x0000000437377c23 */ /* 0x000fe20008010807 */
[----:B------:R-:W-:Y:S03]  /*1e240*/  IMAD.MOV.U32 R39, RZ, RZ, R27 ;  /* 0x000000ffff277224 */ /* 0x000fe600078e001b */
        /* <DEDUP_REMOVED lines=9> */
[--C-:B-1----:R-:W-:Y:S01]  /*1e2e0*/  FFMA.FTZ R3, R132, UR4, -R8.reuse ;  /* 0x0000000484037c23 */ /* 0x102fe20008010808 */
[--C-:B------:R-:W-:Y:S01]  /*1e2f0*/  FFMA.FTZ R27, R51, UR4, -R7.reuse ;  /* 0x00000004331b7c23 */ /* 0x100fe20008010807 */
[----:B------:R-:W-:Y:S07]  /*1e300*/  MOV R28, R55 ;  /* 0x00000037001c7202 */ /* 0x000fee0000000f00 */
[----:B------:R1:W-:Y:S01]  /*1e310*/  MUFU.EX2 R10, R3 ;  /* 0x00000003000a7308 */ /* 0x0003e20000000800 */
[----:B--2---:R-:W-:Y:S01]  /*1e320*/  FFMA.FTZ R2, R143, UR4, -R8 ;  /* 0x000000048f027c23 */ /* 0x004fe20008010808 */
[----:B------:R-:W-:Y:S01]  /*1e330*/  MOV R143, R224 ;  /* 0x000000e0008f7202 */ /* 0x000fe20000000f00 */
[--C-:B------:R-:W-:Y:S01]  /*1e340*/  FFMA.FTZ R224, R38, UR4, -R7.reuse ;  /* 0x0000000426e07c23 */ /* 0x100fe20008010807 */
[----:B------:R-:W-:Y:S02]  /*1e350*/  IMAD.MOV.U32 R38, RZ, RZ, R232 ;  /* 0x000000ffff267224 */ /* 0x000fe400078e00e8 */
[--C-:B------:R-:W-:Y:S02]  /*1e360*/  FFMA.FTZ R232, R50, UR4, -R7.reuse ;  /* 0x0000000432e87c23 */ /* 0x100fe40008010807 */
[----:B------:R-:W2:Y:S02]  /*1e370*/  LDL.LU R50, [R1+0x20] ;  /* 0x0000200001327983 */ /* 0x000ea40000300800 */
[----:B------:R4:W4:Y:S01]  /*1e380*/  MUFU.EX2 R233, R2 ;  /* 0x0000000200e97308 */ /* 0x0009220000000800 */
[----:B---3--:R-:W-:Y:S01]  /*1e390*/  FFMA.FTZ R6, R12, UR4, -R8 ;  /* 0x000000040c067c23 */ /* 0x008fe20008010808 */
[----:B------:R-:W-:Y:S01]  /*1e3a0*/  FFMA.FTZ R12, R67, UR4, -R7 ;  /* 0x00000004430c7c23 */ /* 0x000fe20008010807 */
[----:B------:R-:W3:Y:S01]  /*1e3b0*/  LDL.LU R61, [R1+0x24] ;  /* 0x00002400013d7983 */ /* 0x000ee20000300800 */
[----:B------:R-:W-:Y:S06]  /*1e3c0*/  MOV R41, R38 ;  /* 0x0000002600297202 */ /* 0x000fec0000000f00 */
[----:B------:R-:W-:Y:S01]  /*1e3d0*/  MUFU.EX2 R217, R6 ;  /* 0x0000000600d97308 */ /* 0x000fe20000000800 */
[--C-:B-1----:R-:W-:Y:S01]  /*1e3e0*/  FFMA.FTZ R3, R142, UR4, -R5.reuse ;  /* 0x000000048e037c23 */ /* 0x102fe20008010805 */
[--C-:B------:R-:W-:Y:S08]  /*1e3f0*/  FFMA.FTZ R142, R52, UR4, -R5.reuse ;  /* 0x00000004348e7c23 */ /* 0x100ff00008010805 */
[----:B------:R1:W-:Y:S01]  /*1e400*/  MUFU.EX2 R216, R3 ;  /* 0x0000000300d87308 */ /* 0x0003e20000000800 */
[----:B----4-:R-:W-:Y:S01]  /*1e410*/  FFMA.FTZ R2, R17, UR4, -R5 ;  /* 0x0000000411027c23 */ /* 0x010fe20008010805 */
[----:B------:R-:W-:Y:S01]  /*1e420*/  MOV R34, R233 ;  /* 0x000000e900227202 */ /* 0x000fe20000000f00 */
[----:B------:R-:W-:Y:S01]  /*1e430*/  FFMA.FTZ R233, R54, UR4, -R7 ;  /* 0x0000000436e97c23 */ /* 0x000fe20008010807 */
[----:B------:R-:W-:Y:S03]  /*1e440*/  FFMA.FTZ R17, R65, UR4, -R5 ;  /* 0x0000000441117c23 */ /* 0x000fe60008010805 */
[----:B------:R-:W-:Y:S03]  /*1e450*/  IMAD.MOV.U32 R44, RZ, RZ, R34 ;  /* 0x000000ffff2c7224 */ /* 0x000fe600078e0022 */
[----:B------:R4:W-:Y:S10]  /*1e460*/  MUFU.EX2 R237, R2 ;  /* 0x0000000200ed7308 */ /* 0x0009f40000000800 */
[----:B------:R-:W-:Y:S01]  /*1e470*/  MUFU.EX2 R229, R229 ;  /* 0x000000e500e57308 */ /* 0x000fe20000000800 */
[----:B-1----:R-:W1:Y:S09]  /*1e480*/  SHFL.BFLY PT, R3, R0, 0x1, 0x1f ;  /* 0x0c201f0000037f89 */ /* 0x002e7200000e0000 */
[----:B------:R-:W-:Y:S01]  /*1e490*/  MUFU.EX2 R224, R224 ;  /* 0x000000e000e07308 */ /* 0x000fe20000000800 */
[--C-:B----4-:R-:W-:Y:S01]  /*1e4a0*/  FFMA.FTZ R2, R18, UR4, -R7.reuse ;  /* 0x0000000412027c23 */ /* 0x110fe20008010807 */
[----:B------:R-:W-:Y:S01]  /*1e4b0*/  MOV R18, R213 ;  /* 0x000000d500127202 */ /* 0x000fe20000000f00 */
[--C-:B------:R-:W-:Y:S01]  /*1e4c0*/  FFMA.FTZ R213, R22, UR4, -R7.reuse ;  /* 0x0000000416d57c23 */ /* 0x100fe20008010807 */
[----:B------:R-:W-:Y:S02]  /*1e4d0*/  IMAD.MOV.U32 R22, RZ, RZ, R212 ;  /* 0x000000ffff167224 */ /* 0x000fe400078e00d4 */
[----:B------:R-:W-:Y:S01]  /*1e4e0*/  FFMA.FTZ R212, R23, UR4, -R7 ;  /* 0x0000000417d47c23 */ /* 0x000fe20008010807 */
[----:B------:R-:W-:Y:S01]  /*1e4f0*/  IMAD.MOV.U32 R23, RZ, RZ, R17 ;  /* 0x000000ffff177224 */ /* 0x000fe200078e0011 */
[----:B------:R-:W-:Y:S02]  /*1e500*/  MOV R56, R18 ;  /* 0x0000001200387202 */ /* 0x000fe40000000f00 */
[----:B------:R4:W-:Y:S01]  /*1e510*/  MUFU.EX2 R222, R2 ;  /* 0x0000000200de7308 */ /* 0x0009e20000000800 */
[----:B------:R-:W-:Y:S01]  /*1e520*/  IMAD.MOV.U32 R45, RZ, RZ, R22 ;  /* 0x000000ffff2d7224 */ /* 0x000fe200078e0016 */
[----:B------:R-:W-:Y:S08]  /*1e530*/  MOV R60, R23 ;  /* 0x00000017003c7202 */ /* 0x000ff00000000f00 */
[----:B------:R-:W-:Y:S01]  /*1e540*/  MUFU.EX2 R232, R232 ;  /* 0x000000e800e87308 */ /* 0x000fe20000000800 */
[----:B-1----:R-:W-:Y:S02]  /*1e550*/  FMNMX.FTZ R132, R0, R3, !PT ;  /* 0x0000000300847209 */ /* 0x002fe40007810000 */
[----:B------:R-:W-:Y:S02]  /*1e560*/  FSEL R0, R133, RZ, P0 ;  /* 0x000000ff85007208 */ /* 0x000fe40000000000 */
[----:B------:R-:W-:Y:S03]  /*1e570*/  FSETP.NEU.FTZ.AND P0, PT, R132, -INF , PT ;  /* 0xff8000008400780b */ /* 0x000fe60003f1d000 */
[----:B------:R-:W-:Y:S01]  /*1e580*/  FADD.FTZ R3, -R0, R139 ;  /* 0x0000008b00037221 */ /* 0x000fe20000010100 */
[----:B----4-:R-:W-:Y:S02]  /*1e590*/  FSEL R2, R135, RZ, P2 ;  /* 0x000000ff87027208 */ /* 0x010fe40001000000 */
[----:B------:R-:W-:Y:S01]  /*1e5a0*/  FSEL R0, R132, RZ, P0 ;  /* 0x000000ff84007208 */ /* 0x000fe20000000000 */
[----:B------:R-:W-:Y:S02]  /*1e5b0*/  FMUL.FTZ R3, R3, UR4 ;  /* 0x0000000403037c20 */ /* 0x000fe40008410000 */
[----:B------:R-:W-:Y:S01]  /*1e5c0*/  FADD.FTZ R2, -R2, R137 ;  /* 0x0000008902027221 */ /* 0x000fe20000010100 */
[----:B------:R-:W-:Y:S01]  /*1e5d0*/  FMUL.FTZ R137, R132, UR4 ;  /* 0x0000000484897c20 */ /* 0x000fe20008410000 */
[----:B------:R-:W-:Y:S01]  /*1e5e0*/  FADD.FTZ R6, -R0, R140 ;  /* 0x0000008c00067221 */ /* 0x000fe20000010100 */
[----:B------:R-:W-:Y:S02]  /*1e5f0*/  IMAD.MOV.U32 R140, RZ, RZ, R30 ;  /* 0x000000ffff8c7224 */ /* 0x000fe400078e001e */
[--C-:B------:R-:W-:Y:S01]  /*1e600*/  FFMA.FTZ R30, R40, UR4, -R8.reuse ;  /* 0x00000004281e7c23 */ /* 0x100fe20008010808 */
[----:B------:R-:W-:Y:S01]  /*1e610*/  IMAD.MOV.U32 R40, RZ, RZ, R39 ;  /* 0x000000ffff287224 */ /* 0x000fe200078e0027 */
[----:B------:R-:W-:Y:S02]  /*1e620*/  FSEL R137, R137, RZ, P0 ;  /* 0x000000ff89897208 */ /* 0x000fe40000000000 */
[----:B------:R-:W-:Y:S03]  /*1e630*/  PLOP3.LUT P0, PT, PT, PT, UP0, 0x80, 0x0 ;  /* 0x000000000000781c */ /* 0x000fe60003f0f008 */
[--C-:B------:R-:W-:Y:S01]  /*1e640*/  FFMA.FTZ R0, R211, UR4, -R137.reuse ;  /* 0x00000004d3007c23 */ /* 0x100fe20008010889 */
[--C-:B------:R-:W-:Y:S01]  /*1e650*/  FFMA.FTZ R5, R15, UR4, -R137.reuse ;  /* 0x000000040f057c23 */ /* 0x100fe20008010889 */
[----:B------:R-:W-:Y:S01]  /*1e660*/  FFMA.FTZ R211, R29, UR4, -R8 ;  /* 0x000000041dd37c23 */ /* 0x000fe20008010808 */
[--C-:B------:R-:W-:Y:S01]  /*1e670*/  FFMA.FTZ R9, R210, UR4, -R137.reuse ;  /* 0x00000004d2097c23 */ /* 0x100fe20008010889 */
[----:B------:R1:W-:Y:S01]  /*1e680*/  MUFU.EX2 R139, R0 ;  /* 0x00000000008b7308 */ /* 0x0003e20000000800 */
[----:B------:R-:W-:Y:S09]  /*1e690*/  IMAD.MOV.U32 R29, RZ, RZ, R66 ;  /* 0x000000ffff1d7224 */ /* 0x000ff200078e0042 */
[----:B------:R-:W-:Y:S10]  /*1e6a0*/  MUFU.EX2 R234, R5 ;  /* 0x0000000500ea7308 */ /* 0x000ff40000000800 */
[----:B------:R4:W-:Y:S01]  /*1e6b0*/  MUFU.EX2 R210, R9 ;  /* 0x0000000900d27308 */ /* 0x0009e20000000800 */
[----:B-1----:R-:W-:Y:S01]  /*1e6c0*/  FFMA.FTZ R0, R14, UR4, -R137 ;  /* 0x000000040e007c23 */ /* 0x002fe20008010889 */
[----:B------:R-:W-:Y:S02]  /*1e6d0*/  IMAD.MOV.U32 R14, RZ, RZ, R214 ;  /* 0x000000ffff0e7224 */ /* 0x000fe400078e00d6 */
[----:B------:R-:W-:Y:S01]  /*1e6e0*/  FFMA.FTZ R214, R35, UR4, -R7 ;  /* 0x0000000423d67c23 */ /* 0x000fe20008010807 */
[----:B------:R-:W-:Y:S05]  /*1e6f0*/  MOV R35, R16 ;  /* 0x0000001000237202 */ /* 0x000fea0000000f00 */
[----:B------:R1:W-:Y:S01]  /*1e700*/  MUFU.EX2 R238, R0 ;  /* 0x0000000000ee7308 */ /* 0x0003e20000000800 */
[----:B------:R-:W-:Y:S02]  /*1e710*/  IMAD.MOV.U32 R15, RZ, RZ, R35 ;  /* 0x000000ffff0f7224 */ /* 0x000fe400078e0023 */
[----:B----4-:R-:W-:Y:S01]  /*1e720*/  FFMA.FTZ R9, R57, UR4, -R8 ;  /* 0x0000000439097c23 */ /* 0x010fe20008010808 */
[----:B------:R-:W-:Y:S01]  /*1e730*/  FMUL.FTZ R8, R6, UR4 ;  /* 0x0000000406087c20 */ /* 0x000fe20008410000 */
[----:B------:R-:W-:Y:S02]  /*1e740*/  IMAD.MOV.U32 R57, RZ, RZ, R19 ;  /* 0x000000ffff397224 */ /* 0x000fe400078e0013 */
[----:B-1----:R-:W-:Y:S04]  /*1e750*/  FMUL.FTZ R0, R2, UR4 ;  /* 0x0000000402007c20 */ /* 0x002fe80008410000 */
[----:B------:R1:W4:Y:S02]  /*1e760*/  MUFU.EX2 R2, R0 ;  /* 0x0000000000027308 */ /* 0x0003240000000800 */
[----:B-1----:R-:W-:Y:S01]  /*1e770*/  FMUL.FTZ R0, R4, UR4 ;  /* 0x0000000404007c20 */ /* 0x002fe20008410000 */
[C---:B----4-:R-:W-:Y:S01]  /*1e780*/  FMUL.FTZ R64, R2.reuse, R144 ;  /* 0x0000009002407220 */ /* 0x050fe20000410000 */
[C---:B------:R-:W-:Y:S01]  /*1e790*/  FMUL.FTZ R65, R2.reuse, R145 ;  /* 0x0000009102417220 */ /* 0x040fe20000410000 */
[C---:B------:R-:W-:Y:S01]  /*1e7a0*/  FMUL.FTZ R48, R2.reuse, R152 ;  /* 0x0000009802307220 */ /* 0x040fe20000410000 */
[C---:B------:R-:W-:Y:S01]  /*1e7b0*/  FMUL.FTZ R4, R2.reuse, R172 ;  /* 0x000000ac02047220 */ /* 0x040fe20000410000 */
[C---:B------:R-:W-:Y:S03]  /*1e7c0*/  FMUL.FTZ R5, R2.reuse, R173 ;  /* 0x000000ad02057220 */ /* 0x040fe60000410000 */
[----:B------:R-:W1:Y:S01]  /*1e7d0*/  MUFU.EX2 R0, R0 ;  /* 0x0000000000007308 */ /* 0x000e620000000800 */
        /* <DEDUP_REMOVED lines=16> */
[C---:B-1----:R-:W-:Y:S01]  /*1e8e0*/  FMUL.FTZ R54, R0.reuse, R150 ;  /* 0x0000009600367220 */ /* 0x042fe20000410000 */
[C---:B------:R-:W-:Y:S01]  /*1e8f0*/  FMUL.FTZ R66, R0.reuse, R146 ;  /* 0x0000009200427220 */ /* 0x040fe20000410000 */
[----:B------:R-:W4:Y:S01]  /*1e900*/  LDL.LU R150, [R1+0x28] ;  /* 0x0000280001967983 */ /* 0x000f220000300800 */
[----:B------:R-:W-:Y:S01]  /*1e910*/  FMUL.FTZ R67, R0, R147 ;  /* 0x0000009300437220 */ /* 0x000fe20000410000 */
        /* <DEDUP_REMOVED lines=53> */
[----:B------:R-:W-:Y:S01]  /*1ec70*/  MUFU.EX2 R167, R213 ;  /* 0x000000d500a77308 */ /* 0x000fe20000000800 */
[----:B------:R-:W-:Y:S01]  /*1ec80*/  IMAD.MOV.U32 R149, RZ, RZ, R165 ;  /* 0x000000ffff957224 */ /* 0x000fe200078e00a5 */
[----:B------:R-:W-:Y:S01]  /*1ec90*/  MOV R165, R56 ;  /* 0x0000003800a57202 */ /* 0x000fe20000000f00 */
[----:B------:R-:W-:Y:S02]  /*1eca0*/  IMAD.MOV.U32 R161, RZ, RZ, R9 ;  /* 0x000000ffffa17224 */ /* 0x000fe400078e0009 */
[----:B------:R-:W-:Y:S01]  /*1ecb0*/  FFMA.FTZ R159, R159, UR4, -R137 ;  /* 0x000000049f9f7c23 */ /* 0x000fe20008010889 */
[----:B------:R-:W-:Y:S01]  /*1ecc0*/  IMAD.MOV.U32 R170, RZ, RZ, R149 ;  /* 0x000000ffffaa7224 */ /* 0x000fe200078e0095 */
[----:B------:R-:W-:Y:S01]  /*1ecd0*/  F2FP.BF16.F32.PACK_AB R149, R210, R139 ;  /* 0x0000008bd295723e */ /* 0x000fe200000010ff */
[----:B------:R-:W-:Y:S01]  /*1ece0*/  IMAD.MOV.U32 R166, RZ, RZ, R14 ;  /* 0x000000ffffa67224 */ /* 0x000fe200078e000e */
[----:B------:R-:W-:Y:S01]  /*1ecf0*/  MOV R155, R165 ;  /* 0x000000a5009b7202 */ /* 0x000fe20000000f00 */
[----:B------:R-:W-:Y:S01]  /*1ed00*/  IMAD.MOV.U32 R169, RZ, RZ, R24 ;  /* 0x000000ffffa97224 */ /* 0x000fe200078e0018 */
[----:B------:R-:W-:Y:S01]  /*1ed10*/  MUFU.EX2 R165, R220 ;  /* 0x000000dc00a57308 */ /* 0x000fe20000000800 */
[----:B------:R-:W-:Y:S09]  /*1ed20*/  IMAD.MOV.U32 R172, RZ, RZ, R28 ;  /* 0x000000ffffac7224 */ /* 0x000ff200078e001c */
[----:B------:R-:W-:Y:S10]  /*1ed30*/  MUFU.EX2 R174, R212 ;  /* 0x000000d400ae7308 */ /* 0x000ff40000000800 */
[----:B------:R-:W-:Y:S01]  /*1ed40*/  MUFU.EX2 R161, R161 ;  /* 0x000000a100a17308 */ /* 0x000fe20000000800 */
[----:B--2---:R-:W-:Y:S01]  /*1ed50*/  FFMA.FTZ R152, R2, R50, R11 ;  /* 0x0000003202987223 */ /* 0x004fe2000001000b */
[C---:B------:R-:W-:Y:S08]  /*1ed60*/  FMUL.FTZ R50, R0.reuse, R154 ;  /* 0x0000009a00327220 */ /* 0x040ff00000410000 */
[----:B------:R-:W2:Y:S01]  /*1ed70*/  MUFU.EX2 R2, R3 ;  /* 0x0000000300027308 */ /* 0x000ea20000000800 */
[----:B------:R-:W-:Y:S02]  /*1ed80*/  IMAD.MOV.U32 R154, RZ, RZ, R59 ;  /* 0x000000ffff9a7224 */ /* 0x000fe400078e003b */
[----:B---3--:R-:W-:Y:S01]  /*1ed90*/  FFMA.FTZ R157, R0, R61, R141 ;  /* 0x0000003d009d7223 */ /* 0x008fe2000001008d */
[----:B------:R-:W-:Y:S01]  /*1eda0*/  IMAD.MOV.U32 R61, RZ, RZ, R29 ;  /* 0x000000ffff3d7224 */ /* 0x000fe200078e001d */
[----:B------:R-:W-:Y:S05]  /*1edb0*/  F2FP.BF16.F32.PACK_AB R141, R218, R141 ;  /* 0x0000008dda8d723e */ /* 0x000fea00000010ff */
[----:B------:R3:W1:Y:S01]  /*1edc0*/  MUFU.EX2 R0, R8 ;  /* 0x0000000800007308 */ /* 0x0006620000000800 */
[----:B------:R-:W-:Y:S04]  /*1edd0*/  MOV R148, R61 ;  /* 0x0000003d00947202 */ /* 0x000fe80000000f00 */
[----:B------:R-:W-:Y:S01]  /*1ede0*/  MOV R171, R148 ;  /* 0x0000009400ab7202 */ /* 0x000fe20000000f00 */
[C---:B--2---:R-:W-:Y:S01]  /*1edf0*/  FMUL.FTZ R44, R2.reuse, R184 ;  /* 0x000000b8022c7220 */ /* 0x044fe20000410000 */
[----:B------:R-:W-:Y:S02]  /*1ee00*/  IMAD.MOV.U32 R184, RZ, RZ, R45 ;  /* 0x000000ffffb87224 */ /* 0x000fe400078e002d */
[C---:B------:R-:W-:Y:S01]  /*1ee10*/  FMUL.FTZ R41, R2.reuse, R189 ;  /* 0x000000bd02297220 */ /* 0x040fe20000410000 */
[----:B------:R-:W-:Y:S01]  /*1ee20*/  MOV R189, R143 ;  /* 0x0000008f00bd7202 */ /* 0x000fe20000000f00 */
[----:B------:R-:W-:Y:S01]  /*1ee30*/  FMUL.FTZ R45, R2, R185 ;  /* 0x000000b9022d7220 */ /* 0x000fe20000410000 */
[----:B------:R-:W-:Y:S01]  /*1ee40*/  F2FP.BF16.F32.PACK_AB R143, R236, R222 ;  /* 0x000000deec8f723e */ /* 0x000fe200000010ff */
[C---:B------:R-:W-:Y:S01]  /*1ee50*/  FMUL.FTZ R9, R2.reuse, R205 ;  /* 0x000000cd02097220 */ /* 0x040fe20000410000 */
[----:B------:R-:W-:Y:S01]  /*1ee60*/  F2FP.BF16.F32.PACK_AB R142, R237, R184 ;  /* 0x000000b8ed8e723e */ /* 0x000fe200000010ff */
[----:B---3--:R-:W-:Y:S01]  /*1ee70*/  FMUL.FTZ R8, R2, R204 ;  /* 0x000000cc02087220 */ /* 0x008fe20000410000 */
[----:B------:R-:W-:Y:S01]  /*1ee80*/  MOV R185, R156 ;  /* 0x0000009c00b97202 */ /* 0x000fe20000000f00 */
[----:B-1----:R-:W-:Y:S01]  /*1ee90*/  FMUL.FTZ R11, R0, R207 ;  /* 0x000000cf000b7220 */ /* 0x002fe20000410000 */
[C---:B------:R-:W-:Y:S01]  /*1eea0*/  FMUL.FTZ R12, R2.reuse, R200 ;  /* 0x000000c8020c7220 */ /* 0x040fe20000410000 */
[----:B------:R-:W-:Y:S01]  /*1eeb0*/  FMUL.FTZ R13, R2, R201 ;  /* 0x000000c9020d7220 */ /* 0x000fe20000410000 */
[----:B------:R-:W-:Y:S01]  /*1eec0*/  F2FP.BF16.F32.PACK_AB R148, R185, R10 ;  /* 0x0000000ab994723e */ /* 0x000fe200000010ff */
[-C--:B------:R-:W-:Y:S05]  /*1eed0*/  HMMA.16816.F32.BF16 R4, R140, R144.reuse, R4 ;  /* 0x000000908c04723c */ /* 0x080fea0000041804 */
[----:B------:R-:W-:Y:S01]  /*1eee0*/  MOV R200, R15 ;  /* 0x0000000f00c87202 */ /* 0x000fe20000000f00 */
[C---:B------:R-:W-:Y:S01]  /*1eef0*/  FMUL.FTZ R14, R0.reuse, R202 ;  /* 0x000000ca000e7220 */ /* 0x040fe20000410000 */
[----:B------:R-:W-:Y:S01]  /*1ef00*/  FMUL.FTZ R15, R0, R203 ;  /* 0x000000cb000f7220 */ /* 0x000fe20000410000 */
[----:B------:R-:W-:Y:S03]  /*1ef10*/  IMAD.MOV.U32 R3, RZ, RZ, R160 ;  /* 0x000000ffff037224 */ /* 0x000fe600078e00a0 */
[C---:B------:R-:W-:Y:S01]  /*1ef20*/  FMUL.FTZ R56, R2.reuse, R180 ;  /* 0x000000b402387220 */ /* 0x040fe20000410000 */
[----:B------:R-:W-:Y:S02]  /*1ef30*/  IMAD.MOV.U32 R175, RZ, RZ, R3 ;  /* 0x000000ffffaf7224 */ /* 0x000fe400078e0003 */
[C---:B------:R-:W-:Y:S01]  /*1ef40*/  FMUL.FTZ R24, R2.reuse, R196 ;  /* 0x000000c402187220 */ /* 0x040fe20000410000 */
[----:B------:R-:W-:Y:S01]  /*1ef50*/  IMAD.MOV.U32 R3, RZ, RZ, R164 ;  /* 0x000000ffff037224 */ /* 0x000fe200078e00a4 */
[----:B------:R-:W-:Y:S01]  /*1ef60*/  MOV R164, R27 ;  /* 0x0000001b00a47202 */ /* 0x000fe20000000f00 */
[----:B------:R-:W-:Y:S02]  /*1ef70*/  IMAD.MOV.U32 R180, RZ, RZ, R26 ;  /* 0x000000ffffb47224 */ /* 0x000fe400078e001a */
[----:B------:R-:W-:Y:S01]  /*1ef80*/  FMUL.FTZ R25, R2, R197 ;  /* 0x000000c502197220 */ /* 0x000fe20000410000 */
[C---:B------:R-:W-:Y:S01]  /*1ef90*/  FMUL.FTZ R26, R0.reuse, R198 ;  /* 0x000000c6001a7220 */ /* 0x040fe20000410000 */
[----:B------:R-:W-:Y:S01]  /*1efa0*/  FMUL.FTZ R27, R0, R199 ;  /* 0x000000c7001b7220 */ /* 0x000fe20000410000 */
[C---:B------:R-:W-:Y:S01]  /*1efb0*/  FMUL.FTZ R29, R2.reuse, R193 ;  /* 0x000000c1021d7220 */ /* 0x040fe20000410000 */
[C---:B------:R-:W-:Y:S01]  /*1efc0*/  FMUL.FTZ R40, R2.reuse, R188 ;  /* 0x000000bc02287220 */ /* 0x040fe20000410000 */
[----:B------:R-:W-:Y:S02]  /*1efd0*/  IMAD.MOV.U32 R193, RZ, RZ, R31 ;  /* 0x000000ffffc17224 */ /* 0x000fe400078e001f */
[----:B------:R-:W-:Y:S01]  /*1efe0*/  FMUL.FTZ R28, R2, R192 ;  /* 0x000000c0021c7220 */ /* 0x000fe20000410000 */
        /* <DEDUP_REMOVED lines=10> */
[----:B------:R-:W-:Y:S01]  /*1f090*/  FMUL.FTZ R47, R0, R187 ;  /* 0x000000bb002f7220 */ /* 0x000fe20000410000 */
[----:B------:R-:W-:Y:S02]  /*1f0a0*/  IMAD.MOV.U32 R160, RZ, RZ, R57 ;  /* 0x000000ffffa07224 */ /* 0x000fe400078e0039 */
[----:B------:R-:W-:Y:S01]  /*1f0b0*/  FMUL.FTZ R57, R2, R181 ;  /* 0x000000b502397220 */ /* 0x000fe20000410000 */
[----:B------:R-:W-:Y:S02]  /*1f0c0*/  IMAD.MOV.U32 R201, RZ, RZ, R58 ;  /* 0x000000ffffc97224 */ /* 0x000fe400078e003a */
[C---:B------:R-:W-:Y:S01]  /*1f0d0*/  FMUL.FTZ R58, R0.reuse, R182 ;  /* 0x000000b6003a7220 */ /* 0x040fe20000410000 */
[----:B------:R-:W-:Y:S01]  /*1f0e0*/  FMUL.FTZ R59, R0, R183 ;  /* 0x000000b7003b7220 */ /* 0x000fe20000410000 */
[----:B------:R-:W-:Y:S02]  /*1f0f0*/  IMAD.MOV.U32 R163, RZ, RZ, R160 ;  /* 0x000000ffffa37224 */ /* 0x000fe400078e00a0 */
[C---:B------:R-:W-:Y:S01]  /*1f100*/  FMUL.FTZ R60, R2.reuse, R176 ;  /* 0x000000b0023c7220 */ /* 0x040fe20000410000 */
[----:B------:R-:W-:Y:S02]  /*1f110*/  IMAD.MOV.U32 R160, RZ, RZ, R63 ;  /* 0x000000ffffa07224 */ /* 0x000fe400078e003f */
        /* <DEDUP_REMOVED lines=27> */
[----:B------:R-:W-:Y:S02]  /*1f2d0*/  IMAD.MOV.U32 R205, RZ, RZ, R173 ;  /* 0x000000ffffcd7224 */ /* 0x000fe400078e00ad */
[C---:B------:R-:W-:Y:S01]  /*1f2e0*/  FMUL.FTZ R120, R2.reuse, R120 ;  /* 0x0000007802787220 */ /* 0x040fe20000410000 */
[C---:B------:R-:W-:Y:S01]  /*1f2f0*/  FMUL.FTZ R121, R2.reuse, R121 ;  /* 0x0000007902797220 */ /* 0x040fe20000410000 */
[C---:B------:R-:W-:Y:S01]  /*1f300*/  FMUL.FTZ R124, R2.reuse, R124 ;  /* 0x0000007c027c7220 */ /* 0x040fe20000410000 */
[----:B------:R-:W-:Y:S01]  /*1f310*/  FMUL.FTZ R125, R2, R125 ;  /* 0x0000007d027d7220 */ /* 0x000fe20000410000 */
[----:B------:R-:W-:Y:S02]  /*1f320*/  IMAD.MOV.U32 R181, RZ, RZ, R155 ;  /* 0x000000ffffb57224 */ /* 0x000fe400078e009b */
[C---:B------:R-:W-:Y:S01]  /*1f330*/  FMUL.FTZ R122, R0.reuse, R122 ;  /* 0x0000007a007a7220 */ /* 0x040fe20000410000 */
[C---:B------:R-:W-:Y:S01]  /*1f340*/  FMUL.FTZ R123, R0.reuse, R123 ;  /* 0x0000007b007b7220 */ /* 0x040fe20000410000 */
[C---:B------:R-:W-:Y:S01]  /*1f350*/  FMUL.FTZ R126, R0.reuse, R126 ;  /* 0x0000007e007e7220 */ /* 0x040fe20000410000 */
[----:B------:R-:W-:Y:S01]  /*1f360*/  FMUL.FTZ R127, R0, R127 ;  /* 0x0000007f007f7220 */ /* 0x000fe20000410000 */
[----:B------:R1:W-:Y:S01]  /*1f370*/  MUFU.EX2 R176, R180 ;  /* 0x000000b400b07308 */ /* 0x0003e20000000800 */
[----:B------:R-:W-:Y:S02]  /*1f380*/  IMAD.MOV.U32 R155, RZ, RZ, R162 ;  /* 0x000000ffff9b7224 */ /* 0x000fe400078e00a2 */
[----:B------:R-:W-:Y:S01]  /*1f390*/  FFMA.FTZ R160, R160, UR4, -R137 ;  /* 0x00000004a0a07c23 */ /* 0x000fe20008010889 */
[----:B------:R-:W-:Y:S02]  /*1f3a0*/  IMAD.MOV.U32 R162, RZ, RZ, R231 ;  /* 0x000000ffffa27224 */ /* 0x000fe400078e00e7 */
[--C-:B------:R-:W-:Y:S01]  /*1f3b0*/  FFMA.FTZ R178, R221, UR4, -R137.reuse ;  /* 0x00000004ddb27c23 */ /* 0x100fe20008010889 */
[----:B------:R-:W-:Y:S03]  /*1f3c0*/  FFMA.FTZ R3, R3, UR4, -R137 ;  /* 0x0000000403037c23 */ /* 0x000fe60008010889 */
[----:B------:R-:W-:Y:S10]  /*1f3d0*/  MUFU.EX2 R173, R219 ;  /* 0x000000db00ad7308 */ /* 0x000ff40000000800 */
[----:B------:R-:W-:Y:S01]  /*1f3e0*/  MUFU.EX2 R177, R215 ;  /* 0x000000d700b17308 */ /* 0x000fe20000000800 */
[----:B-1----:R-:W-:Y:S02]  /*1f3f0*/  MOV R180, R200 ;  /* 0x000000c800b47202 */ /* 0x002fe40000000f00 */
[----:B------:R-:W-:Y:S07]  /*1f400*/  MOV R200, R233 ;  /* 0x000000e900c87202 */ /* 0x000fee0000000f00 */
[----:B------:R-:W-:Y:S10]  /*1f410*/  MUFU.EX2 R233, R223 ;  /* 0x000000df00e97308 */ /* 0x000ff40000000800 */
[----:B------:R1:W-:Y:S10]  /*1f420*/  MUFU.EX2 R182, R214 ;  /* 0x000000d600b67308 */ /* 0x0003f40000000800 */
[----:B------:R2:W-:Y:S10]  /*1f430*/  MUFU.EX2 R179, R138 ;  /* 0x0000008a00b37308 */ /* 0x0005f40000000800 */
[----:B------:R-:W-:Y:S01]  /*1f440*/  MUFU.EX2 R231, R211 ;  /* 0x000000d300e77308 */ /* 0x000fe20000000800 */
[----:B-1----:R-:W-:Y:S09]  /*1f450*/  LDSM.16.MT88.4 R212, [R225+0xf800] ;  /* 0x00f80000e1d4783b */ /* 0x002ff20000004200 */
[----:B------:R-:W-:Y:S01]  /*1f460*/  MUFU.EX2 R162, R162 ;  /* 0x000000a200a27308 */ /* 0x000fe20000000800 */
[----:B--2---:R-:W2:Y:S01]  /*1f470*/  LDL.LU R138, [R1+0x2c] ;  /* 0x00002c00018a7983 */ /* 0x004ea20000300800 */
[----:B----4-:R-:W-:Y:S01]  /*1f480*/  FFMA.FTZ R156, R2, R150, R10 ;  /* 0x00000096029c7223 */ /* 0x010fe2000001000a */
[----:B------:R-:W-:Y:S01]  /*1f490*/  F2FP.BF16.F32.PACK_AB R150, R235, R217 ;  /* 0x000000d9eb96723e */ /* 0x000fe200000010ff */
[----:B------:R-:W-:Y:S01]  /*1f4a0*/  FMUL.FTZ R10, R0, R206 ;  /* 0x000000ce000a7220 */ /* 0x000fe20000410000 */
[----:B------:R-:W-:Y:S01]  /*1f4b0*/  IMAD.MOV.U32 R2, RZ, RZ, R189 ;  /* 0x000000ffff027224 */ /* 0x000fe200078e00bd */
[----:B------:R-:W-:Y:S01]  /*1f4c0*/  MOV R189, R163 ;  /* 0x000000a300bd7202 */ /* 0x000fe20000000f00 */
[----:B------:R-:W-:Y:S01]  /*1f4d0*/  IMAD.MOV.U32 R163, RZ, RZ, R171 ;  /* 0x000000ffffa37224 */ /* 0x000fe200078e00ab */
[----:B------:R-:W-:Y:S01]  /*1f4e0*/  MOV R171, R170 ;  /* 0x000000aa00ab7202 */ /* 0x000fe20000000f00 */
[----:B------:R-:W-:Y:S02]  /*1f4f0*/  IMAD.MOV.U32 R170, RZ, RZ, R175 ;  /* 0x000000ffffaa7224 */ /* 0x000fe400078e00af */
[----:B------:R-:W-:Y:S01]  /*1f500*/  FFMA.FTZ R2, R2, UR4, -R137 ;  /* 0x0000000402027c23 */ /* 0x000fe20008010889 */
[C---:B------:R-:W-:Y:S01]  /*1f510*/  HMMA.16816.F32.BF16 R8, R148.reuse, R144, R8 ;  /* 0x000000909408723c */ /* 0x040fe20000041808 */
[----:B------:R-:W-:Y:S03]  /*1f520*/  MUFU.EX2 R175, R208 ;  /* 0x000000d000af7308 */ /* 0x000fe60000000800 */
[----:B------:R-:W-:Y:S02]  /*1f530*/  IMAD.MOV.U32 R206, RZ, RZ, R205 ;  /* 0x000000ffffce7224 */ /* 0x000fe400078e00cd */
[-C--:B------:R-:W-:Y:S05]  /*1f540*/  HMMA.16816.F32.BF16 R12, R148, R146.reuse, R12 ;  /* 0x00000092940c723c */ /* 0x080fea000004180c */
[----:B------:R-:W-:Y:S01]  /*1f550*/  MUFU.EX2 R202, R163 ;  /* 0x000000a300ca7308 */ /* 0x000fe20000000800 */
[----:B------:R-:W-:Y:S01]  /*1f560*/  IMAD.MOV.U32 R205, RZ, RZ, R172 ;  /* 0x000000ffffcd7224 */ /* 0x000fe200078e00ac */
[C---:B------:R-:W-:Y:S01]  /*1f570*/  HMMA.16816.F32.BF16 R16, R140.reuse, R146, R16 ;  /* 0x000000928c10723c */ /* 0x040fe20000041810 */
[----:B------:R-:W1:Y:S07]  /*1f580*/  LDSM.16.MT88.4 R144, [R226+0xc000] ;  /* 0x00c00000e290783b */ /* 0x000e6e0000004200 */
[----:B------:R-:W-:Y:S03]  /*1f590*/  MUFU.EX2 R172, R209 ;  /* 0x000000d100ac7308 */ /* 0x000fe60000000800 */
[----:B------:R-:W-:Y:S01]  /*1f5a0*/  IMAD.MOV.U32 R207, RZ, RZ, R206 ;  /* 0x000000ffffcf7224 */ /* 0x000fe200078e00ce */
[----:B------:R-:W-:Y:S01]  /*1f5b0*/  MOV R206, R181 ;  /* 0x000000b500ce7202 */ /* 0x000fe20000000f00 */
[----:B------:R-:W-:Y:S02]  /*1f5c0*/  IMAD.MOV.U32 R181, RZ, RZ, R189 ;  /* 0x000000ffffb57224 */ /* 0x000fe400078e00bd */
[----:B------:R-:W-:Y:S03]  /*1f5d0*/  IMAD.MOV.U32 R189, RZ, RZ, R164 ;  /* 0x000000ffffbd7224 */ /* 0x000fe600078e00a4 */
[----:B------:R3:W-:Y:S10]  /*1f5e0*/  MUFU.EX2 R164, R2 ;  /* 0x0000000200a47308 */ /* 0x0007f40000000800 */
[----:B------:R-:W-:Y:S10]  /*1f5f0*/  MUFU.EX2 R194, R3 ;  /* 0x0000000300c27308 */ /* 0x000ff40000000800 */
[----:B------:R-:W4:Y:S01]  /*1f600*/  MUFU.EX2 R201, R201 ;  /* 0x000000c900c97308 */ /* 0x000f220000000800 */
[--C-:B---3--:R-:W-:Y:S09]  /*1f610*/  FFMA.FTZ R2, R166, UR4, -R137.reuse ;  /* 0x00000004a6027c23 */ /* 0x108ff20008010889 */
[----:B------:R3:W-:Y:S01]  /*1f620*/  MUFU.EX2 R166, R2 ;  /* 0x0000000200a67308 */ /* 0x0007e20000000800 */
[-C--:B-1----:R-:W-:Y:S09]  /*1f630*/  HMMA.16816.F32.BF16 R20, R140, R144.reuse, R20 ;  /* 0x000000908c14723c */ /* 0x082ff20000041814 */
[----:B------:R-:W-:Y:S01]  /*1f640*/  MUFU.EX2 R204, R204 ;  /* 0x000000cc00cc7308 */ /* 0x000fe20000000800 */
[C---:B------:R-:W-:Y:S06]  /*1f650*/  HMMA.16816.F32.BF16 R24, R148.reuse, R144, R24 ;  /* 0x000000909418723c */ /* 0x040fec0000041818 */
[-C--:B------:R-:W-:Y:S05]  /*1f660*/  HMMA.16816.F32.BF16 R28, R148, R146.reuse, R28 ;  /* 0x00000092941c723c */ /* 0x080fea000004181c */
[--C-:B---3--:R-:W-:Y:S01]  /*1f670*/  FFMA.FTZ R2, R207, UR4, -R137.reuse ;  /* 0x00000004cf027c23 */ /* 0x108fe20008010889 */
[C---:B------:R-:W-:Y:S01]  /*1f680*/  HMMA.16816.F32.BF16 R32, R140.reuse, R146, R32 ;  /* 0x000000928c20723c */ /* 0x040fe20000041820 */
[----:B------:R-:W1:Y:S02]  /*1f690*/  LDSM.16.MT88.4 R144, [R228+0xc000] ;  /* 0x00c00000e490783b */ /* 0x000e640000004200 */
[----:B------:R3:W-:Y:S02]  /*1f6a0*/  MUFU.EX2 R183, R2 ;  /* 0x0000000200b77308 */ /* 0x0007e40000000800 */
[----:B---3--:R-:W-:Y:S01]  /*1f6b0*/  FFMA.FTZ R2, R206, UR4, -R137 ;  /* 0x00000004ce027c23 */ /* 0x008fe20008010889 */
[----:B------:R-:W-:Y:S01]  /*1f6c0*/  MOV R206, R181 ;  /* 0x000000b500ce7202 */ /* 0x000fe20000000f00 */
[----:B------:R-:W-:Y:S04]  /*1f6d0*/  IMAD.MOV.U32 R181, RZ, RZ, R153 ;  /* 0x000000ffffb57224 */ /* 0x000fe800078e0099 */
[----:B------:R-:W-:Y:S02]  /*1f6e0*/  IMAD.MOV.U32 R153, RZ, RZ, R230 ;  /* 0x000000ffff997224 */ /* 0x000fe400078e00e6 */
[----:B------:R3:W-:Y:S10]  /*1f6f0*/  MUFU.EX2 R198, R206 ;  /* 0x000000ce00c67308 */ /* 0x0007f40000000800 */
[----:B------:R4:W-:Y:S01]  /*1f700*/  MUFU.EX2 R230, R2 ;  /* 0x0000000200e67308 */ /* 0x0009e20000000800 */
[-C--:B-1----:R-:W-:Y:S03]  /*1f710*/  HMMA.16816.F32.BF16 R36, R140, R144.reuse, R36 ;  /* 0x000000908c24723c */ /* 0x082fe60000041824 */
[----:B---3--:R-:W-:Y:S01]  /*1f720*/  MOV R206, R180 ;  /* 0x000000b400ce7202 */ /* 0x008fe20000000f00 */
[--C-:B------:R-:W-:Y:S01]  /*1f730*/  FFMA.FTZ R180, R136, UR4, -R137.reuse ;  /* 0x0000000488b47c23 */ /* 0x100fe20008010889 */
[----:B------:R-:W-:Y:S01]  /*1f740*/  FADD.FTZ R136, R216, R152 ;  /* 0x00000098d8887221 */ /* 0x000fe20000010000 */
[C---:B------:R-:W-:Y:S03]  /*1f750*/  HMMA.16816.F32.BF16 R40, R148.reuse, R144, R40 ;  /* 0x000000909428723c */ /* 0x040fe60000041828 */
[----:B------:R-:W-:Y:S02]  /*1f760*/  MUFU.EX2 R191, R206 ;  /* 0x000000ce00bf7308 */ /* 0x000fe40000000800 */
[----:B----4-:R-:W-:Y:S01]  /*1f770*/  FFMA.FTZ R2, R197, UR4, -R137 ;  /* 0x00000004c5027c23 */ /* 0x010fe20008010889 */
[-C--:B------:R-:W-:Y:S05]  /*1f780*/  HMMA.16816.F32.BF16 R44, R148, R146.reuse, R44 ;  /* 0x00000092942c723c */ /* 0x080fea000004182c */
[----:B------:R-:W-:Y:S01]  /*1f790*/  IMAD.MOV.U32 R197, RZ, RZ, R200 ;  /* 0x000000ffffc57224 */ /* 0x000fe200078e00c8 */
[C---:B------:R-:W-:Y:S01]  /*1f7a0*/  HMMA.16816.F32.BF16 R48, R140.reuse, R146, R48 ;  /* 0x000000928c30723c */ /* 0x040fe20000041830 */
[----:B------:R-:W1:Y:S04]  /*1f7b0*/  LDSM.16.MT88.4 R144, [R227+0xc000] ;  /* 0x00c00000e390783b */ /* 0x000e680000004200 */
[----:B------:R-:W-:Y:S04]  /*1f7c0*/  IMAD.MOV.U32 R200, RZ, RZ, R154 ;  /* 0x000000ffffc87224 */ /* 0x000fe800078e009a */
        /* <DEDUP_REMOVED lines=12> */
[----:B--2---:R-:W-:Y:S01]  /*1f890*/  FFMA.FTZ R139, R0, R138, R139 ;  /* 0x0000008a008b7223 */ /* 0x004fe2000001008b */
[-C--:B-1----:R-:W-:Y:S05]  /*1f8a0*/  HMMA.16816.F32.BF16 R84, R140, R144.reuse, R84 ;  /* 0x000000908c54723c */ /* 0x082fea0000041854 */
[----:B------:R-:W-:Y:S01]  /*1f8b0*/  FADD.FTZ R3, R210, R139 ;  /* 0x0000008bd2037221 */ /* 0x000fe20000010000 */
[--C-:B------:R-:W-:Y:S01]  /*1f8c0*/  FFMA.FTZ R138, R181, UR4, -R137.reuse ;  /* 0x00000004b58a7c23 */ /* 0x100fe20008010889 */
[----:B------:R-:W-:Y:S01]  /*1f8d0*/  LDSM.16.MT88.4 R208, [R227+0xd800] ;  /* 0x00d80000e3d0783b */ /* 0x000fe20000004200 */
[C---:B------:R-:W-:Y:S02]  /*1f8e0*/  HMMA.16816.F32.BF16 R88, R148.reuse, R144, R88 ;  /* 0x000000909458723c */ /* 0x040fe40000041858 */
[----:B------:R-:W-:Y:S02]  /*1f8f0*/  MUFU.EX2 R186, R138 ;  /* 0x0000008a00ba7308 */ /* 0x000fe40000000800 */
[----:B------:R-:W-:Y:S02]  /*1f900*/  FFMA.FTZ R0, R196, UR4, -R137 ;  /* 0x00000004c4007c23 */ /* 0x000fe40008010889 */
[-C--:B------:R-:W-:Y:S05]  /*1f910*/  HMMA.16816.F32.BF16 R92, R148, R146.reuse, R92 ;  /* 0x00000092945c723c */ /* 0x080fea000004185c */
[----:B------:R-:W-:Y:S01]  /*1f920*/  F2FP.BF16.F32.PACK_AB R137, R201, R224 ;  /* 0x000000e0c989723e */ /* 0x000fe200000010ff */
[C---:B------:R-:W-:Y:S01]  /*1f930*/  HMMA.16816.F32.BF16 R96, R140.reuse, R146, R96 ;  /* 0x000000928c60723c */ /* 0x040fe20000041860 */
[----:B------:R-:W1:Y:S04]  /*1f940*/  LDSM.16.MT88.4 R144, [R228+0xe000] ;  /* 0x00e00000e490783b */ /* 0x000e680000004200 */
[----:B------:R-:W-:Y:S01]  /*1f950*/  MOV R196, R205 ;  /* 0x000000cd00c47202 */ /* 0x000fe20000000f00 */
[----:B------:R-:W-:Y:S02]  /*1f960*/  IMAD.MOV.U32 R205, RZ, RZ, R155 ;  /* 0x000000ffffcd7224 */ /* 0x000fe400078e009b */
[----:B------:R-:W-:Y:S02]  /*1f970*/  IMAD.MOV.U32 R181, RZ, RZ, R189 ;  /* 0x000000ffffb57224 */ /* 0x000fe400078e00bd */
[----:B------:R-:W-:Y:S01]  /*1f980*/  MUFU.EX2 R199, R205 ;  /* 0x000000cd00c77308 */ /* 0x000fe20000000800 */
[----:B------:R-:W-:Y:S01]  /*1f990*/  IMAD.MOV.U32 R189, RZ, RZ, R188 ;  /* 0x000000ffffbd7224 */ /* 0x000fe200078e00bc */
[----:B------:R-:W-:Y:S01]  /*1f9a0*/  MOV R188, R193 ;  /* 0x000000c100bc7202 */ /* 0x000fe20000000f00 */
[----:B------:R-:W-:Y:S07]  /*1f9b0*/  IMAD.MOV.U32 R193, RZ, RZ, R192 ;  /* 0x000000ffffc17224 */ /* 0x000fee00078e00c0 */
[----:B------:R2:W3:Y:S10]  /*1f9c0*/  MUFU.EX2 R192, R153 ;  /* 0x0000009900c07308 */ /* 0x0004f40000000800 */
[----:B------:R-:W4:Y:S10]  /*1f9d0*/  MUFU.EX2 R190, R181 ;  /* 0x000000b500be7308 */ /* 0x000f340000000800 */
[----:B------:R-:W-:Y:S01]  /*1f9e0*/  MUFU.EX2 R195, R188 ;  /* 0x000000bc00c37308 */ /* 0x000fe20000000800 */
[----:B--2---:R-:W-:Y:S01]  /*1f9f0*/  LDSM.16.MT88.4 R152, [R225+0xd000] ;  /* 0x00d00000e198783b */ /* 0x004fe20000004200 */
[----:B---3--:R-:W-:Y:S01]  /*1fa00*/  F2FP.BF16.F32.PACK_AB R138, R191, R192 ;  /* 0x000000c0bf8a723e */ /* 0x008fe200000010ff */
[-C--:B-1----:R-:W-:Y:S07]  /*1fa10*/  HMMA.16816.F32.BF16 R100, R140, R144.reuse, R100 ;  /* 0x000000908c64723c */ /* 0x082fee0000041864 */
[----:B------:R1:W-:Y:S01]  /*1fa20*/  MUFU.EX2 R188, R0 ;  /* 0x0000000000bc7308 */ /* 0x0003e20000000800 */
[----:B----4-:R-:W-:Y:S01]  /*1fa30*/  F2FP.BF16.F32.PACK_AB R139, R190, R232 ;  /* 0x000000e8be8b723e */ /* 0x010fe200000010ff */
[C---:B------:R-:W-:Y:S08]  /*1fa40*/  HMMA.16816.F32.BF16 R104, R148.reuse, R144, R104 ;  /* 0x000000909468723c */ /* 0x040ff00000041868 */
[----:B------:R-:W-:Y:S01]  /*1fa50*/  MUFU.EX2 R181, R189 ;  /* 0x000000bd00b57308 */ /* 0x000fe20000000800 */
[-C--:B------:R-:W-:Y:S09]  /*1fa60*/  HMMA.16816.F32.BF16 R108, R148, R146.reuse, R108 ;  /* 0x00000092946c723c */ /* 0x080ff2000004186c */
[----:B------:R-:W-:Y:S01]  /*1fa70*/  MUFU.EX2 R189, R193 ;  /* 0x000000c100bd7308 */ /* 0x000fe20000000800 */
[C---:B------:R-:W-:Y:S01]  /*1fa80*/  HMMA.16816.F32.BF16 R112, R140.reuse, R146, R112 ;  /* 0x000000928c70723c */ /* 0x040fe20000041870 */
[----:B------:R-:W2:Y:S03]  /*1fa90*/  LDSM.16.MT88.4 R144, [R227+0xe000] ;  /* 0x00e00000e390783b */ /* 0x000ea60000004200 */
[----:B-1----:R-:W-:Y:S01]  /*1faa0*/  FADD.FTZ R0, R185, R156 ;  /* 0x0000009cb9007221 */ /* 0x002fe20000010000 */
[----:B------:R-:W-:Y:S01]  /*1fab0*/  FADD.FTZ R156, R184, R136 ;  /* 0x00000088b89c7221 */ /* 0x000fe20000010000 */
[----:B------:R-:W-:Y:S03]  /*1fac0*/  F2FP.BF16.F32.PACK_AB R136, R198, R229 ;  /* 0x000000e5c688723e */ /* 0x000fe600000010ff */
[----:B------:R1:W-:Y:S02]  /*1fad0*/  MUFU.EX2 R193, R2 ;  /* 0x0000000200c17308 */ /* 0x0003e40000000800 */
[----:B------:R-:W-:Y:S01]  /*1fae0*/  MOV R184, R158 ;  /* 0x0000009e00b87202 */ /* 0x000fe20000000f00 */
[----:B------:R-:W-:Y:S07]  /*1faf0*/  FADD.FTZ R158, R217, R0 ;  /* 0x00000000d99e7221 */ /* 0x000fee0000010000 */
[----:B------:R-:W-:Y:S10]  /*1fb00*/  MUFU.EX2 R187, R184 ;  /* 0x000000b800bb7308 */ /* 0x000ff40000000800 */
[----:B------:R-:W-:Y:S01]  /*1fb10*/  MUFU.EX2 R184, R170 ;  /* 0x000000aa00b87308 */ /* 0x000fe20000000800 */
[----:B-1----:R-:W-:Y:S02]  /*1fb20*/  FADD.FTZ R2, R218, R157 ;  /* 0x0000009dda027221 */ /* 0x002fe40000010000 */
[----:B------:R-:W-:Y:S02]  /*1fb30*/  LDSM.16.MT88.4 R216, [R226+0xf800] ;  /* 0x00f80000e2d8783b */ /* 0x000fe40000004200 */
[----:B------:R-:W-:Y:S01]  /*1fb40*/  FADD.FTZ R157, R222, R2 ;  /* 0x00000002de9d7221 */ /* 0x000fe20000010000 */
[----:B------:R-:W-:Y:S01]  /*1fb50*/  FADD.FTZ R2, R238, R3 ;  /* 0x00000003ee027221 */ /* 0x000fe20000010000 */
[----:B------:R-:W-:Y:S03]  /*1fb60*/  FADD.FTZ R3, R235, R158 ;  /* 0x0000009eeb037221 */ /* 0x000fe60000010000 */
[----:B------:R-:W-:Y:S01]  /*1fb70*/  MUFU.EX2 R185, R197 ;  /* 0x000000c500b97308 */ /* 0x000fe20000000800 */
[----:B------:R-:W-:Y:S01]  /*1fb80*/  FADD.FTZ R2, R234, R2 ;  /* 0x00000002ea027221 */ /* 0x000fe20000010000 */
[----:B------:R-:W-:Y:S01]  /*1fb90*/  LDSM.16.MT88.4 R220, [R228+0xf800] ;  /* 0x00f80000e4dc783b */ /* 0x000fe20000004200 */
[----:B------:R-:W-:Y:S02]  /*1fba0*/  FADD.FTZ R3, R172, R3 ;  /* 0x00000003ac037221 */ /* 0x000fe40000010000 */
[----:B------:R-:W-:Y:S05]  /*1fbb0*/  FADD.FTZ R2, R164, R2 ;  /* 0x00000002a4027221 */ /* 0x000fea0000010000 */
[----:B------:R-:W-:Y:S01]  /*1fbc0*/  MUFU.EX2 R197, R171 ;  /* 0x000000ab00c57308 */ /* 0x000fe20000000800 */
[-C--:B--2---:R-:W-:Y:S01]  /*1fbd0*/  HMMA.16816.F32.BF16 R116, R140, R144.reuse, R116 ;  /* 0x000000908c74723c */ /* 0x084fe20000041874 */
[----:B------:R3:W5:Y:S02]  /*1fbe0*/  LDL.LU R238, [R1+0xb8] ;  /* 0x0000b80001ee7983 */ /* 0x0007640000300800 */
[----:B------:R-:W-:Y:S01]  /*1fbf0*/  FADD.FTZ R3, R175, R3 ;  /* 0x00000003af037221 */ /* 0x000fe20000010000 */
[C---:B------:R-:W-:Y:S02]  /*1fc00*/  FADD.FTZ R2, R166.reuse, R2 ;  /* 0x00000002a6027221 */ /* 0x040fe40000010000 */
[C---:B------:R-:W-:Y:S03]  /*1fc10*/  HMMA.16816.F32.BF16 R120, R148.reuse, R144, R120 ;  /* 0x000000909478723c */ /* 0x040fe60000041878 */
[----:B------:R-:W-:Y:S02]  /*1fc20*/  MUFU.EX2 R0, R196 ;  /* 0x000000c400007308 */ /* 0x000fe40000000800 */
[----:B------:R-:W-:Y:S01]  /*1fc30*/  FADD.FTZ R3, R179, R3 ;  /* 0x00000003b3037221 */ /* 0x000fe20000010000 */
[-C--:B------:R-:W-:Y:S01]  /*1fc40*/  HMMA.16816.F32.BF16 R124, R148, R146.reuse, R124 ;  /* 0x00000092947c723c */ /* 0x080fe2000004187c */
[----:B------:R-:W1:Y:S06]  /*1fc50*/  LDSM.16.MT88.4 R148, [R225+0xc800] ;  /* 0x00c80000e194783b */ /* 0x000e6c0000004200 */
[----:B------:R2:W4:Y:S01]  /*1fc60*/  MUFU.EX2 R196, R168 ;  /* 0x000000a800c47308 */ /* 0x0005220000000800 */
[----:B------:R-:W-:Y:S01]  /*1fc70*/  F2FP.BF16.F32.PACK_AB R144, R175, R172 ;  /* 0x000000acaf90723e */ /* 0x000fe200000010ff */
[----:B------:R-:W-:Y:S04]  /*1fc80*/  HMMA.16816.F32.BF16 R128, R140, R146, R128 ;  /* 0x000000928c80723c */ /* 0x000fe80000041880 */
[----:B------:R-:W-:Y:S01]  /*1fc90*/  F2FP.BF16.F32.PACK_AB R145, R166, R164 ;  /* 0x000000a4a691723e */ /* 0x000fe200000010ff */
[----:B------:R-:W-:Y:S02]  /*1fca0*/  FADD.FTZ R3, R231, R3 ;  /* 0x00000003e7037221 */ /* 0x000fe40000010000 */
[----:B------:R-:W-:Y:S04]  /*1fcb0*/  F2FP.BF16.F32.PACK_AB R142, R233, R176 ;  /* 0x000000b0e98e723e */ /* 0x000fe800000010ff */
[----:B------:R-:W-:Y:S02]  /*1fcc0*/  F2FP.BF16.F32.PACK_AB R140, R173, R165 ;  /* 0x000000a5ad8c723e */ /* 0x000fe400000010ff */
[----:B------:R-:W-:Y:S01]  /*1fcd0*/  F2FP.BF16.F32.PACK_AB R141, R174, R167 ;  /* 0x000000a7ae8d723e */ /* 0x000fe200000010ff */
[----:B--2---:R-:W-:Y:S01]  /*1fce0*/  LDSM.16.MT88.4 R168, [R225+0xd800] ;  /* 0x00d80000e1a8783b */ /* 0x004fe20000004200 */
[----:B------:R-:W-:Y:S02]  /*1fcf0*/  F2FP.BF16.F32.PACK_AB R143, R182, R177 ;  /* 0x000000b1b68f723e */ /* 0x000fe400000010ff */
[----:B------:R-:W-:Y:S01]  /*1fd00*/  F2FP.BF16.F32.PACK_AB R146, R231, R179 ;  /* 0x000000b3e792723e */ /* 0x000fe200000010ff */
[----:B----4-:R-:W-:Y:S01]  /*1fd10*/  IMAD.MOV.U32 R179, RZ, RZ, R196 ;  /* 0x000000ffffb37224 */ /* 0x010fe200078e00c4 */
        /* <DEDUP_REMOVED lines=41> */
[----:B------:R-:W2:Y:S03]  /*1ffb0*/  LDSM.16.MT88.4 R148, [R228+0xd000] ;  /* 0x00d00000e494783b */ /* 0x000ea60000004200 */
        /* <DEDUP_REMOVED lines=30> */
[C---:B------:R-:W-:Y:S01]  /*201a0*/  HMMA.16816.F32.BF16 R88, R140.reuse, R148, R88 ;  /* 0x000000948c58723c */ /* 0x040fe20000041858 */
[----:B------:R2:W-:Y:S05]  /*201b0*/  MUFU.EX2 R149, R159 ;  /* 0x0000009f00957308 */ /* 0x0005ea0000000800 */
[-C--:B------:R-:W-:Y:S05]  /*201c0*/  HMMA.16816.F32.BF16 R92, R140, R150.reuse, R92 ;  /* 0x000000968c5c723c */ /* 0x080fea000004185c */
[----:B------:R-:W-:Y:S01]  /*201d0*/  FADD.FTZ R148, R237, R156 ;  /* 0x0000009ced947221 */ /* 0x000fe20000010000 */
[C---:B------:R-:W-:Y:S01]  /*201e0*/  HMMA.16816.F32.BF16 R96, R136.reuse, R150, R96 ;  /* 0x000000968860723c */ /* 0x040fe20000041860 */
[----:B------:R3:W5:Y:S01]  /*201f0*/  LDL.LU R237, [R1+0xb4] ;  /* 0x0000b40001ed7983 */ /* 0x0007620000300800 */
[----:B------:R1:W-:Y:S03]  /*20200*/  MUFU.EX2 R151, R160 ;  /* 0x000000a000977308 */ /* 0x0003e60000000800 */
[----:B------:R-:W-:Y:S01]  /*20210*/  FADD.FTZ R148, R165, R148 ;  /* 0x00000094a5947221 */ /* 0x000fe20000010000 */
[-C--:B----4-:R-:W-:Y:S06]  /*20220*/  HMMA.16816.F32.BF16 R100, R136, R152.reuse, R100 ;  /* 0x000000988864723c */ /* 0x090fec0000041864 */
[----:B------:R-:W4:Y:S01]  /*20230*/  MUFU.EX2 R165, R180 ;  /* 0x000000b400a57308 */ /* 0x000f220000000800 */
[----:B------:R-:W-:Y:S01]  /*20240*/  IMAD.MOV.U32 R150, RZ, RZ, R162 ;  /* 0x000000ffff967224 */ /* 0x000fe200078e00a2 */
[C---:B------:R-:W-:Y:S04]  /*20250*/  HMMA.16816.F32.BF16 R104, R140.reuse, R152, R104 ;  /* 0x000000988c68723c */ /* 0x040fe80000041868 */
[----:B--2---:R-:W-:Y:S02]  /*20260*/  IMAD.MOV.U32 R159, RZ, RZ, R0 ;  /* 0x000000ffff9f7224 */ /* 0x004fe400078e0000 */
[-C--:B------:R-:W-:Y:S05]  /*20270*/  HMMA.16816.F32.BF16 R108, R140, R154.reuse, R108 ;  /* 0x0000009a8c6c723c */ /* 0x080fea000004186c */
[----:B------:R-:W-:Y:S01]  /*20280*/  FADD.FTZ R0, R236, R157 ;  /* 0x0000009dec007221 */ /* 0x000fe20000010000 */
[C---:B------:R-:W-:Y:S01]  /*20290*/  HMMA.16816.F32.BF16 R112, R136.reuse, R154, R112 ;  /* 0x0000009a8870723c */ /* 0x040fe20000041870 */
[----:B------:R-:W-:Y:S04]  /*202a0*/  LDSM.16.MT88.4 R152, [R228+0xd800] ;  /* 0x00d80000e498783b */ /* 0x000fe80000004200 */
[----:B------:R-:W-:Y:S01]  /*202b0*/  MOV R157, R161 ;  /* 0x000000a1009d7202 */ /* 0x000fe20000000f00 */
[-C--:B-1----:R-:W-:Y:S03]  /*202c0*/  HMMA.16816.F32.BF16 R116, R136, R144.reuse, R116 ;  /* 0x000000908874723c */ /* 0x082fe60000041874 */
[----:B------:R-:W1:Y:S02]  /*202d0*/  LDSM.16.MT88.4 R160, [R226+0xd800] ;  /* 0x00d80000e2a0783b */ /* 0x000e640000004200 */
[----:B------:R-:W-:Y:S01]  /*202e0*/  MOV R156, R198 ;  /* 0x000000c6009c7202 */ /* 0x000fe20000000f00 */
[C---:B------:R-:W-:Y:S01]  /*202f0*/  HMMA.16816.F32.BF16 R120, R140.reuse, R144, R120 ;  /* 0x000000908c78723c */ /* 0x040fe20000041878 */
[----:B------:R2:W3:Y:S04]  /*20300*/  MUFU.EX2 R198, R178 ;  /* 0x000000b200c67308 */ /* 0x0004e80000000800 */
[----:B------:R-:W-:Y:S01]  /*20310*/  FADD.FTZ R0, R167, R0 ;  /* 0x00000000a7007221 */ /* 0x000fe20000010000 */
[-C--:B------:R-:W-:Y:S01]  /*20320*/  HMMA.16816.F32.BF16 R124, R140, R146.reuse, R124 ;  /* 0x000000928c7c723c */ /* 0x080fe2000004187c */
[----:B------:R1:W5:Y:S04]  /*20330*/  LDL.LU R236, [R1+0xb0] ;  /* 0x0000b00001ec7983 */ /* 0x0003680000300800 */
[----:B------:R-:W-:Y:S01]  /*20340*/  FADD.FTZ R148, R173, R148 ;  /* 0x00000094ad947221 */ /* 0x000fe20000010000 */
[----:B------:R-:W-:Y:S01]  /*20350*/  HMMA.16816.F32.BF16 R128, R136, R146, R128 ;  /* 0x000000928880723c */ /* 0x000fe20000041880 */
[----:B------:R1:W5:Y:S04]  /*20360*/  LDL.LU R235, [R1+0xac] ;  /* 0x0000ac0001eb7983 */ /* 0x0003680000300800 */
[----:B------:R-:W-:Y:S01]  /*20370*/  FADD.FTZ R0, R174, R0 ;  /* 0x00000000ae007221 */ /* 0x000fe20000010000 */
[----:B------:R-:W-:Y:S01]  /*20380*/  FADD.FTZ R234, R176, R148 ;  /* 0x00000094b0ea7221 */ /* 0x000fe20000010000 */
[----:B--2---:R-:W-:Y:S01]  /*20390*/  IMAD.MOV.U32 R178, RZ, RZ, R203 ;  /* 0x000000ffffb27224 */ /* 0x004fe200078e00cb */
[----:B------:R-:W-:Y:S03]  /*203a0*/  F2FP.BF16.F32.PACK_AB R136, R150, R187 ;  /* 0x000000bb9688723e */ /* 0x000fe600000010ff */
[----:B------:R-:W-:Y:S01]  /*203b0*/  FADD.FTZ R0, R177, R0 ;  /* 0x00000000b1007221 */ /* 0x000fe20000010000 */
[----:B------:R-:W-:Y:S01]  /*203c0*/  IMAD.MOV.U32 R145, RZ, RZ, R202 ;  /* 0x000000ffff917224 */ /* 0x000fe200078e00ca */
[----:B------:R-:W-:Y:S01]  /*203d0*/  F2FP.BF16.F32.PACK_AB R137, R159, R185 ;  /* 0x000000b99f89723e */ /* 0x000fe200000010ff */
[----:B------:R-:W-:Y:S01]  /*203e0*/  IMAD.MOV.U32 R176, RZ, RZ, R199 ;  /* 0x000000ffffb07224 */ /* 0x000fe200078e00c7 */
[----:B----4-:R-:W-:Y:S01]  /*203f0*/  MOV R146, R165 ;  /* 0x000000a500927202 */ /* 0x010fe20000000f00 */
[----:B------:R-:W-:Y:S01]  /*20400*/  IMAD.MOV.U32 R177, RZ, RZ, R197 ;  /* 0x000000ffffb17224 */ /* 0x000fe200078e00c5 */
[----:B---3--:R-:W-:Y:S01]  /*20410*/  MOV R148, R198 ;  /* 0x000000c600947202 */ /* 0x008fe20000000f00 */
[----:B------:R-:W-:Y:S01]  /*20420*/  IMAD.MOV.U32 R158, RZ, RZ, R151 ;  /* 0x000000ffff9e7224 */ /* 0x000fe200078e0097 */
[----:B------:R-:W-:Y:S01]  /*20430*/  F2FP.BF16.F32.PACK_AB R138, R176, R178 ;  /* 0x000000b2b08a723e */ /* 0x000fe200000010ff */
[----:B------:R-:W-:Y:S01]  /*20440*/  IMAD.MOV.U32 R180, RZ, RZ, R200 ;  /* 0x000000ffffb47224 */ /* 0x000fe200078e00c8 */
[----:B------:R-:W-:Y:S01]  /*20450*/  F2FP.BF16.F32.PACK_AB R139, R177, R145 ;  /* 0x00000091b18b723e */ /* 0x000fe200000010ff */
[----:B------:R-:W-:Y:S01]  /*20460*/  IMAD.MOV.U32 R151, RZ, RZ, R204 ;  /* 0x000000ffff977224 */ /* 0x000fe200078e00cc */
[----:B------:R-:W-:Y:S01]  /*20470*/  F2FP.BF16.F32.PACK_AB R140, R157, R184 ;  /* 0x000000b89d8c723e */ /* 0x000fe200000010ff */
[----:B------:R-:W-:Y:S01]  /*20480*/  IMAD.MOV.U32 R147, RZ, RZ, R195 ;  /* 0x000000ffff937224 */ /* 0x000fe200078e00c3 */
[----:B------:R-:W-:Y:S02]  /*20490*/  F2FP.BF16.F32.PACK_AB R142, R179, R180 ;  /* 0x000000b4b38e723e */ /* 0x000fe400000010ff */
[----:B------:R-:W-:Y:S01]  /*204a0*/  F2FP.BF16.F32.PACK_AB R141, R158, R149 ;  /* 0x000000959e8d723e */ /* 0x000fe200000010ff */
[-C--:B------:R-:W-:Y:S01]  /*204b0*/  HMMA.16816.F32.BF16 R172, R136, R168.reuse, R4 ;  /* 0x000000a888ac723c */ /* 0x080fe20000041804 */
[----:B------:R-:W2:Y:S02]  /*204c0*/  LDSM.16.MT88.4 R4, [R227+0xf800] ;  /* 0x00f80000e304783b */ /* 0x000ea40000004200 */
[-C--:B------:R-:W-:Y:S02]  /*204d0*/  F2FP.BF16.F32.PACK_AB R143, R146, R148.reuse ;  /* 0x00000094928f723e */ /* 0x080fe400000010ff */
[----:B------:R-:W-:Y:S05]  /*204e0*/  MOV R144, R201 ;  /* 0x000000c900907202 */ /* 0x000fea0000000f00 */
[C---:B------:R-:W-:Y:S06]  /*204f0*/  HMMA.16816.F32.BF16 R204, R140.reuse, R168, R8 ;  /* 0x000000a88ccc723c */ /* 0x040fec0000041808 */
[-C--:B------:R-:W-:Y:S05]  /*20500*/  HMMA.16816.F32.BF16 R200, R140, R170.reuse, R12 ;  /* 0x000000aa8cc8723c */ /* 0x080fea000004180c */
[----:B------:R-:W-:Y:S01]  /*20510*/  IMAD.MOV.U32 R8, RZ, RZ, R192 ;  /* 0x000000ffff087224 */ /* 0x000fe200078e00c0 */
[C---:B------:R-:W-:Y:S05]  /*20520*/  HMMA.16816.F32.BF16 R168, R136.reuse, R170, R16 ;  /* 0x000000aa88a8723c */ /* 0x040fea0000041810 */
[----:B------:R-:W-:Y:S01]  /*20530*/  IMAD.MOV.U32 R9, RZ, RZ, R151 ;  /* 0x000000ffff097224 */ /* 0x000fe200078e0097 */
[-C--:B-1----:R-:W-:Y:S05]  /*20540*/  HMMA.16816.F32.BF16 R164, R136, R160.reuse, R20 ;  /* 0x000000a088a4723c */ /* 0x082fea0000041814 */
[----:B------:R-:W-:Y:S01]  /*20550*/  IMAD.MOV.U32 R15, RZ, RZ, R177 ;  /* 0x000000ffff0f7224 */ /* 0x000fe200078e00b1 */
[C---:B------:R-:W-:Y:S05]  /*20560*/  HMMA.16816.F32.BF16 R196, R140.reuse, R160, R24 ;  /* 0x000000a08cc4723c */ /* 0x040fea0000041818 */
        /* <DEDUP_REMOVED lines=14> */
[-C--:B------:R-:W-:Y:S03]  /*20650*/  HMMA.16816.F32.BF16 R156, R136, R152.reuse, R36 ;  /* 0x00000098889c723c */ /* 0x080fe60000041824 */
[----:B------:R-:W-:Y:S01]  /*20660*/  IMAD.MOV.U32 R32, RZ, RZ, R186 ;  /* 0x000000ffff207224 */ /* 0x000fe200078e00ba */
[----:B------:R-:W-:Y:S01]  /*20670*/  MOV R26, R187 ;  /* 0x000000bb001a7202 */ /* 0x000fe20000000f00 */
        /* <DEDUP_REMOVED lines=16> */
[----:B------:R-:W-:Y:S02]  /*20780*/  IMAD.MOV.U32 R34, RZ, RZ, R35 ;  /* 0x000000ffff227224 */ /* 0x000fe400078e0023 */
[----:B------:R-:W-:Y:S01]  /*20790*/  IMAD.MOV.U32 R35, RZ, RZ, R28 ;  /* 0x000000ffff237224 */ /* 0x000fe200078e001c */
[----:B------:R-:W-:Y:S01]  /*207a0*/  MOV R28, R8 ;  /* 0x00000008001c7202 */ /* 0x000fe20000000f00 */
[----:B------:R-:W-:Y:S01]  /*207b0*/  FADD.FTZ R8, R233, R234 ;  /* 0x000000eae9087221 */ /* 0x000fe20000010000 */
[----:B------:R-:W-:Y:S01]  /*207c0*/  IMAD.MOV.U32 R36, RZ, RZ, R37 ;  /* 0x000000ffff247224 */ /* 0x000fe200078e0025 */
[----:B------:R3:W5:Y:S01]  /*207d0*/  LDL.LU R234, [R1+0xa8] ;  /* 0x0000a80001ea7983 */ /* 0x0007620000300800 */
[----:B------:R-:W-:Y:S01]  /*207e0*/  IMAD.MOV.U32 R37, RZ, RZ, R38 ;  /* 0x000000ffff257224 */ /* 0x000fe200078e0026 */
[----:B------:R-:W-:Y:S01]  /*207f0*/  MOV R38, R39 ;  /* 0x0000002700267202 */ /* 0x000fe20000000f00 */
[----:B------:R-:W-:Y:S01]  /*20800*/  IMAD.MOV.U32 R39, RZ, RZ, R32 ;  /* 0x000000ffff277224 */ /* 0x000fe200078e0020 */
[----:B------:R3:W5:Y:S01]  /*20810*/  LDL.LU R233, [R1+0xa4] ;  /* 0x0000a40001e97983 */ /* 0x0007620000300800 */
        /* <DEDUP_REMOVED lines=18> */
[----:B------:R-:W-:Y:S01]  /*20940*/  FADD.FTZ R9, R229, R8 ;  /* 0x00000008e5097221 */ /* 0x000fe20000010000 */
[----:B------:R-:W-:Y:S01]  /*20950*/  FADD.FTZ R8, R224, R0 ;  /* 0x00000000e0087221 */ /* 0x000fe20000010000 */
[----:B------:R3:W5:Y:S01]  /*20960*/  LDL.LU R229, [R1+0x94] ;  /* 0x0000940001e57983 */ /* 0x0007620000300800 */
[----:B------:R-:W-:Y:S02]  /*20970*/  IMAD.MOV.U32 R24, RZ, RZ, R189 ;  /* 0x000000ffff187224 */ /* 0x000fe400078e00bd */
[----:B------:R-:W-:Y:S01]  /*20980*/  FADD.FTZ R0, R36, R3 ;  /* 0x0000000324007221 */ /* 0x000fe20000010000 */
[----:B------:R-:W-:Y:S01]  /*20990*/  IMAD.MOV.U32 R25, RZ, RZ, R188 ;  /* 0x000000ffff197224 */ /* 0x000fe200078e00bc */
[----:B------:R3:W5:Y:S01]  /*209a0*/  LDL.LU R224, [R1+0x90] ;  /* 0x0000900001e07983 */ /* 0x0007620000300800 */
[----:B------:R-:W-:Y:S02]  /*209b0*/  IMAD.MOV.U32 R30, RZ, RZ, R191 ;  /* 0x000000ffff1e7224 */ /* 0x000fe400078e00bf */
[----:B------:R-:W-:Y:S01]  /*209c0*/  FADD.FTZ R8, R39, R8 ;  /* 0x0000000827087221 */ /* 0x000fe20000010000 */
[C---:B------:R-:W-:Y:S04]  /*209d0*/  HMMA.16816.F32.BF16 R188, R140.reuse, R152, R40 ;  /* 0x000000988cbc723c */ /* 0x040fe80000041828 */
[----:B------:R-:W-:Y:S02]  /*209e0*/  IMAD.MOV.U32 R27, RZ, RZ, R185 ;  /* 0x000000ffff1b7224 */ /* 0x000fe400078e00b9 */
[----:B------:R-:W-:Y:S01]  /*209f0*/  FADD.FTZ R3, R32, R0 ;  /* 0x0000000020037221 */ /* 0x000fe20000010000 */
[-C--:B------:R-:W-:Y:S04]  /*20a00*/  HMMA.16816.F32.BF16 R184, R140, R154.reuse, R44 ;  /* 0x0000009a8cb8723c */ /* 0x080fe8000004182c */
[----:B------:R-:W-:Y:S02]  /*20a10*/  IMAD.MOV.U32 R11, RZ, RZ, R146 ;  /* 0x000000ffff0b7224 */ /* 0x000fe400078e0092 */
[C---:B------:R-:W-:Y:S05]  /*20a20*/  HMMA.16816.F32.BF16 R152, R136.reuse, R154, R48 ;  /* 0x0000009a8898723c */ /* 0x040fea0000041830 */
[----:B------:R-:W-:Y:S02]  /*20a30*/  IMAD.MOV.U32 R21, RZ, RZ, R149 ;  /* 0x000000ffff157224 */ /* 0x000fe400078e0095 */
[----:B------:R-:W-:Y:S01]  /*20a40*/  FADD.FTZ R2, R37, R2 ;  /* 0x0000000225027221 */ /* 0x000fe20000010000 */
[-C--:B------:R-:W-:Y:S03]  /*20a50*/  HMMA.16816.F32.BF16 R148, R136, R208.reuse, R52 ;  /* 0x000000d08894723c */ /* 0x080fe60000041834 */
[----:B------:R-:W-:Y:S02]  /*20a60*/  IMAD.MOV.U32 R18, RZ, RZ, R178 ;  /* 0x000000ffff127224 */ /* 0x000fe400078e00b2 */
        /* <DEDUP_REMOVED lines=21> */
[-C--:B------:R-:W-:Y:S06]  /*20bc0*/  HMMA.16816.F32.BF16 R100, R136, R220.reuse, R100 ;  /* 0x000000dc8864723c */ /* 0x080fec0000041864 */
        /* <DEDUP_REMOVED lines=32> */
.L_x_907:
        /* <DEDUP_REMOVED lines=16> */
[----:B-----5:R-:W-:Y:S02]  /*20ed0*/  SHF.R.S32.HI R136, RZ, 0x1f, R140 ;  /* 0x0000001fff887819 */ /* 0x020fe4000001148c */
        /* <DEDUP_REMOVED lines=15> */
[----:B--2---:R-:W-:-:S04]  /*20fd0*/  FADD.FTZ R137, R4, R7 ;  /* 0x0000000704897221 */ /* 0x004fc80000010000 */
[----:B------:R-:W-:Y:S02]  /*20fe0*/  FSETP.NE.FTZ.AND P6, PT, R2, RZ, PT ;  /* 0x000000ff0200720b */ /* 0x000fe40003fd5000 */
[----:B------:R-:W-:Y:S01]  /*20ff0*/  LOP3.LUT R7, R141, 0xfffffff8, RZ, 0xc0, !PT ;  /* 0xfffffff88d077812 */ /* 0x000fe200078ec0ff */
[----:B---3--:R-:W-:Y:S01]  /*21000*/  FADD.FTZ R138, R3, R6 ;  /* 0x00000006038a7221 */ /* 0x008fe20000010000 */
[-C--:B------:R-:W-:Y:S02]  /*21010*/  LEA.HI R3, R136, R140.reuse, RZ, 0x2 ;  /* 0x0000008c88037211 */ /* 0x080fe400078f10ff */
[----:B------:R-:W-:Y:S01]  /*21020*/  FSETP.NE.FTZ.AND P3, PT, R137, RZ, PT ;  /* 0x000000ff8900720b */ /* 0x000fe20003f75000 */
        /* <DEDUP_REMOVED lines=11> */
[----:B------:R-:W-:Y:S02]  /*210e0*/  IADD3 R142, -R7, R142, RZ ;  /* 0x0000008e078e7210 */ /* 0x000fe40007ffe1ff */
[----:B------:R-:W-:Y:S02]  /*210f0*/  LEA.HI R6, R6, R4, RZ, 0x3 ;  /* 0x0000000406067211 */ /* 0x000fe400078f18ff */
[----:B------:R-:W-:Y:S01]  /*21100*/  SHF.R.S32.HI R8, RZ, 0x3, R136 ;  /* 0x00000003ff087819 */ /* 0x000fe20000011488 */
[----:B-1----:R-:W-:Y:S01]  /*21110*/  FMUL.FTZ R172, R0, R172 ;  /* 0x000000ac00ac7220 */ /* 0x002fe20000410000 */
[----:B------:R-:W-:Y:S01]  /*21120*/  LOP3.LUT R6, R6, 0xfffffff8, RZ, 0xc0, !PT ;  /* 0xfffffff806067812 */ /* 0x000fe200078ec0ff */
        /* <DEDUP_REMOVED lines=33> */
[----:B------:R-:W-:Y:S01]  /*21340*/  ISETP.GE.AND P0, PT, R8, UR6, PT ;  /* 0x0000000608007c0c */ /* 0x000fe2000bf06270 */
[----:B------:R-:W1:Y:S01]  /*21350*/  @P6 LDC R6, c[0x0][0x2e8] ;  /* 0x0000ba00ff066b82 */ /* 0x000e620000000800 */
[C---:B------:R-:W-:Y:S01]  /*21360*/  SHF.L.U32 R21, R0.reuse, 0x6, RZ ;  /* 0x0000000600157819 */ /* 0x040fe200000006ff */
[----:B------:R-:W2:Y:S01]  /*21370*/  @P3 MUFU.RCP R3, R137 ;  /* 0x0000008900033308 */ /* 0x000ea20000001000 */
[----:B------:R-:W-:Y:S02]  /*21380*/  R2P PR, R0, 0x6 ;  /* 0x0000000600007804 */ /* 0x000fe40000000000 */
[----:B------:R-:W-:Y:S02]  /*21390*/  SHF.R.S32.HI R80, RZ, 0x5, R5 ;  /* 0x00000005ff507819 */ /* 0x000fe40000011405 */
[----:B------:R-:W-:-:S02]  /*213a0*/  LOP3.LUT R21, R21, 0x1c0, RZ, 0xc0, !PT ;  /* 0x000001c015157812 */ /* 0x000fc400078ec0ff */
[----:B------:R-:W-:Y:S02]  /*213b0*/  PLOP3.LUT P5, PT, PT, PT, UP0, 0x80, 0x0 ;  /* 0x000000000000781c */ /* 0x000fe40003faf008 */
[----:B------:R-:W-:Y:S02]  /*213c0*/  LOP3.LUT R4, R0, 0x1, RZ, 0xc0, !PT ;  /* 0x0000000100047812 */ /* 0x000fe400078ec0ff */
[----:B------:R3:W4:Y:S01]  /*213d0*/  @P6 MUFU.LG2 R0, R2 ;  /* 0x0000000200006308 */ /* 0x0007220000000c00 */
[----:B------:R-:W-:Y:S02]  /*213e0*/  LEA R5, R80, R9, 0x9 ;  /* 0x0000000950057211 */ /* 0x000fe400078e48ff */
[----:B------:R-:W-:Y:S02]  /*213f0*/  LEA.HI R21, R21, R21, RZ, 0x1d ;  /* 0x0000001515157211 */ /* 0x000fe400078fe8ff */
[----:B------:R-:W-:Y:S01]  /*21400*/  MOV R81, 0x20 ;  /* 0x0000002000517802 */ /* 0x000fe20000000f00 */
[----:B--2---:R-:W-:Y:S01]  /*21410*/  FMUL.FTZ R174, R3, R174 ;  /* 0x000000ae03ae7220 */ /* 0x004fe20000410000 */
        /* <DEDUP_REMOVED lines=20> */
.L_x_911:
[----:B------:R-:W-:Y:S01]  /*21560*/  ULDC.U8 UR4, c[0x0][0x3d8] ;  /* 0x0000f60000047ab9 */ /* 0x000fe20000000000 */
[----:B------:R-:W-:Y:S01]  /*21570*/  ULDC.U8 UR9, c[0x0][0x3d9] ;  /* 0x0000f64000097ab9 */ /* 0x000fe20000000000 */
[----:B------:R-:W-:Y:S01]  /*21580*/  ISETP.NE.AND P2, PT, RZ, UR4, PT ;  /* 0x00000004ff007c0c */ /* 0x000fe2000bf45270 */
[----:B------:R-:W-:Y:S01]  /*21590*/  @P6 FMUL.FTZ R0, R0, 0.69314718246459960938 ;  /* 0x3f31721800006820 */ /* 0x000fe20000410000 */
[----:B------:R-:W-:Y:S01]  /*215a0*/  MOV R84, 0x7f800000 ;  /* 0x7f80000000547802 */ /* 0x000fe20000000f00 */
[----:B------:R-:W-:Y:S01]  /*215b0*/  FMUL.FTZ R158, R3, R158 ;  /* 0x0000009e039e7220 */ /* 0x000fe20000410000 */
[----:B------:R-:W-:Y:S01]  /*215c0*/  ISETP.NE.OR P1, PT, RZ, UR9, !P2 ;  /* 0x00000009ff007c0c */ /* 0x000fe2000d725670 */
[----:B-1----:R-:W-:Y:S01]  /*215d0*/  @P6 FFMA.FTZ R84, R135, R6, R0 ;  /* 0x0000000687546223 */ /* 0x002fe20000010000 */
[----:B------:R-:W-:Y:S01]  /*215e0*/  FSETP.NE.FTZ.AND P5, PT, R138, RZ, PT ;  /* 0x000000ff8a00720b */ /* 0x000fe20003fb5000 */
[C---:B------:R-:W-:Y:S01]  /*215f0*/  FMUL.FTZ R18, R3.reuse, R159 ;  /* 0x0000009f03127220 */ /* 0x040fe20000410000 */
[C---:B------:R-:W-:Y:S01]  /*21600*/  FMUL.FTZ R154, R3.reuse, R154 ;  /* 0x0000009a039a7220 */ /* 0x040fe20000410000 */
[C---:B------:R-:W-:Y:S01]  /*21610*/  FMUL.FTZ R15, R3.reuse, R155 ;  /* 0x0000009b030f7220 */ /* 0x040fe20000410000 */
[----:B------:R-:W-:Y:S01]  /*21620*/  PLOP3.LUT P6, PT, PT, PT, PT, 0x8, 0x0 ;  /* 0x000000000000781c */ /* 0x000fe20003fce170 */
[----:B------:R-:W-:Y:S01]  /*21630*/  FMUL.FTZ R150, R3, R150 ;  /* 0x0000009603967220 */ /* 0x000fe20000410000 */
[----:B------:R-:W-:-:S05]  /*21640*/  CS2R R68, SRZ ;  /* 0x0000000000447805 */ /* 0x000fca000001ff00 */
[----:B------:R-:W-:Y:S06]  /*21650*/  @P1 BRA `(.L_x_912) ;  /* 0x00000000001c1947 */ /* 0x000fec0003800000 */
[----:B------:R-:W1:Y:S01]  /*21660*/  S2UR UR5, SR_CTAID.Y ;  /* 0x00000000000579c3 */ /* 0x000e620000002600 */
[----:B------:R-:W-:Y:S01]  /*21670*/  ULDC UR4, c[0x0][0x2c4] ;  /* 0x0000b10000047ab9 */ /* 0x000fe20000000800 */
[----:B------:R-:W-:Y:S01]  /*21680*/  PLOP3.LUT P6, PT, PT, PT, PT, 0x80, 0x0 ;  /* 0x000000000000781c */ /* 0x000fe20003fcf070 */
[----:B-1----:R-:W-:-:S04]  /*21690*/  @!UP0 UIMAD UR16, UR5, UR4, URZ ;  /* 0x00000004051082a4 */ /* 0x002fc8000f8e023f */
[----:B------:R-:W-:Y:S02]  /*216a0*/  USHF.R.S32.HI UR4, URZ, 0x1f, UR16 ;  /* 0x0000001f3f047899 */ /* 0x000fe40008011410 */
[----:B------:R-:W-:-:S04]  /*216b0*/  IMAD.U32 R68, RZ, RZ, UR16 ;  /* 0x00000010ff447e24 */ /* 0x000fc8000f8e00ff */
[----:B------:R-:W-:-:S07]  /*216c0*/  MOV R69, UR4 ;  /* 0x0000000400457c02 */ /* 0x000fce0008000f00 */
.L_x_912:
        /* <DEDUP_REMOVED lines=14> */
[----:B------:R-:W-:Y:S01]  /*217b0*/  FMUL.FTZ R86, R3, R86 ;  /* 0x0000005603567220 */ /* 0x000fe20000410000 */
        /* <DEDUP_REMOVED lines=110> */
[----:B---3--:R-:W-:Y:S01]  /*21ea0*/  IADD3 R13, R81, R20, RZ ;  /* 0x00000014510d7210 */ /* 0x008fe20007ffe0ff */
[----:B------:R1:W-:Y:S01]  /*21eb0*/  STS [R0], R10 ;  /* 0x0000000a00007388 */ /* 0x0003e20000000800 */
[----:B------:R-:W-:Y:S01]  /*21ec0*/  F2FP.BF16.F32.PACK_AB R25, R191, R25 ;  /* 0x00000019bf19723e */ /* 0x000fe200000010ff */
[----:B------:R-:W-:Y:S01]  /*21ed0*/  IMAD.IADD R2, R0, 0x1, R67 ;  /* 0x0000000100027824 */ /* 0x000fe200078e0243 */
[----:B----4-:R-:W-:Y:S01]  /*21ee0*/  IADD3 R3, R21, R67, RZ ;  /* 0x0000004315037210 */ /* 0x010fe20007ffe0ff */
[----:B------:R-:W-:Y:S01]  /*21ef0*/  STS [R0+0x400], R9 ;  /* 0x0004000900007388 */ /* 0x000fe20000000800 */
[----:B------:R-:W-:Y:S02]  /*21f00*/  F2FP.BF16.F32.PACK_AB R24, R24, R184 ;  /* 0x000000b81818723e */ /* 0x000fe400000010ff */
[----:B------:R-:W-:Y:S01]  /*21f10*/  F2FP.BF16.F32.PACK_AB R28, R187, R28 ;  /* 0x0000001cbb1c723e */ /* 0x000fe200000010ff */
[----:B------:R2:W-:Y:S01]  /*21f20*/  STS [R13], R7 ;  /* 0x000000070d007388 */ /* 0x0005e20000000800 */
[----:B------:R-:W-:Y:S01]  /*21f30*/  F2FP.BF16.F32.PACK_AB R27, R27, R148 ;  /* 0x000000941b1b723e */ /* 0x000fe200000010ff */
[----:B-----5:R-:W3:Y:S01]  /*21f40*/  @P2 LDC R12, c[0x0][0x2e8] ;  /* 0x0000ba00ff0c2b82 */ /* 0x020ee20000000800 */
[----:B------:R-:W-:Y:S01]  /*21f50*/  F2FP.BF16.F32.PACK_AB R26, R26, R150 ;  /* 0x000000961a1a723e */ /* 0x000fe200000010ff */
        /* <DEDUP_REMOVED lines=24> */
[----:B------:R-:W-:Y:S01]  /*220e0*/  STS [R5], R16 ;  /* 0x0000001005007388 */ /* 0x000fe20000000800 */
        /* <DEDUP_REMOVED lines=13> */
[----:B------:R1:W-:Y:S01]  /*221c0*/  STS [R5+0x2000], R24 ;  /* 0x0020001805007388 */ /* 0x0003e20000000800 */
[----:B------:R-:W-:Y:S01]  /*221d0*/  F2FP.BF16.F32.PACK_AB R36, R95, R36 ;  /* 0x000000245f24723e */ /* 0x000fe200000010ff */
[----:B------:R-:W-:Y:S01]  /*221e0*/  @!P1 IMAD.MOV.U32 R7, RZ, RZ, 0x1 ;  /* 0x00000001ff079424 */ /* 0x000fe200078e00ff */
[----:B------:R-:W-:Y:S01]  /*221f0*/  F2FP.BF16.F32.PACK_AB R35, R101, R100 ;  /* 0x000000646523723e */ /* 0x000fe200000010ff */
[----:B------:R-:W-:Y:S01]  /*22200*/  STS [R5+0x2400], R28 ;  /* 0x0024001c05007388 */ /* 0x000fe20000000800 */
[----:B------:R-:W-:-:S02]  /*22210*/  F2FP.BF16.F32.PACK_AB R34, R34, R102 ;  /* 0x000000662222723e */ /* 0x000fc400000010ff */
[----:B------:R-:W-:Y:S01]  /*22220*/  F2FP.BF16.F32.PACK_AB R31, R113, R112 ;  /* 0x00000070711f723e */ /* 0x000fe200000010ff */
[----:B------:R-:W-:Y:S01]  /*22230*/  STS [R2], R27 ;  /* 0x0000001b02007388 */ /* 0x000fe20000000800 */
[----:B------:R-:W-:Y:S01]  /*22240*/  F2FP.BF16.F32.PACK_AB R30, R30, R114 ;  /* 0x000000721e1e723e */ /* 0x000fe200000010ff */
[----:B----4-:R-:W4:Y:S01]  /*22250*/  @P4 LDC R6, c[0x0][0x2e4] ;  /* 0x0000b900ff064b82 */ /* 0x010f220000000800 */
        /* <DEDUP_REMOVED lines=18> */
[----:B---3--:R-:W-:Y:S01]  /*22380*/  MOV R17, 0x7f800000 ;  /* 0x7f80000000117802 */ /* 0x008fe20000000f00 */
[----:B------:R-:W-:Y:S01]  /*22390*/  STS [R4+0x2400], R52 ;  /* 0x0024003404007388 */ /* 0x000fe20000000800 */
[----:B------:R-:W-:Y:S02]  /*223a0*/  SHF.R.S32.HI R16, RZ, 0x3, R141 ;  /* 0x00000003ff107819 */ /* 0x000fe4000001148d */
[----:B------:R-:W-:Y:S01]  /*223b0*/  MOV R18, 0x7f800000 ;  /* 0x7f80000000127802 */ /* 0x000fe20000000f00 */
[----:B------:R-:W-:Y:S01]  /*223c0*/  STS [R21+0x4000], R51 ;  /* 0x0040003315007388 */ /* 0x000fe20000000800 */
[----:B------:R-:W-:-:S02]  /*223d0*/  MOV R19, 0x7f800000 ;  /* 0x7f80000000137802 */ /* 0x000fc40000000f00 */
[----:B-1----:R-:W-:Y:S01]  /*223e0*/  SHF.L.U32 R24, R142, 0x3, RZ ;  /* 0x000000038e187819 */ /* 0x002fe200000006ff */
        /* <DEDUP_REMOVED lines=19> */
[----:B-1----:R-:W-:Y:S01]  /*22520*/  @P1 MOV R0, 0x1 ;  /* 0x0000000100001802 */ /* 0x002fe20000000f00 */
[----:B----4-:R-:W-:-:S02]  /*22530*/  @!P1 IMAD R0, R6, R11, RZ ;  /* 0x0000000b06009224 */ /* 0x010fc400078e02ff */
[----:B------:R-:W-:Y:S01]  /*22540*/  STS [R3+0x6000], R33 ;  /* 0x0060002103007388 */ /* 0x000fe20000000800 */
[----:B------:R-:W1:Y:S03]  /*22550*/  @P5 LDC R11, c[0x0][0x2e8] ;  /* 0x0000ba00ff0b5b82 */ /* 0x000e660000000800 */
        /* <DEDUP_REMOVED lines=9> */
[----:B---3--:R-:W3:Y:S01]  /*225f0*/  @P3 MUFU.LG2 R5, R137 ;  /* 0x0000008900053308 */ /* 0x008ee20000000c00 */
[----:B------:R-:W5:Y:S02]  /*22600*/  S2R R14, SR_CTAID.Y ;  /* 0x00000000000e7919 */ /* 0x000f640000002600 */
[----:B------:R-:W-:Y:S04]  /*22610*/  STS [R4+0x6000], R64 ;  /* 0x0060004004007388 */ /* 0x000fe80000000800 */
[----:B------:R1:W-:Y:S01]  /*22620*/  STS [R4+0x6400], R63 ;  /* 0x0064003f04007388 */ /* 0x0003e20000000800 */
[----:B------:R-:W-:Y:S06]  /*22630*/  BAR.SYNC.DEFER_BLOCKING 0x0 ;  /* 0x0000000000007b1d */ /* 0x000fec0000010000 */
[----:B------:R-:W1:Y:S01]  /*22640*/  S2R R22, SR_CTAID.Z ;  /* 0x0000000000167919 */ /* 0x000e620000002700 */
[----:B----4-:R-:W-:-:S04]  /*22650*/  LEA.HI.SX32 R2, R136, 0x10, 0x1d ;  /* 0x0000001088027811 */ /* 0x010fc800078feaff */
[----:B------:R-:W-:Y:S01]  /*22660*/  ISETP.GE.AND P4, PT, R2, UR6, PT ;  /* 0x0000000602007c0c */ /* 0x000fe2000bf86270 */
[----:B---3--:R-:W-:Y:S01]  /*22670*/  @P3 FMUL.FTZ R2, R5, 0.69314718246459960938 ;  /* 0x3f31721805023820 */ /* 0x008fe20000410000 */
[----:B------:R-:W-:-:S03]  /*22680*/  LEA.HI.SX32 R5, R136, 0x20, 0x1d ;  /* 0x0000002088057811 */ /* 0x000fc600078feaff */
[----:B------:R-:W-:Y:S01]  /*22690*/  @P3 FFMA.FTZ R17, R134, R10, R2 ;  /* 0x0000000a86113223 */ /* 0x000fe20000010002 */
[----:B--2---:R-:W-:Y:S01]  /*226a0*/  IMAD R2, R7, UR7, RZ ;  /* 0x0000000707027c24 */ /* 0x004fe2000f8e02ff */
[----:B------:R-:W-:Y:S01]  /*226b0*/  ISETP.GE.AND P3, PT, R5, UR6, PT ;  /* 0x0000000605007c0c */ /* 0x000fe2000bf66270 */
[----:B-----5:R-:W-:Y:S01]  /*226c0*/  IMAD R3, R14, R0, RZ ;  /* 0x000000000e037224 */ /* 0x020fe200078e02ff */
[----:B-1----:R-:W1:Y:S01]  /*226d0*/  @P5 MUFU.LG2 R4, R138 ;  /* 0x0000008a00045308 */ /* 0x002e620000000c00 */
[----:B------:R-:W-:Y:S01]  /*226e0*/  @P1 IMAD R0, R9, R8, RZ ;  /* 0x0000000809001224 */ /* 0x000fe200078e02ff */
[----:B------:R2:W3:Y:S01]  /*226f0*/  LDS.128 R28, [R243+0x3800] ;  /* 0x00380000f31c7984 */ /* 0x0004e20000000c00 */
[----:B------:R-:W-:Y:S02]  /*22700*/  @!P1 MOV R0, R6 ;  /* 0x0000000600009202 */ /* 0x000fe40000000f00 */
[----:B------:R-:W-:Y:S02]  /*22710*/  SEL R3, R3, RZ, !P6 ;  /* 0x000000ff03037207 */ /* 0x000fe40007000000 */
[----:B------:R-:W-:Y:S01]  /*22720*/  LOP3.LUT P6, RZ, R140, 0x3, RZ, 0xc0, !PT ;  /* 0x000000038cff7812 */ /* 0x000fe200078cc0ff */
[----:B------:R-:W4:Y:S01]  /*22730*/  @P2 MUFU.LG2 R8, R139 ;  /* 0x0000008b00082308 */ /* 0x000f220000000c00 */
[----:B------:R-:W-:Y:S01]  /*22740*/  SHF.L.U32 R2, R2, 0x7, RZ ;  /* 0x0000000702027819 */ /* 0x000fe200000006ff */
[----:B-1----:R-:W-:Y:S01]  /*22750*/  @P5 FMUL.FTZ R4, R4, 0.69314718246459960938 ;  /* 0x3f31721804045820 */ /* 0x002fe20000410000 */
[----:B------:R-:W-:Y:S01]  /*22760*/  IMAD R3, R22, R0, R3 ;  /* 0x0000000016037224 */ /* 0x000fe200078e0203 */
[----:B------:R-:W-:-:S02]  /*22770*/  IADD3 R0, R16, 0x30, RZ ;  /* 0x0000003010007810 */ /* 0x000fc40007ffe0ff */
[----:B------:R-:W-:Y:S02]  /*22780*/  @P5 FFMA.FTZ R18, R133, R11, R4 ;  /* 0x0000000b85125223 */ /* 0x000fe40000010004 */
[----:B------:R-:W-:Y:S01]  /*22790*/  ISETP.GE.AND P1, PT, R0, UR14, PT ;  /* 0x0000000e00007c0c */ /* 0x000fe2000bf26270 */
[----:B----4-:R-:W-:Y:S01]  /*227a0*/  @P2 FMUL.FTZ R5, R8, 0.69314718246459960938 ;  /* 0x3f31721808052820 */ /* 0x010fe20000410000 */
[----:B------:R-:W-:-:S03]  /*227b0*/  SHF.R.S32.HI R0, RZ, 0x1f, R2 ;  /* 0x0000001fff007819 */ /* 0x000fc60000011402 */
[----:B------:R-:W-:Y:S01]  /*227c0*/  @P2 FFMA.FTZ R19, R132, R12, R5 ;  /* 0x0000000c84132223 */ /* 0x000fe20000010005 */
[--C-:B------:R-:W-:Y:S02]  /*227d0*/  IADD3 R5, P5, P2, R2, R68, R3.reuse ;  /* 0x0000004402057210 */ /* 0x100fe40007abe003 */
[----:B------:R-:W-:-:S04]  /*227e0*/  SHF.R.S32.HI R3, RZ, 0x1f, R3 ;  /* 0x0000001fff037819 */ /* 0x000fc80000011403 */
[----:B------:R-:W-:Y:S01]  /*227f0*/  IADD3.X R4, R0, R69, R3, P5, P2 ;  /* 0x0000004500047210 */ /* 0x000fe20002fe4403 */
[----:B--2---:R-:W-:Y:S06]  /*22800*/  @P6 BRA `(.L_x_914) ;  /* 0x0000000000d46947 */ /* 0x004fec0003800000 */
        /* <DEDUP_REMOVED lines=53> */
.L_x_914:
[----:B------:R-:W-:Y:S05]  /*22b60*/  BSYNC B0 ;  /* 0x0000000000007941 */ /* 0x000fea0003800000 */
.L_x_913:
[----:B------:R1:W5:Y:S01]  /*22b70*/  LDL R25, [R1+0x44] ;  /* 0x0000440001197983 */ /* 0x0003620000100800 */
[C---:B--2---:R-:W-:Y:S01]  /*22b80*/  VIADD R3, R16.reuse, 0x40 ;  /* 0x0000004010037836 */ /* 0x044fe20000000000 */
[----:B------:R-:W-:Y:S01]  /*22b90*/  SHF.R.S32.HI R4, RZ, 0x1f, R24 ;  /* 0x0000001fff047819 */ /* 0x000fe20000011418 */
[----:B------:R-:W-:Y:S01]  /*22ba0*/  VIADD R0, R16, 0x50 ;  /* 0x0000005010007836 */ /* 0x000fe20000000000 */
[----:B------:R-:W-:Y:S01]  /*22bb0*/  IADD3 R2, P2, R24, UR10, RZ ;  /* 0x0000000a18027c10 */ /* 0x000fe2000ff5e0ff */
[----:B------:R-:W-:Y:S01]  /*22bc0*/  ULDC.64 UR4, c[0x0][0x2a0] ;  /* 0x0000a80000047ab9 */ /* 0x000fe20000000a00 */
[----:B------:R-:W-:Y:S01]  /*22bd0*/  SHF.R.S32.HI R5, RZ, 0x1f, R22 ;  /* 0x0000001fff057819 */ /* 0x000fe20000011416 */
[----:B------:R1:W2:Y:S01]  /*22be0*/  LDS.128 R12, [R243+0x4000] ;  /* 0x00400000f30c7984 */ /* 0x0002a20000000c00 */
        /* <DEDUP_REMOVED lines=10> */
[----:B------:R1:W4:Y:S01]  /*22c90*/  LDS.128 R20, [R243] ;  /* 0x00000000f3147984 */ /* 0x0003220000000c00 */
[----:B------:R-:W-:Y:S02]  /*22ca0*/  IMAD.WIDE R6, R6, 0x80, R16 ;  /* 0x0000008006067825 */ /* 0x000fe400078e0210 */
        /* <DEDUP_REMOVED lines=14> */
[----:B----4-:R4:W-:Y:S04]  /*22d90*/  @!P6 STG.E.128 desc[UR26][R2.64], R20 ;  /* 0x000000140200e986 */ /* 0x0109e8000c101d1a */
[----:B--2---:R4:W-:Y:S02]  /*22da0*/  @!P0 STG.E.128 desc[UR26][R2.64+0x80], R12 ;  /* 0x0000800c02008986 */ /* 0x0049e4000c101d1a */
.L_x_916:
[----:B------:R-:W-:Y:S05]  /*22db0*/  BSYNC B0 ;  /* 0x0000000000007941 */ /* 0x000fea0003800000 */
.L_x_915:
[----:B------:R-:W-:Y:S01]  /*22dc0*/  ISETP.GE.AND P0, PT, R18, UR14, PT ;  /* 0x0000000e12007c0c */ /* 0x000fe2000bf06270 */
[----:B--2-4-:R2:W4:Y:S01]  /*22dd0*/  LDS.128 R12, [R243+0x4800] ;  /* 0x00480000f30c7984 */ /* 0x0145220000000c00 */
        /* <DEDUP_REMOVED lines=19> */
[----:B-1----:R1:W-:Y:S04]  /*22f10*/  @!P6 STG.E.128 desc[UR26][R2.64], R16 ;  /* 0x000000100200e986 */ /* 0x0023e8000c101d1a */
[----:B----4-:R1:W-:Y:S02]  /*22f20*/  @!P4 STG.E.128 desc[UR26][R2.64+0x80], R12 ;  /* 0x0000800c0200c986 */ /* 0x0103e4000c101d1a */
.L_x_918:
[----:B------:R-:W-:Y:S05]  /*22f30*/  BSYNC B0 ;  /* 0x0000000000007941 */ /* 0x000fea0003800000 */
.L_x_917:
[----:B-1----:R1:W1:Y:S01]  /*22f40*/  LDS.128 R16, [R243+0x1000] ;  /* 0x00100000f3107984 */ /* 0x0022620000000c00 */
[----:B------:R-:W-:Y:S01]  /*22f50*/  BSSY B0, `(.L_x_919) ;  /* 0x0000015000007945 */ /* 0x000fe20003800000 */
[----:B------:R-:W-:Y:S02]  /*22f60*/  ISETP.GE.AND P4, PT, R20, UR14, PT ;  /* 0x0000000e14007c0c */ /* 0x000fe4000bf86270 */
[----:B----4-:R4:W1:Y:S01]  /*22f70*/  LDS.128 R12, [R243+0x5000] ;  /* 0x00500000f30c7984 */ /* 0x0108620000000c00 */
        /* <DEDUP_REMOVED lines=17> */
[----:B------:R1:W-:Y:S02]  /*23090*/  @!P3 STG.E.128 desc[UR26][R2.64+0x80], R12 ;  /* 0x0000800c0200b986 */ /* 0x0003e4000c101d1a */
.L_x_920:
[----:B------:R-:W-:Y:S05]  /*230a0*/  BSYNC B0 ;  /* 0x0000000000007941 */ /* 0x000fea0003800000 */
.L_x_919:
        /* <DEDUP_REMOVED lines=21> */
.L_x_922:
[----:B------:R-:W-:Y:S05]  /*23200*/  BSYNC B0 ;  /* 0x0000000000007941 */ /* 0x000fea0003800000 */
.L_x_921:
        /* <DEDUP_REMOVED lines=21> */
.L_x_924:
[----:B------:R-:W-:Y:S05]  /*23360*/  BSYNC B0 ;  /* 0x0000000000007941 */ /* 0x000fea0003800000 */
.L_x_923:
        /* <DEDUP_REMOVED lines=21> */
.L_x_926:
[----:B------:R-:W-:Y:S05]  /*234c0*/  BSYNC B0 ;  /* 0x0000000000007941 */ /* 0x000fea0003800000 */
.L_x_925:
        /* <DEDUP_REMOVED lines=21> */
.L_x_928:
[----:B------:R-:W-:Y:S05]  /*23620*/  BSYNC B0 ;  /* 0x0000000000007941 */ /* 0x000fea0003800000 */
.L_x_927:
        /* <DEDUP_REMOVED lines=17> */
[----:B---3--:R3:W-:Y:S01]  /*23740*/  @!P1 STG.E.128 desc[UR26][R2.64], R28 ;  /* 0x0000001c02009986 */ /* 0x0087e2000c101d1a */
[----:B------:R-:W-:Y:S05]  /*23750*/  @P0 EXIT ;  /* 0x000000000000094d */ /* 0x000fea0003800000 */
[----:B-1----:R-:W-:Y:S01]  /*23760*/  STG.E.128 desc[UR26][R2.64+0x80], R12 ;  /* 0x0000800c02007986 */ /* 0x002fe2000c101d1a */
[----:B------:R-:W-:Y:S05]  /*23770*/  EXIT ;  /* 0x000000000000794d */ /* 0x000fea0003800000 */
.L_x_929:
        /* <DEDUP_REMOVED lines=16> */
.L_x_2927:


//--------------------- .text._ZN5flash16flash_fwd_kernelI23Flash_fwd_kernel_traitsILi128ELi128ELi64ELi4ELb0ELb0EN7cutlass10bfloat16_tE19Flash_kernel_traitsILi128ELi128ELi64ELi4ES3_EELb0ELb0ELb1ELb1ELb0ELb0ELb1ELb0EEEvNS_16Flash_fwd_paramsE --------------------------
	.section	.text._ZN5flash16flash_fwd_kernelI23Flash_fwd_kernel_traitsILi128ELi128ELi64ELi4ELb0ELb0EN7cutlass10bfloat16_tE19Flash_kernel_traitsILi128ELi128ELi64ELi4ES3_EELb0ELb0ELb1ELb1ELb0ELb0ELb1ELb0EEEvNS_16Flash_fwd_paramsE,"ax",@progbits
	.align	128
        .global         _ZN5flash16flash_fwd_kernelI23Flash_fwd_kernel_traitsILi128ELi128ELi64ELi4ELb0ELb0EN7cutlass10bfloat16_tE19Flash_kernel_traitsILi128ELi128ELi64ELi4ES3_EELb0ELb0ELb1ELb1ELb0ELb0ELb1ELb0EEEvNS_16Flash_fwd_paramsE
        .type           _ZN5flash16flash_fwd_kernelI23Flash_fwd_kernel_traitsILi128ELi128ELi64ELi4ELb0ELb0EN7cutlass10bfloat16_tE19Flash_kernel_traitsILi128ELi128ELi64ELi4ES3_EELb0ELb0ELb1ELb1ELb0ELb0ELb1ELb0EEEvNS_16Flash_fwd_paramsE,@function
        .size           _ZN5flash16flash_fwd_kernelI23Flash_fwd_kernel_traitsILi128ELi128ELi64ELi4ELb0ELb0EN7cutlass10bfloat16_tE19Flash_kernel_traitsILi128ELi128ELi64ELi4ES3_EELb0ELb0ELb1ELb1ELb0ELb0ELb1ELb0EEEvNS_16Flash_fwd_paramsE,(.L_x_2928 - _ZN5flash16flash_fwd_kernelI23Flash_fwd_kernel_traitsILi128ELi128ELi64ELi4ELb0ELb0EN7cutlass10bfloat16_tE19Flash_kernel_traitsILi128ELi128ELi64ELi4ES3_EELb0ELb0ELb1ELb1ELb0ELb0ELb1ELb0EEEvNS_16Flash_fwd_paramsE)
        .other          _ZN5flash16flash_fwd_kernelI23Flash_fwd_kernel_traitsILi128ELi128ELi64ELi4ELb0ELb0EN7cutlass10bfloat16_tE19Flash_kernel_traitsILi128ELi128ELi64ELi4ES3_EELb0ELb0ELb1ELb1ELb0ELb0ELb1ELb0EEEvNS_16Flash_fwd_paramsE,@"STO_CUDA_ENTRY STV_DEFAULT"
_ZN5flash16flash_fwd_kernelI23Flash_fwd_kernel_traitsILi128ELi128ELi64ELi4ELb0ELb0EN7cutlass10bfloat16_tE19Flash_kernel_traitsILi128ELi128ELi64ELi4ES3_EELb0ELb0ELb1ELb1ELb0ELb0ELb1ELb0EEEvNS_16Flash_fwd_paramsE:
.text._ZN5flash16flash_fwd_kernelI23Flash_fwd_kernel_traitsILi128ELi128ELi64ELi4ELb0ELb0EN7cutlass10bfloat16_tE19Flash_kernel_traitsILi128ELi128ELi64ELi4ES3_EELb0ELb0ELb1ELb1ELb0ELb0ELb1ELb0EEEvNS_16Flash_fwd_paramsE:
        /* <DEDUP_REMOVED lines=55> */
.L_x_930:
[----:B------:R-:W-:-:S05]  /*0370*/  ULDC UR7, c[0x0][0x2c8] ;  /* 0x0000b20000077ab9 */ /* 0x000fca0000000800 */
.L_x_931:
        /* <DEDUP_REMOVED lines=132> */
.L_x_934:
[----:B------:R-:W-:Y:S05]  /*0bc0*/  BSYNC B0 ;  /* 0x0000000000007941 */ /* 0x000fea0003800000 */
.L_x_933:
        /* <DEDUP_REMOVED lines=21> */
.L_x_936:
[----:B------:R-:W-:Y:S05]  /*0d20*/  BSYNC B0 ;  /* 0x0000000000007941 */ /* 0x000fea0003800000 */
.L_x_935:
        /* <DEDUP_REMOVED lines=21> */
.L_x_938:
[----:B------:R-:W-:Y:S05]  /*0e80*/  BSYNC B0 ;  /* 0x0000000000007941 */ /* 0x000fea0003800000 */
.L_x_937:
        /* <DEDUP_REMOVED lines=21> */
.L_x_940:
[----:B------:R-:W-:Y:S05]  /*0fe0*/  BSYNC B0 ;  /* 0x0000000000007941 */ /* 0x000fea0003800000 */
.L_x_939:
        /* <DEDUP_REMOVED lines=20> */
.L_x_942:
[----:B------:R-:W-:Y:S05]  /*1130*/  BSYNC B0 ;  /* 0x0000000000007941 */ /* 0x000fea0003800000 */
.L_x_941:
        /* <DEDUP_REMOVED lines=20> */
.L_x_944:
[----:B------:R-:W-:Y:S05]  /*1280*/  BSYNC B0 ;  /* 0x0000000000007941 */ /* 0x000fea0003800000 */
.L_x_943:
        /* <DEDUP_REMOVED lines=20> */
.L_x_946:
[----:B------:R-:W-:Y:S05]  /*13d0*/  BSYNC B0 ;  /* 0x0000000000007941 */ /* 0x000fea0003800000 */
.L_x_945:
        /* <DEDUP_REMOVED lines=20> */
.L_x_948:
[----:B------:R-:W-:Y:S05]  /*1520*/  BSYNC B0 ;  /* 0x0000000000007941 */ /* 0x000fea0003800000 */
.L_x_947:
        /* <DEDUP_REMOVED lines=10> */
.L_x_950:
[----:B------:R-:W-:Y:S05]  /*15d0*/  BSYNC B0 ;  /* 0x0000000000007941 */ /* 0x000fea0003800000 */
.L_x_949:
        /* <DEDUP_REMOVED lines=15> */
.L_x_952:
[----:B------:R-:W-:Y:S05]  /*16d0*/  BSYNC B0 ;  /* 0x0000000000007941 */ /* 0x000fea0003800000 */
.L_x_951:
        /* <DEDUP_REMOVED lines=10> */
.L_x_954:
[----:B------:R-:W-:Y:S05]  /*1780*/  BSYNC B0 ;  /* 0x0000000000007941 */ /* 0x000fea0003800000 */
.L_x_953:
        /* <DEDUP_REMOVED lines=10> */
.L_x_956:
[----:B------:R-:W-:Y:S05]  /*1830*/  BSYNC B0 ;  /* 0x0000000000007941 */ /* 0x000fea0003800000 */
.L_x_955:
        /* <DEDUP_REMOVED lines=10> */
.L_x_958:
[----:B------:R-:W-:Y:S05]  /*18e0*/  BSYNC B0 ;  /* 0x0000000000007941 */ /* 0x000fea0003800000 */
.L_x_957:
        /* <DEDUP_REMOVED lines=10> */
.L_x_960:
[----:B------:R-:W-:Y:S05]  /*1990*/  BSYNC B0 ;  /* 0x0000000000007941 */ /* 0x000fea0003800000 */
.L_x_959:
        /* <DEDUP_REMOVED lines=10> */
.L_x_962:
[----:B------:R-:W-:Y:S05]  /*1a40*/  BSYNC B0 ;  /* 0x0000000000007941 */ /* 0x000fea0003800000 */
.L_x_961:
        /* <DEDUP_REMOVED lines=10> */
.L_x_932:
        /* <DEDUP_REMOVED lines=79> */
.L_x_963:
        /* <DEDUP_REMOVED lines=23> */
.L_x_964:
        /* <DEDUP_REMOVED lines=80> */
.L_x_966:
[----:B------:R-:W-:Y:S05]  /*2650*/  BSYNC B0 ;  /* 0x0000000000007941 */ /* 0x000fea0003800000 */
.L_x_965:
        /* <DEDUP_REMOVED lines=33> */
.L_x_968:
[----:B------:R-:W-:Y:S05]  /*2870*/  BSYNC B0 ;  /* 0x0000000000007941 */ /* 0x000fea0003800000 */
.L_x_967:
        /* <DEDUP_REMOVED lines=34> */
.L_x_970:
[----:B------:R-:W-:Y:S05]  /*2aa0*/  BSYNC B0 ;  /* 0x0000000000007941 */ /* 0x000fea0003800000 */
.L_x_969:
        /* <DEDUP_REMOVED lines=33> */
.L_x_972:
[----:B------:R-:W-:Y:S05]  /*2cc0*/  BSYNC B0 ;  /* 0x0000000000007941 */ /* 0x000fea0003800000 */
.L_x_971:
        /* <DEDUP_REMOVED lines=31> */
.L_x_974:
[----:B------:R-:W-:Y:S05]  /*2ec0*/  BSYNC B0 ;  /* 0x0000000000007941 */ /* 0x000fea0003800000 */
.L_x_973:
        /* <DEDUP_REMOVED lines=31> */
.L_x_976:
[----:B------:R-:W-:Y:S05]  /*30c0*/  BSYNC B0 ;  /* 0x0000000000007941 */ /* 0x000fea0003800000 */
.L_x_975:
        /* <DEDUP_REMOVED lines=31> */
.L_x_978:
[----:B------:R-:W-:Y:S05]  /*32c0*/  BSYNC B0 ;  /* 0x0000000000007941 */ /* 0x000fea0003800000 */
.L_x_977:
        /* <DEDUP_REMOVED lines=31> */
.L_x_980:
[----:B------:R-:W-:Y:S05]  /*34c0*/  BSYNC B0 ;  /* 0x0000000000007941 */ /* 0x000fea0003800000 */
.L_x_979:
        /* <DEDUP_REMOVED lines=36> */
.L_x_982:
[----:B------:R-:W-:Y:S05]  /*3710*/  BSYNC B0 ;  /* 0x0000000000007941 */ /* 0x000fea0003800000 */
.L_x_981:
        /* <DEDUP_REMOVED lines=26> */
.L_x_984:
[----:B------:R-:W-:Y:S05]  /*38c0*/  BSYNC B0 ;  /* 0x0000000000007941 */ /* 0x000fea0003800000 */
.L_x_983:
        /* <DEDUP_REMOVED lines=27> */
.L_x_986:
[----:B------:R-:W-:Y:S05]  /*3a80*/  BSYNC B0 ;  /* 0x0000000000007941 */ /* 0x000fea0003800000 */
.L_x_985:
        /* <DEDUP_REMOVED lines=27> */
.L_x_988:
[----:B------:R-:W-:Y:S05]  /*3c40*/  BSYNC B0 ;  /* 0x0000000000007941 */ /* 0x000fea0003800000 */
.L_x_987:
        /* <DEDUP_REMOVED lines=88> */
.L_x_990:
[----:B------:R-:W-:Y:S05]  /*41d0*/  BSYNC B0 ;  /* 0x0000000000007941 */ /* 0x000fea0003800000 */
.L_x_989:
        /* <DEDUP_REMOVED lines=29> */
.L_x_992:
[----:B------:R-:W-:Y:S05]  /*43b0*/  BSYNC B0 ;  /* 0x0000000000007941 */ /* 0x000fea0003800000 */
.L_x_991:
        /* <DEDUP_REMOVED lines=29> */
.L_x_994:
[----:B------:R-:W-:Y:S05]  /*4590*/  BSYNC B0 ;  /* 0x0000000000007941 */ /* 0x000fea0003800000 */
.L_x_993:
        /* <DEDUP_REMOVED lines=29> */
.L_x_996:
[----:B------:R-:W-:Y:S05]  /*4770*/  BSYNC B0 ;  /* 0x0000000000007941 */ /* 0x000fea0003800000 */
.L_x_995:
[----:B-12---:R-:W-:Y:S01]  /*4780*/  LDSM.16.M88.4 R8, [R231+0x2000] ;  /* 0x00200000e708783b */ /* 0x006fe20000000200 */
[----:B------:R-:W-:Y:S01]  /*4790*/  R2P PR, R24, 0x6 ;  /* 0x0000000618007804 */ /* 0x000fe20000000000 */
[----:B------:R-:W-:Y:S01]  /*47a0*/  VIADD R0, R224, 0x8000 ;  /* 0x00008000e0007836 */ /* 0x000fe20000000000 */
[----:B------:R-:W-:Y:S01]  /*47b0*/  LEA R5, R160, UR25, 0x4 ;  /* 0x00000019a0057c11 */ /* 0x000fe2000f8e20ff */
[----:B------:R-:W1:Y:S01]  /*47c0*/  LDSM.16.M88.4 R32, [R224+0x8800] ;  /* 0x00880000e020783b */ /* 0x000e620000000200 */
[----:B------:R-:W-:Y:S01]  /*47d0*/  VIADD R235, R224, 0x8020 ;  /* 0x00008020e0eb7836 */ /* 0x000fe20000000000 */
[----:B------:R-:W-:Y:S01]  /*47e0*/  UIADD3 UR5, UR28, 0x1, -UR18 ;  /* 0x000000011c057890 */ /* 0x000fe2000fffe812 */
[--C-:B------:R-:W-:Y:S01]  /*47f0*/  IMAD R232, R4, 0x2, R231.reuse ;  /* 0x0000000204e87824 */ /* 0x100fe200078e02e7 */
[----:B------:R-:W2:Y:S01]  /*4800*/  LDSM.16.M88.4 R28, [R224+0x9000] ;  /* 0x00900000e01c783b */ /* 0x000ea20000000200 */
[C---:B------:R-:W-:Y:S01]  /*4810*/  IMAD R234, R2.reuse, 0x2, R231 ;  /* 0x0000000202ea7824 */ /* 0x040fe200078e02e7 */
[----:B------:R-:W-:Y:S01]  /*4820*/  UIADD3 UR10, UR28, -UR18, URZ ;  /* 0x800000121c0a7290 */ /* 0x000fe2000fffe03f */
[----:B------:R-:W-:Y:S01]  /*4830*/  IMAD R233, R2, 0x2, R232 ;  /* 0x0000000202e97824 */ /* 0x000fe200078e02e8 */
[----:B------:R-:W-:Y:S01]  /*4840*/  LDSM.16.M88.4 R12, [R231] ;  /* 0x00000000e70c783b */ /* 0x000fe20000000200 */
[----:B------:R-:W-:Y:S01]  /*4850*/  UIADD3 UR5, UR5, UR21, URZ ;  /* 0x0000001505057290 */ /* 0x000fe2000fffe03f */
[----:B------:R-:W-:Y:S01]  /*4860*/  @P1 VIADD R235, R0, 0xffffffe0 ;  /* 0xffffffe000eb1836 */ /* 0x000fe20000000000 */
[----:B------:R-:W-:Y:S01]  /*4870*/  ULDC UR25, c[0x0][0x39c] ;  /* 0x0000e70000197ab9 */ /* 0x000fe20000000800 */
[----:B------:R-:W5:Y:S01]  /*4880*/  LDSM.16.M88.4 R20, [R224+0x8000] ;  /* 0x00800000e014783b */ /* 0x000f620000000200 */
[----:B------:R-:W-:Y:S01]  /*4890*/  IMAD.MOV.U32 R0, RZ, RZ, 0x40 ;  /* 0x00000040ff007424 */ /* 0x000fe200078e00ff */
[----:B------:R-:W-:Y:S01]  /*48a0*/  UISETP.GT.AND UP0, UPT, UR29, UR15, UPT ;  /* 0x0000000f1d00728c */ /* 0x000fe2000bf04270 */
[----:B------:R-:W-:Y:S01]  /*48b0*/  IMAD.U32 R6, RZ, RZ, UR28 ;  /* 0x0000001cff067e24 */ /* 0x000fe2000f8e00ff */
[----:B------:R-:W5:Y:S01]  /*48c0*/  LDSM.16.M88.4 R24, [R224+0x9800] ;  /* 0x00980000e018783b */ /* 0x000f620000000200 */
[----:B------:R-:W-:Y:S01]  /*48d0*/  IMAD.U32 R7, RZ, RZ, UR10 ;  /* 0x0000000aff077e24 */ /* 0x000fe2000f8e00ff */
[----:B------:R-:W-:Y:S01]  /*48e0*/  SEL R0, R0, 0xffffffc0, !P2 ;  /* 0xffffffc000007807 */ /* 0x000fe20005000000 */
[C---:B------:R-:W-:Y:S01]  /*48f0*/  VIADD R242, R235.reuse, 0x800 ;  /* 0x00000800ebf27836 */ /* 0x040fe20000000000 */
[----:B---34-:R-:W-:Y:S01]  /*4900*/  LDSM.16.M88.4 R16, [R232+0x2000] ;  /* 0x00200000e810783b */ /* 0x018fe20000000200 */
[----:B------:R-:W-:-:S02]  /*4910*/  VIADD R241, R235, 0x1000 ;  /* 0x00001000ebf17836 */ /* 0x000fc40000000000 */
[----:B------:R-:W-:Y:S01]  /*4920*/  IMAD.IADD R230, R224, 0x1, R0 ;  /* 0x00000001e0e67824 */ /* 0x000fe200078e0200 */
[----:B------:R-:W3:Y:S01]  /*4930*/  LDSM.16.M88.4 R64, [R235+0x800] ;  /* 0x00080000eb40783b */ /* 0x000ee20000000200 */
[----:B------:R-:W-:Y:S01]  /*4940*/  IMAD.IADD R229, R0, 0x1, R235 ;  /* 0x0000000100e57824 */ /* 0x000fe200078e02eb */
[----:B------:R-:W-:Y:S01]  /*4950*/  LOP3.LUT R0, R162, 0xffffffe0, RZ, 0xc0, !PT ;  /* 0xffffffe0a2007812 */ /* 0x000fe200078ec0ff */
[C---:B------:R-:W-:Y:S01]  /*4960*/  VIADD R240, R235.reuse, 0x1800 ;  /* 0x00001800ebf07836 */ /* 0x040fe20000000000 */
[----:B------:R-:W4:Y:S01]  /*4970*/  LDSM.16.M88.4 R56, [R235+0x1000] ;  /* 0x00100000eb38783b */ /* 0x000f220000000200 */
[----:B------:R-:W-:Y:S02]  /*4980*/  VIADD R239, R235, 0x2000 ;  /* 0x00002000ebef7836 */ /* 0x000fe40000000000 */
[C---:B------:R-:W-:Y:S01]  /*4990*/  IMAD.IADD R0, R163.reuse, 0x1, -R0 ;  /* 0x00000001a3007824 */ /* 0x040fe200078e0a00 */
[----:B------:R-:W4:Y:S01]  /*49a0*/  LDSM.16.M88.4 R52, [R235+0x1800] ;  /* 0x00180000eb34783b */ /* 0x000f220000000200 */
[----:B------:R-:W-:-:S02]  /*49b0*/  IMAD.SHL.U32 R163, R163, 0x2, RZ ;  /* 0x00000002a3a37824 */ /* 0x000fc400078e00ff */
[C---:B------:R-:W-:Y:S01]  /*49c0*/  VIADD R238, R235.reuse, 0x2800 ;  /* 0x00002800ebee7836 */ /* 0x040fe20000000000 */
[----:B------:R-:W4:Y:S01]  /*49d0*/  LDSM.16.M88.4 R48, [R235] ;  /* 0x00000000eb30783b */ /* 0x000f220000000200 */
[----:B------:R-:W-:Y:S01]  /*49e0*/  SHF.R.S32.HI R3, RZ, 0x1f, R0 ;  /* 0x0000001fff037819 */ /* 0x000fe20000011400 */
[----:B------:R-:W-:Y:S01]  /*49f0*/  VIADD R237, R235, 0x3000 ;  /* 0x00003000ebed7836 */ /* 0x000fe20000000000 */
[----:B------:R-:W-:Y:S01]  /*4a00*/  LOP3.LUT R167, R163, 0x6, RZ, 0xc0, !PT ;  /* 0x00000006a3a77812 */ /* 0x000fe200078ec0ff */
[C---:B-1----:R-:W-:Y:S01]  /*4a10*/  HMMA.16816.F32.BF16 R44, R8.reuse, R32, RZ ;  /* 0x00000020082c723c */ /* 0x042fe200000418ff */
[----:B------:R-:W-:Y:S01]  /*4a20*/  LEA.HI R0, R3, R0, RZ, 0x2 ;  /* 0x0000000003007211 */ /* 0x000fe200078f10ff */
[----:B------:R-:W-:Y:S01]  /*4a30*/  IMAD.U32 R3, RZ, RZ, UR29 ;  /* 0x0000001dff037e24 */ /* 0x000fe2000f8e00ff */
[----:B------:R-:W0:Y:S01]  /*4a40*/  LDGDEPBAR ;  /* 0x00000000000079af */ /* 0x000e220000000000 */
[----:B------:R-:W-:Y:S01]  /*4a50*/  VIADD R236, R235, 0x3800 ;  /* 0x00003800ebec7836 */ /* 0x000fe20000000000 */
[----:B------:R-:W-:Y:S01]  /*4a60*/  SHF.R.S32.HI R0, RZ, 0x2, R0 ;  /* 0x00000002ff007819 */ /* 0x000fe20000011400 */
[----:B--2---:R-:W-:Y:S01]  /*4a70*/  HMMA.16816.F32.BF16 R40, R8, R28, RZ ;  /* 0x0000001c0828723c */ /* 0x004fe200000418ff */
[----:B------:R-:W-:-:S03]  /*4a80*/  IMAD R3, R3, 0x40, R167 ;  /* 0x0000004003037824 */ /* 0x000fc600078e02a7 */
[----:B------:R-:W-:Y:S01]  /*4a90*/  IMAD.IADD R5, R0, 0x1, R5 ;  /* 0x0000000100057824 */ /* 0x000fe200078e0205 */
[----:B------:R-:W-:Y:S01]  /*4aa0*/  LOP3.LUT R0, R138, R139, RZ, 0xfc, !PT ;  /* 0x0000008b8a007212 */ /* 0x000fe200078efcff */
[-C--:B-----5:R-:W-:Y:S02]  /*4ab0*/  HMMA.16816.F32.BF16 R96, R12, R20.reuse, RZ ;  /* 0x000000140c60723c */ /* 0x0a0fe400000418ff */
[----:B------:R-:W-:Y:S01]  /*4ac0*/  VIADD R248, R5, UR10 ;  /* 0x0000000a05f87c36 */ /* 0x000fe20008000000 */
[C-C-:B------:R-:W-:Y:S02]  /*4ad0*/  IADD3 R250, R7.reuse, 0x8, R5.reuse ;  /* 0x0000000807fa7810 */ /* 0x140fe40007ffe005 */
[C-C-:B------:R-:W-:Y:S01]  /*4ae0*/  IADD3 R249, R7.reuse, 0x40, R5.reuse ;  /* 0x0000004007f97810 */ /* 0x140fe20007ffe005 */
[----:B------:R-:W-:Y:S01]  /*4af0*/  HMMA.16816.F32.BF16 R60, R8, R20, RZ ;  /* 0x00000014083c723c */ /* 0x000fe200000418ff */
[----:B------:R-:W-:Y:S02]  /*4b00*/  IADD3 R251, R7, 0x48, R5 ;  /* 0x0000004807fb7810 */ /* 0x000fe40007ffe005 */
[----:B------:R-:W-:-:S02]  /*4b10*/  VIADDMNMX R247, R248, -UR22, RZ, !PT ;  /* 0x80000016f8f77c46 */ /* 0x000fc4000f8001ff */
[----:B------:R-:W-:Y:S01]  /*4b20*/  VIADDMNMX R246, R250, -UR22, RZ, !PT ;  /* 0x80000016faf67c46 */ /* 0x000fe2000f8001ff */
[----:B------:R-:W-:Y:S01]  /*4b30*/  HMMA.16816.F32.BF16 R68, R8, R22, RZ ;  /* 0x000000160844723c */ /* 0x000fe200000418ff */
[----:B------:R-:W-:Y:S02]  /*4b40*/  VIADDMNMX R245, R249, -UR22, RZ, !PT ;  /* 0x80000016f9f57c46 */ /* 0x000fe4000f8001ff */
[----:B------:R-:W-:-:S03]  /*4b50*/  VIADDMNMX R244, R251, -UR22, RZ, !PT ;  /* 0x80000016fbf47c46 */ /* 0x000fc6000f8001ff */
[----:B------:R-:W-:Y:S01]  /*4b60*/  HMMA.16816.F32.BF16 R100, R12, R22, RZ ;  /* 0x000000160c64723c */ /* 0x000fe200000418ff */
[----:B------:R-:W1:Y:S05]  /*4b70*/  LDSM.16.M88.4 R20, [R232] ;  /* 0x00000000e814783b */ /* 0x000e6a0000000200 */
[C---:B------:R-:W-:Y:S06]  /*4b80*/  HMMA.16816.F32.BF16 R36, R8.reuse, R24, RZ ;  /* 0x000000180824723c */ /* 0x040fec00000418ff */
[C---:B------:R-:W-:Y:S06]  /*4b90*/  HMMA.16816.F32.BF16 R72, R8.reuse, R34, RZ ;  /* 0x000000220848723c */ /* 0x040fec00000418ff */
[C---:B------:R-:W-:Y:S06]  /*4ba0*/  HMMA.16816.F32.BF16 R92, R8.reuse, R30, RZ ;  /* 0x0000001e085c723c */ /* 0x040fec00000418ff */
[----:B------:R-:W-:Y:S01]  /*4bb0*/  HMMA.16816.F32.BF16 R88, R8, R26, RZ ;  /* 0x0000001a0858723c */ /* 0x000fe200000418ff */
[----:B------:R-:W-:Y:S05]  /*4bc0*/  LDSM.16.M88.4 R8, [R234+0x2000] ;  /* 0x00200000ea08783b */ /* 0x000fea0000000200 */
[C---:B------:R-:W-:Y:S06]  /*4bd0*/  HMMA.16816.F32.BF16 R84, R12.reuse, R32, RZ ;  /* 0x000000200c54723c */ /* 0x040fec00000418ff */
[----:B------:R-:W-:Y:S01]  /*4be0*/  HMMA.16816.F32.BF16 R112, R12, R34, RZ ;  /* 0x000000220c70723c */ /* 0x000fe200000418ff */
[----:B------:R-:W2:Y:S05]  /*4bf0*/  LDSM.16.M88.4 R32, [R230+0x9000] ;  /* 0x00900000e620783b */ /* 0x000eaa0000000200 */
[C---:B---3--:R-:W-:Y:S06]  /*4c00*/  HMMA.16816.F32.BF16 R120, R16.reuse, R64, R44 ;  /* 0x000000401078723c */ /* 0x048fec000004182c */
[----:B----4-:R-:W-:Y:S01]  /*4c10*/  HMMA.16816.F32.BF16 R44, R16, R56, R40 ;  /* 0x00000038102c723c */ /* 0x010fe20000041828 */
[----:B------:R-:W3:Y:S05]  /*4c20*/  LDSM.16.M88.4 R40, [R230+0x8000] ;  /* 0x00800000e628783b */ /* 0x000eea0000000200 */
[C---:B------:R-:W-:Y:S06]  /*4c30*/  HMMA.16816.F32.BF16 R80, R12.reuse, R28, RZ ;  /* 0x0000001c0c50723c */ /* 0x040fec00000418ff */
[C---:B------:R-:W-:Y:S01]  /*4c40*/  HMMA.16816.F32.BF16 R108, R12.reuse, R30, RZ ;  /* 0x0000001e0c6c723c */ /* 0x040fe200000418ff */
[----:B------:R-:W-:Y:S05]  /*4c50*/  LDSM.16.M88.4 R28, [R230+0x9800] ;  /* 0x00980000e61c783b */ /* 0x000fea0000000200 */
[C---:B------:R-:W-:Y:S06]  /*4c60*/  HMMA.16816.F32.BF16 R76, R12.reuse, R24, RZ ;  /* 0x000000180c4c723c */ /* 0x040fec00000418ff */
[----:B------:R-:W-:Y:S01]  /*4c70*/  HMMA.16816.F32.BF16 R104, R12, R26, RZ ;  /* 0x0000001a0c68723c */ /* 0x000fe200000418ff */
[----:B------:R-:W-:Y:S05]  /*4c80*/  LDSM.16.M88.4 R12, [R234] ;  /* 0x00000000ea0c783b */ /* 0x000fea0000000200 */
[C---:B------:R-:W-:Y:S01]  /*4c90*/  HMMA.16816.F32.BF16 R140, R16.reuse, R52, R36 ;  /* 0x00000034108c723c */ /* 0x040fe20000041824 */
[----:B------:R-:W4:Y:S05]  /*4ca0*/  LDSM.16.M88.4 R36, [R230+0x8800] ;  /* 0x00880000e624783b */ /* 0x000f2a0000000200 */
[C---:B------:R-:W-:Y:S06]  /*4cb0*/  HMMA.16816.F32.BF16 R24, R16.reuse, R50, R68 ;  /* 0x000000321018723c */ /* 0x040fec0000041844 */
[C---:B------:R-:W-:Y:S06]  /*4cc0*/  HMMA.16816.F32.BF16 R148, R16.reuse, R58, R92 ;  /* 0x0000003a1094723c */ /* 0x040fec000004185c */
[C---:B------:R-:W-:Y:S01]  /*4cd0*/  HMMA.16816.F32.BF16 R128, R16.reuse, R48, R60 ;  /* 0x000000301080723c */ /* 0x040fe2000004183c */
[----:B------:R-:W-:Y:S05]  /*4ce0*/  LDSM.16.M88.4 R60, [R229] ;  /* 0x00000000e53c783b */ /* 0x000fea0000000200 */
[C---:B------:R-:W-:Y:S06]  /*4cf0*/  HMMA.16816.F32.BF16 R152, R16.reuse, R66, R72 ;  /* 0x000000421098723c */ /* 0x040fec0000041848 */
[----:B------:R-:W-:Y:S01]  /*4d00*/  HMMA.16816.F32.BF16 R92, R16, R54, R88 ;  /* 0x00000036105c723c */ /* 0x000fe20000041858 */
[----:B------:R-:W5:Y:S05]  /*4d10*/  LDSM.16.M88.4 R16, [R233+0x2000] ;  /* 0x00200000e910783b */ /* 0x000f6a0000000200 */
[C---:B-1----:R-:W-:Y:S06]  /*4d20*/  HMMA.16816.F32.BF16 R124, R20.reuse, R64, R84 ;  /* 0x00000040147c723c */ /* 0x042fec0000041854 */
[C---:B------:R-:W-:Y:S06]  /*4d30*/  HMMA.16816.F32.BF16 R116, R20.reuse, R48, R96 ;  /* 0x000000301474723c */ /* 0x040fec0000041860 */
[C---:B------:R-:W-:Y:S06]  /*4d40*/  HMMA.16816.F32.BF16 R84, R20.reuse, R66, R112 ;  /* 0x000000421454723c */ /* 0x040fec0000041870 */
[C---:B------:R-:W-:Y:S06]  /*4d50*/  HMMA.16816.F32.BF16 R132, R20.reuse, R56, R80 ;  /* 0x000000381484723c */ /* 0x040fec0000041850 */
[C---:B------:R-:W-:Y:S01]  /*4d60*/  HMMA.16816.F32.BF16 R68, R20.reuse, R58, R108 ;  /* 0x0000003a1444723c */ /* 0x040fe2000004186c */
[----:B------:R-:W1:Y:S05]  /*4d70*/  LDSM.16.M88.4 R56, [R229+0x800] ;  /* 0x00080000e538783b */ /* 0x000e6a0000000200 */
[C---:B------:R-:W-:Y:S06]  /*4d80*/  HMMA.16816.F32.BF16 R144, R20.reuse, R52, R76 ;  /* 0x000000341490723c */ /* 0x040fec000004184c */
[C---:B------:R-:W-:Y:S01]  /*4d90*/  HMMA.16816.F32.BF16 R88, R20.reuse, R50, R100 ;  /* 0x000000321458723c */ /* 0x040fe20000041864 */
[----:B------:R-:W1:Y:S05]  /*4da0*/  LDSM.16.M88.4 R48, [R229+0x1000] ;  /* 0x00100000e530783b */ /* 0x000e6a0000000200 */
[----:B------:R-:W-:Y:S06]  /*4db0*/  HMMA.16816.F32.BF16 R52, R20, R54, R104 ;  /* 0x000000361434723c */ /* 0x000fec0000041868 */
[C---:B--2---:R-:W-:Y:S01]  /*4dc0*/  HMMA.16816.F32.BF16 R72, R8.reuse, R32, R44 ;  /* 0x000000200848723c */ /* 0x044fe2000004182c */
[----:B------:R-:W2:Y:S05]  /*4dd0*/  LDSM.16.M88.4 R44, [R229+0x1800] ;  /* 0x00180000e52c783b */ /* 0x000eaa0000000200 */
[C---:B---3--:R-:W-:Y:S01]  /*4de0*/  HMMA.16816.F32.BF16 R64, R8.reuse, R42, R24 ;  /* 0x0000002a0840723c */ /* 0x048fe20000041818 */
[----:B------:R-:W3:Y:S05]  /*4df0*/  LDSM.16.M88.4 R24, [R233] ;  /* 0x00000000e918783b */ /* 0x000eea0000000200 */
[C---:B------:R-:W-:Y:S06]  /*4e00*/  HMMA.16816.F32.BF16 R20, R8.reuse, R40, R128 ;  /* 0x000000280814723c */ /* 0x040fec0000041880 */
[C---:B----4-:R-:W-:Y:S06]  /*4e10*/  HMMA.16816.F32.BF16 R80, R8.reuse, R36, R120 ;  /* 0x000000240850723c */ /* 0x050fec0000041878 */
        /* <DEDUP_REMOVED lines=11> */
[----:B------:R-:W4:Y:S05]  /*4ed0*/  LDSM.16.M88.4 R40, [R224+0xa000] ;  /* 0x00a00000e028783b */ /* 0x000f2a0000000200 */
[C---:B------:R-:W-:Y:S01]  /*4ee0*/  HMMA.16816.F32.BF16 R120, R12.reuse, R36, R124 ;  /* 0x000000240c78723c */ /* 0x040fe2000004187c */
[----:B------:R-:W4:Y:S05]  /*4ef0*/  LDSM.16.M88.4 R36, [R224+0xa800] ;  /* 0x00a80000e024783b */ /* 0x000f2a0000000200 */
[C---:B------:R-:W-:Y:S06]  /*4f00*/  HMMA.16816.F32.BF16 R112, R12.reuse, R28, R144 ;  /* 0x0000001c0c70723c */ /* 0x040fec0000041890 */
[----:B------:R-:W-:Y:S01]  /*4f10*/  HMMA.16816.F32.BF16 R52, R12, R30, R52 ;  /* 0x0000001e0c34723c */ /* 0x000fe20000041834 */
[----:B------:R-:W4:Y:S04]  /*4f20*/  LDSM.16.M88.4 R28, [R224+0xb800] ;  /* 0x00b80000e01c783b */ /* 0x000f280000000200 */
[----:B------:R-:W4:Y:S01]  /*4f30*/  LDSM.16.M88.4 R12, [R231+0x4000] ;  /* 0x00400000e70c783b */ /* 0x000f220000000200 */
[C---:B-----5:R-:W-:Y:S06]  /*4f40*/  HMMA.16816.F32.BF16 R144, R16.reuse, R62, R64 ;  /* 0x0000003e1090723c */ /* 0x060fec0000041840 */
[C---:B------:R-:W-:Y:S01]  /*4f50*/  HMMA.16816.F32.BF16 R128, R16.reuse, R60, R20 ;  /* 0x0000003c1080723c */ /* 0x040fe20000041814 */
[----:B------:R-:W-:Y:S05]  /*4f60*/  LDSM.16.M88.4 R20, [R232+0x6000] ;  /* 0x00600000e814783b */ /* 0x000fea0000000200 */
[C---:B-1----:R-:W-:Y:S06]  /*4f70*/  HMMA.16816.F32.BF16 R132, R16.reuse, R56, R80 ;  /* 0x000000381084723c */ /* 0x042fec0000041850 */
[C---:B------:R-:W-:Y:S06]  /*4f80*/  HMMA.16816.F32.BF16 R140, R16.reuse, R58, R76 ;  /* 0x0000003a108c723c */ /* 0x040fec000004184c */
[C---:B------:R-:W-:Y:S06]  /*4f90*/  HMMA.16816.F32.BF16 R124, R16.reuse, R48, R72 ;  /* 0x00000030107c723c */ /* 0x040fec0000041848 */
[C---:B------:R-:W-:Y:S06]  /*4fa0*/  HMMA.16816.F32.BF16 R96, R16.reuse, R50, R96 ;  /* 0x000000321060723c */ /* 0x040fec0000041860 */
[C---:B--2---:R-:W-:Y:S06]  /*4fb0*/  HMMA.16816.F32.BF16 R148, R16.reuse, R44, R156 ;  /* 0x0000002c1094723c */ /* 0x044fec000004189c */
[----:B------:R-:W-:Y:S06]  /*4fc0*/  HMMA.16816.F32.BF16 R84, R16, R46, R92 ;  /* 0x0000002e1054723c */ /* 0x000fec000004185c */
[C---:B---3--:R-:W-:Y:S06]  /*4fd0*/  HMMA.16816.F32.BF16 R64, R24.reuse, R58, R108 ;  /* 0x0000003a1840723c */ /* 0x048fec000004186c */
[C---:B------:R-:W-:Y:S06]  /*4fe0*/  HMMA.16816.F32.BF16 R76, R24.reuse, R48, R116 ;  /* 0x00000030184c723c */ /* 0x040fec0000041874 */
[C---:B------:R-:W-:Y:S06]  /*4ff0*/  HMMA.16816.F32.BF16 R92, R24.reuse, R50, R104 ;  /* 0x00000032185c723c */ /* 0x040fec0000041868 */
[C---:B------:R-:W-:Y:S06]  /*5000*/  HMMA.16816.F32.BF16 R80, R24.reuse, R60, R100 ;  /* 0x0000003c1850723c */ /* 0x040fec0000041864 */
[C---:B------:R-:W-:Y:S01]  /*5010*/  HMMA.16816.F32.BF16 R72, R24.reuse, R62, R88 ;  /* 0x0000003e1848723c */ /* 0x040fe20000041858 */
[----:B------:R-:W1:Y:S04]  /*5020*/  LDSM.16.M88.4 R60, [R235+0x2000] ;  /* 0x00200000eb3c783b */ /* 0x000e680000000200 */
[----:B------:R-:W-:Y:S01]  /*5030*/  LDSM.16.M88.4 R88, [R235+0x3800] ;  /* 0x00380000eb58783b */ /* 0x000fe20000000200 */
[C---:B------:R-:W-:Y:S03]  /*5040*/  HMMA.16816.F32.BF16 R68, R24.reuse, R56, R120 ;  /* 0x000000381844723c */ /* 0x040fe60000041878 */
[----:B------:R-:W-:Y:S03]  /*5050*/  LDSM.16.M88.4 R56, [R235+0x3000] ;  /* 0x00300000eb38783b */ /* 0x000fe60000000200 */
[C---:B------:R-:W-:Y:S06]  /*5060*/  HMMA.16816.F32.BF16 R48, R24.reuse, R44, R112 ;  /* 0x0000002c1830723c */ /* 0x040fec0000041870 */
[----:B------:R-:W-:Y:S01]  /*5070*/  HMMA.16816.F32.BF16 R16, R24, R46, R52 ;  /* 0x0000002e1810723c */ /* 0x000fe20000041834 */
[----:B------:R-:W2:Y:S04]  /*5080*/  LDSM.16.M88.4 R52, [R235+0x2800] ;  /* 0x00280000eb34783b */ /* 0x000ea80000000200 */
[----:B------:R-:W3:Y:S01]  /*5090*/  LDSM.16.M88.4 R24, [R232+0x4000] ;  /* 0x00400000e818783b */ /* 0x000ee20000000200 */
[C---:B----4-:R-:W-:Y:S03]  /*50a0*/  HMMA.16816.F32.BF16 R108, R8.reuse, R42, R144 ;  /* 0x0000002a086c723c */ /* 0x050fe60000041890 */
[----:B------:R-:W-:Y:S03]  /*50b0*/  LDSM.16.M88.4 R44, [R230+0xa800] ;  /* 0x00a80000e62c783b */ /* 0x000fe60000000200 */
        /* <DEDUP_REMOVED lines=19> */
[----:B------:R-:W4:Y:S04]  /*51f0*/  LDSM.16.M88.4 R12, [R234+0x6000] ;  /* 0x00600000ea0c783b */ /* 0x000f280000000200 */
[----:B------:R-:W5:Y:S01]  /*5200*/  LDSM.16.M88.4 R16, [R234+0x4000] ;  /* 0x00400000ea10783b */ /* 0x000f620000000200 */
[C---:B-1----:R-:W-:Y:S03]  /*5210*/  HMMA.16816.F32.BF16 R100, R20.reuse, R60, R100 ;  /* 0x0000003c1464723c */ /* 0x042fe60000041864 */
[----:B------:R-:W-:Y:S03]  /*5220*/  LDSM.16.M88.4 R28, [R229+0x2800] ;  /* 0x00280000e51c783b */ /* 0x000fe60000000200 */
        /* <DEDUP_REMOVED lines=8> */
[C---:B---3--:R-:W-:Y:S01]  /*52b0*/  HMMA.16816.F32.BF16 R96, R24.reuse, R54, R8 ;  /* 0x000000361860723c */ /* 0x048fe20000041808 */
[----:B------:R-:W1:Y:S05]  /*52c0*/  LDSM.16.M88.4 R8, [R233+0x6000] ;  /* 0x00600000e908783b */ /* 0x000e6a0000000200 */
[C---:B------:R-:W-:Y:S06]  /*52d0*/  HMMA.16816.F32.BF16 R84, R24.reuse, R56, R64 ;  /* 0x000000381854723c */ /* 0x040fec0000041840 */
[C---:B------:R-:W-:Y:S06]  /*52e0*/  HMMA.16816.F32.BF16 R76, R24.reuse, R58, R76 ;  /* 0x0000003a184c723c */ /* 0x040fec000004184c */
[C---:B------:R-:W-:Y:S01]  /*52f0*/  HMMA.16816.F32.BF16 R120, R24.reuse, R60, R80 ;  /* 0x0000003c1878723c */ /* 0x040fe20000041850 */
[----:B------:R-:W-:Y:S05]  /*5300*/  LDSM.16.M88.4 R80, [R229+0x3800] ;  /* 0x00380000e550783b */ /* 0x000fea0000000200 */
[----:B------:R-:W-:Y:S01]  /*5310*/  HMMA.16816.F32.BF16 R104, R24, R52, R68 ;  /* 0x000000341868723c */ /* 0x000fe20000041844 */
[----:B------:R-:W2:Y:S01]  /*5320*/  LDSM.16.M88.4 R52, [R229+0x3000] ;  /* 0x00300000e534783b */ /* 0x000ea20000000200 */
[----:B------:R-:W-:-:S04]  /*5330*/  DEPBAR.LE SB0, 0x0 ;  /* 0x000080000000791a */ /* 0x000fc80000000000 */
[C---:B------:R-:W-:Y:S06]  /*5340*/  HMMA.16816.F32.BF16 R112, R24.reuse, R62, R72 ;  /* 0x0000003e1870723c */ /* 0x040fec0000041848 */
[C---:B------:R-:W-:Y:S06]  /*5350*/  HMMA.16816.F32.BF16 R72, R24.reuse, R88, R148 ;  /* 0x000000581848723c */ /* 0x040fec0000041894 */
        /* <DEDUP_REMOVED lines=21> */
[----:B--2---:R-:W-:Y:S01]  /*54b0*/  HMMA.16816.F32.BF16 R44, R8, R52, R88 ;  /* 0x00000034082c723c */ /* 0x004fe20000041858 */
[----:B------:R-:W-:Y:S01]  /*54c0*/  FMUL.FTZ R72, R72, UR25 ;  /* 0x0000001948487c20 */ /* 0x000fe20008410000 */
[----:B------:R-:W-:Y:S01]  /*54d0*/  FMUL.FTZ R73, R73, UR25 ;  /* 0x0000001949497c20 */ /* 0x000fe20008410000 */
[----:B------:R-:W-:Y:S01]  /*54e0*/  FMUL.FTZ R74, R74, UR25 ;  /* 0x000000194a4a7c20 */ /* 0x000fe20008410000 */
[----:B------:R-:W-:-:S02]  /*54f0*/  FMUL.FTZ R75, R75, UR25 ;  /* 0x000000194b4b7c20 */ /* 0x000fc40008410000 */
[C---:B------:R-:W-:Y:S01]  /*5500*/  HMMA.16816.F32.BF16 R40, R8.reuse, R54, R92 ;  /* 0x000000360828723c */ /* 0x040fe2000004185c */
[----:B------:R-:W-:Y:S01]  /*5510*/  FMUL.FTZ R60, R60, UR25 ;  /* 0x000000193c3c7c20 */ /* 0x000fe20008410000 */
[----:B------:R-:W-:Y:S01]  /*5520*/  FMUL.FTZ R62, R62, UR25 ;  /* 0x000000193e3e7c20 */ /* 0x000fe20008410000 */
[----:B------:R-:W-:Y:S01]  /*5530*/  FMUL.FTZ R61, R61, UR25 ;  /* 0x000000193d3d7c20 */ /* 0x000fe20008410000 */
[----:B------:R-:W-:Y:S02]  /*5540*/  FMUL.FTZ R63, R63, UR25 ;  /* 0x000000193f3f7c20 */ /* 0x000fe40008410000 */
[----:B------:R-:W-:Y:S01]  /*5550*/  HMMA.16816.F32.BF16 R68, R8, R80, R116 ;  /* 0x000000500844723c */ /* 0x000fe20000041874 */
[----:B------:R-:W-:Y:S01]  /*5560*/  FMUL.FTZ R56, R56, UR25 ;  /* 0x0000001938387c20 */ /* 0x000fe20008410000 */
[----:B------:R-:W-:Y:S01]  /*5570*/  FMUL.FTZ R58, R58, UR25 ;  /* 0x000000193a3a7c20 */ /* 0x000fe20008410000 */
[----:B------:R-:W-:-:S03]  /*5580*/  FMUL.FTZ R59, R59, UR25 ;  /* 0x000000193b3b7c20 */ /* 0x000fc60008410000 */
[----:B------:R-:W-:Y:S06]  /*5590*/  HMMA.16816.F32.BF16 R64, R8, R82, R108 ;  /* 0x000000520840723c */ /* 0x000fec000004186c */
[C---:B------:R-:W-:Y:S01]  /*55a0*/  HMMA.16816.F32.BF16 R8, R20.reuse, R52, R96 ;  /* 0x000000341408723c */ /* 0x040fe20000041860 */
[----:B------:R-:W-:Y:S01]  /*55b0*/  VIADDMNMX R109, R5, UR5, R6, PT ;  /* 0x00000005056d7c46 */ /* 0x000fe2000b800106 */
[----:B------:R-:W-:Y:S02]  /*55c0*/  IMAD.U32 R6, RZ, RZ, UR5 ;  /* 0x00000005ff067e24 */ /* 0x000fe4000f8e00ff */
[----:B------:R-:W-:Y:S01]  /*55d0*/  FMUL.FTZ R90, R45, UR25 ;  /* 0x000000192d5a7c20 */ /* 0x000fe20008410000 */
[----:B------:R-:W-:Y:S01]  /*55e0*/  FMUL.FTZ R91, R47, UR25 ;  /* 0x000000192f5b7c20 */ /* 0x000fe20008410000 */
[----:B------:R-:W-:Y:S01]  /*55f0*/  ISETP.GE.AND P0, PT, R3, R109, PT ;  /* 0x0000006d0300720c */ /* 0x000fe20003f06270 */
[C---:B------:R-:W-:Y:S01]  /*5600*/  HMMA.16816.F32.BF16 R12, R20.reuse, R54, R12 ;  /* 0x00000036140c723c */ /* 0x040fe2000004180c */
[----:B------:R-:W-:Y:S01]  /*5610*/  FMUL.FTZ R98, R41, UR25 ;  /* 0x0000001929627c20 */ /* 0x000fe20008410000 */
[----:B------:R-:W-:Y:S01]  /*5620*/  FMUL.FTZ R99, R43, UR25 ;  /* 0x000000192b637c20 */ /* 0x000fe20008410000 */
[----:B------:R-:W-:Y:S01]  /*5630*/  ISETP.LT.OR P0, PT, R3, R247, P0 ;  /* 0x000000f70300720c */ /* 0x000fe20000701670 */
[----:B------:R-:W-:Y:S01]  /*5640*/  FMUL.FTZ R95, R42, UR25 ;  /* 0x000000192a5f7c20 */ /* 0x000fe20008410000 */
[----:B------:R-:W-:Y:S01]  /*5650*/  FMUL.FTZ R94, R40, UR25 ;  /* 0x00000019285e7c20 */ /* 0x000fe20008410000 */
[C---:B------:R-:W-:Y:S01]  /*5660*/  HMMA.16816.F32.BF16 R24, R20.reuse, R32, R120 ;  /* 0x000000201418723c */ /* 0x040fe20000041878 */
[----:B------:R-:W-:Y:S01]  /*5670*/  FMUL.FTZ R68, R68, UR25 ;  /* 0x0000001944447c20 */ /* 0x000fe20008410000 */
[----:B------:R-:W-:Y:S01]  /*5680*/  FMUL.FTZ R70, R70, UR25 ;  /* 0x0000001946467c20 */ /* 0x000fe20008410000 */
[----:B------:R-:W-:Y:S01]  /*5690*/  FMUL.FTZ R69, R69, UR25 ;  /* 0x0000001945457c20 */ /* 0x000fe20008410000 */
[----:B------:R-:W-:Y:S01]  /*56a0*/  FMUL.FTZ R71, R71, UR25 ;  /* 0x0000001947477c20 */ /* 0x000fe20008410000 */
[----:B------:R1:W-:Y:S01]  /*56b0*/  STL [R1+0x8], R109 ;  /* 0x0000086d01007387 */ /* 0x0003e20000100800 */
[----:B------:R-:W-:Y:S01]  /*56c0*/  HMMA.16816.F32.BF16 R16, R20, R28, R104 ;  /* 0x0000001c1410723c */ /* 0x000fe20000041868 */
[----:B------:R-:W-:-:S04]  /*56d0*/  FMUL.FTZ R66, R66, UR25 ;  /* 0x0000001942427c20 */ /* 0x000fc80008410000 */
[----:B------:R-:W-:Y:S01]  /*56e0*/  FMUL.FTZ R88, R9, UR25 ;  /* 0x0000001909587c20 */ /* 0x000fe20008410000 */
[----:B------:R-:W-:Y:S01]  /*56f0*/  FMUL.FTZ R89, R11, UR25 ;  /* 0x000000190b597c20 */ /* 0x000fe20008410000 */
[C-C-:B------:R-:W-:Y:S01]  /*5700*/  IADD3 R9, R6.reuse, 0x8, R5.reuse ;  /* 0x0000000806097810 */ /* 0x140fe20007ffe005 */
[----:B------:R-:W-:Y:S01]  /*5710*/  HMMA.16816.F32.BF16 R36, R20, R80, R84 ;  /* 0x000000501424723c */ /* 0x000fe20000041854 */
[--C-:B------:R-:W-:Y:S01]  /*5720*/  IADD3 R11, R6, 0x48, R5.reuse ;  /* 0x00000048060b7810 */ /* 0x100fe20007ffe005 */
[----:B------:R-:W-:Y:S02]  /*5730*/  FMUL.FTZ R104, R64, UR25 ;  /* 0x0000001940687c20 */ /* 0x000fe40008410000 */
[----:B------:R-:W-:Y:S01]  /*5740*/  FMUL.FTZ R96, R13, UR25 ;  /* 0x000000190d607c20 */ /* 0x000fe20008410000 */
[----:B------:R-:W-:Y:S01]  /*5750*/  IADD3 R13, R6, 0x40, R5 ;  /* 0x00000040060d7810 */ /* 0x000fe20007ffe005 */
[--C-:B------:R-:W-:Y:S02]  /*5760*/  IMAD.IADD R6, R248, 0x1, -R3.reuse ;  /* 0x00000001f8067824 */ /* 0x100fe400078e0a03 */
[----:B------:R-:W-:Y:S01]  /*5770*/  FMUL.FTZ R93, R14, UR25 ;  /* 0x000000190e5d7c20 */ /* 0x000fe20008410000 */
[----:B------:R-:W-:Y:S01]  /*5780*/  FMUL.FTZ R84, R8, UR25 ;  /* 0x0000001908547c20 */ /* 0x000fe20008410000 */
[----:B------:R-:W-:-:S02]  /*5790*/  IMAD.IADD R5, R250, 0x1, -R3 ;  /* 0x00000001fa057824 */ /* 0x000fc400078e0a03 */
[----:B------:R-:W-:Y:S01]  /*57a0*/  FMUL.FTZ R24, R24, UR25 ;  /* 0x0000001918187c20 */ /* 0x000fe20008410000 */
[----:B------:R-:W-:Y:S02]  /*57b0*/  IMAD.IADD R8, R249, 0x1, -R3 ;  /* 0x00000001f9087824 */ /* 0x000fe400078e0a03 */
[----:B------:R-:W-:Y:S01]  /*57c0*/  FMUL.FTZ R85, R10, UR25 ;  /* 0x000000190a557c20 */ /* 0x000fe20008410000 */
[----:B------:R-:W-:Y:S01]  /*57d0*/  IABS R7, R6 ;  /* 0x0000000600077213 */ /* 0x000fe20000000000 */
[----:B------:R-:W2:Y:S01]  /*57e0*/  MUFU.TANH R10, R72 ;  /* 0x00000048000a7308 */ /* 0x000ea20000002400 */
[----:B------:R-:W-:Y:S01]  /*57f0*/  IABS R6, R5 ;  /* 0x0000000500067213 */ /* 0x000fe20000000000 */
[----:B------:R-:W-:Y:S01]  /*5800*/  FMUL.FTZ R26, R26, UR25 ;  /* 0x000000191a1a7c20 */ /* 0x000fe20008410000 */
[----:B------:R-:W-:Y:S01]  /*5810*/  IABS R5, R8 ;  /* 0x0000000800057213 */ /* 0x000fe20000000000 */
[----:B------:R-:W-:Y:S01]  /*5820*/  HMMA.16816.F32.BF16 R32, R20, R34, R112 ;  /* 0x000000221420723c */ /* 0x000fe20000041870 */
[----:B------:R-:W-:-:S02]  /*5830*/  IMAD.MOV.U32 R8, RZ, RZ, R7 ;  /* 0x000000ffff087224 */ /* 0x000fc400078e0007 */
[----:B------:R-:W-:Y:S01]  /*5840*/  FMUL.FTZ R92, R12, UR25 ;  /* 0x000000190c5c7c20 */ /* 0x000fe20008410000 */
[----:B------:R-:W-:Y:S01]  /*5850*/  IMAD.MOV.U32 R7, RZ, RZ, R6 ;  /* 0x000000ffff077224 */ /* 0x000fe200078e0006 */
[----:B------:R-:W3:Y:S01]  /*5860*/  MUFU.TANH R14, R24 ;  /* 0x00000018000e7308 */ /* 0x000ee20000002400 */
[----:B------:R-:W-:Y:S01]  /*5870*/  IMAD.MOV.U32 R6, RZ, RZ, R5 ;  /* 0x000000ffff067224 */ /* 0x000fe200078e0005 */
[C---:B------:R-:W-:Y:S01]  /*5880*/  HMMA.16816.F32.BF16 R28, R20.reuse, R30, R100 ;  /* 0x0000001e141c723c */ /* 0x040fe20000041864 */
[----:B------:R-:W-:Y:S01]  /*5890*/  I2FP.F32.S32 R8, R8 ;  /* 0x0000000800087245 */ /* 0x000fe20000201400 */
[----:B------:R-:W-:Y:S01]  /*58a0*/  FMUL.FTZ R52, R16, UR25 ;  /* 0x0000001910347c20 */ /* 0x000fe20008410000 */
[----:B------:R-:W-:Y:S01]  /*58b0*/  VIADD R5, R3, 0x1 ;  /* 0x0000000103057836 */ /* 0x000fe20000000000 */
[----:B------:R-:W-:Y:S01]  /*58c0*/  I2FP.F32.S32 R6, R6 ;  /* 0x0000000600067245 */ /* 0x000fe20000201400 */
[----:B------:R-:W-:Y:S01]  /*58d0*/  FMUL.FTZ R53, R18, UR25 ;  /* 0x0000001912357c20 */ /* 0x000fe20008410000 */
[----:B------:R-:W-:Y:S01]  /*58e0*/  HMMA.16816.F32.BF16 R20, R20, R82, R76 ;  /* 0x000000521414723c */ /* 0x000fe2000004184c */
[----:B------:R-:W4:Y:S01]  /*58f0*/  MUFU.TANH R12, R26 ;  /* 0x0000001a000c7308 */ /* 0x000f220000002400 */
[----:B------:R-:W-:Y:S01]  /*5900*/  I2FP.F32.S32 R7, R7 ;  /* 0x0000000700077245 */ /* 0x000fe20000201400 */
[----:B--2---:R-:W-:Y:S01]  /*5910*/  FFMA.FTZ R16, R6, -UR19, R10 ;  /* 0x8000001306107c23 */ /* 0x004fe2000801000a */
[----:B------:R-:W-:Y:S01]  /*5920*/  IMAD.IADD R6, R251, 0x1, -R3 ;  /* 0x00000001fb067824 */ /* 0x000fe200078e0a03 */
[----:B------:R-:W-:Y:S01]  /*5930*/  VIMNMX R108, R9, UR28, PT ;  /* 0x0000001c096c7c48 */ /* 0x000fe2000bfe0100 */
[--C-:B------:R-:W-:Y:S01]  /*5940*/  IMAD.IADD R10, R250, 0x1, -R5.reuse ;  /* 0x00000001fa0a7824 */ /* 0x100fe200078e0a05 */
[----:B------:R-:W-:Y:S01]  /*5950*/  VIMNMX R107, R13, UR28, PT ;  /* 0x0000001c0d6b7c48 */ /* 0x000fe2000bfe0100 */
[----:B------:R-:W-:Y:S01]  /*5960*/  FMUL.FTZ R76, R17, UR25 ;  /* 0x00000019114c7c20 */ /* 0x000fe20008410000 */
[----:B---3--:R-:W-:Y:S01]  /*5970*/  FFMA.FTZ R18, R8, -UR19, R14 ;  /* 0x8000001308127c23 */ /* 0x008fe2000801000e */
[--C-:B------:R-:W-:Y:S01]  /*5980*/  IMAD.IADD R8, R248, 0x1, -R5.reuse ;  /* 0x00000001f8087824 */ /* 0x100fe200078e0a05 */
[----:B------:R-:W-:Y:S01]  /*5990*/  VIMNMX R252, R11, UR28, PT ;  /* 0x0000001c0bfc7c48 */ /* 0x000fe2000bfe0100 */
[----:B------:R-:W-:Y:S01]  /*59a0*/  FMUL.FTZ R25, R25, UR25 ;  /* 0x0000001919197c20 */ /* 0x000fe20008410000 */
[----:B------:R-:W-:Y:S01]  /*59b0*/  IABS R6, R6 ;  /* 0x0000000600067213 */ /* 0x000fe20000000000 */
[--C-:B------:R-:W-:Y:S01]  /*59c0*/  IMAD.IADD R9, R251, 0x1, -R5.reuse ;  /* 0x00000001fb097824 */ /* 0x100fe200078e0a05 */
[----:B------:R-:W-:Y:S01]  /*59d0*/  IABS R8, R8 ;  /* 0x0000000800087213 */ /* 0x000fe20000000000 */
[----:B------:R-:W-:Y:S01]  /*59e0*/  FMUL.FTZ R97, R15, UR25 ;  /* 0x000000190f617c20 */ /* 0x000fe20008410000 */
[----:B------:R-:W-:Y:S01]  /*59f0*/  ISETP.GE.AND P6, PT, R5, R109, PT ;  /* 0x0000006d0500720c */ /* 0x000fe20003fc6270 */
[----:B----4-:R-:W-:Y:S01]  /*5a00*/  FFMA.FTZ R17, R7, -UR19, R12 ;  /* 0x8000001307117c23 */ /* 0x010fe2000801000c */
[----:B------:R-:W-:Y:S01]  /*5a10*/  IMAD.IADD R12, R249, 0x1, -R5 ;  /* 0x00000001f90c7824 */ /* 0x000fe200078e0a05 */
[C---:B------:R-:W-:Y:S01]  /*5a20*/  ISETP.GE.AND P5, PT, R5.reuse, R108, PT ;  /* 0x0000006c0500720c */ /* 0x040fe20003fa6270 */
[----:B------:R-:W-:Y:S01]  /*5a30*/  MUFU.TANH R15, R73 ;  /* 0x00000049000f7308 */ /* 0x000fe20000002400 */
[C---:B------:R-:W-:Y:S01]  /*5a40*/  ISETP.GE.AND P3, PT, R5.reuse, R107, PT ;  /* 0x0000006b0500720c */ /* 0x040fe20003f66270 */
[----:B------:R-:W-:Y:S01]  /*5a50*/  IMAD.MOV.U32 R7, RZ, RZ, R6 ;  /* 0x000000ffff077224 */ /* 0x000fe200078e0006 */
[C---:B------:R-:W-:Y:S01]  /*5a60*/  ISETP.GE.AND P1, PT, R5.reuse, R252, PT ;  /* 0x000000fc0500720c */ /* 0x040fe20003f26270 */
[----:B------:R-:W-:Y:S01]  /*5a70*/  FMUL.FTZ R64, R20, UR25 ;  /* 0x0000001914407c20 */ /* 0x000fe20008410000 */
[C---:B------:R-:W-:Y:S01]  /*5a80*/  ISETP.LT.OR P6, PT, R5.reuse, R247, P6 ;  /* 0x000000f70500720c */ /* 0x040fe200037c1670 */
[----:B------:R-:W-:Y:S01]  /*5a90*/  IMAD.MOV.U32 R11, RZ, RZ, R8 ;  /* 0x000000ffff0b7224 */ /* 0x000fe200078e0008 */
[C---:B------:R-:W-:Y:S01]  /*5aa0*/  ISETP.LT.OR P5, PT, R5.reuse, R246, P5 ;  /* 0x000000f60500720c */ /* 0x040fe20002fa1670 */
[----:B------:R-:W2:Y:S01]  /*5ab0*/  MUFU.TANH R20, R25 ;  /* 0x0000001900147308 */ /* 0x000ea20000002400 */
[----:B------:R-:W-:Y:S01]  /*5ac0*/  ISETP.LT.OR P3, PT, R5, R245, P3 ;  /* 0x000000f50500720c */ /* 0x000fe20001f61670 */
[----:B------:R-:W-:Y:S01]  /*5ad0*/  FMUL.FTZ R77, R19, UR25 ;  /* 0x00000019134d7c20 */ /* 0x000fe20008410000 */
[----:B------:R-:W-:Y:S01]  /*5ae0*/  ISETP.LT.OR P1, PT, R5, R244, P1 ;  /* 0x000000f40500720c */ /* 0x000fe20000f21670 */
[----:B------:R-:W-:Y:S01]  /*5af0*/  FMUL.FTZ R27, R27, UR25 ;  /* 0x000000191b1b7c20 */ /* 0x000fe20008410000 */
[----:B------:R-:W-:Y:S01]  /*5b00*/  IABS R6, R10 ;  /* 0x0000000a00067213 */ /* 0x000fe20000000000 */
[----:B------:R-:W-:Y:S01]  /*5b10*/  FMUL.FTZ R32, R32, UR25 ;  /* 0x0000001920207c20 */ /* 0x000fe20008410000 */
[----:B------:R-:W-:Y:S01]  /*5b20*/  IABS R5, R12 ;  /* 0x0000000c00057213 */ /* 0x000fe20000000000 */
[----:B------:R-:W3:Y:S01]  /*5b30*/  MUFU.TANH R13, R74 ;  /* 0x0000004a000d7308 */ /* 0x000ee20000002400 */
[----:B------:R-:W-:Y:S01]  /*5b40*/  IABS R8, R9 ;  /* 0x0000000900087213 */ /* 0x000fe20000000000 */
[----:B------:R-:W-:Y:S01]  /*5b50*/  FMUL.FTZ R78, R57, UR25 ;  /* 0x00000019394e7c20 */ /* 0x000fe20008410000 */
[----:B------:R-:W-:Y:S01]  /*5b60*/  I2FP.F32.S32 R9, R7 ;  /* 0x0000000700097245 */ /* 0x000fe20000201400 */
[----:B------:R-:W-:Y:S01]  /*5b70*/  IMAD.MOV.U32 R7, RZ, RZ, R6 ;  /* 0x000000ffff077224 */ /* 0x000fe200078e0006 */
[C---:B------:R-:W-:Y:S01]  /*5b80*/  ISETP.GE.AND P2, PT, R3.reuse, R108, PT ;  /* 0x0000006c0300720c */ /* 0x040fe20003f46270 */
[----:B------:R-:W-:Y:S01]  /*5b90*/  IMAD.MOV.U32 R6, RZ, RZ, R5 ;  /* 0x000000ffff067224 */ /* 0x000fe200078e0005 */
[----:B------:R-:W-:Y:S01]  /*5ba0*/  I2FP.F32.S32 R11, R11 ;  /* 0x0000000b000b7245 */ /* 0x000fe20000201400 */
[----:B------:R-:W4:Y:S01]  /*5bb0*/  MUFU.TANH R19, R75 ;  /* 0x0000004b00137308 */ /* 0x000f220000002400 */
[----:B------:R-:W-:Y:S01]  /*5bc0*/  IMAD.MOV.U32 R5, RZ, RZ, R8 ;  /* 0x000000ffff057224 */ /* 0x000fe200078e0008 */
[----:B------:R-:W-:Y:S01]  /*5bd0*/  I2FP.F32.S32 R8, R7 ;  /* 0x0000000700087245 */ /* 0x000fe20000201400 */
[----:B------:R-:W-:Y:S01]  /*5be0*/  FMUL.FTZ R86, R44, UR25 ;  /* 0x000000192c567c20 */ /* 0x000fe20008410000 */
[----:B------:R-:W-:Y:S01]  /*5bf0*/  ISETP.LT.OR P2, PT, R3, R246, P2 ;  /* 0x000000f60300720c */ /* 0x000fe20001741670 */
[----:B--2---:R-:W-:Y:S01]  /*5c00*/  FFMA.FTZ R11, R11, -UR19, R20 ;  /* 0x800000130b0b7c23 */ /* 0x004fe20008010014 */
[----:B------:R-:W-:Y:S01]  /*5c10*/  I2FP.F32.S32 R7, R6 ;  /* 0x0000000600077245 */ /* 0x000fe20000201400 */
[----:B------:R-:W-:Y:S01]  /*5c20*/  FMUL.FTZ R34, R34, UR25 ;  /* 0x0000001922227c20 */ /* 0x000fe20008410000 */
[----:B------:R-:W2:Y:S01]  /*5c30*/  MUFU.TANH R14, R27 ;  /* 0x0000001b000e7308 */ /* 0x000ea20000002400 */
[----:B------:R-:W-:Y:S01]  /*5c40*/  I2FP.F32.S32 R6, R5 ;  /* 0x0000000500067245 */ /* 0x000fe20000201400 */
[----:B------:R-:W-:Y:S01]  /*5c50*/  VIADD R5, R3, 0x8 ;  /* 0x0000000803057836 */ /* 0x000fe20000000000 */
[----:B------:R-:W-:Y:S01]  /*5c60*/  FSEL R54, R17, -INF , !P2 ;  /* 0xff80000011367808 */ /* 0x000fe20005000000 */
[----:B------:R-:W-:Y:S01]  /*5c70*/  FFMA.FTZ R15, R7, -UR19, R15 ;  /* 0x80000013070f7c23 */ /* 0x000fe2000801000f */
[C---:B------:R-:W-:Y:S01]  /*5c80*/  ISETP.GE.AND P4, PT, R3.reuse, R107, PT ;  /* 0x0000006b0300720c */ /* 0x040fe20003f86270 */
[----:B------:R-:W-:Y:S01]  /*5c90*/  IMAD.IADD R7, R248, 0x1, -R5 ;  /* 0x00000001f8077824 */ /* 0x000fe200078e0a05 */
[----:B------:R-:W-:Y:S01]  /*5ca0*/  ISETP.GE.AND P2, PT, R3, R252, PT ;  /* 0x000000fc0300720c */ /* 0x000fe20003f46270 */
[----:B---3--:R-:W-:Y:S01]  /*5cb0*/  FFMA.FTZ R12, R9, -UR19, R13 ;  /* 0x80000013090c7c23 */ /* 0x008fe2000801000d */
[C---:B------:R-:W-:Y:S01]  /*5cc0*/  ISETP.LT.OR P4, PT, R3.reuse, R245, P4 ;  /* 0x000000f50300720c */ /* 0x040fe20002781670 */
[----:B----4-:R-:W-:Y:S01]  /*5cd0*/  FFMA.FTZ R13, R6, -UR19, R19 ;  /* 0x80000013060d7c23 */ /* 0x010fe20008010013 */
[----:B------:R-:W-:Y:S01]  /*5ce0*/  ISETP.LT.OR P2, PT, R3, R244, P2 ;  /* 0x000000f40300720c */ /* 0x000fe20001741670 */
[----:B------:R-:W3:Y:S01]  /*5cf0*/  MUFU.TANH R19, R32 ;  /* 0x0000002000137308 */ /* 0x000ee20000002400 */
[----:B------:R-:W-:Y:S01]  /*5d00*/  IABS R10, R7 ;  /* 0x00000007000a7213 */ /* 0x000fe20000000000 */
[--C-:B------:R-:W-:Y:S01]  /*5d10*/  IMAD.IADD R7, R250, 0x1, -R5.reuse ;  /* 0x00000001fa077824 */ /* 0x100fe200078e0a05 */
[----:B------:R-:W-:Y:S01]  /*5d20*/  FSEL R45, R18, -INF , !P0 ;  /* 0xff800000122d7808 */ /* 0x000fe20004000000 */
[--C-:B------:R-:W-:Y:S01]  /*5d30*/  IMAD.IADD R9, R249, 0x1, -R5.reuse ;  /* 0x00000001f9097824 */ /* 0x100fe200078e0a05 */
[----:B------:R-:W-:Y:S01]  /*5d40*/  FSEL R55, R16, -INF , !P4 ;  /* 0xff80000010377808 */ /* 0x000fe20006000000 */
[----:B--2---:R-:W-:Y:S01]  /*5d50*/  FFMA.FTZ R14, R8, -UR19, R14 ;  /* 0x80000013080e7c23 */ /* 0x004fe2000801000e */
[----:B------:R-:W-:Y:S01]  /*5d60*/  FSEL R57, R12, -INF , !P2 ;  /* 0xff8000000c397808 */ /* 0x000fe20005000000 */
[----:B------:R-:W-:Y:S01]  /*5d70*/  MUFU.TANH R18, R60 ;  /* 0x0000003c00127308 */ /* 0x000fe20000002400 */
[----:B------:R-:W-:Y:S01]  /*5d80*/  FSEL R44, R11, -INF , !P6 ;  /* 0xff8000000b2c7808 */ /* 0x000fe20007000000 */
[----:B------:R-:W-:Y:S01]  /*5d90*/  IMAD.IADD R8, R251, 0x1, -R5 ;  /* 0x00000001fb087824 */ /* 0x000fe200078e0a05 */
[----:B------:R-:W-:Y:S01]  /*5da0*/  ISETP.GE.AND P0, PT, R5, R109, PT ;  /* 0x0000006d0500720c */ /* 0x000fe20003f06270 */
[----:B------:R-:W-:Y:S01]  /*5db0*/  VIADD R6, R3, 0x9 ;  /* 0x0000000903067836 */ /* 0x000fe20000000000 */
[----:B------:R-:W-:Y:S01]  /*5dc0*/  ISETP.GE.AND P4, PT, R5, R108, PT ;  /* 0x0000006c0500720c */ /* 0x000fe20003f86270 */
[----:B------:R-:W-:Y:S01]  /*5dd0*/  FMUL.FTZ R33, R33, UR25 ;  /* 0x0000001921217c20 */ /* 0x000fe20008410000 */
[C---:B------:R-:W-:Y:S01]  /*5de0*/  ISETP.GE.AND P2, PT, R5.reuse, R107, PT ;  /* 0x0000006b0500720c */ /* 0x040fe20003f46270 */
[----:B------:R-:W2:Y:S01]  /*5df0*/  MUFU.TANH R17, R34 ;  /* 0x0000002200117308 */ /* 0x000ea20000002400 */
[----:B------:R-:W-:Y:S01]  /*5e00*/  ISETP.GE.AND P6, PT, R5, R252, PT ;  /* 0x000000fc0500720c */ /* 0x000fe20003fc6270 */
[----:B------:R-:W-:Y:S01]  /*5e10*/  FMUL.FTZ R106, R67, UR25 ;  /* 0x00000019436a7c20 */ /* 0x000fe20008410000 */
[C---:B------:R-:W-:Y:S01]  /*5e20*/  ISETP.LT.OR P0, PT, R5.reuse, R247, P0 ;  /* 0x000000f70500720c */ /* 0x040fe20000701670 */
[----:B------:R-:W-:Y:S01]  /*5e30*/  FMUL.FTZ R80, R50, UR25 ;  /* 0x0000001932507c20 */ /* 0x000fe20008410000 */
[----:B------:R-:W-:Y:S01]  /*5e40*/  ISETP.LT.OR P4, PT, R5, R246, P4 ;  /* 0x000000f60500720c */ /* 0x000fe20002781670 */
[----:B------:R-:W-:Y:S01]  /*5e50*/  FMUL.FTZ R83, R51, UR25 ;  /* 0x0000001933537c20 */ /* 0x000fe20008410000 */
[----:B------:R-:W-:Y:S01]  /*5e60*/  ISETP.LT.OR P2, PT, R5, R245, P2 ;  /* 0x000000f50500720c */ /* 0x000fe20001741670 */
[----:B------:R-:W-:Y:S01]  /*5e70*/  FMUL.FTZ R67, R21, UR25 ;  /* 0x0000001915437c20 */ /* 0x000fe20008410000 */
[----:B------:R-:W-:Y:S01]  /*5e80*/  ISETP.LT.OR P6, PT, R5, R244, P6 ;  /* 0x000000f40500720c */ /* 0x000fe200037c1670 */
[----:B------:R-:W4:Y:S01]  /*5e90*/  MUFU.TANH R16, R62 ;  /* 0x0000003e00107308 */ /* 0x000f220000002400 */
[----:B------:R-:W-:Y:S01]  /*5ea0*/  IABS R7, R7 ;  /* 0x0000000700077213 */ /* 0x000fe20000000000 */
[----:B------:R-:W-:Y:S01]  /*5eb0*/  FMUL.FTZ R35, R35, UR25 ;  /* 0x0000001923237c20 */ /* 0x000fe20008410000 */
[----:B------:R-:W-:Y:S01]  /*5ec0*/  IABS R5, R9 ;  /* 0x0000000900057213 */ /* 0x000fe20000000000 */
[----:B------:R-:W-:Y:S01]  /*5ed0*/  FMUL.FTZ R82, R49, UR25 ;  /* 0x0000001931527c20 */ /* 0x000fe20008410000 */
[----:B------:R-:W-:Y:S01]  /*5ee0*/  I2FP.F32.S32 R10, R10 ;  /* 0x0000000a000a7245 */ /* 0x000fe20000201400 */
[----:B------:R-:W-:Y:S01]  /*5ef0*/  IMAD.MOV.U32 R9, RZ, RZ, R7 ;  /* 0x000000ffff097224 */ /* 0x000fe200078e0007 */
[----:B------:R-:W-:Y:S01]  /*5f00*/  IABS R8, R8 ;  /* 0x0000000800087213 */ /* 0x000fe20000000000 */
[----:B------:R-:W-:Y:S01]  /*5f10*/  IMAD.MOV.U32 R7, RZ, RZ, R5 ;  /* 0x000000ffff077224 */ /* 0x000fe200078e0005 */
[----:B------:R-:W5:Y:S01]  /*5f20*/  MUFU.TANH R21, R33 ;  /* 0x0000002100157308 */ /* 0x000f620000002400 */
[----:B---3--:R-:W-:Y:S01]  /*5f30*/  FFMA.FTZ R11, R10, -UR19, R19 ;  /* 0x800000130a0b7c23 */ /* 0x008fe20008010013 */
[----:B------:R-:W-:Y:S01]  /*5f40*/  I2FP.F32.S32 R9, R9 ;  /* 0x0000000900097245 */ /* 0x000fe20000201400 */
[----:B------:R-:W-:Y:S01]  /*5f50*/  IMAD.MOV.U32 R5, RZ, RZ, R8 ;  /* 0x000000ffff057224 */ /* 0x000fe200078e0008 */
[----:B------:R-:W-:Y:S01]  /*5f60*/  I2FP.F32.S32 R7, R7 ;  /* 0x0000000700077245 */ /* 0x000fe20000201400 */
[----:B------:R-:W-:Y:S01]  /*5f70*/  IMAD.IADD R8, R248, 0x1, -R6 ;  /* 0x00000001f8087824 */ /* 0x000fe200078e0a06 */
[----:B------:R-:W-:Y:S01]  /*5f80*/  FSEL R47, R14, -INF , !P5 ;  /* 0xff8000000e2f7808 */ /* 0x000fe20006800000 */
[----:B--2---:R-:W-:Y:S01]  /*5f90*/  FFMA.FTZ R17, R9, -UR19, R17 ;  /* 0x8000001309117c23 */ /* 0x004fe20008010011 */
[----:B------:R-:W-:Y:S01]  /*5fa0*/  FSEL R50, R15, -INF , !P3 ;  /* 0xff8000000f327808 */ /* 0x000fe20005800000 */
[----:B------:R-:W-:Y:S01]  /*5fb0*/  FFMA.FTZ R18, R7, -UR19, R18 ;  /* 0x8000001307127c23 */ /* 0x000fe20008010012 */
[--C-:B------:R-:W-:Y:S01]  /*5fc0*/  IMAD.IADD R7, R250, 0x1, -R6.reuse ;  /* 0x00000001fa077824 */ /* 0x100fe200078e0a06 */
[----:B------:R-:W-:Y:S01]  /*5fd0*/  FSEL R51, R13, -INF , !P1 ;  /* 0xff8000000d337808 */ /* 0x000fe20004800000 */
[--C-:B------:R-:W-:Y:S01]  /*5fe0*/  IMAD.IADD R9, R249, 0x1, -R6.reuse ;  /* 0x00000001f9097824 */ /* 0x100fe200078e0a06 */
[----:B------:R-:W-:Y:S01]  /*5ff0*/  FSEL R41, R11, -INF , !P0 ;  /* 0xff8000000b297808 */ /* 0x000fe20004000000 */
[----:B------:R-:W-:Y:S01]  /*6000*/  MUFU.TANH R14, R61 ;  /* 0x0000003d000e7308 */ /* 0x000fe20000002400 */
[----:B------:R-:W-:Y:S01]  /*6010*/  ISETP.GE.AND P5, PT, R6, R109, PT ;  /* 0x0000006d0600720c */ /* 0x000fe20003fa6270 */
[----:B------:R-:W-:Y:S01]  /*6020*/  FMUL.FTZ R87, R46, UR25 ;  /* 0x000000192e577c20 */ /* 0x000fe20008410000 */
[----:B------:R-:W-:Y:S01]  /*6030*/  ISETP.GE.AND P3, PT, R6, R108, PT ;  /* 0x0000006c0600720c */ /* 0x000fe20003f66270 */
[----:B------:R-:W-:Y:S01]  /*6040*/  FMUL.FTZ R101, R38, UR25 ;  /* 0x0000001926657c20 */ /* 0x000fe20008410000 */
[----:B------:R-:W-:Y:S01]  /*6050*/  ISETP.GE.AND P1, PT, R6, R107, PT ;  /* 0x0000006b0600720c */ /* 0x000fe20003f26270 */
[----:B------:R-:W-:Y:S01]  /*6060*/  FMUL.FTZ R79, R48, UR25 ;  /* 0x00000019304f7c20 */ /* 0x000fe20008410000 */
[C---:B------:R-:W-:Y:S01]  /*6070*/  ISETP.GE.AND P0, PT, R6.reuse, R252, PT ;  /* 0x000000fc0600720c */ /* 0x040fe20003f06270 */
[----:B------:R-:W2:Y:S01]  /*6080*/  MUFU.TANH R19, R35 ;  /* 0x0000002300137308 */ /* 0x000ea20000002400 */
[----:B------:R-:W-:Y:S01]  /*6090*/  IABS R10, R8 ;  /* 0x00000008000a7213 */ /* 0x000fe20000000000 */
[----:B------:R-:W-:Y:S01]  /*60a0*/  IMAD.IADD R8, R251, 0x1, -R6 ;  /* 0x00000001fb087824 */ /* 0x000fe200078e0a06 */
[C---:B------:R-:W-:Y:S01]  /*60b0*/  ISETP.LT.OR P5, PT, R6.reuse, R247, P5 ;  /* 0x000000f70600720c */ /* 0x040fe20002fa1670 */
[----:B------:R-:W-:Y:S01]  /*60c0*/  FMUL.FTZ R103, R39, UR25 ;  /* 0x0000001927677c20 */ /* 0x000fe20008410000 */
[----:B------:R-:W-:Y:S01]  /*60d0*/  ISETP.LT.OR P3, PT, R6, R246, P3 ;  /* 0x000000f60600720c */ /* 0x000fe20001f61670 */
[----:B------:R-:W-:Y:S01]  /*60e0*/  FMUL.FTZ R28, R28, UR25 ;  /* 0x000000191c1c7c20 */ /* 0x000fe20008410000 */
[C---:B------:R-:W-:Y:S01]  /*60f0*/  ISETP.LT.OR P1, PT, R6.reuse, R245, P1 ;  /* 0x000000f50600720c */ /* 0x040fe20000f21670 */
[----:B------:R-:W3:Y:S01]  /*6100*/  MUFU.TANH R12, R63 ;  /* 0x0000003f000c7308 */ /* 0x000ee20000002400 */
[----:B------:R-:W-:Y:S01]  /*6110*/  ISETP.LT.OR P0, PT, R6, R244, P0 ;  /* 0x000000f40600720c */ /* 0x000fe20000701670 */
[----:B------:R-:W-:Y:S01]  /*6120*/  FMUL.FTZ R81, R29, UR25 ;  /* 0x000000191d517c20 */ /* 0x000fe20008410000 */
[----:B------:R-:W-:Y:S01]  /*6130*/  IABS R7, R7 ;  /* 0x0000000700077213 */ /* 0x000fe20000000000 */
[----:B------:R-:W-:Y:S01]  /*6140*/  FMUL.FTZ R102, R37, UR25 ;  /* 0x0000001925667c20 */ /* 0x000fe20008410000 */
[----:B------:R-:W-:Y:S01]  /*6150*/  IABS R6, R9 ;  /* 0x0000000900067213 */ /* 0x000fe20000000000 */
[----:B------:R-:W-:Y:S01]  /*6160*/  FMUL.FTZ R30, R30, UR25 ;  /* 0x000000191e1e7c20 */ /* 0x000fe20008410000 */
[----:B------:R-:W-:Y:S01]  /*6170*/  I2FP.F32.S32 R5, R5 ;  /* 0x0000000500057245 */ /* 0x000fe20000201400 */
[----:B------:R-:W-:Y:S01]  /*6180*/  IMAD.MOV.U32 R9, RZ, RZ, R7 ;  /* 0x000000ffff097224 */ /* 0x000fe200078e0007 */
[----:B------:R-:W-:Y:S01]  /*6190*/  I2FP.F32.S32 R10, R10 ;  /* 0x0000000a000a7245 */ /* 0x000fe20000201400 */
[----:B------:R-:W-:Y:S01]  /*61a0*/  IMAD.MOV.U32 R7, RZ, RZ, R6 ;  /* 0x000000ffff077224 */ /* 0x000fe200078e0006 */
[----:B------:R-:W-:Y:S01]  /*61b0*/  IABS R8, R8 ;  /* 0x0000000800087213 */ /* 0x000fe20000000000 */
[----:B----4-:R-:W-:Y:S01]  /*61c0*/  FFMA.FTZ R16, R5, -UR19, R16 ;  /* 0x8000001305107c23 */ /* 0x010fe20008010010 */
[----:B------:R-:W-:Y:S01]  /*61d0*/  VIADD R5, R3, 0x10 ;  /* 0x0000001003057836 */ /* 0x000fe20000000000 */
[----:B------:R-:W-:Y:S01]  /*61e0*/  I2FP.F32.S32 R9, R9 ;  /* 0x0000000900097245 */ /* 0x000fe20000201400 */
[----:B-----5:R-:W-:Y:S01]  /*61f0*/  FFMA.FTZ R11, R10, -UR19, R21 ;  /* 0x800000130a0b7c23 */ /* 0x020fe20008010015 */
[----:B------:R-:W-:Y:S01]  /*6200*/  I2FP.F32.S32 R7, R7 ;  /* 0x0000000700077245 */ /* 0x000fe20000201400 */
[----:B------:R-:W-:Y:S01]  /*6210*/  IMAD.MOV.U32 R6, RZ, RZ, R8 ;  /* 0x000000ffff067224 */ /* 0x000fe200078e0008 */
[----:B------:R-:W4:Y:S01]  /*6220*/  MUFU.TANH R20, R52 ;  /* 0x0000003400147308 */ /* 0x000f220000002400 */
[----:B------:R-:W-:-:S02]  /*6230*/  IMAD.IADD R8, R248, 0x1, -R5 ;  /* 0x00000001f8087824 */ /* 0x000fc400078e0a05 */
[----:B--2---:R-:W-:Y:S01]  /*6240*/  FFMA.FTZ R13, R9, -UR19, R19 ;  /* 0x80000013090d7c23 */ /* 0x004fe20008010013 */
[----:B------:R-:W-:Y:S01]  /*6250*/  FFMA.FTZ R14, R7, -UR19, R14 ;  /* 0x80000013070e7c23 */ /* 0x000fe2000801000e */
[----:B------:R-:W-:Y:S01]  /*6260*/  FSEL R43, R17, -INF , !P4 ;  /* 0xff800000112b7808 */ /* 0x000fe20006000000 */
[--C-:B------:R-:W-:Y:S01]  /*6270*/  IMAD.IADD R7, R250, 0x1, -R5.reuse ;  /* 0x00000001fa077824 */ /* 0x100fe200078e0a05 */
[----:B------:R-:W-:Y:S01]  /*6280*/  FSEL R46, R18, -INF , !P2 ;  /* 0xff800000122e7808 */ /* 0x000fe20005000000 */
[--C-:B------:R-:W-:Y:S01]  /*6290*/  IMAD.IADD R9, R249, 0x1, -R5.reuse ;  /* 0x00000001f9097824 */ /* 0x100fe200078e0a05 */
[----:B------:R-:W-:Y:S01]  /*62a0*/  FSEL R49, R16, -INF , !P6 ;  /* 0xff80000010317808 */ /* 0x000fe20007000000 */
[----:B------:R-:W-:Y:S01]  /*62b0*/  MUFU.TANH R17, R56 ;  /* 0x0000003800117308 */ /* 0x000fe20000002400 */
[----:B------:R-:W-:Y:S01]  /*62c0*/  FSEL R38, R11, -INF , !P5 ;  /* 0xff8000000b267808 */ /* 0x000fe20006800000 */
[----:B------:R-:W-:Y:S01]  /*62d0*/  FMUL.FTZ R100, R36, UR25 ;  /* 0x0000001924647c20 */ /* 0x000fe20008410000 */
[----:B------:R-:W-:Y:S01]  /*62e0*/  ISETP.GE.AND P4, PT, R5, R109, PT ;  /* 0x0000006d0500720c */ /* 0x000fe20003f86270 */
[----:B------:R-:W-:Y:S01]  /*62f0*/  FMUL.FTZ R31, R31, UR25 ;  /* 0x000000191f1f7c20 */ /* 0x000fe20008410000 */
[----:B------:R-:W-:Y:S01]  /*6300*/  ISETP.GE.AND P2, PT, R5, R108, PT ;  /* 0x0000006c0500720c */ /* 0x000fe20003f46270 */
[----:B------:R-:W-:Y:S01]  /*6310*/  FMUL.FTZ R105, R65, UR25 ;  /* 0x0000001941697c20 */ /* 0x000fe20008410000 */
[C---:B------:R-:W-:Y:S01]  /*6320*/  ISETP.GE.AND P6, PT, R5.reuse, R107, PT ;  /* 0x0000006b0500720c */ /* 0x040fe20003fc6270 */
[----:B------:R-:W2:Y:S01]  /*6330*/  MUFU.TANH R19, R53 ;  /* 0x0000003500137308 */ /* 0x000ea20000002400 */
[----:B------:R-:W-:Y:S01]  /*6340*/  ISETP.GE.AND P5, PT, R5, R252, PT ;  /* 0x000000fc0500720c */ /* 0x000fe20003fa6270 */
[----:B------:R-:W-:Y:S01]  /*6350*/  FMUL.FTZ R65, R22, UR25 ;  /* 0x0000001916417c20 */ /* 0x000fe20008410000 */
[----:B------:R-:W-:Y:S01]  /*6360*/  IABS R10, R8 ;  /* 0x00000008000a7213 */ /* 0x000fe20000000000 */
[----:B------:R-:W-:Y:S01]  /*6370*/  IMAD.IADD R8, R251, 0x1, -R5 ;  /* 0x00000001fb087824 */ /* 0x000fe200078e0a05 */
[----:B------:R-:W-:Y:S01]  /*6380*/  ISETP.LT.OR P4, PT, R5, R247, P4 ;  /* 0x000000f70500720c */ /* 0x000fe20002781670 */
[----:B------:R-:W-:Y:S01]  /*6390*/  FMUL.FTZ R72, R23, UR25 ;  /* 0x0000001917487c20 */ /* 0x000fe20008410000 */
[C---:B------:R-:W-:Y:S01]  /*63a0*/  ISETP.LT.OR P2, PT, R5.reuse, R246, P2 ;  /* 0x000000f60500720c */ /* 0x040fe20001741670 */
[----:B------:R-:W5:Y:S01]  /*63b0*/  MUFU.TANH R15, R58 ;  /* 0x0000003a000f7308 */ /* 0x000f620000002400 */
[C---:B------:R-:W-:Y:S01]  /*63c0*/  ISETP.LT.OR P6, PT, R5.reuse, R245, P6 ;  /* 0x000000f50500720c */ /* 0x040fe200037c1670 */
[----:B------:R1:W-:Y:S01]  /*63d0*/  STL [R1+0x4], R108 ;  /* 0x0000046c01007387 */ /* 0x0003e20000100800 */
[----:B------:R-:W-:-:S02]  /*63e0*/  ISETP.LT.OR P5, PT, R5, R244, P5 ;  /* 0x000000f40500720c */ /* 0x000fc40002fa1670 */
[----:B------:R-:W-:Y:S01]  /*63f0*/  IABS R7, R7 ;  /* 0x0000000700077213 */ /* 0x000fe20000000000 */
[----:B------:R1:W-:Y:S01]  /*6400*/  STL [R1], R107 ;  /* 0x0000006b01007387 */ /* 0x0003e20000100800 */
[----:B------:R-:W-:Y:S01]  /*6410*/  IABS R5, R9 ;  /* 0x0000000900057213 */ /* 0x000fe20000000000 */
[----:B------:R-:W5:Y:S01]  /*6420*/  MUFU.TANH R21, R76 ;  /* 0x0000004c00157308 */ /* 0x000f620000002400 */
[----:B------:R-:W-:Y:S01]  /*6430*/  I2FP.F32.S32 R6, R6 ;  /* 0x0000000600067245 */ /* 0x000fe20000201400 */
[----:B------:R-:W-:Y:S01]  /*6440*/  IMAD.MOV.U32 R9, RZ, RZ, R7 ;  /* 0x000000ffff097224 */ /* 0x000fe200078e0007 */
[----:B------:R-:W-:Y:S01]  /*6450*/  I2FP.F32.S32 R10, R10 ;  /* 0x0000000a000a7245 */ /* 0x000fe20000201400 */
[----:B------:R-:W-:Y:S01]  /*6460*/  IMAD.MOV.U32 R7, RZ, RZ, R5 ;  /* 0x000000ffff077224 */ /* 0x000fe200078e0005 */
[----:B------:R-:W-:Y:S01]  /*6470*/  IABS R8, R8 ;  /* 0x0000000800087213 */ /* 0x000fe20000000000 */
[----:B---3--:R-:W-:Y:S01]  /*6480*/  FFMA.FTZ R12, R6, -UR19, R12 ;  /* 0x80000013060c7c23 */ /* 0x008fe2000801000c */
[----:B------:R-:W-:Y:S01]  /*6490*/  VIADD R6, R3, 0x11 ;  /* 0x0000001103067836 */ /* 0x000fe20000000000 */
[----:B------:R-:W-:Y:S01]  /*64a0*/  I2FP.F32.S32 R9, R9 ;  /* 0x0000000900097245 */ /* 0x000fe20000201400 */
[----:B----4-:R-:W-:Y:S01]  /*64b0*/  FFMA.FTZ R11, R10, -UR19, R20 ;  /* 0x800000130a0b7c23 */ /* 0x010fe20008010014 */
[----:B------:R-:W-:Y:S01]  /*64c0*/  I2FP.F32.S32 R7, R7 ;  /* 0x0000000700077245 */ /* 0x000fe20000201400 */
[----:B------:R-:W-:Y:S01]  /*64d0*/  IMAD.MOV.U32 R5, RZ, RZ, R8 ;  /* 0x000000ffff057224 */ /* 0x000fe200078e0008 */
[----:B------:R-:W-:Y:S01]  /*64e0*/  FSEL R39, R13, -INF , !P3 ;  /* 0xff8000000d277808 */ /* 0x000fe20005800000 */
[----:B------:R-:W-:-:S02]  /*64f0*/  IMAD.IADD R8, R248, 0x1, -R6 ;  /* 0x00000001f8087824 */ /* 0x000fc400078e0a06 */
[----:B--2---:R-:W-:Y:S01]  /*6500*/  FFMA.FTZ R16, R9, -UR19, R19 ;  /* 0x8000001309107c23 */ /* 0x004fe20008010013 */
[----:B------:R-:W-:Y:S01]  /*6510*/  FFMA.FTZ R17, R7, -UR19, R17 ;  /* 0x8000001307117c23 */ /* 0x000fe20008010011 */
[--C-:B------:R-:W-:Y:S01]  /*6520*/  IMAD.IADD R7, R250, 0x1, -R6.reuse ;  /* 0x00000001fa077824 */ /* 0x100fe200078e0a06 */
[----:B------:R-:W-:Y:S01]  /*6530*/  FSEL R42, R14, -INF , !P1 ;  /* 0xff8000000e2a7808 */ /* 0x000fe20004800000 */
[----:B------:R-:W-:Y:S01]  /*6540*/  IMAD.IADD R9, R249, 0x1, -R6 ;  /* 0x00000001f9097824 */ /* 0x000fe200078e0a06 */
[----:B------:R-:W-:Y:S01]  /*6550*/  FSEL R48, R12, -INF , !P0 ;  /* 0xff8000000c307808 */ /* 0x000fe20004000000 */
[----:B------:R-:W-:Y:S01]  /*6560*/  MUFU.TANH R14, R78 ;  /* 0x0000004e000e7308 */ /* 0x000fe20000002400 */
[----:B------:R-:W-:Y:S02]  /*6570*/  FSEL R34, R11, -INF , !P4 ;  /* 0xff8000000b227808 */ /* 0x000fe40006000000 */
[C---:B------:R-:W-:Y:S02]  /*6580*/  ISETP.GE.AND P3, PT, R6.reuse, R109, PT ;  /* 0x0000006d0600720c */ /* 0x040fe40003f66270 */
[----:B------:R-:W-:-:S02]  /*6590*/  ISETP.GE.AND P1, PT, R6, R108, PT ;  /* 0x0000006c0600720c */ /* 0x000fc40003f26270 */
[C---:B------:R-:W-:Y:S01]  /*65a0*/  ISETP.GE.AND P0, PT, R6.reuse, R107, PT ;  /* 0x0000006b0600720c */ /* 0x040fe20003f06270 */
[----:B------:R-:W2:Y:S01]  /*65b0*/  MUFU.TANH R18, R77 ;  /* 0x0000004d00127308 */ /* 0x000ea20000002400 */
[C---:B------:R-:W-:Y:S02]  /*65c0*/  ISETP.GE.AND P4, PT, R6.reuse, R252, PT ;  /* 0x000000fc0600720c */ /* 0x040fe40003f86270 */
[----:B------:R-:W-:Y:S01]  /*65d0*/  IABS R10, R8 ;  /* 0x00000008000a7213 */ /* 0x000fe20000000000 */
[----:B------:R-:W-:Y:S01]  /*65e0*/  IMAD.IADD R8, R251, 0x1, -R6 ;  /* 0x00000001fb087824 */ /* 0x000fe200078e0a06 */
[C---:B------:R-:W-:Y:S02]  /*65f0*/  ISETP.LT.OR P3, PT, R6.reuse, R247, P3 ;  /* 0x000000f70600720c */ /* 0x040fe40001f61670 */
[C---:B------:R-:W-:Y:S01]  /*6600*/  ISETP.LT.OR P1, PT, R6.reuse, R246, P1 ;  /* 0x000000f60600720c */ /* 0x040fe20000f21670 */
[----:B------:R-:W3:Y:S01]  /*6610*/  MUFU.TANH R12, R59 ;  /* 0x0000003b000c7308 */ /* 0x000ee20000002400 */
[----:B------:R-:W-:-:S02]  /*6620*/  ISETP.LT.OR P0, PT, R6, R245, P0 ;  /* 0x000000f50600720c */ /* 0x000fc40000701670 */
[----:B------:R-:W-:Y:S02]  /*6630*/  ISETP.LT.OR P4, PT, R6, R244, P4 ;  /* 0x000000f40600720c */ /* 0x000fe40002781670 */
[----:B------:R-:W-:Y:S02]  /*6640*/  IABS R7, R7 ;  /* 0x0000000700077213 */ /* 0x000fe40000000000 */
[----:B------:R-:W-:Y:S01]  /*6650*/  IABS R6, R9 ;  /* 0x0000000900067213 */ /* 0x000fe20000000000 */
[----:B------:R-:W4:Y:S01]  /*6660*/  MUFU.TANH R19, R28 ;  /* 0x0000001c00137308 */ /* 0x000f220000002400 */
[----:B------:R-:W-:Y:S01]  /*6670*/  I2FP.F32.S32 R5, R5 ;  /* 0x0000000500057245 */ /* 0x000fe20000201400 */
[----:B------:R-:W-:Y:S01]  /*6680*/  IMAD.MOV.U32 R9, RZ, RZ, R7 ;  /* 0x000000ffff097224 */ /* 0x000fe200078e0007 */
[----:B------:R-:W-:Y:S01]  /*6690*/  I2FP.F32.S32 R10, R10 ;  /* 0x0000000a000a7245 */ /* 0x000fe20000201400 */
[----:B------:R-:W-:Y:S01]  /*66a0*/  IMAD.MOV.U32 R7, RZ, RZ, R6 ;  /* 0x000000ffff077224 */ /* 0x000fe200078e0006 */
[----:B------:R-:W-:Y:S01]  /*66b0*/  IABS R8, R8 ;  /* 0x0000000800087213 */ /* 0x000fe20000000000 */
[----:B-----5:R-:W-:Y:S01]  /*66c0*/  FFMA.FTZ R15, R5, -UR19, R15 ;  /* 0x80000013050f7c23 */ /* 0x020fe2000801000f */
[----:B------:R-:W-:Y:S01]  /*66d0*/  VIADD R5, R3, 0x18 ;  /* 0x0000001803057836 */ /* 0x000fe20000000000 */
[----:B------:R-:W-:Y:S01]  /*66e0*/  I2FP.F32.S32 R9, R9 ;  /* 0x0000000900097245 */ /* 0x000fe20000201400 */
[----:B------:R-:W-:Y:S01]  /*66f0*/  FFMA.FTZ R11, R10, -UR19, R21 ;  /* 0x800000130a0b7c23 */ /* 0x000fe20008010015 */
        /* <DEDUP_REMOVED lines=15> */
[----:B------:R2:W5:Y:S01]  /*67f0*/  MUFU.TANH R18, R30 ;  /* 0x0000001e00127308 */ /* 0x0005620000002400 */
[----:B------:R-:W-:Y:S02]  /*6800*/  ISETP.GE.AND P3, PT, R5, R252, PT ;  /* 0x000000fc0500720c */ /* 0x000fe40003f66270 */
[----:B------:R-:W-:Y:S01]  /*6810*/  IABS R10, R8 ;  /* 0x00000008000a7213 */ /* 0x000fe20000000000 */
[----:B------:R-:W-:Y:S01]  /*6820*/  IMAD.IADD R8, R251, 0x1, -R5 ;  /* 0x00000001fb087824 */ /* 0x000fe200078e0a05 */
[C---:B------:R-:W-:Y:S02]  /*6830*/  ISETP.LT.OR P2, PT, R5.reuse, R247, P2 ;  /* 0x000000f70500720c */ /* 0x040fe40001741670 */
[C---:B------:R-:W-:Y:S01]  /*6840*/  ISETP.LT.OR P6, PT, R5.reuse, R246, P6 ;  /* 0x000000f60500720c */ /* 0x040fe200037c1670 */
[----:B------:R-:W1:Y:S01]  /*6850*/  MUFU.TANH R15, R80 ;  /* 0x00000050000f7308 */ /* 0x000e620000002400 */
[----:B------:R-:W-:-:S02]  /*6860*/  ISETP.LT.OR P5, PT, R5, R245, P5 ;  /* 0x000000f50500720c */ /* 0x000fc40002fa1670 */
[----:B------:R-:W-:Y:S02]  /*6870*/  ISETP.LT.OR P3, PT, R5, R244, P3 ;  /* 0x000000f40500720c */ /* 0x000fe40001f61670 */
[----:B------:R-:W-:Y:S02]  /*6880*/  IABS R7, R7 ;  /* 0x0000000700077213 */ /* 0x000fe40000000000 */
[----:B------:R-:W-:Y:S01]  /*6890*/  IABS R5, R9 ;  /* 0x0000000900057213 */ /* 0x000fe20000000000 */
[----:B------:R-:W1:Y:S01]  /*68a0*/  MUFU.TANH R21, R81 ;  /* 0x0000005100157308 */ /* 0x000e620000002400 */
        /* <DEDUP_REMOVED lines=11> */
[----:B--2---:R-:W-:Y:S01]  /*6960*/  FSEL R30, R13, -INF , !P1 ;  /* 0xff8000000d1e7808 */ /* 0x004fe20004800000 */
[----:B------:R-:W-:-:S02]  /*6970*/  IMAD.IADD R8, R248, 0x1, -R6 ;  /* 0x00000001f8087824 */ /* 0x000fc400078e0a06 */
[----:B-----5:R-:W-:Y:S01]  /*6980*/  FFMA.FTZ R16, R9, -UR19, R18 ;  /* 0x8000001309107c23 */ /* 0x020fe20008010012 */
        /* <DEDUP_REMOVED lines=27> */
[----:B-1----:R-:W-:Y:S01]  /*6b40*/  FFMA.FTZ R15, R5, -UR19, R15 ;  /* 0x80000013050f7c23 */ /* 0x002fe2000801000f */
        /* <DEDUP_REMOVED lines=18> */
[----:B------:R-:W1:Y:S01]  /*6c70*/  MUFU.TANH R19, R85 ;  /* 0x0000005500137308 */ /* 0x000e620000002400 */
[----:B------:R-:W-:Y:S02]  /*6c80*/  ISETP.GE.AND P1, PT, R5, R252, PT ;  /* 0x000000fc0500720c */ /* 0x000fe40003f26270 */
[----:B------:R-:W-:Y:S01]  /*6c90*/  IABS R10, R8 ;  /* 0x00000008000a7213 */ /* 0x000fe20000000000 */
[----:B------:R-:W-:Y:S01]  /*6ca0*/  IMAD.IADD R8, R251, 0x1, -R5 ;  /* 0x00000001fb087824 */ /* 0x000fe200078e0a05 */
[C---:B------:R-:W-:Y:S02]  /*6cb0*/  ISETP.LT.OR P6, PT, R5.reuse, R247, P6 ;  /* 0x000000f70500720c */ /* 0x040fe400037c1670 */
[C---:B------:R-:W-:Y:S01]  /*6cc0*/  ISETP.LT.OR P5, PT, R5.reuse, R246, P5 ;  /* 0x000000f60500720c */ /* 0x040fe20002fa1670 */
[----:B------:R-:W2:Y:S01]  /*6cd0*/  MUFU.TANH R16, R87 ;  /* 0x0000005700107308 */ /* 0x000ea20000002400 */
[----:B------:R-:W-:-:S02]  /*6ce0*/  ISETP.LT.OR P3, PT, R5, R245, P3 ;  /* 0x000000f50500720c */ /* 0x000fc40001f61670 */
[----:B------:R-:W-:Y:S02]  /*6cf0*/  ISETP.LT.OR P1, PT, R5, R244, P1 ;  /* 0x000000f40500720c */ /* 0x000fe40000f21670 */
[----:B------:R-:W-:Y:S02]  /*6d00*/  IABS R7, R7 ;  /* 0x0000000700077213 */ /* 0x000fe40000000000 */
        /* <DEDUP_REMOVED lines=15> */
[----:B-1----:R-:W-:Y:S01]  /*6e00*/  FFMA.FTZ R17, R9, -UR19, R19 ;  /* 0x8000001309117c23 */ /* 0x002fe20008010013 */
        /* <DEDUP_REMOVED lines=27> */
[----:B--2---:R-:W-:Y:S01]  /*6fc0*/  FFMA.FTZ R16, R5, -UR19, R16 ;  /* 0x8000001305107c23 */ /* 0x004fe20008010010 */
[----:B------:R-:W-:Y:S01]  /*6fd0*/  VIADD R5, R3, 0x28 ;  /* 0x0000002803057836 */ /* 0x000fe20000000000 */
[----:B------:R-:W-:Y:S01]  /*6fe0*/  I2FP.F32.S32 R9, R9 ;  /* 0x0000000900097245 */ /* 0x000fe20000201400 */
[----:B-----5:R-:W-:Y:S01]  /*6ff0*/  FFMA.FTZ R11, R10, -UR19, R22 ;  /* 0x800000130a0b7c23 */ /* 0x020fe20008010016 */
        /* <DEDUP_REMOVED lines=82> */
[----:B------:R-:W1:Y:S01]  /*7520*/  MUFU.TANH R20, R101 ;  /* 0x0000006500147308 */ /* 0x000e620000002400 */
[----:B------:R-:W-:Y:S02]  /*7530*/  FSEL R176, R11, -INF , !P4 ;  /* 0xff8000000bb07808 */ /* 0x000fe40006000000 */
[C---:B------:R-:W-:Y:S02]  /*7540*/  ISETP.GE.AND P3, PT, R5.reuse, R109, PT ;  /* 0x0000006d0500720c */ /* 0x040fe40003f66270 */
[----:B------:R-:W-:-:S02]  /*7550*/  ISETP.GE.AND P1, PT, R5, R108, PT ;  /* 0x0000006c0500720c */ /* 0x000fc40003f26270 */
[C---:B------:R-:W-:Y:S01]  /*7560*/  ISETP.GE.AND P0, PT, R5.reuse, R107, PT ;  /* 0x0000006b0500720c */ /* 0x040fe20003f06270 */
[----:B------:R-:W2:Y:S01]  /*7570*/  MUFU.TANH R15, R68 ;  /* 0x00000044000f7308 */ /* 0x000ea20000002400 */
[----:B------:R-:W-:Y:S02]  /*7580*/  ISETP.GE.AND P4, PT, R5, R252, PT ;  /* 0x000000fc0500720c */ /* 0x000fe40003f86270 */
[----:B------:R-:W-:Y:S01]  /*7590*/  IABS R10, R8 ;  /* 0x00000008000a7213 */ /* 0x000fe20000000000 */
[----:B------:R-:W-:Y:S01]  /*75a0*/  IMAD.IADD R8, R251, 0x1, -R5 ;  /* 0x00000001fb087824 */ /* 0x000fe200078e0a05 */
[C---:B------:R-:W-:Y:S02]  /*75b0*/  ISETP.LT.OR P3, PT, R5.reuse, R247, P3 ;  /* 0x000000f70500720c */ /* 0x040fe40001f61670 */
[C---:B------:R-:W-:Y:S01]  /*75c0*/  ISETP.LT.OR P1, PT, R5.reuse, R246, P1 ;  /* 0x000000f60500720c */ /* 0x040fe20000f21670 */
[----:B------:R-:W5:Y:S01]  /*75d0*/  MUFU.TANH R12, R70 ;  /* 0x00000046000c7308 */ /* 0x000f620000002400 */
[----:B------:R-:W-:-:S02]  /*75e0*/  ISETP.LT.OR P0, PT, R5, R245, P0 ;  /* 0x000000f50500720c */ /* 0x000fc40000701670 */
[----:B------:R-:W-:Y:S02]  /*75f0*/  ISETP.LT.OR P4, PT, R5, R244, P4 ;  /* 0x000000f40500720c */ /* 0x000fe40002781670 */
[----:B------:R-:W-:Y:S02]  /*7600*/  IABS R7, R7 ;  /* 0x0000000700077213 */ /* 0x000fe40000000000 */
[----:B------:R-:W-:Y:S01]  /*7610*/  IABS R5, R9 ;  /* 0x0000000900057213 */ /* 0x000fe20000000000 */
[----:B------:R-:W5:Y:S01]  /*7620*/  MUFU.TANH R22, R102 ;  /* 0x0000006600167308 */ /* 0x000f620000002400 */
[----:B------:R-:W-:Y:S01]  /*7630*/  I2FP.F32.S32 R6, R6 ;  /* 0x0000000600067245 */ /* 0x000fe20000201400 */
[----:B------:R-:W-:Y:S01]  /*7640*/  IMAD.MOV.U32 R9, RZ, RZ, R7 ;  /* 0x000000ffff097224 */ /* 0x000fe200078e0007 */
[----:B------:R-:W-:Y:S01]  /*7650*/  IABS R8, R8 ;  /* 0x0000000800087213 */ /* 0x000fe20000000000 */
[----:B------:R-:W-:Y:S01]  /*7660*/  IMAD.MOV.U32 R7, RZ, RZ, R5 ;  /* 0x000000ffff077224 */ /* 0x000fe200078e0005 */
[----:B------:R-:W-:Y:S01]  /*7670*/  I2FP.F32.S32 R10, R10 ;  /* 0x0000000a000a7245 */ /* 0x000fe20000201400 */
[----:B---3--:R-:W-:Y:S01]  /*7680*/  FFMA.FTZ R13, R6, -UR19, R13 ;  /* 0x80000013060d7c23 */ /* 0x008fe2000801000d */
[----:B------:R-:W-:Y:S01]  /*7690*/  VIADD R6, R3, 0x31 ;  /* 0x0000003103067836 */ /* 0x000fe20000000000 */
[----:B------:R-:W-:Y:S01]  /*76a0*/  I2FP.F32.S32 R9, R9 ;  /* 0x0000000900097245 */ /* 0x000fe20000201400 */
[----:B------:R-:W-:Y:S01]  /*76b0*/  IMAD.MOV.U32 R5, RZ, RZ, R8 ;  /* 0x000000ffff057224 */ /* 0x000fe200078e0008 */
[----:B------:R-:W-:Y:S01]  /*76c0*/  I2FP.F32.S32 R7, R7 ;  /* 0x0000000700077245 */ /* 0x000fe20000201400 */
[----:B----4-:R-:W-:Y:S01]  /*76d0*/  FFMA.FTZ R10, R10, -UR19, R21 ;  /* 0x800000130a0a7c23 */ /* 0x010fe20008010015 */
[----:B------:R-:W-:-:S02]  /*76e0*/  IMAD.IADD R8, R248, 0x1, -R6 ;  /* 0x00000001f8087824 */ /* 0x000fc400078e0a06 */
[----:B-1----:R-:W-:Y:S01]  /*76f0*/  FFMA.FTZ R14, R9, -UR19, R20 ;  /* 0x80000013090e7c23 */ /* 0x002fe20008010014 */
[----:B------:R-:W-:Y:S01]  /*7700*/  FSEL R157, R16, -INF , !P2 ;  /* 0xff800000109d7808 */ /* 0x000fe20005000000 */
[----:B--2---:R-:W-:Y:S01]  /*7710*/  FFMA.FTZ R15, R7, -UR19, R15 ;  /* 0x80000013070f7c23 */ /* 0x004fe2000801000f */
[--C-:B------:R-:W-:Y:S01]  /*7720*/  IMAD.IADD R7, R250, 0x1, -R6.reuse ;  /* 0x00000001fa077824 */ /* 0x100fe200078e0a06 */
[----:B------:R-:W-:Y:S01]  /*7730*/  IABS R9, R8 ;  /* 0x0000000800097213 */ /* 0x000fe20000000000 */
[--C-:B------:R-:W-:Y:S01]  /*7740*/  IMAD.IADD R8, R249, 0x1, -R6.reuse ;  /* 0x00000001f9087824 */ /* 0x100fe200078e0a06 */
[----:B------:R-:W-:Y:S01]  /*7750*/  FSEL R159, R18, -INF , !P6 ;  /* 0xff800000129f7808 */ /* 0x000fe20007000000 */
[----:B------:R-:W-:Y:S01]  /*7760*/  IMAD.IADD R11, R251, 0x1, -R6 ;  /* 0x00000001fb0b7824 */ /* 0x000fe200078e0a06 */
[----:B------:R-:W-:Y:S01]  /*7770*/  FSEL R177, R13, -INF , !P5 ;  /* 0xff8000000db17808 */ /* 0x000fe20006800000 */
[----:B------:R-:W1:Y:S01]  /*7780*/  MUFU.TANH R17, R69 ;  /* 0x0000004500117308 */ /* 0x000e620000002400 */
[----:B------:R-:W-:Y:S01]  /*7790*/  FSEL R158, R10, -INF , !P3 ;  /* 0xff8000000a9e7808 */ /* 0x000fe20005800000 */
[----:B------:R-:W-:Y:S01]  /*77a0*/  IMAD.MOV.U32 R10, RZ, RZ, R9 ;  /* 0x000000ffff0a7224 */ /* 0x000fe200078e0009 */
[----:B------:R-:W-:-:S02]  /*77b0*/  ISETP.GE.AND P2, PT, R6, R109, PT ;  /* 0x0000006d0600720c */ /* 0x000fc40003f46270 */
[C---:B------:R-:W-:Y:S02]  /*77c0*/  ISETP.GE.AND P6, PT, R6.reuse, R108, PT ;  /* 0x0000006c0600720c */ /* 0x040fe40003fc6270 */
[C---:B------:R-:W-:Y:S01]  /*77d0*/  ISETP.GE.AND P5, PT, R6.reuse, R107, PT ;  /* 0x0000006b0600720c */ /* 0x040fe20003fa6270 */
[----:B------:R-:W2:Y:S01]  /*77e0*/  MUFU.TANH R16, R71 ;  /* 0x0000004700107308 */ /* 0x000ea20000002400 */
[C---:B------:R-:W-:Y:S02]  /*77f0*/  ISETP.GE.AND P3, PT, R6.reuse, R252, PT ;  /* 0x000000fc0600720c */ /* 0x040fe40003f66270 */
[C---:B------:R-:W-:Y:S02]  /*7800*/  ISETP.LT.OR P2, PT, R6.reuse, R247, P2 ;  /* 0x000000f70600720c */ /* 0x040fe40001741670 */
[C---:B------:R-:W-:Y:S02]  /*7810*/  ISETP.LT.OR P6, PT, R6.reuse, R246, P6 ;  /* 0x000000f60600720c */ /* 0x040fe400037c1670 */
[C---:B------:R-:W-:Y:S01]  /*7820*/  ISETP.LT.OR P5, PT, R6.reuse, R245, P5 ;  /* 0x000000f50600720c */ /* 0x040fe20002fa1670 */
[----:B------:R-:W3:Y:S01]  /*7830*/  MUFU.TANH R19, R103 ;  /* 0x0000006700137308 */ /* 0x000ee20000002400 */
[----:B------:R-:W-:Y:S01]  /*7840*/  BAR.SYNC.DEFER_BLOCKING 0x0 ;  /* 0x0000000000007b1d */ /* 0x000fe20000010000 */
[----:B------:R-:W-:-:S02]  /*7850*/  ISETP.LT.OR P3, PT, R6, R244, P3 ;  /* 0x000000f40600720c */ /* 0x000fc40001f61670 */
[----:B------:R-:W-:Y:S02]  /*7860*/  IABS R7, R7 ;  /* 0x0000000700077213 */ /* 0x000fe40000000000 */
[----:B------:R-:W-:Y:S02]  /*7870*/  IABS R6, R8 ;  /* 0x0000000800067213 */ /* 0x000fe40000000000 */
[----:B------:R-:W-:Y:S01]  /*7880*/  I2FP.F32.S32 R5, R5 ;  /* 0x0000000500057245 */ /* 0x000fe20000201400 */
[----:B------:R-:W-:Y:S01]  /*7890*/  IMAD.MOV.U32 R9, RZ, RZ, R7 ;  /* 0x000000ffff097224 */ /* 0x000fe200078e0007 */
[----:B------:R-:W-:Y:S01]  /*78a0*/  IABS R8, R11 ;  /* 0x0000000b00087213 */ /* 0x000fe20000000000 */
[----:B------:R-:W-:Y:S01]  /*78b0*/  IMAD.MOV.U32 R7, RZ, RZ, R6 ;  /* 0x000000ffff077224 */ /* 0x000fe200078e0006 */
[----:B------:R-:W-:Y:S01]  /*78c0*/  I2FP.F32.S32 R10, R10 ;  /* 0x0000000a000a7245 */ /* 0x000fe20000201400 */
[----:B-----5:R-:W-:Y:S01]  /*78d0*/  FFMA.FTZ R12, R5, -UR19, R12 ;  /* 0x80000013050c7c23 */ /* 0x020fe2000801000c */
[----:B------:R-:W-:Y:S01]  /*78e0*/  VIADD R5, R3, 0x38 ;  /* 0x0000003803057836 */ /* 0x000fe20000000000 */
[----:B------:R-:W-:Y:S01]  /*78f0*/  FSEL R154, R14, -INF , !P1 ;  /* 0xff8000000e9a7808 */ /* 0x000fe20004800000 */
[----:B------:R-:W-:Y:S01]  /*7900*/  IMAD.MOV.U32 R6, RZ, RZ, R8 ;  /* 0x000000ffff067224 */ /* 0x000fe200078e0008 */
[----:B------:R-:W-:Y:S01]  /*7910*/  I2FP.F32.S32 R8, R7 ;  /* 0x0000000700087245 */ /* 0x000fe20000201400 */
[----:B------:R-:W-:Y:S01]  /*7920*/  FFMA.FTZ R10, R10, -UR19, R22 ;  /* 0x800000130a0a7c23 */ /* 0x000fe20008010016 */
[----:B------:R-:W-:Y:S01]  /*7930*/  IMAD.IADD R7, R248, 0x1, -R5 ;  /* 0x00000001f8077824 */ /* 0x000fe200078e0a05 */
[----:B------:R-:W-:Y:S01]  /*7940*/  FSEL R155, R15, -INF , !P0 ;  /* 0xff8000000f9b7808 */ /* 0x000fe20004000000 */
[----:B------:R-:W4:Y:S01]  /*7950*/  MUFU.TANH R18, R64 ;  /* 0x0000004000127308 */ /* 0x000f220000002400 */
[----:B------:R-:W-:Y:S01]  /*7960*/  I2FP.F32.S32 R6, R6 ;  /* 0x0000000600067245 */ /* 0x000fe20000201400 */
[----:B-1----:R-:W-:Y:S01]  /*7970*/  FFMA.FTZ R17, R8, -UR19, R17 ;  /* 0x8000001308117c23 */ /* 0x002fe20008010011 */
[----:B------:R-:W-:Y:S01]  /*7980*/  IABS R8, R7 ;  /* 0x0000000700087213 */ /* 0x000fe20000000000 */
[--C-:B------:R-:W-:Y:S01]  /*7990*/  IMAD.IADD R7, R249, 0x1, -R5.reuse ;  /* 0x00000001f9077824 */ /* 0x100fe200078e0a05 */
[----:B------:R-:W-:Y:S01]  /*79a0*/  FSEL R156, R12, -INF , !P4 ;  /* 0xff8000000c9c7808 */ /* 0x000fe20006000000 */
[----:B--2---:R-:W-:Y:S01]  /*79b0*/  FFMA.FTZ R16, R6, -UR19, R16 ;  /* 0x8000001306107c23 */ /* 0x004fe20008010010 */
[----:B------:R-:W-:Y:S01]  /*79c0*/  FSEL R153, R10, -INF , !P2 ;  /* 0xff8000000a997808 */ /* 0x000fe20005000000 */
[--C-:B------:R-:W-:Y:S01]  /*79d0*/  IMAD.IADD R6, R250, 0x1, -R5.reuse ;  /* 0x00000001fa067824 */ /* 0x100fe200078e0a05 */
[----:B------:R-:W-:Y:S01]  /*79e0*/  ISETP.GE.AND P1, PT, R5, R109, PT ;  /* 0x0000006d0500720c */ /* 0x000fe20003f26270 */
[----:B------:R-:W-:Y:S01]  /*79f0*/  IMAD.IADD R10, R251, 0x1, -R5 ;  /* 0x00000001fb0a7824 */ /* 0x000fe200078e0a05 */
[C---:B------:R-:W-:Y:S01]  /*7a00*/  ISETP.GE.AND P0, PT, R5.reuse, R108, PT ;  /* 0x0000006c0500720c */ /* 0x040fe20003f06270 */
[----:B------:R-:W-:Y:S01]  /*7a10*/  MUFU.TANH R12, R66 ;  /* 0x00000042000c7308 */ /* 0x000fe20000002400 */
[----:B------:R-:W-:Y:S01]  /*7a20*/  ISETP.GE.AND P4, PT, R5, R107, PT ;  /* 0x0000006b0500720c */ /* 0x000fe20003f86270 */
[----:B------:R-:W-:Y:S01]  /*7a30*/  VIADD R3, R3, 0x39 ;  /* 0x0000003903037836 */ /* 0x000fe20000000000 */
[----:B------:R-:W-:-:S02]  /*7a40*/  ISETP.GE.AND P2, PT, R5, R252, PT ;  /* 0x000000fc0500720c */ /* 0x000fc40003f46270 */
[----:B------:R-:W-:Y:S02]  /*7a50*/  I2FP.F32.S32 R9, R9 ;  /* 0x0000000900097245 */ /* 0x000fe40000201400 */
[C---:B------:R-:W-:Y:S01]  /*7a60*/  ISETP.LT.OR P1, PT, R5.reuse, R247, P1 ;  /* 0x000000f70500720c */ /* 0x040fe20000f21670 */
[----:B------:R-:W1:Y:S01]  /*7a70*/  MUFU.TANH R14, R104 ;  /* 0x00000068000e7308 */ /* 0x000e620000002400 */
[----:B------:R-:W-:Y:S01]  /*7a80*/  ISETP.LT.OR P0, PT, R5, R246, P0 ;  /* 0x000000f60500720c */ /* 0x000fe20000701670 */
[----:B---3--:R-:W-:Y:S01]  /*7a90*/  FFMA.FTZ R13, R9, -UR19, R19 ;  /* 0x80000013090d7c23 */ /* 0x008fe20008010013 */
[C---:B------:R-:W-:Y:S01]  /*7aa0*/  ISETP.LT.OR P4, PT, R5.reuse, R245, P4 ;  /* 0x000000f50500720c */ /* 0x040fe20002781670 */
[----:B------:R-:W-:Y:S01]  /*7ab0*/  IMAD.MOV.U32 R9, RZ, RZ, R8 ;  /* 0x000000ffff097224 */ /* 0x000fe200078e0008 */
[----:B------:R-:W-:Y:S02]  /*7ac0*/  ISETP.LT.OR P2, PT, R5, R244, P2 ;  /* 0x000000f40500720c */ /* 0x000fe40001741670 */
[----:B------:R-:W-:Y:S01]  /*7ad0*/  IABS R6, R6 ;  /* 0x0000000600067213 */ /* 0x000fe20000000000 */
[----:B------:R-:W2:Y:S01]  /*7ae0*/  MUFU.TANH R11, R65 ;  /* 0x00000041000b7308 */ /* 0x000ea20000002400 */
[----:B------:R-:W-:-:S02]  /*7af0*/  IABS R5, R7 ;  /* 0x0000000700057213 */ /* 0x000fc40000000000 */
[----:B------:R-:W-:Y:S01]  /*7b00*/  IABS R7, R10 ;  /* 0x0000000a00077213 */ /* 0x000fe20000000000 */
[----:B------:R-:W-:Y:S01]  /*7b10*/  IMAD.MOV.U32 R8, RZ, RZ, R6 ;  /* 0x000000ffff087224 */ /* 0x000fe200078e0006 */
[----:B------:R-:W-:Y:S02]  /*7b20*/  I2FP.F32.S32 R9, R9 ;  /* 0x0000000900097245 */ /* 0x000fe40000201400 */
[----:B------:R-:W-:Y:S01]  /*7b30*/  FSEL R150, R13, -INF , !P6 ;  /* 0xff8000000d967808 */ /* 0x000fe20007000000 */
[----:B------:R-:W-:Y:S01]  /*7b40*/  IMAD.MOV.U32 R6, RZ, RZ, R7 ;  /* 0x000000ffff067224 */ /* 0x000fe200078e0007 */
[----:B------:R-:W-:Y:S01]  /*7b50*/  I2FP.F32.S32 R7, R5 ;  /* 0x0000000500077245 */ /* 0x000fe20000201400 */
[----:B----4-:R-:W-:Y:S01]  /*7b60*/  FFMA.FTZ R10, R9, -UR19, R18 ;  /* 0x80000013090a7c23 */ /* 0x010fe20008010012 */
[----:B------:R-:W-:Y:S01]  /*7b70*/  FSEL R151, R17, -INF , !P5 ;  /* 0xff80000011977808 */ /* 0x000fe20006800000 */
[--C-:B------:R-:W-:Y:S01]  /*7b80*/  IMAD.IADD R9, R249, 0x1, -R3.reuse ;  /* 0x00000001f9097824 */ /* 0x100fe200078e0a03 */
[----:B------:R-:W-:Y:S01]  /*7b90*/  I2FP.F32.S32 R5, R6 ;  /* 0x0000000600057245 */ /* 0x000fe20000201400 */
[----:B------:R-:W-:-:S02]  /*7ba0*/  IMAD.IADD R6, R248, 0x1, -R3 ;  /* 0x00000001f8067824 */ /* 0x000fc400078e0a03 */
[----:B-1----:R-:W-:Y:S01]  /*7bb0*/  FFMA.FTZ R14, R7, -UR19, R14 ;  /* 0x80000013070e7c23 */ /* 0x002fe2000801000e */
[----:B------:R-:W-:Y:S01]  /*7bc0*/  IMAD.IADD R7, R250, 0x1, -R3 ;  /* 0x00000001fa077824 */ /* 0x000fe200078e0a03 */
[----:B------:R-:W-:Y:S01]  /*7bd0*/  FSEL R152, R16, -INF , !P3 ;  /* 0xff80000010987808 */ /* 0x000fe20005800000 */
[----:B------:R-:W-:Y:S01]  /*7be0*/  FFMA.FTZ R12, R5, -UR19, R12 ;  /* 0x80000013050c7c23 */ /* 0x000fe2000801000c */
[----:B------:R-:W-:Y:S01]  /*7bf0*/  IABS R5, R6 ;  /* 0x0000000600057213 */ /* 0x000fe20000000000 */
[----:B------:R-:W1:Y:S01]  /*7c00*/  MUFU.TANH R15, R67 ;  /* 0x00000043000f7308 */ /* 0x000e620000002400 */
[----:B------:R-:W-:Y:S02]  /*7c10*/  FSEL R149, R10, -INF , !P1 ;  /* 0xff8000000a957808 */ /* 0x000fe40004800000 */
[C---:B------:R-:W-:Y:S01]  /*7c20*/  ISETP.GE.AND P6, PT, R3.reuse, R109, PT ;  /* 0x0000006d0300720c */ /* 0x040fe20003fc6270 */
[----:B------:R-:W-:Y:S01]  /*7c30*/  IMAD.MOV.U32 R6, RZ, RZ, R5 ;  /* 0x000000ffff067224 */ /* 0x000fe200078e0005 */
[----:B------:R-:W-:-:S02]  /*7c40*/  ISETP.GE.AND P5, PT, R3, R108, PT ;  /* 0x0000006c0300720c */ /* 0x000fc40003fa6270 */
[C---:B------:R-:W-:Y:S01]  /*7c50*/  ISETP.GE.AND P3, PT, R3.reuse, R107, PT ;  /* 0x0000006b0300720c */ /* 0x040fe20003f66270 */
[----:B------:R-:W3:Y:S01]  /*7c60*/  MUFU.TANH R13, R72 ;  /* 0x00000048000d7308 */ /* 0x000ee20000002400 */
[----:B------:R-:W-:Y:S02]  /*7c70*/  ISETP.GE.AND P1, PT, R3, R252, PT ;  /* 0x000000fc0300720c */ /* 0x000fe40003f26270 */
[----:B------:R-:W-:Y:S02]  /*7c80*/  I2FP.F32.S32 R8, R8 ;  /* 0x0000000800087245 */ /* 0x000fe40000201400 */
[----:B------:R-:W-:Y:S01]  /*7c90*/  IABS R5, R7 ;  /* 0x0000000700057213 */ /* 0x000fe20000000000 */
[----:B------:R-:W-:Y:S01]  /*7ca0*/  IMAD.IADD R7, R251, 0x1, -R3 ;  /* 0x00000001fb077824 */ /* 0x000fe200078e0a03 */
[C---:B------:R-:W-:Y:S01]  /*7cb0*/  ISETP.LT.OR P6, PT, R3.reuse, R247, P6 ;  /* 0x000000f70300720c */ /* 0x040fe200037c1670 */
[----:B--2---:R-:W-:Y:S01]  /*7cc0*/  FFMA.FTZ R11, R8, -UR19, R11 ;  /* 0x80000013080b7c23 */ /* 0x004fe2000801000b */
[C---:B------:R-:W-:Y:S01]  /*7cd0*/  ISETP.LT.OR P5, PT, R3.reuse, R246, P5 ;  /* 0x000000f60300720c */ /* 0x040fe20002fa1670 */
[----:B------:R-:W2:Y:S01]  /*7ce0*/  MUFU.TANH R10, R105 ;  /* 0x00000069000a7308 */ /* 0x000ea20000002400 */
[----:B------:R-:W-:-:S02]  /*7cf0*/  ISETP.LT.OR P3, PT, R3, R245, P3 ;  /* 0x000000f50300720c */ /* 0x000fc40001f61670 */
[----:B------:R-:W-:Y:S02]  /*7d00*/  ISETP.LT.OR P1, PT, R3, R244, P1 ;  /* 0x000000f40300720c */ /* 0x000fe40000f21670 */
[----:B------:R-:W-:Y:S02]  /*7d10*/  IABS R3, R9 ;  /* 0x0000000900037213 */ /* 0x000fe40000000000 */
[----:B------:R-:W-:Y:S01]  /*7d20*/  I2FP.F32.S32 R8, R6 ;  /* 0x0000000600087245 */ /* 0x000fe20000201400 */
[----:B------:R-:W4:Y:S01]  /*7d30*/  MUFU.TANH R9, R106 ;  /* 0x0000006a00097308 */ /* 0x000f220000002400 */
[----:B------:R-:W-:Y:S02]  /*7d40*/  IABS R6, R7 ;  /* 0x0000000700067213 */ /* 0x000fe40000000000 */
[----:B------:R-:W-:Y:S01]  /*7d50*/  I2FP.F32.S32 R7, R5 ;  /* 0x0000000500077245 */ /* 0x000fe20000201400 */
[----:B------:R-:W-:Y:S01]  /*7d60*/  IMAD.MOV.U32 R5, RZ, RZ, R3 ;  /* 0x000000ffff057224 */ /* 0x000fe200078e0003 */
[----:B------:R-:W-:Y:S01]  /*7d70*/  FSEL R144, R11, -INF , !P0 ;  /* 0xff8000000b907808 */ /* 0x000fe20004000000 */
[----:B------:R-:W-:Y:S01]  /*7d80*/  IMAD.MOV.U32 R3, RZ, RZ, R6 ;  /* 0x000000ffff037224 */ /* 0x000fe200078e0006 */
[----:B------:R-:W-:Y:S01]  /*7d90*/  PLOP3.LUT P0, PT, PT, PT, UP0, 0x80, 0x0 ;  /* 0x000000000000781c */ /* 0x000fe20003f0f008 */
[----:B-1----:R-:W-:Y:S01]  /*7da0*/  FFMA.FTZ R8, R8, -UR19, R15 ;  /* 0x8000001308087c23 */ /* 0x002fe2000801000f */
[----:B------:R-:W-:Y:S01]  /*7db0*/  I2FP.F32.S32 R5, R5 ;  /* 0x0000000500057245 */ /* 0x000fe20000201400 */
[----:B---3--:R-:W-:Y:S01]  /*7dc0*/  FFMA.FTZ R7, R7, -UR19, R13 ;  /* 0x8000001307077c23 */ /* 0x008fe2000801000d */
[----:B------:R-:W-:-:S02]  /*7dd0*/  I2FP.F32.S32 R3, R3 ;  /* 0x0000000300037245 */ /* 0x000fc40000201400 */
[----:B------:R-:W-:Y:S01]  /*7de0*/  FSEL R146, R14, -INF , !P4 ;  /* 0xff8000000e927808 */ /* 0x000fe20006000000 */
[----:B--2---:R-:W-:Y:S01]  /*7df0*/  FFMA.FTZ R5, R5, -UR19, R10 ;  /* 0x8000001305057c23 */ /* 0x004fe2000801000a */
[----:B------:R-:W-:Y:S01]  /*7e00*/  FSEL R148, R12, -INF , !P2 ;  /* 0xff8000000c947808 */ /* 0x000fe20005000000 */
[----:B----4-:R-:W-:Y:S01]  /*7e10*/  FFMA.FTZ R3, R3, -UR19, R9 ;  /* 0x8000001303037c23 */ /* 0x010fe20008010009 */
[----:B------:R-:W-:Y:S02]  /*7e20*/  FSEL R138, R8, -INF , !P6 ;  /* 0xff800000088a7808 */ /* 0x000fe40007000000 */
[----:B------:R-:W-:Y:S02]  /*7e30*/  FSEL R139, R7, -INF , !P5 ;  /* 0xff800000078b7808 */ /* 0x000fe40006800000 */
[----:B------:R-:W-:Y:S02]  /*7e40*/  FSEL R145, R5, -INF , !P3 ;  /* 0xff80000005917808 */ /* 0x000fe40005800000 */
[----:B------:R-:W-:Y:S01]  /*7e50*/  FSEL R147, R3, -INF , !P1 ;  /* 0xff80000003937808 */ /* 0x000fe20004800000 */
[----:B------:R-:W-:Y:S06]  /*7e60*/  @!P0 BRA `(.L_x_997) ;  /* 0x00000004004c8947 */ /* 0x000fec0003800000 */
        /* <DEDUP_REMOVED lines=81> */
.L_x_999:
[----:B------:R-:W-:Y:S05]  /*8380*/  BSYNC B0 ;  /* 0x0000000000007941 */ /* 0x000fea0003800000 */
.L_x_998:
[----:B------:R-:W0:Y:S02]  /*8390*/  LDGDEPBAR ;  /* 0x00000000000079af */ /* 0x000e240000000000 */
.L_x_997:
        /* <DEDUP_REMOVED lines=41> */
[----:B------:R-:W-:Y:S02]  /*8630*/  IMAD R226, R4, 0x2, R225 ;  /* 0x0000000204e27824 */ /* 0x000fe400078e02e1 */
[----:B------:R-:W-:Y:S01]  /*8640*/  STL [R1+0xa0], R230 ;  /* 0x0000a0e601007387 */ /* 0x000fe20000100800 */
[----:B------:R-:W-:Y:S01]  /*8650*/  FMNMX.FTZ R135, R138, R135, !PT ;  /* 0x000000878a877209 */ /* 0x000fe20007810000 */
[----:B------:R-:W-:Y:S02]  /*8660*/  IMAD R227, R2, 0x2, R226 ;  /* 0x0000000202e37824 */ /* 0x000fe400078e02e2 */
[----:B------:R-:W-:Y:S04]  /*8670*/  STL [R1+0x9c], R229 ;  /* 0x00009ce501007387 */ /* 0x000fe80000100800 */
[----:B------:R-:W3:Y:S04]  /*8680*/  SHFL.BFLY PT, R5, R135, 0x2, 0x1f ;  /* 0x0c401f0087057f89 */ /* 0x000ee800000e0000 */
[----:B------:R-:W-:Y:S04]  /*8690*/  STL [R1+0x98], R224 ;  /* 0x000098e001007387 */ /* 0x000fe80000100800 */
[----:B------:R-:W-:Y:S04]  /*86a0*/  STL [R1+0x94], R137 ;  /* 0x0000948901007387 */ /* 0x000fe80000100800 */
[----:B------:R-:W-:Y:S04]  /*86b0*/  STL [R1+0x90], R136 ;  /* 0x0000908801007387 */ /* 0x000fe80000100800 */
        /* <DEDUP_REMOVED lines=17> */
[----:B------:R-:W3:Y:S03]  /*87d0*/  SHFL.BFLY PT, R7, R134, 0x2, 0x1f ;  /* 0x0c401f0086077f89 */ /* 0x000ee600000e0000 */
        /* <DEDUP_REMOVED lines=8> */
[----:B------:R-:W-:-:S03]  /*8860*/  FMNMX.FTZ R3, R179, R3, !PT ;  /* 0x00000003b3037209 */ /* 0x000fc60007810000 */
[--C-:B------:R-:W-:Y:S01]  /*8870*/  FFMA.FTZ R5, R45, UR10, -R22.reuse ;  /* 0x0000000a2d057c23 */ /* 0x100fe20008010816 */
[----:B---3--:R-:W-:Y:S01]  /*8880*/  FMNMX.FTZ R134, R134, R7, !PT ;  /* 0x0000000786867209 */ /* 0x008fe20007810000 */
[--C-:B------:R-:W-:Y:S02]  /*8890*/  FFMA.FTZ R6, R41, UR10, -R22.reuse ;  /* 0x0000000a29067c23 */ /* 0x100fe40008010816 */
[----:B------:R1:W-:Y:S02]  /*88a0*/  MUFU.EX2 R193, R5 ;  /* 0x0000000500c17308 */ /* 0x0003e40000000800 */
[----:B------:R-:W3:Y:S06]  /*88b0*/  SHFL.BFLY PT, R7, R134, 0x1, 0x1f ;  /* 0x0c201f0086077f89 */ /* 0x000eec00000e0000 */
        /* <DEDUP_REMOVED lines=48> */
[----:B------:R-:W-:Y:S01]  /*8bc0*/  FSETP.NEU.FTZ.AND P1, PT, R133, -INF , PT ;  /* 0xff8000008500780b */ /* 0x000fe20003f3d000 */
        /* <DEDUP_REMOVED lines=22> */
[----:B------:R1:W3:Y:S01]  /*8d30*/  MUFU.EX2 R10, R3 ;  /* 0x00000003000a7308 */ /* 0x0002e20000000800 */
[----:B------:R-:W-:Y:S01]  /*8d40*/  HMMA.16816.F32.BF16 R108, R16, R72, RZ ;  /* 0x00000048106c723c */ /* 0x000fe200000418ff */
[----:B--2---:R-:W-:Y:S01]  /*8d50*/  F2FP.BF16.F32.PACK_AB R6, R242, R194 ;  /* 0x000000c2f206723e */ /* 0x004fe200000010ff */
[--C-:B-1----:R-:W-:Y:S02]  /*8d60*/  FFMA.FTZ R3, R27, UR10, -R21.reuse ;  /* 0x0000000a1b037c23 */ /* 0x102fe40008010815 */
[----:B------:R-:W-:Y:S03]  /*8d70*/  LDSM.16.MT88.4 R24, [R226+0xc000] ;  /* 0x00c00000e218783b */ /* 0x000fe60000004200 */
[----:B------:R1:W-:Y:S02]  /*8d80*/  MUFU.EX2 R9, R3 ;  /* 0x0000000300097308 */ /* 0x0003e40000000800 */
[----:B-1----:R-:W-:Y:S01]  /*8d90*/  FFMA.FTZ R3, R23, UR10, -R21 ;  /* 0x0000000a17037c23 */ /* 0x002fe20008010815 */
[----:B---3--:R-:W-:-:S05]  /*8da0*/  MOV R23, R10 ;  /* 0x0000000a00177202 */ /* 0x008fca0000000f00 */
[----:B------:R1:W-:Y:S02]  /*8db0*/  MUFU.EX2 R241, R3 ;  /* 0x0000000300f17308 */ /* 0x0003e40000000800 */
[--C-:B-1----:R-:W-:Y:S02]  /*8dc0*/  FFMA.FTZ R3, R55, UR10, -R20.reuse ;  /* 0x0000000a37037c23 */ /* 0x102fe40008010814 */
[----:B------:R-:W1:Y:S04]  /*8dd0*/  LDSM.16.MT88.4 R52, [R228+0xc000] ;  /* 0x00c00000e434783b */ /* 0x000e680000004200 */
[----:B------:R2:W-:Y:S02]  /*8de0*/  MUFU.EX2 R200, R3 ;  /* 0x0000000300c87308 */ /* 0x0005e40000000800 */
[----:B--2---:R-:W-:-:S06]  /*8df0*/  FFMA.FTZ R3, R50, UR10, -R20 ;  /* 0x0000000a32037c23 */ /* 0x004fcc0008010814 */
[----:B------:R2:W3:Y:S02]  /*8e00*/  MUFU.EX2 R203, R3 ;  /* 0x0000000300cb7308 */ /* 0x0004e40000000800 */
[--C-:B--2---:R-:W-:Y:S01]  /*8e10*/  FFMA.FTZ R3, R46, UR10, -R20.reuse ;  /* 0x0000000a2e037c23 */ /* 0x104fe20008010814 */
[----:B---3--:R-:W-:Y:S01]  /*8e20*/  F2FP.BF16.F32.PACK_AB R12, R203, R200 ;  /* 0x000000c8cb0c723e */ /* 0x008fe200000010ff */
[----:B------:R-:W-:Y:S01]  /*8e30*/  LDSM.16.MT88.4 R44, [R225+0xc000] ;  /* 0x00c00000e12c783b */ /* 0x000fe20000004200 */
[----:B-1----:R-:W-:Y:S03]  /*8e40*/  HMMA.16816.F32.BF16 R140, R16, R52, RZ ;  /* 0x00000034108c723c */ /* 0x002fe600000418ff */
[----:B------:R1:W-:Y:S02]  /*8e50*/  MUFU.EX2 R230, R3 ;  /* 0x0000000300e67308 */ /* 0x0003e40000000800 */
[----:B-1----:R-:W-:-:S06]  /*8e60*/  FFMA.FTZ R3, R42, UR10, -R20 ;  /* 0x0000000a2a037c23 */ /* 0x002fcc0008010814 */
[----:B------:R1:W2:Y:S02]  /*8e70*/  MUFU.EX2 R229, R3 ;  /* 0x0000000300e57308 */ /* 0x0002a40000000800 */
[----:B-1----:R-:W-:Y:S01]  /*8e80*/  FFMA.FTZ R3, R37, UR10, -R20 ;  /* 0x0000000a25037c23 */ /* 0x002fe20008010814 */
[----:B--2---:R-:W-:-:S05]  /*8e90*/  F2FP.BF16.F32.PACK_AB R14, R229, R230 ;  /* 0x000000e6e50e723e */ /* 0x004fca00000010ff */
[----:B------:R1:W-:Y:S02]  /*8ea0*/  MUFU.EX2 R7, R3 ;  /* 0x0000000300077308 */ /* 0x0003e40000000800 */
[----:B-1----:R-:W-:-:S06]  /*8eb0*/  FFMA.FTZ R3, R32, UR10, -R20 ;  /* 0x0000000a20037c23 */ /* 0x002fcc0008010814 */
[----:B------:R1:W-:Y:S02]  /*8ec0*/  MUFU.EX2 R201, R3 ;  /* 0x0000000300c97308 */ /* 0x0003e40000000800 */
[----:B-1----:R-:W-:-:S05]  /*8ed0*/  FMUL.FTZ R3, R132, UR10 ;  /* 0x0000000a84037c20 */ /* 0x002fca0008410000 */
[----:B------:R-:W-:-:S05]  /*8ee0*/  FSEL R3, R3, RZ, P1 ;  /* 0x000000ff03037208 */ /* 0x000fca0000800000 */
[--C-:B------:R-:W-:Y:S01]  /*8ef0*/  FFMA.FTZ R0, R51, UR10, -R3.reuse ;  /* 0x0000000a33007c23 */ /* 0x100fe20008010803 */
[--C-:B------:R-:W-:Y:S02]  /*8f00*/  FFMA.FTZ R5, R57, UR10, -R3.reuse ;  /* 0x0000000a39057c23 */ /* 0x100fe40008010803 */
[----:B------:R-:W-:Y:S01]  /*8f10*/  HMMA.16816.F32.BF16 R56, R16, R24, RZ ;  /* 0x000000181038723c */ /* 0x000fe200000418ff */
[----:B------:R1:W-:Y:S08]  /*8f20*/  MUFU.EX2 R234, R0 ;  /* 0x0000000000ea7308 */ /* 0x0003f00000000800 */
[----:B------:R-:W2:Y:S01]  /*8f30*/  MUFU.EX2 R233, R5 ;  /* 0x0000000500e97308 */ /* 0x000ea20000000800 */
[----:B-1----:R-:W-:-:S07]  /*8f40*/  FFMA.FTZ R0, R49, UR10, -R3 ;  /* 0x0000000a31007c23 */ /* 0x002fce0008010803 */
[----:B------:R1:W-:Y:S01]  /*8f50*/  MUFU.EX2 R136, R0 ;  /* 0x0000000000887308 */ /* 0x0003e20000000800 */
[----:B--2---:R-:W-:Y:S01]  /*8f60*/  F2FP.BF16.F32.PACK_AB R13, R234, R233 ;  /* 0x000000e9ea0d723e */ /* 0x004fe200000010ff */
[--C-:B-1----:R-:W-:Y:S02]  /*8f70*/  FFMA.FTZ R0, R48, UR10, -R3.reuse ;  /* 0x0000000a30007c23 */ /* 0x102fe40008010803 */
[----:B------:R-:W1:Y:S04]  /*8f80*/  LDSM.16.MT88.4 R48, [R227+0xc000] ;  /* 0x00c00000e330783b */ /* 0x000e680000004200 */
[----:B------:R2:W3:Y:S02]  /*8f90*/  MUFU.EX2 R240, R0 ;  /* 0x0000000000f07308 */ /* 0x0004e40000000800 */
[----:B--2---:R-:W-:Y:S01]  /*8fa0*/  FFMA.FTZ R0, R40, UR10, -R3 ;  /* 0x0000000a28007c23 */ /* 0x004fe20008010803 */
[----:B---3--:R-:W-:Y:S01]  /*8fb0*/  F2FP.BF16.F32.PACK_AB R15, R240, R136 ;  /* 0x00000088f00f723e */ /* 0x008fe200000010ff */
[----:B------:R-:W-:Y:S04]  /*8fc0*/  LDSM.16.MT88.4 R40, [R228+0xc800] ;  /* 0x00c80000e428783b */ /* 0x000fe80000004200 */
[----:B------:R2:W-:Y:S02]  /*8fd0*/  MUFU.EX2 R237, R0 ;  /* 0x0000000000ed7308 */ /* 0x0005e40000000800 */
[C---:B------:R-:W-:Y:S06]  /*8fe0*/  HMMA.16816.F32.BF16 R68, R12.reuse, R24, RZ ;  /* 0x000000180c44723c */ /* 0x040fec00000418ff */
[----:B------:R-:W-:Y:S01]  /*8ff0*/  HMMA.16816.F32.BF16 R88, R12, R84, RZ ;  /* 0x000000540c58723c */ /* 0x000fe200000418ff */
[----:B------:R-:W-:-:S02]  /*9000*/  MOV R25, R9 ;  /* 0x0000000900197202 */ /* 0x000fc40000000f00 */
[----:B------:R-:W-:Y:S02]  /*9010*/  F2FP.BF16.F32.PACK_AB R9, R23, R238 ;  /* 0x000000ee1709723e */ /* 0x000fe400000010ff */
[----:B------:R-:W-:Y:S01]  /*9020*/  F2FP.BF16.F32.PACK_AB R11, R241, R25 ;  /* 0x00000019f10b723e */ /* 0x000fe200000010ff */
[----:B------:R-:W-:Y:S01]  /*9030*/  HMMA.16816.F32.BF16 R128, R12, R52, RZ ;  /* 0x000000340c80723c */ /* 0x000fe200000418ff */
[----:B--2---:R-:W-:Y:S01]  /*9040*/  FFMA.FTZ R0, R36, UR10, -R3 ;  /* 0x0000000a24007c23 */ /* 0x004fe20008010803 */
[----:B------:R-:W-:Y:S01]  /*9050*/  IMAD.MOV.U32 R85, RZ, RZ, R23 ;  /* 0x000000ffff557224 */ /* 0x000fe200078e0017 */
[----:B------:R-:W2:Y:S01]  /*9060*/  LDSM.16.MT88.4 R36, [R225+0xc800] ;  /* 0x00c80000e124783b */ /* 0x000ea20000004200 */
[----:B------:R-:W-:Y:S01]  /*9070*/  FFMA.FTZ R23, R155, UR10, -R20 ;  /* 0x0000000a9b177c23 */ /* 0x000fe20008010814 */
[----:B------:R3:W4:Y:S01]  /*9080*/  MUFU.EX2 R202, R0 ;  /* 0x0000000000ca7308 */ /* 0x0007220000000800 */
[-C--:B-1----:R-:W-:Y:S06]  /*9090*/  HMMA.16816.F32.BF16 R124, R16, R48.reuse, RZ ;  /* 0x00000030107c723c */ /* 0x082fec00000418ff */
[C---:B------:R-:W-:Y:S06]  /*90a0*/  HMMA.16816.F32.BF16 R120, R12.reuse, R48, RZ ;  /* 0x000000300c78723c */ /* 0x040fec00000418ff */
[----:B------:R-:W-:Y:S01]  /*90b0*/  HMMA.16816.F32.BF16 R112, R12, R60, RZ ;  /* 0x0000003c0c70723c */ /* 0x000fe200000418ff */
[----:B---3--:R-:W-:Y:S01]  /*90c0*/  FFMA.FTZ R0, R33, UR10, -R3 ;  /* 0x0000000a21007c23 */ /* 0x008fe20008010803 */
[----:B----4-:R-:W-:-:S04]  /*90d0*/  F2FP.BF16.F32.PACK_AB R5, R202, R237 ;  /* 0x000000edca05723e */ /* 0x010fc800000010ff */
[----:B------:R-:W-:Y:S01]  /*90e0*/  HMMA.16816.F32.BF16 R32, R16, R44, RZ ;  /* 0x0000002c1020723c */ /* 0x000fe200000418ff */
[----:B------:R1:W-:Y:S05]  /*90f0*/  MUFU.EX2 R195, R0 ;  /* 0x0000000000c37308 */ /* 0x0003ea0000000800 */
[C---:B------:R-:W-:Y:S06]  /*9100*/  HMMA.16816.F32.BF16 R104, R12.reuse, R72, RZ ;  /* 0x000000480c68723c */ /* 0x040fec00000418ff */
[----:B------:R-:W-:Y:S01]  /*9110*/  HMMA.16816.F32.BF16 R96, R12, R80, RZ ;  /* 0x000000500c60723c */ /* 0x000fe200000418ff */
[----:B-1----:R-:W-:-:S05]  /*9120*/  FFMA.FTZ R0, R31, UR10, -R3 ;  /* 0x0000000a1f007c23 */ /* 0x002fca0008010803 */
[----:B------:R-:W-:Y:S01]  /*9130*/  HMMA.16816.F32.BF16 R28, R12, R44, RZ ;  /* 0x0000002c0c1c723c */ /* 0x000fe200000418ff */
[----:B------:R-:W1:Y:S06]  /*9140*/  MUFU.EX2 R243, R0 ;  /* 0x0000000000f37308 */ /* 0x000e6c0000000800 */
[----:B------:R-:W-:Y:S01]  /*9150*/  IMAD.MOV.U32 R45, RZ, RZ, R7 ;  /* 0x000000ffff2d7224 */ /* 0x000fe200078e0007 */
[----:B------:R-:W-:Y:S02]  /*9160*/  MOV R44, R8 ;  /* 0x00000008002c7202 */ /* 0x000fe40000000f00 */
[----:B------:R-:W-:Y:S01]  /*9170*/  F2FP.BF16.F32.PACK_AB R8, R236, R239 ;  /* 0x000000efec08723e */ /* 0x000fe200000010ff */
[----:B------:R-:W-:Y:S01]  /*9180*/  IMAD.MOV.U32 R73, RZ, RZ, R45 ;  /* 0x000000ffff497224 */ /* 0x000fe200078e002d */
[----:B------:R-:W-:-:S02]  /*9190*/  F2FP.BF16.F32.PACK_AB R4, R201, R45 ;  /* 0x0000002dc904723e */ /* 0x000fc400000010ff */
[----:B------:R-:W-:Y:S02]  /*91a0*/  F2FP.BF16.F32.PACK_AB R10, R235, R44 ;  /* 0x0000002ceb0a723e */ /* 0x000fe400000010ff */
[----:B-1----:R-:W-:-:S05]  /*91b0*/  F2FP.BF16.F32.PACK_AB R7, R243, R195 ;  /* 0x000000c3f307723e */ /* 0x002fca00000010ff */
[----:B--2---:R-:W-:Y:S01]  /*91c0*/  HMMA.16816.F32.BF16 R172, R8, R36, R32 ;  /* 0x0000002408ac723c */ /* 0x004fe20000041820 */
[----:B------:R-:W1:Y:S05]  /*91d0*/  LDSM.16.MT88.4 R32, [R227+0xc800] ;  /* 0x00c80000e320783b */ /* 0x000e6a0000004200 */
[C---:B------:R-:W-:Y:S01]  /*91e0*/  HMMA.16816.F32.BF16 R196, R4.reuse, R64, R68 ;  /* 0x0000004004c4723c */ /* 0x040fe20000041844 */
[----:B------:R-:W2:Y:S05]  /*91f0*/  LDSM.16.MT88.4 R68, [R227+0xe800] ;  /* 0x00e80000e344783b */ /* 0x000eaa0000004200 */
[----:B------:R-:W-:Y:S01]  /*9200*/  HMMA.16816.F32.BF16 R204, R4, R36, R28 ;  /* 0x0000002404cc723c */ /* 0x000fe2000004181c */
[----:B------:R-:W3:Y:S05]  /*9210*/  LDSM.16.MT88.4 R28, [R225+0xe800] ;  /* 0x00e80000e11c783b */ /* 0x000eea0000004200 */
[C---:B------:R-:W-:Y:S01]  /*9220*/  HMMA.16816.F32.BF16 R164, R8.reuse, R64, R56 ;  /* 0x0000004008a4723c */ /* 0x040fe20000041838 */
[----:B------:R-:W4:Y:S05]  /*9230*/  LDSM.16.MT88.4 R56, [R226+0xe800] ;  /* 0x00e80000e238783b */ /* 0x000f2a0000004200 */
[----:B------:R-:W-:Y:S01]  /*9240*/  HMMA.16816.F32.BF16 R140, R8, R40, R140 ;  /* 0x00000028088c723c */ /* 0x000fe2000004188c */
[----:B------:R-:W-:Y:S01]  /*9250*/  MOV R64, R44 ;  /* 0x0000002c00407202 */ /* 0x000fe20000000f00 */
[----:B------:R-:W-:-:S04]  /*9260*/  IMAD.MOV.U32 R65, RZ, RZ, R25 ;  /* 0x000000ffff417224 */ /* 0x000fc800078e0019 */
[----:B------:R-:W-:Y:S06]  /*9270*/  HMMA.16816.F32.BF16 R128, R4, R40, R128 ;  /* 0x000000280480723c */ /* 0x000fec0000041880 */
[C---:B------:R-:W-:Y:S06]  /*9280*/  HMMA.16816.F32.BF16 R220, R8.reuse, R76, R100 ;  /* 0x0000004c08dc723c */ /* 0x040fec0000041864 */
[----:B-1----:R-:W-:Y:S06]  /*9290*/  HMMA.16816.F32.BF16 R160, R8, R32, R124 ;  /* 0x0000002008a0723c */ /* 0x002fec000004187c */
[C---:B--2---:R-:W-:Y:S06]  /*92a0*/  HMMA.16816.F32.BF16 R88, R4.reuse, R68, R88 ;  /* 0x000000440458723c */ /* 0x044fec0000041858 */
[----:B------:R-:W-:Y:S06]  /*92b0*/  HMMA.16816.F32.BF16 R120, R4, R32, R120 ;  /* 0x000000200478723c */ /* 0x000fec0000041878 */
[----:B------:R-:W-:Y:S01]  /*92c0*/  HMMA.16816.F32.BF16 R92, R8, R68, R92 ;  /* 0x00000044085c723c */ /* 0x000fe2000004185c */
[----:B------:R-:W-:Y:S01]  /*92d0*/  IMAD.MOV.U32 R2, RZ, RZ, R220 ;  /* 0x000000ffff027224 */ /* 0x000fe200078e00dc */
[----:B------:R-:W-:-:S04]  /*92e0*/  MOV R0, R221 ;  /* 0x000000dd00007202 */ /* 0x000fc80000000f00 */
[-C--:B---3--:R-:W-:Y:S06]  /*92f0*/  HMMA.16816.F32.BF16 R208, R8, R28.reuse, R116 ;  /* 0x0000001c08d0723c */ /* 0x088fec0000041874 */
[----:B------:R-:W-:Y:S01]  /*9300*/  MOV R41, R91 ;  /* 0x0000005b00297202 */ /* 0x000fe20000000f00 */
[----:B------:R-:W-:Y:S01]  /*9310*/  IMAD.MOV.U32 R40, RZ, RZ, R88 ;  /* 0x000000ffff287224 */ /* 0x000fe200078e0058 */
[----:B------:R-:W-:Y:S01]  /*9320*/  MOV R33, R90 ;  /* 0x0000005a00217202 */ /* 0x000fe20000000f00 */
[----:B------:R-:W-:Y:S01]  /*9330*/  IMAD.MOV.U32 R32, RZ, RZ, R89 ;  /* 0x000000ffff207224 */ /* 0x000fe200078e0059 */
[----:B------:R-:W-:Y:S06]  /*9340*/  HMMA.16816.F32.BF16 R168, R4, R28, R112 ;  /* 0x0000001c04a8723c */ /* 0x000fec0000041870 */
[----:B------:R-:W-:Y:S01]  /*9350*/  HMMA.16816.F32.BF16 R88, R12, R74, RZ ;  /* 0x0000004a0c58723c */ /* 0x000fe200000418ff */
[----:B------:R-:W-:Y:S01]  /*9360*/  IMAD.MOV.U32 R29, RZ, RZ, R222 ;  /* 0x000000ffff1d7224 */ /* 0x000fe200078e00de */
[----:B------:R-:W-:Y:S01]  /*9370*/  MOV R28, R223 ;  /* 0x000000df001c7202 */ /* 0x000fe20000000f00 */
[----:B------:R-:W-:Y:S01]  /*9380*/  IMAD.MOV.U32 R84, RZ, RZ, R95 ;  /* 0x000000ffff547224 */ /* 0x000fe200078e005f */
[----:B------:R-:W-:Y:S01]  /*9390*/  MOV R72, R92 ;  /* 0x0000005c00487202 */ /* 0x000fe20000000f00 */
[----:B------:R-:W-:Y:S01]  /*93a0*/  IMAD.MOV.U32 R61, RZ, RZ, R93 ;  /* 0x000000ffff3d7224 */ /* 0x000fe200078e005d */
[----:B----4-:R-:W-:Y:S01]  /*93b0*/  HMMA.16816.F32.BF16 R216, R8, R56, R108 ;  /* 0x0000003808d8723c */ /* 0x010fe2000004186c */
[----:B------:R-:W-:-:S05]  /*93c0*/  MOV R60, R94 ;  /* 0x0000005e003c7202 */ /* 0x000fca0000000f00 */
[C---:B------:R-:W-:Y:S06]  /*93d0*/  HMMA.16816.F32.BF16 R212, R4.reuse, R56, R104 ;  /* 0x0000003804d4723c */ /* 0x040fec0000041868 */
[C---:B------:R-:W-:Y:S06]  /*93e0*/  HMMA.16816.F32.BF16 R220, R4.reuse, R76, R96 ;  /* 0x0000004c04dc723c */ /* 0x040fec0000041860 */
[----:B------:R-:W-:Y:S06]  /*93f0*/  HMMA.16816.F32.BF16 R112, R4, R58, R88 ;  /* 0x0000003a0470723c */ /* 0x000fec0000041858 */
[C---:B------:R-:W-:Y:S06]  /*9400*/  HMMA.16816.F32.BF16 R108, R12.reuse, R46, RZ ;  /* 0x0000002e0c6c723c */ /* 0x040fec00000418ff */
        /* <DEDUP_REMOVED lines=8> */
[----:B------:R-:W-:Y:S06]  /*9490*/  HMMA.16816.F32.BF16 R48, R16, R50, RZ ;  /* 0x000000321030723c */ /* 0x000fec00000418ff */
        /* <DEDUP_REMOVED lines=8> */
[----:B------:R-:W-:Y:S01]  /*9520*/  FFMA.FTZ R0, R189, UR10, -R22 ;  /* 0x0000000abd007c23 */ /* 0x000fe20008010816 */
[----:B------:R-:W-:Y:S01]  /*9530*/  IMAD.MOV.U32 R88, RZ, RZ, R2 ;  /* 0x000000ffff587224 */ /* 0x000fe200078e0002 */
[----:B------:R-:W1:Y:S01]  /*9540*/  LDSM.16.MT88.4 R12, [R225+0xd000] ;  /* 0x00d00000e10c783b */ /* 0x000e620000004200 */
[----:B------:R-:W-:Y:S01]  /*9550*/  MOV R91, R28 ;  /* 0x0000001c005b7202 */ /* 0x000fe20000000f00 */
[----:B------:R-:W-:Y:S01]  /*9560*/  HMMA.16816.F32.BF16 R52, R16, R54, RZ ;  /* 0x000000361034723c */ /* 0x000fe200000418ff */
[----:B------:R-:W-:Y:S01]  /*9570*/  FFMA.FTZ R28, R138, UR10, -R22 ;  /* 0x0000000a8a1c7c23 */ /* 0x000fe20008010816 */
[----:B------:R-:W-:-:S02]  /*9580*/  IMAD.MOV.U32 R90, RZ, RZ, R29 ;  /* 0x000000ffff5a7224 */ /* 0x000fc400078e001d */
[----:B------:R-:W-:Y:S02]  /*9590*/  FFMA.FTZ R29, R149, UR10, -R22 ;  /* 0x0000000a951d7c23 */ /* 0x000fe40008010816 */
[----:B------:R-:W-:Y:S06]  /*95a0*/  HMMA.16816.F32.BF16 R4, R16, R62, RZ ;  /* 0x0000003e1004723c */ /* 0x000fec00000418ff */
[----:B------:R-:W-:Y:S01]  /*95b0*/  HMMA.16816.F32.BF16 R36, R8, R38, R44 ;  /* 0x000000260824723c */ /* 0x000fe2000004182c */
[----:B------:R-:W-:Y:S01]  /*95c0*/  MOV R63, R33 ;  /* 0x00000021003f7202 */ /* 0x000fe20000000f00 */
[----:B------:R-:W-:-:S04]  /*95d0*/  IMAD.MOV.U32 R62, RZ, RZ, R32 ;  /* 0x000000ffff3e7224 */ /* 0x000fc800078e0020 */
[C---:B------:R-:W-:Y:S06]  /*95e0*/  HMMA.16816.F32.BF16 R44, R8.reuse, R66, R24 ;  /* 0x00000042082c723c */ /* 0x040fec0000041818 */
[C---:B------:R-:W-:Y:S01]  /*95f0*/  HMMA.16816.F32.BF16 R48, R8.reuse, R34, R48 ;  /* 0x000000220830723c */ /* 0x040fe20000041830 */
[----:B------:R-:W-:Y:S01]  /*9600*/  MOV R66, R41 ;  /* 0x0000002900427202 */ /* 0x000fe20000000f00 */
[--C-:B------:R-:W-:Y:S01]  /*9610*/  FFMA.FTZ R24, R139, UR10, -R21.reuse ;  /* 0x0000000a8b187c23 */ /* 0x100fe20008010815 */
[----:B------:R-:W-:Y:S01]  /*9620*/  MOV R67, R73 ;  /* 0x0000004900437202 */ /* 0x000fe20000000f00 */
[--C-:B------:R-:W-:Y:S01]  /*9630*/  FFMA.FTZ R27, R154, UR10, -R21.reuse ;  /* 0x0000000a9a1b7c23 */ /* 0x100fe20008010815 */
[----:B------:R-:W-:Y:S01]  /*9640*/  FFMA.FTZ R26, R150, UR10, -R21 ;  /* 0x0000000a961a7c23 */ /* 0x000fe20008010815 */
[----:B------:R-:W-:Y:S01]  /*9650*/  HMMA.16816.F32.BF16 R52, R8, R42, R52 ;  /* 0x0000002a0834723c */ /* 0x000fe20000041834 */
[----:B------:R-:W-:-:S02]  /*9660*/  IMAD.MOV.U32 R35, RZ, RZ, R40 ;  /* 0x000000ffff237224 */ /* 0x000fc400078e0028 */
[----:B------:R-:W-:Y:S01]  /*9670*/  FFMA.FTZ R34, R147, UR10, -R3 ;  /* 0x0000000a93227c23 */ /* 0x000fe20008010803 */
[----:B------:R-:W-:Y:S02]  /*9680*/  FFMA.FTZ R25, R144, UR10, -R21 ;  /* 0x0000000a90197c23 */ /* 0x000fe40008010815 */
[----:B------:R-:W-:Y:S06]  /*9690*/  HMMA.16816.F32.BF16 R40, R8, R30, R4 ;  /* 0x0000001e0828723c */ /* 0x000fec0000041804 */
[----:B------:R-:W-:Y:S01]  /*96a0*/  HMMA.16816.F32.BF16 R4, R16, R74, RZ ;  /* 0x0000004a1004723c */ /* 0x000fe200000418ff */
[--C-:B------:R-:W-:Y:S01]  /*96b0*/  FFMA.FTZ R31, R158, UR10, -R22.reuse ;  /* 0x0000000a9e1f7c23 */ /* 0x100fe20008010816 */
[----:B------:R-:W-:Y:S01]  /*96c0*/  FFMA.FTZ R30, R153, UR10, -R22 ;  /* 0x0000000a991e7c23 */ /* 0x000fe20008010816 */
[----:B------:R-:W-:-:S04]  /*96d0*/  MOV R153, R67 ;  /* 0x0000004300997202 */ /* 0x000fc80000000f00 */
[----:B------:R-:W-:Y:S01]  /*96e0*/  IMAD.MOV.U32 R74, RZ, RZ, R229 ;  /* 0x000000ffff4a7224 */ /* 0x000fe200078e00e5 */
[----:B------:R-:W-:-:S04]  /*96f0*/  MOV R75, R136 ;  /* 0x00000088004b7202 */ /* 0x000fc80000000f00 */
[----:B------:R-:W-:Y:S01]  /*9700*/  MOV R154, R74 ;  /* 0x0000004a009a7202 */ /* 0x000fe20000000f00 */
[----:B------:R-:W-:Y:S01]  /*9710*/  IMAD.MOV.U32 R74, RZ, RZ, R64 ;  /* 0x000000ffff4a7224 */ /* 0x000fe200078e0040 */
[----:B------:R-:W-:-:S10]  /*9720*/  MOV R64, R202 ;  /* 0x000000ca00407202 */ /* 0x000fd40000000f00 */
[----:B------:R-:W-:Y:S06]  /*9730*/  HMMA.16816.F32.BF16 R56, R8, R58, R4 ;  /* 0x0000003a0838723c */ /* 0x000fec0000041804 */
[C---:B------:R-:W-:Y:S01]  /*9740*/  HMMA.16816.F32.BF16 R4, R16.reuse, R82, RZ ;  /* 0x000000521004723c */ /* 0x040fe200000418ff */
[----:B------:R2:W3:Y:S05]  /*9750*/  MUFU.EX2 R82, R0 ;  /* 0x0000000000527308 */ /* 0x0004ea0000000800 */
[----:B------:R-:W-:Y:S01]  /*9760*/  HMMA.16816.F32.BF16 R16, R16, R86, RZ ;  /* 0x000000561010723c */ /* 0x000fe200000418ff */
[----:B--2---:R-:W-:Y:S01]  /*9770*/  FFMA.FTZ R0, R185, UR10, -R22 ;  /* 0x0000000ab9007c23 */ /* 0x004fe20008010816 */
[----:B---3--:R-:W-:Y:S01]  /*9780*/  IMAD.MOV.U32 R147, RZ, RZ, R82 ;  /* 0x000000ffff937224 */ /* 0x008fe200078e0052 */
[----:B------:R-:W-:Y:S01]  /*9790*/  MOV R82, R65 ;  /* 0x0000004100527202 */ /* 0x000fe20000000f00 */
[----:B------:R-:W-:Y:S01]  /*97a0*/  IMAD.MOV.U32 R185, RZ, RZ, R203 ;  /* 0x000000ffffb97224 */ /* 0x000fe200078e00cb */
[----:B------:R2:W3:Y:S01]  /*97b0*/  MUFU.EX2 R2, R0 ;  /* 0x0000000000027308 */ /* 0x0004e20000000800 */
[----:B------:R-:W-:-:S12]  /*97c0*/  IMAD.MOV.U32 R65, RZ, RZ, R201 ;  /* 0x000000ffff417224 */ /* 0x000fd800078e00c9 */
[C---:B------:R-:W-:Y:S06]  /*97d0*/  HMMA.16816.F32.BF16 R76, R8.reuse, R78, R4 ;  /* 0x0000004e084c723c */ /* 0x040fec0000041804 */
[----:B------:R-:W-:Y:S07]  /*97e0*/  HMMA.16816.F32.BF16 R68, R8, R70, R16 ;  /* 0x000000460844723c */ /* 0x000fee0000041810 */
[----:B------:R-:W-:Y:S01]  /*97f0*/  MOV R16, R200 ;  /* 0x000000c800107202 */ /* 0x000fe20000000f00 */
[----:B------:R-:W-:-:S02]  /*9800*/  IMAD.MOV.U32 R17, RZ, RZ, R195 ;  /* 0x000000ffff117224 */ /* 0x000fc400078e00c3 */
[----:B--2---:R-:W-:Y:S01]  /*9810*/  FFMA.FTZ R0, R180, UR10, -R22 ;  /* 0x0000000ab4007c23 */ /* 0x004fe20008010816 */
[----:B------:R-:W-:-:S03]  /*9820*/  MOV R18, R194 ;  /* 0x000000c200127202 */ /* 0x000fc60000000f00 */
[----:B------:R2:W-:Y:S01]  /*9830*/  MUFU.EX2 R73, R0 ;  /* 0x0000000000497308 */ /* 0x0005e20000000800 */
[----:B------:R-:W-:Y:S01]  /*9840*/  MOV R144, R18 ;  /* 0x0000001200907202 */ /* 0x000fe20000000f00 */
[----:B--2---:R-:W-:Y:S01]  /*9850*/  FFMA.FTZ R0, R176, UR10, -R22 ;  /* 0x0000000ab0007c23 */ /* 0x004fe20008010816 */
[----:B---3--:R-:W-:Y:S02]  /*9860*/  IMAD.MOV.U32 R176, RZ, RZ, R2 ;  /* 0x000000ffffb07224 */ /* 0x008fe400078e0002 */
[--C-:B------:R-:W-:Y:S01]  /*9870*/  FFMA.FTZ R2, R145, UR10, -R20.reuse ;  /* 0x0000000a91027c23 */ /* 0x100fe20008010814 */
[----:B------:R-:W-:Y:S02]  /*9880*/  FFMA.FTZ R22, R151, UR10, -R20 ;  /* 0x0000000a97167c23 */ /* 0x000fe40008010814 */
[----:B------:R2:W3:Y:S01]  /*9890*/  MUFU.EX2 R86, R0 ;  /* 0x0000000000567308 */ /* 0x0004e20000000800 */
[----:B------:R-:W-:Y:S01]  /*98a0*/  F2FP.BF16.F32.PACK_AB R8, R176, R147 ;  /* 0x00000093b008723e */ /* 0x000fe200000010ff */
[----:B--2---:R-:W-:Y:S01]  /*98b0*/  FFMA.FTZ R0, R186, UR10, -R21 ;  /* 0x0000000aba007c23 */ /* 0x004fe20008010815 */
[----:B---3--:R-:W-:-:S05]  /*98c0*/  F2FP.BF16.F32.PACK_AB R10, R86, R73 ;  /* 0x00000049560a723e */ /* 0x008fca00000010ff */
[----:B------:R2:W3:Y:S02]  /*98d0*/  MUFU.EX2 R33, R0 ;  /* 0x0000000000217308 */ /* 0x0004e40000000800 */
[----:B--2---:R-:W-:Y:S01]  /*98e0*/  FFMA.FTZ R0, R182, UR10, -R21 ;  /* 0x0000000ab6007c23 */ /* 0x004fe20008010815 */
[----:B---3--:R-:W-:Y:S01]  /*98f0*/  MOV R155, R33 ;  /* 0x00000021009b7202 */ /* 0x008fe20000000f00 */
[----:B------:R-:W-:-:S04]  /*9900*/  FFMA.FTZ R33, R148, UR10, -R3 ;  /* 0x0000000a94217c23 */ /* 0x000fc80008010803 */
[----:B------:R2:W3:Y:S02]  /*9910*/  MUFU.EX2 R229, R0 ;  /* 0x0000000000e57308 */ /* 0x0004e40000000800 */
[----:B--2---:R-:W-:Y:S01]  /*9920*/  FFMA.FTZ R0, R178, UR10, -R21 ;  /* 0x0000000ab2007c23 */ /* 0x004fe20008010815 */
[----:B---3--:R-:W-:-:S05]  /*9930*/  F2FP.BF16.F32.PACK_AB R9, R229, R155 ;  /* 0x0000009be509723e */ /* 0x008fca00000010ff */
        /* <DEDUP_REMOVED lines=8> */
[C---:B-1----:R-:W-:Y:S06]  /*99c0*/  HMMA.16816.F32.BF16 R172, R8.reuse, R12, R172 ;  /* 0x0000000c08ac723c */ /* 0x042fec00000418ac */
[----:B------:R-:W-:Y:S01]  /*99d0*/  HMMA.16816.F32.BF16 R36, R8, R14, R36 ;  /* 0x0000000e0824723c */ /* 0x000fe20000041824 */
[----:B--2---:R-:W-:-:S04]  /*99e0*/  FFMA.FTZ R0, R183, UR10, -R20 ;  /* 0x0000000ab7007c23 */ /* 0x004fc80008010814 */
[----:B------:R1:W2:Y:S02]  /*99f0*/  MUFU.EX2 R80, R0 ;  /* 0x0000000000507308 */ /* 0x0002a40000000800 */
[----:B-1----:R-:W-:Y:S01]  /*9a00*/  FFMA.FTZ R0, R179, UR10, -R20 ;  /* 0x0000000ab3007c23 */ /* 0x002fe20008010814 */
[----:B--2---:R-:W-:-:S05]  /*9a10*/  F2FP.BF16.F32.PACK_AB R4, R80, R136 ;  /* 0x000000885004723e */ /* 0x004fca00000010ff */
[----:B------:R1:W-:Y:S02]  /*9a20*/  MUFU.EX2 R87, R0 ;  /* 0x0000000000577308 */ /* 0x0003e40000000800 */
[----:B-1----:R-:W-:Y:S01]  /*9a30*/  FFMA.FTZ R0, R159, UR10, -R20 ;  /* 0x0000000a9f007c23 */ /* 0x002fe20008010814 */
[----:B------:R-:W-:-:S05]  /*9a40*/  FFMA.FTZ R20, R156, UR10, -R3 ;  /* 0x0000000a9c147c23 */ /* 0x000fca0008010803 */
[----:B------:R1:W2:Y:S02]  /*9a50*/  MUFU.EX2 R32, R0 ;  /* 0x0000000000207308 */ /* 0x0002a40000000800 */
[--C-:B-1----:R-:W-:Y:S01]  /*9a60*/  FFMA.FTZ R0, R188, UR10, -R3.reuse ;  /* 0x0000000abc007c23 */ /* 0x102fe20008010803 */
[----:B--2---:R-:W-:Y:S01]  /*9a70*/  MOV R145, R32 ;  /* 0x0000002000917202 */ /* 0x004fe20000000f00 */
[----:B------:R-:W-:Y:S01]  /*9a80*/  FFMA.FTZ R32, R152, UR10, -R3 ;  /* 0x0000000a98207c23 */ /* 0x000fe20008010803 */
[----:B------:R-:W-:-:S03]  /*9a90*/  IMAD.MOV.U32 R152, RZ, RZ, R75 ;  /* 0x000000ffff987224 */ /* 0x000fc600078e004b */
[----:B------:R1:W-:Y:S01]  /*9aa0*/  MUFU.EX2 R180, R0 ;  /* 0x0000000000b47308 */ /* 0x0003e20000000800 */
[----:B------:R-:W-:Y:S02]  /*9ab0*/  F2FP.BF16.F32.PACK_AB R6, R145, R87 ;  /* 0x000000579106723e */ /* 0x000fe400000010ff */
[----:B------:R-:W-:Y:S01]  /*9ac0*/  MOV R75, R35 ;  /* 0x00000023004b7202 */ /* 0x000fe20000000f00 */
[----:B------:R-:W-:Y:S01]  /*9ad0*/  FADD.FTZ R35, R191, R190 ;  /* 0x000000bebf237221 */ /* 0x000fe20000010000 */
[----:B-1----:R-:W-:-:S04]  /*9ae0*/  FFMA.FTZ R0, R184, UR10, -R3 ;  /* 0x0000000ab8007c23 */ /* 0x002fc80008010803 */
[----:B------:R1:W2:Y:S02]  /*9af0*/  MUFU.EX2 R81, R0 ;  /* 0x0000000000517308 */ /* 0x0002a40000000800 */
[----:B-1----:R-:W-:Y:S01]  /*9b00*/  FFMA.FTZ R0, R181, UR10, -R3 ;  /* 0x0000000ab5007c23 */ /* 0x002fe20008010803 */
[----:B--2---:R-:W-:-:S05]  /*9b10*/  F2FP.BF16.F32.PACK_AB R5, R81, R180 ;  /* 0x000000b45105723e */ /* 0x004fca00000010ff */
[----:B------:R1:W-:Y:S02]  /*9b20*/  MUFU.EX2 R139, R0 ;  /* 0x00000000008b7308 */ /* 0x0003e40000000800 */
[----:B-1----:R-:W-:Y:S01]  /*9b30*/  FFMA.FTZ R0, R177, UR10, -R3 ;  /* 0x0000000ab1007c23 */ /* 0x002fe20008010803 */
[----:B------:R-:W-:-:S05]  /*9b40*/  FADD.FTZ R3, R193, R192 ;  /* 0x000000c0c1037221 */ /* 0x000fca0000010000 */
[----:B------:R-:W1:Y:S02]  /*9b50*/  MUFU.EX2 R138, R0 ;  /* 0x00000000008a7308 */ /* 0x000e640000000800 */
[----:B-1----:R-:W-:Y:S02]  /*9b60*/  F2FP.BF16.F32.PACK_AB R7, R138, R139 ;  /* 0x0000008b8a07723e */ /* 0x002fe400000010ff */
[----:B------:R-:W-:-:S05]  /*9b70*/  MOV R0, R16 ;  /* 0x0000001000007202 */ /* 0x000fca0000000f00 */
[C---:B------:R-:W-:Y:S06]  /*9b80*/  HMMA.16816.F32.BF16 R204, R4.reuse, R12, R204 ;  /* 0x0000000c04cc723c */ /* 0x040fec00000418cc */
[----:B------:R-:W-:Y:S01]  /*9b90*/  HMMA.16816.F32.BF16 R200, R4, R14, R108 ;  /* 0x0000000e04c8723c */ /* 0x000fe2000004186c */
        /* <DEDUP_REMOVED lines=8> */
[----:B------:R-:W-:Y:S01]  /*9c20*/  IMAD.MOV.U32 R129, RZ, RZ, R185 ;  /* 0x000000ffff817224 */ /* 0x000fe200078e00b9 */
[----:B------:R-:W-:Y:S01]  /*9c30*/  MOV R130, R180 ;  /* 0x000000b400827202 */ /* 0x000fe20000000f00 */
[----:B------:R-:W-:-:S02]  /*9c40*/  IMAD.MOV.U32 R128, RZ, RZ, R80 ;  /* 0x000000ffff807224 */ /* 0x000fc400078e0050 */
[----:B------:R-:W-:Y:S01]  /*9c50*/  IMAD.MOV.U32 R131, RZ, RZ, R176 ;  /* 0x000000ffff837224 */ /* 0x000fe200078e00b0 */
        /* <DEDUP_REMOVED lines=9> */
[C---:B------:R-:W-:Y:S01]  /*9cf0*/  HMMA.16816.F32.BF16 R180, R4.reuse, R12, R120 ;  /* 0x0000000c04b4723c */ /* 0x040fe20000041878 */
[----:B------:R-:W-:Y:S01]  /*9d00*/  MOV R163, R81 ;  /* 0x0000005100a37202 */ /* 0x000fe20000000f00 */
[----:B------:R-:W-:Y:S01]  /*9d10*/  IMAD.MOV.U32 R162, RZ, RZ, R73 ;  /* 0x000000ffffa27224 */ /* 0x000fe200078e0049 */
[----:B------:R-:W-:Y:S01]  /*9d20*/  MOV R81, R64 ;  /* 0x0000004000517202 */ /* 0x000fe20000000f00 */
[----:B------:R-:W-:Y:S01]  /*9d30*/  IMAD.MOV.U32 R160, RZ, RZ, R87 ;  /* 0x000000ffffa07224 */ /* 0x000fe200078e0057 */
[----:B------:R-:W-:Y:S01]  /*9d40*/  MOV R161, R83 ;  /* 0x0000005300a17202 */ /* 0x000fe20000000f00 */
[-C--:B------:R-:W-:Y:S01]  /*9d50*/  HMMA.16816.F32.BF16 R176, R4, R14.reuse, R96 ;  /* 0x0000000e04b0723c */ /* 0x080fe20000041860 */
[----:B------:R-:W-:Y:S01]  /*9d60*/  IMAD.MOV.U32 R123, RZ, RZ, R66 ;  /* 0x000000ffff7b7224 */ /* 0x000fe200078e0042 */
[----:B------:R-:W-:Y:S01]  /*9d70*/  MOV R120, R75 ;  /* 0x0000004b00787202 */ /* 0x000fe20000000f00 */
[----:B------:R-:W-:Y:S01]  /*9d80*/  IMAD.MOV.U32 R83, RZ, RZ, R74 ;  /* 0x000000ffff537224 */ /* 0x000fe200078e004a */
[----:B------:R-:W-:Y:S01]  /*9d90*/  MOV R122, R63 ;  /* 0x0000003f007a7202 */ /* 0x000fe20000000f00 */
[----:B------:R-:W-:Y:S01]  /*9da0*/  IMAD.MOV.U32 R121, RZ, RZ, R62 ;  /* 0x000000ffff797224 */ /* 0x000fe200078e003e */
[C---:B------:R-:W-:Y:S01]  /*9db0*/  HMMA.16816.F32.BF16 R64, R8.reuse, R14, R48 ;  /* 0x0000000e0840723c */ /* 0x040fe20000041830 */
[----:B------:R-:W1:Y:S01]  /*9dc0*/  LDSM.16.MT88.4 R12, [R225+0xf000] ;  /* 0x00f00000e10c783b */ /* 0x000e620000004200 */
[----:B------:R-:W-:Y:S01]  /*9dd0*/  IMAD.MOV.U32 R98, RZ, RZ, R19 ;  /* 0x000000ffff627224 */ /* 0x000fe200078e0013 */
[----:B------:R-:W-:Y:S01]  /*9de0*/  MOV R99, R86 ;  /* 0x0000005600637202 */ /* 0x000fe20000000f00 */
[----:B------:R-:W-:Y:S01]  /*9df0*/  IMAD.MOV.U32 R97, RZ, RZ, R85 ;  /* 0x000000ffff617224 */ /* 0x000fe200078e0055 */
[----:B------:R-:W-:Y:S01]  /*9e00*/  MOV R96, R84 ;  /* 0x0000005400607202 */ /* 0x000fe20000000f00 */
[----:B------:R-:W2:Y:S01]  /*9e10*/  LDSM.16.MT88.4 R16, [R228+0xf000] ;  /* 0x00f00000e410783b */ /* 0x000ea20000004200 */
        /* <DEDUP_REMOVED lines=8> */
[----:B------:R-:W1:Y:S01]  /*9ea0*/  LDSM.16.MT88.4 R12, [R226+0xf000] ;  /* 0x00f00000e20c783b */ /* 0x000e620000004200 */
[----:B------:R-:W-:Y:S01]  /*9eb0*/  IMAD.MOV.U32 R169, RZ, RZ, R209 ;  /* 0x000000ffffa97224 */ /* 0x000fe200078e00d1 */
[----:B------:R-:W-:Y:S01]  /*9ec0*/  MOV R170, R210 ;  /* 0x000000d200aa7202 */ /* 0x000fe20000000f00 */
[----:B------:R-:W-:Y:S01]  /*9ed0*/  IMAD.MOV.U32 R209, RZ, RZ, R129 ;  /* 0x000000ffffd17224 */ /* 0x000fe200078e0081 */
[----:B------:R-:W-:Y:S01]  /*9ee0*/  MOV R129, R131 ;  /* 0x0000008300817202 */ /* 0x000fe20000000f00 */
[----:B------:R-:W-:Y:S01]  /*9ef0*/  IMAD.MOV.U32 R171, RZ, RZ, R211 ;  /* 0x000000ffffab7224 */ /* 0x000fe200078e00d3 */
[----:B--2---:R-:W-:Y:S01]  /*9f00*/  HMMA.16816.F32.BF16 R108, R4, R18, R116 ;  /* 0x00000012046c723c */ /* 0x004fe20000041874 */
[----:B------:R-:W-:Y:S01]  /*9f10*/  IMAD.MOV.U32 R210, RZ, RZ, R152 ;  /* 0x000000ffffd27224 */ /* 0x000fe200078e0098 */
[----:B------:R-:W-:Y:S01]  /*9f20*/  MUFU.EX2 R31, R31 ;  /* 0x0000001f001f7308 */ /* 0x000fe20000000800 */
[----:B------:R-:W-:Y:S01]  /*9f30*/  IMAD.MOV.U32 R211, RZ, RZ, R154 ;  /* 0x000000ffffd37224 */ /* 0x000fe200078e009a */
[----:B------:R-:W-:-:S02]  /*9f40*/  MOV R131, R155 ;  /* 0x0000009b00837202 */ /* 0x000fc40000000f00 */
[----:B------:R-:W-:Y:S06]  /*9f50*/  HMMA.16816.F32.BF16 R104, R4, R16, R220 ;  /* 0x000000100468723c */ /* 0x000fec00000418dc */
[----:B-1----:R-:W-:Y:S01]  /*9f60*/  HMMA.16816.F32.BF16 R84, R8, R12, R216 ;  /* 0x0000000c0854723c */ /* 0x002fe200000418d8 */
[----:B------:R-:W-:Y:S01]  /*9f70*/  IMAD.MOV.U32 R96, RZ, RZ, R240 ;  /* 0x000000ffff607224 */ /* 0x000fe200078e00f0 */
[----:B------:R-:W1:Y:S01]  /*9f80*/  MUFU.EX2 R30, R30 ;  /* 0x0000001e001e7308 */ /* 0x000e620000000800 */
[----:B------:R-:W-:-:S03]  /*9f90*/  MOV R152, R243 ;  /* 0x000000f300987202 */ /* 0x000fc60000000f00 */
[C---:B------:R-:W-:Y:S06]  /*9fa0*/  HMMA.16816.F32.BF16 R88, R4.reuse, R12, R212 ;  /* 0x0000000c0458723c */ /* 0x040fec00000418d4 */
[-C--:B------:R-:W-:Y:S06]  /*9fb0*/  HMMA.16816.F32.BF16 R92, R4, R14.reuse, R112 ;  /* 0x0000000e045c723c */ /* 0x080fec0000041870 */
[C---:B------:R-:W-:Y:S01]  /*9fc0*/  HMMA.16816.F32.BF16 R56, R8.reuse, R14, R56 ;  /* 0x0000000e0838723c */ /* 0x040fe20000041838 */
[----:B------:R-:W2:Y:S01]  /*9fd0*/  LDSM.16.MT88.4 R12, [R227+0xf000] ;  /* 0x00f00000e30c783b */ /* 0x000ea20000004200 */
        /* <DEDUP_REMOVED lines=23> */
[----:B------:R-:W-:Y:S01]  /*a150*/  FADD.FTZ R0, R0, R168 ;  /* 0x000000a800007221 */ /* 0x000fe20000010000 */
[----:B------:R-:W-:Y:S01]  /*a160*/  MUFU.EX2 R29, R29 ;  /* 0x0000001d001d7308 */ /* 0x000fe20000000800 */
[----:B------:R-:W-:-:S07]  /*a170*/  IMAD.MOV.U32 R155, RZ, RZ, R242 ;  /* 0x000000ffff9b7224 */ /* 0x000fce00078e00f2 */
[----:B------:R-:W-:Y:S08]  /*a180*/  MUFU.EX2 R28, R28 ;  /* 0x0000001c001c7308 */ /* 0x000ff00000000800 */
[----:B------:R-:W-:Y:S01]  /*a190*/  MUFU.EX2 R27, R27 ;  /* 0x0000001b001b7308 */ /* 0x000fe20000000800 */
[C---:B--2---:R-:W-:Y:S07]  /*a1a0*/  HMMA.16816.F32.BF16 R120, R4.reuse, R12, R120 ;  /* 0x0000000c0478723c */ /* 0x044fee0000041878 */
[----:B------:R-:W2:Y:S01]  /*a1b0*/  MUFU.EX2 R26, R26 ;  /* 0x0000001a001a7308 */ /* 0x000ea20000000800 */
[----:B------:R-:W-:Y:S07]  /*a1c0*/  HMMA.16816.F32.BF16 R40, R4, R14, R124 ;  /* 0x0000000e0428723c */ /* 0x000fee000004187c */
[----:B------:R-:W-:Y:S01]  /*a1d0*/  MUFU.EX2 R25, R25 ;  /* 0x0000001900197308 */ /* 0x000fe20000000800 */
[----:B------:R-:W-:Y:S01]  /*a1e0*/  HMMA.16816.F32.BF16 R116, R8, R12, R216 ;  /* 0x0000000c0874723c */ /* 0x000fe200000418d8 */
[----:B------:R-:W-:-:S06]  /*a1f0*/  FADD.FTZ R5, R233, R234 ;  /* 0x000000eae9057221 */ /* 0x000fcc0000010000 */
[----:B------:R-:W3:Y:S01]  /*a200*/  MUFU.EX2 R24, R24 ;  /* 0x0000001800187308 */ /* 0x000ee20000000800 */
[----:B------:R-:W-:Y:S01]  /*a210*/  IMAD.MOV.U32 R216, RZ, RZ, R169 ;  /* 0x000000ffffd87224 */ /* 0x000fe200078e00a9 */
[----:B------:R-:W-:Y:S01]  /*a220*/  MOV R217, R170 ;  /* 0x000000aa00d97202 */ /* 0x000fe20000000f00 */
        /* <DEDUP_REMOVED lines=24> */
[----:B------:R-:W-:Y:S01]  /*a3b0*/  MOV R96, R97 ;  /* 0x0000006100607202 */ /* 0x000fe20000000f00 */
[----:B------:R-:W-:Y:S01]  /*a3c0*/  IMAD.MOV.U32 R97, RZ, RZ, R98 ;  /* 0x000000ffff617224 */ /* 0x000fe200078e0062 */
[----:B------:R4:W-:Y:S01]  /*a3d0*/  MUFU.EX2 R11, R2 ;  /* 0x00000002000b7308 */ /* 0x0009e20000000800 */
[----:B------:R-:W-:Y:S01]  /*a3e0*/  MOV R163, R128 ;  /* 0x0000008000a37202 */ /* 0x000fe20000000f00 */
[----:B------:R-:W-:Y:S01]  /*a3f0*/  IMAD.MOV.U32 R128, RZ, RZ, R229 ;  /* 0x000000ffff807224 */ /* 0x000fe200078e00e5 */
[----:B------:R-:W-:Y:S01]  /*a400*/  MOV R98, R99 ;  /* 0x0000006300627202 */ /* 0x000fe20000000f00 */
[----:B------:R-:W-:Y:S01]  /*a410*/  FADD.FTZ R4, R231, R35 ;  /* 0x00000023e7047221 */ /* 0x000fe20000010000 */
[----:B------:R-:W-:Y:S01]  /*a420*/  MOV R99, R160 ;  /* 0x000000a000637202 */ /* 0x000fe20000000f00 */
[----:B------:R-:W-:Y:S01]  /*a430*/  IMAD.MOV.U32 R160, RZ, RZ, R161 ;  /* 0x000000ffffa07224 */ /* 0x000fe200078e00a1 */
[----:B------:R-:W-:Y:S01]  /*a440*/  MOV R161, R162 ;  /* 0x000000a200a17202 */ /* 0x000fe20000000f00 */
[----:B------:R-:W3:Y:S01]  /*a450*/  LDSM.16.MT88.4 R168, [R225+0xd800] ;  /* 0x00d80000e1a8783b */ /* 0x000ee20000004200 */
[----:B------:R-:W-:Y:S01]  /*a460*/  MOV R162, R163 ;  /* 0x000000a300a27202 */ /* 0x000fe20000000f00 */
[----:B------:R-:W-:Y:S01]  /*a470*/  IMAD.MOV.U32 R163, RZ, RZ, R128 ;  /* 0x000000ffffa37224 */ /* 0x000fe200078e0080 */
[----:B------:R-:W-:Y:S08]  /*a480*/  MUFU.EX2 R23, R23 ;  /* 0x0000001700177308 */ /* 0x000ff00000000800 */
[----:B------:R-:W3:Y:S01]  /*a490*/  MUFU.EX2 R22, R22 ;  /* 0x0000001600167308 */ /* 0x000ee20000000800 */
[----:B----4-:R-:W-:Y:S01]  /*a4a0*/  FADD.FTZ R2, R232, R3 ;  /* 0x00000003e8027221 */ /* 0x010fe20000010000 */
[----:B------:R-:W-:Y:S01]  /*a4b0*/  FADD.FTZ R3, R230, R0 ;  /* 0x00000000e6037221 */ /* 0x000fe20000010000 */
[----:B------:R-:W-:-:S05]  /*a4c0*/  FADD.FTZ R0, R137, R4 ;  /* 0x0000000489007221 */ /* 0x000fca0000010000 */
[----:B------:R-:W-:Y:S01]  /*a4d0*/  MUFU.EX2 R21, R21 ;  /* 0x0000001500157308 */ /* 0x000fe20000000800 */
[----:B------:R-:W-:Y:S01]  /*a4e0*/  FADD.FTZ R2, R224, R2 ;  /* 0x00000002e0027221 */ /* 0x000fe20000010000 */
[----:B------:R-:W-:Y:S01]  /*a4f0*/  FADD.FTZ R4, R216, R3 ;  /* 0x00000003d8047221 */ /* 0x000fe20000010000 */
[----:B------:R-:W-:Y:S02]  /*a500*/  IMAD.MOV.U32 R215, RZ, RZ, R210 ;  /* 0x000000ffffd77224 */ /* 0x000fe400078e00d2 */
[----:B------:R-:W-:Y:S01]  /*a510*/  FADD.FTZ R3, R217, R5 ;  /* 0x00000005d9037221 */ /* 0x000fe20000010000 */
[----:B------:R-:W-:Y:S01]  /*a520*/  FADD.FTZ R2, R218, R2 ;  /* 0x00000002da027221 */ /* 0x000fe20000010000 */
[----:B------:R-:W-:Y:S01]  /*a530*/  MOV R210, R96 ;  /* 0x0000006000d27202 */ /* 0x000fe20000000f00 */
[----:B------:R-:W-:Y:S01]  /*a540*/  IMAD.MOV.U32 R217, RZ, RZ, R161 ;  /* 0x000000ffffd97224 */ /* 0x000fe200078e00a1 */
[----:B------:R-:W-:Y:S01]  /*a550*/  MOV R218, R160 ;  /* 0x000000a000da7202 */ /* 0x000fe20000000f00 */
[----:B------:R-:W-:Y:S01]  /*a560*/  MUFU.EX2 R20, R20 ;  /* 0x0000001400147308 */ /* 0x000fe20000000800 */
[----:B------:R-:W-:Y:S01]  /*a570*/  MOV R216, R162 ;  /* 0x000000a200d87202 */ /* 0x000fe20000000f00 */
[----:B------:R4:W5:Y:S01]  /*a580*/  LDL.LU R243, [R1+0xd4] ;  /* 0x0000d40001f37983 */ /* 0x0009620000300800 */
[----:B------:R-:W-:-:S03]  /*a590*/  MOV R96, R163 ;  /* 0x000000a300607202 */ /* 0x000fc60000000f00 */
[----:B------:R-:W4:Y:S01]  /*a5a0*/  LDSM.16.MT88.4 R160, [R226+0xd800] ;  /* 0x00d80000e2a0783b */ /* 0x000f220000004200 */
[----:B------:R-:W-:-:S03]  /*a5b0*/  FADD.FTZ R10, R153, R4 ;  /* 0x00000004990a7221 */ /* 0x000fc60000010000 */
[----:B------:R-:W4:Y:S01]  /*a5c0*/  LDSM.16.MT88.4 R4, [R227+0xf800] ;  /* 0x00f80000e304783b */ /* 0x000f220000004200 */
[----:B------:R-:W3:Y:S01]  /*a5d0*/  MUFU.EX2 R32, R32 ;  /* 0x0000002000207308 */ /* 0x000ee20000000800 */
[----:B------:R-:W-:Y:S02]  /*a5e0*/  MOV R128, R129 ;  /* 0x0000008100807202 */ /* 0x000fe40000000f00 */
[----:B------:R-:W-:-:S05]  /*a5f0*/  MOV R129, R130 ;  /* 0x0000008200817202 */ /* 0x000fca0000000f00 */
[----:B------:R-:W-:Y:S01]  /*a600*/  MUFU.EX2 R33, R33 ;  /* 0x0000002100217308 */ /* 0x000fe20000000800 */
[----:B------:R-:W-:-:S07]  /*a610*/  IMAD.MOV.U32 R130, RZ, RZ, R136 ;  /* 0x000000ffff827224 */ /* 0x000fce00078e0088 */
[----:B------:R-:W4:Y:S01]  /*a620*/  MUFU.EX2 R34, R34 ;  /* 0x0000002200227308 */ /* 0x000f220000000800 */
        /* <DEDUP_REMOVED lines=13> */
[----:B------:R3:W5:Y:S01]  /*a700*/  LDL.LU R242, [R1+0xd0] ;  /* 0x0000d00001f27983 */ /* 0x0007620000300800 */
[----:B------:R-:W-:Y:S01]  /*a710*/  MOV R130, R152 ;  /* 0x0000009800827202 */ /* 0x000fe20000000f00 */
[----:B------:R-:W-:Y:S01]  /*a720*/  FADD.FTZ R9, R213, R3 ;  /* 0x00000003d5097221 */ /* 0x000fe20000010000 */
[----:B------:R-:W-:Y:S01]  /*a730*/  MOV R114, R214 ;  /* 0x000000d600727202 */ /* 0x000fe20000000f00 */
[----:B------:R-:W-:Y:S01]  /*a740*/  IMAD.MOV.U32 R213, RZ, RZ, R98 ;  /* 0x000000ffffd57224 */ /* 0x000fe200078e0062 */
[----:B------:R-:W-:-:S02]  /*a750*/  MOV R215, R96 ;  /* 0x0000006000d77202 */ /* 0x000fc40000000f00 */
[----:B------:R-:W-:Y:S01]  /*a760*/  MOV R214, R97 ;  /* 0x0000006100d67202 */ /* 0x000fe20000000f00 */
[----:B------:R-:W-:Y:S01]  /*a770*/  IMAD.MOV.U32 R97, RZ, RZ, R129 ;  /* 0x000000ffff617224 */ /* 0x000fe200078e0081 */
[----:B------:R-:W-:Y:S02]  /*a780*/  MOV R212, R99 ;  /* 0x0000006300d47202 */ /* 0x000fe40000000f00 */
[----:B------:R-:W-:Y:S02]  /*a790*/  MOV R96, R128 ;  /* 0x0000008000607202 */ /* 0x000fe40000000f00 */
[----:B------:R-:W-:Y:S02]  /*a7a0*/  MOV R98, R130 ;  /* 0x0000008200627202 */ /* 0x000fe40000000f00 */
[----:B------:R-:W-:Y:S02]  /*a7b0*/  MOV R99, R131 ;  /* 0x0000008300637202 */ /* 0x000fe40000000f00 */
[----:B-1----:R-:W-:-:S02]  /*a7c0*/  F2FP.BF16.F32.PACK_AB R128, R30, R31 ;  /* 0x0000001f1e80723e */ /* 0x002fc400000010ff */
[----:B--2---:R-:W-:Y:S02]  /*a7d0*/  F2FP.BF16.F32.PACK_AB R129, R26, R27 ;  /* 0x0000001b1a81723e */ /* 0x004fe400000010ff */
[----:B------:R-:W-:Y:S02]  /*a7e0*/  F2FP.BF16.F32.PACK_AB R130, R28, R29 ;  /* 0x0000001d1c82723e */ /* 0x000fe400000010ff */
[----:B---3--:R-:W-:Y:S02]  /*a7f0*/  F2FP.BF16.F32.PACK_AB R131, R24, R25 ;  /* 0x000000191883723e */ /* 0x008fe400000010ff */
[----:B------:R-:W-:Y:S02]  /*a800*/  F2FP.BF16.F32.PACK_AB R124, R22, R23 ;  /* 0x00000017167c723e */ /* 0x000fe400000010ff */
[----:B------:R-:W-:Y:S02]  /*a810*/  F2FP.BF16.F32.PACK_AB R125, R32, R20 ;  /* 0x00000014207d723e */ /* 0x000fe400000010ff */
[----:B------:R-:W-:-:S02]  /*a820*/  F2FP.BF16.F32.PACK_AB R126, R11, R21 ;  /* 0x000000150b7e723e */ /* 0x000fc400000010ff */
[----:B----4-:R-:W-:Y:S01]  /*a830*/  F2FP.BF16.F32.PACK_AB R127, R34, R33 ;  /* 0x00000021227f723e */ /* 0x010fe200000010ff */
[----:B------:R-:W-:Y:S01]  /*a840*/  FADD.FTZ R3, R115, R0 ;  /* 0x0000000073037221 */ /* 0x000fe20000010000 */
[----:B------:R-:W-:Y:S01]  /*a850*/  MOV R154, R241 ;  /* 0x000000f1009a7202 */ /* 0x000fe20000000f00 */
[----:B------:R-:W-:Y:S01]  /*a860*/  FADD.FTZ R8, R114, R2 ;  /* 0x0000000272087221 */ /* 0x000fe20000010000 */
[----:B------:R-:W-:Y:S01]  /*a870*/  MOV R0, R81 ;  /* 0x0000005100007202 */ /* 0x000fe20000000f00 */
[-C--:B------:R-:W-:Y:S01]  /*a880*/  HMMA.16816.F32.BF16 R172, R128, R168.reuse, R172 ;  /* 0x000000a880ac723c */ /* 0x080fe200000418ac */
[----:B------:R-:W-:Y:S02]  /*a890*/  MOV R2, R80 ;  /* 0x0000005000027202 */ /* 0x000fe40000000f00 */
[----:B------:R-:W-:Y:S02]  /*a8a0*/  MOV R145, R235 ;  /* 0x000000eb00917202 */ /* 0x000fe40000000f00 */
[----:B------:R-:W-:Y:S01]  /*a8b0*/  MOV R221, R98 ;  /* 0x0000006200dd7202 */ /* 0x000fe20000000f00 */
[----:B------:R-:W-:Y:S01]  /*a8c0*/  HMMA.16816.F32.BF16 R204, R124, R168, R204 ;  /* 0x000000a87ccc723c */ /* 0x000fe200000418cc */
[----:B------:R-:W-:Y:S01]  /*a8d0*/  MOV R147, R154 ;  /* 0x0000009a00937202 */ /* 0x000fe20000000f00 */
[----:B------:R-:W-:-:S04]  /*a8e0*/  FADD.FTZ R0, R0, R9 ;  /* 0x0000000900007221 */ /* 0x000fc80000010000 */
[----:B------:R-:W-:Y:S01]  /*a8f0*/  HMMA.16816.F32.BF16 R200, R124, R170, R200 ;  /* 0x000000aa7cc8723c */ /* 0x000fe200000418c8 */
[----:B------:R-:W-:Y:S01]  /*a900*/  FADD.FTZ R2, R2, R10 ;  /* 0x0000000a02027221 */ /* 0x000fe20000010000 */
[----:B------:R-:W-:Y:S01]  /*a910*/  MOV R222, R97 ;  /* 0x0000006100de7202 */ /* 0x000fe20000000f00 */
[----:B------:R-:W-:Y:S01]  /*a920*/  IMAD.MOV.U32 R220, RZ, RZ, R99 ;  /* 0x000000ffffdc7224 */ /* 0x000fe200078e0063 */
[----:B------:R-:W1:Y:S02]  /*a930*/  LDSM.16.MT88.4 R152, [R228+0xd800] ;  /* 0x00d80000e498783b */ /* 0x000e640000004200 */
[-C--:B------:R-:W-:Y:S06]  /*a940*/  HMMA.16816.F32.BF16 R164, R128, R160.reuse, R164 ;  /* 0x000000a080a4723c */ /* 0x080fec00000418a4 */
[C---:B------:R-:W-:Y:S06]  /*a950*/  HMMA.16816.F32.BF16 R196, R124.reuse, R160, R196 ;  /* 0x000000a07cc4723c */ /* 0x040fec00000418c4 */
[----:B------:R-:W-:Y:S01]  /*a960*/  HMMA.16816.F32.BF16 R192, R124, R162, R192 ;  /* 0x000000a27cc0723c */ /* 0x000fe200000418c0 */
[----:B------:R-:W-:Y:S01]  /*a970*/  MOV R35, R147 ;  /* 0x0000009300237202 */ /* 0x000fe20000000f00 */
[----:B------:R-:W-:Y:S01]  /*a980*/  IMAD.MOV.U32 R223, RZ, RZ, R96 ;  /* 0x000000ffffdf7224 */ /* 0x000fe200078e0060 */
[----:B------:R-:W-:Y:S03]  /*a990*/  LDSM.16.MT88.4 R112, [R228+0xf800] ;  /* 0x00f80000e470783b */ /* 0x000fe60000004200 */
[C---:B------:R-:W-:Y:S01]  /*a9a0*/  HMMA.16816.F32.BF16 R168, R128.reuse, R170, R36 ;  /* 0x000000aa80a8723c */ /* 0x040fe20000041824 */
[----:B------:R-:W-:Y:S04]  /*a9b0*/  LDSM.16.MT88.4 R96, [R226+0xf800] ;  /* 0x00f80000e260783b */ /* 0x000fe80000004200 */
[----:B------:R2:W5:Y:S01]  /*a9c0*/  LDL.LU R241, [R1+0xcc] ;  /* 0x0000cc0001f17983 */ /* 0x0005620000300800 */
[----:B------:R-:W-:Y:S01]  /*a9d0*/  HMMA.16816.F32.BF16 R160, R128, R162, R44 ;  /* 0x000000a280a0723c */ /* 0x000fe2000004182c */
[----:B------:R-:W-:Y:S01]  /*a9e0*/  MOV R36, R82 ;  /* 0x0000005200247202 */ /* 0x000fe20000000f00 */
[----:B------:R-:W-:Y:S01]  /*a9f0*/  IMAD.MOV.U32 R38, RZ, RZ, R146 ;  /* 0x000000ffff267224 */ /* 0x000fe200078e0092 */
[----:B------:R-:W-:Y:S01]  /*aa00*/  MOV R37, R144 ;  /* 0x0000009000257202 */ /* 0x000fe20000000f00 */
[----:B------:R2:W5:Y:S03]  /*aa10*/  LDL.LU R240, [R1+0xc8] ;  /* 0x0000c80001f07983 */ /* 0x0005660000300800 */
[----:B------:R-:W-:Y:S01]  /*aa20*/  IMAD.MOV.U32 R47, RZ, RZ, R83 ;  /* 0x000000ffff2f7224 */ /* 0x000fe200078e0053 */
[----:B------:R-:W-:Y:S01]  /*aa30*/  MOV R39, R145 ;  /* 0x0000009100277202 */ /* 0x000fe20000000f00 */
[----:B------:R-:W-:Y:S01]  /*aa40*/  HMMA.16816.F32.BF16 R120, R124, R4, R120 ;  /* 0x000000047c78723c */ /* 0x000fe20000041878 */
[----:B------:R-:W-:Y:S01]  /*aa50*/  FADD.FTZ R3, R36, R3 ;  /* 0x0000000324037221 */ /* 0x000fe20000010000 */
[----:B------:R-:W-:-:S04]  /*aa60*/  FADD.FTZ R0, R38, R0 ;  /* 0x0000000026007221 */ /* 0x000fc80000010000 */
[----:B------:R-:W-:Y:S01]  /*aa70*/  HMMA.16816.F32.BF16 R116, R128, R4, R116 ;  /* 0x000000048074723c */ /* 0x000fe20000041874 */
[----:B------:R-:W-:Y:S01]  /*aa80*/  FADD.FTZ R2, R37, R2 ;  /* 0x0000000225027221 */ /* 0x000fe20000010000 */
[----:B------:R-:W-:Y:S01]  /*aa90*/  FADD.FTZ R3, R35, R3 ;  /* 0x0000000323037221 */ /* 0x000fe20000010000 */
[----:B------:R-:W3:Y:S04]  /*aaa0*/  LDSM.16.MT88.4 R144, [R227+0xd800] ;  /* 0x00d80000e390783b */ /* 0x000ee80000004200 */
[----:B------:R-:W-:Y:S01]  /*aab0*/  FADD.FTZ R4, R47, R8 ;  /* 0x000000082f047221 */ /* 0x000fe20000010000 */
[----:B------:R-:W-:Y:S01]  /*aac0*/  FADD.FTZ R0, R221, R0 ;  /* 0x00000000dd007221 */ /* 0x000fe20000010000 */
[----:B------:R-:W4:Y:S02]  /*aad0*/  LDSM.16.MT88.4 R80, [R225+0xf800] ;  /* 0x00f80000e150783b */ /* 0x000f240000004200 */
        /* <DEDUP_REMOVED lines=94> */
[----:B------:R-:W-:Y:S05]  /*b0c0*/  STL [R1+0x90], R68 ;  /* 0x0000904401007387 */ /* 0x000fea0000100800 */
        /* <DEDUP_REMOVED lines=174> */
[----:B------:R-:W-:Y:S02]  /*bbb0*/  IMAD.MOV.U32 R0, RZ, RZ, R71 ;  /* 0x000000ffff007224 */ /* 0x000fe400078e0047 */
        /* <DEDUP_REMOVED lines=22> */
[----:B------:R-:W1:Y:S06]  /*bd20*/  LDSM.16.M88.4 R12, [R229+0x1800] ;  /* 0x00180000e50c783b */ /* 0x000e6c0000000200 */
[----:B------:R-:W-:-:S02]  /*bd30*/  IMAD.MOV.U32 R56, RZ, RZ, R72 ;  /* 0x000000ffff387224 */ /* 0x000fc400078e0048 */
        /* <DEDUP_REMOVED lines=46> */
[----:B------:R-:W-:Y:S04]  /*c020*/  LDSM.16.M88.4 R4, [R232+0x6000] ;  /* 0x00600000e804783b */ /* 0x000fe80000000200 */
[----:B------:R-:W1:Y:S02]  /*c030*/  LDSM.16.M88.4 R12, [R239] ;  /* 0x00000000ef0c783b */ /* 0x000e640000000200 */
        /* <DEDUP_REMOVED lines=9> */
[-C--:B-1----:R-:W-:Y:S06]  /*c0d0*/  HMMA.16816.F32.BF16 R32, R4, R12.reuse, R220 ;  /* 0x0000000c0420723c */ /* 0x082fec00000418dc */
[----:B------:R-:W-:Y:S01]  /*c0e0*/  HMMA.16816.F32.BF16 R48, R8, R12, R48 ;  /* 0x0000000c0830723c */ /* 0x000fe20000041830 */
[----:B------:R-:W-:Y:S02]  /*c0f0*/  IMAD.MOV.U32 R220, RZ, RZ, R28 ;  /* 0x000000ffffdc7224 */ /* 0x000fe400078e001c */
[----:B------:R-:W-:Y:S02]  /*c100*/  IMAD.MOV.U32 R221, RZ, RZ, R3 ;  /* 0x000000ffffdd7224 */ /* 0x000fe400078e0003 */
[----:B------:R-:W-:Y:S01]  /*c110*/  IMAD.MOV.U32 R222, RZ, RZ, R2 ;  /* 0x000000ffffde7224 */ /* 0x000fe200078e0002 */
[----:B------:R-:W-:Y:S01]  /*c120*/  HMMA.16816.F32.BF16 R28, R4, R14, R216 ;  /* 0x0000000e041c723c */ /* 0x000fe200000418d8 */
[----:B------:R-:W-:-:S05]  /*c130*/  IMAD.MOV.U32 R223, RZ, RZ, R0 ;  /* 0x000000ffffdf7224 */ /* 0x000fca00078e0000 */
        /* <DEDUP_REMOVED lines=27> */
[----:B------:R-:W-:Y:S02]  /*c2f0*/  IMAD.MOV.U32 R3, RZ, RZ, R41 ;  /* 0x000000ffff037224 */ /* 0x000fe400078e0029 */
[----:B------:R-:W-:Y:S02]  /*c300*/  IMAD.MOV.U32 R2, RZ, RZ, R42 ;  /* 0x000000ffff027224 */ /* 0x000fe400078e002a */
[----:B------:R-:W-:Y:S01]  /*c310*/  IMAD.MOV.U32 R0, RZ, RZ, R43 ;  /* 0x000000ffff007224 */ /* 0x000fe200078e002b */
[----:B-1----:R-:W-:Y:S06]  /*c320*/  HMMA.16816.F32.BF16 R56, R4, R14, R28 ;  /* 0x0000000e0438723c */ /* 0x002fec000004181c */
[-C--:B------:R-:W-:Y:S06]  /*c330*/  HMMA.16816.F32.BF16 R208, R8, R12.reuse, R48 ;  /* 0x0000000c08d0723c */ /* 0x080fec0000041830 */
[----:B------:R-:W-:Y:S06]  /*c340*/  HMMA.16816.F32.BF16 R64, R4, R12, R32 ;  /* 0x0000000c0440723c */ /* 0x000fec0000041820 */
[----:B------:R-:W-:Y:S01]  /*c350*/  HMMA.16816.F32.BF16 R28, R8, R14, R20 ;  /* 0x0000000e081c723c */ /* 0x000fe20000041814 */
        /* <DEDUP_REMOVED lines=32> */
[----:B------:R-:W-:Y:S01]  /*c560*/  HMMA.16816.F32.BF16 R212, R8, R14, R212 ;  /* 0x0000000e08d4723c */ /* 0x000fe200000418d4 */
[----:B------:R-:W1:Y:S01]  /*c570*/  LDSM.16.M88.4 R12, [R229+0x2800] ;  /* 0x00280000e50c783b */ /* 0x000e620000000200 */
[----:B------:R-:W-:-:S15]  /*c580*/  IMAD.IADD R2, R248, 0x1, -R0 ;  /* 0x00000001f8027824 */ /* 0x000fde00078e0a00 */
[----:B------:R-:W-:-:S01]  /*c590*/  NOP ;  /* 0x0000000000007918 */ /* 0x000fc20000000000 */
[----:B------:R-:W-:Y:S01]  /*c5a0*/  FMUL.FTZ R3, R44, UR25 ;  /* 0x000000192c037c20 */ /* 0x000fe20008410000 */
        /* <DEDUP_REMOVED lines=10> */
[----:B------:R-:W3:Y:S01]  /*c650*/  MUFU.TANH R3, R3 ;  /* 0x0000000300037308 */ /* 0x000ee20000002400 */
[----:B------:R-:W-:Y:S01]  /*c660*/  IABS R2, R2 ;  /* 0x0000000200027213 */ /* 0x000fe20000000000 */
[----:B------:R-:W-:Y:S01]  /*c670*/  UISETP.GT.AND UP0, UPT, UR29, UR15, UPT ;  /* 0x0000000f1d00728c */ /* 0x000fe2000bf04270 */
[----:B------:R-:W-:-:S04]  /*c680*/  DEPBAR.LE SB0, 0x0 ;  /* 0x000080000000791a */ /* 0x000fc80000000000 */
[----:B------:R-:W-:Y:S01]  /*c690*/  I2FP.F32.S32 R2, R2 ;  /* 0x0000000200027245 */ /* 0x000fe20000201400 */
[C---:B-1----:R-:W-:Y:S06]  /*c6a0*/  HMMA.16816.F32.BF16 R32, R4.reuse, R12, R32 ;  /* 0x0000000c0420723c */ /* 0x042fec0000041820 */
[-C--:B------:R-:W-:Y:S06]  /*c6b0*/  HMMA.16816.F32.BF16 R20, R4, R14.reuse, R20 ;  /* 0x0000000e0414723c */ /* 0x080fec0000041814 */
[C---:B------:R-:W-:Y:S06]  /*c6c0*/  HMMA.16816.F32.BF16 R4, R8.reuse, R14, R16 ;  /* 0x0000000e0804723c */ /* 0x040fec0000041810 */
[----:B------:R-:W-:Y:S01]  /*c6d0*/  HMMA.16816.F32.BF16 R48, R8, R12, R48 ;  /* 0x0000000c0830723c */ /* 0x000fe20000041830 */
[----:B---3--:R-:W-:Y:S01]  /*c6e0*/  FFMA.FTZ R15, R2, -UR19, R3 ;  /* 0x80000013020f7c23 */ /* 0x008fe20008010003 */
[----:B------:R-:W-:-:S02]  /*c6f0*/  IMAD.IADD R2, R250, 0x1, -R0 ;  /* 0x00000001fa027824 */ /* 0x000fc400078e0a00 */
[----:B------:R-:W-:-:S03]  /*c700*/  FMUL.FTZ R3, R60, UR25 ;  /* 0x000000193c037c20 */ /* 0x000fc60008410000 */
[----:B------:R-:W-:-:S05]  /*c710*/  IABS R2, R2 ;  /* 0x0000000200027213 */ /* 0x000fca0000000000 */
[----:B------:R-:W-:Y:S02]  /*c720*/  IMAD.MOV.U32 R69, RZ, RZ, R21 ;  /* 0x000000ffff457224 */ /* 0x000fe400078e0015 */
[----:B------:R-:W-:Y:S02]  /*c730*/  IMAD.MOV.U32 R73, RZ, RZ, R22 ;  /* 0x000000ffff497224 */ /* 0x000fe400078e0016 */
[----:B------:R-:W-:Y:S02]  /*c740*/  IMAD.MOV.U32 R25, RZ, RZ, R20 ;  /* 0x000000ffff197224 */ /* 0x000fe400078e0014 */
[----:B------:R-:W-:Y:S02]  /*c750*/  IMAD.MOV.U32 R222, RZ, RZ, R5 ;  /* 0x000000ffffde7224 */ /* 0x000fe400078e0005 */
[----:B------:R-:W-:Y:S01]  /*c760*/  FMUL.FTZ R5, R46, UR25 ;  /* 0x000000192e057c20 */ /* 0x000fe20008410000 */
[----:B------:R-:W-:Y:S02]  /*c770*/  IMAD.MOV.U32 R223, RZ, RZ, R6 ;  /* 0x000000ffffdf7224 */ /* 0x000fe400078e0006 */
[----:B------:R-:W-:-:S02]  /*c780*/  IMAD.MOV.U32 R220, RZ, RZ, R4 ;  /* 0x000000ffffdc7224 */ /* 0x000fc400078e0004 */
[----:B------:R-:W-:Y:S01]  /*c790*/  IMAD.MOV.U32 R221, RZ, RZ, R7 ;  /* 0x000000ffffdd7224 */ /* 0x000fe200078e0007 */
[----:B------:R-:W1:Y:S01]  /*c7a0*/  MUFU.TANH R5, R5 ;  /* 0x0000000500057308 */ /* 0x000e620000002400 */
[----:B------:R-:W-:Y:S02]  /*c7b0*/  IMAD.IADD R4, R249, 0x1, -R0 ;  /* 0x00000001f9047824 */ /* 0x000fe400078e0a00 */
[----:B------:R-:W-:-:S05]  /*c7c0*/  IMAD.MOV.U32 R68, RZ, RZ, R23 ;  /* 0x000000ffff447224 */ /* 0x000fca00078e0017 */
[----:B------:R3:W1:Y:S02]  /*c7d0*/  MUFU.TANH R6, R3 ;  /* 0x0000000300067308 */ /* 0x0006640000002400 */
[----:B---3--:R-:W-:-:S05]  /*c7e0*/  IMAD.MOV.U32 R3, RZ, RZ, R2 ;  /* 0x000000ffff037224 */ /* 0x008fca00078e0002 */
[----:B------:R-:W-:Y:S02]  /*c7f0*/  I2FP.F32.S32 R3, R3 ;  /* 0x0000000300037245 */ /* 0x000fe40000201400 */
[----:B------:R-:W-:-:S03]  /*c800*/  IABS R2, R4 ;  /* 0x0000000400027213 */ /* 0x000fc60000000000 */
[----:B-1----:R-:W-:Y:S01]  /*c810*/  FFMA.FTZ R12, R3, -UR19, R5 ;  /* 0x80000013030c7c23 */ /* 0x002fe20008010005 */
[----:B------:R-:W-:Y:S01]  /*c820*/  FMUL.FTZ R3, R62, UR25 ;  /* 0x000000193e037c20 */ /* 0x000fe20008410000 */
[----:B------:R-:W-:-:S03]  /*c830*/  I2FP.F32.S32 R2, R2 ;  /* 0x0000000200027245 */ /* 0x000fc60000201400 */
[----:B------:R1:W3:Y:S01]  /*c840*/  MUFU.TANH R7, R3 ;  /* 0x0000000300077308 */ /* 0x0002e20000002400 */
[----:B------:R-:W-:Y:S01]  /*c850*/  FMUL.FTZ R4, R45, UR25 ;  /* 0x000000192d047c20 */ /* 0x000fe20008410000 */
[----:B------:R-:W-:Y:S01]  /*c860*/  FFMA.FTZ R6, R2, -UR19, R6 ;  /* 0x8000001302067c23 */ /* 0x000fe20008010006 */
[----:B------:R-:W-:-:S05]  /*c870*/  VIADD R2, R0, 0x1 ;  /* 0x0000000100027836 */ /* 0x000fca0000000000 */
[----:B------:R2:W3:Y:S01]  /*c880*/  MUFU.TANH R10, R4 ;  /* 0x00000004000a7308 */ /* 0x0004e20000002400 */
[----:B-1----:R-:W-:-:S05]  /*c890*/  IMAD.IADD R3, R251, 0x1, -R0 ;  /* 0x00000001fb037824 */ /* 0x002fca00078e0a00 */
[----:B------:R-:W-:Y:S01]  /*c8a0*/  IABS R3, R3 ;  /* 0x0000000300037213 */ /* 0x000fe20000000000 */
[----:B------:R-:W-:-:S04]  /*c8b0*/  IMAD.IADD R5, R248, 0x1, -R2 ;  /* 0x00000001f8057824 */ /* 0x000fc800078e0a02 */
[----:B--2---:R-:W-:Y:S01]  /*c8c0*/  IMAD.MOV.U32 R4, RZ, RZ, R3 ;  /* 0x000000ffff047224 */ /* 0x004fe200078e0003 */
[----:B------:R-:W-:-:S04]  /*c8d0*/  IABS R3, R5 ;  /* 0x0000000500037213 */ /* 0x000fc80000000000 */
[----:B------:R-:W-:Y:S02]  /*c8e0*/  I2FP.F32.S32 R4, R4 ;  /* 0x0000000400047245 */ /* 0x000fe40000201400 */
[----:B------:R-:W-:-:S03]  /*c8f0*/  I2FP.F32.S32 R3, R3 ;  /* 0x0000000300037245 */ /* 0x000fc60000201400 */
[----:B---3--:R-:W-:Y:S01]  /*c900*/  FFMA.FTZ R11, R4, -UR19, R7 ;  /* 0x80000013040b7c23 */ /* 0x008fe20008010007 */
[----:B------:R-:W-:Y:S01]  /*c910*/  FMUL.FTZ R4, R47, UR25 ;  /* 0x000000192f047c20 */ /* 0x000fe20008410000 */
[----:B------:R-:W-:Y:S01]  /*c920*/  FFMA.FTZ R10, R3, -UR19, R10 ;  /* 0x80000013030a7c23 */ /* 0x000fe2000801000a */
[----:B------:R-:W-:Y:S01]  /*c930*/  FMUL.FTZ R3, R61, UR25 ;  /* 0x000000193d037c20 */ /* 0x000fe20008410000 */
[C---:B------:R-:W-:Y:S01]  /*c940*/  ISETP.GE.AND P0, PT, R2.reuse, R72, PT ;  /* 0x000000480200720c */ /* 0x040fe20003f06270 */
[----:B------:R1:W2:Y:S01]  /*c950*/  MUFU.TANH R8, R4 ;  /* 0x0000000400087308 */ /* 0x0002a20000002400 */
[C---:B----4-:R-:W-:Y:S01]  /*c960*/  ISETP.GE.AND P6, PT, R2.reuse, R71, PT ;  /* 0x000000470200720c */ /* 0x050fe20003fc6270 */
[----:B------:R-:W-:Y:S01]  /*c970*/  FMUL.FTZ R5, R63, UR25 ;  /* 0x000000193f057c20 */ /* 0x000fe20008410000 */
[C---:B------:R-:W-:Y:S02]  /*c980*/  ISETP.GE.AND P5, PT, R2.reuse, R70, PT ;  /* 0x000000460200720c */ /* 0x040fe40003fa6270 */
[----:B------:R-:W-:-:S02]  /*c990*/  ISETP.GE.AND P4, PT, R2, R252, PT ;  /* 0x000000fc0200720c */ /* 0x000fc40003f86270 */
[C---:B------:R-:W-:Y:S01]  /*c9a0*/  ISETP.LT.OR P0, PT, R2.reuse, R247, P0 ;  /* 0x000000f70200720c */ /* 0x040fe20000701670 */
[----:B------:R3:W4:Y:S01]  /*c9b0*/  MUFU.TANH R7, R3 ;  /* 0x0000000300077308 */ /* 0x0007220000002400 */
[C---:B------:R-:W-:Y:S01]  /*c9c0*/  ISETP.LT.OR P6, PT, R2.reuse, R246, P6 ;  /* 0x000000f60200720c */ /* 0x040fe200037c1670 */
[----:B------:R-:W-:Y:S01]  /*c9d0*/  BAR.SYNC.DEFER_BLOCKING 0x0 ;  /* 0x0000000000007b1d */ /* 0x000fe20000010000 */
[C---:B------:R-:W-:Y:S02]  /*c9e0*/  ISETP.LT.OR P5, PT, R2.reuse, R245, P5 ;  /* 0x000000f50200720c */ /* 0x040fe40002fa1670 */
[----:B------:R-:W-:Y:S01]  /*c9f0*/  ISETP.LT.OR P4, PT, R2, R244, P4 ;  /* 0x000000f40200720c */ /* 0x000fe20002781670 */
[--C-:B-1----:R-:W-:Y:S02]  /*ca00*/  IMAD.IADD R4, R250, 0x1, -R2.reuse ;  /* 0x00000001fa047824 */ /* 0x102fe400078e0a02 */
[----:B------:R-:W1:Y:S03]  /*ca10*/  MUFU.TANH R5, R5 ;  /* 0x0000000500057308 */ /* 0x000e660000002400 */
[----:B------:R-:W-:Y:S01]  /*ca20*/  IABS R9, R4 ;  /* 0x0000000400097213 */ /* 0x000fe20000000000 */
[----:B---3--:R-:W-:-:S02]  /*ca30*/  IMAD.IADD R3, R249, 0x1, -R2 ;  /* 0x00000001f9037824 */ /* 0x008fc400078e0a02 */
[----:B------:R-:W-:-:S05]  /*ca40*/  IMAD.IADD R2, R251, 0x1, -R2 ;  /* 0x00000001fb027824 */ /* 0x000fca00078e0a02 */
[----:B------:R-:W-:Y:S01]  /*ca50*/  IABS R4, R2 ;  /* 0x0000000200047213 */ /* 0x000fe20000000000 */
[----:B------:R-:W-:Y:S01]  /*ca60*/  IMAD.MOV.U32 R2, RZ, RZ, R9 ;  /* 0x000000ffff027224 */ /* 0x000fe200078e0009 */
[----:B------:R-:W-:-:S04]  /*ca70*/  IABS R3, R3 ;  /* 0x0000000300037213 */ /* 0x000fc80000000000 */
[----:B------:R-:W-:Y:S02]  /*ca80*/  I2FP.F32.S32 R2, R2 ;  /* 0x0000000200027245 */ /* 0x000fe40000201400 */
[----:B------:R-:W-:Y:S02]  /*ca90*/  I2FP.F32.S32 R3, R3 ;  /* 0x0000000300037245 */ /* 0x000fe40000201400 */
[----:B------:R-:W-:Y:S01]  /*caa0*/  I2FP.F32.S32 R4, R4 ;  /* 0x0000000400047245 */ /* 0x000fe20000201400 */
[----:B--2---:R-:W-:Y:S01]  /*cab0*/  FFMA.FTZ R8, R2, -UR19, R8 ;  /* 0x8000001302087c23 */ /* 0x004fe20008010008 */
[----:B------:R-:W-:Y:S01]  /*cac0*/  FMUL.FTZ R2, R212, UR25 ;  /* 0x00000019d4027c20 */ /* 0x000fe20008410000 */
[----:B----4-:R-:W-:Y:S01]  /*cad0*/  FFMA.FTZ R7, R3, -UR19, R7 ;  /* 0x8000001303077c23 */ /* 0x010fe20008010007 */
[----:B------:R-:W-:Y:S02]  /*cae0*/  VIADD R3, R0, 0x8 ;  /* 0x0000000800037836 */ /* 0x000fe40000000000 */
[----:B-1----:R-:W-:Y:S01]  /*caf0*/  FFMA.FTZ R14, R4, -UR19, R5 ;  /* 0x80000013040e7c23 */ /* 0x002fe20008010005 */
[----:B------:R-:W-:Y:S01]  /*cb00*/  FMUL.FTZ R4, R214, UR25 ;  /* 0x00000019d6047c20 */ /* 0x000fe20008410000 */
[----:B------:R1:W2:Y:S01]  /*cb10*/  MUFU.TANH R9, R2 ;  /* 0x0000000200097308 */ /* 0x0002a20000002400 */
[----:B------:R-:W-:-:S07]  /*cb20*/  ISETP.GE.AND P3, PT, R0, R72, PT ;  /* 0x000000480000720c */ /* 0x000fce0003f66270 */
[----:B------:R3:W4:Y:S01]  /*cb30*/  MUFU.TANH R16, R4 ;  /* 0x0000000400107308 */ /* 0x0007220000002400 */
[----:B-1----:R-:W-:-:S05]  /*cb40*/  IMAD.IADD R2, R248, 0x1, -R3 ;  /* 0x00000001f8027824 */ /* 0x002fca00078e0a03 */
[----:B------:R-:W-:Y:S01]  /*cb50*/  IABS R2, R2 ;  /* 0x0000000200027213 */ /* 0x000fe20000000000 */
[----:B---3--:R-:W-:-:S03]  /*cb60*/  IMAD.IADD R4, R250, 0x1, -R3 ;  /* 0x00000001fa047824 */ /* 0x008fc600078e0a03 */
[----:B------:R-:W-:Y:S02]  /*cb70*/  I2FP.F32.S32 R5, R2 ;  /* 0x0000000200057245 */ /* 0x000fe40000201400 */
[C---:B------:R-:W-:Y:S02]  /*cb80*/  ISETP.LT.OR P3, PT, R0.reuse, R247, P3 ;  /* 0x000000f70000720c */ /* 0x040fe40001f61670 */
[----:B------:R-:W-:Y:S02]  /*cb90*/  IABS R2, R4 ;  /* 0x0000000400027213 */ /* 0x000fe40000000000 */
[----:B------:R-:W-:Y:S02]  /*cba0*/  FSEL R19, R15, -INF , !P3 ;  /* 0xff8000000f137808 */ /* 0x000fe40005800000 */
[----:B------:R-:W-:Y:S01]  /*cbb0*/  I2FP.F32.S32 R2, R2 ;  /* 0x0000000200027245 */ /* 0x000fe20000201400 */
[----:B--2---:R-:W-:Y:S01]  /*cbc0*/  FFMA.FTZ R13, R5, -UR19, R9 ;  /* 0x80000013050d7c23 */ /* 0x004fe20008010009 */
[----:B------:R-:W-:-:S03]  /*cbd0*/  ISETP.GE.AND P3, PT, R0, R71, PT ;  /* 0x000000470000720c */ /* 0x000fc60003f66270 */
[----:B----4-:R-:W-:Y:S01]  /*cbe0*/  FFMA.FTZ R9, R2, -UR19, R16 ;  /* 0x8000001302097c23 */ /* 0x010fe20008010010 */
[----:B------:R-:W-:Y:S01]  /*cbf0*/  FMUL.FTZ R2, R136, UR25 ;  /* 0x0000001988027c20 */ /* 0x000fe20008410000 */
[----:B------:R-:W-:-:S03]  /*cc00*/  ISETP.LT.OR P3, PT, R0, R246, P3 ;  /* 0x000000f60000720c */ /* 0x000fc60001f61670 */
[----:B------:R1:W2:Y:S01]  /*cc10*/  MUFU.TANH R4, R2 ;  /* 0x0000000200047308 */ /* 0x0002a20000002400 */
[----:B------:R-:W-:Y:S02]  /*cc20*/  FSEL R21, R12, -INF , !P3 ;  /* 0xff8000000c157808 */ /* 0x000fe40005800000 */
[----:B------:R-:W-:-:S04]  /*cc30*/  ISETP.GE.AND P3, PT, R0, R70, PT ;  /* 0x000000460000720c */ /* 0x000fc80003f66270 */
[----:B------:R-:W-:Y:S01]  /*cc40*/  ISETP.LT.OR P3, PT, R0, R245, P3 ;  /* 0x000000f50000720c */ /* 0x000fe20001f61670 */
[----:B-1----:R-:W-:-:S03]  /*cc50*/  IMAD.IADD R2, R249, 0x1, -R3 ;  /* 0x00000001f9027824 */ /* 0x002fc600078e0a03 */
[----:B------:R-:W-:Y:S02]  /*cc60*/  FSEL R22, R6, -INF , !P3 ;  /* 0xff80000006167808 */ /* 0x000fe40005800000 */
[----:B------:R-:W-:Y:S02]  /*cc70*/  IABS R2, R2 ;  /* 0x0000000200027213 */ /* 0x000fe40000000000 */
[C---:B------:R-:W-:Y:S02]  /*cc80*/  ISETP.GE.AND P3, PT, R0.reuse, R252, PT ;  /* 0x000000fc0000720c */ /* 0x040fe40003f66270 */
[----:B------:R-:W-:Y:S02]  /*cc90*/  I2FP.F32.S32 R2, R2 ;  /* 0x0000000200027245 */ /* 0x000fe40000201400 */
[----:B------:R-:W-:-:S03]  /*cca0*/  ISETP.LT.OR P3, PT, R0, R244, P3 ;  /* 0x000000f40000720c */ /* 0x000fc60001f61670 */
[----:B--2---:R-:W-:Y:S01]  /*ccb0*/  FFMA.FTZ R6, R2, -UR19, R4 ;  /* 0x8000001302067c23 */ /* 0x004fe20008010004 */
[----:B------:R-:W-:Y:S01]  /*ccc0*/  FMUL.FTZ R2, R215, UR25 ;  /* 0x00000019d7027c20 */ /* 0x000fe20008410000 */
        /* <DEDUP_REMOVED lines=8> */
[----:B------:R1:W2:Y:S01]  /*cd50*/  MUFU.TANH R10, R2 ;  /* 0x00000002000a7308 */ /* 0x0002a20000002400 */
[----:B------:R-:W-:Y:S01]  /*cd60*/  FMUL.FTZ R7, R138, UR25 ;  /* 0x000000198a077c20 */ /* 0x000fe20008410000 */
[----:B------:R-:W-:Y:S01]  /*cd70*/  FMUL.FTZ R4, R213, UR25 ;  /* 0x00000019d5047c20 */ /* 0x000fe20008410000 */
[C---:B------:R-:W-:Y:S02]  /*cd80*/  ISETP.LT.OR P3, PT, R3.reuse, R247, P3 ;  /* 0x000000f70300720c */ /* 0x040fe40001f61670 */
[----:B------:R-:W-:-:S02]  /*cd90*/  ISETP.LT.OR P0, PT, R3, R246, P0 ;  /* 0x000000f60300720c */ /* 0x000fc40000701670 */
[C---:B------:R-:W-:Y:S02]  /*cda0*/  ISETP.LT.OR P6, PT, R3.reuse, R245, P6 ;  /* 0x000000f50300720c */ /* 0x040fe400037c1670 */
[----:B------:R-:W-:Y:S01]  /*cdb0*/  ISETP.LT.OR P5, PT, R3, R244, P5 ;  /* 0x000000f40300720c */ /* 0x000fe20002fa1670 */
[----:B------:R-:W-:Y:S01]  /*cdc0*/  IMAD.IADD R3, R251, 0x1, -R3 ;  /* 0x00000001fb037824 */ /* 0x000fe200078e0a03 */
[----:B------:R3:W-:Y:S01]  /*cdd0*/  MUFU.TANH R11, R4 ;  /* 0x00000004000b7308 */ /* 0x0007e20000002400 */
[----:B-1----:R-:W-:-:S07]  /*cde0*/  VIADD R2, R0, 0x9 ;  /* 0x0000000900027836 */ /* 0x002fce0000000000 */
[----:B------:R-:W1:Y:S01]  /*cdf0*/  MUFU.TANH R7, R7 ;  /* 0x0000000700077308 */ /* 0x000e620000002400 */
[----:B------:R-:W-:Y:S01]  /*ce00*/  IMAD.IADD R5, R250, 0x1, -R2 ;  /* 0x00000001fa057824 */ /* 0x000fe200078e0a02 */
[----:B------:R-:W-:-:S04]  /*ce10*/  IABS R8, R3 ;  /* 0x0000000300087213 */ /* 0x000fc80000000000 */
[----:B------:R-:W-:Y:S01]  /*ce20*/  IABS R3, R5 ;  /* 0x0000000500037213 */ /* 0x000fe20000000000 */
[----:B---3--:R-:W-:Y:S02]  /*ce30*/  IMAD.IADD R4, R248, 0x1, -R2 ;  /* 0x00000001f8047824 */ /* 0x008fe400078e0a02 */
[----:B------:R-:W-:Y:S01]  /*ce40*/  IMAD.MOV.U32 R5, RZ, RZ, R8 ;  /* 0x000000ffff057224 */ /* 0x000fe200078e0008 */
[----:B------:R-:W-:Y:S02]  /*ce50*/  I2FP.F32.S32 R3, R3 ;  /* 0x0000000300037245 */ /* 0x000fe40000201400 */
[----:B------:R-:W-:Y:S02]  /*ce60*/  IABS R4, R4 ;  /* 0x0000000400047213 */ /* 0x000fe40000000000 */
[----:B------:R-:W-:Y:S02]  /*ce70*/  I2FP.F32.S32 R5, R5 ;  /* 0x0000000500057245 */ /* 0x000fe40000201400 */
[----:B------:R-:W-:Y:S01]  /*ce80*/  I2FP.F32.S32 R4, R4 ;  /* 0x0000000400047245 */ /* 0x000fe20000201400 */
[----:B--2---:R-:W-:Y:S01]  /*ce90*/  FFMA.FTZ R10, R3, -UR19, R10 ;  /* 0x80000013030a7c23 */ /* 0x004fe2000801000a */
[----:B------:R-:W-:Y:S01]  /*cea0*/  FMUL.FTZ R3, R137, UR25 ;  /* 0x0000001989037c20 */ /* 0x000fe20008410000 */
[----:B-1----:R-:W-:Y:S01]  /*ceb0*/  FFMA.FTZ R12, R5, -UR19, R7 ;  /* 0x80000013050c7c23 */ /* 0x002fe20008010007 */
[----:B------:R-:W-:Y:S01]  /*cec0*/  FSEL R44, R14, -INF , !P4 ;  /* 0xff8000000e2c7808 */ /* 0x000fe20006000000 */
[----:B------:R-:W-:Y:S01]  /*ced0*/  FFMA.FTZ R11, R4, -UR19, R11 ;  /* 0x80000013040b7c23 */ /* 0x000fe2000801000b */
[----:B------:R-:W-:Y:S01]  /*cee0*/  FMUL.FTZ R4, R139, UR25 ;  /* 0x000000198b047c20 */ /* 0x000fe20008410000 */
[----:B------:R-:W-:Y:S01]  /*cef0*/  FSEL R17, R13, -INF , !P3 ;  /* 0xff8000000d117808 */ /* 0x000fe20005800000 */
[----:B------:R1:W2:Y:S01]  /*cf00*/  MUFU.TANH R5, R3 ;  /* 0x0000000300057308 */ /* 0x0002a20000002400 */
[----:B------:R-:W-:-:S02]  /*cf10*/  FSEL R18, R9, -INF , !P0 ;  /* 0xff80000009127808 */ /* 0x000fc40004000000 */
[----:B------:R-:W-:Y:S02]  /*cf20*/  FSEL R42, R6, -INF , !P6 ;  /* 0xff800000062a7808 */ /* 0x000fe40007000000 */
[C---:B------:R-:W-:Y:S02]  /*cf30*/  ISETP.GE.AND P4, PT, R2.reuse, R72, PT ;  /* 0x000000480200720c */ /* 0x040fe40003f86270 */
[C---:B------:R-:W-:Y:S02]  /*cf40*/  ISETP.GE.AND P3, PT, R2.reuse, R71, PT ;  /* 0x000000470200720c */ /* 0x040fe40003f66270 */
[C---:B------:R-:W-:Y:S02]  /*cf50*/  ISETP.GE.AND P0, PT, R2.reuse, R70, PT ;  /* 0x000000460200720c */ /* 0x040fe40003f06270 */
[C---:B------:R-:W-:Y:S01]  /*cf60*/  ISETP.GE.AND P6, PT, R2.reuse, R252, PT ;  /* 0x000000fc0200720c */ /* 0x040fe20003fc6270 */
[----:B------:R-:W3:Y:S01]  /*cf70*/  MUFU.TANH R4, R4 ;  /* 0x0000000400047308 */ /* 0x000ee20000002400 */
[C---:B------:R-:W-:Y:S01]  /*cf80*/  ISETP.LT.OR P4, PT, R2.reuse, R247, P4 ;  /* 0x000000f70200720c */ /* 0x040fe20002781670 */
[----:B-1----:R-:W-:Y:S01]  /*cf90*/  IMAD.IADD R3, R249, 0x1, -R2 ;  /* 0x00000001f9037824 */ /* 0x002fe200078e0a02 */
[----:B------:R-:W-:-:S02]  /*cfa0*/  ISETP.LT.OR P3, PT, R2, R246, P3 ;  /* 0x000000f60200720c */ /* 0x000fc40001f61670 */
[C---:B------:R-:W-:Y:S02]  /*cfb0*/  ISETP.LT.OR P0, PT, R2.reuse, R245, P0 ;  /* 0x000000f50200720c */ /* 0x040fe40000701670 */
[----:B------:R-:W-:Y:S01]  /*cfc0*/  ISETP.LT.OR P6, PT, R2, R244, P6 ;  /* 0x000000f40200720c */ /* 0x000fe200037c1670 */
[----:B------:R-:W-:Y:S01]  /*cfd0*/  IMAD.IADD R2, R251, 0x1, -R2 ;  /* 0x00000001fb027824 */ /* 0x000fe200078e0a02 */
[----:B------:R-:W-:Y:S01]  /*cfe0*/  IABS R7, R3 ;  /* 0x0000000300077213 */ /* 0x000fe20000000000 */
[----:B------:R-:W-:-:S03]  /*cff0*/  FMUL.FTZ R3, R208, UR25 ;  /* 0x00000019d0037c20 */ /* 0x000fc60008410000 */
[----:B------:R-:W-:Y:S01]  /*d000*/  IABS R6, R2 ;  /* 0x0000000200067213 */ /* 0x000fe20000000000 */
[----:B------:R-:W-:Y:S01]  /*d010*/  IMAD.MOV.U32 R2, RZ, RZ, R7 ;  /* 0x000000ffff027224 */ /* 0x000fe200078e0007 */
[----:B------:R1:W-:Y:S04]  /*d020*/  MUFU.TANH R9, R3 ;  /* 0x0000000300097308 */ /* 0x0003e80000002400 */
[----:B------:R-:W-:-:S05]  /*d030*/  I2FP.F32.S32 R2, R2 ;  /* 0x0000000200027245 */ /* 0x000fca0000201400 */
[----:B--2---:R-:W-:Y:S01]  /*d040*/  FFMA.FTZ R8, R2, -UR19, R5 ;  /* 0x8000001302087c23 */ /* 0x004fe20008010005 */
[----:B------:R-:W-:Y:S01]  /*d050*/  FMUL.FTZ R2, R64, UR25 ;  /* 0x0000001940027c20 */ /* 0x000fe20008410000 */
[----:B-1----:R-:W-:Y:S01]  /*d060*/  I2FP.F32.S32 R3, R6 ;  /* 0x0000000600037245 */ /* 0x002fe20000201400 */
[----:B------:R-:W-:-:S04]  /*d070*/  FMUL.FTZ R6, R210, UR25 ;  /* 0x00000019d2067c20 */ /* 0x000fc80008410000 */
[----:B---3--:R-:W-:Y:S01]  /*d080*/  FFMA.FTZ R13, R3, -UR19, R4 ;  /* 0x80000013030d7c23 */ /* 0x008fe20008010004 */
[----:B------:R-:W-:Y:S01]  /*d090*/  VIADD R3, R0, 0x10 ;  /* 0x0000001000037836 */ /* 0x000fe20000000000 */
[----:B------:R1:W2:Y:S03]  /*d0a0*/  MUFU.TANH R7, R6 ;  /* 0x0000000600077308 */ /* 0x0002a60000002400 */
[----:B------:R-:W-:-:S05]  /*d0b0*/  IMAD.IADD R4, R248, 0x1, -R3 ;  /* 0x00000001f8047824 */ /* 0x000fca00078e0a03 */
[----:B------:R3:W4:Y:S01]  /*d0c0*/  MUFU.TANH R14, R2 ;  /* 0x00000002000e7308 */ /* 0x0007220000002400 */
[----:B------:R-:W-:Y:S01]  /*d0d0*/  IABS R5, R4 ;  /* 0x0000000400057213 */ /* 0x000fe20000000000 */
[--C-:B-1----:R-:W-:Y:S02]  /*d0e0*/  IMAD.IADD R6, R249, 0x1, -R3.reuse ;  /* 0x00000001f9067824 */ /* 0x102fe400078e0a03 */
[----:B---3--:R-:W-:-:S05]  /*d0f0*/  IMAD.IADD R2, R250, 0x1, -R3 ;  /* 0x00000001fa027824 */ /* 0x008fca00078e0a03 */
[----:B------:R-:W-:Y:S02]  /*d100*/  IABS R4, R2 ;  /* 0x0000000200047213 */ /* 0x000fe40000000000 */
[----:B------:R-:W-:Y:S02]  /*d110*/  IABS R2, R6 ;  /* 0x0000000600027213 */ /* 0x000fe40000000000 */
[----:B------:R-:W-:Y:S02]  /*d120*/  I2FP.F32.S32 R4, R4 ;  /* 0x0000000400047245 */ /* 0x000fe40000201400 */
[----:B------:R-:W-:Y:S02]  /*d130*/  I2FP.F32.S32 R2, R2 ;  /* 0x0000000200027245 */ /* 0x000fe40000201400 */
[----:B------:R-:W-:Y:S01]  /*d140*/  FSEL R43, R12, -INF , !P5 ;  /* 0xff8000000c2b7808 */ /* 0x000fe20006800000 */
[----:B--2---:R-:W-:Y:S01]  /*d150*/  FFMA.FTZ R7, R4, -UR19, R7 ;  /* 0x8000001304077c23 */ /* 0x004fe20008010007 */
[----:B------:R-:W-:Y:S01]  /*d160*/  FMUL.FTZ R4, R209, UR25 ;  /* 0x00000019d1047c20 */ /* 0x000fe20008410000 */
[----:B----4-:R-:W-:Y:S01]  /*d170*/  FFMA.FTZ R6, R2, -UR19, R14 ;  /* 0x8000001302067c23 */ /* 0x010fe2000801000e */
[----:B------:R-:W-:Y:S01]  /*d180*/  FSEL R15, R11, -INF , !P4 ;  /* 0xff8000000b0f7808 */ /* 0x000fe20006000000 */
[----:B------:R-:W-:Y:S01]  /*d190*/  FMUL.FTZ R2, R211, UR25 ;  /* 0x00000019d3027c20 */ /* 0x000fe20008410000 */
[----:B------:R-:W-:-:S02]  /*d1a0*/  FSEL R16, R10, -INF , !P3 ;  /* 0xff8000000a107808 */ /* 0x000fc40005800000 */
[----:B------:R-:W-:Y:S02]  /*d1b0*/  FSEL R40, R8, -INF , !P0 ;  /* 0xff80000008287808 */ /* 0x000fe40004000000 */
[C---:B------:R-:W-:Y:S02]  /*d1c0*/  ISETP.GE.AND P5, PT, R3.reuse, R72, PT ;  /* 0x000000480300720c */ /* 0x040fe40003fa6270 */
[C---:B------:R-:W-:Y:S02]  /*d1d0*/  ISETP.GE.AND P4, PT, R3.reuse, R71, PT ;  /* 0x000000470300720c */ /* 0x040fe40003f86270 */
[C---:B------:R-:W-:Y:S02]  /*d1e0*/  ISETP.GE.AND P3, PT, R3.reuse, R70, PT ;  /* 0x000000460300720c */ /* 0x040fe40003f66270 */
[----:B------:R-:W-:Y:S01]  /*d1f0*/  ISETP.GE.AND P0, PT, R3, R252, PT ;  /* 0x000000fc0300720c */ /* 0x000fe20003f06270 */
[----:B------:R1:W-:Y:S01]  /*d200*/  MUFU.TANH R14, R4 ;  /* 0x00000004000e7308 */ /* 0x0003e20000002400 */
[----:B------:R-:W-:-:S02]  /*d210*/  I2FP.F32.S32 R5, R5 ;  /* 0x0000000500057245 */ /* 0x000fc40000201400 */
[C---:B------:R-:W-:Y:S02]  /*d220*/  ISETP.LT.OR P5, PT, R3.reuse, R247, P5 ;  /* 0x000000f70300720c */ /* 0x040fe40002fa1670 */
[C---:B------:R-:W-:Y:S02]  /*d230*/  ISETP.LT.OR P4, PT, R3.reuse, R246, P4 ;  /* 0x000000f60300720c */ /* 0x040fe40002781670 */
[C---:B------:R-:W-:Y:S01]  /*d240*/  ISETP.LT.OR P3, PT, R3.reuse, R245, P3 ;  /* 0x000000f50300720c */ /* 0x040fe20001f61670 */
[----:B------:R2:W-:Y:S01]  /*d250*/  MUFU.TANH R10, R2 ;  /* 0x00000002000a7308 */ /* 0x0005e20000002400 */
[----:B------:R-:W-:Y:S01]  /*d260*/  ISETP.LT.OR P0, PT, R3, R244, P0 ;  /* 0x000000f40300720c */ /* 0x000fe20000701670 */
[----:B------:R-:W-:Y:S02]  /*d270*/  IMAD.IADD R3, R251, 0x1, -R3 ;  /* 0x00000001fb037824 */ /* 0x000fe400078e0a03 */
[----:B------:R-:W-:Y:S01]  /*d280*/  FFMA.FTZ R9, R5, -UR19, R9 ;  /* 0x8000001305097c23 */ /* 0x000fe20008010009 */
[----:B-1----:R-:W-:-:S02]  /*d290*/  FMUL.FTZ R4, R66, UR25 ;  /* 0x0000001942047c20 */ /* 0x002fc40008410000 */
[----:B------:R-:W-:Y:S02]  /*d2a0*/  IABS R11, R3 ;  /* 0x00000003000b7213 */ /* 0x000fe40000000000 */
[----:B------:R1:W3:Y:S01]  /*d2b0*/  MUFU.TANH R8, R4 ;  /* 0x0000000400087308 */ /* 0x0002e20000002400 */
[----:B--2---:R-:W-:-:S04]  /*d2c0*/  VIADD R2, R0, 0x11 ;  /* 0x0000001100027836 */ /* 0x004fc80000000000 */
[----:B------:R-:W-:-:S05]  /*d2d0*/  IMAD.IADD R5, R250, 0x1, -R2 ;  /* 0x00000001fa057824 */ /* 0x000fca00078e0a02 */
[----:B------:R-:W-:Y:S01]  /*d2e0*/  IABS R3, R5 ;  /* 0x0000000500037213 */ /* 0x000fe20000000000 */
[----:B------:R-:W-:Y:S02]  /*d2f0*/  IMAD.MOV.U32 R5, RZ, RZ, R11 ;  /* 0x000000ffff057224 */ /* 0x000fe400078e000b */
[----:B-1----:R-:W-:-:S03]  /*d300*/  IMAD.IADD R4, R248, 0x1, -R2 ;  /* 0x00000001f8047824 */ /* 0x002fc600078e0a02 */
[----:B------:R-:W-:Y:S02]  /*d310*/  I2FP.F32.S32 R5, R5 ;  /* 0x0000000500057245 */ /* 0x000fe40000201400 */
[----:B------:R-:W-:Y:S02]  /*d320*/  I2FP.F32.S32 R3, R3 ;  /* 0x0000000300037245 */ /* 0x000fe40000201400 */
[----:B------:R-:W-:Y:S01]  /*d330*/  IABS R4, R4 ;  /* 0x0000000400047213 */ /* 0x000fe20000000000 */
[----:B---3--:R-:W-:Y:S01]  /*d340*/  FFMA.FTZ R12, R5, -UR19, R8 ;  /* 0x80000013050c7c23 */ /* 0x008fe20008010008 */
[----:B------:R-:W-:Y:S02]  /*d350*/  FSEL R5, R9, -INF , !P5 ;  /* 0xff80000009057808 */ /* 0x000fe40006800000 */
[----:B------:R-:W-:Y:S01]  /*d360*/  I2FP.F32.S32 R4, R4 ;  /* 0x0000000400047245 */ /* 0x000fe20000201400 */
[----:B------:R-:W-:Y:S01]  /*d370*/  FFMA.FTZ R10, R3, -UR19, R10 ;  /* 0x80000013030a7c23 */ /* 0x000fe2000801000a */
[----:B------:R-:W-:Y:S01]  /*d380*/  FMUL.FTZ R3, R65, UR25 ;  /* 0x0000001941037c20 */ /* 0x000fe20008410000 */
[----:B------:R-:W-:Y:S01]  /*d390*/  IMAD.MOV.U32 R212, RZ, RZ, R25 ;  /* 0x000000ffffd47224 */ /* 0x000fe200078e0019 */
[----:B------:R-:W-:Y:S01]  /*d3a0*/  FSEL R41, R13, -INF , !P6 ;  /* 0xff8000000d297808 */ /* 0x000fe20007000000 */
[----:B------:R-:W-:Y:S01]  /*d3b0*/  FFMA.FTZ R11, R4, -UR19, R14 ;  /* 0x80000013040b7c23 */ /* 0x000fe2000801000e */
[----:B------:R-:W-:Y:S01]  /*d3c0*/  FMUL.FTZ R4, R67, UR25 ;  /* 0x0000001943047c20 */ /* 0x000fe20008410000 */
[----:B------:R1:W-:Y:S01]  /*d3d0*/  STL [R1+0x1c], R5 ;  /* 0x00001c0501007387 */ /* 0x0003e20000100800 */
[----:B------:R-:W-:-:S02]  /*d3e0*/  FSEL R66, R7, -INF , !P4 ;  /* 0xff80000007427808 */ /* 0x000fc40006000000 */
[----:B------:R-:W-:Y:S02]  /*d3f0*/  FSEL R25, R6, -INF , !P3 ;  /* 0xff80000006197808 */ /* 0x000fe40005800000 */
[C---:B------:R-:W-:Y:S02]  /*d400*/  ISETP.GE.AND P6, PT, R2.reuse, R72, PT ;  /* 0x000000480200720c */ /* 0x040fe40003fc6270 */
[C---:B------:R-:W-:Y:S02]  /*d410*/  ISETP.GE.AND P5, PT, R2.reuse, R71, PT ;  /* 0x000000470200720c */ /* 0x040fe40003fa6270 */
[C---:B------:R-:W-:Y:S02]  /*d420*/  ISETP.GE.AND P4, PT, R2.reuse, R70, PT ;  /* 0x000000460200720c */ /* 0x040fe40003f86270 */
[C---:B------:R-:W-:Y:S01]  /*d430*/  ISETP.GE.AND P3, PT, R2.reuse, R252, PT ;  /* 0x000000fc0200720c */ /* 0x040fe20003f66270 */
[----:B------:R-:W-:Y:S01]  /*d440*/  MUFU.TANH R4, R4 ;  /* 0x0000000400047308 */ /* 0x000fe20000002400 */
[----:B------:R-:W-:-:S02]  /*d450*/  ISETP.LT.OR P6, PT, R2, R247, P6 ;  /* 0x000000f70200720c */ /* 0x000fc400037c1670 */
[C---:B------:R-:W-:Y:S02]  /*d460*/  ISETP.LT.OR P5, PT, R2.reuse, R246, P5 ;  /* 0x000000f60200720c */ /* 0x040fe40002fa1670 */
[C---:B------:R-:W-:Y:S02]  /*d470*/  ISETP.LT.OR P4, PT, R2.reuse, R245, P4 ;  /* 0x000000f50200720c */ /* 0x040fe40002781670 */
[----:B------:R-:W-:Y:S01]  /*d480*/  ISETP.LT.OR P3, PT, R2, R244, P3 ;  /* 0x000000f40200720c */ /* 0x000fe20001f61670 */
[----:B-1----:R1:W2:Y:S02]  /*d490*/  MUFU.TANH R5, R3 ;  /* 0x0000000300057308 */ /* 0x0022a40000002400 */
[--C-:B-1----:R-:W-:Y:S02]  /*d4a0*/  IMAD.IADD R3, R249, 0x1, -R2.reuse ;  /* 0x00000001f9037824 */ /* 0x102fe400078e0a02 */
[----:B------:R-:W-:-:S03]  /*d4b0*/  IMAD.IADD R2, R251, 0x1, -R2 ;  /* 0x00000001fb027824 */ /* 0x000fc600078e0a02 */
[----:B------:R-:W-:Y:S02]  /*d4c0*/  IABS R7, R3 ;  /* 0x0000000300077213 */ /* 0x000fe40000000000 */
[----:B------:R-:W-:Y:S01]  /*d4d0*/  IABS R6, R2 ;  /* 0x0000000200067213 */ /* 0x000fe20000000000 */
[----:B------:R-:W-:Y:S02]  /*d4e0*/  FMUL.FTZ R3, R28, UR25 ;  /* 0x000000191c037c20 */ /* 0x000fe40008410000 */
[----:B------:R-:W-:Y:S02]  /*d4f0*/  IMAD.MOV.U32 R2, RZ, RZ, R7 ;  /* 0x000000ffff027224 */ /* 0x000fe400078e0007 */
[----:B------:R1:W-:Y:S03]  /*d500*/  MUFU.TANH R9, R3 ;  /* 0x0000000300097308 */ /* 0x0003e60000002400 */
[----:B------:R-:W-:-:S05]  /*d510*/  I2FP.F32.S32 R2, R2 ;  /* 0x0000000200027245 */ /* 0x000fca0000201400 */
[----:B--2---:R-:W-:Y:S01]  /*d520*/  FFMA.FTZ R8, R2, -UR19, R5 ;  /* 0x8000001302087c23 */ /* 0x004fe20008010005 */
[----:B------:R-:W-:Y:S01]  /*d530*/  FMUL.FTZ R2, R56, UR25 ;  /* 0x0000001938027c20 */ /* 0x000fe20008410000 */
[----:B-1----:R-:W-:Y:S01]  /*d540*/  I2FP.F32.S32 R3, R6 ;  /* 0x0000000600037245 */ /* 0x002fe20000201400 */
[----:B------:R-:W-:-:S04]  /*d550*/  FMUL.FTZ R6, R30, UR25 ;  /* 0x000000191e067c20 */ /* 0x000fc80008410000 */
[----:B------:R-:W-:Y:S01]  /*d560*/  FFMA.FTZ R13, R3, -UR19, R4 ;  /* 0x80000013030d7c23 */ /* 0x000fe20008010004 */
[----:B------:R-:W-:Y:S01]  /*d570*/  VIADD R3, R0, 0x18 ;  /* 0x0000001800037836 */ /* 0x000fe20000000000 */
[----:B------:R1:W-:Y:S03]  /*d580*/  MUFU.TANH R14, R2 ;  /* 0x00000002000e7308 */ /* 0x0003e60000002400 */
[----:B------:R-:W-:-:S05]  /*d590*/  IMAD.IADD R4, R248, 0x1, -R3 ;  /* 0x00000001f8047824 */ /* 0x000fca00078e0a03 */
[----:B------:R2:W3:Y:S01]  /*d5a0*/  MUFU.TANH R7, R6 ;  /* 0x0000000600077308 */ /* 0x0004e20000002400 */
[----:B------:R-:W-:Y:S01]  /*d5b0*/  IABS R5, R4 ;  /* 0x0000000400057213 */ /* 0x000fe20000000000 */
[--C-:B-1----:R-:W-:Y:S02]  /*d5c0*/  IMAD.IADD R2, R250, 0x1, -R3.reuse ;  /* 0x00000001fa027824 */ /* 0x102fe400078e0a03 */
[----:B--2---:R-:W-:-:S03]  /*d5d0*/  IMAD.IADD R6, R249, 0x1, -R3 ;  /* 0x00000001f9067824 */ /* 0x004fc600078e0a03 */
[----:B------:R-:W-:Y:S02]  /*d5e0*/  IABS R4, R2 ;  /* 0x0000000200047213 */ /* 0x000fe40000000000 */
[----:B------:R-:W-:Y:S02]  /*d5f0*/  IABS R2, R6 ;  /* 0x0000000600027213 */ /* 0x000fe40000000000 */
[----:B------:R-:W-:Y:S02]  /*d600*/  I2FP.F32.S32 R4, R4 ;  /* 0x0000000400047245 */ /* 0x000fe40000201400 */
[----:B------:R-:W-:Y:S02]  /*d610*/  I2FP.F32.S32 R2, R2 ;  /* 0x0000000200027245 */ /* 0x000fe40000201400 */
[----:B------:R-:W-:Y:S01]  /*d620*/  FSEL R45, R12, -INF , !P0 ;  /* 0xff8000000c2d7808 */ /* 0x000fe20004000000 */
[----:B---3--:R-:W-:Y:S02]  /*d630*/  FFMA.FTZ R7, R4, -UR19, R7 ;  /* 0x8000001304077c23 */ /* 0x008fe40008010007 */
[----:B------:R-:W-:Y:S01]  /*d640*/  FFMA.FTZ R6, R2, -UR19, R14 ;  /* 0x8000001302067c23 */ /* 0x000fe2000801000e */
[----:B------:R-:W-:Y:S01]  /*d650*/  FMUL.FTZ R2, R31, UR25 ;  /* 0x000000191f027c20 */ /* 0x000fe20008410000 */
[----:B------:R-:W-:Y:S01]  /*d660*/  FMUL.FTZ R4, R29, UR25 ;  /* 0x000000191d047c20 */ /* 0x000fe20008410000 */
[----:B------:R-:W-:-:S02]  /*d670*/  FSEL R63, R11, -INF , !P6 ;  /* 0xff8000000b3f7808 */ /* 0x000fc40007000000 */
[----:B------:R-:W-:Y:S02]  /*d680*/  FSEL R62, R10, -INF , !P5 ;  /* 0xff8000000a3e7808 */ /* 0x000fe40006800000 */
[----:B------:R-:W-:Y:S02]  /*d690*/  FSEL R27, R8, -INF , !P4 ;  /* 0xff800000081b7808 */ /* 0x000fe40006000000 */
[C---:B------:R-:W-:Y:S02]  /*d6a0*/  ISETP.GE.AND P0, PT, R3.reuse, R72, PT ;  /* 0x000000480300720c */ /* 0x040fe40003f06270 */
[C---:B------:R-:W-:Y:S02]  /*d6b0*/  ISETP.GE.AND P6, PT, R3.reuse, R71, PT ;  /* 0x000000470300720c */ /* 0x040fe40003fc6270 */
[C---:B------:R-:W-:Y:S02]  /*d6c0*/  ISETP.GE.AND P5, PT, R3.reuse, R70, PT ;  /* 0x000000460300720c */ /* 0x040fe40003fa6270 */
[----:B------:R-:W-:Y:S01]  /*d6d0*/  ISETP.GE.AND P4, PT, R3, R252, PT ;  /* 0x000000fc0300720c */ /* 0x000fe20003f86270 */
[----:B------:R1:W2:Y:S01]  /*d6e0*/  MUFU.TANH R10, R2 ;  /* 0x00000002000a7308 */ /* 0x0002a20000002400 */
        /* <DEDUP_REMOVED lines=8> */
[----:B-1----:R-:W-:-:S02]  /*d770*/  VIADD R2, R0, 0x19 ;  /* 0x0000001900027836 */ /* 0x002fc40000000000 */
[----:B------:R-:W-:Y:S02]  /*d780*/  IABS R11, R3 ;  /* 0x00000003000b7213 */ /* 0x000fe40000000000 */
[----:B------:R-:W-:Y:S02]  /*d790*/  IMAD.IADD R5, R250, 0x1, -R2 ;  /* 0x00000001fa057824 */ /* 0x000fe400078e0a02 */
[----:B---3--:R-:W-:-:S04]  /*d7a0*/  FMUL.FTZ R4, R58, UR25 ;  /* 0x000000193a047c20 */ /* 0x008fc80008410000 */
[----:B------:R1:W3:Y:S01]  /*d7b0*/  MUFU.TANH R8, R4 ;  /* 0x0000000400087308 */ /* 0x0002e20000002400 */
[----:B------:R-:W-:Y:S01]  /*d7c0*/  IABS R3, R5 ;  /* 0x0000000500037213 */ /* 0x000fe20000000000 */
[----:B------:R-:W-:-:S03]  /*d7d0*/  IMAD.MOV.U32 R5, RZ, RZ, R11 ;  /* 0x000000ffff057224 */ /* 0x000fc600078e000b */
[----:B------:R-:W-:Y:S01]  /*d7e0*/  I2FP.F32.S32 R3, R3 ;  /* 0x0000000300037245 */ /* 0x000fe20000201400 */
[----:B-1----:R-:W-:-:S05]  /*d7f0*/  IMAD.IADD R4, R248, 0x1, -R2 ;  /* 0x00000001f8047824 */ /* 0x002fca00078e0a02 */
[----:B------:R-:W-:Y:S01]  /*d800*/  IABS R4, R4 ;  /* 0x0000000400047213 */ /* 0x000fe20000000000 */
[----:B--2---:R-:W-:Y:S01]  /*d810*/  FFMA.FTZ R10, R3, -UR19, R10 ;  /* 0x80000013030a7c23 */ /* 0x004fe2000801000a */
[----:B------:R-:W-:Y:S02]  /*d820*/  I2FP.F32.S32 R5, R5 ;  /* 0x0000000500057245 */ /* 0x000fe40000201400 */
[----:B------:R-:W-:Y:S01]  /*d830*/  I2FP.F32.S32 R4, R4 ;  /* 0x0000000400047245 */ /* 0x000fe20000201400 */
[----:B------:R-:W-:Y:S01]  /*d840*/  FMUL.FTZ R3, R57, UR25 ;  /* 0x0000001939037c20 */ /* 0x000fe20008410000 */
[----:B------:R-:W-:Y:S01]  /*d850*/  FSEL R61, R9, -INF , !P0 ;  /* 0xff800000093d7808 */ /* 0x000fe20004000000 */
[----:B---3--:R-:W-:Y:S02]  /*d860*/  FFMA.FTZ R12, R5, -UR19, R8 ;  /* 0x80000013050c7c23 */ /* 0x008fe40008010008 */
        /* <DEDUP_REMOVED lines=67> */
[----:B------:R-:W-:Y:S02]  /*dca0*/  I2FP.F32.S32 R3, R3 ;  /* 0x0000000300037245 */ /* 0x000fe40000201400 */
[----:B------:R-:W-:Y:S01]  /*dcb0*/  I2FP.F32.S32 R5, R5 ;  /* 0x0000000500057245 */ /* 0x000fe20000201400 */
[----:B-1----:R-:W-:-:S05]  /*dcc0*/  IMAD.IADD R4, R248, 0x1, -R2 ;  /* 0x00000001f8047824 */ /* 0x002fca00078e0a02 */
[----:B------:R-:W-:Y:S01]  /*dcd0*/  IABS R4, R4 ;  /* 0x0000000400047213 */ /* 0x000fe20000000000 */
[----:B--2---:R-:W-:-:S03]  /*dce0*/  FFMA.FTZ R10, R3, -UR19, R10 ;  /* 0x80000013030a7c23 */ /* 0x004fc6000801000a */
[----:B------:R-:W-:Y:S01]  /*dcf0*/  I2FP.F32.S32 R4, R4 ;  /* 0x0000000400047245 */ /* 0x000fe20000201400 */
[----:B------:R-:W-:Y:S01]  /*dd00*/  FMUL.FTZ R3, R141, UR25 ;  /* 0x000000198d037c20 */ /* 0x000fe20008410000 */
[----:B---3--:R-:W-:Y:S01]  /*dd10*/  FFMA.FTZ R12, R5, -UR19, R8 ;  /* 0x80000013050c7c23 */ /* 0x008fe20008010008 */
[----:B------:R-:W-:Y:S02]  /*dd20*/  FSEL R64, R13, -INF , !P5 ;  /* 0xff8000000d407808 */ /* 0x000fe40006800000 */
[----:B------:R-:W-:Y:S01]  /*dd30*/  FFMA.FTZ R11, R4, -UR19, R14 ;  /* 0x80000013040b7c23 */ /* 0x000fe2000801000e */
[----:B------:R-:W-:Y:S01]  /*dd40*/  FMUL.FTZ R4, R143, UR25 ;  /* 0x000000198f047c20 */ /* 0x000fe20008410000 */
[----:B------:R-:W-:Y:S01]  /*dd50*/  FSEL R55, R9, -INF , !P4 ;  /* 0xff80000009377808 */ /* 0x000fe20006000000 */
[----:B------:R1:W2:Y:S01]  /*dd60*/  MUFU.TANH R5, R3 ;  /* 0x0000000300057308 */ /* 0x0002a20000002400 */
[----:B------:R-:W-:Y:S02]  /*dd70*/  FSEL R65, R7, -INF , !P3 ;  /* 0xff80000007417808 */ /* 0x000fe40005800000 */
[----:B------:R-:W-:-:S02]  /*dd80*/  FSEL R47, R6, -INF , !P0 ;  /* 0xff800000062f7808 */ /* 0x000fc40004000000 */
        /* <DEDUP_REMOVED lines=15> */
[----:B------:R1:W4:Y:S04]  /*de80*/  MUFU.TANH R9, R3 ;  /* 0x0000000300097308 */ /* 0x0003280000002400 */
        /* <DEDUP_REMOVED lines=9> */
[----:B------:R3:W2:Y:S01]  /*df20*/  MUFU.TANH R7, R6 ;  /* 0x0000000600077308 */ /* 0x0006a20000002400 */
[----:B------:R-:W-:Y:S01]  /*df30*/  IABS R5, R4 ;  /* 0x0000000400057213 */ /* 0x000fe20000000000 */
[--C-:B-1----:R-:W-:Y:S02]  /*df40*/  IMAD.IADD R2, R250, 0x1, -R3.reuse ;  /* 0x00000001fa027824 */ /* 0x102fe400078e0a03 */
[----:B---3--:R-:W-:-:S03]  /*df50*/  IMAD.IADD R6, R249, 0x1, -R3 ;  /* 0x00000001f9067824 */ /* 0x008fc600078e0a03 */
[----:B------:R-:W-:Y:S02]  /*df60*/  IABS R4, R2 ;  /* 0x0000000200047213 */ /* 0x000fe40000000000 */
[----:B------:R-:W-:Y:S02]  /*df70*/  IABS R2, R6 ;  /* 0x0000000600027213 */ /* 0x000fe40000000000 */
[----:B------:R-:W-:Y:S02]  /*df80*/  I2FP.F32.S32 R5, R5 ;  /* 0x0000000500057245 */ /* 0x000fe40000201400 */
[----:B------:R-:W-:Y:S02]  /*df90*/  I2FP.F32.S32 R2, R2 ;  /* 0x0000000200027245 */ /* 0x000fe40000201400 */
[----:B------:R-:W-:Y:S01]  /*dfa0*/  I2FP.F32.S32 R4, R4 ;  /* 0x0000000400047245 */ /* 0x000fe20000201400 */
[----:B----4-:R-:W-:Y:S01]  /*dfb0*/  FFMA.FTZ R9, R5, -UR19, R9 ;  /* 0x8000001305097c23 */ /* 0x010fe20008010009 */
[----:B------:R-:W-:-:S02]  /*dfc0*/  IMAD.MOV.U32 R139, RZ, RZ, R223 ;  /* 0x000000ffff8b7224 */ /* 0x000fc400078e00df */
[----:B--2---:R-:W-:Y:S01]  /*dfd0*/  FFMA.FTZ R6, R2, -UR19, R14 ;  /* 0x8000001302067c23 */ /* 0x004fe2000801000e */
[----:B------:R-:W-:Y:S01]  /*dfe0*/  FMUL.FTZ R2, R39, UR25 ;  /* 0x0000001927027c20 */ /* 0x000fe20008410000 */
[----:B------:R-:W-:Y:S01]  /*dff0*/  FFMA.FTZ R7, R4, -UR19, R7 ;  /* 0x8000001304077c23 */ /* 0x000fe20008010007 */
[----:B------:R-:W-:Y:S01]  /*e000*/  FMUL.FTZ R4, R37, UR25 ;  /* 0x0000001925047c20 */ /* 0x000fe20008410000 */
[----:B------:R-:W-:Y:S02]  /*e010*/  FSEL R5, R12, -INF , !P6 ;  /* 0xff8000000c057808 */ /* 0x000fe40007000000 */
[----:B------:R-:W-:Y:S02]  /*e020*/  FSEL R223, R11, -INF , !P5 ;  /* 0xff8000000bdf7808 */ /* 0x000fe40006800000 */
[----:B------:R-:W-:Y:S02]  /*e030*/  FSEL R56, R10, -INF , !P4 ;  /* 0xff8000000a387808 */ /* 0x000fe40006000000 */
[----:B------:R-:W-:-:S02]  /*e040*/  FSEL R52, R8, -INF , !P3 ;  /* 0xff80000008347808 */ /* 0x000fc40005800000 */
[C---:B------:R-:W-:Y:S02]  /*e050*/  ISETP.GE.AND P6, PT, R3.reuse, R72, PT ;  /* 0x000000480300720c */ /* 0x040fe40003fc6270 */
[C---:B------:R-:W-:Y:S02]  /*e060*/  ISETP.GE.AND P5, PT, R3.reuse, R71, PT ;  /* 0x000000470300720c */ /* 0x040fe40003fa6270 */
[C---:B------:R-:W-:Y:S02]  /*e070*/  ISETP.GE.AND P4, PT, R3.reuse, R70, PT ;  /* 0x000000460300720c */ /* 0x040fe40003f86270 */
[C---:B------:R-:W-:Y:S01]  /*e080*/  ISETP.GE.AND P3, PT, R3.reuse, R252, PT ;  /* 0x000000fc0300720c */ /* 0x040fe20003f66270 */
[----:B------:R1:W2:Y:S01]  /*e090*/  MUFU.TANH R10, R2 ;  /* 0x00000002000a7308 */ /* 0x0002a20000002400 */
[C---:B------:R-:W-:Y:S02]  /*e0a0*/  ISETP.LT.OR P6, PT, R3.reuse, R247, P6 ;  /* 0x000000f70300720c */ /* 0x040fe400037c1670 */
[----:B------:R-:W-:-:S02]  /*e0b0*/  ISETP.LT.OR P5, PT, R3, R246, P5 ;  /* 0x000000f60300720c */ /* 0x000fc40002fa1670 */
[C---:B------:R-:W-:Y:S02]  /*e0c0*/  ISETP.LT.OR P4, PT, R3.reuse, R245, P4 ;  /* 0x000000f50300720c */ /* 0x040fe40002781670 */
[----:B------:R-:W-:Y:S01]  /*e0d0*/  ISETP.LT.OR P3, PT, R3, R244, P3 ;  /* 0x000000f40300720c */ /* 0x000fe20001f61670 */
[----:B------:R3:W-:Y:S01]  /*e0e0*/  MUFU.TANH R14, R4 ;  /* 0x00000004000e7308 */ /* 0x0007e20000002400 */
[----:B------:R-:W-:Y:S01]  /*e0f0*/  IMAD.IADD R3, R251, 0x1, -R3 ;  /* 0x00000001fb037824 */ /* 0x000fe200078e0a03 */
[----:B------:R4:W-:Y:S01]  /*e100*/  STL [R1+0x10], R5 ;  /* 0x0000100501007387 */ /* 0x0009e20000100800 */
[----:B-1----:R-:W-:-:S03]  /*e110*/  VIADD R2, R0, 0x29 ;  /* 0x0000002900027836 */ /* 0x002fc60000000000 */
[----:B------:R-:W-:Y:S01]  /*e120*/  IABS R11, R3 ;  /* 0x00000003000b7213 */ /* 0x000fe20000000000 */
[----:B---3--:R-:W-:-:S04]  /*e130*/  FMUL.FTZ R4, R218, UR25 ;  /* 0x00000019da047c20 */ /* 0x008fc80008410000 */
[----:B------:R1:W3:Y:S01]  /*e140*/  MUFU.TANH R8, R4 ;  /* 0x0000000400087308 */ /* 0x0002e20000002400 */
[----:B----4-:R-:W-:-:S05]  /*e150*/  IMAD.IADD R5, R250, 0x1, -R2 ;  /* 0x00000001fa057824 */ /* 0x010fca00078e0a02 */
[----:B------:R-:W-:Y:S01]  /*e160*/  IABS R3, R5 ;  /* 0x0000000500037213 */ /* 0x000fe20000000000 */
[----:B------:R-:W-:Y:S02]  /*e170*/  IMAD.MOV.U32 R5, RZ, RZ, R11 ;  /* 0x000000ffff057224 */ /* 0x000fe400078e000b */
[----:B-1----:R-:W-:Y:S01]  /*e180*/  IMAD.IADD R4, R248, 0x1, -R2 ;  /* 0x00000001f8047824 */ /* 0x002fe200078e0a02 */
[----:B------:R-:W-:-:S04]  /*e190*/  I2FP.F32.S32 R3, R3 ;  /* 0x0000000300037245 */ /* 0x000fc80000201400 */
[----:B------:R-:W-:Y:S01]  /*e1a0*/  IABS R4, R4 ;  /* 0x0000000400047213 */ /* 0x000fe20000000000 */
[----:B--2---:R-:W-:Y:S01]  /*e1b0*/  FFMA.FTZ R10, R3, -UR19, R10 ;  /* 0x80000013030a7c23 */ /* 0x004fe2000801000a */
[----:B------:R-:W-:Y:S02]  /*e1c0*/  I2FP.F32.S32 R5, R5 ;  /* 0x0000000500057245 */ /* 0x000fe40000201400 */
[----:B------:R-:W-:Y:S01]  /*e1d0*/  I2FP.F32.S32 R4, R4 ;  /* 0x0000000400047245 */ /* 0x000fe20000201400 */
[----:B------:R-:W-:Y:S01]  /*e1e0*/  FMUL.FTZ R3, R217, UR25 ;  /* 0x00000019d9037c20 */ /* 0x000fe20008410000 */
[----:B------:R-:W-:Y:S02]  /*e1f0*/  IMAD.MOV.U32 R138, RZ, RZ, R222 ;  /* 0x000000ffff8a7224 */ /* 0x000fe400078e00de */
[----:B---3--:R-:W-:Y:S01]  /*e200*/  FFMA.FTZ R12, R5, -UR19, R8 ;  /* 0x80000013050c7c23 */ /* 0x008fe20008010008 */
[----:B------:R-:W-:Y:S02]  /*e210*/  IMAD.MOV.U32 R136, RZ, RZ, R221 ;  /* 0x000000ffff887224 */ /* 0x000fe400078e00dd */
[----:B------:R-:W-:Y:S01]  /*e220*/  FFMA.FTZ R11, R4, -UR19, R14 ;  /* 0x80000013040b7c23 */ /* 0x000fe2000801000e */
[----:B------:R-:W-:-:S02]  /*e230*/  IMAD.MOV.U32 R208, RZ, RZ, R220 ;  /* 0x000000ffffd07224 */ /* 0x000fc400078e00dc */
[----:B------:R-:W-:Y:S01]  /*e240*/  FMUL.FTZ R4, R219, UR25 ;  /* 0x00000019db047c20 */ /* 0x000fe20008410000 */
[----:B------:R-:W-:Y:S01]  /*e250*/  FSEL R53, R13, -INF , !P0 ;  /* 0xff8000000d357808 */ /* 0x000fe20004000000 */
[----:B------:R1:W2:Y:S01]  /*e260*/  MUFU.TANH R5, R3 ;  /* 0x0000000300057308 */ /* 0x0002a20000002400 */
[----:B------:R-:W-:Y:S02]  /*e270*/  FSEL R220, R9, -INF , !P6 ;  /* 0xff80000009dc7808 */ /* 0x000fe40007000000 */
[----:B------:R-:W-:Y:S02]  /*e280*/  FSEL R221, R7, -INF , !P5 ;  /* 0xff80000007dd7808 */ /* 0x000fe40006800000 */
[----:B------:R-:W-:Y:S02]  /*e290*/  FSEL R222, R6, -INF , !P4 ;  /* 0xff80000006de7808 */ /* 0x000fe40006000000 */
[C---:B------:R-:W-:Y:S02]  /*e2a0*/  ISETP.GE.AND P0, PT, R2.reuse, R72, PT ;  /* 0x000000480200720c */ /* 0x040fe40003f06270 */
[----:B------:R-:W-:-:S02]  /*e2b0*/  ISETP.GE.AND P6, PT, R2, R71, PT ;  /* 0x000000470200720c */ /* 0x000fc40003fc6270 */
[C---:B------:R-:W-:Y:S02]  /*e2c0*/  ISETP.GE.AND P5, PT, R2.reuse, R70, PT ;  /* 0x000000460200720c */ /* 0x040fe40003fa6270 */
[C---:B------:R-:W-:Y:S01]  /*e2d0*/  ISETP.GE.AND P4, PT, R2.reuse, R252, PT ;  /* 0x000000fc0200720c */ /* 0x040fe20003f86270 */
[--C-:B-1----:R-:W-:Y:S01]  /*e2e0*/  IMAD.IADD R3, R249, 0x1, -R2.reuse ;  /* 0x00000001f9037824 */ /* 0x102fe200078e0a02 */
[C---:B------:R-:W-:Y:S01]  /*e2f0*/  ISETP.LT.OR P0, PT, R2.reuse, R247, P0 ;  /* 0x000000f70200720c */ /* 0x040fe20000701670 */
[----:B------:R-:W1:Y:S01]  /*e300*/  MUFU.TANH R4, R4 ;  /* 0x0000000400047308 */ /* 0x000e620000002400 */
[C---:B------:R-:W-:Y:S02]  /*e310*/  ISETP.LT.OR P6, PT, R2.reuse, R246, P6 ;  /* 0x000000f60200720c */ /* 0x040fe400037c1670 */
        /* <DEDUP_REMOVED lines=11> */
[----:B---3--:R-:W-:Y:S01]  /*e3d0*/  I2FP.F32.S32 R3, R6 ;  /* 0x0000000600037245 */ /* 0x008fe20000201400 */
[----:B------:R-:W-:-:S04]  /*e3e0*/  FMUL.FTZ R6, R50, UR25 ;  /* 0x0000001932067c20 */ /* 0x000fc80008410000 */
[----:B-1----:R-:W-:Y:S01]  /*e3f0*/  FFMA.FTZ R13, R3, -UR19, R4 ;  /* 0x80000013030d7c23 */ /* 0x002fe20008010004 */
[----:B------:R-:W-:Y:S01]  /*e400*/  VIADD R3, R0, 0x30 ;  /* 0x0000003000037836 */ /* 0x000fe20000000000 */
[----:B------:R1:W2:Y:S03]  /*e410*/  MUFU.TANH R14, R2 ;  /* 0x00000002000e7308 */ /* 0x0002a60000002400 */
[----:B------:R-:W-:-:S05]  /*e420*/  IMAD.IADD R4, R248, 0x1, -R3 ;  /* 0x00000001f8047824 */ /* 0x000fca00078e0a03 */
[----:B------:R3:W4:Y:S01]  /*e430*/  MUFU.TANH R7, R6 ;  /* 0x0000000600077308 */ /* 0x0007220000002400 */
[----:B------:R-:W-:Y:S01]  /*e440*/  IABS R5, R4 ;  /* 0x0000000400057213 */ /* 0x000fe20000000000 */
[--C-:B-1----:R-:W-:Y:S02]  /*e450*/  IMAD.IADD R2, R250, 0x1, -R3.reuse ;  /* 0x00000001fa027824 */ /* 0x102fe400078e0a03 */
[----:B---3--:R-:W-:-:S03]  /*e460*/  IMAD.IADD R6, R249, 0x1, -R3 ;  /* 0x00000001f9067824 */ /* 0x008fc600078e0a03 */
[----:B------:R-:W-:Y:S02]  /*e470*/  IABS R4, R2 ;  /* 0x0000000200047213 */ /* 0x000fe40000000000 */
[----:B------:R-:W-:-:S04]  /*e480*/  IABS R2, R6 ;  /* 0x0000000600027213 */ /* 0x000fc80000000000 */
[----:B------:R-:W-:Y:S02]  /*e490*/  I2FP.F32.S32 R2, R2 ;  /* 0x0000000200027245 */ /* 0x000fe40000201400 */
[----:B------:R-:W-:-:S03]  /*e4a0*/  I2FP.F32.S32 R4, R4 ;  /* 0x0000000400047245 */ /* 0x000fc60000201400 */
[----:B--2---:R-:W-:Y:S01]  /*e4b0*/  FFMA.FTZ R6, R2, -UR19, R14 ;  /* 0x8000001302067c23 */ /* 0x004fe2000801000e */
[----:B------:R-:W-:Y:S01]  /*e4c0*/  FMUL.FTZ R2, R51, UR25 ;  /* 0x0000001933027c20 */ /* 0x000fe20008410000 */
[----:B------:R-:W-:Y:S01]  /*e4d0*/  FSEL R219, R12, -INF , !P3 ;  /* 0xff8000000cdb7808 */ /* 0x000fe20005800000 */
[----:B----4-:R-:W-:Y:S01]  /*e4e0*/  FFMA.FTZ R7, R4, -UR19, R7 ;  /* 0x8000001304077c23 */ /* 0x010fe20008010007 */
[----:B------:R-:W-:Y:S02]  /*e4f0*/  FSEL R215, R11, -INF , !P0 ;  /* 0xff8000000bd77808 */ /* 0x000fe40004000000 */
[----:B------:R-:W-:Y:S02]  /*e500*/  FSEL R217, R10, -INF , !P6 ;  /* 0xff8000000ad97808 */ /* 0x000fe40007000000 */
[----:B------:R-:W-:Y:S01]  /*e510*/  FSEL R218, R8, -INF , !P5 ;  /* 0xff80000008da7808 */ /* 0x000fe20006800000 */
[----:B------:R-:W-:Y:S01]  /*e520*/  FMUL.FTZ R4, R49, UR25 ;  /* 0x0000001931047c20 */ /* 0x000fe20008410000 */
[----:B------:R-:W-:Y:S01]  /*e530*/  I2FP.F32.S32 R5, R5 ;  /* 0x0000000500057245 */ /* 0x000fe20000201400 */
[----:B------:R1:W2:Y:S01]  /*e540*/  MUFU.TANH R10, R2 ;  /* 0x00000002000a7308 */ /* 0x0002a20000002400 */
[----:B------:R-:W-:-:S02]  /*e550*/  ISETP.GE.AND P3, PT, R3, R72, PT ;  /* 0x000000480300720c */ /* 0x000fc40003f66270 */
[C---:B------:R-:W-:Y:S02]  /*e560*/  ISETP.GE.AND P0, PT, R3.reuse, R71, PT ;  /* 0x000000470300720c */ /* 0x040fe40003f06270 */
[C---:B------:R-:W-:Y:S02]  /*e570*/  ISETP.GE.AND P6, PT, R3.reuse, R70, PT ;  /* 0x000000460300720c */ /* 0x040fe40003fc6270 */
[----:B------:R-:W-:Y:S01]  /*e580*/  ISETP.GE.AND P5, PT, R3, R252, PT ;  /* 0x000000fc0300720c */ /* 0x000fe20003fa6270 */
[----:B------:R-:W-:Y:S01]  /*e590*/  FFMA.FTZ R9, R5, -UR19, R9 ;  /* 0x8000001305097c23 */ /* 0x000fe20008010009 */
[C---:B------:R-:W-:Y:S01]  /*e5a0*/  ISETP.LT.OR P3, PT, R3.reuse, R247, P3 ;  /* 0x000000f70300720c */ /* 0x040fe20001f61670 */
[----:B------:R3:W4:Y:S01]  /*e5b0*/  MUFU.TANH R14, R4 ;  /* 0x00000004000e7308 */ /* 0x0007220000002400 */
[C---:B------:R-:W-:Y:S02]  /*e5c0*/  ISETP.LT.OR P0, PT, R3.reuse, R246, P0 ;  /* 0x000000f60300720c */ /* 0x040fe40000701670 */
[----:B------:R-:W-:-:S02]  /*e5d0*/  ISETP.LT.OR P6, PT, R3, R245, P6 ;  /* 0x000000f50300720c */ /* 0x000fc400037c1670 */
[----:B------:R-:W-:Y:S01]  /*e5e0*/  ISETP.LT.OR P5, PT, R3, R244, P5 ;  /* 0x000000f40300720c */ /* 0x000fe20002fa1670 */
[----:B-1----:R-:W-:Y:S02]  /*e5f0*/  VIADD R2, R0, 0x31 ;  /* 0x0000003100027836 */ /* 0x002fe40000000000 */
[----:B------:R-:W-:Y:S02]  /*e600*/  IMAD.IADD R3, R251, 0x1, -R3 ;  /* 0x00000001fb037824 */ /* 0x000fe400078e0a03 */
[----:B------:R-:W-:Y:S02]  /*e610*/  IMAD.IADD R5, R250, 0x1, -R2 ;  /* 0x00000001fa057824 */ /* 0x000fe400078e0a02 */
[----:B---3--:R-:W-:Y:S01]  /*e620*/  FMUL.FTZ R4, R34, UR25 ;  /* 0x0000001922047c20 */ /* 0x008fe20008410000 */
[----:B------:R-:W-:Y:S02]  /*e630*/  IABS R11, R3 ;  /* 0x00000003000b7213 */ /* 0x000fe40000000000 */
[----:B------:R-:W-:Y:S01]  /*e640*/  IABS R3, R5 ;  /* 0x0000000500037213 */ /* 0x000fe20000000000 */
[----:B------:R1:W3:Y:S03]  /*e650*/  MUFU.TANH R8, R4 ;  /* 0x0000000400087308 */ /* 0x0002e60000002400 */
[----:B------:R-:W-:Y:S01]  /*e660*/  I2FP.F32.S32 R3, R3 ;  /* 0x0000000300037245 */ /* 0x000fe20000201400 */
[----:B------:R-:W-:-:S04]  /*e670*/  IMAD.MOV.U32 R137, RZ, RZ, R212 ;  /* 0x000000ffff897224 */ /* 0x000fc800078e00d4 */
[----:B--2---:R-:W-:Y:S01]  /*e680*/  FFMA.FTZ R10, R3, -UR19, R10 ;  /* 0x80000013030a7c23 */ /* 0x004fe2000801000a */
[----:B-1----:R-:W-:-:S05]  /*e690*/  IMAD.IADD R4, R248, 0x1, -R2 ;  /* 0x00000001f8047824 */ /* 0x002fca00078e0a02 */
[----:B------:R-:W-:Y:S01]  /*e6a0*/  IABS R4, R4 ;  /* 0x0000000400047213 */ /* 0x000fe20000000000 */
[----:B------:R-:W-:-:S03]  /*e6b0*/  FMUL.FTZ R3, R33, UR25 ;  /* 0x0000001921037c20 */ /* 0x000fc60008410000 */
[----:B------:R-:W-:Y:S01]  /*e6c0*/  I2FP.F32.S32 R4, R4 ;  /* 0x0000000400047245 */ /* 0x000fe20000201400 */
[----:B------:R-:W-:Y:S01]  /*e6d0*/  IMAD.MOV.U32 R5, RZ, RZ, R11 ;  /* 0x000000ffff057224 */ /* 0x000fe200078e000b */
[----:B------:R-:W-:Y:S02]  /*e6e0*/  FSEL R216, R13, -INF , !P4 ;  /* 0xff8000000dd87808 */ /* 0x000fe40006000000 */
[----:B------:R-:W-:Y:S01]  /*e6f0*/  FSEL R212, R9, -INF , !P3 ;  /* 0xff80000009d47808 */ /* 0x000fe20005800000 */
[----:B----4-:R-:W-:Y:S01]  /*e700*/  FFMA.FTZ R11, R4, -UR19, R14 ;  /* 0x80000013040b7c23 */ /* 0x010fe2000801000e */
[----:B------:R-:W-:Y:S02]  /*e710*/  FSEL R213, R7, -INF , !P0 ;  /* 0xff80000007d57808 */ /* 0x000fe40004000000 */
[----:B------:R-:W-:Y:S01]  /*e720*/  FSEL R214, R6, -INF , !P6 ;  /* 0xff80000006d67808 */ /* 0x000fe20007000000 */
[----:B------:R1:W2:Y:S01]  /*e730*/  MUFU.TANH R7, R3 ;  /* 0x0000000300077308 */ /* 0x0002a20000002400 */
[C---:B------:R-:W-:Y:S01]  /*e740*/  ISETP.GE.AND P4, PT, R2.reuse, R72, PT ;  /* 0x000000480200720c */ /* 0x040fe20003f86270 */
[----:B------:R-:W-:Y:S01]  /*e750*/  FMUL.FTZ R4, R35, UR25 ;  /* 0x0000001923047c20 */ /* 0x000fe20008410000 */
[----:B------:R-:W-:-:S02]  /*e760*/  ISETP.GE.AND P3, PT, R2, R71, PT ;  /* 0x000000470200720c */ /* 0x000fc40003f66270 */
[C---:B------:R-:W-:Y:S02]  /*e770*/  ISETP.GE.AND P0, PT, R2.reuse, R70, PT ;  /* 0x000000460200720c */ /* 0x040fe40003f06270 */
[C---:B------:R-:W-:Y:S02]  /*e780*/  ISETP.GE.AND P6, PT, R2.reuse, R252, PT ;  /* 0x000000fc0200720c */ /* 0x040fe40003fc6270 */
[----:B------:R-:W-:Y:S02]  /*e790*/  I2FP.F32.S32 R5, R5 ;  /* 0x0000000500057245 */ /* 0x000fe40000201400 */
[C---:B------:R-:W-:Y:S02]  /*e7a0*/  ISETP.LT.OR P4, PT, R2.reuse, R247, P4 ;  /* 0x000000f70200720c */ /* 0x040fe40002781670 */
[C---:B------:R-:W-:Y:S01]  /*e7b0*/  ISETP.LT.OR P3, PT, R2.reuse, R246, P3 ;  /* 0x000000f60200720c */ /* 0x040fe20001f61670 */
[----:B-1----:R-:W-:Y:S01]  /*e7c0*/  IMAD.IADD R3, R249, 0x1, -R2 ;  /* 0x00000001f9037824 */ /* 0x002fe200078e0a02 */
[----:B------:R-:W-:-:S02]  /*e7d0*/  ISETP.LT.OR P0, PT, R2, R245, P0 ;  /* 0x000000f50200720c */ /* 0x000fc40000701670 */
[----:B------:R-:W-:Y:S01]  /*e7e0*/  ISETP.LT.OR P6, PT, R2, R244, P6 ;  /* 0x000000f40200720c */ /* 0x000fe200037c1670 */
[----:B------:R-:W-:Y:S01]  /*e7f0*/  IMAD.IADD R2, R251, 0x1, -R2 ;  /* 0x00000001fb027824 */ /* 0x000fe200078e0a02 */
[----:B------:R-:W-:Y:S01]  /*e800*/  IABS R6, R3 ;  /* 0x0000000300067213 */ /* 0x000fe20000000000 */
[----:B------:R-:W1:Y:S01]  /*e810*/  MUFU.TANH R4, R4 ;  /* 0x0000000400047308 */ /* 0x000e620000002400 */
[----:B---3--:R-:W-:Y:S02]  /*e820*/  FFMA.FTZ R12, R5, -UR19, R8 ;  /* 0x80000013050c7c23 */ /* 0x008fe40008010008 */
[----:B------:R-:W-:Y:S01]  /*e830*/  IABS R5, R2 ;  /* 0x0000000200057213 */ /* 0x000fe20000000000 */
[----:B------:R-:W-:Y:S02]  /*e840*/  IMAD.MOV.U32 R2, RZ, RZ, R6 ;  /* 0x000000ffff027224 */ /* 0x000fe400078e0006 */
[----:B------:R-:W-:-:S03]  /*e850*/  FMUL.FTZ R3, R208, UR25 ;  /* 0x00000019d0037c20 */ /* 0x000fc60008410000 */
[----:B------:R-:W-:Y:S01]  /*e860*/  I2FP.F32.S32 R2, R2 ;  /* 0x0000000200027245 */ /* 0x000fe20000201400 */
[----:B------:R3:W4:Y:S04]  /*e870*/  MUFU.TANH R9, R3 ;  /* 0x0000000300097308 */ /* 0x0007280000002400 */
[----:B--2---:R-:W-:Y:S01]  /*e880*/  FFMA.FTZ R7, R2, -UR19, R7 ;  /* 0x8000001302077c23 */ /* 0x004fe20008010007 */
[----:B------:R-:W-:-:S04]  /*e890*/  VIADD R2, R0, 0x38 ;  /* 0x0000003800027836 */ /* 0x000fc80000000000 */
[----:B------:R-:W-:Y:S02]  /*e8a0*/  FSEL R210, R7, -INF , !P0 ;  /* 0xff80000007d27808 */ /* 0x000fe40004000000 */
[----:B---3--:R-:W-:Y:S01]  /*e8b0*/  I2FP.F32.S32 R3, R5 ;  /* 0x0000000500037245 */ /* 0x008fe20000201400 */
[----:B------:R-:W-:Y:S01]  /*e8c0*/  FMUL.FTZ R5, R139, UR25 ;  /* 0x000000198b057c20 */ /* 0x000fe20008410000 */
[----:B------:R-:W-:Y:S01]  /*e8d0*/  FMUL.FTZ R7, R73, UR25 ;  /* 0x0000001949077c20 */ /* 0x000fe20008410000 */
[----:B------:R-:W-:Y:S02]  /*e8e0*/  FSEL R211, R12, -INF , !P5 ;  /* 0xff8000000cd37808 */ /* 0x000fe40006800000 */
[----:B------:R-:W-:Y:S01]  /*e8f0*/  FSEL R208, R11, -INF , !P4 ;  /* 0xff8000000bd07808 */ /* 0x000fe20006000000 */
[----:B-1----:R-:W-:Y:S01]  /*e900*/  FFMA.FTZ R13, R3, -UR19, R4 ;  /* 0x80000013030d7c23 */ /* 0x002fe20008010004 */
[----:B------:R-:W-:Y:S01]  /*e910*/  FMUL.FTZ R3, R137, UR25 ;  /* 0x0000001989037c20 */ /* 0x000fe20008410000 */
[--C-:B------:R-:W-:Y:S01]  /*e920*/  IMAD.IADD R4, R248, 0x1, -R2.reuse ;  /* 0x00000001f8047824 */ /* 0x100fe200078e0a02 */
[----:B------:R1:W2:Y:S01]  /*e930*/  MUFU.TANH R8, R5 ;  /* 0x0000000500087308 */ /* 0x0002a20000002400 */
[----:B------:R-:W-:Y:S01]  /*e940*/  FSEL R209, R10, -INF , !P3 ;  /* 0xff8000000ad17808 */ /* 0x000fe20005800000 */
[----:B------:R-:W-:Y:S01]  /*e950*/  IMAD.IADD R6, R249, 0x1, -R2 ;  /* 0x00000001f9067824 */ /* 0x000fe200078e0a02 */
[----:B------:R-:W-:Y:S01]  /*e960*/  ISETP.GE.AND P5, PT, R2, R72, PT ;  /* 0x000000480200720c */ /* 0x000fe20003fa6270 */
[----:B------:R-:W-:Y:S01]  /*e970*/  VIADD R0, R0, 0x39 ;  /* 0x0000003900007836 */ /* 0x000fe20000000000 */
[C---:B------:R-:W-:Y:S01]  /*e980*/  ISETP.GE.AND P4, PT, R2.reuse, R71, PT ;  /* 0x000000470200720c */ /* 0x040fe20003f86270 */
[----:B------:R3:W5:Y:S02]  /*e990*/  LDL.LU R73, [R1+0xa4] ;  /* 0x0000a40001497983 */ /* 0x0007640000300800 */
[----:B------:R4:W2:Y:S01]  /*e9a0*/  MUFU.TANH R14, R3 ;  /* 0x00000003000e7308 */ /* 0x0008a20000002400 */
[----:B------:R-:W-:-:S02]  /*e9b0*/  ISETP.GE.AND P3, PT, R2, R70, PT ;  /* 0x000000460200720c */ /* 0x000fc40003f66270 */
[C---:B------:R-:W-:Y:S02]  /*e9c0*/  ISETP.GE.AND P0, PT, R2.reuse, R252, PT ;  /* 0x000000fc0200720c */ /* 0x040fe40003f06270 */
[C---:B------:R-:W-:Y:S02]  /*e9d0*/  ISETP.LT.OR P5, PT, R2.reuse, R247, P5 ;  /* 0x000000f70200720c */ /* 0x040fe40002fa1670 */
[----:B-1----:R-:W-:Y:S01]  /*e9e0*/  IABS R5, R4 ;  /* 0x0000000400057213 */ /* 0x002fe20000000000 */
[----:B------:R-:W1:Y:S01]  /*e9f0*/  MUFU.TANH R7, R7 ;  /* 0x0000000700077308 */ /* 0x000e620000002400 */
[----:B------:R-:W-:Y:S01]  /*ea00*/  ISETP.LT.OR P4, PT, R2, R246, P4 ;  /* 0x000000f60200720c */ /* 0x000fe20002781670 */
[----:B----4-:R-:W-:Y:S01]  /*ea10*/  IMAD.IADD R3, R250, 0x1, -R2 ;  /* 0x00000001fa037824 */ /* 0x010fe200078e0a02 */
[----:B------:R-:W-:Y:S02]  /*ea20*/  I2FP.F32.S32 R5, R5 ;  /* 0x0000000500057245 */ /* 0x000fe40000201400 */
[----:B------:R-:W-:-:S02]  /*ea30*/  ISETP.LT.OR P3, PT, R2, R245, P3 ;  /* 0x000000f50200720c */ /* 0x000fc40001f61670 */
[----:B------:R-:W-:Y:S02]  /*ea40*/  IABS R4, R3 ;  /* 0x0000000300047213 */ /* 0x000fe40000000000 */
[----:B------:R-:W-:Y:S01]  /*ea50*/  ISETP.LT.OR P0, PT, R2, R244, P0 ;  /* 0x000000f40200720c */ /* 0x000fe20000701670 */
[----:B------:R-:W-:Y:S01]  /*ea60*/  IMAD.IADD R2, R251, 0x1, -R2 ;  /* 0x00000001fb027824 */ /* 0x000fe200078e0a02 */
[----:B------:R-:W-:Y:S01]  /*ea70*/  IABS R3, R6 ;  /* 0x0000000600037213 */ /* 0x000fe20000000000 */
[----:B------:R-:W-:Y:S01]  /*ea80*/  FFMA.FTZ R9, R5, -UR19, R9 ;  /* 0x8000001305097c23 */ /* 0x000fe20008010009 */
[----:B------:R-:W-:Y:S02]  /*ea90*/  I2FP.F32.S32 R4, R4 ;  /* 0x0000000400047245 */ /* 0x000fe40000201400 */
[----:B------:R-:W-:Y:S02]  /*eaa0*/  I2FP.F32.S32 R3, R3 ;  /* 0x0000000300037245 */ /* 0x000fe40000201400 */
[----:B------:R-:W-:Y:S01]  /*eab0*/  IABS R5, R2 ;  /* 0x0000000200057213 */ /* 0x000fe20000000000 */
[----:B--2---:R-:W-:Y:S01]  /*eac0*/  FFMA.FTZ R8, R4, -UR19, R8 ;  /* 0x8000001304087c23 */ /* 0x004fe20008010008 */
[----:B------:R-:W-:Y:S01]  /*ead0*/  FSEL R143, R13, -INF , !P6 ;  /* 0xff8000000d8f7808 */ /* 0x000fe20007000000 */
[----:B------:R-:W-:Y:S01]  /*eae0*/  FFMA.FTZ R6, R3, -UR19, R14 ;  /* 0x8000001303067c23 */ /* 0x000fe2000801000e */
[----:B------:R-:W-:Y:S01]  /*eaf0*/  I2FP.F32.S32 R5, R5 ;  /* 0x0000000500057245 */ /* 0x000fe20000201400 */
[----:B------:R-:W-:Y:S01]  /*eb00*/  FMUL.FTZ R3, R138, UR25 ;  /* 0x000000198a037c20 */ /* 0x000fe20008410000 */
[----:B------:R-:W-:-:S02]  /*eb10*/  ISETP.GE.AND P6, PT, R0, R72, PT ;  /* 0x000000480000720c */ /* 0x000fc40003fc6270 */
[----:B------:R-:W-:Y:S01]  /*eb20*/  FSEL R138, R9, -INF , !P5 ;  /* 0xff800000098a7808 */ /* 0x000fe20006800000 */
[----:B------:R3:W5:Y:S01]  /*eb30*/  LDL.LU R72, [R1+0xa0] ;  /* 0x0000a00001487983 */ /* 0x0007620000300800 */
[----:B------:R-:W-:Y:S01]  /*eb40*/  ISETP.GE.AND P5, PT, R0, R71, PT ;  /* 0x000000470000720c */ /* 0x000fe20003fa6270 */
[----:B-1----:R-:W-:Y:S01]  /*eb50*/  FFMA.FTZ R5, R5, -UR19, R7 ;  /* 0x8000001305057c23 */ /* 0x002fe20008010007 */
[----:B------:R-:W-:Y:S01]  /*eb60*/  FSEL R140, R8, -INF , !P4 ;  /* 0xff800000088c7808 */ /* 0x000fe20006000000 */
[----:B------:R3:W5:Y:S01]  /*eb70*/  LDL.LU R71, [R1+0x9c] ;  /* 0x00009c0001477983 */ /* 0x0007620000300800 */
[----:B------:R-:W-:Y:S01]  /*eb80*/  ISETP.GE.AND P4, PT, R0, R70, PT ;  /* 0x000000460000720c */ /* 0x000fe20003f86270 */
[----:B------:R-:W-:Y:S01]  /*eb90*/  FMUL.FTZ R7, R69, UR25 ;  /* 0x0000001945077c20 */ /* 0x000fe20008410000 */
[----:B------:R-:W-:Y:S01]  /*eba0*/  FSEL R142, R6, -INF , !P3 ;  /* 0xff800000068e7808 */ /* 0x000fe20005800000 */
[----:B------:R3:W5:Y:S01]  /*ebb0*/  LDL.LU R70, [R1+0x98] ;  /* 0x0000980001467983 */ /* 0x0007620000300800 */
[----:B------:R-:W-:-:S03]  /*ebc0*/  FMUL.FTZ R6, R68, UR25 ;  /* 0x0000001944067c20 */ /* 0x000fc60008410000 */
[----:B------:R3:W5:Y:S04]  /*ebd0*/  LDL.LU R69, [R1+0x94] ;  /* 0x0000940001457983 */ /* 0x0007680000300800 */
[----:B------:R3:W5:Y:S01]  /*ebe0*/  LDL.LU R68, [R1+0x90] ;  /* 0x0000900001447983 */ /* 0x0007620000300800 */
[----:B------:R-:W-:Y:S01]  /*ebf0*/  FMUL.FTZ R4, R136, UR25 ;  /* 0x0000001988047c20 */ /* 0x000fe20008410000 */
[----:B------:R1:W2:Y:S08]  /*ec00*/  MUFU.TANH R14, R3 ;  /* 0x00000003000e7308 */ /* 0x0002b00000002400 */
[----:B------:R4:W3:Y:S01]  /*ec10*/  MUFU.TANH R10, R4 ;  /* 0x00000004000a7308 */ /* 0x0008e20000002400 */
[----:B-1----:R-:W-:-:S02]  /*ec20*/  IMAD.IADD R3, R248, 0x1, -R0 ;  /* 0x00000001f8037824 */ /* 0x002fc400078e0a00 */
[----:B----4-:R-:W-:-:S03]  /*ec30*/  IMAD.IADD R4, R250, 0x1, -R0 ;  /* 0x00000001fa047824 */ /* 0x010fc600078e0a00 */
[----:B------:R-:W-:Y:S02]  /*ec40*/  IABS R3, R3 ;  /* 0x0000000300037213 */ /* 0x000fe40000000000 */
[----:B------:R-:W-:Y:S02]  /*ec50*/  IABS R2, R4 ;  /* 0x0000000400027213 */ /* 0x000fe40000000000 */
[----:B------:R-:W-:Y:S02]  /*ec60*/  I2FP.F32.S32 R3, R3 ;  /* 0x0000000300037245 */ /* 0x000fe40000201400 */
[----:B------:R-:W-:Y:S02]  /*ec70*/  I2FP.F32.S32 R2, R2 ;  /* 0x0000000200027245 */ /* 0x000fe40000201400 */
[----:B------:R-:W-:Y:S01]  /*ec80*/  ISETP.GE.AND P3, PT, R0, R252, PT ;  /* 0x000000fc0000720c */ /* 0x000fe20003f66270 */
[----:B--2---:R-:W-:Y:S01]  /*ec90*/  FFMA.FTZ R4, R3, -UR19, R14 ;  /* 0x8000001303047c23 */ /* 0x004fe2000801000e */
[----:B------:R-:W1:Y:S01]  /*eca0*/  MUFU.TANH R7, R7 ;  /* 0x0000000700077308 */ /* 0x000e620000002400 */
[----:B---3--:R-:W-:Y:S01]  /*ecb0*/  FFMA.FTZ R3, R2, -UR19, R10 ;  /* 0x8000001302037c23 */ /* 0x008fe2000801000a */
[C---:B------:R-:W-:Y:S01]  /*ecc0*/  ISETP.LT.OR P6, PT, R0.reuse, R247, P6 ;  /* 0x000000f70000720c */ /* 0x040fe200037c1670 */
[----:B------:R-:W-:Y:S01]  /*ecd0*/  IMAD.IADD R2, R249, 0x1, -R0 ;  /* 0x00000001f9027824 */ /* 0x000fe200078e0a00 */
[----:B------:R-:W-:-:S02]  /*ece0*/  ISETP.LT.OR P5, PT, R0, R246, P5 ;  /* 0x000000f60000720c */ /* 0x000fc40002fa1670 */
[C---:B------:R-:W-:Y:S02]  /*ecf0*/  ISETP.LT.OR P4, PT, R0.reuse, R245, P4 ;  /* 0x000000f50000720c */ /* 0x040fe40002781670 */
[----:B------:R-:W2:Y:S01]  /*ed00*/  MUFU.TANH R6, R6 ;  /* 0x0000000600067308 */ /* 0x000ea20000002400 */
[----:B------:R-:W-:Y:S01]  /*ed10*/  ISETP.LT.OR P3, PT, R0, R244, P3 ;  /* 0x000000f40000720c */ /* 0x000fe20001f61670 */
[----:B------:R-:W-:Y:S01]  /*ed20*/  IMAD.IADD R0, R251, 0x1, -R0 ;  /* 0x00000001fb007824 */ /* 0x000fe200078e0a00 */
[----:B------:R-:W-:Y:S02]  /*ed30*/  FSEL R141, R5, -INF , !P0 ;  /* 0xff800000058d7808 */ /* 0x000fe40004000000 */
[----:B------:R-:W-:Y:S02]  /*ed40*/  PLOP3.LUT P0, PT, PT, PT, UP0, 0x80, 0x0 ;  /* 0x000000000000781c */ /* 0x000fe40003f0f008 */
[----:B------:R-:W-:Y:S02]  /*ed50*/  IABS R2, R2 ;  /* 0x0000000200027213 */ /* 0x000fe40000000000 */
[----:B------:R-:W-:-:S02]  /*ed60*/  IABS R0, R0 ;  /* 0x0000000000007213 */ /* 0x000fc40000000000 */
[----:B------:R-:W-:Y:S02]  /*ed70*/  I2FP.F32.S32 R2, R2 ;  /* 0x0000000200027245 */ /* 0x000fe40000201400 */
[----:B------:R-:W-:-:S03]  /*ed80*/  I2FP.F32.S32 R0, R0 ;  /* 0x0000000000007245 */ /* 0x000fc60000201400 */
[----:B-1----:R-:W-:Y:S02]  /*ed90*/  FFMA.FTZ R2, R2, -UR19, R7 ;  /* 0x8000001302027c23 */ /* 0x002fe40008010007 */
[----:B--2---:R-:W-:Y:S01]  /*eda0*/  FFMA.FTZ R0, R0, -UR19, R6 ;  /* 0x8000001300007c23 */ /* 0x004fe20008010006 */
[----:B------:R-:W-:Y:S02]  /*edb0*/  FSEL R14, R4, -INF , !P6 ;  /* 0xff800000040e7808 */ /* 0x000fe40007000000 */
[----:B------:R-:W-:Y:S02]  /*edc0*/  FSEL R136, R3, -INF , !P5 ;  /* 0xff80000003887808 */ /* 0x000fe40006800000 */
[----:B------:R-:W-:Y:S02]  /*edd0*/  FSEL R137, R2, -INF , !P4 ;  /* 0xff80000002897808 */ /* 0x000fe40006000000 */
[----:B------:R-:W-:Y:S01]  /*ede0*/  FSEL R139, R0, -INF , !P3 ;  /* 0xff800000008b7808 */ /* 0x000fe20005800000 */
[----:B------:R-:W-:Y:S06]  /*edf0*/  @!P0 BRA `(.L_x_1001) ;  /* 0x00000004005c8947 */ /* 0x000fec0003800000 */
        /* <DEDUP_REMOVED lines=85> */
.L_x_1003:
[----:B------:R-:W-:Y:S05]  /*f350*/  BSYNC B0 ;  /* 0x0000000000007941 */ /* 0x000fea0003800000 */
.L_x_1002:
[----:B------:R-:W0:Y:S02]  /*f360*/  LDGDEPBAR ;  /* 0x00000000000079af */ /* 0x000e240000000000 */
.L_x_1001:
[----:B------:R-:W3:Y:S01]  /*f370*/  LDL.LU R49, [R1+0x1c] ;  /* 0x00001c0001317983 */ /* 0x000ee20000300800 */
[----:B------:R-:W-:Y:S01]  /*f380*/  IMAD.MOV.U32 R58, RZ, RZ, R25 ;  /* 0x000000ffff3a7224 */ /* 0x000fe200078e0019 */
[----:B------:R-:W-:Y:S01]  /*f390*/  MOV R50, R30 ;  /* 0x0000001e00327202 */ /* 0x000fe20000000f00 */
[----:B------:R-:W-:Y:S01]  /*f3a0*/  IMAD.MOV.U32 R51, RZ, RZ, R28 ;  /* 0x000000ffff337224 */ /* 0x000fe200078e001c */
[----:B------:R-:W4:Y:S01]  /*f3b0*/  LDL.LU R25, [R1+0x30] ;  /* 0x0000300001197983 */ /* 0x000f220000300800 */
[----:B------:R-:W-:-:S03]  /*f3c0*/  MOV R57, R27 ;  /* 0x0000001b00397202 */ /* 0x000fc60000000f00 */
[----:B------:R1:W-:Y:S04]  /*f3d0*/  STL [R1+0xac], R235 ;  /* 0x0000aceb01007387 */ /* 0x0003e80000100800 */
[----:B-1----:R-:W4:Y:S01]  /*f3e0*/  LDL.LU R235, [R1+0x10] ;  /* 0x0000100001eb7983 */ /* 0x002f220000300800 */
[----:B------:R-:W-:-:S04]  /*f3f0*/  FMNMX.FTZ R0, R135, R19, !PT ;  /* 0x0000001387007209 */ /* 0x000fc80007810000 */
[----:B------:R-:W-:-:S04]  /*f400*/  FMNMX.FTZ R0, R20, R0, !PT ;  /* 0x0000000014007209 */ /* 0x000fc80007810000 */
[----:B------:R-:W-:-:S04]  /*f410*/  FMNMX.FTZ R0, R17, R0, !PT ;  /* 0x0000000011007209 */ /* 0x000fc80007810000 */
[----:B------:R-:W-:Y:S01]  /*f420*/  FMNMX.FTZ R0, R15, R0, !PT ;  /* 0x000000000f007209 */ /* 0x000fe20007810000 */
[----:B------:R-:W-:Y:S04]  /*f430*/  STL [R1+0xa8], R234 ;  /* 0x0000a8ea01007387 */ /* 0x000fe80000100800 */
[----:B------:R-:W-:Y:S04]  /*f440*/  STL [R1+0xa4], R233 ;  /* 0x0000a4e901007387 */ /* 0x000fe80000100800 */
[----:B------:R-:W-:Y:S04]  /*f450*/  STL [R1+0xa0], R232 ;  /* 0x0000a0e801007387 */ /* 0x000fe80000100800 */
        /* <DEDUP_REMOVED lines=56> */
[----:B------:R-:W2:Y:S01]  /*f7e0*/  SHFL.BFLY PT, R6, R0, 0x2, 0x1f ;  /* 0x0c401f0000067f89 */ /* 0x000ea200000e0000 */
[----:B----4-:R-:W-:Y:S02]  /*f7f0*/  FMNMX.FTZ R3, R235, R3, !PT ;  /* 0x00000003eb037209 */ /* 0x010fe40007810000 */
[----:B------:R-:W-:Y:S02]  /*f800*/  FMNMX.FTZ R4, R210, R4, !PT ;  /* 0x00000004d2047209 */ /* 0x000fe40007810000 */
[----:B------:R-:W-:-:S02]  /*f810*/  FMNMX.FTZ R3, R53, R3, !PT ;  /* 0x0000000335037209 */ /* 0x000fc40007810000 */
[----:B------:R-:W-:Y:S02]  /*f820*/  FMNMX.FTZ R4, R142, R4, !PT ;  /* 0x000000048e047209 */ /* 0x000fe40007810000 */
[----:B------:R-:W-:Y:S02]  /*f830*/  FMNMX.FTZ R5, R219, R3, !PT ;  /* 0x00000003db057209 */ /* 0x000fe40007810000 */
[----:B------:R-:W-:Y:S02]  /*f840*/  FMNMX.FTZ R3, R137, R4, !PT ;  /* 0x0000000489037209 */ /* 0x000fe40007810000 */
[----:B-1----:R-:W-:Y:S02]  /*f850*/  FMNMX.FTZ R10, R2, R7, !PT ;  /* 0x00000007020a7209 */ /* 0x002fe40007810000 */
[----:B------:R-:W-:Y:S02]  /*f860*/  FMNMX.FTZ R2, R216, R5, !PT ;  /* 0x00000005d8027209 */ /* 0x000fe40007810000 */
[----:B------:R-:W1:Y:S02]  /*f870*/  SHFL.BFLY PT, R5, R3, 0x2, 0x1f ;  /* 0x0c401f0003057f89 */ /* 0x000e6400000e0000 */
[----:B------:R-:W-:-:S02]  /*f880*/  FMNMX.FTZ R2, R211, R2, !PT ;  /* 0x00000002d3027209 */ /* 0x000fc40007810000 */
[----:B--2---:R-:W-:Y:S02]  /*f890*/  FMNMX.FTZ R0, R0, R6, !PT ;  /* 0x0000000600007209 */ /* 0x004fe40007810000 */
[----:B------:R-:W-:-:S03]  /*f8a0*/  FMNMX.FTZ R2, R143, R2, !PT ;  /* 0x000000028f027209 */ /* 0x000fc60007810000 */
[----:B------:R-:W2:Y:S01]  /*f8b0*/  SHFL.BFLY PT, R7, R0, 0x1, 0x1f ;  /* 0x0c201f0000077f89 */ /* 0x000ea200000e0000 */
[----:B------:R-:W-:-:S04]  /*f8c0*/  FMNMX.FTZ R2, R141, R2, !PT ;  /* 0x000000028d027209 */ /* 0x000fc80007810000 */
[----:B------:R-:W-:Y:S01]  /*f8d0*/  FMNMX.FTZ R2, R139, R2, !PT ;  /* 0x000000028b027209 */ /* 0x000fe20007810000 */
[----:B------:R-:W-:Y:S01]  /*f8e0*/  FMUL.FTZ R13, R10, UR10 ;  /* 0x0000000a0a0d7c20 */ /* 0x000fe20008410000 */
[----:B-1----:R-:W-:-:S03]  /*f8f0*/  FMNMX.FTZ R3, R3, R5, !PT ;  /* 0x0000000503037209 */ /* 0x002fc60007810000 */
[----:B------:R-:W1:Y:S01]  /*f900*/  SHFL.BFLY PT, R5, R2, 0x2, 0x1f ;  /* 0x0c401f0002057f89 */ /* 0x000e6200000e0000 */
[----:B------:R-:W-:-:S04]  /*f910*/  FSETP.NEU.FTZ.AND P5, PT, R10, -INF , PT ;  /* 0xff8000000a00780b */ /* 0x000fc80003fbd000 */
[----:B------:R-:W-:Y:S02]  /*f920*/  FSEL R13, R13, RZ, P5 ;  /* 0x000000ff0d0d7208 */ /* 0x000fe40002800000 */
[----:B--2---:R-:W-:-:S03]  /*f930*/  FMNMX.FTZ R231, R0, R7, !PT ;  /* 0x0000000700e77209 */ /* 0x004fc60007810000 */
[----:B------:R-:W-:-:S04]  /*f940*/  FFMA.FTZ R0, R17, UR10, -R13 ;  /* 0x0000000a11007c23 */ /* 0x000fc8000801080d */
[----:B------:R2:W-:Y:S01]  /*f950*/  MUFU.EX2 R224, R0 ;  /* 0x0000000000e07308 */ /* 0x0005e20000000800 */
[--C-:B------:R-:W-:Y:S01]  /*f960*/  FFMA.FTZ R4, R19, UR10, -R13.reuse ;  /* 0x0000000a13047c23 */ /* 0x100fe2000801080d */
[----:B------:R-:W3:Y:S01]  /*f970*/  SHFL.BFLY PT, R6, R3, 0x1, 0x1f ;  /* 0x0c201f0003067f89 */ /* 0x000ee200000e0000 */
[----:B--2---:R-:W-:-:S05]  /*f980*/  FFMA.FTZ R0, R15, UR10, -R13 ;  /* 0x0000000a0f007c23 */ /* 0x004fca000801080d */
[----:B------:R1:W-:Y:S01]  /*f990*/  MUFU.EX2 R19, R0 ;  /* 0x0000000000137308 */ /* 0x0003e20000000800 */
[----:B------:R-:W-:Y:S01]  /*f9a0*/  FMUL.FTZ R12, R231, UR10 ;  /* 0x0000000ae70c7c20 */ /* 0x000fe20008410000 */
[----:B-1----:R-:W-:-:S05]  /*f9b0*/  FMNMX.FTZ R0, R2, R5, !PT ;  /* 0x0000000502007209 */ /* 0x002fca0007810000 */
[----:B------:R-:W1:Y:S01]  /*f9c0*/  SHFL.BFLY PT, R5, R0, 0x1, 0x1f ;  /* 0x0c201f0000057f89 */ /* 0x000e6200000e0000 */
[----:B------:R-:W-:-:S04]  /*f9d0*/  FSETP.NEU.FTZ.AND P4, PT, R231, -INF , PT ;  /* 0xff800000e700780b */ /* 0x000fc80003f9d000 */
[----:B------:R-:W-:Y:S02]  /*f9e0*/  FSEL R12, R12, RZ, P4 ;  /* 0x000000ff0c0c7208 */ /* 0x000fe40002000000 */
[----:B---3--:R-:W-:-:S03]  /*f9f0*/  FMNMX.FTZ R11, R3, R6, !PT ;  /* 0x00000006030b7209 */ /* 0x008fc60007810000 */
[--C-:B------:R-:W-:Y:S01]  /*fa00*/  FFMA.FTZ R2, R21, UR10, -R12.reuse ;  /* 0x0000000a15027c23 */ /* 0x100fe2000801080c */
[----:B------:R2:W-:Y:S03]  /*fa10*/  STL [R1+0x28], R10 ;  /* 0x0000280a01007387 */ /* 0x0005e60000100800 */
[----:B------:R3:W-:Y:S01]  /*fa20*/  MUFU.EX2 R9, R2 ;  /* 0x0000000200097308 */ /* 0x0007e20000000800 */
[----:B------:R-:W-:Y:S04]  /*fa30*/  STL [R1+0x3c], R231 ;  /* 0x00003ce701007387 */ /* 0x000fe80000100800 */
[----:B------:R4:W-:Y:S01]  /*fa40*/  STL [R1+0x24], R11 ;  /* 0x0000240b01007387 */ /* 0x0009e20000100800 */
[----:B-1----:R-:W-:Y:S01]  /*fa50*/  FMNMX.FTZ R232, R0, R5, !PT ;  /* 0x0000000500e87209 */ /* 0x002fe20007810000 */
[----:B---3--:R-:W-:-:S04]  /*fa60*/  FFMA.FTZ R2, R24, UR10, -R12 ;  /* 0x0000000a18027c23 */ /* 0x008fc8000801080c */
[----:B------:R-:W-:Y:S01]  /*fa70*/  STL [R1+0x20], R232 ;  /* 0x000020e801007387 */ /* 0x000fe20000100800 */
[C---:B------:R-:W-:Y:S01]  /*fa80*/  FSETP.NEU.FTZ.AND P3, PT, R11.reuse, -INF , PT ;  /* 0xff8000000b00780b */ /* 0x040fe20003f7d000 */
[----:B------:R1:W-:Y:S02]  /*fa90*/  MUFU.EX2 R234, R2 ;  /* 0x0000000200ea7308 */ /* 0x0003e40000000800 */
[----:B------:R-:W3:Y:S01]  /*faa0*/  LDL.LU R233, [R1+0x38] ;  /* 0x0000380001e97983 */ /* 0x000ee20000300800 */
[----:B------:R-:W-:-:S03]  /*fab0*/  FMUL.FTZ R3, R11, UR10 ;  /* 0x0000000a0b037c20 */ /* 0x000fc60008410000 */
[----:B------:R-:W4:Y:S01]  /*fac0*/  LDL.LU R17, [R1+0x2c] ;  /* 0x00002c0001117983 */ /* 0x000f220000300800 */
[----:B-1----:R-:W-:-:S04]  /*fad0*/  FFMA.FTZ R2, R18, UR10, -R12 ;  /* 0x0000000a12027c23 */ /* 0x002fc8000801080c */
[----:B------:R1:W-:Y:S01]  /*fae0*/  MUFU.EX2 R230, R2 ;  /* 0x0000000200e67308 */ /* 0x0003e20000000800 */
[----:B------:R-:W-:-:S07]  /*faf0*/  FSEL R3, R3, RZ, P3 ;  /* 0x000000ff03037208 */ /* 0x000fce0001800000 */
[----:B------:R2:W-:Y:S01]  /*fb00*/  MUFU.EX2 R8, R4 ;  /* 0x0000000400087308 */ /* 0x0005e20000000800 */
[----:B-1----:R-:W-:-:S05]  /*fb10*/  FSEL R2, R11, RZ, P3 ;  /* 0x000000ff0b027208 */ /* 0x002fca0001800000 */
[----:B------:R-:W-:Y:S01]  /*fb20*/  FADD.FTZ R2, R133, -R2 ;  /* 0x8000000285027221 */ /* 0x000fe20000010000 */
[----:B--2---:R-:W-:-:S03]  /*fb30*/  FFMA.FTZ R4, R20, UR10, -R13 ;  /* 0x0000000a14047c23 */ /* 0x004fc6000801080d */
[----:B------:R-:W-:Y:S01]  /*fb40*/  FMUL.FTZ R0, R2, UR10 ;  /* 0x0000000a02007c20 */ /* 0x000fe20008410000 */
[C---:B------:R-:W-:Y:S01]  /*fb50*/  FMUL.FTZ R2, R232.reuse, UR10 ;  /* 0x0000000ae8027c20 */ /* 0x040fe20008410000 */
[----:B------:R1:W-:Y:S01]  /*fb60*/  MUFU.EX2 R48, R4 ;  /* 0x0000000400307308 */ /* 0x0003e20000000800 */
[----:B------:R-:W-:-:S04]  /*fb70*/  FSETP.NEU.FTZ.AND P3, PT, R232, -INF , PT ;  /* 0xff800000e800780b */ /* 0x000fc80003f7d000 */
[----:B------:R-:W-:-:S03]  /*fb80*/  FSEL R2, R2, RZ, P3 ;  /* 0x000000ff02027208 */ /* 0x000fc60001800000 */
[----:B------:R-:W-:Y:S01]  /*fb90*/  MUFU.EX2 R0, R0 ;  /* 0x0000000000007308 */ /* 0x000fe20000000800 */
[----:B-1----:R-:W-:-:S07]  /*fba0*/  FFMA.FTZ R4, R22, UR10, -R3 ;  /* 0x0000000a16047c23 */ /* 0x002fce0008010803 */
[----:B------:R-:W1:Y:S01]  /*fbb0*/  MUFU.EX2 R7, R4 ;  /* 0x0000000400077308 */ /* 0x000e620000000800 */
[----:B------:R-:W-:-:S07]  /*fbc0*/  FFMA.FTZ R5, R23, UR10, -R2 ;  /* 0x0000000a17057c23 */ /* 0x000fce0008010802 */
[----:B------:R2:W-:Y:S02]  /*fbd0*/  MUFU.EX2 R6, R5 ;  /* 0x0000000500067308 */ /* 0x0005e40000000800 */
[----:B--2---:R-:W-:-:S05]  /*fbe0*/  FSEL R5, R10, RZ, P5 ;  /* 0x000000ff0a057208 */ /* 0x004fca0002800000 */
[----:B------:R-:W-:Y:S01]  /*fbf0*/  FADD.FTZ R5, R135, -R5 ;  /* 0x8000000587057221 */ /* 0x000fe20000010000 */
[-C--:B-1----:R-:W-:Y:S01]  /*fc00*/  FFMA.FTZ R135, R25, R0.reuse, R7 ;  /* 0x0000000019877223 */ /* 0x082fe20000010007 */
[----:B------:R-:W-:Y:S01]  /*fc10*/  FMUL.FTZ R25, R105, R0 ;  /* 0x0000000069197220 */ /* 0x000fe20000410000 */
[----:B------:R-:W-:Y:S02]  /*fc20*/  IMAD.MOV.U32 R105, RZ, RZ, R10 ;  /* 0x000000ffff697224 */ /* 0x000fe400078e000a */
[----:B------:R-:W2:Y:S01]  /*fc30*/  LDL.LU R10, [R1+0x34] ;  /* 0x00003400010a7983 */ /* 0x000ea20000300800 */
[----:B------:R-:W-:-:S04]  /*fc40*/  FFMA.FTZ R4, R16, UR10, -R12 ;  /* 0x0000000a10047c23 */ /* 0x000fc8000801080c */
[----:B------:R1:W-:Y:S01]  /*fc50*/  MUFU.EX2 R20, R4 ;  /* 0x0000000400147308 */ /* 0x0003e20000000800 */
[----:B------:R-:W-:Y:S01]  /*fc60*/  FMUL.FTZ R204, R204, R0 ;  /* 0x00000000cccc7220 */ /* 0x000fe20000410000 */
[----:B-1----:R-:W-:-:S05]  /*fc70*/  FSEL R4, R232, RZ, P3 ;  /* 0x000000ffe8047208 */ /* 0x002fca0001800000 */
[----:B------:R-:W-:-:S04]  /*fc80*/  FADD.FTZ R4, R132, -R4 ;  /* 0x8000000484047221 */ /* 0x000fc80000010000 */
[----:B------:R-:W-:Y:S01]  /*fc90*/  FMUL.FTZ R4, R4, UR10 ;  /* 0x0000000a04047c20 */ /* 0x000fe20008410000 */
[-C--:B------:R-:W-:Y:S01]  /*fca0*/  FMUL.FTZ R205, R205, R0.reuse ;  /* 0x00000000cdcd7220 */ /* 0x080fe20000410000 */
[-C--:B------:R-:W-:Y:S01]  /*fcb0*/  FMUL.FTZ R200, R200, R0.reuse ;  /* 0x00000000c8c87220 */ /* 0x080fe20000410000 */
[-C--:B------:R-:W-:Y:S01]  /*fcc0*/  FMUL.FTZ R201, R201, R0.reuse ;  /* 0x00000000c9c97220 */ /* 0x080fe20000410000 */
[-C--:B------:R-:W-:Y:S01]  /*fcd0*/  FMUL.FTZ R196, R196, R0.reuse ;  /* 0x00000000c4c47220 */ /* 0x080fe20000410000 */
[-C--:B------:R-:W-:Y:S01]  /*fce0*/  FMUL.FTZ R197, R197, R0.reuse ;  /* 0x00000000c5c57220 */ /* 0x080fe20000410000 */
[----:B------:R-:W1:Y:S01]  /*fcf0*/  MUFU.EX2 R4, R4 ;  /* 0x0000000400047308 */ /* 0x000e620000000800 */
        /* <DEDUP_REMOVED lines=25> */
[----:B------:R-:W-:-:S06]  /*fe90*/  FMUL.FTZ R0, R5, UR10 ;  /* 0x0000000a05007c20 */ /* 0x000fcc0008410000 */
[----:B------:R-:W1:Y:S01]  /*fea0*/  MUFU.EX2 R0, R0 ;  /* 0x0000000000007308 */ /* 0x000e620000000800 */
        /* <DEDUP_REMOVED lines=33> */
[----:B------:R-:W-:Y:S01]  /*100c0*/  IMAD.MOV.U32 R111, RZ, RZ, R19 ;  /* 0x000000ffff6f7224 */ /* 0x000fe200078e0013 */
[----:B------:R1:W-:Y:S01]  /*100d0*/  MUFU.EX2 R21, R5 ;  /* 0x0000000500157308 */ /* 0x0003e20000000800 */
[----:B------:R-:W-:Y:S01]  /*100e0*/  MOV R123, R230 ;  /* 0x000000e6007b7202 */ /* 0x000fe20000000f00 */
[-C--:B------:R-:W-:Y:S01]  /*100f0*/  FMUL.FTZ R172, R172, R0.reuse ;  /* 0x00000000acac7220 */ /* 0x080fe20000410000 */
[-C--:B------:R-:W-:Y:S01]  /*10100*/  FMUL.FTZ R173, R173, R0.reuse ;  /* 0x00000000adad7220 */ /* 0x080fe20000410000 */
[-C--:B------:R-:W-:Y:S01]  /*10110*/  FMUL.FTZ R168, R168, R0.reuse ;  /* 0x00000000a8a87220 */ /* 0x080fe20000410000 */
[----:B------:R-:W-:Y:S01]  /*10120*/  FMUL.FTZ R169, R169, R0 ;  /* 0x00000000a9a97220 */ /* 0x000fe20000410000 */
[----:B-1----:R-:W-:-:S05]  /*10130*/  FSEL R5, R231, RZ, P4 ;  /* 0x000000ffe7057208 */ /* 0x002fca0002000000 */
[----:B------:R-:W-:Y:S01]  /*10140*/  FADD.FTZ R5, R134, -R5 ;  /* 0x8000000586057221 */ /* 0x000fe20000010000 */
[----:B------:R-:W-:-:S03]  /*10150*/  FMUL.FTZ R164, R164, R0 ;  /* 0x00000000a4a47220 */ /* 0x000fc60000410000 */
        /* <DEDUP_REMOVED lines=28> */
[----:B---3--:R-:W-:Y:S01]  /*10320*/  FFMA.FTZ R120, R233, R4, R6 ;  /* 0x00000004e9787223 */ /* 0x008fe20000010006 */
[----:B------:R-:W-:-:S04]  /*10330*/  FFMA.FTZ R4, R42, UR10, -R3 ;  /* 0x0000000a2a047c23 */ /* 0x000fc80008010803 */
[----:B------:R1:W-:Y:S01]  /*10340*/  MUFU.EX2 R229, R4 ;  /* 0x0000000400e57308 */ /* 0x0003e20000000800 */
[----:B----4-:R-:W-:Y:S02]  /*10350*/  FFMA.FTZ R133, R17, R0, R8 ;  /* 0x0000000011857223 */ /* 0x010fe40000010008 */
[----:B------:R-:W3:Y:S01]  /*10360*/  LDSM.16.MT88.4 R16, [R225+0xc000] ;  /* 0x00c00000e110783b */ /* 0x000ee20000004200 */
[----:B-1----:R-:W-:-:S04]  /*10370*/  FFMA.FTZ R4, R40, UR10, -R3 ;  /* 0x0000000a28047c23 */ /* 0x002fc80008010803 */
[----:B------:R1:W-:Y:S02]  /*10380*/  MUFU.EX2 R233, R4 ;  /* 0x0000000400e97308 */ /* 0x0003e40000000800 */
[----:B-1----:R-:W-:-:S06]  /*10390*/  FFMA.FTZ R4, R44, UR10, -R2 ;  /* 0x0000000a2c047c23 */ /* 0x002fcc0008010802 */
[----:B------:R1:W-:Y:S08]  /*103a0*/  MUFU.EX2 R230, R4 ;  /* 0x0000000400e67308 */ /* 0x0003f00000000800 */
[----:B------:R-:W4:Y:S01]  /*103b0*/  MUFU.EX2 R0, R5 ;  /* 0x0000000500007308 */ /* 0x000f220000000800 */
[----:B-1----:R-:W-:-:S07]  /*103c0*/  FFMA.FTZ R4, R43, UR10, -R2 ;  /* 0x0000000a2b047c23 */ /* 0x002fce0008010802 */
[----:B------:R1:W-:Y:S02]  /*103d0*/  MUFU.EX2 R23, R4 ;  /* 0x0000000400177308 */ /* 0x0003e40000000800 */
[----:B-1----:R-:W-:-:S06]  /*103e0*/  FFMA.FTZ R4, R41, UR10, -R2 ;  /* 0x0000000a29047c23 */ /* 0x002fcc0008010802 */
[----:B------:R1:W3:Y:S01]  /*103f0*/  MUFU.EX2 R106, R4 ;  /* 0x00000004006a7308 */ /* 0x0002e20000000800 */
[----:B------:R-:W-:Y:S01]  /*10400*/  MOV R134, R20 ;  /* 0x0000001400867202 */ /* 0x000fe20000000f00 */
[-C--:B----4-:R-:W-:Y:S01]  /*10410*/  FMUL.FTZ R174, R174, R0.reuse ;  /* 0x00000000aeae7220 */ /* 0x090fe20000410000 */
[----:B------:R-:W-:Y:S01]  /*10420*/  MOV R104, R11 ;  /* 0x0000000b00687202 */ /* 0x000fe20000000f00 */
[----:B------:R-:W-:Y:S01]  /*10430*/  FMUL.FTZ R175, R175, R0 ;  /* 0x00000000afaf7220 */ /* 0x000fe20000410000 */
[----:B------:R-:W-:Y:S01]  /*10440*/  F2FP.BF16.F32.PACK_AB R5, R230, R6 ;  /* 0x00000006e605723e */ /* 0x000fe200000010ff */
[----:B------:R-:W-:Y:S01]  /*10450*/  FMUL.FTZ R170, R170, R0 ;  /* 0x00000000aaaa7220 */ /* 0x000fe20000410000 */
[----:B------:R-:W-:Y:S01]  /*10460*/  F2FP.BF16.F32.PACK_AB R8, R48, R8 ;  /* 0x000000083008723e */ /* 0x000fe200000010ff */
[-C--:B------:R-:W-:Y:S01]  /*10470*/  FMUL.FTZ R171, R171, R0.reuse ;  /* 0x00000000abab7220 */ /* 0x080fe20000410000 */
[----:B------:R-:W-:Y:S02]  /*10480*/  F2FP.BF16.F32.PACK_AB R11, R134, R123 ;  /* 0x0000007b860b723e */ /* 0x000fe400000010ff */
[----:B------:R-:W-:Y:S01]  /*10490*/  F2FP.BF16.F32.PACK_AB R6, R233, R229 ;  /* 0x000000e5e906723e */ /* 0x000fe200000010ff */
[----:B--2---:R-:W-:Y:S01]  /*104a0*/  FFMA.FTZ R132, R10, R0, R9 ;  /* 0x000000000a847223 */ /* 0x004fe20000010009 */
[----:B-1----:R-:W-:-:S02]  /*104b0*/  F2FP.BF16.F32.PACK_AB R4, R21, R7 ;  /* 0x000000071504723e */ /* 0x002fc400000010ff */
[----:B------:R-:W-:Y:S02]  /*104c0*/  F2FP.BF16.F32.PACK_AB R9, R234, R9 ;  /* 0x00000009ea09723e */ /* 0x000fe400000010ff */
[----:B------:R-:W-:Y:S02]  /*104d0*/  F2FP.BF16.F32.PACK_AB R10, R111, R224 ;  /* 0x000000e06f0a723e */ /* 0x000fe400000010ff */
[----:B---3--:R-:W-:Y:S01]  /*104e0*/  F2FP.BF16.F32.PACK_AB R7, R106, R23 ;  /* 0x000000176a07723e */ /* 0x008fe200000010ff */
[----:B------:R-:W-:Y:S01]  /*104f0*/  IMAD.MOV.U32 R20, RZ, RZ, R59 ;  /* 0x000000ffff147224 */ /* 0x000fe200078e003b */
[----:B------:R-:W-:Y:S01]  /*10500*/  MOV R15, R58 ;  /* 0x0000003a000f7202 */ /* 0x000fe20000000f00 */
[----:B------:R-:W-:Y:S02]  /*10510*/  IMAD.MOV.U32 R22, RZ, RZ, R57 ;  /* 0x000000ffff167224 */ /* 0x000fe400078e0039 */
[----:B------:R-:W-:Y:S01]  /*10520*/  IMAD.MOV.U32 R124, RZ, RZ, R56 ;  /* 0x000000ffff7c7224 */ /* 0x000fe200078e0038 */
[-C--:B------:R-:W-:Y:S06]  /*10530*/  HMMA.16816.F32.BF16 R172, R8, R16.reuse, R172 ;  /* 0x0000001008ac723c */ /* 0x080fec00000418ac */
[C---:B------:R-:W-:Y:S06]  /*10540*/  HMMA.16816.F32.BF16 R204, R4.reuse, R16, R204 ;  /* 0x0000001004cc723c */ /* 0x040fec00000418cc */
[-C--:B------:R-:W-:Y:S06]  /*10550*/  HMMA.16816.F32.BF16 R200, R4, R18.reuse, R200 ;  /* 0x0000001204c8723c */ /* 0x080fec00000418c8 */
[----:B------:R-:W-:Y:S01]  /*10560*/  HMMA.16816.F32.BF16 R56, R8, R18, R168 ;  /* 0x000000120838723c */ /* 0x000fe200000418a8 */
[----:B------:R-:W1:Y:S01]  /*10570*/  LDSM.16.MT88.4 R16, [R226+0xc000] ;  /* 0x00c00000e210783b */ /* 0x000e620000004200 */
[----:B------:R-:W-:Y:S01]  /*10580*/  IMAD.MOV.U32 R109, RZ, RZ, R67 ;  /* 0x000000ffff6d7224 */ /* 0x000fe200078e0043 */
[----:B------:R-:W-:Y:S01]  /*10590*/  MOV R121, R65 ;  /* 0x0000004100797202 */ /* 0x000fe20000000f00 */
        /* <DEDUP_REMOVED lines=18> */
[----:B-1----:R-:W-:Y:S06]  /*106c0*/  HMMA.16816.F32.BF16 R60, R4, R18, R192 ;  /* 0x00000012043c723c */ /* 0x002fec00000418c0 */
[----:B------:R-:W-:Y:S01]  /*106d0*/  HMMA.16816.F32.BF16 R164, R8, R16, R164 ;  /* 0x0000001008a4723c */ /* 0x000fe200000418a4 */
[----:B------:R-:W-:Y:S02]  /*106e0*/  MOV R193, R54 ;  /* 0x0000003600c17202 */ /* 0x000fe40000000f00 */
[----:B------:R-:W-:-:S03]  /*106f0*/  MOV R192, R52 ;  /* 0x0000003400c07202 */ /* 0x000fc60000000f00 */
[----:B------:R-:W-:Y:S06]  /*10700*/  HMMA.16816.F32.BF16 R64, R4, R16, R196 ;  /* 0x000000100440723c */ /* 0x000fec00000418c4 */
[C---:B------:R-:W-:Y:S01]  /*10710*/  HMMA.16816.F32.BF16 R52, R8.reuse, R18, R160 ;  /* 0x000000120834723c */ /* 0x040fe200000418a0 */
[----:B------:R-:W1:Y:S01]  /*10720*/  LDSM.16.MT88.4 R16, [R228+0xc000] ;  /* 0x00c00000e410783b */ /* 0x000e620000004200 */
[-C--:B------:R-:W-:Y:S01]  /*10730*/  FMUL.FTZ R158, R158, R0.reuse ;  /* 0x000000009e9e7220 */ /* 0x080fe20000410000 */
[-C--:B------:R-:W-:Y:S01]  /*10740*/  FMUL.FTZ R159, R159, R0.reuse ;  /* 0x000000009f9f7220 */ /* 0x080fe20000410000 */
[-C--:B------:R-:W-:Y:S01]  /*10750*/  FMUL.FTZ R154, R154, R0.reuse ;  /* 0x000000009a9a7220 */ /* 0x080fe20000410000 */
[-C--:B------:R-:W-:Y:S01]  /*10760*/  FMUL.FTZ R155, R155, R0.reuse ;  /* 0x000000009b9b7220 */ /* 0x080fe20000410000 */
        /* <DEDUP_REMOVED lines=42> */
[-C--:B-1----:R-:W-:Y:S07]  /*10a10*/  HMMA.16816.F32.BF16 R124, R8, R16.reuse, R68 ;  /* 0x00000010087c723c */ /* 0x082fee0000041844 */
[----:B------:R-:W-:Y:S01]  /*10a20*/  IMAD.MOV.U32 R70, RZ, RZ, R42 ;  /* 0x000000ffff467224 */ /* 0x000fe200078e002a */
[----:B------:R-:W-:Y:S01]  /*10a30*/  MOV R69, R122 ;  /* 0x0000007a00457202 */ /* 0x000fe20000000f00 */
[----:B------:R-:W-:Y:S01]  /*10a40*/  IMAD.MOV.U32 R42, RZ, RZ, R121 ;  /* 0x000000ffff2a7224 */ /* 0x000fe200078e0079 */
[----:B------:R-:W-:Y:S01]  /*10a50*/  MOV R68, R110 ;  /* 0x0000006e00447202 */ /* 0x000fe20000000f00 */
[----:B------:R-:W-:Y:S07]  /*10a60*/  HMMA.16816.F32.BF16 R120, R4, R16, R72 ;  /* 0x000000100478723c */ /* 0x000fee0000041848 */
[----:B------:R-:W-:-:S02]  /*10a70*/  MOV R75, R109 ;  /* 0x0000006d004b7202 */ /* 0x000fc40000000f00 */
[----:B------:R-:W-:Y:S02]  /*10a80*/  MOV R74, R108 ;  /* 0x0000006c004a7202 */ /* 0x000fe40000000f00 */
[----:B------:R-:W-:Y:S01]  /*10a90*/  MOV R72, R22 ;  /* 0x0000001600487202 */ /* 0x000fe20000000f00 */
[-C--:B------:R-:W-:Y:S06]  /*10aa0*/  HMMA.16816.F32.BF16 R108, R4, R18.reuse, R76 ;  /* 0x00000012046c723c */ /* 0x080fec000004184c */
[C---:B------:R-:W-:Y:S01]  /*10ab0*/  HMMA.16816.F32.BF16 R20, R8.reuse, R18, R80 ;  /* 0x000000120814723c */ /* 0x040fe20000041850 */
[----:B------:R-:W1:Y:S01]  /*10ac0*/  LDSM.16.MT88.4 R16, [R226+0xe000] ;  /* 0x00e00000e210783b */ /* 0x000e620000004200 */
        /* <DEDUP_REMOVED lines=18> */
[----:B------:R-:W-:Y:S01]  /*10bf0*/  MOV R191, R43 ;  /* 0x0000002b00bf7202 */ /* 0x000fe20000000f00 */
        /* <DEDUP_REMOVED lines=15> */
[----:B------:R-:W-:Y:S01]  /*10cf0*/  IMAD.MOV.U32 R69, RZ, RZ, R71 ;  /* 0x000000ffff457224 */ /* 0x000fe200078e0047 */
[----:B------:R-:W-:Y:S01]  /*10d00*/  MOV R71, R189 ;  /* 0x000000bd00477202 */ /* 0x000fe20000000f00 */
[----:B------:R-:W-:Y:S01]  /*10d10*/  FFMA.FTZ R0, R26, UR10, -R13 ;  /* 0x0000000a1a007c23 */ /* 0x000fe2000801080d */
[----:B------:R-:W-:Y:S01]  /*10d20*/  MOV R189, R191 ;  /* 0x000000bf00bd7202 */ /* 0x000fe20000000f00 */
[----:B------:R-:W-:Y:S01]  /*10d30*/  IMAD.MOV.U32 R191, RZ, RZ, R161 ;  /* 0x000000ffffbf7224 */ /* 0x000fe200078e00a1 */
[----:B------:R-:W-:-:S02]  /*10d40*/  MOV R26, R72 ;  /* 0x00000048001a7202 */ /* 0x000fc40000000f00 */
[----:B------:R-:W-:Y:S02]  /*10d50*/  MOV R161, R192 ;  /* 0x000000c000a17202 */ /* 0x000fe40000000f00 */
[----:B------:R-:W-:Y:S02]  /*10d60*/  MOV R192, R199 ;  /* 0x000000c700c07202 */ /* 0x000fe40000000f00 */
[----:B------:R-:W-:Y:S01]  /*10d70*/  MOV R72, R74 ;  /* 0x0000004a00487202 */ /* 0x000fe20000000f00 */
[----:B------:R2:W-:Y:S01]  /*10d80*/  MUFU.EX2 R199, R0 ;  /* 0x0000000000c77308 */ /* 0x0005e20000000800 */
[----:B------:R-:W-:Y:S01]  /*10d90*/  IMAD.MOV.U32 R74, RZ, RZ, R68 ;  /* 0x000000ffff4a7224 */ /* 0x000fe200078e0044 */
[----:B------:R-:W-:Y:S02]  /*10da0*/  MOV R68, R70 ;  /* 0x0000004600447202 */ /* 0x000fe40000000f00 */
[----:B------:R-:W-:Y:S01]  /*10db0*/  MOV R70, R188 ;  /* 0x000000bc00467202 */ /* 0x000fe20000000f00 */
[----:B------:R-:W-:Y:S01]  /*10dc0*/  IMAD.MOV.U32 R188, RZ, RZ, R190 ;  /* 0x000000ffffbc7224 */ /* 0x000fe200078e00be */
[----:B------:R-:W-:Y:S01]  /*10dd0*/  MOV R190, R160 ;  /* 0x000000a000be7202 */ /* 0x000fe20000000f00 */
[----:B--2---:R-:W-:Y:S01]  /*10de0*/  FFMA.FTZ R0, R25, UR10, -R13 ;  /* 0x0000000a19007c23 */ /* 0x004fe2000801080d */
[----:B------:R-:W-:Y:S01]  /*10df0*/  IMAD.MOV.U32 R25, RZ, RZ, R26 ;  /* 0x000000ffff197224 */ /* 0x000fe200078e001a */
        /* <DEDUP_REMOVED lines=26> */
[----:B------:R-:W-:-:S02]  /*10fa0*/  MOV R193, R235 ;  /* 0x000000eb00c17202 */ /* 0x000fc40000000f00 */
[----:B------:R-:W-:Y:S01]  /*10fb0*/  MOV R190, R191 ;  /* 0x000000bf00be7202 */ /* 0x000fe20000000f00 */
[C---:B------:R-:W-:Y:S01]  /*10fc0*/  HMMA.16816.F32.BF16 R80, R4.reuse, R16, R32 ;  /* 0x000000100450723c */ /* 0x040fe20000041820 */
[----:B------:R-:W-:Y:S01]  /*10fd0*/  MOV R68, R69 ;  /* 0x0000004500447202 */ /* 0x000fe20000000f00 */
[----:B------:R-:W-:Y:S01]  /*10fe0*/  FFMA.FTZ R212, R212, UR10, -R13 ;  /* 0x0000000ad4d47c23 */ /* 0x000fe2000801080d */
[----:B------:R-:W-:Y:S01]  /*10ff0*/  MOV R191, R160 ;  /* 0x000000a000bf7202 */ /* 0x000fe20000000f00 */
[----:B------:R-:W-:Y:S01]  /*11000*/  IMAD.MOV.U32 R160, RZ, RZ, R161 ;  /* 0x000000ffffa07224 */ /* 0x000fe200078e00a1 */
[----:B------:R-:W-:Y:S01]  /*11010*/  MOV R69, R70 ;  /* 0x0000004600457202 */ /* 0x000fe20000000f00 */
        /* <DEDUP_REMOVED lines=28> */
[----:B------:R-:W-:Y:S01]  /*111e0*/  FFMA.FTZ R211, R211, UR10, -R2 ;  /* 0x0000000ad3d37c23 */ /* 0x000fe20008010802 */
[----:B------:R-:W-:Y:S01]  /*111f0*/  MOV R194, R234 ;  /* 0x000000ea00c27202 */ /* 0x000fe20000000f00 */
[----:B------:R1:W5:Y:S01]  /*11200*/  LDL.LU R235, [R1+0xac] ;  /* 0x0000ac0001eb7983 */ /* 0x0003620000300800 */
        /* <DEDUP_REMOVED lines=20> */
[----:B--2---:R-:W-:Y:S01]  /*11350*/  FFMA.FTZ R0, R25, UR10, -R12 ;  /* 0x0000000a19007c23 */ /* 0x004fe2000801080c */
[----:B------:R-:W-:Y:S01]  /*11360*/  MOV R25, R27 ;  /* 0x0000001b00197202 */ /* 0x000fe20000000f00 */
[----:B------:R-:W-:Y:S01]  /*11370*/  IMAD.MOV.U32 R27, RZ, RZ, R73 ;  /* 0x000000ffff1b7224 */ /* 0x000fe200078e0049 */
[----:B------:R-:W-:Y:S01]  /*11380*/  MOV R192, R193 ;  /* 0x000000c100c07202 */ /* 0x000fe20000000f00 */
        /* <DEDUP_REMOVED lines=33> */
[----:B------:R2:W-:Y:S01]  /*115a0*/  MUFU.EX2 R196, R0 ;  /* 0x0000000000c47308 */ /* 0x0005e20000000800 */
[----:B------:R-:W-:Y:S02]  /*115b0*/  MOV R195, R197 ;  /* 0x000000c500c37202 */ /* 0x000fe40000000f00 */
[----:B------:R-:W-:Y:S01]  /*115c0*/  MOV R69, R71 ;  /* 0x0000004700457202 */ /* 0x000fe20000000f00 */
[----:B------:R-:W-:Y:S01]  /*115d0*/  IMAD.MOV.U32 R71, RZ, RZ, R189 ;  /* 0x000000ffff477224 */ /* 0x000fe200078e00bd */
[----:B------:R-:W-:-:S02]  /*115e0*/  MOV R197, R231 ;  /* 0x000000e700c57202 */ /* 0x000fc40000000f00 */
[----:B------:R-:W-:Y:S01]  /*115f0*/  MOV R189, R191 ;  /* 0x000000bf00bd7202 */ /* 0x000fe20000000f00 */
[----:B------:R-:W-:Y:S01]  /*11600*/  MUFU.EX2 R213, R213 ;  /* 0x000000d500d57308 */ /* 0x000fe20000000800 */
[----:B------:R-:W-:Y:S01]  /*11610*/  MOV R191, R161 ;  /* 0x000000a100bf7202 */ /* 0x000fe20000000f00 */
[----:B------:R-:W-:Y:S01]  /*11620*/  IMAD.MOV.U32 R161, RZ, RZ, R192 ;  /* 0x000000ffffa17224 */ /* 0x000fe200078e00c0 */
[----:B------:R-:W-:Y:S01]  /*11630*/  MOV R192, R194 ;  /* 0x000000c200c07202 */ /* 0x000fe20000000f00 */
[----:B------:R1:W5:Y:S01]  /*11640*/  LDL.LU R231, [R1+0x9c] ;  /* 0x00009c0001e77983 */ /* 0x0003620000300800 */
[----:B------:R-:W-:Y:S01]  /*11650*/  MOV R194, R197 ;  /* 0x000000c500c27202 */ /* 0x000fe20000000f00 */
[----:B--2---:R-:W-:Y:S01]  /*11660*/  FFMA.FTZ R0, R24, UR10, -R12 ;  /* 0x0000000a18007c23 */ /* 0x004fe2000801080c */
[----:B------:R-:W-:Y:S01]  /*11670*/  MOV R24, R26 ;  /* 0x0000001a00187202 */ /* 0x000fe20000000f00 */
[----:B------:R-:W-:Y:S01]  /*11680*/  IMAD.MOV.U32 R26, RZ, RZ, R72 ;  /* 0x000000ffff1a7224 */ /* 0x000fe200078e0048 */
[----:B------:R-:W-:Y:S01]  /*11690*/  MOV R72, R74 ;  /* 0x0000004a00487202 */ /* 0x000fe20000000f00 */
[----:B------:R2:W-:Y:S01]  /*116a0*/  MUFU.EX2 R197, R0 ;  /* 0x0000000000c57308 */ /* 0x0005e20000000800 */
        /* <DEDUP_REMOVED lines=8> */
[----:B------:R-:W-:Y:S01]  /*11730*/  MOV R195, R198 ;  /* 0x000000c600c37202 */ /* 0x000fe20000000f00 */
[----:B--2---:R-:W-:Y:S01]  /*11740*/  FFMA.FTZ R0, R31, UR10, -R12 ;  /* 0x0000000a1f007c23 */ /* 0x004fe2000801080c */
        /* <DEDUP_REMOVED lines=18> */
[----:B------:R-:W-:-:S03]  /*11870*/  MOV R72, R74 ;  /* 0x0000004a00487202 */ /* 0x000fc60000000f00 */
        /* <DEDUP_REMOVED lines=8> */
[----:B------:R-:W-:Y:S02]  /*11900*/  MOV R31, R24 ;  /* 0x00000018001f7202 */ /* 0x000fe40000000f00 */
[----:B------:R-:W-:Y:S01]  /*11910*/  MOV R24, R25 ;  /* 0x0000001900187202 */ /* 0x000fe20000000f00 */
[----:B------:R-:W-:Y:S01]  /*11920*/  IMAD.MOV.U32 R25, RZ, RZ, R26 ;  /* 0x000000ffff197224 */ /* 0x000fe200078e001a */
[----:B------:R-:W-:Y:S01]  /*11930*/  MOV R26, R27 ;  /* 0x0000001b001a7202 */ /* 0x000fe20000000f00 */
[----:B------:R2:W3:Y:S01]  /*11940*/  MUFU.EX2 R4, R0 ;  /* 0x0000000000047308 */ /* 0x0004e20000000800 */
[----:B------:R-:W-:Y:S01]  /*11950*/  MOV R27, R72 ;  /* 0x00000048001b7202 */ /* 0x000fe20000000f00 */
[----:B------:R-:W-:Y:S01]  /*11960*/  IMAD.MOV.U32 R72, RZ, RZ, R73 ;  /* 0x000000ffff487224 */ /* 0x000fe200078e0049 */
[----:B------:R-:W-:-:S02]  /*11970*/  MOV R73, R74 ;  /* 0x0000004a00497202 */ /* 0x000fc40000000f00 */
[----:B------:R-:W-:Y:S01]  /*11980*/  MOV R74, R75 ;  /* 0x0000004b004a7202 */ /* 0x000fe20000000f00 */
[----:B------:R-:W-:Y:S01]  /*11990*/  IMAD.MOV.U32 R75, RZ, RZ, R68 ;  /* 0x000000ffff4b7224 */ /* 0x000fe200078e0044 */
[----:B------:R-:W-:Y:S02]  /*119a0*/  MOV R68, R69 ;  /* 0x0000004500447202 */ /* 0x000fe40000000f00 */
[----:B------:R-:W-:Y:S01]  /*119b0*/  MOV R69, R70 ;  /* 0x0000004600457202 */ /* 0x000fe20000000f00 */
[----:B------:R-:W-:Y:S02]  /*119c0*/  IMAD.MOV.U32 R70, RZ, RZ, R71 ;  /* 0x000000ffff467224 */ /* 0x000fe400078e0047 */
[----:B--2---:R-:W-:Y:S01]  /*119d0*/  FFMA.FTZ R0, R30, UR10, -R3 ;  /* 0x0000000a1e007c23 */ /* 0x004fe20008010803 */
[----:B------:R-:W-:Y:S01]  /*119e0*/  MOV R30, R31 ;  /* 0x0000001f001e7202 */ /* 0x000fe20000000f00 */
[----:B------:R-:W-:Y:S01]  /*119f0*/  IMAD.MOV.U32 R31, RZ, RZ, R24 ;  /* 0x000000ffff1f7224 */ /* 0x000fe200078e0018 */
[----:B------:R-:W-:-:S02]  /*11a00*/  MOV R24, R25 ;  /* 0x0000001900187202 */ /* 0x000fc40000000f00 */
[----:B------:R-:W-:Y:S01]  /*11a10*/  MOV R25, R26 ;  /* 0x0000001a00197202 */ /* 0x000fe20000000f00 */
[----:B------:R-:W-:Y:S01]  /*11a20*/  IMAD.MOV.U32 R26, RZ, RZ, R27 ;  /* 0x000000ffff1a7224 */ /* 0x000fe200078e001b */
[----:B------:R-:W-:Y:S01]  /*11a30*/  MOV R27, R72 ;  /* 0x00000048001b7202 */ /* 0x000fe20000000f00 */
[----:B------:R-:W-:Y:S01]  /*11a40*/  FFMA.FTZ R37, R31, UR10, -R13 ;  /* 0x0000000a1f257c23 */ /* 0x000fe2000801080d */
        /* <DEDUP_REMOVED lines=62> */
[----:B------:R-:W-:Y:S01]  /*11e30*/  IMAD.MOV.U32 R30, RZ, RZ, R26 ;  /* 0x000000ffff1e7224 */ /* 0x000fe200078e001a */
[----:B------:R-:W-:Y:S02]  /*11e40*/  MOV R26, R74 ;  /* 0x0000004a001a7202 */ /* 0x000fe40000000f00 */
        /* <DEDUP_REMOVED lines=11> */
[--C-:B--2---:R-:W-:Y:S01]  /*11f00*/  FFMA.FTZ R0, R31, UR10, -R3.reuse ;  /* 0x0000000a1f007c23 */ /* 0x104fe20008010803 */
[----:B------:R-:W-:Y:S01]  /*11f10*/  MOV R31, R25 ;  /* 0x00000019001f7202 */ /* 0x000fe20000000f00 */
[----:B------:R-:W-:Y:S01]  /*11f20*/  IMAD.MOV.U32 R191, RZ, RZ, R162 ;  /* 0x000000ffffbf7224 */ /* 0x000fe200078e00a2 */
[----:B------:R-:W-:Y:S01]  /*11f30*/  MOV R25, R72 ;  /* 0x0000004800197202 */ /* 0x000fe20000000f00 */
[----:B------:R-:W-:Y:S01]  /*11f40*/  FFMA.FTZ R32, R29, UR10, -R12 ;  /* 0x0000000a1d207c23 */ /* 0x000fe2000801080c */
[----:B------:R-:W-:Y:S01]  /*11f50*/  MOV R72, R75 ;  /* 0x0000004b00487202 */ /* 0x000fe20000000f00 */
[----:B------:R-:W-:Y:S01]  /*11f60*/  FFMA.FTZ R27, R27, UR10, -R3 ;  /* 0x0000000a1b1b7c23 */ /* 0x000fe20008010803 */
[----:B------:R-:W-:Y:S01]  /*11f70*/  MOV R75, R70 ;  /* 0x00000046004b7202 */ /* 0x000fe20000000f00 */
[----:B------:R-:W-:Y:S01]  /*11f80*/  MUFU.EX2 R214, R214 ;  /* 0x000000d600d67308 */ /* 0x000fe20000000800 */
[----:B------:R-:W-:Y:S01]  /*11f90*/  MOV R70, R190 ;  /* 0x000000be00467202 */ /* 0x000fe20000000f00 */
[----:B------:R-:W-:Y:S01]  /*11fa0*/  IMAD.MOV.U32 R162, RZ, RZ, R168 ;  /* 0x000000ffffa27224 */ /* 0x000fe200078e00a8 */
        /* <DEDUP_REMOVED lines=25> */
[----:B------:R-:W-:Y:S01]  /*12140*/  FFMA.FTZ R168, R136, UR10, -R12 ;  /* 0x0000000a88a87c23 */ /* 0x000fe2000801080c */
[----:B------:R-:W-:Y:S01]  /*12150*/  MOV R192, R169 ;  /* 0x000000a900c07202 */ /* 0x000fe20000000f00 */
[----:B---3--:R-:W-:Y:S02]  /*12160*/  IMAD.MOV.U32 R136, RZ, RZ, R4 ;  /* 0x000000ffff887224 */ /* 0x008fe400078e0004 */
[--C-:B------:R-:W-:Y:S01]  /*12170*/  FFMA.FTZ R170, R138, UR10, -R13.reuse ;  /* 0x0000000a8aaa7c23 */ /* 0x100fe2000801080d */
[----:B------:R-:W-:Y:S01]  /*12180*/  FFMA.FTZ R171, R14, UR10, -R13 ;  /* 0x0000000a0eab7c23 */ /* 0x000fe2000801080d */
[--C-:B------:R-:W-:Y:S01]  /*12190*/  FFMA.FTZ R31, R31, UR10, -R12.reuse ;  /* 0x0000000a1f1f7c23 */ /* 0x100fe2000801080c */
[--C-:B------:R-:W-:Y:S01]  /*121a0*/  FFMA.FTZ R29, R217, UR10, -R12.reuse ;  /* 0x0000000ad91d7c23 */ /* 0x100fe2000801080c */
[----:B------:R-:W-:Y:S01]  /*121b0*/  FFMA.FTZ R169, R140, UR10, -R12 ;  /* 0x0000000a8ca97c23 */ /* 0x000fe2000801080c */
[----:B------:R-:W-:Y:S01]  /*121c0*/  FFMA.FTZ R4, R15, UR10, -R2 ;  /* 0x0000000a0f047c23 */ /* 0x000fe20008010802 */
[----:B--2---:R-:W-:Y:S01]  /*121d0*/  FFMA.FTZ R0, R30, UR10, -R3 ;  /* 0x0000000a1e007c23 */ /* 0x004fe20008010803 */
[----:B------:R-:W-:-:S02]  /*121e0*/  FFMA.FTZ R30, R221, UR10, -R12 ;  /* 0x0000000add1e7c23 */ /* 0x000fc4000801080c */
[----:B------:R-:W2:Y:S01]  /*121f0*/  LDSM.16.MT88.4 R12, [R225+0xc800] ;  /* 0x00c80000e10c783b */ /* 0x000ea20000004200 */
[----:B------:R3:W4:Y:S01]  /*12200*/  MUFU.EX2 R8, R0 ;  /* 0x0000000000087308 */ /* 0x0007220000000800 */
[----:B------:R-:W-:Y:S02]  /*12210*/  MOV R6, R25 ;  /* 0x0000001900067202 */ /* 0x000fe40000000f00 */
[----:B------:R-:W-:Y:S02]  /*12220*/  MOV R5, R24 ;  /* 0x0000001800057202 */ /* 0x000fe40000000f00 */
[----:B------:R-:W-:Y:S01]  /*12230*/  MOV R7, R73 ;  /* 0x0000004900077202 */ /* 0x000fe20000000f00 */
[----:B------:R-:W-:Y:S01]  /*12240*/  IMAD.MOV.U32 R73, RZ, RZ, R69 ;  /* 0x000000ffff497224 */ /* 0x000fe200078e0045 */
[----:B------:R-:W-:Y:S01]  /*12250*/  MOV R39, R75 ;  /* 0x0000004b00277202 */ /* 0x000fe20000000f00 */
[----:B------:R-:W-:Y:S01]  /*12260*/  IMAD.MOV.U32 R24, RZ, RZ, R26 ;  /* 0x000000ffff187224 */ /* 0x000fe200078e001a */
[----:B------:R-:W-:Y:S01]  /*12270*/  MOV R75, R71 ;  /* 0x00000047004b7202 */ /* 0x000fe20000000f00 */
[----:B---3--:R-:W-:Y:S01]  /*12280*/  FFMA.FTZ R0, R33, UR10, -R2 ;  /* 0x0000000a21007c23 */ /* 0x008fe20008010802 */
[----:B------:R-:W-:-:S02]  /*12290*/  MOV R33, R72 ;  /* 0x0000004800217202 */ /* 0x000fc40000000f00 */
[----:B------:R-:W-:Y:S01]  /*122a0*/  MOV R72, R68 ;  /* 0x0000004400487202 */ /* 0x000fe20000000f00 */
[----:B------:R-:W-:Y:S01]  /*122b0*/  IMAD.MOV.U32 R68, RZ, RZ, R188 ;  /* 0x000000ffff447224 */ /* 0x000fe200078e00bc */
[----:B------:R-:W-:Y:S02]  /*122c0*/  MOV R188, R161 ;  /* 0x000000a100bc7202 */ /* 0x000fe40000000f00 */
[----:B------:R-:W-:Y:S01]  /*122d0*/  MOV R161, R162 ;  /* 0x000000a200a17202 */ /* 0x000fe20000000f00 */
[----:B------:R-:W-:Y:S01]  /*122e0*/  IMAD.MOV.U32 R162, RZ, RZ, R192 ;  /* 0x000000ffffa27224 */ /* 0x000fe200078e00c0 */
[----:B------:R-:W-:Y:S01]  /*122f0*/  MOV R69, R190 ;  /* 0x000000be00457202 */ /* 0x000fe20000000f00 */
[----:B------:R3:W-:Y:S01]  /*12300*/  MUFU.EX2 R192, R0 ;  /* 0x0000000000c07308 */ /* 0x0007e20000000800 */
[----:B------:R-:W-:Y:S01]  /*12310*/  IMAD.MOV.U32 R71, RZ, RZ, R160 ;  /* 0x000000ffff477224 */ /* 0x000fe200078e00a0 */
[----:B------:R-:W-:Y:S01]  /*12320*/  MOV R190, R163 ;  /* 0x000000a300be7202 */ /* 0x000fe20000000f00 */
[--C-:B------:R-:W-:Y:S01]  /*12330*/  FFMA.FTZ R28, R28, UR10, -R3.reuse ;  /* 0x0000000a1c1c7c23 */ /* 0x100fe20008010803 */
[--C-:B------:R-:W-:Y:S01]  /*12340*/  FFMA.FTZ R26, R222, UR10, -R3.reuse ;  /* 0x0000000ade1a7c23 */ /* 0x100fe20008010803 */
[--C-:B------:R-:W-:Y:S01]  /*12350*/  FFMA.FTZ R25, R218, UR10, -R3.reuse ;  /* 0x0000000ada197c23 */ /* 0x100fe20008010803 */
[--C-:B------:R-:W-:Y:S01]  /*12360*/  FFMA.FTZ R160, R142, UR10, -R3.reuse ;  /* 0x0000000a8ea07c23 */ /* 0x100fe20008010803 */
[----:B------:R-:W-:Y:S01]  /*12370*/  FFMA.FTZ R163, R137, UR10, -R3 ;  /* 0x0000000a89a37c23 */ /* 0x000fe20008010803 */
[----:B------:R-:W-:Y:S01]  /*12380*/  FFMA.FTZ R3, R5, UR10, -R2 ;  /* 0x0000000a05037c23 */ /* 0x000fe20008010802 */
[----:B------:R-:W-:Y:S01]  /*12390*/  IMAD.MOV.U32 R38, RZ, RZ, R74 ;  /* 0x000000ffff267224 */ /* 0x000fe200078e004a */
[----:B------:R-:W-:-:S02]  /*123a0*/  MOV R74, R70 ;  /* 0x00000046004a7202 */ /* 0x000fc40000000f00 */
[----:B------:R-:W-:Y:S01]  /*123b0*/  MOV R70, R191 ;  /* 0x000000bf00467202 */ /* 0x000fe20000000f00 */
[----:B---3--:R-:W-:Y:S01]  /*123c0*/  FFMA.FTZ R0, R6, UR10, -R2 ;  /* 0x0000000a06007c23 */ /* 0x008fe20008010802 */
[----:B------:R3:W1:Y:S08]  /*123d0*/  MUFU.EX2 R191, R4 ;  /* 0x0000000400bf7308 */ /* 0x0006700000000800 */
[----:B------:R-:W-:Y:S08]  /*123e0*/  MUFU.EX2 R218, R3 ;  /* 0x0000000300da7308 */ /* 0x000ff00000000800 */
[----:B------:R-:W2:Y:S01]  /*123f0*/  MUFU.EX2 R0, R0 ;  /* 0x0000000000007308 */ /* 0x000ea20000000800 */
[----:B------:R-:W-:Y:S01]  /*12400*/  MOV R6, R73 ;  /* 0x0000004900067202 */ /* 0x000fe20000000f00 */
[----:B------:R-:W-:Y:S01]  /*12410*/  IMAD.MOV.U32 R131, RZ, RZ, R7 ;  /* 0x000000ffff837224 */ /* 0x000fe200078e0007 */
        /* <DEDUP_REMOVED lines=8> */
[----:B------:R-:W-:-:S02]  /*124a0*/  MOV R7, R74 ;  /* 0x0000004a00077202 */ /* 0x000fc40000000f00 */
[----:B------:R-:W-:Y:S01]  /*124b0*/  MOV R71, R162 ;  /* 0x000000a200477202 */ /* 0x000fe20000000f00 */
[----:B------:R-:W-:Y:S01]  /*124c0*/  FFMA.FTZ R162, R143, UR10, -R2 ;  /* 0x0000000a8fa27c23 */ /* 0x000fe20008010802 */
[----:B------:R-:W-:Y:S02]  /*124d0*/  MOV R222, R11 ;  /* 0x0000000b00de7202 */ /* 0x000fe40000000f00 */
[----:B------:R-:W-:Y:S02]  /*124e0*/  MOV R219, R10 ;  /* 0x0000000a00db7202 */ /* 0x000fe40000000f00 */
[----:B----4-:R-:W-:Y:S01]  /*124f0*/  MOV R143, R8 ;  /* 0x00000008008f7202 */ /* 0x010fe20000000f00 */
[----:B------:R-:W-:Y:S01]  /*12500*/  IMAD.MOV.U32 R221, RZ, RZ, R7 ;  /* 0x000000ffffdd7224 */ /* 0x000fe200078e0007 */
[----:B------:R-:W-:Y:S02]  /*12510*/  MOV R223, R5 ;  /* 0x0000000500df7202 */ /* 0x000fe40000000f00 */
[----:B------:R-:W-:-:S02]  /*12520*/  MOV R220, R6 ;  /* 0x0000000600dc7202 */ /* 0x000fc40000000f00 */
[----:B------:R-:W-:Y:S02]  /*12530*/  F2FP.BF16.F32.PACK_AB R8, R219, R199 ;  /* 0x000000c7db08723e */ /* 0x000fe400000010ff */
[----:B------:R-:W-:Y:S02]  /*12540*/  F2FP.BF16.F32.PACK_AB R9, R197, R196 ;  /* 0x000000c4c509723e */ /* 0x000fe400000010ff */
[----:B------:R-:W-:Y:S02]  /*12550*/  F2FP.BF16.F32.PACK_AB R10, R216, R222 ;  /* 0x000000ded80a723e */ /* 0x000fe400000010ff */
[----:B------:R-:W-:Y:S02]  /*12560*/  F2FP.BF16.F32.PACK_AB R11, R136, R198 ;  /* 0x000000c6880b723e */ /* 0x000fe400000010ff */
[----:B---3--:R-:W-:Y:S02]  /*12570*/  F2FP.BF16.F32.PACK_AB R4, R194, R195 ;  /* 0x000000c3c204723e */ /* 0x008fe400000010ff */
[----:B-1----:R-:W-:-:S02]  /*12580*/  F2FP.BF16.F32.PACK_AB R5, R191, R192 ;  /* 0x000000c0bf05723e */ /* 0x002fc400000010ff */
[----:B------:R-:W-:Y:S02]  /*12590*/  F2FP.BF16.F32.PACK_AB R6, R143, R193 ;  /* 0x000000c18f06723e */ /* 0x000fe400000010ff */
        /* <DEDUP_REMOVED lines=35> */
[--C-:B------:R-:W-:Y:S01]  /*127d0*/  FFMA.FTZ R161, R141, UR10, -R2.reuse ;  /* 0x0000000a8da17c23 */ /* 0x100fe20008010802 */
[----:B------:R-:W-:Y:S01]  /*127e0*/  FFMA.FTZ R188, R139, UR10, -R2 ;  /* 0x0000000a8bbc7c23 */ /* 0x000fe20008010802 */
[----:B------:R-:W-:Y:S01]  /*127f0*/  IMAD.MOV.U32 R154, RZ, RZ, R0 ;  /* 0x000000ffff9a7224 */ /* 0x000fe200078e0000 */
[----:B------:R-:W-:Y:S01]  /*12800*/  MOV R155, R143 ;  /* 0x0000008f009b7202 */ /* 0x000fe20000000f00 */
[----:B------:R-:W-:Y:S01]  /*12810*/  IMAD.MOV.U32 R2, RZ, RZ, R142 ;  /* 0x000000ffff027224 */ /* 0x000fe200078e008e */
[----:B------:R-:W-:Y:S01]  /*12820*/  MOV R165, R140 ;  /* 0x0000008c00a57202 */ /* 0x000fe20000000f00 */
[----:B------:R-:W-:-:S02]  /*12830*/  IMAD.MOV.U32 R0, RZ, RZ, R217 ;  /* 0x000000ffff007224 */ /* 0x000fc400078e00d9 */
[----:B------:R-:W-:Y:S01]  /*12840*/  FADD.FTZ R190, R190, R133 ;  /* 0x00000085bebe7221 */ /* 0x000fe20000010000 */
[----:B------:R-:W-:Y:S01]  /*12850*/  MOV R167, R137 ;  /* 0x0000008900a77202 */ /* 0x000fe20000000f00 */
[----:B------:R-:W-:Y:S01]  /*12860*/  IMAD.MOV.U32 R152, RZ, RZ, R129 ;  /* 0x000000ffff987224 */ /* 0x000fe200078e0081 */
[----:B------:R-:W-:Y:S02]  /*12870*/  MOV R166, R136 ;  /* 0x0000008800a67202 */ /* 0x000fe40000000f00 */
        /* <DEDUP_REMOVED lines=43> */
[----:B------:R-:W-:Y:S01]  /*12b30*/  IMAD.MOV.U32 R89, RZ, RZ, R91 ;  /* 0x000000ffff597224 */ /* 0x000fe200078e005b */
[----:B------:R-:W-:Y:S01]  /*12b40*/  MOV R88, R90 ;  /* 0x0000005a00587202 */ /* 0x000fe20000000f00 */
[----:B------:R-:W-:Y:S01]  /*12b50*/  MUFU.EX2 R78, R35 ;  /* 0x00000023004e7308 */ /* 0x000fe20000000800 */
[----:B------:R-:W-:Y:S01]  /*12b60*/  MOV R90, R152 ;  /* 0x00000098005a7202 */ /* 0x000fe20000000f00 */
[----:B------:R-:W-:Y:S01]  /*12b70*/  FADD.FTZ R152, R165, R0 ;  /* 0x00000000a5987221 */ /* 0x000fe20000010000 */
[----:B------:R-:W-:Y:S01]  /*12b80*/  MOV R91, R164 ;  /* 0x000000a4005b7202 */ /* 0x000fe20000000f00 */
[----:B------:R-:W-:Y:S01]  /*12b90*/  IMAD.MOV.U32 R164, RZ, RZ, R166 ;  /* 0x000000ffffa47224 */ /* 0x000fe200078e00a6 */
[----:B------:R-:W-:Y:S01]  /*12ba0*/  MOV R165, R167 ;  /* 0x000000a700a57202 */ /* 0x000fe20000000f00 */
[----:B------:R-:W-:-:S02]  /*12bb0*/  FADD.FTZ R2, R215, R2 ;  /* 0x00000002d7027221 */ /* 0x000fc40000010000 */
[----:B------:R-:W-:Y:S01]  /*12bc0*/  MUFU.EX2 R79, R34 ;  /* 0x00000022004f7308 */ /* 0x000fe20000000800 */
[----:B------:R-:W-:Y:S01]  /*12bd0*/  FADD.FTZ R4, R217, R189 ;  /* 0x000000bdd9047221 */ /* 0x000fe20000010000 */
[----:B------:R-:W-:Y:S01]  /*12be0*/  MOV R166, R216 ;  /* 0x000000d800a67202 */ /* 0x000fe20000000f00 */
[----:B------:R-:W-:-:S05]  /*12bf0*/  IMAD.MOV.U32 R167, RZ, RZ, R218 ;  /* 0x000000ffffa77224 */ /* 0x000fca00078e00da */
[----:B------:R-:W-:Y:S08]  /*12c00*/  MUFU.EX2 R221, R32 ;  /* 0x0000002000dd7308 */ /* 0x000ff00000000800 */
[----:B------:R-:W3:Y:S08]  /*12c10*/  MUFU.EX2 R223, R31 ;  /* 0x0000001f00df7308 */ /* 0x000ef00000000800 */
[----:B------:R-:W-:Y:S08]  /*12c20*/  MUFU.EX2 R30, R30 ;  /* 0x0000001e001e7308 */ /* 0x000ff00000000800 */
[----:B------:R-:W4:Y:S08]  /*12c30*/  MUFU.EX2 R29, R29 ;  /* 0x0000001d001d7308 */ /* 0x000f300000000800 */
[----:B------:R-:W-:Y:S08]  /*12c40*/  MUFU.EX2 R219, R28 ;  /* 0x0000001c00db7308 */ /* 0x000ff00000000800 */
[----:B------:R-:W1:Y:S08]  /*12c50*/  MUFU.EX2 R220, R27 ;  /* 0x0000001b00dc7308 */ /* 0x000e700000000800 */
[----:B------:R-:W-:Y:S08]  /*12c60*/  MUFU.EX2 R222, R26 ;  /* 0x0000001a00de7308 */ /* 0x000ff00000000800 */
[----:B------:R-:W-:Y:S08]  /*12c70*/  MUFU.EX2 R25, R25 ;  /* 0x0000001900197308 */ /* 0x000ff00000000800 */
[----:B------:R-:W-:Y:S08]  /*12c80*/  MUFU.EX2 R215, R24 ;  /* 0x0000001800d77308 */ /* 0x000ff00000000800 */
[----:B------:R-:W2:Y:S08]  /*12c90*/  MUFU.EX2 R217, R33 ;  /* 0x0000002100d97308 */ /* 0x000eb00000000800 */
[----:B------:R-:W-:Y:S08]  /*12ca0*/  MUFU.EX2 R216, R38 ;  /* 0x0000002600d87308 */ /* 0x000ff00000000800 */
[----:B------:R-:W2:Y:S01]  /*12cb0*/  MUFU.EX2 R218, R39 ;  /* 0x0000002700da7308 */ /* 0x000ea20000000800 */
[----:B------:R-:W-:Y:S01]  /*12cc0*/  F2FP.BF16.F32.PACK_AB R8, R36, R37 ;  /* 0x000000252408723e */ /* 0x000fe200000010ff */
[----:B------:R-:W-:Y:S01]  /*12cd0*/  FADD.FTZ R153, R153, R2 ;  /* 0x0000000299997221 */ /* 0x000fe20000010000 */
[----:B---3--:R-:W-:-:S02]  /*12ce0*/  F2FP.BF16.F32.PACK_AB R9, R223, R221 ;  /* 0x000000dddf09723e */ /* 0x008fc400000010ff */
[----:B------:R-:W-:Y:S02]  /*12cf0*/  F2FP.BF16.F32.PACK_AB R10, R79, R78 ;  /* 0x0000004e4f0a723e */ /* 0x000fe400000010ff */
[----:B----4-:R-:W-:Y:S01]  /*12d00*/  F2FP.BF16.F32.PACK_AB R11, R29, R30 ;  /* 0x0000001e1d0b723e */ /* 0x010fe200000010ff */
[----:B------:R-:W-:Y:S01]  /*12d10*/  FADD.FTZ R2, R6, R4 ;  /* 0x0000000406027221 */ /* 0x000fe20000010000 */
[----:B------:R-:W-:Y:S01]  /*12d20*/  FADD.FTZ R0, R7, R3 ;  /* 0x0000000307007221 */ /* 0x000fe20000010000 */
[----:B-1----:R-:W-:Y:S02]  /*12d30*/  F2FP.BF16.F32.PACK_AB R4, R220, R219 ;  /* 0x000000dbdc04723e */ /* 0x002fe400000010ff */
[----:B--2---:R-:W-:Y:S02]  /*12d40*/  F2FP.BF16.F32.PACK_AB R5, R217, R215 ;  /* 0x000000d7d905723e */ /* 0x004fe400000010ff */
[----:B------:R-:W-:Y:S02]  /*12d50*/  F2FP.BF16.F32.PACK_AB R6, R25, R222 ;  /* 0x000000de1906723e */ /* 0x000fe400000010ff */
[----:B------:R-:W-:Y:S01]  /*12d60*/  F2FP.BF16.F32.PACK_AB R7, R218, R216 ;  /* 0x000000d8da07723e */ /* 0x000fe200000010ff */
[----:B------:R-:W-:Y:S01]  /*12d70*/  HMMA.16816.F32.BF16 R32, R8, R22, R56 ;  /* 0x000000160820723c */ /* 0x000fe20000041838 */
[----:B------:R-:W-:Y:S01]  /*12d80*/  MOV R3, R165 ;  /* 0x000000a500037202 */ /* 0x000fe20000000f00 */
[----:B------:R-:W-:Y:S01]  /*12d90*/  IMAD.MOV.U32 R189, RZ, RZ, R166 ;  /* 0x000000ffffbd7224 */ /* 0x000fe200078e00a6 */
[----:B------:R-:W-:-:S03]  /*12da0*/  MOV R190, R167 ;  /* 0x000000a700be7202 */ /* 0x000fc60000000f00 */
[C---:B------:R-:W-:Y:S01]  /*12db0*/  HMMA.16816.F32.BF16 R156, R8.reuse, R12, R48 ;  /* 0x0000000c089c723c */ /* 0x040fe20000041830 */
[----:B------:R-:W-:Y:S01]  /*12dc0*/  IMAD.MOV.U32 R57, RZ, RZ, R25 ;  /* 0x000000ffff397224 */ /* 0x000fe200078e0019 */
[----:B------:R-:W-:Y:S01]  /*12dd0*/  MOV R56, R164 ;  /* 0x000000a400387202 */ /* 0x000fe20000000f00 */
[----:B------:R-:W1:Y:S03]  /*12de0*/  LDSM.16.MT88.4 R24, [R225+0xf000] ;  /* 0x00f00000e118783b */ /* 0x000e660000004200 */
[C---:B------:R-:W-:Y:S06]  /*12df0*/  HMMA.16816.F32.BF16 R48, R8.reuse, R14, R68 ;  /* 0x0000000e0830723c */ /* 0x040fec0000041844 */
[----:B------:R-:W-:Y:S01]  /*12e00*/  HMMA.16816.F32.BF16 R172, R8, R20, R172 ;  /* 0x0000001408ac723c */ /* 0x000fe200000418ac */
[----:B------:R-:W-:Y:S01]  /*12e10*/  IMAD.MOV.U32 R69, RZ, RZ, R30 ;  /* 0x000000ffff457224 */ /* 0x000fe200078e001e */
[----:B------:R-:W-:-:S02]  /*12e20*/  MOV R71, R29 ;  /* 0x0000001d00477202 */ /* 0x000fc40000000f00 */
[----:B------:R-:W2:Y:S02]  /*12e30*/  LDSM.16.MT88.4 R28, [R227+0xd000] ;  /* 0x00d00000e31c783b */ /* 0x000ea40000004200 */
        /* <DEDUP_REMOVED lines=9> */
[----:B------:R-:W-:Y:S01]  /*12ed0*/  HMMA.16816.F32.BF16 R184, R4, R14, R184 ;  /* 0x0000000e04b8723c */ /* 0x000fe200000418b8 */
[----:B------:R-:W4:Y:S01]  /*12ee0*/  LDSM.16.MT88.4 R12, [R227+0xf000] ;  /* 0x00f00000e30c783b */ /* 0x000f220000004200 */
[----:B------:R-:W-:-:S02]  /*12ef0*/  MOV R59, R76 ;  /* 0x0000004c003b7202 */ /* 0x000fc40000000f00 */
[----:B------:R-:W-:Y:S02]  /*12f00*/  MOV R58, R77 ;  /* 0x0000004d003a7202 */ /* 0x000fe40000000f00 */
[----:B------:R-:W-:Y:S01]  /*12f10*/  MOV R68, R78 ;  /* 0x0000004e00447202 */ /* 0x000fe20000000f00 */
[----:B-1----:R-:W-:Y:S01]  /*12f20*/  HMMA.16816.F32.BF16 R72, R4, R24, R132 ;  /* 0x000000180448723c */ /* 0x002fe20000041884 */
[----:B------:R-:W-:-:S05]  /*12f30*/  MOV R70, R79 ;  /* 0x0000004f00467202 */ /* 0x000fca0000000f00 */
[C---:B------:R-:W-:Y:S01]  /*12f40*/  HMMA.16816.F32.BF16 R76, R4.reuse, R26, R128 ;  /* 0x0000001a044c723c */ /* 0x040fe20000041880 */
[----:B------:R-:W-:Y:S01]  /*12f50*/  MOV R134, R88 ;  /* 0x0000005800867202 */ /* 0x000fe20000000f00 */
[----:B------:R-:W-:Y:S01]  /*12f60*/  IMAD.MOV.U32 R135, RZ, RZ, R89 ;  /* 0x000000ffff877224 */ /* 0x000fe200078e0059 */
[----:B------:R-:W-:Y:S03]  /*12f70*/  MUFU.EX2 R133, R170 ;  /* 0x000000aa00857308 */ /* 0x000fe60000000800 */
[C---:B--2---:R-:W-:Y:S01]  /*12f80*/  HMMA.16816.F32.BF16 R180, R4.reuse, R28, R180 ;  /* 0x0000001c04b4723c */ /* 0x044fe200000418b4 */
[----:B------:R-:W-:Y:S01]  /*12f90*/  MOV R129, R90 ;  /* 0x0000005a00817202 */ /* 0x000fe20000000f00 */
[----:B------:R-:W-:Y:S01]  /*12fa0*/  IMAD.MOV.U32 R131, RZ, RZ, R37 ;  /* 0x000000ffff837224 */ /* 0x000fe200078e0025 */
[----:B------:R-:W-:Y:S02]  /*12fb0*/  MOV R128, R91 ;  /* 0x0000005b00807202 */ /* 0x000fe40000000f00 */
[----:B------:R-:W-:Y:S01]  /*12fc0*/  MOV R130, R36 ;  /* 0x0000002400827202 */ /* 0x000fe20000000f00 */
[C---:B------:R-:W-:Y:S01]  /*12fd0*/  HMMA.16816.F32.BF16 R176, R4.reuse, R30, R176 ;  /* 0x0000001e04b0723c */ /* 0x040fe200000418b0 */
[----:B------:R-:W-:Y:S05]  /*12fe0*/  MUFU.EX2 R132, R171 ;  /* 0x000000ab00847308 */ /* 0x000fea0000000800 */
        /* <DEDUP_REMOVED lines=8> */
[----:B------:R-:W-:-:S02]  /*13070*/  IMAD.MOV.U32 R5, RZ, RZ, R58 ;  /* 0x000000ffff057224 */ /* 0x000fc400078e003a */
[----:B------:R-:W-:Y:S04]  /*13080*/  MUFU.EX2 R58, R169 ;  /* 0x000000a9003a7308 */ /* 0x000fe80000000800 */
[----:B------:R-:W-:-:S04]  /*13090*/  MOV R147, R59 ;  /* 0x0000003b00937202 */ /* 0x000fc80000000f00 */
[----:B------:R1:W-:Y:S01]  /*130a0*/  MUFU.EX2 R59, R168 ;  /* 0x000000a8003b7308 */ /* 0x0003e20000000800 */
[----:B------:R-:W-:Y:S01]  /*130b0*/  IMAD.MOV.U32 R82, RZ, RZ, R68 ;  /* 0x000000ffff527224 */ /* 0x000fe200078e0044 */
[----:B------:R-:W-:Y:S01]  /*130c0*/  MOV R81, R69 ;  /* 0x0000004500517202 */ /* 0x000fe20000000f00 */
[----:B------:R-:W-:Y:S01]  /*130d0*/  IMAD.MOV.U32 R7, RZ, RZ, R71 ;  /* 0x000000ffff077224 */ /* 0x000fe200078e0047 */
[----:B------:R-:W-:Y:S01]  /*130e0*/  MOV R80, R70 ;  /* 0x0000004600507202 */ /* 0x000fe20000000f00 */
[----:B-1----:R-:W1:Y:S01]  /*130f0*/  LDSM.16.MT88.4 R168, [R225+0xd800] ;  /* 0x00d80000e1a8783b */ /* 0x002e620000004200 */
[----:B------:R-:W-:Y:S01]  /*13100*/  HMMA.16816.F32.BF16 R68, R8, R24, R140 ;  /* 0x000000180844723c */ /* 0x000fe2000004188c */
[----:B------:R-:W-:Y:S01]  /*13110*/  MOV R83, R56 ;  /* 0x0000003800537202 */ /* 0x000fe20000000f00 */
[----:B------:R-:W2:Y:S01]  /*13120*/  MUFU.EX2 R210, R210 ;  /* 0x000000d200d27308 */ /* 0x000ea20000000800 */
[----:B------:R-:W-:-:S03]  /*13130*/  MOV R6, R57 ;  /* 0x0000003900067202 */ /* 0x000fc60000000f00 */
[C---:B------:R-:W-:Y:S04]  /*13140*/  HMMA.16816.F32.BF16 R84, R8.reuse, R20, R124 ;  /* 0x000000140854723c */ /* 0x040fe8000004187c */
[----:B------:R-:W-:Y:S02]  /*13150*/  MUFU.EX2 R57, R160 ;  /* 0x000000a000397308 */ /* 0x000fe40000000800 */
[C---:B------:R-:W-:Y:S06]  /*13160*/  HMMA.16816.F32.BF16 R100, R8.reuse, R16, R100 ;  /* 0x000000100864723c */ /* 0x040fec0000041864 */
[C---:B------:R-:W-:Y:S01]  /*13170*/  HMMA.16816.F32.BF16 R24, R8.reuse, R26, R136 ;  /* 0x0000001a0818723c */ /* 0x040fe20000041888 */
[----:B------:R-:W3:Y:S05]  /*13180*/  MUFU.EX2 R56, R163 ;  /* 0x000000a300387308 */ /* 0x000eea0000000800 */
[C---:B------:R-:W-:Y:S03]  /*13190*/  HMMA.16816.F32.BF16 R20, R8.reuse, R22, R96 ;  /* 0x000000160814723c */ /* 0x040fe60000041860 */
[----:B------:R-:W-:Y:S03]  /*131a0*/  MUFU.EX2 R211, R211 ;  /* 0x000000d300d37308 */ /* 0x000fe60000000800 */
[C---:B------:R-:W-:Y:S06]  /*131b0*/  HMMA.16816.F32.BF16 R16, R8.reuse, R18, R112 ;  /* 0x000000120810723c */ /* 0x040fec0000041870 */
[C---:B------:R-:W-:Y:S01]  /*131c0*/  HMMA.16816.F32.BF16 R116, R8.reuse, R12, R116 ;  /* 0x0000000c0874723c */ /* 0x040fe20000041874 */
[----:B------:R-:W4:Y:S05]  /*131d0*/  MUFU.EX2 R12, R162 ;  /* 0x000000a2000c7308 */ /* 0x000f2a0000000800 */
[----:B------:R-:W-:Y:S01]  /*131e0*/  HMMA.16816.F32.BF16 R40, R8, R14, R40 ;  /* 0x0000000e0828723c */ /* 0x000fe20000041828 */
[----:B------:R-:W-:Y:S01]  /*131f0*/  MOV R143, R128 ;  /* 0x00000080008f7202 */ /* 0x000fe20000000f00 */
[----:B------:R-:W-:Y:S01]  /*13200*/  IMAD.MOV.U32 R136, RZ, RZ, R130 ;  /* 0x000000ffff887224 */ /* 0x000fe200078e0082 */
[----:B------:R1:W-:Y:S01]  /*13210*/  MUFU.EX2 R13, R161 ;  /* 0x000000a1000d7308 */ /* 0x0003e20000000800 */
[----:B------:R-:W-:Y:S01]  /*13220*/  MOV R142, R129 ;  /* 0x00000081008e7202 */ /* 0x000fe20000000f00 */
[----:B------:R-:W-:Y:S01]  /*13230*/  FADD.FTZ R4, R3, R153 ;  /* 0x0000009903047221 */ /* 0x000fe20000010000 */
[----:B--2---:R-:W-:Y:S01]  /*13240*/  F2FP.BF16.F32.PACK_AB R124, R210, R214 ;  /* 0x000000d6d27c723e */ /* 0x004fe200000010ff */
[----:B------:R-:W-:Y:S01]  /*13250*/  IMAD.MOV.U32 R140, RZ, RZ, R7 ;  /* 0x000000ffff8c7224 */ /* 0x000fe200078e0007 */
[----:B---3--:R-:W-:Y:S01]  /*13260*/  F2FP.BF16.F32.PACK_AB R126, R56, R57 ;  /* 0x00000039387e723e */ /* 0x008fe200000010ff */
[----:B------:R-:W-:Y:S01]  /*13270*/  IMAD.MOV.U32 R137, RZ, RZ, R82 ;  /* 0x000000ffff897224 */ /* 0x000fe200078e0052 */
[----:B------:R-:W-:Y:S01]  /*13280*/  MOV R141, R6 ;  /* 0x00000006008d7202 */ /* 0x000fe20000000f00 */
[----:B------:R-:W2:Y:S01]  /*13290*/  MUFU.EX2 R10, R188 ;  /* 0x000000bc000a7308 */ /* 0x000ea20000000800 */
[----:B------:R-:W-:Y:S01]  /*132a0*/  MOV R15, R131 ;  /* 0x00000083000f7202 */ /* 0x000fe20000000f00 */
[----:B------:R-:W-:Y:S01]  /*132b0*/  FADD.FTZ R3, R199, R152 ;  /* 0x00000098c7037221 */ /* 0x000fe20000010000 */
[----:B------:R-:W-:Y:S01]  /*132c0*/  F2FP.BF16.F32.PACK_AB R128, R208, R212 ;  /* 0x000000d4d080723e */ /* 0x000fe200000010ff */
[----:B------:R-:W-:Y:S01]  /*132d0*/  LDSM.16.MT88.4 R96, [R226+0xf800] ;  /* 0x00f80000e260783b */ /* 0x000fe20000004200 */
[----:B------:R-:W-:-:S02]  /*132e0*/  F2FP.BF16.F32.PACK_AB R129, R209, R213 ;  /* 0x000000d5d181723e */ /* 0x000fc400000010ff */
[----:B----4-:R-:W-:Y:S01]  /*132f0*/  F2FP.BF16.F32.PACK_AB R125, R12, R211 ;  /* 0x000000d30c7d723e */ /* 0x010fe200000010ff */
[----:B------:R-:W-:Y:S01]  /*13300*/  LDSM.16.MT88.4 R112, [R228+0xf800] ;  /* 0x00f80000e470783b */ /* 0x000fe20000004200 */
[----:B------:R-:W-:Y:S02]  /*13310*/  F2FP.BF16.F32.PACK_AB R130, R132, R133 ;  /* 0x000000858482723e */ /* 0x000fe400000010ff */
[----:B------:R-:W-:Y:S01]  /*13320*/  F2FP.BF16.F32.PACK_AB R131, R59, R58 ;  /* 0x0000003a3b83723e */ /* 0x000fe200000010ff */
[----:B------:R-:W-:Y:S01]  /*13330*/  FADD.FTZ R4, R192, R4 ;  /* 0x00000004c0047221 */ /* 0x000fe20000010000 */
[----:B------:R-:W-:Y:S01]  /*13340*/  MOV R139, R80 ;  /* 0x00000050008b7202 */ /* 0x000fe20000000f00 */
[----:B------:R-:W-:Y:S01]  /*13350*/  IMAD.MOV.U32 R11, RZ, RZ, R155 ;  /* 0x000000ffff0b7224 */ /* 0x000fe200078e009b */
[----:B------:R-:W-:Y:S01]  /*13360*/  MOV R138, R81 ;  /* 0x00000051008a7202 */ /* 0x000fe20000000f00 */
[----:B-1----:R-:W1:Y:S01]  /*13370*/  LDSM.16.MT88.4 R160, [R226+0xd800] ;  /* 0x00d80000e2a0783b */ /* 0x002e620000004200 */
[----:B--2---:R-:W-:Y:S01]  /*13380*/  F2FP.BF16.F32.PACK_AB R127, R10, R13 ;  /* 0x0000000d0a7f723e */ /* 0x004fe200000010ff */
[----:B------:R-:W-:Y:S01]  /*13390*/  FADD.FTZ R3, R147, R3 ;  /* 0x0000000393037221 */ /* 0x000fe20000010000 */
[-C--:B------:R-:W-:Y:S01]  /*133a0*/  HMMA.16816.F32.BF16 R172, R128, R168.reuse, R172 ;  /* 0x000000a880ac723c */ /* 0x080fe200000418ac */
[----:B------:R-:W-:Y:S01]  /*133b0*/  FADD.FTZ R8, R191, R4 ;  /* 0x00000004bf087221 */ /* 0x000fe20000010000 */
[----:B------:R-:W-:Y:S01]  /*133c0*/  MOV R14, R154 ;  /* 0x0000009a000e7202 */ /* 0x000fe20000000f00 */
[----:B------:R-:W-:Y:S01]  /*133d0*/  FADD.FTZ R3, R5, R3 ;  /* 0x0000000305037221 */ /* 0x000fe20000010000 */
[----:B------:R-:W2:Y:S02]  /*133e0*/  LDSM.16.MT88.4 R152, [R228+0xd800] ;  /* 0x00d80000e498783b */ /* 0x000ea40000004200 */
[C---:B------:R-:W-:Y:S02]  /*133f0*/  HMMA.16816.F32.BF16 R204, R124.reuse, R168, R204 ;  /* 0x000000a87ccc723c */ /* 0x040fe400000418cc */
[----:B------:R-:W3:Y:S04]  /*13400*/  LDSM.16.MT88.4 R144, [R227+0xd800] ;  /* 0x00d80000e390783b */ /* 0x000ee80000004200 */
[-C--:B------:R-:W-:Y:S01]  /*13410*/  HMMA.16816.F32.BF16 R200, R124, R170.reuse, R200 ;  /* 0x000000aa7cc8723c */ /* 0x080fe200000418c8 */
[----:B------:R-:W-:Y:S05]  /*13420*/  LDSM.16.MT88.4 R4, [R227+0xf800] ;  /* 0x00f80000e304783b */ /* 0x000fea0000004200 */
[----:B------:R-:W-:Y:S07]  /*13430*/  HMMA.16816.F32.BF16 R168, R128, R170, R32 ;  /* 0x000000aa80a8723c */ /* 0x000fee0000041820 */
[----:B------:R-:W-:-:S02]  /*13440*/  MOV R35, R83 ;  /* 0x0000005300237202 */ /* 0x000fc40000000f00 */
[----:B------:R-:W4:Y:S01]  /*13450*/  LDSM.16.MT88.4 R80, [R225+0xf800] ;  /* 0x00f80000e150783b */ /* 0x000f220000004200 */
[----:B------:R-:W-:Y:S01]  /*13460*/  FADD.FTZ R0, R195, R0 ;  /* 0x00000000c3007221 */ /* 0x000fe20000010000 */
[----:B------:R-:W-:-:S03]  /*13470*/  FADD.FTZ R2, R196, R2 ;  /* 0x00000002c4027221 */ /* 0x000fc60000010000 */
[----:B------:R-:W-:Y:S01]  /*13480*/  FADD.FTZ R0, R194, R0 ;  /* 0x00000000c2007221 */ /* 0x000fe20000010000 */
[----:B------:R-:W-:Y:S01]  /*13490*/  FADD.FTZ R2, R197, R2 ;  /* 0x00000002c5027221 */ /* 0x000fe20000010000 */
[----:B------:R-:W-:Y:S02]  /*134a0*/  MOV R34, R189 ;  /* 0x000000bd00227202 */ /* 0x000fe40000000f00 */
[----:B------:R-:W-:Y:S01]  /*134b0*/  FADD.FTZ R9, R193, R0 ;  /* 0x00000000c1097221 */ /* 0x000fe20000010000 */
[----:B------:R-:W-:Y:S02]  /*134c0*/  IMAD.MOV.U32 R0, RZ, RZ, R190 ;  /* 0x000000ffff007224 */ /* 0x000fe400078e00be */
[----:B------:R-:W-:Y:S01]  /*134d0*/  FADD.FTZ R2, R198, R2 ;  /* 0x00000002c6027221 */ /* 0x000fe20000010000 */
[----:B------:R-:W-:Y:S01]  /*134e0*/  FADD.FTZ R3, R34, R3 ;  /* 0x0000000322037221 */ /* 0x000fe20000010000 */
[----:B------:R-:W-:Y:S01]  /*134f0*/  FADD.FTZ R0, R0, R8 ;  /* 0x0000000800007221 */ /* 0x000fe20000010000 */
[----:B-1----:R-:W-:Y:S01]  /*13500*/  HMMA.16816.F32.BF16 R196, R124, R160, R64 ;  /* 0x000000a07cc4723c */ /* 0x002fe20000041840 */
[----:B------:R-:W-:-:S05]  /*13510*/  FADD.FTZ R2, R35, R2 ;  /* 0x0000000223027221 */ /* 0x000fca0000010000 */
[----:B------:R-:W-:Y:S01]  /*13520*/  HMMA.16816.F32.BF16 R192, R124, R162, R60 ;  /* 0x000000a27cc0723c */ /* 0x000fe2000004183c */
[----:B------:R-:W-:-:S05]  /*13530*/  FADD.FTZ R2, R221, R2 ;  /* 0x00000002dd027221 */ /* 0x000fca0000010000 */
[C---:B--2---:R-:W-:Y:S06]  /*13540*/  HMMA.16816.F32.BF16 R188, R124.reuse, R152, R44 ;  /* 0x000000987cbc723c */ /* 0x044fec000004182c */
[C---:B------:R-:W-:Y:S06]  /*13550*/  HMMA.16816.F32.BF16 R184, R124.reuse, R154, R184 ;  /* 0x0000009a7cb8723c */ /* 0x040fec00000418b8 */
[C---:B---3--:R-:W-:Y:S06]  /*13560*/  HMMA.16816.F32.BF16 R180, R124.reuse, R144, R180 ;  /* 0x000000907cb4723c */ /* 0x048fec00000418b4 */
        /* <DEDUP_REMOVED lines=65> */
[----:B------:R-:W4:Y:S04]  /*13980*/  LDL R141, [R1+0x8] ;  /* 0x00000800018d7983 */ /* 0x000f280000100800 */
[----:B------:R-:W4:Y:S04]  /*13990*/  LDL R142, [R1+0x4] ;  /* 0x00000400018e7983 */ /* 0x000f280000100800 */
[----:B------:R-:W4:Y:S01]  /*139a0*/  LDL R143, [R1] ;  /* 0x00000000018f7983 */ /* 0x000f220000100800 */
        /* <DEDUP_REMOVED lines=100> */
[----:B------:R-:W0:Y:S03]  /*13ff0*/  LDGDEPBAR ;  /* 0x00000000000079af */ /* 0x000e260000000000 */
[-C--:B---3--:R-:W-:Y:S06]  /*14000*/  HMMA.16816.F32.BF16 R56, R16, R36.reuse, RZ ;  /* 0x000000241038723c */ /* 0x088fec00000418ff */
[----:B------:R-:W-:Y:S01]  /*14010*/  HMMA.16816.F32.BF16 R52, R12, R36, RZ ;  /* 0x000000240c34723c */ /* 0x000fe200000418ff */
[----:B------:R-:W-:-:S02]  /*14020*/  IMAD.MOV.U32 R69, RZ, RZ, R142 ;  /* 0x000000ffff457224 */ /* 0x000fc400078e008e */
[----:B------:R-:W-:-:S03]  /*14030*/  IMAD.MOV.U32 R70, RZ, RZ, R143 ;  /* 0x000000ffff467224 */ /* 0x000fc600078e008f */
        /* <DEDUP_REMOVED lines=74> */
[-C--:B-1----:R-:W-:Y:S06]  /*144e0*/  HMMA.16816.F32.BF16 R44, R4, R12.reuse, R60 ;  /* 0x0000000c042c723c */ /* 0x082fec000004183c */
[----:B------:R-:W-:Y:S06]  /*144f0*/  HMMA.16816.F32.BF16 R48, R8, R12, R48 ;  /* 0x0000000c0830723c */ /* 0x000fec0000041830 */
        /* <DEDUP_REMOVED lines=12> */
[----:B------:R-:W-:-:S12]  /*145c0*/  HMMA.16816.F32.BF16 R208, R4, R14, R52 ;  /* 0x0000000e04d0723c */ /* 0x000fd80000041834 */
[----:B------:R-:W-:Y:S02]  /*145d0*/  IMAD.MOV.U32 R40, RZ, RZ, R132 ;  /* 0x000000ffff287224 */ /* 0x000fe400078e0084 */
[----:B------:R-:W-:Y:S02]  /*145e0*/  IMAD.MOV.U32 R3, RZ, RZ, R133 ;  /* 0x000000ffff037224 */ /* 0x000fe400078e0085 */
[----:B------:R-:W-:Y:S02]  /*145f0*/  IMAD.MOV.U32 R2, RZ, RZ, R134 ;  /* 0x000000ffff027224 */ /* 0x000fe400078e0086 */
[----:B------:R-:W-:Y:S02]  /*14600*/  IMAD.MOV.U32 R0, RZ, RZ, R135 ;  /* 0x000000ffff007224 */ /* 0x000fe400078e0087 */
[----:B------:R-:W-:Y:S01]  /*14610*/  HMMA.16816.F32.BF16 R132, R8, R14, R24 ;  /* 0x0000000e0884723c */ /* 0x000fe20000041818 */
[----:B------:R-:W1:Y:S05]  /*14620*/  LDSM.16.M88.4 R12, [R229+0x800] ;  /* 0x00080000e50c783b */ /* 0x000e6a0000000200 */
        /* <DEDUP_REMOVED lines=19> */
[----:B-1----:R-:W-:Y:S06]  /*14760*/  HMMA.16816.F32.BF16 R44, R8, R12, R140 ;  /* 0x0000000c082c723c */ /* 0x002fec000004188c */
[----:B------:R-:W-:Y:S01]  /*14770*/  HMMA.16816.F32.BF16 R20, R4, R14, R216 ;  /* 0x0000000e0414723c */ /* 0x000fe200000418d8 */
[----:B------:R-:W-:-:S05]  /*14780*/  IMAD.MOV.U32 R140, RZ, RZ, R35 ;  /* 0x000000ffff8c7224 */ /* 0x000fca00078e0023 */
[----:B------:R-:W-:Y:S01]  /*14790*/  HMMA.16816.F32.BF16 R32, R4, R12, R220 ;  /* 0x0000000c0420723c */ /* 0x000fe200000418dc */
[----:B------:R-:W-:Y:S05]  /*147a0*/  LDSM.16.M88.4 R4, [R231+0x6000] ;  /* 0x00600000e704783b */ /* 0x000fea0000000200 */
[----:B------:R-:W-:Y:S01]  /*147b0*/  HMMA.16816.F32.BF16 R16, R8, R14, R16 ;  /* 0x0000000e0810723c */ /* 0x000fe20000041810 */
[----:B------:R-:W1:Y:S04]  /*147c0*/  LDSM.16.M88.4 R12, [R224+0xa000] ;  /* 0x00a00000e00c783b */ /* 0x000e680000000200 */
[----:B------:R-:W2:Y:S01]  /*147d0*/  LDSM.16.M88.4 R8, [R231+0x4000] ;  /* 0x00400000e708783b */ /* 0x000ea20000000200 */
[----:B------:R-:W-:-:S02]  /*147e0*/  IMAD.MOV.U32 R141, RZ, RZ, R3 ;  /* 0x000000ffff8d7224 */ /* 0x000fc400078e0003 */
[----:B------:R-:W-:Y:S02]  /*147f0*/  IMAD.MOV.U32 R142, RZ, RZ, R2 ;  /* 0x000000ffff8e7224 */ /* 0x000fe400078e0002 */
[----:B------:R-:W-:Y:S01]  /*14800*/  IMAD.MOV.U32 R143, RZ, RZ, R0 ;  /* 0x000000ffff8f7224 */ /* 0x000fe200078e0000 */
[C---:B-1----:R-:W-:Y:S06]  /*14810*/  HMMA.16816.F32.BF16 R52, R4.reuse, R12, R52 ;  /* 0x0000000c0434723c */ /* 0x042fec0000041834 */
[-C--:B------:R-:W-:Y:S06]  /*14820*/  HMMA.16816.F32.BF16 R60, R4, R14.reuse, R208 ;  /* 0x0000000e043c723c */ /* 0x080fec00000418d0 */
[----:B--2---:R-:W-:-:S12]  /*14830*/  HMMA.16816.F32.BF16 R132, R8, R14, R132 ;  /* 0x0000000e0884723c */ /* 0x004fd80000041884 */
[----:B------:R-:W-:Y:S01]  /*14840*/  MOV R56, R52 ;  /* 0x0000003400387202 */ /* 0x000fe20000000f00 */
[----:B------:R-:W-:Y:S02]  /*14850*/  IMAD.MOV.U32 R3, RZ, RZ, R53 ;  /* 0x000000ffff037224 */ /* 0x000fe400078e0035 */
[----:B------:R-:W-:Y:S02]  /*14860*/  IMAD.MOV.U32 R2, RZ, RZ, R54 ;  /* 0x000000ffff027224 */ /* 0x000fe400078e0036 */
[----:B------:R-:W-:Y:S02]  /*14870*/  IMAD.MOV.U32 R0, RZ, RZ, R55 ;  /* 0x000000ffff007224 */ /* 0x000fe400078e0037 */
[C---:B------:R-:W-:Y:S01]  /*14880*/  HMMA.16816.F32.BF16 R52, R8.reuse, R12, R212 ;  /* 0x0000000c0834723c */ /* 0x040fe200000418d4 */
[----:B------:R-:W1:Y:S05]  /*14890*/  LDSM.16.M88.4 R12, [R224+0xa800] ;  /* 0x00a80000e00c783b */ /* 0x000e6a0000000200 */
        /* <DEDUP_REMOVED lines=9> */
[----:B------:R-:W-:-:S04]  /*14930*/  IMAD.MOV.U32 R28, RZ, RZ, R140 ;  /* 0x000000ffff1c7224 */ /* 0x000fc800078e008c */
[-C--:B-1----:R-:W-:Y:S06]  /*14940*/  HMMA.16816.F32.BF16 R64, R8, R12.reuse, R48 ;  /* 0x0000000c0840723c */ /* 0x082fec0000041830 */
[C---:B------:R-:W-:Y:S06]  /*14950*/  HMMA.16816.F32.BF16 R140, R4.reuse, R12, R40 ;  /* 0x0000000c048c723c */ /* 0x040fec0000041828 */
        /* <DEDUP_REMOVED lines=18> */
[----:B------:R-:W-:-:S02]  /*14a80*/  IMAD.MOV.U32 R41, RZ, RZ, R3 ;  /* 0x000000ffff297224 */ /* 0x000fc400078e0003 */
[----:B------:R-:W-:Y:S02]  /*14a90*/  IMAD.MOV.U32 R42, RZ, RZ, R2 ;  /* 0x000000ffff2a7224 */ /* 0x000fe400078e0002 */
        /* <DEDUP_REMOVED lines=14> */
[----:B------:R-:W-:Y:S02]  /*14b80*/  IMAD.MOV.U32 R55, RZ, RZ, R48 ;  /* 0x000000ffff377224 */ /* 0x000fe400078e0030 */
[-C--:B-1----:R-:W-:Y:S06]  /*14b90*/  HMMA.16816.F32.BF16 R48, R8, R12.reuse, R28 ;  /* 0x0000000c0830723c */ /* 0x082fec000004181c */
[C---:B------:R-:W-:Y:S06]  /*14ba0*/  HMMA.16816.F32.BF16 R32, R4.reuse, R12, R216 ;  /* 0x0000000c0420723c */ /* 0x040fec00000418d8 */
[-C--:B------:R-:W-:Y:S06]  /*14bb0*/  HMMA.16816.F32.BF16 R28, R4, R14.reuse, R212 ;  /* 0x0000000e041c723c */ /* 0x080fec00000418d4 */
[C---:B------:R-:W-:Y:S01]  /*14bc0*/  HMMA.16816.F32.BF16 R20, R8.reuse, R14, R208 ;  /* 0x0000000e0814723c */ /* 0x040fe200000418d0 */
[----:B------:R-:W1:Y:S06]  /*14bd0*/  LDSM.16.M88.4 R12, [R237] ;  /* 0x00000000ed0c783b */ /* 0x000e6c0000000200 */
        /* <DEDUP_REMOVED lines=15> */
[----:B------:R-:W-:-:S07]  /*14cd0*/  IMAD.MOV.U32 R211, RZ, RZ, R0 ;  /* 0x000000ffffd37224 */ /* 0x000fce00078e0000 */
[-C--:B-1----:R-:W-:Y:S06]  /*14ce0*/  HMMA.16816.F32.BF16 R208, R4, R12.reuse, R208 ;  /* 0x0000000c04d0723c */ /* 0x082fec00000418d0 */
[----:B--2---:R-:W-:Y:S06]  /*14cf0*/  HMMA.16816.F32.BF16 R40, R8, R12, R40 ;  /* 0x0000000c0828723c */ /* 0x004fec0000041828 */
[----:B------:R-:W-:-:S12]  /*14d00*/  HMMA.16816.F32.BF16 R220, R4, R14, R36 ;  /* 0x0000000e04dc723c */ /* 0x000fd80000041824 */
[----:B------:R-:W-:Y:S02]  /*14d10*/  IMAD.MOV.U32 R59, RZ, RZ, R208 ;  /* 0x000000ffff3b7224 */ /* 0x000fe400078e00d0 */
[----:B------:R-:W-:-:S04]  /*14d20*/  IMAD.MOV.U32 R58, RZ, RZ, R209 ;  /* 0x000000ffff3a7224 */ /* 0x000fc800078e00d1 */
[----:B------:R-:W-:Y:S02]  /*14d30*/  IMAD.MOV.U32 R12, RZ, RZ, R40 ;  /* 0x000000ffff0c7224 */ /* 0x000fe400078e0028 */
[----:B------:R-:W-:Y:S02]  /*14d40*/  IMAD.MOV.U32 R57, RZ, RZ, R210 ;  /* 0x000000ffff397224 */ /* 0x000fe400078e00d2 */
[----:B------:R-:W-:Y:S02]  /*14d50*/  IMAD.MOV.U32 R56, RZ, RZ, R211 ;  /* 0x000000ffff387224 */ /* 0x000fe400078e00d3 */
[----:B------:R-:W-:Y:S07]  /*14d60*/  HMMA.16816.F32.BF16 R208, R8, R14, R24 ;  /* 0x0000000e08d0723c */ /* 0x000fee0000041818 */
[----:B------:R-:W-:-:S02]  /*14d70*/  IMAD.MOV.U32 R27, RZ, RZ, R12 ;  /* 0x000000ffff1b7224 */ /* 0x000fc400078e000c */
[----:B------:R-:W1:Y:S01]  /*14d80*/  LDSM.16.M88.4 R12, [R230+0xa800] ;  /* 0x00a80000e60c783b */ /* 0x000e620000000200 */
[----:B------:R-:W-:Y:S01]  /*14d90*/  IMAD.MOV.U32 R36, RZ, RZ, R59 ;  /* 0x000000ffff247224 */ /* 0x000fe200078e003b */
[----:B------:R-:W-:Y:S01]  /*14da0*/  MOV R38, R57 ;  /* 0x0000003900267202 */ /* 0x000fe20000000f00 */
        /* <DEDUP_REMOVED lines=10> */
[----:B-1----:R-:W-:Y:S07]  /*14e50*/  HMMA.16816.F32.BF16 R40, R4, R12, R60 ;  /* 0x0000000c0428723c */ /* 0x002fee000004183c */
[----:B------:R-:W-:-:S02]  /*14e60*/  IMAD.MOV.U32 R60, RZ, RZ, R36 ;  /* 0x000000ffff3c7224 */ /* 0x000fc400078e0024 */
[----:B------:R-:W-:Y:S02]  /*14e70*/  IMAD.MOV.U32 R61, RZ, RZ, R37 ;  /* 0x000000ffff3d7224 */ /* 0x000fe400078e0025 */
[----:B------:R-:W-:Y:S02]  /*14e80*/  IMAD.MOV.U32 R62, RZ, RZ, R38 ;  /* 0x000000ffff3e7224 */ /* 0x000fe400078e0026 */
[----:B------:R-:W-:Y:S02]  /*14e90*/  IMAD.MOV.U32 R63, RZ, RZ, R39 ;  /* 0x000000ffff3f7224 */ /* 0x000fe400078e0027 */
[----:B------:R-:W-:Y:S06]  /*14ea0*/  HMMA.16816.F32.BF16 R36, R4, R14, R136 ;  /* 0x0000000e0424723c */ /* 0x000fec0000041888 */
[----:B------:R-:W-:Y:S01]  /*14eb0*/  HMMA.16816.F32.BF16 R52, R8, R12, R52 ;  /* 0x0000000c0834723c */ /* 0x000fe20000041834 */
[----:B------:R-:W-:-:S05]  /*14ec0*/  IMAD.MOV.U32 R136, RZ, RZ, R27 ;  /* 0x000000ffff887224 */ /* 0x000fca00078e001b */
[C---:B------:R-:W-:Y:S01]  /*14ed0*/  HMMA.16816.F32.BF16 R24, R8.reuse, R14, R132 ;  /* 0x0000000e0818723c */ /* 0x040fe20000041884 */
[----:B------:R-:W1:Y:S01]  /*14ee0*/  LDSM.16.M88.4 R12, [R230+0xb800] ;  /* 0x00b80000e60c783b */ /* 0x000e620000000200 */
        /* <DEDUP_REMOVED lines=20> */
[----:B------:R-:W2:Y:S04]  /*15030*/  S2R R217, SR_TID.X ;  /* 0x0000000000d97919 */ /* 0x000ea80000002100 */
[----:B-1----:R-:W-:Y:S06]  /*15040*/  HMMA.16816.F32.BF16 R136, R4, R14, R36 ;  /* 0x0000000e0488723c */ /* 0x002fec0000041824 */
[-C--:B------:R-:W-:Y:S06]  /*15050*/  HMMA.16816.F32.BF16 R52, R8, R12.reuse, R52 ;  /* 0x0000000c0834723c */ /* 0x080fec0000041834 */
[----:B------:R-:W-:Y:S06]  /*15060*/  HMMA.16816.F32.BF16 R132, R4, R12, R40 ;  /* 0x0000000c0484723c */ /* 0x000fec0000041828 */
[----:B------:R-:W-:Y:S01]  /*15070*/  HMMA.16816.F32.BF16 R36, R8, R14, R24 ;  /* 0x0000000e0824723c */ /* 0x000fe20000041818 */
[----:B------:R-:W1:Y:S01]  /*15080*/  LDSM.16.M88.4 R12, [R229+0x3800] ;  /* 0x00380000e50c783b */ /* 0x000e620000000200 */
[----:B--2---:R-:W-:-:S02]  /*15090*/  IMAD.SHL.U32 R217, R217, 0x2, RZ ;  /* 0x00000002d9d97824 */ /* 0x004fc400078e00ff */
[----:B------:R-:W-:Y:S01]  /*150a0*/  FMUL.FTZ R3, R44, UR25 ;  /* 0x000000192c037c20 */ /* 0x000fe20008410000 */
[----:B------:R-:W-:Y:S01]  /*150b0*/  IMAD.U32 R0, RZ, RZ, UR29 ;  /* 0x0000001dff007e24 */ /* 0x000fe2000f8e00ff */
[----:B------:R-:W-:Y:S01]  /*150c0*/  UISETP.GT.AND UP0, UPT, UR29, UR15, UPT ;  /* 0x0000000f1d00728c */ /* 0x000fe2000bf04270 */
[----:B------:R-:W-:Y:S01]  /*150d0*/  IMAD.MOV.U32 R2, RZ, RZ, R70 ;  /* 0x000000ffff027224 */ /* 0x000fe200078e0046 */
[----:B------:R-:W-:Y:S01]  /*150e0*/  LOP3.LUT R217, R217, 0x6, RZ, 0xc0, !PT ;  /* 0x00000006d9d97812 */ /* 0x000fe200078ec0ff */
[----:B------:R-:W-:Y:S01]  /*150f0*/  IMAD.MOV.U32 R219, RZ, RZ, R68 ;  /* 0x000000ffffdb7224 */ /* 0x000fe200078e0044 */
[----:B------:R-:W2:Y:S01]  /*15100*/  MUFU.TANH R3, R3 ;  /* 0x0000000300037308 */ /* 0x000ea20000002400 */
[----:B------:R-:W-:Y:S01]  /*15110*/  IMAD.MOV.U32 R218, RZ, RZ, R69 ;  /* 0x000000ffffda7224 */ /* 0x000fe200078e0045 */
[----:B------:R-:W-:-:S04]  /*15120*/  DEPBAR.LE SB0, 0x0 ;  /* 0x000080000000791a */ /* 0x000fc80000000000 */
[----:B------:R-:W-:Y:S02]  /*15130*/  IMAD R0, R0, 0x40, R217 ;  /* 0x0000004000007824 */ /* 0x000fe400078e02d9 */
[----:B------:R-:W-:Y:S02]  /*15140*/  IMAD.MOV.U32 R217, RZ, RZ, R2 ;  /* 0x000000ffffd97224 */ /* 0x000fe400078e0002 */
[----:B------:R-:W-:Y:S01]  /*15150*/  IMAD.IADD R2, R248, 0x1, -R0 ;  /* 0x00000001f8027824 */ /* 0x000fe200078e0a00 */
[C---:B-1----:R-:W-:Y:S06]  /*15160*/  HMMA.16816.F32.BF16 R32, R4.reuse, R12, R32 ;  /* 0x0000000c0420723c */ /* 0x042fec0000041820 */
[-C--:B------:R-:W-:Y:S06]  /*15170*/  HMMA.16816.F32.BF16 R20, R4, R14.reuse, R20 ;  /* 0x0000000e0414723c */ /* 0x080fec0000041814 */
[----:B------:R-:W-:Y:S01]  /*15180*/  HMMA.16816.F32.BF16 R4, R8, R14, R16 ;  /* 0x0000000e0804723c */ /* 0x000fe20000041810 */
[----:B------:R-:W-:-:S04]  /*15190*/  IABS R2, R2 ;  /* 0x0000000200027213 */ /* 0x000fc80000000000 */
[----:B------:R-:W-:-:S05]  /*151a0*/  I2FP.F32.S32 R2, R2 ;  /* 0x0000000200027245 */ /* 0x000fca0000201400 */
[----:B--2---:R-:W-:Y:S01]  /*151b0*/  FFMA.FTZ R15, R2, -UR19, R3 ;  /* 0x80000013020f7c23 */ /* 0x004fe20008010003 */
[----:B------:R-:W-:Y:S02]  /*151c0*/  IMAD.IADD R2, R250, 0x1, -R0 ;  /* 0x00000001fa027824 */ /* 0x000fe400078e0a00 */
[----:B------:R-:W-:-:S11]  /*151d0*/  FMUL.FTZ R3, R60, UR25 ;  /* 0x000000193c037c20 */ /* 0x000fd60008410000 */
[----:B------:R-:W-:Y:S02]  /*151e0*/  IMAD.MOV.U32 R213, RZ, RZ, R5 ;  /* 0x000000ffffd57224 */ /* 0x000fe400078e0005 */
[----:B------:R-:W-:Y:S01]  /*151f0*/  FMUL.FTZ R5, R46, UR25 ;  /* 0x000000192e057c20 */ /* 0x000fe20008410000 */
[----:B------:R-:W-:-:S05]  /*15200*/  IABS R2, R2 ;  /* 0x0000000200027213 */ /* 0x000fca0000000000 */
[----:B------:R-:W1:Y:S01]  /*15210*/  MUFU.TANH R5, R5 ;  /* 0x0000000500057308 */ /* 0x000e620000002400 */
[----:B------:R-:W-:-:S07]  /*15220*/  IMAD.MOV.U32 R215, RZ, RZ, R6 ;  /* 0x000000ffffd77224 */ /* 0x000fce00078e0006 */
[----:B------:R2:W3:Y:S01]  /*15230*/  MUFU.TANH R6, R3 ;  /* 0x0000000300067308 */ /* 0x0004e20000002400 */
[----:B------:R-:W-:Y:S02]  /*15240*/  IMAD.MOV.U32 R214, RZ, RZ, R4 ;  /* 0x000000ffffd67224 */ /* 0x000fe400078e0004 */
[----:B------:R-:W-:Y:S01]  /*15250*/  IMAD.IADD R4, R249, 0x1, -R0 ;  /* 0x00000001f9047824 */ /* 0x000fe200078e0a00 */
[----:B------:R-:W-:Y:S01]  /*15260*/  HMMA.16816.F32.BF16 R48, R8, R12, R48 ;  /* 0x0000000c0830723c */ /* 0x000fe20000041830 */
[----:B--2---:R-:W-:-:S05]  /*15270*/  IMAD.MOV.U32 R3, RZ, RZ, R2 ;  /* 0x000000ffff037224 */ /* 0x004fca00078e0002 */
[----:B------:R-:W-:Y:S02]  /*15280*/  I2FP.F32.S32 R3, R3 ;  /* 0x0000000300037245 */ /* 0x000fe40000201400 */
[----:B------:R-:W-:-:S03]  /*15290*/  IABS R2, R4 ;  /* 0x0000000400027213 */ /* 0x000fc60000000000 */
[----:B-1----:R-:W-:Y:S01]  /*152a0*/  FFMA.FTZ R12, R3, -UR19, R5 ;  /* 0x80000013030c7c23 */ /* 0x002fe20008010005 */
[----:B------:R-:W-:Y:S01]  /*152b0*/  FMUL.FTZ R3, R62, UR25 ;  /* 0x000000193e037c20 */ /* 0x000fe20008410000 */
[----:B------:R-:W-:Y:S01]  /*152c0*/  IMAD.MOV.U32 R212, RZ, RZ, R7 ;  /* 0x000000ffffd47224 */ /* 0x000fe200078e0007 */
[----:B------:R-:W-:Y:S02]  /*152d0*/  I2FP.F32.S32 R2, R2 ;  /* 0x0000000200027245 */ /* 0x000fe40000201400 */
[----:B------:R1:W2:Y:S01]  /*152e0*/  MUFU.TANH R7, R3 ;  /* 0x0000000300077308 */ /* 0x0002a20000002400 */
[----:B------:R-:W-:Y:S02]  /*152f0*/  FMUL.FTZ R4, R45, UR25 ;  /* 0x000000192d047c20 */ /* 0x000fe40008410000 */
[----:B---3--:R-:W-:Y:S01]  /*15300*/  FFMA.FTZ R6, R2, -UR19, R6 ;  /* 0x8000001302067c23 */ /* 0x008fe20008010006 */
[----:B------:R-:W-:-:S04]  /*15310*/  VIADD R2, R0, 0x1 ;  /* 0x0000000100027836 */ /* 0x000fc80000000000 */
[----:B------:R3:W4:Y:S01]  /*15320*/  MUFU.TANH R10, R4 ;  /* 0x00000004000a7308 */ /* 0x0007220000002400 */
[----:B-1----:R-:W-:-:S05]  /*15330*/  IMAD.IADD R3, R251, 0x1, -R0 ;  /* 0x00000001fb037824 */ /* 0x002fca00078e0a00 */
[----:B------:R-:W-:Y:S01]  /*15340*/  IABS R3, R3 ;  /* 0x0000000300037213 */ /* 0x000fe20000000000 */
[----:B------:R-:W-:-:S04]  /*15350*/  IMAD.IADD R5, R248, 0x1, -R2 ;  /* 0x00000001f8057824 */ /* 0x000fc800078e0a02 */
[----:B---3--:R-:W-:Y:S01]  /*15360*/  IMAD.MOV.U32 R4, RZ, RZ, R3 ;  /* 0x000000ffff047224 */ /* 0x008fe200078e0003 */
[----:B------:R-:W-:-:S04]  /*15370*/  IABS R3, R5 ;  /* 0x0000000500037213 */ /* 0x000fc80000000000 */
[----:B------:R-:W-:Y:S02]  /*15380*/  I2FP.F32.S32 R4, R4 ;  /* 0x0000000400047245 */ /* 0x000fe40000201400 */
[----:B------:R-:W-:-:S03]  /*15390*/  I2FP.F32.S32 R3, R3 ;  /* 0x0000000300037245 */ /* 0x000fc60000201400 */
[----:B--2---:R-:W-:Y:S01]  /*153a0*/  FFMA.FTZ R11, R4, -UR19, R7 ;  /* 0x80000013040b7c23 */ /* 0x004fe20008010007 */
[----:B------:R-:W-:Y:S01]  /*153b0*/  FMUL.FTZ R4, R47, UR25 ;  /* 0x000000192f047c20 */ /* 0x000fe20008410000 */
[----:B----4-:R-:W-:Y:S01]  /*153c0*/  FFMA.FTZ R10, R3, -UR19, R10 ;  /* 0x80000013030a7c23 */ /* 0x010fe2000801000a */
[----:B------:R-:W-:Y:S01]  /*153d0*/  FMUL.FTZ R3, R61, UR25 ;  /* 0x000000193d037c20 */ /* 0x000fe20008410000 */
[C---:B------:R-:W-:Y:S01]  /*153e0*/  ISETP.GE.AND P0, PT, R2.reuse, R219, PT ;  /* 0x000000db0200720c */ /* 0x040fe20003f06270 */
[----:B------:R1:W2:Y:S01]  /*153f0*/  MUFU.TANH R8, R4 ;  /* 0x0000000400087308 */ /* 0x0002a20000002400 */
[C---:B------:R-:W-:Y:S01]  /*15400*/  ISETP.GE.AND P6, PT, R2.reuse, R218, PT ;  /* 0x000000da0200720c */ /* 0x040fe20003fc6270 */
[----:B------:R-:W-:Y:S01]  /*15410*/  FMUL.FTZ R5, R63, UR25 ;  /* 0x000000193f057c20 */ /* 0x000fe20008410000 */
[C---:B------:R-:W-:Y:S02]  /*15420*/  ISETP.GE.AND P5, PT, R2.reuse, R217, PT ;  /* 0x000000d90200720c */ /* 0x040fe40003fa6270 */
[----:B------:R-:W-:-:S02]  /*15430*/  ISETP.GE.AND P4, PT, R2, R252, PT ;  /* 0x000000fc0200720c */ /* 0x000fc40003f86270 */
[C---:B------:R-:W-:Y:S01]  /*15440*/  ISETP.LT.OR P0, PT, R2.reuse, R247, P0 ;  /* 0x000000f70200720c */ /* 0x040fe20000701670 */
[----:B------:R3:W4:Y:S01]  /*15450*/  MUFU.TANH R7, R3 ;  /* 0x0000000300077308 */ /* 0x0007220000002400 */
[C---:B------:R-:W-:Y:S02]  /*15460*/  ISETP.LT.OR P6, PT, R2.reuse, R246, P6 ;  /* 0x000000f60200720c */ /* 0x040fe400037c1670 */
        /* <DEDUP_REMOVED lines=31> */
[----:B------:R-:W-:Y:S01]  /*15660*/  ISETP.GE.AND P3, PT, R0, R218, PT ;  /* 0x000000da0000720c */ /* 0x000fe20003f66270 */
[----:B------:R-:W-:-:S02]  /*15670*/  IMAD.MOV.U32 R208, RZ, RZ, R217 ;  /* 0x000000ffffd07224 */ /* 0x000fc400078e00d9 */
[----:B----4-:R-:W-:Y:S01]  /*15680*/  FFMA.FTZ R9, R2, -UR19, R16 ;  /* 0x8000001302097c23 */ /* 0x010fe20008010010 */
[----:B------:R-:W-:Y:S01]  /*15690*/  FMUL.FTZ R2, R220, UR25 ;  /* 0x00000019dc027c20 */ /* 0x000fe20008410000 */
[----:B------:R-:W-:Y:S01]  /*156a0*/  ISETP.LT.OR P3, PT, R0, R246, P3 ;  /* 0x000000f60000720c */ /* 0x000fe20001f61670 */
[----:B------:R-:W-:Y:S02]  /*156b0*/  IMAD.MOV.U32 R68, RZ, RZ, R21 ;  /* 0x000000ffff447224 */ /* 0x000fe400078e0015 */
[----:B------:R1:W2:Y:S01]  /*156c0*/  MUFU.TANH R4, R2 ;  /* 0x0000000200047308 */ /* 0x0002a20000002400 */
[----:B------:R-:W-:Y:S02]  /*156d0*/  FSEL R21, R12, -INF , !P3 ;  /* 0xff8000000c157808 */ /* 0x000fe40005800000 */
[C---:B------:R-:W-:Y:S01]  /*156e0*/  ISETP.GE.AND P3, PT, R0.reuse, R208, PT ;  /* 0x000000d00000720c */ /* 0x040fe20003f66270 */
[----:B------:R-:W-:Y:S01]  /*156f0*/  IMAD.MOV.U32 R69, RZ, RZ, R22 ;  /* 0x000000ffff457224 */ /* 0x000fe200078e0016 */
[----:B------:R-:W-:Y:S02]  /*15700*/  BAR.SYNC.DEFER_BLOCKING 0x0 ;  /* 0x0000000000007b1d */ /* 0x000fe40000010000 */
[----:B------:R-:W-:-:S04]  /*15710*/  ISETP.LT.OR P3, PT, R0, R245, P3 ;  /* 0x000000f50000720c */ /* 0x000fc80001f61670 */
[----:B------:R-:W-:Y:S02]  /*15720*/  FSEL R22, R6, -INF , !P3 ;  /* 0xff80000006167808 */ /* 0x000fe40005800000 */
[----:B-1----:R-:W-:-:S04]  /*15730*/  IADD3 R2, R249, -R3, RZ ;  /* 0x80000003f9027210 */ /* 0x002fc80007ffe0ff */
[----:B------:R-:W-:Y:S02]  /*15740*/  IABS R2, R2 ;  /* 0x0000000200027213 */ /* 0x000fe40000000000 */
[C---:B------:R-:W-:Y:S02]  /*15750*/  ISETP.GE.AND P3, PT, R0.reuse, R252, PT ;  /* 0x000000fc0000720c */ /* 0x040fe40003f66270 */
[----:B------:R-:W-:Y:S02]  /*15760*/  I2FP.F32.S32 R2, R2 ;  /* 0x0000000200027245 */ /* 0x000fe40000201400 */
[----:B------:R-:W-:Y:S01]  /*15770*/  ISETP.LT.OR P3, PT, R0, R244, P3 ;  /* 0x000000f40000720c */ /* 0x000fe20001f61670 */
[----:B------:R-:W-:Y:S02]  /*15780*/  IMAD.MOV.U32 R70, RZ, RZ, R20 ;  /* 0x000000ffff467224 */ /* 0x000fe400078e0014 */
[----:B--2---:R-:W-:Y:S01]  /*15790*/  FFMA.FTZ R6, R2, -UR19, R4 ;  /* 0x8000001302067c23 */ /* 0x004fe20008010004 */
[----:B------:R-:W-:-:S02]  /*157a0*/  IMAD.MOV.U32 R27, RZ, RZ, R23 ;  /* 0x000000ffff1b7224 */ /* 0x000fc400078e0017 */
[----:B------:R-:W-:Y:S01]  /*157b0*/  FMUL.FTZ R2, R211, UR25 ;  /* 0x00000019d3027c20 */ /* 0x000fe20008410000 */
        /* <DEDUP_REMOVED lines=8> */
[----:B------:R1:W2:Y:S01]  /*15840*/  MUFU.TANH R10, R2 ;  /* 0x00000002000a7308 */ /* 0x0002a20000002400 */
[----:B------:R-:W-:Y:S01]  /*15850*/  FMUL.FTZ R7, R222, UR25 ;  /* 0x00000019de077c20 */ /* 0x000fe20008410000 */
[----:B------:R-:W-:Y:S01]  /*15860*/  FMUL.FTZ R4, R209, UR25 ;  /* 0x00000019d1047c20 */ /* 0x000fe20008410000 */
[C---:B------:R-:W-:Y:S02]  /*15870*/  ISETP.LT.OR P3, PT, R3.reuse, R247, P3 ;  /* 0x000000f70300720c */ /* 0x040fe40001f61670 */
[C---:B------:R-:W-:Y:S02]  /*15880*/  ISETP.LT.OR P0, PT, R3.reuse, R246, P0 ;  /* 0x000000f60300720c */ /* 0x040fe40000701670 */
[----:B------:R-:W-:-:S02]  /*15890*/  ISETP.LT.OR P6, PT, R3, R245, P6 ;  /* 0x000000f50300720c */ /* 0x000fc400037c1670 */
        /* <DEDUP_REMOVED lines=56> */
[----:B------:R-:W-:Y:S01]  /*15c20*/  I2FP.F32.S32 R2, R2 ;  /* 0x0000000200027245 */ /* 0x000fe20000201400 */
[----:B------:R-:W-:Y:S02]  /*15c30*/  IMAD.MOV.U32 R140, RZ, RZ, R218 ;  /* 0x000000ffff8c7224 */ /* 0x000fe400078e00da */
[----:B------:R-:W-:Y:S02]  /*15c40*/  IMAD.MOV.U32 R142, RZ, RZ, R219 ;  /* 0x000000ffff8e7224 */ /* 0x000fe400078e00db */
[----:B---3--:R-:W-:Y:S01]  /*15c50*/  FFMA.FTZ R7, R4, -UR19, R7 ;  /* 0x8000001304077c23 */ /* 0x008fe20008010007 */
[----:B------:R-:W-:Y:S01]  /*15c60*/  FFMA.FTZ R6, R2, -UR19, R14 ;  /* 0x8000001302067c23 */ /* 0x000fe2000801000e */
[----:B------:R-:W-:Y:S01]  /*15c70*/  FMUL.FTZ R2, R143, UR25 ;  /* 0x000000198f027c20 */ /* 0x000fe20008410000 */
[----:B------:R-:W-:Y:S01]  /*15c80*/  FMUL.FTZ R4, R141, UR25 ;  /* 0x000000198d047c20 */ /* 0x000fe20008410000 */
[----:B------:R-:W-:-:S02]  /*15c90*/  FSEL R43, R12, -INF , !P5 ;  /* 0xff8000000c2b7808 */ /* 0x000fc40006800000 */
[----:B------:R-:W-:Y:S02]  /*15ca0*/  FSEL R15, R11, -INF , !P4 ;  /* 0xff8000000b0f7808 */ /* 0x000fe40006000000 */
[----:B------:R-:W-:Y:S02]  /*15cb0*/  FSEL R16, R10, -INF , !P3 ;  /* 0xff8000000a107808 */ /* 0x000fe40005800000 */
[----:B------:R-:W-:Y:S02]  /*15cc0*/  FSEL R40, R8, -INF , !P0 ;  /* 0xff80000008287808 */ /* 0x000fe40004000000 */
[C---:B------:R-:W-:Y:S02]  /*15cd0*/  ISETP.GE.AND P5, PT, R3.reuse, R142, PT ;  /* 0x0000008e0300720c */ /* 0x040fe40003fa6270 */
[C---:B------:R-:W-:Y:S02]  /*15ce0*/  ISETP.GE.AND P4, PT, R3.reuse, R140, PT ;  /* 0x0000008c0300720c */ /* 0x040fe40003f86270 */
[----:B------:R-:W-:-:S02]  /*15cf0*/  ISETP.GE.AND P3, PT, R3, R208, PT ;  /* 0x000000d00300720c */ /* 0x000fc40003f66270 */
[C---:B------:R-:W-:Y:S01]  /*15d00*/  ISETP.GE.AND P0, PT, R3.reuse, R252, PT ;  /* 0x000000fc0300720c */ /* 0x040fe20003f06270 */
[----:B------:R1:W2:Y:S01]  /*15d10*/  MUFU.TANH R10, R2 ;  /* 0x00000002000a7308 */ /* 0x0002a20000002400 */
[----:B------:R-:W-:Y:S02]  /*15d20*/  I2FP.F32.S32 R5, R5 ;  /* 0x0000000500057245 */ /* 0x000fe40000201400 */
[C---:B------:R-:W-:Y:S02]  /*15d30*/  ISETP.LT.OR P5, PT, R3.reuse, R247, P5 ;  /* 0x000000f70300720c */ /* 0x040fe40002fa1670 */
[C---:B------:R-:W-:Y:S02]  /*15d40*/  ISETP.LT.OR P4, PT, R3.reuse, R246, P4 ;  /* 0x000000f60300720c */ /* 0x040fe40002781670 */
[C---:B------:R-:W-:Y:S01]  /*15d50*/  ISETP.LT.OR P3, PT, R3.reuse, R245, P3 ;  /* 0x000000f50300720c */ /* 0x040fe20001f61670 */
[----:B------:R3:W-:Y:S01]  /*15d60*/  MUFU.TANH R14, R4 ;  /* 0x00000004000e7308 */ /* 0x0007e20000002400 */
[----:B------:R-:W-:Y:S01]  /*15d70*/  ISETP.LT.OR P0, PT, R3, R244, P0 ;  /* 0x000000f40300720c */ /* 0x000fe20000701670 */
[----:B------:R-:W-:-:S02]  /*15d80*/  IMAD.IADD R3, R251, 0x1, -R3 ;  /* 0x00000001fb037824 */ /* 0x000fc400078e0a03 */
[----:B------:R-:W-:Y:S01]  /*15d90*/  FFMA.FTZ R9, R5, -UR19, R9 ;  /* 0x8000001305097c23 */ /* 0x000fe20008010009 */
[----:B-1----:R-:W-:Y:S02]  /*15da0*/  VIADD R2, R0, 0x11 ;  /* 0x0000001100027836 */ /* 0x002fe40000000000 */
        /* <DEDUP_REMOVED lines=129> */
[----:B------:R-:W-:-:S03]  /*165c0*/  I2FP.F32.S32 R2, R2 ;  /* 0x0000000200027245 */ /* 0x000fc60000201400 */
[----:B--2---:R-:W-:Y:S01]  /*165d0*/  FFMA.FTZ R7, R4, -UR19, R7 ;  /* 0x8000001304077c23 */ /* 0x004fe20008010007 */
[----:B------:R-:W-:Y:S01]  /*165e0*/  FMUL.FTZ R4, R53, UR25 ;  /* 0x0000001935047c20 */ /* 0x000fe20008410000 */
[----:B----4-:R-:W-:Y:S01]  /*165f0*/  FFMA.FTZ R6, R2, -UR19, R14 ;  /* 0x8000001302067c23 */ /* 0x010fe2000801000e */
[----:B------:R-:W-:Y:S02]  /*16600*/  FMUL.FTZ R2, R55, UR25 ;  /* 0x0000001937027c20 */ /* 0x000fe40008410000 */
[----:B------:R1:W-:Y:S01]  /*16610*/  MUFU.TANH R14, R4 ;  /* 0x00000004000e7308 */ /* 0x0003e20000002400 */
[----:B------:R-:W-:Y:S02]  /*16620*/  FSEL R67, R12, -INF , !P4 ;  /* 0xff8000000c437808 */ /* 0x000fe40006000000 */
[----:B------:R-:W-:Y:S02]  /*16630*/  FSEL R60, R11, -INF , !P3 ;  /* 0xff8000000b3c7808 */ /* 0x000fe40005800000 */
[----:B------:R-:W-:-:S02]  /*16640*/  FSEL R54, R10, -INF , !P0 ;  /* 0xff8000000a367808 */ /* 0x000fc40004000000 */
[C---:B------:R-:W-:Y:S02]  /*16650*/  ISETP.GE.AND P4, PT, R3.reuse, R142, PT ;  /* 0x0000008e0300720c */ /* 0x040fe40003f86270 */
[C---:B------:R-:W-:Y:S02]  /*16660*/  ISETP.GE.AND P3, PT, R3.reuse, R140, PT ;  /* 0x0000008c0300720c */ /* 0x040fe40003f66270 */
[C---:B------:R-:W-:Y:S01]  /*16670*/  ISETP.GE.AND P0, PT, R3.reuse, R208, PT ;  /* 0x000000d00300720c */ /* 0x040fe20003f06270 */
[----:B------:R2:W3:Y:S01]  /*16680*/  MUFU.TANH R10, R2 ;  /* 0x00000002000a7308 */ /* 0x0004e20000002400 */
[----:B------:R-:W-:Y:S02]  /*16690*/  I2FP.F32.S32 R5, R5 ;  /* 0x0000000500057245 */ /* 0x000fe40000201400 */
[----:B-1----:R-:W-:Y:S02]  /*166a0*/  FSEL R4, R8, -INF , !P6 ;  /* 0xff80000008047808 */ /* 0x002fe40007000000 */
[----:B------:R-:W-:-:S02]  /*166b0*/  ISETP.GE.AND P6, PT, R3, R252, PT ;  /* 0x000000fc0300720c */ /* 0x000fc40003fc6270 */
[C---:B------:R-:W-:Y:S01]  /*166c0*/  ISETP.LT.OR P4, PT, R3.reuse, R247, P4 ;  /* 0x000000f70300720c */ /* 0x040fe20002781670 */
[----:B------:R1:W-:Y:S01]  /*166d0*/  STL [R1+0x18], R4 ;  /* 0x0000180401007387 */ /* 0x0003e20000100800 */
[C---:B------:R-:W-:Y:S02]  /*166e0*/  ISETP.LT.OR P3, PT, R3.reuse, R246, P3 ;  /* 0x000000f60300720c */ /* 0x040fe40001f61670 */
[C---:B------:R-:W-:Y:S02]  /*166f0*/  ISETP.LT.OR P0, PT, R3.reuse, R245, P0 ;  /* 0x000000f50300720c */ /* 0x040fe40000701670 */
[----:B------:R-:W-:Y:S01]  /*16700*/  ISETP.LT.OR P6, PT, R3, R244, P6 ;  /* 0x000000f40300720c */ /* 0x000fe200037c1670 */
[----:B--2---:R-:W-:Y:S02]  /*16710*/  VIADD R2, R0, 0x21 ;  /* 0x0000002100027836 */ /* 0x004fe40000000000 */
[----:B------:R-:W-:Y:S02]  /*16720*/  IMAD.IADD R3, R251, 0x1, -R3 ;  /* 0x00000001fb037824 */ /* 0x000fe400078e0a03 */
[----:B------:R-:W-:Y:S01]  /*16730*/  FFMA.FTZ R9, R5, -UR19, R9 ;  /* 0x8000001305097c23 */ /* 0x000fe20008010009 */
[----:B------:R-:W-:-:S02]  /*16740*/  IADD3 R5, R250, -R2, RZ ;  /* 0x80000002fa057210 */ /* 0x000fc40007ffe0ff */
[----:B------:R-:W-:Y:S02]  /*16750*/  IABS R11, R3 ;  /* 0x00000003000b7213 */ /* 0x000fe40000000000 */
[----:B------:R-:W-:Y:S01]  /*16760*/  IABS R3, R5 ;  /* 0x0000000500037213 */ /* 0x000fe20000000000 */
[----:B-1----:R-:W-:-:S04]  /*16770*/  FMUL.FTZ R4, R134, UR25 ;  /* 0x0000001986047c20 */ /* 0x002fc80008410000 */
[----:B------:R1:W2:Y:S01]  /*16780*/  MUFU.TANH R8, R4 ;  /* 0x0000000400087308 */ /* 0x0002a20000002400 */
[----:B------:R-:W-:Y:S01]  /*16790*/  IMAD.MOV.U32 R5, RZ, RZ, R11 ;  /* 0x000000ffff057224 */ /* 0x000fe200078e000b */
[----:B------:R-:W-:-:S04]  /*167a0*/  I2FP.F32.S32 R3, R3 ;  /* 0x0000000300037245 */ /* 0x000fc80000201400 */
[----:B------:R-:W-:Y:S01]  /*167b0*/  I2FP.F32.S32 R5, R5 ;  /* 0x0000000500057245 */ /* 0x000fe20000201400 */
[----:B-1----:R-:W-:-:S05]  /*167c0*/  IMAD.IADD R4, R248, 0x1, -R2 ;  /* 0x00000001f8047824 */ /* 0x002fca00078e0a02 */
[----:B------:R-:W-:Y:S01]  /*167d0*/  IABS R4, R4 ;  /* 0x0000000400047213 */ /* 0x000fe20000000000 */
[----:B---3--:R-:W-:-:S03]  /*167e0*/  FFMA.FTZ R10, R3, -UR19, R10 ;  /* 0x80000013030a7c23 */ /* 0x008fc6000801000a */
[----:B------:R-:W-:Y:S01]  /*167f0*/  I2FP.F32.S32 R4, R4 ;  /* 0x0000000400047245 */ /* 0x000fe20000201400 */
[----:B------:R-:W-:Y:S01]  /*16800*/  FMUL.FTZ R3, R133, UR25 ;  /* 0x0000001985037c20 */ /* 0x000fe20008410000 */
[----:B--2---:R-:W-:Y:S01]  /*16810*/  FFMA.FTZ R12, R5, -UR19, R8 ;  /* 0x80000013050c7c23 */ /* 0x004fe20008010008 */
        /* <DEDUP_REMOVED lines=43> */
[----:B------:R-:W-:Y:S02]  /*16ad0*/  FSEL R53, R12, -INF , !P6 ;  /* 0xff8000000c357808 */ /* 0x000fe40007000000 */
[----:B------:R1:W-:Y:S01]  /*16ae0*/  MUFU.TANH R14, R4 ;  /* 0x00000004000e7308 */ /* 0x0003e20000002400 */
[----:B------:R-:W-:Y:S01]  /*16af0*/  FSEL R56, R11, -INF , !P5 ;  /* 0xff8000000b387808 */ /* 0x000fe20006800000 */
[----:B------:R-:W-:Y:S01]  /*16b00*/  FMUL.FTZ R2, R39, UR25 ;  /* 0x0000001927027c20 */ /* 0x000fe20008410000 */
[----:B------:R-:W-:Y:S02]  /*16b10*/  FSEL R46, R10, -INF , !P4 ;  /* 0xff8000000a2e7808 */ /* 0x000fe40006000000 */
[----:B------:R-:W-:-:S02]  /*16b20*/  ISETP.GE.AND P6, PT, R3, R142, PT ;  /* 0x0000008e0300720c */ /* 0x000fc40003fc6270 */
[C---:B------:R-:W-:Y:S02]  /*16b30*/  ISETP.GE.AND P5, PT, R3.reuse, R140, PT ;  /* 0x0000008c0300720c */ /* 0x040fe40003fa6270 */
[C---:B------:R-:W-:Y:S01]  /*16b40*/  ISETP.GE.AND P4, PT, R3.reuse, R208, PT ;  /* 0x000000d00300720c */ /* 0x040fe20003f86270 */
[----:B------:R2:W3:Y:S01]  /*16b50*/  MUFU.TANH R10, R2 ;  /* 0x00000002000a7308 */ /* 0x0004e20000002400 */
[----:B------:R-:W-:Y:S02]  /*16b60*/  I2FP.F32.S32 R5, R5 ;  /* 0x0000000500057245 */ /* 0x000fe40000201400 */
[----:B-1----:R-:W-:Y:S02]  /*16b70*/  FSEL R4, R8, -INF , !P3 ;  /* 0xff80000008047808 */ /* 0x002fe40005800000 */
[C---:B------:R-:W-:Y:S02]  /*16b80*/  ISETP.GE.AND P3, PT, R3.reuse, R252, PT ;  /* 0x000000fc0300720c */ /* 0x040fe40003f66270 */
[C---:B------:R-:W-:Y:S01]  /*16b90*/  ISETP.LT.OR P6, PT, R3.reuse, R247, P6 ;  /* 0x000000f70300720c */ /* 0x040fe200037c1670 */
[----:B------:R1:W-:Y:S01]  /*16ba0*/  STL [R1+0x14], R4 ;  /* 0x0000140401007387 */ /* 0x0003e20000100800 */
[----:B------:R-:W-:-:S02]  /*16bb0*/  ISETP.LT.OR P5, PT, R3, R246, P5 ;  /* 0x000000f60300720c */ /* 0x000fc40002fa1670 */
[C---:B------:R-:W-:Y:S02]  /*16bc0*/  ISETP.LT.OR P4, PT, R3.reuse, R245, P4 ;  /* 0x000000f50300720c */ /* 0x040fe40002781670 */
[----:B------:R-:W-:Y:S01]  /*16bd0*/  ISETP.LT.OR P3, PT, R3, R244, P3 ;  /* 0x000000f40300720c */ /* 0x000fe20001f61670 */
[----:B--2---:R-:W-:Y:S02]  /*16be0*/  VIADD R2, R0, 0x29 ;  /* 0x0000002900027836 */ /* 0x004fe40000000000 */
[----:B------:R-:W-:Y:S02]  /*16bf0*/  IMAD.IADD R3, R251, 0x1, -R3 ;  /* 0x00000001fb037824 */ /* 0x000fe400078e0a03 */
[----:B------:R-:W-:Y:S01]  /*16c00*/  FFMA.FTZ R9, R5, -UR19, R9 ;  /* 0x8000001305097c23 */ /* 0x000fe20008010009 */
[----:B------:R-:W-:Y:S02]  /*16c10*/  IMAD.IADD R5, R250, 0x1, -R2 ;  /* 0x00000001fa057824 */ /* 0x000fe400078e0a02 */
[----:B------:R-:W-:-:S03]  /*16c20*/  IABS R11, R3 ;  /* 0x00000003000b7213 */ /* 0x000fc60000000000 */
[----:B------:R-:W-:Y:S01]  /*16c30*/  IABS R3, R5 ;  /* 0x0000000500037213 */ /* 0x000fe20000000000 */
[----:B-1----:R-:W-:-:S04]  /*16c40*/  FMUL.FTZ R4, R138, UR25 ;  /* 0x000000198a047c20 */ /* 0x002fc80008410000 */
[----:B------:R1:W2:Y:S01]  /*16c50*/  MUFU.TANH R8, R4 ;  /* 0x0000000400087308 */ /* 0x0002a20000002400 */
[----:B------:R-:W-:Y:S01]  /*16c60*/  IMAD.MOV.U32 R5, RZ, RZ, R11 ;  /* 0x000000ffff057224 */ /* 0x000fe200078e000b */
[----:B------:R-:W-:-:S04]  /*16c70*/  I2FP.F32.S32 R3, R3 ;  /* 0x0000000300037245 */ /* 0x000fc80000201400 */
[----:B------:R-:W-:Y:S01]  /*16c80*/  I2FP.F32.S32 R5, R5 ;  /* 0x0000000500057245 */ /* 0x000fe20000201400 */
[----:B---3--:R-:W-:Y:S01]  /*16c90*/  FFMA.FTZ R10, R3, -UR19, R10 ;  /* 0x80000013030a7c23 */ /* 0x008fe2000801000a */
[----:B------:R-:W-:Y:S01]  /*16ca0*/  FMUL.FTZ R3, R137, UR25 ;  /* 0x0000001989037c20 */ /* 0x000fe20008410000 */
[----:B-1----:R-:W-:Y:S02]  /*16cb0*/  IMAD.IADD R4, R248, 0x1, -R2 ;  /* 0x00000001f8047824 */ /* 0x002fe400078e0a02 */
[----:B--2---:R-:W-:Y:S01]  /*16cc0*/  FFMA.FTZ R12, R5, -UR19, R8 ;  /* 0x80000013050c7c23 */ /* 0x004fe20008010008 */
[----:B------:R-:W-:Y:S02]  /*16cd0*/  FSEL R5, R13, -INF , !P0 ;  /* 0xff8000000d057808 */ /* 0x000fe40004000000 */
[----:B------:R-:W-:-:S03]  /*16ce0*/  IABS R4, R4 ;  /* 0x0000000400047213 */ /* 0x000fc60000000000 */
[----:B------:R1:W-:Y:S01]  /*16cf0*/  STL [R1+0x10], R5 ;  /* 0x0000100501007387 */ /* 0x0003e20000100800 */
[----:B------:R-:W-:Y:S02]  /*16d00*/  I2FP.F32.S32 R4, R4 ;  /* 0x0000000400047245 */ /* 0x000fe40000201400 */
[----:B------:R-:W-:Y:S02]  /*16d10*/  FSEL R222, R9, -INF , !P6 ;  /* 0xff80000009de7808 */ /* 0x000fe40007000000 */
[----:B------:R-:W-:Y:S01]  /*16d20*/  FSEL R223, R7, -INF , !P5 ;  /* 0xff80000007df7808 */ /* 0x000fe20006800000 */
[----:B------:R-:W-:Y:S01]  /*16d30*/  FFMA.FTZ R11, R4, -UR19, R14 ;  /* 0x80000013040b7c23 */ /* 0x000fe2000801000e */
[----:B------:R-:W-:Y:S01]  /*16d40*/  FMUL.FTZ R4, R139, UR25 ;  /* 0x000000198b047c20 */ /* 0x000fe20008410000 */
[C---:B------:R-:W-:Y:S02]  /*16d50*/  ISETP.GE.AND P0, PT, R2.reuse, R142, PT ;  /* 0x0000008e0200720c */ /* 0x040fe40003f06270 */
[----:B------:R-:W-:-:S02]  /*16d60*/  ISETP.GE.AND P6, PT, R2, R140, PT ;  /* 0x0000008c0200720c */ /* 0x000fc40003fc6270 */
[C---:B------:R-:W-:Y:S01]  /*16d70*/  ISETP.GE.AND P5, PT, R2.reuse, R208, PT ;  /* 0x000000d00200720c */ /* 0x040fe20003fa6270 */
[----:B------:R-:W-:Y:S01]  /*16d80*/  MUFU.TANH R4, R4 ;  /* 0x0000000400047308 */ /* 0x000fe20000002400 */
[----:B------:R-:W-:-:S07]  /*16d90*/  ISETP.LT.OR P0, PT, R2, R247, P0 ;  /* 0x000000f70200720c */ /* 0x000fce0000701670 */
[----:B-1----:R1:W2:Y:S01]  /*16da0*/  MUFU.TANH R5, R3 ;  /* 0x0000000300057308 */ /* 0x0022a20000002400 */
[C---:B------:R-:W-:Y:S02]  /*16db0*/  ISETP.LT.OR P6, PT, R2.reuse, R246, P6 ;  /* 0x000000f60200720c */ /* 0x040fe400037c1670 */
[----:B------:R-:W-:Y:S02]  /*16dc0*/  ISETP.LT.OR P5, PT, R2, R245, P5 ;  /* 0x000000f50200720c */ /* 0x000fe40002fa1670 */
[----:B-1----:R-:W-:Y:S02]  /*16dd0*/  FSEL R3, R6, -INF , !P4 ;  /* 0xff80000006037808 */ /* 0x002fe40006000000 */
[----:B------:R-:W-:-:S03]  /*16de0*/  ISETP.GE.AND P4, PT, R2, R252, PT ;  /* 0x000000fc0200720c */ /* 0x000fc60003f86270 */
[----:B------:R1:W-:Y:S01]  /*16df0*/  STL [R1+0xc], R3 ;  /* 0x00000c0301007387 */ /* 0x0003e20000100800 */
[----:B------:R-:W-:Y:S01]  /*16e00*/  ISETP.LT.OR P4, PT, R2, R244, P4 ;  /* 0x000000f40200720c */ /* 0x000fe20002781670 */
        /* <DEDUP_REMOVED lines=23> */
[----:B------:R-:W-:-:S03]  /*16f80*/  I2FP.F32.S32 R2, R2 ;  /* 0x0000000200027245 */ /* 0x000fc60000201400 */
[----:B---3--:R-:W-:Y:S02]  /*16f90*/  FFMA.FTZ R7, R4, -UR19, R7 ;  /* 0x8000001304077c23 */ /* 0x008fe40008010007 */
[----:B------:R-:W-:Y:S01]  /*16fa0*/  FFMA.FTZ R6, R2, -UR19, R14 ;  /* 0x8000001302067c23 */ /* 0x000fe2000801000e */
[----:B------:R-:W-:Y:S01]  /*16fb0*/  FMUL.FTZ R2, R51, UR25 ;  /* 0x0000001933027c20 */ /* 0x000fe20008410000 */
[----:B------:R-:W-:Y:S01]  /*16fc0*/  FMUL.FTZ R4, R49, UR25 ;  /* 0x0000001931047c20 */ /* 0x000fe20008410000 */
[----:B------:R-:W-:Y:S02]  /*16fd0*/  FSEL R221, R12, -INF , !P3 ;  /* 0xff8000000cdd7808 */ /* 0x000fe40005800000 */
[----:B------:R-:W-:Y:S02]  /*16fe0*/  FSEL R217, R11, -INF , !P0 ;  /* 0xff8000000bd97808 */ /* 0x000fe40004000000 */
[----:B------:R-:W-:Y:S02]  /*16ff0*/  FSEL R219, R10, -INF , !P6 ;  /* 0xff8000000adb7808 */ /* 0x000fe40007000000 */
[----:B------:R-:W-:Y:S01]  /*17000*/  FSEL R220, R8, -INF , !P5 ;  /* 0xff80000008dc7808 */ /* 0x000fe20006800000 */
[----:B------:R1:W2:Y:S01]  /*17010*/  MUFU.TANH R10, R2 ;  /* 0x00000002000a7308 */ /* 0x0002a20000002400 */
[----:B------:R-:W-:-:S02]  /*17020*/  I2FP.F32.S32 R5, R5 ;  /* 0x0000000500057245 */ /* 0x000fc40000201400 */
[C---:B------:R-:W-:Y:S02]  /*17030*/  ISETP.GE.AND P3, PT, R3.reuse, R142, PT ;  /* 0x0000008e0300720c */ /* 0x040fe40003f66270 */
[C---:B------:R-:W-:Y:S02]  /*17040*/  ISETP.GE.AND P0, PT, R3.reuse, R140, PT ;  /* 0x0000008c0300720c */ /* 0x040fe40003f06270 */
[C---:B------:R-:W-:Y:S02]  /*17050*/  ISETP.GE.AND P6, PT, R3.reuse, R208, PT ;  /* 0x000000d00300720c */ /* 0x040fe40003fc6270 */
[C---:B------:R-:W-:Y:S01]  /*17060*/  ISETP.GE.AND P5, PT, R3.reuse, R252, PT ;  /* 0x000000fc0300720c */ /* 0x040fe20003fa6270 */
[----:B------:R3:W4:Y:S01]  /*17070*/  MUFU.TANH R14, R4 ;  /* 0x00000004000e7308 */ /* 0x0007220000002400 */
[----:B------:R-:W-:Y:S01]  /*17080*/  ISETP.LT.OR P3, PT, R3, R247, P3 ;  /* 0x000000f70300720c */ /* 0x000fe20001f61670 */
[----:B------:R-:W-:Y:S01]  /*17090*/  FFMA.FTZ R9, R5, -UR19, R9 ;  /* 0x8000001305097c23 */ /* 0x000fe20008010009 */
[----:B------:R-:W-:-:S02]  /*170a0*/  ISETP.LT.OR P0, PT, R3, R246, P0 ;  /* 0x000000f60300720c */ /* 0x000fc40000701670 */
[C---:B------:R-:W-:Y:S01]  /*170b0*/  ISETP.LT.OR P6, PT, R3.reuse, R245, P6 ;  /* 0x000000f50300720c */ /* 0x040fe200037c1670 */
[----:B-1----:R-:W-:Y:S01]  /*170c0*/  VIADD R2, R0, 0x31 ;  /* 0x0000003100027836 */ /* 0x002fe20000000000 */
[----:B------:R-:W-:Y:S01]  /*170d0*/  ISETP.LT.OR P5, PT, R3, R244, P5 ;  /* 0x000000f40300720c */ /* 0x000fe20002fa1670 */
[----:B------:R-:W-:Y:S02]  /*170e0*/  IMAD.IADD R3, R251, 0x1, -R3 ;  /* 0x00000001fb037824 */ /* 0x000fe400078e0a03 */
[----:B------:R-:W-:Y:S02]  /*170f0*/  IMAD.IADD R5, R250, 0x1, -R2 ;  /* 0x00000001fa057824 */ /* 0x000fe400078e0a02 */
[----:B---3--:R-:W-:Y:S01]  /*17100*/  FMUL.FTZ R4, R34, UR25 ;  /* 0x0000001922047c20 */ /* 0x008fe20008410000 */
[----:B------:R-:W-:-:S03]  /*17110*/  IABS R11, R3 ;  /* 0x00000003000b7213 */ /* 0x000fc60000000000 */
[----:B------:R1:W3:Y:S01]  /*17120*/  MUFU.TANH R8, R4 ;  /* 0x0000000400087308 */ /* 0x0002e20000002400 */
[----:B------:R-:W-:-:S04]  /*17130*/  IABS R3, R5 ;  /* 0x0000000500037213 */ /* 0x000fc80000000000 */
[----:B------:R-:W-:Y:S01]  /*17140*/  I2FP.F32.S32 R3, R3 ;  /* 0x0000000300037245 */ /* 0x000fe20000201400 */
[----:B-1----:R-:W-:-:S05]  /*17150*/  IMAD.IADD R4, R248, 0x1, -R2 ;  /* 0x00000001f8047824 */ /* 0x002fca00078e0a02 */
[----:B------:R-:W-:Y:S01]  /*17160*/  IABS R4, R4 ;  /* 0x0000000400047213 */ /* 0x000fe20000000000 */
[----:B--2---:R-:W-:-:S03]  /*17170*/  FFMA.FTZ R10, R3, -UR19, R10 ;  /* 0x80000013030a7c23 */ /* 0x004fc6000801000a */
[----:B------:R-:W-:Y:S01]  /*17180*/  I2FP.F32.S32 R4, R4 ;  /* 0x0000000400047245 */ /* 0x000fe20000201400 */
[----:B------:R-:W-:Y:S02]  /*17190*/  IMAD.MOV.U32 R5, RZ, RZ, R11 ;  /* 0x000000ffff057224 */ /* 0x000fe400078e000b */
[----:B------:R-:W-:Y:S01]  /*171a0*/  FMUL.FTZ R3, R33, UR25 ;  /* 0x0000001921037c20 */ /* 0x000fe20008410000 */
[----:B------:R-:W-:Y:S02]  /*171b0*/  IMAD.MOV.U32 R210, RZ, RZ, R215 ;  /* 0x000000ffffd27224 */ /* 0x000fe400078e00d7 */
[----:B----4-:R-:W-:Y:S01]  /*171c0*/  FFMA.FTZ R11, R4, -UR19, R14 ;  /* 0x80000013040b7c23 */ /* 0x010fe2000801000e */
[----:B------:R-:W-:Y:S02]  /*171d0*/  IMAD.MOV.U32 R209, RZ, RZ, R214 ;  /* 0x000000ffffd17224 */ /* 0x000fe400078e00d6 */
[----:B------:R-:W-:Y:S01]  /*171e0*/  FMUL.FTZ R4, R35, UR25 ;  /* 0x0000001923047c20 */ /* 0x000fe20008410000 */
[----:B------:R-:W-:-:S02]  /*171f0*/  FSEL R218, R13, -INF , !P4 ;  /* 0xff8000000dda7808 */ /* 0x000fc40006000000 */
[----:B------:R-:W-:Y:S02]  /*17200*/  FSEL R214, R9, -INF , !P3 ;  /* 0xff80000009d67808 */ /* 0x000fe40005800000 */
[----:B------:R-:W-:Y:S02]  /*17210*/  FSEL R215, R7, -INF , !P0 ;  /* 0xff80000007d77808 */ /* 0x000fe40004000000 */
[----:B------:R-:W-:Y:S01]  /*17220*/  FSEL R216, R6, -INF , !P6 ;  /* 0xff80000006d87808 */ /* 0x000fe20007000000 */
[----:B------:R1:W2:Y:S01]  /*17230*/  MUFU.TANH R7, R3 ;  /* 0x0000000300077308 */ /* 0x0002a20000002400 */
[C---:B------:R-:W-:Y:S02]  /*17240*/  ISETP.GE.AND P4, PT, R2.reuse, R142, PT ;  /* 0x0000008e0200720c */ /* 0x040fe40003f86270 */
[C---:B------:R-:W-:Y:S02]  /*17250*/  ISETP.GE.AND P3, PT, R2.reuse, R140, PT ;  /* 0x0000008c0200720c */ /* 0x040fe40003f66270 */
[----:B------:R-:W-:-:S02]  /*17260*/  ISETP.GE.AND P0, PT, R2, R208, PT ;  /* 0x000000d00200720c */ /* 0x000fc40003f06270 */
[C---:B------:R-:W-:Y:S01]  /*17270*/  ISETP.GE.AND P6, PT, R2.reuse, R252, PT ;  /* 0x000000fc0200720c */ /* 0x040fe20003fc6270 */
[----:B------:R-:W4:Y:S01]  /*17280*/  MUFU.TANH R4, R4 ;  /* 0x0000000400047308 */ /* 0x000f220000002400 */
[----:B------:R-:W-:Y:S02]  /*17290*/  I2FP.F32.S32 R5, R5 ;  /* 0x0000000500057245 */ /* 0x000fe40000201400 */
[C---:B------:R-:W-:Y:S02]  /*172a0*/  ISETP.LT.OR P4, PT, R2.reuse, R247, P4 ;  /* 0x000000f70200720c */ /* 0x040fe40002781670 */
[C---:B------:R-:W-:Y:S01]  /*172b0*/  ISETP.LT.OR P3, PT, R2.reuse, R246, P3 ;  /* 0x000000f60200720c */ /* 0x040fe20001f61670 */
[--C-:B-1----:R-:W-:Y:S01]  /*172c0*/  IMAD.IADD R3, R249, 0x1, -R2.reuse ;  /* 0x00000001f9037824 */ /* 0x102fe200078e0a02 */
[C---:B------:R-:W-:Y:S02]  /*172d0*/  ISETP.LT.OR P0, PT, R2.reuse, R245, P0 ;  /* 0x000000f50200720c */ /* 0x040fe40000701670 */
[----:B------:R-:W-:Y:S01]  /*172e0*/  ISETP.LT.OR P6, PT, R2, R244, P6 ;  /* 0x000000f40200720c */ /* 0x000fe200037c1670 */
[----:B------:R-:W-:Y:S01]  /*172f0*/  IMAD.IADD R2, R251, 0x1, -R2 ;  /* 0x00000001fb027824 */ /* 0x000fe200078e0a02 */
[----:B------:R-:W-:Y:S01]  /*17300*/  IABS R6, R3 ;  /* 0x0000000300067213 */ /* 0x000fe20000000000 */
[----:B---3--:R-:W-:Y:S01]  /*17310*/  FFMA.FTZ R12, R5, -UR19, R8 ;  /* 0x80000013050c7c23 */ /* 0x008fe20008010008 */
[----:B------:R-:W-:-:S02]  /*17320*/  FMUL.FTZ R3, R209, UR25 ;  /* 0x00000019d1037c20 */ /* 0x000fc40008410000 */
[----:B------:R-:W-:Y:S01]  /*17330*/  IABS R5, R2 ;  /* 0x0000000200057213 */ /* 0x000fe20000000000 */
[----:B------:R-:W-:Y:S01]  /*17340*/  IMAD.MOV.U32 R2, RZ, RZ, R6 ;  /* 0x000000ffff027224 */ /* 0x000fe200078e0006 */
[----:B------:R1:W-:Y:S04]  /*17350*/  MUFU.TANH R9, R3 ;  /* 0x0000000300097308 */ /* 0x0003e80000002400 */
[----:B------:R-:W-:-:S05]  /*17360*/  I2FP.F32.S32 R2, R2 ;  /* 0x0000000200027245 */ /* 0x000fca0000201400 */
[----:B--2---:R-:W-:Y:S01]  /*17370*/  FFMA.FTZ R7, R2, -UR19, R7 ;  /* 0x8000001302077c23 */ /* 0x004fe20008010007 */
[----:B------:R-:W-:Y:S01]  /*17380*/  VIADD R2, R0, 0x38 ;  /* 0x0000003800027836 */ /* 0x000fe20000000000 */
[----:B-1----:R-:W-:Y:S01]  /*17390*/  I2FP.F32.S32 R3, R5 ;  /* 0x0000000500037245 */ /* 0x002fe20000201400 */
[----:B------:R-:W-:-:S04]  /*173a0*/  FMUL.FTZ R5, R210, UR25 ;  /* 0x00000019d2057c20 */ /* 0x000fc80008410000 */
[----:B----4-:R-:W-:Y:S01]  /*173b0*/  FFMA.FTZ R13, R3, -UR19, R4 ;  /* 0x80000013030d7c23 */ /* 0x010fe20008010004 */
[----:B------:R-:W-:Y:S01]  /*173c0*/  FMUL.FTZ R3, R70, UR25 ;  /* 0x0000001946037c20 */ /* 0x000fe20008410000 */
[----:B------:R1:W2:Y:S01]  /*173d0*/  MUFU.TANH R8, R5 ;  /* 0x0000000500087308 */ /* 0x0002a20000002400 */
[--C-:B------:R-:W-:Y:S02]  /*173e0*/  IMAD.IADD R4, R248, 0x1, -R2.reuse ;  /* 0x00000001f8047824 */ /* 0x100fe400078e0a02 */
[--C-:B------:R-:W-:Y:S01]  /*173f0*/  IMAD.IADD R6, R249, 0x1, -R2.reuse ;  /* 0x00000001f9067824 */ /* 0x100fe200078e0a02 */
[----:B------:R-:W-:Y:S01]  /*17400*/  FSEL R210, R11, -INF , !P4 ;  /* 0xff8000000bd27808 */ /* 0x000fe20006000000 */
[----:B------:R3:W5:Y:S03]  /*17410*/  LDL.LU R70, [R1+0x98] ;  /* 0x0000980001467983 */ /* 0x0007660000300800 */
[----:B------:R4:W3:Y:S01]  /*17420*/  MUFU.TANH R14, R3 ;  /* 0x00000003000e7308 */ /* 0x0008e20000002400 */
[----:B-1----:R-:W-:Y:S01]  /*17430*/  IABS R5, R4 ;  /* 0x0000000400057213 */ /* 0x002fe20000000000 */
[----:B----4-:R-:W-:-:S05]  /*17440*/  IMAD.IADD R3, R250, 0x1, -R2 ;  /* 0x00000001fa037824 */ /* 0x010fca00078e0a02 */
[----:B------:R-:W-:Y:S02]  /*17450*/  IABS R4, R3 ;  /* 0x0000000300047213 */ /* 0x000fe40000000000 */
[----:B------:R-:W-:Y:S02]  /*17460*/  IABS R3, R6 ;  /* 0x0000000600037213 */ /* 0x000fe40000000000 */
[----:B------:R-:W-:Y:S02]  /*17470*/  I2FP.F32.S32 R4, R4 ;  /* 0x0000000400047245 */ /* 0x000fe40000201400 */
[----:B------:R-:W-:-:S03]  /*17480*/  I2FP.F32.S32 R3, R3 ;  /* 0x0000000300037245 */ /* 0x000fc60000201400 */
[----:B--2---:R-:W-:Y:S01]  /*17490*/  FFMA.FTZ R8, R4, -UR19, R8 ;  /* 0x8000001304087c23 */ /* 0x004fe20008010008 */
[----:B------:R-:W-:Y:S01]  /*174a0*/  FMUL.FTZ R4, R212, UR25 ;  /* 0x00000019d4047c20 */ /* 0x000fe20008410000 */
[----:B------:R-:W-:Y:S01]  /*174b0*/  FSEL R212, R7, -INF , !P0 ;  /* 0xff80000007d47808 */ /* 0x000fe20004000000 */
[----:B------:R-:W-:Y:S01]  /*174c0*/  FMUL.FTZ R7, R69, UR25 ;  /* 0x0000001945077c20 */ /* 0x000fe20008410000 */
[----:B---3--:R-:W-:Y:S01]  /*174d0*/  FFMA.FTZ R6, R3, -UR19, R14 ;  /* 0x8000001303067c23 */ /* 0x008fe2000801000e */
[----:B------:R-:W-:Y:S01]  /*174e0*/  FMUL.FTZ R3, R213, UR25 ;  /* 0x00000019d5037c20 */ /* 0x000fe20008410000 */
[----:B------:R-:W-:Y:S01]  /*174f0*/  FSEL R213, R12, -INF , !P5 ;  /* 0xff8000000cd57808 */ /* 0x000fe20006800000 */
[----:B------:R1:W5:Y:S01]  /*17500*/  LDL.LU R69, [R1+0x94] ;  /* 0x0000940001457983 */ /* 0x0003620000300800 */
[----:B------:R-:W-:Y:S02]  /*17510*/  FSEL R211, R10, -INF , !P3 ;  /* 0xff8000000ad37808 */ /* 0x000fe40005800000 */
[----:B------:R-:W-:-:S02]  /*17520*/  ISETP.GE.AND P5, PT, R2, R142, PT ;  /* 0x0000008e0200720c */ /* 0x000fc40003fa6270 */
[C---:B------:R-:W-:Y:S02]  /*17530*/  ISETP.GE.AND P4, PT, R2.reuse, R140, PT ;  /* 0x0000008c0200720c */ /* 0x040fe40003f86270 */
[C---:B------:R-:W-:Y:S02]  /*17540*/  ISETP.GE.AND P3, PT, R2.reuse, R208, PT ;  /* 0x000000d00200720c */ /* 0x040fe40003f66270 */
[C---:B------:R-:W-:Y:S01]  /*17550*/  ISETP.GE.AND P0, PT, R2.reuse, R252, PT ;  /* 0x000000fc0200720c */ /* 0x040fe20003f06270 */
[----:B------:R-:W2:Y:S01]  /*17560*/  MUFU.TANH R7, R7 ;  /* 0x0000000700077308 */ /* 0x000ea20000002400 */
[----:B------:R-:W-:Y:S02]  /*17570*/  I2FP.F32.S32 R5, R5 ;  /* 0x0000000500057245 */ /* 0x000fe40000201400 */
[C---:B------:R-:W-:Y:S02]  /*17580*/  ISETP.LT.OR P5, PT, R2.reuse, R247, P5 ;  /* 0x000000f70200720c */ /* 0x040fe40002fa1670 */
[----:B------:R-:W-:-:S02]  /*17590*/  ISETP.LT.OR P4, PT, R2, R246, P4 ;  /* 0x000000f60200720c */ /* 0x000fc40002781670 */
[C---:B------:R-:W-:Y:S02]  /*175a0*/  ISETP.LT.OR P3, PT, R2.reuse, R245, P3 ;  /* 0x000000f50200720c */ /* 0x040fe40001f61670 */
[----:B------:R-:W-:Y:S01]  /*175b0*/  ISETP.LT.OR P0, PT, R2, R244, P0 ;  /* 0x000000f40200720c */ /* 0x000fe20000701670 */
[----:B------:R-:W-:Y:S02]  /*175c0*/  IMAD.IADD R2, R251, 0x1, -R2 ;  /* 0x00000001fb027824 */ /* 0x000fe400078e0a02 */
[----:B------:R-:W-:-:S03]  /*175d0*/  FFMA.FTZ R9, R5, -UR19, R9 ;  /* 0x8000001305097c23 */ /* 0x000fc60008010009 */
[----:B------:R-:W-:-:S04]  /*175e0*/  IABS R5, R2 ;  /* 0x0000000200057213 */ /* 0x000fc80000000000 */
[----:B------:R-:W-:-:S05]  /*175f0*/  I2FP.F32.S32 R5, R5 ;  /* 0x0000000500057245 */ /* 0x000fca0000201400 */
[----:B--2---:R-:W-:Y:S01]  /*17600*/  FFMA.FTZ R5, R5, -UR19, R7 ;  /* 0x8000001305057c23 */ /* 0x004fe20008010007 */
[----:B------:R-:W-:Y:S02]  /*17610*/  FMUL.FTZ R7, R68, UR25 ;  /* 0x0000001944077c20 */ /* 0x000fe40008410000 */
[----:B------:R1:W5:Y:S01]  /*17620*/  LDL.LU R68, [R1+0x90] ;  /* 0x0000900001447983 */ /* 0x0003620000300800 */
[----:B------:R-:W-:Y:S01]  /*17630*/  VIADD R0, R0, 0x39 ;  /* 0x0000003900007836 */ /* 0x000fe20000000000 */
[----:B------:R2:W3:Y:S01]  /*17640*/  MUFU.TANH R14, R3 ;  /* 0x00000003000e7308 */ /* 0x0004e20000002400 */
[----:B------:R-:W-:-:S07]  /*17650*/  FSEL R141, R8, -INF , !P4 ;  /* 0xff800000088d7808 */ /* 0x000fce0006000000 */
[----:B------:R4:W1:Y:S01]  /*17660*/  MUFU.TANH R10, R4 ;  /* 0x00000004000a7308 */ /* 0x0008620000002400 */
[----:B------:R-:W-:Y:S01]  /*17670*/  ISETP.GE.AND P4, PT, R0, R208, PT ;  /* 0x000000d00000720c */ /* 0x000fe20003f86270 */
[--C-:B--2---:R-:W-:Y:S01]  /*17680*/  IMAD.IADD R3, R248, 0x1, -R0.reuse ;  /* 0x00000001f8037824 */ /* 0x104fe200078e0a00 */
[----:B------:R-:W-:Y:S01]  /*17690*/  FSEL R208, R6, -INF , !P3 ;  /* 0xff80000006d07808 */ /* 0x000fe20005800000 */
[----:B----4-:R-:W-:-:S03]  /*176a0*/  IMAD.IADD R4, R250, 0x1, -R0 ;  /* 0x00000001fa047824 */ /* 0x010fc600078e0a00 */
[----:B------:R-:W-:Y:S01]  /*176b0*/  IABS R3, R3 ;  /* 0x0000000300037213 */ /* 0x000fe20000000000 */
[----:B------:R-:W-:Y:S01]  /*176c0*/  FMUL.FTZ R6, R27, UR25 ;  /* 0x000000191b067c20 */ /* 0x000fe20008410000 */
[----:B------:R-:W-:Y:S02]  /*176d0*/  IABS R2, R4 ;  /* 0x0000000400027213 */ /* 0x000fe40000000000 */
[----:B------:R-:W-:Y:S02]  /*176e0*/  I2FP.F32.S32 R3, R3 ;  /* 0x0000000300037245 */ /* 0x000fe40000201400 */
[----:B------:R-:W-:Y:S02]  /*176f0*/  I2FP.F32.S32 R2, R2 ;  /* 0x0000000200027245 */ /* 0x000fe40000201400 */
[----:B------:R-:W-:Y:S02]  /*17700*/  FSEL R209, R13, -INF , !P6 ;  /* 0xff8000000dd17808 */ /* 0x000fe40007000000 */
[----:B------:R-:W-:-:S02]  /*17710*/  FSEL R139, R9, -INF , !P5 ;  /* 0xff800000098b7808 */ /* 0x000fc40006800000 */
[C---:B------:R-:W-:Y:S02]  /*17720*/  ISETP.GE.AND P6, PT, R0.reuse, R142, PT ;  /* 0x0000008e0000720c */ /* 0x040fe40003fc6270 */
[C---:B------:R-:W-:Y:S02]  /*17730*/  ISETP.GE.AND P5, PT, R0.reuse, R140, PT ;  /* 0x0000008c0000720c */ /* 0x040fe40003fa6270 */
[----:B------:R-:W-:Y:S01]  /*17740*/  ISETP.GE.AND P3, PT, R0, R252, PT ;  /* 0x000000fc0000720c */ /* 0x000fe20003f66270 */
[----:B---3--:R-:W-:Y:S01]  /*17750*/  FFMA.FTZ R4, R3, -UR19, R14 ;  /* 0x8000001303047c23 */ /* 0x008fe2000801000e */
[----:B------:R-:W2:Y:S01]  /*17760*/  MUFU.TANH R7, R7 ;  /* 0x0000000700077308 */ /* 0x000ea20000002400 */
[----:B-1----:R-:W-:Y:S01]  /*17770*/  FFMA.FTZ R3, R2, -UR19, R10 ;  /* 0x8000001302037c23 */ /* 0x002fe2000801000a */
[C---:B------:R-:W-:Y:S01]  /*17780*/  ISETP.LT.OR P6, PT, R0.reuse, R247, P6 ;  /* 0x000000f70000720c */ /* 0x040fe200037c1670 */
[----:B------:R-:W-:Y:S01]  /*17790*/  IMAD.IADD R2, R249, 0x1, -R0 ;  /* 0x00000001f9027824 */ /* 0x000fe200078e0a00 */
[----:B------:R-:W-:-:S02]  /*177a0*/  ISETP.LT.OR P5, PT, R0, R246, P5 ;  /* 0x000000f60000720c */ /* 0x000fc40002fa1670 */
[C---:B------:R-:W-:Y:S02]  /*177b0*/  ISETP.LT.OR P4, PT, R0.reuse, R245, P4 ;  /* 0x000000f50000720c */ /* 0x040fe40002781670 */
[----:B------:R-:W1:Y:S01]  /*177c0*/  MUFU.TANH R6, R6 ;  /* 0x0000000600067308 */ /* 0x000e620000002400 */
        /* <DEDUP_REMOVED lines=8> */
[----:B--2---:R-:W-:Y:S02]  /*17850*/  FFMA.FTZ R2, R2, -UR19, R7 ;  /* 0x8000001302027c23 */ /* 0x004fe40008010007 */
[----:B-1----:R-:W-:Y:S01]  /*17860*/  FFMA.FTZ R0, R0, -UR19, R6 ;  /* 0x8000001300007c23 */ /* 0x002fe20008010006 */
        /* <DEDUP_REMOVED lines=90> */
.L_x_1006:
[----:B------:R-:W-:Y:S05]  /*17e10*/  BSYNC B0 ;  /* 0x0000000000007941 */ /* 0x000fea0003800000 */
.L_x_1005:
[----:B------:R-:W0:Y:S02]  /*17e20*/  LDGDEPBAR ;  /* 0x00000000000079af */ /* 0x000e240000000000 */
.L_x_1004:
[----:B--2---:R-:W2:Y:S01]  /*17e30*/  LDL.LU R2, [R1+0x3c] ;  /* 0x00003c0001027983 */ /* 0x004ea20000300800 */
[----:B------:R-:W-:-:S03]  /*17e40*/  MOV R0, R25 ;  /* 0x0000001900007202 */ /* 0x000fc60000000f00 */
[----:B------:R-:W3:Y:S01]  /*17e50*/  LDL.LU R27, [R1+0x28] ;  /* 0x00002800011b7983 */ /* 0x000ee20000300800 */
[----:B------:R-:W-:Y:S01]  /*17e60*/  MOV R48, R30 ;  /* 0x0000001e00307202 */ /* 0x000fe20000000f00 */
[----:B------:R-:W-:Y:S01]  /*17e70*/  IMAD.MOV.U32 R49, RZ, RZ, R0 ;  /* 0x000000ffff317224 */ /* 0x000fe200078e0000 */
[----:B------:R-:W-:Y:S01]  /*17e80*/  MOV R50, R28 ;  /* 0x0000001c00327202 */ /* 0x000fe20000000f00 */
[----:B-1----:R-:W4:Y:S01]  /*17e90*/  LDL.LU R5, [R1+0x24] ;  /* 0x0000240001057983 */ /* 0x002f220000300800 */
[----:B------:R-:W-:-:S03]  /*17ea0*/  IMAD.MOV.U32 R51, RZ, RZ, R143 ;  /* 0x000000ffff337224 */ /* 0x000fc600078e008f */
[----:B------:R-:W4:Y:S04]  /*17eb0*/  LDL.LU R6, [R1+0x20] ;  /* 0x0000200001067983 */ /* 0x000f280000300800 */
[----:B------:R-:W4:Y:S04]  /*17ec0*/  LDL.LU R11, [R1+0x30] ;  /* 0x00003000010b7983 */ /* 0x000f280000300800 */
[----:B------:R1:W-:Y:S04]  /*17ed0*/  STL [R1+0xac], R235 ;  /* 0x0000aceb01007387 */ /* 0x0003e80000100800 */
[----:B-1----:R-:W4:Y:S04]  /*17ee0*/  LDL.LU R235, [R1+0x14] ;  /* 0x0000140001eb7983 */ /* 0x002f280000300800 */
[----:B------:R1:W-:Y:S04]  /*17ef0*/  STL [R1+0xa8], R234 ;  /* 0x0000a8ea01007387 */ /* 0x0003e80000100800 */
[----:B-1----:R-:W4:Y:S04]  /*17f00*/  LDL.LU R234, [R1+0x10] ;  /* 0x0000100001ea7983 */ /* 0x002f280000300800 */
[----:B------:R1:W-:Y:S04]  /*17f10*/  STL [R1+0xa4], R233 ;  /* 0x0000a4e901007387 */ /* 0x0003e80000100800 */
[----:B-1----:R-:W4:Y:S04]  /*17f20*/  LDL.LU R233, [R1+0x18] ;  /* 0x0000180001e97983 */ /* 0x002f280000300800 */
[----:B------:R1:W-:Y:S04]  /*17f30*/  STL [R1+0xa0], R232 ;  /* 0x0000a0e801007387 */ /* 0x0003e80000100800 */
[----:B-1----:R-:W4:Y:S01]  /*17f40*/  LDL.LU R232, [R1+0xc] ;  /* 0x00000c0001e87983 */ /* 0x002f220000300800 */
[----:B--2---:R-:W-:-:S02]  /*17f50*/  MOV R25, R2 ;  /* 0x0000000200197202 */ /* 0x004fc40000000f00 */
        /* <DEDUP_REMOVED lines=21> */
[----:B------:R-:W-:-:S04]  /*180b0*/  FMNMX.FTZ R0, R65, R0, !PT ;  /* 0x0000000041007209 */ /* 0x000fc80007810000 */
[----:B------:R-:W-:Y:S02]  /*180c0*/  FMNMX.FTZ R2, R62, R0, !PT ;  /* 0x000000003e027209 */ /* 0x000fe40007810000 */
[----:B----4-:R-:W-:Y:S02]  /*180d0*/  FMNMX.FTZ R0, R5, R22, !PT ;  /* 0x0000001605007209 */ /* 0x010fe40007810000 */
        /* <DEDUP_REMOVED lines=39> */
[----:B------:R-:W1:Y:S01]  /*18350*/  SHFL.BFLY PT, R3, R133, 0x2, 0x1f ;  /* 0x0c401f0085037f89 */ /* 0x000e6200000e0000 */
[----:B------:R-:W-:-:S03]  /*18360*/  FMNMX.FTZ R2, R218, R2, !PT ;  /* 0x00000002da027209 */ /* 0x000fc60007810000 */
[----:B------:R-:W2:Y:S01]  /*18370*/  SHFL.BFLY PT, R4, R135, 0x1, 0x1f ;  /* 0x0c201f0087047f89 */ /* 0x000ea200000e0000 */
[----:B------:R-:W-:-:S04]  /*18380*/  FMNMX.FTZ R2, R213, R2, !PT ;  /* 0x00000002d5027209 */ /* 0x000fc80007810000 */
[----:B------:R-:W-:Y:S01]  /*18390*/  FMNMX.FTZ R2, R209, R2, !PT ;  /* 0x00000002d1027209 */ /* 0x000fe20007810000 */
[----:B------:R-:W3:Y:S03]  /*183a0*/  SHFL.BFLY PT, R134, R0, 0x1, 0x1f ;  /* 0x0c201f0000867f89 */ /* 0x000ee600000e0000 */
[----:B------:R-:W-:-:S04]  /*183b0*/  FMNMX.FTZ R2, R142, R2, !PT ;  /* 0x000000028e027209 */ /* 0x000fc80007810000 */
[----:B------:R-:W-:Y:S02]  /*183c0*/  FMNMX.FTZ R132, R140, R2, !PT ;  /* 0x000000028c847209 */ /* 0x000fe40007810000 */
[----:B-1----:R-:W-:-:S03]  /*183d0*/  FMNMX.FTZ R133, R133, R3, !PT ;  /* 0x0000000385857209 */ /* 0x002fc60007810000 */
[----:B------:R-:W1:Y:S01]  /*183e0*/  SHFL.BFLY PT, R3, R132, 0x2, 0x1f ;  /* 0x0c401f0084037f89 */ /* 0x000e6200000e0000 */
[----:B--2---:R-:W-:-:S03]  /*183f0*/  FMNMX.FTZ R135, R135, R4, !PT ;  /* 0x0000000487877209 */ /* 0x004fc60007810000 */
[----:B------:R-:W2:Y:S01]  /*18400*/  SHFL.BFLY PT, R4, R133, 0x1, 0x1f ;  /* 0x0c201f0085047f89 */ /* 0x000ea200000e0000 */
[C---:B------:R-:W-:Y:S01]  /*18410*/  FSETP.NEU.FTZ.AND P2, PT, R135.reuse, -INF , PT ;  /* 0xff8000008700780b */ /* 0x040fe20003f5d000 */
[----:B------:R-:W-:Y:S01]  /*18420*/  FMUL.FTZ R13, R135, UR10 ;  /* 0x0000000a870d7c20 */ /* 0x000fe20008410000 */
[----:B---3--:R-:W-:-:S04]  /*18430*/  FMNMX.FTZ R134, R0, R134, !PT ;  /* 0x0000008600867209 */ /* 0x008fc80007810000 */
[----:B------:R-:W-:Y:S01]  /*18440*/  FSEL R13, R13, RZ, P2 ;  /* 0x000000ff0d0d7208 */ /* 0x000fe20001000000 */
[C---:B------:R-:W-:Y:S01]  /*18450*/  FMUL.FTZ R12, R134.reuse, UR10 ;  /* 0x0000000a860c7c20 */ /* 0x040fe20008410000 */
[----:B------:R-:W-:-:S03]  /*18460*/  FSETP.NEU.FTZ.AND P1, PT, R134, -INF , PT ;  /* 0xff8000008600780b */ /* 0x000fc60003f3d000 */
[----:B------:R-:W-:Y:S01]  /*18470*/  FFMA.FTZ R0, R17, UR10, -R13 ;  /* 0x0000000a11007c23 */ /* 0x000fe2000801080d */
[----:B------:R-:W-:-:S03]  /*18480*/  FSEL R12, R12, RZ, P1 ;  /* 0x000000ff0c0c7208 */ /* 0x000fc60000800000 */
[----:B------:R3:W-:Y:S01]  /*18490*/  MUFU.EX2 R57, R0 ;  /* 0x0000000000397308 */ /* 0x0007e20000000800 */
[----:B-1----:R-:W-:Y:S01]  /*184a0*/  FMNMX.FTZ R132, R132, R3, !PT ;  /* 0x0000000384847209 */ /* 0x002fe20007810000 */
[----:B------:R1:W-:Y:S01]  /*184b0*/  STL [R1+0x9c], R231 ;  /* 0x00009ce701007387 */ /* 0x0003e20000100800 */
[----:B--2---:R-:W-:-:S03]  /*184c0*/  FMNMX.FTZ R133, R133, R4, !PT ;  /* 0x0000000485857209 */ /* 0x004fc60007810000 */
[----:B------:R-:W2:Y:S01]  /*184d0*/  SHFL.BFLY PT, R4, R132, 0x1, 0x1f ;  /* 0x0c201f0084047f89 */ /* 0x000ea200000e0000 */
[--C-:B------:R-:W-:Y:S01]  /*184e0*/  FFMA.FTZ R2, R19, UR10, -R13.reuse ;  /* 0x0000000a13027c23 */ /* 0x100fe2000801080d */
[----:B---3--:R-:W-:Y:S02]  /*184f0*/  FFMA.FTZ R0, R15, UR10, -R13 ;  /* 0x0000000a0f007c23 */ /* 0x008fe4000801080d */
[----:B------:R3:W-:Y:S02]  /*18500*/  STL [R1+0x98], R230 ;  /* 0x000098e601007387 */ /* 0x0007e40000100800 */
[----:B------:R4:W-:Y:S02]  /*18510*/  MUFU.EX2 R136, R0 ;  /* 0x0000000000887308 */ /* 0x0009e40000000800 */
[----:B------:R-:W-:Y:S01]  /*18520*/  STL [R1+0x94], R229 ;  /* 0x000094e501007387 */ /* 0x000fe20000100800 */
[----:B------:R-:W-:-:S03]  /*18530*/  FMUL.FTZ R3, R133, UR10 ;  /* 0x0000000a85037c20 */ /* 0x000fc60008410000 */
[----:B------:R2:W-:Y:S01]  /*18540*/  STL [R1+0x90], R224 ;  /* 0x000090e001007387 */ /* 0x0005e20000100800 */
[----:B------:R-:W-:Y:S01]  /*18550*/  FSETP.NEU.FTZ.AND P0, PT, R133, -INF , PT ;  /* 0xff8000008500780b */ /* 0x000fe20003f1d000 */
[----:B------:R3:W-:Y:S02]  /*18560*/  MUFU.EX2 R8, R2 ;  /* 0x0000000200087308 */ /* 0x0007e40000000800 */
[----:B-1----:R-:W2:Y:S01]  /*18570*/  LDL.LU R231, [R1+0x38] ;  /* 0x0000380001e77983 */ /* 0x002ea20000300800 */
[----:B----4-:R-:W-:Y:S01]  /*18580*/  FFMA.FTZ R0, R21, UR10, -R12 ;  /* 0x0000000a15007c23 */ /* 0x010fe2000801080c */
[----:B------:R-:W-:Y:S02]  /*18590*/  FSEL R3, R3, RZ, P0 ;  /* 0x000000ff03037208 */ /* 0x000fe40000000000 */
[----:B------:R-:W4:Y:S02]  /*185a0*/  LDL.LU R143, [R1+0x2c] ;  /* 0x00002c00018f7983 */ /* 0x000f240000300800 */
[----:B------:R1:W-:Y:S01]  /*185b0*/  MUFU.EX2 R9, R0 ;  /* 0x0000000000097308 */ /* 0x0003e20000000800 */
[----:B---3--:R-:W-:-:S07]  /*185c0*/  FFMA.FTZ R2, R20, UR10, -R13 ;  /* 0x0000000a14027c23 */ /* 0x008fce000801080d */
[----:B------:R3:W-:Y:S01]  /*185d0*/  MUFU.EX2 R230, R2 ;  /* 0x0000000200e67308 */ /* 0x0007e20000000800 */
[----:B-1----:R-:W-:-:S07]  /*185e0*/  FFMA.FTZ R0, R23, UR10, -R12 ;  /* 0x0000000a17007c23 */ /* 0x002fce000801080c */
[----:B--2---:R1:W-:Y:S01]  /*185f0*/  MUFU.EX2 R224, R0 ;  /* 0x0000000000e07308 */ /* 0x0043e20000000800 */
[----:B---3--:R-:W-:-:S05]  /*18600*/  FSEL R2, R133, RZ, P0 ;  /* 0x000000ff85027208 */ /* 0x008fca0000000000 */
[----:B------:R-:W-:Y:S01]  /*18610*/  FADD.FTZ R2, R5, -R2 ;  /* 0x8000000205027221 */ /* 0x000fe20000010000 */
[----:B-1----:R-:W-:-:S04]  /*18620*/  FFMA.FTZ R0, R18, UR10, -R12 ;  /* 0x0000000a12007c23 */ /* 0x002fc8000801080c */
[----:B------:R1:W-:Y:S01]  /*18630*/  MUFU.EX2 R59, R0 ;  /* 0x00000000003b7308 */ /* 0x0003e20000000800 */
[----:B------:R-:W-:Y:S01]  /*18640*/  FMNMX.FTZ R132, R132, R4, !PT ;  /* 0x0000000484847209 */ /* 0x000fe20007810000 */
[----:B------:R-:W-:Y:S01]  /*18650*/  FFMA.FTZ R4, R16, UR10, -R12 ;  /* 0x0000000a10047c23 */ /* 0x000fe2000801080c */
[----:B-1----:R-:W-:-:S05]  /*18660*/  FFMA.FTZ R0, R22, UR10, -R3 ;  /* 0x0000000a16007c23 */ /* 0x002fca0008010803 */
[----:B------:R1:W-:Y:S08]  /*18670*/  MUFU.EX2 R15, R0 ;  /* 0x00000000000f7308 */ /* 0x0003f00000000800 */
[----:B------:R-:W-:Y:S01]  /*18680*/  MUFU.EX2 R10, R4 ;  /* 0x00000004000a7308 */ /* 0x000fe20000000800 */
[----:B-1----:R-:W-:-:S07]  /*18690*/  FMUL.FTZ R0, R2, UR10 ;  /* 0x0000000a02007c20 */ /* 0x002fce0008410000 */
[----:B------:R-:W1:Y:S02]  /*186a0*/  MUFU.EX2 R0, R0 ;  /* 0x0000000000007308 */ /* 0x000e640000000800 */
[----:B-1----:R-:W-:Y:S01]  /*186b0*/  FMUL.FTZ R29, R109, R0 ;  /* 0x000000006d1d7220 */ /* 0x002fe20000410000 */
[----:B------:R-:W-:Y:S02]  /*186c0*/  MOV R109, R10 ;  /* 0x0000000a006d7202 */ /* 0x000fe40000000f00 */
[----:B------:R-:W2:Y:S01]  /*186d0*/  LDL.LU R10, [R1+0x34] ;  /* 0x00003400010a7983 */ /* 0x000ea20000300800 */
[C---:B------:R-:W-:Y:S01]  /*186e0*/  FMUL.FTZ R2, R132.reuse, UR10 ;  /* 0x0000000a84027c20 */ /* 0x040fe20008410000 */
[----:B------:R-:W-:-:S04]  /*186f0*/  FSETP.NEU.FTZ.AND P0, PT, R132, -INF , PT ;  /* 0xff8000008400780b */ /* 0x000fc80003f1d000 */
[----:B------:R-:W-:Y:S02]  /*18700*/  FSEL R2, R2, RZ, P0 ;  /* 0x000000ff02027208 */ /* 0x000fe40000000000 */
[----:B------:R-:W-:-:S03]  /*18710*/  FSEL R5, R132, RZ, P0 ;  /* 0x000000ff84057208 */ /* 0x000fc60000000000 */
[----:B------:R-:W-:Y:S02]  /*18720*/  FFMA.FTZ R4, R24, UR10, -R2 ;  /* 0x0000000a18047c23 */ /* 0x000fe40008010802 */
[----:B------:R-:W-:Y:S02]  /*18730*/  FADD.FTZ R5, R6, -R5 ;  /* 0x8000000506057221 */ /* 0x000fe40000010000 */
[----:B------:R1:W-:Y:S02]  /*18740*/  MUFU.EX2 R7, R4 ;  /* 0x0000000400077308 */ /* 0x0003e40000000800 */
[----:B------:R-:W-:Y:S01]  /*18750*/  FMUL.FTZ R6, R5, UR10 ;  /* 0x0000000a05067c20 */ /* 0x000fe20008410000 */
        /* <DEDUP_REMOVED lines=70> */
[----:B------:R-:W1:Y:S01]  /*18bc0*/  MUFU.EX2 R0, R0 ;  /* 0x0000000000007308 */ /* 0x000e620000000800 */
[----:B------:R-:W-:Y:S01]  /*18bd0*/  MOV R22, R224 ;  /* 0x000000e000167202 */ /* 0x000fe20000000f00 */
[----:B------:R-:W-:-:S02]  /*18be0*/  IMAD.MOV.U32 R120, RZ, RZ, R136 ;  /* 0x000000ffff787224 */ /* 0x000fc400078e0088 */
        /* <DEDUP_REMOVED lines=32> */
[----:B------:R-:W-:Y:S01]  /*18df0*/  FFMA.FTZ R122, R231, R4, R7 ;  /* 0x00000004e77a7223 */ /* 0x000fe20000010007 */
[----:B------:R-:W-:Y:S01]  /*18e00*/  FFMA.FTZ R4, R42, UR10, -R3 ;  /* 0x0000000a2a047c23 */ /* 0x000fe20008010803 */
[----:B------:R1:W-:Y:S08]  /*18e10*/  MUFU.EX2 R231, R5 ;  /* 0x0000000500e77308 */ /* 0x0003f00000000800 */
[----:B------:R3:W-:Y:S01]  /*18e20*/  MUFU.EX2 R229, R4 ;  /* 0x0000000400e57308 */ /* 0x0007e20000000800 */
[----:B-1----:R-:W-:-:S05]  /*18e30*/  FSEL R5, R134, RZ, P1 ;  /* 0x000000ff86057208 */ /* 0x002fca0000800000 */
[----:B------:R-:W-:Y:S02]  /*18e40*/  FADD.FTZ R5, R19, -R5 ;  /* 0x8000000513057221 */ /* 0x000fe40000010000 */
[----:B------:R-:W1:Y:S01]  /*18e50*/  LDSM.16.MT88.4 R16, [R225+0xc000] ;  /* 0x00c00000e110783b */ /* 0x000e620000004200 */
[----:B---3--:R-:W-:-:S04]  /*18e60*/  FFMA.FTZ R4, R40, UR10, -R3 ;  /* 0x0000000a28047c23 */ /* 0x008fc80008010803 */
[----:B------:R3:W-:Y:S01]  /*18e70*/  MUFU.EX2 R106, R4 ;  /* 0x00000004006a7308 */ /* 0x0007e20000000800 */
[----:B------:R-:W-:Y:S01]  /*18e80*/  FMUL.FTZ R5, R5, UR10 ;  /* 0x0000000a05057c20 */ /* 0x000fe20008410000 */
[----:B----4-:R-:W-:Y:S01]  /*18e90*/  FFMA.FTZ R143, R143, R0, R8 ;  /* 0x000000008f8f7223 */ /* 0x010fe20000010008 */
[----:B---3--:R-:W-:-:S05]  /*18ea0*/  FFMA.FTZ R4, R44, UR10, -R2 ;  /* 0x0000000a2c047c23 */ /* 0x008fca0008010802 */
[----:B------:R3:W4:Y:S08]  /*18eb0*/  MUFU.EX2 R224, R4 ;  /* 0x0000000400e07308 */ /* 0x0007300000000800 */
[----:B------:R-:W1:Y:S01]  /*18ec0*/  MUFU.EX2 R0, R5 ;  /* 0x0000000500007308 */ /* 0x000e620000000800 */
[----:B---3--:R-:W-:-:S07]  /*18ed0*/  FFMA.FTZ R4, R43, UR10, -R2 ;  /* 0x0000000a2b047c23 */ /* 0x008fce0008010802 */
[----:B------:R3:W-:Y:S02]  /*18ee0*/  MUFU.EX2 R40, R4 ;  /* 0x0000000400287308 */ /* 0x0007e40000000800 */
[----:B---3--:R-:W-:-:S06]  /*18ef0*/  FFMA.FTZ R4, R41, UR10, -R2 ;  /* 0x0000000a29047c23 */ /* 0x008fcc0008010802 */
[----:B------:R3:W3:Y:S01]  /*18f00*/  MUFU.EX2 R43, R4 ;  /* 0x00000004002b7308 */ /* 0x0006e20000000800 */
[----:B------:R-:W-:Y:S02]  /*18f10*/  MOV R42, R59 ;  /* 0x0000003b002a7202 */ /* 0x000fe40000000f00 */
[----:B------:R-:W-:Y:S01]  /*18f20*/  MOV R41, R57 ;  /* 0x0000003900297202 */ /* 0x000fe20000000f00 */
[----:B------:R-:W-:Y:S01]  /*18f30*/  IMAD.MOV.U32 R105, RZ, RZ, R11 ;  /* 0x000000ffff697224 */ /* 0x000fe200078e000b */
[----:B----4-:R-:W-:Y:S01]  /*18f40*/  F2FP.BF16.F32.PACK_AB R5, R224, R7 ;  /* 0x00000007e005723e */ /* 0x010fe200000010ff */
[----:B-1----:R-:W-:Y:S01]  /*18f50*/  FMUL.FTZ R174, R174, R0 ;  /* 0x00000000aeae7220 */ /* 0x002fe20000410000 */
[----:B------:R-:W-:Y:S01]  /*18f60*/  F2FP.BF16.F32.PACK_AB R8, R230, R8 ;  /* 0x00000008e608723e */ /* 0x000fe200000010ff */
[----:B------:R-:W-:Y:S01]  /*18f70*/  FMUL.FTZ R175, R175, R0 ;  /* 0x00000000afaf7220 */ /* 0x000fe20000410000 */
[----:B------:R-:W-:Y:S01]  /*18f80*/  F2FP.BF16.F32.PACK_AB R11, R109, R42 ;  /* 0x0000002a6d0b723e */ /* 0x000fe200000010ff */
[-C--:B------:R-:W-:Y:S01]  /*18f90*/  FMUL.FTZ R170, R170, R0.reuse ;  /* 0x00000000aaaa7220 */ /* 0x080fe20000410000 */
[----:B------:R-:W-:Y:S01]  /*18fa0*/  F2FP.BF16.F32.PACK_AB R6, R106, R229 ;  /* 0x000000e56a06723e */ /* 0x000fe200000010ff */
[----:B------:R-:W-:Y:S01]  /*18fb0*/  FMUL.FTZ R171, R171, R0 ;  /* 0x00000000abab7220 */ /* 0x000fe20000410000 */
[----:B---3--:R-:W-:-:S02]  /*18fc0*/  F2FP.BF16.F32.PACK_AB R4, R231, R15 ;  /* 0x0000000fe704723e */ /* 0x008fc400000010ff */
[----:B------:R-:W-:Y:S01]  /*18fd0*/  F2FP.BF16.F32.PACK_AB R7, R43, R40 ;  /* 0x000000282b07723e */ /* 0x000fe200000010ff */
[----:B--2---:R-:W-:Y:S01]  /*18fe0*/  FFMA.FTZ R136, R10, R0, R9 ;  /* 0x000000000a887223 */ /* 0x004fe20000010009 */
[----:B------:R-:W-:Y:S02]  /*18ff0*/  F2FP.BF16.F32.PACK_AB R9, R22, R9 ;  /* 0x000000091609723e */ /* 0x000fe400000010ff */
[----:B------:R-:W-:Y:S01]  /*19000*/  F2FP.BF16.F32.PACK_AB R10, R120, R41 ;  /* 0x00000029780a723e */ /* 0x000fe200000010ff */
[----:B------:R-:W-:Y:S02]  /*19010*/  IMAD.MOV.U32 R121, RZ, RZ, R58 ;  /* 0x000000ffff797224 */ /* 0x000fe400078e003a */
[----:B------:R-:W-:Y:S01]  /*19020*/  HMMA.16816.F32.BF16 R204, R4, R16, R204 ;  /* 0x0000001004cc723c */ /* 0x000fe200000418cc */
[----:B------:R-:W-:-:S05]  /*19030*/  IMAD.MOV.U32 R21, RZ, RZ, R56 ;  /* 0x000000ffff157224 */ /* 0x000fca00078e0038 */
[----:B------:R-:W-:Y:S06]  /*19040*/  HMMA.16816.F32.BF16 R172, R8, R16, R172 ;  /* 0x0000001008ac723c */ /* 0x000fec00000418ac */
[-C--:B------:R-:W-:Y:S06]  /*19050*/  HMMA.16816.F32.BF16 R200, R4, R18.reuse, R200 ;  /* 0x0000001204c8723c */ /* 0x080fec00000418c8 */
[----:B------:R-:W-:Y:S01]  /*19060*/  HMMA.16816.F32.BF16 R56, R8, R18, R168 ;  /* 0x000000120838723c */ /* 0x000fe200000418a8 */
[----:B------:R-:W1:Y:S01]  /*19070*/  LDSM.16.MT88.4 R16, [R226+0xc000] ;  /* 0x00c00000e210783b */ /* 0x000e620000004200 */
[----:B------:R-:W-:-:S02]  /*19080*/  MOV R108, R67 ;  /* 0x00000043006c7202 */ /* 0x000fc40000000f00 */
[----:B------:R-:W-:Y:S01]  /*19090*/  MOV R23, R66 ;  /* 0x0000004200177202 */ /* 0x000fe20000000f00 */
[-C--:B------:R-:W-:Y:S01]  /*190a0*/  FMUL.FTZ R166, R166, R0.reuse ;  /* 0x00000000a6a67220 */ /* 0x080fe20000410000 */
[----:B------:R-:W-:Y:S01]  /*190b0*/  MOV R104, R65 ;  /* 0x0000004100687202 */ /* 0x000fe20000000f00 */
[----:B------:R-:W-:Y:S01]  /*190c0*/  FMUL.FTZ R167, R167, R0 ;  /* 0x00000000a7a77220 */ /* 0x000fe20000410000 */
[----:B------:R-:W-:Y:S01]  /*190d0*/  MOV R20, R64 ;  /* 0x0000004000147202 */ /* 0x000fe20000000f00 */
[-C--:B------:R-:W-:Y:S01]  /*190e0*/  FMUL.FTZ R162, R162, R0.reuse ;  /* 0x00000000a2a27220 */ /* 0x080fe20000410000 */
        /* <DEDUP_REMOVED lines=11> */
[----:B-1----:R-:W-:Y:S07]  /*191a0*/  HMMA.16816.F32.BF16 R64, R4, R16, R196 ;  /* 0x000000100440723c */ /* 0x002fee00000418c4 */
[----:B------:R-:W-:-:S02]  /*191b0*/  MOV R197, R108 ;  /* 0x0000006c00c57202 */ /* 0x000fc40000000f00 */
[----:B------:R-:W-:Y:S02]  /*191c0*/  MOV R108, R104 ;  /* 0x00000068006c7202 */ /* 0x000fe40000000f00 */
[----:B------:R-:W-:Y:S02]  /*191d0*/  MOV R104, R60 ;  /* 0x0000003c00687202 */ /* 0x000fe40000000f00 */
[----:B------:R-:W-:Y:S06]  /*191e0*/  HMMA.16816.F32.BF16 R60, R4, R18, R192 ;  /* 0x00000012043c723c */ /* 0x000fec00000418c0 */
[----:B------:R-:W-:Y:S01]  /*191f0*/  HMMA.16816.F32.BF16 R164, R8, R16, R164 ;  /* 0x0000001008a4723c */ /* 0x000fe200000418a4 */
[----:B------:R-:W-:-:S05]  /*19200*/  MOV R194, R52 ;  /* 0x0000003400c27202 */ /* 0x000fca0000000f00 */
        /* <DEDUP_REMOVED lines=34> */
[----:B------:R-:W-:Y:S01]  /*19430*/  MOV R188, R110 ;  /* 0x0000006e00bc7202 */ /* 0x000fe20000000f00 */
[-C--:B------:R-:W-:Y:S01]  /*19440*/  FMUL.FTZ R82, R82, R0.reuse ;  /* 0x0000000052527220 */ /* 0x080fe20000410000 */
[----:B------:R-:W-:Y:S01]  /*19450*/  FMUL.FTZ R83, R83, R0 ;  /* 0x0000000053537220 */ /* 0x000fe20000410000 */
[----:B------:R-:W-:Y:S02]  /*19460*/  MOV R169, R127 ;  /* 0x0000007f00a97202 */ /* 0x000fe40000000f00 */
[----:B------:R-:W-:Y:S02]  /*19470*/  MOV R189, R126 ;  /* 0x0000007e00bd7202 */ /* 0x000fe40000000f00 */
[----:B------:R-:W-:-:S02]  /*19480*/  MOV R110, R125 ;  /* 0x0000007d006e7202 */ /* 0x000fc40000000f00 */
[----:B------:R-:W-:Y:S01]  /*19490*/  MOV R107, R124 ;  /* 0x0000007c006b7202 */ /* 0x000fe20000000f00 */
[----:B------:R-:W-:Y:S01]  /*194a0*/  IMAD.MOV.U32 R191, RZ, RZ, R15 ;  /* 0x000000ffffbf7224 */ /* 0x000fe200078e000f */
[----:B------:R-:W-:Y:S02]  /*194b0*/  MOV R168, R122 ;  /* 0x0000007a00a87202 */ /* 0x000fe40000000f00 */
[----:B------:R-:W-:Y:S02]  /*194c0*/  MOV R196, R120 ;  /* 0x0000007800c47202 */ /* 0x000fe40000000f00 */
[----:B------:R-:W-:Y:S02]  /*194d0*/  MOV R170, R22 ;  /* 0x0000001600aa7202 */ /* 0x000fe40000000f00 */
[----:B------:R-:W-:Y:S02]  /*194e0*/  MOV R15, R21 ;  /* 0x00000015000f7202 */ /* 0x000fe40000000f00 */
[----:B------:R-:W-:Y:S01]  /*194f0*/  MOV R199, R20 ;  /* 0x0000001400c77202 */ /* 0x000fe20000000f00 */
[----:B-1----:R-:W-:Y:S07]  /*19500*/  HMMA.16816.F32.BF16 R124, R8, R16, R68 ;  /* 0x00000010087c723c */ /* 0x002fee0000041844 */
[----:B------:R-:W-:Y:S01]  /*19510*/  IMAD.MOV.U32 R71, RZ, RZ, R42 ;  /* 0x000000ffff477224 */ /* 0x000fe200078e002a */
[----:B------:R-:W-:-:S02]  /*19520*/  MOV R70, R123 ;  /* 0x0000007b00467202 */ /* 0x000fc40000000f00 */
[----:B------:R-:W-:Y:S01]  /*19530*/  MOV R42, R121 ;  /* 0x00000079002a7202 */ /* 0x000fe20000000f00 */
[----:B------:R-:W-:Y:S01]  /*19540*/  IMAD.MOV.U32 R69, RZ, RZ, R111 ;  /* 0x000000ffff457224 */ /* 0x000fe200078e006f */
[----:B------:R-:W-:Y:S01]  /*19550*/  HMMA.16816.F32.BF16 R120, R4, R16, R72 ;  /* 0x000000100478723c */ /* 0x000fe20000041848 */
[----:B------:R-:W-:-:S06]  /*19560*/  MOV R68, R110 ;  /* 0x0000006e00447202 */ /* 0x000fcc0000000f00 */
[----:B------:R-:W-:Y:S01]  /*19570*/  IMAD.MOV.U32 R75, RZ, RZ, R109 ;  /* 0x000000ffff4b7224 */ /* 0x000fe200078e006d */
[----:B------:R-:W-:Y:S01]  /*19580*/  MOV R74, R108 ;  /* 0x0000006c004a7202 */ /* 0x000fe20000000f00 */
[----:B------:R-:W-:Y:S01]  /*19590*/  IMAD.MOV.U32 R72, RZ, RZ, R23 ;  /* 0x000000ffff487224 */ /* 0x000fe200078e0017 */
        /* <DEDUP_REMOVED lines=26> */
[----:B-1----:R-:W-:Y:S07]  /*19740*/  HMMA.16816.F32.BF16 R88, R4, R16, R24 ;  /* 0x000000100458723c */ /* 0x002fee0000041818 */
[----:B------:R-:W-:Y:S01]  /*19750*/  IMAD.MOV.U32 R26, RZ, RZ, R40 ;  /* 0x000000ffff1a7224 */ /* 0x000fe200078e0028 */
[----:B------:R-:W-:-:S03]  /*19760*/  MOV R27, R42 ;  /* 0x0000002a001b7202 */ /* 0x000fc60000000f00 */
[----:B------:R-:W-:Y:S01]  /*19770*/  FFMA.FTZ R0, R26, UR10, -R13 ;  /* 0x0000000a1a007c23 */ /* 0x000fe2000801080d */
        /* <DEDUP_REMOVED lines=13> */
[-C--:B------:R-:W-:Y:S01]  /*19850*/  HMMA.16816.F32.BF16 R84, R4, R18.reuse, R28 ;  /* 0x000000120454723c */ /* 0x080fe2000004181c */
[----:B------:R-:W-:Y:S01]  /*19860*/  MOV R189, R191 ;  /* 0x000000bf00bd7202 */ /* 0x000fe20000000f00 */
[----:B------:R-:W-:Y:S01]  /*19870*/  IMAD.MOV.U32 R190, RZ, RZ, R160 ;  /* 0x000000ffffbe7224 */ /* 0x000fe200078e00a0 */
[----:B------:R-:W-:Y:S01]  /*19880*/  MOV R24, R26 ;  /* 0x0000001a00187202 */ /* 0x000fe20000000f00 */
[----:B------:R-:W-:Y:S02]  /*19890*/  IMAD.MOV.U32 R26, RZ, RZ, R72 ;  /* 0x000000ffff1a7224 */ /* 0x000fe400078e0048 */
[----:B------:R-:W-:Y:S01]  /*198a0*/  HMMA.16816.F32.BF16 R112, R8, R18, R112 ;  /* 0x000000120870723c */ /* 0x000fe20000041870 */
[----:B------:R-:W1:Y:S01]  /*198b0*/  LDSM.16.MT88.4 R16, [R227+0xe000] ;  /* 0x00e00000e310783b */ /* 0x000e620000004200 */
[----:B------:R-:W-:Y:S01]  /*198c0*/  MOV R191, R161 ;  /* 0x000000a100bf7202 */ /* 0x000fe20000000f00 */
[----:B------:R-:W-:Y:S01]  /*198d0*/  IMAD.MOV.U32 R161, RZ, RZ, R194 ;  /* 0x000000ffffa17224 */ /* 0x000fe200078e00c2 */
[----:B------:R-:W-:-:S02]  /*198e0*/  MOV R160, R192 ;  /* 0x000000c000a07202 */ /* 0x000fc40000000f00 */
[----:B------:R-:W-:Y:S02]  /*198f0*/  MOV R192, R197 ;  /* 0x000000c500c07202 */ /* 0x000fe40000000f00 */
[----:B------:R-:W-:Y:S01]  /*19900*/  MOV R72, R74 ;  /* 0x0000004a00487202 */ /* 0x000fe20000000f00 */
[----:B------:R2:W-:Y:S01]  /*19910*/  MUFU.EX2 R197, R0 ;  /* 0x0000000000c57308 */ /* 0x0005e20000000800 */
[----:B------:R-:W-:Y:S01]  /*19920*/  MOV R194, R198 ;  /* 0x000000c600c27202 */ /* 0x000fe20000000f00 */
[----:B------:R-:W-:Y:S01]  /*19930*/  IMAD.MOV.U32 R198, RZ, RZ, R235 ;  /* 0x000000ffffc67224 */ /* 0x000fe200078e00eb */
[----:B------:R-:W-:Y:S01]  /*19940*/  MOV R74, R68 ;  /* 0x00000044004a7202 */ /* 0x000fe20000000f00 */
[----:B------:R-:W-:Y:S01]  /*19950*/  IMAD.MOV.U32 R68, RZ, RZ, R70 ;  /* 0x000000ffff447224 */ /* 0x000fe200078e0046 */
[----:B------:R-:W-:Y:S02]  /*19960*/  MOV R70, R188 ;  /* 0x000000bc00467202 */ /* 0x000fe40000000f00 */
[----:B------:R-:W-:Y:S01]  /*19970*/  MOV R162, R43 ;  /* 0x0000002b00a27202 */ /* 0x000fe20000000f00 */
[--C-:B------:R-:W-:Y:S01]  /*19980*/  FFMA.FTZ R214, R214, UR10, -R13.reuse ;  /* 0x0000000ad6d67c23 */ /* 0x100fe2000801080d */
[----:B------:R-:W-:Y:S01]  /*19990*/  MOV R188, R190 ;  /* 0x000000be00bc7202 */ /* 0x000fe20000000f00 */
[----:B------:R-:W-:Y:S01]  /*199a0*/  IMAD.MOV.U32 R190, RZ, RZ, R160 ;  /* 0x000000ffffbe7224 */ /* 0x000fe200078e00a0 */
[----:B------:R-:W-:Y:S01]  /*199b0*/  MOV R160, R192 ;  /* 0x000000c000a07202 */ /* 0x000fe20000000f00 */
[--C-:B------:R-:W-:Y:S01]  /*199c0*/  FFMA.FTZ R210, R210, UR10, -R13.reuse ;  /* 0x0000000ad2d27c23 */ /* 0x100fe2000801080d */
[----:B--2---:R-:W-:Y:S01]  /*199d0*/  FFMA.FTZ R0, R25, UR10, -R13 ;  /* 0x0000000a19007c23 */ /* 0x004fe2000801080d */
[----:B------:R-:W-:Y:S01]  /*199e0*/  MOV R25, R27 ;  /* 0x0000001b00197202 */ /* 0x000fe20000000f00 */
[--C-:B------:R-:W-:Y:S01]  /*199f0*/  FFMA.FTZ R215, R215, UR10, -R12.reuse ;  /* 0x0000000ad7d77c23 */ /* 0x100fe2000801080c */
        /* <DEDUP_REMOVED lines=8> */
[----:B------:R2:W-:Y:S01]  /*19a80*/  MUFU.EX2 R198, R0 ;  /* 0x0000000000c67308 */ /* 0x0005e20000000800 */
        /* <DEDUP_REMOVED lines=8> */
[----:B-1----:R-:W-:Y:S01]  /*19b10*/  HMMA.16816.F32.BF16 R80, R4, R16, R32 ;  /* 0x000000100450723c */ /* 0x002fe20000041820 */
[----:B------:R-:W-:Y:S01]  /*19b20*/  FFMA.FTZ R208, R208, UR10, -R3 ;  /* 0x0000000ad0d07c23 */ /* 0x000fe20008010803 */
[--C-:B------:R-:W-:Y:S01]  /*19b30*/  FFMA.FTZ R213, R213, UR10, -R2.reuse ;  /* 0x0000000ad5d57c23 */ /* 0x100fe20008010802 */
[----:B------:R-:W-:Y:S01]  /*19b40*/  FFMA.FTZ R209, R209, UR10, -R2 ;  /* 0x0000000ad1d17c23 */ /* 0x000fe20008010802 */
[----:B------:R-:W-:Y:S01]  /*19b50*/  FADD.FTZ R170, R170, R136 ;  /* 0x00000088aaaa7221 */ /* 0x000fe20000010000 */
[----:B------:R3:W5:Y:S01]  /*19b60*/  LDL.LU R235, [R1+0xac] ;  /* 0x0000ac0001eb7983 */ /* 0x0007620000300800 */
[----:B--2---:R-:W-:Y:S01]  /*19b70*/  FFMA.FTZ R0, R24, UR10, -R13 ;  /* 0x0000000a18007c23 */ /* 0x004fe2000801080d */
[----:B------:R-:W-:-:S02]  /*19b80*/  MOV R24, R26 ;  /* 0x0000001a00187202 */ /* 0x000fc40000000f00 */
[----:B------:R-:W-:Y:S01]  /*19b90*/  MOV R27, R73 ;  /* 0x00000049001b7202 */ /* 0x000fe20000000f00 */
[----:B------:R-:W-:Y:S01]  /*19ba0*/  HMMA.16816.F32.BF16 R76, R4, R18, R36 ;  /* 0x00000012044c723c */ /* 0x000fe20000041824 */
        /* <DEDUP_REMOVED lines=9> */
[----:B------:R-:W-:Y:S01]  /*19c40*/  HMMA.16816.F32.BF16 R116, R8, R16, R116 ;  /* 0x000000100874723c */ /* 0x000fe20000041874 */
[----:B------:R-:W-:-:S05]  /*19c50*/  MOV R192, R199 ;  /* 0x000000c700c07202 */ /* 0x000fca0000000f00 */
[----:B------:R-:W-:Y:S01]  /*19c60*/  HMMA.16816.F32.BF16 R40, R8, R18, R128 ;  /* 0x000000120828723c */ /* 0x000fe20000041880 */
[----:B------:R1:W-:Y:S01]  /*19c70*/  MUFU.EX2 R199, R0 ;  /* 0x0000000000c77308 */ /* 0x0003e20000000800 */
[----:B------:R-:W-:Y:S01]  /*19c80*/  MOV R73, R75 ;  /* 0x0000004b00497202 */ /* 0x000fe20000000f00 */
[----:B------:R-:W-:Y:S01]  /*19c90*/  IMAD.MOV.U32 R75, RZ, RZ, R69 ;  /* 0x000000ffff4b7224 */ /* 0x000fe200078e0045 */
[----:B------:R-:W-:Y:S01]  /*19ca0*/  MOV R69, R71 ;  /* 0x0000004700457202 */ /* 0x000fe20000000f00 */
[----:B------:R-:W-:Y:S01]  /*19cb0*/  IMAD.MOV.U32 R71, RZ, RZ, R189 ;  /* 0x000000ffff477224 */ /* 0x000fe200078e00bd */
[----:B------:R-:W-:Y:S01]  /*19cc0*/  MOV R189, R191 ;  /* 0x000000bf00bd7202 */ /* 0x000fe20000000f00 */
[----:B------:R3:W5:Y:S01]  /*19cd0*/  LDL.LU R234, [R1+0xa8] ;  /* 0x0000a80001ea7983 */ /* 0x0007620000300800 */
[----:B------:R-:W-:Y:S01]  /*19ce0*/  MOV R191, R161 ;  /* 0x000000a100bf7202 */ /* 0x000fe20000000f00 */
[----:B-1----:R-:W-:Y:S01]  /*19cf0*/  FFMA.FTZ R0, R31, UR10, -R13 ;  /* 0x0000000a1f007c23 */ /* 0x002fe2000801080d */
        /* <DEDUP_REMOVED lines=17> */
[----:B------:R1:W2:Y:S01]  /*19e10*/  MUFU.EX2 R5, R0 ;  /* 0x0000000000057308 */ /* 0x0002a20000000800 */
        /* <DEDUP_REMOVED lines=16> */
[----:B-1----:R-:W-:Y:S01]  /*19f20*/  FFMA.FTZ R0, R31, UR10, -R12 ;  /* 0x0000000a1f007c23 */ /* 0x002fe2000801080c */
[----:B------:R-:W-:-:S02]  /*19f30*/  MOV R31, R25 ;  /* 0x00000019001f7202 */ /* 0x000fc40000000f00 */
[----:B------:R-:W-:Y:S01]  /*19f40*/  MOV R25, R27 ;  /* 0x0000001b00197202 */ /* 0x000fe20000000f00 */
[----:B------:R-:W-:Y:S01]  /*19f50*/  MUFU.EX2 R210, R210 ;  /* 0x000000d200d27308 */ /* 0x000fe20000000800 */
[----:B------:R-:W-:Y:S01]  /*19f60*/  MOV R27, R73 ;  /* 0x00000049001b7202 */ /* 0x000fe20000000f00 */
[----:B------:R3:W5:Y:S01]  /*19f70*/  LDL.LU R232, [R1+0xa0] ;  /* 0x0000a00001e87983 */ /* 0x0007620000300800 */
[----:B------:R-:W-:Y:S02]  /*19f80*/  MOV R160, R161 ;  /* 0x000000a100a07202 */ /* 0x000fe40000000f00 */
[----:B------:R-:W-:Y:S02]  /*19f90*/  MOV R73, R75 ;  /* 0x0000004b00497202 */ /* 0x000fe40000000f00 */
[----:B------:R-:W-:Y:S02]  /*19fa0*/  MOV R161, R194 ;  /* 0x000000c200a17202 */ /* 0x000fe40000000f00 */
[----:B------:R-:W-:Y:S01]  /*19fb0*/  MOV R75, R71 ;  /* 0x00000047004b7202 */ /* 0x000fe20000000f00 */
[----:B------:R1:W-:Y:S01]  /*19fc0*/  MUFU.EX2 R194, R0 ;  /* 0x0000000000c27308 */ /* 0x0003e20000000800 */
        /* <DEDUP_REMOVED lines=9> */
[----:B-1----:R-:W-:Y:S01]  /*1a060*/  FFMA.FTZ R0, R30, UR10, -R12 ;  /* 0x0000000a1e007c23 */ /* 0x002fe2000801080c */
[----:B------:R-:W-:Y:S01]  /*1a070*/  MOV R30, R24 ;  /* 0x00000018001e7202 */ /* 0x000fe20000000f00 */
[----:B------:R-:W-:Y:S01]  /*1a080*/  MUFU.EX2 R215, R215 ;  /* 0x000000d700d77308 */ /* 0x000fe20000000800 */
[----:B------:R-:W-:Y:S01]  /*1a090*/  MOV R24, R26 ;  /* 0x0000001a00187202 */ /* 0x000fe20000000f00 */
[----:B------:R3:W5:Y:S01]  /*1a0a0*/  LDL.LU R231, [R1+0x9c] ;  /* 0x00009c0001e77983 */ /* 0x0007620000300800 */
        /* <DEDUP_REMOVED lines=12> */
[----:B------:R-:W-:Y:S01]  /*1a170*/  MOV R24, R26 ;  /* 0x0000001a00187202 */ /* 0x000fe20000000f00 */
[----:B------:R1:W-:Y:S01]  /*1a180*/  MUFU.EX2 R195, R0 ;  /* 0x0000000000c37308 */ /* 0x0003e20000000800 */
[----:B------:R-:W-:Y:S02]  /*1a190*/  MOV R26, R72 ;  /* 0x00000048001a7202 */ /* 0x000fe40000000f00 */
[----:B------:R-:W-:Y:S02]  /*1a1a0*/  MOV R72, R74 ;  /* 0x0000004a00487202 */ /* 0x000fe40000000f00 */
[----:B------:R-:W-:-:S02]  /*1a1b0*/  MOV R74, R68 ;  /* 0x00000044004a7202 */ /* 0x000fc40000000f00 */
[----:B------:R-:W-:Y:S01]  /*1a1c0*/  MOV R68, R189 ;  /* 0x000000bd00447202 */ /* 0x000fe20000000f00 */
[----:B------:R-:W-:Y:S01]  /*1a1d0*/  IMAD.MOV.U32 R189, RZ, RZ, R191 ;  /* 0x000000ffffbd7224 */ /* 0x000fe200078e00bf */
[----:B------:R-:W-:Y:S01]  /*1a1e0*/  MOV R191, R196 ;  /* 0x000000c400bf7202 */ /* 0x000fe20000000f00 */
[----:B-1----:R-:W-:Y:S01]  /*1a1f0*/  FFMA.FTZ R0, R29, UR10, -R12 ;  /* 0x0000000a1d007c23 */ /* 0x002fe2000801080c */
[----:B------:R-:W-:Y:S01]  /*1a200*/  IMAD.MOV.U32 R29, RZ, RZ, R31 ;  /* 0x000000ffff1d7224 */ /* 0x000fe200078e001f */
[----:B------:R-:W-:Y:S02]  /*1a210*/  MOV R31, R25 ;  /* 0x00000019001f7202 */ /* 0x000fe40000000f00 */
[----:B------:R1:W-:Y:S01]  /*1a220*/  MUFU.EX2 R196, R0 ;  /* 0x0000000000c47308 */ /* 0x0003e20000000800 */
[----:B------:R-:W-:Y:S01]  /*1a230*/  IMAD.MOV.U32 R25, RZ, RZ, R27 ;  /* 0x000000ffff197224 */ /* 0x000fe200078e001b */
[----:B------:R-:W-:Y:S02]  /*1a240*/  MOV R161, R192 ;  /* 0x000000c000a17202 */ /* 0x000fe40000000f00 */
[----:B------:R-:W-:Y:S01]  /*1a250*/  MOV R27, R73 ;  /* 0x00000049001b7202 */ /* 0x000fe20000000f00 */
[----:B------:R-:W-:Y:S01]  /*1a260*/  IMAD.MOV.U32 R73, RZ, RZ, R75 ;  /* 0x000000ffff497224 */ /* 0x000fe200078e004b */
[----:B------:R-:W-:-:S02]  /*1a270*/  MOV R192, R171 ;  /* 0x000000ab00c07202 */ /* 0x000fc40000000f00 */
[----:B------:R-:W-:Y:S01]  /*1a280*/  MOV R75, R71 ;  /* 0x00000047004b7202 */ /* 0x000fe20000000f00 */
[----:B-1----:R-:W-:Y:S01]  /*1a290*/  FFMA.FTZ R0, R28, UR10, -R12 ;  /* 0x0000000a1c007c23 */ /* 0x002fe2000801080c */
[----:B------:R-:W-:Y:S01]  /*1a2a0*/  IMAD.MOV.U32 R28, RZ, RZ, R29 ;  /* 0x000000ffff1c7224 */ /* 0x000fe200078e001d */
[----:B------:R-:W-:Y:S02]  /*1a2b0*/  MOV R29, R30 ;  /* 0x0000001e001d7202 */ /* 0x000fe40000000f00 */
[----:B------:R-:W-:Y:S02]  /*1a2c0*/  MOV R30, R31 ;  /* 0x0000001f001e7202 */ /* 0x000fe40000000f00 */
[----:B------:R-:W-:Y:S01]  /*1a2d0*/  MOV R31, R24 ;  /* 0x00000018001f7202 */ /* 0x000fe20000000f00 */
[----:B------:R-:W-:Y:S01]  /*1a2e0*/  IMAD.MOV.U32 R24, RZ, RZ, R25 ;  /* 0x000000ffff187224 */ /* 0x000fe200078e0019 */
[----:B------:R-:W-:Y:S01]  /*1a2f0*/  MOV R25, R26 ;  /* 0x0000001a00197202 */ /* 0x000fe20000000f00 */
[----:B------:R1:W4:Y:S01]  /*1a300*/  MUFU.EX2 R6, R0 ;  /* 0x0000000000067308 */ /* 0x0003220000000800 */
[----:B------:R-:W-:-:S02]  /*1a310*/  MOV R26, R27 ;  /* 0x0000001b001a7202 */ /* 0x000fc40000000f00 */
[----:B------:R-:W-:Y:S02]  /*1a320*/  MOV R71, R192 ;  /* 0x000000c000477202 */ /* 0x000fe40000000f00 */
[----:B------:R-:W-:Y:S01]  /*1a330*/  MOV R27, R72 ;  /* 0x00000048001b7202 */ /* 0x000fe20000000f00 */
[----:B------:R-:W-:Y:S01]  /*1a340*/  IMAD.MOV.U32 R72, RZ, RZ, R73 ;  /* 0x000000ffff487224 */ /* 0x000fe200078e0049 */
[----:B------:R-:W-:Y:S02]  /*1a350*/  MOV R73, R74 ;  /* 0x0000004a00497202 */ /* 0x000fe40000000f00 */
[----:B------:R-:W-:Y:S02]  /*1a360*/  MOV R192, R229 ;  /* 0x000000e500c07202 */ /* 0x000fe40000000f00 */
[----:B------:R-:W-:Y:S01]  /*1a370*/  MOV R74, R75 ;  /* 0x0000004b004a7202 */ /* 0x000fe20000000f00 */
[----:B-1----:R-:W-:Y:S01]  /*1a380*/  FFMA.FTZ R0, R28, UR10, -R3 ;  /* 0x0000000a1c007c23 */ /* 0x002fe20008010803 */
[----:B------:R-:W-:-:S02]  /*1a390*/  MOV R28, R29 ;  /* 0x0000001d001c7202 */ /* 0x000fc40000000f00 */
[----:B------:R-:W-:Y:S02]  /*1a3a0*/  MOV R29, R30 ;  /* 0x0000001e001d7202 */ /* 0x000fe40000000f00 */
[----:B------:R-:W-:Y:S01]  /*1a3b0*/  MOV R30, R31 ;  /* 0x0000001f001e7202 */ /* 0x000fe20000000f00 */
[----:B------:R-:W-:Y:S01]  /*1a3c0*/  IMAD.MOV.U32 R31, RZ, RZ, R24 ;  /* 0x000000ffff1f7224 */ /* 0x000fe200078e0018 */
        /* <DEDUP_REMOVED lines=17> */
[--C-:B------:R-:W-:Y:S01]  /*1a4e0*/  FFMA.FTZ R36, R30, UR10, -R13.reuse ;  /* 0x0000000a1e247c23 */ /* 0x100fe2000801080d */
[----:B------:R1:W-:Y:S01]  /*1a4f0*/  MUFU.EX2 R193, R0 ;  /* 0x0000000000c17308 */ /* 0x0003e20000000800 */
[----:B------:R-:W-:Y:S01]  /*1a500*/  MOV R30, R26 ;  /* 0x0000001a001e7202 */ /* 0x000fe20000000f00 */
[----:B------:R-:W-:Y:S01]  /*1a510*/  FFMA.FTZ R37, R29, UR10, -R13 ;  /* 0x0000000a1d257c23 */ /* 0x000fe2000801080d */
[----:B------:R-:W-:Y:S02]  /*1a520*/  MOV R26, R74 ;  /* 0x0000004a001a7202 */ /* 0x000fe40000000f00 */
[----:B------:R-:W-:Y:S02]  /*1a530*/  MOV R74, R192 ;  /* 0x000000c0004a7202 */ /* 0x000fe40000000f00 */
[----:B------:R-:W-:-:S02]  /*1a540*/  MOV R29, R25 ;  /* 0x00000019001d7202 */ /* 0x000fc40000000f00 */
[----:B------:R-:W-:Y:S01]  /*1a550*/  MOV R25, R73 ;  /* 0x0000004900197202 */ /* 0x000fe20000000f00 */
[----:B-1----:R-:W-:Y:S01]  /*1a560*/  FFMA.FTZ R0, R28, UR10, -R3 ;  /* 0x0000000a1c007c23 */ /* 0x002fe20008010803 */
[----:B------:R-:W-:Y:S01]  /*1a570*/  IMAD.MOV.U32 R28, RZ, RZ, R31 ;  /* 0x000000ffff1c7224 */ /* 0x000fe200078e001f */
[----:B------:R-:W-:Y:S01]  /*1a580*/  MOV R31, R24 ;  /* 0x00000018001f7202 */ /* 0x000fe20000000f00 */
[----:B------:R-:W-:Y:S01]  /*1a590*/  IMAD.MOV.U32 R24, RZ, RZ, R27 ;  /* 0x000000ffff187224 */ /* 0x000fe200078e001b */
[----:B------:R1:W-:Y:S01]  /*1a5a0*/  MUFU.EX2 R192, R0 ;  /* 0x0000000000c07308 */ /* 0x0003e20000000800 */
[----:B------:R-:W-:Y:S01]  /*1a5b0*/  MOV R27, R72 ;  /* 0x00000048001b7202 */ /* 0x000fe20000000f00 */
[----:B------:R-:W-:Y:S01]  /*1a5c0*/  IMAD.MOV.U32 R72, RZ, RZ, R68 ;  /* 0x000000ffff487224 */ /* 0x000fe200078e0044 */
[----:B------:R-:W-:Y:S02]  /*1a5d0*/  MOV R73, R191 ;  /* 0x000000bf00497202 */ /* 0x000fe40000000f00 */
[----:B------:R-:W-:-:S02]  /*1a5e0*/  MOV R68, R168 ;  /* 0x000000a800447202 */ /* 0x000fc40000000f00 */
[----:B------:R-:W-:Y:S01]  /*1a5f0*/  MOV R39, R72 ;  /* 0x0000004800277202 */ /* 0x000fe20000000f00 */
[----:B------:R-:W-:Y:S02]  /*1a600*/  IMAD.MOV.U32 R72, RZ, RZ, R74 ;  /* 0x000000ffff487224 */ /* 0x000fe400078e004a */
[----:B------:R-:W-:Y:S01]  /*1a610*/  FFMA.FTZ R32, R28, UR10, -R12 ;  /* 0x0000000a1c207c23 */ /* 0x000fe2000801080c */
[----:B-1----:R-:W-:-:S04]  /*1a620*/  FFMA.FTZ R0, R169, UR10, -R3 ;  /* 0x0000000aa9007c23 */ /* 0x002fc80008010803 */
[----:B------:R1:W-:Y:S01]  /*1a630*/  MUFU.EX2 R191, R0 ;  /* 0x0000000000bf7308 */ /* 0x0003e20000000800 */
[----:B------:R-:W-:Y:S01]  /*1a640*/  MOV R74, R69 ;  /* 0x00000045004a7202 */ /* 0x000fe20000000f00 */
[----:B------:R-:W-:Y:S01]  /*1a650*/  IMAD.MOV.U32 R33, RZ, RZ, R29 ;  /* 0x000000ffff217224 */ /* 0x000fe200078e001d */
[----:B------:R-:W-:Y:S01]  /*1a660*/  MOV R28, R30 ;  /* 0x0000001e001c7202 */ /* 0x000fe20000000f00 */
[----:B------:R-:W-:Y:S02]  /*1a670*/  IMAD.MOV.U32 R69, RZ, RZ, R162 ;  /* 0x000000ffff457224 */ /* 0x000fe400078e00a2 */
        /* <DEDUP_REMOVED lines=9> */
[----:B------:R-:W-:Y:S02]  /*1a710*/  MOV R68, R70 ;  /* 0x0000004600447202 */ /* 0x000fe40000000f00 */
[----:B------:R-:W-:Y:S01]  /*1a720*/  MOV R70, R163 ;  /* 0x000000a300467202 */ /* 0x000fe20000000f00 */
[----:B------:R-:W-:Y:S02]  /*1a730*/  FFMA.FTZ R163, R141, UR10, -R12 ;  /* 0x0000000a8da37c23 */ /* 0x000fe4000801080c */
[----:B------:R-:W1:Y:S01]  /*1a740*/  LDSM.16.MT88.4 R12, [R225+0xc800] ;  /* 0x00c80000e10c783b */ /* 0x000e620000004200 */
[----:B------:R3:W1:Y:S01]  /*1a750*/  MUFU.EX2 R8, R0 ;  /* 0x0000000000087308 */ /* 0x0006620000000800 */
[----:B--2---:R-:W-:Y:S01]  /*1a760*/  MOV R219, R5 ;  /* 0x0000000500db7202 */ /* 0x004fe20000000f00 */
[----:B------:R-:W-:Y:S01]  /*1a770*/  IMAD.MOV.U32 R5, RZ, RZ, R25 ;  /* 0x000000ffff057224 */ /* 0x000fe200078e0019 */
[----:B------:R-:W-:Y:S01]  /*1a780*/  MOV R7, R73 ;  /* 0x0000004900077202 */ /* 0x000fe20000000f00 */
[--C-:B------:R-:W-:Y:S01]  /*1a790*/  FFMA.FTZ R28, R28, UR10, -R3.reuse ;  /* 0x0000000a1c1c7c23 */ /* 0x100fe20008010803 */
[----:B------:R-:W-:Y:S01]  /*1a7a0*/  MOV R73, R161 ;  /* 0x000000a100497202 */ /* 0x000fe20000000f00 */
[--C-:B------:R-:W-:Y:S01]  /*1a7b0*/  FFMA.FTZ R26, R26, UR10, -R3.reuse ;  /* 0x0000000a1a1a7c23 */ /* 0x100fe20008010803 */
[--C-:B------:R-:W-:Y:S01]  /*1a7c0*/  FFMA.FTZ R25, R220, UR10, -R3.reuse ;  /* 0x0000000adc197c23 */ /* 0x100fe20008010803 */
[----:B------:R-:W-:Y:S01]  /*1a7d0*/  FFMA.FTZ R161, R138, UR10, -R3 ;  /* 0x0000000a8aa17c23 */ /* 0x000fe20008010803 */
[----:B---3--:R-:W-:Y:S01]  /*1a7e0*/  FFMA.FTZ R0, R33, UR10, -R2 ;  /* 0x0000000a21007c23 */ /* 0x008fe20008010802 */
[----:B------:R-:W-:-:S02]  /*1a7f0*/  MOV R33, R24 ;  /* 0x0000001800217202 */ /* 0x000fc40000000f00 */
[----:B------:R-:W-:Y:S01]  /*1a800*/  MOV R24, R27 ;  /* 0x0000001b00187202 */ /* 0x000fe20000000f00 */
[----:B------:R-:W-:Y:S01]  /*1a810*/  FFMA.FTZ R27, R188, UR10, -R3 ;  /* 0x0000000abc1b7c23 */ /* 0x000fe20008010803 */
[----:B------:R-:W-:Y:S02]  /*1a820*/  IMAD.MOV.U32 R188, RZ, RZ, R190 ;  /* 0x000000ffffbc7224 */ /* 0x000fe400078e00be */
[----:B------:R2:W-:Y:S01]  /*1a830*/  MUFU.EX2 R190, R0 ;  /* 0x0000000000be7308 */ /* 0x0005e20000000800 */
[----:B----4-:R-:W-:Y:S01]  /*1a840*/  MOV R223, R6 ;  /* 0x0000000600df7202 */ /* 0x010fe20000000f00 */
[----:B------:R-:W-:Y:S01]  /*1a850*/  FFMA.FTZ R3, R33, UR10, -R2 ;  /* 0x0000000a21037c23 */ /* 0x000fe20008010802 */
[----:B------:R-:W-:Y:S02]  /*1a860*/  MOV R6, R72 ;  /* 0x0000004800067202 */ /* 0x000fe40000000f00 */
[----:B------:R-:W-:Y:S01]  /*1a870*/  MOV R72, R74 ;  /* 0x0000004a00487202 */ /* 0x000fe20000000f00 */
[----:B------:R-:W-:-:S02]  /*1a880*/  IMAD.MOV.U32 R74, RZ, RZ, R189 ;  /* 0x000000ffff4a7224 */ /* 0x000fc400078e00bd */
[----:B------:R3:W4:Y:S01]  /*1a890*/  MUFU.EX2 R189, R4 ;  /* 0x0000000400bd7308 */ /* 0x0007220000000800 */
[----:B--2---:R-:W-:-:S07]  /*1a8a0*/  FFMA.FTZ R0, R24, UR10, -R2 ;  /* 0x0000000a18007c23 */ /* 0x004fce0008010802 */
[----:B------:R-:W-:Y:S08]  /*1a8b0*/  MUFU.EX2 R128, R3 ;  /* 0x0000000300807308 */ /* 0x000ff00000000800 */
[----:B------:R-:W2:Y:S01]  /*1a8c0*/  MUFU.EX2 R0, R0 ;  /* 0x0000000000007308 */ /* 0x000ea20000000800 */
[----:B-1----:R-:W-:Y:S01]  /*1a8d0*/  MOV R141, R8 ;  /* 0x00000008008d7202 */ /* 0x002fe20000000f00 */
[----:B------:R-:W-:Y:S01]  /*1a8e0*/  IMAD.MOV.U32 R139, RZ, RZ, R5 ;  /* 0x000000ffff8b7224 */ /* 0x000fe200078e0005 */
[----:B------:R-:W-:-:S02]  /*1a8f0*/  MOV R17, R39 ;  /* 0x0000002700117202 */ /* 0x000fc40000000f00 */
[----:B------:R-:W-:Y:S02]  /*1a900*/  MOV R217, R6 ;  /* 0x0000000600d97202 */ /* 0x000fe40000000f00 */
[----:B------:R-:W-:Y:S02]  /*1a910*/  MOV R129, R7 ;  /* 0x0000000700817202 */ /* 0x000fe40000000f00 */
[----:B------:R-:W-:Y:S02]  /*1a920*/  F2FP.BF16.F32.PACK_AB R8, R198, R197 ;  /* 0x000000c5c608723e */ /* 0x000fe400000010ff */
[----:B------:R-:W-:Y:S02]  /*1a930*/  F2FP.BF16.F32.PACK_AB R9, R195, R194 ;  /* 0x000000c2c309723e */ /* 0x000fe400000010ff */
[----:B------:R-:W-:Y:S02]  /*1a940*/  F2FP.BF16.F32.PACK_AB R10, R219, R199 ;  /* 0x000000c7db0a723e */ /* 0x000fe400000010ff */
[----:B------:R-:W-:-:S02]  /*1a950*/  F2FP.BF16.F32.PACK_AB R11, R223, R196 ;  /* 0x000000c4df0b723e */ /* 0x000fc400000010ff */
[----:B---3--:R-:W-:Y:S02]  /*1a960*/  F2FP.BF16.F32.PACK_AB R4, R192, R193 ;  /* 0x000000c1c004723e */ /* 0x008fe400000010ff */
[----:B----4-:R-:W-:Y:S02]  /*1a970*/  F2FP.BF16.F32.PACK_AB R5, R189, R190 ;  /* 0x000000bebd05723e */ /* 0x010fe400000010ff */
[----:B------:R-:W-:Y:S02]  /*1a980*/  F2FP.BF16.F32.PACK_AB R6, R141, R191 ;  /* 0x000000bf8d06723e */ /* 0x000fe400000010ff */
[----:B--2---:R-:W-:Y:S02]  /*1a990*/  F2FP.BF16.F32.PACK_AB R7, R0, R128 ;  /* 0x000000800007723e */ /* 0x004fe400000010ff */
[----:B------:R-:W-:Y:S02]  /*1a9a0*/  MOV R222, R17 ;  /* 0x0000001100de7202 */ /* 0x000fe40000000f00 */
[----:B------:R-:W1:Y:S01]  /*1a9b0*/  LDSM.16.MT88.4 R16, [R226+0xc800] ;  /* 0x00c80000e210783b */ /* 0x000e620000004200 */
[-C--:B------:R-:W-:Y:S06]  /*1a9c0*/  HMMA.16816.F32.BF16 R172, R8, R12.reuse, R172 ;  /* 0x0000000c08ac723c */ /* 0x080fec00000418ac */
[C---:B------:R-:W-:Y:S06]  /*1a9d0*/  HMMA.16816.F32.BF16 R204, R4.reuse, R12, R204 ;  /* 0x0000000c04cc723c */ /* 0x040fec00000418cc */
[-C--:B------:R-:W-:Y:S06]  /*1a9e0*/  HMMA.16816.F32.BF16 R200, R4, R14.reuse, R200 ;  /* 0x0000000e04c8723c */ /* 0x080fec00000418c8 */
[----:B------:R-:W-:Y:S01]  /*1a9f0*/  HMMA.16816.F32.BF16 R56, R8, R14, R56 ;  /* 0x0000000e0838723c */ /* 0x000fe20000041838 */
[----:B------:R-:W2:Y:S01]  /*1aa00*/  LDSM.16.MT88.4 R12, [R228+0xc800] ;  /* 0x00c80000e40c783b */ /* 0x000ea20000004200 */
[----:B------:R-:W-:Y:S01]  /*1aa10*/  MOV R130, R72 ;  /* 0x0000004800827202 */ /* 0x000fe20000000f00 */
[----:B------:R-:W-:Y:S01]  /*1aa20*/  FADD.FTZ R3, R74, R73 ;  /* 0x000000494a037221 */ /* 0x000fe20000010000 */
[----:B------:R-:W-:-:S02]  /*1aa30*/  IMAD.MOV.U32 R131, RZ, RZ, R75 ;  /* 0x000000ffff837224 */ /* 0x000fc400078e004b */
[----:B------:R-:W-:Y:S01]  /*1aa40*/  FFMA.FTZ R39, R218, UR10, -R2 ;  /* 0x0000000ada277c23 */ /* 0x000fe20008010802 */
[----:B------:R-:W-:Y:S01]  /*1aa50*/  IMAD.MOV.U32 R218, RZ, RZ, R68 ;  /* 0x000000ffffda7224 */ /* 0x000fe200078e0044 */
[----:B------:R-:W-:Y:S02]  /*1aa60*/  MOV R220, R69 ;  /* 0x0000004500dc7202 */ /* 0x000fe40000000f00 */
[----:B------:R-:W-:Y:S01]  /*1aa70*/  MOV R221, R71 ;  /* 0x0000004700dd7202 */ /* 0x000fe20000000f00 */
[-C--:B-1----:R-:W-:Y:S06]  /*1aa80*/  HMMA.16816.F32.BF16 R72, R8, R16.reuse, R164 ;  /* 0x000000100848723c */ /* 0x082fec00000418a4 */
[----:B------:R-:W-:Y:S01]  /*1aa90*/  HMMA.16816.F32.BF16 R64, R4, R16, R64 ;  /* 0x000000100440723c */ /* 0x000fe20000041840 */
[----:B------:R-:W-:-:S02]  /*1aaa0*/  MOV R165, R219 ;  /* 0x000000db00a57202 */ /* 0x000fc40000000f00 */
[----:B------:R-:W-:-:S03]  /*1aab0*/  MOV R219, R70 ;  /* 0x0000004600db7202 */ /* 0x000fc60000000f00 */
[-C--:B------:R-:W-:Y:S06]  /*1aac0*/  HMMA.16816.F32.BF16 R60, R4, R18.reuse, R60 ;  /* 0x00000012043c723c */ /* 0x080fec000004183c */
[C---:B------:R-:W-:Y:S01]  /*1aad0*/  HMMA.16816.F32.BF16 R52, R8.reuse, R18, R52 ;  /* 0x000000120834723c */ /* 0x040fe20000041834 */
[----:B------:R-:W1:Y:S05]  /*1aae0*/  LDSM.16.MT88.4 R16, [R227+0xc800] ;  /* 0x00c80000e310783b */ /* 0x000e6a0000004200 */
[-C--:B--2---:R-:W-:Y:S06]  /*1aaf0*/  HMMA.16816.F32.BF16 R48, R8, R12.reuse, R48 ;  /* 0x0000000c0830723c */ /* 0x084fec0000041830 */
[C---:B------:R-:W-:Y:S06]  /*1ab00*/  HMMA.16816.F32.BF16 R44, R4.reuse, R12, R44 ;  /* 0x0000000c042c723c */ /* 0x040fec000004182c */
[-C--:B------:R-:W-:Y:S06]  /*1ab10*/  HMMA.16816.F32.BF16 R184, R4, R14.reuse, R184 ;  /* 0x0000000e04b8723c */ /* 0x080fec00000418b8 */
[----:B------:R-:W-:Y:S01]  /*1ab20*/  HMMA.16816.F32.BF16 R68, R8, R14, R152 ;  /* 0x0000000e0844723c */ /* 0x000fe20000041898 */
[----:B------:R-:W2:Y:S01]  /*1ab30*/  LDSM.16.MT88.4 R12, [R225+0xe800] ;  /* 0x00e80000e10c783b */ /* 0x000ea20000004200 */
[----:B------:R-:W-:Y:S01]  /*1ab40*/  MOV R171, R230 ;  /* 0x000000e600ab7202 */ /* 0x000fe20000000f00 */
[--C-:B------:R-:W-:Y:S01]  /*1ab50*/  FFMA.FTZ R24, R188, UR10, -R2.reuse ;  /* 0x0000000abc187c23 */ /* 0x100fe20008010802 */
[--C-:B------:R-:W-:Y:S01]  /*1ab60*/  FFMA.FTZ R33, R160, UR10, -R2.reuse ;  /* 0x0000000aa0217c23 */ /* 0x100fe20008010802 */
[--C-:B------:R-:W-:Y:S01]  /*1ab70*/  FFMA.FTZ R160, R142, UR10, -R2.reuse ;  /* 0x0000000a8ea07c23 */ /* 0x100fe20008010802 */
[----:B------:R-:W-:Y:S01]  /*1ab80*/  FFMA.FTZ R188, R140, UR10, -R2 ;  /* 0x0000000a8cbc7c23 */ /* 0x000fe20008010802 */
[----:B------:R-:W-:Y:S01]  /*1ab90*/  MOV R166, R0 ;  /* 0x0000000000a67202 */ /* 0x000fe20000000f00 */
[----:B------:R-:W-:-:S02]  /*1aba0*/  IMAD.MOV.U32 R164, RZ, RZ, R223 ;  /* 0x000000ffffa47224 */ /* 0x000fc400078e00df */
[----:B------:R-:W-:Y:S01]  /*1abb0*/  FADD.FTZ R171, R171, R143 ;  /* 0x0000008fabab7221 */ /* 0x000fe20000010000 */
[----:B------:R-:W-:Y:S01]  /*1abc0*/  MOV R167, R141 ;  /* 0x0000008d00a77202 */ /* 0x000fe20000000f00 */
[----:B------:R-:W-:Y:S01]  /*1abd0*/  MUFU.EX2 R37, R37 ;  /* 0x0000002500257308 */ /* 0x000fe20000000800 */
[----:B------:R-:W-:Y:S01]  /*1abe0*/  MOV R223, R139 ;  /* 0x0000008b00df7202 */ /* 0x000fe20000000f00 */
[----:B------:R3:W5:Y:S01]  /*1abf0*/  LDL.LU R230, [R1+0x98] ;  /* 0x0000980001e67983 */ /* 0x0007620000300800 */
[----:B------:R-:W-:Y:S01]  /*1ac00*/  MOV R2, R129 ;  /* 0x0000008100027202 */ /* 0x000fe20000000f00 */
[----:B-1----:R-:W-:Y:S01]  /*1ac10*/  HMMA.16816.F32.BF16 R152, R8, R18, R144 ;  /* 0x000000120898723c */ /* 0x002fe20000041890 */
[----:B------:R-:W-:-:S03]  /*1ac20*/  MOV R0, R130 ;  /* 0x0000008200007202 */ /* 0x000fc60000000f00 */
[----:B------:R-:W-:Y:S01]  /*1ac30*/  MUFU.EX2 R36, R36 ;  /* 0x0000002400247308 */ /* 0x000fe20000000800 */
[----:B------:R3:W5:Y:S01]  /*1ac40*/  LDL.LU R229, [R1+0x94] ;  /* 0x0000940001e57983 */ /* 0x0007620000300800 */
[-C--:B------:R-:W-:Y:S06]  /*1ac50*/  HMMA.16816.F32.BF16 R148, R8, R16.reuse, R148 ;  /* 0x000000100894723c */ /* 0x080fec0000041894 */
[C---:B------:R-:W-:Y:S06]  /*1ac60*/  HMMA.16816.F32.BF16 R180, R4.reuse, R16, R180 ;  /* 0x0000001004b4723c */ /* 0x040fec00000418b4 */
[C---:B------:R-:W-:Y:S01]  /*1ac70*/  HMMA.16816.F32.BF16 R176, R4.reuse, R18, R176 ;  /* 0x0000001204b0723c */ /* 0x040fe200000418b0 */
[----:B------:R-:W1:Y:S05]  /*1ac80*/  LDSM.16.MT88.4 R16, [R228+0xe800] ;  /* 0x00e80000e410783b */ /* 0x000e6a0000004200 */
[----:B--2---:R-:W-:Y:S06]  /*1ac90*/  HMMA.16816.F32.BF16 R136, R4, R12, R120 ;  /* 0x0000000c0488723c */ /* 0x004fec0000041878 */
[----:B------:R-:W-:Y:S01]  /*1aca0*/  HMMA.16816.F32.BF16 R140, R8, R14, R20 ;  /* 0x0000000e088c723c */ /* 0x000fe20000041814 */
[----:B------:R-:W2:Y:S01]  /*1acb0*/  LDSM.16.MT88.4 R20, [R226+0xe800] ;  /* 0x00e80000e214783b */ /* 0x000ea20000004200 */
[----:B------:R-:W-:-:S04]  /*1acc0*/  FADD.FTZ R2, R217, R2 ;  /* 0x00000002d9027221 */ /* 0x000fc80000010000 */
[----:B------:R-:W-:Y:S01]  /*1acd0*/  HMMA.16816.F32.BF16 R144, R8, R12, R124 ;  /* 0x0000000c0890723c */ /* 0x000fe2000004187c */
[----:B------:R-:W-:Y:S01]  /*1ace0*/  MUFU.EX2 R31, R31 ;  /* 0x0000001f001f7308 */ /* 0x000fe20000000800 */
[----:B------:R3:W5:Y:S05]  /*1acf0*/  LDL.LU R224, [R1+0x90] ;  /* 0x0000900001e07983 */ /* 0x00076a0000300800 */
[----:B------:R-:W-:Y:S01]  /*1ad00*/  IMAD.MOV.U32 R126, RZ, RZ, R128 ;  /* 0x000000ffff7e7224 */ /* 0x000fe200078e0080 */
[----:B------:R-:W-:Y:S02]  /*1ad10*/  MOV R127, R131 ;  /* 0x00000083007f7202 */ /* 0x000fe40000000f00 */
[C---:B------:R-:W-:Y:S01]  /*1ad20*/  HMMA.16816.F32.BF16 R128, R4.reuse, R14, R108 ;  /* 0x0000000e0480723c */ /* 0x040fe2000004186c */
[----:B------:R-:W4:Y:S05]  /*1ad30*/  LDSM.16.MT88.4 R12, [R227+0xe800] ;  /* 0x00e80000e30c783b */ /* 0x000f2a0000004200 */
[C---:B-1----:R-:W-:Y:S06]  /*1ad40*/  HMMA.16816.F32.BF16 R84, R4.reuse, R18, R84 ;  /* 0x000000120454723c */ /* 0x042fec0000041854 */
[C---:B--2---:R-:W-:Y:S06]  /*1ad50*/  HMMA.16816.F32.BF16 R108, R4.reuse, R20, R104 ;  /* 0x00000014046c723c */ /* 0x044fec0000041868 */
[C---:B------:R-:W-:Y:S06]  /*1ad60*/  HMMA.16816.F32.BF16 R92, R4.reuse, R22, R92 ;  /* 0x00000016045c723c */ /* 0x040fec000004185c */
[C---:B------:R-:W-:Y:S06]  /*1ad70*/  HMMA.16816.F32.BF16 R104, R4.reuse, R16, R88 ;  /* 0x000000100468723c */ /* 0x040fec0000041858 */
[----:B----4-:R-:W-:Y:S01]  /*1ad80*/  HMMA.16816.F32.BF16 R120, R4, R12, R80 ;  /* 0x0000000c0478723c */ /* 0x010fe20000041850 */
[----:B------:R-:W-:-:S02]  /*1ad90*/  MOV R91, R126 ;  /* 0x0000007e005b7202 */ /* 0x000fc40000000f00 */
[----:B------:R-:W-:-:S03]  /*1ada0*/  MOV R90, R127 ;  /* 0x0000007f005a7202 */ /* 0x000fc60000000f00 */
[----:B------:R-:W-:Y:S01]  /*1adb0*/  HMMA.16816.F32.BF16 R80, R4, R14, R76 ;  /* 0x0000000e0450723c */ /* 0x000fe2000004184c */
[----:B------:R-:W1:Y:S05]  /*1adc0*/  MUFU.EX2 R4, R26 ;  /* 0x0000001a00047308 */ /* 0x000e6a0000000800 */
[C---:B------:R-:W-:Y:S06]  /*1add0*/  HMMA.16816.F32.BF16 R124, R8.reuse, R20, R156 ;  /* 0x00000014087c723c */ /* 0x040fec000004189c */
[C---:B------:R-:W-:Y:S01]  /*1ade0*/  HMMA.16816.F32.BF16 R96, R8.reuse, R22, R96 ;  /* 0x000000160860723c */ /* 0x040fe20000041860 */
[----:B------:R-:W2:Y:S01]  /*1adf0*/  LDSM.16.MT88.4 R20, [R225+0xd000] ;  /* 0x00d00000e114783b */ /* 0x000ea20000004200 */
[----:B------:R-:W-:Y:S01]  /*1ae00*/  IMAD.MOV.U32 R89, RZ, RZ, R0 ;  /* 0x000000ffff597224 */ /* 0x000fe200078e0000 */
[----:B------:R-:W-:Y:S01]  /*1ae10*/  MOV R0, R218 ;  /* 0x000000da00007202 */ /* 0x000fe20000000f00 */
[----:B------:R-:W-:Y:S01]  /*1ae20*/  IMAD.MOV.U32 R78, RZ, RZ, R222 ;  /* 0x000000ffff4e7224 */ /* 0x000fe200078e00de */
[----:B------:R-:W-:Y:S01]  /*1ae30*/  MOV R218, R221 ;  /* 0x000000dd00da7202 */ /* 0x000fe20000000f00 */
[----:B------:R-:W4:Y:S02]  /*1ae40*/  MUFU.EX2 R5, R34 ;  /* 0x0000002200057308 */ /* 0x000f240000000800 */
[----:B------:R-:W-:Y:S01]  /*1ae50*/  FADD.FTZ R0, R0, R171 ;  /* 0x000000ab00007221 */ /* 0x000fe20000010000 */
[----:B-1----:R-:W-:Y:S01]  /*1ae60*/  MOV R171, R4 ;  /* 0x0000000400ab7202 */ /* 0x002fe20000000f00 */
[----:B------:R-:W-:Y:S01]  /*1ae70*/  FADD.FTZ R3, R78, R3 ;  /* 0x000000034e037221 */ /* 0x000fe20000010000 */
[----:B------:R-:W-:Y:S01]  /*1ae80*/  MOV R88, R223 ;  /* 0x000000df00587202 */ /* 0x000fe20000000f00 */
[----:B------:R-:W-:Y:S01]  /*1ae90*/  FADD.FTZ R4, R219, R170 ;  /* 0x000000aadb047221 */ /* 0x000fe20000010000 */
[----:B------:R-:W-:Y:S01]  /*1aea0*/  FADD.FTZ R156, R218, R0 ;  /* 0x00000000da9c7221 */ /* 0x000fe20000010000 */
[----:B------:R-:W-:Y:S01]  /*1aeb0*/  MOV R78, R220 ;  /* 0x000000dc004e7202 */ /* 0x000fe20000000f00 */
[----:B------:R-:W-:Y:S08]  /*1aec0*/  MUFU.EX2 R79, R35 ;  /* 0x00000023004f7308 */ /* 0x000ff00000000800 */
[----:B------:R-:W-:Y:S08]  /*1aed0*/  MUFU.EX2 R223, R32 ;  /* 0x0000002000df7308 */ /* 0x000ff00000000800 */
        /* <DEDUP_REMOVED lines=8> */
[----:B------:R-:W2:Y:S01]  /*1af60*/  MUFU.EX2 R220, R39 ;  /* 0x0000002700dc7308 */ /* 0x000ea20000000800 */
[----:B----4-:R-:W-:Y:S01]  /*1af70*/  MOV R170, R5 ;  /* 0x0000000500aa7202 */ /* 0x010fe20000000f00 */
[----:B------:R-:W-:Y:S01]  /*1af80*/  FADD.FTZ R157, R88, R2 ;  /* 0x00000002589d7221 */ /* 0x000fe20000010000 */
[----:B------:R-:W-:Y:S01]  /*1af90*/  HMMA.16816.F32.BF16 R100, R8, R16, R100 ;  /* 0x000000100864723c */ /* 0x000fe20000041864 */
[----:B------:R-:W-:Y:S01]  /*1afa0*/  FADD.FTZ R2, R89, R4 ;  /* 0x0000000459027221 */ /* 0x000fe20000010000 */
[----:B-1----:R-:W-:-:S02]  /*1afb0*/  F2FP.BF16.F32.PACK_AB R4, R222, R221 ;  /* 0x000000ddde04723e */ /* 0x002fc400000010ff */
[----:B---3--:R-:W-:Y:S02]  /*1afc0*/  F2FP.BF16.F32.PACK_AB R5, R219, R217 ;  /* 0x000000d9db05723e */ /* 0x008fe400000010ff */
[C---:B------:R-:W-:Y:S01]  /*1afd0*/  HMMA.16816.F32.BF16 R112, R8.reuse, R18, R112 ;  /* 0x000000120870723c */ /* 0x040fe20000041870 */
[----:B------:R-:W-:Y:S01]  /*1afe0*/  F2FP.BF16.F32.PACK_AB R6, R25, R171 ;  /* 0x000000ab1906723e */ /* 0x000fe200000010ff */
[----:B------:R-:W1:Y:S04]  /*1aff0*/  LDSM.16.MT88.4 R16, [R226+0xd000] ;  /* 0x00d00000e210783b */ /* 0x000e680000004200 */
[----:B------:R-:W-:Y:S01]  /*1b000*/  HMMA.16816.F32.BF16 R116, R8, R12, R116 ;  /* 0x0000000c0874723c */ /* 0x000fe20000041874 */
[----:B--2---:R-:W-:-:S05]  /*1b010*/  F2FP.BF16.F32.PACK_AB R7, R220, R218 ;  /* 0x000000dadc07723e */ /* 0x004fca00000010ff */
[----:B------:R-:W-:Y:S01]  /*1b020*/  HMMA.16816.F32.BF16 R40, R8, R14, R40 ;  /* 0x0000000e0828723c */ /* 0x000fe20000041828 */
[----:B------:R-:W2:Y:S06]  /*1b030*/  LDSM.16.MT88.4 R12, [R228+0xd000] ;  /* 0x00d00000e40c783b */ /* 0x000eac0000004200 */
[----:B------:R-:W-:Y:S02]  /*1b040*/  F2FP.BF16.F32.PACK_AB R8, R36, R37 ;  /* 0x000000252408723e */ /* 0x000fe400000010ff */
[----:B------:R-:W-:Y:S02]  /*1b050*/  F2FP.BF16.F32.PACK_AB R9, R31, R223 ;  /* 0x000000df1f09723e */ /* 0x000fe400000010ff */
[----:B------:R-:W-:-:S02]  /*1b060*/  F2FP.BF16.F32.PACK_AB R10, R170, R79 ;  /* 0x0000004faa0a723e */ /* 0x000fc400000010ff */
[----:B------:R-:W-:Y:S01]  /*1b070*/  F2FP.BF16.F32.PACK_AB R11, R29, R30 ;  /* 0x0000001e1d0b723e */ /* 0x000fe200000010ff */
[-C--:B------:R-:W-:Y:S06]  /*1b080*/  HMMA.16816.F32.BF16 R204, R4, R20.reuse, R204 ;  /* 0x0000001404cc723c */ /* 0x080fec00000418cc */
[----:B------:R-:W-:Y:S06]  /*1b090*/  HMMA.16816.F32.BF16 R172, R8, R20, R172 ;  /* 0x0000001408ac723c */ /* 0x000fec00000418ac */
[-C--:B------:R-:W-:Y:S06]  /*1b0a0*/  HMMA.16816.F32.BF16 R200, R4, R22.reuse, R200 ;  /* 0x0000001604c8723c */ /* 0x080fec00000418c8 */
[C---:B------:R-:W-:Y:S01]  /*1b0b0*/  HMMA.16816.F32.BF16 R32, R8.reuse, R22, R56 ;  /* 0x000000160820723c */ /* 0x040fe20000041838 */
[----:B------:R-:W3:Y:S01]  /*1b0c0*/  LDSM.16.MT88.4 R20, [R225+0xf000] ;  /* 0x00f00000e114783b */ /* 0x000ee20000004200 */
[----:B------:R-:W-:Y:S01]  /*1b0d0*/  FADD.FTZ R0, R90, R3 ;  /* 0x000000035a007221 */ /* 0x000fe20000010000 */
[----:B------:R-:W-:Y:S01]  /*1b0e0*/  IMAD.MOV.U32 R3, RZ, RZ, R91 ;  /* 0x000000ffff037224 */ /* 0x000fe200078e005b */
[----:B------:R-:W-:Y:S01]  /*1b0f0*/  MOV R91, R164 ;  /* 0x000000a4005b7202 */ /* 0x000fe20000000f00 */
[----:B------:R-:W-:Y:S01]  /*1b100*/  IMAD.MOV.U32 R88, RZ, RZ, R167 ;  /* 0x000000ffff587224 */ /* 0x000fe200078e00a7 */
[----:B------:R-:W-:Y:S01]  /*1b110*/  MOV R90, R165 ;  /* 0x000000a5005a7202 */ /* 0x000fe20000000f00 */
[----:B-1----:R-:W-:Y:S01]  /*1b120*/  HMMA.16816.F32.BF16 R56, R8, R18, R52 ;  /* 0x000000120838723c */ /* 0x002fe20000041834 */
[----:B------:R-:W-:-:S05]  /*1b130*/  MOV R89, R166 ;  /* 0x000000a600597202 */ /* 0x000fca0000000f00 */
[C---:B------:R-:W-:Y:S06]  /*1b140*/  HMMA.16816.F32.BF16 R164, R8.reuse, R16, R72 ;  /* 0x0000001008a4723c */ /* 0x040fec0000041848 */
[C---:B--2---:R-:W-:Y:S06]  /*1b150*/  HMMA.16816.F32.BF16 R52, R8.reuse, R12, R48 ;  /* 0x0000000c0834723c */ /* 0x044fec0000041830 */
[----:B------:R-:W-:Y:S06]  /*1b160*/  HMMA.16816.F32.BF16 R48, R8, R14, R68 ;  /* 0x0000000e0830723c */ /* 0x000fec0000041844 */
[----:B------:R-:W-:Y:S01]  /*1b170*/  HMMA.16816.F32.BF16 R64, R4, R16, R64 ;  /* 0x000000100440723c */ /* 0x000fe20000041840 */
[----:B------:R-:W-:Y:S01]  /*1b180*/  MOV R68, R30 ;  /* 0x0000001e00447202 */ /* 0x000fe20000000f00 */
[----:B------:R-:W-:Y:S01]  /*1b190*/  IMAD.MOV.U32 R71, RZ, RZ, R29 ;  /* 0x000000ffff477224 */ /* 0x000fe200078e001d */
[----:B------:R-:W-:-:S02]  /*1b1a0*/  MOV R70, R25 ;  /* 0x0000001900467202 */ /* 0x000fc40000000f00 */
[----:B------:R-:W1:Y:S01]  /*1b1b0*/  LDSM.16.MT88.4 R24, [R227+0xd000] ;  /* 0x00d00000e318783b */ /* 0x000e620000004200 */
[C---:B------:R-:W-:Y:S03]  /*1b1c0*/  HMMA.16816.F32.BF16 R60, R4.reuse, R18, R60 ;  /* 0x00000012043c723c */ /* 0x040fe6000004183c */
[----:B------:R-:W2:Y:S03]  /*1b1d0*/  LDSM.16.MT88.4 R16, [R226+0xf000] ;  /* 0x00f00000e210783b */ /* 0x000ea60000004200 */
[C---:B---3--:R-:W-:Y:S06]  /*1b1e0*/  HMMA.16816.F32.BF16 R72, R4.reuse, R20, R136 ;  /* 0x000000140448723c */ /* 0x048fec0000041888 */
[----:B------:R-:W-:Y:S01]  /*1b1f0*/  HMMA.16816.F32.BF16 R44, R4, R12, R44 ;  /* 0x0000000c042c723c */ /* 0x000fe2000004182c */
[----:B------:R-:W-:-:S02]  /*1b200*/  MOV R138, R31 ;  /* 0x0000001f008a7202 */ /* 0x000fc40000000f00 */
[----:B------:R-:W3:Y:S03]  /*1b210*/  LDSM.16.MT88.4 R28, [R227+0xf000] ;  /* 0x00f00000e31c783b */ /* 0x000ee60000004200 */
[C---:B------:R-:W-:Y:S01]  /*1b220*/  HMMA.16816.F32.BF16 R184, R4.reuse, R14, R184 ;  /* 0x0000000e04b8723c */ /* 0x040fe200000418b8 */
[----:B------:R-:W4:Y:S01]  /*1b230*/  LDSM.16.MT88.4 R12, [R228+0xf000] ;  /* 0x00f00000e40c783b */ /* 0x000f220000004200 */
[----:B------:R-:W-:Y:S02]  /*1b240*/  MOV R139, R79 ;  /* 0x0000004f008b7202 */ /* 0x000fe40000000f00 */
[----:B------:R-:W-:Y:S01]  /*1b250*/  MOV R69, R78 ;  /* 0x0000004e00457202 */ /* 0x000fe20000000f00 */
[----:B------:R-:W-:Y:S01]  /*1b260*/  IMAD.MOV.U32 R159, RZ, RZ, R91 ;  /* 0x000000ffff9f7224 */ /* 0x000fe200078e005b */
[----:B------:R-:W-:Y:S01]  /*1b270*/  HMMA.16816.F32.BF16 R76, R4, R22, R128 ;  /* 0x00000016044c723c */ /* 0x000fe20000041880 */
[----:B------:R-:W-:-:S06]  /*1b280*/  MOV R158, R90 ;  /* 0x0000005a009e7202 */ /* 0x000fcc0000000f00 */
[----:B------:R-:W-:Y:S01]  /*1b290*/  MOV R131, R88 ;  /* 0x0000005800837202 */ /* 0x000fe20000000f00 */
[----:B------:R-:W-:Y:S01]  /*1b2a0*/  IMAD.MOV.U32 R130, RZ, RZ, R89 ;  /* 0x000000ffff827224 */ /* 0x000fe200078e0059 */
[----:B------:R-:W-:Y:S02]  /*1b2b0*/  MOV R129, R37 ;  /* 0x0000002500817202 */ /* 0x000fe40000000f00 */
[----:B------:R-:W-:Y:S01]  /*1b2c0*/  MOV R128, R36 ;  /* 0x0000002400807202 */ /* 0x000fe20000000f00 */
[C---:B-1----:R-:W-:Y:S06]  /*1b2d0*/  HMMA.16816.F32.BF16 R180, R4.reuse, R24, R180 ;  /* 0x0000001804b4723c */ /* 0x042fec00000418b4 */
[C---:B--2---:R-:W-:Y:S06]  /*1b2e0*/  HMMA.16816.F32.BF16 R88, R4.reuse, R16, R108 ;  /* 0x000000100458723c */ /* 0x044fec000004186c */
[C---:B------:R-:W-:Y:S06]  /*1b2f0*/  HMMA.16816.F32.BF16 R176, R4.reuse, R26, R176 ;  /* 0x0000001a04b0723c */ /* 0x040fec00000418b0 */
[C---:B---3--:R-:W-:Y:S06]  /*1b300*/  HMMA.16816.F32.BF16 R36, R4.reuse, R30, R80 ;  /* 0x0000001e0424723c */ /* 0x048fec0000041850 */
[C---:B------:R-:W-:Y:S01]  /*1b310*/  HMMA.16816.F32.BF16 R92, R4.reuse, R18, R92 ;  /* 0x00000012045c723c */ /* 0x040fe2000004185c */
[----:B------:R-:W-:Y:S01]  /*1b320*/  MOV R83, R138 ;  /* 0x0000008a00537202 */ /* 0x000fe20000000f00 */
[----:B------:R-:W-:Y:S01]  /*1b330*/  IMAD.MOV.U32 R80, RZ, RZ, R171 ;  /* 0x000000ffff507224 */ /* 0x000fe200078e00ab */
[----:B------:R-:W-:Y:S01]  /*1b340*/  MOV R82, R139 ;  /* 0x0000008b00527202 */ /* 0x000fe20000000f00 */
[----:B------:R-:W-:Y:S02]  /*1b350*/  MUFU.EX2 R138, R169 ;  /* 0x000000a9008a7308 */ /* 0x000fe40000000800 */
[C---:B----4-:R-:W-:Y:S06]  /*1b360*/  HMMA.16816.F32.BF16 R104, R4.reuse, R12, R104 ;  /* 0x0000000c0468723c */ /* 0x050fec0000041868 */
[C---:B------:R-:W-:Y:S01]  /*1b370*/  HMMA.16816.F32.BF16 R108, R4.reuse, R14, R84 ;  /* 0x0000000e046c723c */ /* 0x040fe20000041854 */
[----:B------:R1:W-:Y:S05]  /*1b380*/  MUFU.EX2 R139, R168 ;  /* 0x000000a8008b7308 */ /* 0x0003ea0000000800 */
[----:B------:R-:W-:Y:S07]  /*1b390*/  HMMA.16816.F32.BF16 R120, R4, R28, R120 ;  /* 0x0000001c0478723c */ /* 0x000fee0000041878 */
[----:B------:R-:W-:-:S02]  /*1b3a0*/  MOV R7, R170 ;  /* 0x000000aa00077202 */ /* 0x000fc40000000f00 */
[----:B-1----:R-:W1:Y:S01]  /*1b3b0*/  LDSM.16.MT88.4 R168, [R225+0xd800] ;  /* 0x00d80000e1a8783b */ /* 0x002e620000004200 */
[----:B------:R-:W-:Y:S01]  /*1b3c0*/  MOV R81, R68 ;  /* 0x0000004400517202 */ /* 0x000fe20000000f00 */
[----:B------:R-:W-:Y:S01]  /*1b3d0*/  IMAD.MOV.U32 R4, RZ, RZ, R69 ;  /* 0x000000ffff047224 */ /* 0x000fe200078e0045 */
[----:B------:R-:W-:Y:S01]  /*1b3e0*/  MOV R5, R70 ;  /* 0x0000004600057202 */ /* 0x000fe20000000f00 */
[C---:B------:R-:W-:Y:S01]  /*1b3f0*/  HMMA.16816.F32.BF16 R148, R8.reuse, R24, R148 ;  /* 0x000000180894723c */ /* 0x040fe20000041894 */
[----:B------:R-:W-:Y:S01]  /*1b400*/  MOV R6, R71 ;  /* 0x0000004700067202 */ /* 0x000fe20000000f00 */
[----:B------:R-:W2:Y:S04]  /*1b410*/  MUFU.EX2 R211, R211 ;  /* 0x000000d300d37308 */ /* 0x000ea80000000800 */
[C---:B------:R-:W-:Y:S04]  /*1b420*/  HMMA.16816.F32.BF16 R68, R8.reuse, R20, R144 ;  /* 0x000000140844723c */ /* 0x040fe80000041890 */
[----:B------:R-:W-:Y:S02]  /*1b430*/  MUFU.EX2 R136, R163 ;  /* 0x000000a300887308 */ /* 0x000fe40000000800 */
[C---:B------:R-:W-:Y:S06]  /*1b440*/  HMMA.16816.F32.BF16 R84, R8.reuse, R16, R124 ;  /* 0x000000100854723c */ /* 0x040fec000004187c */
[C---:B------:R-:W-:Y:S01]  /*1b450*/  HMMA.16816.F32.BF16 R100, R8.reuse, R12, R100 ;  /* 0x0000000c0864723c */ /* 0x040fe20000041864 */
[----:B------:R-:W-:Y:S05]  /*1b460*/  MUFU.EX2 R137, R162 ;  /* 0x000000a200897308 */ /* 0x000fea0000000800 */
[C---:B------:R-:W-:Y:S03]  /*1b470*/  HMMA.16816.F32.BF16 R116, R8.reuse, R28, R116 ;  /* 0x0000001c0874723c */ /* 0x040fe60000041874 */
[----:B------:R-:W-:Y:S03]  /*1b480*/  MUFU.EX2 R216, R216 ;  /* 0x000000d800d87308 */ /* 0x000fe60000000800 */
[C---:B------:R-:W-:Y:S05]  /*1b490*/  HMMA.16816.F32.BF16 R40, R8.reuse, R30, R40 ;  /* 0x0000001e0828723c */ /* 0x040fea0000041828 */
[----:B------:R-:W3:Y:S01]  /*1b4a0*/  MUFU.EX2 R212, R212 ;  /* 0x000000d400d47308 */ /* 0x000ee20000000800 */
[C---:B------:R-:W-:Y:S07]  /*1b4b0*/  HMMA.16816.F32.BF16 R24, R8.reuse, R26, R152 ;  /* 0x0000001a0818723c */ /* 0x040fee0000041898 */
[----:B------:R-:W-:Y:S01]  /*1b4c0*/  MUFU.EX2 R208, R208 ;  /* 0x000000d000d07308 */ /* 0x000fe20000000800 */
[C---:B------:R-:W-:Y:S07]  /*1b4d0*/  HMMA.16816.F32.BF16 R20, R8.reuse, R22, R140 ;  /* 0x000000160814723c */ /* 0x040fee000004188c */
[----:B------:R-:W-:Y:S01]  /*1b4e0*/  MUFU.EX2 R213, R213 ;  /* 0x000000d500d57308 */ /* 0x000fe20000000800 */
[C---:B------:R-:W-:Y:S07]  /*1b4f0*/  HMMA.16816.F32.BF16 R16, R8.reuse, R18, R96 ;  /* 0x000000120810723c */ /* 0x040fee0000041860 */
[----:B------:R-:W4:Y:S01]  /*1b500*/  MUFU.EX2 R209, R209 ;  /* 0x000000d100d17308 */ /* 0x000f220000000800 */
[----:B------:R-:W-:Y:S01]  /*1b510*/  HMMA.16816.F32.BF16 R12, R8, R14, R112 ;  /* 0x0000000e080c723c */ /* 0x000fe20000041870 */
[----:B------:R-:W-:Y:S01]  /*1b520*/  FADD.FTZ R4, R4, R157 ;  /* 0x0000009d04047221 */ /* 0x000fe20000010000 */
[----:B------:R-:W-:Y:S01]  /*1b530*/  FADD.FTZ R0, R193, R0 ;  /* 0x00000000c1007221 */ /* 0x000fe20000010000 */
[----:B------:R-:W-:Y:S04]  /*1b540*/  LDSM.16.MT88.4 R144, [R227+0xd800] ;  /* 0x00d80000e390783b */ /* 0x000fe80000004200 */
[----:B------:R-:W1:Y:S08]  /*1b550*/  MUFU.EX2 R29, R161 ;  /* 0x000000a1001d7308 */ /* 0x000e700000000800 */
[----:B------:R3:W-:Y:S01]  /*1b560*/  MUFU.EX2 R28, R160 ;  /* 0x000000a0001c7308 */ /* 0x0007e20000000800 */
[----:B------:R-:W-:Y:S01]  /*1b570*/  MOV R141, R7 ;  /* 0x00000007008d7202 */ /* 0x000fe20000000f00 */
[----:B------:R-:W-:Y:S01]  /*1b580*/  IMAD.MOV.U32 R140, RZ, RZ, R80 ;  /* 0x000000ffff8c7224 */ /* 0x000fe200078e0050 */
[----:B------:R-:W-:Y:S01]  /*1b590*/  MOV R31, R81 ;  /* 0x00000051001f7202 */ /* 0x000fe20000000f00 */
[----:B------:R-:W-:Y:S04]  /*1b5a0*/  LDSM.16.MT88.4 R152, [R228+0xd800] ;  /* 0x00d80000e498783b */ /* 0x000fe80000004200 */
[----:B------:R-:W1:Y:S01]  /*1b5b0*/  MUFU.EX2 R10, R188 ;  /* 0x000000bc000a7308 */ /* 0x000e620000000800 */
[----:B------:R-:W-:Y:S01]  /*1b5c0*/  MOV R30, R82 ;  /* 0x00000052001e7202 */ /* 0x000fe20000000f00 */
[----:B------:R-:W-:Y:S01]  /*1b5d0*/  IMAD.MOV.U32 R7, RZ, RZ, R128 ;  /* 0x000000ffff077224 */ /* 0x000fe200078e0080 */
[----:B------:R-:W-:Y:S01]  /*1b5e0*/  MOV R80, R129 ;  /* 0x0000008100507202 */ /* 0x000fe20000000f00 */
[----:B------:R-:W-:Y:S01]  /*1b5f0*/  LDSM.16.MT88.4 R96, [R226+0xf800] ;  /* 0x00f80000e260783b */ /* 0x000fe20000004200 */
[----:B------:R-:W-:-:S02]  /*1b600*/  MOV R81, R130 ;  /* 0x0000008200517202 */ /* 0x000fc40000000f00 */
[----:B------:R-:W-:Y:S01]  /*1b610*/  MOV R82, R131 ;  /* 0x0000008300527202 */ /* 0x000fe20000000f00 */
[----:B------:R-:W-:Y:S01]  /*1b620*/  LDSM.16.MT88.4 R112, [R228+0xf800] ;  /* 0x00f80000e470783b */ /* 0x000fe20000004200 */
[----:B------:R-:W-:Y:S02]  /*1b630*/  F2FP.BF16.F32.PACK_AB R128, R210, R214 ;  /* 0x000000d6d280723e */ /* 0x000fe400000010ff */
[----:B--2---:R-:W-:Y:S01]  /*1b640*/  F2FP.BF16.F32.PACK_AB R129, R211, R215 ;  /* 0x000000d7d381723e */ /* 0x004fe200000010ff */
[----:B---3--:R-:W2:Y:S01]  /*1b650*/  LDSM.16.MT88.4 R160, [R226+0xd800] ;  /* 0x00d80000e2a0783b */ /* 0x008ea20000004200 */
[----:B------:R-:W-:Y:S02]  /*1b660*/  F2FP.BF16.F32.PACK_AB R124, R212, R216 ;  /* 0x000000d8d47c723e */ /* 0x000fe400000010ff */
[----:B----4-:R-:W-:Y:S02]  /*1b670*/  F2FP.BF16.F32.PACK_AB R125, R209, R213 ;  /* 0x000000d5d17d723e */ /* 0x010fe400000010ff */
[----:B------:R-:W-:-:S02]  /*1b680*/  F2FP.BF16.F32.PACK_AB R130, R138, R139 ;  /* 0x0000008b8a82723e */ /* 0x000fc400000010ff */
[----:B------:R-:W-:Y:S02]  /*1b690*/  F2FP.BF16.F32.PACK_AB R131, R137, R136 ;  /* 0x000000888983723e */ /* 0x000fe400000010ff */
[----:B-1----:R-:W-:Y:S02]  /*1b6a0*/  F2FP.BF16.F32.PACK_AB R126, R29, R208 ;  /* 0x000000d01d7e723e */ /* 0x002fe400000010ff */
[----:B------:R-:W-:Y:S01]  /*1b6b0*/  F2FP.BF16.F32.PACK_AB R127, R10, R28 ;  /* 0x0000001c0a7f723e */ /* 0x000fe200000010ff */
[----:B------:R-:W-:Y:S01]  /*1b6c0*/  FADD.FTZ R4, R190, R4 ;  /* 0x00000004be047221 */ /* 0x000fe20000010000 */
[----:B------:R-:W-:Y:S01]  /*1b6d0*/  MOV R11, R83 ;  /* 0x00000053000b7202 */ /* 0x000fe20000000f00 */
[----:B------:R-:W-:Y:S02]  /*1b6e0*/  IMAD.MOV.U32 R83, RZ, RZ, R3 ;  /* 0x000000ffff537224 */ /* 0x000fe400078e0003 */
[----:B------:R-:W-:Y:S01]  /*1b6f0*/  FADD.FTZ R0, R192, R0 ;  /* 0x00000000c0007221 */ /* 0x000fe20000010000 */
[----:B------:R-:W-:Y:S01]  /*1b700*/  HMMA.16816.F32.BF16 R172, R128, R168, R172 ;  /* 0x000000a880ac723c */ /* 0x000fe200000418ac */
[----:B------:R-:W-:Y:S01]  /*1b710*/  MOV R143, R5 ;  /* 0x00000005008f7202 */ /* 0x000fe20000000f00 */
[----:B------:R-:W-:Y:S01]  /*1b720*/  FADD.FTZ R8, R189, R4 ;  /* 0x00000004bd087221 */ /* 0x000fe20000010000 */
[----:B------:R-:W-:Y:S01]  /*1b730*/  FADD.FTZ R9, R191, R0 ;  /* 0x00000000bf097221 */ /* 0x000fe20000010000 */
[----:B------:R-:W-:-:S02]  /*1b740*/  MOV R142, R6 ;  /* 0x00000006008e7202 */ /* 0x000fc40000000f00 */
[----:B------:R-:W-:Y:S01]  /*1b750*/  HMMA.16816.F32.BF16 R204, R124, R168, R204 ;  /* 0x000000a87ccc723c */ /* 0x000fe200000418cc */
[----:B------:R-:W-:-:S05]  /*1b760*/  MOV R0, R83 ;  /* 0x0000005300007202 */ /* 0x000fca0000000f00 */
[-C--:B------:R-:W-:Y:S06]  /*1b770*/  HMMA.16816.F32.BF16 R200, R124, R170.reuse, R200 ;  /* 0x000000aa7cc8723c */ /* 0x080fec00000418c8 */
[----:B------:R-:W-:Y:S07]  /*1b780*/  HMMA.16816.F32.BF16 R168, R128, R170, R32 ;  /* 0x000000aa80a8723c */ /* 0x000fee0000041820 */
[----:B------:R-:W-:Y:S01]  /*1b790*/  MOV R35, R7 ;  /* 0x0000000700237202 */ /* 0x000fe20000000f00 */
[----:B------:R-:W-:Y:S01]  /*1b7a0*/  IMAD.MOV.U32 R32, RZ, RZ, R82 ;  /* 0x000000ffff207224 */ /* 0x000fe200078e0052 */
[----:B------:R-:W-:Y:S01]  /*1b7b0*/  MOV R34, R80 ;  /* 0x0000005000227202 */ /* 0x000fe20000000f00 */
[----:B------:R-:W-:Y:S01]  /*1b7c0*/  LDSM.16.MT88.4 R4, [R227+0xf800] ;  /* 0x00f80000e304783b */ /* 0x000fe20000004200 */
[----:B------:R-:W-:-:S03]  /*1b7d0*/  MOV R33, R81 ;  /* 0x0000005100217202 */ /* 0x000fc60000000f00 */
[----:B------:R-:W1:Y:S01]  /*1b7e0*/  LDSM.16.MT88.4 R80, [R225+0xf800] ;  /* 0x00f80000e150783b */ /* 0x000e620000004200 */
[----:B------:R-:W-:Y:S01]  /*1b7f0*/  FADD.FTZ R3, R197, R156 ;  /* 0x0000009cc5037221 */ /* 0x000fe20000010000 */
[----:B------:R-:W-:-:S03]  /*1b800*/  FADD.FTZ R2, R194, R2 ;  /* 0x00000002c2027221 */ /* 0x000fc60000010000 */
[----:B------:R-:W-:Y:S01]  /*1b810*/  FADD.FTZ R3, R198, R3 ;  /* 0x00000003c6037221 */ /* 0x000fe20000010000 */
[----:B------:R-:W-:-:S03]  /*1b820*/  FADD.FTZ R2, R195, R2 ;  /* 0x00000002c3027221 */ /* 0x000fc60000010000 */
[----:B------:R-:W-:Y:S01]  /*1b830*/  FADD.FTZ R3, R199, R3 ;  /* 0x00000003c7037221 */ /* 0x000fe20000010000 */
[----:B------:R-:W-:Y:S02]  /*1b840*/  FADD.FTZ R2, R196, R2 ;  /* 0x00000002c4027221 */ /* 0x000fe40000010000 */
[----:B--2---:R-:W-:Y:S01]  /*1b850*/  HMMA.16816.F32.BF16 R196, R124, R160, R64 ;  /* 0x000000a07cc4723c */ /* 0x004fe20000041840 */
[----:B------:R-:W-:-:S06]  /*1b860*/  FADD.FTZ R0, R0, R8 ;  /* 0x0000000800007221 */ /* 0x000fcc0000010000 */
[----:B------:R-:W-:Y:S02]  /*1b870*/  MOV R66, R158 ;  /* 0x0000009e00427202 */ /* 0x000fe40000000f00 */
[----:B------:R-:W-:Y:S01]  /*1b880*/  MOV R67, R159 ;  /* 0x0000009f00437202 */ /* 0x000fe20000000f00 */
[C---:B------:R-:W-:Y:S02]  /*1b890*/  HMMA.16816.F32.BF16 R192, R124.reuse, R162, R60 ;  /* 0x000000a27cc0723c */ /* 0x040fe4000004183c */
[----:B------:R-:W-:Y:S02]  /*1b8a0*/  FADD.FTZ R3, R66, R3 ;  /* 0x0000000342037221 */ /* 0x000fe40000010000 */
[----:B------:R-:W-:Y:S02]  /*1b8b0*/  FADD.FTZ R2, R67, R2 ;  /* 0x0000000243027221 */ /* 0x000fe40000010000 */
[----:B------:R-:W-:Y:S02]  /*1b8c0*/  HMMA.16816.F32.BF16 R188, R124, R152, R44 ;  /* 0x000000987cbc723c */ /* 0x000fe4000004182c */
[----:B------:R-:W-:-:S04]  /*1b8d0*/  FADD.FTZ R2, R223, R2 ;  /* 0x00000002df027221 */ /* 0x000fc80000010000 */
        /* <DEDUP_REMOVED lines=62> */
.L_x_1000:
        /* <DEDUP_REMOVED lines=33> */
.L_x_1010:
        /* <DEDUP_REMOVED lines=85> */
.L_x_1008:
        /* <DEDUP_REMOVED lines=252> */
[----:B------:R-:W-:Y:S03]  /*1d3e0*/  FMUL.FTZ R6, R6, UR5 ;  /* 0x0000000506067c20 */ /* 0x000fe60008410000 */
[----:B------:R2:W3:Y:S01]  /*1d3f0*/  MUFU.TANH R141, R4 ;  /* 0x00000004008d7308 */ /* 0x0004e20000002400 */
        /* <DEDUP_REMOVED lines=18> */
[----:B--23--:R-:W-:Y:S11]  /*1d520*/  @P0 BRA `(.L_x_1010) ;  /* 0xffffffe800680947 */ /* 0x00cff6000383ffff */
.L_x_1009:
[----:B------:R1:W-:Y:S01]  /*1d530*/  STL [R1+0xb0], R236 ;  /* 0x0000b0ec01007387 */ /* 0x0003e20000100800 */
[----:B------:R2:W-:Y:S01]  /*1d540*/  MUFU.TANH R133, R6 ;  /* 0x0000000600857308 */ /* 0x0005e20000002400 */
[----:B------:R-:W-:Y:S02]  /*1d550*/  IMAD.U32 R0, RZ, RZ, UR9 ;  /* 0x00000009ff007e24 */ /* 0x000fe4000f8e00ff */
[----:B------:R-:W-:Y:S01]  /*1d560*/  FMUL.FTZ R5, R5, UR5 ;  /* 0x0000000505057c20 */ /* 0x000fe20008410000 */
[----:B------:R-:W-:Y:S01]  /*1d570*/  STL [R1+0xac], R235 ;  /* 0x0000aceb01007387 */ /* 0x000fe20000100800 */
[----:B------:R-:W-:Y:S01]  /*1d580*/  FMUL.FTZ R132, R7, UR5 ;  /* 0x0000000507847c20 */ /* 0x000fe20008410000 */
[----:B------:R-:W-:Y:S01]  /*1d590*/  FMUL.FTZ R8, R8, UR5 ;  /* 0x0000000508087c20 */ /* 0x000fe20008410000 */
[----:B------:R-:W-:Y:S01]  /*1d5a0*/  FMUL.FTZ R9, R9, UR5 ;  /* 0x0000000509097c20 */ /* 0x000fe20008410000 */
[----:B------:R-:W-:Y:S02]  /*1d5b0*/  STL [R1+0xa8], R234 ;  /* 0x0000a8ea01007387 */ /* 0x000fe40000100800 */
[----:B------:R3:W3:Y:S01]  /*1d5c0*/  MUFU.TANH R136, R5 ;  /* 0x0000000500887308 */ /* 0x0006e20000002400 */
[----:B------:R-:W-:Y:S01]  /*1d5d0*/  FMUL.FTZ R11, R11, UR5 ;  /* 0x000000050b0b7c20 */ /* 0x000fe20008410000 */
[----:B------:R-:W-:Y:S01]  /*1d5e0*/  FMUL.FTZ R12, R12, UR5 ;  /* 0x000000050c0c7c20 */ /* 0x000fe20008410000 */
[----:B------:R-:W-:Y:S01]  /*1d5f0*/  STL [R1+0xa4], R233 ;  /* 0x0000a4e901007387 */ /* 0x000fe20000100800 */
[----:B------:R-:W-:Y:S01]  /*1d600*/  FMUL.FTZ R10, R10, UR5 ;  /* 0x000000050a0a7c20 */ /* 0x000fe20008410000 */
[----:B------:R-:W-:Y:S01]  /*1d610*/  FMUL.FTZ R13, R13, UR5 ;  /* 0x000000050d0d7c20 */ /* 0x000fe20008410000 */
[----:B------:R-:W-:Y:S01]  /*1d620*/  FMUL.FTZ R15, R15, UR5 ;  /* 0x000000050f0f7c20 */ /* 0x000fe20008410000 */
[----:B------:R-:W-:Y:S03]  /*1d630*/  STL [R1+0xa0], R232 ;  /* 0x0000a0e801007387 */ /* 0x000fe60000100800 */
[----:B------:R-:W3:Y:S01]  /*1d640*/  MUFU.TANH R134, R132 ;  /* 0x0000008400867308 */ /* 0x000ee20000002400 */
        /* <DEDUP_REMOVED lines=10> */
[----:B------:R3:W-:Y:S01]  /*1d6f0*/  STL [R1+0x94], R229 ;  /* 0x000094e501007387 */ /* 0x0007e20000100800 */
[----:B------:R-:W-:Y:S01]  /*1d700*/  FMUL.FTZ R21, R21, UR5 ;  /* 0x0000000515157c20 */ /* 0x000fe20008410000 */
[----:B------:R-:W-:Y:S01]  /*1d710*/  FMUL.FTZ R23, R23, UR5 ;  /* 0x0000000517177c20 */ /* 0x000fe20008410000 */
[----:B------:R-:W-:Y:S01]  /*1d720*/  FMUL.FTZ R25, R25, UR5 ;  /* 0x0000000519197c20 */ /* 0x000fe20008410000 */
[----:B------:R3:W-:Y:S03]  /*1d730*/  STL [R1+0x90], R224 ;  /* 0x000090e001007387 */ /* 0x0007e60000100800 */
[----:B------:R-:W3:Y:S01]  /*1d740*/  MUFU.TANH R8, R9 ;  /* 0x0000000900087308 */ /* 0x000ee20000002400 */
[----:B------:R-:W-:Y:S01]  /*1d750*/  FMUL.FTZ R24, R24, UR5 ;  /* 0x0000000518187c20 */ /* 0x000fe20008410000 */
[----:B------:R-:W-:Y:S01]  /*1d760*/  FMUL.FTZ R27, R27, UR5 ;  /* 0x000000051b1b7c20 */ /* 0x000fe20008410000 */
[----:B------:R-:W3:Y:S01]  /*1d770*/  LDL R143, [R1+0x8] ;  /* 0x00000800018f7983 */ /* 0x000ee20000100800 */
[----:B------:R-:W-:Y:S01]  /*1d780*/  FMUL.FTZ R26, R26, UR5 ;  /* 0x000000051a1a7c20 */ /* 0x000fe20008410000 */
[----:B------:R-:W-:Y:S01]  /*1d790*/  FMUL.FTZ R28, R28, UR5 ;  /* 0x000000051c1c7c20 */ /* 0x000fe20008410000 */
[----:B------:R-:W-:Y:S01]  /*1d7a0*/  FMUL.FTZ R29, R29, UR5 ;  /* 0x000000051d1d7c20 */ /* 0x000fe20008410000 */
[----:B------:R-:W3:Y:S03]  /*1d7b0*/  LDL R142, [R1] ;  /* 0x00000000018e7983 */ /* 0x000ee60000100800 */
[----:B------:R3:W3:Y:S01]  /*1d7c0*/  MUFU.TANH R9, R11 ;  /* 0x0000000b00097308 */ /* 0x0006e20000002400 */
[----:B------:R-:W-:Y:S01]  /*1d7d0*/  FMUL.FTZ R31, R31, UR5 ;  /* 0x000000051f1f7c20 */ /* 0x000fe20008410000 */
[----:B------:R-:W-:Y:S01]  /*1d7e0*/  FMUL.FTZ R33, R33, UR5 ;  /* 0x0000000521217c20 */ /* 0x000fe20008410000 */
[----:B-1----:R-:W3:Y:S01]  /*1d7f0*/  LDL R236, [R1+0x4] ;  /* 0x0000040001ec7983 */ /* 0x002ee20000100800 */
[----:B------:R-:W-:Y:S01]  /*1d800*/  FMUL.FTZ R30, R30, UR5 ;  /* 0x000000051e1e7c20 */ /* 0x000fe20008410000 */
[----:B------:R-:W-:Y:S01]  /*1d810*/  FMUL.FTZ R32, R32, UR5 ;  /* 0x0000000520207c20 */ /* 0x000fe20008410000 */
[----:B------:R-:W-:Y:S01]  /*1d820*/  FMUL.FTZ R34, R34, UR5 ;  /* 0x0000000522227c20 */ /* 0x000fe20008410000 */
[----:B----4-:R-:W1:Y:S03]  /*1d830*/  S2R R2, SR_TID.X ;  /* 0x0000000000027919 */ /* 0x010e660000002100 */
[----:B------:R-:W-:Y:S01]  /*1d840*/  MUFU.TANH R10, R10 ;  /* 0x0000000a000a7308 */ /* 0x000fe20000002400 */
        /* <DEDUP_REMOVED lines=35> */
[----:B------:R-:W-:Y:S01]  /*1da80*/  UISETP.GT.AND UP0, UPT, UR9, UR15, UPT ;  /* 0x0000000f0900728c */ /* 0x000fe2000bf04270 */
[----:B------:R-:W-:Y:S05]  /*1da90*/  UMOV UR29, UR9 ;  /* 0x00000009001d7c82 */ /* 0x000fea0008000000 */
        /* <DEDUP_REMOVED lines=10> */
[----:B-1----:R-:W-:Y:S05]  /*1db40*/  IMAD.SHL.U32 R2, R2, 0x2, RZ ;  /* 0x0000000202027824 */ /* 0x002fea00078e00ff */
[----:B------:R-:W-:Y:S04]  /*1db50*/  LOP3.LUT R2, R2, 0x6, RZ, 0xc0, !PT ;  /* 0x0000000602027812 */ /* 0x000fe800078ec0ff */
[----:B------:R-:W-:Y:S04]  /*1db60*/  LEA R0, R0, R2, 0x6 ;  /* 0x0000000200007211 */ /* 0x000fe800078e30ff */
[----:B------:R-:W-:Y:S01]  /*1db70*/  IADD3 R3, R250, -R0, RZ ;  /* 0x80000000fa037210 */ /* 0x000fe20007ffe0ff */
[C---:B------:R-:W-:Y:S01]  /*1db80*/  VIADD R2, R0.reuse, 0x1 ;  /* 0x0000000100027836 */ /* 0x040fe20000000000 */
[----:B------:R-:W-:Y:S01]  /*1db90*/  ISETP.GE.AND P4, PT, R0, R247, PT ;  /* 0x000000f70000720c */ /* 0x000fe20003f86270 */
[C---:B--2---:R-:W-:Y:S01]  /*1dba0*/  IMAD.IADD R6, R248.reuse, 0x1, -R0 ;  /* 0x00000001f8067824 */ /* 0x044fe200078e0a00 */
[----:B---3--:R-:W-:Y:S01]  /*1dbb0*/  IABS R5, R3 ;  /* 0x0000000300057213 */ /* 0x008fe20000000000 */
[--C-:B------:R-:W-:Y:S01]  /*1dbc0*/  IMAD.IADD R4, R248, 0x1, -R2.reuse ;  /* 0x00000001f8047824 */ /* 0x100fe200078e0a02 */
[----:B------:R-:W-:Y:S01]  /*1dbd0*/  ISETP.GE.AND P2, PT, R2, R247, PT ;  /* 0x000000f70200720c */ /* 0x000fe20003f46270 */
[----:B------:R-:W-:Y:S01]  /*1dbe0*/  IMAD.IADD R7, R250, 0x1, -R2 ;  /* 0x00000001fa077824 */ /* 0x000fe200078e0a02 */
[----:B------:R-:W-:Y:S02]  /*1dbf0*/  IABS R6, R6 ;  /* 0x0000000600067213 */ /* 0x000fe40000000000 */
[----:B------:R-:W-:Y:S02]  /*1dc00*/  IABS R4, R4 ;  /* 0x0000000400047213 */ /* 0x000fe40000000000 */
[----:B------:R-:W-:Y:S02]  /*1dc10*/  I2FP.F32.S32 R6, R6 ;  /* 0x0000000600067245 */ /* 0x000fe40000201400 */
[----:B------:R-:W-:Y:S02]  /*1dc20*/  I2FP.F32.S32 R4, R4 ;  /* 0x0000000400047245 */ /* 0x000fe40000201400 */
[----:B------:R-:W-:Y:S01]  /*1dc30*/  I2FP.F32.S32 R5, R5 ;  /* 0x0000000500057245 */ /* 0x000fe20000201400 */
[----:B------:R-:W-:Y:S01]  /*1dc40*/  FFMA.FTZ R135, R6, -UR19, R141 ;  /* 0x8000001306877c23 */ /* 0x000fe2000801008d */
[----:B------:R-:W-:Y:S01]  /*1dc50*/  IABS R3, R7 ;  /* 0x0000000700037213 */ /* 0x000fe20000000000 */
[----:B------:R-:W-:Y:S01]  /*1dc60*/  FFMA.FTZ R136, R4, -UR19, R136 ;  /* 0x8000001304887c23 */ /* 0x000fe20008010088 */
[----:B------:R-:W-:Y:S01]  /*1dc70*/  IADD3 R4, R249, -R0, RZ ;  /* 0x80000000f9047210 */ /* 0x000fe20007ffe0ff */
[----:B------:R-:W-:Y:S01]  /*1dc80*/  FFMA.FTZ R133, R5, -UR19, R133 ;  /* 0x8000001305857c23 */ /* 0x000fe20008010085 */
[----:B------:R-:W-:Y:S01]  /*1dc90*/  I2FP.F32.S32 R3, R3 ;  /* 0x0000000300037245 */ /* 0x000fe20000201400 */
[----:B------:R1:W2:Y:S01]  /*1dca0*/  MUFU.TANH R141, R12 ;  /* 0x0000000c008d7308 */ /* 0x0002a20000002400 */
[----:B------:R-:W-:Y:S01]  /*1dcb0*/  IABS R5, R4 ;  /* 0x0000000400057213 */ /* 0x000fe20000000000 */
[----:B------:R-:W-:Y:S01]  /*1dcc0*/  IMAD.IADD R7, R251, 0x1, -R0 ;  /* 0x00000001fb077824 */ /* 0x000fe200078e0a00 */
[----:B------:R-:W-:Y:S01]  /*1dcd0*/  IADD3 R4, R249, -R2, RZ ;  /* 0x80000002f9047210 */ /* 0x000fe20007ffe0ff */
[----:B------:R-:W-:Y:S01]  /*1dce0*/  FFMA.FTZ R134, R3, -UR19, R134 ;  /* 0x8000001303867c23 */ /* 0x000fe20008010086 */
[----:B------:R-:W-:Y:S01]  /*1dcf0*/  ISETP.GE.AND P1, PT, R2, R246, PT ;  /* 0x000000f60200720c */ /* 0x000fe20003f26270 */
[----:B------:R-:W-:Y:S01]  /*1dd00*/  VIADD R3, R0, 0x8 ;  /* 0x0000000800037836 */ /* 0x000fe20000000000 */
[----:B------:R-:W-:Y:S01]  /*1dd10*/  IABS R11, R4 ;  /* 0x00000004000b7213 */ /* 0x000fe20000000000 */
[----:B------:R-:W-:Y:S01]  /*1dd20*/  IMAD.MOV.U32 R4, RZ, RZ, R5 ;  /* 0x000000ffff047224 */ /* 0x000fe200078e0005 */
[C---:B------:R-:W-:Y:S01]  /*1dd30*/  ISETP.GE.AND P5, PT, R2.reuse, R245, PT ;  /* 0x000000f50200720c */ /* 0x040fe20003fa6270 */
[----:B------:R-:W-:Y:S01]  /*1dd40*/  IMAD.IADD R6, R251, 0x1, -R2 ;  /* 0x00000001fb067824 */ /* 0x000fe200078e0a02 */
[C---:B------:R-:W-:Y:S02]  /*1dd50*/  ISETP.GE.AND P6, PT, R2.reuse, R244, PT ;  /* 0x000000f40200720c */ /* 0x040fe40003fc6270 */
[----:B------:R-:W-:Y:S02]  /*1dd60*/  I2FP.F32.S32 R4, R4 ;  /* 0x0000000400047245 */ /* 0x000fe40000201400 */
[----:B------:R-:W-:Y:S02]  /*1dd70*/  ISETP.GE.OR P6, PT, R2, R252, !P6 ;  /* 0x000000fc0200720c */ /* 0x000fe400077c6670 */
[----:B------:R-:W-:Y:S01]  /*1dd80*/  I2FP.F32.S32 R11, R11 ;  /* 0x0000000b000b7245 */ /* 0x000fe20000201400 */
[----:B-1----:R-:W-:Y:S01]  /*1dd90*/  FFMA.FTZ R12, R4, -UR19, R132 ;  /* 0x80000013040c7c23 */ /* 0x002fe20008010084 */
[----:B------:R-:W-:Y:S01]  /*1dda0*/  IADD3 R4, R249, -R3, RZ ;  /* 0x80000003f9047210 */ /* 0x000fe20007ffe0ff */
[----:B------:R-:W1:Y:S01]  /*1ddb0*/  MUFU.TANH R132, R14 ;  /* 0x0000000e00847308 */ /* 0x000e620000002400 */
[----:B------:R-:W-:Y:S01]  /*1ddc0*/  IABS R5, R6 ;  /* 0x0000000600057213 */ /* 0x000fe20000000000 */
[----:B------:R-:W-:Y:S01]  /*1ddd0*/  FFMA.FTZ R11, R11, -UR19, R8 ;  /* 0x800000130b0b7c23 */ /* 0x000fe20008010008 */
[----:B------:R-:W-:Y:S02]  /*1dde0*/  IABS R4, R4 ;  /* 0x0000000400047213 */ /* 0x000fe40000000000 */
[----:B------:R-:W-:Y:S02]  /*1ddf0*/  ISETP.GE.AND P0, PT, R0, R246, PT ;  /* 0x000000f60000720c */ /* 0x000fe40003f06270 */
[----:B------:R-:W-:Y:S03]  /*1de00*/  I2FP.F32.S32 R5, R5 ;  /* 0x0000000500057245 */ /* 0x000fe60000201400 */
[----:B------:R-:W-:Y:S01]  /*1de10*/  MUFU.TANH R14, R16 ;  /* 0x00000010000e7308 */ /* 0x000fe20000002400 */
[----:B------:R-:W-:Y:S01]  /*1de20*/  I2FP.F32.S32 R8, R4 ;  /* 0x0000000400087245 */ /* 0x000fe20000201400 */
[----:B------:R-:W-:Y:S01]  /*1de30*/  FFMA.FTZ R9, R5, -UR19, R9 ;  /* 0x8000001305097c23 */ /* 0x000fe20008010009 */
[----:B------:R-:W-:Y:S03]  /*1de40*/  IADD3 R5, R251, -R3, RZ ;  /* 0x80000003fb057210 */ /* 0x000fe60007ffe0ff */
[----:B--2---:R-:W-:Y:S04]  /*1de50*/  FFMA.FTZ R8, R8, -UR19, R141 ;  /* 0x8000001308087c23 */ /* 0x004fe8000801008d */
[----:B------:R-:W-:Y:S01]  /*1de60*/  MUFU.TANH R16, R24 ;  /* 0x0000001800107308 */ /* 0x000fe20000002400 */
[----:B------:R-:W-:Y:S02]  /*1de70*/  IABS R5, R5 ;  /* 0x0000000500057213 */ /* 0x000fe40000000000 */
[----:B------:R-:W-:Y:S02]  /*1de80*/  FSEL R229, R9, -INF , !P6 ;  /* 0xff80000009e57808 */ /* 0x000fe40007000000 */
[-C--:B------:R-:W-:Y:S02]  /*1de90*/  ISETP.GE.OR P2, PT, R2, R143.reuse, !P2 ;  /* 0x0000008f0200720c */ /* 0x080fe40005746670 */
[----:B------:R-:W-:Y:S02]  /*1dea0*/  ISETP.GE.OR P4, PT, R0, R143, !P4 ;  /* 0x0000008f0000720c */ /* 0x000fe40006786670 */
[C---:B------:R-:W-:Y:S02]  /*1deb0*/  ISETP.GE.OR P5, PT, R2.reuse, R142, !P5 ;  /* 0x0000008e0200720c */ /* 0x040fe40006fa6670 */
[----:B------:R-:W-:Y:S01]  /*1dec0*/  FSEL R141, R135, -INF , !P4 ;  /* 0xff800000878d7808 */ /* 0x000fe20006000000 */
[----:B------:R-:W-:Y:S01]  /*1ded0*/  IMAD.MOV.U32 R135, RZ, RZ, R143 ;  /* 0x000000ffff877224 */ /* 0x000fe200078e008f */
[-C--:B------:R-:W-:Y:S02]  /*1dee0*/  ISETP.GE.OR P1, PT, R2, R236.reuse, !P1 ;  /* 0x000000ec0200720c */ /* 0x080fe40004f26670 */
[----:B------:R-:W-:Y:S02]  /*1def0*/  IABS R2, R7 ;  /* 0x0000000700027213 */ /* 0x000fe40000000000 */
[C---:B------:R-:W-:Y:S02]  /*1df00*/  ISETP.GE.OR P0, PT, R0.reuse, R236, !P0 ;  /* 0x000000ec0000720c */ /* 0x040fe40004706670 */
[----:B------:R-:W-:Y:S02]  /*1df10*/  I2FP.F32.S32 R2, R2 ;  /* 0x0000000200027245 */ /* 0x000fe40000201400 */
[----:B------:R-:W-:Y:S02]  /*1df20*/  FSEL R223, R133, -INF , !P0 ;  /* 0xff80000085df7808 */ /* 0x000fe40004000000 */
[----:B------:R-:W-:Y:S01]  /*1df30*/  ISETP.GE.AND P4, PT, R0, R245, PT ;  /* 0x000000f50000720c */ /* 0x000fe20003f86270 */
[----:B------:R-:W-:Y:S01]  /*1df40*/  FFMA.FTZ R10, R2, -UR19, R10 ;  /* 0x80000013020a7c23 */ /* 0x000fe2000801000a */
[----:B------:R-:W-:Y:S01]  /*1df50*/  MOV R133, R142 ;  /* 0x0000008e00857202 */ /* 0x000fe20000000f00 */
[C---:B------:R-:W-:Y:S01]  /*1df60*/  VIADD R2, R0.reuse, 0x9 ;  /* 0x0000000900027836 */ /* 0x040fe20000000000 */
[----:B------:R-:W-:Y:S02]  /*1df70*/  ISETP.GE.AND P0, PT, R0, R244, PT ;  /* 0x000000f40000720c */ /* 0x000fe40003f06270 */
[----:B------:R-:W-:Y:S01]  /*1df80*/  FSEL R222, R134, -INF , !P1 ;  /* 0xff80000086de7808 */ /* 0x000fe20004800000 */
[--C-:B------:R-:W-:Y:S01]  /*1df90*/  IMAD.IADD R6, R249, 0x1, -R2.reuse ;  /* 0x00000001f9067824 */ /* 0x100fe200078e0a02 */
[C---:B------:R-:W-:Y:S01]  /*1dfa0*/  ISETP.GE.OR P4, PT, R0.reuse, R133, !P4 ;  /* 0x000000850000720c */ /* 0x040fe20006786670 */
[----:B------:R-:W-:Y:S01]  /*1dfb0*/  IMAD.IADD R7, R251, 0x1, -R2 ;  /* 0x00000001fb077824 */ /* 0x000fe200078e0a02 */
[----:B------:R-:W-:Y:S02]  /*1dfc0*/  ISETP.GE.OR P0, PT, R0, R252, !P0 ;  /* 0x000000fc0000720c */ /* 0x000fe40004706670 */
[----:B------:R-:W-:Y:S02]  /*1dfd0*/  IABS R6, R6 ;  /* 0x0000000600067213 */ /* 0x000fe40000000000 */
[----:B------:R-:W-:Y:S02]  /*1dfe0*/  IABS R4, R7 ;  /* 0x0000000700047213 */ /* 0x000fe40000000000 */
[----:B------:R-:W-:Y:S02]  /*1dff0*/  I2FP.F32.S32 R7, R6 ;  /* 0x0000000600077245 */ /* 0x000fe40000201400 */
[----:B------:R-:W-:Y:S02]  /*1e000*/  FSEL R221, R136, -INF , !P2 ;  /* 0xff80000088dd7808 */ /* 0x000fe40005000000 */
[-C--:B------:R-:W-:Y:S01]  /*1e010*/  ISETP.GE.AND P1, PT, R2, R245.reuse, PT ;  /* 0x000000f50200720c */ /* 0x080fe20003f26270 */
[----:B------:R-:W-:Y:S01]  /*1e020*/  MUFU.TANH R136, R63 ;  /* 0x0000003f00887308 */ /* 0x000fe20000002400 */
[----:B------:R-:W-:Y:S02]  /*1e030*/  ISETP.GE.AND P2, PT, R3, R245, PT ;  /* 0x000000f50300720c */ /* 0x000fe40003f46270 */
[----:B------:R-:W-:Y:S01]  /*1e040*/  I2FP.F32.S32 R6, R5 ;  /* 0x0000000500067245 */ /* 0x000fe20000201400 */
[----:B------:R-:W-:Y:S01]  /*1e050*/  FFMA.FTZ R5, R7, -UR19, R13 ;  /* 0x8000001307057c23 */ /* 0x000fe2000801000d */
[----:B------:R-:W-:Y:S02]  /*1e060*/  FSEL R219, R12, -INF , !P4 ;  /* 0xff8000000cdb7808 */ /* 0x000fe40006000000 */
[----:B------:R-:W-:Y:S01]  /*1e070*/  FSEL R220, R11, -INF , !P5 ;  /* 0xff8000000bdc7808 */ /* 0x000fe20006800000 */
[----:B-1----:R-:W-:Y:S01]  /*1e080*/  FFMA.FTZ R132, R6, -UR19, R132 ;  /* 0x8000001306847c23 */ /* 0x002fe20008010084 */
[----:B------:R-:W-:Y:S01]  /*1e090*/  FSEL R230, R10, -INF , !P0 ;  /* 0xff8000000ae67808 */ /* 0x000fe20004000000 */
[----:B------:R-:W1:Y:S01]  /*1e0a0*/  MUFU.TANH R12, R18 ;  /* 0x00000012000c7308 */ /* 0x000e620000002400 */
[----:B------:R-:W-:Y:S02]  /*1e0b0*/  ISETP.GE.OR P1, PT, R2, R133, !P1 ;  /* 0x000000850200720c */ /* 0x000fe40004f26670 */
[C---:B------:R-:W-:Y:S02]  /*1e0c0*/  ISETP.GE.AND P4, PT, R3.reuse, R244, PT ;  /* 0x000000f40300720c */ /* 0x040fe40003f86270 */
[C---:B------:R-:W-:Y:S02]  /*1e0d0*/  ISETP.GE.AND P5, PT, R3.reuse, R247, PT ;  /* 0x000000f70300720c */ /* 0x040fe40003fa6270 */
[C---:B------:R-:W-:Y:S03]  /*1e0e0*/  ISETP.GE.AND P0, PT, R3.reuse, R246, PT ;  /* 0x000000f60300720c */ /* 0x040fe60003f06270 */
[----:B------:R-:W-:Y:S01]  /*1e0f0*/  MUFU.TANH R11, R19 ;  /* 0x00000013000b7308 */ /* 0x000fe20000002400 */
[----:B------:R-:W-:Y:S02]  /*1e100*/  ISETP.GE.OR P2, PT, R3, R133, !P2 ;  /* 0x000000850300720c */ /* 0x000fe40005746670 */
[----:B------:R-:W-:Y:S02]  /*1e110*/  I2FP.F32.S32 R4, R4 ;  /* 0x0000000400047245 */ /* 0x000fe40000201400 */
[----:B------:R-:W-:Y:S01]  /*1e120*/  FSEL R231, R5, -INF , !P1 ;  /* 0xff80000005e77808 */ /* 0x000fe20004800000 */
[----:B------:R-:W-:Y:S01]  /*1e130*/  IMAD.IADD R5, R248, 0x1, -R3 ;  /* 0x00000001f8057824 */ /* 0x000fe200078e0a03 */
[----:B------:R-:W-:Y:S01]  /*1e140*/  FSEL R232, R8, -INF , !P2 ;  /* 0xff80000008e87808 */ /* 0x000fe20005000000 */
[----:B------:R-:W-:Y:S01]  /*1e150*/  FFMA.FTZ R15, R4, -UR19, R15 ;  /* 0x80000013040f7c23 */ /* 0x000fe2000801000f */
[C---:B------:R-:W-:Y:S01]  /*1e160*/  ISETP.GE.OR P4, PT, R3.reuse, R252, !P4 ;  /* 0x000000fc0300720c */ /* 0x040fe20006786670 */
[----:B------:R-:W-:Y:S01]  /*1e170*/  MUFU.TANH R19, R23 ;  /* 0x0000001700137308 */ /* 0x000fe20000002400 */
[C---:B------:R-:W-:Y:S02]  /*1e180*/  ISETP.GE.OR P5, PT, R3.reuse, R135, !P5 ;  /* 0x000000870300720c */ /* 0x040fe40006fa6670 */
[----:B------:R-:W-:Y:S01]  /*1e190*/  ISETP.GE.OR P0, PT, R3, R236, !P0 ;  /* 0x000000ec0300720c */ /* 0x000fe20004706670 */
[----:B------:R-:W-:Y:S01]  /*1e1a0*/  IMAD.IADD R3, R250, 0x1, -R3 ;  /* 0x00000001fa037824 */ /* 0x000fe200078e0a03 */
[C---:B------:R-:W-:Y:S02]  /*1e1b0*/  ISETP.GE.AND P6, PT, R2.reuse, R244, PT ;  /* 0x000000f40200720c */ /* 0x040fe40003fc6270 */
[C---:B------:R-:W-:Y:S03]  /*1e1c0*/  ISETP.GE.AND P2, PT, R2.reuse, R247, PT ;  /* 0x000000f70200720c */ /* 0x040fe60003f46270 */
[----:B------:R-:W-:Y:S01]  /*1e1d0*/  MUFU.TANH R18, R30 ;  /* 0x0000001e00127308 */ /* 0x000fe20000002400 */
[----:B------:R-:W-:Y:S02]  /*1e1e0*/  ISETP.GE.AND P1, PT, R2, R246, PT ;  /* 0x000000f60200720c */ /* 0x000fe40003f26270 */
[----:B------:R-:W-:Y:S02]  /*1e1f0*/  IADD3 R4, R248, -R2, RZ ;  /* 0x80000002f8047210 */ /* 0x000fe40007ffe0ff */
[C---:B------:R-:W-:Y:S02]  /*1e200*/  ISETP.GE.OR P6, PT, R2.reuse, R252, !P6 ;  /* 0x000000fc0200720c */ /* 0x040fe400077c6670 */
[C---:B------:R-:W-:Y:S03]  /*1e210*/  ISETP.GE.OR P2, PT, R2.reuse, R135, !P2 ;  /* 0x000000870200720c */ /* 0x040fe60005746670 */
[----:B------:R-:W2:Y:S01]  /*1e220*/  MUFU.TANH R13, R17 ;  /* 0x00000011000d7308 */ /* 0x000ea20000002400 */
[----:B------:R-:W-:Y:S01]  /*1e230*/  ISETP.GE.OR P1, PT, R2, R236, !P1 ;  /* 0x000000ec0200720c */ /* 0x000fe20004f26670 */
[----:B------:R-:W-:Y:S01]  /*1e240*/  IMAD.IADD R2, R250, 0x1, -R2 ;  /* 0x00000001fa027824 */ /* 0x000fe200078e0a02 */
[----:B------:R-:W-:Y:S02]  /*1e250*/  IABS R3, R3 ;  /* 0x0000000300037213 */ /* 0x000fe40000000000 */
[----:B------:R-:W-:Y:S02]  /*1e260*/  IABS R8, R5 ;  /* 0x0000000500087213 */ /* 0x000fe40000000000 */
[----:B------:R-:W-:Y:S03]  /*1e270*/  IABS R6, R4 ;  /* 0x0000000400067213 */ /* 0x000fe60000000000 */
[----:B------:R-:W-:Y:S01]  /*1e280*/  MUFU.TANH R5, R20 ;  /* 0x0000001400057308 */ /* 0x000fe20000002400 */
[----:B------:R-:W-:Y:S02]  /*1e290*/  I2FP.F32.S32 R3, R3 ;  /* 0x0000000300037245 */ /* 0x000fe40000201400 */
[----:B------:R-:W-:Y:S01]  /*1e2a0*/  IABS R7, R2 ;  /* 0x0000000200077213 */ /* 0x000fe20000000000 */
[----:B------:R-:W-:Y:S01]  /*1e2b0*/  IMAD.MOV.U32 R2, RZ, RZ, R8 ;  /* 0x000000ffff027224 */ /* 0x000fe200078e0008 */
[----:B------:R-:W-:Y:S01]  /*1e2c0*/  I2FP.F32.S32 R6, R6 ;  /* 0x0000000600067245 */ /* 0x000fe20000201400 */
[----:B-1----:R-:W-:Y:S01]  /*1e2d0*/  FFMA.FTZ R12, R3, -UR19, R12 ;  /* 0x80000013030c7c23 */ /* 0x002fe2000801000c */
[----:B------:R-:W-:Y:S03]  /*1e2e0*/  I2FP.F32.S32 R7, R7 ;  /* 0x0000000700077245 */ /* 0x000fe60000201400 */
[----:B------:R-:W1:Y:S01]  /*1e2f0*/  MUFU.TANH R4, R22 ;  /* 0x0000001600047308 */ /* 0x000e620000002400 */
[----:B------:R-:W-:Y:S01]  /*1e300*/  IADD3 R3, R0, 0x10, RZ ;  /* 0x0000001000037810 */ /* 0x000fe20007ffe0ff */
[----:B--2---:R-:W-:Y:S01]  /*1e310*/  FFMA.FTZ R13, R6, -UR19, R13 ;  /* 0x80000013060d7c23 */ /* 0x004fe2000801000d */
[----:B------:R-:W-:Y:S01]  /*1e320*/  I2FP.F32.S32 R2, R2 ;  /* 0x0000000200027245 */ /* 0x000fe20000201400 */
[----:B------:R-:W-:Y:S01]  /*1e330*/  FFMA.FTZ R11, R7, -UR19, R11 ;  /* 0x80000013070b7c23 */ /* 0x000fe2000801000b */
[----:B------:R-:W-:Y:S01]  /*1e340*/  IADD3 R6, R250, -R3, RZ ;  /* 0x80000003fa067210 */ /* 0x000fe20007ffe0ff */
[----:B------:R-:W-:Y:S01]  /*1e350*/  IMAD.IADD R7, R248, 0x1, -R3 ;  /* 0x00000001f8077824 */ /* 0x000fe200078e0a03 */
[----:B------:R-:W-:Y:S01]  /*1e360*/  FSEL R218, R15, -INF , !P6 ;  /* 0xff8000000fda7808 */ /* 0x000fe20007000000 */
[----:B------:R-:W-:Y:S01]  /*1e370*/  FFMA.FTZ R14, R2, -UR19, R14 ;  /* 0x80000013020e7c23 */ /* 0x000fe2000801000e */
[----:B------:R-:W-:Y:S01]  /*1e380*/  IABS R6, R6 ;  /* 0x0000000600067213 */ /* 0x000fe20000000000 */
[----:B------:R-:W-:Y:S01]  /*1e390*/  VIADD R2, R0, 0x11 ;  /* 0x0000001100027836 */ /* 0x000fe20000000000 */
[----:B------:R-:W-:Y:S01]  /*1e3a0*/  IABS R9, R7 ;  /* 0x0000000700097213 */ /* 0x000fe20000000000 */
[----:B------:R-:W2:Y:S01]  /*1e3b0*/  MUFU.TANH R20, R21 ;  /* 0x0000001500147308 */ /* 0x000ea20000002400 */
[----:B------:R-:W-:Y:S01]  /*1e3c0*/  I2FP.F32.S32 R6, R6 ;  /* 0x0000000600067245 */ /* 0x000fe20000201400 */
[--C-:B------:R-:W-:Y:S01]  /*1e3d0*/  IMAD.IADD R8, R248, 0x1, -R2.reuse ;  /* 0x00000001f8087824 */ /* 0x100fe200078e0a02 */
[----:B------:R-:W-:Y:S01]  /*1e3e0*/  I2FP.F32.S32 R9, R9 ;  /* 0x0000000900097245 */ /* 0x000fe20000201400 */
[----:B------:R-:W-:Y:S01]  /*1e3f0*/  IMAD.IADD R10, R250, 0x1, -R2 ;  /* 0x00000001fa0a7824 */ /* 0x000fe200078e0a02 */
[----:B------:R-:W-:Y:S01]  /*1e400*/  ISETP.GE.AND P6, PT, R3, R246, PT ;  /* 0x000000f60300720c */ /* 0x000fe20003fc6270 */
[----:B-1----:R-:W-:Y:S01]  /*1e410*/  FFMA.FTZ R4, R6, -UR19, R4 ;  /* 0x8000001306047c23 */ /* 0x002fe20008010004 */
[----:B------:R-:W-:Y:S01]  /*1e420*/  FSEL R217, R132, -INF , !P4 ;  /* 0xff80000084d97808 */ /* 0x000fe20006000000 */
[----:B------:R-:W-:Y:S01]  /*1e430*/  FFMA.FTZ R5, R9, -UR19, R5 ;  /* 0x8000001309057c23 */ /* 0x000fe20008010005 */
[C---:B------:R-:W-:Y:S01]  /*1e440*/  ISETP.GE.AND P4, PT, R3.reuse, R247, PT ;  /* 0x000000f70300720c */ /* 0x040fe20003f86270 */
[----:B------:R-:W1:Y:S01]  /*1e450*/  MUFU.TANH R15, R25 ;  /* 0x00000019000f7308 */ /* 0x000e620000002400 */
[----:B------:R-:W-:Y:S02]  /*1e460*/  IABS R8, R8 ;  /* 0x0000000800087213 */ /* 0x000fe40000000000 */
[C---:B------:R-:W-:Y:S02]  /*1e470*/  ISETP.GE.OR P6, PT, R3.reuse, R236, !P6 ;  /* 0x000000ec0300720c */ /* 0x040fe400077c6670 */
[C---:B------:R-:W-:Y:S02]  /*1e480*/  ISETP.GE.OR P4, PT, R3.reuse, R135, !P4 ;  /* 0x000000870300720c */ /* 0x040fe40006786670 */
[----:B------:R-:W-:Y:S03]  /*1e490*/  FSEL R212, R14, -INF , !P5 ;  /* 0xff8000000ed47808 */ /* 0x000fe60006800000 */
[----:B------:R-:W-:Y:S01]  /*1e4a0*/  MUFU.TANH R17, R31 ;  /* 0x0000001f00117308 */ /* 0x000fe20000002400 */
[----:B------:R-:W-:Y:S02]  /*1e4b0*/  FSEL R214, R12, -INF , !P0 ;  /* 0xff8000000cd67808 */ /* 0x000fe40004000000 */
[----:B------:R-:W-:Y:S02]  /*1e4c0*/  I2FP.F32.S32 R8, R8 ;  /* 0x0000000800087245 */ /* 0x000fe40000201400 */
[C---:B------:R-:W-:Y:S02]  /*1e4d0*/  ISETP.GE.AND P5, PT, R3.reuse, R245, PT ;  /* 0x000000f50300720c */ /* 0x040fe40003fa6270 */
[----:B------:R-:W-:Y:S01]  /*1e4e0*/  ISETP.GE.AND P0, PT, R3, R244, PT ;  /* 0x000000f40300720c */ /* 0x000fe20003f06270 */
[----:B--2---:R-:W-:Y:S01]  /*1e4f0*/  FFMA.FTZ R20, R8, -UR19, R20 ;  /* 0x8000001308147c23 */ /* 0x004fe20008010014 */
[----:B------:R-:W-:Y:S01]  /*1e500*/  FSEL R216, R4, -INF , !P6 ;  /* 0xff80000004d87808 */ /* 0x000fe20007000000 */
[----:B------:R-:W-:Y:S01]  /*1e510*/  IMAD.IADD R4, R249, 0x1, -R2 ;  /* 0x00000001f9047824 */ /* 0x000fe200078e0a02 */
[----:B------:R-:W-:Y:S01]  /*1e520*/  FSEL R215, R5, -INF , !P4 ;  /* 0xff80000005d77808 */ /* 0x000fe20006000000 */
[----:B------:R-:W-:Y:S01]  /*1e530*/  MUFU.TANH R12, R26 ;  /* 0x0000001a000c7308 */ /* 0x000fe20000002400 */
[----:B------:R-:W-:Y:S02]  /*1e540*/  IADD3 R5, R249, -R3, RZ ;  /* 0x80000003f9057210 */ /* 0x000fe40007ffe0ff */
[C---:B------:R-:W-:Y:S02]  /*1e550*/  ISETP.GE.OR P5, PT, R3.reuse, R133, !P5 ;  /* 0x000000850300720c */ /* 0x040fe40006fa6670 */
[----:B------:R-:W-:Y:S01]  /*1e560*/  ISETP.GE.OR P0, PT, R3, R252, !P0 ;  /* 0x000000fc0300720c */ /* 0x000fe20004706670 */
[----:B------:R-:W-:Y:S01]  /*1e570*/  IMAD.IADD R3, R251, 0x1, -R3 ;  /* 0x00000001fb037824 */ /* 0x000fe200078e0a03 */
[----:B------:R-:W-:Y:S03]  /*1e580*/  IABS R7, R10 ;  /* 0x0000000a00077213 */ /* 0x000fe60000000000 */
[----:B------:R-:W-:Y:S01]  /*1e590*/  MUFU.TANH R14, R32 ;  /* 0x00000020000e7308 */ /* 0x000fe20000002400 */
[----:B------:R-:W-:Y:S02]  /*1e5a0*/  FSEL R132, R13, -INF , !P2 ;  /* 0xff8000000d847808 */ /* 0x000fe40005000000 */
[----:B------:R-:W-:Y:S02]  /*1e5b0*/  FSEL R213, R11, -INF , !P1 ;  /* 0xff8000000bd57808 */ /* 0x000fe40004800000 */
[----:B------:R-:W-:Y:S02]  /*1e5c0*/  IABS R8, R4 ;  /* 0x0000000400087213 */ /* 0x000fe40000000000 */
[C---:B------:R-:W-:Y:S03]  /*1e5d0*/  ISETP.GE.AND P2, PT, R2.reuse, R247, PT ;  /* 0x000000f70200720c */ /* 0x040fe60003f46270 */
[----:B------:R-:W2:Y:S01]  /*1e5e0*/  MUFU.TANH R13, R27 ;  /* 0x0000001b000d7308 */ /* 0x000ea20000002400 */
[C---:B------:R-:W-:Y:S02]  /*1e5f0*/  ISETP.GE.AND P1, PT, R2.reuse, R246, PT ;  /* 0x000000f60200720c */ /* 0x040fe40003f26270 */
[C---:B------:R-:W-:Y:S02]  /*1e600*/  ISETP.GE.AND P4, PT, R2.reuse, R245, PT ;  /* 0x000000f50200720c */ /* 0x040fe40003f86270 */
[C---:B------:R-:W-:Y:S02]  /*1e610*/  ISETP.GE.AND P6, PT, R2.reuse, R244, PT ;  /* 0x000000f40200720c */ /* 0x040fe40003fc6270 */
[----:B------:R-:W-:Y:S03]  /*1e620*/  IABS R5, R5 ;  /* 0x0000000500057213 */ /* 0x000fe60000000000 */
[----:B------:R-:W-:Y:S01]  /*1e630*/  MUFU.TANH R26, R47 ;  /* 0x0000002f001a7308 */ /* 0x000fe20000002400 */
[----:B------:R-:W-:Y:S02]  /*1e640*/  I2FP.F32.S32 R7, R7 ;  /* 0x0000000700077245 */ /* 0x000fe40000201400 */
[----:B------:R-:W-:Y:S01]  /*1e650*/  IABS R6, R3 ;  /* 0x0000000300067213 */ /* 0x000fe20000000000 */
[----:B------:R-:W-:Y:S01]  /*1e660*/  IMAD.MOV.U32 R3, RZ, RZ, R8 ;  /* 0x000000ffff037224 */ /* 0x000fe200078e0008 */
[C---:B------:R-:W-:Y:S01]  /*1e670*/  ISETP.GE.OR P2, PT, R2.reuse, R135, !P2 ;  /* 0x000000870200720c */ /* 0x040fe20005746670 */
[----:B------:R-:W-:Y:S01]  /*1e680*/  FFMA.FTZ R19, R7, -UR19, R19 ;  /* 0x8000001307137c23 */ /* 0x000fe20008010013 */
[C---:B------:R-:W-:Y:S03]  /*1e690*/  ISETP.GE.OR P1, PT, R2.reuse, R236, !P1 ;  /* 0x000000ec0200720c */ /* 0x040fe60004f26670 */
[----:B------:R-:W-:Y:S01]  /*1e6a0*/  MUFU.TANH R23, R51 ;  /* 0x0000003300177308 */ /* 0x000fe20000002400 */
[C---:B------:R-:W-:Y:S01]  /*1e6b0*/  ISETP.GE.OR P4, PT, R2.reuse, R133, !P4 ;  /* 0x000000850200720c */ /* 0x040fe20006786670 */
[----:B------:R-:W-:Y:S01]  /*1e6c0*/  IMAD.MOV.U32 R4, RZ, RZ, R5 ;  /* 0x000000ffff047224 */ /* 0x000fe200078e0005 */
[----:B------:R-:W-:Y:S02]  /*1e6d0*/  ISETP.GE.OR P6, PT, R2, R252, !P6 ;  /* 0x000000fc0200720c */ /* 0x000fe400077c6670 */
[----:B------:R-:W-:Y:S02]  /*1e6e0*/  IADD3 R2, R251, -R2, RZ ;  /* 0x80000002fb027210 */ /* 0x000fe40007ffe0ff */
[----:B------:R-:W-:Y:S03]  /*1e6f0*/  I2FP.F32.S32 R3, R3 ;  /* 0x0000000300037245 */ /* 0x000fe60000201400 */
[----:B------:R-:W-:Y:S01]  /*1e700*/  MUFU.TANH R5, R28 ;  /* 0x0000001c00057308 */ /* 0x000fe20000002400 */
[----:B------:R-:W-:Y:S02]  /*1e710*/  IABS R7, R2 ;  /* 0x0000000200077213 */ /* 0x000fe40000000000 */
[----:B------:R-:W-:Y:S01]  /*1e720*/  I2FP.F32.S32 R2, R4 ;  /* 0x0000000400027245 */ /* 0x000fe20000201400 */
[----:B-1----:R-:W-:Y:S01]  /*1e730*/  FFMA.FTZ R15, R3, -UR19, R15 ;  /* 0x80000013030f7c23 */ /* 0x002fe2000801000f */
[----:B------:R-:W-:Y:S02]  /*1e740*/  I2FP.F32.S32 R7, R7 ;  /* 0x0000000700077245 */ /* 0x000fe40000201400 */
[----:B------:R-:W-:Y:S01]  /*1e750*/  I2FP.F32.S32 R6, R6 ;  /* 0x0000000600067245 */ /* 0x000fe20000201400 */
[----:B------:R-:W-:Y:S01]  /*1e760*/  FFMA.FTZ R16, R2, -UR19, R16 ;  /* 0x8000001302107c23 */ /* 0x000fe20008010010 */
[C---:B------:R-:W-:Y:S01]  /*1e770*/  IADD3 R3, R0.reuse, 0x18, RZ ;  /* 0x0000001800037810 */ /* 0x040fe20007ffe0ff */
[----:B------:R-:W-:Y:S01]  /*1e780*/  VIADD R2, R0, 0x19 ;  /* 0x0000001900027836 */ /* 0x000fe20000000000 */
[----:B------:R-:W-:Y:S01]  /*1e790*/  FSEL R210, R20, -INF , !P2 ;  /* 0xff80000014d27808 */ /* 0x000fe20005000000 */
[----:B------:R-:W1:Y:S01]  /*1e7a0*/  MUFU.TANH R4, R29 ;  /* 0x0000001d00047308 */ /* 0x000e620000002400 */
[----:B------:R-:W-:Y:S01]  /*1e7b0*/  FSEL R209, R19, -INF , !P1 ;  /* 0xff80000013d17808 */ /* 0x000fe20004800000 */
[----:B--2---:R-:W-:Y:S01]  /*1e7c0*/  FFMA.FTZ R13, R7, -UR19, R13 ;  /* 0x80000013070d7c23 */ /* 0x004fe2000801000d */
[-C--:B------:R-:W-:Y:S01]  /*1e7d0*/  ISETP.GE.AND P2, PT, R3, R245.reuse, PT ;  /* 0x000000f50300720c */ /* 0x080fe20003f46270 */
[----:B------:R-:W-:Y:S01]  /*1e7e0*/  FFMA.FTZ R12, R6, -UR19, R12 ;  /* 0x80000013060c7c23 */ /* 0x000fe2000801000c */
[C---:B------:R-:W-:Y:S01]  /*1e7f0*/  IADD3 R6, R249.reuse, -R2, RZ ;  /* 0x80000002f9067210 */ /* 0x040fe20007ffe0ff */
[--C-:B------:R-:W-:Y:S01]  /*1e800*/  IMAD.IADD R7, R249, 0x1, -R3.reuse ;  /* 0x00000001f9077824 */ /* 0x100fe200078e0a03 */
[----:B------:R-:W-:Y:S03]  /*1e810*/  ISETP.GE.AND P1, PT, R2, R245, PT ;  /* 0x000000f50200720c */ /* 0x000fe60003f26270 */
[----:B------:R-:W-:Y:S01]  /*1e820*/  MUFU.TANH R19, R49 ;  /* 0x0000003100137308 */ /* 0x000fe20000002400 */
[----:B------:R-:W-:Y:S01]  /*1e830*/  IABS R8, R6 ;  /* 0x0000000600087213 */ /* 0x000fe20000000000 */
[C---:B------:R-:W-:Y:S01]  /*1e840*/  IMAD.IADD R11, R251.reuse, 0x1, -R2 ;  /* 0x00000001fb0b7824 */ /* 0x040fe200078e0a02 */
[----:B------:R-:W-:Y:S01]  /*1e850*/  IABS R10, R7 ;  /* 0x00000007000a7213 */ /* 0x000fe20000000000 */
[----:B------:R-:W-:Y:S01]  /*1e860*/  IMAD.IADD R9, R251, 0x1, -R3 ;  /* 0x00000001fb097824 */ /* 0x000fe200078e0a03 */
[----:B------:R-:W-:Y:S02]  /*1e870*/  I2FP.F32.S32 R8, R8 ;  /* 0x0000000800087245 */ /* 0x000fe40000201400 */
[----:B------:R-:W-:Y:S02]  /*1e880*/  I2FP.F32.S32 R10, R10 ;  /* 0x0000000a000a7245 */ /* 0x000fe40000201400 */
[-C--:B------:R-:W-:Y:S01]  /*1e890*/  ISETP.GE.OR P2, PT, R3, R133.reuse, !P2 ;  /* 0x000000850300720c */ /* 0x080fe20005746670 */
[----:B-1----:R-:W-:Y:S01]  /*1e8a0*/  FFMA.FTZ R4, R8, -UR19, R4 ;  /* 0x8000001308047c23 */ /* 0x002fe20008010004 */
[----:B------:R-:W-:Y:S01]  /*1e8b0*/  ISETP.GE.OR P1, PT, R2, R133, !P1 ;  /* 0x000000850200720c */ /* 0x000fe20004f26670 */
[----:B------:R-:W-:Y:S01]  /*1e8c0*/  FFMA.FTZ R5, R10, -UR19, R5 ;  /* 0x800000130a057c23 */ /* 0x000fe20008010005 */
[----:B------:R-:W-:Y:S02]  /*1e8d0*/  IABS R7, R11 ;  /* 0x0000000b00077213 */ /* 0x000fe40000000000 */
[----:B------:R-:W-:Y:S01]  /*1e8e0*/  FSEL R233, R13, -INF , !P6 ;  /* 0xff8000000de97808 */ /* 0x000fe20007000000 */
[----:B------:R-:W-:Y:S01]  /*1e8f0*/  MUFU.TANH R11, R35 ;  /* 0x00000023000b7308 */ /* 0x000fe20000002400 */
[----:B------:R-:W-:Y:S02]  /*1e900*/  FSEL R143, R5, -INF , !P2 ;  /* 0xff800000058f7808 */ /* 0x000fe40005000000 */
[----:B------:R-:W-:Y:S01]  /*1e910*/  FSEL R142, R4, -INF , !P1 ;  /* 0xff800000048e7808 */ /* 0x000fe20004800000 */
[----:B------:R-:W-:Y:S01]  /*1e920*/  IMAD.IADD R4, R248, 0x1, -R2 ;  /* 0x00000001f8047824 */ /* 0x000fe200078e0a02 */
[C---:B------:R-:W-:Y:S02]  /*1e930*/  ISETP.GE.AND P6, PT, R2.reuse, R244, PT ;  /* 0x000000f40200720c */ /* 0x040fe40003fc6270 */
[C---:B------:R-:W-:Y:S03]  /*1e940*/  ISETP.GE.AND P2, PT, R2.reuse, R247, PT ;  /* 0x000000f70200720c */ /* 0x040fe60003f46270 */
[----:B------:R-:W1:Y:S01]  /*1e950*/  MUFU.TANH R13, R33 ;  /* 0x00000021000d7308 */ /* 0x000e620000002400 */
[----:B------:R-:W-:Y:S02]  /*1e960*/  ISETP.GE.AND P1, PT, R2, R246, PT ;  /* 0x000000f60200720c */ /* 0x000fe40003f26270 */
[----:B------:R-:W-:Y:S02]  /*1e970*/  IADD3 R5, R248, -R3, RZ ;  /* 0x80000003f8057210 */ /* 0x000fe40007ffe0ff */
[----:B------:R-:W-:Y:S02]  /*1e980*/  I2FP.F32.S32 R7, R7 ;  /* 0x0000000700077245 */ /* 0x000fe40000201400 */
[----:B------:R-:W-:Y:S02]  /*1e990*/  FSEL R211, R16, -INF , !P5 ;  /* 0xff80000010d37808 */ /* 0x000fe40006800000 */
[----:B------:R-:W-:Y:S01]  /*1e9a0*/  FSEL R208, R15, -INF , !P4 ;  /* 0xff8000000fd07808 */ /* 0x000fe20006000000 */
[----:B------:R-:W-:Y:S01]  /*1e9b0*/  MUFU.TANH R16, R52 ;  /* 0x0000003400107308 */ /* 0x000fe20000002400 */
[----:B------:R-:W-:Y:S01]  /*1e9c0*/  FSEL R235, R12, -INF , !P0 ;  /* 0xff8000000ceb7808 */ /* 0x000fe20004000000 */
[----:B------:R-:W-:Y:S01]  /*1e9d0*/  FFMA.FTZ R17, R7, -UR19, R17 ;  /* 0x8000001307117c23 */ /* 0x000fe20008010011 */
[C---:B------:R-:W-:Y:S02]  /*1e9e0*/  ISETP.GE.AND P5, PT, R3.reuse, R244, PT ;  /* 0x000000f40300720c */ /* 0x040fe40003fa6270 */
[C---:B------:R-:W-:Y:S02]  /*1e9f0*/  ISETP.GE.AND P4, PT, R3.reuse, R247, PT ;  /* 0x000000f70300720c */ /* 0x040fe40003f86270 */
[C---:B------:R-:W-:Y:S03]  /*1ea00*/  ISETP.GE.AND P0, PT, R3.reuse, R246, PT ;  /* 0x000000f60300720c */ /* 0x040fe60003f06270 */
[----:B------:R-:W2:Y:S01]  /*1ea10*/  MUFU.TANH R12, R34 ;  /* 0x00000022000c7308 */ /* 0x000ea20000002400 */
[C---:B------:R-:W-:Y:S02]  /*1ea20*/  ISETP.GE.OR P6, PT, R2.reuse, R252, !P6 ;  /* 0x000000fc0200720c */ /* 0x040fe400077c6670 */
[C---:B------:R-:W-:Y:S02]  /*1ea30*/  ISETP.GE.OR P2, PT, R2.reuse, R135, !P2 ;  /* 0x000000870200720c */ /* 0x040fe40005746670 */
[----:B------:R-:W-:Y:S02]  /*1ea40*/  ISETP.GE.OR P1, PT, R2, R236, !P1 ;  /* 0x000000ec0200720c */ /* 0x000fe40004f26670 */
[C---:B------:R-:W-:Y:S03]  /*1ea50*/  IADD3 R2, R250.reuse, -R2, RZ ;  /* 0x80000002fa027210 */ /* 0x040fe60007ffe0ff */
[----:B------:R-:W-:Y:S01]  /*1ea60*/  MUFU.TANH R15, R55 ;  /* 0x00000037000f7308 */ /* 0x000fe20000002400 */
[----:B------:R-:W-:Y:S02]  /*1ea70*/  IABS R5, R5 ;  /* 0x0000000500057213 */ /* 0x000fe40000000000 */
[C---:B------:R-:W-:Y:S02]  /*1ea80*/  ISETP.GE.OR P5, PT, R3.reuse, R252, !P5 ;  /* 0x000000fc0300720c */ /* 0x040fe40006fa6670 */
[C---:B------:R-:W-:Y:S02]  /*1ea90*/  ISETP.GE.OR P4, PT, R3.reuse, R135, !P4 ;  /* 0x000000870300720c */ /* 0x040fe40006786670 */
[----:B------:R-:W-:Y:S01]  /*1eaa0*/  ISETP.GE.OR P0, PT, R3, R236, !P0 ;  /* 0x000000ec0300720c */ /* 0x000fe20004706670 */
[----:B------:R-:W-:Y:S01]  /*1eab0*/  IMAD.IADD R3, R250, 0x1, -R3 ;  /* 0x00000001fa037824 */ /* 0x000fe200078e0a03 */
[----:B------:R-:W-:Y:S01]  /*1eac0*/  IABS R7, R2 ;  /* 0x0000000200077213 */ /* 0x000fe20000000000 */
[----:B------:R-:W-:Y:S01]  /*1ead0*/  IMAD.MOV.U32 R2, RZ, RZ, R5 ;  /* 0x000000ffff027224 */ /* 0x000fe200078e0005 */
[----:B------:R-:W-:Y:S01]  /*1eae0*/  IABS R4, R4 ;  /* 0x0000000400047213 */ /* 0x000fe20000000000 */
[----:B------:R-:W3:Y:S01]  /*1eaf0*/  MUFU.TANH R5, R38 ;  /* 0x0000002600057308 */ /* 0x000ee20000002400 */
[----:B------:R-:W-:Y:S02]  /*1eb00*/  IABS R6, R9 ;  /* 0x0000000900067213 */ /* 0x000fe40000000000 */
[----:B------:R-:W-:Y:S02]  /*1eb10*/  IABS R3, R3 ;  /* 0x0000000300037213 */ /* 0x000fe40000000000 */
[----:B------:R-:W-:Y:S02]  /*1eb20*/  I2FP.F32.S32 R4, R4 ;  /* 0x0000000400047245 */ /* 0x000fe40000201400 */
[----:B------:R-:W-:Y:S02]  /*1eb30*/  I2FP.F32.S32 R6, R6 ;  /* 0x0000000600067245 */ /* 0x000fe40000201400 */
[----:B------:R-:W-:Y:S01]  /*1eb40*/  I2FP.F32.S32 R2, R2 ;  /* 0x0000000200027245 */ /* 0x000fe20000201400 */
[----:B-1----:R-:W-:Y:S01]  /*1eb50*/  FFMA.FTZ R13, R4, -UR19, R13 ;  /* 0x80000013040d7c23 */ /* 0x002fe2000801000d */
[----:B------:R-:W-:Y:S01]  /*1eb60*/  I2FP.F32.S32 R3, R3 ;  /* 0x0000000300037245 */ /* 0x000fe20000201400 */
[----:B------:R-:W-:Y:S01]  /*1eb70*/  VIADD R4, R0, 0x20 ;  /* 0x0000002000047836 */ /* 0x000fe20000000000 */
[----:B------:R-:W-:Y:S01]  /*1eb80*/  I2FP.F32.S32 R7, R7 ;  /* 0x0000000700077245 */ /* 0x000fe20000201400 */
[----:B------:R-:W-:Y:S01]  /*1eb90*/  FFMA.FTZ R18, R6, -UR19, R18 ;  /* 0x8000001306127c23 */ /* 0x000fe20008010012 */
[----:B------:R-:W-:Y:S01]  /*1eba0*/  FSEL R224, R17, -INF , !P6 ;  /* 0xff80000011e07808 */ /* 0x000fe20007000000 */
[----:B------:R-:W-:Y:S01]  /*1ebb0*/  FFMA.FTZ R14, R2, -UR19, R14 ;  /* 0x80000013020e7c23 */ /* 0x000fe2000801000e */
[----:B------:R-:W-:Y:S01]  /*1ebc0*/  IADD3 R2, R0, 0x21, RZ ;  /* 0x0000002100027810 */ /* 0x000fe20007ffe0ff */
[----:B------:R-:W-:Y:S01]  /*1ebd0*/  FMUL.FTZ R6, R36, UR5 ;  /* 0x0000000524067c20 */ /* 0x000fe20008410000 */
[----:B------:R-:W-:Y:S01]  /*1ebe0*/  ISETP.GE.AND P6, PT, R4, R246, PT ;  /* 0x000000f60400720c */ /* 0x000fe20003fc6270 */
[----:B--2---:R-:W-:Y:S01]  /*1ebf0*/  FFMA.FTZ R12, R3, -UR19, R12 ;  /* 0x80000013030c7c23 */ /* 0x004fe2000801000c */
[----:B------:R-:W-:Y:S01]  /*1ec00*/  FFMA.FTZ R11, R7, -UR19, R11 ;  /* 0x80000013070b7c23 */ /* 0x000fe2000801000b */
[--C-:B------:R-:W-:Y:S01]  /*1ec10*/  IMAD.IADD R3, R250, 0x1, -R4.reuse ;  /* 0x00000001fa037824 */ /* 0x100fe200078e0a04 */
[C---:B------:R-:W-:Y:S01]  /*1ec20*/  IADD3 R8, R248.reuse, -R2, RZ ;  /* 0x80000002f8087210 */ /* 0x040fe20007ffe0ff */
[----:B------:R-:W-:Y:S01]  /*1ec30*/  IMAD.IADD R7, R248, 0x1, -R4 ;  /* 0x00000001f8077824 */ /* 0x000fe200078e0a04 */
[----:B------:R-:W1:Y:S01]  /*1ec40*/  MUFU.TANH R6, R6 ;  /* 0x0000000600067308 */ /* 0x000e620000002400 */
[----:B------:R-:W-:Y:S01]  /*1ec50*/  IMAD.IADD R10, R250, 0x1, -R2 ;  /* 0x00000001fa0a7824 */ /* 0x000fe200078e0a02 */
[----:B------:R-:W-:Y:S02]  /*1ec60*/  IABS R3, R3 ;  /* 0x0000000300037213 */ /* 0x000fe40000000000 */
[----:B------:R-:W-:Y:S02]  /*1ec70*/  IABS R9, R7 ;  /* 0x0000000700097213 */ /* 0x000fe40000000000 */
[----:B------:R-:W-:Y:S02]  /*1ec80*/  IABS R8, R8 ;  /* 0x0000000800087213 */ /* 0x000fe40000000000 */
[----:B------:R-:W-:Y:S02]  /*1ec90*/  IABS R7, R10 ;  /* 0x0000000a00077213 */ /* 0x000fe40000000000 */
[----:B------:R2:W-:Y:S01]  /*1eca0*/  MUFU.TANH R17, R54 ;  /* 0x0000003600117308 */ /* 0x0005e20000002400 */
[----:B------:R-:W-:Y:S02]  /*1ecb0*/  I2FP.F32.S32 R3, R3 ;  /* 0x0000000300037245 */ /* 0x000fe40000201400 */
[----:B------:R-:W-:Y:S02]  /*1ecc0*/  I2FP.F32.S32 R8, R8 ;  /* 0x0000000800087245 */ /* 0x000fe40000201400 */
[----:B------:R-:W-:Y:S01]  /*1ecd0*/  I2FP.F32.S32 R7, R7 ;  /* 0x0000000700077245 */ /* 0x000fe20000201400 */
[----:B---3--:R-:W-:Y:S01]  /*1ece0*/  FFMA.FTZ R5, R3, -UR19, R5 ;  /* 0x8000001303057c23 */ /* 0x008fe20008010005 */
[----:B------:R-:W-:Y:S01]  /*1ecf0*/  ISETP.GE.OR P6, PT, R4, R236, !P6 ;  /* 0x000000ec0400720c */ /* 0x000fe200077c6670 */
[----:B------:R-:W-:Y:S01]  /*1ed00*/  FFMA.FTZ R10, R8, -UR19, R37 ;  /* 0x80000013080a7c23 */ /* 0x000fe20008010025 */
[----:B------:R-:W-:Y:S01]  /*1ed10*/  I2FP.F32.S32 R9, R9 ;  /* 0x0000000900097245 */ /* 0x000fe20000201400 */
[----:B------:R-:W-:Y:S01]  /*1ed20*/  FFMA.FTZ R8, R7, -UR19, R39 ;  /* 0x8000001307087c23 */ /* 0x000fe20008010027 */
[----:B------:R-:W-:Y:S01]  /*1ed30*/  FSEL R234, R18, -INF , !P5 ;  /* 0xff80000012ea7808 */ /* 0x000fe20006800000 */
[----:B------:R-:W-:Y:S01]  /*1ed40*/  VIADD R3, R0, 0x28 ;  /* 0x0000002800037836 */ /* 0x000fe20000000000 */
[C---:B------:R-:W-:Y:S01]  /*1ed50*/  ISETP.GE.AND P5, PT, R4.reuse, R247, PT ;  /* 0x000000f70400720c */ /* 0x040fe20003fa6270 */
[----:B-1----:R-:W-:Y:S01]  /*1ed60*/  FFMA.FTZ R6, R9, -UR19, R6 ;  /* 0x8000001309067c23 */ /* 0x002fe20008010006 */
[----:B------:R-:W-:Y:S01]  /*1ed70*/  IADD3 R7, R249, -R4, RZ ;  /* 0x80000004f9077210 */ /* 0x000fe20007ffe0ff */
[----:B------:R-:W-:Y:S01]  /*1ed80*/  MUFU.TANH R18, R53 ;  /* 0x0000003500127308 */ /* 0x000fe20000002400 */
[----:B------:R-:W-:Y:S01]  /*1ed90*/  FSEL R34, R5, -INF , !P6 ;  /* 0xff80000005227808 */ /* 0x000fe20007000000 */
[----:B------:R-:W-:Y:S01]  /*1eda0*/  IMAD.IADD R5, R251, 0x1, -R4 ;  /* 0x00000001fb057824 */ /* 0x000fe200078e0a04 */
[----:B------:R-:W-:Y:S01]  /*1edb0*/  ISETP.GE.OR P5, PT, R4, R135, !P5 ;  /* 0x000000870400720c */ /* 0x000fe20006fa6670 */
[----:B--2---:R-:W-:Y:S01]  /*1edc0*/  IMAD.MOV.U32 R54, RZ, RZ, R235 ;  /* 0x000000ffff367224 */ /* 0x004fe200078e00eb */
[----:B------:R-:W-:Y:S01]  /*1edd0*/  IABS R9, R7 ;  /* 0x0000000700097213 */ /* 0x000fe20000000000 */
[----:B------:R-:W-:Y:S01]  /*1ede0*/  IMAD.MOV.U32 R55, RZ, RZ, R234 ;  /* 0x000000ffff377224 */ /* 0x000fe200078e00ea */
[----:B------:R-:W-:Y:S02]  /*1edf0*/  FSEL R38, R12, -INF , !P0 ;  /* 0xff8000000c267808 */ /* 0x000fe40004000000 */
[----:B------:R-:W-:Y:S02]  /*1ee00*/  FSEL R36, R11, -INF , !P1 ;  /* 0xff8000000b247808 */ /* 0x000fe40004800000 */
[----:B------:R-:W-:Y:S02]  /*1ee10*/  FSEL R37, R13, -INF , !P2 ;  /* 0xff8000000d257808 */ /* 0x000fe40005000000 */
[----:B------:R-:W-:Y:S01]  /*1ee20*/  FSEL R35, R6, -INF , !P5 ;  /* 0xff80000006237808 */ /* 0x000fe20006800000 */
[C---:B------:R-:W-:Y:S01]  /*1ee30*/  IMAD.IADD R6, R249.reuse, 0x1, -R2 ;  /* 0x00000001f9067824 */ /* 0x040fe200078e0a02 */
[----:B------:R-:W-:Y:S01]  /*1ee40*/  FSEL R39, R14, -INF , !P4 ;  /* 0xff8000000e277808 */ /* 0x000fe20006000000 */
[----:B------:R-:W-:Y:S01]  /*1ee50*/  MUFU.TANH R13, R56 ;  /* 0x00000038000d7308 */ /* 0x000fe20000002400 */
[----:B------:R-:W-:Y:S01]  /*1ee60*/  IABS R7, R5 ;  /* 0x0000000500077213 */ /* 0x000fe20000000000 */
[----:B------:R-:W-:Y:S01]  /*1ee70*/  IMAD.MOV.U32 R5, RZ, RZ, R9 ;  /* 0x000000ffff057224 */ /* 0x000fe200078e0009 */
[C---:B------:R-:W-:Y:S02]  /*1ee80*/  ISETP.GE.AND P1, PT, R2.reuse, R246, PT ;  /* 0x000000f60200720c */ /* 0x040fe40003f26270 */
[----:B------:R-:W-:Y:S02]  /*1ee90*/  ISETP.GE.AND P2, PT, R2, R247, PT ;  /* 0x000000f70200720c */ /* 0x000fe40003f46270 */
[CC--:B------:R-:W-:Y:S03]  /*1eea0*/  ISETP.GE.AND P4, PT, R4.reuse, R245.reuse, PT ;  /* 0x000000f50400720c */ /* 0x0c0fe60003f86270 */
[----:B------:R-:W1:Y:S01]  /*1eeb0*/  MUFU.TANH R9, R44 ;  /* 0x0000002c00097308 */ /* 0x000e620000002400 */
[-C--:B------:R-:W-:Y:S02]  /*1eec0*/  ISETP.GE.AND P0, PT, R4, R244.reuse, PT ;  /* 0x000000f40400720c */ /* 0x080fe40003f06270 */
[C---:B------:R-:W-:Y:S02]  /*1eed0*/  ISETP.GE.AND P5, PT, R2.reuse, R245, PT ;  /* 0x000000f50200720c */ /* 0x040fe40003fa6270 */
[C---:B------:R-:W-:Y:S02]  /*1eee0*/  ISETP.GE.AND P6, PT, R2.reuse, R244, PT ;  /* 0x000000f40200720c */ /* 0x040fe40003fc6270 */
[C---:B------:R-:W-:Y:S03]  /*1eef0*/  ISETP.GE.OR P1, PT, R2.reuse, R236, !P1 ;  /* 0x000000ec0200720c */ /* 0x040fe60004f26670 */
[----:B------:R-:W2:Y:S01]  /*1ef00*/  MUFU.TANH R14, R57 ;  /* 0x00000039000e7308 */ /* 0x000ea20000002400 */
[----:B------:R-:W-:Y:S02]  /*1ef10*/  ISETP.GE.OR P2, PT, R2, R135, !P2 ;  /* 0x000000870200720c */ /* 0x000fe40005746670 */
[CC--:B------:R-:W-:Y:S02]  /*1ef20*/  ISETP.GE.OR P4, PT, R4.reuse, R133.reuse, !P4 ;  /* 0x000000850400720c */ /* 0x0c0fe40006786670 */
[-C--:B------:R-:W-:Y:S01]  /*1ef30*/  ISETP.GE.OR P0, PT, R4, R252.reuse, !P0 ;  /* 0x000000fc0400720c */ /* 0x080fe20004706670 */
[----:B------:R-:W-:Y:S01]  /*1ef40*/  IMAD.IADD R4, R249, 0x1, -R3 ;  /* 0x00000001f9047824 */ /* 0x000fe200078e0a03 */
[C---:B------:R-:W-:Y:S02]  /*1ef50*/  ISETP.GE.OR P5, PT, R2.reuse, R133, !P5 ;  /* 0x000000850200720c */ /* 0x040fe40006fa6670 */
[----:B------:R-:W-:Y:S02]  /*1ef60*/  ISETP.GE.OR P6, PT, R2, R252, !P6 ;  /* 0x000000fc0200720c */ /* 0x000fe400077c6670 */
[----:B------:R-:W-:Y:S02]  /*1ef70*/  IADD3 R2, R251, -R2, RZ ;  /* 0x80000002fb027210 */ /* 0x000fe40007ffe0ff */
[----:B------:R-:W-:Y:S02]  /*1ef80*/  IABS R6, R6 ;  /* 0x0000000600067213 */ /* 0x000fe40000000000 */
[----:B------:R-:W-:Y:S02]  /*1ef90*/  IABS R11, R2 ;  /* 0x00000002000b7213 */ /* 0x000fe40000000000 */
[----:B------:R-:W-:Y:S02]  /*1efa0*/  IABS R2, R4 ;  /* 0x0000000400027213 */ /* 0x000fe40000000000 */
[----:B------:R-:W-:Y:S02]  /*1efb0*/  I2FP.F32.S32 R4, R6 ;  /* 0x0000000600047245 */ /* 0x000fe40000201400 */
[----:B------:R-:W-:Y:S02]  /*1efc0*/  I2FP.F32.S32 R2, R2 ;  /* 0x0000000200027245 */ /* 0x000fe40000201400 */
[----:B------:R-:W-:Y:S01]  /*1efd0*/  I2FP.F32.S32 R5, R5 ;  /* 0x0000000500057245 */ /* 0x000fe20000201400 */
[----:B------:R-:W-:Y:S01]  /*1efe0*/  FFMA.FTZ R4, R4, -UR19, R41 ;  /* 0x8000001304047c23 */ /* 0x000fe20008010029 */
[----:B------:R-:W-:Y:S01]  /*1eff0*/  I2FP.F32.S32 R6, R11 ;  /* 0x0000000b00067245 */ /* 0x000fe20000201400 */
[----:B-1----:R-:W-:Y:S01]  /*1f000*/  FFMA.FTZ R9, R2, -UR19, R9 ;  /* 0x8000001302097c23 */ /* 0x002fe20008010009 */
[----:B------:R-:W-:Y:S01]  /*1f010*/  IADD3 R2, R0, 0x29, RZ ;  /* 0x0000002900027810 */ /* 0x000fe20007ffe0ff */
[----:B------:R-:W-:Y:S01]  /*1f020*/  FFMA.FTZ R5, R5, -UR19, R40 ;  /* 0x8000001305057c23 */ /* 0x000fe20008010028 */
[----:B------:R-:W-:Y:S01]  /*1f030*/  FSEL R31, R4, -INF , !P5 ;  /* 0xff800000041f7808 */ /* 0x000fe20006800000 */
[----:B------:R-:W-:Y:S01]  /*1f040*/  FFMA.FTZ R43, R6, -UR19, R43 ;  /* 0x80000013062b7c23 */ /* 0x000fe2000801002b */
[--C-:B------:R-:W-:Y:S01]  /*1f050*/  IMAD.IADD R6, R251, 0x1, -R3.reuse ;  /* 0x00000001fb067824 */ /* 0x100fe200078e0a03 */
[----:B------:R-:W-:Y:S01]  /*1f060*/  I2FP.F32.S32 R7, R7 ;  /* 0x0000000700077245 */ /* 0x000fe20000201400 */
[----:B------:R-:W-:Y:S01]  /*1f070*/  IMAD.IADD R4, R249, 0x1, -R2 ;  /* 0x00000001f9047824 */ /* 0x000fe200078e0a02 */
[----:B------:R-:W-:Y:S01]  /*1f080*/  FSEL R33, R5, -INF , !P4 ;  /* 0xff80000005217808 */ /* 0x000fe20006000000 */
[----:B------:R-:W1:Y:S01]  /*1f090*/  MUFU.TANH R11, R60 ;  /* 0x0000003c000b7308 */ /* 0x000e620000002400 */
[----:B------:R-:W-:Y:S01]  /*1f0a0*/  FSEL R32, R10, -INF , !P2 ;  /* 0xff8000000a207808 */ /* 0x000fe20005000000 */
[----:B------:R-:W-:Y:S01]  /*1f0b0*/  FFMA.FTZ R42, R7, -UR19, R42 ;  /* 0x80000013072a7c23 */ /* 0x000fe2000801002a */
[----:B------:R-:W-:Y:S01]  /*1f0c0*/  FSEL R30, R8, -INF , !P1 ;  /* 0xff800000081e7808 */ /* 0x000fe20004800000 */
[----:B------:R-:W-:Y:S01]  /*1f0d0*/  IMAD.IADD R7, R250, 0x1, -R3 ;  /* 0x00000001fa077824 */ /* 0x000fe200078e0a03 */
[----:B------:R-:W-:Y:S02]  /*1f0e0*/  IABS R5, R4 ;  /* 0x0000000400057213 */ /* 0x000fe40000000000 */
[C---:B------:R-:W-:Y:S02]  /*1f0f0*/  ISETP.GE.AND P4, PT, R3.reuse, R246, PT ;  /* 0x000000f60300720c */ /* 0x040fe40003f86270 */
[C---:B------:R-:W-:Y:S02]  /*1f100*/  ISETP.GE.AND P1, PT, R3.reuse, R247, PT ;  /* 0x000000f70300720c */ /* 0x040fe40003f26270 */
[C---:B------:R-:W-:Y:S02]  /*1f110*/  ISETP.GE.AND P2, PT, R3.reuse, R245, PT ;  /* 0x000000f50300720c */ /* 0x040fe40003f46270 */
[C---:B------:R-:W-:Y:S02]  /*1f120*/  ISETP.GE.AND P5, PT, R3.reuse, R244, PT ;  /* 0x000000f40300720c */ /* 0x040fe40003fa6270 */
[----:B------:R-:W-:Y:S02]  /*1f130*/  IABS R4, R6 ;  /* 0x0000000600047213 */ /* 0x000fe40000000000 */
[----:B------:R-:W-:Y:S02]  /*1f140*/  IADD3 R8, R248, -R3, RZ ;  /* 0x80000003f8087210 */ /* 0x000fe40007ffe0ff */
[C---:B------:R-:W-:Y:S02]  /*1f150*/  ISETP.GE.OR P4, PT, R3.reuse, R236, !P4 ;  /* 0x000000ec0300720c */ /* 0x040fe40006786670 */
[C---:B------:R-:W-:Y:S02]  /*1f160*/  ISETP.GE.OR P1, PT, R3.reuse, R135, !P1 ;  /* 0x000000870300720c */ /* 0x040fe40004f26670 */
[C---:B------:R-:W-:Y:S02]  /*1f170*/  ISETP.GE.OR P2, PT, R3.reuse, R133, !P2 ;  /* 0x000000850300720c */ /* 0x040fe40005746670 */
[----:B------:R-:W-:Y:S01]  /*1f180*/  ISETP.GE.OR P5, PT, R3, R252, !P5 ;  /* 0x000000fc0300720c */ /* 0x000fe20006fa6670 */
[----:B------:R-:W-:Y:S01]  /*1f190*/  IMAD.MOV.U32 R3, RZ, RZ, R4 ;  /* 0x000000ffff037224 */ /* 0x000fe200078e0004 */
[----:B------:R-:W-:Y:S02]  /*1f1a0*/  IADD3 R4, R251, -R2, RZ ;  /* 0x80000002fb047210 */ /* 0x000fe40007ffe0ff */
[----:B------:R-:W-:Y:S02]  /*1f1b0*/  IABS R8, R8 ;  /* 0x0000000800087213 */ /* 0x000fe40000000000 */
[----:B------:R-:W-:Y:S02]  /*1f1c0*/  I2FP.F32.S32 R6, R5 ;  /* 0x0000000500067245 */ /* 0x000fe40000201400 */
[----:B------:R-:W-:Y:S02]  /*1f1d0*/  I2FP.F32.S32 R5, R3 ;  /* 0x0000000300057245 */ /* 0x000fe40000201400 */
[----:B------:R-:W-:Y:S01]  /*1f1e0*/  IABS R3, R4 ;  /* 0x0000000400037213 */ /* 0x000fe20000000000 */
[----:B------:R-:W-:Y:S01]  /*1f1f0*/  IMAD.MOV.U32 R4, RZ, RZ, R8 ;  /* 0x000000ffff047224 */ /* 0x000fe200078e0008 */
[----:B------:R-:W-:Y:S01]  /*1f200*/  IABS R7, R7 ;  /* 0x0000000700077213 */ /* 0x000fe20000000000 */
[----:B------:R-:W-:Y:S01]  /*1f210*/  FFMA.FTZ R46, R5, -UR19, R46 ;  /* 0x80000013052e7c23 */ /* 0x000fe2000801002e */
[----:B------:R-:W-:Y:S01]  /*1f220*/  I2FP.F32.S32 R3, R3 ;  /* 0x0000000300037245 */ /* 0x000fe20000201400 */
[----:B------:R-:W-:Y:S01]  /*1f230*/  FFMA.FTZ R6, R6, -UR19, R45 ;  /* 0x8000001306067c23 */ /* 0x000fe2000801002d */
[----:B------:R-:W-:Y:S01]  /*1f240*/  I2FP.F32.S32 R4, R4 ;  /* 0x0000000400047245 */ /* 0x000fe20000201400 */
[----:B------:R-:W-:Y:S01]  /*1f250*/  IMAD.MOV.U32 R5, RZ, RZ, R7 ;  /* 0x000000ffff057224 */ /* 0x000fe200078e0007 */
[----:B------:R-:W-:Y:S01]  /*1f260*/  FSEL R29, R9, -INF , !P2 ;  /* 0xff800000091d7808 */ /* 0x000fe20005000000 */
[----:B------:R-:W-:Y:S01]  /*1f270*/  FFMA.FTZ R26, R3, -UR19, R26 ;  /* 0x80000013031a7c23 */ /* 0x000fe2000801001a */
[----:B------:R-:W-:Y:S01]  /*1f280*/  ISETP.GE.AND P2, PT, R2, R245, PT ;  /* 0x000000f50200720c */ /* 0x000fe20003f46270 */
[----:B------:R-:W-:Y:S01]  /*1f290*/  FFMA.FTZ R4, R4, -UR19, R48 ;  /* 0x8000001304047c23 */ /* 0x000fe20008010030 */
[----:B------:R-:W-:Y:S02]  /*1f2a0*/  I2FP.F32.S32 R5, R5 ;  /* 0x0000000500057245 */ /* 0x000fe40000201400 */
[----:B------:R-:W-:Y:S02]  /*1f2b0*/  ISETP.GE.OR P2, PT, R2, R133, !P2 ;  /* 0x000000850200720c */ /* 0x000fe40005746670 */
[----:B------:R-:W-:Y:S01]  /*1f2c0*/  FSEL R27, R4, -INF , !P1 ;  /* 0xff800000041b7808 */ /* 0x000fe20004800000 */
[----:B------:R-:W-:Y:S01]  /*1f2d0*/  FFMA.FTZ R3, R5, -UR19, R50 ;  /* 0x8000001305037c23 */ /* 0x000fe20008010032 */
[----:B------:R-:W-:Y:S02]  /*1f2e0*/  IADD3 R4, R248, -R2, RZ ;  /* 0x80000002f8047210 */ /* 0x000fe40007ffe0ff */
[----:B------:R-:W-:Y:S02]  /*1f2f0*/  FSEL R28, R6, -INF , !P2 ;  /* 0xff800000061c7808 */ /* 0x000fe40005000000 */
[----:B------:R-:W-:Y:S02]  /*1f300*/  FSEL R25, R3, -INF , !P4 ;  /* 0xff80000003197808 */ /* 0x000fe40006000000 */
[----:B------:R-:W-:Y:S01]  /*1f310*/  IABS R3, R4 ;  /* 0x0000000400037213 */ /* 0x000fe20000000000 */
[----:B------:R-:W-:Y:S01]  /*1f320*/  VIADD R4, R0, 0x30 ;  /* 0x0000003000047836 */ /* 0x000fe20000000000 */
[----:B------:R-:W-:Y:S02]  /*1f330*/  ISETP.GE.AND P1, PT, R2, R246, PT ;  /* 0x000000f60200720c */ /* 0x000fe40003f26270 */
[----:B------:R-:W-:Y:S01]  /*1f340*/  I2FP.F32.S32 R3, R3 ;  /* 0x0000000300037245 */ /* 0x000fe20000201400 */
[----:B------:R-:W-:Y:S01]  /*1f350*/  IMAD.IADD R5, R248, 0x1, -R4 ;  /* 0x00000001f8057824 */ /* 0x000fe200078e0a04 */
[C---:B------:R-:W-:Y:S02]  /*1f360*/  ISETP.GE.AND P2, PT, R2.reuse, R247, PT ;  /* 0x000000f70200720c */ /* 0x040fe40003f46270 */
[C---:B------:R-:W-:Y:S01]  /*1f370*/  ISETP.GE.AND P4, PT, R2.reuse, R244, PT ;  /* 0x000000f40200720c */ /* 0x040fe20003f86270 */
[----:B------:R-:W-:Y:S01]  /*1f380*/  FFMA.FTZ R19, R3, -UR19, R19 ;  /* 0x8000001303137c23 */ /* 0x000fe20008010013 */
[C---:B------:R-:W-:Y:S02]  /*1f390*/  ISETP.GE.OR P1, PT, R2.reuse, R236, !P1 ;  /* 0x000000ec0200720c */ /* 0x040fe40004f26670 */
[----:B------:R-:W-:Y:S02]  /*1f3a0*/  ISETP.GE.OR P2, PT, R2, R135, !P2 ;  /* 0x000000870200720c */ /* 0x000fe40005746670 */
[----:B------:R-:W-:Y:S02]  /*1f3b0*/  IADD3 R3, R0, 0x31, RZ ;  /* 0x0000003100037810 */ /* 0x000fe40007ffe0ff */
[----:B------:R-:W-:Y:S01]  /*1f3c0*/  ISETP.GE.OR P4, PT, R2, R252, !P4 ;  /* 0x000000fc0200720c */ /* 0x000fe20006786670 */
[----:B------:R-:W-:Y:S01]  /*1f3d0*/  IMAD.IADD R2, R250, 0x1, -R2 ;  /* 0x00000001fa027824 */ /* 0x000fe200078e0a02 */
[----:B------:R-:W-:Y:S02]  /*1f3e0*/  IADD3 R7, R248, -R3, RZ ;  /* 0x80000003f8077210 */ /* 0x000fe40007ffe0ff */
        /* <DEDUP_REMOVED lines=12> */
[----:B------:R-:W-:Y:S01]  /*1f4b0*/  IADD3 R5, R250, -R3, RZ ;  /* 0x80000003fa057210 */ /* 0x000fe20007ffe0ff */
[----:B------:R-:W-:Y:S01]  /*1f4c0*/  FFMA.FTZ R17, R2, -UR19, R17 ;  /* 0x8000001302117c23 */ /* 0x000fe20008010011 */
[----:B------:R-:W-:Y:S02]  /*1f4d0*/  VIADD R2, R0, 0x38 ;  /* 0x0000003800027836 */ /* 0x000fe40000000000 */
[----:B------:R-:W-:Y:S01]  /*1f4e0*/  FFMA.FTZ R16, R6, -UR19, R16 ;  /* 0x8000001306107c23 */ /* 0x000fe20008010010 */
[----:B------:R-:W-:Y:S01]  /*1f4f0*/  IABS R7, R5 ;  /* 0x0000000500077213 */ /* 0x000fe20000000000 */
[----:B------:R-:W-:Y:S01]  /*1f500*/  VIADD R0, R0, 0x39 ;  /* 0x0000003900007836 */ /* 0x000fe20000000000 */
[----:B------:R-:W-:Y:S01]  /*1f510*/  IABS R5, R8 ;  /* 0x0000000800057213 */ /* 0x000fe20000000000 */
[C---:B------:R-:W-:Y:S01]  /*1f520*/  IMAD.IADD R6, R249.reuse, 0x1, -R4 ;  /* 0x00000001f9067824 */ /* 0x040fe200078e0a04 */
[----:B------:R-:W-:Y:S01]  /*1f530*/  I2FP.F32.S32 R10, R7 ;  /* 0x00000007000a7245 */ /* 0x000fe20000201400 */
[C---:B------:R-:W-:Y:S01]  /*1f540*/  IMAD.IADD R7, R249.reuse, 0x1, -R0 ;  /* 0x00000001f9077824 */ /* 0x040fe200078e0a00 */
[----:B------:R-:W-:Y:S02]  /*1f550*/  IADD3 R12, R249, -R2, RZ ;  /* 0x80000002f90c7210 */ /* 0x000fe40007ffe0ff */
[----:B------:R-:W-:Y:S01]  /*1f560*/  IABS R6, R6 ;  /* 0x0000000600067213 */ /* 0x000fe20000000000 */
[----:B------:R-:W-:Y:S01]  /*1f570*/  FFMA.FTZ R15, R10, -UR19, R15 ;  /* 0x800000130a0f7c23 */ /* 0x000fe2000801000f */
[----:B------:R-:W-:Y:S01]  /*1f580*/  I2FP.F32.S32 R8, R5 ;  /* 0x0000000500087245 */ /* 0x000fe20000201400 */
[----:B------:R-:W3:Y:S01]  /*1f590*/  MUFU.TANH R10, R64 ;  /* 0x00000040000a7308 */ /* 0x000ee20000002400 */
[----:B------:R-:W-:Y:S02]  /*1f5a0*/  I2FP.F32.S32 R9, R6 ;  /* 0x0000000600097245 */ /* 0x000fe40000201400 */
[----:B------:R-:W-:Y:S01]  /*1f5b0*/  FSEL R24, R19, -INF , !P2 ;  /* 0xff80000013187808 */ /* 0x000fe20005000000 */
[----:B--2---:R-:W-:Y:S01]  /*1f5c0*/  FFMA.FTZ R14, R8, -UR19, R14 ;  /* 0x80000013080e7c23 */ /* 0x004fe2000801000e */
[----:B------:R-:W-:Y:S01]  /*1f5d0*/  IABS R5, R7 ;  /* 0x0000000700057213 */ /* 0x000fe20000000000 */
[----:B------:R-:W-:Y:S01]  /*1f5e0*/  FFMA.FTZ R13, R9, -UR19, R13 ;  /* 0x80000013090d7c23 */ /* 0x000fe2000801000d */
[C---:B------:R-:W-:Y:S03]  /*1f5f0*/  ISETP.GE.AND P2, PT, R4.reuse, R247, PT ;  /* 0x000000f70400720c */ /* 0x040fe60003f46270 */
[----:B------:R-:W2:Y:S01]  /*1f600*/  MUFU.TANH R8, R66 ;  /* 0x0000004200087308 */ /* 0x000ea20000002400 */
[----:B------:R-:W-:Y:S01]  /*1f610*/  IABS R6, R12 ;  /* 0x0000000c00067213 */ /* 0x000fe20000000000 */
[----:B------:R-:W-:Y:S01]  /*1f620*/  FMUL.FTZ R9, R67, UR5 ;  /* 0x0000000543097c20 */ /* 0x000fe20008410000 */
[----:B------:R-:W-:Y:S02]  /*1f630*/  I2FP.F32.S32 R5, R5 ;  /* 0x0000000500057245 */ /* 0x000fe40000201400 */
[----:B------:R-:W-:Y:S02]  /*1f640*/  ISETP.GE.OR P2, PT, R4, R135, !P2 ;  /* 0x000000870400720c */ /* 0x000fe40005746670 */
[----:B------:R-:W-:Y:S01]  /*1f650*/  I2FP.F32.S32 R6, R6 ;  /* 0x0000000600067245 */ /* 0x000fe20000201400 */
[----:B------:R-:W-:Y:S01]  /*1f660*/  FFMA.FTZ R12, R5, -UR19, R61 ;  /* 0x80000013050c7c23 */ /* 0x000fe2000801003d */
[----:B------:R-:W-:Y:S01]  /*1f670*/  FSEL R23, R23, -INF , !P1 ;  /* 0xff80000017177808 */ /* 0x000fe20004800000 */
[----:B------:R-:W-:Y:S01]  /*1f680*/  IMAD.IADD R5, R248, 0x1, -R2 ;  /* 0x00000001f8057824 */ /* 0x000fe200078e0a02 */
[----:B------:R-:W-:Y:S01]  /*1f690*/  ISETP.GE.AND P1, PT, R4, R246, PT ;  /* 0x000000f60400720c */ /* 0x000fe20003f26270 */
[----:B-1----:R-:W-:Y:S01]  /*1f6a0*/  FFMA.FTZ R11, R6, -UR19, R11 ;  /* 0x80000013060b7c23 */ /* 0x002fe2000801000b */
[----:B------:R-:W-:Y:S01]  /*1f6b0*/  FSEL R22, R16, -INF , !P2 ;  /* 0xff80000010167808 */ /* 0x000fe20005000000 */
[----:B------:R-:W1:Y:S01]  /*1f6c0*/  MUFU.TANH R9, R9 ;  /* 0x0000000900097308 */ /* 0x000e620000002400 */
[C---:B------:R-:W-:Y:S02]  /*1f6d0*/  ISETP.GE.AND P2, PT, R3.reuse, R247, PT ;  /* 0x000000f70300720c */ /* 0x040fe40003f46270 */
[----:B------:R-:W-:Y:S02]  /*1f6e0*/  IADD3 R6, R250, -R2, RZ ;  /* 0x80000002fa067210 */ /* 0x000fe40007ffe0ff */
[----:B------:R-:W-:Y:S02]  /*1f6f0*/  ISETP.GE.OR P1, PT, R4, R236, !P1 ;  /* 0x000000ec0400720c */ /* 0x000fe40004f26670 */
[----:B------:R-:W-:Y:S02]  /*1f700*/  ISETP.GE.OR P2, PT, R3, R135, !P2 ;  /* 0x000000870300720c */ /* 0x000fe40005746670 */
[----:B------:R-:W-:Y:S02]  /*1f710*/  IABS R7, R6 ;  /* 0x0000000600077213 */ /* 0x000fe40000000000 */
[----:B------:R-:W-:Y:S02]  /*1f720*/  IABS R5, R5 ;  /* 0x0000000500057213 */ /* 0x000fe40000000000 */
[----:B------:R-:W-:Y:S02]  /*1f730*/  FSEL R21, R17, -INF , !P1 ;  /* 0xff80000011157808 */ /* 0x000fe40004800000 */
[C---:B------:R-:W-:Y:S02]  /*1f740*/  ISETP.GE.AND P1, PT, R3.reuse, R246, PT ;  /* 0x000000f60300720c */ /* 0x040fe40003f26270 */
[----:B------:R-:W-:Y:S02]  /*1f750*/  FSEL R20, R18, -INF , !P2 ;  /* 0xff80000012147808 */ /* 0x000fe40005000000 */
[C---:B------:R-:W-:Y:S02]  /*1f760*/  ISETP.GE.AND P2, PT, R4.reuse, R245, PT ;  /* 0x000000f50400720c */ /* 0x040fe40003f46270 */
[----:B------:R-:W-:Y:S01]  /*1f770*/  I2FP.F32.S32 R6, R5 ;  /* 0x0000000500067245 */ /* 0x000fe20000201400 */
[----:B------:R-:W-:Y:S01]  /*1f780*/  IMAD.MOV.U32 R5, RZ, RZ, R7 ;  /* 0x000000ffff057224 */ /* 0x000fe200078e0007 */
[----:B------:R-:W-:Y:S02]  /*1f790*/  ISETP.GE.OR P1, PT, R3, R236, !P1 ;  /* 0x000000ec0300720c */ /* 0x000fe40004f26670 */
[----:B------:R-:W-:Y:S01]  /*1f7a0*/  ISETP.GE.OR P2, PT, R4, R133, !P2 ;  /* 0x000000850400720c */ /* 0x000fe20005746670 */
[----:B---3--:R-:W-:Y:S01]  /*1f7b0*/  FFMA.FTZ R10, R6, -UR19, R10 ;  /* 0x80000013060a7c23 */ /* 0x008fe2000801000a */
[----:B------:R-:W-:Y:S02]  /*1f7c0*/  I2FP.F32.S32 R5, R5 ;  /* 0x0000000500057245 */ /* 0x000fe40000201400 */
[----:B------:R-:W-:Y:S02]  /*1f7d0*/  FSEL R19, R15, -INF , !P1 ;  /* 0xff8000000f137808 */ /* 0x000fe40004800000 */
[----:B------:R-:W-:Y:S01]  /*1f7e0*/  FSEL R18, R13, -INF , !P2 ;  /* 0xff8000000d127808 */ /* 0x000fe20005000000 */
[----:B--2---:R-:W-:Y:S01]  /*1f7f0*/  FFMA.FTZ R8, R5, -UR19, R8 ;  /* 0x8000001305087c23 */ /* 0x004fe20008010008 */
[CC--:B------:R-:W-:Y:S01]  /*1f800*/  ISETP.GE.AND P1, PT, R3.reuse, R245.reuse, PT ;  /* 0x000000f50300720c */ /* 0x0c0fe20003f26270 */
[----:B------:R-:W-:Y:S01]  /*1f810*/  IMAD.IADD R5, R248, 0x1, -R0 ;  /* 0x00000001f8057824 */ /* 0x000fe200078e0a00 */
[C---:B------:R-:W-:Y:S02]  /*1f820*/  ISETP.GE.AND P2, PT, R2.reuse, R245, PT ;  /* 0x000000f50200720c */ /* 0x040fe40003f46270 */
[-C--:B------:R-:W-:Y:S02]  /*1f830*/  ISETP.GE.OR P1, PT, R3, R133.reuse, !P1 ;  /* 0x000000850300720c */ /* 0x080fe40004f26670 */
[----:B------:R-:W-:Y:S02]  /*1f840*/  ISETP.GE.OR P2, PT, R2, R133, !P2 ;  /* 0x000000850200720c */ /* 0x000fe40005746670 */
[----:B------:R-:W-:Y:S02]  /*1f850*/  IADD3 R7, R250, -R0, RZ ;  /* 0x80000000fa077210 */ /* 0x000fe40007ffe0ff */
[----:B------:R-:W-:Y:S02]  /*1f860*/  FSEL R17, R14, -INF , !P1 ;  /* 0xff8000000e117808 */ /* 0x000fe40004800000 */
[----:B------:R-:W-:Y:S01]  /*1f870*/  FSEL R16, R11, -INF , !P2 ;  /* 0xff8000000b107808 */ /* 0x000fe20005000000 */
[----:B------:R-:W-:Y:S01]  /*1f880*/  MUFU.TANH R14, R58 ;  /* 0x0000003a000e7308 */ /* 0x000fe20000002400 */
[----:B------:R-:W-:Y:S02]  /*1f890*/  ISETP.GE.AND P1, PT, R0, R245, PT ;  /* 0x000000f50000720c */ /* 0x000fe40003f26270 */
[----:B------:R-:W-:Y:S02]  /*1f8a0*/  IABS R6, R5 ;  /* 0x0000000500067213 */ /* 0x000fe40000000000 */
[----:B------:R-:W-:Y:S02]  /*1f8b0*/  IABS R5, R7 ;  /* 0x0000000700057213 */ /* 0x000fe40000000000 */
[----:B------:R-:W-:Y:S02]  /*1f8c0*/  ISETP.GE.AND P2, PT, R2, R247, PT ;  /* 0x000000f70200720c */ /* 0x000fe40003f46270 */
[----:B------:R-:W-:Y:S02]  /*1f8d0*/  ISETP.GE.OR P1, PT, R0, R133, !P1 ;  /* 0x000000850000720c */ /* 0x000fe40004f26670 */
[----:B------:R-:W-:Y:S02]  /*1f8e0*/  ISETP.GE.OR P2, PT, R2, R135, !P2 ;  /* 0x000000870200720c */ /* 0x000fe40005746670 */
[----:B------:R-:W-:Y:S02]  /*1f8f0*/  I2FP.F32.S32 R5, R5 ;  /* 0x0000000500057245 */ /* 0x000fe40000201400 */
[----:B------:R-:W-:Y:S02]  /*1f900*/  I2FP.F32.S32 R6, R6 ;  /* 0x0000000600067245 */ /* 0x000fe40000201400 */
[----:B------:R-:W-:Y:S01]  /*1f910*/  FSEL R15, R12, -INF , !P1 ;  /* 0xff8000000c0f7808 */ /* 0x000fe20004800000 */
[----:B-1----:R-:W-:Y:S01]  /*1f920*/  FFMA.FTZ R9, R5, -UR19, R9 ;  /* 0x8000001305097c23 */ /* 0x002fe20008010009 */
[----:B------:R-:W-:Y:S01]  /*1f930*/  FSEL R12, R10, -INF , !P2 ;  /* 0xff8000000a0c7808 */ /* 0x000fe20005000000 */
[----:B------:R-:W-:Y:S01]  /*1f940*/  FFMA.FTZ R7, R6, -UR19, R65 ;  /* 0x8000001306077c23 */ /* 0x000fe20008010041 */
[C---:B------:R-:W-:Y:S02]  /*1f950*/  ISETP.GE.AND P2, PT, R0.reuse, R247, PT ;  /* 0x000000f70000720c */ /* 0x040fe40003f46270 */
        /* <DEDUP_REMOVED lines=9> */
[----:B------:R-:W-:Y:S02]  /*1f9f0*/  ISETP.GE.AND P1, PT, R2, R246, PT ;  /* 0x000000f60200720c */ /* 0x000fe40003f26270 */
[----:B------:R-:W-:Y:S02]  /*1fa00*/  FMNMX.FTZ R135, R132, R135, !PT ;  /* 0x0000008784877209 */ /* 0x000fe40007810000 */
[----:B------:R-:W-:Y:S02]  /*1fa10*/  FMNMX.FTZ R5, R232, R5, !PT ;  /* 0x00000005e8057209 */ /* 0x000fe40007810000 */
[----:B------:R-:W-:Y:S02]  /*1fa20*/  ISETP.GE.OR P1, PT, R2, R236, !P1 ;  /* 0x000000ec0200720c */ /* 0x000fe40004f26670 */
[----:B------:R-:W-:Y:S02]  /*1fa30*/  FMNMX.FTZ R6, R213, R6, !PT ;  /* 0x00000006d5067209 */ /* 0x000fe40007810000 */
[----:B------:R-:W-:Y:S02]  /*1fa40*/  FMNMX.FTZ R135, R215, R135, !PT ;  /* 0x00000087d7877209 */ /* 0x000fe40007810000 */
[----:B------:R-:W-:Y:S02]  /*1fa50*/  FMNMX.FTZ R5, R231, R5, !PT ;  /* 0x00000005e7057209 */ /* 0x000fe40007810000 */
[----:B------:R-:W-:Y:S02]  /*1fa60*/  FMNMX.FTZ R6, R216, R6, !PT ;  /* 0x00000006d8067209 */ /* 0x000fe40007810000 */
[----:B------:R-:W-:Y:S02]  /*1fa70*/  FSEL R13, R8, -INF , !P1 ;  /* 0xff800000080d7808 */ /* 0x000fe40004800000 */
[----:B------:R-:W-:Y:S02]  /*1fa80*/  ISETP.GE.AND P1, PT, R0, R246, PT ;  /* 0x000000f60000720c */ /* 0x000fe40003f26270 */
[----:B------:R-:W-:Y:S01]  /*1fa90*/  FSEL R11, R7, -INF , !P2 ;  /* 0xff800000070b7808 */ /* 0x000fe20005000000 */
[----:B------:R-:W-:Y:S01]  /*1faa0*/  IMAD.IADD R7, R251, 0x1, -R4 ;  /* 0x00000001fb077824 */ /* 0x000fe200078e0a04 */
[----:B------:R-:W-:Y:S02]  /*1fab0*/  FMNMX.FTZ R135, R210, R135, !PT ;  /* 0x00000087d2877209 */ /* 0x000fe40007810000 */
[----:B------:R-:W-:Y:S02]  /*1fac0*/  ISETP.GE.AND P2, PT, R4, R244, PT ;  /* 0x000000f40400720c */ /* 0x000fe40003f46270 */
[----:B------:R-:W-:Y:S02]  /*1fad0*/  FMNMX.FTZ R5, R211, R5, !PT ;  /* 0x00000005d3057209 */ /* 0x000fe40007810000 */
[----:B------:R-:W-:Y:S02]  /*1fae0*/  FMNMX.FTZ R6, R209, R6, !PT ;  /* 0x00000006d1067209 */ /* 0x000fe40007810000 */
[----:B------:R-:W-:Y:S02]  /*1faf0*/  ISETP.GE.OR P1, PT, R0, R236, !P1 ;  /* 0x000000ec0000720c */ /* 0x000fe40004f26670 */
[----:B------:R-:W-:Y:S02]  /*1fb00*/  ISETP.GE.OR P2, PT, R4, R252, !P2 ;  /* 0x000000fc0400720c */ /* 0x000fe40005746670 */
[----:B------:R-:W-:Y:S02]  /*1fb10*/  FMNMX.FTZ R135, R39, R135, !PT ;  /* 0x0000008727877209 */ /* 0x000fe40007810000 */
[----:B------:R-:W-:Y:S02]  /*1fb20*/  FMNMX.FTZ R4, R208, R5, !PT ;  /* 0x00000005d0047209 */ /* 0x000fe40007810000 */
[----:B------:R-:W-:Y:S01]  /*1fb30*/  FMNMX.FTZ R5, R38, R6, !PT ;  /* 0x0000000626057209 */ /* 0x000fe20007810000 */
[----:B------:R-:W-:Y:S01]  /*1fb40*/  IMAD.IADD R6, R251, 0x1, -R3 ;  /* 0x00000001fb067824 */ /* 0x000fe200078e0a03 */
[----:B------:R-:W-:Y:S02]  /*1fb50*/  FSEL R10, R9, -INF , !P1 ;  /* 0xff800000090a7808 */ /* 0x000fe40004800000 */
[----:B------:R-:W-:Y:S01]  /*1fb60*/  FMNMX.FTZ R135, R37, R135, !PT ;  /* 0x0000008725877209 */ /* 0x000fe20007810000 */
[----:B------:R-:W1:Y:S01]  /*1fb70*/  MUFU.TANH R9, R59 ;  /* 0x0000003b00097308 */ /* 0x000e620000002400 */
        /* <DEDUP_REMOVED lines=22> */
[----:B------:R-:W-:Y:S02]  /*1fce0*/  IABS R6, R6 ;  /* 0x0000000600067213 */ /* 0x000fe40000000000 */
[----:B------:R-:W-:Y:S02]  /*1fcf0*/  FMNMX.FTZ R135, R11, R135, !PT ;  /* 0x000000870b877209 */ /* 0x000fe40007810000 */
[----:B------:R-:W-:Y:S02]  /*1fd00*/  FMNMX.FTZ R3, R28, R3, !PT ;  /* 0x000000031c037209 */ /* 0x000fe40007810000 */
[----:B------:R-:W-:Y:S02]  /*1fd10*/  FMNMX.FTZ R134, R10, R4, !PT ;  /* 0x000000040a867209 */ /* 0x000fe40007810000 */
[----:B------:R-:W-:Y:S02]  /*1fd20*/  I2FP.F32.S32 R4, R6 ;  /* 0x0000000600047245 */ /* 0x000fe40000201400 */
[----:B------:R-:W2:Y:S01]  /*1fd30*/  SHFL.BFLY PT, R6, R135, 0x2, 0x1f ;  /* 0x0c401f0087067f89 */ /* 0x000ea200000e0000 */
[----:B------:R-:W-:Y:S02]  /*1fd40*/  FMNMX.FTZ R3, R18, R3, !PT ;  /* 0x0000000312037209 */ /* 0x000fe40007810000 */
[----:B------:R-:W-:Y:S01]  /*1fd50*/  IABS R7, R7 ;  /* 0x0000000700077213 */ /* 0x000fe20000000000 */
[----:B-1----:R-:W-:Y:S01]  /*1fd60*/  FFMA.FTZ R9, R4, -UR19, R9 ;  /* 0x8000001304097c23 */ /* 0x002fe20008010009 */
[----:B------:R-:W-:Y:S01]  /*1fd70*/  FMNMX.FTZ R3, R17, R3, !PT ;  /* 0x0000000311037209 */ /* 0x000fe20007810000 */
[----:B------:R-:W-:Y:S01]  /*1fd80*/  IMAD.IADD R4, R251, 0x1, -R2 ;  /* 0x00000001fb047824 */ /* 0x000fe200078e0a02 */
[----:B------:R-:W-:Y:S02]  /*1fd90*/  MOV R5, R7 ;  /* 0x0000000700057202 */ /* 0x000fe40000000f00 */
[----:B------:R-:W-:Y:S01]  /*1fda0*/  FMNMX.FTZ R3, R16, R3, !PT ;  /* 0x0000000310037209 */ /* 0x000fe20007810000 */
[----:B------:R-:W1:Y:S01]  /*1fdb0*/  SHFL.BFLY PT, R7, R134, 0x2, 0x1f ;  /* 0x0c401f0086077f89 */ /* 0x000e6200000e0000 */
[----:B------:R-:W-:Y:S02]  /*1fdc0*/  I2FP.F32.S32 R5, R5 ;  /* 0x0000000500057245 */ /* 0x000fe40000201400 */
[----:B------:R-:W-:Y:S02]  /*1fdd0*/  FMNMX.FTZ R133, R15, R3, !PT ;  /* 0x000000030f857209 */ /* 0x000fe40007810000 */
[----:B------:R-:W-:Y:S01]  /*1fde0*/  FMNMX.FTZ R3, R230, R140, !PT ;  /* 0x0000008ce6037209 */ /* 0x000fe20007810000 */
[----:B------:R-:W-:Y:S01]  /*1fdf0*/  FFMA.FTZ R14, R5, -UR19, R14 ;  /* 0x80000013050e7c23 */ /* 0x000fe2000801000e */
[----:B------:R-:W-:Y:S01]  /*1fe00*/  MOV R67, R233 ;  /* 0x000000e900437202 */ /* 0x000fe20000000f00 */
[----:B------:R-:W3:Y:S01]  /*1fe10*/  SHFL.BFLY PT, R8, R133, 0x2, 0x1f ;  /* 0x0c401f0085087f89 */ /* 0x000ee200000e0000 */
[----:B------:R-:W-:Y:S01]  /*1fe20*/  FMNMX.FTZ R3, R229, R3, !PT ;  /* 0x00000003e5037209 */ /* 0x000fe20007810000 */
[----:B------:R-:W4:Y:S01]  /*1fe30*/  MUFU.TANH R5, R62 ;  /* 0x0000003e00057308 */ /* 0x000f220000002400 */
[----:B------:R-:W-:Y:S02]  /*1fe40*/  FSEL R51, R42, -INF , !P0 ;  /* 0xff8000002a337808 */ /* 0x000fe40004000000 */
[----:B------:R-:W-:Y:S02]  /*1fe50*/  FMNMX.FTZ R3, R217, R3, !PT ;  /* 0x00000003d9037209 */ /* 0x000fe40007810000 */
[----:B--2---:R-:W-:Y:S02]  /*1fe60*/  FMNMX.FTZ R135, R135, R6, !PT ;  /* 0x0000000687877209 */ /* 0x004fe40007810000 */
[----:B------:R-:W-:Y:S02]  /*1fe70*/  FMNMX.FTZ R3, R218, R3, !PT ;  /* 0x00000003da037209 */ /* 0x000fe40007810000 */
[----:B------:R-:W-:Y:S01]  /*1fe80*/  ISETP.GE.AND P0, PT, R2, R244, PT ;  /* 0x000000f40200720c */ /* 0x000fe20003f06270 */
[----:B------:R-:W2:Y:S01]  /*1fe90*/  SHFL.BFLY PT, R6, R135, 0x1, 0x1f ;  /* 0x0c201f0087067f89 */ /* 0x000ea200000e0000 */
[----:B------:R-:W-:Y:S02]  /*1fea0*/  FMNMX.FTZ R3, R54, R3, !PT ;  /* 0x0000000336037209 */ /* 0x000fe40007810000 */
[----:B------:R-:W-:Y:S02]  /*1feb0*/  ISETP.GE.OR P0, PT, R2, R252, !P0 ;  /* 0x000000fc0200720c */ /* 0x000fe40004706670 */
[----:B------:R-:W-:Y:S02]  /*1fec0*/  FMNMX.FTZ R3, R67, R3, !PT ;  /* 0x0000000343037209 */ /* 0x000fe40007810000 */
[----:B-1----:R-:W-:Y:S02]  /*1fed0*/  FMNMX.FTZ R134, R134, R7, !PT ;  /* 0x0000000786867209 */ /* 0x002fe40007810000 */
[----:B------:R-:W-:Y:S02]  /*1fee0*/  FMNMX.FTZ R2, R55, R3, !PT ;  /* 0x0000000337027209 */ /* 0x000fe40007810000 */
[----:B------:R-:W-:Y:S01]  /*1fef0*/  IABS R3, R4 ;  /* 0x0000000400037213 */ /* 0x000fe20000000000 */
[----:B------:R-:W1:Y:S01]  /*1ff00*/  SHFL.BFLY PT, R7, R134, 0x1, 0x1f ;  /* 0x0c201f0086077f89 */ /* 0x000e6200000e0000 */
[----:B---3--:R-:W-:Y:S01]  /*1ff10*/  FMNMX.FTZ R133, R133, R8, !PT ;  /* 0x0000000885857209 */ /* 0x008fe20007810000 */
[----:B------:R-:W-:Y:S01]  /*1ff20*/  IMAD.IADD R4, R251, 0x1, -R0 ;  /* 0x00000001fb047824 */ /* 0x000fe200078e0a00 */
[----:B------:R-:W-:Y:S02]  /*1ff30*/  MOV R8, R3 ;  /* 0x0000000300087202 */ /* 0x000fe40000000f00 */
[----:B------:R-:W-:Y:S02]  /*1ff40*/  FMNMX.FTZ R2, R224, R2, !PT ;  /* 0x00000002e0027209 */ /* 0x000fe40007810000 */
[----:B------:R-:W-:Y:S02]  /*1ff50*/  I2FP.F32.S32 R8, R8 ;  /* 0x0000000800087245 */ /* 0x000fe40000201400 */
[----:B------:R-:W-:Y:S02]  /*1ff60*/  FMNMX.FTZ R2, R51, R2, !PT ;  /* 0x0000000233027209 */ /* 0x000fe40007810000 */
[----:B------:R-:W-:Y:S01]  /*1ff70*/  FSEL R41, R43, -INF , !P6 ;  /* 0xff8000002b297808 */ /* 0x000fe20007000000 */
[----:B----4-:R-:W-:Y:S01]  /*1ff80*/  FFMA.FTZ R5, R8, -UR19, R5 ;  /* 0x8000001308057c23 */ /* 0x010fe20008010005 */
[----:B--2---:R-:W-:Y:S01]  /*1ff90*/  FMNMX.FTZ R135, R135, R6, !PT ;  /* 0x0000000687877209 */ /* 0x004fe20007810000 */
[----:B------:R-:W2:Y:S01]  /*1ffa0*/  SHFL.BFLY PT, R8, R133, 0x1, 0x1f ;  /* 0x0c201f0085087f89 */ /* 0x000ea200000e0000 */
[----:B------:R-:W-:Y:S02]  /*1ffb0*/  FSEL R45, R46, -INF , !P5 ;  /* 0xff8000002e2d7808 */ /* 0x000fe40006800000 */
[----:B------:R-:W-:Y:S02]  /*1ffc0*/  FMNMX.FTZ R3, R41, R2, !PT ;  /* 0x0000000229037209 */ /* 0x000fe40007810000 */
[----:B------:R-:W-:Y:S01]  /*1ffd0*/  FSEL R44, R5, -INF , !P0 ;  /* 0xff800000052c7808 */ /* 0x000fe20004000000 */
[----:B------:R-:W-:Y:S01]  /*1ffe0*/  FMUL.FTZ R5, R135, UR4 ;  /* 0x0000000487057c20 */ /* 0x000fe20008410000 */
[----:B------:R-:W-:Y:S02]  /*1fff0*/  FSEL R47, R14, -INF , !P2 ;  /* 0xff8000000e2f7808 */ /* 0x000fe40005000000 */
[----:B------:R-:W-:Y:S02]  /*20000*/  FSEL R57, R26, -INF , !P4 ;  /* 0xff8000001a397808 */ /* 0x000fe40006000000 */
[----:B------:R-:W-:Y:S02]  /*20010*/  FMNMX.FTZ R3, R45, R3, !PT ;  /* 0x000000032d037209 */ /* 0x000fe40007810000 */
[----:B------:R-:W-:Y:S02]  /*20020*/  FSETP.NEU.FTZ.AND P2, PT, R135, -INF , PT ;  /* 0xff8000008700780b */ /* 0x000fe40003f5d000 */
[----:B------:R-:W-:Y:S02]  /*20030*/  IABS R2, R4 ;  /* 0x0000000400027213 */ /* 0x000fe40000000000 */
[----:B------:R-:W-:Y:S02]  /*20040*/  FSEL R5, R5, RZ, P2 ;  /* 0x000000ff05057208 */ /* 0x000fe40001000000 */
[----:B------:R-:W-:Y:S02]  /*20050*/  FMNMX.FTZ R3, R57, R3, !PT ;  /* 0x0000000339037209 */ /* 0x000fe40007810000 */
[----:B------:R-:W-:Y:S01]  /*20060*/  I2FP.F32.S32 R4, R2 ;  /* 0x0000000200047245 */ /* 0x000fe20000201400 */
[--C-:B------:R-:W-:Y:S01]  /*20070*/  FFMA.FTZ R6, R212, UR4, -R5.reuse ;  /* 0x00000004d4067c23 */ /* 0x100fe20008010805 */
[----:B------:R-:W-:Y:S01]  /*20080*/  FMNMX.FTZ R2, R47, R3, !PT ;  /* 0x000000032f027209 */ /* 0x000fe20007810000 */
[--C-:B------:R-:W-:Y:S01]  /*20090*/  FFMA.FTZ R3, R141, UR4, -R5.reuse ;  /* 0x000000048d037c23 */ /* 0x100fe20008010805 */
[----:B-1----:R-:W-:Y:S01]  /*200a0*/  FMNMX.FTZ R134, R134, R7, !PT ;  /* 0x0000000786867209 */ /* 0x002fe20007810000 */
[----:B------:R-:W-:Y:S01]  /*200b0*/  FFMA.FTZ R136, R4, -UR19, R136 ;  /* 0x8000001304887c23 */ /* 0x000fe20008010088 */
[----:B------:R-:W-:Y:S01]  /*200c0*/  FSEL R48, R9, -INF , !P1 ;  /* 0xff80000009307808 */ /* 0x000fe20004800000 */
[----:B------:R1:W-:Y:S01]  /*200d0*/  MUFU.EX2 R26, R3 ;  /* 0x00000003001a7308 */ /* 0x0003e20000000800 */
[C---:B------:R-:W-:Y:S01]  /*200e0*/  FSETP.NEU.FTZ.AND P1, PT, R134.reuse, -INF , PT ;  /* 0xff8000008600780b */ /* 0x040fe20003f3d000 */
[----:B------:R-:W-:Y:S01]  /*200f0*/  FMUL.FTZ R7, R134, UR4 ;  /* 0x0000000486077c20 */ /* 0x000fe20008410000 */
[----:B------:R-:W-:Y:S01]  /*20100*/  ISETP.GE.AND P4, PT, R0, R244, PT ;  /* 0x000000f40000720c */ /* 0x000fe20003f86270 */
[--C-:B------:R-:W-:Y:S01]  /*20110*/  FFMA.FTZ R233, R37, UR4, -R5.reuse ;  /* 0x0000000425e97c23 */ /* 0x100fe20008010805 */
[----:B--2---:R-:W-:Y:S01]  /*20120*/  FMNMX.FTZ R133, R133, R8, !PT ;  /* 0x0000000885857209 */ /* 0x004fe20007810000 */
[----:B------:R-:W-:Y:S01]  /*20130*/  FFMA.FTZ R59, R12, UR4, -R5 ;  /* 0x000000040c3b7c23 */ /* 0x000fe20008010805 */
[----:B------:R-:W-:Y:S03]  /*20140*/  FSEL R7, R7, RZ, P1 ;  /* 0x000000ff07077208 */ /* 0x000fe60000800000 */
[----:B------:R2:W-:Y:S01]  /*20150*/  MUFU.EX2 R50, R6 ;  /* 0x0000000600327308 */ /* 0x0005e20000000800 */
[----:B------:R-:W-:Y:S01]  /*20160*/  ISETP.GE.OR P4, PT, R0, R252, !P4 ;  /* 0x000000fc0000720c */ /* 0x000fe20006786670 */
[----:B------:R-:W-:Y:S01]  /*20170*/  FMUL.FTZ R8, R133, UR4 ;  /* 0x0000000485087c20 */ /* 0x000fe20008410000 */
[----:B------:R-:W-:Y:S01]  /*20180*/  FMNMX.FTZ R0, R48, R2, !PT ;  /* 0x0000000230007209 */ /* 0x000fe20007810000 */
[----:B------:R-:W-:Y:S01]  /*20190*/  FFMA.FTZ R56, R30, UR4, -R7 ;  /* 0x000000041e387c23 */ /* 0x000fe20008010807 */
[----:B------:R-:W-:Y:S01]  /*201a0*/  FSEL R136, R136, -INF , !P4 ;  /* 0xff80000088887808 */ /* 0x000fe20006000000 */
[----:B------:R-:W-:Y:S01]  /*201b0*/  IMAD.MOV.U32 R30, RZ, RZ, R54 ;  /* 0x000000ffff1e7224 */ /* 0x000fe200078e0036 */
[----:B------:R-:W-:Y:S01]  /*201c0*/  FMNMX.FTZ R0, R44, R0, !PT ;  /* 0x000000002c007209 */ /* 0x000fe20007810000 */
[----:B------:R-:W-:Y:S01]  /*201d0*/  FFMA.FTZ R42, R39, UR4, -R5 ;  /* 0x00000004272a7c23 */ /* 0x000fe20008010805 */
[----:B-1----:R-:W-:Y:S01]  /*201e0*/  FFMA.FTZ R3, R223, UR4, -R7 ;  /* 0x00000004df037c23 */ /* 0x002fe20008010807 */
[----:B------:R-:W-:Y:S01]  /*201f0*/  FSETP.NEU.FTZ.AND P0, PT, R133, -INF , PT ;  /* 0xff8000008500780b */ /* 0x000fe20003f1d000 */
[--C-:B------:R-:W-:Y:S01]  /*20200*/  FFMA.FTZ R63, R32, UR4, -R5.reuse ;  /* 0x00000004203f7c23 */ /* 0x100fe20008010805 */
[----:B------:R-:W-:Y:S01]  /*20210*/  FMNMX.FTZ R0, R136, R0, !PT ;  /* 0x0000000088007209 */ /* 0x000fe20007810000 */
[----:B------:R1:W-:Y:S01]  /*20220*/  MUFU.EX2 R141, R3 ;  /* 0x00000003008d7308 */ /* 0x0003e20000000800 */
[----:B------:R-:W-:Y:S01]  /*20230*/  FSEL R8, R8, RZ, P0 ;  /* 0x000000ff08087208 */ /* 0x000fe20000000000 */
[----:B------:R-:W-:Y:S01]  /*20240*/  FFMA.FTZ R24, R24, UR4, -R5 ;  /* 0x0000000418187c23 */ /* 0x000fe20008010805 */
[----:B------:R-:W-:Y:S01]  /*20250*/  FSEL R4, R134, RZ, P1 ;  /* 0x000000ff86047208 */ /* 0x000fe20000800000 */
[----:B------:R-:W3:Y:S01]  /*20260*/  SHFL.BFLY PT, R2, R0, 0x2, 0x1f ;  /* 0x0c401f0000027f89 */ /* 0x000ee200000e0000 */
[----:B--2---:R-:W-:Y:S01]  /*20270*/  FFMA.FTZ R6, R213, UR4, -R7 ;  /* 0x00000004d5067c23 */ /* 0x004fe20008010807 */
[----:B------:R-:W-:Y:S01]  /*20280*/  FFMA.FTZ R9, R231, UR4, -R8 ;  /* 0x00000004e7097c23 */ /* 0x000fe20008010808 */
[--C-:B------:R-:W-:Y:S01]  /*20290*/  FFMA.FTZ R231, R27, UR4, -R5.reuse ;  /* 0x000000041be77c23 */ /* 0x100fe20008010805 */
[----:B------:R-:W-:Y:S02]  /*202a0*/  FADD.FTZ R4, -R4, R138 ;  /* 0x0000008a04047221 */ /* 0x000fe40000010100 */
[----:B------:R2:W-:Y:S01]  /*202b0*/  MUFU.EX2 R235, R6 ;  /* 0x0000000600eb7308 */ /* 0x0005e20000000800 */
[----:B------:R-:W-:Y:S01]  /*202c0*/  FFMA.FTZ R11, R11, UR4, -R5 ;  /* 0x000000040b0b7c23 */ /* 0x000fe20008010805 */
[--C-:B------:R-:W-:Y:S01]  /*202d0*/  FFMA.FTZ R66, R21, UR4, -R7.reuse ;  /* 0x0000000415427c23 */ /* 0x100fe20008010807 */
[----:B------:R-:W-:Y:S01]  /*202e0*/  FFMA.FTZ R212, R209, UR4, -R7 ;  /* 0x00000004d1d47c23 */ /* 0x000fe20008010807 */
[----:B------:R-:W-:Y:S01]  /*202f0*/  FFMA.FTZ R209, R142, UR4, -R8 ;  /* 0x000000048ed17c23 */ /* 0x000fe20008010808 */
[----:B------:R-:W-:Y:S02]  /*20300*/  IMAD.MOV.U32 R12, RZ, RZ, R41 ;  /* 0x000000ffff0c7224 */ /* 0x000fe400078e0029 */
[--C-:B------:R-:W-:Y:S01]  /*20310*/  FFMA.FTZ R213, R36, UR4, -R7.reuse ;  /* 0x0000000424d57c23 */ /* 0x100fe20008010807 */
[----:B------:R-:W-:Y:S02]  /*20320*/  IMAD.MOV.U32 R142, RZ, RZ, R66 ;  /* 0x000000ffff8e7224 */ /* 0x000fe400078e0042 */
[--C-:B-1----:R-:W-:Y:S01]  /*20330*/  FFMA.FTZ R3, R219, UR4, -R8.reuse ;  /* 0x00000004db037c23 */ /* 0x102fe20008010808 */
[----:B------:R-:W-:Y:S01]  /*20340*/  MUFU.EX2 R234, R9 ;  /* 0x0000000900ea7308 */ /* 0x000fe20000000800 */
[--C-:B------:R-:W-:Y:S01]  /*20350*/  FFMA.FTZ R41, R33, UR4, -R8.reuse ;  /* 0x0000000421297c23 */ /* 0x100fe20008010808 */
[--C-:B------:R-:W-:Y:S01]  /*20360*/  FFMA.FTZ R46, R17, UR4, -R8.reuse ;  /* 0x00000004112e7c23 */ /* 0x100fe20008010808 */
[----:B------:R-:W-:Y:S01]  /*20370*/  FFMA.FTZ R43, R16, UR4, -R8 ;  /* 0x00000004102b7c23 */ /* 0x000fe20008010808 */
[----:B------:R-:W-:Y:S01]  /*20380*/  MOV R27, R47 ;  /* 0x0000002f001b7202 */ /* 0x000fe20000000f00 */
[----:B------:R-:W-:Y:S02]  /*20390*/  IMAD.MOV.U32 R39, RZ, RZ, R224 ;  /* 0x000000ffff277224 */ /* 0x000fe400078e00e0 */
[--C-:B------:R-:W-:Y:S01]  /*203a0*/  FFMA.FTZ R211, R211, UR4, -R8.reuse ;  /* 0x00000004d3d37c23 */ /* 0x100fe20008010808 */
[--C-:B------:R-:W-:Y:S02]  /*203b0*/  FFMA.FTZ R208, R208, UR4, -R8.reuse ;  /* 0x00000004d0d07c23 */ /* 0x100fe40008010808 */
[----:B------:R1:W-:Y:S01]  /*203c0*/  MUFU.EX2 R14, R3 ;  /* 0x00000003000e7308 */ /* 0x0003e20000000800 */
[--C-:B--2---:R-:W-:Y:S01]  /*203d0*/  FFMA.FTZ R6, R232, UR4, -R8.reuse ;  /* 0x00000004e8067c23 */ /* 0x104fe20008010808 */
[----:B---3--:R-:W-:Y:S01]  /*203e0*/  FMNMX.FTZ R0, R0, R2, !PT ;  /* 0x0000000200007209 */ /* 0x008fe20007810000 */
[----:B------:R-:W-:Y:S01]  /*203f0*/  FFMA.FTZ R2, R222, UR4, -R7 ;  /* 0x00000004de027c23 */ /* 0x000fe20008010807 */
[--C-:B------:R-:W-:Y:S01]  /*20400*/  FFMA.FTZ R222, R215, UR4, -R5.reuse ;  /* 0x00000004d7de7c23 */ /* 0x100fe20008010805 */
[----:B------:R-:W-:Y:S01]  /*20410*/  FFMA.FTZ R215, R210, UR4, -R5 ;  /* 0x00000004d2d77c23 */ /* 0x000fe20008010805 */
[--C-:B------:R-:W-:Y:S01]  /*20420*/  FFMA.FTZ R138, R143, UR4, -R8.reuse ;  /* 0x000000048f8a7c23 */ /* 0x100fe20008010808 */
[--C-:B------:R-:W-:Y:S01]  /*20430*/  FFMA.FTZ R15, R15, UR4, -R8.reuse ;  /* 0x000000040f0f7c23 */ /* 0x100fe20008010808 */
[--C-:B------:R-:W-:Y:S01]  /*20440*/  FFMA.FTZ R58, R13, UR4, -R7.reuse ;  /* 0x000000040d3a7c23 */ /* 0x100fe20008010807 */
[--C-:B------:R-:W-:Y:S01]  /*20450*/  FFMA.FTZ R61, R29, UR4, -R8.reuse ;  /* 0x000000041d3d7c23 */ /* 0x100fe20008010808 */
[--C-:B------:R-:W-:Y:S01]  /*20460*/  FFMA.FTZ R60, R28, UR4, -R8.reuse ;  /* 0x000000041c3c7c23 */ /* 0x100fe20008010808 */
[--C-:B------:R-:W-:Y:S01]  /*20470*/  FFMA.FTZ R47, R18, UR4, -R8.reuse ;  /* 0x00000004122f7c23 */ /* 0x100fe20008010808 */
[----:B------:R-:W-:Y:S01]  /*20480*/  FFMA.FTZ R232, R25, UR4, -R7 ;  /* 0x0000000419e87c23 */ /* 0x000fe20008010807 */
[----:B------:R-:W-:Y:S02]  /*20490*/  IMAD.MOV.U32 R13, RZ, RZ, R27 ;  /* 0x000000ffff0d7224 */ /* 0x000fe400078e001b */
[--C-:B------:R-:W-:Y:S01]  /*204a0*/  FFMA.FTZ R216, R216, UR4, -R7.reuse ;  /* 0x00000004d8d87c23 */ /* 0x100fe20008010807 */
[--C-:B------:R-:W-:Y:S01]  /*204b0*/  FFMA.FTZ R224, R34, UR4, -R7.reuse ;  /* 0x0000000422e07c23 */ /* 0x100fe20008010807 */
[----:B------:R-:W-:Y:S01]  /*204c0*/  FFMA.FTZ R62, R19, UR4, -R7 ;  /* 0x00000004133e7c23 */ /* 0x000fe20008010807 */
[----:B-1----:R-:W-:Y:S01]  /*204d0*/  FFMA.FTZ R3, R221, UR4, -R5 ;  /* 0x00000004dd037c23 */ /* 0x002fe20008010805 */
[----:B------:R-:W-:Y:S01]  /*204e0*/  MOV R143, R55 ;  /* 0x00000037008f7202 */ /* 0x000fe20000000f00 */
[----:B------:R1:W-:Y:S01]  /*204f0*/  MUFU.EX2 R221, R2 ;  /* 0x0000000200dd7308 */ /* 0x0003e20000000800 */
[----:B------:R-:W-:Y:S01]  /*20500*/  FFMA.FTZ R10, R10, UR4, -R7 ;  /* 0x000000040a0a7c23 */ /* 0x000fe20008010807 */
[----:B------:R-:W-:Y:S01]  /*20510*/  MOV R28, R39 ;  /* 0x00000027001c7202 */ /* 0x000fe20000000f00 */
[----:B------:R-:W-:Y:S07]  /*20520*/  IMAD.MOV.U32 R27, RZ, RZ, R51 ;  /* 0x000000ffff1b7224 */ /* 0x000fee00078e0033 */
[----:B------:R2:W-:Y:S10]  /*20530*/  MUFU.EX2 R219, R3 ;  /* 0x0000000300db7308 */ /* 0x0005f40000000800 */
[----:B------:R-:W-:Y:S01]  /*20540*/  MUFU.EX2 R233, R233 ;  /* 0x000000e900e97308 */ /* 0x000fe20000000800 */
[----:B-1----:R-:W-:Y:S09]  /*20550*/  FFMA.FTZ R2, R220, UR4, -R8 ;  /* 0x00000004dc027c23 */ /* 0x002ff20008010808 */
[----:B------:R1:W-:Y:S01]  /*20560*/  MUFU.EX2 R40, R2 ;  /* 0x0000000200287308 */ /* 0x0003e20000000800 */
[----:B--2---:R-:W2:Y:S09]  /*20570*/  SHFL.BFLY PT, R3, R0, 0x1, 0x1f ;  /* 0x0c201f0000037f89 */ /* 0x004eb200000e0000 */
[----:B------:R3:W-:Y:S10]  /*20580*/  MUFU.EX2 R220, R6 ;  /* 0x0000000600dc7308 */ /* 0x0007f40000000800 */
[----:B------:R-:W-:Y:S01]  /*20590*/  MUFU.EX2 R224, R224 ;  /* 0x000000e000e07308 */ /* 0x000fe20000000800 */
[----:B-1----:R-:W-:Y:S09]  /*205a0*/  FFMA.FTZ R2, R132, UR4, -R5 ;  /* 0x0000000484027c23 */ /* 0x002ff20008010805 */
[----:B------:R1:W-:Y:S01]  /*205b0*/  MUFU.EX2 R236, R2 ;  /* 0x0000000200ec7308 */ /* 0x0003e20000000800 */
[----:B--2---:R-:W-:Y:S02]  /*205c0*/  FMNMX.FTZ R132, R0, R3, !PT ;  /* 0x0000000300847209 */ /* 0x004fe40007810000 */
[----:B------:R-:W-:Y:S02]  /*205d0*/  FSEL R0, R133, RZ, P0 ;  /* 0x000000ff85007208 */ /* 0x000fe40000000000 */
[----:B------:R-:W-:Y:S03]  /*205e0*/  FSETP.NEU.FTZ.AND P0, PT, R132, -INF , PT ;  /* 0xff8000008400780b */ /* 0x000fe60003f1d000 */
[----:B------:R-:W-:Y:S01]  /*205f0*/  FADD.FTZ R3, -R0, R139 ;  /* 0x0000008b00037221 */ /* 0x000fe20000010100 */
[----:B------:R-:W-:Y:S01]  /*20600*/  FSEL R0, R132, RZ, P0 ;  /* 0x000000ff84007208 */ /* 0x000fe20000000000 */
[----:B------:R-:W-:Y:S02]  /*20610*/  MUFU.EX2 R232, R232 ;  /* 0x000000e800e87308 */ /* 0x000fe40000000800 */
[----:B------:R-:W-:Y:S02]  /*20620*/  FMUL.FTZ R3, R3, UR4 ;  /* 0x0000000403037c20 */ /* 0x000fe40008410000 */
[----:B---3--:R-:W-:Y:S01]  /*20630*/  FADD.FTZ R6, -R0, R140 ;  /* 0x0000008c00067221 */ /* 0x008fe20000010100 */
[----:B------:R-:W-:Y:S01]  /*20640*/  FFMA.FTZ R140, R22, UR4, -R5 ;  /* 0x00000004168c7c23 */ /* 0x000fe20008010805 */
[----:B------:R-:W-:Y:S02]  /*20650*/  IMAD.MOV.U32 R22, RZ, RZ, R44 ;  /* 0x000000ffff167224 */ /* 0x000fe400078e002c */
[--C-:B-1----:R-:W-:Y:S01]  /*20660*/  FFMA.FTZ R2, R214, UR4, -R7.reuse ;  /* 0x00000004d6027c23 */ /* 0x102fe20008010807 */
[--C-:B------:R-:W-:Y:S01]  /*20670*/  FFMA.FTZ R214, R38, UR4, -R7.reuse ;  /* 0x0000000426d67c23 */ /* 0x100fe20008010807 */
[----:B------:R-:W-:Y:S01]  /*20680*/  FFMA.FTZ R44, R23, UR4, -R7 ;  /* 0x00000004172c7c23 */ /* 0x000fe20008010807 */
[----:B------:R-:W2:Y:S01]  /*20690*/  LDL.LU R38, [R1+0x2c] ;  /* 0x00002c0001267983 */ /* 0x000ea20000300800 */
[----:B------:R1:W-:Y:S01]  /*206a0*/  MUFU.EX2 R223, R2 ;  /* 0x0000000200df7308 */ /* 0x0003e20000000800 */
[----:B------:R-:W-:Y:S02]  /*206b0*/  MOV R25, R22 ;  /* 0x0000001600197202 */ /* 0x000fe40000000f00 */
[----:B-1----:R-:W-:Y:S05]  /*206c0*/  FSEL R2, R135, RZ, P2 ;  /* 0x000000ff87027208 */ /* 0x002fea0001000000 */
[----:B------:R-:W-:Y:S01]  /*206d0*/  FADD.FTZ R2, -R2, R137 ;  /* 0x0000008902027221 */ /* 0x000fe20000010100 */
[----:B------:R-:W-:Y:S05]  /*206e0*/  FMUL.FTZ R137, R132, UR4 ;  /* 0x0000000484897c20 */ /* 0x000fea0008410000 */
[----:B------:R-:W-:Y:S02]  /*206f0*/  FSEL R137, R137, RZ, P0 ;  /* 0x000000ff89897208 */ /* 0x000fe40000000000 */
[----:B------:R-:W-:Y:S03]  /*20700*/  PLOP3.LUT P0, PT, PT, PT, UP0, 0x80, 0x0 ;  /* 0x000000000000781c */ /* 0x000fe60003f0f008 */
[--C-:B------:R-:W-:Y:S01]  /*20710*/  FFMA.FTZ R0, R230, UR4, -R137.reuse ;  /* 0x00000004e6007c23 */ /* 0x100fe20008010889 */
[----:B------:R-:W-:Y:S01]  /*20720*/  FFMA.FTZ R9, R229, UR4, -R137 ;  /* 0x00000004e5097c23 */ /* 0x000fe20008010889 */
[--C-:B------:R-:W-:Y:S01]  /*20730*/  FFMA.FTZ R229, R35, UR4, -R5.reuse ;  /* 0x0000000423e57c23 */ /* 0x100fe20008010805 */
[----:B------:R-:W-:Y:S01]  /*20740*/  FFMA.FTZ R230, R20, UR4, -R5 ;  /* 0x0000000414e67c23 */ /* 0x000fe20008010805 */
[----:B------:R1:W-:Y:S01]  /*20750*/  MUFU.EX2 R139, R0 ;  /* 0x00000000008b7308 */ /* 0x0003e20000000800 */
[----:B------:R-:W-:Y:S01]  /*20760*/  FFMA.FTZ R5, R218, UR4, -R137 ;  /* 0x00000004da057c23 */ /* 0x000fe20008010889 */
[----:B------:R-:W-:Y:S04]  /*20770*/  IMAD.MOV.U32 R35, RZ, RZ, R48 ;  /* 0x000000ffff237224 */ /* 0x000fe800078e0030 */
[----:B------:R-:W-:Y:S04]  /*20780*/  IMAD.MOV.U32 R29, RZ, RZ, R35 ;  /* 0x000000ffff1d7224 */ /* 0x000fe800078e0023 */
[----:B------:R3:W-:Y:S10]  /*20790*/  MUFU.EX2 R210, R9 ;  /* 0x0000000900d27308 */ /* 0x0007f40000000800 */
[----:B------:R-:W-:Y:S01]  /*207a0*/  MUFU.EX2 R218, R5 ;  /* 0x0000000500da7308 */ /* 0x000fe20000000800 */
[----:B-1----:R-:W-:Y:S09]  /*207b0*/  FFMA.FTZ R0, R217, UR4, -R137 ;  /* 0x00000004d9007c23 */ /* 0x002ff20008010889 */
[----:B------:R1:W-:Y:S01]  /*207c0*/  MUFU.EX2 R217, R0 ;  /* 0x0000000000d97308 */ /* 0x0003e20000000800 */
[----:B---3--:R-:W-:Y:S01]  /*207d0*/  FFMA.FTZ R9, R31, UR4, -R8 ;  /* 0x000000041f097c23 */ /* 0x008fe20008010808 */
[----:B------:R-:W-:Y:S02]  /*207e0*/  IMAD.MOV.U32 R31, RZ, RZ, R67 ;  /* 0x000000ffff1f7224 */ /* 0x000fe400078e0043 */
[----:B------:R-:W-:Y:S06]  /*207f0*/  FMUL.FTZ R8, R6, UR4 ;  /* 0x0000000406087c20 */ /* 0x000fec0008410000 */
[----:B------:R-:W-:Y:S01]  /*20800*/  MUFU.EX2 R229, R229 ;  /* 0x000000e500e57308 */ /* 0x000fe20000000800 */
[----:B-1----:R-:W-:Y:S09]  /*20810*/  FMUL.FTZ R0, R2, UR4 ;  /* 0x0000000402007c20 */ /* 0x002ff20008410000 */
[----:B------:R-:W1:Y:S02]  /*20820*/  MUFU.EX2 R2, R0 ;  /* 0x0000000000027308 */ /* 0x000e640000000800 */
[----:B-1----:R-:W-:Y:S01]  /*20830*/  FMUL.FTZ R64, R2, R144 ;  /* 0x0000009002407220 */ /* 0x002fe20000410000 */
[----:B------:R-:W-:Y:S01]  /*20840*/  FMUL.FTZ R0, R4, UR4 ;  /* 0x0000000404007c20 */ /* 0x000fe20008410000 */
[----:B------:R-:W3:Y:S01]  /*20850*/  LDL.LU R144, [R1+0x34] ;  /* 0x0000340001907983 */ /* 0x000ee20000300800 */
[C---:B------:R-:W-:Y:S01]  /*20860*/  FMUL.FTZ R37, R2.reuse, R157 ;  /* 0x0000009d02257220 */ /* 0x040fe20000410000 */
[C---:B------:R-:W-:Y:S01]  /*20870*/  FMUL.FTZ R65, R2.reuse, R145 ;  /* 0x0000009102417220 */ /* 0x040fe20000410000 */
[C---:B------:R-:W-:Y:S01]  /*20880*/  FMUL.FTZ R48, R2.reuse, R152 ;  /* 0x0000009802307220 */ /* 0x040fe20000410000 */
[C---:B------:R-:W-:Y:S02]  /*20890*/  FMUL.FTZ R4, R2.reuse, R172 ;  /* 0x000000ac02047220 */ /* 0x040fe40000410000 */
        /* <DEDUP_REMOVED lines=80> */
[----:B------:R-:W-:Y:S01]  /*20da0*/  MUFU.EX2 R167, R216 ;  /* 0x000000d800a77308 */ /* 0x000fe20000000800 */
[----:B------:R-:W-:Y:S02]  /*20db0*/  IMAD.MOV.U32 R169, RZ, RZ, R15 ;  /* 0x000000ffffa97224 */ /* 0x000fe400078e000f */
[----:B------:R-:W-:Y:S02]  /*20dc0*/  IMAD.MOV.U32 R161, RZ, RZ, R44 ;  /* 0x000000ffffa17224 */ /* 0x000fe400078e002c */
[----:B------:R-:W-:Y:S01]  /*20dd0*/  FFMA.FTZ R159, R159, UR4, -R137 ;  /* 0x000000049f9f7c23 */ /* 0x000fe20008010889 */
[----:B------:R-:W-:Y:S02]  /*20de0*/  IMAD.MOV.U32 R173, RZ, RZ, R28 ;  /* 0x000000ffffad7224 */ /* 0x000fe400078e001c */
[----:B------:R-:W-:Y:S02]  /*20df0*/  IMAD.MOV.U32 R175, RZ, RZ, R161 ;  /* 0x000000ffffaf7224 */ /* 0x000fe400078e00a1 */
[----:B------:R-:W-:Y:S02]  /*20e00*/  IMAD.MOV.U32 R161, RZ, RZ, R60 ;  /* 0x000000ffffa17224 */ /* 0x000fe400078e003c */
[----:B------:R-:W-:Y:S02]  /*20e10*/  IMAD.MOV.U32 R170, RZ, RZ, R46 ;  /* 0x000000ffffaa7224 */ /* 0x000fe400078e002e */
[----:B------:R-:W-:Y:S02]  /*20e20*/  IMAD.MOV.U32 R154, RZ, RZ, R62 ;  /* 0x000000ffff9a7224 */ /* 0x000fe400078e003e */
[----:B--2---:R-:W-:Y:S01]  /*20e30*/  FFMA.FTZ R152, R2, R38, R26 ;  /* 0x0000002602987223 */ /* 0x004fe2000001001a */
[----:B------:R-:W-:Y:S01]  /*20e40*/  FMUL.FTZ R38, R0, R158 ;  /* 0x0000009e00267220 */ /* 0x000fe20000410000 */
[----:B------:R-:W1:Y:S01]  /*20e50*/  MUFU.EX2 R2, R3 ;  /* 0x0000000300027308 */ /* 0x000e620000000800 */
[----:B------:R-:W-:Y:S01]  /*20e60*/  IMAD.MOV.U32 R158, RZ, RZ, R140 ;  /* 0x000000ffff9e7224 */ /* 0x000fe200078e008c */
[----:B------:R-:W-:Y:S01]  /*20e70*/  F2FP.BF16.F32.PACK_AB R140, R219, R26 ;  /* 0x0000001adb8c723e */ /* 0x000fe200000010ff */
[C---:B-1----:R-:W-:Y:S01]  /*20e80*/  FMUL.FTZ R25, R2.reuse, R197 ;  /* 0x000000c502197220 */ /* 0x042fe20000410000 */
[C---:B------:R-:W-:Y:S01]  /*20e90*/  FMUL.FTZ R45, R2.reuse, R185 ;  /* 0x000000b9022d7220 */ /* 0x040fe20000410000 */
[----:B------:R-:W-:Y:S01]  /*20ea0*/  MOV R197, R40 ;  /* 0x0000002800c57202 */ /* 0x000fe20000000f00 */
[----:B------:R-:W-:Y:S02]  /*20eb0*/  IMAD.MOV.U32 R185, RZ, RZ, R148 ;  /* 0x000000ffffb97224 */ /* 0x000fe400078e0094 */
[C---:B------:R-:W-:Y:S01]  /*20ec0*/  FMUL.FTZ R40, R2.reuse, R188 ;  /* 0x000000bc02287220 */ /* 0x040fe20000410000 */
[----:B------:R-:W-:Y:S01]  /*20ed0*/  MOV R188, R160 ;  /* 0x000000a000bc7202 */ /* 0x000fe20000000f00 */
[C---:B------:R-:W-:Y:S01]  /*20ee0*/  FMUL.FTZ R56, R2.reuse, R180 ;  /* 0x000000b402387220 */ /* 0x040fe20000410000 */
[----:B------:R-:W-:Y:S01]  /*20ef0*/  MOV R160, R168 ;  /* 0x000000a800a07202 */ /* 0x000fe20000000f00 */
[----:B------:R-:W-:Y:S01]  /*20f00*/  IMAD.MOV.U32 R168, RZ, RZ, R142 ;  /* 0x000000ffffa87224 */ /* 0x000fe200078e008e */
[----:B------:R-:W-:Y:S01]  /*20f10*/  MOV R180, R143 ;  /* 0x0000008f00b47202 */ /* 0x000fe20000000f00 */
[----:B------:R-:W-:Y:S01]  /*20f20*/  FMUL.FTZ R24, R2, R196 ;  /* 0x000000c402187220 */ /* 0x000fe20000410000 */
[----:B------:R-:W-:Y:S01]  /*20f30*/  F2FP.BF16.F32.PACK_AB R142, R236, R185 ;  /* 0x000000b9ec8e723e */ /* 0x000fe200000010ff */
[----:B------:R-:W-:Y:S01]  /*20f40*/  IMAD.MOV.U32 R196, RZ, RZ, R149 ;  /* 0x000000ffffc47224 */ /* 0x000fe200078e0095 */
[----:B------:R-:W-:Y:S01]  /*20f50*/  F2FP.BF16.F32.PACK_AB R143, R235, R223 ;  /* 0x000000dfeb8f723e */ /* 0x000fe200000010ff */
[C---:B------:R-:W-:Y:S01]  /*20f60*/  FMUL.FTZ R9, R2.reuse, R205 ;  /* 0x000000cd02097220 */ /* 0x040fe20000410000 */
[----:B------:R-:W-:Y:S01]  /*20f70*/  MOV R148, R61 ;  /* 0x0000003d00947202 */ /* 0x000fe20000000f00 */
[C---:B------:R-:W-:Y:S01]  /*20f80*/  FMUL.FTZ R12, R2.reuse, R200 ;  /* 0x000000c8020c7220 */ /* 0x040fe20000410000 */
[----:B------:R-:W-:Y:S01]  /*20f90*/  MOV R3, R156 ;  /* 0x0000009c00037202 */ /* 0x000fe20000000f00 */
[C---:B------:R-:W-:Y:S01]  /*20fa0*/  FMUL.FTZ R13, R2.reuse, R201 ;  /* 0x000000c9020d7220 */ /* 0x040fe20000410000 */
[----:B------:R-:W-:Y:S01]  /*20fb0*/  MOV R162, R148 ;  /* 0x0000009400a27202 */ /* 0x000fe20000000f00 */
[C---:B------:R-:W-:Y:S01]  /*20fc0*/  FMUL.FTZ R44, R2.reuse, R184 ;  /* 0x000000b8022c7220 */ /* 0x040fe20000410000 */
[----:B------:R-:W-:Y:S01]  /*20fd0*/  F2FP.BF16.F32.PACK_AB R148, R197, R14 ;  /* 0x0000000ec594723e */ /* 0x000fe200000010ff */
[----:B------:R-:W-:Y:S01]  /*20fe0*/  FMUL.FTZ R57, R2, R181 ;  /* 0x000000b502397220 */ /* 0x000fe20000410000 */
[----:B------:R-:W-:Y:S01]  /*20ff0*/  F2FP.BF16.F32.PACK_AB R149, R210, R139 ;  /* 0x0000008bd295723e */ /* 0x000fe200000010ff */
[----:B------:R-:W-:Y:S01]  /*21000*/  IMAD.MOV.U32 R181, RZ, RZ, R30 ;  /* 0x000000ffffb57224 */ /* 0x000fe200078e001e */
[----:B------:R-:W-:Y:S01]  /*21010*/  MOV R205, R27 ;  /* 0x0000001b00cd7202 */ /* 0x000fe20000000f00 */
[C---:B------:R-:W-:Y:S01]  /*21020*/  FMUL.FTZ R28, R2.reuse, R192 ;  /* 0x000000c0021c7220 */ /* 0x040fe20000410000 */
[----:B------:R-:W-:Y:S01]  /*21030*/  MOV R184, R31 ;  /* 0x0000001f00b87202 */ /* 0x000fe20000000f00 */
[C---:B------:R-:W-:Y:S01]  /*21040*/  FMUL.FTZ R29, R2.reuse, R193 ;  /* 0x000000c1021d7220 */ /* 0x040fe20000410000 */
[C---:B------:R-:W-:Y:S01]  /*21050*/  FMUL.FTZ R60, R2.reuse, R176 ;  /* 0x000000b0023c7220 */ /* 0x040fe20000410000 */
        /* <DEDUP_REMOVED lines=20> */
[----:B------:R-:W-:Y:S01]  /*211a0*/  MOV R200, R174 ;  /* 0x000000ae00c87202 */ /* 0x000fe20000000f00 */
[C---:B------:R-:W-:Y:S01]  /*211b0*/  FMUL.FTZ R120, R2.reuse, R120 ;  /* 0x0000007802787220 */ /* 0x040fe20000410000 */
[C---:B------:R-:W-:Y:S01]  /*211c0*/  FMUL.FTZ R121, R2.reuse, R121 ;  /* 0x0000007902797220 */ /* 0x040fe20000410000 */
[C---:B------:R-:W-:Y:S01]  /*211d0*/  FMUL.FTZ R124, R2.reuse, R124 ;  /* 0x0000007c027c7220 */ /* 0x040fe20000410000 */
[----:B------:R-:W-:Y:S01]  /*211e0*/  FMUL.FTZ R125, R2, R125 ;  /* 0x0000007d027d7220 */ /* 0x000fe20000410000 */
[----:B------:R-:W-:Y:S01]  /*211f0*/  IMAD.MOV.U32 R201, RZ, RZ, R165 ;  /* 0x000000ffffc97224 */ /* 0x000fe200078e00a5 */
[----:B------:R-:W-:Y:S01]  /*21200*/  MUFU.EX2 R173, R215 ;  /* 0x000000d700ad7308 */ /* 0x000fe20000000800 */
[----:B------:R-:W-:Y:S09]  /*21210*/  FFMA.FTZ R160, R160, UR4, -R137 ;  /* 0x00000004a0a07c23 */ /* 0x000ff20008010889 */
[----:B------:R-:W-:Y:S10]  /*21220*/  MUFU.EX2 R165, R222 ;  /* 0x000000de00a57308 */ /* 0x000ff40000000800 */
[----:B------:R-:W-:Y:S10]  /*21230*/  MUFU.EX2 R174, R212 ;  /* 0x000000d400ae7308 */ /* 0x000ff40000000800 */
[----:B------:R-:W-:Y:S01]  /*21240*/  MUFU.EX2 R177, R214 ;  /* 0x000000d600b17308 */ /* 0x000fe20000000800 */
[----:B---3--:R-:W-:Y:S01]  /*21250*/  FFMA.FTZ R157, R0, R144, R141 ;  /* 0x00000090009d7223 */ /* 0x008fe2000001008d */
[----:B------:R-:W-:Y:S01]  /*21260*/  F2FP.BF16.F32.PACK_AB R141, R221, R141 ;  /* 0x0000008ddd8d723e */ /* 0x000fe200000010ff */
[----:B------:R-:W1:Y:S07]  /*21270*/  LDSM.16.MT88.4 R144, [R225+0xc000] ;  /* 0x00c00000e190783b */ /* 0x000e6e0000004200 */
[----:B------:R2:W3:Y:S10]  /*21280*/  MUFU.EX2 R0, R8 ;  /* 0x0000000800007308 */ /* 0x0004f40000000800 */
[----:B------:R-:W-:Y:S10]  /*21290*/  MUFU.EX2 R161, R161 ;  /* 0x000000a100a17308 */ /* 0x000ff40000000800 */
[----:B------:R-:W-:Y:S01]  /*212a0*/  MUFU.EX2 R162, R162 ;  /* 0x000000a200a27308 */ /* 0x000fe20000000800 */
[C---:B--2---:R-:W-:Y:S01]  /*212b0*/  FMUL.FTZ R8, R2.reuse, R204 ;  /* 0x000000cc02087220 */ /* 0x044fe20000410000 */
[----:B------:R-:W-:Y:S02]  /*212c0*/  IMAD.MOV.U32 R204, RZ, RZ, R11 ;  /* 0x000000ffffcc7224 */ /* 0x000fe400078e000b */
[----:B----4-:R-:W-:Y:S01]  /*212d0*/  FFMA.FTZ R156, R2, R150, R14 ;  /* 0x00000096029c7223 */ /* 0x010fe2000001000e */
[----:B------:R-:W-:Y:S01]  /*212e0*/  F2FP.BF16.F32.PACK_AB R150, R234, R220 ;  /* 0x000000dcea96723e */ /* 0x000fe200000010ff */
        /* <DEDUP_REMOVED lines=14> */
[----:B------:R2:W-:Y:S01]  /*213d0*/  MUFU.EX2 R182, R213 ;  /* 0x000000d500b67308 */ /* 0x0005e20000000800 */
[C---:B------:R-:W-:Y:S01]  /*213e0*/  FMUL.FTZ R62, R0.reuse, R178 ;  /* 0x000000b2003e7220 */ /* 0x040fe20000410000 */
[-C--:B-1----:R-:W-:Y:S05]  /*213f0*/  HMMA.16816.F32.BF16 R4, R140, R144.reuse, R4 ;  /* 0x000000908c04723c */ /* 0x082fea0000041804 */
[C---:B------:R-:W-:Y:S01]  /*21400*/  FMUL.FTZ R63, R0.reuse, R179 ;  /* 0x000000b3003f7220 */ /* 0x040fe20000410000 */
[C---:B------:R-:W-:Y:S02]  /*21410*/  HMMA.16816.F32.BF16 R8, R148.reuse, R144, R8 ;  /* 0x000000909408723c */ /* 0x040fe40000041808 */
[----:B------:R1:W-:Y:S03]  /*21420*/  MUFU.EX2 R179, R138 ;  /* 0x0000008a00b37308 */ /* 0x0003e60000000800 */
[C---:B------:R-:W-:Y:S01]  /*21430*/  FMUL.FTZ R74, R0.reuse, R74 ;  /* 0x0000004a004a7220 */ /* 0x040fe20000410000 */
[-C--:B------:R-:W-:Y:S01]  /*21440*/  HMMA.16816.F32.BF16 R12, R148, R146.reuse, R12 ;  /* 0x00000092940c723c */ /* 0x080fe2000004180c */
[----:B--2---:R-:W-:Y:S05]  /*21450*/  LDSM.16.MT88.4 R212, [R225+0xf800] ;  /* 0x00f80000e1d4783b */ /* 0x004fea0000004200 */
[----:B------:R-:W-:Y:S01]  /*21460*/  MUFU.EX2 R176, R176 ;  /* 0x000000b000b07308 */ /* 0x000fe20000000800 */
[C---:B------:R-:W-:Y:S01]  /*21470*/  FMUL.FTZ R75, R0.reuse, R75 ;  /* 0x0000004b004b7220 */ /* 0x040fe20000410000 */
[C---:B------:R-:W-:Y:S01]  /*21480*/  HMMA.16816.F32.BF16 R16, R140.reuse, R146, R16 ;  /* 0x000000928c10723c */ /* 0x040fe20000041810 */
[----:B------:R-:W2:Y:S03]  /*21490*/  LDSM.16.MT88.4 R144, [R226+0xc000] ;  /* 0x00c00000e290783b */ /* 0x000ea60000004200 */
[C---:B------:R-:W-:Y:S01]  /*214a0*/  FMUL.FTZ R78, R0.reuse, R78 ;  /* 0x0000004e004e7220 */ /* 0x040fe20000410000 */
[C---:B------:R-:W-:Y:S01]  /*214b0*/  FMUL.FTZ R79, R0.reuse, R79 ;  /* 0x0000004f004f7220 */ /* 0x040fe20000410000 */
[C---:B------:R-:W-:Y:S02]  /*214c0*/  FMUL.FTZ R90, R0.reuse, R90 ;  /* 0x0000005a005a7220 */ /* 0x040fe40000410000 */
[----:B------:R-:W3:Y:S03]  /*214d0*/  MUFU.EX2 R201, R201 ;  /* 0x000000c900c97308 */ /* 0x000ee60000000800 */
[C---:B------:R-:W-:Y:S01]  /*214e0*/  FMUL.FTZ R91, R0.reuse, R91 ;  /* 0x0000005b005b7220 */ /* 0x040fe20000410000 */
[C---:B------:R-:W-:Y:S01]  /*214f0*/  FMUL.FTZ R94, R0.reuse, R94 ;  /* 0x0000005e005e7220 */ /* 0x040fe20000410000 */
[----:B-1----:R-:W4:Y:S01]  /*21500*/  LDL.LU R138, [R1+0x38] ;  /* 0x00003800018a7983 */ /* 0x002f220000300800 */
        /* <DEDUP_REMOVED lines=9> */
[----:B------:R-:W-:Y:S01]  /*215a0*/  FFMA.FTZ R178, R192, UR4, -R137 ;  /* 0x00000004c0b27c23 */ /* 0x000fe20008010889 */
[----:B------:R-:W-:Y:S01]  /*215b0*/  MOV R207, R180 ;  /* 0x000000b400cf7202 */ /* 0x000fe20000000f00 */
[----:B------:R-:W-:Y:S01]  /*215c0*/  IMAD.MOV.U32 R2, RZ, RZ, R181 ;  /* 0x000000ffff027224 */ /* 0x000fe200078e00b5 */
[----:B------:R-:W-:Y:S01]  /*215d0*/  MOV R180, R175 ;  /* 0x000000af00b47202 */ /* 0x000fe20000000f00 */
[----:B------:R-:W-:Y:S01]  /*215e0*/  IMAD.MOV.U32 R206, RZ, RZ, R184 ;  /* 0x000000ffffce7224 */ /* 0x000fe200078e00b8 */
[----:B------:R-:W-:Y:S01]  /*215f0*/  MUFU.EX2 R175, R208 ;  /* 0x000000d000af7308 */ /* 0x000fe20000000800 */
[----:B------:R-:W-:Y:S01]  /*21600*/  FFMA.FTZ R2, R2, UR4, -R137 ;  /* 0x0000000402027c23 */ /* 0x000fe20008010889 */
[----:B------:R-:W-:Y:S01]  /*21610*/  IMAD.MOV.U32 R184, RZ, RZ, R188 ;  /* 0x000000ffffb87224 */ /* 0x000fe200078e00bc */
[----:B------:R-:W-:Y:S01]  /*21620*/  MOV R181, R189 ;  /* 0x000000bd00b57202 */ /* 0x000fe20000000f00 */
[----:B------:R-:W-:Y:S01]  /*21630*/  IMAD.MOV.U32 R189, RZ, RZ, R200 ;  /* 0x000000ffffbd7224 */ /* 0x000fe200078e00c8 */
[----:B------:R-:W-:Y:S01]  /*21640*/  MOV R200, R153 ;  /* 0x0000009900c87202 */ /* 0x000fe20000000f00 */
[----:B------:R-:W-:Y:S01]  /*21650*/  IMAD.MOV.U32 R202, RZ, RZ, R207 ;  /* 0x000000ffffca7224 */ /* 0x000fe200078e00cf */
[----:B------:R-:W-:Y:S03]  /*21660*/  MOV R153, R231 ;  /* 0x000000e700997202 */ /* 0x000fe60000000f00 */
[----:B------:R-:W-:Y:S01]  /*21670*/  MUFU.EX2 R198, R178 ;  /* 0x000000b200c67308 */ /* 0x000fe20000000800 */
[----:B------:R-:W-:Y:S01]  /*21680*/  MOV R207, R206 ;  /* 0x000000ce00cf7202 */ /* 0x000fe20000000f00 */
[----:B------:R-:W-:Y:S01]  /*21690*/  IMAD.MOV.U32 R206, RZ, RZ, R181 ;  /* 0x000000ffffce7224 */ /* 0x000fe200078e00b5 */
[----:B------:R-:W-:Y:S01]  /*216a0*/  MOV R188, R196 ;  /* 0x000000c400bc7202 */ /* 0x000fe20000000f00 */
[----:B------:R-:W-:Y:S02]  /*216b0*/  IMAD.MOV.U32 R196, RZ, RZ, R3 ;  /* 0x000000ffffc47224 */ /* 0x000fe400078e0003 */
[----:B------:R-:W-:Y:S04]  /*216c0*/  IMAD.MOV.U32 R3, RZ, RZ, R172 ;  /* 0x000000ffff037224 */ /* 0x000fe800078e00ac */
[----:B------:R-:W-:Y:S01]  /*216d0*/  MUFU.EX2 R172, R211 ;  /* 0x000000d300ac7308 */ /* 0x000fe20000000800 */
[-C--:B--2---:R-:W-:Y:S03]  /*216e0*/  HMMA.16816.F32.BF16 R20, R140, R144.reuse, R20 ;  /* 0x000000908c14723c */ /* 0x084fe60000041814 */
[--C-:B------:R-:W-:Y:S01]  /*216f0*/  FFMA.FTZ R3, R3, UR4, -R137.reuse ;  /* 0x0000000403037c23 */ /* 0x100fe20008010889 */
[----:B------:R-:W-:Y:S01]  /*21700*/  MOV R181, R196 ;  /* 0x000000c400b57202 */ /* 0x000fe20000000f00 */
[----:B------:R-:W-:Y:S01]  /*21710*/  IMAD.MOV.U32 R196, RZ, RZ, R200 ;  /* 0x000000ffffc47224 */ /* 0x000fe200078e00c8 */
[C---:B------:R-:W-:Y:S03]  /*21720*/  HMMA.16816.F32.BF16 R24, R148.reuse, R144, R24 ;  /* 0x000000909418723c */ /* 0x040fe60000041818 */
[----:B------:R-:W-:Y:S02]  /*21730*/  MUFU.EX2 R231, R209 ;  /* 0x000000d100e77308 */ /* 0x000fe40000000800 */
[----:B------:R-:W-:Y:S01]  /*21740*/  MOV R200, R205 ;  /* 0x000000cd00c87202 */ /* 0x000fe20000000f00 */
[-C--:B------:R-:W-:Y:S07]  /*21750*/  HMMA.16816.F32.BF16 R28, R148, R146.reuse, R28 ;  /* 0x00000092941c723c */ /* 0x080fee000004181c */
[----:B------:R-:W-:Y:S01]  /*21760*/  MUFU.EX2 R192, R153 ;  /* 0x0000009900c07308 */ /* 0x000fe20000000800 */
[----:B------:R-:W-:Y:S01]  /*21770*/  IMAD.MOV.U32 R205, RZ, RZ, R204 ;  /* 0x000000ffffcd7224 */ /* 0x000fe200078e00cc */
[C---:B------:R-:W-:Y:S01]  /*21780*/  HMMA.16816.F32.BF16 R32, R140.reuse, R146, R32 ;  /* 0x000000928c20723c */ /* 0x040fe20000041820 */
[----:B------:R-:W1:Y:S07]  /*21790*/  LDSM.16.MT88.4 R144, [R228+0xc000] ;  /* 0x00c00000e490783b */ /* 0x000e6e0000004200 */
[----:B------:R-:W-:Y:S03]  /*217a0*/  MUFU.EX2 R194, R3 ;  /* 0x0000000300c27308 */ /* 0x000fe60000000800 */
[----:B------:R-:W-:Y:S01]  /*217b0*/  MOV R204, R163 ;  /* 0x000000a300cc7202 */ /* 0x000fe20000000f00 */
[----:B------:R-:W-:Y:S01]  /*217c0*/  IMAD.MOV.U32 R163, RZ, RZ, R166 ;  /* 0x000000ffffa37224 */ /* 0x000fe200078e00a6 */
[----:B------:R-:W-:Y:S01]  /*217d0*/  MOV R166, R171 ;  /* 0x000000ab00a67202 */ /* 0x000fe20000000f00 */
[----:B------:R-:W-:Y:S01]  /*217e0*/  IMAD.MOV.U32 R171, RZ, RZ, R170 ;  /* 0x000000ffffab7224 */ /* 0x000fe200078e00aa */
[----:B------:R-:W-:Y:S03]  /*217f0*/  MOV R170, R164 ;  /* 0x000000a400aa7202 */ /* 0x000fe60000000f00 */
[----:B------:R-:W-:Y:S10]  /*21800*/  MUFU.EX2 R195, R188 ;  /* 0x000000bc00c37308 */ /* 0x000ff40000000800 */
[----:B------:R2:W-:Y:S02]  /*21810*/  MUFU.EX2 R164, R2 ;  /* 0x0000000200a47308 */ /* 0x0005e40000000800 */
[--C-:B--2---:R-:W-:Y:S01]  /*21820*/  FFMA.FTZ R2, R207, UR4, -R137.reuse ;  /* 0x00000004cf027c23 */ /* 0x104fe20008010889 */
[----:B------:R-:W-:Y:S01]  /*21830*/  IMAD.MOV.U32 R207, RZ, RZ, R206 ;  /* 0x000000ffffcf7224 */ /* 0x000fe200078e00ce */
[----:B------:R-:W-:Y:S01]  /*21840*/  MOV R206, R196 ;  /* 0x000000c400ce7202 */ /* 0x000fe20000000f00 */
[-C--:B-1----:R-:W-:Y:S03]  /*21850*/  HMMA.16816.F32.BF16 R36, R140, R144.reuse, R36 ;  /* 0x000000908c24723c */ /* 0x082fe60000041824 */
[----:B------:R-:W-:Y:S01]  /*21860*/  IMAD.MOV.U32 R196, RZ, RZ, R200 ;  /* 0x000000ffffc47224 */ /* 0x000fe200078e00c8 */
[----:B------:R-:W-:Y:S01]  /*21870*/  MOV R200, R205 ;  /* 0x000000cd00c87202 */ /* 0x000fe20000000f00 */
[----:B------:R-:W-:Y:S01]  /*21880*/  IMAD.MOV.U32 R205, RZ, RZ, R204 ;  /* 0x000000ffffcd7224 */ /* 0x000fe200078e00cc */
[C---:B------:R-:W-:Y:S02]  /*21890*/  HMMA.16816.F32.BF16 R40, R148.reuse, R144, R40 ;  /* 0x000000909428723c */ /* 0x040fe40000041828 */
[----:B------:R-:W-:Y:S03]  /*218a0*/  MUFU.EX2 R199, R200 ;  /* 0x000000c800c77308 */ /* 0x000fe60000000800 */
[----:B------:R-:W-:Y:S01]  /*218b0*/  MOV R204, R163 ;  /* 0x000000a300cc7202 */ /* 0x000fe20000000f00 */
[-C--:B------:R-:W-:Y:S06]  /*218c0*/  HMMA.16816.F32.BF16 R44, R148, R146.reuse, R44 ;  /* 0x00000092942c723c */ /* 0x080fec000004182c */
[----:B------:R-:W-:Y:S01]  /*218d0*/  MUFU.EX2 R200, R170 ;  /* 0x000000aa00c87308 */ /* 0x000fe20000000800 */
[----:B------:R-:W-:Y:S01]  /*218e0*/  IMAD.MOV.U32 R163, RZ, RZ, R166 ;  /* 0x000000ffffa37224 */ /* 0x000fe200078e00a6 */
[C---:B------:R-:W-:Y:S01]  /*218f0*/  HMMA.16816.F32.BF16 R48, R140.reuse, R146, R48 ;  /* 0x000000928c30723c */ /* 0x040fe20000041830 */
[----:B------:R-:W1:Y:S07]  /*21900*/  LDSM.16.MT88.4 R144, [R227+0xc000] ;  /* 0x00c00000e390783b */ /* 0x000e6e0000004200 */
[----:B------:R2:W-:Y:S03]  /*21910*/  MUFU.EX2 R166, R2 ;  /* 0x0000000200a67308 */ /* 0x0005e60000000800 */
[--C-:B--2---:R-:W-:Y:S07]  /*21920*/  FFMA.FTZ R2, R202, UR4, -R137.reuse ;  /* 0x00000004ca027c23 */ /* 0x104fee0008010889 */
[----:B------:R-:W-:Y:S10]  /*21930*/  MUFU.EX2 R202, R205 ;  /* 0x000000cd00ca7308 */ /* 0x000ff40000000800 */
[----:B------:R2:W-:Y:S01]  /*21940*/  MUFU.EX2 R183, R2 ;  /* 0x0000000200b77308 */ /* 0x0005e20000000800 */
[-C--:B-1----:R-:W-:Y:S06]  /*21950*/  HMMA.16816.F32.BF16 R52, R140, R144.reuse, R52 ;  /* 0x000000908c34723c */ /* 0x082fec0000041834 */
[C---:B------:R-:W-:Y:S05]  /*21960*/  HMMA.16816.F32.BF16 R56, R148.reuse, R144, R56 ;  /* 0x000000909438723c */ /* 0x040fea0000041838 */
[--C-:B--2---:R-:W-:Y:S01]  /*21970*/  FFMA.FTZ R2, R207, UR4, -R137.reuse ;  /* 0x00000004cf027c23 */ /* 0x104fe20008010889 */
[-C--:B------:R-:W-:Y:S05]  /*21980*/  HMMA.16816.F32.BF16 R60, R148, R146.reuse, R60 ;  /* 0x00000092943c723c */ /* 0x080fea000004183c */
[----:B------:R-:W-:Y:S01]  /*21990*/  MOV R207, R196 ;  /* 0x000000c400cf7202 */ /* 0x000fe20000000f00 */
[C---:B------:R-:W-:Y:S01]  /*219a0*/  HMMA.16816.F32.BF16 R64, R140.reuse, R146, R64 ;  /* 0x000000928c40723c */ /* 0x040fe20000041840 */
[----:B------:R-:W1:Y:S04]  /*219b0*/  LDSM.16.MT88.4 R144, [R225+0xe000] ;  /* 0x00e00000e190783b */ /* 0x000e680000004200 */
[----:B------:R-:W-:Y:S01]  /*219c0*/  IMAD.MOV.U32 R196, RZ, RZ, R168 ;  /* 0x000000ffffc47224 */ /* 0x000fe200078e00a8 */
[----:B------:R-:W-:Y:S02]  /*219d0*/  MOV R168, R230 ;  /* 0x000000e600a87202 */ /* 0x000fe40000000f00 */
[----:B------:R2:W-:Y:S10]  /*219e0*/  MUFU.EX2 R230, R2 ;  /* 0x0000000200e67308 */ /* 0x0005f40000000800 */
[----:B------:R-:W-:Y:S01]  /*219f0*/  MUFU.EX2 R168, R168 ;  /* 0x000000a800a87308 */ /* 0x000fe20000000800 */
[--C-:B--2---:R-:W-:Y:S01]  /*21a00*/  FFMA.FTZ R2, R181, UR4, -R137.reuse ;  /* 0x00000004b5027c23 */ /* 0x104fe20008010889 */
[----:B------:R-:W-:Y:S01]  /*21a10*/  MOV R181, R180 ;  /* 0x000000b400b57202 */ /* 0x000fe20000000f00 */
[----:B------:R-:W-:Y:S01]  /*21a20*/  FFMA.FTZ R180, R136, UR4, -R137 ;  /* 0x0000000488b47c23 */ /* 0x000fe20008010889 */
[----:B------:R-:W-:Y:S06]  /*21a30*/  FADD.FTZ R136, R219, R152 ;  /* 0x00000098db887221 */ /* 0x000fec0000010000 */
[----:B------:R-:W2:Y:S10]  /*21a40*/  MUFU.EX2 R190, R181 ;  /* 0x000000b500be7308 */ /* 0x000eb40000000800 */
[----:B------:R-:W-:Y:S01]  /*21a50*/  MUFU.EX2 R181, R189 ;  /* 0x000000bd00b57308 */ /* 0x000fe20000000800 */
[-C--:B-1----:R-:W-:Y:S09]  /*21a60*/  HMMA.16816.F32.BF16 R68, R140, R144.reuse, R68 ;  /* 0x000000908c44723c */ /* 0x082ff20000041844 */
[----:B------:R-:W-:Y:S01]  /*21a70*/  MUFU.EX2 R189, R193 ;  /* 0x000000c100bd7308 */ /* 0x000fe20000000800 */
[C---:B------:R-:W-:Y:S06]  /*21a80*/  HMMA.16816.F32.BF16 R72, R148.reuse, R144, R72 ;  /* 0x000000909448723c */ /* 0x040fec0000041848 */
[-C--:B------:R-:W-:Y:S03]  /*21a90*/  HMMA.16816.F32.BF16 R76, R148, R146.reuse, R76 ;  /* 0x00000092944c723c */ /* 0x080fe6000004184c */
[----:B------:R1:W-:Y:S03]  /*21aa0*/  MUFU.EX2 R193, R2 ;  /* 0x0000000200c17308 */ /* 0x0003e60000000800 */
[C---:B------:R-:W-:Y:S01]  /*21ab0*/  HMMA.16816.F32.BF16 R80, R140.reuse, R146, R80 ;  /* 0x000000928c50723c */ /* 0x040fe20000041850 */
[----:B------:R-:W3:Y:S04]  /*21ac0*/  LDSM.16.MT88.4 R144, [R226+0xe000] ;  /* 0x00e00000e290783b */ /* 0x000ee80000004200 */
[----:B-1----:R-:W-:Y:S06]  /*21ad0*/  FADD.FTZ R2, R221, R157 ;  /* 0x0000009ddd027221 */ /* 0x002fec0000010000 */
[----:B------:R-:W-:Y:S01]  /*21ae0*/  FADD.FTZ R157, R223, R2 ;  /* 0x00000002df9d7221 */ /* 0x000fe20000010000 */
[-C--:B---3--:R-:W-:Y:S06]  /*21af0*/  HMMA.16816.F32.BF16 R84, R140, R144.reuse, R84 ;  /* 0x000000908c54723c */ /* 0x088fec0000041854 */
[C---:B------:R-:W-:Y:S06]  /*21b00*/  HMMA.16816.F32.BF16 R88, R148.reuse, R144, R88 ;  /* 0x000000909458723c */ /* 0x040fec0000041858 */
[-C--:B------:R-:W-:Y:S06]  /*21b10*/  HMMA.16816.F32.BF16 R92, R148, R146.reuse, R92 ;  /* 0x00000092945c723c */ /* 0x080fec000004185c */
[C---:B------:R-:W-:Y:S01]  /*21b20*/  HMMA.16816.F32.BF16 R96, R140.reuse, R146, R96 ;  /* 0x000000928c60723c */ /* 0x040fe20000041860 */
[----:B------:R-:W1:Y:S04]  /*21b30*/  LDSM.16.MT88.4 R144, [R228+0xe000] ;  /* 0x00e00000e490783b */ /* 0x000e680000004200 */
[----:B----4-:R-:W-:Y:S01]  /*21b40*/  FFMA.FTZ R139, R0, R138, R139 ;  /* 0x0000008a008b7223 */ /* 0x010fe2000001008b */
[--C-:B------:R-:W-:Y:S01]  /*21b50*/  FFMA.FTZ R138, R207, UR4, -R137.reuse ;  /* 0x00000004cf8a7c23 */ /* 0x100fe20008010889 */
[----:B------:R-:W-:Y:S01]  /*21b60*/  FFMA.FTZ R0, R184, UR4, -R137 ;  /* 0x00000004b8007c23 */ /* 0x000fe20008010889 */
[----:B------:R-:W-:Y:S03]  /*21b70*/  F2FP.BF16.F32.PACK_AB R137, R201, R224 ;  /* 0x000000e0c989723e */ /* 0x000fe600000010ff */
[----:B------:R-:W-:Y:S01]  /*21b80*/  FADD.FTZ R3, R210, R139 ;  /* 0x0000008bd2037221 */ /* 0x000fe20000010000 */
[----:B--2---:R-:W-:Y:S01]  /*21b90*/  F2FP.BF16.F32.PACK_AB R139, R190, R232 ;  /* 0x000000e8be8b723e */ /* 0x004fe200000010ff */
[----:B------:R-:W-:Y:S01]  /*21ba0*/  LDSM.16.MT88.4 R208, [R227+0xd800] ;  /* 0x00d80000e3d0783b */ /* 0x000fe20000004200 */
[----:B------:R-:W-:Y:S01]  /*21bb0*/  MOV R184, R196 ;  /* 0x000000c400b87202 */ /* 0x000fe20000000f00 */
[----:B------:R-:W-:Y:S02]  /*21bc0*/  IMAD.MOV.U32 R196, RZ, RZ, R155 ;  /* 0x000000ffffc47224 */ /* 0x000fe400078e009b */
[----:B------:R-:W-:Y:S01]  /*21bd0*/  FADD.FTZ R2, R217, R3 ;  /* 0x00000003d9027221 */ /* 0x000fe20000010000 */
[----:B------:R-:W-:Y:S01]  /*21be0*/  IMAD.MOV.U32 R207, RZ, RZ, R206 ;  /* 0x000000ffffcf7224 */ /* 0x000fe200078e00ce */
[----:B------:R2:W-:Y:S01]  /*21bf0*/  MUFU.EX2 R188, R0 ;  /* 0x0000000000bc7308 */ /* 0x0005e20000000800 */
[----:B------:R-:W-:Y:S01]  /*21c00*/  IMAD.MOV.U32 R206, RZ, RZ, R197 ;  /* 0x000000ffffce7224 */ /* 0x000fe200078e00c5 */
[----:B------:R-:W-:Y:S01]  /*21c10*/  MOV R197, R154 ;  /* 0x0000009a00c57202 */ /* 0x000fe20000000f00 */
[----:B------:R-:W-:Y:S01]  /*21c20*/  FADD.FTZ R2, R218, R2 ;  /* 0x00000002da027221 */ /* 0x000fe20000010000 */
[----:B------:R-:W-:Y:S03]  /*21c30*/  LDSM.16.MT88.4 R152, [R225+0xd000] ;  /* 0x00d00000e198783b */ /* 0x000fe60000004200 */
[----:B------:R-:W-:Y:S03]  /*21c40*/  FADD.FTZ R2, R164, R2 ;  /* 0x00000002a4027221 */ /* 0x000fe60000010000 */
[----:B------:R-:W3:Y:S01]  /*21c50*/  MUFU.EX2 R203, R196 ;  /* 0x000000c400cb7308 */ /* 0x000ee20000000800 */
[----:B------:R-:W-:Y:S01]  /*21c60*/  FADD.FTZ R2, R166, R2 ;  /* 0x00000002a6027221 */ /* 0x000fe20000010000 */
[----:B------:R-:W-:Y:S01]  /*21c70*/  LDSM.16.MT88.4 R216, [R226+0xf800] ;  /* 0x00f80000e2d8783b */ /* 0x000fe20000004200 */
[-C--:B-1----:R-:W-:Y:S07]  /*21c80*/  HMMA.16816.F32.BF16 R100, R140, R144.reuse, R100 ;  /* 0x000000908c64723c */ /* 0x082fee0000041864 */
[----:B------:R-:W-:Y:S01]  /*21c90*/  MUFU.EX2 R196, R169 ;  /* 0x000000a900c47308 */ /* 0x000fe20000000800 */
[----:B--2---:R-:W-:Y:S03]  /*21ca0*/  FADD.FTZ R0, R206, R156 ;  /* 0x0000009cce007221 */ /* 0x004fe60000010000 */
[----:B------:R-:W-:Y:S01]  /*21cb0*/  FADD.FTZ R156, R185, R136 ;  /* 0x00000088b99c7221 */ /* 0x000fe20000010000 */
[----:B------:R-:W-:Y:S01]  /*21cc0*/  F2FP.BF16.F32.PACK_AB R136, R161, R229 ;  /* 0x000000e5a188723e */ /* 0x000fe200000010ff */
[C---:B------:R-:W-:Y:S04]  /*21cd0*/  HMMA.16816.F32.BF16 R104, R148.reuse, R144, R104 ;  /* 0x000000909468723c */ /* 0x040fe80000041868 */
[----:B------:R-:W1:Y:S01]  /*21ce0*/  MUFU.EX2 R191, R207 ;  /* 0x000000cf00bf7308 */ /* 0x000e620000000800 */
[----:B------:R-:W-:Y:S01]  /*21cf0*/  IMAD.MOV.U32 R185, RZ, RZ, R158 ;  /* 0x000000ffffb97224 */ /* 0x000fe200078e009e */
[-C--:B------:R-:W-:Y:S05]  /*21d00*/  HMMA.16816.F32.BF16 R108, R148, R146.reuse, R108 ;  /* 0x00000092946c723c */ /* 0x080fea000004186c */
[----:B------:R-:W-:Y:S01]  /*21d10*/  FADD.FTZ R158, R220, R0 ;  /* 0x00000000dc9e7221 */ /* 0x000fe20000010000 */
[C---:B------:R-:W-:Y:S01]  /*21d20*/  HMMA.16816.F32.BF16 R112, R140.reuse, R146, R112 ;  /* 0x000000928c70723c */ /* 0x040fe20000041870 */
[----:B------:R-:W2:Y:S01]  /*21d30*/  LDSM.16.MT88.4 R144, [R227+0xe000] ;  /* 0x00e00000e390783b */ /* 0x000ea20000004200 */
[----:B------:R-:W-:Y:S03]  /*21d40*/  MUFU.EX2 R0, R197 ;  /* 0x000000c500007308 */ /* 0x000fe60000000800 */
[----:B------:R-:W-:Y:S01]  /*21d50*/  FADD.FTZ R3, R234, R158 ;  /* 0x0000009eea037221 */ /* 0x000fe20000010000 */
[----:B---3--:R-:W-:Y:S03]  /*21d60*/  MOV R178, R203 ;  /* 0x000000cb00b27202 */ /* 0x008fe60000000f00 */
[----:B------:R-:W-:Y:S03]  /*21d70*/  LDSM.16.MT88.4 R220, [R228+0xf800] ;  /* 0x00f80000e4dc783b */ /* 0x000fe60000004200 */
[----:B------:R1:W3:Y:S01]  /*21d80*/  MUFU.EX2 R186, R138 ;  /* 0x0000008a00ba7308 */ /* 0x0002e20000000800 */
[----:B------:R-:W-:Y:S04]  /*21d90*/  FADD.FTZ R3, R172, R3 ;  /* 0x00000003ac037221 */ /* 0x000fe80000010000 */
[----:B------:R-:W-:Y:S05]  /*21da0*/  FADD.FTZ R3, R175, R3 ;  /* 0x00000003af037221 */ /* 0x000fea0000010000 */
[----:B------:R-:W-:Y:S01]  /*21db0*/  MUFU.EX2 R187, R185 ;  /* 0x000000b900bb7308 */ /* 0x000fe20000000800 */
[----:B------:R-:W-:Y:S04]  /*21dc0*/  FADD.FTZ R3, R179, R3 ;  /* 0x00000003b3037221 */ /* 0x000fe80000010000 */
[----:B------:R-:W-:Y:S05]  /*21dd0*/  FADD.FTZ R3, R231, R3 ;  /* 0x00000003e7037221 */ /* 0x000fea0000010000 */
[----:B------:R-:W-:Y:S01]  /*21de0*/  MUFU.EX2 R185, R184 ;  /* 0x000000b800b97308 */ /* 0x000fe20000000800 */
[----:B-1----:R-:W-:Y:S09]  /*21df0*/  F2FP.BF16.F32.PACK_AB R138, R191, R192 ;  /* 0x000000c0bf8a723e */ /* 0x002ff200000010ff */
[----:B------:R-:W-:Y:S01]  /*21e00*/  MUFU.EX2 R184, R163 ;  /* 0x000000a300b87308 */ /* 0x000fe20000000800 */
[-C--:B--2---:R-:W-:Y:S09]  /*21e10*/  HMMA.16816.F32.BF16 R116, R140, R144.reuse, R116 ;  /* 0x000000908c74723c */ /* 0x084ff20000041874 */
[----:B------:R1:W2:Y:S01]  /*21e20*/  MUFU.EX2 R163, R171 ;  /* 0x000000ab00a37308 */ /* 0x0002a20000000800 */
[C---:B------:R-:W-:Y:S09]  /*21e30*/  HMMA.16816.F32.BF16 R120, R148.reuse, R144, R120 ;  /* 0x000000909478723c */ /* 0x040ff20000041878 */
[----:B------:R-:W-:Y:S01]  /*21e40*/  MUFU.EX2 R197, R204 ;  /* 0x000000cc00c57308 */ /* 0x000fe20000000800 */
[-C--:B------:R-:W-:Y:S01]  /*21e50*/  HMMA.16816.F32.BF16 R124, R148, R146.reuse, R124 ;  /* 0x00000092947c723c */ /* 0x080fe2000004187c */
[----:B------:R-:W4:Y:S02]  /*21e60*/  LDSM.16.MT88.4 R148, [R225+0xc800] ;  /* 0x00c80000e194783b */ /* 0x000f240000004200 */
[----:B------:R-:W-:Y:S03]  /*21e70*/  F2FP.BF16.F32.PACK_AB R144, R175, R172 ;  /* 0x000000acaf90723e */ /* 0x000fe600000010ff */
        /* <DEDUP_REMOVED lines=8> */
[----:B------:R-:W-:Y:S03]  /*21f00*/  F2FP.BF16.F32.PACK_AB R147, R230, R183 ;  /* 0x000000b7e693723e */ /* 0x000fe600000010ff */
[-C--:B----4-:R-:W-:Y:S06]  /*21f10*/  HMMA.16816.F32.BF16 R4, R140, R148.reuse, R4 ;  /* 0x000000948c04723c */ /* 0x090fec0000041804 */
[C---:B------:R-:W-:Y:S06]  /*21f20*/  HMMA.16816.F32.BF16 R8, R144.reuse, R148, R8 ;  /* 0x000000949008723c */ /* 0x040fec0000041808 */
[-C--:B------:R-:W-:Y:S06]  /*21f30*/  HMMA.16816.F32.BF16 R12, R144, R150.reuse, R12 ;  /* 0x00000096900c723c */ /* 0x080fec000004180c */
[C---:B------:R-:W-:Y:S01]  /*21f40*/  HMMA.16816.F32.BF16 R16, R140.reuse, R150, R16 ;  /* 0x000000968c10723c */ /* 0x040fe20000041810 */
[----:B------:R-:W4:Y:S05]  /*21f50*/  LDSM.16.MT88.4 R148, [R226+0xc800] ;  /* 0x00c80000e294783b */ /* 0x000f2a0000004200 */
        /* <DEDUP_REMOVED lines=32> */
[-C--:B------:R-:W-:Y:S01]  /*22160*/  HMMA.16816.F32.BF16 R124, R144, R150.reuse, R124 ;  /* 0x00000096907c723c */ /* 0x080fe2000004187c */
[----:B------:R-:W4:Y:S05]  /*22170*/  LDSM.16.MT88.4 R144, [R226+0xd000] ;  /* 0x00d00000e290783b */ /* 0x000f2a0000004200 */
[----:B------:R-:W-:Y:S03]  /*22180*/  HMMA.16816.F32.BF16 R128, R140, R150, R128 ;  /* 0x000000968c80723c */ /* 0x000fe60000041880 */
[----:B------:R-:W1:Y:S03]  /*22190*/  LDSM.16.MT88.4 R148, [R228+0xd000] ;  /* 0x00d00000e494783b */ /* 0x000e660000004200 */
[-C--:B------:R-:W-:Y:S05]  /*221a0*/  HMMA.16816.F32.BF16 R4, R136, R152.reuse, R4 ;  /* 0x000000988804723c */ /* 0x080fea0000041804 */
[----:B------:R-:W-:Y:S02]  /*221b0*/  F2FP.BF16.F32.PACK_AB R142, R189, R162 ;  /* 0x000000a2bd8e723e */ /* 0x000fe400000010ff */
[----:B------:R-:W-:Y:S04]  /*221c0*/  F2FP.BF16.F32.PACK_AB R140, R195, R181 ;  /* 0x000000b5c38c723e */ /* 0x000fe800000010ff */
[----:B---3--:R-:W-:Y:S02]  /*221d0*/  F2FP.BF16.F32.PACK_AB R141, R194, R186 ;  /* 0x000000bac28d723e */ /* 0x008fe400000010ff */
[----:B------:R-:W-:Y:S07]  /*221e0*/  F2FP.BF16.F32.PACK_AB R143, R188, R193 ;  /* 0x000000c1bc8f723e */ /* 0x000fee00000010ff */
        /* <DEDUP_REMOVED lines=25> */
[C---:B------:R-:W-:Y:S01]  /*22380*/  HMMA.16816.F32.BF16 R88, R140.reuse, R148, R88 ;  /* 0x000000948c58723c */ /* 0x040fe20000041858 */
[----:B------:R1:W-:Y:S05]  /*22390*/  MUFU.EX2 R149, R159 ;  /* 0x0000009f00957308 */ /* 0x0003ea0000000800 */
[-C--:B------:R-:W-:Y:S05]  /*223a0*/  HMMA.16816.F32.BF16 R92, R140, R150.reuse, R92 ;  /* 0x000000968c5c723c */ /* 0x080fea000004185c */
[----:B------:R-:W-:Y:S01]  /*223b0*/  FADD.FTZ R148, R236, R156 ;  /* 0x0000009cec947221 */ /* 0x000fe20000010000 */
[C---:B------:R-:W-:Y:S01]  /*223c0*/  HMMA.16816.F32.BF16 R96, R136.reuse, R150, R96 ;  /* 0x000000968860723c */ /* 0x040fe20000041860 */
[----:B------:R2:W5:Y:S04]  /*223d0*/  LDL.LU R236, [R1+0xb0] ;  /* 0x0000b00001ec7983 */ /* 0x0005680000300800 */
[----:B------:R-:W-:Y:S01]  /*223e0*/  MOV R156, R161 ;  /* 0x000000a1009c7202 */ /* 0x000fe20000000f00 */
[-C--:B---3--:R-:W-:Y:S05]  /*223f0*/  HMMA.16816.F32.BF16 R100, R136, R152.reuse, R100 ;  /* 0x000000988864723c */ /* 0x088fea0000041864 */
[----:B------:R-:W-:Y:S01]  /*22400*/  IMAD.MOV.U32 R151, RZ, RZ, R162 ;  /* 0x000000ffff977224 */ /* 0x000fe200078e00a2 */
[C---:B------:R-:W-:Y:S01]  /*22410*/  HMMA.16816.F32.BF16 R104, R140.reuse, R152, R104 ;  /* 0x000000988c68723c */ /* 0x040fe20000041868 */
[----:B------:R3:W3:Y:S04]  /*22420*/  MUFU.EX2 R152, R160 ;  /* 0x000000a000987308 */ /* 0x0006e80000000800 */
[----:B------:R-:W-:Y:S01]  /*22430*/  MOV R150, R168 ;  /* 0x000000a800967202 */ /* 0x000fe20000000f00 */
[-C--:B------:R-:W-:Y:S01]  /*22440*/  HMMA.16816.F32.BF16 R108, R140, R154.reuse, R108 ;  /* 0x0000009a8c6c723c */ /* 0x080fe2000004186c */
[----:B------:R-:W3:Y:S04]  /*22450*/  LDSM.16.MT88.4 R168, [R225+0xd800] ;  /* 0x00d80000e1a8783b */ /* 0x000ee80000004200 */
[----:B-1----:R-:W-:Y:S01]  /*22460*/  IMAD.MOV.U32 R159, RZ, RZ, R0 ;  /* 0x000000ffff9f7224 */ /* 0x002fe200078e0000 */
[C---:B------:R-:W-:Y:S05]  /*22470*/  HMMA.16816.F32.BF16 R112, R136.reuse, R154, R112 ;  /* 0x0000009a8870723c */ /* 0x040fea0000041870 */
[----:B------:R-:W-:Y:S01]  /*22480*/  FADD.FTZ R0, R235, R157 ;  /* 0x0000009deb007221 */ /* 0x000fe20000010000 */
[-C--:B----4-:R-:W-:Y:S01]  /*22490*/  HMMA.16816.F32.BF16 R116, R136, R144.reuse, R116 ;  /* 0x000000908874723c */ /* 0x090fe20000041874 */
[----:B------:R4:W5:Y:S04]  /*224a0*/  LDL.LU R235, [R1+0xac] ;  /* 0x0000ac0001eb7983 */ /* 0x0009680000300800 */
[----:B--2---:R-:W-:Y:S01]  /*224b0*/  MOV R157, R163 ;  /* 0x000000a3009d7202 */ /* 0x004fe20000000f00 */
[C---:B------:R-:W-:Y:S01]  /*224c0*/  HMMA.16816.F32.BF16 R120, R140.reuse, R144, R120 ;  /* 0x000000908c78723c */ /* 0x040fe20000041878 */
[----:B---3--:R-:W1:Y:S04]  /*224d0*/  LDSM.16.MT88.4 R160, [R226+0xd800] ;  /* 0x00d80000e2a0783b */ /* 0x008e680000004200 */
[----:B------:R-:W-:Y:S01]  /*224e0*/  FADD.FTZ R148, R165, R148 ;  /* 0x00000094a5947221 */ /* 0x000fe20000010000 */
[-C--:B------:R-:W-:Y:S01]  /*224f0*/  HMMA.16816.F32.BF16 R124, R140, R146.reuse, R124 ;  /* 0x000000928c7c723c */ /* 0x080fe2000004187c */
[----:B------:R2:W3:Y:S04]  /*22500*/  MUFU.EX2 R165, R180 ;  /* 0x000000b400a57308 */ /* 0x0004e80000000800 */
[----:B------:R-:W-:Y:S01]  /*22510*/  FADD.FTZ R0, R167, R0 ;  /* 0x00000000a7007221 */ /* 0x000fe20000010000 */
[----:B------:R-:W-:Y:S05]  /*22520*/  HMMA.16816.F32.BF16 R128, R136, R146, R128 ;  /* 0x000000928880723c */ /* 0x000fea0000041880 */
[----:B------:R-:W-:Y:S01]  /*22530*/  FADD.FTZ R148, R173, R148 ;  /* 0x00000094ad947221 */ /* 0x000fe20000010000 */
[----:B------:R-:W-:Y:S01]  /*22540*/  FADD.FTZ R0, R174, R0 ;  /* 0x00000000ae007221 */ /* 0x000fe20000010000 */
[----:B------:R-:W-:Y:S01]  /*22550*/  IMAD.MOV.U32 R145, RZ, RZ, R202 ;  /* 0x000000ffff917224 */ /* 0x000fe200078e00ca */
[----:B------:R-:W-:Y:S03]  /*22560*/  F2FP.BF16.F32.PACK_AB R136, R150, R187 ;  /* 0x000000bb9688723e */ /* 0x000fe600000010ff */
[----:B------:R-:W-:Y:S01]  /*22570*/  FADD.FTZ R234, R176, R148 ;  /* 0x00000094b0ea7221 */ /* 0x000fe20000010000 */
[----:B------:R-:W-:Y:S01]  /*22580*/  FADD.FTZ R0, R177, R0 ;  /* 0x00000000b1007221 */ /* 0x000fe20000010000 */
[----:B------:R-:W-:Y:S01]  /*22590*/  MOV R176, R199 ;  /* 0x000000c700b07202 */ /* 0x000fe20000000f00 */
[----:B------:R-:W-:Y:S01]  /*225a0*/  IMAD.MOV.U32 R158, RZ, RZ, R152 ;  /* 0x000000ffff9e7224 */ /* 0x000fe200078e0098 */
[----:B------:R-:W-:Y:S01]  /*225b0*/  MOV R177, R197 ;  /* 0x000000c500b17202 */ /* 0x000fe20000000f00 */
[----:B--2---:R-:W-:Y:S01]  /*225c0*/  IMAD.MOV.U32 R180, RZ, RZ, R200 ;  /* 0x000000ffffb47224 */ /* 0x004fe200078e00c8 */
[----:B------:R-:W-:Y:S01]  /*225d0*/  F2FP.BF16.F32.PACK_AB R137, R159, R185 ;  /* 0x000000b99f89723e */ /* 0x000fe200000010ff */
[----:B------:R-:W-:Y:S01]  /*225e0*/  IMAD.MOV.U32 R148, RZ, RZ, R198 ;  /* 0x000000ffff947224 */ /* 0x000fe200078e00c6 */
[----:B------:R-:W-:Y:S01]  /*225f0*/  F2FP.BF16.F32.PACK_AB R138, R176, R178 ;  /* 0x000000b2b08a723e */ /* 0x000fe200000010ff */
[----:B------:R-:W2:Y:S01]  /*22600*/  LDSM.16.MT88.4 R152, [R228+0xd800] ;  /* 0x00d80000e498783b */ /* 0x000ea20000004200 */
[----:B------:R-:W-:Y:S01]  /*22610*/  F2FP.BF16.F32.PACK_AB R139, R177, R145 ;  /* 0x00000091b18b723e */ /* 0x000fe200000010ff */
[----:B------:R-:W-:Y:S01]  /*22620*/  IMAD.MOV.U32 R147, RZ, RZ, R195 ;  /* 0x000000ffff937224 */ /* 0x000fe200078e00c3 */
[----:B---3--:R-:W-:Y:S02]  /*22630*/  MOV R146, R165 ;  /* 0x000000a500927202 */ /* 0x008fe40000000f00 */
[----:B------:R-:W-:Y:S02]  /*22640*/  F2FP.BF16.F32.PACK_AB R140, R157, R184 ;  /* 0x000000b89d8c723e */ /* 0x000fe400000010ff */
[----:B------:R-:W-:Y:S01]  /*22650*/  F2FP.BF16.F32.PACK_AB R142, R179, R180 ;  /* 0x000000b4b38e723e */ /* 0x000fe200000010ff */
[-C--:B------:R-:W-:Y:S01]  /*22660*/  HMMA.16816.F32.BF16 R172, R136, R168.reuse, R4 ;  /* 0x000000a888ac723c */ /* 0x080fe20000041804 */
[----:B------:R-:W3:Y:S02]  /*22670*/  LDSM.16.MT88.4 R4, [R227+0xf800] ;  /* 0x00f80000e304783b */ /* 0x000ee40000004200 */
[----:B------:R-:W-:Y:S02]  /*22680*/  F2FP.BF16.F32.PACK_AB R141, R158, R149 ;  /* 0x000000959e8d723e */ /* 0x000fe400000010ff */
[----:B------:R-:W-:Y:S02]  /*22690*/  F2FP.BF16.F32.PACK_AB R143, R146, R148 ;  /* 0x00000094928f723e */ /* 0x000fe400000010ff */
[----:B------:R-:W-:Y:S05]  /*226a0*/  MOV R144, R201 ;  /* 0x000000c900907202 */ /* 0x000fea0000000f00 */
        /* <DEDUP_REMOVED lines=16> */
[----:B------:R-:W-:Y:S01]  /*227b0*/  IMAD.MOV.U32 R17, RZ, RZ, R158 ;  /* 0x000000ffff117224 */ /* 0x000fe200078e009e */
[----:B------:R-:W-:Y:S01]  /*227c0*/  MOV R16, R157 ;  /* 0x0000009d00107202 */ /* 0x000fe20000000f00 */
[----:B------:R-:W-:Y:S01]  /*227d0*/  IMAD.MOV.U32 R33, RZ, RZ, R156 ;  /* 0x000000ffff217224 */ /* 0x000fe200078e009c */
[----:B------:R-:W-:Y:S02]  /*227e0*/  MOV R23, R159 ;  /* 0x0000009f00177202 */ /* 0x000fe40000000f00 */
[-C--:B--2---:R-:W-:Y:S03]  /*227f0*/  HMMA.16816.F32.BF16 R156, R136, R152.reuse, R36 ;  /* 0x00000098889c723c */ /* 0x084fe60000041824 */
[----:B------:R-:W-:Y:S01]  /*22800*/  MOV R32, R186 ;  /* 0x000000ba00207202 */ /* 0x000fe20000000f00 */
[----:B------:R-:W-:Y:S01]  /*22810*/  IMAD.MOV.U32 R28, RZ, RZ, R10 ;  /* 0x000000ffff1c7224 */ /* 0x000fe200078e000a */
[----:B------:R-:W-:Y:S01]  /*22820*/  MOV R34, R144 ;  /* 0x0000009000227202 */ /* 0x000fe20000000f00 */
[----:B------:R-:W-:Y:S01]  /*22830*/  IMAD.MOV.U32 R24, RZ, RZ, R189 ;  /* 0x000000ffff187224 */ /* 0x000fe200078e00bd */
[----:B------:R-:W-:Y:S01]  /*22840*/  MOV R37, R183 ;  /* 0x000000b700257202 */ /* 0x000fe20000000f00 */
[----:B------:R-:W-:Y:S03]  /*22850*/  IMAD.MOV.U32 R38, RZ, RZ, R182 ;  /* 0x000000ffff267224 */ /* 0x000fe600078e00b6 */
        /* <DEDUP_REMOVED lines=29> */
[----:B------:R4:W5:Y:S01]  /*22a30*/  LDL.LU R231, [R1+0x9c] ;  /* 0x00009c0001e77983 */ /* 0x0009620000300800 */
        /* <DEDUP_REMOVED lines=8> */
[----:B------:R-:W-:Y:S01]  /*22ac0*/  FADD.FTZ R9, R229, R8 ;  /* 0x00000008e5097221 */ /* 0x000fe20000010000 */
[----:B------:R-:W-:Y:S01]  /*22ad0*/  FADD.FTZ R8, R224, R0 ;  /* 0x00000000e0087221 */ /* 0x000fe20000010000 */
[----:B------:R4:W5:Y:S01]  /*22ae0*/  LDL.LU R229, [R1+0x94] ;  /* 0x0000940001e57983 */ /* 0x0009620000300800 */
[----:B------:R-:W-:Y:S01]  /*22af0*/  MOV R25, R188 ;  /* 0x000000bc00197202 */ /* 0x000fe20000000f00 */
[----:B------:R-:W-:Y:S01]  /*22b00*/  IMAD.MOV.U32 R26, RZ, RZ, R187 ;  /* 0x000000ffff1a7224 */ /* 0x000fe200078e00bb */
[----:B------:R-:W-:Y:S01]  /*22b10*/  MOV R31, R190 ;  /* 0x000000be001f7202 */ /* 0x000fe20000000f00 */
[----:B------:R4:W5:Y:S01]  /*22b20*/  LDL.LU R224, [R1+0x90] ;  /* 0x0000900001e07983 */ /* 0x0009620000300800 */
[C---:B------:R-:W-:Y:S04]  /*22b30*/  HMMA.16816.F32.BF16 R188, R140.reuse, R152, R40 ;  /* 0x000000988cbc723c */ /* 0x040fe80000041828 */
[----:B------:R-:W-:Y:S01]  /*22b40*/  IMAD.MOV.U32 R27, RZ, RZ, R185 ;  /* 0x000000ffff1b7224 */ /* 0x000fe200078e00b9 */
[----:B------:R-:W-:Y:S01]  /*22b50*/  MOV R20, R184 ;  /* 0x000000b800147202 */ /* 0x000fe20000000f00 */
[----:B------:R-:W-:Y:S01]  /*22b60*/  IMAD.MOV.U32 R10, RZ, RZ, R179 ;  /* 0x000000ffff0a7224 */ /* 0x000fe200078e00b3 */
[-C--:B------:R-:W-:Y:S04]  /*22b70*/  HMMA.16816.F32.BF16 R184, R140, R154.reuse, R44 ;  /* 0x0000009a8cb8723c */ /* 0x080fe8000004182c */
[----:B------:R-:W-:Y:S01]  /*22b80*/  MOV R29, R11 ;  /* 0x0000000b001d7202 */ /* 0x000fe20000000f00 */
[----:B------:R-:W-:Y:S01]  /*22b90*/  IMAD.MOV.U32 R11, RZ, RZ, R146 ;  /* 0x000000ffff0b7224 */ /* 0x000fe200078e0092 */
[C---:B------:R-:W-:Y:S05]  /*22ba0*/  HMMA.16816.F32.BF16 R152, R136.reuse, R154, R48 ;  /* 0x0000009a8898723c */ /* 0x040fea0000041830 */
[----:B------:R-:W-:Y:S02]  /*22bb0*/  IMAD.MOV.U32 R22, RZ, RZ, R150 ;  /* 0x000000ffff167224 */ /* 0x000fe400078e0096 */
[----:B------:R-:W-:Y:S01]  /*22bc0*/  FADD.FTZ R8, R39, R8 ;  /* 0x0000000827087221 */ /* 0x000fe20000010000 */
[----:B------:R-:W-:Y:S03]  /*22bd0*/  IMAD.MOV.U32 R21, RZ, RZ, R149 ;  /* 0x000000ffff157224 */ /* 0x000fe600078e0095 */
[----:B------:R-:W-:Y:S01]  /*22be0*/  FADD.FTZ R0, R36, R3 ;  /* 0x0000000324007221 */ /* 0x000fe20000010000 */
[-C--:B------:R-:W-:Y:S03]  /*22bf0*/  HMMA.16816.F32.BF16 R148, R136, R208.reuse, R52 ;  /* 0x000000d08894723c */ /* 0x080fe60000041834 */
[----:B------:R-:W-:Y:S02]  /*22c00*/  IMAD.MOV.U32 R19, RZ, RZ, R145 ;  /* 0x000000ffff137224 */ /* 0x000fe400078e0091 */
[----:B------:R-:W-:Y:S01]  /*22c10*/  FADD.FTZ R3, R32, R0 ;  /* 0x0000000020037221 */ /* 0x000fe20000010000 */
[----:B------:R-:W-:Y:S01]  /*22c20*/  FADD.FTZ R2, R37, R2 ;  /* 0x0000000225027221 */ /* 0x000fe20000010000 */
[C---:B------:R-:W-:Y:S04]  /*22c30*/  HMMA.16816.F32.BF16 R180, R140.reuse, R208, R56 ;  /* 0x000000d08cb4723c */ /* 0x040fe80000041838 */
[----:B------:R-:W-:Y:S02]  /*22c40*/  FADD.FTZ R0, R33, R2 ;  /* 0x0000000221007221 */ /* 0x000fe40000010000 */
        /* <DEDUP_REMOVED lines=52> */
.L_x_1007:
        /* <DEDUP_REMOVED lines=16> */
[----:B-----5:R-:W-:Y:S02]  /*23090*/  SHF.R.S32.HI R136, RZ, 0x1f, R140 ;  /* 0x0000001fff887819 */ /* 0x020fe4000001148c */
        /* <DEDUP_REMOVED lines=104> */
.L_x_1011:
        /* <DEDUP_REMOVED lines=23> */
.L_x_1012:
        /* <DEDUP_REMOVED lines=329> */
.L_x_1014:
[----:B------:R-:W-:Y:S05]  /*24d20*/  BSYNC B0 ;  /* 0x0000000000007941 */ /* 0x000fea0003800000 */
.L_x_1013:
        /* <DEDUP_REMOVED lines=36> */
.L_x_1016:
[----:B------:R-:W-:Y:S05]  /*24f70*/  BSYNC B0 ;  /* 0x0000000000007941 */ /* 0x000fea0003800000 */
.L_x_1015:
        /* <DEDUP_REMOVED lines=23> */
.L_x_1018:
[----:B------:R-:W-:Y:S05]  /*250f0*/  BSYNC B0 ;  /* 0x0000000000007941 */ /* 0x000fea0003800000 */
.L_x_1017:
        /* <DEDUP_REMOVED lines=22> */
.L_x_1020:
[----:B------:R-:W-:Y:S05]  /*25260*/  BSYNC B0 ;  /* 0x0000000000007941 */ /* 0x000fea0003800000 */
.L_x_1019:
        /* <DEDUP_REMOVED lines=21> */
.L_x_1022:
[----:B------:R-:W-:Y:S05]  /*253c0*/  BSYNC B0 ;  /* 0x0000000000007941 */ /* 0x000fea0003800000 */
.L_x_1021:
        /* <DEDUP_REMOVED lines=21> */
.L_x_1024:
[----:B------:R-:W-:Y:S05]  /*25520*/  BSYNC B0 ;  /* 0x0000000000007941 */ /* 0x000fea0003800000 */
.L_x_1023:
        /* <DEDUP_REMOVED lines=21> */
.L_x_1026:
[----:B------:R-:W-:Y:S05]  /*25680*/  BSYNC B0 ;  /* 0x0000000000007941 */ /* 0x000fea0003800000 */
.L_x_1025:
        /* <DEDUP_REMOVED lines=21> */
.L_x_1028:
[----:B------:R-:W-:Y:S05]  /*257e0*/  BSYNC B0 ;  /* 0x0000000000007941 */ /* 0x000fea0003800000 */
.L_x_1027:
        /* <DEDUP_REMOVED lines=21> */
.L_x_1029:
        /* <DEDUP_REMOVED lines=12> */
.L_x_2928:


//--------------------- .text._ZN5flash16flash_fwd_kernelI23Flash_fwd_kernel_traitsILi128ELi128ELi32ELi4ELb0ELb0EN7cutlass10bfloat16_tE19Flash_kernel_traitsILi128ELi128ELi32ELi4ES3_EELb0ELb0ELb0ELb0ELb0ELb1ELb0ELb0EEEvNS_16Flash_fwd_paramsE --------------------------
	.section	.text._ZN5flash16flash_fwd_kernelI23Flash_fwd_kernel_traitsILi128ELi128ELi32ELi4ELb0ELb0EN7cutlass10bfloat16_tE19Flash_kernel_traitsILi128ELi128ELi32ELi4ES3_EELb0ELb0ELb0ELb0ELb0ELb1ELb0ELb0EEEvNS_16Flash_fwd_paramsE,"ax",@progbits
	.align	128
        .global         _ZN5flash16flash_fwd_kernelI23Flash_fwd_kernel_traitsILi128ELi128ELi32ELi4ELb0ELb0EN7cutlass10bfloat16_tE19Flash_kernel_traitsILi128ELi128ELi32ELi4ES3_EELb0ELb0ELb0ELb0ELb0ELb1ELb0ELb0EEEvNS_16Flash_fwd_paramsE
        .type           _ZN5flash16flash_fwd_kernelI23Flash_fwd_kernel_traitsILi128ELi128ELi32ELi4ELb0ELb0EN7cutlass10bfloat16_tE19Flash_kernel_traitsILi128ELi128ELi32ELi4ES3_EELb0ELb0ELb0ELb0ELb0ELb1ELb0ELb0EEEvNS_16Flash_fwd_paramsE,@function
        .size           _ZN5flash16flash_fwd_kernelI23Flash_fwd_kernel_traitsILi128ELi128ELi32ELi4ELb0ELb0EN7cutlass10bfloat16_tE19Flash_kernel_traitsILi128ELi128ELi32ELi4ES3_EELb0ELb0ELb0ELb0ELb0ELb1ELb0ELb0EEEvNS_16Flash_fwd_paramsE,(.L_x_2929 - _ZN5flash16flash_fwd_kernelI23Flash_fwd_kernel_traitsILi128ELi128ELi32ELi4ELb0ELb0EN7cutlass10bfloat16_tE19Flash_kernel_traitsILi128ELi128ELi32ELi4ES3_EELb0ELb0ELb0ELb0ELb0ELb1ELb0ELb0EEEvNS_16Flash_fwd_paramsE)
        .other          _ZN5flash16flash_fwd_kernelI23Flash_fwd_kernel_traitsILi128ELi128ELi32ELi4ELb0ELb0EN7cutlass10bfloat16_tE19Flash_kernel_traitsILi128ELi128ELi32ELi4ES3_EELb0ELb0ELb0ELb0ELb0ELb1ELb0ELb0EEEvNS_16Flash_fwd_paramsE,@"STO_CUDA_ENTRY STV_DEFAULT"
_ZN5flash16flash_fwd_kernelI23Flash_fwd_kernel_traitsILi128ELi128ELi32ELi4ELb0ELb0EN7cutlass10bfloat16_tE19Flash_kernel_traitsILi128ELi128ELi32ELi4ES3_EELb0ELb0ELb0ELb0ELb0ELb1ELb0ELb0EEEvNS_16Flash_fwd_paramsE:
.text._ZN5flash16flash_fwd_kernelI23Flash_fwd_kernel_traitsILi128ELi128ELi32ELi4ELb0ELb0EN7cutlass10bfloat16_tE19Flash_kernel_traitsILi128ELi128ELi32ELi4ES3_EELb0ELb0ELb0ELb0ELb0ELb1ELb0ELb0EEEvNS_16Flash_fwd_paramsE:
[----:B------:R-:W1:Y:S08]  /*0000*/  LDC R1, c[0x0][0x28] ;  /* 0x00000a00ff017b82 */ /* 0x000e700000000800 */
[----:B------:R-:W2:Y:S01]  /*0010*/  LDC.64 R2, c[0x0][0x300] ;  /* 0x0000c000ff027b82 */ /* 0x000ea20000000a00 */
[----:B------:R-:W3:Y:S01]  /*0020*/  S2R R40, SR_CTAID.Y ;  /* 0x0000000000287919 */ /* 0x000ee20000002600 */
[----:B------:R-:W-:Y:S01]  /*0030*/  ULDC.64 UR4, c[0x0][0x2f0] ;  /* 0x0000bc0000047ab9 */ /* 0x000fe20000000a00 */
[----:B------:R-:W-:Y:S01]  /*0040*/  IMAD.MOV.U32 R17, RZ, RZ, -0x1 ;  /* 0xffffffffff117424 */ /* 0x000fe200078e00ff */
[----:B------:R-:W-:Y:S01]  /*0050*/  ISETP.NE.U32.AND P2, PT, RZ, UR4, PT ;  /* 0x00000004ff007c0c */ /* 0x000fe2000bf45070 */
[----:B------:R-:W-:Y:S01]  /*0060*/  ULDC.64 UR14, c[0x0][0x208] ;  /* 0x00008200000e7ab9 */ /* 0x000fe20000000a00 */
[----:B-1----:R-:W-:-:S02]  /*0070*/  VIADD R1, R1, 0xfffffff0 ;  /* 0xfffffff001017836 */ /* 0x002fc40000000000 */
[----:B------:R-:W3:Y:S01]  /*0080*/  LDC.64 R4, c[0x0][0x2f0] ;  /* 0x0000bc00ff047b82 */ /* 0x000ee20000000a00 */
[----:B------:R-:W-:-:S07]  /*0090*/  ISETP.NE.AND.EX P2, PT, RZ, UR5, PT, P2 ;  /* 0x00000005ff007c0c */ /* 0x000fce000bf45320 */
[----:B------:R-:W1:Y:S01]  /*00a0*/  LDC.U8 R10, c[0x0][0x3c2] ;  /* 0x0000f080ff0a7b82 */ /* 0x000e620000000000 */
[----:B--2---:R-:W-:-:S07]  /*00b0*/  ISETP.NE.U32.AND P1, PT, R2, RZ, PT ;  /* 0x000000ff0200720c */ /* 0x004fce0003f25070 */
[----:B------:R-:W2:Y:S01]  /*00c0*/  LDC.64 R8, c[0x0][0x2f8] ;  /* 0x0000be00ff087b82 */ /* 0x000ea20000000a00 */
[----:B------:R-:W-:Y:S01]  /*00d0*/  ISETP.NE.AND.EX P1, PT, R3, RZ, PT, P1 ;  /* 0x000000ff0300720c */ /* 0x000fe20003f25310 */
[----:B---3--:R-:W-:-:S06]  /*00e0*/  IMAD.WIDE R4, R40, 0x4, R4 ;  /* 0x0000000428047825 */ /* 0x008fcc00078e0204 */
[----:B------:R-:W3:Y:S01]  /*00f0*/  LDC.64 R2, c[0x0][0x2f8] ;  /* 0x0000be00ff027b82 */ /* 0x000ee20000000a00 */
[----:B------:R-:W4:Y:S04]  /*0100*/  @P2 LDG.E R17, desc[UR14][R4.64] ;  /* 0x0000000e04112981 */ /* 0x000f28000c1e1900 */
[----:B------:R1:W4:Y:S03]  /*0110*/  @P2 LDG.E R0, desc[UR14][R4.64+0x4] ;  /* 0x0000040e04002981 */ /* 0x000326000c1e1900 */
[----:B------:R-:W1:Y:S01]  /*0120*/  @P1 LDC.64 R6, c[0x0][0x300] ;  /* 0x0000c000ff061b82 */ /* 0x000e620000000a00 */
[----:B------:R-:W-:Y:S02]  /*0130*/  IMAD.MOV.U32 R24, RZ, RZ, RZ ;  /* 0x000000ffff187224 */ /* 0x000fe400078e00ff */
[----:B-1----:R-:W-:-:S05]  /*0140*/  @P1 IMAD.WIDE R4, R40, 0x4, R6 ;  /* 0x0000000428041825 */ /* 0x002fca00078e0206 */
[----:B------:R1:W5:Y:S01]  /*0150*/  @P1 LDG.E R24, desc[UR14][R4.64] ;  /* 0x0000000e04181981 */ /* 0x000362000c1e1900 */
[----:B------:R-:W-:Y:S02]  /*0160*/  ISETP.NE.AND P3, PT, R10, RZ, PT ;  /* 0x000000ff0a00720c */ /* 0x000fe40003f65270 */
[----:B---3--:R-:W-:-:S04]  /*0170*/  ISETP.EQ.U32.AND P0, PT, R2, RZ, PT ;  /* 0x000000ff0200720c */ /* 0x008fc80003f02070 */
[----:B------:R-:W-:Y:S01]  /*0180*/  ISETP.EQ.OR.EX P0, PT, R3, RZ, !P3, P0 ;  /* 0x000000ff0300720c */ /* 0x000fe20005f02700 */
[----:B------:R-:W-:Y:S02]  /*0190*/  IMAD.MOV.U32 R36, RZ, RZ, -0x1 ;  /* 0xffffffffff247424 */ /* 0x000fe400078e00ff */
[----:B--2---:R-:W-:Y:S01]  /*01a0*/  IMAD.WIDE R6, R40, 0x4, R8 ;  /* 0x0000000428067825 */ /* 0x004fe200078e0208 */
[----:B------:R-:W2:Y:S01]  /*01b0*/  S2R R244, SR_CTAID.X ;  /* 0x0000000000f47919 */ /* 0x000ea20000002500 */
[----:B------:R-:W3:Y:S01]  /*01c0*/  S2R R30, SR_CTAID.Z ;  /* 0x00000000001e7919 */ /* 0x000ee20000002700 */
[----:B------:R-:W1:Y:S07]  /*01d0*/  S2R R70, SR_TID.X ;  /* 0x0000000000467919 */ /* 0x000e6e0000002100 */
[----:B------:R1:W5:Y:S01]  /*01e0*/  @!P0 LDG.E R36, desc[UR14][R6.64] ;  /* 0x0000000e06248981 */ /* 0x000362000c1e1900 */
[----:B------:R-:W-:-:S04]  /*01f0*/  ISETP.NE.U32.AND P0, PT, R2, RZ, PT ;  /* 0x000000ff0200720c */ /* 0x000fc80003f05070 */
[----:B------:R-:W-:Y:S01]  /*0200*/  ISETP.NE.AND.EX P0, PT, R3, RZ, PT, P0 ;  /* 0x000000ff0300720c */ /* 0x000fe20003f05300 */
[----:B----4-:R-:W-:Y:S01]  /*0210*/  @P2 IMAD.IADD R14, R0, 0x1, -R17 ;  /* 0x00000001000e2824 */ /* 0x010fe200078e0a11 */
[----:B------:R4:W-:Y:S05]  /*0220*/  STL [R1+0xc], R17 ;  /* 0x00000c1101007387 */ /* 0x0009ea0000100800 */
[----:B------:R-:W1:Y:S06]  /*0230*/  @!P2 LDC R14, c[0x0][0x2c4] ;  /* 0x0000b100ff0eab82 */ /* 0x000e6c0000000800 */
[----:B--23--:R-:W-:Y:S05]  /*0240*/  @!P0 BRA `(.L_x_1030) ;  /* 0x0000000000108947 */ /* 0x00cfea0003800000 */
[----:B------:R-:W1:Y:S02]  /*0250*/  @P3 LDG.E R0, desc[UR14][R6.64+0x4] ;  /* 0x0000040e06003981 */ /* 0x000e64000c1e1900 */
[----:B-1---5:R-:W-:-:S06]  /*0260*/  @P3 IADD3 R4, R0, -R36, RZ ;  /* 0x8000002400043210 */ /* 0x022fcc0007ffe0ff */
[----:B------:R2:W5:Y:S01]  /*0270*/  @!P3 LDG.E R4, desc[UR14][R6.64] ;  /* 0x0000000e0604b981 */ /* 0x000562000c1e1900 */
[----:B------:R-:W-:Y:S05]  /*0280*/  BRA `(.L_x_1031) ;  /* 0x0000000000047947 */ /* 0x000fea0003800000 */
.L_x_1030:
[----:B-1----:R-:W1:Y:S02]  /*0290*/  LDC R4, c[0x0][0x2c8] ;  /* 0x0000b200ff047b82 */ /* 0x002e640000000800 */
.L_x_1031:
[----:B------:R-:W3:Y:S02]  /*02a0*/  LDC.64 R2, c[0x0][0x308] ;  /* 0x0000c200ff027b82 */ /* 0x000ee40000000a00 */
[----:B---3--:R-:W-:-:S04]  /*02b0*/  ISETP.NE.U32.AND P2, PT, R2, RZ, PT ;  /* 0x000000ff0200720c */ /* 0x008fc80003f45070 */
[----:B------:R-:W-:-:S13]  /*02c0*/  ISETP.NE.AND.EX P2, PT, R3, RZ, PT, P2 ;  /* 0x000000ff0300720c */ /* 0x000fda0003f45320 */
[----:B------:R-:W3:Y:S08]  /*02d0*/  @P2 LDC.64 R2, c[0x0][0x308] ;  /* 0x0000c200ff022b82 */ /* 0x000ef00000000a00 */
[----:B------:R-:W4:Y:S01]  /*02e0*/  @!P2 LDC R5, c[0x0][0x2cc] ;  /* 0x0000b300ff05ab82 */ /* 0x000f220000000800 */
[----:B---3--:R-:W-:-:S05]  /*02f0*/  @P2 IMAD.WIDE R2, R40, 0x4, R2 ;  /* 0x0000000428022825 */ /* 0x008fca00078e0202 */
[----:B------:R-:W3:Y:S01]  /*0300*/  @P2 LDG.E R0, desc[UR14][R2.64] ;  /* 0x0000000e02002981 */ /* 0x000ee2000c1e1900 */
[----:B------:R-:W-:-:S05]  /*0310*/  IMAD.SHL.U32 R16, R244, 0x80, RZ ;  /* 0x00000080f4107824 */ /* 0x000fca00078e00ff */
[----:B------:R-:W-:Y:S01]  /*0320*/  ISETP.GT.AND P0, PT, R14, R16, PT ;  /* 0x000000100e00720c */ /* 0x000fe20003f04270 */
[----:B------:R-:W2:Y:S02]  /*0330*/  @!P2 LDC.64 R2, c[0x0][0x318] ;  /* 0x0000c600ff02ab82 */ /* 0x000ea40000000a00 */
[----:B--2---:R-:W-:-:S04]  /*0340*/  @!P2 ISETP.NE.U32.AND P1, PT, R2, RZ, PT ;  /* 0x000000ff0200a20c */ /* 0x004fc80003f25070 */
[----:B------:R-:W-:Y:S01]  /*0350*/  @!P2 ISETP.NE.AND.EX P1, PT, R3, RZ, PT, P1 ;  /* 0x000000ff0300a20c */ /* 0x000fe20003f25310 */
[----:B---3-5:R-:W-:-:S03]  /*0360*/  @P2 IMAD.IADD R68, R0, 0x1, -R24 ;  /* 0x0000000100442824 */ /* 0x028fc600078e0a18 */
[----:B----4-:R-:W-:-:S04]  /*0370*/  @!P2 SEL R0, R5, RZ, P1 ;  /* 0x000000ff0500a207 */ /* 0x010fc80000800000 */
[----:B-1----:R-:W-:Y:S01]  /*0380*/  @!P2 IADD3 R68, R0, R4, -R24 ;  /* 0x000000040044a210 */ /* 0x002fe20007ffe818 */
[----:B------:R-:W-:Y:S06]  /*0390*/  @!P0 EXIT ;  /* 0x000000000000894d */ /* 0x000fec0003800000 */
[C---:B------:R-:W-:Y:S01]  /*03a0*/  ISETP.GE.AND P0, PT, R68.reuse, 0x1, PT ;  /* 0x000000014400780c */ /* 0x040fe20003f06270 */
[----:B------:R-:W-:-:S05]  /*03b0*/  VIADD R0, R68, 0x1f ;  /* 0x0000001f44007836 */ /* 0x000fca0000000000 */
[----:B------:R-:W-:-:S04]  /*03c0*/  SHF.R.S32.HI R2, RZ, 0x1f, R0 ;  /* 0x0000001fff027819 */ /* 0x000fc80000011400 */
[----:B------:R-:W-:-:S03]  /*03d0*/  LEA.HI R226, R2, R0, RZ, 0x5 ;  /* 0x0000000002e27211 */ /* 0x000fc600078f28ff */
[----:B------:R-:W-:Y:S05]  /*03e0*/  @!P0 BRA `(.L_x_1032) ;  /* 0x0000007c00f48947 */ /* 0x000fea0003800000 */
[----:B------:R-:W1:Y:S01]  /*03f0*/  LDC R22, c[0x0][0x278] ;  /* 0x00009e00ff167b82 */ /* 0x000e620000000800 */
[----:B------:R-:W-:Y:S01]  /*0400*/  ISETP.NE.AND P0, PT, R17, -0x1, PT ;  /* 0xffffffff1100780c */ /* 0x000fe20003f05270 */
[----:B------:R-:W-:Y:S01]  /*0410*/  IMAD.IADD R34, R14, 0x1, -R16 ;  /* 0x000000010e227824 */ /* 0x000fe200078e0a10 */
[----:B------:R-:W-:Y:S01]  /*0420*/  SHF.R.S32.HI R41, RZ, 0x1f, R70 ;  /* 0x0000001fff297819 */ /* 0x000fe20000011446 */
[----:B------:R-:W-:Y:S01]  /*0430*/  ULDC.64 UR4, c[0x0][0x258] ;  /* 0x0000960000047ab9 */ /* 0x000fe20000000a00 */
[----:B------:R-:W-:Y:S02]  /*0440*/  IABS R11, R30 ;  /* 0x0000001e000b7213 */ /* 0x000fe40000000000 */
[----:B------:R-:W-:Y:S01]  /*0450*/  LEA.HI R7, R41, R70, RZ, 0x3 ;  /* 0x0000004629077211 */ /* 0x000fe200078f18ff */
[----:B------:R2:W-:Y:S01]  /*0460*/  STL [R1+0x8], R34 ;  /* 0x0000082201007387 */ /* 0x0005e20000100800 */
[----:B------:R-:W-:Y:S02]  /*0470*/  LEA.HI.SX32 R69, R226, 0xffffffff, 0x1b ;  /* 0xffffffffe2457811 */ /* 0x000fe400078fdaff */
[----:B------:R-:W-:-:S03]  /*0480*/  SHF.R.S32.HI R10, RZ, 0x3, R7 ;  /* 0x00000003ff0a7819 */ /* 0x000fc60000011407 */
[----:B------:R-:W3:Y:S01]  /*0490*/  @!P0 LDC.64 R8, c[0x0][0x228] ;  /* 0x00008a00ff088b82 */ /* 0x000ee20000000a00 */
[C---:B------:R-:W-:Y:S01]  /*04a0*/  ISETP.GE.AND P1, PT, R10.reuse, R34, PT ;  /* 0x000000220a00720c */ /* 0x040fe20003f26270 */
[----:B------:R-:W-:-:S06]  /*04b0*/  VIADD R35, R10, 0x10 ;  /* 0x000000100a237836 */ /* 0x000fcc0000000000 */
[----:B------:R-:W4:Y:S01]  /*04c0*/  @P0 LDC.64 R12, c[0x0][0x240] ;  /* 0x00009000ff0c0b82 */ /* 0x000f220000000a00 */
[----:B-1----:R-:W-:-:S04]  /*04d0*/  IABS R15, R22 ;  /* 0x00000016000f7213 */ /* 0x002fc80000000000 */
[----:B------:R-:W1:Y:S03]  /*04e0*/  I2F.RP R2, R15 ;  /* 0x0000000f00027306 */ /* 0x000e660000209400 */
[----:B------:R-:W5:Y:S05]  /*04f0*/  @!P1 LDC.64 R20, c[0x0][0x210] ;  /* 0x00008400ff149b82 */ /* 0x000f6a0000000a00 */
[----:B-1----:R-:W1:Y:S02]  /*0500*/  MUFU.RCP R2, R2 ;  /* 0x0000000200027308 */ /* 0x002e640000001000 */
[----:B-1----:R-:W-:-:S06]  /*0510*/  VIADD R2, R2, 0xffffffe ;  /* 0x0ffffffe02027836 */ /* 0x002fcc0000000000 */
[----:B------:R-:W1:Y:S02]  /*0520*/  F2I.FTZ.U32.TRUNC.NTZ R3, R2 ;  /* 0x0000000200037305 */ /* 0x000e64000021f000 */
[----:B-1----:R-:W-:Y:S02]  /*0530*/  IMAD.MOV R0, RZ, RZ, -R3 ;  /* 0x000000ffff007224 */ /* 0x002fe400078e0a03 */
[----:B------:R-:W-:Y:S02]  /*0540*/  IMAD.MOV.U32 R2, RZ, RZ, RZ ;  /* 0x000000ffff027224 */ /* 0x000fe400078e00ff */
[----:B------:R-:W-:-:S04]  /*0550*/  IMAD R0, R0, R15, RZ ;  /* 0x0000000f00007224 */ /* 0x000fc800078e02ff */
[----:B------:R-:W-:Y:S01]  /*0560*/  IMAD.HI.U32 R2, R3, R0, R2 ;  /* 0x0000000003027227 */ /* 0x000fe200078e0002 */
[----:B------:R-:W-:-:S03]  /*0570*/  @!P0 SHF.R.S32.HI R3, RZ, 0x1f, R40 ;  /* 0x0000001fff038819 */ /* 0x000fc60000011428 */
[----:B------:R-:W-:Y:S02]  /*0580*/  VIADD R0, R10, 0x20 ;  /* 0x000000200a007836 */ /* 0x000fe40000000000 */
[----:B------:R-:W-:-:S03]  /*0590*/  IMAD.HI.U32 R6, R2, R11, RZ ;  /* 0x0000000b02067227 */ /* 0x000fc600078e00ff */
[----:B------:R-:W-:Y:S01]  /*05a0*/  ISETP.GE.AND P5, PT, R0, R34, PT ;  /* 0x000000220000720c */ /* 0x000fe20003fa6270 */
[----:B---3--:R-:W-:Y:S02]  /*05b0*/  @!P0 IMAD R5, R3, R8, RZ ;  /* 0x0000000803058224 */ /* 0x008fe400078e02ff */
[----:B------:R-:W-:Y:S02]  /*05c0*/  IMAD.MOV R4, RZ, RZ, -R6 ;  /* 0x000000ffff047224 */ /* 0x000fe400078e0a06 */
[----:B----4-:R-:W-:-:S04]  /*05d0*/  @P0 IMAD.WIDE.U32 R2, R17, R12, RZ ;  /* 0x0000000c11020225 */ /* 0x010fc800078e00ff */
[C---:B------:R-:W-:Y:S02]  /*05e0*/  @!P0 IMAD R9, R40.reuse, R9, R5 ;  /* 0x0000000928098224 */ /* 0x040fe400078e0205 */
[----:B------:R-:W-:Y:S01]  /*05f0*/  IMAD R0, R15, R4, R11 ;  /* 0x000000040f007224 */ /* 0x000fe200078e020b */
[----:B------:R-:W-:Y:S01]  /*0600*/  SHF.R.S32.HI R11, RZ, 0x1f, R10 ;  /* 0x0000001fff0b7819 */ /* 0x000fe2000001140a */
[----:B------:R-:W-:Y:S01]  /*0610*/  @!P0 IMAD.WIDE.U32 R4, R40, R8, RZ ;  /* 0x0000000828048225 */ /* 0x000fe200078e00ff */
[----:B------:R-:W-:Y:S02]  /*0620*/  LOP3.LUT R8, R7, 0xfffffff8, RZ, 0xc0, !PT ;  /* 0xfffffff807087812 */ /* 0x000fe400078ec0ff */
[----:B------:R-:W-:Y:S01]  /*0630*/  ISETP.GT.U32.AND P3, PT, R15, R0, PT ;  /* 0x000000000f00720c */ /* 0x000fe20003f64070 */
[----:B------:R-:W-:Y:S01]  /*0640*/  @P0 IMAD R3, R17, R13, R3 ;  /* 0x0000000d11030224 */ /* 0x000fe200078e0203 */
[----:B------:R-:W-:Y:S01]  /*0650*/  IADD3 R7, R10, 0x30, RZ ;  /* 0x000000300a077810 */ /* 0x000fe20007ffe0ff */
[----:B------:R-:W1:Y:S01]  /*0660*/  @!P1 LDC.64 R12, c[0x0][0x240] ;  /* 0x00009000ff0c9b82 */ /* 0x000e620000000a00 */
[----:B------:R-:W-:-:S02]  /*0670*/  IMAD.IADD R39, R70, 0x1, -R8 ;  /* 0x0000000146277824 */ /* 0x000fc400078e0a08 */
[----:B------:R-:W-:Y:S01]  /*0680*/  @!P0 IMAD.MOV.U32 R2, RZ, RZ, R4 ;  /* 0x000000ffff028224 */ /* 0x000fe200078e0004 */
[----:B------:R-:W-:Y:S01]  /*0690*/  SHF.R.S32.HI R4, RZ, 0x1f, R30 ;  /* 0x0000001fff047819 */ /* 0x000fe2000001141e */
[----:B------:R-:W-:Y:S01]  /*06a0*/  IMAD.SHL.U32 R28, R39, 0x8, RZ ;  /* 0x00000008271c7824 */ /* 0x000fe200078e00ff */
[----:B------:R-:W-:Y:S01]  /*06b0*/  ISETP.GE.AND P2, PT, R7, R34, PT ;  /* 0x000000220700720c */ /* 0x000fe20003f46270 */
[----:B------:R-:W-:Y:S01]  /*06c0*/  @!P0 IMAD.IADD R3, R5, 0x1, R9 ;  /* 0x0000000105038824 */ /* 0x000fe200078e0209 */
[----:B------:R-:W-:Y:S01]  /*06d0*/  LOP3.LUT R7, R30, R22, RZ, 0x3c, !PT ;  /* 0x000000161e077212 */ /* 0x000fe200078e3cff */
[----:B------:R-:W-:Y:S01]  /*06e0*/  IMAD R4, R4, UR4, RZ ;  /* 0x0000000404047c24 */ /* 0x000fe2000f8e02ff */
[----:B------:R-:W-:Y:S01]  /*06f0*/  SHF.R.S32.HI R29, RZ, 0x1f, R28 ;  /* 0x0000001fff1d7819 */ /* 0x000fe2000001141c */
[----:B------:R-:W-:Y:S01]  /*0700*/  @!P3 IMAD.IADD R0, R0, 0x1, -R15 ;  /* 0x000000010000b824 */ /* 0x000fe200078e0a0f */
[----:B------:R-:W-:Y:S01]  /*0710*/  IADD3 R2, P0, R28, R2, RZ ;  /* 0x000000021c027210 */ /* 0x000fe20007f1e0ff */
[----:B------:R-:W-:Y:S01]  /*0720*/  IMAD.WIDE R244, R244, 0x80, R10 ;  /* 0x00000080f4f47825 */ /* 0x000fe200078e020a */
[----:B------:R-:W-:-:S02]  /*0730*/  LEA.HI R9, R41, R70, RZ, 0x6 ;  /* 0x0000004629097211 */ /* 0x000fc400078f30ff */
[----:B------:R-:W-:Y:S01]  /*0740*/  IADD3.X R3, R29, R3, RZ, P0, !PT ;  /* 0x000000031d037210 */ /* 0x000fe200007fe4ff */
[----:B------:R-:W-:Y:S01]  /*0750*/  IMAD R4, R30, UR5, R4 ;  /* 0x000000051e047c24 */ /* 0x000fe2000f8e0204 */
[----:B------:R-:W-:Y:S01]  /*0760*/  ISETP.GE.AND P0, PT, R35, R34, PT ;  /* 0x000000222300720c */ /* 0x000fe20003f06270 */
[----:B------:R-:W-:Y:S01]  /*0770*/  @!P3 VIADD R6, R6, 0x1 ;  /* 0x000000010606b836 */ /* 0x000fe20000000000 */
[----:B------:R-:W-:Y:S01]  /*0780*/  ISETP.GE.U32.AND P6, PT, R0, R15, PT ;  /* 0x0000000f0000720c */ /* 0x000fe20003fc6070 */
[----:B------:R-:W-:Y:S01]  /*0790*/  IMAD.WIDE.U32 R16, R30, UR4, R2 ;  /* 0x000000041e107c25 */ /* 0x000fe2000f8e0002 */
[----:B------:R-:W3:Y:S01]  /*07a0*/  S2UR UR4, SR_CgaCtaId ;  /* 0x00000000000479c3 */ /* 0x000ee20000008800 */
[----:B------:R-:W-:Y:S01]  /*07b0*/  ISETP.GE.AND P4, PT, R7, RZ, PT ;  /* 0x000000ff0700720c */ /* 0x000fe20003f86270 */
[----:B------:R-:W-:Y:S01]  /*07c0*/  UMOV UR5, 0x400 ;  /* 0x0000040000057882 */ /* 0x000fe20000000000 */
[----:B------:R-:W-:Y:S01]  /*07d0*/  IMAD.SHL.U32 R0, R10, 0x40, RZ ;  /* 0x000000400a007824 */ /* 0x000fe200078e00ff */
[----:B------:R-:W4:Y:S01]  /*07e0*/  @!P2 S2R R33, SR_CgaCtaId ;  /* 0x000000000021a919 */ /* 0x000f220000008800 */
[----:B-1----:R-:W-:-:S02]  /*07f0*/  @!P1 IMAD R2, R245, R12, RZ ;  /* 0x0000000cf5029224 */ /* 0x002fc400078e02ff */
[----:B------:R-:W-:Y:S01]  /*0800*/  IMAD.IADD R15, R17, 0x1, R4 ;  /* 0x00000001110f7824 */ /* 0x000fe200078e0204 */
[----:B------:R-:W-:Y:S01]  /*0810*/  LOP3.LUT R0, R0, 0x1c0, RZ, 0xc0, !PT ;  /* 0x000001c000007812 */ /* 0x000fe200078ec0ff */
[----:B------:R-:W-:Y:S01]  /*0820*/  @!P1 IMAD.MOV.U32 R14, RZ, RZ, R16 ;  /* 0x000000ffff0e9224 */ /* 0x000fe200078e0010 */
[----:B------:R-:W1:Y:S01]  /*0830*/  @!P0 S2R R18, SR_CgaCtaId ;  /* 0x0000000000128919 */ /* 0x000e620000008800 */
[----:B------:R-:W-:Y:S01]  /*0840*/  @!P1 IMAD R8, R244, R13, R2 ;  /* 0x0000000df4089224 */ /* 0x000fe200078e0202 */
[----:B------:R-:W-:Y:S01]  /*0850*/  LOP3.LUT R4, R0, 0x38, R28, 0xf8, !PT ;  /* 0x0000003800047812 */ /* 0x000fe200078ef81c */
[----:B------:R-:W-:Y:S01]  /*0860*/  @!P1 IMAD.WIDE.U32 R2, R244, R12, R14 ;  /* 0x0000000cf4029225 */ /* 0x000fe200078e000e */
[----:B------:R-:W-:Y:S01]  /*0870*/  SHF.R.U32.HI R0, RZ, 0x3, R0 ;  /* 0x00000003ff007819 */ /* 0x000fe20000011600 */
[----:B------:R-:W2:Y:S02]  /*0880*/  @!P0 LDC.64 R12, c[0x0][0x240] ;  /* 0x00009000ff0c8b82 */ /* 0x000ea40000000a00 */
[----:B------:R-:W-:Y:S01]  /*0890*/  IMAD.SHL.U32 R7, R9, 0x8, RZ ;  /* 0x0000000809077824 */ /* 0x000fe200078e00ff */
[----:B------:R-:W-:Y:S01]  /*08a0*/  LOP3.LUT R5, R4, R0, RZ, 0x3c, !PT ;  /* 0x0000000004057212 */ /* 0x000fe200078e3cff */
[----:B------:R-:W-:Y:S01]  /*08b0*/  @P6 VIADD R6, R6, 0x1 ;  /* 0x0000000106066836 */ /* 0x000fe20000000000 */
[----:B------:R-:W-:Y:S01]  /*08c0*/  @!P1 IADD3 R0, R3, R8, RZ ;  /* 0x0000000803009210 */ /* 0x000fe20007ffe0ff */
[----:B------:R-:W4:Y:S01]  /*08d0*/  @!P5 S2R R9, SR_CgaCtaId ;  /* 0x000000000009d919 */ /* 0x000f220000008800 */
[C---:B-----5:R-:W-:Y:S01]  /*08e0*/  @!P1 LEA R4, P3, R2.reuse, R20, 0x1 ;  /* 0x0000001402049211 */ /* 0x060fe200078608ff */
[----:B------:R-:W-:Y:S01]  /*08f0*/  IMAD.MOV.U32 R32, RZ, RZ, R6 ;  /* 0x000000ffff207224 */ /* 0x000fe200078e0006 */
[----:B------:R-:W-:Y:S01]  /*0900*/  LOP3.LUT R19, R5, 0xfffffe00, R7, 0xf8, !PT ;  /* 0xfffffe0005137812 */ /* 0x000fe200078ef807 */
[----:B------:R-:W5:Y:S01]  /*0910*/  @!P0 LDC.64 R26, c[0x0][0x210] ;  /* 0x00008400ff1a8b82 */ /* 0x000f620000000a00 */
[----:B------:R-:W-:Y:S01]  /*0920*/  @!P1 LEA.HI.X R5, R2, R21, R0, 0x1, P3 ;  /* 0x0000001502059211 */ /* 0x000fe200018f0c00 */
[----:B------:R-:W-:Y:S01]  /*0930*/  @!P4 IMAD.MOV R32, RZ, RZ, -R32 ;  /* 0x000000ffff20c224 */ /* 0x000fe200078e0a20 */
[----:B------:R-:W-:Y:S01]  /*0940*/  ISETP.NE.AND P3, PT, R22, RZ, PT ;  /* 0x000000ff1600720c */ /* 0x000fe20003f65270 */
[----:B---3--:R-:W-:Y:S01]  /*0950*/  ULEA UR4, UR4, UR5, 0x18 ;  /* 0x0000000504047291 */ /* 0x008fe2000f8ec03f */
[----:B------:R-:W-:Y:S01]  /*0960*/  @!P0 IADD3 R6, P4, R244, 0x10, RZ ;  /* 0x00000010f4068810 */ /* 0x000fe20007f9e0ff */
[C---:B------:R-:W-:Y:S01]  /*0970*/  VIADD R3, R10.reuse, 0x40 ;  /* 0x000000400a037836 */ /* 0x040fe20000000000 */
[----:B------:R-:W-:Y:S01]  /*0980*/  IADD3 R2, R10, 0x50, RZ ;  /* 0x000000500a027810 */ /* 0x000fe20007ffe0ff */
[----:B------:R-:W3:Y:S01]  /*0990*/  @!P5 LDC.64 R20, c[0x0][0x240] ;  /* 0x00009000ff14db82 */ /* 0x000ee20000000a00 */
[----:B------:R-:W-:Y:S01]  /*09a0*/  @!P5 IADD3 R8, P6, R244, 0x20, RZ ;  /* 0x00000020f408d810 */ /* 0x000fe20007fde0ff */
[----:B------:R-:W-:Y:S01]  /*09b0*/  @!P0 IMAD.X R0, RZ, RZ, R245, P4 ;  /* 0x000000ffff008224 */ /* 0x000fe200020e06f5 */
[----:B------:R-:W-:-:S02]  /*09c0*/  LEA R227, R19, UR4, 0x1 ;  /* 0x0000000413e37c11 */ /* 0x000fc4000f8e08ff */
[----:B------:R-:W-:Y:S01]  /*09d0*/  ISETP.GE.AND P4, PT, R3, R34, PT ;  /* 0x000000220300720c */ /* 0x000fe20003f86270 */
[----:B--2---:R-:W-:Y:S02]  /*09e0*/  @!P0 IMAD R0, R0, R12, RZ ;  /* 0x0000000c00008224 */ /* 0x004fe400078e02ff */
[----:B------:R-:W-:Y:S01]  /*09f0*/  @!P3 LOP3.LUT R32, RZ, R22, RZ, 0x33, !PT ;  /* 0x00000016ff20b212 */ /* 0x000fe200078e33ff */
[----:B------:R-:W-:Y:S01]  /*0a00*/  @!PT LDS RZ, [RZ] ;  /* 0x00000000fffff984 */ /* 0x000fe20000000800 */
[----:B------:R-:W-:Y:S01]  /*0a10*/  @!PT LDS RZ, [RZ] ;  /* 0x00000000fffff984 */ /* 0x000fe20000000800 */
[----:B------:R-:W-:Y:S01]  /*0a20*/  @!PT LDS RZ, [RZ] ;  /* 0x00000000fffff984 */ /* 0x000fe20000000800 */
[----:B------:R-:W-:Y:S01]  /*0a30*/  @!P1 LDGSTS.E.BYPASS.LTC128B.128 [R227], desc[UR14][R4.64] ;  /* 0x0000000004e39fae */ /* 0x000fe2000b901d4e */
[----:B------:R-:W-:Y:S01]  /*0a40*/  ISETP.GE.AND P3, PT, R2, R34, PT ;  /* 0x000000220200720c */ /* 0x000fe20003f66270 */
[----:B------:R-:W-:Y:S01]  /*0a50*/  @!P0 IMAD.MOV.U32 R2, RZ, RZ, R16 ;  /* 0x000000ffff028224 */ /* 0x000fe200078e0010 */
[----:B------:R-:W2:Y:S01]  /*0a60*/  @!P5 LDC.64 R30, c[0x0][0x210] ;  /* 0x00008400ff1edb82 */ /* 0x000ea20000000a00 */
[----:B------:R1:W-:Y:S01]  /*0a70*/  @!P1 LDGSTS.E.BYPASS.LTC128B.128 [R227+0x4000], desc[UR14][R4.64+0x80] ;  /* 0x0400008004e39fae */ /* 0x0003e2000b901d4e */
[----:B------:R-:W-:Y:S02]  /*0a80*/  @!P0 IMAD.MOV.U32 R3, RZ, RZ, R15 ;  /* 0x000000ffff038224 */ /* 0x000fe400078e000f */
[----:B------:R-:W-:-:S02]  /*0a90*/  @!P5 IMAD.X R7, RZ, RZ, R245, P6 ;  /* 0x000000ffff07d224 */ /* 0x000fc400030e06f5 */
[C---:B------:R-:W-:Y:S01]  /*0aa0*/  @!P0 IMAD.WIDE.U32 R2, R6.reuse, R12, R2 ;  /* 0x0000000c06028225 */ /* 0x040fe200078e0002 */
[----:B------:R-:W2:Y:S01]  /*0ab0*/  @!P4 S2R R25, SR_CgaCtaId ;  /* 0x000000000019c919 */ /* 0x000ea20000008800 */
[----:B------:R-:W2:Y:S02]  /*0ac0*/  @!P2 LDC.64 R22, c[0x0][0x240] ;  /* 0x00009000ff16ab82 */ /* 0x000ea40000000a00 */
[----:B-1----:R-:W-:Y:S01]  /*0ad0*/  @!P0 IMAD R5, R6, R13, R0 ;  /* 0x0000000d06058224 */ /* 0x002fe200078e0200 */
[----:B------:R-:W-:Y:S01]  /*0ae0*/  @!P0 MOV R4, 0x400 ;  /* 0x0000040000048802 */ /* 0x000fe20000000f00 */
[----:B------:R-:W-:-:S04]  /*0af0*/  VIADD R0, R10, 0x60 ;  /* 0x000000600a007836 */ /* 0x000fc80000000000 */
[----:B------:R-:W1:Y:S01]  /*0b00*/  @!P4 LDC.64 R12, c[0x0][0x240] ;  /* 0x00009000ff0ccb82 */ /* 0x000e620000000a00 */
[----:B------:R-:W-:Y:S02]  /*0b10*/  @!P0 LEA R6, R18, R4, 0x18 ;  /* 0x0000000412068211 */ /* 0x000fe400078ec0ff */
[----:B------:R-:W-:Y:S01]  /*0b20*/  ISETP.GE.AND P1, PT, R0, R34, PT ;  /* 0x000000220000720c */ /* 0x000fe20003f26270 */
[----:B------:R-:W1:Y:S01]  /*0b30*/  @!P3 S2R R18, SR_CgaCtaId ;  /* 0x000000000012b919 */ /* 0x000e620000008800 */
[----:B------:R-:W-:Y:S02]  /*0b40*/  @!P5 MOV R0, 0x400 ;  /* 0x000004000000d802 */ /* 0x000fe40000000f00 */
[----:B------:R-:W-:Y:S01]  /*0b50*/  @!P0 IADD3 R5, R3, R5, RZ ;  /* 0x0000000503058210 */ /* 0x000fe20007ffe0ff */
[----:B---3--:R-:W-:Y:S01]  /*0b60*/  @!P5 IMAD R3, R7, R20, RZ ;  /* 0x000000140703d224 */ /* 0x008fe200078e02ff */
[C---:B-----5:R-:W-:Y:S02]  /*0b70*/  @!P0 LEA R4, P6, R2.reuse, R26, 0x1 ;  /* 0x0000001a02048211 */ /* 0x060fe400078c08ff */
[----:B----4-:R-:W-:Y:S01]  /*0b80*/  @!P5 LEA R9, R9, R0, 0x18 ;  /* 0x000000000909d211 */ /* 0x010fe200078ec0ff */
[----:B------:R-:W-:Y:S01]  /*0b90*/  @!P0 IMAD R0, R19, 0x2, R6 ;  /* 0x0000000213008824 */ /* 0x000fe200078e0206 */
[----:B------:R-:W-:Y:S01]  /*0ba0*/  @!P0 LEA.HI.X R5, R2, R27, R5, 0x1, P6 ;  /* 0x0000001b02058211 */ /* 0x000fe200030f0c05 */
[----:B------:R-:W-:Y:S01]  /*0bb0*/  @!P5 IMAD R7, R8, R21, R3 ;  /* 0x000000150807d224 */ /* 0x000fe200078e0203 */
[----:B------:R-:W3:Y:S01]  /*0bc0*/  @!P2 LDC.64 R26, c[0x0][0x210] ;  /* 0x00008400ff1aab82 */ /* 0x000ee20000000a00 */
[----:B------:R-:W-:-:S02]  /*0bd0*/  @!P5 IMAD.MOV.U32 R2, RZ, RZ, R16 ;  /* 0x000000ffff02d224 */ /* 0x000fc400078e0010 */
[----:B------:R-:W-:Y:S01]  /*0be0*/  @!P5 IMAD.MOV.U32 R3, RZ, RZ, R15 ;  /* 0x000000ffff03d224 */ /* 0x000fe200078e000f */
[----:B------:R-:W-:Y:S01]  /*0bf0*/  @!P0 LDGSTS.E.BYPASS.LTC128B.128 [R0+0x800], desc[UR14][R4.64] ;  /* 0x0080000004008fae */ /* 0x000fe2000b901d4e */
[----:B------:R-:W-:-:S03]  /*0c00*/  @!P5 IMAD.WIDE.U32 R2, R8, R20, R2 ;  /* 0x000000140802d225 */ /* 0x000fc600078e0002 */
[----:B------:R4:W-:Y:S01]  /*0c10*/  @!P0 LDGSTS.E.BYPASS.LTC128B.128 [R0+0x4800], desc[UR14][R4.64+0x80] ;  /* 0x0480008004008fae */ /* 0x0009e2000b901d4e */
[----:B------:R-:W-:Y:S01]  /*0c20*/  @!P2 IADD3 R6, P0, R244, 0x30, RZ ;  /* 0x00000030f406a810 */ /* 0x000fe20007f1e0ff */
[----:B------:R-:W5:Y:S01]  /*0c30*/  @!P3 LDC.64 R20, c[0x0][0x240] ;  /* 0x00009000ff14bb82 */ /* 0x000f620000000a00 */
[----:B------:R-:W-:Y:S02]  /*0c40*/  VIADD R8, R10, 0x70 ;  /* 0x000000700a087836 */ /* 0x000fe40000000000 */
[----:B----4-:R-:W-:Y:S01]  /*0c50*/  @!P5 IMAD.IADD R0, R3, 0x1, R7 ;  /* 0x000000010300d824 */ /* 0x010fe200078e0207 */
[C---:B--2---:R-:W-:Y:S02]  /*0c60*/  @!P5 LEA R4, P6, R2.reuse, R30, 0x1 ;  /* 0x0000001e0204d211 */ /* 0x044fe400078c08ff */
[----:B------:R-:W-:Y:S02]  /*0c70*/  @!P2 IADD3.X R7, RZ, R245, RZ, P0, !PT ;  /* 0x000000f5ff07a210 */ /* 0x000fe400007fe4ff */
[----:B------:R-:W-:Y:S01]  /*0c80*/  @!P5 LEA.HI.X R5, R2, R31, R0, 0x1, P6 ;  /* 0x0000001f0205d211 */ /* 0x000fe200030f0c00 */
[----:B------:R-:W-:Y:S01]  /*0c90*/  @!P5 IMAD R0, R19, 0x2, R9 ;  /* 0x000000021300d824 */ /* 0x000fe200078e0209 */
[----:B------:R-:W-:Y:S01]  /*0ca0*/  @!P2 MOV R3, 0x400 ;  /* 0x000004000003a802 */ /* 0x000fe20000000f00 */
[----:B------:R-:W-:Y:S01]  /*0cb0*/  @!P2 IMAD R2, R7, R22, RZ ;  /* 0x000000160702a224 */ /* 0x000fe200078e02ff */
[----:B------:R-:W2:Y:S01]  /*0cc0*/  @!P4 LDC.64 R30, c[0x0][0x210] ;  /* 0x00008400ff1ecb82 */ /* 0x000ea20000000a00 */
[----:B------:R-:W-:Y:S01]  /*0cd0*/  ISETP.GE.AND P0, PT, R8, R34, PT ;  /* 0x000000220800720c */ /* 0x000fe20003f06270 */
[----:B------:R-:W-:Y:S01]  /*0ce0*/  @!P5 LDGSTS.E.BYPASS.LTC128B.128 [R0+0x1000], desc[UR14][R4.64] ;  /* 0x010000000400dfae */ /* 0x000fe2000b901d4e */
[----:B------:R-:W-:Y:S01]  /*0cf0*/  @!P2 LEA R33, R33, R3, 0x18 ;  /* 0x000000032121a211 */ /* 0x000fe200078ec0ff */
[----:B------:R-:W-:-:S02]  /*0d00*/  @!P2 IMAD R7, R6, R23, R2 ;  /* 0x000000170607a224 */ /* 0x000fc400078e0202 */
[----:B------:R-:W-:Y:S01]  /*0d10*/  @!P2 IMAD.MOV.U32 R2, RZ, RZ, R16 ;  /* 0x000000ffff02a224 */ /* 0x000fe200078e0010 */
[----:B------:R4:W-:Y:S01]  /*0d20*/  @!P5 LDGSTS.E.BYPASS.LTC128B.128 [R0+0x5000], desc[UR14][R4.64+0x80] ;  /* 0x050000800400dfae */ /* 0x0009e2000b901d4e */
[----:B------:R-:W-:Y:S02]  /*0d30*/  @!P2 IMAD.MOV.U32 R3, RZ, RZ, R15 ;  /* 0x000000ffff03a224 */ /* 0x000fe400078e000f */
[----:B------:R-:W-:Y:S02]  /*0d40*/  @!P2 IMAD.WIDE.U32 R2, R6, R22, R2 ;  /* 0x000000160602a225 */ /* 0x000fe400078e0002 */
[----:B------:R-:W2:Y:S02]  /*0d50*/  @!P3 LDC.64 R22, c[0x0][0x210] ;  /* 0x00008400ff16bb82 */ /* 0x000ea40000000a00 */
[----:B------:R-:W-:Y:S02]  /*0d60*/  @!P2 IMAD.IADD R7, R3, 0x1, R7 ;  /* 0x000000010307a824 */ /* 0x000fe400078e0207 */
[----:B------:R-:W-:Y:S01]  /*0d70*/  @!P4 IMAD.MOV.U32 R3, RZ, RZ, R15 ;  /* 0x000000ffff03c224 */ /* 0x000fe200078e000f */
[----:B----4-:R-:W-:-:S02]  /*0d80*/  @!P4 IADD3 R4, P5, R244, 0x40, RZ ;  /* 0x00000040f404c810 */ /* 0x010fc40007fbe0ff */
[----:B------:R-:W-:Y:S02]  /*0d90*/  @!P3 MOV R0, 0x400 ;  /* 0x000004000000b802 */ /* 0x000fe40000000f00 */
[----:B------:R-:W-:Y:S01]  /*0da0*/  @!P4 MOV R5, 0x400 ;  /* 0x000004000005c802 */ /* 0x000fe20000000f00 */
[----:B------:R-:W-:Y:S01]  /*0db0*/  @!P4 IMAD.X R8, RZ, RZ, R245, P5 ;  /* 0x000000ffff08c224 */ /* 0x000fe200028e06f5 */
[----:B---3--:R-:W-:Y:S02]  /*0dc0*/  @!P2 LEA R6, P5, R2, R26, 0x1 ;  /* 0x0000001a0206a211 */ /* 0x008fe400078a08ff */
[----:B-1----:R-:W-:Y:S01]  /*0dd0*/  @!P3 LEA R34, R18, R0, 0x18 ;  /* 0x000000001222b211 */ /* 0x002fe200078ec0ff */
[----:B------:R-:W-:Y:S01]  /*0de0*/  @!P4 IMAD R0, R8, R12, RZ ;  /* 0x0000000c0800c224 */ /* 0x000fe200078e02ff */
[----:B------:R-:W-:Y:S01]  /*0df0*/  @!P2 LEA.HI.X R7, R2, R27, R7, 0x1, P5 ;  /* 0x0000001b0207a211 */ /* 0x000fe200028f0c07 */
[----:B------:R-:W-:Y:S01]  /*0e00*/  IMAD R18, R69, -0x20, R68 ;  /* 0xffffffe045127824 */ /* 0x000fe200078e0244 */
[----:B------:R-:W-:-:S02]  /*0e10*/  @!P4 MOV R2, R16 ;  /* 0x000000100002c202 */ /* 0x000fc40000000f00 */
[----:B------:R-:W-:Y:S02]  /*0e20*/  @!P3 IADD3 R9, P5, R244, 0x50, RZ ;  /* 0x00000050f409b810 */ /* 0x000fe40007fbe0ff */
[----:B------:R-:W-:Y:S01]  /*0e30*/  @!P4 LEA R25, R25, R5, 0x18 ;  /* 0x000000051919c211 */ /* 0x000fe200078ec0ff */
[----:B------:R-:W-:Y:S01]  /*0e40*/  @!P4 IMAD R5, R4, R13, R0 ;  /* 0x0000000d0405c224 */ /* 0x000fe200078e0200 */
[----:B------:R-:W-:Y:S01]  /*0e50*/  ISETP.GE.AND P6, PT, R10, R18, PT ;  /* 0x000000120a00720c */ /* 0x000fe20003fc6270 */
[----:B------:R-:W-:Y:S02]  /*0e60*/  @!P4 IMAD.WIDE.U32 R2, R4, R12, R2 ;  /* 0x0000000c0402c225 */ /* 0x000fe400078e0002 */
[----:B------:R-:W1:Y:S02]  /*0e70*/  @!P1 LDC.64 R12, c[0x0][0x240] ;  /* 0x00009000ff0c9b82 */ /* 0x000e640000000a00 */
[----:B------:R-:W-:Y:S02]  /*0e80*/  @!P3 IMAD.X R4, RZ, RZ, R245, P5 ;  /* 0x000000ffff04b224 */ /* 0x000fe400028e06f5 */
[----:B------:R-:W-:-:S02]  /*0e90*/  @!P4 IMAD.IADD R3, R3, 0x1, R5 ;  /* 0x000000010303c824 */ /* 0x000fc400078e0205 */
[----:B-----5:R-:W-:Y:S01]  /*0ea0*/  @!P3 IMAD R8, R4, R20, RZ ;  /* 0x000000140408b224 */ /* 0x020fe200078e02ff */
[C---:B--2---:R-:W-:Y:S01]  /*0eb0*/  @!P4 LEA R4, P5, R2.reuse, R30, 0x1 ;  /* 0x0000001e0204c211 */ /* 0x044fe200078a08ff */
[----:B------:R-:W-:Y:S01]  /*0ec0*/  @!P2 IMAD R0, R19, 0x2, R33 ;  /* 0x000000021300a824 */ /* 0x000fe200078e0221 */
[----:B------:R-:W-:Y:S01]  /*0ed0*/  P2R R33, PR, RZ, 0x40 ;  /* 0x00000040ff217803 */ /* 0x000fe20000000000 */
[----:B------:R-:W2:Y:S01]  /*0ee0*/  @!P6 S2R R26, SR_CgaCtaId ;  /* 0x00000000001ae919 */ /* 0x000ea20000008800 */
[----:B------:R-:W-:Y:S01]  /*0ef0*/  @!P4 LEA.HI.X R5, R2, R31, R3, 0x1, P5 ;  /* 0x0000001f0205c211 */ /* 0x000fe200028f0c03 */
[----:B------:R-:W-:Y:S01]  /*0f00*/  @!P3 IMAD.MOV.U32 R2, RZ, RZ, R16 ;  /* 0x000000ffff02b224 */ /* 0x000fe200078e0010 */
[----:B------:R-:W-:Y:S01]  /*0f10*/  @!P3 MOV R3, R15 ;  /* 0x0000000f0003b202 */ /* 0x000fe20000000f00 */
[----:B------:R-:W-:Y:S01]  /*0f20*/  @!P2 LDGSTS.E.BYPASS.LTC128B.128 [R0+0x1800], desc[UR14][R6.64] ;  /* 0x018000000600afae */ /* 0x000fe2000b901d4e */
[----:B------:R-:W-:-:S03]  /*0f30*/  ISETP.GE.AND P6, PT, R35, R18, PT ;  /* 0x000000122300720c */ /* 0x000fc60003fc6270 */
[----:B------:R3:W-:Y:S01]  /*0f40*/  @!P2 LDGSTS.E.BYPASS.LTC128B.128 [R0+0x5800], desc[UR14][R6.64+0x80] ;  /* 0x058000800600afae */ /* 0x0007e2000b901d4e */
[----:B------:R-:W-:Y:S01]  /*0f50*/  @!P3 IMAD.WIDE.U32 R2, R9, R20, R2 ;  /* 0x000000140902b225 */ /* 0x000fe200078e0002 */
[----:B------:R-:W-:-:S13]  /*0f60*/  ISETP.NE.AND P2, PT, R36, -0x1, PT ;  /* 0xffffffff2400780c */ /* 0x000fda0003f45270 */
[----:B------:R-:W4:Y:S01]  /*0f70*/  @P2 LDC.64 R172, c[0x0][0x250] ;  /* 0x00009400ffac2b82 */ /* 0x000f220000000a00 */
[----:B---3--:R-:W-:Y:S01]  /*0f80*/  @!P3 IMAD R6, R9, R21, R8 ;  /* 0x000000150906b224 */ /* 0x008fe200078e0208 */
[----:B------:R-:W-:-:S06]  /*0f90*/  @!P1 IADD3 R7, P5, R244, 0x60, RZ ;  /* 0x00000060f4079810 */ /* 0x000fcc0007fbe0ff */
[----:B------:R-:W3:Y:S01]  /*0fa0*/  @!P1 LDC.64 R20, c[0x0][0x210] ;  /* 0x00008400ff149b82 */ /* 0x000ee20000000a00 */
[----:B------:R-:W-:Y:S01]  /*0fb0*/  @!P4 IMAD R0, R19, 0x2, R25 ;  /* 0x000000021300c824 */ /* 0x000fe200078e0219 */
[----:B------:R-:W5:Y:S01]  /*0fc0*/  @!P0 S2R R9, SR_CgaCtaId ;  /* 0x0000000000098919 */ /* 0x000f620000008800 */
[----:B------:R-:W-:Y:S02]  /*0fd0*/  @!P3 IMAD.IADD R3, R3, 0x1, R6 ;  /* 0x000000010303b824 */ /* 0x000fe400078e0206 */
[----:B------:R-:W-:Y:S01]  /*0fe0*/  @!P1 IMAD.X R8, RZ, RZ, R245, P5 ;  /* 0x000000ffff089224 */ /* 0x000fe200028e06f5 */
[----:B------:R-:W-:Y:S01]  /*0ff0*/  @!P4 LDGSTS.E.BYPASS.LTC128B.128 [R0+0x2000], desc[UR14][R4.64] ;  /* 0x020000000400cfae */ /* 0x000fe2000b901d4e */
[----:B------:R-:W-:-:S03]  /*1000*/  ISETP.GE.AND P5, PT, R10, R18, PT ;  /* 0x000000120a00720c */ /* 0x000fc60003fa6270 */
[----:B------:R2:W-:Y:S01]  /*1010*/  @!P4 LDGSTS.E.BYPASS.LTC128B.128 [R0+0x6000], desc[UR14][R4.64+0x80] ;  /* 0x060000800400cfae */ /* 0x0005e2000b901d4e */
[----:B------:R-:W4:Y:S01]  /*1020*/  @!P1 S2R R25, SR_CgaCtaId ;  /* 0x0000000000199919 */ /* 0x000f220000008800 */
[----:B--2---:R-:W-:Y:S01]  /*1030*/  @!P3 LEA R4, P4, R2, R22, 0x1 ;  /* 0x000000160204b211 */ /* 0x004fe200078808ff */
[----:B-1----:R-:W-:Y:S01]  /*1040*/  @!P1 IMAD R0, R8, R12, RZ ;  /* 0x0000000c08009224 */ /* 0x002fe200078e02ff */
[----:B------:R-:W1:Y:S01]  /*1050*/  @!P6 S2R R22, SR_CgaCtaId ;  /* 0x000000000016e919 */ /* 0x000e620000008800 */
[----:B------:R-:W-:Y:S02]  /*1060*/  LEA.HI R8, R41, R70, RZ, 0x4 ;  /* 0x0000004629087211 */ /* 0x000fe400078f20ff */
[----:B------:R-:W-:Y:S01]  /*1070*/  @!P3 LEA.HI.X R5, R2, R23, R3, 0x1, P4 ;  /* 0x000000170205b211 */ /* 0x000fe200020f0c03 */
[----:B------:R-:W-:Y:S02]  /*1080*/  @!P1 IMAD.MOV.U32 R2, RZ, RZ, R16 ;  /* 0x000000ffff029224 */ /* 0x000fe400078e0010 */
[----:B------:R-:W-:-:S02]  /*1090*/  @!P1 IMAD.MOV.U32 R3, RZ, RZ, R15 ;  /* 0x000000ffff039224 */ /* 0x000fc400078e000f */
[----:B------:R-:W-:Y:S01]  /*10a0*/  @!P1 IMAD R6, R7, R13, R0 ;  /* 0x0000000d07069224 */ /* 0x000fe200078e0200 */
[----:B------:R-:W-:Y:S01]  /*10b0*/  @!P3 LEA R0, R19, R34, 0x1 ;  /* 0x000000221300b211 */ /* 0x000fe200078e08ff */
[----:B------:R-:W-:Y:S01]  /*10c0*/  @!P1 IMAD.WIDE.U32 R2, R7, R12, R2 ;  /* 0x0000000c07029225 */ /* 0x000fe200078e0002 */
[----:B------:R-:W-:Y:S01]  /*10d0*/  SHF.R.S32.HI R7, RZ, 0x4, R8 ;  /* 0x00000004ff077819 */ /* 0x000fe20000011408 */
[----:B------:R-:W2:Y:S02]  /*10e0*/  @P2 LDC.64 R12, c[0x0][0x248] ;  /* 0x00009200ff0c2b82 */ /* 0x000ea40000000a00 */
[----:B------:R-:W-:Y:S01]  /*10f0*/  @!P3 LDGSTS.E.BYPASS.LTC128B.128 [R0+0x2800], desc[UR14][R4.64] ;  /* 0x028000000400bfae */ /* 0x000fe2000b901d4e */
[----:B------:R-:W-:Y:S01]  /*1100*/  @!P1 IMAD.IADD R3, R3, 0x1, R6 ;  /* 0x0000000103039824 */ /* 0x000fe200078e0206 */
[----:B---3--:R-:W-:Y:S02]  /*1110*/  @!P1 LEA R20, P4, R2, R20, 0x1 ;  /* 0x0000001402149211 */ /* 0x008fe400078808ff */
[----:B------:R3:W-:Y:S01]  /*1120*/  @!P3 LDGSTS.E.BYPASS.LTC128B.128 [R0+0x6800], desc[UR14][R4.64+0x80] ;  /* 0x068000800400bfae */ /* 0x0007e2000b901d4e */
[----:B------:R-:W-:-:S02]  /*1130*/  ISETP.NE.AND P3, PT, R33, RZ, PT ;  /* 0x000000ff2100720c */ /* 0x000fc40003f65270 */
[----:B------:R-:W-:Y:S02]  /*1140*/  @!P1 LEA.HI.X R21, R2, R21, R3, 0x1, P4 ;  /* 0x0000001502159211 */ /* 0x000fe400020f0c03 */
[----:B------:R-:W-:Y:S02]  /*1150*/  LOP3.LUT R3, R8, 0xfffffff0, RZ, 0xc0, !PT ;  /* 0xfffffff008037812 */ /* 0x000fe400078ec0ff */
[----:B------:R-:W-:Y:S02]  /*1160*/  ISETP.GE.AND P4, PT, R35, R18, PT ;  /* 0x000000122300720c */ /* 0x000fe40003f86270 */
[----:B------:R-:W1:Y:S01]  /*1170*/  @!P0 LDC.64 R34, c[0x0][0x240] ;  /* 0x00009000ff228b82 */ /* 0x000e620000000a00 */
[----:B------:R-:W-:Y:S01]  /*1180*/  IMAD.IADD R6, R70, 0x1, -R3 ;  /* 0x0000000146067824 */ /* 0x000fe200078e0a03 */
[----:B------:R-:W-:-:S04]  /*1190*/  @!P1 MOV R3, 0x400 ;  /* 0x0000040000039802 */ /* 0x000fc80000000f00 */
[----:B----4-:R-:W-:Y:S02]  /*11a0*/  @!P1 LEA R27, R25, R3, 0x18 ;  /* 0x00000003191b9211 */ /* 0x010fe400078ec0ff */
[----:B---3--:R-:W-:Y:S02]  /*11b0*/  LEA.HI R4, R8, R7, RZ, 0x1 ;  /* 0x0000000708047211 */ /* 0x008fe400078f08ff */
[----:B------:R-:W-:Y:S02]  /*11c0*/  @!P3 MOV R0, 0x400 ;  /* 0x000004000000b802 */ /* 0x000fe40000000f00 */
[----:B------:R-:W-:Y:S01]  /*11d0*/  LOP3.LUT R2, R4, 0xfffffffe, RZ, 0xc0, !PT ;  /* 0xfffffffe04027812 */ /* 0x000fe200078ec0ff */
[----:B------:R-:W-:Y:S01]  /*11e0*/  @P2 IMAD.IADD R4, R24, 0x1, R36 ;  /* 0x0000000118042824 */ /* 0x000fe200078e0224 */
[----:B------:R-:W-:Y:S02]  /*11f0*/  SHF.R.S32.HI R5, RZ, 0x1f, R6 ;  /* 0x0000001fff057819 */ /* 0x000fe40000011406 */
[----:B------:R-:W-:Y:S01]  /*1200*/  @!P3 LEA R31, R26, R0, 0x18 ;  /* 0x000000001a1fb211 */ /* 0x000fe200078ec0ff */
[----:B------:R-:W-:Y:S01]  /*1210*/  IMAD.IADD R37, R7, 0x1, -R2 ;  /* 0x0000000107257824 */ /* 0x000fe200078e0a02 */
[----:B------:R-:W-:Y:S01]  /*1220*/  @!P0 MOV R2, 0x400 ;  /* 0x0000040000028802 */ /* 0x000fe20000000f00 */
[----:B------:R-:W-:Y:S01]  /*1230*/  @P2 IMAD.IADD R0, R24, 0x1, R36 ;  /* 0x0000000118002824 */ /* 0x000fe200078e0224 */
[----:B------:R-:W-:Y:S01]  /*1240*/  LEA.HI R36, R5, R6, RZ, 0x3 ;  /* 0x0000000605247211 */ /* 0x000fe200078f18ff */
[----:B--2---:R-:W-:Y:S01]  /*1250*/  @P2 IMAD R7, R4, R13, RZ ;  /* 0x0000000d04072224 */ /* 0x004fe200078e02ff */
[----:B-----5:R-:W-:Y:S01]  /*1260*/  @!P0 LEA R23, R9, R2, 0x18 ;  /* 0x0000000209178211 */ /* 0x020fe200078ec0ff */
[----:B------:R-:W-:Y:S01]  /*1270*/  @P2 IMAD R9, R0, R173, RZ ;  /* 0x000000ad00092224 */ /* 0x000fe200078e02ff */
[----:B------:R-:W-:Y:S01]  /*1280*/  LOP3.LUT R8, R36, 0xfffffff8, RZ, 0xc0, !PT ;  /* 0xfffffff824087812 */ /* 0x000fe200078ec0ff */
[----:B------:R-:W-:Y:S01]  /*1290*/  @P2 IMAD.WIDE.U32 R2, R0, R172, RZ ;  /* 0x000000ac00022225 */ /* 0x000fe200078e00ff */
[----:B------:R-:W-:-:S02]  /*12a0*/  @!P6 MOV R0, 0x400 ;  /* 0x000004000000e802 */ /* 0x000fc40000000f00 */
[----:B------:R-:W-:Y:S01]  /*12b0*/  IADD3 R38, R6, -R8, RZ ;  /* 0x8000000806267210 */ /* 0x000fe20007ffe0ff */
[----:B------:R-:W-:Y:S01]  /*12c0*/  @P2 IMAD.WIDE.U32 R4, R4, R12, RZ ;  /* 0x0000000c04042225 */ /* 0x000fe200078e00ff */
[----:B-1----:R-:W-:-:S03]  /*12d0*/  @!P6 LEA R26, R22, R0, 0x18 ;  /* 0x00000000161ae211 */ /* 0x002fc600078ec0ff */
[----:B------:R-:W-:Y:S02]  /*12e0*/  @P2 IMAD.IADD R30, R3, 0x1, R9 ;  /* 0x00000001031e2824 */ /* 0x000fe400078e0209 */
[----:B------:R-:W-:Y:S02]  /*12f0*/  @P2 IMAD.MOV.U32 R25, RZ, RZ, R2 ;  /* 0x000000ffff192224 */ /* 0x000fe400078e0002 */
[----:B------:R-:W-:Y:S02]  /*1300*/  @P2 IMAD.IADD R9, R5, 0x1, R7 ;  /* 0x0000000105092824 */ /* 0x000fe400078e0207 */
[----:B------:R-:W-:Y:S01]  /*1310*/  @P2 IMAD.MOV.U32 R8, RZ, RZ, R4 ;  /* 0x000000ffff082224 */ /* 0x000fe200078e0004 */
[----:B------:R-:W-:Y:S06]  /*1320*/  @P2 BRA `(.L_x_1033) ;  /* 0x0000000000342947 */ /* 0x000fec0003800000 */
[----:B------:R-:W1:Y:S01]  /*1330*/  LDC.64 R12, c[0x0][0x248] ;  /* 0x00009200ff0c7b82 */ /* 0x000e620000000a00 */
[----:B------:R-:W-:Y:S02]  /*1340*/  SHF.R.S32.HI R0, RZ, 0x1f, R24 ;  /* 0x0000001fff007819 */ /* 0x000fe40000011418 */
[----:B------:R-:W-:-:S05]  /*1350*/  SHF.R.S32.HI R6, RZ, 0x1f, R40 ;  /* 0x0000001fff067819 */ /* 0x000fca0000011428 */
[----:B------:R-:W2:Y:S01]  /*1360*/  LDC.64 R4, c[0x0][0x230] ;  /* 0x00008c00ff047b82 */ /* 0x000ea20000000a00 */
[-C--:B-1----:R-:W-:Y:S02]  /*1370*/  IMAD R0, R0, R12.reuse, RZ ;  /* 0x0000000c00007224 */ /* 0x082fe400078e02ff */
[----:B------:R-:W-:-:S04]  /*1380*/  IMAD.WIDE.U32 R2, R24, R12, RZ ;  /* 0x0000000c18027225 */ /* 0x000fc800078e00ff */
[----:B------:R-:W-:Y:S02]  /*1390*/  IMAD R0, R24, R13, R0 ;  /* 0x0000000d18007224 */ /* 0x000fe400078e0200 */
[----:B--2---:R-:W-:-:S03]  /*13a0*/  IMAD R6, R6, R4, RZ ;  /* 0x0000000406067224 */ /* 0x004fc600078e02ff */
[----:B------:R-:W-:Y:S01]  /*13b0*/  IADD3 R3, R3, R0, RZ ;  /* 0x0000000003037210 */ /* 0x000fe20007ffe0ff */
[C---:B------:R-:W-:Y:S02]  /*13c0*/  IMAD R5, R40.reuse, R5, R6 ;  /* 0x0000000528057224 */ /* 0x040fe400078e0206 */
[----:B------:R-:W-:-:S05]  /*13d0*/  IMAD.WIDE.U32 R2, R40, R4, R2 ;  /* 0x0000000428027225 */ /* 0x000fca00078e0002 */
[----:B------:R-:W-:Y:S02]  /*13e0*/  IADD3 R9, R3, R5, RZ ;  /* 0x0000000503097210 */ /* 0x000fe40007ffe0ff */
[----:B------:R-:W-:Y:S02]  /*13f0*/  MOV R8, R2 ;  /* 0x0000000200087202 */ /* 0x000fe40000000f00 */
.L_x_1033:
[----:B------:R-:W-:Y:S01]  /*1400*/  @!P0 IADD3 R18, P3, R244, 0x70, RZ ;  /* 0x00000070f4128810 */ /* 0x000fe20007f7e0ff */
[----:B------:R-:W-:-:S12]  /*1410*/  @P2 BRA `(.L_x_1034) ;  /* 0x0000000000342947 */ /* 0x000fd80003800000 */
        /* <DEDUP_REMOVED lines=12> */
[----:B------:R-:W-:-:S07]  /*14e0*/  MOV R25, R2 ;  /* 0x0000000200197202 */ /* 0x000fce0000000f00 */
.L_x_1034:
[----:B------:R-:W-:Y:S01]  /*14f0*/  @!P0 IMAD.X R7, RZ, RZ, R245, P3 ;  /* 0x000000ffff078224 */ /* 0x000fe200018e06f5 */
[----:B------:R-:W-:Y:S01]  /*1500*/  ISETP.NE.AND P3, PT, R33, RZ, PT ;  /* 0x000000ff2100720c */ /* 0x000fe20003f65270 */
[-C--:B------:R-:W-:Y:S01]  /*1510*/  IMAD R0, R11, R12.reuse, RZ ;  /* 0x0000000c0b007224 */ /* 0x080fe200078e02ff */
[----:B------:R-:W-:Y:S01]  /*1520*/  SHF.R.S32.HI R14, RZ, 0x1f, R32 ;  /* 0x0000001fff0e7819 */ /* 0x000fe20000011420 */
[----:B------:R-:W-:Y:S01]  /*1530*/  IMAD.WIDE.U32 R2, R10, R12, R28 ;  /* 0x0000000c0a027225 */ /* 0x000fe200078e001c */
[----:B------:R-:W-:Y:S01]  /*1540*/  ULDC.64 UR6, c[0x0][0x260] ;  /* 0x0000980000067ab9 */ /* 0x000fe20000000a00 */
[----:B------:R-:W-:Y:S02]  /*1550*/  SHF.L.U64.HI R249, R12, 0x5, R13 ;  /* 0x000000050cf97819 */ /* 0x000fe4000001020d */
[C---:B------:R-:W-:Y:S01]  /*1560*/  @!P1 IMAD R6, R19.reuse, 0x2, R27 ;  /* 0x0000000213069824 */ /* 0x040fe200078e021b */
[----:B------:R-:W-:Y:S01]  /*1570*/  IADD3 R2, P2, R8, R2, RZ ;  /* 0x0000000208027210 */ /* 0x000fe20007f5e0ff */
[----:B------:R-:W-:Y:S01]  /*1580*/  IMAD R0, R10, R13, R0 ;  /* 0x0000000d0a007224 */ /* 0x000fe200078e0200 */
[----:B------:R-:W-:Y:S01]  /*1590*/  SHF.L.U64.HI R71, R12, 0x4, R13 ;  /* 0x000000040c477819 */ /* 0x000fe2000001020d */
[----:B------:R-:W-:Y:S01]  /*15a0*/  @!P6 IMAD R17, R19, 0x2, R26 ;  /* 0x000000021311e824 */ /* 0x000fe200078e021a */
[----:B------:R-:W-:Y:S01]  /*15b0*/  @!PT LDS RZ, [RZ] ;  /* 0x00000000fffff984 */ /* 0x000fe20000000800 */
[----:B------:R-:W-:Y:S01]  /*15c0*/  @!PT LDS RZ, [RZ] ;  /* 0x00000000fffff984 */ /* 0x000fe20000000800 */
[----:B------:R-:W-:Y:S01]  /*15d0*/  @!PT LDS RZ, [RZ] ;  /* 0x00000000fffff984 */ /* 0x000fe20000000800 */
[----:B------:R-:W-:Y:S01]  /*15e0*/  @!P1 LDGSTS.E.BYPASS.LTC128B.128 [R6+0x3000], desc[UR14][R20.64] ;  /* 0x0300000014069fae */ /* 0x000fe2000b901d4e */
[----:B------:R-:W1:Y:S01]  /*15f0*/  @!P0 LDC.64 R26, c[0x0][0x210] ;  /* 0x00008400ff1a8b82 */ /* 0x000e620000000a00 */
[----:B------:R-:W-:Y:S01]  /*1600*/  IADD3.X R3, R9, R3, R0, P2, !PT ;  /* 0x0000000309037210 */ /* 0x000fe200017fe400 */
[----:B------:R-:W-:Y:S01]  /*1610*/  @!P0 IMAD.MOV.U32 R4, RZ, RZ, R16 ;  /* 0x000000ffff048224 */ /* 0x000fe200078e0010 */
[----:B------:R2:W-:Y:S01]  /*1620*/  @!P1 LDGSTS.E.BYPASS.LTC128B.128 [R6+0x7000], desc[UR14][R20.64+0x80] ;  /* 0x0700008014069fae */ /* 0x0005e2000b901d4e */
[----:B------:R-:W-:Y:S01]  /*1630*/  @!P0 IMAD.MOV.U32 R5, RZ, RZ, R15 ;  /* 0x000000ffff058224 */ /* 0x000fe200078e000f */
[----:B------:R-:W-:Y:S01]  /*1640*/  SHF.R.S32.HI R16, RZ, 0x1f, R69 ;  /* 0x0000001fff107819 */ /* 0x000fe20000011445 */
[----:B------:R-:W-:-:S02]  /*1650*/  @!P0 IMAD R0, R7, R34, RZ ;  /* 0x0000002207008224 */ /* 0x000fc400078e02ff */
[C---:B------:R-:W-:Y:S02]  /*1660*/  @!P0 IMAD R23, R19.reuse, 0x2, R23 ;  /* 0x0000000213178824 */ /* 0x040fe400078e0217 */
[----:B------:R-:W-:Y:S02]  /*1670*/  @!P3 IMAD R22, R19, 0x2, R31 ;  /* 0x000000021316b824 */ /* 0x000fe400078e021f */
[C---:B------:R-:W-:Y:S02]  /*1680*/  @!P0 IMAD R9, R18.reuse, R35, R0 ;  /* 0x0000002312098224 */ /* 0x040fe400078e0200 */
[----:B------:R-:W-:Y:S02]  /*1690*/  @!P0 IMAD.WIDE.U32 R4, R18, R34, R4 ;  /* 0x0000002212048225 */ /* 0x000fe400078e0004 */
[----:B------:R-:W3:Y:S02]  /*16a0*/  @!P3 LDC.64 R18, c[0x0][0x218] ;  /* 0x00008600ff12bb82 */ /* 0x000ee40000000a00 */
[----:B------:R-:W-:-:S04]  /*16b0*/  IMAD.WIDE.U32 R42, R32, UR6, R2 ;  /* 0x00000006202a7c25 */ /* 0x000fc8000f8e0002 */
[-C--:B------:R-:W-:Y:S01]  /*16c0*/  IMAD.WIDE.U32 R2, R10, R172.reuse, R28 ;  /* 0x000000ac0a027225 */ /* 0x080fe200078e001c */
[----:B------:R-:W-:Y:S03]  /*16d0*/  STL.64 [R1], R42 ;  /* 0x0000002a01007387 */ /* 0x000fe60000100a00 */
[----:B------:R-:W-:Y:S01]  /*16e0*/  IMAD R0, R11, R172, RZ ;  /* 0x000000ac0b007224 */ /* 0x000fe200078e02ff */
[----:B------:R-:W-:Y:S01]  /*16f0*/  IADD3 R8, P1, R25, R2, RZ ;  /* 0x0000000219087210 */ /* 0x000fe20007f3e0ff */
[----:B------:R-:W-:Y:S01]  /*1700*/  @!P0 IMAD.IADD R2, R5, 0x1, R9 ;  /* 0x0000000105028824 */ /* 0x000fe200078e0209 */
[----:B--2---:R-:W2:Y:S01]  /*1710*/  @!P6 LDC.64 R20, c[0x0][0x218] ;  /* 0x00008600ff14eb82 */ /* 0x004ea20000000a00 */
[----:B------:R-:W-:Y:S02]  /*1720*/  IMAD R6, R14, UR6, RZ ;  /* 0x000000060e067c24 */ /* 0x000fe4000f8e02ff */
[----:B------:R-:W-:-:S02]  /*1730*/  IMAD R7, R10, R173, R0 ;  /* 0x000000ad0a077224 */ /* 0x000fc400078e0200 */
[----:B------:R-:W-:Y:S01]  /*1740*/  IMAD R15, R32, UR7, R6 ;  /* 0x00000007200f7c24 */ /* 0x000fe2000f8e0206 */
[----:B-1----:R-:W-:Y:S01]  /*1750*/  @!P0 LEA R6, P2, R4, R26, 0x1 ;  /* 0x0000001a04068211 */ /* 0x002fe200078408ff */
[----:B------:R-:W-:Y:S01]  /*1760*/  IMAD.SHL.U32 R248, R12, 0x20, RZ ;  /* 0x000000200cf87824 */ /* 0x000fe200078e00ff */
[----:B------:R-:W-:Y:S01]  /*1770*/  IADD3.X R9, R30, R3, R7, P1, !PT ;  /* 0x000000031e097210 */ /* 0x000fe20000ffe407 */
[----:B------:R-:W-:Y:S01]  /*1780*/  IMAD R0, R249, R69, RZ ;  /* 0x00000045f9007224 */ /* 0x000fe200078e02ff */
[----:B------:R-:W-:Y:S01]  /*1790*/  @!P0 LEA.HI.X R7, R4, R27, R2, 0x1, P2 ;  /* 0x0000001b04078211 */ /* 0x000fe200010f0c02 */
[----:B------:R-:W-:Y:S01]  /*17a0*/  IMAD.IADD R247, R43, 0x1, R15 ;  /* 0x000000012bf77824 */ /* 0x000fe200078e020f */
[----:B------:R-:W-:Y:S01]  /*17b0*/  ULDC.64 UR6, c[0x0][0x268] ;  /* 0x00009a0000067ab9 */ /* 0x000fe20000000a00 */
[----:B------:R-:W-:Y:S02]  /*17c0*/  IMAD.MOV.U32 R246, RZ, RZ, R42 ;  /* 0x000000fffff67224 */ /* 0x000fe400078e002a */
[-C--:B------:R-:W-:Y:S01]  /*17d0*/  IMAD R0, R16, R248.reuse, R0 ;  /* 0x000000f810007224 */ /* 0x080fe200078e0200 */
[----:B------:R-:W-:Y:S01]  /*17e0*/  @!P0 LDGSTS.E.BYPASS.LTC128B.128 [R23+0x3800], desc[UR14][R6.64] ;  /* 0x0380000006178fae */ /* 0x000fe2000b901d4e */
[----:B------:R-:W-:-:S03]  /*17f0*/  IMAD.WIDE.U32 R2, R69, R248, R246 ;  /* 0x000000f845027225 */ /* 0x000fc600078e00f6 */
[----:B------:R1:W-:Y:S01]  /*1800*/  @!P0 LDGSTS.E.BYPASS.LTC128B.128 [R23+0x7800], desc[UR14][R6.64+0x80] ;  /* 0x0780008006178fae */ /* 0x0003e2000b901d4e */
[----:B------:R-:W-:Y:S01]  /*1810*/  IMAD.SHL.U32 R94, R12, 0x10, RZ ;  /* 0x000000100c5e7824 */ /* 0x000fe200078e00ff */
[----:B---3--:R-:W-:Y:S01]  /*1820*/  @!P3 LEA R4, P2, R2, R18, 0x1 ;  /* 0x000000120204b211 */ /* 0x008fe200078408ff */
[----:B------:R-:W-:Y:S01]  /*1830*/  IMAD R5, R14, UR6, RZ ;  /* 0x000000060e057c24 */ /* 0x000fe2000f8e02ff */
[----:B------:R-:W3:Y:S01]  /*1840*/  @!P5 LDC.64 R12, c[0x0][0x220] ;  /* 0x00008800ff0cdb82 */ /* 0x000ee20000000a00 */
[----:B------:R-:W-:Y:S01]  /*1850*/  IMAD.IADD R0, R3, 0x1, R0 ;  /* 0x0000000103007824 */ /* 0x000fe200078e0200 */
[----:B------:R-:W-:Y:S01]  /*1860*/  @!P6 IADD3 R3, P1, R94, R2, RZ ;  /* 0x000000025e03e210 */ /* 0x000fe20007f3e0ff */
[C---:B------:R-:W-:Y:S02]  /*1870*/  IMAD R14, R32.reuse, UR7, R5 ;  /* 0x00000007200e7c24 */ /* 0x040fe4000f8e0205 */
[----:B------:R-:W-:Y:S01]  /*1880*/  IMAD.WIDE.U32 R250, R32, UR6, R8 ;  /* 0x0000000620fa7c25 */ /* 0x000fe2000f8e0008 */
[----:B------:R-:W-:-:S03]  /*1890*/  @!P3 LEA.HI.X R5, R2, R19, R0, 0x1, P2 ;  /* 0x000000130205b211 */ /* 0x000fc600010f0c00 */
[----:B------:R-:W-:Y:S01]  /*18a0*/  @!P6 IMAD.X R0, R71, 0x1, R0, P1 ;  /* 0x000000014700e824 */ /* 0x000fe200008e0600 */
[----:B--2---:R-:W-:Y:S01]  /*18b0*/  @!P6 LEA R2, P1, R3, R20, 0x1 ;  /* 0x000000140302e211 */ /* 0x004fe200078208ff */
[----:B------:R-:W-:Y:S01]  /*18c0*/  @!P3 LDGSTS.E.BYPASS.LTC128B.128 [R22+0x8000], desc[UR14][R4.64] ;  /* 0x080000000416bfae */ /* 0x000fe2000b901d4e */
[----:B------:R-:W-:Y:S02]  /*18d0*/  IMAD.IADD R252, R251, 0x1, R14 ;  /* 0x00000001fbfc7824 */ /* 0x000fe400078e020e */
[----:B------:R-:W-:Y:S01]  /*18e0*/  @!P6 LEA.HI.X R3, R3, R21, R0, 0x1, P1 ;  /* 0x000000150303e211 */ /* 0x000fe200008f0c00 */
[----:B------:R2:W-:Y:S01]  /*18f0*/  @!P3 LDGSTS.E.BYPASS.LTC128B.128 [R22+0x9000], desc[UR14][R4.64+0x80] ;  /* 0x090000800416bfae */ /* 0x0005e2000b901d4e */
[----:B------:R-:W-:-:S03]  /*1900*/  SHF.L.U32 R0, R39, 0x6, RZ ;  /* 0x0000000627007819 */ /* 0x000fc600000006ff */
[----:B------:R-:W-:Y:S01]  /*1910*/  @!P6 LDGSTS.E.BYPASS.LTC128B.128 [R17+0x8800], desc[UR14][R2.64] ;  /* 0x088000000211efae */ /* 0x000fe2000b901d4e */
[----:B------:R-:W-:-:S03]  /*1920*/  LOP3.LUT R0, R0, 0x1c0, RZ, 0xc0, !PT ;  /* 0x000001c000007812 */ /* 0x000fc600078ec0ff */
[----:B------:R4:W-:Y:S01]  /*1930*/  @!P6 LDGSTS.E.BYPASS.LTC128B.128 [R17+0x9800], desc[UR14][R2.64+0x80] ;  /* 0x098000800211efae */ /* 0x0009e2000b901d4e */
[----:B-1----:R-:W-:Y:S02]  /*1940*/  IMAD.SHL.U32 R6, R10, 0x8, RZ ;  /* 0x000000080a067824 */ /* 0x002fe400078e00ff */
[----:B------:R-:W1:Y:S01]  /*1950*/  @!P4 LDC.64 R10, c[0x0][0x220] ;  /* 0x00008800ff0acb82 */ /* 0x000e620000000a00 */
[----:B------:R-:W0:Y:S01]  /*1960*/  LDGDEPBAR ;  /* 0x00000000000079af */ /* 0x000e220000000000 */
[----:B------:R-:W-:Y:S01]  /*1970*/  IMAD.SHL.U32 R7, R37, 0x8, RZ ;  /* 0x0000000825077824 */ /* 0x000fe200078e00ff */
[----:B------:R-:W-:Y:S02]  /*1980*/  LOP3.LUT R8, R0, 0x8, R6, 0xf8, !PT ;  /* 0x0000000800087812 */ /* 0x000fe400078ef806 */
[----:B------:R-:W-:-:S04]  /*1990*/  SHF.R.U32.HI R6, RZ, 0x3, R0 ;  /* 0x00000003ff067819 */ /* 0x000fc80000011600 */
[----:B------:R-:W-:Y:S02]  /*19a0*/  LOP3.LUT R9, R8, R6, RZ, 0x3c, !PT ;  /* 0x0000000608097212 */ /* 0x000fe400078e3cff */
[----:B------:R-:W-:-:S04]  /*19b0*/  LEA.HI R8, R41, R70, RZ, 0x5 ;  /* 0x0000004629087211 */ /* 0x000fc800078f28ff */
[----:B------:R-:W-:Y:S01]  /*19c0*/  SHF.R.S32.HI R8, RZ, 0x5, R8 ;  /* 0x00000005ff087819 */ /* 0x000fe20000011408 */
[----:B--2---:R-:W-:Y:S02]  /*19d0*/  IMAD.SHL.U32 R4, R38, 0x40, RZ ;  /* 0x0000004026047824 */ /* 0x004fe400078e00ff */
[----:B------:R-:W-:-:S03]  /*19e0*/  IMAD R5, R16, R172, RZ ;  /* 0x000000ac10057224 */ /* 0x000fc600078e02ff */
[----:B------:R-:W-:Y:S01]  /*19f0*/  LOP3.LUT R4, R4, 0x1c0, RZ, 0xc0, !PT ;  /* 0x000001c004047812 */ /* 0x000fe200078ec0ff */
[C---:B------:R-:W-:Y:S02]  /*1a00*/  IMAD R5, R69.reuse, R173, R5 ;  /* 0x000000ad45057224 */ /* 0x040fe400078e0205 */
[----:B----4-:R-:W-:Y:S01]  /*1a10*/  IMAD.WIDE.U32 R2, R69, R172, RZ ;  /* 0x000000ac45027225 */ /* 0x010fe200078e00ff */
[----:B------:R-:W-:-:S04]  /*1a20*/  DEPBAR.LE SB0, 0x0 ;  /* 0x000080000000791a */ /* 0x000fc80000000000 */
[----:B------:R-:W-:Y:S01]  /*1a30*/  BAR.SYNC.DEFER_BLOCKING 0x0 ;  /* 0x0000000000007b1d */ /* 0x000fe20000010000 */
[----:B------:R-:W-:Y:S01]  /*1a40*/  LOP3.LUT R7, R4, 0x8, R7, 0xf8, !PT ;  /* 0x0000000804077812 */ /* 0x000fe200078ef807 */
[----:B------:R-:W-:Y:S01]  /*1a50*/  IMAD.IADD R3, R3, 0x1, R5 ;  /* 0x0000000103037824 */ /* 0x000fe200078e0205 */
[----:B------:R-:W-:Y:S01]  /*1a60*/  SHF.R.U32.HI R4, RZ, 0x3, R4 ;  /* 0x00000003ff047819 */ /* 0x000fe20000011604 */
[----:B------:R-:W-:Y:S01]  /*1a70*/  IMAD.SHL.U32 R5, R36, 0x40, RZ ;  /* 0x0000004024057824 */ /* 0x000fe200078e00ff */
[C---:B------:R-:W-:Y:S02]  /*1a80*/  LEA R0, P0, R2.reuse, R250, 0x5 ;  /* 0x000000fa02007211 */ /* 0x040fe400078028ff */
[----:B------:R-:W-:Y:S02]  /*1a90*/  LOP3.LUT R93, R7, R4, RZ, 0x3c, !PT ;  /* 0x00000004075d7212 */ /* 0x000fe400078e3cff */
[----:B------:R-:W-:Y:S02]  /*1aa0*/  LEA.HI.X R2, R2, R252, R3, 0x5, P0 ;  /* 0x000000fc02027211 */ /* 0x000fe400000f2c03 */
[----:B---3--:R-:W-:-:S02]  /*1ab0*/  @!P5 LEA R4, P0, R0, R12, 0x1 ;  /* 0x0000000c0004d211 */ /* 0x008fc400078008ff */
[----:B------:R-:W-:Y:S02]  /*1ac0*/  @!P4 LEA R3, P1, R172, R0, 0x4 ;  /* 0x00000000ac03c211 */ /* 0x000fe400078220ff */
[----:B------:R-:W-:Y:S02]  /*1ad0*/  LOP3.LUT R92, R5, 0xfffffe00, RZ, 0xc0, !PT ;  /* 0xfffffe00055c7812 */ /* 0x000fe400078ec0ff */
[----:B------:R-:W-:Y:S01]  /*1ae0*/  @!P5 LEA.HI.X R5, R0, R13, R2, 0x1, P0 ;  /* 0x0000000d0005d211 */ /* 0x000fe200000f0c02 */
[----:B------:R-:W-:Y:S01]  /*1af0*/  IMAD R0, R37, 0x200, R9 ;  /* 0x0000020025007824 */ /* 0x000fe200078e0209 */
[C---:B-1----:R-:W-:Y:S01]  /*1b00*/  @!P4 LEA R6, P0, R3.reuse, R10, 0x1 ;  /* 0x0000000a0306c211 */ /* 0x042fe200078008ff */
[----:B------:R-:W-:Y:S01]  /*1b10*/  IMAD R8, R8, 0x400, R92 ;  /* 0x0000040008087824 */ /* 0x000fe200078e025c */
[----:B------:R-:W-:Y:S02]  /*1b20*/  @!P4 LEA.HI.X R2, R172, R2, R173, 0x4, P1 ;  /* 0x00000002ac02c211 */ /* 0x000fe400008f24ad */
[----:B------:R-:W-:Y:S01]  /*1b30*/  LEA R139, R0, UR4, 0x1 ;  /* 0x00000004008b7c11 */ /* 0x000fe2000f8e08ff */
[----:B------:R-:W-:Y:S01]  /*1b40*/  @P5 STS.128 [R227+0xa000], RZ ;  /* 0x00a000ffe3005388 */ /* 0x000fe20000000c00 */
[----:B------:R-:W-:Y:S01]  /*1b50*/  @!P4 LEA.HI.X R7, R3, R11, R2, 0x1, P0 ;  /* 0x0000000b0307c211 */ /* 0x000fe200000f0c02 */
[----:B------:R-:W-:Y:S01]  /*1b60*/  IMAD.IADD R2, R93, 0x1, R8 ;  /* 0x000000015d027824 */ /* 0x000fe200078e0208 */
[----:B------:R-:W-:Y:S01]  /*1b70*/  R2P PR, R38, 0x6 ;  /* 0x0000000626007804 */ /* 0x000fe20000000000 */
[----:B------:R-:W-:Y:S01]  /*1b80*/  @P5 STS.128 [R227+0xb000], RZ ;  /* 0x00b000ffe3005388 */ /* 0x000fe20000000c00 */
[----:B------:R-:W-:-:S02]  /*1b90*/  IMAD.MOV.U32 R3, RZ, RZ, 0x10 ;  /* 0x00000010ff037424 */ /* 0x000fc400078e00ff */
[----:B------:R-:W-:Y:S01]  /*1ba0*/  LEA R213, R2, UR4, 0x1 ;  /* 0x0000000402d57c11 */ /* 0x000fe2000f8e08ff */
[----:B------:R-:W-:Y:S01]  /*1bb0*/  @!PT LDS RZ, [RZ] ;  /* 0x00000000fffff984 */ /* 0x000fe20000000800 */
[----:B------:R-:W-:Y:S01]  /*1bc0*/  @!PT LDS RZ, [RZ] ;  /* 0x00000000fffff984 */ /* 0x000fe20000000800 */
[----:B------:R-:W-:Y:S01]  /*1bd0*/  @!PT LDS RZ, [RZ] ;  /* 0x00000000fffff984 */ /* 0x000fe20000000800 */
[----:B------:R-:W-:Y:S01]  /*1be0*/  @!P5 LDGSTS.E.BYPASS.LTC128B.128 [R227+0xa000], desc[UR14][R4.64] ;  /* 0x0a00000004e3dfae */ /* 0x000fe2000b901d4e */
[----:B------:R-:W-:Y:S01]  /*1bf0*/  MOV R2, 0xffffffe0 ;  /* 0xffffffe000027802 */ /* 0x000fe20000000f00 */
[----:B------:R-:W-:Y:S01]  /*1c00*/  VIADD R0, R139, 0x8000 ;  /* 0x000080008b007836 */ /* 0x000fe20000000000 */
[----:B------:R-:W-:Y:S01]  /*1c10*/  SEL R3, R3, 0xfffffff0, !P1 ;  /* 0xfffffff003037807 */ /* 0x000fe20004800000 */
[----:B------:R-:W-:Y:S01]  /*1c20*/  @!P5 LDGSTS.E.BYPASS.LTC128B.128 [R227+0xb000], desc[UR14][R4.64+0x80] ;  /* 0x0b00008004e3dfae */ /* 0x000fe2000b901d4e */
[----:B------:R-:W-:Y:S01]  /*1c30*/  SEL R2, R2, 0x20, P2 ;  /* 0x0000002002027807 */ /* 0x000fe20001000000 */
[----:B------:R-:W-:Y:S01]  /*1c40*/  VIADD R222, R139, 0x8020 ;  /* 0x000080208bde7836 */ /* 0x000fe20000000000 */
[----:B------:R-:W-:Y:S01]  /*1c50*/  R2P PR, R39, 0x6 ;  /* 0x0000000627007804 */ /* 0x000fe20000000000 */
[----:B------:R-:W-:Y:S01]  /*1c60*/  @P4 STS.128 [R227+0xa800], RZ ;  /* 0x00a800ffe3004388 */ /* 0x000fe20000000c00 */
[----:B------:R-:W-:-:S02]  /*1c70*/  IMAD R215, R3, 0x2, R213 ;  /* 0x0000000203d77824 */ /* 0x000fc400078e02d5 */
[C---:B------:R-:W-:Y:S01]  /*1c80*/  IMAD R221, R2.reuse, 0x2, R213 ;  /* 0x0000000202dd7824 */ /* 0x040fe200078e02d5 */
[----:B------:R-:W-:Y:S01]  /*1c90*/  @P4 STS.128 [R227+0xb800], RZ ;  /* 0x00b800ffe3004388 */ /* 0x000fe20000000c00 */
[----:B------:R-:W-:-:S03]  /*1ca0*/  IMAD R220, R2, 0x2, R215 ;  /* 0x0000000202dc7824 */ /* 0x000fc600078e02d7 */
[----:B------:R-:W-:Y:S01]  /*1cb0*/  @!PT LDS RZ, [RZ] ;  /* 0x00000000fffff984 */ /* 0x000fe20000000800 */
[----:B------:R-:W-:Y:S01]  /*1cc0*/  @!PT LDS RZ, [RZ] ;  /* 0x00000000fffff984 */ /* 0x000fe20000000800 */
[----:B------:R-:W-:Y:S01]  /*1cd0*/  @!PT LDS RZ, [RZ] ;  /* 0x00000000fffff984 */ /* 0x000fe20000000800 */
[----:B------:R-:W-:Y:S04]  /*1ce0*/  @!P4 LDGSTS.E.BYPASS.LTC128B.128 [R227+0xa800], desc[UR14][R6.64] ;  /* 0x0a80000006e3cfae */ /* 0x000fe8000b901d4e */
[----:B------:R1:W-:Y:S01]  /*1cf0*/  @!P4 LDGSTS.E.BYPASS.LTC128B.128 [R227+0xb800], desc[UR14][R6.64+0x80] ;  /* 0x0b80008006e3cfae */ /* 0x0003e2000b901d4e */
[----:B------:R-:W-:Y:S02]  /*1d00*/  @P1 VIADD R222, R0, 0xffffffe0 ;  /* 0xffffffe000de1836 */ /* 0x000fe40000000000 */
[----:B------:R-:W-:Y:S01]  /*1d10*/  IMAD.MOV.U32 R0, RZ, RZ, 0x40 ;  /* 0x00000040ff007424 */ /* 0x000fe200078e00ff */
[----:B------:R-:W-:Y:S04]  /*1d20*/  LDSM.16.M88.4 R8, [R213] ;  /* 0x00000000d508783b */ /* 0x000fe80000000200 */
[----:B------:R-:W2:Y:S01]  /*1d30*/  LDSM.16.M88.4 R20, [R139+0x8000] ;  /* 0x008000008b14783b */ /* 0x000ea20000000200 */
[----:B------:R-:W-:-:S03]  /*1d40*/  SEL R0, R0, 0xffffffc0, !P2 ;  /* 0xffffffc000007807 */ /* 0x000fc60005000000 */
[----:B------:R-:W3:Y:S02]  /*1d50*/  LDSM.16.M88.4 R28, [R139+0x8800] ;  /* 0x008800008b1c783b */ /* 0x000ee40000000200 */
[----:B------:R-:W-:Y:S02]  /*1d60*/  IMAD.IADD R219, R139, 0x1, R0 ;  /* 0x000000018bdb7824 */ /* 0x000fe400078e0200 */
[----:B------:R-:W-:Y:S01]  /*1d70*/  LDSM.16.M88.4 R16, [R215] ;  /* 0x00000000d710783b */ /* 0x000fe20000000200 */
[----:B------:R-:W-:Y:S01]  /*1d80*/  IMAD.IADD R218, R0, 0x1, R222 ;  /* 0x0000000100da7824 */ /* 0x000fe200078e02de */
[----:B------:R-:W-:Y:S02]  /*1d90*/  SHF.L.U32 R0, R70, 0x1, RZ ;  /* 0x0000000146007819 */ /* 0x000fe400000006ff */
[----:B------:R-:W-:Y:S02]  /*1da0*/  LDSM.16.M88.4 R32, [R222] ;  /* 0x00000000de20783b */ /* 0x000fe40000000200 */
[----:B------:R-:W-:-:S02]  /*1db0*/  LOP3.LUT R0, R0, 0x6, RZ, 0xc0, !PT ;  /* 0x0000000600007812 */ /* 0x000fc400078ec0ff */
[----:B------:R-:W-:Y:S03]  /*1dc0*/  LDSM.16.M88.4 R12, [R215+0x2000] ;  /* 0x00200000d70c783b */ /* 0x000fe60000000200 */
[----:B------:R-:W-:Y:S01]  /*1dd0*/  IMAD R0, R69, 0x20, R0 ;  /* 0x0000002045007824 */ /* 0x000fe200078e0200 */
[----:B-1----:R-:W1:Y:S04]  /*1de0*/  LDSM.16.M88.4 R4, [R213+0x2000] ;  /* 0x00200000d504783b */ /* 0x002e680000000200 */
[----:B------:R-:W4:Y:S04]  /*1df0*/  LDSM.16.M88.4 R36, [R222+0x800] ;  /* 0x00080000de24783b */ /* 0x000f280000000200 */
[----:B------:R-:W-:Y:S04]  /*1e00*/  LDSM.16.M88.4 R40, [R219+0x8000] ;  /* 0x00800000db28783b */ /* 0x000fe80000000200 */
[----:B------:R-:W-:Y:S04]  /*1e10*/  LDSM.16.M88.4 R24, [R221] ;  /* 0x00000000dd18783b */ /* 0x000fe80000000200 */
[----:B------:R-:W-:Y:S01]  /*1e20*/  LDSM.16.M88.4 R72, [R219+0x8800] ;  /* 0x00880000db48783b */ /* 0x000fe20000000200 */
[C---:B--2---:R-:W-:Y:S03]  /*1e30*/  HMMA.16816.F32.BF16 R56, R8.reuse, R20, RZ ;  /* 0x000000140838723c */ /* 0x044fe600000418ff */
[----:B------:R-:W0:Y:S03]  /*1e40*/  LDGDEPBAR ;  /* 0x00000000000079af */ /* 0x000e260000000000 */
[C---:B------:R-:W-:Y:S06]  /*1e50*/  HMMA.16816.F32.BF16 R80, R8.reuse, R22, RZ ;  /* 0x000000160850723c */ /* 0x040fec00000418ff */
[C---:B---3--:R-:W-:Y:S06]  /*1e60*/  HMMA.16816.F32.BF16 R88, R8.reuse, R28, RZ ;  /* 0x0000001c0858723c */ /* 0x048fec00000418ff */
[----:B------:R-:W-:Y:S01]  /*1e70*/  HMMA.16816.F32.BF16 R76, R8, R30, RZ ;  /* 0x0000001e084c723c */ /* 0x000fe200000418ff */
[----:B------:R-:W-:Y:S05]  /*1e80*/  LDSM.16.M88.4 R8, [R220+0x2000] ;  /* 0x00200000dc08783b */ /* 0x000fea0000000200 */
[C---:B-1----:R-:W-:Y:S06]  /*1e90*/  HMMA.16816.F32.BF16 R52, R4.reuse, R20, RZ ;  /* 0x000000140434723c */ /* 0x042fec00000418ff */
[C---:B------:R-:W-:Y:S06]  /*1ea0*/  HMMA.16816.F32.BF16 R48, R4.reuse, R22, RZ ;  /* 0x000000160430723c */ /* 0x040fec00000418ff */
[C---:B------:R-:W-:Y:S06]  /*1eb0*/  HMMA.16816.F32.BF16 R44, R4.reuse, R28, RZ ;  /* 0x0000001c042c723c */ /* 0x040fec00000418ff */
[----:B------:R-:W-:Y:S01]  /*1ec0*/  HMMA.16816.F32.BF16 R60, R4, R30, RZ ;  /* 0x0000001e043c723c */ /* 0x000fe200000418ff */
[----:B------:R-:W1:Y:S05]  /*1ed0*/  LDSM.16.M88.4 R4, [R221+0x2000] ;  /* 0x00200000dd04783b */ /* 0x000e6a0000000200 */
[-C--:B------:R-:W-:Y:S06]  /*1ee0*/  HMMA.16816.F32.BF16 R84, R16, R32.reuse, R56 ;  /* 0x000000201054723c */ /* 0x080fec0000041838 */
[C---:B------:R-:W-:Y:S01]  /*1ef0*/  HMMA.16816.F32.BF16 R56, R12.reuse, R32, R52 ;  /* 0x000000200c38723c */ /* 0x040fe20000041834 */
[----:B------:R-:W-:Y:S05]  /*1f00*/  LDSM.16.M88.4 R52, [R218+0x800] ;  /* 0x00080000da34783b */ /* 0x000fea0000000200 */
[C---:B------:R-:W-:Y:S01]  /*1f10*/  HMMA.16816.F32.BF16 R28, R12.reuse, R34, R48 ;  /* 0x000000220c1c723c */ /* 0x040fe20000041830 */
[----:B------:R-:W-:Y:S05]  /*1f20*/  LDSM.16.M88.4 R48, [R139+0x9800] ;  /* 0x009800008b30783b */ /* 0x000fea0000000200 */
[C---:B----4-:R-:W-:Y:S01]  /*1f30*/  HMMA.16816.F32.BF16 R64, R12.reuse, R36, R44 ;  /* 0x000000240c40723c */ /* 0x050fe2000004182c */
[----:B------:R-:W2:Y:S05]  /*1f40*/  LDSM.16.M88.4 R44, [R218] ;  /* 0x00000000da2c783b */ /* 0x000eaa0000000200 */
[----:B------:R-:W-:Y:S01]  /*1f50*/  HMMA.16816.F32.BF16 R20, R12, R38, R60 ;  /* 0x000000260c14723c */ /* 0x000fe2000004183c */
[----:B------:R-:W3:Y:S05]  /*1f60*/  LDSM.16.M88.4 R12, [R220] ;  /* 0x00000000dc0c783b */ /* 0x000eea0000000200 */
[C---:B------:R-:W-:Y:S06]  /*1f70*/  HMMA.16816.F32.BF16 R80, R16.reuse, R34, R80 ;  /* 0x000000221050723c */ /* 0x040fec0000041850 */
[C---:B------:R-:W-:Y:S06]  /*1f80*/  HMMA.16816.F32.BF16 R88, R16.reuse, R36, R88 ;  /* 0x000000241058723c */ /* 0x040fec0000041858 */
[----:B------:R-:W-:Y:S06]  /*1f90*/  HMMA.16816.F32.BF16 R60, R16, R38, R76 ;  /* 0x00000026103c723c */ /* 0x000fec000004184c */
[-C--:B-1----:R-:W-:Y:S06]  /*1fa0*/  HMMA.16816.F32.BF16 R56, R4, R40.reuse, R56 ;  /* 0x000000280438723c */ /* 0x082fec0000041838 */
[----:B------:R-:W-:Y:S06]  /*1fb0*/  HMMA.16816.F32.BF16 R36, R24, R40, R84 ;  /* 0x000000281824723c */ /* 0x000fec0000041854 */
[C---:B------:R-:W-:Y:S01]  /*1fc0*/  HMMA.16816.F32.BF16 R32, R4.reuse, R42, R28 ;  /* 0x0000002a0420723c */ /* 0x040fe2000004181c */
[----:B------:R-:W-:Y:S05]  /*1fd0*/  LDSM.16.M88.4 R28, [R139+0x9000] ;  /* 0x009000008b1c783b */ /* 0x000fea0000000200 */
[C---:B------:R-:W-:Y:S06]  /*1fe0*/  HMMA.16816.F32.BF16 R64, R4.reuse, R72, R64 ;  /* 0x000000480440723c */ /* 0x040fec0000041840 */
[----:B------:R-:W-:Y:S01]  /*1ff0*/  HMMA.16816.F32.BF16 R16, R4, R74, R20 ;  /* 0x0000004a0410723c */ /* 0x000fe20000041814 */
[----:B------:R-:W1:Y:S04]  /*2000*/  LDSM.16.M88.4 R4, [R213+0x6000] ;  /* 0x00600000d504783b */ /* 0x000e680000000200 */
[----:B------:R-:W4:Y:S01]  /*2010*/  LDSM.16.M88.4 R20, [R213+0x4000] ;  /* 0x00400000d514783b */ /* 0x000f220000000200 */
[C---:B------:R-:W-:Y:S03]  /*2020*/  HMMA.16816.F32.BF16 R80, R24.reuse, R42, R80 ;  /* 0x0000002a1850723c */ /* 0x040fe60000041850 */
[----:B------:R-:W-:Y:S03]  /*2030*/  LDSM.16.M88.4 R40, [R222+0x1000] ;  /* 0x00100000de28783b */ /* 0x000fe60000000200 */
[C---:B------:R-:W-:Y:S06]  /*2040*/  HMMA.16816.F32.BF16 R76, R24.reuse, R72, R88 ;  /* 0x00000048184c723c */ /* 0x040fec0000041858 */
[----:B------:R-:W-:Y:S01]  /*2050*/  HMMA.16816.F32.BF16 R72, R24, R74, R60 ;  /* 0x0000004a1848723c */ /* 0x000fe2000004183c */
[----:B------:R-:W-:Y:S04]  /*2060*/  LDSM.16.M88.4 R24, [R215+0x4000] ;  /* 0x00400000d718783b */ /* 0x000fe80000000200 */
[----:B------:R-:W-:Y:S01]  /*2070*/  LDSM.16.M88.4 R60, [R222+0x1800] ;  /* 0x00180000de3c783b */ /* 0x000fe20000000200 */
[-C--:B--2---:R-:W-:Y:S06]  /*2080*/  HMMA.16816.F32.BF16 R56, R8, R44.reuse, R56 ;  /* 0x0000002c0838723c */ /* 0x084fec0000041838 */
[----:B---3--:R-:W-:Y:S06]  /*2090*/  HMMA.16816.F32.BF16 R36, R12, R44, R36 ;  /* 0x0000002c0c24723c */ /* 0x008fec0000041824 */
[C---:B------:R-:W-:Y:S06]  /*20a0*/  HMMA.16816.F32.BF16 R32, R8.reuse, R46, R32 ;  /* 0x0000002e0820723c */ /* 0x040fec0000041820 */
[C---:B------:R-:W-:Y:S06]  /*20b0*/  HMMA.16816.F32.BF16 R64, R8.reuse, R52, R64 ;  /* 0x000000340840723c */ /* 0x040fec0000041840 */
[----:B------:R-:W-:Y:S01]  /*20c0*/  HMMA.16816.F32.BF16 R8, R8, R54, R16 ;  /* 0x000000360808723c */ /* 0x000fe20000041810 */
[----:B------:R-:W2:Y:S05]  /*20d0*/  LDSM.16.M88.4 R16, [R215+0x6000] ;  /* 0x00600000d710783b */ /* 0x000eaa0000000200 */
[C---:B------:R-:W-:Y:S06]  /*20e0*/  HMMA.16816.F32.BF16 R84, R12.reuse, R46, R80 ;  /* 0x0000002e0c54723c */ /* 0x040fec0000041850 */
[C---:B------:R-:W-:Y:S06]  /*20f0*/  HMMA.16816.F32.BF16 R80, R12.reuse, R52, R76 ;  /* 0x000000340c50723c */ /* 0x040fec000004184c */
[----:B------:R-:W-:Y:S06]  /*2100*/  HMMA.16816.F32.BF16 R76, R12, R54, R72 ;  /* 0x000000360c4c723c */ /* 0x000fec0000041848 */
[-C--:B-1----:R-:W-:Y:S06]  /*2110*/  HMMA.16816.F32.BF16 R72, R4, R28.reuse, R56 ;  /* 0x0000001c0448723c */ /* 0x082fec0000041838 */
[----:B----4-:R-:W-:Y:S01]  /*2120*/  HMMA.16816.F32.BF16 R56, R20, R28, R36 ;  /* 0x0000001c1438723c */ /* 0x010fe20000041824 */
[----:B------:R-:W-:Y:S05]  /*2130*/  LDSM.16.M88.4 R36, [R219+0x9000] ;  /* 0x00900000db24783b */ /* 0x000fea0000000200 */
[C---:B------:R-:W-:Y:S01]  /*2140*/  HMMA.16816.F32.BF16 R52, R4.reuse, R30, R32 ;  /* 0x0000001e0434723c */ /* 0x040fe20000041820 */
[----:B------:R-:W-:Y:S05]  /*2150*/  LDSM.16.M88.4 R32, [R219+0x9800] ;  /* 0x00980000db20783b */ /* 0x000fea0000000200 */
[C---:B------:R-:W-:Y:S06]  /*2160*/  HMMA.16816.F32.BF16 R44, R4.reuse, R48, R64 ;  /* 0x00000030042c723c */ /* 0x040fec0000041840 */
[----:B------:R-:W-:Y:S01]  /*2170*/  HMMA.16816.F32.BF16 R12, R4, R50, R8 ;  /* 0x00000032040c723c */ /* 0x000fe20000041808 */
[----:B------:R-:W1:Y:S04]  /*2180*/  LDSM.16.M88.4 R4, [R221+0x6000] ;  /* 0x00600000dd04783b */ /* 0x000e680000000200 */
[----:B------:R-:W3:Y:S01]  /*2190*/  LDSM.16.M88.4 R8, [R221+0x4000] ;  /* 0x00400000dd08783b */ /* 0x000ee20000000200 */
[C---:B------:R-:W-:Y:S03]  /*21a0*/  HMMA.16816.F32.BF16 R84, R20.reuse, R30, R84 ;  /* 0x0000001e1454723c */ /* 0x040fe60000041854 */
[----:B------:R-:W-:Y:S03]  /*21b0*/  LDSM.16.M88.4 R28, [R218+0x1800] ;  /* 0x00180000da1c783b */ /* 0x000fe60000000200 */
[C---:B------:R-:W-:Y:S06]  /*21c0*/  HMMA.16816.F32.BF16 R80, R20.reuse, R48, R80 ;  /* 0x000000301450723c */ /* 0x040fec0000041850 */
[----:B------:R-:W-:Y:S01]  /*21d0*/  HMMA.16816.F32.BF16 R76, R20, R50, R76 ;  /* 0x00000032144c723c */ /* 0x000fe2000004184c */
[----:B------:R-:W-:Y:S05]  /*21e0*/  LDSM.16.M88.4 R20, [R218+0x1000] ;  /* 0x00100000da14783b */ /* 0x000fea0000000200 */
[-C--:B--2---:R-:W-:Y:S06]  /*21f0*/  HMMA.16816.F32.BF16 R72, R16, R40.reuse, R72 ;  /* 0x000000281048723c */ /* 0x084fec0000041848 */
[----:B------:R-:W-:Y:S06]  /*2200*/  HMMA.16816.F32.BF16 R64, R24, R40, R56 ;  /* 0x000000281840723c */ /* 0x000fec0000041838 */
[C---:B------:R-:W-:Y:S06]  /*2210*/  HMMA.16816.F32.BF16 R56, R16.reuse, R42, R52 ;  /* 0x0000002a1038723c */ /* 0x040fec0000041834 */
[C---:B------:R-:W-:Y:S06]  /*2220*/  HMMA.16816.F32.BF16 R52, R16.reuse, R60, R44 ;  /* 0x0000003c1034723c */ /* 0x040fec000004182c */
[----:B------:R-:W-:Y:S01]  /*2230*/  HMMA.16816.F32.BF16 R44, R16, R62, R12 ;  /* 0x0000003e102c723c */ /* 0x000fe2000004180c */
[----:B------:R-:W2:Y:S04]  /*2240*/  LDSM.16.M88.4 R12, [R220+0x6000] ;  /* 0x00600000dc0c783b */ /* 0x000ea80000000200 */
[----:B------:R-:W4:Y:S01]  /*2250*/  LDSM.16.M88.4 R16, [R220+0x4000] ;  /* 0x00400000dc10783b */ /* 0x000f220000000200 */
[----:B------:R-:W-:Y:S01]  /*2260*/  HMMA.16816.F32.BF16 R40, R24, R42, R84 ;  /* 0x0000002a1828723c */ /* 0x000fe20000041854 */
[----:B------:R-:W-:-:S05]  /*2270*/  DEPBAR.LE SB0, 0x0 ;  /* 0x000080000000791a */ /* 0x000fca0000000000 */
[C---:B------:R-:W-:Y:S06]  /*2280*/  HMMA.16816.F32.BF16 R48, R24.reuse, R60, R80 ;  /* 0x0000003c1830723c */ /* 0x040fec0000041850 */
[----:B------:R-:W-:Y:S06]  /*2290*/  HMMA.16816.F32.BF16 R24, R24, R62, R76 ;  /* 0x0000003e1818723c */ /* 0x000fec000004184c */
[-C--:B-1----:R-:W-:Y:S06]  /*22a0*/  HMMA.16816.F32.BF16 R72, R4, R36.reuse, R72 ;  /* 0x000000240448723c */ /* 0x082fec0000041848 */
[----:B---3--:R-:W-:Y:S06]  /*22b0*/  HMMA.16816.F32.BF16 R60, R8, R36, R64 ;  /* 0x00000024083c723c */ /* 0x008fec0000041840 */
[C---:B------:R-:W-:Y:S06]  /*22c0*/  HMMA.16816.F32.BF16 R56, R4.reuse, R38, R56 ;  /* 0x000000260438723c */ /* 0x040fec0000041838 */
[C---:B------:R-:W-:Y:S06]  /*22d0*/  HMMA.16816.F32.BF16 R52, R4.reuse, R32, R52 ;  /* 0x000000200434723c */ /* 0x040fec0000041834 */
[----:B------:R-:W-:Y:S06]  /*22e0*/  HMMA.16816.F32.BF16 R44, R4, R34, R44 ;  /* 0x00000022042c723c */ /* 0x000fec000004182c */
[C---:B------:R-:W-:Y:S06]  /*22f0*/  HMMA.16816.F32.BF16 R40, R8.reuse, R38, R40 ;  /* 0x000000260828723c */ /* 0x040fec0000041828 */
[C---:B------:R-:W-:Y:S06]  /*2300*/  HMMA.16816.F32.BF16 R36, R8.reuse, R32, R48 ;  /* 0x000000200824723c */ /* 0x040fec0000041830 */
[----:B------:R-:W-:Y:S06]  /*2310*/  HMMA.16816.F32.BF16 R32, R8, R34, R24 ;  /* 0x000000220820723c */ /* 0x000fec0000041818 */
[-C--:B--2---:R-:W-:Y:S06]  /*2320*/  HMMA.16816.F32.BF16 R8, R12, R20.reuse, R72 ;  /* 0x000000140c08723c */ /* 0x084fec0000041848 */
[----:B----4-:R-:W-:Y:S06]  /*2330*/  HMMA.16816.F32.BF16 R4, R16, R20, R60 ;  /* 0x000000141004723c */ /* 0x010fec000004183c */
[C---:B------:R-:W-:Y:S06]  /*2340*/  HMMA.16816.F32.BF16 R48, R12.reuse, R22, R56 ;  /* 0x000000160c30723c */ /* 0x040fec0000041838 */
[C---:B------:R-:W-:Y:S06]  /*2350*/  HMMA.16816.F32.BF16 R64, R12.reuse, R28, R52 ;  /* 0x0000001c0c40723c */ /* 0x040fec0000041834 */
[----:B------:R-:W-:Y:S06]  /*2360*/  HMMA.16816.F32.BF16 R60, R12, R30, R44 ;  /* 0x0000001e0c3c723c */ /* 0x000fec000004182c */
[----:B------:R-:W-:Y:S01]  /*2370*/  HMMA.16816.F32.BF16 R40, R16, R22, R40 ;  /* 0x000000161028723c */ /* 0x000fe20000041828 */
[----:B------:R-:W-:-:S02]  /*2380*/  VIADD R14, R0, 0x1 ;  /* 0x00000001000e7836 */ /* 0x000fc40000000000 */
[C---:B------:R-:W-:Y:S02]  /*2390*/  VIADD R13, R0.reuse, 0x8 ;  /* 0x00000008000d7836 */ /* 0x040fe40000000000 */
[----:B------:R-:W-:Y:S01]  /*23a0*/  VIADD R12, R0, 0x9 ;  /* 0x00000009000c7836 */ /* 0x000fe20000000000 */
[----:B------:R-:W-:Y:S01]  /*23b0*/  BAR.SYNC.DEFER_BLOCKING 0x0 ;  /* 0x0000000000007b1d */ /* 0x000fe20000010000 */
[-C--:B------:R-:W-:Y:S01]  /*23c0*/  ISETP.GE.AND P0, PT, R14, R68.reuse, PT ;  /* 0x000000440e00720c */ /* 0x080fe20003f06270 */
[C---:B------:R-:W-:Y:S01]  /*23d0*/  VIADD R15, R0.reuse, 0x10 ;  /* 0x00000010000f7836 */ /* 0x040fe20000000000 */
[----:B------:R-:W-:Y:S01]  /*23e0*/  ISETP.GE.AND P1, PT, R13, R68, PT ;  /* 0x000000440d00720c */ /* 0x000fe20003f26270 */
[C---:B------:R-:W-:Y:S01]  /*23f0*/  VIADD R14, R0.reuse, 0x11 ;  /* 0x00000011000e7836 */ /* 0x040fe20000000000 */
[----:B------:R-:W-:Y:S01]  /*2400*/  FSEL R23, R11, -INF , !P0 ;  /* 0xff8000000b177808 */ /* 0x000fe20004000000 */
[----:B------:R-:W-:Y:S01]  /*2410*/  VIADD R13, R0, 0x18 ;  /* 0x00000018000d7836 */ /* 0x000fe20000000000 */
[----:B------:R-:W-:Y:S01]  /*2420*/  FSEL R20, R9, -INF , !P0 ;  /* 0xff80000009147808 */ /* 0x000fe20004000000 */
[----:B------:R-:W-:Y:S01]  /*2430*/  HMMA.16816.F32.BF16 R36, R16, R28, R36 ;  /* 0x0000001c1024723c */ /* 0x000fe20000041824 */
[----:B------:R-:W-:-:S02]  /*2440*/  FSEL R69, R7, -INF , !P0 ;  /* 0xff80000007457808 */ /* 0x000fc40004000000 */
[----:B------:R-:W-:Y:S02]  /*2450*/  FSEL R24, R5, -INF , !P0 ;  /* 0xff80000005187808 */ /* 0x000fe40004000000 */
[----:B------:R-:W-:Y:S01]  /*2460*/  ISETP.GE.AND P0, PT, R68, 0x21, PT ;  /* 0x000000214400780c */ /* 0x000fe20003f06270 */
[----:B------:R-:W-:Y:S01]  /*2470*/  HMMA.16816.F32.BF16 R32, R16, R30, R32 ;  /* 0x0000001e1020723c */ /* 0x000fe20000041820 */
[-C--:B------:R-:W-:Y:S02]  /*2480*/  ISETP.GE.AND P6, PT, R12, R68.reuse, PT ;  /* 0x000000440c00720c */ /* 0x080fe40003fc6270 */
[----:B------:R-:W-:Y:S02]  /*2490*/  P2R R12, PR, RZ, 0x2 ;  /* 0x00000002ff0c7803 */ /* 0x000fe40000000000 */
[CC--:B------:R-:W-:Y:S01]  /*24a0*/  ISETP.GE.AND P1, PT, R0.reuse, R68.reuse, PT ;  /* 0x000000440000720c */ /* 0x0c0fe20003f26270 */
[----:B------:R-:W-:Y:S01]  /*24b0*/  VIADD R0, R0, 0x19 ;  /* 0x0000001900007836 */ /* 0x000fe20000000000 */
[----:B------:R-:W-:-:S02]  /*24c0*/  ISETP.GE.AND P5, PT, R15, R68, PT ;  /* 0x000000440f00720c */ /* 0x000fc40003fa6270 */
[-C--:B------:R-:W-:Y:S02]  /*24d0*/  ISETP.GE.AND P4, PT, R14, R68.reuse, PT ;  /* 0x000000440e00720c */ /* 0x080fe40003f86270 */
[----:B------:R-:W-:Y:S02]  /*24e0*/  ISETP.GE.AND P3, PT, R13, R68, PT ;  /* 0x000000440d00720c */ /* 0x000fe40003f66270 */
[----:B------:R-:W-:Y:S02]  /*24f0*/  FSEL R22, R10, -INF , !P1 ;  /* 0xff8000000a167808 */ /* 0x000fe40004800000 */
[----:B------:R-:W-:Y:S02]  /*2500*/  FSEL R21, R8, -INF , !P1 ;  /* 0xff80000008157808 */ /* 0x000fe40004800000 */
[----:B------:R-:W-:Y:S02]  /*2510*/  FSEL R70, R6, -INF , !P1 ;  /* 0xff80000006467808 */ /* 0x000fe40004800000 */
[----:B------:R-:W-:-:S02]  /*2520*/  FSEL R15, R4, -INF , !P1 ;  /* 0xff800000040f7808 */ /* 0x000fc40004800000 */
[----:B------:R-:W-:Y:S01]  /*2530*/  ISETP.GE.AND P2, PT, R0, R68, PT ;  /* 0x000000440000720c */ /* 0x000fe20003f46270 */
[----:B------:R-:W-:-:S12]  /*2540*/  @!P0 BRA `(.L_x_1035) ;  /* 0x00000000004c8947 */ /* 0x000fd80003800000 */
[----:B------:R-:W-:Y:S01]  /*2550*/  LEA.HI.SX32 R0, R226, 0xfffffffe, 0x1b ;  /* 0xfffffffee2007811 */ /* 0x000fe200078fdaff */
[----:B------:R-:W-:-:S03]  /*2560*/  ULDC.64 UR6, c[0x0][0x218] ;  /* 0x0000860000067ab9 */ /* 0x000fc60000000a00 */
[----:B------:R-:W-:Y:S01]  /*2570*/  SHF.R.S32.HI R5, RZ, 0x1f, R0 ;  /* 0x0000001fff057819 */ /* 0x000fe20000011400 */
[----:B------:R-:W-:Y:S02]  /*2580*/  IMAD R4, R249, R0, RZ ;  /* 0x00000000f9047224 */ /* 0x000fe400078e02ff */
[----:B------:R-:W-:-:S04]  /*2590*/  IMAD.WIDE.U32 R6, R0, R248, R246 ;  /* 0x000000f800067225 */ /* 0x000fc800078e00f6 */
[----:B------:R-:W-:Y:S01]  /*25a0*/  IMAD R0, R5, R248, R4 ;  /* 0x000000f805007224 */ /* 0x000fe200078e0204 */
[----:B------:R-:W-:-:S03]  /*25b0*/  LEA R4, P1, R6, UR6, 0x1 ;  /* 0x0000000606047c11 */ /* 0x000fc6000f8208ff */
[----:B------:R-:W-:-:S05]  /*25c0*/  IMAD.IADD R0, R7, 0x1, R0 ;  /* 0x0000000107007824 */ /* 0x000fca00078e0200 */
[----:B------:R-:W-:Y:S02]  /*25d0*/  LEA.HI.X R5, R6, UR7, R0, 0x1, P1 ;  /* 0x0000000706057c11 */ /* 0x000fe400088f0c00 */
[----:B------:R-:W-:-:S03]  /*25e0*/  LEA R6, P1, R94, R4, 0x1 ;  /* 0x000000045e067211 */ /* 0x000fc600078208ff */
[----:B------:R-:W-:Y:S01]  /*25f0*/  @!PT LDS RZ, [RZ] ;  /* 0x00000000fffff984 */ /* 0x000fe20000000800 */
[----:B------:R-:W-:Y:S01]  /*2600*/  @!PT LDS RZ, [RZ] ;  /* 0x00000000fffff984 */ /* 0x000fe20000000800 */
[----:B------:R-:W-:Y:S01]  /*2610*/  @!PT LDS RZ, [RZ] ;  /* 0x00000000fffff984 */ /* 0x000fe20000000800 */
[----:B------:R1:W-:Y:S01]  /*2620*/  LDGSTS.E.BYPASS.LTC128B.128 [R227+0x8000], desc[UR14][R4.64] ;  /* 0x0800000004e37fae */ /* 0x0003e2000b901d4e */
[----:B------:R-:W-:-:S03]  /*2630*/  LEA.HI.X R7, R94, R5, R71, 0x1, P1 ;  /* 0x000000055e077211 */ /* 0x000fc600008f0c47 */
[----:B------:R1:W-:Y:S04]  /*2640*/  LDGSTS.E.BYPASS.LTC128B.128 [R227+0x9000], desc[UR14][R4.64+0x80] ;  /* 0x0900008004e37fae */ /* 0x0003e8000b901d4e */
[----:B------:R1:W-:Y:S04]  /*2650*/  LDGSTS.E.BYPASS.LTC128B.128 [R227+0x8800], desc[UR14][R6.64] ;  /* 0x0880000006e37fae */ /* 0x0003e8000b901d4e */
[----:B------:R1:W-:Y:S04]  /*2660*/  LDGSTS.E.BYPASS.LTC128B.128 [R227+0x9800], desc[UR14][R6.64+0x80] ;  /* 0x0980008006e37fae */ /* 0x0003e8000b901d4e */
[----:B------:R-:W0:Y:S02]  /*2670*/  LDGDEPBAR ;  /* 0x00000000000079af */ /* 0x000e240000000000 */
.L_x_1035:
[----:B------:R-:W-:Y:S01]  /*2680*/  ISETP.NE.AND P1, PT, R12, RZ, PT ;  /* 0x000000ff0c00720c */ /* 0x000fe20003f25270 */
[----:B------:R-:W-:Y:S01]  /*2690*/  ULDC UR5, c[0x0][0x2ec] ;  /* 0x0000bb0000057ab9 */ /* 0x000fe20000000800 */
[----:B-1----:R-:W-:Y:S02]  /*26a0*/  FMNMX.FTZ R4, R15, R24, !PT ;  /* 0x000000180f047209 */ /* 0x002fe40007810000 */
[----:B------:R-:W-:Y:S02]  /*26b0*/  FSEL R44, R40, -INF , !P1 ;  /* 0xff800000282c7808 */ /* 0x000fe40004800000 */
[----:B------:R-:W-:Y:S02]  /*26c0*/  FSEL R8, R48, -INF , !P1 ;  /* 0xff80000030087808 */ /* 0x000fe40004800000 */
[----:B------:R-:W-:Y:S02]  /*26d0*/  FMNMX.FTZ R0, R21, R20, !PT ;  /* 0x0000001415007209 */ /* 0x000fe40007810000 */
[----:B------:R-:W-:-:S02]  /*26e0*/  FSEL R54, R41, -INF , !P6 ;  /* 0xff80000029367808 */ /* 0x000fc40007000000 */
[----:B------:R-:W-:Y:S02]  /*26f0*/  FMNMX.FTZ R4, R44, R4, !PT ;  /* 0x000000042c047209 */ /* 0x000fe40007810000 */
[----:B------:R-:W-:Y:S02]  /*2700*/  FSEL R9, R49, -INF , !P6 ;  /* 0xff80000031097808 */ /* 0x000fe40007000000 */
[----:B------:R-:W-:Y:S02]  /*2710*/  FMNMX.FTZ R0, R8, R0, !PT ;  /* 0x0000000008007209 */ /* 0x000fe40007810000 */
        /* <DEDUP_REMOVED lines=16> */
[----:B------:R-:W-:Y:S02]  /*2820*/  FMNMX.FTZ R4, R72, R4, !PT ;  /* 0x0000000448047209 */ /* 0x000fe40007810000 */
[----:B------:R-:W-:Y:S02]  /*2830*/  FMNMX.FTZ R134, R55, R0, !PT ;  /* 0x0000000037867209 */ /* 0x000fe40007810000 */
[----:B------:R-:W-:Y:S01]  /*2840*/  FSEL R10, R50, -INF , !P1 ;  /* 0xff800000320a7808 */ /* 0x000fe20004800000 */
[----:B------:R-:W1:Y:S01]  /*2850*/  SHFL.BFLY PT, R136, R4, 0x2, 0x1f ;  /* 0x0c401f0004887f89 */ /* 0x000e6200000e0000 */
[----:B------:R-:W-:Y:S02]  /*2860*/  FMNMX.FTZ R0, R22, R23, !PT ;  /* 0x0000001716007209 */ /* 0x000fe40007810000 */
[----:B------:R-:W-:Y:S01]  /*2870*/  FSEL R11, R51, -INF , !P6 ;  /* 0xff800000330b7808 */ /* 0x000fe20007000000 */
[----:B------:R-:W2:Y:S01]  /*2880*/  SHFL.BFLY PT, R5, R134, 0x2, 0x1f ;  /* 0x0c401f0086057f89 */ /* 0x000ea200000e0000 */
[----:B------:R-:W-:-:S02]  /*2890*/  FMNMX.FTZ R0, R10, R0, !PT ;  /* 0x000000000a007209 */ /* 0x000fc40007810000 */
[----:B------:R-:W-:Y:S02]  /*28a0*/  FSEL R53, R66, -INF , !P5 ;  /* 0xff80000042357808 */ /* 0x000fe40006800000 */
[----:B------:R-:W-:Y:S02]  /*28b0*/  FMNMX.FTZ R0, R11, R0, !PT ;  /* 0x000000000b007209 */ /* 0x000fe40007810000 */
[----:B------:R-:W-:Y:S02]  /*28c0*/  FSEL R52, R67, -INF , !P4 ;  /* 0xff80000043347808 */ /* 0x000fe40006000000 */
[----:B------:R-:W-:Y:S02]  /*28d0*/  FMNMX.FTZ R0, R53, R0, !PT ;  /* 0x0000000035007209 */ /* 0x000fe40007810000 */
[----:B------:R-:W-:Y:S02]  /*28e0*/  FSEL R51, R62, -INF , !P3 ;  /* 0xff8000003e337808 */ /* 0x000fe40005800000 */
[----:B------:R-:W-:-:S02]  /*28f0*/  FMNMX.FTZ R0, R52, R0, !PT ;  /* 0x0000000034007209 */ /* 0x000fc40007810000 */
[----:B------:R-:W-:Y:S02]  /*2900*/  FSEL R50, R63, -INF , !P2 ;  /* 0xff8000003f327808 */ /* 0x000fe40005000000 */
[----:B------:R-:W-:Y:S02]  /*2910*/  FMNMX.FTZ R0, R51, R0, !PT ;  /* 0x0000000033007209 */ /* 0x000fe40007810000 */
[----:B------:R-:W-:Y:S02]  /*2920*/  FSEL R48, R42, -INF , !P1 ;  /* 0xff8000002a307808 */ /* 0x000fe40004800000 */
[----:B------:R-:W-:Y:S02]  /*2930*/  FMNMX.FTZ R0, R50, R0, !PT ;  /* 0x0000000032007209 */ /* 0x000fe40007810000 */
[----:B-1----:R-:W-:Y:S02]  /*2940*/  FMNMX.FTZ R136, R4, R136, !PT ;  /* 0x0000008804887209 */ /* 0x002fe40007810000 */
[----:B--2---:R-:W-:Y:S01]  /*2950*/  FMNMX.FTZ R134, R134, R5, !PT ;  /* 0x0000000586867209 */ /* 0x004fe20007810000 */
[----:B------:R-:W1:Y:S01]  /*2960*/  SHFL.BFLY PT, R4, R0, 0x2, 0x1f ;  /* 0x0c401f0000047f89 */ /* 0x000e6200000e0000 */
[----:B------:R-:W-:-:S02]  /*2970*/  FMNMX.FTZ R6, R70, R69, !PT ;  /* 0x0000004546067209 */ /* 0x000fc40007810000 */
[----:B------:R-:W-:Y:S01]  /*2980*/  FSEL R49, R43, -INF , !P6 ;  /* 0xff8000002b317808 */ /* 0x000fe20007000000 */
[----:B------:R-:W2:Y:S01]  /*2990*/  SHFL.BFLY PT, R5, R136, 0x1, 0x1f ;  /* 0x0c201f0088057f89 */ /* 0x000ea200000e0000 */
[----:B------:R-:W-:Y:S02]  /*29a0*/  FMNMX.FTZ R6, R48, R6, !PT ;  /* 0x0000000630067209 */ /* 0x000fe40007810000 */
[----:B------:R-:W-:Y:S01]  /*29b0*/  FSEL R61, R38, -INF , !P5 ;  /* 0xff800000263d7808 */ /* 0x000fe20006800000 */
[----:B------:R-:W3:Y:S01]  /*29c0*/  SHFL.BFLY PT, R7, R134, 0x1, 0x1f ;  /* 0x0c201f0086077f89 */ /* 0x000ee200000e0000 */
[----:B------:R-:W-:Y:S02]  /*29d0*/  FSEL R63, R39, -INF , !P4 ;  /* 0xff800000273f7808 */ /* 0x000fe40006000000 */
[----:B------:R-:W-:Y:S02]  /*29e0*/  FSEL R60, R34, -INF , !P3 ;  /* 0xff800000223c7808 */ /* 0x000fe40005800000 */
[----:B------:R-:W-:-:S02]  /*29f0*/  FSEL R62, R35, -INF , !P2 ;  /* 0xff800000233e7808 */ /* 0x000fc40005000000 */
[----:B-1----:R-:W-:Y:S02]  /*2a00*/  FMNMX.FTZ R132, R0, R4, !PT ;  /* 0x0000000400847209 */ /* 0x002fe40007810000 */
[----:B------:R-:W-:Y:S02]  /*2a10*/  FMNMX.FTZ R0, R49, R6, !PT ;  /* 0x0000000631007209 */ /* 0x000fe40007810000 */
[----:B--2---:R-:W-:Y:S02]  /*2a20*/  FMNMX.FTZ R136, R136, R5, !PT ;  /* 0x0000000588887209 */ /* 0x004fe40007810000 */
[----:B------:R-:W-:Y:S01]  /*2a30*/  FMNMX.FTZ R0, R61, R0, !PT ;  /* 0x000000003d007209 */ /* 0x000fe20007810000 */
[----:B------:R-:W1:Y:S01]  /*2a40*/  SHFL.BFLY PT, R5, R132, 0x1, 0x1f ;  /* 0x0c201f0084057f89 */ /* 0x000e6200000e0000 */
[----:B---3--:R-:W-:Y:S01]  /*2a50*/  FMNMX.FTZ R134, R134, R7, !PT ;  /* 0x0000000786867209 */ /* 0x008fe20007810000 */
[----:B------:R-:W-:Y:S01]  /*2a60*/  FMUL.FTZ R14, R136, UR5 ;  /* 0x00000005880e7c20 */ /* 0x000fe20008410000 */
[----:B------:R-:W-:-:S02]  /*2a70*/  FMNMX.FTZ R0, R63, R0, !PT ;  /* 0x000000003f007209 */ /* 0x000fc40007810000 */
[----:B------:R-:W-:Y:S01]  /*2a80*/  FSETP.NEU.FTZ.AND P3, PT, R136, -INF , PT ;  /* 0xff8000008800780b */ /* 0x000fe20003f7d000 */
[----:B------:R-:W-:Y:S01]  /*2a90*/  FMUL.FTZ R13, R134, UR5 ;  /* 0x00000005860d7c20 */ /* 0x000fe20008410000 */
[----:B------:R-:W-:Y:S02]  /*2aa0*/  FMNMX.FTZ R4, R60, R0, !PT ;  /* 0x000000003c047209 */ /* 0x000fe40007810000 */
[----:B------:R-:W-:Y:S02]  /*2ab0*/  FSEL R14, R14, RZ, P3 ;  /* 0x000000ff0e0e7208 */ /* 0x000fe40001800000 */
[----:B------:R-:W-:Y:S02]  /*2ac0*/  FMNMX.FTZ R4, R62, R4, !PT ;  /* 0x000000043e047209 */ /* 0x000fe40007810000 */
[----:B------:R-:W-:Y:S01]  /*2ad0*/  FSETP.NEU.FTZ.AND P1, PT, R134, -INF , PT ;  /* 0xff8000008600780b */ /* 0x000fe20003f3d000 */
[----:B------:R-:W-:Y:S02]  /*2ae0*/  FFMA.FTZ R0, R15, UR5, -R14 ;  /* 0x000000050f007c23 */ /* 0x000fe4000801080e */
[----:B------:R-:W2:Y:S01]  /*2af0*/  SHFL.BFLY PT, R6, R4, 0x2, 0x1f ;  /* 0x0c401f0004067f89 */ /* 0x000ea200000e0000 */
[----:B------:R-:W-:Y:S01]  /*2b00*/  FSEL R13, R13, RZ, P1 ;  /* 0x000000ff0d0d7208 */ /* 0x000fe20000800000 */
[----:B------:R3:W-:Y:S01]  /*2b10*/  MUFU.EX2 R73, R0 ;  /* 0x0000000000497308 */ /* 0x0007e20000000800 */
[----:B-1----:R-:W-:-:S04]  /*2b20*/  FMNMX.FTZ R132, R132, R5, !PT ;  /* 0x0000000584847209 */ /* 0x002fc80007810000 */
[C---:B------:R-:W-:Y:S01]  /*2b30*/  FSETP.NEU.FTZ.AND P1, PT, R132.reuse, -INF , PT ;  /* 0xff8000008400780b */ /* 0x040fe20003f3d000 */
[----:B------:R-:W-:-:S05]  /*2b40*/  FMUL.FTZ R12, R132, UR5 ;  /* 0x00000005840c7c20 */ /* 0x000fca0008410000 */
[----:B------:R-:W-:Y:S01]  /*2b50*/  FSEL R12, R12, RZ, P1 ;  /* 0x000000ff0c0c7208 */ /* 0x000fe20000800000 */
[----:B---3--:R-:W-:-:S04]  /*2b60*/  FFMA.FTZ R0, R21, UR5, -R13 ;  /* 0x0000000515007c23 */ /* 0x008fc8000801080d */
[----:B------:R1:W-:Y:S01]  /*2b70*/  MUFU.EX2 R75, R0 ;  /* 0x00000000004b7308 */ /* 0x0003e20000000800 */
[----:B--2---:R-:W-:Y:S01]  /*2b80*/  FMNMX.FTZ R4, R4, R6, !PT ;  /* 0x0000000604047209 */ /* 0x004fe20007810000 */
[----:B------:R-:W-:-:S04]  /*2b90*/  FFMA.FTZ R5, R22, UR5, -R12 ;  /* 0x0000000516057c23 */ /* 0x000fc8000801080c */
[----:B------:R-:W2:Y:S02]  /*2ba0*/  SHFL.BFLY PT, R135, R4, 0x1, 0x1f ;  /* 0x0c201f0004877f89 */ /* 0x000ea400000e0000 */
[----:B------:R-:W-:Y:S01]  /*2bb0*/  MUFU.EX2 R80, R5 ;  /* 0x0000000500507308 */ /* 0x000fe20000000800 */
[----:B-1----:R-:W-:-:S07]  /*2bc0*/  FFMA.FTZ R0, R20, UR5, -R13 ;  /* 0x0000000514007c23 */ /* 0x002fce000801080d */
[----:B------:R1:W3:Y:S01]  /*2bd0*/  MUFU.EX2 R74, R0 ;  /* 0x00000000004a7308 */ /* 0x0002e20000000800 */
[----:B--2---:R-:W-:-:S04]  /*2be0*/  FMNMX.FTZ R135, R4, R135, !PT ;  /* 0x0000008704877209 */ /* 0x004fc80007810000 */
[----:B------:R-:W-:Y:S01]  /*2bf0*/  FSETP.NEU.FTZ.AND P1, PT, R135, -INF , PT ;  /* 0xff8000008700780b */ /* 0x000fe20003f3d000 */
[----:B-1----:R-:W-:Y:S01]  /*2c00*/  FFMA.FTZ R0, R8, UR5, -R13 ;  /* 0x0000000508007c23 */ /* 0x002fe2000801080d */
[----:B---3--:R-:W-:-:S03]  /*2c10*/  F2FP.BF16.F32.PACK_AB R4, R74, R75 ;  /* 0x0000004b4a04723e */ /* 0x008fc600000010ff */
[----:B------:R1:W-:Y:S02]  /*2c20*/  MUFU.EX2 R177, R0 ;  /* 0x0000000000b17308 */ /* 0x0003e40000000800 */
[----:B-1----:R-:W-:-:S06]  /*2c30*/  FFMA.FTZ R0, R9, UR5, -R13 ;  /* 0x0000000509007c23 */ /* 0x002fcc000801080d */
[----:B------:R1:W2:Y:S02]  /*2c40*/  MUFU.EX2 R178, R0 ;  /* 0x0000000000b27308 */ /* 0x0002a40000000800 */
[----:B-1----:R-:W-:Y:S01]  /*2c50*/  IMAD.IADD R0, R92, 0x1, R93 ;  /* 0x000000015c007824 */ /* 0x002fe200078e025d */
[----:B--2---:R-:W-:-:S04]  /*2c60*/  F2FP.BF16.F32.PACK_AB R6, R178, R177 ;  /* 0x000000b1b206723e */ /* 0x004fc800000010ff */
[----:B------:R-:W-:Y:S01]  /*2c70*/  LEA R212, R0, UR4, 0x1 ;  /* 0x0000000400d47c11 */ /* 0x000fe2000f8e08ff */
[----:B------:R-:W-:-:S04]  /*2c80*/  FFMA.FTZ R0, R23, UR5, -R12 ;  /* 0x0000000517007c23 */ /* 0x000fc8000801080c */
[----:B------:R1:W2:Y:S01]  /*2c90*/  MUFU.EX2 R225, R0 ;  /* 0x0000000000e17308 */ /* 0x0002a20000000800 */
[--C-:B------:R-:W-:Y:S01]  /*2ca0*/  IMAD R214, R3, 0x2, R212.reuse ;  /* 0x0000000203d67824 */ /* 0x100fe200078e02d4 */
[----:B------:R-:W3:Y:S01]  /*2cb0*/  LDSM.16.MT88.4 R36, [R212+0xa000] ;  /* 0x00a00000d424783b */ /* 0x000ee20000004200 */
[----:B------:R-:W-:Y:S02]  /*2cc0*/  IMAD R217, R2, 0x2, R212 ;  /* 0x0000000202d97824 */ /* 0x000fe400078e02d4 */
[----:B------:R-:W-:Y:S01]  /*2cd0*/  FFMA.FTZ R3, R54, UR5, -R14 ;  /* 0x0000000536037c23 */ /* 0x000fe2000801080e */
[----:B------:R-:W-:Y:S02]  /*2ce0*/  IMAD R216, R2, 0x2, R214 ;  /* 0x0000000202d87824 */ /* 0x000fe400078e02d6 */
[----:B------:R-:W-:Y:S01]  /*2cf0*/  FMUL.FTZ R2, R135, UR5 ;  /* 0x0000000587027c20 */ /* 0x000fe20008410000 */
[----:B------:R-:W4:Y:S01]  /*2d00*/  LDSM.16.MT88.4 R32, [R214+0xa000] ;  /* 0x00a00000d620783b */ /* 0x000f220000004200 */
[----:B------:R-:W-:Y:S03]  /*2d10*/  MUFU.EX2 R174, R3 ;  /* 0x0000000300ae7308 */ /* 0x000fe60000000800 */
[----:B------:R-:W5:Y:S04]  /*2d20*/  LDSM.16.MT88.4 R28, [R217+0xa000] ;  /* 0x00a00000d91c783b */ /* 0x000f680000004200 */
[----:B------:R-:W5:Y:S01]  /*2d30*/  LDSM.16.MT88.4 R20, [R212+0xb000] ;  /* 0x00b00000d414783b */ /* 0x000f620000004200 */
[----:B-1----:R-:W-:Y:S01]  /*2d40*/  FFMA.FTZ R0, R10, UR5, -R12 ;  /* 0x000000050a007c23 */ /* 0x002fe2000801080c */
[----:B--2---:R-:W-:-:S02]  /*2d50*/  F2FP.BF16.F32.PACK_AB R5, R225, R80 ;  /* 0x00000050e105723e */ /* 0x004fc400000010ff */
[----:B------:R-:W1:Y:S01]  /*2d60*/  LDSM.16.MT88.4 R16, [R214+0xb000] ;  /* 0x00b00000d610783b */ /* 0x000e620000004200 */
[----:B------:R2:W-:Y:S03]  /*2d70*/  MUFU.EX2 R175, R0 ;  /* 0x0000000000af7308 */ /* 0x0005e60000000800 */
[----:B------:R-:W1:Y:S04]  /*2d80*/  LDSM.16.MT88.4 R40, [R217+0xb000] ;  /* 0x00b00000d928783b */ /* 0x000e680000004200 */
[----:B------:R-:W-:Y:S04]  /*2d90*/  LDSM.16.MT88.4 R92, [R212+0xb800] ;  /* 0x00b80000d45c783b */ /* 0x000fe80000004200 */
[----:B------:R-:W-:Y:S04]  /*2da0*/  LDSM.16.MT88.4 R152, [R212+0xa800] ;  /* 0x00a80000d498783b */ /* 0x000fe80000004200 */
[----:B------:R-:W-:Y:S01]  /*2db0*/  LDSM.16.MT88.4 R120, [R217+0xb800] ;  /* 0x00b80000d978783b */ /* 0x000fe20000004200 */
[----:B--2---:R-:W-:-:S04]  /*2dc0*/  FFMA.FTZ R0, R11, UR5, -R12 ;  /* 0x000000050b007c23 */ /* 0x004fc8000801080c */
[----:B------:R2:W3:Y:S02]  /*2dd0*/  MUFU.EX2 R176, R0 ;  /* 0x0000000000b07308 */ /* 0x0004e40000000800 */
[--C-:B--2---:R-:W-:Y:S01]  /*2de0*/  FFMA.FTZ R0, R24, UR5, -R14.reuse ;  /* 0x0000000518007c23 */ /* 0x104fe2000801080e */
[----:B---3--:R-:W-:Y:S01]  /*2df0*/  F2FP.BF16.F32.PACK_AB R7, R176, R175 ;  /* 0x000000afb007723e */ /* 0x008fe200000010ff */
[----:B------:R-:W2:Y:S04]  /*2e00*/  LDSM.16.MT88.4 R24, [R216+0xa000] ;  /* 0x00a00000d818783b */ /* 0x000ea80000004200 */
[----:B------:R3:W1:Y:S02]  /*2e10*/  MUFU.EX2 R224, R0 ;  /* 0x0000000000e07308 */ /* 0x0006640000000800 */
[C---:B------:R-:W-:Y:S06]  /*2e20*/  HMMA.16816.F32.BF16 R140, R4.reuse, R36, RZ ;  /* 0x00000024048c723c */ /* 0x040fec00000418ff */
[C---:B----4-:R-:W-:Y:S06]  /*2e30*/  HMMA.16816.F32.BF16 R76, R4.reuse, R32, RZ ;  /* 0x00000020044c723c */ /* 0x050fec00000418ff */
[C---:B-----5:R-:W-:Y:S01]  /*2e40*/  HMMA.16816.F32.BF16 R84, R4.reuse, R28, RZ ;  /* 0x0000001c0454723c */ /* 0x060fe200000418ff */
[----:B---3--:R-:W-:Y:S01]  /*2e50*/  FFMA.FTZ R0, R44, UR5, -R14 ;  /* 0x000000052c007c23 */ /* 0x008fe2000801080e */
[----:B-1----:R-:W-:Y:S01]  /*2e60*/  F2FP.BF16.F32.PACK_AB R8, R224, R73 ;  /* 0x00000049e008723e */ /* 0x002fe200000010ff */
[----:B------:R-:W1:Y:S02]  /*2e70*/  LDSM.16.MT88.4 R44, [R216+0xb000] ;  /* 0x00b00000d82c783b */ /* 0x000e640000004200 */
[----:B------:R3:W4:Y:S01]  /*2e80*/  MUFU.EX2 R138, R0 ;  /* 0x00000000008a7308 */ /* 0x0007220000000800 */
[C---:B------:R-:W-:Y:S06]  /*2e90*/  HMMA.16816.F32.BF16 R96, R4.reuse, R20, RZ ;  /* 0x000000140460723c */ /* 0x040fec00000418ff */
[C---:B------:R-:W-:Y:S06]  /*2ea0*/  HMMA.16816.F32.BF16 R100, R4.reuse, R16, RZ ;  /* 0x000000100464723c */ /* 0x040fec00000418ff */
[----:B------:R-:W-:Y:S01]  /*2eb0*/  HMMA.16816.F32.BF16 R112, R4, R40, RZ ;  /* 0x000000280470723c */ /* 0x000fe200000418ff */
[----:B---3--:R-:W-:-:S02]  /*2ec0*/  FSEL R0, R2, RZ, P1 ;  /* 0x000000ff02007208 */ /* 0x008fc40000800000 */
[----:B----4-:R-:W-:-:S03]  /*2ed0*/  F2FP.BF16.F32.PACK_AB R10, R174, R138 ;  /* 0x0000008aae0a723e */ /* 0x010fc600000010ff */
[----:B--2---:R-:W-:Y:S01]  /*2ee0*/  HMMA.16816.F32.BF16 R88, R4, R24, RZ ;  /* 0x000000180458723c */ /* 0x004fe200000418ff */
[----:B------:R-:W-:-:S04]  /*2ef0*/  FFMA.FTZ R2, R70, UR5, -R0 ;  /* 0x0000000546027c23 */ /* 0x000fc80008010800 */
[----:B------:R2:W-:Y:S01]  /*2f00*/  MUFU.EX2 R223, R2 ;  /* 0x0000000200df7308 */ /* 0x0005e20000000800 */
[C---:B------:R-:W-:Y:S06]  /*2f10*/  HMMA.16816.F32.BF16 R148, R4.reuse, R38, RZ ;  /* 0x000000260494723c */ /* 0x040fec00000418ff */
[C---:B------:R-:W-:Y:S06]  /*2f20*/  HMMA.16816.F32.BF16 R104, R4.reuse, R34, RZ ;  /* 0x000000220468723c */ /* 0x040fec00000418ff */
[----:B-1----:R-:W-:Y:S01]  /*2f30*/  HMMA.16816.F32.BF16 R124, R4, R44, RZ ;  /* 0x0000002c047c723c */ /* 0x002fe200000418ff */
[----:B--2---:R-:W-:-:S05]  /*2f40*/  FFMA.FTZ R2, R69, UR5, -R0 ;  /* 0x0000000545027c23 */ /* 0x004fca0008010800 */
[C---:B------:R-:W-:Y:S01]  /*2f50*/  HMMA.16816.F32.BF16 R116, R4.reuse, R30, RZ ;  /* 0x0000001e0474723c */ /* 0x040fe200000418ff */
        /* <DEDUP_REMOVED lines=8> */
[----:B------:R-:W-:Y:S01]  /*2fe0*/  HMMA.16816.F32.BF16 R196, R4, R46, RZ ;  /* 0x0000002e04c4723c */ /* 0x000fe200000418ff */
[----:B-1----:R-:W-:-:S04]  /*2ff0*/  FFMA.FTZ R2, R49, UR5, -R0 ;  /* 0x0000000531027c23 */ /* 0x002fc80008010800 */
[----:B------:R-:W1:Y:S02]  /*3000*/  MUFU.EX2 R137, R2 ;  /* 0x0000000200897308 */ /* 0x000e640000000800 */
[----:B-1----:R-:W-:Y:S01]  /*3010*/  F2FP.BF16.F32.PACK_AB R11, R137, R133 ;  /* 0x00000085890b723e */ /* 0x002fe200000010ff */
[----:B------:R-:W-:-:S06]  /*3020*/  FFMA.FTZ R2, R58, UR5, -R14 ;  /* 0x000000053a027c23 */ /* 0x000fcc000801080e */
[C---:B------:R-:W-:Y:S06]  /*3030*/  HMMA.16816.F32.BF16 R4, R8.reuse, R34, RZ ;  /* 0x000000220804723c */ /* 0x040fec00000418ff */
[C---:B------:R-:W-:Y:S01]  /*3040*/  HMMA.16816.F32.BF16 R204, R8.reuse, R36, RZ ;  /* 0x0000002408cc723c */ /* 0x040fe200000418ff */
[----:B------:R-:W-:Y:S01]  /*3050*/  MOV R35, R80 ;  /* 0x0000005000237202 */ /* 0x000fe20000000f00 */
[----:B------:R-:W-:Y:S01]  /*3060*/  IMAD.MOV.U32 R34, RZ, RZ, R75 ;  /* 0x000000ffff227224 */ /* 0x000fe200078e004b */
[----:B------:R-:W-:Y:S03]  /*3070*/  LDSM.16.MT88.4 R80, [R216+0xa800] ;  /* 0x00a80000d850783b */ /* 0x000fe60000004200 */
[C---:B------:R-:W-:Y:S06]  /*3080*/  HMMA.16816.F32.BF16 R108, R8.reuse, R38, RZ ;  /* 0x00000026086c723c */ /* 0x040fec00000418ff */
[C---:B------:R-:W-:Y:S01]  /*3090*/  HMMA.16816.F32.BF16 R36, R8.reuse, R32, RZ ;  /* 0x000000200824723c */ /* 0x040fe200000418ff */
[----:B------:R1:W-:Y:S05]  /*30a0*/  MUFU.EX2 R33, R2 ;  /* 0x0000000200217308 */ /* 0x0003ea0000000800 */
[----:B------:R-:W-:Y:S01]  /*30b0*/  MOV R48, R4 ;  /* 0x0000000400307202 */ /* 0x000fe20000000f00 */
[----:B------:R-:W-:Y:S01]  /*30c0*/  IMAD.MOV.U32 R49, RZ, RZ, R5 ;  /* 0x000000ffff317224 */ /* 0x000fe200078e0005 */
[----:B------:R-:W-:Y:S01]  /*30d0*/  HMMA.16816.F32.BF16 R192, R8, R28, RZ ;  /* 0x0000001c08c0723c */ /* 0x000fe200000418ff */
[----:B------:R-:W-:-:S02]  /*30e0*/  IMAD.MOV.U32 R66, RZ, RZ, R6 ;  /* 0x000000ffff427224 */ /* 0x000fc400078e0006 */
[----:B------:R-:W-:-:S03]  /*30f0*/  IMAD.MOV.U32 R65, RZ, RZ, R7 ;  /* 0x000000ffff417224 */ /* 0x000fc600078e0007 */
[----:B------:R-:W-:Y:S01]  /*3100*/  HMMA.16816.F32.BF16 R4, R8, R30, RZ ;  /* 0x0000001e0804723c */ /* 0x000fe200000418ff */
[----:B-1----:R-:W-:-:S03]  /*3110*/  FFMA.FTZ R2, R59, UR5, -R13 ;  /* 0x000000053b027c23 */ /* 0x002fc6000801080d */
[----:B------:R-:W-:Y:S02]  /*3120*/  MOV R64, R108 ;  /* 0x0000006c00407202 */ /* 0x000fe40000000f00 */
[C---:B------:R-:W-:Y:S01]  /*3130*/  HMMA.16816.F32.BF16 R188, R8.reuse, R24, RZ ;  /* 0x0000001808bc723c */ /* 0x040fe200000418ff */
[----:B------:R-:W-:Y:S01]  /*3140*/  IMAD.MOV.U32 R70, RZ, RZ, R109 ;  /* 0x000000ffff467224 */ /* 0x000fe200078e006d */
[----:B------:R1:W-:Y:S01]  /*3150*/  MUFU.EX2 R32, R2 ;  /* 0x0000000200207308 */ /* 0x0003e20000000800 */
[----:B------:R-:W-:Y:S02]  /*3160*/  IMAD.MOV.U32 R69, RZ, RZ, R110 ;  /* 0x000000ffff457224 */ /* 0x000fe400078e006e */
[----:B------:R-:W-:Y:S01]  /*3170*/  IMAD.MOV.U32 R54, RZ, RZ, R111 ;  /* 0x000000ffff367224 */ /* 0x000fe200078e006f */
[----:B------:R-:W-:Y:S01]  /*3180*/  HMMA.16816.F32.BF16 R184, R8, R20, RZ ;  /* 0x0000001408b8723c */ /* 0x000fe200000418ff */
[----:B------:R-:W-:Y:S01]  /*3190*/  LDSM.16.MT88.4 R108, [R214+0xb800] ;  /* 0x00b80000d66c783b */ /* 0x000fe20000004200 */
[----:B------:R-:W-:-:S02]  /*31a0*/  IMAD.MOV.U32 R31, RZ, RZ, R74 ;  /* 0x000000ffff1f7224 */ /* 0x000fc400078e004a */
[----:B------:R-:W-:Y:S02]  /*31b0*/  IMAD.MOV.U32 R30, RZ, RZ, R73 ;  /* 0x000000ffff1e7224 */ /* 0x000fe400078e0049 */
[C---:B------:R-:W-:Y:S06]  /*31c0*/  HMMA.16816.F32.BF16 R240, R8.reuse, R26, RZ ;  /* 0x0000001a08f0723c */ /* 0x040fec00000418ff */
[----:B------:R-:W-:Y:S01]  /*31d0*/  MOV R15, R7 ;  /* 0x00000007000f7202 */ /* 0x000fe20000000f00 */
[----:B-1----:R-:W-:Y:S01]  /*31e0*/  FFMA.FTZ R2, R57, UR5, -R13 ;  /* 0x0000000539027c23 */ /* 0x002fe2000801080d */
[----:B------:R-:W-:Y:S01]  /*31f0*/  IMAD.MOV.U32 R58, RZ, RZ, R5 ;  /* 0x000000ffff3a7224 */ /* 0x000fe200078e0005 */
[----:B------:R-:W-:Y:S01]  /*3200*/  HMMA.16816.F32.BF16 R236, R8, R22, RZ ;  /* 0x0000001608ec723c */ /* 0x000fe200000418ff */
[----:B------:R-:W-:Y:S01]  /*3210*/  IMAD.MOV.U32 R57, RZ, RZ, R6 ;  /* 0x000000ffff397224 */ /* 0x000fe200078e0006 */
[----:B------:R1:W2:Y:S01]  /*3220*/  MUFU.EX2 R29, R2 ;  /* 0x00000002001d7308 */ /* 0x0002a20000000800 */
[----:B------:R-:W-:-:S02]  /*3230*/  IMAD.MOV.U32 R27, RZ, RZ, R15 ;  /* 0x000000ffff1b7224 */ /* 0x000fc400078e000f */
[----:B------:R-:W-:Y:S01]  /*3240*/  IMAD.MOV.U32 R3, RZ, RZ, R4 ;  /* 0x000000ffff037224 */ /* 0x000fe200078e0004 */
[----:B------:R-:W-:Y:S01]  /*3250*/  HMMA.16816.F32.BF16 R180, R8, R16, RZ ;  /* 0x0000001008b4723c */ /* 0x000fe200000418ff */
[----:B------:R-:W3:Y:S01]  /*3260*/  LDSM.16.MT88.4 R4, [R214+0xa800] ;  /* 0x00a80000d604783b */ /* 0x000ee20000004200 */
[----:B------:R-:W-:-:S04]  /*3270*/  MOV R26, R57 ;  /* 0x00000039001a7202 */ /* 0x000fc80000000f00 */
[C---:B------:R-:W-:Y:S01]  /*3280*/  HMMA.16816.F32.BF16 R232, R8.reuse, R18, RZ ;  /* 0x0000001208e8723c */ /* 0x040fe200000418ff */
[----:B------:R-:W-:Y:S05]  /*3290*/  LDSM.16.MT88.4 R16, [R216+0xb800] ;  /* 0x00b80000d810783b */ /* 0x000fea0000004200 */
[----:B------:R-:W-:Y:S01]  /*32a0*/  HMMA.16816.F32.BF16 R160, R8, R40, RZ ;  /* 0x0000002808a0723c */ /* 0x000fe200000418ff */
[----:B-1----:R-:W-:Y:S01]  /*32b0*/  FFMA.FTZ R2, R56, UR5, -R13 ;  /* 0x0000000538027c23 */ /* 0x002fe2000801080d */
[----:B--2---:R-:W-:-:S03]  /*32c0*/  F2FP.BF16.F32.PACK_AB R168, R29, R32 ;  /* 0x000000201da8723e */ /* 0x004fc600000010ff */
[----:B------:R1:W-:Y:S01]  /*32d0*/  MUFU.EX2 R28, R2 ;  /* 0x00000002001c7308 */ /* 0x0003e20000000800 */
[C---:B------:R-:W-:Y:S06]  /*32e0*/  HMMA.16816.F32.BF16 R228, R8.reuse, R42, RZ ;  /* 0x0000002a08e4723c */ /* 0x040fec00000418ff */
[C---:B------:R-:W-:Y:S06]  /*32f0*/  HMMA.16816.F32.BF16 R164, R8.reuse, R44, RZ ;  /* 0x0000002c08a4723c */ /* 0x040fec00000418ff */
[----:B------:R-:W-:Y:S01]  /*3300*/  HMMA.16816.F32.BF16 R208, R8, R46, RZ ;  /* 0x0000002e08d0723c */ /* 0x000fe200000418ff */
[----:B-1----:R-:W-:Y:S01]  /*3310*/  FFMA.FTZ R2, R55, UR5, -R13 ;  /* 0x0000000537027c23 */ /* 0x002fe2000801080d */
[----:B------:R-:W-:-:S03]  /*3320*/  IMAD.MOV.U32 R55, RZ, RZ, R64 ;  /* 0x000000ffff377224 */ /* 0x000fc600078e0040 */
[----:B------:R1:W2:Y:S02]  /*3330*/  MUFU.EX2 R25, R2 ;  /* 0x0000000200197308 */ /* 0x0002a40000000800 */
[----:B-1----:R-:W-:Y:S01]  /*3340*/  FFMA.FTZ R2, R53, UR5, -R12 ;  /* 0x0000000535027c23 */ /* 0x002fe2000801080c */
[----:B--2---:R-:W-:Y:S01]  /*3350*/  F2FP.BF16.F32.PACK_AB R170, R25, R28 ;  /* 0x0000001c19aa723e */ /* 0x004fe200000010ff */
[----:B------:R-:W-:-:S04]  /*3360*/  IMAD.MOV.U32 R53, RZ, RZ, R58 ;  /* 0x000000ffff357224 */ /* 0x000fc800078e003a */
[----:B------:R1:W-:Y:S02]  /*3370*/  MUFU.EX2 R24, R2 ;  /* 0x0000000200187308 */ /* 0x0003e40000000800 */
[----:B-1----:R-:W-:Y:S01]  /*3380*/  FFMA.FTZ R2, R52, UR5, -R12 ;  /* 0x0000000534027c23 */ /* 0x002fe2000801080c */
[----:B------:R-:W-:-:S05]  /*3390*/  IMAD.MOV.U32 R52, RZ, RZ, R3 ;  /* 0x000000ffff347224 */ /* 0x000fca00078e0003 */
[----:B------:R1:W2:Y:S02]  /*33a0*/  MUFU.EX2 R21, R2 ;  /* 0x0000000200157308 */ /* 0x0002a40000000800 */
[----:B-1----:R-:W-:Y:S01]  /*33b0*/  FFMA.FTZ R2, R51, UR5, -R12 ;  /* 0x0000000533027c23 */ /* 0x002fe2000801080c */
[----:B------:R-:W-:Y:S01]  /*33c0*/  IMAD.MOV.U32 R51, RZ, RZ, R65 ;  /* 0x000000ffff337224 */ /* 0x000fe200078e0041 */
[----:B--2---:R-:W-:-:S04]  /*33d0*/  F2FP.BF16.F32.PACK_AB R169, R21, R24 ;  /* 0x0000001815a9723e */ /* 0x004fc800000010ff */
[----:B------:R1:W-:Y:S02]  /*33e0*/  MUFU.EX2 R20, R2 ;  /* 0x0000000200147308 */ /* 0x0003e40000000800 */
[----:B-1----:R-:W-:Y:S01]  /*33f0*/  FFMA.FTZ R2, R50, UR5, -R12 ;  /* 0x0000000532027c23 */ /* 0x002fe2000801080c */
[----:B------:R-:W-:Y:S02]  /*3400*/  MOV R50, R66 ;  /* 0x0000004200327202 */ /* 0x000fe40000000f00 */
[----:B------:R-:W1:Y:S03]  /*3410*/  LDSM.16.MT88.4 R64, [R217+0xa800] ;  /* 0x00a80000d940783b */ /* 0x000e660000004200 */
[----:B------:R2:W4:Y:S02]  /*3420*/  MUFU.EX2 R15, R2 ;  /* 0x00000002000f7308 */ /* 0x0005240000000800 */
[----:B--2---:R-:W-:Y:S01]  /*3430*/  FFMA.FTZ R2, R68, UR5, -R14 ;  /* 0x0000000544027c23 */ /* 0x004fe2000801080e */
[----:B----4-:R-:W-:-:S05]  /*3440*/  F2FP.BF16.F32.PACK_AB R171, R15, R20 ;  /* 0x000000140fab723e */ /* 0x010fca00000010ff */
[----:B------:R2:W4:Y:S02]  /*3450*/  MUFU.EX2 R13, R2 ;  /* 0x00000002000d7308 */ /* 0x0005240000000800 */
[C---:B---3--:R-:W-:Y:S06]  /*3460*/  HMMA.16816.F32.BF16 R40, R168.reuse, R4, R76 ;  /* 0x00000004a828723c */ /* 0x048fec000004184c */
[C---:B------:R-:W-:Y:S06]  /*3470*/  HMMA.16816.F32.BF16 R76, R168.reuse, R82, R128 ;  /* 0x00000052a84c723c */ /* 0x040fec0000041880 */
[----:B------:R-:W-:Y:S01]  /*3480*/  HMMA.16816.F32.BF16 R44, R168, R6, R104 ;  /* 0x00000006a82c723c */ /* 0x000fe20000041868 */
[----:B--2---:R-:W-:Y:S01]  /*3490*/  FFMA.FTZ R2, R71, UR5, -R14 ;  /* 0x0000000547027c23 */ /* 0x004fe2000801080e */
[----:B----4-:R-:W-:-:S03]  /*34a0*/  F2FP.BF16.F32.PACK_AB R128, R13, R33 ;  /* 0x000000210d80723e */ /* 0x010fc600000010ff */
[----:B------:R2:W-:Y:S01]  /*34b0*/  MUFU.EX2 R12, R2 ;  /* 0x00000002000c7308 */ /* 0x0005e20000000800 */
[C---:B-1----:R-:W-:Y:S06]  /*34c0*/  HMMA.16816.F32.BF16 R56, R168.reuse, R64, R84 ;  /* 0x00000040a838723c */ /* 0x042fec0000041854 */
[C---:B------:R-:W-:Y:S06]  /*34d0*/  HMMA.16816.F32.BF16 R156, R168.reuse, R94, R156 ;  /* 0x0000005ea89c723c */ /* 0x040fec000004189c */
[----:B------:R-:W-:Y:S01]  /*34e0*/  HMMA.16816.F32.BF16 R140, R168, R152, R140 ;  /* 0x00000098a88c723c */ /* 0x000fe2000004188c */
[----:B--2---:R-:W-:-:S05]  /*34f0*/  FFMA.FTZ R2, R72, UR5, -R14 ;  /* 0x0000000548027c23 */ /* 0x004fca000801080e */
        /* <DEDUP_REMOVED lines=8> */
[C---:B------:R-:W-:Y:S06]  /*3580*/  HMMA.16816.F32.BF16 R124, R168.reuse, R16, R124 ;  /* 0x00000010a87c723c */ /* 0x040fec000004187c */
[C---:B------:R-:W-:Y:S06]  /*3590*/  HMMA.16816.F32.BF16 R148, R168.reuse, R154, R148 ;  /* 0x0000009aa894723c */ /* 0x040fec0000041894 */
[----:B------:R-:W-:Y:S01]  /*35a0*/  HMMA.16816.F32.BF16 R104, R168, R110, R144 ;  /* 0x0000006ea868723c */ /* 0x000fe20000041890 */
[----:B-1----:R-:W-:-:S04]  /*35b0*/  FFMA.FTZ R2, R63, UR5, -R0 ;  /* 0x000000053f027c23 */ /* 0x002fc80008010800 */
[----:B------:R1:W2:Y:S02]  /*35c0*/  MUFU.EX2 R3, R2 ;  /* 0x0000000200037308 */ /* 0x0002a40000000800 */
[--C-:B-1----:R-:W-:Y:S01]  /*35d0*/  FFMA.FTZ R2, R60, UR5, -R0.reuse ;  /* 0x000000053c027c23 */ /* 0x102fe20008010800 */
[----:B------:R-:W-:Y:S01]  /*35e0*/  FFMA.FTZ R0, R62, UR5, -R0 ;  /* 0x000000053e007c23 */ /* 0x000fe20008010800 */
[----:B--2---:R-:W-:Y:S01]  /*35f0*/  F2FP.BF16.F32.PACK_AB R129, R3, R8 ;  /* 0x000000080381723e */ /* 0x004fe200000010ff */
[C---:B------:R-:W-:Y:S03]  /*3600*/  HMMA.16816.F32.BF16 R60, R168.reuse, R66, R116 ;  /* 0x00000042a83c723c */ /* 0x040fe60000041874 */
[----:B------:R-:W-:Y:S03]  /*3610*/  MUFU.EX2 R2, R2 ;  /* 0x0000000200027308 */ /* 0x000fe60000000800 */
[C---:B------:R-:W-:Y:S05]  /*3620*/  HMMA.16816.F32.BF16 R116, R168.reuse, R122, R200 ;  /* 0x0000007aa874723c */ /* 0x040fea00000418c8 */
[----:B------:R-:W1:Y:S01]  /*3630*/  MUFU.EX2 R0, R0 ;  /* 0x0000000000007308 */ /* 0x000e620000000800 */
        /* <DEDUP_REMOVED lines=9> */
[----:B-1----:R-:W-:-:S07]  /*36d0*/  F2FP.BF16.F32.PACK_AB R131, R0, R2 ;  /* 0x000000020083723e */ /* 0x002fce00000010ff */
[C---:B------:R-:W-:Y:S06]  /*36e0*/  HMMA.16816.F32.BF16 R36, R128.reuse, R4, R36 ;  /* 0x000000048024723c */ /* 0x040fec0000041824 */
[----:B------:R-:W-:Y:S01]  /*36f0*/  HMMA.16816.F32.BF16 R48, R128, R6, R48 ;  /* 0x000000068030723c */ /* 0x000fe20000041830 */
[----:B------:R-:W-:Y:S01]  /*3700*/  FADD.FTZ R5, R30, R224 ;  /* 0x000000e01e057221 */ /* 0x000fe20000010000 */
[----:B------:R-:W-:Y:S01]  /*3710*/  FADD.FTZ R4, R223, R179 ;  /* 0x000000b3df047221 */ /* 0x000fe20000010000 */
[C---:B------:R-:W-:Y:S01]  /*3720*/  IADD3 R224, R222.reuse, 0x1000, RZ ;  /* 0x00001000dee07810 */ /* 0x040fe20007ffe0ff */
[----:B------:R-:W-:-:S02]  /*3730*/  VIADD R223, R222, 0x1800 ;  /* 0x00001800dedf7836 */ /* 0x000fc40000000000 */
[----:B------:R-:W-:Y:S01]  /*3740*/  FADD.FTZ R5, R138, R5 ;  /* 0x000000058a057221 */ /* 0x000fe20000010000 */
[----:B------:R-:W-:Y:S01]  /*3750*/  FADD.FTZ R4, R133, R4 ;  /* 0x0000000485047221 */ /* 0x000fe20000010000 */
[----:B------:R-:W-:Y:S01]  /*3760*/  FADD.FTZ R6, R34, R31 ;  /* 0x0000001f22067221 */ /* 0x000fe20000010000 */
[----:B------:R-:W-:Y:S01]  /*3770*/  FADD.FTZ R7, R35, R225 ;  /* 0x000000e123077221 */ /* 0x000fe20000010000 */
[C---:B------:R-:W-:Y:S01]  /*3780*/  HMMA.16816.F32.BF16 R84, R128.reuse, R92, R184 ;  /* 0x0000005c8054723c */ /* 0x040fe200000418b8 */
[----:B------:R-:W-:Y:S01]  /*3790*/  FADD.FTZ R5, R174, R5 ;  /* 0x00000005ae057221 */ /* 0x000fe20000010000 */
[----:B------:R-:W-:Y:S01]  /*37a0*/  FADD.FTZ R6, R177, R6 ;  /* 0x00000006b1067221 */ /* 0x000fe20000010000 */
[----:B------:R-:W-:Y:S01]  /*37b0*/  FADD.FTZ R7, R175, R7 ;  /* 0x00000007af077221 */ /* 0x000fe20000010000 */
[----:B------:R-:W-:Y:S01]  /*37c0*/  FADD.FTZ R4, R137, R4 ;  /* 0x0000000489047221 */ /* 0x000fe20000010000 */
[----:B------:R-:W-:Y:S01]  /*37d0*/  FADD.FTZ R5, R33, R5 ;  /* 0x0000000521057221 */ /* 0x000fe20000010000 */
[----:B------:R-:W-:Y:S01]  /*37e0*/  HMMA.16816.F32.BF16 R92, R128, R94, R236 ;  /* 0x0000005e805c723c */ /* 0x000fe200000418ec */
[----:B------:R-:W-:-:S02]  /*37f0*/  VIADD R225, R222, 0x800 ;  /* 0x00000800dee17836 */ /* 0x000fc40000000000 */
[----:B------:R-:W-:Y:S01]  /*3800*/  FADD.FTZ R8, R8, R4 ;  /* 0x0000000408087221 */ /* 0x000fe20000010000 */
[----:B------:R-:W-:-:S03]  /*3810*/  FADD.FTZ R13, R13, R5 ;  /* 0x000000050d0d7221 */ /* 0x000fc60000010000 */
[----:B------:R-:W-:Y:S01]  /*3820*/  FADD.FTZ R3, R3, R8 ;  /* 0x0000000803037221 */ /* 0x000fe20000010000 */
[----:B------:R-:W-:Y:S01]  /*3830*/  FADD.FTZ R239, R178, R6 ;  /* 0x00000006b2ef7221 */ /* 0x000fe20000010000 */
[----:B------:R-:W-:Y:S01]  /*3840*/  FADD.FTZ R238, R176, R7 ;  /* 0x00000007b0ee7221 */ /* 0x000fe20000010000 */
[C---:B------:R-:W-:Y:S01]  /*3850*/  HMMA.16816.F32.BF16 R144, R128.reuse, R152, R204 ;  /* 0x000000988090723c */ /* 0x040fe200000418cc */
[----:B------:R-:W-:Y:S01]  /*3860*/  FADD.FTZ R12, R12, R13 ;  /* 0x0000000d0c0c7221 */ /* 0x000fe20000010000 */
[----:B------:R-:W-:Y:S01]  /*3870*/  FADD.FTZ R239, R32, R239 ;  /* 0x000000ef20ef7221 */ /* 0x000fe20000010000 */
[----:B------:R-:W-:Y:S01]  /*3880*/  FADD.FTZ R238, R24, R238 ;  /* 0x000000ee18ee7221 */ /* 0x000fe20000010000 */
[----:B------:R-:W-:Y:S02]  /*3890*/  FADD.FTZ R2, R2, R3 ;  /* 0x0000000302027221 */ /* 0x000fe40000010000 */
[----:B------:R-:W-:Y:S01]  /*38a0*/  FADD.FTZ R239, R29, R239 ;  /* 0x000000ef1def7221 */ /* 0x000fe20000010000 */
[----:B------:R-:W-:Y:S01]  /*38b0*/  FADD.FTZ R238, R21, R238 ;  /* 0x000000ee15ee7221 */ /* 0x000fe20000010000 */
[----:B------:R-:W-:Y:S02]  /*38c0*/  HMMA.16816.F32.BF16 R52, R128, R64, R192 ;  /* 0x000000408034723c */ /* 0x000fe400000418c0 */
[----:B------:R-:W-:Y:S01]  /*38d0*/  FADD.FTZ R239, R28, R239 ;  /* 0x000000ef1cef7221 */ /* 0x000fe20000010000 */
[----:B------:R-:W-:-:S03]  /*38e0*/  FADD.FTZ R238, R20, R238 ;  /* 0x000000ee14ee7221 */ /* 0x000fc60000010000 */
[----:B------:R-:W-:Y:S01]  /*38f0*/  HMMA.16816.F32.BF16 R68, R128, R80, R188 ;  /* 0x000000508044723c */ /* 0x000fe200000418bc */
[----:B------:R-:W-:Y:S01]  /*3900*/  FADD.FTZ R239, R25, R239 ;  /* 0x000000ef19ef7221 */ /* 0x000fe20000010000 */
[----:B------:R-:W-:-:S04]  /*3910*/  FADD.FTZ R238, R15, R238 ;  /* 0x000000ee0fee7221 */ /* 0x000fc80000010000 */
        /* <DEDUP_REMOVED lines=9> */
[C---:B------:R-:W-:Y:S06]  /*39b0*/  HMMA.16816.F32.BF16 R120, R128.reuse, R122, R228 ;  /* 0x0000007a8078723c */ /* 0x040fec00000418e4 */
[----:B------:R-:W-:Y:S01]  /*39c0*/  HMMA.16816.F32.BF16 R128, R128, R18, R208 ;  /* 0x000000128080723c */ /* 0x000fe200000418d0 */
[----:B------:R-:W-:-:S08]  /*39d0*/  NOP ;  /* 0x0000000000007918 */ /* 0x000fd00000000000 */
[----:B------:R-:W-:-:S15]  /*39e0*/  @!P0 BRA `(.L_x_1036) ;  /* 0x0000002000b08947 */ /* 0x000fde0003800000 */
[C---:B------:R-:W-:Y:S01]  /*39f0*/  SHF.L.U64.HI R242, R172.reuse, 0x5, R173 ;  /* 0x00000005acf27819 */ /* 0x040fe200000102ad */
[----:B------:R-:W-:Y:S01]  /*3a00*/  IMAD.SHL.U32 R243, R172, 0x20, RZ ;  /* 0x00000020acf37824 */ /* 0x000fe200078e00ff */
[----:B------:R-:W-:Y:S01]  /*3a10*/  LEA.HI.SX32 R226, R226, 0xfffffffe, 0x1b ;  /* 0xfffffffee2e27811 */ /* 0x000fe200078fdaff */
        /* <DEDUP_REMOVED lines=10> */
.L_x_1039:
[----:B------:R-:W2:Y:S01]  /*3ac0*/  LDL.64 R228, [R1] ;  /* 0x0000000001e47983 */ /* 0x000ea20000100a00 */
[----:B------:R-:W-:Y:S04]  /*3ad0*/  VIADD R0, R226, 0xffffffff ;  /* 0xffffffffe2007836 */ /* 0x000fe80000000000 */
[----:B------:R-:W-:Y:S01]  /*3ae0*/  IMAD.WIDE.U32 R172, R0, UR8, RZ ;  /* 0x0000000800ac7c25 */ /* 0x000fe2000f8e00ff */
[----:B------:R-:W-:Y:S05]  /*3af0*/  SHF.R.S32.HI R2, RZ, 0x1f, R0 ;  /* 0x0000001fff027819 */ /* 0x000fea0000011400 */
[----:B------:R-:W-:Y:S04]  /*3b00*/  IMAD R2, R2, UR8, RZ ;  /* 0x0000000802027c24 */ /* 0x000fe8000f8e02ff */
[----:B------:R-:W-:Y:S04]  /*3b10*/  IMAD R2, R0, UR9, R2 ;  /* 0x0000000900027c24 */ /* 0x000fe8000f8e0202 */
[----:B------:R-:W-:Y:S01]  /*3b20*/  IMAD.IADD R2, R173, 0x1, R2 ;  /* 0x00000001ad027824 */ /* 0x000fe200078e0202 */
[----:B--2---:R-:W-:Y:S04]  /*3b30*/  LEA R0, P1, R172, R228, 0x5 ;  /* 0x000000e4ac007211 */ /* 0x004fe800078228ff */
[----:B------:R-:W-:Y:S02]  /*3b40*/  LEA R134, P2, R0, UR6, 0x1 ;  /* 0x0000000600867c11 */ /* 0x000fe4000f8408ff */
[----:B------:R-:W-:Y:S02]  /*3b50*/  LEA.HI.X R2, R172, R247, R2, 0x5, P1 ;  /* 0x000000f7ac027211 */ /* 0x000fe400008f2c02 */
[----:B------:R-:W-:Y:S02]  /*3b60*/  IADD3 R172, P1, R248, R134, RZ ;  /* 0x00000086f8ac7210 */ /* 0x000fe40007f3e0ff */
[----:B------:R-:W-:Y:S05]  /*3b70*/  LEA.HI.X R135, R0, UR7, R2, 0x1, P2 ;  /* 0x0000000700877c11 */ /* 0x000fea00090f0c02 */
[----:B------:R-:W-:Y:S01]  /*3b80*/  @!PT LDS RZ, [RZ] ;  /* 0x00000000fffff984 */ /* 0x000fe20000000800 */
[----:B------:R-:W-:Y:S01]  /*3b90*/  @!PT LDS RZ, [RZ] ;  /* 0x00000000fffff984 */ /* 0x000fe20000000800 */
[----:B------:R-:W-:Y:S01]  /*3ba0*/  @!PT LDS RZ, [RZ] ;  /* 0x00000000fffff984 */ /* 0x000fe20000000800 */
[----:B------:R1:W-:Y:S01]  /*3bb0*/  LDGSTS.E.BYPASS.LTC128B.128 [R227+0x8000], desc[UR14][R134.64] ;  /* 0x0800000086e37fae */ /* 0x0003e2000b901d4e */
[----:B------:R-:W-:Y:S03]  /*3bc0*/  IMAD.X R173, R249, 0x1, R135, P1 ;  /* 0x00000001f9ad7824 */ /* 0x000fe600008e0687 */
[----:B------:R1:W-:Y:S04]  /*3bd0*/  LDGSTS.E.BYPASS.LTC128B.128 [R227+0x9000], desc[UR14][R134.64+0x80] ;  /* 0x0900008086e37fae */ /* 0x0003e8000b901d4e */
[----:B------:R1:W-:Y:S04]  /*3be0*/  LDGSTS.E.BYPASS.LTC128B.128 [R227+0x8800], desc[UR14][R172.64] ;  /* 0x08800000ace37fae */ /* 0x0003e8000b901d4e */
[----:B------:R1:W-:Y:S04]  /*3bf0*/  LDGSTS.E.BYPASS.LTC128B.128 [R227+0x9800], desc[UR14][R172.64+0x80] ;  /* 0x09800080ace37fae */ /* 0x0003e8000b901d4e */
[----:B------:R-:W0:Y:S01]  /*3c00*/  LDGDEPBAR ;  /* 0x00000000000079af */ /* 0x000e220000000000 */
[----:B------:R-:W-:Y:S05]  /*3c10*/  BRA `(.L_x_1038) ;  /* 0x0000000800447947 */ /* 0x000fea0003800000 */
.L_x_1037:
[----:B------:R-:W-:Y:S01]  /*3c20*/  SHF.R.S32.HI R0, RZ, 0x1f, R226 ;  /* 0x0000001fff007819 */ /* 0x000fe200000114e2 */
[----:B------:R-:W-:Y:S04]  /*3c30*/  DEPBAR.LE SB0, 0x0 ;  /* 0x000080000000791a */ /* 0x000fe80000000000 */
[----:B------:R-:W-:Y:S01]  /*3c40*/  BAR.SYNC.DEFER_BLOCKING 0x0 ;  /* 0x0000000000007b1d */ /* 0x000fe20000010000 */
[----:B------:R-:W-:Y:S02]  /*3c50*/  IMAD R0, R0, UR12, RZ ;  /* 0x0000000c00007c24 */ /* 0x000fe4000f8e02ff */
[C---:B------:R-:W-:Y:S04]  /*3c60*/  IMAD.WIDE.U32 R6, R226.reuse, UR12, RZ ;  /* 0x0000000ce2067c25 */ /* 0x040fe8000f8e00ff */
[----:B------:R-:W-:Y:S01]  /*3c70*/  IMAD R2, R226, UR13, R0 ;  /* 0x0000000de2027c24 */ /* 0x000fe2000f8e0200 */
[----:B------:R-:W-:Y:S03]  /*3c80*/  LEA R0, P0, R6, R250, 0x5 ;  /* 0x000000fa06007211 */ /* 0x000fe600078028ff */
[----:B------:R-:W-:Y:S01]  /*3c90*/  IMAD.IADD R2, R7, 0x1, R2 ;  /* 0x0000000107027824 */ /* 0x000fe200078e0202 */
[----:B------:R-:W-:Y:S04]  /*3ca0*/  LEA R4, P1, R0, UR10, 0x1 ;  /* 0x0000000a00047c11 */ /* 0x000fe8000f8208ff */
[----:B------:R-:W-:Y:S02]  /*3cb0*/  LEA.HI.X R7, R6, R252, R2, 0x5, P0 ;  /* 0x000000fc06077211 */ /* 0x000fe400000f2c02 */
[----:B------:R-:W-:Y:S02]  /*3cc0*/  IADD3 R6, P0, R4, R243, RZ ;  /* 0x000000f304067210 */ /* 0x000fe40007f1e0ff */
[----:B------:R-:W-:Y:S05]  /*3cd0*/  LEA.HI.X R5, R0, UR11, R7, 0x1, P1 ;  /* 0x0000000b00057c11 */ /* 0x000fea00088f0c07 */
[----:B------:R-:W-:Y:S01]  /*3ce0*/  @!PT LDS RZ, [RZ] ;  /* 0x00000000fffff984 */ /* 0x000fe20000000800 */
[----:B------:R-:W-:Y:S01]  /*3cf0*/  @!PT LDS RZ, [RZ] ;  /* 0x00000000fffff984 */ /* 0x000fe20000000800 */
[----:B------:R-:W-:Y:S01]  /*3d00*/  @!PT LDS RZ, [RZ] ;  /* 0x00000000fffff984 */ /* 0x000fe20000000800 */
[----:B------:R-:W-:Y:S01]  /*3d10*/  LDGSTS.E.BYPASS.LTC128B.128 [R227+0xa000], desc[UR14][R4.64] ;  /* 0x0a00000004e37fae */ /* 0x000fe2000b901d4e */
[----:B------:R-:W-:Y:S01]  /*3d20*/  IMAD.X R7, R5, 0x1, R242, P0 ;  /* 0x0000000105077824 */ /* 0x000fe200000e06f2 */
[----:B------:R-:W-:Y:S03]  /*3d30*/  ISETP.GT.AND P0, PT, R226, RZ, PT ;  /* 0x000000ffe200720c */ /* 0x000fe60003f04270 */
[----:B------:R-:W-:Y:S05]  /*3d40*/  LDGSTS.E.BYPASS.LTC128B.128 [R227+0xb000], desc[UR14][R4.64+0x80] ;  /* 0x0b00008004e37fae */ /* 0x000fea000b901d4e */
[----:B------:R-:W-:Y:S05]  /*3d50*/  LDGSTS.E.BYPASS.LTC128B.128 [R227+0xa800], desc[UR14][R6.64] ;  /* 0x0a80000006e37fae */ /* 0x000fea000b901d4e */
[----:B------:R1:W-:Y:S05]  /*3d60*/  LDGSTS.E.BYPASS.LTC128B.128 [R227+0xb800], desc[UR14][R6.64+0x80] ;  /* 0x0b80008006e37fae */ /* 0x0003ea000b901d4e */
[----:B------:R-:W-:Y:S05]  /*3d70*/  LDSM.16.M88.4 R32, [R213] ;  /* 0x00000000d520783b */ /* 0x000fea0000000200 */
[----:B------:R-:W1:Y:S05]  /*3d80*/  LDSM.16.M88.4 R16, [R139+0x8000] ;  /* 0x008000008b10783b */ /* 0x000e6a0000000200 */
[----:B------:R-:W2:Y:S05]  /*3d90*/  LDSM.16.M88.4 R28, [R213+0x2000] ;  /* 0x00200000d51c783b */ /* 0x000eaa0000000200 */
[----:B------:R-:W3:Y:S05]  /*3da0*/  LDSM.16.M88.4 R172, [R139+0x8800] ;  /* 0x008800008bac783b */ /* 0x000eea0000000200 */
[----:B------:R-:W0:Y:S05]  /*3db0*/  LDGDEPBAR ;  /* 0x00000000000079af */ /* 0x000e2a0000000000 */
[----:B------:R-:W-:Y:S05]  /*3dc0*/  LDSM.16.M88.4 R176, [R215] ;  /* 0x00000000d7b0783b */ /* 0x000fea0000000200 */
[----:B------:R-:W4:Y:S05]  /*3dd0*/  LDSM.16.M88.4 R180, [R222] ;  /* 0x00000000deb4783b */ /* 0x000f2a0000000200 */
[----:B------:R-:W5:Y:S05]  /*3de0*/  LDSM.16.M88.4 R184, [R215+0x2000] ;  /* 0x00200000d7b8783b */ /* 0x000f6a0000000200 */
[----:B------:R-:W5:Y:S05]  /*3df0*/  LDSM.16.M88.4 R188, [R225] ;  /* 0x00000000e1bc783b */ /* 0x000f6a0000000200 */
[----:B------:R-:W-:Y:S01]  /*3e00*/  LDSM.16.M88.4 R192, [R221] ;  /* 0x00000000ddc0783b */ /* 0x000fe20000000200 */
[-C--:B-1----:R-:W-:Y:S04]  /*3e10*/  HMMA.16816.F32.BF16 R4, R32, R16.reuse, RZ ;  /* 0x000000102004723c */ /* 0x082fe800000418ff */
[----:B------:R-:W1:Y:S02]  /*3e20*/  LDSM.16.M88.4 R196, [R219+0x8000] ;  /* 0x00800000dbc4783b */ /* 0x000e640000000200 */
[C---:B--2---:R-:W-:Y:S03]  /*3e30*/  HMMA.16816.F32.BF16 R8, R28.reuse, R16, RZ ;  /* 0x000000101c08723c */ /* 0x044fe600000418ff */
[----:B------:R-:W2:Y:S03]  /*3e40*/  LDSM.16.M88.4 R200, [R221+0x2000] ;  /* 0x00200000ddc8783b */ /* 0x000ea60000000200 */
[-C--:B------:R-:W-:Y:S02]  /*3e50*/  HMMA.16816.F32.BF16 R12, R28, R18.reuse, RZ ;  /* 0x000000121c0c723c */ /* 0x080fe400000418ff */
[----:B------:R-:W-:Y:S04]  /*3e60*/  LDSM.16.M88.4 R204, [R218] ;  /* 0x00000000dacc783b */ /* 0x000fe80000000200 */
[C---:B------:R-:W-:Y:S01]  /*3e70*/  HMMA.16816.F32.BF16 R16, R32.reuse, R18, RZ ;  /* 0x000000122010723c */ /* 0x040fe200000418ff */
[----:B------:R-:W-:Y:S05]  /*3e80*/  LDSM.16.M88.4 R208, [R220+0x2000] ;  /* 0x00200000dcd0783b */ /* 0x000fea0000000200 */
[-C--:B---3--:R-:W-:Y:S06]  /*3e90*/  HMMA.16816.F32.BF16 R20, R32, R172.reuse, RZ ;  /* 0x000000ac2014723c */ /* 0x088fec00000418ff */
[C---:B------:R-:W-:Y:S06]  /*3ea0*/  HMMA.16816.F32.BF16 R24, R28.reuse, R172, RZ ;  /* 0x000000ac1c18723c */ /* 0x040fec00000418ff */
[-C--:B------:R-:W-:Y:S06]  /*3eb0*/  HMMA.16816.F32.BF16 R28, R28, R174.reuse, RZ ;  /* 0x000000ae1c1c723c */ /* 0x080fec00000418ff */
[----:B------:R-:W-:Y:S01]  /*3ec0*/  HMMA.16816.F32.BF16 R32, R32, R174, RZ ;  /* 0x000000ae2020723c */ /* 0x000fe200000418ff */
[----:B------:R-:W3:Y:S05]  /*3ed0*/  LDSM.16.M88.4 R172, [R219+0x8800] ;  /* 0x00880000dbac783b */ /* 0x000eea0000000200 */
[-C--:B----4-:R-:W-:Y:S06]  /*3ee0*/  HMMA.16816.F32.BF16 R4, R176, R180.reuse, R4 ;  /* 0x000000b4b004723c */ /* 0x090fec0000041804 */
[C---:B-----5:R-:W-:Y:S06]  /*3ef0*/  HMMA.16816.F32.BF16 R8, R184.reuse, R180, R8 ;  /* 0x000000b4b808723c */ /* 0x060fec0000041808 */
[-C--:B------:R-:W-:Y:S06]  /*3f00*/  HMMA.16816.F32.BF16 R12, R184, R182.reuse, R12 ;  /* 0x000000b6b80c723c */ /* 0x080fec000004180c */
[C---:B------:R-:W-:Y:S01]  /*3f10*/  HMMA.16816.F32.BF16 R16, R176.reuse, R182, R16 ;  /* 0x000000b6b010723c */ /* 0x040fe20000041810 */
[----:B------:R-:W4:Y:S05]  /*3f20*/  LDSM.16.M88.4 R180, [R220] ;  /* 0x00000000dcb4783b */ /* 0x000f2a0000000200 */
[-C--:B------:R-:W-:Y:S06]  /*3f30*/  HMMA.16816.F32.BF16 R20, R176, R188.reuse, R20 ;  /* 0x000000bcb014723c */ /* 0x080fec0000041814 */
[C---:B------:R-:W-:Y:S06]  /*3f40*/  HMMA.16816.F32.BF16 R24, R184.reuse, R188, R24 ;  /* 0x000000bcb818723c */ /* 0x040fec0000041818 */
[-C--:B------:R-:W-:Y:S01]  /*3f50*/  HMMA.16816.F32.BF16 R28, R184, R190.reuse, R28 ;  /* 0x000000beb81c723c */ /* 0x080fe2000004181c */
[----:B------:R-:W-:Y:S05]  /*3f60*/  LDSM.16.M88.4 R184, [R213+0x4000] ;  /* 0x00400000d5b8783b */ /* 0x000fea0000000200 */
[----:B------:R-:W-:Y:S01]  /*3f70*/  HMMA.16816.F32.BF16 R32, R176, R190, R32 ;  /* 0x000000beb020723c */ /* 0x000fe20000041820 */
[----:B------:R-:W5:Y:S05]  /*3f80*/  LDSM.16.M88.4 R176, [R218+0x800] ;  /* 0x00080000dab0783b */ /* 0x000f6a0000000200 */
[-C--:B-1----:R-:W-:Y:S01]  /*3f90*/  HMMA.16816.F32.BF16 R4, R192, R196.reuse, R4 ;  /* 0x000000c4c004723c */ /* 0x082fe20000041804 */
[----:B------:R-:W1:Y:S05]  /*3fa0*/  LDSM.16.M88.4 R188, [R139+0x9000] ;  /* 0x009000008bbc783b */ /* 0x000e6a0000000200 */
[C---:B--2---:R-:W-:Y:S06]  /*3fb0*/  HMMA.16816.F32.BF16 R8, R200.reuse, R196, R8 ;  /* 0x000000c4c808723c */ /* 0x044fec0000041808 */
[-C--:B------:R-:W-:Y:S06]  /*3fc0*/  HMMA.16816.F32.BF16 R12, R200, R198.reuse, R12 ;  /* 0x000000c6c80c723c */ /* 0x080fec000004180c */
[C---:B------:R-:W-:Y:S01]  /*3fd0*/  HMMA.16816.F32.BF16 R16, R192.reuse, R198, R16 ;  /* 0x000000c6c010723c */ /* 0x040fe20000041810 */
[----:B------:R-:W2:Y:S05]  /*3fe0*/  LDSM.16.M88.4 R196, [R213+0x6000] ;  /* 0x00600000d5c4783b */ /* 0x000eaa0000000200 */
[-C--:B---3--:R-:W-:Y:S06]  /*3ff0*/  HMMA.16816.F32.BF16 R20, R192, R172.reuse, R20 ;  /* 0x000000acc014723c */ /* 0x088fec0000041814 */
[C---:B------:R-:W-:Y:S06]  /*4000*/  HMMA.16816.F32.BF16 R24, R200.reuse, R172, R24 ;  /* 0x000000acc818723c */ /* 0x040fec0000041818 */
[-C--:B------:R-:W-:Y:S01]  /*4010*/  HMMA.16816.F32.BF16 R28, R200, R174.reuse, R28 ;  /* 0x000000aec81c723c */ /* 0x080fe2000004181c */
[----:B------:R-:W-:Y:S05]  /*4020*/  LDSM.16.M88.4 R200, [R224] ;  /* 0x00000000e0c8783b */ /* 0x000fea0000000200 */
[----:B------:R-:W-:Y:S01]  /*4030*/  HMMA.16816.F32.BF16 R32, R192, R174, R32 ;  /* 0x000000aec020723c */ /* 0x000fe20000041820 */
[----:B------:R-:W3:Y:S05]  /*4040*/  LDSM.16.M88.4 R172, [R139+0x9800] ;  /* 0x009800008bac783b */ /* 0x000eea0000000200 */
[-C--:B----4-:R-:W-:Y:S01]  /*4050*/  HMMA.16816.F32.BF16 R4, R180, R204.reuse, R4 ;  /* 0x000000ccb404723c */ /* 0x090fe20000041804 */
[----:B------:R-:W4:Y:S05]  /*4060*/  LDSM.16.M88.4 R192, [R215+0x4000] ;  /* 0x00400000d7c0783b */ /* 0x000f2a0000000200 */
[C---:B------:R-:W-:Y:S06]  /*4070*/  HMMA.16816.F32.BF16 R8, R208.reuse, R204, R8 ;  /* 0x000000ccd008723c */ /* 0x040fec0000041808 */
[-C--:B------:R-:W-:Y:S06]  /*4080*/  HMMA.16816.F32.BF16 R12, R208, R206.reuse, R12 ;  /* 0x000000ced00c723c */ /* 0x080fec000004180c */
[C---:B------:R-:W-:Y:S01]  /*4090*/  HMMA.16816.F32.BF16 R16, R180.reuse, R206, R16 ;  /* 0x000000ceb410723c */ /* 0x040fe20000041810 */
[----:B------:R-:W4:Y:S05]  /*40a0*/  LDSM.16.M88.4 R204, [R215+0x6000] ;  /* 0x00600000d7cc783b */ /* 0x000f2a0000000200 */
[-C--:B-----5:R-:W-:Y:S06]  /*40b0*/  HMMA.16816.F32.BF16 R20, R180, R176.reuse, R20 ;  /* 0x000000b0b414723c */ /* 0x0a0fec0000041814 */
[C---:B------:R-:W-:Y:S06]  /*40c0*/  HMMA.16816.F32.BF16 R24, R208.reuse, R176, R24 ;  /* 0x000000b0d018723c */ /* 0x040fec0000041818 */
[-C--:B------:R-:W-:Y:S01]  /*40d0*/  HMMA.16816.F32.BF16 R28, R208, R178.reuse, R28 ;  /* 0x000000b2d01c723c */ /* 0x080fe2000004181c */
[----:B------:R-:W-:Y:S05]  /*40e0*/  LDSM.16.M88.4 R208, [R221+0x6000] ;  /* 0x00600000ddd0783b */ /* 0x000fea0000000200 */
[----:B------:R-:W-:Y:S01]  /*40f0*/  HMMA.16816.F32.BF16 R32, R180, R178, R32 ;  /* 0x000000b2b420723c */ /* 0x000fe20000041820 */
[----:B------:R-:W5:Y:S05]  /*4100*/  LDSM.16.M88.4 R176, [R223] ;  /* 0x00000000dfb0783b */ /* 0x000f6a0000000200 */
[-C--:B-1----:R-:W-:Y:S01]  /*4110*/  HMMA.16816.F32.BF16 R4, R184, R188.reuse, R4 ;  /* 0x000000bcb804723c */ /* 0x082fe20000041804 */
[----:B------:R-:W-:Y:S05]  /*4120*/  LDSM.16.M88.4 R180, [R221+0x4000] ;  /* 0x00400000ddb4783b */ /* 0x000fea0000000200 */
[C---:B--2---:R-:W-:Y:S06]  /*4130*/  HMMA.16816.F32.BF16 R8, R196.reuse, R188, R8 ;  /* 0x000000bcc408723c */ /* 0x044fec0000041808 */
[-C--:B------:R-:W-:Y:S06]  /*4140*/  HMMA.16816.F32.BF16 R12, R196, R190.reuse, R12 ;  /* 0x000000bec40c723c */ /* 0x080fec000004180c */
[C---:B------:R-:W-:Y:S01]  /*4150*/  HMMA.16816.F32.BF16 R16, R184.reuse, R190, R16 ;  /* 0x000000beb810723c */ /* 0x040fe20000041810 */
[----:B------:R-:W1:Y:S05]  /*4160*/  LDSM.16.M88.4 R188, [R219+0x9000] ;  /* 0x00900000dbbc783b */ /* 0x000e6a0000000200 */
[-C--:B---3--:R-:W-:Y:S06]  /*4170*/  HMMA.16816.F32.BF16 R20, R184, R172.reuse, R20 ;  /* 0x000000acb814723c */ /* 0x088fec0000041814 */
[C---:B------:R-:W-:Y:S06]  /*4180*/  HMMA.16816.F32.BF16 R24, R196.reuse, R172, R24 ;  /* 0x000000acc418723c */ /* 0x040fec0000041818 */
[-C--:B------:R-:W-:Y:S01]  /*4190*/  HMMA.16816.F32.BF16 R28, R196, R174.reuse, R28 ;  /* 0x000000aec41c723c */ /* 0x080fe2000004181c */
[----:B------:R-:W-:Y:S05]  /*41a0*/  LDSM.16.M88.4 R196, [R218+0x1000] ;  /* 0x00100000dac4783b */ /* 0x000fea0000000200 */
[----:B------:R-:W-:Y:S01]  /*41b0*/  HMMA.16816.F32.BF16 R32, R184, R174, R32 ;  /* 0x000000aeb820723c */ /* 0x000fe20000041820 */
[----:B------:R-:W2:Y:S05]  /*41c0*/  LDSM.16.M88.4 R172, [R219+0x9800] ;  /* 0x00980000dbac783b */ /* 0x000eaa0000000200 */
[-C--:B----4-:R-:W-:Y:S01]  /*41d0*/  HMMA.16816.F32.BF16 R4, R192, R200.reuse, R4 ;  /* 0x000000c8c004723c */ /* 0x090fe20000041804 */
[----:B------:R-:W3:Y:S05]  /*41e0*/  LDSM.16.M88.4 R184, [R220+0x4000] ;  /* 0x00400000dcb8783b */ /* 0x000eea0000000200 */
[C---:B------:R-:W-:Y:S06]  /*41f0*/  HMMA.16816.F32.BF16 R8, R204.reuse, R200, R8 ;  /* 0x000000c8cc08723c */ /* 0x040fec0000041808 */
[-C--:B------:R-:W-:Y:S06]  /*4200*/  HMMA.16816.F32.BF16 R12, R204, R202.reuse, R12 ;  /* 0x000000cacc0c723c */ /* 0x080fec000004180c */
[C---:B------:R-:W-:Y:S01]  /*4210*/  HMMA.16816.F32.BF16 R16, R192.reuse, R202, R16 ;  /* 0x000000cac010723c */ /* 0x040fe20000041810 */
[----:B------:R-:W4:Y:S05]  /*4220*/  LDSM.16.M88.4 R200, [R220+0x6000] ;  /* 0x00600000dcc8783b */ /* 0x000f2a0000000200 */
[-C--:B-----5:R-:W-:Y:S06]  /*4230*/  HMMA.16816.F32.BF16 R20, R192, R176.reuse, R20 ;  /* 0x000000b0c014723c */ /* 0x0a0fec0000041814 */
[C---:B------:R-:W-:Y:S06]  /*4240*/  HMMA.16816.F32.BF16 R24, R204.reuse, R176, R24 ;  /* 0x000000b0cc18723c */ /* 0x040fec0000041818 */
[-C--:B------:R-:W-:Y:S06]  /*4250*/  HMMA.16816.F32.BF16 R28, R204, R178.reuse, R28 ;  /* 0x000000b2cc1c723c */ /* 0x080fec000004181c */
[----:B------:R-:W-:Y:S01]  /*4260*/  HMMA.16816.F32.BF16 R32, R192, R178, R32 ;  /* 0x000000b2c020723c */ /* 0x000fe20000041820 */
[----:B------:R-:W5:Y:S01]  /*4270*/  LDSM.16.M88.4 R176, [R218+0x1800] ;  /* 0x00180000dab0783b */ /* 0x000f620000000200 */
[----:B------:R-:W-:Y:S04]  /*4280*/  DEPBAR.LE SB0, 0x0 ;  /* 0x000080000000791a */ /* 0x000fe80000000000 */
[-C--:B-1----:R-:W-:Y:S01]  /*4290*/  HMMA.16816.F32.BF16 R4, R180, R188.reuse, R4 ;  /* 0x000000bcb404723c */ /* 0x082fe20000041804 */
[----:B------:R-:W-:Y:S05]  /*42a0*/  BAR.SYNC.DEFER_BLOCKING 0x0 ;  /* 0x0000000000007b1d */ /* 0x000fea0000010000 */
[C---:B------:R-:W-:Y:S06]  /*42b0*/  HMMA.16816.F32.BF16 R8, R208.reuse, R188, R8 ;  /* 0x000000bcd008723c */ /* 0x040fec0000041808 */
[-C--:B------:R-:W-:Y:S06]  /*42c0*/  HMMA.16816.F32.BF16 R12, R208, R190.reuse, R12 ;  /* 0x000000bed00c723c */ /* 0x080fec000004180c */
[C---:B------:R-:W-:Y:S06]  /*42d0*/  HMMA.16816.F32.BF16 R16, R180.reuse, R190, R16 ;  /* 0x000000beb410723c */ /* 0x040fec0000041810 */
[-C--:B--2---:R-:W-:Y:S06]  /*42e0*/  HMMA.16816.F32.BF16 R20, R180, R172.reuse, R20 ;  /* 0x000000acb414723c */ /* 0x084fec0000041814 */
[C---:B------:R-:W-:Y:S06]  /*42f0*/  HMMA.16816.F32.BF16 R24, R208.reuse, R172, R24 ;  /* 0x000000acd018723c */ /* 0x040fec0000041818 */
[-C--:B------:R-:W-:Y:S06]  /*4300*/  HMMA.16816.F32.BF16 R28, R208, R174.reuse, R28 ;  /* 0x000000aed01c723c */ /* 0x080fec000004181c */
[----:B------:R-:W-:Y:S06]  /*4310*/  HMMA.16816.F32.BF16 R32, R180, R174, R32 ;  /* 0x000000aeb420723c */ /* 0x000fec0000041820 */
[-C--:B---3--:R-:W-:Y:S06]  /*4320*/  HMMA.16816.F32.BF16 R4, R184, R196.reuse, R4 ;  /* 0x000000c4b804723c */ /* 0x088fec0000041804 */
[C---:B----4-:R-:W-:Y:S06]  /*4330*/  HMMA.16816.F32.BF16 R8, R200.reuse, R196, R8 ;  /* 0x000000c4c808723c */ /* 0x050fec0000041808 */
[-C--:B------:R-:W-:Y:S06]  /*4340*/  HMMA.16816.F32.BF16 R12, R200, R198.reuse, R12 ;  /* 0x000000c6c80c723c */ /* 0x080fec000004180c */
[C---:B------:R-:W-:Y:S06]  /*4350*/  HMMA.16816.F32.BF16 R16, R184.reuse, R198, R16 ;  /* 0x000000c6b810723c */ /* 0x040fec0000041810 */
[----:B------:R-:W-:Y:S01]  /*4360*/  FMNMX.FTZ R2, R4, R3, !PT ;  /* 0x0000000304027209 */ /* 0x000fe20007810000 */
[-C--:B-----5:R-:W-:Y:S04]  /*4370*/  HMMA.16816.F32.BF16 R20, R184, R176.reuse, R20 ;  /* 0x000000b0b814723c */ /* 0x0a0fe80000041814 */
[----:B------:R-:W-:Y:S02]  /*4380*/  FMNMX.FTZ R0, R6, R133, !PT ;  /* 0x0000008506007209 */ /* 0x000fe40007810000 */
[----:B------:R-:W-:Y:S01]  /*4390*/  FMNMX.FTZ R2, R5, R2, !PT ;  /* 0x0000000205027209 */ /* 0x000fe20007810000 */
[C---:B------:R-:W-:Y:S04]  /*43a0*/  HMMA.16816.F32.BF16 R24, R200.reuse, R176, R24 ;  /* 0x000000b0c818723c */ /* 0x040fe80000041818 */
[----:B------:R-:W-:Y:S02]  /*43b0*/  FMNMX.FTZ R132, R7, R0, !PT ;  /* 0x0000000007847209 */ /* 0x000fe40007810000 */
        /* <DEDUP_REMOVED lines=23> */
.L_x_1038:
[----:B-1----:R-:W1:Y:S01]  /*4530*/  SHFL.BFLY PT, R135, R136, 0x2, 0x1f ;  /* 0x0c401f0088877f89 */ /* 0x002e6200000e0000 */
[----:B------:R-:W-:Y:S02]  /*4540*/  FMNMX.FTZ R134, R35, R174, !PT ;  /* 0x000000ae23867209 */ /* 0x000fe40007810000 */
[----:B------:R-:W-:Y:S05]  /*4550*/  FMNMX.FTZ R2, R25, R132, !PT ;  /* 0x0000008419027209 */ /* 0x000fea0007810000 */
[----:B------:R-:W-:Y:S01]  /*4560*/  LDSM.16.MT88.4 R176, [R214+0xa000] ;  /* 0x00a00000d6b0783b */ /* 0x000fe20000004200 */
[----:B------:R-:W-:Y:S02]  /*4570*/  FMNMX.FTZ R0, R26, R175, !PT ;  /* 0x000000af1a007209 */ /* 0x000fe40007810000 */
[----:B------:R-:W-:Y:S02]  /*4580*/  FMNMX.FTZ R2, R28, R2, !PT ;  /* 0x000000021c027209 */ /* 0x000fe40007810000 */
[----:B------:R-:W-:Y:S02]  /*4590*/  FMNMX.FTZ R0, R27, R0, !PT ;  /* 0x000000001b007209 */ /* 0x000fe40007810000 */
[----:B------:R-:W-:Y:S01]  /*45a0*/  FMNMX.FTZ R132, R29, R2, !PT ;  /* 0x000000021d847209 */ /* 0x000fe20007810000 */
[----:B------:R-:W2:Y:S01]  /*45b0*/  SHFL.BFLY PT, R173, R134, 0x2, 0x1f ;  /* 0x0c401f0086ad7f89 */ /* 0x000ea200000e0000 */
[----:B------:R-:W-:Y:S02]  /*45c0*/  FMNMX.FTZ R0, R30, R0, !PT ;  /* 0x000000001e007209 */ /* 0x000fe40007810000 */
[----:B------:R-:W-:Y:S05]  /*45d0*/  IADD3 R226, R226, -0x1, RZ ;  /* 0xffffffffe2e27810 */ /* 0x000fea0007ffe0ff */
[----:B------:R-:W3:Y:S01]  /*45e0*/  SHFL.BFLY PT, R172, R132, 0x2, 0x1f ;  /* 0x0c401f0084ac7f89 */ /* 0x000ee200000e0000 */
[----:B------:R-:W-:Y:S07]  /*45f0*/  FMNMX.FTZ R0, R31, R0, !PT ;  /* 0x000000001f007209 */ /* 0x000fee0007810000 */
[----:B------:R-:W-:Y:S08]  /*4600*/  LDSM.16.MT88.4 R184, [R217+0xb800] ;  /* 0x00b80000d9b8783b */ /* 0x000ff00000004200 */
[----:B------:R-:W4:Y:S08]  /*4610*/  SHFL.BFLY PT, R2, R0, 0x2, 0x1f ;  /* 0x0c401f0000027f89 */ /* 0x000f3000000e0000 */
[----:B------:R-:W-:Y:S01]  /*4620*/  LDSM.16.MT88.4 R188, [R216+0xb800] ;  /* 0x00b80000d8bc783b */ /* 0x000fe20000004200 */
[----:B-1----:R-:W-:Y:S02]  /*4630*/  FMNMX.FTZ R136, R136, R135, !PT ;  /* 0x0000008788887209 */ /* 0x002fe40007810000 */
[----:B--2---:R-:W-:Y:S05]  /*4640*/  FMNMX.FTZ R134, R134, R173, !PT ;  /* 0x000000ad86867209 */ /* 0x004fea0007810000 */
[----:B------:R-:W1:Y:S01]  /*4650*/  SHFL.BFLY PT, R135, R136, 0x1, 0x1f ;  /* 0x0c201f0088877f89 */ /* 0x000e6200000e0000 */
[----:B---3--:R-:W-:Y:S07]  /*4660*/  FMNMX.FTZ R172, R132, R172, !PT ;  /* 0x000000ac84ac7209 */ /* 0x008fee0007810000 */
[----:B------:R-:W2:Y:S08]  /*4670*/  SHFL.BFLY PT, R173, R134, 0x1, 0x1f ;  /* 0x0c201f0086ad7f89 */ /* 0x000eb000000e0000 */
[----:B------:R-:W3:Y:S01]  /*4680*/  SHFL.BFLY PT, R174, R172, 0x1, 0x1f ;  /* 0x0c201f00acae7f89 */ /* 0x000ee200000e0000 */
[----:B----4-:R-:W-:Y:S07]  /*4690*/  FMNMX.FTZ R2, R0, R2, !PT ;  /* 0x0000000200027209 */ /* 0x010fee0007810000 */
        /* <DEDUP_REMOVED lines=8> */
[----:B------:R-:W1:Y:S02]  /*4720*/  LDSM.16.MT88.4 R172, [R212+0xa000] ;  /* 0x00a00000d4ac783b */ /* 0x000e640000004200 */
[----:B------:R2:W3:Y:S01]  /*4730*/  MUFU.EX2 R133, R3 ;  /* 0x0000000300857308 */ /* 0x0004e20000000800 */
[----:B------:R-:W-:Y:S01]  /*4740*/  FMUL.FTZ R180, R134, UR4 ;  /* 0x0000000486b47c20 */ /* 0x000fe20008410000 */
[----:B----4-:R-:W-:Y:S05]  /*4750*/  FMNMX.FTZ R132, R2, R132, !PT ;  /* 0x0000008402847209 */ /* 0x010fea0007810000 */
        /* <DEDUP_REMOVED lines=69> */
[C---:B---3--:R-:W-:Y:S01]  /*4bb0*/  FMUL.FTZ R10, R0.reuse, R142 ;  /* 0x0000008e000a7220 */ /* 0x048fe20000410000 */
[----:B------:R-:W-:Y:S01]  /*4bc0*/  FMUL.FTZ R75, R0, R75 ;  /* 0x0000004b004b7220 */ /* 0x000fe20000410000 */
[C---:B------:R-:W-:Y:S01]  /*4bd0*/  FMUL.FTZ R76, R2.reuse, R76 ;  /* 0x0000004c024c7220 */ /* 0x040fe20000410000 */
[----:B------:R-:W-:Y:S01]  /*4be0*/  FMUL.FTZ R77, R2, R77 ;  /* 0x0000004d024d7220 */ /* 0x000fe20000410000 */
[C---:B------:R-:W-:Y:S01]  /*4bf0*/  FMUL.FTZ R78, R0.reuse, R78 ;  /* 0x0000004e004e7220 */ /* 0x040fe20000410000 */
[----:B------:R-:W-:Y:S01]  /*4c00*/  FMUL.FTZ R79, R0, R79 ;  /* 0x0000004f004f7220 */ /* 0x000fe20000410000 */
[--C-:B------:R-:W-:Y:S03]  /*4c10*/  FFMA.FTZ R20, R20, UR4, -R137.reuse ;  /* 0x0000000414147c23 */ /* 0x100fe60008010889 */
[----:B------:R3:W-:Y:S01]  /*4c20*/  MUFU.EX2 R234, R16 ;  /* 0x0000001000ea7308 */ /* 0x0007e20000000800 */
[----:B--2---:R-:W-:Y:S01]  /*4c30*/  FMUL.FTZ R11, R0, R143 ;  /* 0x0000008f000b7220 */ /* 0x004fe20000410000 */
[----:B------:R-:W-:Y:S01]  /*4c40*/  FFMA.FTZ R21, R21, UR4, -R137 ;  /* 0x0000000415157c23 */ /* 0x000fe20008010889 */
[--C-:B------:R-:W-:Y:S01]  /*4c50*/  FFMA.FTZ R22, R22, UR4, -R138.reuse ;  /* 0x0000000416167c23 */ /* 0x100fe2000801088a */
[C---:B------:R-:W-:Y:S01]  /*4c60*/  FMUL.FTZ R80, R133.reuse, R80 ;  /* 0x0000005085507220 */ /* 0x040fe20000410000 */
[C---:B------:R-:W-:Y:S01]  /*4c70*/  FMUL.FTZ R81, R133.reuse, R81 ;  /* 0x0000005185517220 */ /* 0x040fe20000410000 */
[C---:B------:R-:W-:Y:S01]  /*4c80*/  FMUL.FTZ R96, R133.reuse, R96 ;  /* 0x0000006085607220 */ /* 0x040fe20000410000 */
[----:B------:R-:W-:Y:S03]  /*4c90*/  FMUL.FTZ R97, R133, R97 ;  /* 0x0000006185617220 */ /* 0x000fe60000410000 */
[----:B------:R-:W2:Y:S01]  /*4ca0*/  MUFU.EX2 R236, R17 ;  /* 0x0000001100ec7308 */ /* 0x000ea20000000800 */
        /* <DEDUP_REMOVED lines=8> */
[----:B---3--:R-:W-:Y:S01]  /*4d30*/  FMUL.FTZ R16, R133, R152 ;  /* 0x0000009885107220 */ /* 0x008fe20000410000 */
        /* <DEDUP_REMOVED lines=9> */
[C---:B------:R-:W-:Y:S01]  /*4dd0*/  FMUL.FTZ R99, R3.reuse, R99 ;  /* 0x0000006303637220 */ /* 0x040fe20000410000 */
[----:B------:R-:W-:Y:S01]  /*4de0*/  FFMA.FTZ R34, R34, UR4, -R138 ;  /* 0x0000000422227c23 */ /* 0x000fe2000801088a */
[C---:B------:R-:W-:Y:S01]  /*4df0*/  FMUL.FTZ R100, R2.reuse, R100 ;  /* 0x0000006402647220 */ /* 0x040fe20000410000 */
[----:B------:R-:W-:Y:S01]  /*4e00*/  FMUL.FTZ R101, R2, R101 ;  /* 0x0000006502657220 */ /* 0x000fe20000410000 */
[C---:B------:R-:W-:Y:S03]  /*4e10*/  FMUL.FTZ R102, R0.reuse, R102 ;  /* 0x0000006600667220 */ /* 0x040fe60000410000 */
[----:B------:R2:W-:Y:S01]  /*4e20*/  MUFU.EX2 R235, R4 ;  /* 0x0000000400eb7308 */ /* 0x0005e20000000800 */
[----:B----4-:R-:W-:Y:S01]  /*4e30*/  FMUL.FTZ R18, R3, R154 ;  /* 0x0000009a03127220 */ /* 0x010fe20000410000 */
[----:B------:R-:W-:Y:S01]  /*4e40*/  FMUL.FTZ R103, R0, R103 ;  /* 0x0000006700677220 */ /* 0x000fe20000410000 */
[C---:B------:R-:W-:Y:S01]  /*4e50*/  FMUL.FTZ R104, R2.reuse, R104 ;  /* 0x0000006802687220 */ /* 0x040fe20000410000 */
[----:B------:R-:W-:Y:S01]  /*4e60*/  FMUL.FTZ R105, R2, R105 ;  /* 0x0000006902697220 */ /* 0x000fe20000410000 */
[C---:B------:R-:W-:Y:S01]  /*4e70*/  FMUL.FTZ R106, R0.reuse, R106 ;  /* 0x0000006a006a7220 */ /* 0x040fe20000410000 */
[----:B------:R-:W-:Y:S01]  /*4e80*/  FMUL.FTZ R107, R0, R107 ;  /* 0x0000006b006b7220 */ /* 0x000fe20000410000 */
[----:B------:R-:W-:Y:S03]  /*4e90*/  FMUL.FTZ R108, R133, R108 ;  /* 0x0000006c856c7220 */ /* 0x000fe60000410000 */
[----:B------:R4:W5:Y:S01]  /*4ea0*/  MUFU.EX2 R237, R5 ;  /* 0x0000000500ed7308 */ /* 0x0009620000000800 */
[----:B---3--:R-:W-:Y:S01]  /*4eb0*/  F2FP.BF16.F32.PACK_AB R143, R232, R230 ;  /* 0x000000e6e88f723e */ /* 0x008fe200000010ff */
[----:B------:R-:W-:Y:S01]  /*4ec0*/  FMUL.FTZ R19, R3, R155 ;  /* 0x0000009b03137220 */ /* 0x000fe20000410000 */
[----:B------:R-:W-:Y:S01]  /*4ed0*/  FMUL.FTZ R109, R133, R109 ;  /* 0x0000006d856d7220 */ /* 0x000fe20000410000 */
[----:B------:R-:W-:Y:S01]  /*4ee0*/  LDSM.16.MT88.4 R152, [R216+0xa000] ;  /* 0x00a00000d898783b */ /* 0x000fe20000004200 */
[C---:B------:R-:W-:Y:S01]  /*4ef0*/  FMUL.FTZ R110, R3.reuse, R110 ;  /* 0x0000006e036e7220 */ /* 0x040fe20000410000 */
[----:B------:R-:W-:Y:S01]  /*4f00*/  FMUL.FTZ R111, R3, R111 ;  /* 0x0000006f036f7220 */ /* 0x000fe20000410000 */
[C---:B------:R-:W-:Y:S03]  /*4f10*/  FMUL.FTZ R112, R2.reuse, R112 ;  /* 0x0000007002707220 */ /* 0x040fe60000410000 */
[----:B------:R3:W-:Y:S01]  /*4f20*/  MUFU.EX2 R231, R6 ;  /* 0x0000000600e77308 */ /* 0x0007e20000000800 */
[----:B--2---:R-:W-:Y:S01]  /*4f30*/  FMUL.FTZ R4, R133, R144 ;  /* 0x0000009085047220 */ /* 0x004fe20000410000 */
[----:B------:R-:W-:Y:S01]  /*4f40*/  F2FP.BF16.F32.PACK_AB R144, R229, R211 ;  /* 0x000000d3e590723e */ /* 0x000fe200000010ff */
[----:B------:R-:W-:Y:S01]  /*4f50*/  FMUL.FTZ R113, R2, R113 ;  /* 0x0000007102717220 */ /* 0x000fe20000410000 */
[C---:B------:R-:W-:Y:S01]  /*4f60*/  FMUL.FTZ R114, R0.reuse, R114 ;  /* 0x0000007200727220 */ /* 0x040fe20000410000 */
[----:B------:R-:W-:Y:S01]  /*4f70*/  FMUL.FTZ R115, R0, R115 ;  /* 0x0000007300737220 */ /* 0x000fe20000410000 */
[C---:B------:R-:W-:Y:S01]  /*4f80*/  FMUL.FTZ R116, R2.reuse, R116 ;  /* 0x0000007402747220 */ /* 0x040fe20000410000 */
[----:B------:R-:W-:Y:S03]  /*4f90*/  FMUL.FTZ R117, R2, R117 ;  /* 0x0000007502757220 */ /* 0x000fe60000410000 */
[----:B------:R2:W1:Y:S01]  /*4fa0*/  MUFU.EX2 R233, R7 ;  /* 0x0000000700e97308 */ /* 0x0004620000000800 */
[----:B----4-:R-:W-:Y:S01]  /*4fb0*/  FMUL.FTZ R5, R133, R145 ;  /* 0x0000009185057220 */ /* 0x010fe20000410000 */
[----:B-----5:R-:W-:Y:S01]  /*4fc0*/  F2FP.BF16.F32.PACK_AB R140, R237, R235 ;  /* 0x000000ebed8c723e */ /* 0x020fe200000010ff */
[C---:B------:R-:W-:Y:S01]  /*4fd0*/  FMUL.FTZ R118, R0.reuse, R118 ;  /* 0x0000007600767220 */ /* 0x040fe20000410000 */
[----:B------:R-:W-:Y:S01]  /*4fe0*/  F2FP.BF16.F32.PACK_AB R145, R209, R207 ;  /* 0x000000cfd191723e */ /* 0x000fe200000010ff */
[----:B------:R-:W-:Y:S01]  /*4ff0*/  FMUL.FTZ R119, R0, R119 ;  /* 0x0000007700777220 */ /* 0x000fe20000410000 */
[--C-:B------:R-:W-:Y:S01]  /*5000*/  FFMA.FTZ R24, R24, UR4, -R180.reuse ;  /* 0x0000000418187c23 */ /* 0x100fe200080108b4 */
[--C-:B------:R-:W-:Y:S03]  /*5010*/  FFMA.FTZ R25, R25, UR4, -R180.reuse ;  /* 0x0000000419197c23 */ /* 0x100fe600080108b4 */
[----:B------:R4:W-:Y:S01]  /*5020*/  MUFU.EX2 R210, R12 ;  /* 0x0000000c00d27308 */ /* 0x0009e20000000800 */
[----:B---3--:R-:W-:Y:S01]  /*5030*/  FMUL.FTZ R6, R3, R146 ;  /* 0x0000009203067220 */ /* 0x008fe20000410000 */
[--C-:B------:R-:W-:Y:S01]  /*5040*/  FFMA.FTZ R26, R26, UR4, -R181.reuse ;  /* 0x000000041a1a7c23 */ /* 0x100fe200080108b5 */
[--C-:B------:R-:W-:Y:S01]  /*5050*/  FFMA.FTZ R27, R27, UR4, -R181.reuse ;  /* 0x000000041b1b7c23 */ /* 0x100fe200080108b5 */
[C---:B------:R-:W-:Y:S01]  /*5060*/  FMUL.FTZ R120, R133.reuse, R120 ;  /* 0x0000007885787220 */ /* 0x040fe20000410000 */
[----:B------:R-:W-:Y:S01]  /*5070*/  FMUL.FTZ R121, R133, R121 ;  /* 0x0000007985797220 */ /* 0x000fe20000410000 */
[C---:B------:R-:W-:Y:S01]  /*5080*/  FMUL.FTZ R122, R3.reuse, R122 ;  /* 0x0000007a037a7220 */ /* 0x040fe20000410000 */
[C---:B------:R-:W-:Y:S03]  /*5090*/  FMUL.FTZ R123, R3.reuse, R123 ;  /* 0x0000007b037b7220 */ /* 0x040fe60000410000 */
[----:B------:R-:W3:Y:S01]  /*50a0*/  MUFU.EX2 R228, R13 ;  /* 0x0000000d00e47308 */ /* 0x000ee20000000800 */
[----:B--2---:R-:W-:Y:S01]  /*50b0*/  FMUL.FTZ R7, R3, R147 ;  /* 0x0000009303077220 */ /* 0x004fe20000410000 */
[----:B-1----:R-:W-:Y:S01]  /*50c0*/  F2FP.BF16.F32.PACK_AB R141, R233, R231 ;  /* 0x000000e7e98d723e */ /* 0x002fe200000010ff */
[--C-:B------:R-:W-:Y:S01]  /*50d0*/  FFMA.FTZ R28, R28, UR4, -R180.reuse ;  /* 0x000000041c1c7c23 */ /* 0x100fe200080108b4 */
[----:B------:R-:W-:Y:S01]  /*50e0*/  FFMA.FTZ R180, R29, UR4, -R180 ;  /* 0x000000041db47c23 */ /* 0x000fe200080108b4 */
[--C-:B------:R-:W-:Y:S01]  /*50f0*/  FFMA.FTZ R30, R30, UR4, -R181.reuse ;  /* 0x000000041e1e7c23 */ /* 0x100fe200080108b5 */
[----:B------:R-:W-:Y:S01]  /*5100*/  FFMA.FTZ R181, R31, UR4, -R181 ;  /* 0x000000041fb57c23 */ /* 0x000fe200080108b5 */
[C---:B------:R-:W-:Y:S03]  /*5110*/  FMUL.FTZ R92, R133.reuse, R92 ;  /* 0x0000005c855c7220 */ /* 0x040fe60000410000 */
[----:B------:R1:W-:Y:S01]  /*5120*/  MUFU.EX2 R206, R14 ;  /* 0x0000000e00ce7308 */ /* 0x0003e20000000800 */
[-C--:B------:R-:W-:Y:S05]  /*5130*/  HMMA.16816.F32.BF16 R4, R140, R172.reuse, R4 ;  /* 0x000000ac8c04723c */ /* 0x080fea0000041804 */
[----:B----4-:R-:W-:Y:S01]  /*5140*/  FMUL.FTZ R12, R2, R148 ;  /* 0x00000094020c7220 */ /* 0x010fe20000410000 */
[----:B------:R-:W-:Y:S03]  /*5150*/  FMUL.FTZ R93, R133, R93 ;  /* 0x0000005d855d7220 */ /* 0x000fe60000410000 */
[----:B------:R-:W2:Y:S02]  /*5160*/  MUFU.EX2 R208, R15 ;  /* 0x0000000f00d07308 */ /* 0x000ea40000000800 */
[----:B---3--:R-:W-:Y:S01]  /*5170*/  F2FP.BF16.F32.PACK_AB R146, R228, R210 ;  /* 0x000000d2e492723e */ /* 0x008fe200000010ff */
[C---:B------:R-:W-:Y:S01]  /*5180*/  FMUL.FTZ R13, R2.reuse, R149 ;  /* 0x00000095020d7220 */ /* 0x040fe20000410000 */
[C---:B------:R-:W-:Y:S01]  /*5190*/  FMUL.FTZ R94, R3.reuse, R94 ;  /* 0x0000005e035e7220 */ /* 0x040fe20000410000 */
[----:B------:R-:W-:Y:S01]  /*51a0*/  FMUL.FTZ R95, R3, R95 ;  /* 0x0000005f035f7220 */ /* 0x000fe20000410000 */
[----:B------:R-:W-:Y:S04]  /*51b0*/  FMUL.FTZ R88, R2, R88 ;  /* 0x0000005802587220 */ /* 0x000fe80000410000 */
[----:B------:R-:W-:Y:S01]  /*51c0*/  MUFU.EX2 R192, R180 ;  /* 0x000000b400c07308 */ /* 0x000fe20000000800 */
        /* <DEDUP_REMOVED lines=8> */
[----:B--2---:R-:W-:Y:S01]  /*5250*/  F2FP.BF16.F32.PACK_AB R147, R208, R206 ;  /* 0x000000ced093723e */ /* 0x004fe200000010ff */
[----:B------:R-:W-:Y:S01]  /*5260*/  FMUL.FTZ R15, R0, R151 ;  /* 0x00000097000f7220 */ /* 0x000fe20000410000 */
[C---:B------:R-:W-:Y:S01]  /*5270*/  FMUL.FTZ R87, R3.reuse, R87 ;  /* 0x0000005703577220 */ /* 0x040fe20000410000 */
[----:B------:R-:W2:Y:S01]  /*5280*/  LDSM.16.MT88.4 R148, [R217+0xa000] ;  /* 0x00a00000d994783b */ /* 0x000ea20000004200 */
[C---:B------:R-:W-:Y:S01]  /*5290*/  FMUL.FTZ R124, R2.reuse, R124 ;  /* 0x0000007c027c7220 */ /* 0x040fe20000410000 */
[----:B------:R-:W-:Y:S01]  /*52a0*/  FMUL.FTZ R125, R2, R125 ;  /* 0x0000007d027d7220 */ /* 0x000fe20000410000 */
[C---:B------:R-:W-:Y:S01]  /*52b0*/  FMUL.FTZ R126, R0.reuse, R126 ;  /* 0x0000007e007e7220 */ /* 0x040fe20000410000 */
[C---:B------:R-:W-:Y:S02]  /*52c0*/  HMMA.16816.F32.BF16 R8, R144.reuse, R172, R8 ;  /* 0x000000ac9008723c */ /* 0x040fe40000041808 */
[----:B------:R3:W4:Y:S02]  /*52d0*/  MUFU.EX2 R205, R21 ;  /* 0x0000001500cd7308 */ /* 0x0007240000000800 */
[----:B------:R-:W-:Y:S01]  /*52e0*/  FMUL.FTZ R127, R0, R127 ;  /* 0x0000007f007f7220 */ /* 0x000fe20000410000 */
[C---:B------:R-:W-:Y:S01]  /*52f0*/  FMUL.FTZ R29, R2.reuse, R169 ;  /* 0x000000a9021d7220 */ /* 0x040fe20000410000 */
[-C--:B------:R-:W-:Y:S06]  /*5300*/  HMMA.16816.F32.BF16 R12, R144, R174.reuse, R12 ;  /* 0x000000ae900c723c */ /* 0x080fec000004180c */
[----:B------:R5:W-:Y:S01]  /*5310*/  MUFU.EX2 R201, R22 ;  /* 0x0000001600c97308 */ /* 0x000be20000000800 */
[C---:B-1----:R-:W-:Y:S01]  /*5320*/  FMUL.FTZ R20, R2.reuse, R156 ;  /* 0x0000009c02147220 */ /* 0x042fe20000410000 */
[C---:B------:R-:W-:Y:S01]  /*5330*/  HMMA.16816.F32.BF16 R16, R140.reuse, R174, R16 ;  /* 0x000000ae8c10723c */ /* 0x040fe20000041810 */
[----:B------:R-:W1:Y:S07]  /*5340*/  LDSM.16.MT88.4 R172, [R212+0xb000] ;  /* 0x00b00000d4ac783b */ /* 0x000e6e0000004200 */
[----:B------:R4:W-:Y:S01]  /*5350*/  MUFU.EX2 R199, R34 ;  /* 0x0000002200c77308 */ /* 0x0009e20000000800 */
[-C--:B------:R-:W-:Y:S03]  /*5360*/  HMMA.16816.F32.BF16 R36, R140, R176.reuse, R36 ;  /* 0x000000b08c24723c */ /* 0x080fe60000041824 */
[----:B---3--:R-:W-:Y:S03]  /*5370*/  FMUL.FTZ R21, R2, R157 ;  /* 0x0000009d02157220 */ /* 0x008fe60000410000 */
[C---:B------:R-:W-:Y:S03]  /*5380*/  HMMA.16816.F32.BF16 R40, R144.reuse, R176, R40 ;  /* 0x000000b09028723c */ /* 0x040fe60000041828 */
[----:B------:R3:W-:Y:S02]  /*5390*/  MUFU.EX2 R197, R24 ;  /* 0x0000001800c57308 */ /* 0x0007e40000000800 */
[----:B-----5:R-:W-:Y:S01]  /*53a0*/  FMUL.FTZ R22, R0, R158 ;  /* 0x0000009e00167220 */ /* 0x020fe20000410000 */
[-C--:B------:R-:W-:Y:S07]  /*53b0*/  HMMA.16816.F32.BF16 R44, R144, R178.reuse, R44 ;  /* 0x000000b2902c723c */ /* 0x080fee000004182c */
[----:B------:R5:W-:Y:S01]  /*53c0*/  MUFU.EX2 R196, R25 ;  /* 0x0000001900c47308 */ /* 0x000be20000000800 */
[--C-:B------:R-:W-:Y:S01]  /*53d0*/  FFMA.FTZ R176, R32, UR4, -R137.reuse ;  /* 0x0000000420b07c23 */ /* 0x100fe20008010889 */
[C---:B------:R-:W-:Y:S04]  /*53e0*/  HMMA.16816.F32.BF16 R48, R140.reuse, R178, R48 ;  /* 0x000000b28c30723c */ /* 0x040fe80000041830 */
[----:B----4-:R-:W-:Y:S02]  /*53f0*/  FMUL.FTZ R34, R3, R162 ;  /* 0x000000a203227220 */ /* 0x010fe40000410000 */
[-C--:B--2---:R-:W-:Y:S02]  /*5400*/  HMMA.16816.F32.BF16 R52, R140, R148.reuse, R52 ;  /* 0x000000948c34723c */ /* 0x084fe40000041834 */
[----:B------:R-:W-:Y:S03]  /*5410*/  MUFU.EX2 R202, R176 ;  /* 0x000000b000ca7308 */ /* 0x000fe60000000800 */
[C---:B---3--:R-:W-:Y:S01]  /*5420*/  FMUL.FTZ R24, R133.reuse, R164 ;  /* 0x000000a485187220 */ /* 0x048fe20000410000 */
[C---:B------:R-:W-:Y:S06]  /*5430*/  HMMA.16816.F32.BF16 R56, R144.reuse, R148, R56 ;  /* 0x000000949038723c */ /* 0x040fec0000041838 */
[----:B------:R2:W-:Y:S01]  /*5440*/  MUFU.EX2 R195, R26 ;  /* 0x0000001a00c37308 */ /* 0x0005e20000000800 */
[----:B-----5:R-:W-:Y:S01]  /*5450*/  FMUL.FTZ R25, R133, R165 ;  /* 0x000000a585197220 */ /* 0x020fe20000410000 */
[-C--:B------:R-:W-:Y:S03]  /*5460*/  HMMA.16816.F32.BF16 R60, R144, R150.reuse, R60 ;  /* 0x00000096903c723c */ /* 0x080fe6000004183c */
[--C-:B------:R-:W-:Y:S03]  /*5470*/  FFMA.FTZ R32, R23, UR4, -R138.reuse ;  /* 0x0000000417207c23 */ /* 0x100fe6000801088a */
[C---:B------:R-:W-:Y:S01]  /*5480*/  HMMA.16816.F32.BF16 R64, R140.reuse, R150, R64 ;  /* 0x000000968c40723c */ /* 0x040fe20000041840 */
[----:B------:R-:W3:Y:S01]  /*5490*/  LDSM.16.MT88.4 R148, [R214+0xb000] ;  /* 0x00b00000d694783b */ /* 0x000ee20000004200 */
[----:B------:R4:W-:Y:S03]  /*54a0*/  MUFU.EX2 R194, R27 ;  /* 0x0000001b00c27308 */ /* 0x0009e60000000800 */
[----:B------:R-:W-:Y:S01]  /*54b0*/  FMUL.FTZ R23, R0, R159 ;  /* 0x0000009f00177220 */ /* 0x000fe20000410000 */
[-C--:B------:R-:W-:Y:S03]  /*54c0*/  HMMA.16816.F32.BF16 R68, R140, R152.reuse, R68 ;  /* 0x000000988c44723c */ /* 0x080fe60000041844 */
[----:B------:R-:W-:Y:S03]  /*54d0*/  LDSM.16.MT88.4 R156, [R214+0xa800] ;  /* 0x00a80000d69c783b */ /* 0x000fe60000004200 */
[----:B------:R5:W3:Y:S01]  /*54e0*/  MUFU.EX2 R203, R32 ;  /* 0x0000002000cb7308 */ /* 0x000ae20000000800 */
[C---:B--2---:R-:W-:Y:S01]  /*54f0*/  FMUL.FTZ R26, R3.reuse, R166 ;  /* 0x000000a6031a7220 */ /* 0x044fe20000410000 */
[C---:B------:R-:W-:Y:S03]  /*5500*/  HMMA.16816.F32.BF16 R72, R144.reuse, R152, R72 ;  /* 0x000000989048723c */ /* 0x040fe60000041848 */
[----:B------:R-:W-:Y:S03]  /*5510*/  LDSM.16.MT88.4 R176, [R212+0xb800] ;  /* 0x00b80000d4b0783b */ /* 0x000fe60000004200 */
[-C--:B------:R-:W-:Y:S02]  /*5520*/  HMMA.16816.F32.BF16 R76, R144, R154.reuse, R76 ;  /* 0x0000009a904c723c */ /* 0x080fe4000004184c */
[----:B------:R2:W-:Y:S03]  /*5530*/  MUFU.EX2 R193, R28 ;  /* 0x0000001c00c17308 */ /* 0x0005e60000000800 */
[----:B----4-:R-:W-:Y:S01]  /*5540*/  FMUL.FTZ R27, R3, R167 ;  /* 0x000000a7031b7220 */ /* 0x010fe20000410000 */
[C---:B------:R-:W-:Y:S01]  /*5550*/  HMMA.16816.F32.BF16 R80, R140.reuse, R154, R80 ;  /* 0x0000009a8c50723c */ /* 0x040fe20000041850 */
[----:B------:R-:W4:Y:S04]  /*5560*/  LDSM.16.MT88.4 R152, [R217+0xb000] ;  /* 0x00b00000d998783b */ /* 0x000f280000004200 */
[----:B-----5:R-:W-:Y:S01]  /*5570*/  FMUL.FTZ R32, R133, R160 ;  /* 0x000000a085207220 */ /* 0x020fe20000410000 */
[-C--:B-1----:R-:W-:Y:S03]  /*5580*/  HMMA.16816.F32.BF16 R84, R140, R172.reuse, R84 ;  /* 0x000000ac8c54723c */ /* 0x082fe60000041854 */
[----:B------:R-:W-:Y:S02]  /*5590*/  LDSM.16.MT88.4 R164, [R216+0xa800] ;  /* 0x00a80000d8a4783b */ /* 0x000fe40000004200 */
[----:B------:R-:W-:Y:S01]  /*55a0*/  FFMA.FTZ R137, R33, UR4, -R137 ;  /* 0x0000000421897c23 */ /* 0x000fe20008010889 */
[C---:B------:R-:W-:Y:S03]  /*55b0*/  HMMA.16816.F32.BF16 R88, R144.reuse, R172, R88 ;  /* 0x000000ac9058723c */ /* 0x040fe60000041858 */
[----:B------:R-:W1:Y:S02]  /*55c0*/  MUFU.EX2 R200, R137 ;  /* 0x0000008900c87308 */ /* 0x000e640000000800 */
[----:B------:R-:W-:Y:S01]  /*55d0*/  FMUL.FTZ R33, R133, R161 ;  /* 0x000000a185217220 */ /* 0x000fe20000410000 */
[-C--:B------:R-:W-:Y:S07]  /*55e0*/  HMMA.16816.F32.BF16 R20, R144, R174.reuse, R20 ;  /* 0x000000ae9014723c */ /* 0x080fee0000041814 */
[----:B------:R5:W-:Y:S01]  /*55f0*/  MUFU.EX2 R137, R181 ;  /* 0x000000b500897308 */ /* 0x000be20000000800 */
[C---:B------:R-:W-:Y:S04]  /*5600*/  HMMA.16816.F32.BF16 R92, R140.reuse, R174, R92 ;  /* 0x000000ae8c5c723c */ /* 0x040fe8000004185c */
[----:B------:R-:W-:Y:S02]  /*5610*/  FFMA.FTZ R138, R35, UR4, -R138 ;  /* 0x00000004238a7c23 */ /* 0x000fe4000801088a */
[-C--:B---3--:R-:W-:Y:S03]  /*5620*/  HMMA.16816.F32.BF16 R96, R140, R148.reuse, R96 ;  /* 0x000000948c60723c */ /* 0x088fe60000041860 */
[----:B------:R-:W3:Y:S02]  /*5630*/  MUFU.EX2 R198, R138 ;  /* 0x0000008a00c67308 */ /* 0x000ee40000000800 */
[----:B------:R-:W-:Y:S01]  /*5640*/  FMUL.FTZ R35, R3, R163 ;  /* 0x000000a303237220 */ /* 0x000fe20000410000 */
[C---:B------:R-:W-:Y:S01]  /*5650*/  HMMA.16816.F32.BF16 R100, R144.reuse, R148, R100 ;  /* 0x000000949064723c */ /* 0x040fe20000041864 */
[----:B------:R-:W-:Y:S04]  /*5660*/  LDSM.16.MT88.4 R160, [R217+0xa800] ;  /* 0x00a80000d9a0783b */ /* 0x000fe80000004200 */
[----:B--2---:R-:W-:Y:S01]  /*5670*/  FMUL.FTZ R28, R2, R168 ;  /* 0x000000a8021c7220 */ /* 0x004fe20000410000 */
[-C--:B------:R-:W-:Y:S01]  /*5680*/  HMMA.16816.F32.BF16 R104, R144, R150.reuse, R104 ;  /* 0x000000969068723c */ /* 0x080fe20000041868 */
[----:B------:R2:W3:Y:S02]  /*5690*/  MUFU.EX2 R138, R30 ;  /* 0x0000001e008a7308 */ /* 0x0004e40000000800 */
[----:B-----5:R-:W-:Y:S02]  /*56a0*/  LDSM.16.MT88.4 R180, [R214+0xb800] ;  /* 0x00b80000d6b4783b */ /* 0x020fe40000004200 */
[----:B------:R-:W-:Y:S01]  /*56b0*/  F2FP.BF16.F32.PACK_AB R172, R205, R204 ;  /* 0x000000cccdac723e */ /* 0x000fe200000010ff */
[C---:B------:R-:W-:Y:S05]  /*56c0*/  HMMA.16816.F32.BF16 R108, R140.reuse, R150, R108 ;  /* 0x000000968c6c723c */ /* 0x040fea000004186c */
[----:B------:R-:W5:Y:S01]  /*56d0*/  LDSM.16.MT88.4 R148, [R216+0xb000] ;  /* 0x00b00000d894783b */ /* 0x000f620000004200 */
[-C--:B----4-:R-:W-:Y:S05]  /*56e0*/  HMMA.16816.F32.BF16 R32, R140, R152.reuse, R32 ;  /* 0x000000988c20723c */ /* 0x090fea0000041820 */
[C---:B------:R-:W-:Y:S01]  /*56f0*/  FMUL.FTZ R31, R0.reuse, R171 ;  /* 0x000000ab001f7220 */ /* 0x040fe20000410000 */
[C---:B------:R-:W-:Y:S05]  /*5700*/  HMMA.16816.F32.BF16 R112, R144.reuse, R152, R112 ;  /* 0x000000989070723c */ /* 0x040fea0000041870 */
[----:B--2---:R-:W-:Y:S01]  /*5710*/  FMUL.FTZ R30, R0, R170 ;  /* 0x000000aa001e7220 */ /* 0x004fe20000410000 */
[-C--:B------:R-:W-:Y:S05]  /*5720*/  HMMA.16816.F32.BF16 R116, R144, R154.reuse, R116 ;  /* 0x0000009a9074723c */ /* 0x080fea0000041874 */
[C---:B------:R-:W-:Y:S01]  /*5730*/  FMUL.FTZ R128, R133.reuse, R128 ;  /* 0x0000008085807220 */ /* 0x040fe20000410000 */
[C---:B------:R-:W-:Y:S01]  /*5740*/  HMMA.16816.F32.BF16 R120, R140.reuse, R154, R120 ;  /* 0x0000009a8c78723c */ /* 0x040fe20000041878 */
[----:B------:R-:W2:Y:S04]  /*5750*/  LDSM.16.MT88.4 R152, [R212+0xa800] ;  /* 0x00a80000d498783b */ /* 0x000ea80000004200 */
[----:B------:R-:W-:Y:S01]  /*5760*/  FMUL.FTZ R129, R133, R129 ;  /* 0x0000008185817220 */ /* 0x000fe20000410000 */
[C---:B------:R-:W-:Y:S01]  /*5770*/  FMUL.FTZ R130, R3.reuse, R130 ;  /* 0x0000008203827220 */ /* 0x040fe20000410000 */
[----:B------:R-:W-:Y:S01]  /*5780*/  FMUL.FTZ R131, R3, R131 ;  /* 0x0000008303837220 */ /* 0x000fe20000410000 */
[----:B------:R-:W-:Y:S03]  /*5790*/  F2FP.BF16.F32.PACK_AB R173, R203, R201 ;  /* 0x000000c9cbad723e */ /* 0x000fe600000010ff */
[----:B-1----:R-:W-:Y:S01]  /*57a0*/  F2FP.BF16.F32.PACK_AB R174, R200, R202 ;  /* 0x000000cac8ae723e */ /* 0x002fe200000010ff */
[----:B------:R-:W-:Y:S01]  /*57b0*/  FFMA.FTZ R133, R133, R241, R235 ;  /* 0x000000f185857223 */ /* 0x000fe200000100eb */
[----:B---3--:R-:W-:Y:S01]  /*57c0*/  F2FP.BF16.F32.PACK_AB R175, R198, R199 ;  /* 0x000000c7c6af723e */ /* 0x008fe200000010ff */
[----:B------:R-:W-:Y:S01]  /*57d0*/  FFMA.FTZ R3, R3, R240, R231 ;  /* 0x000000f003037223 */ /* 0x000fe200000100e7 */
[----:B------:R-:W-:Y:S01]  /*57e0*/  F2FP.BF16.F32.PACK_AB R168, R196, R197 ;  /* 0x000000c5c4a8723e */ /* 0x000fe200000010ff */
[----:B------:R-:W-:Y:S01]  /*57f0*/  FFMA.FTZ R2, R2, R239, R211 ;  /* 0x000000ef02027223 */ /* 0x000fe200000100d3 */
[----:B------:R-:W-:Y:S01]  /*5800*/  F2FP.BF16.F32.PACK_AB R169, R194, R195 ;  /* 0x000000c3c2a9723e */ /* 0x000fe200000010ff */
[----:B------:R-:W-:Y:S01]  /*5810*/  FFMA.FTZ R0, R0, R238, R207 ;  /* 0x000000ee00007223 */ /* 0x000fe200000100cf */
[----:B------:R-:W-:Y:S01]  /*5820*/  F2FP.BF16.F32.PACK_AB R170, R192, R193 ;  /* 0x000000c1c0aa723e */ /* 0x000fe200000010ff */
[----:B------:R-:W-:Y:S01]  /*5830*/  FADD.FTZ R133, R237, R133 ;  /* 0x00000085ed857221 */ /* 0x000fe20000010000 */
[-C--:B-----5:R-:W-:Y:S03]  /*5840*/  HMMA.16816.F32.BF16 R24, R140, R148.reuse, R24 ;  /* 0x000000948c18723c */ /* 0x0a0fe60000041818 */
[----:B------:R-:W-:Y:S01]  /*5850*/  F2FP.BF16.F32.PACK_AB R171, R137, R138 ;  /* 0x0000008a89ab723e */ /* 0x000fe200000010ff */
[----:B------:R-:W-:Y:S01]  /*5860*/  FADD.FTZ R3, R233, R3 ;  /* 0x00000003e9037221 */ /* 0x000fe20000010000 */
[----:B------:R-:W-:Y:S01]  /*5870*/  FADD.FTZ R0, R209, R0 ;  /* 0x00000000d1007221 */ /* 0x000fe20000010000 */
[C---:B------:R-:W-:Y:S05]  /*5880*/  HMMA.16816.F32.BF16 R124, R144.reuse, R148, R124 ;  /* 0x00000094907c723c */ /* 0x040fea000004187c */
[----:B------:R-:W-:Y:S01]  /*5890*/  FADD.FTZ R3, R230, R3 ;  /* 0x00000003e6037221 */ /* 0x000fe20000010000 */
[-C--:B------:R-:W-:Y:S05]  /*58a0*/  HMMA.16816.F32.BF16 R28, R144, R150.reuse, R28 ;  /* 0x00000096901c723c */ /* 0x080fea000004181c */
[----:B------:R-:W-:Y:S01]  /*58b0*/  FADD.FTZ R0, R206, R0 ;  /* 0x00000000ce007221 */ /* 0x000fe20000010000 */
[----:B------:R-:W-:Y:S05]  /*58c0*/  HMMA.16816.F32.BF16 R128, R140, R150, R128 ;  /* 0x000000968c80723c */ /* 0x000fea0000041880 */
[----:B------:R-:W-:Y:S01]  /*58d0*/  FADD.FTZ R3, R232, R3 ;  /* 0x00000003e8037221 */ /* 0x000fe20000010000 */
[-C--:B--2---:R-:W-:Y:S06]  /*58e0*/  HMMA.16816.F32.BF16 R144, R172, R152.reuse, R4 ;  /* 0x00000098ac90723c */ /* 0x084fec0000041804 */
        /* <DEDUP_REMOVED lines=52> */
[C---:B------:R-:W-:Y:S06]  /*5c30*/  HMMA.16816.F32.BF16 R120, R172.reuse, R186, R120 ;  /* 0x000000baac78723c */ /* 0x040fec0000041878 */
[-C--:B------:R-:W-:Y:S06]  /*5c40*/  HMMA.16816.F32.BF16 R164, R172, R188.reuse, R24 ;  /* 0x000000bcaca4723c */ /* 0x080fec0000041818 */
[C---:B------:R-:W-:Y:S06]  /*5c50*/  HMMA.16816.F32.BF16 R124, R168.reuse, R188, R124 ;  /* 0x000000bca87c723c */ /* 0x040fec000004187c */
[-C--:B------:R-:W-:Y:S06]  /*5c60*/  HMMA.16816.F32.BF16 R168, R168, R190.reuse, R28 ;  /* 0x000000bea8a8723c */ /* 0x080fec000004181c */
[----:B------:R-:W-:Y:S01]  /*5c70*/  HMMA.16816.F32.BF16 R128, R172, R190, R128 ;  /* 0x000000beac80723c */ /* 0x000fe20000041880 */
[----:B------:R-:W-:Y:S11]  /*5c80*/  @!UPT UIADD3 URZ, URZ, URZ, URZ ;  /* 0x0000003f3f3ff290 */ /* 0x000ff6000fffe03f */
[----:B------:R-:W-:Y:S01]  /*5c90*/  @!UPT UIADD3 URZ, URZ, URZ, URZ ;  /* 0x0000003f3f3ff290 */ /* 0x000fe2000fffe03f */
[----:B------:R-:W-:Y:S11]  /*5ca0*/  @P0 BRA `(.L_x_1037) ;  /* 0xffffffdc00dc0947 */ /* 0x000ff6000383ffff */
.L_x_1036:
[----:B------:R-:W2:Y:S01]  /*5cb0*/  LDL R12, [R1+0xc] ;  /* 0x00000c00010c7983 */ /* 0x000ea20000100800 */
[----:B------:R-:W1:Y:S01]  /*5cc0*/  S2UR UR4, SR_CgaCtaId ;  /* 0x00000000000479c3 */ /* 0x000e620000008800 */
[----:B------:R-:W-:Y:S02]  /*5cd0*/  UMOV UR5, 0x400 ;  /* 0x0000040000057882 */ /* 0x000fe40000000000 */
[----:B------:R-:W3:Y:S04]  /*5ce0*/  SHFL.BFLY PT, R0, R241, 0x2, 0x1f ;  /* 0x0c401f00f1007f89 */ /* 0x000ee800000e0000 */
[----:B------:R-:W4:Y:S04]  /*5cf0*/  SHFL.BFLY PT, R3, R240, 0x2, 0x1f ;  /* 0x0c401f00f0037f89 */ /* 0x000f2800000e0000 */
[----:B------:R-:W5:Y:S01]  /*5d00*/  SHFL.BFLY PT, R2, R238, 0x2, 0x1f ;  /* 0x0c401f00ee027f89 */ /* 0x000f6200000e0000 */
[----:B------:R-:W5:Y:S01]  /*5d10*/  S2R R9, SR_TID.X ;  /* 0x0000000000097919 */ /* 0x000f620000002100 */
[----:B-1----:R-:W-:Y:S01]  /*5d20*/  ULEA UR4, UR4, UR5, 0x18 ;  /* 0x0000000504047291 */ /* 0x002fe2000f8ec03f */
[----:B---3--:R-:W-:-:S02]  /*5d30*/  FADD.FTZ R241, R0, R241 ;  /* 0x000000f100f17221 */ /* 0x008fc40000010000 */
[----:B------:R-:W1:Y:S01]  /*5d40*/  SHFL.BFLY PT, R0, R239, 0x2, 0x1f ;  /* 0x0c401f00ef007f89 */ /* 0x000e6200000e0000 */
[----:B----4-:R-:W-:-:S03]  /*5d50*/  FADD.FTZ R240, R3, R240 ;  /* 0x000000f003f07221 */ /* 0x010fc60000010000 */
[----:B------:R-:W3:Y:S01]  /*5d60*/  SHFL.BFLY PT, R4, R241, 0x1, 0x1f ;  /* 0x0c201f00f1047f89 */ /* 0x000ee200000e0000 */
[----:B-----5:R-:W-:-:S03]  /*5d70*/  FADD.FTZ R238, R2, R238 ;  /* 0x000000ee02ee7221 */ /* 0x020fc60000010000 */
[----:B------:R-:W4:Y:S04]  /*5d80*/  SHFL.BFLY PT, R6, R240, 0x1, 0x1f ;  /* 0x0c201f00f0067f89 */ /* 0x000f2800000e0000 */
[----:B------:R-:W5:Y:S01]  /*5d90*/  SHFL.BFLY PT, R5, R238, 0x1, 0x1f ;  /* 0x0c201f00ee057f89 */ /* 0x000f6200000e0000 */
[----:B------:R-:W-:-:S04]  /*5da0*/  SHF.R.S32.HI R8, RZ, 0x1f, R9 ;  /* 0x0000001fff087819 */ /* 0x000fc80000011409 */
[----:B------:R-:W-:Y:S01]  /*5db0*/  LEA.HI R7, R8, R9, RZ, 0x2 ;  /* 0x0000000908077211 */ /* 0x000fe200078f10ff */
[----:B-1----:R-:W-:Y:S01]  /*5dc0*/  FADD.FTZ R239, R0, R239 ;  /* 0x000000ef00ef7221 */ /* 0x002fe20000010000 */
[----:B------:R-:W-:Y:S02]  /*5dd0*/  MOV R0, 0x3f800000 ;  /* 0x3f80000000007802 */ /* 0x000fe40000000f00 */
[--C-:B------:R-:W-:Y:S01]  /*5de0*/  SHF.R.S32.HI R2, RZ, 0x2, R7.reuse ;  /* 0x00000002ff027819 */ /* 0x100fe20000011407 */
[----:B---3--:R-:W-:Y:S01]  /*5df0*/  FADD.FTZ R241, R241, R4 ;  /* 0x00000004f1f17221 */ /* 0x008fe20000010000 */
[----:B------:R-:W1:Y:S01]  /*5e00*/  SHFL.BFLY PT, R3, R239, 0x1, 0x1f ;  /* 0x0c201f00ef037f89 */ /* 0x000e6200000e0000 */
[----:B------:R-:W-:Y:S01]  /*5e10*/  SHF.R.S32.HI R4, RZ, 0x1f, R7 ;  /* 0x0000001fff047819 */ /* 0x000fe20000011407 */
[----:B----4-:R-:W-:Y:S02]  /*5e20*/  FADD.FTZ R240, R240, R6 ;  /* 0x00000006f0f07221 */ /* 0x010fe40000010000 */
[----:B------:R-:W-:-:S02]  /*5e30*/  FSETP.NE.FTZ.AND P4, PT, R241, RZ, PT ;  /* 0x000000fff100720b */ /* 0x000fc40003f95000 */
[----:B------:R-:W-:Y:S01]  /*5e40*/  LEA.HI R4, R4, R2, RZ, 0x3 ;  /* 0x0000000204047211 */ /* 0x000fe200078f18ff */
[----:B-----5:R-:W-:Y:S01]  /*5e50*/  FADD.FTZ R133, R238, R5 ;  /* 0x00000005ee857221 */ /* 0x020fe20000010000 */
[----:B------:R-:W-:Y:S02]  /*5e60*/  FSETP.NE.FTZ.AND P3, PT, R240, RZ, PT ;  /* 0x000000fff000720b */ /* 0x000fe40003f75000 */
[----:B------:R-:W-:Y:S02]  /*5e70*/  LEA.HI R5, R8, R9, RZ, 0x5 ;  /* 0x0000000908057211 */ /* 0x000fe400078f28ff */
[----:B------:R-:W-:-:S04]  /*5e80*/  LOP3.LUT R4, R4, 0xfffffff8, RZ, 0xc0, !PT ;  /* 0xfffffff804047812 */ /* 0x000fc800078ec0ff */
[----:B------:R-:W-:Y:S01]  /*5e90*/  IADD3 R2, R2, -R4, RZ ;  /* 0x8000000402027210 */ /* 0x000fe20007ffe0ff */
[----:B------:R-:W3:Y:S03]  /*5ea0*/  @P4 MUFU.RCP R0, R241 ;  /* 0x000000f100004308 */ /* 0x000ee60000001000 */
[----:B------:R-:W-:Y:S01]  /*5eb0*/  SHF.L.U32 R21, R2, 0x6, RZ ;  /* 0x0000000602157819 */ /* 0x000fe200000006ff */
[----:B-1----:R-:W-:Y:S01]  /*5ec0*/  FADD.FTZ R239, R239, R3 ;  /* 0x00000003efef7221 */ /* 0x002fe20000010000 */
[----:B------:R-:W-:Y:S02]  /*5ed0*/  LOP3.LUT R3, R7, 0x3ffffffc, RZ, 0xc0, !PT ;  /* 0x3ffffffc07037812 */ /* 0x000fe400078ec0ff */
[----:B------:R-:W-:Y:S02]  /*5ee0*/  LOP3.LUT R21, R21, 0x1c0, RZ, 0xc0, !PT ;  /* 0x000001c015157812 */ /* 0x000fe400078ec0ff */
[----:B------:R-:W-:-:S02]  /*5ef0*/  IADD3 R6, -R3, R9, RZ ;  /* 0x0000000903067210 */ /* 0x000fc40007ffe1ff */
[----:B------:R-:W-:Y:S02]  /*5f00*/  MOV R3, 0x3f800000 ;  /* 0x3f80000000037802 */ /* 0x000fe40000000f00 */
[----:B------:R-:W-:Y:S01]  /*5f10*/  LEA.HI R21, R21, R21, RZ, 0x1d ;  /* 0x0000001515157211 */ /* 0x000fe200078fe8ff */
[C---:B---3--:R-:W-:Y:S01]  /*5f20*/  FMUL.FTZ R172, R0.reuse, R81 ;  /* 0x0000005100ac7220 */ /* 0x048fe20000410000 */
[----:B------:R-:W-:Y:S01]  /*5f30*/  SHF.R.S32.HI R81, RZ, 0x5, R5 ;  /* 0x00000005ff517819 */ /* 0x000fe20000011405 */
        /* <DEDUP_REMOVED lines=32> */
[----:B------:R-:W-:Y:S01]  /*6140*/  LEA R0, R81, R6, 0x9 ;  /* 0x0000000651007211 */ /* 0x000fe200078e48ff */
[C---:B-1----:R-:W-:Y:S01]  /*6150*/  FMUL.FTZ R146, R3.reuse, R146 ;  /* 0x0000009203927220 */ /* 0x042fe20000410000 */
[----:B------:R-:W-:Y:S01]  /*6160*/  MOV R84, 0xffffffe0 ;  /* 0xffffffe000547802 */ /* 0x000fe20000000f00 */
[C---:B------:R-:W-:Y:S01]  /*6170*/  FMUL.FTZ R147, R3.reuse, R147 ;  /* 0x0000009303937220 */ /* 0x040fe20000410000 */
[----:B------:R-:W-:Y:S01]  /*6180*/  LEA R21, R0, R21, 0x1 ;  /* 0x0000001500157211 */ /* 0x000fe200078e08ff */
[C---:B------:R-:W-:Y:S01]  /*6190*/  FMUL.FTZ R154, R3.reuse, R154 ;  /* 0x0000009a039a7220 */ /* 0x040fe20000410000 */
[----:B------:R-:W-:Y:S01]  /*61a0*/  MOV R80, 0x40 ;  /* 0x0000004000507802 */ /* 0x000fe20000000f00 */
[----:B------:R-:W-:Y:S01]  /*61b0*/  FMUL.FTZ R155, R3, R155 ;  /* 0x0000009b039b7220 */ /* 0x000fe20000410000 */
[----:B------:R-:W-:-:S02]  /*61c0*/  LEA R21, R21, UR4, 0x1 ;  /* 0x0000000415157c11 */ /* 0x000fc4000f8e08ff */
[----:B--2---:R-:W-:-:S04]  /*61d0*/  ISETP.NE.AND P0, PT, R12, -0x1, PT ;  /* 0xffffffff0c00780c */ /* 0x004fc80003f05270 */
[----:B------:R-:W-:-:S05]  /*61e0*/  R2P PR, R2, 0x6 ;  /* 0x0000000602007804 */ /* 0x000fca0000000000 */
[----:B------:R-:W-:Y:S02]  /*61f0*/  SEL R84, R84, 0x20, P1 ;  /* 0x0000002054547807 */ /* 0x000fe40000800000 */
[----:B------:R-:W-:Y:S02]  /*6200*/  SEL R80, R80, 0xffffffc0, !P2 ;  /* 0xffffffc050507807 */ /* 0x000fe40005000000 */
[----:B------:R-:W1:Y:S02]  /*6210*/  @P0 LDC.64 R8, c[0x0][0x298] ;  /* 0x0000a600ff080b82 */ /* 0x000e640000000a00 */
[----:B-1----:R-:W-:-:S04]  /*6220*/  @P0 IMAD.WIDE.U32 R4, R12, R8, RZ ;  /* 0x000000080c040225 */ /* 0x002fc800078e00ff */
[----:B------:R-:W-:Y:S01]  /*6230*/  FMUL.FTZ R8, R3, R38 ;  /* 0x0000002603087220 */ /* 0x000fe20000410000 */
[----:B------:R-:W-:Y:S01]  /*6240*/  @P0 IMAD R92, R12, R9, R5 ;  /* 0x000000090c5c0224 */ /* 0x000fe200078e0205 */
[----:B------:R-:W-:Y:S01]  /*6250*/  @P0 MOV R85, R4 ;  /* 0x0000000400550202 */ /* 0x000fe20000000f00 */
[----:B------:R-:W-:Y:S06]  /*6260*/  @P0 BRA `(.L_x_1040) ;  /* 0x0000000000200947 */ /* 0x000fec0003800000 */
[----:B------:R-:W1:Y:S01]  /*6270*/  S2R R9, SR_CTAID.Y ;  /* 0x0000000000097919 */ /* 0x000e620000002600 */
[----:B------:R-:W2:Y:S01]  /*6280*/  LDC.64 R6, c[0x0][0x290] ;  /* 0x0000a400ff067b82 */ /* 0x000ea20000000a00 */
[----:B-1----:R-:W-:Y:S01]  /*6290*/  SHF.R.S32.HI R0, RZ, 0x1f, R9 ;  /* 0x0000001fff007819 */ /* 0x002fe20000011409 */
[----:B--2---:R-:W-:-:S04]  /*62a0*/  IMAD.WIDE.U32 R4, R9, R6, RZ ;  /* 0x0000000609047225 */ /* 0x004fc800078e00ff */
[----:B------:R-:W-:Y:S01]  /*62b0*/  IMAD R0, R0, R6, RZ ;  /* 0x0000000600007224 */ /* 0x000fe200078e02ff */
[----:B------:R-:W-:-:S03]  /*62c0*/  MOV R85, R4 ;  /* 0x0000000400557202 */ /* 0x000fc60000000f00 */
[----:B------:R-:W-:-:S05]  /*62d0*/  IMAD R7, R9, R7, R0 ;  /* 0x0000000709077224 */ /* 0x000fca00078e0200 */
[----:B------:R-:W-:-:S07]  /*62e0*/  IADD3 R92, R5, R7, RZ ;  /* 0x00000007055c7210 */ /* 0x000fce0007ffe0ff */
.L_x_1040:
[----:B------:R-:W-:Y:S01]  /*62f0*/  ULDC.U8 UR4, c[0x0][0x3d8] ;  /* 0x0000f60000047ab9 */ /* 0x000fe20000000000 */
[----:B------:R-:W-:Y:S01]  /*6300*/  LOP3.LUT R2, R2, 0x1, RZ, 0xc0, !PT ;  /* 0x0000000102027812 */ /* 0x000fe200078ec0ff */
[C---:B------:R-:W-:Y:S01]  /*6310*/  FMUL.FTZ R10, R3.reuse, R39 ;  /* 0x00000027030a7220 */ /* 0x040fe20000410000 */
[----:B------:R-:W-:Y:S01]  /*6320*/  ISETP.NE.AND P1, PT, RZ, UR4, PT ;  /* 0x00000004ff007c0c */ /* 0x000fe2000bf25270 */
[----:B------:R-:W-:Y:S01]  /*6330*/  ULDC.U8 UR4, c[0x0][0x3d9] ;  /* 0x0000f64000047ab9 */ /* 0x000fe20000000000 */
[----:B------:R-:W-:Y:S01]  /*6340*/  ISETP.NE.U32.AND P2, PT, R2, 0x1, PT ;  /* 0x000000010200780c */ /* 0x000fe20003f45070 */
[C---:B------:R-:W-:Y:S01]  /*6350*/  FMUL.FTZ R15, R3.reuse, R50 ;  /* 0x00000032030f7220 */ /* 0x040fe20000410000 */
[----:B------:R-:W-:Y:S01]  /*6360*/  ISETP.NE.OR P6, PT, RZ, UR4, !P1 ;  /* 0x00000004ff007c0c */ /* 0x000fe2000cfc5670 */
[C---:B------:R-:W-:Y:S01]  /*6370*/  FMUL.FTZ R7, R3.reuse, R51 ;  /* 0x0000003303077220 */ /* 0x040fe20000410000 */
[C---:B------:R-:W-:Y:S01]  /*6380*/  FMUL.FTZ R54, R3.reuse, R54 ;  /* 0x0000003603367220 */ /* 0x040fe20000410000 */
[C---:B------:R-:W-:Y:S01]  /*6390*/  FMUL.FTZ R18, R3.reuse, R55 ;  /* 0x0000003703127220 */ /* 0x040fe20000410000 */
[C---:B------:R-:W-:Y:S01]  /*63a0*/  FMUL.FTZ R66, R3.reuse, R66 ;  /* 0x0000004203427220 */ /* 0x040fe20000410000 */
[----:B------:R-:W-:Y:S01]  /*63b0*/  FMUL.FTZ R67, R3, R67 ;  /* 0x0000004303437220 */ /* 0x000fe20000410000 */
[----:B------:R-:W-:-:S02]  /*63c0*/  PLOP3.LUT P5, PT, PT, PT, PT, 0x8, 0x0 ;  /* 0x000000000000781c */ /* 0x000fc40003fae170 */
[----:B------:R-:W-:-:S05]  /*63d0*/  CS2R R68, SRZ ;  /* 0x0000000000447805 */ /* 0x000fca000001ff00 */
[----:B------:R-:W-:Y:S06]  /*63e0*/  @P6 BRA `(.L_x_1041) ;  /* 0x00000000001c6947 */ /* 0x000fec0003800000 */
[----:B------:R-:W1:Y:S01]  /*63f0*/  S2R R0, SR_CTAID.Y ;  /* 0x0000000000007919 */ /* 0x000e620000002600 */
[----:B------:R-:W1:Y:S01]  /*6400*/  LDC R2, c[0x0][0x2c4] ;  /* 0x0000b100ff027b82 */ /* 0x000e620000000800 */
[----:B------:R-:W-:Y:S01]  /*6410*/  PLOP3.LUT P5, PT, PT, PT, PT, 0x80, 0x0 ;  /* 0x000000000000781c */ /* 0x000fe20003faf070 */
[----:B-1----:R-:W-:-:S05]  /*6420*/  IMAD R0, R0, R2, RZ ;  /* 0x0000000200007224 */ /* 0x002fca00078e02ff */
[----:B------:R-:W-:-:S04]  /*6430*/  SEL R0, R0, R12, !P0 ;  /* 0x0000000c00007207 */ /* 0x000fc80004000000 */
[--C-:B------:R-:W-:Y:S01]  /*6440*/  SHF.R.S32.HI R69, RZ, 0x1f, R0.reuse ;  /* 0x0000001fff457819 */ /* 0x100fe20000011400 */
[----:B------:R-:W-:-:S07]  /*6450*/  IMAD.MOV.U32 R68, RZ, RZ, R0 ;  /* 0x000000ffff447224 */ /* 0x000fce00078e0000 */
.L_x_1041:
[----:B------:R-:W2:Y:S01]  /*6460*/  LDL R177, [R1+0x8] ;  /* 0x0000080001b17983 */ /* 0x000ea20000100800 */
[----:B------:R-:W-:Y:S01]  /*6470*/  ISETP.NE.AND P0, PT, RZ, UR4, PT ;  /* 0x00000004ff007c0c */ /* 0x000fe2000bf05270 */
[----:B------:R-:W-:Y:S01]  /*6480*/  IMAD.MOV.U32 R0, RZ, RZ, 0x3f800000 ;  /* 0x3f800000ff007424 */ /* 0x000fe200078e00ff */
[----:B------:R-:W-:Y:S01]  /*6490*/  IADD3 R20, R21, -0x10, RZ ;  /* 0xfffffff015147810 */ /* 0x000fe20007ffe0ff */
[----:B------:R-:W-:Y:S01]  /*64a0*/  FMUL.FTZ R70, R3, R70 ;  /* 0x0000004603467220 */ /* 0x000fe20000410000 */
[----:B------:R-:W-:Y:S01]  /*64b0*/  @P2 IADD3 R20, R21, 0x10, RZ ;  /* 0x0000001015142810 */ /* 0x000fe20007ffe0ff */
[C---:B------:R-:W-:Y:S01]  /*64c0*/  FMUL.FTZ R71, R3.reuse, R71 ;  /* 0x0000004703477220 */ /* 0x040fe20000410000 */
[----:B------:R-:W-:Y:S01]  /*64d0*/  PLOP3.LUT P2, PT, PT, PT, PT, 0x8, 0x0 ;  /* 0x000000000000781c */ /* 0x000fe20003f4e170 */
[----:B------:R-:W-:Y:S01]  /*64e0*/  FMUL.FTZ R82, R3, R82 ;  /* 0x0000005203527220 */ /* 0x000fe20000410000 */
[----:B------:R-:W-:Y:S01]  /*64f0*/  FSETP.NE.FTZ.AND P6, PT, R239, RZ, PT ;  /* 0x000000ffef00720b */ /* 0x000fe20003fd5000 */
[C---:B------:R-:W-:Y:S01]  /*6500*/  FMUL.FTZ R83, R3.reuse, R83 ;  /* 0x0000005303537220 */ /* 0x040fe20000410000 */
[----:B------:R-:W-:Y:S01]  /*6510*/  MOV R2, 0x3f800000 ;  /* 0x3f80000000027802 */ /* 0x000fe20000000f00 */
[C---:B------:R-:W-:Y:S01]  /*6520*/  FMUL.FTZ R86, R3.reuse, R86 ;  /* 0x0000005603567220 */ /* 0x040fe20000410000 */
[C---:B------:R-:W-:Y:S01]  /*6530*/  FMUL.FTZ R39, R3.reuse, R87 ;  /* 0x0000005703277220 */ /* 0x040fe20000410000 */
[----:B------:R-:W-:Y:S01]  /*6540*/  @!P0 PLOP3.LUT P2, PT, P1, PT, PT, 0x80, 0x0 ;  /* 0x000000000000881c */ /* 0x000fe20000f4f070 */
[----:B------:R-:W-:Y:S01]  /*6550*/  FMUL.FTZ R94, R3, R94 ;  /* 0x0000005e035e7220 */ /* 0x000fe20000410000 */
[----:B------:R-:W-:Y:S01]  /*6560*/  FSETP.NE.FTZ.AND P1, PT, R133, RZ, PT ;  /* 0x000000ff8500720b */ /* 0x000fe20003f35000 */
        /* <DEDUP_REMOVED lines=15> */
[----:B------:R-:W-:Y:S01]  /*6660*/  F2FP.BF16.F32.PACK_AB R5, R145, R144 ;  /* 0x000000909105723e */ /* 0x000fe200000010ff */
[----:B------:R-:W4:Y:S01]  /*6670*/  S2UR UR4, SR_CTAID.X ;  /* 0x00000000000479c3 */ /* 0x000f220000002500 */
[----:B------:R-:W-:Y:S01]  /*6680*/  F2FP.BF16.F32.PACK_AB R4, R147, R146 ;  /* 0x000000929304723e */ /* 0x000fe200000010ff */
[----:B------:R-:W-:Y:S01]  /*6690*/  BSSY B0, `(.L_x_1042) ;  /* 0x000012f000007945 */ /* 0x000fe20003800000 */
[----:B------:R-:W-:Y:S01]  /*66a0*/  F2FP.BF16.F32.PACK_AB R11, R11, R36 ;  /* 0x000000240b0b723e */ /* 0x000fe200000010ff */
[----:B------:R5:W-:Y:S01]  /*66b0*/  STS [R21], R5 ;  /* 0x0000000515007388 */ /* 0x000be20000000800 */
        /* <DEDUP_REMOVED lines=66> */
[----:B------:R-:W-:Y:S01]  /*6ae0*/  STS [R21+0x400], R4 ;  /* 0x0004000415007388 */ /* 0x000fe20000000800 */
[----:B------:R-:W-:-:S02]  /*6af0*/  F2FP.BF16.F32.PACK_AB R0, R155, R154 ;  /* 0x0000009a9b00723e */ /* 0x000fc400000010ff */
[----:B------:R-:W-:Y:S01]  /*6b00*/  F2FP.BF16.F32.PACK_AB R6, R143, R6 ;  /* 0x000000068f06723e */ /* 0x000fe200000010ff */
[----:B------:R-:W-:Y:S01]  /*6b10*/  STS [R20], R2 ;  /* 0x0000000214007388 */ /* 0x000fe20000000800 */
        /* <DEDUP_REMOVED lines=16> */
[----:B------:R-:W-:Y:S02]  /*6c20*/  F2FP.BF16.F32.PACK_AB R16, R32, R137 ;  /* 0x000000892010723e */ /* 0x000fe400000010ff */
[----:B------:R-:W-:Y:S02]  /*6c30*/  F2FP.BF16.F32.PACK_AB R15, R67, R66 ;  /* 0x00000042430f723e */ /* 0x000fe400000010ff */
[----:B-----5:R-:W-:Y:S02]  /*6c40*/  IADD3 R5, R80, R20, RZ ;  /* 0x0000001450057210 */ /* 0x020fe40007ffe0ff */
[----:B-1----:R-:W-:Y:S02]  /*6c50*/  IADD3 R0, R21, R84, RZ ;  /* 0x0000005415007210 */ /* 0x002fe40007ffe0ff */
[----:B------:R-:W-:Y:S02]  /*6c60*/  F2FP.BF16.F32.PACK_AB R17, R17, R56 ;  /* 0x000000381111723e */ /* 0x000fe400000010ff */
[----:B---3--:R-:W-:Y:S01]  /*6c70*/  IADD3 R6, R84, R20, RZ ;  /* 0x0000001454067210 */ /* 0x008fe20007ffe0ff */
[----:B------:R1:W-:Y:S01]  /*6c80*/  STS [R0], R11 ;  /* 0x0000000b00007388 */ /* 0x0003e20000000800 */
[----:B------:R-:W-:Y:S01]  /*6c90*/  F2FP.BF16.F32.PACK_AB R24, R59, R24 ;  /* 0x000000183b18723e */ /* 0x000fe200000010ff */
[----:B----4-:R-:W-:-:S02]  /*6ca0*/  IMAD.IADD R3, R21, 0x1, R80 ;  /* 0x0000000115037824 */ /* 0x010fc400078e0250 */
[----:B------:R-:W-:Y:S01]  /*6cb0*/  STS [R0+0x400], R10 ;  /* 0x0004000a00007388 */ /* 0x000fe20000000800 */
[----:B------:R-:W-:Y:S01]  /*6cc0*/  F2FP.BF16.F32.PACK_AB R50, R50, R60 ;  /* 0x0000003c3232723e */ /* 0x000fe200000010ff */
[----:B------:R-:W-:Y:S01]  /*6cd0*/  IMAD.IADD R4, R6, 0x1, R80 ;  /* 0x0000000106047824 */ /* 0x000fe200078e0250 */
[----:B------:R-:W-:Y:S01]  /*6ce0*/  F2FP.BF16.F32.PACK_AB R49, R63, R49 ;  /* 0x000000313f31723e */ /* 0x000fe200000010ff */
[----:B------:R-:W-:Y:S01]  /*6cf0*/  STS [R6], R8 ;  /* 0x0000000806007388 */ /* 0x000fe20000000800 */
[----:B------:R-:W-:Y:S01]  /*6d00*/  F2FP.BF16.F32.PACK_AB R48, R138, R139 ;  /* 0x0000008b8a30723e */ /* 0x000fe200000010ff */
[----:B------:R-:W-:Y:S01]  /*6d10*/  @P3 MUFU.LG2 R13, R240 ;  /* 0x000000f0000d3308 */ /* 0x000fe20000000c00 */
[----:B------:R-:W-:Y:S01]  /*6d20*/  F2FP.BF16.F32.PACK_AB R47, R71, R70 ;  /* 0x00000046472f723e */ /* 0x000fe200000010ff */
[----:B------:R-:W-:Y:S01]  /*6d30*/  STS [R6+0x400], R7 ;  /* 0x0004000706007388 */ /* 0x000fe20000000800 */
[----:B------:R-:W-:Y:S02]  /*6d40*/  IADD3 R2, R0, R80, RZ ;  /* 0x0000005000027210 */ /* 0x000fe40007ffe0ff */
[----:B------:R-:W-:Y:S01]  /*6d50*/  F2FP.BF16.F32.PACK_AB R44, R172, R173 ;  /* 0x000000adac2c723e */ /* 0x000fe200000010ff */
[----:B------:R3:W-:Y:S01]  /*6d60*/  STS [R0+0x2000], R9 ;  /* 0x0020000900007388 */ /* 0x0007e20000000800 */
[----:B------:R-:W-:Y:S01]  /*6d70*/  F2FP.BF16.F32.PACK_AB R43, R83, R82 ;  /* 0x00000052532b723e */ /* 0x000fe200000010ff */
[----:B------:R-:W-:Y:S01]  /*6d80*/  @P6 MUFU.LG2 R12, R239 ;  /* 0x000000ef000c6308 */ /* 0x000fe20000000c00 */
[----:B------:R-:W-:Y:S01]  /*6d90*/  F2FP.BF16.F32.PACK_AB R46, R73, R72 ;  /* 0x00000048492e723e */ /* 0x000fe200000010ff */
[----:B------:R4:W-:Y:S01]  /*6da0*/  STS [R0+0x2400], R14 ;  /* 0x0024000e00007388 */ /* 0x0009e20000000800 */
[----:B------:R-:W-:-:S02]  /*6db0*/  F2FP.BF16.F32.PACK_AB R45, R75, R45 ;  /* 0x0000002d4b2d723e */ /* 0x000fc400000010ff */
[----:B------:R-:W-:Y:S01]  /*6dc0*/  F2FP.BF16.F32.PACK_AB R42, R77, R76 ;  /* 0x0000004c4d2a723e */ /* 0x000fe200000010ff */
[----:B------:R5:W-:Y:S01]  /*6dd0*/  STS [R6+0x2000], R23 ;  /* 0x0020001706007388 */ /* 0x000be20000000800 */
[----:B------:R-:W-:Y:S01]  /*6de0*/  F2FP.BF16.F32.PACK_AB R41, R79, R41 ;  /* 0x000000294f29723e */ /* 0x000fe200000010ff */
[----:B-1----:R-:W1:Y:S01]  /*6df0*/  @P0 LDC R11, c[0x0][0x2c0] ;  /* 0x0000b000ff0b0b82 */ /* 0x002e620000000800 */
[----:B------:R-:W-:Y:S01]  /*6e00*/  F2FP.BF16.F32.PACK_AB R40, R174, R175 ;  /* 0x000000afae28723e */ /* 0x000fe200000010ff */
[----:B------:R-:W-:Y:S01]  /*6e10*/  STS [R6+0x2400], R22 ;  /* 0x0024001606007388 */ /* 0x000fe20000000800 */
[----:B------:R-:W-:Y:S02]  /*6e20*/  F2FP.BF16.F32.PACK_AB R39, R39, R86 ;  /* 0x000000562727723e */ /* 0x000fe400000010ff */
[----:B------:R-:W-:Y:S01]  /*6e30*/  F2FP.BF16.F32.PACK_AB R36, R93, R176 ;  /* 0x000000b05d24723e */ /* 0x000fe200000010ff */
[----:B------:R-:W-:Y:S01]  /*6e40*/  STS [R3], R19 ;  /* 0x0000001303007388 */ /* 0x000fe20000000800 */
[----:B------:R-:W-:-:S02]  /*6e50*/  F2FP.BF16.F32.PACK_AB R35, R35, R94 ;  /* 0x0000005e2323723e */ /* 0x000fc400000010ff */
[----:B------:R-:W-:Y:S01]  /*6e60*/  F2FP.BF16.F32.PACK_AB R38, R38, R88 ;  /* 0x000000582626723e */ /* 0x000fe200000010ff */
[----:B------:R5:W-:Y:S01]  /*6e70*/  STS [R3+0x400], R18 ;  /* 0x0004001203007388 */ /* 0x000be20000000800 */
[----:B------:R-:W-:Y:S02]  /*6e80*/  F2FP.BF16.F32.PACK_AB R37, R91, R37 ;  /* 0x000000255b25723e */ /* 0x000fe400000010ff */
[----:B------:R-:W-:Y:S01]  /*6e90*/  F2FP.BF16.F32.PACK_AB R34, R34, R156 ;  /* 0x0000009c2222723e */ /* 0x000fe200000010ff */
[----:B------:R-:W-:Y:S01]  /*6ea0*/  STS [R5], R16 ;  /* 0x0000001005007388 */ /* 0x000fe20000000800 */
[----:B------:R-:W-:Y:S01]  /*6eb0*/  F2FP.BF16.F32.PACK_AB R33, R159, R33 ;  /* 0x000000219f21723e */ /* 0x000fe200000010ff */
[----:B---3--:R-:W3:Y:S01]  /*6ec0*/  @P0 LDC.64 R8, c[0x0][0x2c0] ;  /* 0x0000b000ff080b82 */ /* 0x008ee20000000a00 */
[----:B------:R-:W-:Y:S01]  /*6ed0*/  F2FP.BF16.F32.PACK_AB R32, R97, R96 ;  /* 0x000000606120723e */ /* 0x000fe200000010ff */
[----:B------:R-:W-:Y:S01]  /*6ee0*/  STS [R5+0x400], R15 ;  /* 0x0004000f05007388 */ /* 0x000fe20000000800 */
[----:B------:R-:W-:-:S02]  /*6ef0*/  F2FP.BF16.F32.PACK_AB R31, R31, R98 ;  /* 0x000000621f1f723e */ /* 0x000fc400000010ff */
[----:B------:R-:W-:Y:S01]  /*6f00*/  F2FP.BF16.F32.PACK_AB R28, R109, R108 ;  /* 0x0000006c6d1c723e */ /* 0x000fe200000010ff */
[----:B------:R1:W-:Y:S01]  /*6f10*/  STS [R3+0x2000], R17 ;  /* 0x0020001103007388 */ /* 0x0003e20000000800 */
[----:B------:R-:W-:Y:S01]  /*6f20*/  F2FP.BF16.F32.PACK_AB R27, R27, R110 ;  /* 0x0000006e1b1b723e */ /* 0x000fe200000010ff */
[----:B----4-:R-:W4:Y:S01]  /*6f30*/  @P3 LDC R14, c[0x0][0x2e8] ;  /* 0x0000ba00ff0e3b82 */ /* 0x010f220000000800 */
[----:B------:R-:W-:Y:S01]  /*6f40*/  F2FP.BF16.F32.PACK_AB R30, R30, R100 ;  /* 0x000000641e1e723e */ /* 0x000fe200000010ff */
[----:B------:R-:W-:Y:S01]  /*6f50*/  STS [R3+0x2400], R24 ;  /* 0x0024001803007388 */ /* 0x000fe20000000800 */
[----:B------:R-:W-:Y:S01]  /*6f60*/  F2FP.BF16.F32.PACK_AB R29, R103, R29 ;  /* 0x0000001d671d723e */ /* 0x000fe200000010ff */
[----:B-----5:R-:W-:Y:S01]  /*6f70*/  IMAD.MOV.U32 R23, RZ, RZ, 0x7f800000 ;  /* 0x7f800000ff177424 */ /* 0x020fe200078e00ff */
[----:B------:R-:W-:Y:S01]  /*6f80*/  F2FP.BF16.F32.PACK_AB R26, R26, R104 ;  /* 0x000000681a1a723e */ /* 0x000fe200000010ff */
[----:B------:R-:W-:Y:S01]  /*6f90*/  STS [R5+0x2000], R50 ;  /* 0x0020003205007388 */ /* 0x000fe20000000800 */
[----:B------:R-:W-:-:S02]  /*6fa0*/  F2FP.BF16.F32.PACK_AB R25, R107, R25 ;  /* 0x000000196b19723e */ /* 0x000fc400000010ff */
[----:B------:R-:W-:Y:S01]  /*6fb0*/  F2FP.BF16.F32.PACK_AB R66, R161, R160 ;  /* 0x000000a0a142723e */ /* 0x000fe200000010ff */
[----:B------:R-:W-:Y:S01]  /*6fc0*/  STS [R5+0x2400], R49 ;  /* 0x0024003105007388 */ /* 0x000fe20000000800 */
[----:B------:R-:W-:Y:S01]  /*6fd0*/  F2FP.BF16.F32.PACK_AB R65, R65, R162 ;  /* 0x000000a24141723e */ /* 0x000fe200000010ff */
[----:B------:R-:W5:Y:S01]  /*6fe0*/  @!P0 LDC R18, c[0x0][0x270] ;  /* 0x00009c00ff128b82 */ /* 0x000f620000000800 */
        /* <DEDUP_REMOVED lines=8> */
[----:B------:R-:W-:Y:S01]  /*7070*/  F2FP.BF16.F32.PACK_AB R59, R119, R118 ;  /* 0x00000076773b723e */ /* 0x000fe200000010ff */
[----:B-1----:R-:W1:Y:S01]  /*7080*/  @P6 LDC R17, c[0x0][0x2e8] ;  /* 0x0000ba00ff116b82 */ /* 0x002e620000000800 */
        /* <DEDUP_REMOVED lines=12> */
[----:B------:R-:W-:Y:S01]  /*7150*/  MOV R16, 0x7f800000 ;  /* 0x7f80000000107802 */ /* 0x000fe20000000f00 */
[----:B------:R-:W-:Y:S01]  /*7160*/  STS [R4+0x2400], R41 ;  /* 0x0024002904007388 */ /* 0x000fe20000000800 */
[----:B------:R-:W-:-:S02]  /*7170*/  @!P0 MOV R11, 0x1 ;  /* 0x00000001000b8802 */ /* 0x000fc40000000f00 */
[----:B------:R-:W-:Y:S01]  /*7180*/  MOV R22, 0x7f800000 ;  /* 0x7f80000000167802 */ /* 0x000fe20000000f00 */
        /* <DEDUP_REMOVED lines=12> */
[----:B---3--:R-:W-:-:S03]  /*7250*/  MOV R21, 0x7f800000 ;  /* 0x7f80000000157802 */ /* 0x008fc60000000f00 */
[----:B------:R-:W-:Y:S04]  /*7260*/  STS [R0+0x6000], R30 ;  /* 0x0060001e00007388 */ /* 0x000fe80000000800 */
[----:B------:R-:W-:Y:S04]  /*7270*/  STS [R0+0x6400], R29 ;  /* 0x0064001d00007388 */ /* 0x000fe80000000800 */
[----:B------:R-:W-:Y:S04]  /*7280*/  STS [R6+0x6000], R26 ;  /* 0x0060001a06007388 */ /* 0x000fe80000000800 */
[----:B------:R3:W-:Y:S01]  /*7290*/  STS [R6+0x6400], R25 ;  /* 0x0064001906007388 */ /* 0x0007e20000000800 */
[----:B------:R-:W4:Y:S03]  /*72a0*/  S2R R15, SR_TID.X ;  /* 0x00000000000f7919 */ /* 0x000f260000002100 */
[----:B------:R-:W-:Y:S04]  /*72b0*/  STS [R3+0x4000], R66 ;  /* 0x0040004203007388 */ /* 0x000fe80000000800 */
[----:B------:R-:W-:Y:S04]  /*72c0*/  STS [R3+0x4400], R65 ;  /* 0x0044004103007388 */ /* 0x000fe80000000800 */
[----:B------:R-:W-:Y:S04]  /*72d0*/  STS [R5+0x4000], R62 ;  /* 0x0040003e05007388 */ /* 0x000fe80000000800 */
[----:B------:R-:W-:Y:S04]  /*72e0*/  STS [R5+0x4400], R61 ;  /* 0x0044003d05007388 */ /* 0x000fe80000000800 */
[----:B------:R-:W-:Y:S01]  /*72f0*/  STS [R3+0x6000], R64 ;  /* 0x0060004003007388 */ /* 0x000fe20000000800 */
[----:B---3--:R-:W3:Y:S03]  /*7300*/  @!P0 LDC R6, c[0x0][0x2c4] ;  /* 0x0000b100ff068b82 */ /* 0x008ee60000000800 */
[----:B------:R4:W-:Y:S04]  /*7310*/  STS [R3+0x6400], R63 ;  /* 0x0064003f03007388 */ /* 0x0009e80000000800 */
[----:B------:R-:W-:Y:S04]  /*7320*/  STS [R5+0x6000], R60 ;  /* 0x0060003c05007388 */ /* 0x000fe80000000800 */
[----:B------:R5:W-:Y:S04]  /*7330*/  STS [R5+0x6400], R59 ;  /* 0x0064003b05007388 */ /* 0x000be80000000800 */
[----:B------:R-:W-:Y:S04]  /*7340*/  STS [R2+0x4000], R58 ;  /* 0x0040003a02007388 */ /* 0x000fe80000000800 */
[----:B------:R-:W-:Y:S04]  /*7350*/  STS [R2+0x4400], R57 ;  /* 0x0044003902007388 */ /* 0x000fe80000000800 */
[----:B------:R-:W-:Y:S01]  /*7360*/  STS [R4+0x4000], R54 ;  /* 0x0040003604007388 */ /* 0x000fe20000000800 */
[----:B---3--:R-:W3:Y:S03]  /*7370*/  @P2 LDC R6, c[0x0][0x2e4] ;  /* 0x0000b900ff062b82 */ /* 0x008ee60000000800 */
[----:B------:R-:W-:Y:S01]  /*7380*/  STS [R4+0x4400], R53 ;  /* 0x0044003504007388 */ /* 0x000fe20000000800 */
[----:B----4-:R-:W-:-:S03]  /*7390*/  SHF.R.S32.HI R3, RZ, 0x1f, R15 ;  /* 0x0000001fff037819 */ /* 0x010fc6000001140f */
[----:B------:R-:W-:Y:S01]  /*73a0*/  STS [R2+0x6000], R56 ;  /* 0x0060003802007388 */ /* 0x000fe20000000800 */
[CC--:B------:R-:W-:Y:S02]  /*73b0*/  LEA.HI R0, R3.reuse, R15.reuse, RZ, 0x5 ;  /* 0x0000000f03007211 */ /* 0x0c0fe400078f28ff */
[-C--:B------:R-:W-:Y:S01]  /*73c0*/  LEA.HI R3, R3, R15.reuse, RZ, 0x3 ;  /* 0x0000000f03037211 */ /* 0x080fe200078f18ff */
[----:B------:R4:W-:Y:S01]  /*73d0*/  STS [R2+0x6400], R55 ;  /* 0x0064003702007388 */ /* 0x0009e20000000800 */
[----:B------:R-:W-:Y:S02]  /*73e0*/  LOP3.LUT R0, R0, 0xffffffe0, RZ, 0xc0, !PT ;  /* 0xffffffe000007812 */ /* 0x000fe400078ec0ff */
[----:B------:R-:W-:Y:S01]  /*73f0*/  SHF.R.S32.HI R10, RZ, 0x3, R3 ;  /* 0x00000003ff0a7819 */ /* 0x000fe20000011403 */
[----:B------:R-:W-:Y:S01]  /*7400*/  STS [R4+0x6000], R52 ;  /* 0x0060003404007388 */ /* 0x000fe20000000800 */
[----:B-----5:R-:W-:Y:S01]  /*7410*/  IADD3 R5, -R0, R15, RZ ;  /* 0x0000000f00057210 */ /* 0x020fe20007ffe1ff */
[----:B------:R-:W-:Y:S01]  /*7420*/  @P0 IMAD.MOV.U32 R0, RZ, RZ, 0x1 ;  /* 0x00000001ff000424 */ /* 0x000fe200078e00ff */
[----:B------:R-:W-:Y:S01]  /*7430*/  IADD3 R7, R10, 0x10, RZ ;  /* 0x000000100a077810 */ /* 0x000fe20007ffe0ff */
[----:B------:R5:W-:Y:S01]  /*7440*/  STS [R4+0x6400], R51 ;  /* 0x0064003304007388 */ /* 0x000be20000000800 */
[----:B------:R-:W-:-:S02]  /*7450*/  LOP3.LUT R3, R3, 0xfffffff8, RZ, 0xc0, !PT ;  /* 0xfffffff803037812 */ /* 0x000fc400078ec0ff */
[----:B------:R-:W-:Y:S01]  /*7460*/  IADD3 R24, R10, 0x40, RZ ;  /* 0x000000400a187810 */ /* 0x000fe20007ffe0ff */
[----:B------:R-:W-:Y:S01]  /*7470*/  BAR.SYNC.DEFER_BLOCKING 0x0 ;  /* 0x0000000000007b1d */ /* 0x000fe20000010000 */
[----:B---3--:R-:W-:Y:S01]  /*7480*/  @!P0 IMAD R0, R6, R18, RZ ;  /* 0x0000001206008224 */ /* 0x008fe200078e02ff */
[----:B------:R-:W-:Y:S02]  /*7490*/  IADD3 R15, -R3, R15, RZ ;  /* 0x0000000f030f7210 */ /* 0x000fe40007ffe1ff */
[----:B------:R-:W-:Y:S02]  /*74a0*/  IADD3 R3, R10, 0x20, RZ ;  /* 0x000000200a037810 */ /* 0x000fe40007ffe0ff */
[----:B------:R-:W-:Y:S01]  /*74b0*/  SHF.L.U32 R20, R15, 0x3, RZ ;  /* 0x000000030f147819 */ /* 0x000fe200000006ff */
[----:B------:R-:W3:Y:S01]  /*74c0*/  S2R R19, SR_CTAID.Y ;  /* 0x0000000000137919 */ /* 0x000ee20000002600 */
[----:B--2---:R-:W-:Y:S01]  /*74d0*/  ISETP.GE.AND P2, PT, R3, R177, PT ;  /* 0x000000b10300720c */ /* 0x004fe20003f46270 */
[----:B------:R-:W-:Y:S01]  /*74e0*/  IMAD R3, R11, UR4, RZ ;  /* 0x000000040b037c24 */ /* 0x000fe2000f8e02ff */
[----:B------:R-:W2:Y:S01]  /*74f0*/  S2R R25, SR_CTAID.Z ;  /* 0x0000000000197919 */ /* 0x000ea20000002700 */
[----:B----4-:R-:W4:Y:S01]  /*7500*/  @P4 MUFU.LG2 R2, R241 ;  /* 0x000000f100024308 */ /* 0x010f220000000c00 */
[----:B-----5:R-:W5:Y:S01]  /*7510*/  @P4 LDC R4, c[0x0][0x2e8] ;  /* 0x0000ba00ff044b82 */ /* 0x020f620000000800 */
[----:B------:R1:W1:Y:S04]  /*7520*/  LDS.128 R32, [R227+0x3800] ;  /* 0x00380000e3207984 */ /* 0x0002680000000c00 */
[----:B------:R1:W1:Y:S01]  /*7530*/  LDS.128 R28, [R227+0x7800] ;  /* 0x00780000e31c7984 */ /* 0x0002620000000c00 */
[----:B----4-:R-:W-:Y:S01]  /*7540*/  @P4 FMUL.FTZ R2, R2, 0.69314718246459960938 ;  /* 0x3f31721802024820 */ /* 0x010fe20000410000 */
[----:B---3--:R-:W-:-:S03]  /*7550*/  IMAD R0, R19, R0, RZ ;  /* 0x0000000013007224 */ /* 0x008fc600078e02ff */
[----:B-----5:R-:W-:Y:S01]  /*7560*/  @P4 FFMA.FTZ R16, R136, R4, R2 ;  /* 0x0000000488104223 */ /* 0x020fe20000010002 */
[----:B------:R-:W-:Y:S01]  /*7570*/  @P0 IMAD R2, R9, R8, RZ ;  /* 0x0000000809020224 */ /* 0x000fe200078e02ff */
[----:B------:R-:W-:Y:S01]  /*7580*/  ISETP.GE.AND P4, PT, R7, R177, PT ;  /* 0x000000b10700720c */ /* 0x000fe20003f86270 */
[----:B------:R-:W3:Y:S01]  /*7590*/  @P1 LDC R9, c[0x0][0x2e8] ;  /* 0x0000ba00ff091b82 */ /* 0x000ee20000000800 */
[----:B------:R-:W4:Y:S01]  /*75a0*/  @P1 MUFU.LG2 R7, R133 ;  /* 0x0000008500071308 */ /* 0x000f220000000c00 */
[----:B------:R-:W-:Y:S01]  /*75b0*/  @!P0 MOV R2, R6 ;  /* 0x0000000600028202 */ /* 0x000fe20000000f00 */
[----:B------:R-:W-:Y:S01]  /*75c0*/  @P6 FMUL.FTZ R6, R12, 0.69314718246459960938 ;  /* 0x3f3172180c066820 */ /* 0x000fe20000410000 */
[----:B------:R-:W-:Y:S01]  /*75d0*/  SEL R0, R0, RZ, !P5 ;  /* 0x000000ff00007207 */ /* 0x000fe20006800000 */
[----:B------:R-:W-:Y:S01]  /*75e0*/  @P3 FMUL.FTZ R4, R13, 0.69314718246459960938 ;  /* 0x3f3172180d043820 */ /* 0x000fe20000410000 */
[----:B------:R-:W-:Y:S01]  /*75f0*/  IADD3 R8, R10, 0x30, RZ ;  /* 0x000000300a087810 */ /* 0x000fe20007ffe0ff */
[----:B-1----:R-:W-:Y:S01]  /*7600*/  @P6 FFMA.FTZ R22, R134, R17, R6 ;  /* 0x0000001186166223 */ /* 0x002fe20000010006 */
[----:B------:R-:W-:Y:S01]  /*7610*/  LOP3.LUT P6, RZ, R5, 0x3, RZ, 0xc0, !PT ;  /* 0x0000000305ff7812 */ /* 0x000fe200078cc0ff */
[----:B--2---:R-:W-:-:S02]  /*7620*/  IMAD R0, R25, R2, R0 ;  /* 0x0000000219007224 */ /* 0x004fc400078e0200 */
[----:B------:R-:W-:Y:S01]  /*7630*/  @P3 FFMA.FTZ R23, R135, R14, R4 ;  /* 0x0000000e87173223 */ /* 0x000fe20000010004 */
[----:B------:R-:W-:Y:S01]  /*7640*/  IMAD.SHL.U32 R2, R3, 0x80, RZ ;  /* 0x0000008003027824 */ /* 0x000fe200078e00ff */
[----:B------:R-:W-:-:S04]  /*7650*/  ISETP.GE.AND P0, PT, R8, R177, PT ;  /* 0x000000b10800720c */ /* 0x000fc80003f06270 */
[----:B------:R-:W-:Y:S01]  /*7660*/  IADD3 R13, P5, P3, R2, R68, R0 ;  /* 0x00000044020d7210 */ /* 0x000fe20007bbe000 */
[----:B----4-:R-:W-:Y:S01]  /*7670*/  @P1 FMUL.FTZ R3, R7, 0.69314718246459960938 ;  /* 0x3f31721807031820 */ /* 0x010fe20000410000 */
[----:B------:R-:W-:Y:S02]  /*7680*/  SHF.R.S32.HI R4, RZ, 0x1f, R2 ;  /* 0x0000001fff047819 */ /* 0x000fe40000011402 */
[----:B------:R-:W-:Y:S01]  /*7690*/  SHF.R.S32.HI R0, RZ, 0x1f, R0 ;  /* 0x0000001fff007819 */ /* 0x000fe20000011400 */
[----:B---3--:R-:W-:-:S03]  /*76a0*/  @P1 FFMA.FTZ R21, R132, R9, R3 ;  /* 0x0000000984151223 */ /* 0x008fc60000010003 */
        /* <DEDUP_REMOVED lines=9> */
[----:B------:R-:W-:-:S04]  /*7740*/  IMAD R3, R3, 0x10, R0 ;  /* 0x0000001003037824 */ /* 0x000fc800078e0200 */
[C---:B------:R-:W-:Y:S01]  /*7750*/  VIADD R5, R3.reuse, 0x8 ;  /* 0x0000000803057836 */ /* 0x040fe20000000000 */
[C---:B------:R-:W-:Y:S01]  /*7760*/  ISETP.GE.AND P1, PT, R3.reuse, R177, PT ;  /* 0x000000b10300720c */ /* 0x040fe20003f26270 */
[----:B------:R-:W-:-:S03]  /*7770*/  VIADD R6, R3, 0x40 ;  /* 0x0000004003067836 */ /* 0x000fc60000000000 */
[-C--:B------:R-:W-:Y:S02]  /*7780*/  ISETP.GE.AND P6, PT, R5, R177.reuse, PT ;  /* 0x000000b10500720c */ /* 0x080fe40003fc6270 */
[----:B------:R-:W-:-:S07]  /*7790*/  ISETP.GE.AND P5, PT, R6, R177, PT ;  /* 0x000000b10600720c */ /* 0x000fce0003fa6270 */
[----:B------:R-:W1:Y:S01]  /*77a0*/  @!P1 LDC.64 R8, c[0x0][0x2b0] ;  /* 0x0000ac00ff089b82 */ /* 0x000e620000000a00 */
[----:B------:R-:W-:-:S05]  /*77b0*/  @!P1 IMAD R0, R3, R11, RZ ;  /* 0x0000000b03009224 */ /* 0x000fca00078e02ff */
[C---:B------:R-:W-:Y:S02]  /*77c0*/  @!P1 IADD3 R4, P3, R0.reuse, R13, RZ ;  /* 0x0000000d00049210 */ /* 0x040fe40007f7e0ff */
[----:B------:R-:W2:Y:S02]  /*77d0*/  @!P6 LDC.64 R18, c[0x0][0x2b0] ;  /* 0x0000ac00ff12eb82 */ /* 0x000ea40000000a00 */
[----:B------:R-:W-:-:S06]  /*77e0*/  @!P1 LEA.HI.X.SX32 R0, R0, R12, 0x1, P3 ;  /* 0x0000000c00009211 */ /* 0x000fcc00018f0eff */
[----:B------:R-:W3:Y:S01]  /*77f0*/  @!P5 LDC.64 R14, c[0x0][0x2b0] ;  /* 0x0000ac00ff0edb82 */ /* 0x000ee20000000a00 */
[----:B-1----:R-:W-:Y:S01]  /*7800*/  @!P1 LEA R2, P3, R4, R8, 0x2 ;  /* 0x0000000804029211 */ /* 0x002fe200078610ff */
[----:B------:R-:W-:-:S03]  /*7810*/  VIADD R8, R3, 0x48 ;  /* 0x0000004803087836 */ /* 0x000fc60000000000 */
[----:B------:R-:W-:Y:S01]  /*7820*/  @!P1 LEA.HI.X R3, R4, R9, R0, 0x2, P3 ;  /* 0x0000000904039211 */ /* 0x000fe200018f1400 */
[----:B------:R-:W-:Y:S01]  /*7830*/  @!P6 IMAD R4, R5, R11, RZ ;  /* 0x0000000b0504e224 */ /* 0x000fe200078e02ff */
[----:B------:R-:W-:-:S03]  /*7840*/  ISETP.GE.AND P3, PT, R8, R177, PT ;  /* 0x000000b10800720c */ /* 0x000fc60003f66270 */
[----:B------:R1:W-:Y:S01]  /*7850*/  @!P1 STG.E desc[UR14][R2.64], R16 ;  /* 0x0000001002009986 */ /* 0x0003e2000c10190e */
[----:B------:R-:W-:-:S09]  /*7860*/  @!P6 IADD3 R0, P1, R4, R13, RZ ;  /* 0x0000000d0400e210 */ /* 0x000fd20007f3e0ff */
[----:B-1----:R-:W1:Y:S01]  /*7870*/  @!P3 LDC.64 R16, c[0x0][0x2b0] ;  /* 0x0000ac00ff10bb82 */ /* 0x002e620000000a00 */
[----:B------:R-:W-:Y:S01]  /*7880*/  @!P5 IMAD R3, R6, R11, RZ ;  /* 0x0000000b0603d224 */ /* 0x000fe200078e02ff */
[----:B------:R-:W-:Y:S02]  /*7890*/  @!P6 LEA.HI.X.SX32 R2, R4, R12, 0x1, P1 ;  /* 0x0000000c0402e211 */ /* 0x000fe400008f0eff */
[----:B--2---:R-:W-:-:S04]  /*78a0*/  @!P6 LEA R6, P1, R0, R18, 0x2 ;  /* 0x000000120006e211 */ /* 0x004fc800078210ff */
[----:B------:R-:W-:Y:S01]  /*78b0*/  @!P6 LEA.HI.X R7, R0, R19, R2, 0x2, P1 ;  /* 0x000000130007e211 */ /* 0x000fe200008f1402 */
[----:B------:R-:W-:Y:S01]  /*78c0*/  @!P3 IMAD R2, R8, R11, RZ ;  /* 0x0000000b0802b224 */ /* 0x000fe200078e02ff */
[----:B------:R-:W-:-:S03]  /*78d0*/  @!P5 IADD3 R0, P1, R3, R13, RZ ;  /* 0x0000000d0300d210 */ /* 0x000fc60007f3e0ff */
[----:B------:R2:W-:Y:S01]  /*78e0*/  @!P6 STG.E desc[UR14][R6.64], R23 ;  /* 0x000000170600e986 */ /* 0x0005e2000c10190e */
[----:B------:R-:W-:Y:S02]  /*78f0*/  @!P5 LEA.HI.X.SX32 R3, R3, R12, 0x1, P1 ;  /* 0x0000000c0303d211 */ /* 0x000fe400008f0eff */
[----:B---3--:R-:W-:-:S04]  /*7900*/  @!P5 LEA R4, P1, R0, R14, 0x2 ;  /* 0x0000000e0004d211 */ /* 0x008fc800078210ff */
[----:B------:R-:W-:Y:S02]  /*7910*/  @!P5 LEA.HI.X R5, R0, R15, R3, 0x2, P1 ;  /* 0x0000000f0005d211 */ /* 0x000fe400008f1403 */
[----:B------:R-:W-:-:S03]  /*7920*/  @!P3 IADD3 R0, P1, R2, R13, RZ ;  /* 0x0000000d0200b210 */ /* 0x000fc60007f3e0ff */
[----:B------:R2:W-:Y:S01]  /*7930*/  @!P5 STG.E desc[UR14][R4.64], R22 ;  /* 0x000000160400d986 */ /* 0x0005e2000c10190e */
[----:B------:R-:W-:Y:S02]  /*7940*/  @!P3 LEA.HI.X.SX32 R3, R2, R12, 0x1, P1 ;  /* 0x0000000c0203b211 */ /* 0x000fe400008f0eff */
[----:B-1----:R-:W-:-:S04]  /*7950*/  @!P3 LEA R2, P1, R0, R16, 0x2 ;  /* 0x000000100002b211 */ /* 0x002fc800078210ff */
[----:B------:R-:W-:-:S05]  /*7960*/  @!P3 LEA.HI.X R3, R0, R17, R3, 0x2, P1 ;  /* 0x000000110003b211 */ /* 0x000fca00008f1403 */
[----:B------:R2:W-:Y:S04]  /*7970*/  @!P3 STG.E desc[UR14][R2.64], R21 ;  /* 0x000000150200b986 */ /* 0x0005e8000c10190e */
.L_x_1043:
[----:B------:R-:W-:Y:S05]  /*7980*/  BSYNC B0 ;  /* 0x0000000000007941 */ /* 0x000fea0003800000 */
.L_x_1042:
[----:B--2---:R-:W-:Y:S01]  /*7990*/  IADD3 R2, P1, R20, R85, RZ ;  /* 0x0000005514027210 */ /* 0x004fe20007f3e0ff */
[C---:B------:R-:W-:Y:S01]  /*79a0*/  VIADD R5, R10.reuse, 0x50 ;  /* 0x000000500a057836 */ /* 0x040fe20000000000 */
[----:B------:R-:W-:Y:S01]  /*79b0*/  SHF.R.S32.HI R0, RZ, 0x1f, R20 ;  /* 0x0000001fff007819 */ /* 0x000fe20000011414 */
[C---:B------:R-:W-:Y:S01]  /*79c0*/  VIADD R18, R10.reuse, 0x70 ;  /* 0x000000700a127836 */ /* 0x040fe20000000000 */
[----:B------:R-:W-:Y:S01]  /*79d0*/  IADD3 R4, R10, 0x60, RZ ;  /* 0x000000600a047810 */ /* 0x000fe20007ffe0ff */
[----:B------:R1:W2:Y:S01]  /*79e0*/  LDS.128 R12, [R227] ;  /* 0x00000000e30c7984 */ /* 0x0002a20000000c00 */
[----:B------:R-:W-:Y:S01]  /*79f0*/  SHF.R.S32.HI R6, RZ, 0x1f, R25 ;  /* 0x0000001fff067819 */ /* 0x000fe20000011419 */
[----:B------:R-:W-:Y:S01]  /*7a00*/  IMAD.X R3, R0, 0x1, R92, P1 ;  /* 0x0000000100037824 */ /* 0x000fe200008e065c */
[-C--:B------:R-:W-:Y:S01]  /*7a10*/  ISETP.GE.AND P1, PT, R10, R177.reuse, PT ;  /* 0x000000b10a00720c */ /* 0x080fe20003f26270 */
[----:B------:R-:W-:Y:S01]  /*7a20*/  ULDC.64 UR4, c[0x0][0x2a0] ;  /* 0x0000a80000047ab9 */ /* 0x000fe20000000a00 */
[----:B------:R1:W3:Y:S01]  /*7a30*/  LDS.128 R8, [R227+0x4000] ;  /* 0x00400000e3087984 */ /* 0x0002e20000000c00 */
[----:B------:R-:W-:Y:S01]  /*7a40*/  IMAD R0, R6, UR4, RZ ;  /* 0x0000000406007c24 */ /* 0x000fe2000f8e02ff */
[----:B------:R-:W-:Y:S01]  /*7a50*/  BSSY B0, `(.L_x_1044) ;  /* 0x0000013000007945 */ /* 0x000fe20003800000 */
[----:B------:R-:W-:Y:S01]  /*7a60*/  IMAD.WIDE.U32 R16, R25, UR4, R2 ;  /* 0x0000000419107c25 */ /* 0x000fe2000f8e0002 */
[----:B------:R-:W-:-:S02]  /*7a70*/  ISETP.GE.AND P6, PT, R24, R177, PT ;  /* 0x000000b11800720c */ /* 0x000fc40003fc6270 */
[-C--:B------:R-:W-:Y:S01]  /*7a80*/  ISETP.GE.AND P5, PT, R5, R177.reuse, PT ;  /* 0x000000b10500720c */ /* 0x080fe20003fa6270 */
[----:B------:R-:W-:Y:S01]  /*7a90*/  IMAD R0, R25, UR5, R0 ;  /* 0x0000000519007c24 */ /* 0x000fe2000f8e0200 */
[----:B------:R-:W-:-:S04]  /*7aa0*/  ISETP.GE.AND P3, PT, R4, R177, PT ;  /* 0x000000b10400720c */ /* 0x000fc80003f66270 */
[----:B------:R-:W-:Y:S01]  /*7ab0*/  IADD3 R7, R17, R0, RZ ;  /* 0x0000000011077210 */ /* 0x000fe20007ffe0ff */
[----:B------:R-:W-:Y:S08]  /*7ac0*/  @P1 BRA `(.L_x_1045) ;  /* 0x00000000002c1947 */ /* 0x000ff00003800000 */
        /* <DEDUP_REMOVED lines=11> */
.L_x_1045:
[----:B------:R-:W-:Y:S05]  /*7b80*/  BSYNC B0 ;  /* 0x0000000000007941 */ /* 0x000fea0003800000 */
.L_x_1044:
[----:B--2-4-:R2:W4:Y:S01]  /*7b90*/  LDS.128 R12, [R227+0x800] ;  /* 0x00080000e30c7984 */ /* 0x0145220000000c00 */
[----:B------:R-:W-:Y:S01]  /*7ba0*/  BSSY B0, `(.L_x_1046) ;  /* 0x0000012000007945 */ /* 0x000fe20003800000 */
[----:B------:R-:W-:Y:S02]  /*7bb0*/  ISETP.GE.AND P1, PT, R18, R177, PT ;  /* 0x000000b11200720c */ /* 0x000fe40003f26270 */
        /* <DEDUP_REMOVED lines=16> */
.L_x_1047:
[----:B------:R-:W-:Y:S05]  /*7cc0*/  BSYNC B0 ;  /* 0x0000000000007941 */ /* 0x000fea0003800000 */
.L_x_1046:
        /* <DEDUP_REMOVED lines=18> */
.L_x_1049:
[----:B------:R-:W-:Y:S05]  /*7df0*/  BSYNC B0 ;  /* 0x0000000000007941 */ /* 0x000fea0003800000 */
.L_x_1048:
        /* <DEDUP_REMOVED lines=18> */
.L_x_1051:
[----:B------:R-:W-:Y:S05]  /*7f20*/  BSYNC B0 ;  /* 0x0000000000007941 */ /* 0x000fea0003800000 */
.L_x_1050:
        /* <DEDUP_REMOVED lines=18> */
.L_x_1053:
[----:B------:R-:W-:Y:S05]  /*8050*/  BSYNC B0 ;  /* 0x0000000000007941 */ /* 0x000fea0003800000 */
.L_x_1052:
        /* <DEDUP_REMOVED lines=18> */
.L_x_1055:
[----:B------:R-:W-:Y:S05]  /*8180*/  BSYNC B0 ;  /* 0x0000000000007941 */ /* 0x000fea0003800000 */
.L_x_1054:
        /* <DEDUP_REMOVED lines=18> */
.L_x_1057:
[----:B------:R-:W-:Y:S05]  /*82b0*/  BSYNC B0 ;  /* 0x0000000000007941 */ /* 0x000fea0003800000 */
.L_x_1056:
        /* <DEDUP_REMOVED lines=16> */
.L_x_1032:
[----:B------:R-:W2:Y:S01]  /*83c0*/  LDL.LU R17, [R1+0xc] ;  /* 0x00000c0001117983 */ /* 0x000ea20000300800 */
[----:B------:R-:W1:Y:S01]  /*83d0*/  LDC.U8 R0, c[0x0][0x3d9] ;  /* 0x0000f640ff007b82 */ /* 0x000e620000000000 */
[----:B------:R-:W-:Y:S01]  /*83e0*/  SHF.R.S32.HI R13, RZ, 0x1f, R70 ;  /* 0x0000001fff0d7819 */ /* 0x000fe20000011446 */
[----:B------:R-:W-:Y:S01]  /*83f0*/  IMAD.IADD R14, R14, 0x1, -R16 ;  /* 0x000000010e0e7824 */ /* 0x000fe200078e0a10 */
[----:B------:R-:W-:Y:S01]  /*8400*/  CS2R R18, SRZ ;  /* 0x0000000000127805 */ /* 0x000fe2000001ff00 */
[----:B------:R-:W-:Y:S01]  /*8410*/  ULDC.64 UR4, c[0x0][0x2a0] ;  /* 0x0000a80000047ab9 */ /* 0x000fe20000000a00 */
[----:B------:R-:W-:Y:S01]  /*8420*/  LEA.HI R13, R13, R70, RZ, 0x3 ;  /* 0x000000460d0d7211 */ /* 0x000fe200078f18ff */
[----:B------:R-:W-:Y:S01]  /*8430*/  BSSY B0, `(.L_x_1058) ;  /* 0x0000048000007945 */ /* 0x000fe20003800000 */
[----:B------:R-:W-:Y:S01]  /*8440*/  LOP3.LUT P6, RZ, R70, 0x7, RZ, 0xc0, !PT ;  /* 0x0000000746ff7812 */ /* 0x000fe200078cc0ff */
[----:B------:R-:W3:Y:S01]  /*8450*/  LDC.U8 R4, c[0x0][0x3d8] ;  /* 0x0000f600ff047b82 */ /* 0x000ee20000000000 */
[----:B------:R-:W-:-:S02]  /*8460*/  LOP3.LUT R8, R13, 0x1ffffff8, RZ, 0xc0, !PT ;  /* 0x1ffffff80d087812 */ /* 0x000fc400078ec0ff */
[----:B-1----:R-:W-:Y:S02]  /*8470*/  ISETP.NE.AND P0, PT, R0, RZ, PT ;  /* 0x000000ff0000720c */ /* 0x002fe40003f05270 */
[C---:B---3--:R-:W-:Y:S02]  /*8480*/  ISETP.NE.AND P3, PT, R4.reuse, RZ, PT ;  /* 0x000000ff0400720c */ /* 0x048fe40003f65270 */
[----:B------:R-:W-:Y:S02]  /*8490*/  ISETP.NE.AND P1, PT, R4, RZ, !P0 ;  /* 0x000000ff0400720c */ /* 0x000fe40004725270 */
[----:B------:R-:W-:-:S07]  /*84a0*/  ISETP.NE.OR P3, PT, R0, RZ, !P3 ;  /* 0x000000ff0000720c */ /* 0x000fce0005f65670 */
[----:B------:R-:W1:Y:S08]  /*84b0*/  @!P0 LDC R9, c[0x0][0x2c4] ;  /* 0x0000b100ff098b82 */ /* 0x000e700000000800 */
[----:B------:R-:W3:Y:S08]  /*84c0*/  @!P0 LDC R15, c[0x0][0x270] ;  /* 0x00009c00ff0f8b82 */ /* 0x000ef00000000800 */
[----:B------:R-:W4:Y:S08]  /*84d0*/  @!P3 LDC R12, c[0x0][0x2c4] ;  /* 0x0000b100ff0cbb82 */ /* 0x000f300000000800 */
[----:B-1----:R-:W3:Y:S08]  /*84e0*/  @P1 LDC R9, c[0x0][0x2e4] ;  /* 0x0000b900ff091b82 */ /* 0x002ef00000000800 */
[----:B------:R-:W1:Y:S08]  /*84f0*/  @P0 LDC.64 R10, c[0x0][0x2c0] ;  /* 0x0000b000ff0a0b82 */ /* 0x000e700000000a00 */
[----:B------:R-:W1:Y:S01]  /*8500*/  @P0 LDC R20, c[0x0][0x2c0] ;  /* 0x0000b000ff140b82 */ /* 0x000e620000000800 */
[----:B------:R-:W-:Y:S01]  /*8510*/  @!P0 IMAD.MOV.U32 R20, RZ, RZ, 0x1 ;  /* 0x00000001ff148424 */ /* 0x000fe200078e00ff */
[----:B--2---:R-:W-:-:S02]  /*8520*/  ISETP.NE.AND P4, PT, R17, -0x1, PT ;  /* 0xffffffff1100780c */ /* 0x004fc40003f85270 */
[----:B------:R-:W-:-:S11]  /*8530*/  ISETP.NE.OR P2, PT, R17, -0x1, P3 ;  /* 0xffffffff1100780c */ /* 0x000fd60001f45670 */
[----:B------:R-:W2:Y:S01]  /*8540*/  @!P4 LDC.64 R2, c[0x0][0x290] ;  /* 0x0000a400ff02cb82 */ /* 0x000ea20000000a00 */
[----:B------:R-:W-:-:S07]  /*8550*/  @!P4 SHF.R.S32.HI R0, RZ, 0x1f, R40 ;  /* 0x0000001fff00c819 */ /* 0x000fce0000011428 */
[----:B------:R-:W5:Y:S01]  /*8560*/  @P4 LDC.64 R6, c[0x0][0x298] ;  /* 0x0000a600ff064b82 */ /* 0x000f620000000a00 */
[----:B--2---:R-:W-:-:S04]  /*8570*/  @!P4 IMAD R0, R0, R2, RZ ;  /* 0x000000020000c224 */ /* 0x004fc800078e02ff */
[C---:B------:R-:W-:Y:S02]  /*8580*/  @!P4 IMAD R0, R40.reuse, R3, R0 ;  /* 0x000000032800c224 */ /* 0x040fe400078e0200 */
[----:B------:R-:W-:-:S04]  /*8590*/  @!P4 IMAD.WIDE.U32 R2, R40, R2, RZ ;  /* 0x000000022802c225 */ /* 0x000fc800078e00ff */
[----:B-----5:R-:W-:-:S04]  /*85a0*/  @P4 IMAD.WIDE.U32 R4, R17, R6, RZ ;  /* 0x0000000611044225 */ /* 0x020fc800078e00ff */
[----:B------:R-:W-:Y:S02]  /*85b0*/  @P4 IMAD R6, R17, R7, R5 ;  /* 0x0000000711064224 */ /* 0x000fe400078e0205 */
[----:B------:R-:W-:Y:S01]  /*85c0*/  IMAD.IADD R5, R70, 0x1, -R8 ;  /* 0x0000000146057824 */ /* 0x000fe200078e0a08 */
[----:B------:R-:W-:Y:S01]  /*85d0*/  SHF.R.S32.HI R8, RZ, 0x3, R13 ;  /* 0x00000003ff087819 */ /* 0x000fe2000001140d */
[----:B------:R-:W-:Y:S02]  /*85e0*/  @!P4 IMAD.MOV.U32 R4, RZ, RZ, R2 ;  /* 0x000000ffff04c224 */ /* 0x000fe400078e0002 */
[----:B------:R-:W-:Y:S01]  /*85f0*/  IMAD.SHL.U32 R5, R5, 0x8, RZ ;  /* 0x0000000805057824 */ /* 0x000fe200078e00ff */
[C---:B------:R-:W-:Y:S01]  /*8600*/  IADD3 R22, R8.reuse, 0x20, RZ ;  /* 0x0000002008167810 */ /* 0x040fe20007ffe0ff */
[----:B------:R-:W-:Y:S01]  /*8610*/  @!P4 IMAD.IADD R6, R3, 0x1, R0 ;  /* 0x000000010306c824 */ /* 0x000fe200078e0200 */
[----:B------:R-:W-:Y:S01]  /*8620*/  ISETP.GE.OR P5, PT, R8, R14, P6 ;  /* 0x0000000e0800720c */ /* 0x000fe200037a6670 */
[----:B----4-:R-:W-:Y:S01]  /*8630*/  @!P2 IMAD R17, R40, R12, RZ ;  /* 0x0000000c2811a224 */ /* 0x010fe200078e02ff */
[----:B------:R-:W-:Y:S01]  /*8640*/  IADD3 R2, P1, R5, R4, RZ ;  /* 0x0000000405027210 */ /* 0x000fe20007f3e0ff */
[----:B------:R-:W-:Y:S01]  /*8650*/  @P0 IMAD.MOV.U32 R0, RZ, RZ, 0x1 ;  /* 0x00000001ff000424 */ /* 0x000fe200078e00ff */
[----:B------:R-:W-:Y:S01]  /*8660*/  SHF.R.S32.HI R4, RZ, 0x1f, R30 ;  /* 0x0000001fff047819 */ /* 0x000fe2000001141e */
[----:B---3--:R-:W-:Y:S01]  /*8670*/  @!P0 IMAD R0, R9, R15, RZ ;  /* 0x0000000f09008224 */ /* 0x008fe200078e02ff */
[----:B------:R-:W-:Y:S01]  /*8680*/  LEA.HI.X.SX32 R3, R5, R6, 0x1, P1 ;  /* 0x0000000605037211 */ /* 0x000fe200008f0eff */
[----:B------:R1:W-:Y:S01]  /*8690*/  @!P2 STL [R1+0xc], R17 ;  /* 0x00000c110100a387 */ /* 0x0003e20000100800 */
[----:B------:R-:W-:Y:S01]  /*86a0*/  ISETP.GE.AND P1, PT, R8, R14, PT ;  /* 0x0000000e0800720c */ /* 0x000fe20003f26270 */
[----:B------:R-:W-:Y:S01]  /*86b0*/  IMAD R0, R40, R0, RZ ;  /* 0x0000000028007224 */ /* 0x000fe200078e02ff */
[----:B------:R-:W-:Y:S01]  /*86c0*/  @!P3 SHF.R.S32.HI R19, RZ, 0x1f, R17 ;  /* 0x0000001fff13b819 */ /* 0x000fe20000011411 */
[C---:B------:R-:W-:Y:S01]  /*86d0*/  VIADD R21, R8.reuse, 0x10 ;  /* 0x0000001008157836 */ /* 0x040fe20000000000 */
[----:B------:R-:W-:Y:S01]  /*86e0*/  @!P3 MOV R18, R17 ;  /* 0x000000110012b202 */ /* 0x000fe20000000f00 */
[----:B------:R-:W-:Y:S01]  /*86f0*/  VIADD R24, R8, 0x30 ;  /* 0x0000003008187836 */ /* 0x000fe20000000000 */
[----:B------:R-:W-:Y:S01]  /*8700*/  SEL R15, R0, RZ, P3 ;  /* 0x000000ff000f7207 */ /* 0x000fe20001800000 */
[----:B------:R-:W-:Y:S01]  /*8710*/  VIADD R26, R8, 0x40 ;  /* 0x00000040081a7836 */ /* 0x000fe20000000000 */
[-C--:B------:R-:W-:Y:S01]  /*8720*/  ISETP.GE.AND P2, PT, R21, R14.reuse, PT ;  /* 0x0000000e1500720c */ /* 0x080fe20003f46270 */
[----:B------:R-:W-:Y:S01]  /*8730*/  IMAD.WIDE.U32 R12, R30, UR4, R2 ;  /* 0x000000041e0c7c25 */ /* 0x000fe2000f8e0002 */
[----:B------:R-:W-:-:S02]  /*8740*/  ISETP.GE.AND P4, PT, R24, R14, PT ;  /* 0x0000000e1800720c */ /* 0x000fc40003f86270 */
[----:B------:R-:W-:Y:S02]  /*8750*/  ISETP.GE.AND P3, PT, R26, R14, PT ;  /* 0x0000000e1a00720c */ /* 0x000fe40003f66270 */
[----:B------:R-:W-:Y:S01]  /*8760*/  IADD3 R27, R8, 0x50, RZ ;  /* 0x00000050081b7810 */ /* 0x000fe20007ffe0ff */
[----:B-1----:R-:W-:Y:S02]  /*8770*/  @P0 IMAD R17, R11, R10, RZ ;  /* 0x0000000a0b110224 */ /* 0x002fe400078e02ff */
[----:B------:R-:W-:Y:S02]  /*8780*/  IMAD R10, R4, UR4, RZ ;  /* 0x00000004040a7c24 */ /* 0x000fe4000f8e02ff */
[----:B------:R-:W-:Y:S01]  /*8790*/  @!P0 IMAD.MOV.U32 R17, RZ, RZ, R9 ;  /* 0x000000ffff118224 */ /* 0x000fe200078e0009 */
[----:B------:R-:W-:Y:S01]  /*87a0*/  SHF.R.S32.HI R9, RZ, 0x1f, R8 ;  /* 0x0000001fff097819 */ /* 0x000fe20000011408 */
[----:B------:R-:W-:Y:S01]  /*87b0*/  IMAD R10, R30, UR5, R10 ;  /* 0x000000051e0a7c24 */ /* 0x000fe2000f8e020a */
[----:B------:R-:W-:Y:S01]  /*87c0*/  ISETP.GE.AND P0, PT, R22, R14, PT ;  /* 0x0000000e1600720c */ /* 0x000fe20003f06270 */
[----:B------:R-:W-:-:S04]  /*87d0*/  IMAD.WIDE R6, R244, 0x80, R8 ;  /* 0x00000080f4067825 */ /* 0x000fc800078e0208 */
[----:B------:R-:W-:Y:S01]  /*87e0*/  IMAD.IADD R11, R10, 0x1, R13 ;  /* 0x000000010a0b7824 */ /* 0x000fe200078e020d */
[----:B------:R-:W-:Y:S07]  /*87f0*/  @P1 BRA `(.L_x_1059) ;  /* 0x00000000002c1947 */ /* 0x000fee0003800000 */
        /* <DEDUP_REMOVED lines=11> */
.L_x_1059:
[----:B------:R-:W-:Y:S05]  /*88b0*/  BSYNC B0 ;  /* 0x0000000000007941 */ /* 0x000fea0003800000 */
.L_x_1058:
[----:B------:R-:W-:Y:S01]  /*88c0*/  BSSY B0, `(.L_x_1060) ;  /* 0x0000012000007945 */ /* 0x000fe20003800000 */
[----:B------:R-:W-:Y:S02]  /*88d0*/  ISETP.GE.AND P1, PT, R27, R14, PT ;  /* 0x0000000e1b00720c */ /* 0x000fe40003f26270 */
        /* <DEDUP_REMOVED lines=16> */
.L_x_1061:
[----:B------:R-:W-:Y:S05]  /*89e0*/  BSYNC B0 ;  /* 0x0000000000007941 */ /* 0x000fea0003800000 */
.L_x_1060:
        /* <DEDUP_REMOVED lines=18> */
.L_x_1063:
[----:B------:R-:W-:Y:S05]  /*8b10*/  BSYNC B0 ;  /* 0x0000000000007941 */ /* 0x000fea0003800000 */
.L_x_1062:
[----:B------:R-:W-:Y:S01]  /*8b20*/  BSSY B0, `(.L_x_1064) ;  /* 0x0000011000007945 */ /* 0x000fe20003800000 */
[----:B------:R-:W-:-:S03]  /*8b30*/  ISETP.GE.AND P0, PT, R23, R14, PT ;  /* 0x0000000e1700720c */ /* 0x000fc60003f06270 */
        /* <DEDUP_REMOVED lines=15> */
.L_x_1065:
[----:B------:R-:W-:Y:S05]  /*8c30*/  BSYNC B0 ;  /* 0x0000000000007941 */ /* 0x000fea0003800000 */
.L_x_1064:
[----:B------:R-:W-:Y:S01]  /*8c40*/  BSSY B0, `(.L_x_1066) ;  /* 0x0000011000007945 */ /* 0x000fe20003800000 */
[----:B------:R-:W-:-:S03]  /*8c50*/  ISETP.GE.OR P4, PT, R21, R14, P6 ;  /* 0x0000000e1500720c */ /* 0x000fc60003786670 */
        /* <DEDUP_REMOVED lines=15> */
.L_x_1067:
[----:B------:R-:W-:Y:S05]  /*8d50*/  BSYNC B0 ;  /* 0x0000000000007941 */ /* 0x000fea0003800000 */
.L_x_1066:
[----:B------:R-:W-:Y:S01]  /*8d60*/  BSSY B0, `(.L_x_1068) ;  /* 0x0000013000007945 */ /* 0x000fe20003800000 */
[----:B------:R-:W-:Y:S01]  /*8d70*/  ISETP.GE.OR P3, PT, R22, R14, P6 ;  /* 0x0000000e1600720c */ /* 0x000fe20003766670 */
[----:B------:R-:W-:Y:S02]  /*8d80*/  IMAD R17, R30, R17, R15 ;  /* 0x000000111e117224 */ /* 0x000fe400078e020f */
[----:B------:R-:W-:Y:S01]  /*8d90*/  IMAD R16, R16, R20, RZ ;  /* 0x0000001410107224 */ /* 0x000fe200078e02ff */
        /* <DEDUP_REMOVED lines=15> */
.L_x_1069:
[----:B------:R-:W-:Y:S05]  /*8e90*/  BSYNC B0 ;  /* 0x0000000000007941 */ /* 0x000fea0003800000 */
.L_x_1068:
        /* <DEDUP_REMOVED lines=16> */
.L_x_1071:
[----:B------:R-:W-:Y:S05]  /*8fa0*/  BSYNC B0 ;  /* 0x0000000000007941 */ /* 0x000fea0003800000 */
.L_x_1070:
[----:B------:R-:W-:Y:S01]  /*8fb0*/  BSSY B0, `(.L_x_1072) ;  /* 0x0000013000007945 */ /* 0x000fe20003800000 */
[--C-:B------:R-:W-:Y:S02]  /*8fc0*/  IADD3 R15, P2, P1, R16, R18, R17.reuse ;  /* 0x00000012100f7210 */ /* 0x100fe4000795e011 */
[----:B------:R-:W-:Y:S02]  /*8fd0*/  SHF.R.S32.HI R16, RZ, 0x1f, R16 ;  /* 0x0000001fff107819 */ /* 0x000fe40000011410 */
[----:B------:R-:W-:Y:S01]  /*8fe0*/  SHF.R.S32.HI R17, RZ, 0x1f, R17 ;  /* 0x0000001fff117819 */ /* 0x000fe20000011411 */
        /* <DEDUP_REMOVED lines=15> */
.L_x_1073:
[----:B------:R-:W-:Y:S05]  /*90e0*/  BSYNC B0 ;  /* 0x0000000000007941 */ /* 0x000fea0003800000 */
.L_x_1072:
[----:B------:R-:W-:Y:S01]  /*90f0*/  BSSY B0, `(.L_x_1074) ;  /* 0x000000b000007945 */ /* 0x000fe20003800000 */
[----:B-1234-:R-:W-:-:S03]  /*9100*/  IADD3.X R4, R16, R19, R17, P2, P1 ;  /* 0x0000001310047210 */ /* 0x01efc600017e2411 */
[----:B------:R-:W-:Y:S05]  /*9110*/  @P5 BRA `(.L_x_1075) ;  /* 0x0000000000205947 */ /* 0x000fea0003800000 */
[----:B------:R-:W-:Y:S01]  /*9120*/  IMAD R0, R8, R20, RZ ;  /* 0x0000001408007224 */ /* 0x000fe200078e02ff */
[----:B------:R-:W-:-:S04]  /*9130*/  ULDC.64 UR4, c[0x0][0x2b0] ;  /* 0x0000ac0000047ab9 */ /* 0x000fc80000000a00 */
[----:B------:R-:W-:-:S04]  /*9140*/  IADD3 R3, P0, R0, R15, RZ ;  /* 0x0000000f00037210 */ /* 0x000fc80007f1e0ff */
[----:B------:R-:W-:Y:S02]  /*9150*/  LEA.HI.X.SX32 R0, R0, R4, 0x1, P0 ;  /* 0x0000000400007211 */ /* 0x000fe400000f0eff */
[----:B------:R-:W-:-:S04]  /*9160*/  LEA R2, P0, R3, UR4, 0x2 ;  /* 0x0000000403027c11 */ /* 0x000fc8000f8010ff */
[----:B------:R-:W-:Y:S01]  /*9170*/  LEA.HI.X R3, R3, UR5, R0, 0x2, P0 ;  /* 0x0000000503037c11 */ /* 0x000fe200080f1400 */
[----:B------:R-:W-:-:S05]  /*9180*/  IMAD.MOV.U32 R0, RZ, RZ, 0x7f800000 ;  /* 0x7f800000ff007424 */ /* 0x000fca00078e00ff */
[----:B------:R1:W-:Y:S03]  /*9190*/  STG.E desc[UR14][R2.64], R0 ;  /* 0x0000000002007986 */ /* 0x0003e6000c10190e */
.L_x_1075:
[----:B------:R-:W-:Y:S05]  /*91a0*/  BSYNC B0 ;  /* 0x0000000000007941 */ /* 0x000fea0003800000 */
.L_x_1074:
[----:B------:R-:W-:Y:S01]  /*91b0*/  BSSY B0, `(.L_x_1076) ;  /* 0x000000f000007945 */ /* 0x000fe20003800000 */
[-C--:B------:R-:W-:Y:S02]  /*91c0*/  ISETP.GE.OR P5, PT, R24, R14.reuse, P6 ;  /* 0x0000000e1800720c */ /* 0x080fe400037a6670 */
[-C--:B------:R-:W-:Y:S02]  /*91d0*/  ISETP.GE.OR P2, PT, R26, R14.reuse, P6 ;  /* 0x0000000e1a00720c */ /* 0x080fe40003746670 */
[-C--:B------:R-:W-:Y:S02]  /*91e0*/  ISETP.GE.OR P1, PT, R27, R14.reuse, P6 ;  /* 0x0000000e1b00720c */ /* 0x080fe40003726670 */
[-C--:B------:R-:W-:Y:S02]  /*91f0*/  ISETP.GE.OR P0, PT, R25, R14.reuse, P6 ;  /* 0x0000000e1900720c */ /* 0x080fe40003706670 */
[----:B------:R-:W-:Y:S01]  /*9200*/  ISETP.GE.OR P6, PT, R23, R14, P6 ;  /* 0x0000000e1700720c */ /* 0x000fe200037c6670 */
[----:B------:R-:W-:-:S12]  /*9210*/  @P4 BRA `(.L_x_1077) ;  /* 0x0000000000204947 */ /* 0x000fd80003800000 */
[----:B-1----:R-:W-:Y:S01]  /*9220*/  IMAD R0, R21, R20, RZ ;  /* 0x0000001415007224 */ /* 0x002fe200078e02ff */
[----:B------:R-:W-:-:S04]  /*9230*/  ULDC.64 UR4, c[0x0][0x2b0] ;  /* 0x0000ac0000047ab9 */ /* 0x000fc80000000a00 */
[----:B------:R-:W-:-:S04]  /*9240*/  IADD3 R3, P4, R0, R15, RZ ;  /* 0x0000000f00037210 */ /* 0x000fc80007f9e0ff */
[----:B------:R-:W-:Y:S02]  /*9250*/  LEA.HI.X.SX32 R0, R0, R4, 0x1, P4 ;  /* 0x0000000400007211 */ /* 0x000fe400020f0eff */
[----:B------:R-:W-:-:S04]  /*9260*/  LEA R2, P4, R3, UR4, 0x2 ;  /* 0x0000000403027c11 */ /* 0x000fc8000f8810ff */
[----:B------:R-:W-:Y:S01]  /*9270*/  LEA.HI.X R3, R3, UR5, R0, 0x2, P4 ;  /* 0x0000000503037c11 */ /* 0x000fe2000a0f1400 */
[----:B------:R-:W-:-:S05]  /*9280*/  IMAD.MOV.U32 R0, RZ, RZ, 0x7f800000 ;  /* 0x7f800000ff007424 */ /* 0x000fca00078e00ff */
[----:B------:R2:W-:Y:S03]  /*9290*/  STG.E desc[UR14][R2.64], R0 ;  /* 0x0000000002007986 */ /* 0x0005e6000c10190e */
.L_x_1077:
[----:B------:R-:W-:Y:S05]  /*92a0*/  BSYNC B0 ;  /* 0x0000000000007941 */ /* 0x000fea0003800000 */
.L_x_1076:
[----:B------:R-:W-:Y:S04]  /*92b0*/  BSSY B0, `(.L_x_1078) ;  /* 0x000000a000007945 */ /* 0x000fe80003800000 */
[----:B------:R-:W-:Y:S05]  /*92c0*/  @P3 BRA `(.L_x_1079) ;  /* 0x0000000000203947 */ /* 0x000fea0003800000 */
[----:B-12---:R-:W-:Y:S01]  /*92d0*/  IMAD R0, R22, R20, RZ ;  /* 0x0000001416007224 */ /* 0x006fe200078e02ff */
[----:B------:R-:W-:-:S04]  /*92e0*/  ULDC.64 UR4, c[0x0][0x2b0] ;  /* 0x0000ac0000047ab9 */ /* 0x000fc80000000a00 */
[----:B------:R-:W-:-:S04]  /*92f0*/  IADD3 R3, P3, R0, R15, RZ ;  /* 0x0000000f00037210 */ /* 0x000fc80007f7e0ff */
[----:B------:R-:W-:Y:S02]  /*9300*/  LEA.HI.X.SX32 R0, R0, R4, 0x1, P3 ;  /* 0x0000000400007211 */ /* 0x000fe400018f0eff */
[----:B------:R-:W-:-:S04]  /*9310*/  LEA R2, P3, R3, UR4, 0x2 ;  /* 0x0000000403027c11 */ /* 0x000fc8000f8610ff */
[----:B------:R-:W-:Y:S01]  /*9320*/  LEA.HI.X R3, R3, UR5, R0, 0x2, P3 ;  /* 0x0000000503037c11 */ /* 0x000fe200098f1400 */
[----:B------:R-:W-:-:S05]  /*9330*/  IMAD.MOV.U32 R0, RZ, RZ, 0x7f800000 ;  /* 0x7f800000ff007424 */ /* 0x000fca00078e00ff */
[----:B------:R3:W-:Y:S03]  /*9340*/  STG.E desc[UR14][R2.64], R0 ;  /* 0x0000000002007986 */ /* 0x0007e6000c10190e */
.L_x_1079:
[----:B------:R-:W-:Y:S05]  /*9350*/  BSYNC B0 ;  /* 0x0000000000007941 */ /* 0x000fea0003800000 */
.L_x_1078:
[----:B------:R-:W-:Y:S04]  /*9360*/  BSSY B0, `(.L_x_1080) ;  /* 0x000000a000007945 */ /* 0x000fe80003800000 */
[----:B------:R-:W-:Y:S05]  /*9370*/  @P5 BRA `(.L_x_1081) ;  /* 0x0000000000205947 */ /* 0x000fea0003800000 */
[----:B-123--:R-:W-:Y:S01]  /*9380*/  IMAD R0, R24, R20, RZ ;  /* 0x0000001418007224 */ /* 0x00efe200078e02ff */
[----:B------:R-:W-:-:S04]  /*9390*/  ULDC.64 UR4, c[0x0][0x2b0] ;  /* 0x0000ac0000047ab9 */ /* 0x000fc80000000a00 */
[----:B------:R-:W-:-:S04]  /*93a0*/  IADD3 R3, P3, R0, R15, RZ ;  /* 0x0000000f00037210 */ /* 0x000fc80007f7e0ff */
[----:B------:R-:W-:Y:S02]  /*93b0*/  LEA.HI.X.SX32 R0, R0, R4, 0x1, P3 ;  /* 0x0000000400007211 */ /* 0x000fe400018f0eff */
[----:B------:R-:W-:-:S04]  /*93c0*/  LEA R2, P3, R3, UR4, 0x2 ;  /* 0x0000000403027c11 */ /* 0x000fc8000f8610ff */
[----:B------:R-:W-:Y:S01]  /*93d0*/  LEA.HI.X R3, R3, UR5, R0, 0x2, P3 ;  /* 0x0000000503037c11 */ /* 0x000fe200098f1400 */
[----:B------:R-:W-:-:S05]  /*93e0*/  IMAD.MOV.U32 R0, RZ, RZ, 0x7f800000 ;  /* 0x7f800000ff007424 */ /* 0x000fca00078e00ff */
[----:B------:R4:W-:Y:S03]  /*93f0*/  STG.E desc[UR14][R2.64], R0 ;  /* 0x0000000002007986 */ /* 0x0009e6000c10190e */
.L_x_1081:
[----:B------:R-:W-:Y:S05]  /*9400*/  BSYNC B0 ;  /* 0x0000000000007941 */ /* 0x000fea0003800000 */
.L_x_1080:
[----:B------:R-:W-:Y:S04]  /*9410*/  BSSY B0, `(.L_x_1082) ;  /* 0x000000a000007945 */ /* 0x000fe80003800000 */
[----:B------:R-:W-:Y:S05]  /*9420*/  @P2 BRA `(.L_x_1083) ;  /* 0x0000000000202947 */ /* 0x000fea0003800000 */
[----:B-1234-:R-:W-:Y:S01]  /*9430*/  IMAD R0, R26, R20, RZ ;  /* 0x000000141a007224 */ /* 0x01efe200078e02ff */
[----:B------:R-:W-:-:S04]  /*9440*/  ULDC.64 UR4, c[0x0][0x2b0] ;  /* 0x0000ac0000047ab9 */ /* 0x000fc80000000a00 */
[----:B------:R-:W-:-:S04]  /*9450*/  IADD3 R3, P2, R0, R15, RZ ;  /* 0x0000000f00037210 */ /* 0x000fc80007f5e0ff */
[----:B------:R-:W-:Y:S02]  /*9460*/  LEA.HI.X.SX32 R0, R0, R4, 0x1, P2 ;  /* 0x0000000400007211 */ /* 0x000fe400010f0eff */
[----:B------:R-:W-:-:S04]  /*9470*/  LEA R2, P2, R3, UR4, 0x2 ;  /* 0x0000000403027c11 */ /* 0x000fc8000f8410ff */
[----:B------:R-:W-:Y:S01]  /*9480*/  LEA.HI.X R3, R3, UR5, R0, 0x2, P2 ;  /* 0x0000000503037c11 */ /* 0x000fe200090f1400 */
[----:B------:R-:W-:-:S05]  /*9490*/  IMAD.MOV.U32 R0, RZ, RZ, 0x7f800000 ;  /* 0x7f800000ff007424 */ /* 0x000fca00078e00ff */
[----:B------:R1:W-:Y:S03]  /*94a0*/  STG.E desc[UR14][R2.64], R0 ;  /* 0x0000000002007986 */ /* 0x0003e6000c10190e */
.L_x_1083:
[----:B------:R-:W-:Y:S05]  /*94b0*/  BSYNC B0 ;  /* 0x0000000000007941 */ /* 0x000fea0003800000 */
.L_x_1082:
        /* <DEDUP_REMOVED lines=10> */
.L_x_1085:
[----:B------:R-:W-:Y:S05]  /*9560*/  BSYNC B0 ;  /* 0x0000000000007941 */ /* 0x000fea0003800000 */
.L_x_1084:
        /* <DEDUP_REMOVED lines=10> */
.L_x_1087:
[----:B------:R-:W-:Y:S05]  /*9610*/  BSYNC B0 ;  /* 0x0000000000007941 */ /* 0x000fea0003800000 */
.L_x_1086:
[----:B------:R-:W-:Y:S05]  /*9620*/  @P6 EXIT ;  /* 0x000000000000694d */ /* 0x000fea0003800000 */
[----:B-1234-:R-:W-:Y:S01]  /*9630*/  IMAD R0, R23, R20, RZ ;  /* 0x0000001417007224 */ /* 0x01efe200078e02ff */
[----:B------:R-:W-:-:S04]  /*9640*/  ULDC.64 UR4, c[0x0][0x2b0] ;  /* 0x0000ac0000047ab9 */ /* 0x000fc80000000a00 */
[----:B------:R-:W-:-:S04]  /*9650*/  IADD3 R3, P0, R0, R15, RZ ;  /* 0x0000000f00037210 */ /* 0x000fc80007f1e0ff */
[----:B------:R-:W-:Y:S02]  /*9660*/  LEA.HI.X.SX32 R0, R0, R4, 0x1, P0 ;  /* 0x0000000400007211 */ /* 0x000fe400000f0eff */
[----:B------:R-:W-:-:S04]  /*9670*/  LEA R2, P0, R3, UR4, 0x2 ;  /* 0x0000000403027c11 */ /* 0x000fc8000f8010ff */
[----:B------:R-:W-:Y:S01]  /*9680*/  LEA.HI.X R3, R3, UR5, R0, 0x2, P0 ;  /* 0x0000000503037c11 */ /* 0x000fe200080f1400 */
[----:B------:R-:W-:-:S05]  /*9690*/  IMAD.MOV.U32 R0, RZ, RZ, 0x7f800000 ;  /* 0x7f800000ff007424 */ /* 0x000fca00078e00ff */
[----:B------:R-:W-:Y:S01]  /*96a0*/  STG.E desc[UR14][R2.64], R0 ;  /* 0x0000000002007986 */ /* 0x000fe2000c10190e */
[----:B------:R-:W-:Y:S05]  /*96b0*/  EXIT ;  /* 0x000000000000794d */ /* 0x000fea0003800000 */
.L_x_1088:
        /* <DEDUP_REMOVED lines=12> */
.L_x_2929:


//--------------------- .text._ZN5flash16flash_fwd_kernelI23Flash_fwd_kernel_traitsILi128ELi128ELi32ELi4ELb0ELb0EN7cutlass10bfloat16_tE19Flash_kernel_traitsILi128ELi128ELi32ELi4ES3_EELb0ELb0ELb0ELb0ELb1ELb1ELb0ELb0EEEvNS_16Flash_fwd_paramsE --------------------------
	.section	.text._ZN5flash16flash_fwd_kernelI23Flash_fwd_kernel_traitsILi128ELi128ELi32ELi4ELb0ELb0EN7cutlass10bfloat16_tE19Flash_kernel_traitsILi128ELi128ELi32ELi4ES3_EELb0ELb0ELb0ELb0ELb1ELb1ELb0ELb0EEEvNS_16Flash_fwd_paramsE,"ax",@progbits
	.align	128
        .global         _ZN5flash16flash_fwd_kernelI23Flash_fwd_kernel_traitsILi128ELi128ELi32ELi4ELb0ELb0EN7cutlass10bfloat16_tE19Flash_kernel_traitsILi128ELi128ELi32ELi4ES3_EELb0ELb0ELb0ELb0ELb1ELb1ELb0ELb0EEEvNS_16Flash_fwd_paramsE
        .type           _ZN5flash16flash_fwd_kernelI23Flash_fwd_kernel_traitsILi128ELi128ELi32ELi4ELb0ELb0EN7cutlass10bfloat16_tE19Flash_kernel_traitsILi128ELi128ELi32ELi4ES3_EELb0ELb0ELb0ELb0ELb1ELb1ELb0ELb0EEEvNS_16Flash_fwd_paramsE,@function
        .size           _ZN5flash16flash_fwd_kernelI23Flash_fwd_kernel_traitsILi128ELi128ELi32ELi4ELb0ELb0EN7cutlass10bfloat16_tE19Flash_kernel_traitsILi128ELi128ELi32ELi4ES3_EELb0ELb0ELb0ELb0ELb1ELb1ELb0ELb0EEEvNS_16Flash_fwd_paramsE,(.L_x_2930 - _ZN5flash16flash_fwd_kernelI23Flash_fwd_kernel_traitsILi128ELi128ELi32ELi4ELb0ELb0EN7cutlass10bfloat16_tE19Flash_kernel_traitsILi128ELi128ELi32ELi4ES3_EELb0ELb0ELb0ELb0ELb1ELb1ELb0ELb0EEEvNS_16Flash_fwd_paramsE)
        .other          _ZN5flash16flash_fwd_kernelI23Flash_fwd_kernel_traitsILi128ELi128ELi32ELi4ELb0ELb0EN7cutlass10bfloat16_tE19Flash_kernel_traitsILi128ELi128ELi32ELi4ES3_EELb0ELb0ELb0ELb0ELb1ELb1ELb0ELb0EEEvNS_16Flash_fwd_paramsE,@"STO_CUDA_ENTRY STV_DEFAULT"
_ZN5flash16flash_fwd_kernelI23Flash_fwd_kernel_traitsILi128ELi128ELi32ELi4ELb0ELb0EN7cutlass10bfloat16_tE19Flash_kernel_traitsILi128ELi128ELi32ELi4ES3_EELb0ELb0ELb0ELb0ELb1ELb1ELb0ELb0EEEvNS_16Flash_fwd_paramsE:
.text._ZN5flash16flash_fwd_kernelI23Flash_fwd_kernel_traitsILi128ELi128ELi32ELi4ELb0ELb0EN7cutlass10bfloat16_tE19Flash_kernel_traitsILi128ELi128ELi32ELi4ES3_EELb0ELb0ELb0ELb0ELb1ELb1ELb0ELb0EEEvNS_16Flash_fwd_paramsE:
[----:B------:R-:W-:Y:S08]  /*0000*/  LDC R1, c[0x0][0x28] ;  /* 0x00000a00ff017b82 */ /* 0x000ff00000000800 */
[----:B------:R-:W1:Y:S01]  /*0010*/  LDC.64 R4, c[0x0][0x300] ;  /* 0x0000c000ff047b82 */ /* 0x000e620000000a00 */
[----:B------:R-:W2:Y:S01]  /*0020*/  S2R R28, SR_CTAID.Y ;  /* 0x00000000001c7919 */ /* 0x000ea20000002600 */
[----:B------:R-:W-:Y:S01]  /*0030*/  IMAD.MOV.U32 R20, RZ, RZ, RZ ;  /* 0x000000ffff147224 */ /* 0x000fe200078e00ff */
[----:B------:R-:W-:Y:S01]  /*0040*/  ULDC.64 UR16, c[0x0][0x208] ;  /* 0x0000820000107ab9 */ /* 0x000fe20000000a00 */
[----:B------:R-:W-:-:S04]  /*0050*/  ULDC UR4, c[0x0][0x2c4] ;  /* 0x0000b10000047ab9 */ /* 0x000fc80000000800 */
[----:B------:R-:W3:Y:S01]  /*0060*/  LDC.64 R2, c[0x0][0x308] ;  /* 0x0000c200ff027b82 */ /* 0x000ee20000000a00 */
[----:B-1----:R-:W-:-:S04]  /*0070*/  ISETP.NE.U32.AND P0, PT, R4, RZ, PT ;  /* 0x000000ff0400720c */ /* 0x002fc80003f05070 */
[----:B------:R-:W-:Y:S02]  /*0080*/  ISETP.NE.AND.EX P0, PT, R5, RZ, PT, P0 ;  /* 0x000000ff0500720c */ /* 0x000fe40003f05300 */
[----:B---3--:R-:W-:-:S04]  /*0090*/  ISETP.NE.U32.AND P3, PT, R2, RZ, PT ;  /* 0x000000ff0200720c */ /* 0x008fc80003f65070 */
[----:B------:R-:W-:-:S07]  /*00a0*/  ISETP.NE.AND.EX P3, PT, R3, RZ, PT, P3 ;  /* 0x000000ff0300720c */ /* 0x000fce0003f65330 */
[----:B------:R-:W2:Y:S08]  /*00b0*/  @P0 LDC.64 R6, c[0x0][0x300] ;  /* 0x0000c000ff060b82 */ /* 0x000eb00000000a00 */
[----:B------:R-:W1:Y:S01]  /*00c0*/  @P3 LDC.64 R4, c[0x0][0x308] ;  /* 0x0000c200ff043b82 */ /* 0x000e620000000a00 */
[----:B--2---:R-:W-:-:S05]  /*00d0*/  @P0 IMAD.WIDE R2, R28, 0x4, R6 ;  /* 0x000000041c020825 */ /* 0x004fca00078e0206 */
[----:B------:R1:W5:Y:S02]  /*00e0*/  @P0 LDG.E R20, desc[UR16][R2.64] ;  /* 0x0000001002140981 */ /* 0x000364000c1e1900 */
[----:B-1----:R-:W-:-:S05]  /*00f0*/  @P3 IMAD.WIDE R2, R28, 0x4, R4 ;  /* 0x000000041c023825 */ /* 0x002fca00078e0204 */
[----:B------:R1:W5:Y:S01]  /*0100*/  @P3 LDG.E R22, desc[UR16][R2.64] ;  /* 0x0000001002163981 */ /* 0x000362000c1e1900 */
[----:B------:R-:W2:Y:S02]  /*0110*/  S2R R4, SR_CTAID.X ;  /* 0x0000000000047919 */ /* 0x000ea40000002500 */
[----:B--2---:R-:W-:-:S05]  /*0120*/  IMAD.SHL.U32 R0, R4, 0x80, RZ ;  /* 0x0000008004007824 */ /* 0x004fca00078e00ff */
[----:B------:R-:W-:-:S13]  /*0130*/  ISETP.GE.AND P0, PT, R0, UR4, PT ;  /* 0x0000000400007c0c */ /* 0x000fda000bf06270 */
[----:B-1----:R-:W-:Y:S05]  /*0140*/  @P0 EXIT ;  /* 0x000000000000094d */ /* 0x002fea0003800000 */
[----:B------:R-:W1:Y:S01]  /*0150*/  S2R R251, SR_TID.X ;  /* 0x0000000000fb7919 */ /* 0x000e620000002100 */
[----:B------:R-:W2:Y:S01]  /*0160*/  LDC R31, c[0x0][0x278] ;  /* 0x00009e00ff1f7b82 */ /* 0x000ea20000000800 */
[----:B------:R-:W-:Y:S01]  /*0170*/  SHF.R.S32.HI R27, RZ, 0x1f, R28 ;  /* 0x0000001fff1b7819 */ /* 0x000fe2000001141c */
[----:B------:R-:W-:Y:S01]  /*0180*/  ULDC.64 UR4, c[0x0][0x228] ;  /* 0x00008a0000047ab9 */ /* 0x000fe20000000a00 */
[----:B------:R-:W3:Y:S01]  /*0190*/  S2R R32, SR_CTAID.Z ;  /* 0x0000000000207919 */ /* 0x000ee20000002700 */
[----:B------:R-:W-:Y:S01]  /*01a0*/  ULDC.64 UR6, c[0x0][0x240] ;  /* 0x0000900000067ab9 */ /* 0x000fe20000000a00 */
[----:B------:R-:W-:Y:S01]  /*01b0*/  ULDC.64 UR8, c[0x0][0x210] ;  /* 0x0000840000087ab9 */ /* 0x000fe20000000a00 */
[----:B------:R-:W-:Y:S01]  /*01c0*/  IMAD R9, R27, UR4, RZ ;  /* 0x000000041b097c24 */ /* 0x000fe2000f8e02ff */
[----:B------:R-:W-:Y:S01]  /*01d0*/  USHF.L.U32 UR12, UR6, 0x5, URZ ;  /* 0x00000005060c7899 */ /* 0x000fe2000800063f */
[----:B------:R-:W4:Y:S01]  /*01e0*/  S2UR UR10, SR_CgaCtaId ;  /* 0x00000000000a79c3 */ /* 0x000f220000008800 */
[----:B-----5:R-:W-:-:S07]  /*01f0*/  @P3 IMAD.IADD R90, R22, 0x1, -R20 ;  /* 0x00000001165a3824 */ /* 0x020fce00078e0a14 */
[----:B------:R-:W4:Y:S01]  /*0200*/  @!P3 LDC.64 R16, c[0x0][0x318] ;  /* 0x0000c600ff10bb82 */ /* 0x000f220000000a00 */
[----:B--2---:R-:W-:-:S07]  /*0210*/  IABS R0, R31 ;  /* 0x0000001f00007213 */ /* 0x004fce0000000000 */
[----:B------:R-:W2:Y:S01]  /*0220*/  LDC.64 R88, c[0x0][0x248] ;  /* 0x00009200ff587b82 */ /* 0x000ea20000000a00 */
[----:B------:R-:W-:Y:S01]  /*0230*/  IMAD.MOV.U32 R25, RZ, RZ, R0 ;  /* 0x000000ffff197224 */ /* 0x000fe200078e0000 */
[----:B-1----:R-:W-:-:S03]  /*0240*/  SHF.R.S32.HI R26, RZ, 0x1f, R251 ;  /* 0x0000001fff1a7819 */ /* 0x002fc600000114fb */
[----:B------:R-:W1:Y:S03]  /*0250*/  I2F.RP R10, R25 ;  /* 0x00000019000a7306 */ /* 0x000e660000209400 */
[----:B------:R-:W3:Y:S01]  /*0260*/  @!P3 LDC.64 R18, c[0x0][0x2c8] ;  /* 0x0000b200ff12bb82 */ /* 0x000ee20000000a00 */
[CC--:B------:R-:W-:Y:S02]  /*0270*/  LEA.HI R11, R26.reuse, R251.reuse, RZ, 0x3 ;  /* 0x000000fb1a0b7211 */ /* 0x0c0fe400078f18ff */
[----:B------:R-:W-:Y:S02]  /*0280*/  LEA.HI R7, R26, R251, RZ, 0x4 ;  /* 0x000000fb1a077211 */ /* 0x000fe400078f20ff */
[----:B------:R-:W-:Y:S02]  /*0290*/  LOP3.LUT R0, R11, 0xfffffff8, RZ, 0xc0, !PT ;  /* 0xfffffff80b007812 */ /* 0x000fe400078ec0ff */
[----:B------:R-:W-:-:S02]  /*02a0*/  SHF.R.S32.HI R14, RZ, 0x3, R11 ;  /* 0x00000003ff0e7819 */ /* 0x000fc4000001140b */
[----:B------:R-:W-:Y:S01]  /*02b0*/  SHF.R.S32.HI R6, RZ, 0x4, R7 ;  /* 0x00000004ff067819 */ /* 0x000fe20000011407 */
[----:B------:R-:W-:Y:S01]  /*02c0*/  IMAD.IADD R29, R251, 0x1, -R0 ;  /* 0x00000001fb1d7824 */ /* 0x000fe200078e0a00 */
[--C-:B------:R-:W-:Y:S01]  /*02d0*/  SHF.R.S32.HI R15, RZ, 0x1f, R14.reuse ;  /* 0x0000001fff0f7819 */ /* 0x100fe2000001140e */
[----:B------:R-:W-:Y:S01]  /*02e0*/  IMAD.SHL.U32 R0, R14, 0x40, RZ ;  /* 0x000000400e007824 */ /* 0x000fe200078e00ff */
[----:B------:R-:W-:Y:S01]  /*02f0*/  LEA.HI R2, R7, R6, RZ, 0x1 ;  /* 0x0000000607027211 */ /* 0x000fe200078f08ff */
[----:B------:R-:W-:Y:S01]  /*0300*/  IMAD.SHL.U32 R12, R29, 0x8, RZ ;  /* 0x000000081d0c7824 */ /* 0x000fe200078e00ff */
[----:B----4-:R-:W-:Y:S01]  /*0310*/  @!P3 ISETP.NE.U32.AND P2, PT, R16, RZ, PT ;  /* 0x000000ff1000b20c */ /* 0x010fe20003f45070 */
[----:B------:R-:W-:Y:S01]  /*0320*/  IMAD.WIDE R4, R4, 0x80, R14 ;  /* 0x0000008004047825 */ /* 0x000fe200078e020e */
[----:B------:R-:W-:Y:S02]  /*0330*/  LOP3.LUT R0, R0, 0x1c0, RZ, 0xc0, !PT ;  /* 0x000001c000007812 */ /* 0x000fe400078ec0ff */
[----:B------:R-:W-:Y:S01]  /*0340*/  LOP3.LUT R2, R2, 0xfffffffe, RZ, 0xc0, !PT ;  /* 0xfffffffe02027812 */ /* 0x000fe200078ec0ff */
[----:B------:R-:W-:Y:S01]  /*0350*/  IMAD R5, R5, UR6, RZ ;  /* 0x0000000605057c24 */ /* 0x000fe2000f8e02ff */
[----:B------:R-:W-:Y:S01]  /*0360*/  SHF.R.U32.HI R3, RZ, 0x3, R0 ;  /* 0x00000003ff037819 */ /* 0x000fe20000011600 */
[----:B--2---:R-:W-:Y:S01]  /*0370*/  IMAD.SHL.U32 R244, R88, 0x20, RZ ;  /* 0x0000002058f47824 */ /* 0x004fe200078e00ff */
[----:B------:R-:W-:Y:S01]  /*0380*/  LOP3.LUT R0, R0, 0x38, R12, 0xf8, !PT ;  /* 0x0000003800007812 */ /* 0x000fe200078ef80c */
[----:B------:R-:W-:Y:S01]  /*0390*/  IMAD.IADD R23, R6, 0x1, -R2 ;  /* 0x0000000106177824 */ /* 0x000fe200078e0a02 */
[----:B------:R-:W-:-:S02]  /*03a0*/  SHF.R.S32.HI R13, RZ, 0x1f, R12 ;  /* 0x0000001fff0d7819 */ /* 0x000fc4000001140c */
[----:B------:R-:W-:Y:S01]  /*03b0*/  LOP3.LUT R8, R0, R3, RZ, 0x3c, !PT ;  /* 0x0000000300087212 */ /* 0x000fe200078e3cff */
[C---:B------:R-:W-:Y:S01]  /*03c0*/  IMAD R0, R28.reuse, UR5, R9 ;  /* 0x000000051c007c24 */ /* 0x040fe2000f8e0209 */
[----:B------:R-:W-:Y:S01]  /*03d0*/  LOP3.LUT R6, R7, 0xfffffff0, RZ, 0xc0, !PT ;  /* 0xfffffff007067812 */ /* 0x000fe200078ec0ff */
[----:B------:R-:W-:Y:S01]  /*03e0*/  IMAD.WIDE.U32 R2, R28, UR4, R12 ;  /* 0x000000041c027c25 */ /* 0x000fe2000f8e000c */
[----:B-1----:R1:W2:Y:S01]  /*03f0*/  MUFU.RCP R9, R10 ;  /* 0x0000000a00097308 */ /* 0x0022a20000001000 */
[----:B---3--:R-:W-:Y:S01]  /*0400*/  SHF.R.S32.HI R7, RZ, 0x1f, R32 ;  /* 0x0000001fff077819 */ /* 0x008fe20000011420 */
[----:B------:R-:W-:Y:S01]  /*0410*/  ULDC.64 UR4, c[0x0][0x258] ;  /* 0x0000960000047ab9 */ /* 0x000fe20000000a00 */
[----:B------:R-:W-:Y:S01]  /*0420*/  IMAD.IADD R3, R3, 0x1, R0 ;  /* 0x0000000103037824 */ /* 0x000fe200078e0200 */
[----:B------:R-:W-:Y:S01]  /*0430*/  @!P3 ISETP.NE.AND.EX P2, PT, R17, RZ, PT, P2 ;  /* 0x000000ff1100b20c */ /* 0x000fe20003f45320 */
[----:B------:R-:W-:Y:S01]  /*0440*/  IMAD.IADD R0, R251, 0x1, -R6 ;  /* 0x00000001fb007824 */ /* 0x000fe200078e0a06 */
[-C--:B------:R-:W-:Y:S01]  /*0450*/  LEA.HI R6, R26, R251.reuse, RZ, 0x6 ;  /* 0x000000fb1a067211 */ /* 0x080fe200078f30ff */
[----:B------:R-:W-:Y:S01]  /*0460*/  IMAD R7, R7, UR4, RZ ;  /* 0x0000000407077c24 */ /* 0x000fe2000f8e02ff */
[----:B------:R-:W-:Y:S01]  /*0470*/  SHF.L.U64.HI R245, R88, 0x5, R89 ;  /* 0x0000000558f57819 */ /* 0x000fe20000010259 */
[----:B------:R-:W-:Y:S01]  /*0480*/  IMAD.WIDE.U32 R2, R32, UR4, R2 ;  /* 0x0000000420027c25 */ /* 0x000fe2000f8e0002 */
[----:B------:R-:W-:Y:S01]  /*0490*/  USHF.L.U64.HI UR4, UR6, 0x5, UR7 ;  /* 0x0000000506047899 */ /* 0x000fe20008010207 */
[----:B------:R-:W-:-:S02]  /*04a0*/  LEA.HI R237, R26, R251, RZ, 0x5 ;  /* 0x000000fb1aed7211 */ /* 0x000fc400078f28ff */
[----:B------:R-:W-:Y:S02]  /*04b0*/  IMAD.SHL.U32 R6, R6, 0x8, RZ ;  /* 0x0000000806067824 */ /* 0x000fe400078e00ff */
[----:B------:R-:W-:Y:S01]  /*04c0*/  IMAD R7, R32, UR5, R7 ;  /* 0x0000000520077c24 */ /* 0x000fe2000f8e0207 */
[----:B------:R-:W-:Y:S01]  /*04d0*/  UMOV UR5, 0x400 ;  /* 0x0000040000057882 */ /* 0x000fe20000000000 */
[----:B-1----:R-:W-:Y:S01]  /*04e0*/  SHF.R.S32.HI R10, RZ, 0x1f, R0 ;  /* 0x0000001fff0a7819 */ /* 0x002fe20000011400 */
[----:B------:R-:W-:Y:S01]  /*04f0*/  ULEA UR5, UR10, UR5, 0x18 ;  /* 0x000000050a057291 */ /* 0x000fe2000f8ec03f */
[----:B------:R-:W-:Y:S01]  /*0500*/  LOP3.LUT R226, R8, 0x7ffffe00, R6, 0xf8, !PT ;  /* 0x7ffffe0008e27812 */ /* 0x000fe200078ef806 */
[----:B--2---:R-:W-:Y:S01]  /*0510*/  VIADD R8, R9, 0xffffffe ;  /* 0x0ffffffe09087836 */ /* 0x004fe20000000000 */
[----:B------:R-:W-:Y:S01]  /*0520*/  LEA.HI R21, R10, R0, RZ, 0x3 ;  /* 0x000000000a157211 */ /* 0x000fe200078f18ff */
[----:B------:R-:W-:Y:S01]  /*0530*/  IMAD.IADD R3, R3, 0x1, R7 ;  /* 0x0000000103037824 */ /* 0x000fe200078e0207 */
[----:B------:R-:W-:Y:S01]  /*0540*/  ULDC.64 UR10, c[0x0][0x250] ;  /* 0x00009400000a7ab9 */ /* 0x000fe20000000a00 */
[----:B------:R-:W-:Y:S01]  /*0550*/  IMAD.SHL.U32 R7, R29, 0x40, RZ ;  /* 0x000000401d077824 */ /* 0x000fe200078e00ff */
[----:B------:R-:W-:Y:S01]  /*0560*/  LOP3.LUT R6, R21, 0xfffffff8, RZ, 0xc0, !PT ;  /* 0xfffffff815067812 */ /* 0x000fe200078ec0ff */
[----:B------:R1:W2:Y:S01]  /*0570*/  F2I.FTZ.U32.TRUNC.NTZ R9, R8 ;  /* 0x0000000800097305 */ /* 0x0002a2000021f000 */
[----:B------:R-:W-:Y:S01]  /*0580*/  IMAD.WIDE.U32 R2, R4, UR6, R2 ;  /* 0x0000000604027c25 */ /* 0x000fe2000f8e0002 */
[----:B------:R-:W-:Y:S01]  /*0590*/  LEA R226, R226, UR5, 0x1 ;  /* 0x00000005e2e27c11 */ /* 0x000fe2000f8e08ff */
[----:B------:R-:W-:-:S02]  /*05a0*/  USHF.L.U32 UR14, UR10, 0x5, URZ ;  /* 0x000000050a0e7899 */ /* 0x000fc4000800063f */
[----:B------:R-:W-:Y:S01]  /*05b0*/  IMAD.IADD R30, R0, 0x1, -R6 ;  /* 0x00000001001e7824 */ /* 0x000fe200078e0a06 */
[----:B------:R-:W-:Y:S01]  /*05c0*/  LOP3.LUT R0, R7, 0x1c0, RZ, 0xc0, !PT ;  /* 0x000001c007007812 */ /* 0x000fe200078ec0ff */
[----:B------:R-:W-:Y:S01]  /*05d0*/  IMAD R6, R4, UR7, R5 ;  /* 0x0000000704067c24 */ /* 0x000fe2000f8e0205 */
[----:B------:R-:W-:Y:S01]  /*05e0*/  LEA R4, P0, R2, UR8, 0x1 ;  /* 0x0000000802047c11 */ /* 0x000fe2000f8008ff */
[----:B------:R-:W-:Y:S01]  /*05f0*/  ULDC.64 UR6, c[0x0][0x230] ;  /* 0x00008c0000067ab9 */ /* 0x000fe20000000a00 */
[----:B------:R-:W-:Y:S01]  /*0600*/  LOP3.LUT R5, R0, 0x8, R11, 0xf8, !PT ;  /* 0x0000000800057812 */ /* 0x000fe200078ef80b */
[----:B------:R-:W-:Y:S01]  /*0610*/  IMAD.IADD R3, R3, 0x1, R6 ;  /* 0x0000000103037824 */ /* 0x000fe200078e0206 */
[----:B------:R-:W-:Y:S01]  /*0620*/  SHF.R.U32.HI R0, RZ, 0x3, R0 ;  /* 0x00000003ff007819 */ /* 0x000fe20000011600 */
[----:B------:R-:W-:Y:S01]  /*0630*/  IMAD R11, R27, UR6, RZ ;  /* 0x000000061b0b7c24 */ /* 0x000fe2000f8e02ff */
[----:B------:R-:W-:Y:S01]  /*0640*/  USHF.L.U64.HI UR15, UR10, 0x5, UR11 ;  /* 0x000000050a0f7899 */ /* 0x000fe2000801020b */
[----:B-1----:R-:W-:Y:S01]  /*0650*/  IMAD.MOV.U32 R8, RZ, RZ, RZ ;  /* 0x000000ffff087224 */ /* 0x002fe200078e00ff */
[----:B------:R-:W-:Y:S01]  /*0660*/  LOP3.LUT R24, R5, R0, RZ, 0x3c, !PT ;  /* 0x0000000005187212 */ /* 0x000fe200078e3cff */
[----:B--2---:R-:W-:Y:S01]  /*0670*/  IMAD.MOV R0, RZ, RZ, -R9 ;  /* 0x000000ffff007224 */ /* 0x004fe200078e0a09 */
[----:B------:R-:W-:Y:S01]  /*0680*/  LEA.HI.X R5, R2, UR9, R3, 0x1, P0 ;  /* 0x0000000902057c11 */ /* 0x000fe200080f0c03 */
[----:B------:R-:W-:Y:S01]  /*0690*/  IMAD R11, R28, UR7, R11 ;  /* 0x000000071c0b7c24 */ /* 0x000fe2000f8e020b */
[----:B------:R-:W-:Y:S01]  /*06a0*/  IADD3 R2, P0, R4, UR12, RZ ;  /* 0x0000000c04027c10 */ /* 0x000fe2000ff1e0ff */
[----:B------:R-:W-:Y:S01]  /*06b0*/  IMAD R0, R0, R25, RZ ;  /* 0x0000001900007224 */ /* 0x000fe200078e02ff */
[----:B------:R-:W-:Y:S01]  /*06c0*/  ULDC.64 UR8, c[0x0][0x268] ;  /* 0x00009a0000087ab9 */ /* 0x000fe20000000a00 */
[----:B------:R-:W-:Y:S01]  /*06d0*/  @!PT LDS RZ, [RZ] ;  /* 0x00000000fffff984 */ /* 0x000fe20000000800 */
[----:B------:R-:W-:Y:S01]  /*06e0*/  @!PT LDS RZ, [RZ] ;  /* 0x00000000fffff984 */ /* 0x000fe20000000800 */
[----:B------:R-:W-:Y:S01]  /*06f0*/  @!PT LDS RZ, [RZ] ;  /* 0x00000000fffff984 */ /* 0x000fe20000000800 */
[----:B------:R-:W-:Y:S01]  /*0700*/  LDGSTS.E.BYPASS.LTC128B.128 [R226], desc[UR16][R4.64] ;  /* 0x0000000004e27fae */ /* 0x000fe2000b901d50 */
[----:B------:R-:W-:Y:S01]  /*0710*/  IADD3.X R3, R5, UR4, RZ, P0, !PT ;  /* 0x0000000405037c10 */ /* 0x000fe200087fe4ff */
[----:B------:R-:W-:Y:S01]  /*0720*/  IMAD.HI.U32 R8, R9, R0, R8 ;  /* 0x0000000009087227 */ /* 0x000fe200078e0008 */
[----:B------:R-:W-:Y:S01]  /*0730*/  IADD3 R6, P0, R2, UR12, RZ ;  /* 0x0000000c02067c10 */ /* 0x000fe2000ff1e0ff */
[----:B------:R1:W-:Y:S03]  /*0740*/  LDGSTS.E.BYPASS.LTC128B.128 [R226+0x4000], desc[UR16][R4.64+0x80] ;  /* 0x0400008004e27fae */ /* 0x0003e6000b901d50 */
[----:B------:R-:W-:Y:S01]  /*0750*/  IADD3.X R7, R3, UR4, RZ, P0, !PT ;  /* 0x0000000403077c10 */ /* 0x000fe200087fe4ff */
[----:B------:R-:W-:Y:S04]  /*0760*/  LDGSTS.E.BYPASS.LTC128B.128 [R226+0x800], desc[UR16][R2.64] ;  /* 0x0080000002e27fae */ /* 0x000fe8000b901d50 */
[----:B------:R2:W-:Y:S04]  /*0770*/  LDGSTS.E.BYPASS.LTC128B.128 [R226+0x4800], desc[UR16][R2.64+0x80] ;  /* 0x0480008002e27fae */ /* 0x0005e8000b901d50 */
[----:B------:R-:W-:Y:S04]  /*0780*/  LDGSTS.E.BYPASS.LTC128B.128 [R226+0x1000], desc[UR16][R6.64] ;  /* 0x0100000006e27fae */ /* 0x000fe8000b901d50 */
[----:B------:R3:W-:Y:S01]  /*0790*/  LDGSTS.E.BYPASS.LTC128B.128 [R226+0x5000], desc[UR16][R6.64+0x80] ;  /* 0x0500008006e27fae */ /* 0x0007e2000b901d50 */
[----:B-1----:R-:W-:-:S05]  /*07a0*/  IABS R4, R32 ;  /* 0x0000002000047213 */ /* 0x002fca0000000000 */
[----:B------:R-:W-:Y:S01]  /*07b0*/  IMAD.MOV.U32 R0, RZ, RZ, R4 ;  /* 0x000000ffff007224 */ /* 0x000fe200078e0004 */
[----:B--2---:R-:W-:-:S03]  /*07c0*/  IADD3 R2, P0, R6, UR12, RZ ;  /* 0x0000000c06027c10 */ /* 0x004fc6000ff1e0ff */
[----:B------:R-:W-:Y:S01]  /*07d0*/  IMAD.HI.U32 R10, R8, R0, RZ ;  /* 0x00000000080a7227 */ /* 0x000fe200078e00ff */
[----:B------:R-:W-:Y:S02]  /*07e0*/  IADD3.X R3, R7, UR4, RZ, P0, !PT ;  /* 0x0000000407037c10 */ /* 0x000fe400087fe4ff */
[----:B------:R-:W-:Y:S01]  /*07f0*/  IADD3 R4, P0, R2, UR12, RZ ;  /* 0x0000000c02047c10 */ /* 0x000fe2000ff1e0ff */
[----:B---3--:R-:W-:Y:S02]  /*0800*/  IMAD.MOV R6, RZ, RZ, -R10 ;  /* 0x000000ffff067224 */ /* 0x008fe400078e0a0a */
[----:B------:R-:W-:Y:S01]  /*0810*/  LDGSTS.E.BYPASS.LTC128B.128 [R226+0x1800], desc[UR16][R2.64] ;  /* 0x0180000002e27fae */ /* 0x000fe2000b901d50 */
[----:B------:R-:W-:Y:S01]  /*0820*/  IADD3.X R5, R3, UR4, RZ, P0, !PT ;  /* 0x0000000403057c10 */ /* 0x000fe200087fe4ff */
[C---:B------:R-:W-:Y:S02]  /*0830*/  IMAD R6, R25.reuse, R6, R0 ;  /* 0x0000000619067224 */ /* 0x040fe400078e0200 */
[----:B------:R1:W-:Y:S03]  /*0840*/  LDGSTS.E.BYPASS.LTC128B.128 [R226+0x5800], desc[UR16][R2.64+0x80] ;  /* 0x0580008002e27fae */ /* 0x0003e6000b901d50 */
[----:B------:R-:W-:Y:S01]  /*0850*/  ISETP.GT.U32.AND P1, PT, R25, R6, PT ;  /* 0x000000061900720c */ /* 0x000fe20003f24070 */
[----:B------:R-:W-:Y:S04]  /*0860*/  LDGSTS.E.BYPASS.LTC128B.128 [R226+0x2000], desc[UR16][R4.64] ;  /* 0x0200000004e27fae */ /* 0x000fe8000b901d50 */
[----:B------:R2:W-:Y:S08]  /*0870*/  LDGSTS.E.BYPASS.LTC128B.128 [R226+0x6000], desc[UR16][R4.64+0x80] ;  /* 0x0600008004e27fae */ /* 0x0005f0000b901d50 */
[----:B------:R-:W-:-:S02]  /*0880*/  @!P1 IMAD.IADD R6, R6, 0x1, -R25 ;  /* 0x0000000106069824 */ /* 0x000fc400078e0a19 */
[----:B------:R-:W-:Y:S01]  /*0890*/  @!P1 VIADD R10, R10, 0x1 ;  /* 0x000000010a0a9836 */ /* 0x000fe20000000000 */
[----:B------:R-:W-:Y:S02]  /*08a0*/  ISETP.NE.AND P1, PT, R31, RZ, PT ;  /* 0x000000ff1f00720c */ /* 0x000fe40003f25270 */
[----:B------:R-:W-:Y:S02]  /*08b0*/  ISETP.GE.U32.AND P4, PT, R6, R25, PT ;  /* 0x000000190600720c */ /* 0x000fe40003f86070 */
[----:B-1----:R-:W-:-:S04]  /*08c0*/  IADD3 R2, P0, R4, UR12, RZ ;  /* 0x0000000c04027c10 */ /* 0x002fc8000ff1e0ff */
[----:B------:R-:W-:Y:S02]  /*08d0*/  IADD3.X R3, R5, UR4, RZ, P0, !PT ;  /* 0x0000000405037c10 */ /* 0x000fe400087fe4ff */
[----:B------:R-:W-:-:S05]  /*08e0*/  IADD3 R8, P0, R2, UR12, RZ ;  /* 0x0000000c02087c10 */ /* 0x000fca000ff1e0ff */
[----:B------:R-:W-:Y:S01]  /*08f0*/  @P4 VIADD R10, R10, 0x1 ;  /* 0x000000010a0a4836 */ /* 0x000fe20000000000 */
[----:B------:R-:W-:Y:S01]  /*0900*/  LDGSTS.E.BYPASS.LTC128B.128 [R226+0x2800], desc[UR16][R2.64] ;  /* 0x0280000002e27fae */ /* 0x000fe2000b901d50 */
[----:B------:R-:W-:Y:S02]  /*0910*/  IADD3.X R9, R3, UR4, RZ, P0, !PT ;  /* 0x0000000403097c10 */ /* 0x000fe400087fe4ff */
[----:B------:R-:W-:Y:S01]  /*0920*/  IADD3 R0, P0, R14, R20, RZ ;  /* 0x000000140e007210 */ /* 0x000fe20007f1e0ff */
[----:B------:R1:W-:Y:S01]  /*0930*/  LDGSTS.E.BYPASS.LTC128B.128 [R226+0x6800], desc[UR16][R2.64+0x80] ;  /* 0x0680008002e27fae */ /* 0x0003e2000b901d50 */
[----:B--2---:R-:W-:-:S03]  /*0940*/  LOP3.LUT R4, R32, R31, RZ, 0x3c, !PT ;  /* 0x0000001f20047212 */ /* 0x004fc600078e3cff */
[----:B------:R-:W-:Y:S04]  /*0950*/  LDGSTS.E.BYPASS.LTC128B.128 [R226+0x3000], desc[UR16][R8.64] ;  /* 0x0300000008e27fae */ /* 0x000fe8000b901d50 */
[----:B------:R2:W-:Y:S01]  /*0960*/  LDGSTS.E.BYPASS.LTC128B.128 [R226+0x7000], desc[UR16][R8.64+0x80] ;  /* 0x0700008008e27fae */ /* 0x0005e2000b901d50 */
[----:B-1----:R-:W-:Y:S02]  /*0970*/  LEA.HI.X.SX32 R2, R20, R15, 0x1, P0 ;  /* 0x0000000f14027211 */ /* 0x002fe400000f0eff */
[----:B------:R-:W-:Y:S01]  /*0980*/  ISETP.GE.AND P0, PT, R4, RZ, PT ;  /* 0x000000ff0400720c */ /* 0x000fe20003f06270 */
[----:B------:R-:W-:-:S04]  /*0990*/  IMAD.WIDE.U32 R4, R0, UR10, R12 ;  /* 0x0000000a00047c25 */ /* 0x000fc8000f8e000c */
[C---:B------:R-:W-:Y:S02]  /*09a0*/  IMAD R3, R2.reuse, UR10, RZ ;  /* 0x0000000a02037c24 */ /* 0x040fe4000f8e02ff */
[-C--:B------:R-:W-:Y:S02]  /*09b0*/  IMAD R2, R2, R88.reuse, RZ ;  /* 0x0000005802027224 */ /* 0x080fe400078e02ff */
[C---:B------:R-:W-:Y:S02]  /*09c0*/  IMAD R14, R0.reuse, UR11, R3 ;  /* 0x0000000b000e7c24 */ /* 0x040fe4000f8e0203 */
[C---:B------:R-:W-:Y:S02]  /*09d0*/  IMAD R6, R0.reuse, R89, R2 ;  /* 0x0000005900067224 */ /* 0x040fe400078e0202 */
[----:B------:R-:W-:Y:S01]  /*09e0*/  IMAD.WIDE.U32 R2, R0, R88, R12 ;  /* 0x0000005800027225 */ /* 0x000fe200078e000c */
[----:B------:R-:W-:-:S03]  /*09f0*/  @!P3 SEL R0, R19, RZ, P2 ;  /* 0x000000ff1300b207 */ /* 0x000fc60001000000 */
[----:B------:R-:W-:Y:S01]  /*0a00*/  IMAD.IADD R3, R3, 0x1, R6 ;  /* 0x0000000103037824 */ /* 0x000fe200078e0206 */
[----:B------:R-:W-:Y:S01]  /*0a10*/  @!P3 IADD3 R90, R0, R18, -R20 ;  /* 0x00000012005ab210 */ /* 0x000fe20007ffe814 */
[----:B------:R-:W-:Y:S02]  /*0a20*/  IMAD.MOV.U32 R0, RZ, RZ, R10 ;  /* 0x000000ffff007224 */ /* 0x000fe400078e000a */
[----:B------:R-:W-:Y:S01]  /*0a30*/  IMAD.WIDE.U32 R6, R28, UR6, R2 ;  /* 0x000000061c067c25 */ /* 0x000fe2000f8e0002 */
[----:B------:R-:W-:-:S03]  /*0a40*/  ULDC.64 UR6, c[0x0][0x238] ;  /* 0x00008e0000067ab9 */ /* 0x000fc60000000a00 */
[----:B------:R-:W-:Y:S02]  /*0a50*/  IMAD.IADD R3, R5, 0x1, R14 ;  /* 0x0000000105037824 */ /* 0x000fe400078e020e */
[----:B------:R-:W-:Y:S02]  /*0a60*/  VIADD R5, R90, 0x1f ;  /* 0x0000001f5a057836 */ /* 0x000fe40000000000 */
[----:B------:R-:W-:Y:S01]  /*0a70*/  @!P0 IMAD.MOV R0, RZ, RZ, -R0 ;  /* 0x000000ffff008224 */ /* 0x000fe200078e0a00 */
[----:B------:R-:W-:Y:S01]  /*0a80*/  @!P1 LOP3.LUT R0, RZ, R31, RZ, 0x33, !PT ;  /* 0x0000001fff009212 */ /* 0x000fe200078e33ff */
[----:B------:R-:W-:Y:S01]  /*0a90*/  IMAD.MOV.U32 R2, RZ, RZ, R4 ;  /* 0x000000ffff027224 */ /* 0x000fe200078e0004 */
[----:B------:R-:W-:Y:S01]  /*0aa0*/  SHF.R.S32.HI R4, RZ, 0x1f, R5 ;  /* 0x0000001fff047819 */ /* 0x000fe20000011405 */
[----:B------:R-:W-:Y:S01]  /*0ab0*/  IMAD R10, R27, UR6, RZ ;  /* 0x000000061b0a7c24 */ /* 0x000fe2000f8e02ff */
[----:B------:R-:W-:Y:S01]  /*0ac0*/  SHF.R.S32.HI R12, RZ, 0x1f, R0 ;  /* 0x0000001fff0c7819 */ /* 0x000fe20000011400 */
[----:B------:R-:W-:Y:S01]  /*0ad0*/  IMAD.WIDE.U32 R2, R28, UR6, R2 ;  /* 0x000000061c027c25 */ /* 0x000fe2000f8e0002 */
[----:B------:R-:W-:-:S02]  /*0ae0*/  LEA.HI R227, R4, R5, RZ, 0x5 ;  /* 0x0000000504e37211 */ /* 0x000fc400078f28ff */
[----:B--2---:R-:W-:Y:S01]  /*0af0*/  IADD3 R8, P1, R8, UR12, RZ ;  /* 0x0000000c08087c10 */ /* 0x004fe2000ff3e0ff */
[----:B------:R-:W-:Y:S01]  /*0b00*/  IMAD R10, R28, UR7, R10 ;  /* 0x000000071c0a7c24 */ /* 0x000fe2000f8e020a */
[----:B------:R-:W-:Y:S01]  /*0b10*/  ULDC.64 UR6, c[0x0][0x260] ;  /* 0x0000980000067ab9 */ /* 0x000fe20000000a00 */
[----:B------:R-:W-:Y:S01]  /*0b20*/  IMAD.IADD R7, R7, 0x1, R11 ;  /* 0x0000000107077824 */ /* 0x000fe200078e020b */
[----:B------:R-:W-:Y:S01]  /*0b30*/  LEA.HI.SX32 R11, R227, 0xffffffff, 0x1b ;  /* 0xffffffffe30b7811 */ /* 0x000fe200078fdaff */
[----:B------:R-:W-:Y:S01]  /*0b40*/  IMAD R4, R12, UR6, RZ ;  /* 0x000000060c047c24 */ /* 0x000fe2000f8e02ff */
[----:B------:R-:W-:Y:S01]  /*0b50*/  IADD3.X R9, R9, UR4, RZ, P1, !PT ;  /* 0x0000000409097c10 */ /* 0x000fe20008ffe4ff */
[----:B------:R-:W-:Y:S01]  /*0b60*/  IMAD.IADD R5, R3, 0x1, R10 ;  /* 0x0000000103057824 */ /* 0x000fe200078e020a */
[----:B------:R-:W-:Y:S01]  /*0b70*/  SHF.R.S32.HI R3, RZ, 0x1f, R11 ;  /* 0x0000001fff037819 */ /* 0x000fe2000001140b */
[C---:B------:R-:W-:Y:S01]  /*0b80*/  IMAD R10, R0.reuse, UR7, R4 ;  /* 0x00000007000a7c24 */ /* 0x040fe2000f8e0204 */
[----:B------:R-:W-:Y:S01]  /*0b90*/  UIADD3 UR4, UR5, 0x8000, URZ ;  /* 0x0000800005047890 */ /* 0x000fe2000fffe03f */
[----:B------:R-:W-:Y:S01]  /*0ba0*/  IMAD.WIDE.U32 R248, R0, UR6, R6 ;  /* 0x0000000600f87c25 */ /* 0x000fe2000f8e0006 */
[----:B------:R-:W-:Y:S01]  /*0bb0*/  ULDC.64 UR6, c[0x0][0x218] ;  /* 0x0000860000067ab9 */ /* 0x000fe20000000a00 */
[----:B------:R-:W-:Y:S02]  /*0bc0*/  LDGSTS.E.BYPASS.LTC128B.128 [R226+0x3800], desc[UR16][R8.64] ;  /* 0x0380000008e27fae */ /* 0x000fe4000b901d50 */
[----:B------:R-:W-:-:S02]  /*0bd0*/  IMAD R6, R245, R11, RZ ;  /* 0x0000000bf5067224 */ /* 0x000fc400078e02ff */
[----:B------:R-:W-:Y:S01]  /*0be0*/  IMAD.IADD R243, R249, 0x1, R10 ;  /* 0x00000001f9f37824 */ /* 0x000fe200078e020a */
[----:B------:R-:W-:Y:S01]  /*0bf0*/  LDGSTS.E.BYPASS.LTC128B.128 [R226+0x7800], desc[UR16][R8.64+0x80] ;  /* 0x0780008008e27fae */ /* 0x000fe2000b901d50 */
[----:B------:R-:W-:Y:S02]  /*0c00*/  IMAD.MOV.U32 R242, RZ, RZ, R248 ;  /* 0x000000fffff27224 */ /* 0x000fe400078e00f8 */
[----:B------:R-:W-:Y:S02]  /*0c10*/  IMAD.MOV.U32 R4, RZ, RZ, R2 ;  /* 0x000000ffff047224 */ /* 0x000fe400078e0002 */
[CC--:B------:R-:W-:Y:S02]  /*0c20*/  IMAD R2, R3.reuse, R244.reuse, R6 ;  /* 0x000000f403027224 */ /* 0x0c0fe400078e0206 */
[----:B------:R-:W-:Y:S02]  /*0c30*/  IMAD R3, R3, UR10, RZ ;  /* 0x0000000a03037c24 */ /* 0x000fe4000f8e02ff */
[----:B------:R-:W-:-:S04]  /*0c40*/  IMAD.WIDE.U32 R6, R11, R244, R242 ;  /* 0x000000f40b067225 */ /* 0x000fc800078e00f2 */
[----:B------:R-:W-:Y:S02]  /*0c50*/  IMAD R13, R11, UR11, R3 ;  /* 0x0000000b0b0d7c24 */ /* 0x000fe4000f8e0203 */
[----:B------:R-:W-:Y:S02]  /*0c60*/  IMAD R3, R12, UR8, RZ ;  /* 0x000000080c037c24 */ /* 0x000fe4000f8e02ff */
[----:B------:R-:W-:Y:S01]  /*0c70*/  IMAD.IADD R7, R7, 0x1, R2 ;  /* 0x0000000107077824 */ /* 0x000fe200078e0202 */
[----:B------:R-:W-:Y:S01]  /*0c80*/  LEA R2, P0, R6, UR6, 0x1 ;  /* 0x0000000606027c11 */ /* 0x000fe2000f8008ff */
[----:B------:R-:W-:-:S03]  /*0c90*/  IMAD.WIDE.U32 R246, R0, UR8, R4 ;  /* 0x0000000800f67c25 */ /* 0x000fc6000f8e0004 */
[----:B------:R-:W-:Y:S01]  /*0ca0*/  IADD3 R4, P1, R2, R244, RZ ;  /* 0x000000f402047210 */ /* 0x000fe20007f3e0ff */
[----:B------:R-:W-:Y:S01]  /*0cb0*/  IMAD R5, R0, UR9, R3 ;  /* 0x0000000900057c24 */ /* 0x000fe2000f8e0203 */
[----:B------:R-:W-:Y:S01]  /*0cc0*/  LEA.HI.X R3, R6, UR7, R7, 0x1, P0 ;  /* 0x0000000706037c11 */ /* 0x000fe200080f0c07 */
[----:B------:R-:W-:Y:S01]  /*0cd0*/  IMAD.WIDE.U32 R10, R11, UR10, RZ ;  /* 0x0000000a0b0a7c25 */ /* 0x000fe2000f8e00ff */
[----:B------:R-:W-:-:S03]  /*0ce0*/  ULDC.64 UR8, c[0x0][0x220] ;  /* 0x0000880000087ab9 */ /* 0x000fc60000000a00 */
[----:B------:R-:W-:Y:S01]  /*0cf0*/  IMAD.IADD R250, R247, 0x1, R5 ;  /* 0x00000001f7fa7824 */ /* 0x000fe200078e0205 */
[----:B------:R-:W-:Y:S01]  /*0d00*/  LDGSTS.E.BYPASS.LTC128B.128 [R226+0x8000], desc[UR16][R2.64] ;  /* 0x0800000002e27fae */ /* 0x000fe2000b901d50 */
[----:B------:R-:W-:Y:S01]  /*0d10*/  IMAD.X R5, R3, 0x1, R245, P1 ;  /* 0x0000000103057824 */ /* 0x000fe200008e06f5 */
[----:B------:R-:W-:Y:S01]  /*0d20*/  LEA R6, P0, R10, R246, 0x5 ;  /* 0x000000f60a067211 */ /* 0x000fe200078028ff */
[----:B------:R-:W-:Y:S01]  /*0d30*/  IMAD.IADD R0, R11, 0x1, R13 ;  /* 0x000000010b007824 */ /* 0x000fe200078e020d */
[----:B------:R1:W-:Y:S01]  /*0d40*/  LDGSTS.E.BYPASS.LTC128B.128 [R226+0x9000], desc[UR16][R2.64+0x80] ;  /* 0x0900008002e27fae */ /* 0x0003e2000b901d50 */
[----:B------:R-:W-:-:S03]  /*0d50*/  LOP3.LUT P1, RZ, R30, 0x2, RZ, 0xc0, !PT ;  /* 0x000000021eff7812 */ /* 0x000fc6000782c0ff */
[----:B------:R-:W-:Y:S01]  /*0d60*/  LDGSTS.E.BYPASS.LTC128B.128 [R226+0x8800], desc[UR16][R4.64] ;  /* 0x0880000004e27fae */ /* 0x000fe2000b901d50 */
[----:B------:R-:W-:Y:S01]  /*0d70*/  LEA.HI.X R10, R10, R250, R0, 0x5, P0 ;  /* 0x000000fa0a0a7211 */ /* 0x000fe200000f2c00 */
[----:B------:R-:W-:Y:S02]  /*0d80*/  IMAD.SHL.U32 R0, R30, 0x40, RZ ;  /* 0x000000401e007824 */ /* 0x000fe400078e00ff */
[----:B------:R2:W-:Y:S03]  /*0d90*/  LDGSTS.E.BYPASS.LTC128B.128 [R226+0x9800], desc[UR16][R4.64+0x80] ;  /* 0x0980008004e27fae */ /* 0x0005e6000b901d50 */
[----:B------:R-:W-:Y:S01]  /*0da0*/  LOP3.LUT R0, R0, 0x1c0, RZ, 0xc0, !PT ;  /* 0x000001c000007812 */ /* 0x000fe200078ec0ff */
[----:B------:R-:W0:Y:S01]  /*0db0*/  LDGDEPBAR ;  /* 0x00000000000079af */ /* 0x000e220000000000 */
[----:B-1----:R-:W-:-:S05]  /*0dc0*/  IMAD.SHL.U32 R2, R23, 0x8, RZ ;  /* 0x0000000817027824 */ /* 0x002fca00078e00ff */
[----:B------:R-:W-:Y:S02]  /*0dd0*/  LOP3.LUT R3, R0, 0x8, R2, 0xf8, !PT ;  /* 0x0000000800037812 */ /* 0x000fe400078ef802 */
[----:B------:R-:W-:Y:S01]  /*0de0*/  SHF.R.U32.HI R0, RZ, 0x3, R0 ;  /* 0x00000003ff007819 */ /* 0x000fe20000011600 */
[----:B--2---:R-:W-:Y:S01]  /*0df0*/  IMAD.SHL.U32 R5, R21, 0x40, RZ ;  /* 0x0000004015057824 */ /* 0x004fe200078e00ff */
[----:B------:R-:W-:-:S04]  /*0e00*/  DEPBAR.LE SB0, 0x0 ;  /* 0x000080000000791a */ /* 0x000fc80000000000 */
[----:B------:R-:W-:Y:S02]  /*0e10*/  SHF.R.S32.HI R2, RZ, 0x5, R237 ;  /* 0x00000005ff027819 */ /* 0x000fe400000114ed */
[----:B------:R-:W-:Y:S01]  /*0e20*/  LOP3.LUT R92, R5, 0xfffffe00, RZ, 0xc0, !PT ;  /* 0xfffffe00055c7812 */ /* 0x000fe200078ec0ff */
[----:B------:R-:W-:Y:S01]  /*0e30*/  BAR.SYNC.DEFER_BLOCKING 0x0 ;  /* 0x0000000000007b1d */ /* 0x000fe20000010000 */
[----:B------:R-:W-:Y:S02]  /*0e40*/  LEA R4, P0, R6, UR8, 0x1 ;  /* 0x0000000806047c11 */ /* 0x000fe4000f8008ff */
[----:B------:R-:W-:Y:S01]  /*0e50*/  LOP3.LUT R91, R3, R0, RZ, 0x3c, !PT ;  /* 0x00000000035b7212 */ /* 0x000fe200078e3cff */
[----:B------:R-:W-:Y:S01]  /*0e60*/  IMAD R2, R2, 0x400, R92 ;  /* 0x0000040002027824 */ /* 0x000fe200078e025c */
[----:B------:R-:W-:Y:S01]  /*0e70*/  LEA.HI.X R5, R6, UR9, R10, 0x1, P0 ;  /* 0x0000000906057c11 */ /* 0x000fe200080f0c0a */
[----:B------:R-:W-:Y:S01]  /*0e80*/  IMAD R0, R23, 0x200, R24 ;  /* 0x0000020017007824 */ /* 0x000fe200078e0218 */
[----:B------:R-:W-:Y:S01]  /*0e90*/  IADD3 R6, P0, R4, UR14, RZ ;  /* 0x0000000e04067c10 */ /* 0x000fe2000ff1e0ff */
[----:B------:R-:W-:-:S02]  /*0ea0*/  IMAD.IADD R2, R2, 0x1, R91 ;  /* 0x0000000102027824 */ /* 0x000fc400078e025b */
[----:B------:R-:W-:Y:S01]  /*0eb0*/  IMAD.MOV.U32 R3, RZ, RZ, 0x20 ;  /* 0x00000020ff037424 */ /* 0x000fe200078e00ff */
[----:B------:R-:W-:Y:S02]  /*0ec0*/  IADD3.X R7, R5, UR15, RZ, P0, !PT ;  /* 0x0000000f05077c10 */ /* 0x000fe400087fe4ff */
[----:B------:R-:W-:Y:S02]  /*0ed0*/  LEA R212, R2, UR5, 0x1 ;  /* 0x0000000502d47c11 */ /* 0x000fe4000f8e08ff */
[C---:B------:R-:W-:Y:S02]  /*0ee0*/  LEA R28, R0.reuse, UR5, 0x1 ;  /* 0x00000005001c7c11 */ /* 0x040fe4000f8e08ff */
[----:B------:R-:W-:Y:S02]  /*0ef0*/  LOP3.LUT P0, RZ, R29, 0x2, RZ, 0xc0, !PT ;  /* 0x000000021dff7812 */ /* 0x000fe4000780c0ff */
[----:B------:R-:W-:Y:S01]  /*0f00*/  LEA R221, R0, UR4, 0x1 ;  /* 0x0000000400dd7c11 */ /* 0x000fe2000f8e08ff */
[----:B------:R-:W-:Y:S01]  /*0f10*/  IMAD.MOV.U32 R0, RZ, RZ, 0x40 ;  /* 0x00000040ff007424 */ /* 0x000fe200078e00ff */
[----:B------:R-:W-:-:S02]  /*0f20*/  SEL R3, R3, 0xffffffe0, !P1 ;  /* 0xffffffe003037807 */ /* 0x000fc40004800000 */
[----:B------:R-:W-:Y:S01]  /*0f30*/  LOP3.LUT P1, RZ, R30, 0x4, RZ, 0xc0, !PT ;  /* 0x000000041eff7812 */ /* 0x000fe2000782c0ff */
[----:B------:R-:W-:Y:S01]  /*0f40*/  @!PT LDS RZ, [RZ] ;  /* 0x00000000fffff984 */ /* 0x000fe20000000800 */
[----:B------:R-:W-:Y:S01]  /*0f50*/  @!PT LDS RZ, [RZ] ;  /* 0x00000000fffff984 */ /* 0x000fe20000000800 */
[----:B------:R-:W-:Y:S01]  /*0f60*/  @!PT LDS RZ, [RZ] ;  /* 0x00000000fffff984 */ /* 0x000fe20000000800 */
[----:B------:R-:W-:Y:S01]  /*0f70*/  LDGSTS.E.BYPASS.LTC128B.128 [R226+0xa000], desc[UR16][R4.64] ;  /* 0x0a00000004e27fae */ /* 0x000fe2000b901d50 */
[C---:B------:R-:W-:Y:S02]  /*0f80*/  VIADD R222, R221.reuse, 0x20 ;  /* 0x00000020ddde7836 */ /* 0x040fe40000000000 */
[----:B------:R-:W-:Y:S01]  /*0f90*/  IMAD.IADD R214, R212, 0x1, R3 ;  /* 0x00000001d4d67824 */ /* 0x000fe200078e0203 */
[----:B------:R-:W-:Y:S01]  /*0fa0*/  LDGSTS.E.BYPASS.LTC128B.128 [R226+0xb000], desc[UR16][R4.64+0x80] ;  /* 0x0b00008004e27fae */ /* 0x000fe2000b901d50 */
[----:B------:R-:W-:Y:S01]  /*0fb0*/  SEL R2, R0, 0xffffffc0, !P1 ;  /* 0xffffffc000027807 */ /* 0x000fe20004800000 */
[----:B------:R-:W-:Y:S01]  /*0fc0*/  @P0 VIADD R222, R221, 0xffffffe0 ;  /* 0xffffffe0ddde0836 */ /* 0x000fe20000000000 */
[----:B------:R-:W-:Y:S01]  /*0fd0*/  LOP3.LUT P0, RZ, R29, 0x4, RZ, 0xc0, !PT ;  /* 0x000000041dff7812 */ /* 0x000fe2000780c0ff */
[----:B------:R-:W-:Y:S02]  /*0fe0*/  LDGSTS.E.BYPASS.LTC128B.128 [R226+0xa800], desc[UR16][R6.64] ;  /* 0x0a80000006e27fae */ /* 0x000fe4000b901d50 */
[--C-:B------:R-:W-:Y:S01]  /*0ff0*/  IMAD.IADD R220, R212, 0x1, R2.reuse ;  /* 0x00000001d4dc7824 */ /* 0x100fe200078e0202 */
[----:B------:R-:W-:Y:S01]  /*1000*/  SEL R0, R0, 0xffffffc0, !P0 ;  /* 0xffffffc000007807 */ /* 0x000fe20004000000 */
[----:B------:R1:W-:Y:S01]  /*1010*/  LDGSTS.E.BYPASS.LTC128B.128 [R226+0xb800], desc[UR16][R6.64+0x80] ;  /* 0x0b80008006e27fae */ /* 0x0003e2000b901d50 */
[----:B------:R-:W-:Y:S01]  /*1020*/  IMAD.IADD R218, R214, 0x1, R2 ;  /* 0x00000001d6da7824 */ /* 0x000fe200078e0202 */
[----:B------:R-:W-:-:S02]  /*1030*/  ISETP.GE.AND P0, PT, R90, 0x21, PT ;  /* 0x000000215a00780c */ /* 0x000fc40003f06270 */
[----:B------:R-:W-:Y:S01]  /*1040*/  LDSM.16.M88.4 R8, [R212] ;  /* 0x00000000d408783b */ /* 0x000fe20000000200 */
[----:B------:R-:W-:Y:S02]  /*1050*/  IMAD.IADD R219, R221, 0x1, R0 ;  /* 0x00000001dddb7824 */ /* 0x000fe400078e0200 */
[----:B------:R-:W-:Y:S01]  /*1060*/  IMAD.IADD R217, R0, 0x1, R222 ;  /* 0x0000000100d97824 */ /* 0x000fe200078e02de */
[----:B------:R-:W2:Y:S04]  /*1070*/  LDSM.16.M88.4 R16, [R28+0x8000] ;  /* 0x008000001c10783b */ /* 0x000ea80000000200 */
[----:B------:R-:W3:Y:S04]  /*1080*/  LDSM.16.M88.4 R32, [R28+0x8800] ;  /* 0x008800001c20783b */ /* 0x000ee80000000200 */
[----:B------:R-:W-:Y:S04]  /*1090*/  LDSM.16.M88.4 R20, [R214] ;  /* 0x00000000d614783b */ /* 0x000fe80000000200 */
[----:B------:R-:W-:Y:S04]  /*10a0*/  LDSM.16.M88.4 R24, [R222] ;  /* 0x00000000de18783b */ /* 0x000fe80000000200 */
[----:B------:R-:W-:Y:S04]  /*10b0*/  LDSM.16.M88.4 R12, [R214+0x2000] ;  /* 0x00200000d60c783b */ /* 0x000fe80000000200 */
[----:B-1----:R-:W1:Y:S04]  /*10c0*/  LDSM.16.M88.4 R4, [R212+0x2000] ;  /* 0x00200000d404783b */ /* 0x002e680000000200 */
[----:B------:R-:W4:Y:S04]  /*10d0*/  LDSM.16.M88.4 R48, [R222+0x800] ;  /* 0x00080000de30783b */ /* 0x000f280000000200 */
[----:B------:R-:W-:Y:S04]  /*10e0*/  LDSM.16.M88.4 R40, [R219] ;  /* 0x00000000db28783b */ /* 0x000fe80000000200 */
[----:B------:R-:W-:Y:S04]  /*10f0*/  LDSM.16.M88.4 R52, [R219+0x800] ;  /* 0x00080000db34783b */ /* 0x000fe80000000200 */
[----:B------:R-:W0:Y:S01]  /*1100*/  LDGDEPBAR ;  /* 0x00000000000079af */ /* 0x000e220000000000 */
[C---:B--2---:R-:W-:Y:S06]  /*1110*/  HMMA.16816.F32.BF16 R64, R8.reuse, R16, RZ ;  /* 0x000000100840723c */ /* 0x044fec00000418ff */
[C---:B------:R-:W-:Y:S06]  /*1120*/  HMMA.16816.F32.BF16 R44, R8.reuse, R18, RZ ;  /* 0x00000012082c723c */ /* 0x040fec00000418ff */
[C---:B---3--:R-:W-:Y:S06]  /*1130*/  HMMA.16816.F32.BF16 R76, R8.reuse, R32, RZ ;  /* 0x00000020084c723c */ /* 0x048fec00000418ff */
[----:B------:R-:W-:Y:S01]  /*1140*/  HMMA.16816.F32.BF16 R72, R8, R34, RZ ;  /* 0x000000220848723c */ /* 0x000fe200000418ff */
[----:B------:R-:W-:Y:S05]  /*1150*/  LDSM.16.M88.4 R8, [R218+0x2000] ;  /* 0x00200000da08783b */ /* 0x000fea0000000200 */
[C---:B-1----:R-:W-:Y:S06]  /*1160*/  HMMA.16816.F32.BF16 R60, R4.reuse, R16, RZ ;  /* 0x00000010043c723c */ /* 0x042fec00000418ff */
[C---:B------:R-:W-:Y:S01]  /*1170*/  HMMA.16816.F32.BF16 R56, R4.reuse, R18, RZ ;  /* 0x000000120438723c */ /* 0x040fe200000418ff */
[----:B------:R-:W-:Y:S05]  /*1180*/  LDSM.16.M88.4 R16, [R220] ;  /* 0x00000000dc10783b */ /* 0x000fea0000000200 */
[C---:B------:R-:W-:Y:S06]  /*1190*/  HMMA.16816.F32.BF16 R36, R4.reuse, R32, RZ ;  /* 0x000000200424723c */ /* 0x040fec00000418ff */
[----:B------:R-:W-:Y:S01]  /*11a0*/  HMMA.16816.F32.BF16 R68, R4, R34, RZ ;  /* 0x000000220444723c */ /* 0x000fe200000418ff */
[----:B------:R-:W1:Y:S05]  /*11b0*/  LDSM.16.M88.4 R4, [R220+0x2000] ;  /* 0x00200000dc04783b */ /* 0x000e6a0000000200 */
[-C--:B------:R-:W-:Y:S06]  /*11c0*/  HMMA.16816.F32.BF16 R80, R20, R24.reuse, R64 ;  /* 0x000000181450723c */ /* 0x080fec0000041840 */
[C---:B------:R-:W-:Y:S06]  /*11d0*/  HMMA.16816.F32.BF16 R64, R12.reuse, R24, R60 ;  /* 0x000000180c40723c */ /* 0x040fec000004183c */
[-C--:B------:R-:W-:Y:S06]  /*11e0*/  HMMA.16816.F32.BF16 R60, R12, R26.reuse, R56 ;  /* 0x0000001a0c3c723c */ /* 0x080fec0000041838 */
[----:B------:R-:W-:Y:S01]  /*11f0*/  HMMA.16816.F32.BF16 R56, R20, R26, R44 ;  /* 0x0000001a1438723c */ /* 0x000fe2000004182c */
[----:B------:R-:W-:Y:S05]  /*1200*/  LDSM.16.M88.4 R44, [R217+0x800] ;  /* 0x00080000d92c783b */ /* 0x000fea0000000200 */
[C---:B----4-:R-:W-:Y:S01]  /*1210*/  HMMA.16816.F32.BF16 R32, R12.reuse, R48, R36 ;  /* 0x000000300c20723c */ /* 0x050fe20000041824 */
[----:B------:R-:W2:Y:S05]  /*1220*/  LDSM.16.M88.4 R36, [R217] ;  /* 0x00000000d924783b */ /* 0x000eaa0000000200 */
[----:B------:R-:W-:Y:S01]  /*1230*/  HMMA.16816.F32.BF16 R24, R12, R50, R68 ;  /* 0x000000320c18723c */ /* 0x000fe20000041844 */
[----:B------:R-:W3:Y:S05]  /*1240*/  LDSM.16.M88.4 R12, [R218] ;  /* 0x00000000da0c783b */ /* 0x000eea0000000200 */
[C---:B------:R-:W-:Y:S06]  /*1250*/  HMMA.16816.F32.BF16 R76, R20.reuse, R48, R76 ;  /* 0x00000030144c723c */ /* 0x040fec000004184c */
[----:B------:R-:W-:Y:S06]  /*1260*/  HMMA.16816.F32.BF16 R20, R20, R50, R72 ;  /* 0x000000321414723c */ /* 0x000fec0000041848 */
[-C--:B-1----:R-:W-:Y:S06]  /*1270*/  HMMA.16816.F32.BF16 R48, R4, R40.reuse, R64 ;  /* 0x000000280430723c */ /* 0x082fec0000041840 */
[C---:B------:R-:W-:Y:S06]  /*1280*/  HMMA.16816.F32.BF16 R68, R16.reuse, R40, R80 ;  /* 0x000000281044723c */ /* 0x040fec0000041850 */
[-C--:B------:R-:W-:Y:S01]  /*1290*/  HMMA.16816.F32.BF16 R64, R16, R42.reuse, R56 ;  /* 0x0000002a1040723c */ /* 0x080fe20000041838 */
[----:B------:R-:W-:Y:S05]  /*12a0*/  LDSM.16.M88.4 R56, [R28+0x9800] ;  /* 0x009800001c38783b */ /* 0x000fea0000000200 */
[C---:B------:R-:W-:Y:S06]  /*12b0*/  HMMA.16816.F32.BF16 R72, R4.reuse, R42, R60 ;  /* 0x0000002a0448723c */ /* 0x040fec000004183c */
[C---:B------:R-:W-:Y:S01]  /*12c0*/  HMMA.16816.F32.BF16 R60, R4.reuse, R52, R32 ;  /* 0x00000034043c723c */ /* 0x040fe20000041820 */
[----:B------:R-:W-:Y:S04]  /*12d0*/  LDSM.16.M88.4 R32, [R28+0x9000] ;  /* 0x009000001c20783b */ /* 0x000fe80000000200 */
[----:B------:R-:W-:Y:S01]  /*12e0*/  LDSM.16.M88.4 R28, [R214+0x4000] ;  /* 0x00400000d61c783b */ /* 0x000fe20000000200 */
[----:B------:R-:W-:Y:S03]  /*12f0*/  HMMA.16816.F32.BF16 R84, R4, R54, R24 ;  /* 0x000000360454723c */ /* 0x000fe60000041818 */
[----:B------:R-:W1:Y:S03]  /*1300*/  LDSM.16.M88.4 R4, [R212+0x6000] ;  /* 0x00600000d404783b */ /* 0x000e660000000200 */
[C---:B------:R-:W-:Y:S01]  /*1310*/  HMMA.16816.F32.BF16 R80, R16.reuse, R52, R76 ;  /* 0x000000341050723c */ /* 0x040fe2000004184c */
[----:B------:R-:W4:Y:S05]  /*1320*/  LDSM.16.M88.4 R24, [R212+0x4000] ;  /* 0x00400000d418783b */ /* 0x000f2a0000000200 */
[----:B------:R-:W-:Y:S01]  /*1330*/  HMMA.16816.F32.BF16 R52, R16, R54, R20 ;  /* 0x000000361034723c */ /* 0x000fe20000041814 */
[----:B------:R-:W-:Y:S05]  /*1340*/  LDSM.16.M88.4 R20, [R214+0x6000] ;  /* 0x00600000d614783b */ /* 0x000fea0000000200 */
[-C--:B--2---:R-:W-:Y:S06]  /*1350*/  HMMA.16816.F32.BF16 R48, R8, R36.reuse, R48 ;  /* 0x000000240830723c */ /* 0x084fec0000041830 */
[C---:B---3--:R-:W-:Y:S06]  /*1360*/  HMMA.16816.F32.BF16 R40, R12.reuse, R36, R68 ;  /* 0x000000240c28723c */ /* 0x048fec0000041844 */
[-C--:B------:R-:W-:Y:S06]  /*1370*/  HMMA.16816.F32.BF16 R16, R12, R38.reuse, R64 ;  /* 0x000000260c10723c */ /* 0x080fec0000041840 */
[C---:B------:R-:W-:Y:S01]  /*1380*/  HMMA.16816.F32.BF16 R72, R8.reuse, R38, R72 ;  /* 0x000000260848723c */ /* 0x040fe20000041848 */
[----:B------:R-:W2:Y:S05]  /*1390*/  LDSM.16.M88.4 R36, [R222+0x1000] ;  /* 0x00100000de24783b */ /* 0x000eaa0000000200 */
[C---:B------:R-:W-:Y:S06]  /*13a0*/  HMMA.16816.F32.BF16 R60, R8.reuse, R44, R60 ;  /* 0x0000002c083c723c */ /* 0x040fec000004183c */
[----:B------:R-:W-:Y:S06]  /*13b0*/  HMMA.16816.F32.BF16 R76, R8, R46, R84 ;  /* 0x0000002e084c723c */ /* 0x000fec0000041854 */
[C---:B------:R-:W-:Y:S06]  /*13c0*/  HMMA.16816.F32.BF16 R80, R12.reuse, R44, R80 ;  /* 0x0000002c0c50723c */ /* 0x040fec0000041850 */
[----:B------:R-:W-:Y:S01]  /*13d0*/  HMMA.16816.F32.BF16 R68, R12, R46, R52 ;  /* 0x0000002e0c44723c */ /* 0x000fe20000041834 */
[----:B------:R-:W3:Y:S04]  /*13e0*/  LDSM.16.M88.4 R44, [R222+0x1800] ;  /* 0x00180000de2c783b */ /* 0x000ee80000000200 */
[----:B------:R-:W-:Y:S01]  /*13f0*/  LDSM.16.M88.4 R12, [R220+0x4000] ;  /* 0x00400000dc0c783b */ /* 0x000fe20000000200 */
[-C--:B-1----:R-:W-:Y:S06]  /*1400*/  HMMA.16816.F32.BF16 R64, R4, R32.reuse, R48 ;  /* 0x000000200440723c */ /* 0x082fec0000041830 */
[C---:B----4-:R-:W-:Y:S01]  /*1410*/  HMMA.16816.F32.BF16 R52, R24.reuse, R32, R40 ;  /* 0x000000201834723c */ /* 0x050fe20000041828 */
[----:B------:R-:W-:Y:S05]  /*1420*/  LDSM.16.M88.4 R40, [R219+0x1000] ;  /* 0x00100000db28783b */ /* 0x000fea0000000200 */
[-C--:B------:R-:W-:Y:S01]  /*1430*/  HMMA.16816.F32.BF16 R48, R24, R34.reuse, R16 ;  /* 0x000000221830723c */ /* 0x080fe20000041810 */
[----:B------:R-:W1:Y:S05]  /*1440*/  LDSM.16.M88.4 R16, [R220+0x6000] ;  /* 0x00600000dc10783b */ /* 0x000e6a0000000200 */
[C---:B------:R-:W-:Y:S01]  /*1450*/  HMMA.16816.F32.BF16 R72, R4.reuse, R34, R72 ;  /* 0x000000220448723c */ /* 0x040fe20000041848 */
[----:B------:R-:W4:Y:S05]  /*1460*/  LDSM.16.M88.4 R32, [R219+0x1800] ;  /* 0x00180000db20783b */ /* 0x000f2a0000000200 */
[C---:B------:R-:W-:Y:S06]  /*1470*/  HMMA.16816.F32.BF16 R8, R4.reuse, R56, R60 ;  /* 0x000000380408723c */ /* 0x040fec000004183c */
[----:B------:R-:W-:Y:S06]  /*1480*/  HMMA.16816.F32.BF16 R4, R4, R58, R76 ;  /* 0x0000003a0404723c */ /* 0x000fec000004184c */
[C---:B------:R-:W-:Y:S06]  /*1490*/  HMMA.16816.F32.BF16 R80, R24.reuse, R56, R80 ;  /* 0x000000381850723c */ /* 0x040fec0000041850 */
[----:B------:R-:W-:Y:S01]  /*14a0*/  HMMA.16816.F32.BF16 R56, R24, R58, R68 ;  /* 0x0000003a1838723c */ /* 0x000fe20000041844 */
[----:B------:R-:W-:Y:S05]  /*14b0*/  LDSM.16.M88.4 R24, [R217+0x1000] ;  /* 0x00100000d918783b */ /* 0x000fea0000000200 */
[-C--:B--2---:R-:W-:Y:S06]  /*14c0*/  HMMA.16816.F32.BF16 R60, R20, R36.reuse, R64 ;  /* 0x00000024143c723c */ /* 0x084fec0000041840 */
[C---:B------:R-:W-:Y:S06]  /*14d0*/  HMMA.16816.F32.BF16 R64, R28.reuse, R36, R52 ;  /* 0x000000241c40723c */ /* 0x040fec0000041834 */
[-C--:B------:R-:W-:Y:S06]  /*14e0*/  HMMA.16816.F32.BF16 R48, R28, R38.reuse, R48 ;  /* 0x000000261c30723c */ /* 0x080fec0000041830 */
[C---:B------:R-:W-:Y:S06]  /*14f0*/  HMMA.16816.F32.BF16 R76, R20.reuse, R38, R72 ;  /* 0x00000026144c723c */ /* 0x040fec0000041848 */
[C---:B---3--:R-:W-:Y:S01]  /*1500*/  HMMA.16816.F32.BF16 R72, R20.reuse, R44, R8 ;  /* 0x0000002c1448723c */ /* 0x048fe20000041808 */
[----:B------:R-:W-:Y:S05]  /*1510*/  LDSM.16.M88.4 R8, [R218+0x4000] ;  /* 0x00400000da08783b */ /* 0x000fea0000000200 */
[----:B------:R-:W-:Y:S01]  /*1520*/  HMMA.16816.F32.BF16 R68, R20, R46, R4 ;  /* 0x0000002e1444723c */ /* 0x000fe20000041804 */
[----:B------:R-:W2:Y:S04]  /*1530*/  LDSM.16.M88.4 R4, [R218+0x6000] ;  /* 0x00600000da04783b */ /* 0x000ea80000000200 */
[----:B------:R-:W3:Y:S01]  /*1540*/  LDSM.16.M88.4 R20, [R217+0x1800] ;  /* 0x00180000d914783b */ /* 0x000ee20000000200 */
[----:B------:R-:W-:Y:S01]  /*1550*/  HMMA.16816.F32.BF16 R36, R28, R44, R80 ;  /* 0x0000002c1c24723c */ /* 0x000fe20000041850 */
[----:B------:R-:W-:-:S05]  /*1560*/  DEPBAR.LE SB0, 0x0 ;  /* 0x000080000000791a */ /* 0x000fca0000000000 */
[----:B------:R-:W-:Y:S06]  /*1570*/  HMMA.16816.F32.BF16 R44, R28, R46, R56 ;  /* 0x0000002e1c2c723c */ /* 0x000fec0000041838 */
[-C--:B-1----:R-:W-:Y:S06]  /*1580*/  HMMA.16816.F32.BF16 R52, R16, R40.reuse, R60 ;  /* 0x000000281034723c */ /* 0x082fec000004183c */
[C---:B------:R-:W-:Y:S06]  /*1590*/  HMMA.16816.F32.BF16 R56, R12.reuse, R40, R64 ;  /* 0x000000280c38723c */ /* 0x040fec0000041840 */
[-C--:B------:R-:W-:Y:S06]  /*15a0*/  HMMA.16816.F32.BF16 R48, R12, R42.reuse, R48 ;  /* 0x0000002a0c30723c */ /* 0x080fec0000041830 */
[----:B------:R-:W-:Y:S06]  /*15b0*/  HMMA.16816.F32.BF16 R40, R16, R42, R76 ;  /* 0x0000002a1028723c */ /* 0x000fec000004184c */
[-C--:B----4-:R-:W-:Y:S06]  /*15c0*/  HMMA.16816.F32.BF16 R36, R12, R32.reuse, R36 ;  /* 0x000000200c24723c */ /* 0x090fec0000041824 */
[C---:B------:R-:W-:Y:S06]  /*15d0*/  HMMA.16816.F32.BF16 R28, R16.reuse, R32, R72 ;  /* 0x00000020101c723c */ /* 0x040fec0000041848 */
[-C--:B------:R-:W-:Y:S06]  /*15e0*/  HMMA.16816.F32.BF16 R16, R16, R34.reuse, R68 ;  /* 0x000000221010723c */ /* 0x080fec0000041844 */
[----:B------:R-:W-:Y:S06]  /*15f0*/  HMMA.16816.F32.BF16 R12, R12, R34, R44 ;  /* 0x000000220c0c723c */ /* 0x000fec000004182c */
[-C--:B--2---:R-:W-:Y:S06]  /*1600*/  HMMA.16816.F32.BF16 R32, R4, R24.reuse, R52 ;  /* 0x000000180420723c */ /* 0x084fec0000041834 */
[C---:B------:R-:W-:Y:S06]  /*1610*/  HMMA.16816.F32.BF16 R56, R8.reuse, R24, R56 ;  /* 0x000000180838723c */ /* 0x040fec0000041838 */
[-C--:B------:R-:W-:Y:S06]  /*1620*/  HMMA.16816.F32.BF16 R60, R8, R26.reuse, R48 ;  /* 0x0000001a083c723c */ /* 0x080fec0000041830 */
[----:B------:R-:W-:Y:S06]  /*1630*/  HMMA.16816.F32.BF16 R40, R4, R26, R40 ;  /* 0x0000001a0428723c */ /* 0x000fec0000041828 */
[----:B---3--:R-:W-:Y:S01]  /*1640*/  HMMA.16816.F32.BF16 R76, R8, R20, R36 ;  /* 0x00000014084c723c */ /* 0x008fe20000041824 */
[----:B------:R-:W-:-:S05]  /*1650*/  FMNMX.FTZ R0, R32, R33, !PT ;  /* 0x0000002120007209 */ /* 0x000fca0007810000 */
[----:B------:R-:W-:Y:S06]  /*1660*/  HMMA.16816.F32.BF16 R48, R4, R20, R28 ;  /* 0x000000140430723c */ /* 0x000fec000004181c */
[-C--:B------:R-:W-:Y:S06]  /*1670*/  HMMA.16816.F32.BF16 R84, R8, R22.reuse, R12 ;  /* 0x000000160854723c */ /* 0x080fec000004180c */
[----:B------:R-:W-:Y:S01]  /*1680*/  HMMA.16816.F32.BF16 R52, R4, R22, R16 ;  /* 0x000000160434723c */ /* 0x000fe20000041810 */
[----:B------:R-:W-:-:S04]  /*1690*/  FMNMX.FTZ R0, R40, R0, !PT ;  /* 0x0000000028007209 */ /* 0x000fc80007810000 */
[----:B------:R-:W-:Y:S02]  /*16a0*/  FMNMX.FTZ R0, R41, R0, !PT ;  /* 0x0000000029007209 */ /* 0x000fe40007810000 */
[----:B------:R-:W-:-:S04]  /*16b0*/  FMNMX.FTZ R4, R56, R57, !PT ;  /* 0x0000003938047209 */ /* 0x000fc80007810000 */
[----:B------:R-:W-:Y:S02]  /*16c0*/  FMNMX.FTZ R4, R60, R4, !PT ;  /* 0x000000043c047209 */ /* 0x000fe40007810000 */
[----:B------:R-:W-:Y:S02]  /*16d0*/  FMNMX.FTZ R0, R48, R0, !PT ;  /* 0x0000000030007209 */ /* 0x000fe40007810000 */
[----:B------:R-:W-:Y:S02]  /*16e0*/  FMNMX.FTZ R4, R61, R4, !PT ;  /* 0x000000043d047209 */ /* 0x000fe40007810000 */
[----:B------:R-:W-:Y:S02]  /*16f0*/  FMNMX.FTZ R0, R49, R0, !PT ;  /* 0x0000000031007209 */ /* 0x000fe40007810000 */
[----:B------:R-:W-:-:S04]  /*1700*/  FMNMX.FTZ R4, R76, R4, !PT ;  /* 0x000000044c047209 */ /* 0x000fc80007810000 */
[----:B------:R-:W-:Y:S02]  /*1710*/  FMNMX.FTZ R4, R77, R4, !PT ;  /* 0x000000044d047209 */ /* 0x000fe40007810000 */
[----:B------:R-:W-:Y:S02]  /*1720*/  FMNMX.FTZ R0, R52, R0, !PT ;  /* 0x0000000034007209 */ /* 0x000fe40007810000 */
[----:B------:R-:W-:Y:S02]  /*1730*/  FMNMX.FTZ R4, R84, R4, !PT ;  /* 0x0000000454047209 */ /* 0x000fe40007810000 */
[----:B------:R-:W-:Y:S02]  /*1740*/  FMNMX.FTZ R11, R53, R0, !PT ;  /* 0x00000000350b7209 */ /* 0x000fe40007810000 */
[----:B------:R-:W-:Y:S01]  /*1750*/  FMNMX.FTZ R10, R85, R4, !PT ;  /* 0x00000004550a7209 */ /* 0x000fe20007810000 */
[----:B------:R-:W-:Y:S06]  /*1760*/  BAR.SYNC.DEFER_BLOCKING 0x0 ;  /* 0x0000000000007b1d */ /* 0x000fec0000010000 */
[----:B------:R-:W-:Y:S05]  /*1770*/  @!P0 BRA `(.L_x_1089) ;  /* 0x0000000000508947 */ /* 0x000fea0003800000 */
[----:B------:R-:W-:Y:S01]  /*1780*/  LEA.HI.SX32 R0, R227, 0xfffffffe, 0x1b ;  /* 0xfffffffee3007811 */ /* 0x000fe200078fdaff */
[----:B------:R-:W-:-:S03]  /*1790*/  IMAD.SHL.U32 R9, R88, 0x10, RZ ;  /* 0x0000001058097824 */ /* 0x000fc600078e00ff */
[----:B------:R-:W-:Y:S01]  /*17a0*/  SHF.R.S32.HI R5, RZ, 0x1f, R0 ;  /* 0x0000001fff057819 */ /* 0x000fe20000011400 */
[----:B------:R-:W-:Y:S02]  /*17b0*/  IMAD R4, R245, R0, RZ ;  /* 0x00000000f5047224 */ /* 0x000fe400078e02ff */
[----:B------:R-:W-:-:S04]  /*17c0*/  IMAD.WIDE.U32 R6, R0, R244, R242 ;  /* 0x000000f400067225 */ /* 0x000fc800078e00f2 */
[----:B------:R-:W-:Y:S01]  /*17d0*/  IMAD R0, R5, R244, R4 ;  /* 0x000000f405007224 */ /* 0x000fe200078e0204 */
[----:B------:R-:W-:-:S03]  /*17e0*/  LEA R4, P2, R6, UR6, 0x1 ;  /* 0x0000000606047c11 */ /* 0x000fc6000f8408ff */
[----:B------:R-:W-:Y:S01]  /*17f0*/  IMAD.IADD R0, R7, 0x1, R0 ;  /* 0x0000000107007824 */ /* 0x000fe200078e0200 */
[----:B------:R-:W-:Y:S02]  /*1800*/  SHF.L.U64.HI R7, R88, 0x4, R89 ;  /* 0x0000000458077819 */ /* 0x000fe40000010259 */
[----:B------:R-:W-:Y:S02]  /*1810*/  LEA R8, P1, R9, R4, 0x1 ;  /* 0x0000000409087211 */ /* 0x000fe400078208ff */
[----:B------:R-:W-:-:S04]  /*1820*/  LEA.HI.X R5, R6, UR7, R0, 0x1, P2 ;  /* 0x0000000706057c11 */ /* 0x000fc800090f0c00 */
[----:B------:R-:W-:Y:S01]  /*1830*/  LEA.HI.X R9, R9, R5, R7, 0x1, P1 ;  /* 0x0000000509097211 */ /* 0x000fe200008f0c07 */
[----:B------:R-:W-:Y:S01]  /*1840*/  @!PT LDS RZ, [RZ] ;  /* 0x00000000fffff984 */ /* 0x000fe20000000800 */
[----:B------:R-:W-:Y:S01]  /*1850*/  @!PT LDS RZ, [RZ] ;  /* 0x00000000fffff984 */ /* 0x000fe20000000800 */
[----:B------:R-:W-:Y:S01]  /*1860*/  @!PT LDS RZ, [RZ] ;  /* 0x00000000fffff984 */ /* 0x000fe20000000800 */
[----:B------:R1:W-:Y:S04]  /*1870*/  LDGSTS.E.BYPASS.LTC128B.128 [R226+0x8000], desc[UR16][R4.64] ;  /* 0x0800000004e27fae */ /* 0x0003e8000b901d50 */
[----:B------:R1:W-:Y:S04]  /*1880*/  LDGSTS.E.BYPASS.LTC128B.128 [R226+0x9000], desc[UR16][R4.64+0x80] ;  /* 0x0900008004e27fae */ /* 0x0003e8000b901d50 */
[----:B------:R1:W-:Y:S04]  /*1890*/  LDGSTS.E.BYPASS.LTC128B.128 [R226+0x8800], desc[UR16][R8.64] ;  /* 0x0880000008e27fae */ /* 0x0003e8000b901d50 */
[----:B------:R1:W-:Y:S04]  /*18a0*/  LDGSTS.E.BYPASS.LTC128B.128 [R226+0x9800], desc[UR16][R8.64+0x80] ;  /* 0x0980008008e27fae */ /* 0x0003e8000b901d50 */
[----:B------:R-:W0:Y:S02]  /*18b0*/  LDGDEPBAR ;  /* 0x00000000000079af */ /* 0x000e240000000000 */
.L_x_1089:
[----:B-1----:R-:W1:Y:S01]  /*18c0*/  SHFL.BFLY PT, R4, R10, 0x2, 0x1f ;  /* 0x0c401f000a047f89 */ /* 0x002e6200000e0000 */
[----:B------:R-:W-:Y:S01]  /*18d0*/  FMNMX.FTZ R0, R34, R35, !PT ;  /* 0x0000002322007209 */ /* 0x000fe20007810000 */
[----:B------:R-:W-:Y:S02]  /*18e0*/  ULDC UR4, c[0x0][0x2ec] ;  /* 0x0000bb0000047ab9 */ /* 0x000fe40000000800 */
[----:B------:R-:W2:Y:S01]  /*18f0*/  SHFL.BFLY PT, R6, R11, 0x2, 0x1f ;  /* 0x0c401f000b067f89 */ /* 0x000ea200000e0000 */
[----:B------:R-:W-:-:S04]  /*1900*/  FMNMX.FTZ R0, R42, R0, !PT ;  /* 0x000000002a007209 */ /* 0x000fc80007810000 */
[----:B------:R-:W-:-:S04]  /*1910*/  FMNMX.FTZ R0, R43, R0, !PT ;  /* 0x000000002b007209 */ /* 0x000fc80007810000 */
[----:B------:R-:W-:-:S04]  /*1920*/  FMNMX.FTZ R0, R50, R0, !PT ;  /* 0x0000000032007209 */ /* 0x000fc80007810000 */
[----:B------:R-:W-:-:S04]  /*1930*/  FMNMX.FTZ R0, R51, R0, !PT ;  /* 0x0000000033007209 */ /* 0x000fc80007810000 */
[----:B------:R-:W-:Y:S02]  /*1940*/  FMNMX.FTZ R5, R54, R0, !PT ;  /* 0x0000000036057209 */ /* 0x000fe40007810000 */
[----:B-1----:R-:W-:Y:S02]  /*1950*/  FMNMX.FTZ R0, R10, R4, !PT ;  /* 0x000000040a007209 */ /* 0x002fe40007810000 */
[----:B------:R-:W-:Y:S02]  /*1960*/  FMNMX.FTZ R5, R55, R5, !PT ;  /* 0x0000000537057209 */ /* 0x000fe40007810000 */
[----:B--2---:R-:W-:Y:S01]  /*1970*/  FMNMX.FTZ R4, R11, R6, !PT ;  /* 0x000000060b047209 */ /* 0x004fe20007810000 */
[----:B------:R-:W1:Y:S01]  /*1980*/  SHFL.BFLY PT, R7, R0, 0x1, 0x1f ;  /* 0x0c201f0000077f89 */ /* 0x000e6200000e0000 */
[----:B------:R-:W-:-:S03]  /*1990*/  FMNMX.FTZ R6, R58, R59, !PT ;  /* 0x0000003b3a067209 */ /* 0x000fc60007810000 */
[----:B------:R-:W2:Y:S01]  /*19a0*/  SHFL.BFLY PT, R9, R4, 0x1, 0x1f ;  /* 0x0c201f0004097f89 */ /* 0x000ea200000e0000 */
[----:B------:R-:W-:-:S03]  /*19b0*/  FMNMX.FTZ R6, R62, R6, !PT ;  /* 0x000000063e067209 */ /* 0x000fc60007810000 */
[----:B------:R-:W3:Y:S01]  /*19c0*/  SHFL.BFLY PT, R8, R5, 0x2, 0x1f ;  /* 0x0c401f0005087f89 */ /* 0x000ee200000e0000 */
[----:B------:R-:W-:-:S04]  /*19d0*/  FMNMX.FTZ R6, R63, R6, !PT ;  /* 0x000000063f067209 */ /* 0x000fc80007810000 */
[----:B------:R-:W-:Y:S02]  /*19e0*/  FMNMX.FTZ R6, R78, R6, !PT ;  /* 0x000000064e067209 */ /* 0x000fe40007810000 */
[----:B-1----:R-:W-:Y:S02]  /*19f0*/  FMNMX.FTZ R136, R0, R7, !PT ;  /* 0x0000000700887209 */ /* 0x002fe40007810000 */
[----:B--2---:R-:W-:-:S03]  /*1a00*/  FMNMX.FTZ R134, R4, R9, !PT ;  /* 0x0000000904867209 */ /* 0x004fc60007810000 */
[C---:B------:R-:W-:Y:S01]  /*1a10*/  FMUL.FTZ R4, R136.reuse, UR4 ;  /* 0x0000000488047c20 */ /* 0x040fe20008410000 */
[----:B------:R-:W-:Y:S02]  /*1a20*/  FSETP.NEU.FTZ.AND P1, PT, R136, -INF , PT ;  /* 0xff8000008800780b */ /* 0x000fe40003f3d000 */
[----:B---3--:R-:W-:Y:S02]  /*1a30*/  FMNMX.FTZ R0, R5, R8, !PT ;  /* 0x0000000805007209 */ /* 0x008fe40007810000 */
[----:B------:R-:W-:Y:S02]  /*1a40*/  FMNMX.FTZ R5, R79, R6, !PT ;  /* 0x000000064f057209 */ /* 0x000fe40007810000 */
[----:B------:R-:W-:Y:S01]  /*1a50*/  FSEL R14, R4, RZ, P1 ;  /* 0x000000ff040e7208 */ /* 0x000fe20000800000 */
[----:B------:R-:W1:Y:S01]  /*1a60*/  SHFL.BFLY PT, R7, R0, 0x1, 0x1f ;  /* 0x0c201f0000077f89 */ /* 0x000e6200000e0000 */
[----:B------:R-:W-:Y:S01]  /*1a70*/  FMNMX.FTZ R6, R86, R5, !PT ;  /* 0x0000000556067209 */ /* 0x000fe20007810000 */
[C---:B------:R-:W-:Y:S01]  /*1a80*/  FMUL.FTZ R5, R134.reuse, UR4 ;  /* 0x0000000486057c20 */ /* 0x040fe20008410000 */
[----:B------:R-:W-:-:S02]  /*1a90*/  FSETP.NEU.FTZ.AND P1, PT, R134, -INF , PT ;  /* 0xff8000008600780b */ /* 0x000fc40003f3d000 */
[----:B------:R-:W-:Y:S01]  /*1aa0*/  FMNMX.FTZ R4, R87, R6, !PT ;  /* 0x0000000657047209 */ /* 0x000fe20007810000 */
[----:B------:R-:W-:Y:S01]  /*1ab0*/  FFMA.FTZ R6, R56, UR4, -R14 ;  /* 0x0000000438067c23 */ /* 0x000fe2000801080e */
[----:B------:R-:W-:-:S03]  /*1ac0*/  FSEL R13, R5, RZ, P1 ;  /* 0x000000ff050d7208 */ /* 0x000fc60000800000 */
[----:B------:R2:W-:Y:S02]  /*1ad0*/  MUFU.EX2 R234, R6 ;  /* 0x0000000600ea7308 */ /* 0x0005e40000000800 */
[----:B------:R-:W-:-:S06]  /*1ae0*/  FFMA.FTZ R5, R32, UR4, -R13 ;  /* 0x0000000420057c23 */ /* 0x000fcc000801080d */
[----:B------:R3:W-:Y:S01]  /*1af0*/  MUFU.EX2 R233, R5 ;  /* 0x0000000500e97308 */ /* 0x0007e20000000800 */
[----:B-1----:R-:W-:Y:S01]  /*1b00*/  FMNMX.FTZ R132, R0, R7, !PT ;  /* 0x0000000700847209 */ /* 0x002fe20007810000 */
[----:B------:R-:W-:Y:S01]  /*1b10*/  FFMA.FTZ R0, R40, UR4, -R13 ;  /* 0x0000000428007c23 */ /* 0x000fe2000801080d */
[----:B--2---:R-:W1:Y:S02]  /*1b20*/  SHFL.BFLY PT, R6, R4, 0x2, 0x1f ;  /* 0x0c401f0004067f89 */ /* 0x004e6400000e0000 */
[----:B------:R-:W-:-:S03]  /*1b30*/  FSETP.NEU.FTZ.AND P1, PT, R132, -INF , PT ;  /* 0xff8000008400780b */ /* 0x000fc60003f3d000 */
[----:B------:R2:W-:Y:S01]  /*1b40*/  MUFU.EX2 R235, R0 ;  /* 0x0000000000eb7308 */ /* 0x0005e20000000800 */
[----:B---3--:R-:W-:-:S07]  /*1b50*/  FFMA.FTZ R5, R33, UR4, -R13 ;  /* 0x0000000421057c23 */ /* 0x008fce000801080d */
[----:B------:R3:W4:Y:S01]  /*1b60*/  MUFU.EX2 R232, R5 ;  /* 0x0000000500e87308 */ /* 0x0007220000000800 */
[----:B--2---:R-:W-:Y:S01]  /*1b70*/  FMUL.FTZ R0, R132, UR4 ;  /* 0x0000000484007c20 */ /* 0x004fe20008410000 */
[----:B-1----:R-:W-:-:S04]  /*1b80*/  FMNMX.FTZ R4, R4, R6, !PT ;  /* 0x0000000604047209 */ /* 0x002fc80007810000 */
[----:B------:R-:W-:Y:S02]  /*1b90*/  FSEL R12, R0, RZ, P1 ;  /* 0x000000ff000c7208 */ /* 0x000fe40000800000 */
[----:B------:R-:W-:Y:S01]  /*1ba0*/  LOP3.LUT R0, R91, R92, RZ, 0xfc, !PT ;  /* 0x0000005c5b007212 */ /* 0x000fe200078efcff */
[----:B------:R-:W1:Y:S01]  /*1bb0*/  SHFL.BFLY PT, R6, R4, 0x1, 0x1f ;  /* 0x0c201f0004067f89 */ /* 0x000e6200000e0000 */
[----:B---3--:R-:W-:Y:S02]  /*1bc0*/  FFMA.FTZ R5, R41, UR4, -R13 ;  /* 0x0000000429057c23 */ /* 0x008fe4000801080d */
[----:B------:R-:W-:Y:S01]  /*1bd0*/  LEA R139, R0, UR5, 0x1 ;  /* 0x00000005008b7c11 */ /* 0x000fe2000f8e08ff */
[----:B------:R-:W-:Y:S01]  /*1be0*/  FFMA.FTZ R0, R35, UR4, -R12 ;  /* 0x0000000423007c23 */ /* 0x000fe2000801080c */
[----:B------:R2:W3:Y:S02]  /*1bf0*/  MUFU.EX2 R236, R5 ;  /* 0x0000000500ec7308 */ /* 0x0004e40000000800 */
[-C--:B------:R-:W-:Y:S01]  /*1c00*/  IADD3 R213, R3, R139.reuse, RZ ;  /* 0x0000008b03d57210 */ /* 0x080fe20007ffe0ff */
[----:B------:R-:W-:Y:S01]  /*1c10*/  FFMA.FTZ R3, R61, UR4, -R14 ;  /* 0x000000043d037c23 */ /* 0x000fe2000801080e */
[C---:B------:R-:W-:Y:S01]  /*1c20*/  IADD3 R216, R2.reuse, R139, RZ ;  /* 0x0000008b02d87210 */ /* 0x040fe20007ffe0ff */
[----:B------:R-:W5:Y:S01]  /*1c30*/  LDSM.16.MT88.4 R36, [R139+0xa000] ;  /* 0x00a000008b24783b */ /* 0x000f620000004200 */
[----:B------:R-:W-:-:S02]  /*1c40*/  IADD3 R215, R2, R213, RZ ;  /* 0x000000d502d77210 */ /* 0x000fc40007ffe0ff */
[----:B------:R3:W-:Y:S01]  /*1c50*/  MUFU.EX2 R228, R0 ;  /* 0x0000000000e47308 */ /* 0x0007e20000000800 */
[----:B------:R-:W-:Y:S04]  /*1c60*/  LDSM.16.MT88.4 R28, [R216+0xa000] ;  /* 0x00a00000d81c783b */ /* 0x000fe80000004200 */
[----:B------:R-:W-:Y:S03]  /*1c70*/  LDSM.16.MT88.4 R24, [R215+0xa000] ;  /* 0x00a00000d718783b */ /* 0x000fe60000004200 */
[----:B------:R-:W-:Y:S01]  /*1c80*/  MUFU.EX2 R225, R3 ;  /* 0x0000000300e17308 */ /* 0x000fe20000000800 */
[----:B--2---:R-:W-:Y:S01]  /*1c90*/  FFMA.FTZ R5, R34, UR4, -R12 ;  /* 0x0000000422057c23 */ /* 0x004fe2000801080c */
[----:B------:R-:W-:Y:S01]  /*1ca0*/  LDSM.16.MT88.4 R20, [R139+0xb000] ;  /* 0x00b000008b14783b */ /* 0x000fe20000004200 */
[----:B-1----:R-:W-:-:S02]  /*1cb0*/  FMNMX.FTZ R135, R4, R6, !PT ;  /* 0x0000000604877209 */ /* 0x002fc40007810000 */
[----:B----4-:R-:W-:Y:S01]  /*1cc0*/  F2FP.BF16.F32.PACK_AB R4, R232, R233 ;  /* 0x000000e9e804723e */ /* 0x010fe200000010ff */
[----:B------:R-:W1:Y:S01]  /*1cd0*/  LDSM.16.MT88.4 R32, [R213+0xa000] ;  /* 0x00a00000d520783b */ /* 0x000e620000004200 */
[C---:B------:R-:W-:Y:S01]  /*1ce0*/  FSETP.NEU.FTZ.AND P1, PT, R135.reuse, -INF , PT ;  /* 0xff8000008700780b */ /* 0x040fe20003f3d000 */
[----:B------:R-:W-:Y:S01]  /*1cf0*/  FMUL.FTZ R2, R135, UR4 ;  /* 0x0000000487027c20 */ /* 0x000fe20008410000 */
[----:B---3--:R-:W-:Y:S01]  /*1d00*/  FFMA.FTZ R0, R42, UR4, -R12 ;  /* 0x000000042a007c23 */ /* 0x008fe2000801080c */
[----:B------:R-:W2:Y:S01]  /*1d10*/  LDSM.16.MT88.4 R16, [R213+0xb000] ;  /* 0x00b00000d510783b */ /* 0x000ea20000004200 */
[----:B------:R-:W3:Y:S01]  /*1d20*/  MUFU.EX2 R230, R5 ;  /* 0x0000000500e67308 */ /* 0x000ee20000000800 */
[----:B------:R-:W-:Y:S02]  /*1d30*/  F2FP.BF16.F32.PACK_AB R6, R236, R235 ;  /* 0x000000ebec06723e */ /* 0x000fe400000010ff */
[----:B------:R-:W-:Y:S04]  /*1d40*/  LDSM.16.MT88.4 R44, [R215+0xb000] ;  /* 0x00b00000d72c783b */ /* 0x000fe80000004200 */
[----:B------:R-:W-:Y:S01]  /*1d50*/  LDSM.16.MT88.4 R80, [R215+0xa800] ;  /* 0x00a80000d750783b */ /* 0x000fe20000004200 */
[----:B------:R4:W-:Y:S03]  /*1d60*/  MUFU.EX2 R229, R0 ;  /* 0x0000000000e57308 */ /* 0x0009e60000000800 */
[----:B------:R-:W-:Y:S04]  /*1d70*/  LDSM.16.MT88.4 R108, [R213+0xb800] ;  /* 0x00b80000d56c783b */ /* 0x000fe80000004200 */
[----:B------:R-:W-:Y:S01]  /*1d80*/  LDSM.16.MT88.4 R152, [R139+0xa800] ;  /* 0x00a800008b98783b */ /* 0x000fe20000004200 */
[----:B---3--:R-:W-:-:S03]  /*1d90*/  F2FP.BF16.F32.PACK_AB R5, R228, R230 ;  /* 0x000000e6e405723e */ /* 0x008fc600000010ff */
[----:B------:R-:W-:Y:S04]  /*1da0*/  LDSM.16.MT88.4 R64, [R216+0xa800] ;  /* 0x00a80000d840783b */ /* 0x000fe80000004200 */
[----:B------:R-:W-:Y:S01]  /*1db0*/  LDSM.16.MT88.4 R92, [R139+0xb800] ;  /* 0x00b800008b5c783b */ /* 0x000fe20000004200 */
[----:B----4-:R-:W-:-:S03]  /*1dc0*/  FFMA.FTZ R0, R43, UR4, -R12 ;  /* 0x000000042b007c23 */ /* 0x010fc6000801080c */
[----:B------:R-:W3:Y:S01]  /*1dd0*/  LDSM.16.MT88.4 R40, [R216+0xb000] ;  /* 0x00b00000d828783b */ /* 0x000ee20000004200 */
[----:B------:R4:W5:Y:S03]  /*1de0*/  MUFU.EX2 R231, R0 ;  /* 0x0000000000e77308 */ /* 0x0009660000000800 */
[----:B------:R-:W-:Y:S01]  /*1df0*/  LDSM.16.MT88.4 R120, [R216+0xb800] ;  /* 0x00b80000d878783b */ /* 0x000fe20000004200 */
[----:B----4-:R-:W-:Y:S01]  /*1e00*/  FFMA.FTZ R0, R57, UR4, -R14 ;  /* 0x0000000439007c23 */ /* 0x010fe2000801080e */
[----:B-----5:R-:W-:-:S03]  /*1e10*/  F2FP.BF16.F32.PACK_AB R7, R231, R229 ;  /* 0x000000e5e707723e */ /* 0x020fc600000010ff */
[----:B------:R4:W5:Y:S04]  /*1e20*/  MUFU.EX2 R211, R0 ;  /* 0x0000000000d37308 */ /* 0x0009680000000800 */
[C---:B------:R-:W-:Y:S06]  /*1e30*/  HMMA.16816.F32.BF16 R140, R4.reuse, R36, RZ ;  /* 0x00000024048c723c */ /* 0x040fec00000418ff */
[C---:B-1----:R-:W-:Y:S06]  /*1e40*/  HMMA.16816.F32.BF16 R68, R4.reuse, R32, RZ ;  /* 0x000000200444723c */ /* 0x042fec00000418ff */
[----:B------:R-:W-:Y:S01]  /*1e50*/  HMMA.16816.F32.BF16 R72, R4, R24, RZ ;  /* 0x000000180448723c */ /* 0x000fe200000418ff */
[----:B----4-:R-:W-:Y:S01]  /*1e60*/  FFMA.FTZ R0, R60, UR4, -R14 ;  /* 0x000000043c007c23 */ /* 0x010fe2000801080e */
[----:B-----5:R-:W-:-:S03]  /*1e70*/  F2FP.BF16.F32.PACK_AB R8, R211, R234 ;  /* 0x000000ead308723e */ /* 0x020fc600000010ff */
[----:B------:R1:W4:Y:S01]  /*1e80*/  MUFU.EX2 R224, R0 ;  /* 0x0000000000e07308 */ /* 0x0003220000000800 */
[C---:B------:R-:W-:Y:S06]  /*1e90*/  HMMA.16816.F32.BF16 R88, R4.reuse, R20, RZ ;  /* 0x000000140458723c */ /* 0x040fec00000418ff */
[C---:B--2---:R-:W-:Y:S06]  /*1ea0*/  HMMA.16816.F32.BF16 R100, R4.reuse, R16, RZ ;  /* 0x000000100464723c */ /* 0x044fec00000418ff */
[----:B---3--:R-:W-:Y:S01]  /*1eb0*/  HMMA.16816.F32.BF16 R112, R4, R40, RZ ;  /* 0x000000280470723c */ /* 0x008fe200000418ff */
[----:B-1----:R-:W-:-:S05]  /*1ec0*/  FSEL R0, R2, RZ, P1 ;  /* 0x000000ff02007208 */ /* 0x002fca0000800000 */
[----:B------:R-:W-:Y:S01]  /*1ed0*/  HMMA.16816.F32.BF16 R124, R4, R44, RZ ;  /* 0x0000002c047c723c */ /* 0x000fe200000418ff */
[----:B----4-:R-:W-:Y:S01]  /*1ee0*/  F2FP.BF16.F32.PACK_AB R10, R225, R224 ;  /* 0x000000e0e10a723e */ /* 0x010fe200000010ff */
[----:B------:R-:W-:-:S04]  /*1ef0*/  FFMA.FTZ R2, R58, UR4, -R0 ;  /* 0x000000043a027c23 */ /* 0x000fc80008010800 */
[C---:B------:R-:W-:Y:S01]  /*1f00*/  HMMA.16816.F32.BF16 R148, R4.reuse, R38, RZ ;  /* 0x000000260494723c */ /* 0x040fe200000418ff */
[----:B------:R1:W-:Y:S05]  /*1f10*/  MUFU.EX2 R208, R2 ;  /* 0x0000000200d07308 */ /* 0x0003ea0000000800 */
[C---:B------:R-:W-:Y:S06]  /*1f20*/  HMMA.16816.F32.BF16 R96, R4.reuse, R30, RZ ;  /* 0x0000001e0460723c */ /* 0x040fec00000418ff */
[----:B------:R-:W-:Y:S01]  /*1f30*/  HMMA.16816.F32.BF16 R104, R4, R26, RZ ;  /* 0x0000001a0468723c */ /* 0x000fe200000418ff */
[----:B-1----:R-:W-:-:S05]  /*1f40*/  FFMA.FTZ R2, R59, UR4, -R0 ;  /* 0x000000043b027c23 */ /* 0x002fca0008010800 */
[C---:B------:R-:W-:Y:S01]  /*1f50*/  HMMA.16816.F32.BF16 R156, R4.reuse, R22, RZ ;  /* 0x00000016049c723c */ /* 0x040fe200000418ff */
[----:B------:R1:W2:Y:S05]  /*1f60*/  MUFU.EX2 R3, R2 ;  /* 0x0000000200037308 */ /* 0x0002aa0000000800 */
[C---:B------:R-:W-:Y:S06]  /*1f70*/  HMMA.16816.F32.BF16 R56, R4.reuse, R28, RZ ;  /* 0x0000001c0438723c */ /* 0x040fec00000418ff */
[C---:B------:R-:W-:Y:S06]  /*1f80*/  HMMA.16816.F32.BF16 R116, R4.reuse, R18, RZ ;  /* 0x000000120474723c */ /* 0x040fec00000418ff */
[----:B------:R-:W-:Y:S01]  /*1f90*/  HMMA.16816.F32.BF16 R172, R4, R42, RZ ;  /* 0x0000002a04ac723c */ /* 0x000fe200000418ff */
[----:B-1----:R-:W-:Y:S01]  /*1fa0*/  FFMA.FTZ R2, R62, UR4, -R0 ;  /* 0x000000043e027c23 */ /* 0x002fe20008010800 */
[----:B--2---:R-:W-:Y:S01]  /*1fb0*/  F2FP.BF16.F32.PACK_AB R9, R3, R208 ;  /* 0x000000d00309723e */ /* 0x004fe200000010ff */
[----:B------:R-:W-:-:S02]  /*1fc0*/  FADD.FTZ R3, R208, R3 ;  /* 0x00000003d0037221 */ /* 0x000fc40000010000 */
[----:B------:R1:W2:Y:S01]  /*1fd0*/  MUFU.EX2 R210, R2 ;  /* 0x0000000200d27308 */ /* 0x0002a20000000800 */
[----:B------:R-:W-:Y:S01]  /*1fe0*/  HMMA.16816.F32.BF16 R144, R4, R46, RZ ;  /* 0x0000002e0490723c */ /* 0x000fe200000418ff */
[----:B-1----:R-:W-:Y:S01]  /*1ff0*/  FFMA.FTZ R2, R63, UR4, -R0 ;  /* 0x000000043f027c23 */ /* 0x002fe20008010800 */
[----:B--2---:R-:W-:-:S04]  /*2000*/  FADD.FTZ R3, R210, R3 ;  /* 0x00000003d2037221 */ /* 0x004fc80000010000 */
[----:B------:R-:W-:Y:S01]  /*2010*/  HMMA.16816.F32.BF16 R60, R4, R34, RZ ;  /* 0x00000022043c723c */ /* 0x000fe200000418ff */
[----:B------:R-:W1:Y:S01]  /*2020*/  LDSM.16.MT88.4 R4, [R215+0xb800] ;  /* 0x00b80000d704783b */ /* 0x000e620000004200 */
[----:B------:R2:W3:Y:S02]  /*2030*/  MUFU.EX2 R223, R2 ;  /* 0x0000000200df7308 */ /* 0x0004e40000000800 */
[----:B--2---:R-:W-:Y:S01]  /*2040*/  FFMA.FTZ R2, R76, UR4, -R14 ;  /* 0x000000044c027c23 */ /* 0x004fe2000801080e */
[C---:B---3--:R-:W-:Y:S01]  /*2050*/  F2FP.BF16.F32.PACK_AB R11, R223.reuse, R210 ;  /* 0x000000d2df0b723e */ /* 0x048fe200000010ff */
[----:B------:R-:W-:Y:S01]  /*2060*/  FADD.FTZ R3, R223, R3 ;  /* 0x00000003df037221 */ /* 0x000fe20000010000 */
[----:B------:R-:W-:-:S03]  /*2070*/  IADD3 R223, R222, 0x1800, RZ ;  /* 0x00001800dedf7810 */ /* 0x000fc60007ffe0ff */
[----:B------:R2:W-:Y:S02]  /*2080*/  MUFU.EX2 R209, R2 ;  /* 0x0000000200d17308 */ /* 0x0005e40000000800 */
[C---:B------:R-:W-:Y:S06]  /*2090*/  HMMA.16816.F32.BF16 R164, R8.reuse, R44, RZ ;  /* 0x0000002c08a4723c */ /* 0x040fec00000418ff */
[C---:B------:R-:W-:Y:S06]  /*20a0*/  HMMA.16816.F32.BF16 R176, R8.reuse, R36, RZ ;  /* 0x0000002408b0723c */ /* 0x040fec00000418ff */
[----:B------:R-:W-:Y:S01]  /*20b0*/  HMMA.16816.F32.BF16 R200, R8, R38, RZ ;  /* 0x0000002608c8723c */ /* 0x000fe200000418ff */
[----:B--2---:R-:W-:-:S04]  /*20c0*/  FFMA.FTZ R2, R48, UR4, -R13 ;  /* 0x0000000430027c23 */ /* 0x004fc8000801080d */
[----:B------:R2:W-:Y:S01]  /*20d0*/  MUFU.EX2 R207, R2 ;  /* 0x0000000200cf7308 */ /* 0x0005e20000000800 */
[C---:B------:R-:W-:Y:S06]  /*20e0*/  HMMA.16816.F32.BF16 R36, R8.reuse, R32, RZ ;  /* 0x000000200824723c */ /* 0x040fec00000418ff */
[C---:B------:R-:W-:Y:S06]  /*20f0*/  HMMA.16816.F32.BF16 R196, R8.reuse, R34, RZ ;  /* 0x0000002208c4723c */ /* 0x040fec00000418ff */
[----:B------:R-:W-:Y:S01]  /*2100*/  HMMA.16816.F32.BF16 R32, R8, R28, RZ ;  /* 0x0000001c0820723c */ /* 0x000fe200000418ff */
[----:B--2---:R-:W-:-:S05]  /*2110*/  FFMA.FTZ R2, R49, UR4, -R13 ;  /* 0x0000000431027c23 */ /* 0x004fca000801080d */
[C---:B------:R-:W-:Y:S01]  /*2120*/  HMMA.16816.F32.BF16 R192, R8.reuse, R30, RZ ;  /* 0x0000001e08c0723c */ /* 0x040fe200000418ff */
[----:B------:R2:W3:Y:S05]  /*2130*/  MUFU.EX2 R206, R2 ;  /* 0x0000000200ce7308 */ /* 0x0004ea0000000800 */
[C---:B------:R-:W-:Y:S06]  /*2140*/  HMMA.16816.F32.BF16 R28, R8.reuse, R24, RZ ;  /* 0x00000018081c723c */ /* 0x040fec00000418ff */
[C---:B------:R-:W-:Y:S06]  /*2150*/  HMMA.16816.F32.BF16 R188, R8.reuse, R26, RZ ;  /* 0x0000001a08bc723c */ /* 0x040fec00000418ff */
[----:B------:R-:W-:Y:S01]  /*2160*/  HMMA.16816.F32.BF16 R24, R8, R20, RZ ;  /* 0x000000140818723c */ /* 0x000fe200000418ff */
[----:B--2---:R-:W-:Y:S01]  /*2170*/  FFMA.FTZ R2, R52, UR4, -R13 ;  /* 0x0000000434027c23 */ /* 0x004fe2000801080d */
[----:B---3--:R-:W-:-:S03]  /*2180*/  F2FP.BF16.F32.PACK_AB R168, R206, R207 ;  /* 0x000000cfcea8723e */ /* 0x008fc600000010ff */
        /* <DEDUP_REMOVED lines=8> */
[----:B------:R-:W-:Y:S01]  /*2210*/  HMMA.16816.F32.BF16 R8, R8, R46, RZ ;  /* 0x0000002e0808723c */ /* 0x000fe200000418ff */
[----:B--2---:R-:W-:Y:S01]  /*2220*/  FFMA.FTZ R2, R50, UR4, -R12 ;  /* 0x0000000432027c23 */ /* 0x004fe2000801080c */
[----:B---3--:R-:W-:-:S03]  /*2230*/  F2FP.BF16.F32.PACK_AB R170, R239, R205 ;  /* 0x000000cdefaa723e */ /* 0x008fc600000010ff */
[----:B------:R2:W-:Y:S02]  /*2240*/  MUFU.EX2 R204, R2 ;  /* 0x0000000200cc7308 */ /* 0x0005e40000000800 */
[--C-:B--2---:R-:W-:Y:S02]  /*2250*/  FFMA.FTZ R2, R51, UR4, -R12.reuse ;  /* 0x0000000433027c23 */ /* 0x104fe4000801080c */
[----:B------:R-:W2:Y:S04]  /*2260*/  LDSM.16.MT88.4 R48, [R213+0xa800] ;  /* 0x00a80000d530783b */ /* 0x000ea80000004200 */
[----:B------:R3:W4:Y:S02]  /*2270*/  MUFU.EX2 R138, R2 ;  /* 0x00000002008a7308 */ /* 0x0007240000000800 */
[----:B---3--:R-:W-:Y:S01]  /*2280*/  FFMA.FTZ R2, R54, UR4, -R12 ;  /* 0x0000000436027c23 */ /* 0x008fe2000801080c */
[----:B----4-:R-:W-:-:S05]  /*2290*/  F2FP.BF16.F32.PACK_AB R169, R138, R204 ;  /* 0x000000cc8aa9723e */ /* 0x010fca00000010ff */
[----:B------:R3:W-:Y:S02]  /*22a0*/  MUFU.EX2 R137, R2 ;  /* 0x0000000200897308 */ /* 0x0007e40000000800 */
[----:B---3--:R-:W-:-:S06]  /*22b0*/  FFMA.FTZ R2, R55, UR4, -R12 ;  /* 0x0000000437027c23 */ /* 0x008fcc000801080c */
[----:B------:R3:W4:Y:S02]  /*22c0*/  MUFU.EX2 R238, R2 ;  /* 0x0000000200ee7308 */ /* 0x0007240000000800 */
[----:B---3--:R-:W-:Y:S01]  /*22d0*/  FFMA.FTZ R2, R77, UR4, -R14 ;  /* 0x000000044d027c23 */ /* 0x008fe2000801080e */
[----:B----4-:R-:W-:-:S05]  /*22e0*/  F2FP.BF16.F32.PACK_AB R171, R238, R137 ;  /* 0x00000089eeab723e */ /* 0x010fca00000010ff */
[----:B------:R3:W4:Y:S02]  /*22f0*/  MUFU.EX2 R133, R2 ;  /* 0x0000000200857308 */ /* 0x0007240000000800 */
[C---:B-1----:R-:W-:Y:S06]  /*2300*/  HMMA.16816.F32.BF16 R124, R168.reuse, R4, R124 ;  /* 0x00000004a87c723c */ /* 0x042fec000004187c */
[C---:B--2---:R-:W-:Y:S06]  /*2310*/  HMMA.16816.F32.BF16 R44, R168.reuse, R50, R60 ;  /* 0x00000032a82c723c */ /* 0x044fec000004183c */
[----:B------:R-:W-:Y:S01]  /*2320*/  HMMA.16816.F32.BF16 R140, R168, R152, R140 ;  /* 0x00000098a88c723c */ /* 0x000fe2000004188c */
[----:B---3--:R-:W-:Y:S01]  /*2330*/  FFMA.FTZ R2, R84, UR4, -R14 ;  /* 0x0000000454027c23 */ /* 0x008fe2000801080e */
[----:B----4-:R-:W-:-:S03]  /*2340*/  F2FP.BF16.F32.PACK_AB R128, R133, R209 ;  /* 0x000000d18580723e */ /* 0x010fc600000010ff */
[----:B------:R1:W-:Y:S01]  /*2350*/  MUFU.EX2 R15, R2 ;  /* 0x00000002000f7308 */ /* 0x0003e20000000800 */
[C---:B------:R-:W-:Y:S06]  /*2360*/  HMMA.16816.F32.BF16 R40, R168.reuse, R48, R68 ;  /* 0x00000030a828723c */ /* 0x040fec0000041844 */
[C---:B------:R-:W-:Y:S06]  /*2370*/  HMMA.16816.F32.BF16 R56, R168.reuse, R64, R56 ;  /* 0x00000040a838723c */ /* 0x040fec0000041838 */
        /* <DEDUP_REMOVED lines=9> */
[----:B------:R1:W2:Y:S01]  /*2410*/  MUFU.EX2 R14, R2 ;  /* 0x00000002000e7308 */ /* 0x0002a20000000800 */
[C---:B------:R-:W-:Y:S06]  /*2420*/  HMMA.16816.F32.BF16 R60, R168.reuse, R66, R96 ;  /* 0x00000042a83c723c */ /* 0x040fec0000041860 */
[----:B------:R-:W-:Y:S01]  /*2430*/  HMMA.16816.F32.BF16 R156, R168, R94, R156 ;  /* 0x0000005ea89c723c */ /* 0x000fe2000004189c */
[----:B-1----:R-:W-:Y:S01]  /*2440*/  FFMA.FTZ R2, R79, UR4, -R0 ;  /* 0x000000044f027c23 */ /* 0x002fe20008010800 */
[----:B--2---:R-:W-:-:S04]  /*2450*/  FADD.FTZ R3, R14, R3 ;  /* 0x000000030e037221 */ /* 0x004fc80000010000 */
[C---:B------:R-:W-:Y:S01]  /*2460*/  HMMA.16816.F32.BF16 R76, R168.reuse, R82, R104 ;  /* 0x00000052a84c723c */ /* 0x040fe20000041868 */
[----:B------:R1:W2:Y:S05]  /*2470*/  MUFU.EX2 R13, R2 ;  /* 0x00000002000d7308 */ /* 0x0002aa0000000800 */
[C---:B------:R-:W-:Y:S06]  /*2480*/  HMMA.16816.F32.BF16 R104, R168.reuse, R110, R116 ;  /* 0x0000006ea868723c */ /* 0x040fec0000041874 */
[C---:B------:R-:W-:Y:S06]  /*2490*/  HMMA.16816.F32.BF16 R116, R168.reuse, R122, R172 ;  /* 0x0000007aa874723c */ /* 0x040fec00000418ac */
[----:B------:R-:W-:Y:S01]  /*24a0*/  HMMA.16816.F32.BF16 R168, R168, R6, R144 ;  /* 0x00000006a8a8723c */ /* 0x000fe20000041890 */
[--C-:B-1----:R-:W-:Y:S01]  /*24b0*/  FFMA.FTZ R2, R86, UR4, -R0.reuse ;  /* 0x0000000456027c23 */ /* 0x102fe20008010800 */
[----:B------:R-:W-:Y:S01]  /*24c0*/  FFMA.FTZ R0, R87, UR4, -R0 ;  /* 0x0000000457007c23 */ /* 0x000fe20008010800 */
[C---:B--2---:R-:W-:Y:S01]  /*24d0*/  F2FP.BF16.F32.PACK_AB R129, R13.reuse, R14 ;  /* 0x0000000e0d81723e */ /* 0x044fe200000010ff */
[----:B------:R-:W-:Y:S01]  /*24e0*/  FADD.FTZ R3, R13, R3 ;  /* 0x000000030d037221 */ /* 0x000fe20000010000 */
[----:B------:R1:W2:Y:S08]  /*24f0*/  MUFU.EX2 R12, R2 ;  /* 0x00000002000c7308 */ /* 0x0002b00000000800 */
[----:B------:R-:W3:Y:S01]  /*2500*/  MUFU.EX2 R240, R0 ;  /* 0x0000000000f07308 */ /* 0x000ee20000000800 */
[----:B-1----:R-:W-:Y:S01]  /*2510*/  FADD.FTZ R2, R233, R232 ;  /* 0x000000e8e9027221 */ /* 0x002fe20000010000 */
[----:B--2---:R-:W-:-:S03]  /*2520*/  FADD.FTZ R3, R12, R3 ;  /* 0x000000030c037221 */ /* 0x004fc60000010000 */
[----:B------:R-:W-:Y:S01]  /*2530*/  FADD.FTZ R2, R235, R2 ;  /* 0x00000002eb027221 */ /* 0x000fe20000010000 */
[----:B---3--:R-:W-:-:S03]  /*2540*/  F2FP.BF16.F32.PACK_AB R131, R240, R12 ;  /* 0x0000000cf083723e */ /* 0x008fc600000010ff */
[----:B------:R-:W-:Y:S01]  /*2550*/  FADD.FTZ R2, R236, R2 ;  /* 0x00000002ec027221 */ /* 0x000fe20000010000 */
[----:B------:R-:W-:Y:S01]  /*2560*/  LOP3.LUT R0, R237, 0xffffffe0, RZ, 0xc0, !PT ;  /* 0xffffffe0ed007812 */ /* 0x000fe200078ec0ff */
[----:B------:R-:W-:Y:S02]  /*2570*/  FADD.FTZ R240, R240, R3 ;  /* 0x00000003f0f07221 */ /* 0x000fe40000010000 */
[----:B------:R-:W-:Y:S01]  /*2580*/  FADD.FTZ R2, R207, R2 ;  /* 0x00000002cf027221 */ /* 0x000fe20000010000 */
[----:B------:R-:W-:Y:S01]  /*2590*/  IADD3 R251, -R0, R251, RZ ;  /* 0x000000fb00fb7210 */ /* 0x000fe20007ffe1ff */
[----:B------:R-:W-:Y:S01]  /*25a0*/  HMMA.16816.F32.BF16 R164, R128, R4, R164 ;  /* 0x0000000480a4723c */ /* 0x000fe200000418a4 */
[----:B------:R-:W-:Y:S01]  /*25b0*/  FADD.FTZ R0, R234, R211 ;  /* 0x000000d3ea007221 */ /* 0x000fe20000010000 */
[----:B------:R-:W-:-:S03]  /*25c0*/  FADD.FTZ R2, R206, R2 ;  /* 0x00000002ce027221 */ /* 0x000fc60000010000 */
[----:B------:R-:W-:Y:S01]  /*25d0*/  FADD.FTZ R0, R224, R0 ;  /* 0x00000000e0007221 */ /* 0x000fe20000010000 */
[C---:B------:R-:W-:Y:S01]  /*25e0*/  HMMA.16816.F32.BF16 R144, R128.reuse, R152, R176 ;  /* 0x000000988090723c */ /* 0x040fe200000418b0 */
[----:B------:R-:W-:Y:S01]  /*25f0*/  FADD.FTZ R5, R230, R228 ;  /* 0x000000e4e6057221 */ /* 0x000fe20000010000 */
[----:B------:R-:W-:Y:S01]  /*2600*/  FADD.FTZ R2, R205, R2 ;  /* 0x00000002cd027221 */ /* 0x000fe20000010000 */
[----:B------:R-:W-:Y:S01]  /*2610*/  FADD.FTZ R4, R225, R0 ;  /* 0x00000000e1047221 */ /* 0x000fe20000010000 */
[C---:B------:R-:W-:Y:S01]  /*2620*/  IADD3 R225, R222.reuse, 0x800, RZ ;  /* 0x00000800dee17810 */ /* 0x040fe20007ffe0ff */
[----:B------:R-:W-:Y:S01]  /*2630*/  FADD.FTZ R5, R229, R5 ;  /* 0x00000005e5057221 */ /* 0x000fe20000010000 */
[C---:B------:R-:W-:Y:S01]  /*2640*/  HMMA.16816.F32.BF16 R36, R128.reuse, R48, R36 ;  /* 0x000000308024723c */ /* 0x040fe20000041824 */
[----:B------:R-:W-:Y:S01]  /*2650*/  FADD.FTZ R4, R209, R4 ;  /* 0x00000004d1047221 */ /* 0x000fe20000010000 */
[----:B------:R-:W-:Y:S01]  /*2660*/  FADD.FTZ R239, R239, R2 ;  /* 0x00000002efef7221 */ /* 0x000fe20000010000 */
[----:B------:R-:W-:Y:S01]  /*2670*/  FADD.FTZ R0, R231, R5 ;  /* 0x00000005e7007221 */ /* 0x000fe20000010000 */
[----:B------:R-:W-:Y:S01]  /*2680*/  IADD3 R224, R222, 0x1000, RZ ;  /* 0x00001000dee07810 */ /* 0x000fe20007ffe0ff */
[----:B------:R-:W-:Y:S01]  /*2690*/  FADD.FTZ R4, R133, R4 ;  /* 0x0000000485047221 */ /* 0x000fe20000010000 */
[----:B------:R-:W-:Y:S01]  /*26a0*/  HMMA.16816.F32.BF16 R52, R128, R64, R32 ;  /* 0x000000408034723c */ /* 0x000fe20000041820 */
[----:B------:R-:W-:-:S02]  /*26b0*/  FADD.FTZ R0, R204, R0 ;  /* 0x00000000cc007221 */ /* 0x000fc40000010000 */
[----:B------:R-:W-:Y:S02]  /*26c0*/  FADD.FTZ R4, R15, R4 ;  /* 0x000000040f047221 */ /* 0x000fe40000010000 */
        /* <DEDUP_REMOVED lines=16> */
[----:B------:R-:W-:-:S08]  /*27d0*/  NOP ;  /* 0x0000000000007918 */ /* 0x000fd00000000000 */
[----:B------:R-:W-:-:S15]  /*27e0*/  @!P0 BRA `(.L_x_1090) ;  /* 0x0000002000a48947 */ /* 0x000fde0003800000 */
        /* <DEDUP_REMOVED lines=11> */
.L_x_1093:
[----:B------:R-:W-:Y:S04]  /*28a0*/  VIADD R0, R227, 0xffffffff ;  /* 0xffffffffe3007836 */ /* 0x000fe80000000000 */
[----:B------:R-:W-:Y:S01]  /*28b0*/  IMAD.WIDE.U32 R172, R0, UR8, RZ ;  /* 0x0000000800ac7c25 */ /* 0x000fe2000f8e00ff */
[----:B------:R-:W-:Y:S05]  /*28c0*/  SHF.R.S32.HI R2, RZ, 0x1f, R0 ;  /* 0x0000001fff027819 */ /* 0x000fea0000011400 */
[----:B------:R-:W-:Y:S04]  /*28d0*/  IMAD R2, R2, UR8, RZ ;  /* 0x0000000802027c24 */ /* 0x000fe8000f8e02ff */
        /* <DEDUP_REMOVED lines=17> */
.L_x_1091:
        /* <DEDUP_REMOVED lines=10> */
[----:B------:R-:W-:Y:S02]  /*2a90*/  IADD3 R6, P0, R4, UR14, RZ ;  /* 0x0000000e04067c10 */ /* 0x000fe4000ff1e0ff */
[----:B------:R-:W-:Y:S04]  /*2aa0*/  LEA.HI.X R5, R0, UR11, R7, 0x1, P1 ;  /* 0x0000000b00057c11 */ /* 0x000fe800088f0c07 */
[----:B------:R-:W-:Y:S01]  /*2ab0*/  IADD3.X R7, R5, UR15, RZ, P0, !PT ;  /* 0x0000000f05077c10 */ /* 0x000fe200087fe4ff */
[----:B------:R-:W-:Y:S01]  /*2ac0*/  @!PT LDS RZ, [RZ] ;  /* 0x00000000fffff984 */ /* 0x000fe20000000800 */
[----:B------:R-:W-:Y:S01]  /*2ad0*/  @!PT LDS RZ, [RZ] ;  /* 0x00000000fffff984 */ /* 0x000fe20000000800 */
[----:B------:R-:W-:Y:S01]  /*2ae0*/  @!PT LDS RZ, [RZ] ;  /* 0x00000000fffff984 */ /* 0x000fe20000000800 */
[----:B------:R-:W-:Y:S01]  /*2af0*/  LDGSTS.E.BYPASS.LTC128B.128 [R226+0xa000], desc[UR16][R4.64] ;  /* 0x0a00000004e27fae */ /* 0x000fe2000b901d50 */
[----:B------:R-:W-:Y:S04]  /*2b00*/  ISETP.GT.AND P0, PT, R227, RZ, PT ;  /* 0x000000ffe300720c */ /* 0x000fe80003f04270 */
[----:B------:R-:W-:Y:S05]  /*2b10*/  LDGSTS.E.BYPASS.LTC128B.128 [R226+0xb000], desc[UR16][R4.64+0x80] ;  /* 0x0b00008004e27fae */ /* 0x000fea000b901d50 */
[----:B------:R-:W-:Y:S05]  /*2b20*/  LDGSTS.E.BYPASS.LTC128B.128 [R226+0xa800], desc[UR16][R6.64] ;  /* 0x0a80000006e27fae */ /* 0x000fea000b901d50 */
[----:B------:R1:W-:Y:S05]  /*2b30*/  LDGSTS.E.BYPASS.LTC128B.128 [R226+0xb800], desc[UR16][R6.64+0x80] ;  /* 0x0b80008006e27fae */ /* 0x0003ea000b901d50 */
[----:B------:R-:W-:Y:S05]  /*2b40*/  LDSM.16.M88.4 R32, [R212] ;  /* 0x00000000d420783b */ /* 0x000fea0000000200 */
[----:B------:R-:W1:Y:S05]  /*2b50*/  LDSM.16.M88.4 R16, [R221] ;  /* 0x00000000dd10783b */ /* 0x000e6a0000000200 */
        /* <DEDUP_REMOVED lines=9> */
[----:B------:R-:W1:Y:S02]  /*2bf0*/  LDSM.16.M88.4 R196, [R219] ;  /* 0x00000000dbc4783b */ /* 0x000e640000000200 */
        /* <DEDUP_REMOVED lines=112> */
.L_x_1092:
        /* <DEDUP_REMOVED lines=376> */
.L_x_1090:
[----:B------:R-:W1:Y:S01]  /*4a80*/  SHFL.BFLY PT, R0, R241, 0x2, 0x1f ;  /* 0x0c401f00f1007f89 */ /* 0x000e6200000e0000 */
[----:B------:R-:W2:Y:S01]  /*4a90*/  S2UR UR4, SR_CgaCtaId ;  /* 0x00000000000479c3 */ /* 0x000ea20000008800 */
[----:B------:R-:W-:Y:S01]  /*4aa0*/  UMOV UR5, 0x400 ;  /* 0x0000040000057882 */ /* 0x000fe20000000000 */
[----:B------:R-:W-:Y:S01]  /*4ab0*/  BSSY B0, `(.L_x_1094) ;  /* 0x00001a7000007945 */ /* 0x000fe20003800000 */
[----:B------:R-:W3:Y:S04]  /*4ac0*/  SHFL.BFLY PT, R3, R240, 0x2, 0x1f ;  /* 0x0c401f00f0037f89 */ /* 0x000ee800000e0000 */
[----:B------:R-:W4:Y:S01]  /*4ad0*/  SHFL.BFLY PT, R2, R238, 0x2, 0x1f ;  /* 0x0c401f00ee027f89 */ /* 0x000f2200000e0000 */
[----:B------:R-:W5:Y:S01]  /*4ae0*/  S2R R172, SR_TID.X ;  /* 0x0000000000ac7919 */ /* 0x000f620000002100 */
[----:B-1----:R-:W-:Y:S01]  /*4af0*/  FADD.FTZ R241, R0, R241 ;  /* 0x000000f100f17221 */ /* 0x002fe20000010000 */
[----:B--2---:R-:W-:Y:S01]  /*4b00*/  ULEA UR4, UR4, UR5, 0x18 ;  /* 0x0000000504047291 */ /* 0x004fe2000f8ec03f */
[----:B------:R-:W1:Y:S01]  /*4b10*/  SHFL.BFLY PT, R0, R239, 0x2, 0x1f ;  /* 0x0c401f00ef007f89 */ /* 0x000e6200000e0000 */
[----:B---3--:R-:W-:Y:S01]  /*4b20*/  FADD.FTZ R240, R3, R240 ;  /* 0x000000f003f07221 */ /* 0x008fe20000010000 */
[----:B------:R-:W-:-:S02]  /*4b30*/  ULDC.U8 UR5, c[0x0][0x3d8] ;  /* 0x0000f60000057ab9 */ /* 0x000fc40000000000 */
[----:B------:R-:W2:Y:S01]  /*4b40*/  SHFL.BFLY PT, R4, R241, 0x1, 0x1f ;  /* 0x0c201f00f1047f89 */ /* 0x000ea200000e0000 */
[----:B----4-:R-:W-:-:S03]  /*4b50*/  FADD.FTZ R238, R2, R238 ;  /* 0x000000ee02ee7221 */ /* 0x010fc60000010000 */
[----:B------:R-:W3:Y:S04]  /*4b60*/  SHFL.BFLY PT, R5, R240, 0x1, 0x1f ;  /* 0x0c201f00f0057f89 */ /* 0x000ee800000e0000 */
[----:B------:R-:W4:Y:S01]  /*4b70*/  SHFL.BFLY PT, R2, R238, 0x1, 0x1f ;  /* 0x0c201f00ee027f89 */ /* 0x000f2200000e0000 */
[----:B-----5:R-:W-:-:S04]  /*4b80*/  SHF.R.S32.HI R138, RZ, 0x1f, R172 ;  /* 0x0000001fff8a7819 */ /* 0x020fc800000114ac */
[----:B------:R-:W-:Y:S01]  /*4b90*/  LEA.HI R173, R138, R172, RZ, 0x3 ;  /* 0x000000ac8aad7211 */ /* 0x000fe200078f18ff */
[----:B-1----:R-:W-:Y:S01]  /*4ba0*/  FADD.FTZ R239, R0, R239 ;  /* 0x000000ef00ef7221 */ /* 0x002fe20000010000 */
[----:B------:R-:W-:Y:S01]  /*4bb0*/  MOV R0, 0x3f800000 ;  /* 0x3f80000000007802 */ /* 0x000fe20000000f00 */
[----:B--2---:R-:W-:-:S03]  /*4bc0*/  FADD.FTZ R241, R241, R4 ;  /* 0x00000004f1f17221 */ /* 0x004fc60000010000 */
[----:B------:R-:W1:Y:S01]  /*4bd0*/  SHFL.BFLY PT, R3, R239, 0x1, 0x1f ;  /* 0x0c201f00ef037f89 */ /* 0x000e6200000e0000 */
[-C--:B------:R-:W-:Y:S01]  /*4be0*/  LEA.HI R4, R138, R172.reuse, RZ, 0x2 ;  /* 0x000000ac8a047211 */ /* 0x080fe200078f10ff */
[----:B---3--:R-:W-:Y:S01]  /*4bf0*/  FADD.FTZ R240, R240, R5 ;  /* 0x00000005f0f07221 */ /* 0x008fe20000010000 */
[----:B------:R-:W-:Y:S02]  /*4c00*/  FSETP.NE.FTZ.AND P5, PT, R241, RZ, PT ;  /* 0x000000fff100720b */ /* 0x000fe40003fb5000 */
[----:B------:R-:W-:Y:S01]  /*4c10*/  LOP3.LUT R5, R4, 0x3ffffffc, RZ, 0xc0, !PT ;  /* 0x3ffffffc04057812 */ /* 0x000fe200078ec0ff */
[----:B----4-:R-:W-:Y:S01]  /*4c20*/  FADD.FTZ R238, R238, R2 ;  /* 0x00000002eeee7221 */ /* 0x010fe20000010000 */
[----:B------:R-:W-:Y:S02]  /*4c30*/  FSETP.NE.FTZ.AND P4, PT, R240, RZ, PT ;  /* 0x000000fff000720b */ /* 0x000fe40003f95000 */
[----:B------:R-:W-:Y:S02]  /*4c40*/  LOP3.LUT R2, R173, 0xfffffff8, RZ, 0xc0, !PT ;  /* 0xfffffff8ad027812 */ /* 0x000fe400078ec0ff */
[----:B------:R-:W-:-:S02]  /*4c50*/  LEA.HI R138, R138, R172, RZ, 0x5 ;  /* 0x000000ac8a8a7211 */ /* 0x000fc400078f28ff */
[-C--:B------:R-:W-:Y:S02]  /*4c60*/  IADD3 R139, -R5, R172.reuse, RZ ;  /* 0x000000ac058b7210 */ /* 0x080fe40007ffe1ff */
[----:B------:R-:W-:Y:S01]  /*4c70*/  IADD3 R172, -R2, R172, RZ ;  /* 0x000000ac02ac7210 */ /* 0x000fe20007ffe1ff */
[----:B------:R-:W2:Y:S01]  /*4c80*/  @P5 MUFU.RCP R0, R241 ;  /* 0x000000f100005308 */ /* 0x000ea20000001000 */
[----:B------:R-:W-:Y:S02]  /*4c90*/  MOV R2, 0x3f800000 ;  /* 0x3f80000000027802 */ /* 0x000fe40000000f00 */
[----:B------:R-:W-:Y:S01]  /*4ca0*/  FSETP.NE.FTZ.AND P0, PT, R238, RZ, PT ;  /* 0x000000ffee00720b */ /* 0x000fe20003f15000 */
[----:B-1----:R-:W-:Y:S01]  /*4cb0*/  FADD.FTZ R239, R239, R3 ;  /* 0x00000003efef7221 */ /* 0x002fe20000010000 */
[----:B------:R-:W-:-:S04]  /*4cc0*/  MOV R3, 0x3f800000 ;  /* 0x3f80000000037802 */ /* 0x000fc80000000f00 */
[----:B------:R-:W-:Y:S02]  /*4cd0*/  FSETP.NE.FTZ.AND P3, PT, R239, RZ, PT ;  /* 0x000000ffef00720b */ /* 0x000fe40003f75000 */
[----:B------:R-:W1:Y:S01]  /*4ce0*/  @P4 MUFU.RCP R3, R240 ;  /* 0x000000f000034308 */ /* 0x000e620000001000 */
[C---:B--2---:R-:W-:Y:S01]  /*4cf0*/  FMUL.FTZ R12, R0.reuse, R37 ;  /* 0x00000025000c7220 */ /* 0x044fe20000410000 */
[C---:B------:R-:W-:Y:S01]  /*4d00*/  FMUL.FTZ R144, R0.reuse, R144 ;  /* 0x0000009000907220 */ /* 0x040fe20000410000 */
[C---:B------:R-:W-:Y:S01]  /*4d10*/  FMUL.FTZ R6, R0.reuse, R145 ;  /* 0x0000009100067220 */ /* 0x040fe20000410000 */
[C---:B------:R-:W-:Y:S01]  /*4d20*/  FMUL.FTZ R152, R0.reuse, R152 ;  /* 0x0000009800987220 */ /* 0x040fe20000410000 */
[C---:B------:R-:W-:Y:S01]  /*4d30*/  FMUL.FTZ R153, R0.reuse, R153 ;  /* 0x0000009900997220 */ /* 0x040fe20000410000 */
[C---:B------:R-:W-:Y:S01]  /*4d40*/  FMUL.FTZ R15, R0.reuse, R36 ;  /* 0x00000024000f7220 */ /* 0x040fe20000410000 */
[C---:B------:R-:W-:Y:S01]  /*4d50*/  FMUL.FTZ R23, R0.reuse, R48 ;  /* 0x0000003000177220 */ /* 0x040fe20000410000 */
[----:B------:R-:W-:-:S03]  /*4d60*/  FMUL.FTZ R49, R0, R49 ;  /* 0x0000003100317220 */ /* 0x000fc60000410000 */
        /* <DEDUP_REMOVED lines=29> */
[C---:B--2---:R-:W-:Y:S01]  /*4f40*/  FMUL.FTZ R21, R2.reuse, R57 ;  /* 0x0000003902157220 */ /* 0x044fe20000410000 */
        /* <DEDUP_REMOVED lines=100> */
[----:B------:R-:W-:Y:S02]  /*5590*/  F2FP.BF16.F32.PACK_AB R15, R49, R23 ;  /* 0x00000017310f723e */ /* 0x000fe400000010ff */
[----:B------:R-:W-:Y:S02]  /*55a0*/  F2FP.BF16.F32.PACK_AB R23, R30, R33 ;  /* 0x000000211e17723e */ /* 0x000fe400000010ff */
[----:B------:R-:W-:Y:S02]  /*55b0*/  F2FP.BF16.F32.PACK_AB R32, R32, R60 ;  /* 0x0000003c2020723e */ /* 0x000fe400000010ff */
[----:B------:R-:W-:Y:S02]  /*55c0*/  SHF.R.S32.HI R33, RZ, 0x5, R138 ;  /* 0x00000005ff217819 */ /* 0x000fe4000001148a */
[----:B------:R-:W-:-:S02]  /*55d0*/  LOP3.LUT R0, R0, 0x1c0, RZ, 0xc0, !PT ;  /* 0x000001c000007812 */ /* 0x000fc400078ec0ff */
[----:B------:R-:W-:Y:S02]  /*55e0*/  LOP3.LUT R60, R3, 0x1, RZ, 0xc0, !PT ;  /* 0x00000001033c7812 */ /* 0x000fe400078ec0ff */
[----:B------:R-:W-:Y:S02]  /*55f0*/  LEA R2, R33, R139, 0x9 ;  /* 0x0000008b21027211 */ /* 0x000fe400078e48ff */
[----:B------:R-:W-:Y:S02]  /*5600*/  LEA.HI R0, R0, R0, RZ, 0x1d ;  /* 0x0000000000007211 */ /* 0x000fe400078fe8ff */
[----:B------:R-:W-:Y:S02]  /*5610*/  ISETP.NE.U32.AND P1, PT, R60, 0x1, PT ;  /* 0x000000013c00780c */ /* 0x000fe40003f25070 */
[----:B------:R-:W-:Y:S02]  /*5620*/  LEA R0, R2, R0, 0x1 ;  /* 0x0000000002007211 */ /* 0x000fe400078e08ff */
[----:B------:R-:W-:-:S02]  /*5630*/  F2FP.BF16.F32.PACK_AB R6, R6, R144 ;  /* 0x000000900606723e */ /* 0x000fc400000010ff */
[----:B------:R-:W-:Y:S01]  /*5640*/  LEA R0, R0, UR4, 0x1 ;  /* 0x0000000400007c11 */ /* 0x000fe2000f8e08ff */
[----:B------:R-:W-:Y:S01]  /*5650*/  ULDC.U8 UR4, c[0x0][0x3d9] ;  /* 0x0000f64000047ab9 */ /* 0x000fe20000000000 */
[----:B------:R-:W-:Y:S02]  /*5660*/  F2FP.BF16.F32.PACK_AB R5, R5, R146 ;  /* 0x000000920505723e */ /* 0x000fe400000010ff */
[C---:B------:R-:W-:Y:S01]  /*5670*/  IADD3 R2, R0.reuse, -0x10, RZ ;  /* 0xfffffff000027810 */ /* 0x040fe20007ffe0ff */
[----:B------:R1:W-:Y:S01]  /*5680*/  STS [R0], R6 ;  /* 0x0000000600007388 */ /* 0x0003e20000000800 */
[----:B------:R-:W-:Y:S02]  /*5690*/  F2FP.BF16.F32.PACK_AB R4, R153, R152 ;  /* 0x000000989904723e */ /* 0x000fe400000010ff */
[----:B------:R-:W-:Y:S01]  /*56a0*/  @P1 IADD3 R2, R0, 0x10, RZ ;  /* 0x0000001000021810 */ /* 0x000fe20007ffe0ff */
[----:B------:R-:W-:Y:S01]  /*56b0*/  STS [R0+0x400], R5 ;  /* 0x0004000500007388 */ /* 0x000fe20000000800 */
[----:B------:R-:W-:-:S02]  /*56c0*/  R2P PR, R3, 0x6 ;  /* 0x0000000603007804 */ /* 0x000fc40000000000 */
[----:B------:R-:W-:Y:S01]  /*56d0*/  MOV R3, 0x20 ;  /* 0x0000002000037802 */ /* 0x000fe20000000f00 */
[----:B------:R2:W-:Y:S01]  /*56e0*/  STS [R2], R4 ;  /* 0x0000000402007388 */ /* 0x0005e20000000800 */
[----:B------:R-:W-:Y:S02]  /*56f0*/  F2FP.BF16.F32.PACK_AB R7, R7, R154 ;  /* 0x0000009a0707723e */ /* 0x000fe400000010ff */
        /* <DEDUP_REMOVED lines=10> */
[----:B-1----:R-:W-:Y:S01]  /*57a0*/  MOV R6, 0x40 ;  /* 0x0000004000067802 */ /* 0x002fe20000000f00 */
[----:B------:R-:W-:Y:S01]  /*57b0*/  STS [R2+0x2000], R10 ;  /* 0x0020000a02007388 */ /* 0x000fe20000000800 */
[----:B------:R-:W-:Y:S02]  /*57c0*/  F2FP.BF16.F32.PACK_AB R18, R43, R18 ;  /* 0x000000122b12723e */ /* 0x000fe400000010ff */
[----:B------:R-:W-:Y:S01]  /*57d0*/  SEL R6, R6, 0xffffffc0, !P2 ;  /* 0xffffffc006067807 */ /* 0x000fe20005000000 */
[----:B------:R1:W-:Y:S01]  /*57e0*/  STS [R2+0x2400], R13 ;  /* 0x0024000d02007388 */ /* 0x0003e20000000800 */
[----:B------:R-:W-:-:S02]  /*57f0*/  F2FP.BF16.F32.PACK_AB R17, R17, R44 ;  /* 0x0000002c1111723e */ /* 0x000fc400000010ff */
[----:B--2---:R-:W-:Y:S02]  /*5800*/  SEL R4, R3, 0xffffffe0, !P1 ;  /* 0xffffffe003047807 */ /* 0x004fe40004800000 */
[----:B------:R-:W-:Y:S02]  /*5810*/  ISETP.NE.AND P1, PT, RZ, UR4, PT ;  /* 0x00000004ff007c0c */ /* 0x000fe4000bf25270 */
[----:B------:R-:W-:Y:S02]  /*5820*/  IADD3 R3, R0, R4, RZ ;  /* 0x0000000400037210 */ /* 0x000fe40007ffe0ff */
[----:B---3--:R-:W-:Y:S02]  /*5830*/  IADD3 R7, R4, R2, RZ ;  /* 0x0000000204077210 */ /* 0x008fe40007ffe0ff */
[----:B------:R-:W-:Y:S01]  /*5840*/  F2FP.BF16.F32.PACK_AB R24, R47, R24 ;  /* 0x000000182f18723e */ /* 0x000fe200000010ff */
[----:B------:R2:W-:Y:S01]  /*5850*/  STS [R3+0x400], R11 ;  /* 0x0004000b03007388 */ /* 0x0005e20000000800 */
[----:B------:R-:W-:Y:S01]  /*5860*/  F2FP.BF16.F32.PACK_AB R22, R55, R54 ;  /* 0x000000363716723e */ /* 0x000fe200000010ff */
[----:B----4-:R-:W3:Y:S01]  /*5870*/  @P4 MUFU.LG2 R9, R240 ;  /* 0x000000f000094308 */ /* 0x010ee20000000c00 */
[----:B------:R-:W-:Y:S01]  /*5880*/  F2FP.BF16.F32.PACK_AB R21, R21, R19 ;  /* 0x000000131515723e */ /* 0x000fe200000010ff */
[----:B------:R4:W-:Y:S01]  /*5890*/  STS [R3], R12 ;  /* 0x0000000c03007388 */ /* 0x0009e20000000800 */
[----:B------:R-:W-:-:S02]  /*58a0*/  IADD3 R5, R0, R6, RZ ;  /* 0x0000000600057210 */ /* 0x000fc40007ffe0ff */
[----:B------:R-:W-:Y:S01]  /*58b0*/  F2FP.BF16.F32.PACK_AB R20, R37, R133 ;  /* 0x000000852514723e */ /* 0x000fe200000010ff */
[----:B------:R-:W-:Y:S01]  /*58c0*/  STS [R7], R15 ;  /* 0x0000000f07007388 */ /* 0x000fe20000000800 */
[----:B------:R-:W-:Y:S02]  /*58d0*/  F2FP.BF16.F32.PACK_AB R19, R26, R27 ;  /* 0x0000001b1a13723e */ /* 0x000fe400000010ff */
[----:B-----5:R-:W-:Y:S01]  /*58e0*/  IADD3 R8, R6, R2, RZ ;  /* 0x0000000206087210 */ /* 0x020fe20007ffe0ff */
[----:B------:R5:W-:Y:S01]  /*58f0*/  STS [R7+0x400], R14 ;  /* 0x0004000e07007388 */ /* 0x000be20000000800 */
[----:B------:R-:W-:Y:S01]  /*5900*/  F2FP.BF16.F32.PACK_AB R25, R59, R25 ;  /* 0x000000193b19723e */ /* 0x000fe200000010ff */
[----:B-1----:R-:W1:Y:S01]  /*5910*/  @P5 LDC R13, c[0x0][0x2e8] ;  /* 0x0000ba00ff0d5b82 */ /* 0x002e620000000800 */
[----:B------:R-:W-:Y:S01]  /*5920*/  F2FP.BF16.F32.PACK_AB R31, R63, R31 ;  /* 0x0000001f3f1f723e */ /* 0x000fe200000010ff */
[----:B------:R3:W-:Y:S01]  /*5930*/  STS [R3+0x2000], R16 ;  /* 0x0020001003007388 */ /* 0x0007e20000000800 */
[----:B------:R-:W-:-:S02]  /*5940*/  F2FP.BF16.F32.PACK_AB R30, R69, R137 ;  /* 0x00000089451e723e */ /* 0x000fc400000010ff */
[----:B------:R-:W-:Y:S01]  /*5950*/  F2FP.BF16.F32.PACK_AB R29, R29, R70 ;  /* 0x000000461d1d723e */ /* 0x000fe200000010ff */
[----:B------:R-:W-:Y:S01]  /*5960*/  STS [R3+0x2400], R18 ;  /* 0x0024001203007388 */ /* 0x000fe20000000800 */
[----:B------:R-:W-:Y:S02]  /*5970*/  IADD3 R4, R3, R6, RZ ;  /* 0x0000000603047210 */ /* 0x000fe40007ffe0ff */
[----:B------:R-:W-:Y:S01]  /*5980*/  F2FP.BF16.F32.PACK_AB R27, R81, R80 ;  /* 0x00000050511b723e */ /* 0x000fe200000010ff */
[----:B------:R3:W-:Y:S01]  /*5990*/  STS [R7+0x2000], R17 ;  /* 0x0020001107007388 */ /* 0x0007e20000000800 */
[----:B--2---:R-:W2:Y:S01]  /*59a0*/  @P1 LDC.64 R10, c[0x0][0x2c0] ;  /* 0x0000b000ff0a1b82 */ /* 0x004ea20000000a00 */
[----:B------:R-:W-:Y:S02]  /*59b0*/  F2FP.BF16.F32.PACK_AB R26, R83, R82 ;  /* 0x00000052531a723e */ /* 0x000fe400000010ff */
[----:B------:R-:W-:Y:S01]  /*59c0*/  STS [R7+0x2400], R24 ;  /* 0x0024001807007388 */ /* 0x000fe20000000800 */
[----:B------:R-:W-:-:S02]  /*59d0*/  IADD3 R6, R7, R6, RZ ;  /* 0x0000000607067210 */ /* 0x000fc40007ffe0ff */
[----:B------:R-:W-:Y:S01]  /*59e0*/  F2FP.BF16.F32.PACK_AB R28, R28, R72 ;  /* 0x000000481c1c723e */ /* 0x000fe200000010ff */
[----:B------:R-:W-:Y:S01]  /*59f0*/  STS [R5], R23 ;  /* 0x0000001705007388 */ /* 0x000fe20000000800 */
[----:B------:R-:W-:Y:S01]  /*5a00*/  F2FP.BF16.F32.PACK_AB R52, R75, R52 ;  /* 0x000000344b34723e */ /* 0x000fe200000010ff */
[----:B----4-:R-:W4:Y:S01]  /*5a10*/  @P4 LDC R12, c[0x0][0x2e8] ;  /* 0x0000ba00ff0c4b82 */ /* 0x010f220000000800 */
[----:B------:R-:W-:Y:S01]  /*5a20*/  F2FP.BF16.F32.PACK_AB R51, R51, R76 ;  /* 0x0000004c3333723e */ /* 0x000fe200000010ff */
[----:B------:R-:W-:Y:S01]  /*5a30*/  STS [R5+0x400], R22 ;  /* 0x0004001605007388 */ /* 0x000fe20000000800 */
[----:B------:R-:W-:Y:S01]  /*5a40*/  F2FP.BF16.F32.PACK_AB R50, R79, R50 ;  /* 0x000000324f32723e */ /* 0x000fe200000010ff */
[----:B-----5:R-:W-:Y:S01]  /*5a50*/  @P3 MUFU.LG2 R14, R239 ;  /* 0x000000ef000e3308 */ /* 0x020fe20000000c00 */
[----:B------:R-:W-:Y:S01]  /*5a60*/  F2FP.BF16.F32.PACK_AB R49, R85, R84 ;  /* 0x000000545531723e */ /* 0x000fe200000010ff */
[----:B------:R-:W-:Y:S01]  /*5a70*/  STS [R8], R20 ;  /* 0x0000001408007388 */ /* 0x000fe20000000800 */
[----:B------:R-:W-:Y:S01]  /*5a80*/  F2FP.BF16.F32.PACK_AB R48, R48, R86 ;  /* 0x000000563030723e */ /* 0x000fe200000010ff */
[----:B---3--:R-:W3:Y:S01]  /*5a90*/  @P3 LDC R16, c[0x0][0x2e8] ;  /* 0x0000ba00ff103b82 */ /* 0x008ee20000000800 */
[----:B------:R-:W-:Y:S01]  /*5aa0*/  F2FP.BF16.F32.PACK_AB R45, R93, R92 ;  /* 0x0000005c5d2d723e */ /* 0x000fe200000010ff */
[----:B------:R-:W-:Y:S01]  /*5ab0*/  STS [R8+0x400], R19 ;  /* 0x0004001308007388 */ /* 0x000fe20000000800 */
[----:B------:R-:W-:-:S02]  /*5ac0*/  F2FP.BF16.F32.PACK_AB R44, R95, R94 ;  /* 0x0000005e5f2c723e */ /* 0x000fc400000010ff */
[----:B------:R-:W-:Y:S01]  /*5ad0*/  F2FP.BF16.F32.PACK_AB R47, R89, R88 ;  /* 0x00000058592f723e */ /* 0x000fe200000010ff */
[----:B------:R-:W-:Y:S01]  /*5ae0*/  STS [R5+0x2000], R21 ;  /* 0x0020001505007388 */ /* 0x000fe20000000800 */
[----:B------:R-:W-:Y:S01]  /*5af0*/  F2FP.BF16.F32.PACK_AB R46, R91, R46 ;  /* 0x0000002e5b2e723e */ /* 0x000fe200000010ff */
[----:B------:R-:W5:Y:S01]  /*5b00*/  @P0 LDC R17, c[0x0][0x2e8] ;  /* 0x0000ba00ff110b82 */ /* 0x000f620000000800 */
[----:B------:R-:W-:Y:S01]  /*5b10*/  F2FP.BF16.F32.PACK_AB R43, R157, R156 ;  /* 0x0000009c9d2b723e */ /* 0x000fe200000010ff */
[----:B------:R1:W-:Y:S01]  /*5b20*/  STS [R5+0x2400], R25 ;  /* 0x0024001905007388 */ /* 0x0003e20000000800 */
[----:B------:R-:W-:Y:S02]  /*5b30*/  F2FP.BF16.F32.PACK_AB R42, R159, R42 ;  /* 0x0000002a9f2a723e */ /* 0x000fe400000010ff */
[----:B------:R-:W-:Y:S01]  /*5b40*/  F2FP.BF16.F32.PACK_AB R41, R97, R96 ;  /* 0x000000606129723e */ /* 0x000fe200000010ff */
[----:B------:R-:W-:Y:S01]  /*5b50*/  STS [R8+0x2000], R32 ;  /* 0x0020002008007388 */ /* 0x000fe20000000800 */
[----:B------:R-:W-:-:S02]  /*5b60*/  F2FP.BF16.F32.PACK_AB R40, R99, R98 ;  /* 0x000000626328723e */ /* 0x000fc400000010ff */
[----:B------:R-:W-:Y:S01]  /*5b70*/  ISETP.NE.AND P2, PT, RZ, UR5, PT ;  /* 0x00000005ff007c0c */ /* 0x000fe2000bf45270 */
[----:B------:R-:W-:Y:S01]  /*5b80*/  STS [R8+0x2400], R31 ;  /* 0x0024001f08007388 */ /* 0x000fe20000000800 */
[----:B------:R-:W-:Y:S02]  /*5b90*/  F2FP.BF16.F32.PACK_AB R37, R109, R108 ;  /* 0x0000006c6d25723e */ /* 0x000fe400000010ff */
        /* <DEDUP_REMOVED lines=8> */
[----:B------:R-:W-:Y:S02]  /*5c20*/  ISETP.NE.OR P6, PT, RZ, UR4, !P2 ;  /* 0x00000004ff007c0c */ /* 0x000fe4000d7c5670 */
        /* <DEDUP_REMOVED lines=8> */
[----:B------:R-:W-:Y:S01]  /*5cb0*/  F2FP.BF16.F32.PACK_AB R56, R115, R56 ;  /* 0x000000387338723e */ /* 0x000fe200000010ff */
[----:B------:R-:W4:Y:S01]  /*5cc0*/  @!P6 LDC R15, c[0x0][0x2c4] ;  /* 0x0000b100ff0feb82 */ /* 0x000f220000000800 */
        /* <DEDUP_REMOVED lines=12> */
[----:B-1----:R-:W-:Y:S01]  /*5d90*/  MOV R25, 0x7f800000 ;  /* 0x7f80000000197802 */ /* 0x002fe20000000f00 */
[----:B------:R-:W-:Y:S01]  /*5da0*/  STS [R2+0x4000], R45 ;  /* 0x0040002d02007388 */ /* 0x000fe20000000800 */
[----:B------:R-:W-:-:S02]  /*5db0*/  F2FP.BF16.F32.PACK_AB R67, R67, R168 ;  /* 0x000000a84343723e */ /* 0x000fc400000010ff */
[----:B------:R-:W-:Y:S01]  /*5dc0*/  F2FP.BF16.F32.PACK_AB R66, R171, R66 ;  /* 0x00000042ab42723e */ /* 0x000fe200000010ff */
[----:B------:R-:W-:Y:S01]  /*5dd0*/  STS [R2+0x4400], R44 ;  /* 0x0044002c02007388 */ /* 0x000fe20000000800 */
[----:B------:R-:W-:Y:S02]  /*5de0*/  MOV R24, 0x7f800000 ;  /* 0x7f80000000187802 */ /* 0x000fe40000000f00 */
[----:B------:R-:W-:Y:S01]  /*5df0*/  MOV R23, 0x7f800000 ;  /* 0x7f80000000177802 */ /* 0x000fe20000000f00 */
[----:B------:R-:W-:Y:S01]  /*5e00*/  STS [R0+0x6000], R47 ;  /* 0x0060002f00007388 */ /* 0x000fe20000000800 */
[----:B------:R-:W-:-:S03]  /*5e10*/  MOV R22, 0x7f800000 ;  /* 0x7f80000000167802 */ /* 0x000fc60000000f00 */
[----:B------:R1:W-:Y:S04]  /*5e20*/  STS [R0+0x6400], R46 ;  /* 0x0064002e00007388 */ /* 0x0003e80000000800 */
        /* <DEDUP_REMOVED lines=12> */
[----:B------:R-:W5:Y:S03]  /*5ef0*/  S2R R26, SR_CTAID.Y ;  /* 0x00000000001a7919 */ /* 0x000f660000002600 */
[----:B------:R-:W-:Y:S04]  /*5f00*/  STS [R5+0x4000], R59 ;  /* 0x0040003b05007388 */ /* 0x000fe80000000800 */
[----:B------:R-:W-:Y:S04]  /*5f10*/  STS [R5+0x4400], R58 ;  /* 0x0044003a05007388 */ /* 0x000fe80000000800 */
[----:B------:R-:W-:Y:S04]  /*5f20*/  STS [R8+0x4000], R55 ;  /* 0x0040003708007388 */ /* 0x000fe80000000800 */
[----:B------:R-:W-:Y:S01]  /*5f30*/  STS [R8+0x4400], R54 ;  /* 0x0044003608007388 */ /* 0x000fe20000000800 */
[----:B------:R-:W4:Y:S01]  /*5f40*/  S2R R29, SR_CTAID.X ;  /* 0x00000000001d7919 */ /* 0x000f220000002500 */
[----:B---3--:R-:W-:-:S02]  /*5f50*/  @P1 IMAD R7, R11, R10, RZ ;  /* 0x0000000a0b071224 */ /* 0x008fc400078e02ff */
[----:B------:R-:W2:Y:S01]  /*5f60*/  @!P1 LDC R11, c[0x0][0x2c4] ;  /* 0x0000b100ff0b9b82 */ /* 0x000ea20000000800 */
[----:B------:R-:W-:Y:S01]  /*5f70*/  STS [R5+0x6000], R57 ;  /* 0x0060003905007388 */ /* 0x000fe20000000800 */
[----:B------:R-:W3:Y:S03]  /*5f80*/  @P5 MUFU.LG2 R10, R241 ;  /* 0x000000f1000a5308 */ /* 0x000ee60000000c00 */
[----:B------:R1:W-:Y:S04]  /*5f90*/  STS [R5+0x6400], R56 ;  /* 0x0064003805007388 */ /* 0x0003e80000000800 */
[----:B------:R-:W-:Y:S01]  /*5fa0*/  STS [R8+0x6000], R53 ;  /* 0x0060003508007388 */ /* 0x000fe20000000800 */
[----:B-----5:R-:W-:-:S03]  /*5fb0*/  SHF.R.S32.HI R27, RZ, 0x1f, R26 ;  /* 0x0000001fff1b7819 */ /* 0x020fc6000001141a */
[----:B------:R5:W-:Y:S01]  /*5fc0*/  STS [R8+0x6400], R61 ;  /* 0x0064003d08007388 */ /* 0x000be20000000800 */
[----:B------:R-:W3:Y:S03]  /*5fd0*/  S2R R28, SR_CTAID.Z ;  /* 0x00000000001c7919 */ /* 0x000ee60000002700 */
[----:B------:R-:W-:Y:S01]  /*5fe0*/  STS [R4+0x4000], R60 ;  /* 0x0040003c04007388 */ /* 0x000fe20000000800 */
[----:B--2---:R-:W-:-:S03]  /*5ff0*/  @!P1 SEL R7, R11, R2, !P2 ;  /* 0x000000020b079207 */ /* 0x004fc60005000000 */
[----:B------:R-:W-:Y:S01]  /*6000*/  STS [R4+0x4400], R63 ;  /* 0x0044003f04007388 */ /* 0x000fe20000000800 */
[----:B------:R-:W-:-:S03]  /*6010*/  CS2R R2, SRZ ;  /* 0x0000000000027805 */ /* 0x000fc6000001ff00 */
[----:B------:R-:W-:Y:S01]  /*6020*/  STS [R6+0x4000], R62 ;  /* 0x0040003e06007388 */ /* 0x000fe20000000800 */
[----:B-1----:R-:W-:Y:S01]  /*6030*/  @P1 MOV R5, 0x1 ;  /* 0x0000000100051802 */ /* 0x002fe20000000f00 */
[----:B------:R-:W-:Y:S02]  /*6040*/  @!P1 IMAD R5, R7, R0, RZ ;  /* 0x0000000007059224 */ /* 0x000fe400078e02ff */
[----:B------:R-:W-:Y:S01]  /*6050*/  STS [R6+0x4400], R64 ;  /* 0x0044004006007388 */ /* 0x000fe20000000800 */
[C---:B----4-:R-:W-:Y:S02]  /*6060*/  @!P6 IMAD R0, R26.reuse, R15, RZ ;  /* 0x0000000f1a00e224 */ /* 0x050fe400078e02ff */
[----:B------:R-:W1:Y:S01]  /*6070*/  @P0 MUFU.LG2 R15, R238 ;  /* 0x000000ee000f0308 */ /* 0x000e620000000c00 */
[----:B------:R-:W-:Y:S01]  /*6080*/  STS [R4+0x6000], R65 ;  /* 0x0060004104007388 */ /* 0x000fe20000000800 */
[----:B-----5:R-:W2:Y:S01]  /*6090*/  @P1 LDC R8, c[0x0][0x2c0] ;  /* 0x0000b000ff081b82 */ /* 0x020ea20000000800 */
[----:B------:R-:W-:Y:S01]  /*60a0*/  IMAD R5, R26, R5, RZ ;  /* 0x000000051a057224 */ /* 0x000fe200078e02ff */
[----:B------:R-:W-:Y:S01]  /*60b0*/  @!P6 SHF.R.S32.HI R3, RZ, 0x1f, R0 ;  /* 0x0000001fff03e819 */ /* 0x000fe20000011400 */
[----:B------:R4:W-:Y:S01]  /*60c0*/  STS [R4+0x6400], R68 ;  /* 0x0064004404007388 */ /* 0x0009e20000000800 */
[----:B------:R-:W-:-:S03]  /*60d0*/  @!P6 MOV R2, R0 ;  /* 0x000000000002e202 */ /* 0x000fc60000000f00 */
[----:B------:R-:W-:Y:S04]  /*60e0*/  STS [R6+0x6000], R67 ;  /* 0x0060004306007388 */ /* 0x000fe80000000800 */
[----:B------:R5:W-:Y:S01]  /*60f0*/  STS [R6+0x6400], R66 ;  /* 0x0064004206007388 */ /* 0x000be20000000800 */
[----:B------:R-:W-:Y:S01]  /*6100*/  @!P1 MOV R8, 0x1 ;  /* 0x0000000100089802 */ /* 0x000fe20000000f00 */
[----:B----4-:R-:W-:Y:S01]  /*6110*/  @P4 FMUL.FTZ R4, R9, 0.69314718246459960938 ;  /* 0x3f31721809044820 */ /* 0x010fe20000410000 */
[----:B------:R-:W-:-:S03]  /*6120*/  SEL R9, R5, RZ, P6 ;  /* 0x000000ff05097207 */ /* 0x000fc60003000000 */
[----:B--2---:R-:W-:Y:S02]  /*6130*/  IMAD R5, R29, R8, RZ ;  /* 0x000000081d057224 */ /* 0x004fe400078e02ff */
[----:B------:R-:W-:Y:S01]  /*6140*/  @P4 FFMA.FTZ R25, R135, R12, R4 ;  /* 0x0000000c87194223 */ /* 0x000fe20000010004 */
[----:B------:R-:W-:Y:S01]  /*6150*/  BAR.SYNC.DEFER_BLOCKING 0x0 ;  /* 0x0000000000007b1d */ /* 0x000fe20000010000 */
[----:B------:R-:W-:Y:S01]  /*6160*/  LOP3.LUT P4, RZ, R251, 0x3, RZ, 0xc0, !PT ;  /* 0x00000003fbff7812 */ /* 0x000fe2000788c0ff */
[----:B---3--:R-:W-:Y:S02]  /*6170*/  IMAD R4, R28, R7, R9 ;  /* 0x000000071c047224 */ /* 0x008fe400078e0209 */
[----:B-----5:R-:W-:Y:S01]  /*6180*/  @P5 FMUL.FTZ R6, R10, 0.69314718246459960938 ;  /* 0x3f3172180a065820 */ /* 0x020fe20000410000 */
        /* <DEDUP_REMOVED lines=57> */
.L_x_1095:
[----:B------:R-:W-:Y:S05]  /*6520*/  BSYNC B0 ;  /* 0x0000000000007941 */ /* 0x000fea0003800000 */
.L_x_1094:
        /* <DEDUP_REMOVED lines=71> */
.L_x_1096:
        /* <DEDUP_REMOVED lines=14> */
.L_x_2930:


//--------------------- .text._ZN5flash16flash_fwd_kernelI23Flash_fwd_kernel_traitsILi128ELi128ELi32ELi4ELb0ELb0EN7cutlass10bfloat16_tE19Flash_kernel_traitsILi128ELi128ELi32ELi4ES3_EELb0ELb0ELb0ELb0ELb0ELb0ELb0ELb0EEEvNS_16Flash_fwd_paramsE --------------------------
	.section	.text._ZN5flash16flash_fwd_kernelI23Flash_fwd_kernel_traitsILi128ELi128ELi32ELi4ELb0ELb0EN7cutlass10bfloat16_tE19Flash_kernel_traitsILi128ELi128ELi32ELi4ES3_EELb0ELb0ELb0ELb0ELb0ELb0ELb0ELb0EEEvNS_16Flash_fwd_paramsE,"ax",@progbits
	.align	128
        .global         _ZN5flash16flash_fwd_kernelI23Flash_fwd_kernel_traitsILi128ELi128ELi32ELi4ELb0ELb0EN7cutlass10bfloat16_tE19Flash_kernel_traitsILi128ELi128ELi32ELi4ES3_EELb0ELb0ELb0ELb0ELb0ELb0ELb0ELb0EEEvNS_16Flash_fwd_paramsE
        .type           _ZN5flash16flash_fwd_kernelI23Flash_fwd_kernel_traitsILi128ELi128ELi32ELi4ELb0ELb0EN7cutlass10bfloat16_tE19Flash_kernel_traitsILi128ELi128ELi32ELi4ES3_EELb0ELb0ELb0ELb0ELb0ELb0ELb0ELb0EEEvNS_16Flash_fwd_paramsE,@function
        .size           _ZN5flash16flash_fwd_kernelI23Flash_fwd_kernel_traitsILi128ELi128ELi32ELi4ELb0ELb0EN7cutlass10bfloat16_tE19Flash_kernel_traitsILi128ELi128ELi32ELi4ES3_EELb0ELb0ELb0ELb0ELb0ELb0ELb0ELb0EEEvNS_16Flash_fwd_paramsE,(.L_x_2931 - _ZN5flash16flash_fwd_kernelI23Flash_fwd_kernel_traitsILi128ELi128ELi32ELi4ELb0ELb0EN7cutlass10bfloat16_tE19Flash_kernel_traitsILi128ELi128ELi32ELi4ES3_EELb0ELb0ELb0ELb0ELb0ELb0ELb0ELb0EEEvNS_16Flash_fwd_paramsE)
        .other          _ZN5flash16flash_fwd_kernelI23Flash_fwd_kernel_traitsILi128ELi128ELi32ELi4ELb0ELb0EN7cutlass10bfloat16_tE19Flash_kernel_traitsILi128ELi128ELi32ELi4ES3_EELb0ELb0ELb0ELb0ELb0ELb0ELb0ELb0EEEvNS_16Flash_fwd_paramsE,@"STO_CUDA_ENTRY STV_DEFAULT"
_ZN5flash16flash_fwd_kernelI23Flash_fwd_kernel_traitsILi128ELi128ELi32ELi4ELb0ELb0EN7cutlass10bfloat16_tE19Flash_kernel_traitsILi128ELi128ELi32ELi4ES3_EELb0ELb0ELb0ELb0ELb0ELb0ELb0ELb0EEEvNS_16Flash_fwd_paramsE:
.text._ZN5flash16flash_fwd_kernelI23Flash_fwd_kernel_traitsILi128ELi128ELi32ELi4ELb0ELb0EN7cutlass10bfloat16_tE19Flash_kernel_traitsILi128ELi128ELi32ELi4ES3_EELb0ELb0ELb0ELb0ELb0ELb0ELb0ELb0EEEvNS_16Flash_fwd_paramsE:
        /* <DEDUP_REMOVED lines=28> */
[----:B------:R-:W3:Y:S08]  /*01c0*/  S2R R33, SR_CTAID.Z ;  /* 0x0000000000217919 */ /* 0x000ef00000002700 */
[----:B------:R1:W5:Y:S01]  /*01d0*/  @!P0 LDG.E R13, desc[UR8][R6.64] ;  /* 0x00000008060d8981 */ /* 0x000362000c1e1900 */
[----:B------:R-:W-:-:S04]  /*01e0*/  ISETP.NE.U32.AND P0, PT, R2, RZ, PT ;  /* 0x000000ff0200720c */ /* 0x000fc80003f05070 */
[----:B------:R-:W-:Y:S01]  /*01f0*/  ISETP.NE.AND.EX P0, PT, R3, RZ, PT, P0 ;  /* 0x000000ff0300720c */ /* 0x000fe20003f05300 */
[----:B----4-:R-:W-:Y:S01]  /*0200*/  @P2 IMAD.IADD R14, R0, 0x1, -R17 ;  /* 0x00000001000e2824 */ /* 0x010fe200078e0a11 */
[----:B------:R1:W-:Y:S05]  /*0210*/  STL [R1+0x18], R17 ;  /* 0x0000181101007387 */ /* 0x0003ea0000100800 */
[----:B------:R-:W4:Y:S06]  /*0220*/  @!P2 LDC R14, c[0x0][0x2c4] ;  /* 0x0000b100ff0eab82 */ /* 0x000f2c0000000800 */
[----:B--23--:R-:W-:Y:S05]  /*0230*/  @!P0 BRA `(.L_x_1097) ;  /* 0x0000000000108947 */ /* 0x00cfea0003800000 */
[----:B------:R-:W1:Y:S02]  /*0240*/  @P3 LDG.E R0, desc[UR8][R6.64+0x4] ;  /* 0x0000040806003981 */ /* 0x000e64000c1e1900 */
[----:B-1---5:R-:W-:-:S06]  /*0250*/  @P3 IADD3 R4, R0, -R13, RZ ;  /* 0x8000000d00043210 */ /* 0x022fcc0007ffe0ff */
[----:B------:R2:W5:Y:S01]  /*0260*/  @!P3 LDG.E R4, desc[UR8][R6.64] ;  /* 0x000000080604b981 */ /* 0x000562000c1e1900 */
[----:B------:R-:W-:Y:S05]  /*0270*/  BRA `(.L_x_1098) ;  /* 0x0000000000047947 */ /* 0x000fea0003800000 */
.L_x_1097:
[----:B-1----:R-:W1:Y:S02]  /*0280*/  LDC R4, c[0x0][0x2c8] ;  /* 0x0000b200ff047b82 */ /* 0x002e640000000800 */
.L_x_1098:
[----:B------:R-:W3:Y:S02]  /*0290*/  LDC.64 R2, c[0x0][0x308] ;  /* 0x0000c200ff027b82 */ /* 0x000ee40000000a00 */
[----:B---3--:R-:W-:-:S04]  /*02a0*/  ISETP.NE.U32.AND P1, PT, R2, RZ, PT ;  /* 0x000000ff0200720c */ /* 0x008fc80003f25070 */
[----:B------:R-:W-:-:S13]  /*02b0*/  ISETP.NE.AND.EX P1, PT, R3, RZ, PT, P1 ;  /* 0x000000ff0300720c */ /* 0x000fda0003f25310 */
[----:B------:R-:W3:Y:S01]  /*02c0*/  @P1 LDC.64 R2, c[0x0][0x308] ;  /* 0x0000c200ff021b82 */ /* 0x000ee20000000a00 */
[----:B------:R-:W-:-:S07]  /*02d0*/  IMAD.SHL.U32 R29, R26, 0x80, RZ ;  /* 0x000000801a1d7824 */ /* 0x000fce00078e00ff */
[----:B------:R-:W1:Y:S01]  /*02e0*/  @!P1 LDC R5, c[0x0][0x2cc] ;  /* 0x0000b300ff059b82 */ /* 0x000e620000000800 */
[----:B----4-:R-:W-:Y:S01]  /*02f0*/  ISETP.GT.AND P0, PT, R14, R29, PT ;  /* 0x0000001d0e00720c */ /* 0x010fe20003f04270 */
[----:B---3--:R-:W-:-:S05]  /*0300*/  @P1 IMAD.WIDE R2, R31, 0x4, R2 ;  /* 0x000000041f021825 */ /* 0x008fca00078e0202 */
[----:B------:R3:W5:Y:S01]  /*0310*/  @P1 LDG.E R0, desc[UR8][R2.64] ;  /* 0x0000000802001981 */ /* 0x000762000c1e1900 */
[----:B------:R-:W4:Y:S06]  /*0320*/  @!P1 LDC.64 R2, c[0x0][0x318] ;  /* 0x0000c600ff029b82 */ /* 0x000f2c0000000a00 */
[----:B-1-3--:R-:W-:Y:S05]  /*0330*/  @!P0 EXIT ;  /* 0x000000000000894d */ /* 0x00afea0003800000 */
[----:B----4-:R-:W-:Y:S01]  /*0340*/  @!P1 ISETP.NE.U32.AND P0, PT, R2, RZ, PT ;  /* 0x000000ff0200920c */ /* 0x010fe20003f05070 */
[----:B-----5:R-:W-:Y:S01]  /*0350*/  @P1 IMAD.IADD R64, R0, 0x1, -R9 ;  /* 0x0000000100401824 */ /* 0x020fe200078e0a09 */
[----:B------:R-:W1:Y:S02]  /*0360*/  S2R R99, SR_TID.X ;  /* 0x0000000000637919 */ /* 0x000e640000002100 */
[----:B------:R-:W-:-:S04]  /*0370*/  @!P1 ISETP.NE.AND.EX P0, PT, R3, RZ, PT, P0 ;  /* 0x000000ff0300920c */ /* 0x000fc80003f05300 */
[----:B------:R-:W-:-:S04]  /*0380*/  @!P1 SEL R0, R5, RZ, P0 ;  /* 0x000000ff05009207 */ /* 0x000fc80000000000 */
[----:B------:R-:W-:-:S04]  /*0390*/  @!P1 IADD3 R64, R0, R4, -R9 ;  /* 0x0000000400409210 */ /* 0x000fc80007ffe809 */
[C---:B------:R-:W-:Y:S01]  /*03a0*/  ISETP.GE.AND P0, PT, R64.reuse, 0x1, PT ;  /* 0x000000014000780c */ /* 0x040fe20003f06270 */
[----:B------:R-:W-:-:S05]  /*03b0*/  VIADD R0, R64, 0x1f ;  /* 0x0000001f40007836 */ /* 0x000fca0000000000 */
[----:B------:R-:W-:-:S04]  /*03c0*/  SHF.R.S32.HI R2, RZ, 0x1f, R0 ;  /* 0x0000001fff027819 */ /* 0x000fc80000011400 */
[----:B------:R-:W-:-:S03]  /*03d0*/  LEA.HI R227, R2, R0, RZ, 0x5 ;  /* 0x0000000002e37211 */ /* 0x000fc600078f28ff */
[----:B------:R-:W-:Y:S05]  /*03e0*/  @!P0 BRA `(.L_x_1099) ;  /* 0x0000008c00c88947 */ /* 0x000fea0003800000 */
[----:B------:R-:W3:Y:S01]  /*03f0*/  LDC R19, c[0x0][0x278] ;  /* 0x00009e00ff137b82 */ /* 0x000ee20000000800 */
[----:B------:R-:W-:Y:S02]  /*0400*/  ISETP.NE.AND P2, PT, R17, -0x1, PT ;  /* 0xffffffff1100780c */ /* 0x000fe40003f45270 */
[----:B-1----:R-:W-:Y:S02]  /*0410*/  SHF.R.S32.HI R32, RZ, 0x1f, R99 ;  /* 0x0000001fff207819 */ /* 0x002fe40000011463 */
[----:B------:R-:W-:Y:S02]  /*0420*/  IADD3 R22, -R29, R14, RZ ;  /* 0x0000000e1d167210 */ /* 0x000fe40007ffe1ff */
[----:B------:R-:W-:Y:S02]  /*0430*/  LEA.HI R5, R32, R99, RZ, 0x3 ;  /* 0x0000006320057211 */ /* 0x000fe400078f18ff */
[----:B------:R-:W-:Y:S01]  /*0440*/  IABS R10, R33 ;  /* 0x00000021000a7213 */ /* 0x000fe20000000000 */
[----:B------:R1:W-:Y:S01]  /*0450*/  STL [R1+0x4], R22 ;  /* 0x0000041601007387 */ /* 0x0003e20000100800 */
[----:B------:R-:W-:-:S02]  /*0460*/  SHF.R.S32.HI R12, RZ, 0x3, R5 ;  /* 0x00000003ff0c7819 */ /* 0x000fc40000011405 */
[----:B------:R-:W-:Y:S01]  /*0470*/  ISETP.NE.AND P1, PT, R13, -0x1, PT ;  /* 0xffffffff0d00780c */ /* 0x000fe20003f25270 */
[----:B--2---:R-:W2:Y:S01]  /*0480*/  @!P2 LDC.64 R6, c[0x0][0x228] ;  /* 0x00008a00ff06ab82 */ /* 0x004ea20000000a00 */
[----:B------:R-:W-:Y:S01]  /*0490*/  LEA.HI R23, R32, R99, RZ, 0x4 ;  /* 0x0000006320177211 */ /* 0x000fe200078f20ff */
[----:B------:R-:W-:-:S05]  /*04a0*/  VIADD R4, R12, 0x20 ;  /* 0x000000200c047836 */ /* 0x000fca0000000000 */
[----:B------:R-:W-:Y:S01]  /*04b0*/  ISETP.GE.AND P4, PT, R4, R22, PT ;  /* 0x000000160400720c */ /* 0x000fe20003f86270 */
[----:B------:R-:W4:Y:S01]  /*04c0*/  @P2 LDC.64 R14, c[0x0][0x240] ;  /* 0x00009000ff0e2b82 */ /* 0x000f220000000a00 */
[----:B------:R-:W-:Y:S02]  /*04d0*/  @!P2 SHF.R.S32.HI R4, RZ, 0x1f, R31 ;  /* 0x0000001fff04a819 */ /* 0x000fe4000001141f */
[----:B---3--:R-:W-:-:S05]  /*04e0*/  IABS R0, R19 ;  /* 0x0000001300007213 */ /* 0x008fca0000000000 */
[----:B------:R-:W-:Y:S01]  /*04f0*/  IMAD.MOV.U32 R16, RZ, RZ, R0 ;  /* 0x000000ffff107224 */ /* 0x000fe200078e0000 */
[----:B------:R-:W3:Y:S03]  /*0500*/  @P1 LDC.64 R24, c[0x0][0x250] ;  /* 0x00009400ff181b82 */ /* 0x000ee60000000a00 */
[----:B------:R-:W5:Y:S01]  /*0510*/  I2F.RP R2, R16 ;  /* 0x0000001000027306 */ /* 0x000f620000209400 */
[----:B--2---:R-:W-:-:S04]  /*0520*/  @!P2 IMAD R4, R4, R6, RZ ;  /* 0x000000060404a224 */ /* 0x004fc800078e02ff */
[----:B------:R-:W2:Y:S01]  /*0530*/  @P1 LDC.64 R20, c[0x0][0x248] ;  /* 0x00009200ff141b82 */ /* 0x000ea20000000a00 */
[C---:B------:R-:W-:Y:S02]  /*0540*/  @!P2 IMAD R8, R31.reuse, R7, R4 ;  /* 0x000000071f08a224 */ /* 0x040fe400078e0204 */
[----:B------:R-:W-:Y:S01]  /*0550*/  @!P2 IMAD.WIDE.U32 R6, R31, R6, RZ ;  /* 0x000000061f06a225 */ /* 0x000fe200078e00ff */
[----:B-----5:R-:W5:Y:S03]  /*0560*/  MUFU.RCP R2, R2 ;  /* 0x0000000200027308 */ /* 0x020f660000001000 */
[----:B-----5:R-:W-:-:S05]  /*0570*/  VIADD R2, R2, 0xffffffe ;  /* 0x0ffffffe02027836 */ /* 0x020fca0000000000 */
[----:B------:R-:W5:Y:S02]  /*0580*/  F2I.FTZ.U32.TRUNC.NTZ R3, R2 ;  /* 0x0000000200037305 */ /* 0x000f64000021f000 */
[----:B-----5:R-:W-:Y:S02]  /*0590*/  IMAD.MOV R0, RZ, RZ, -R3 ;  /* 0x000000ffff007224 */ /* 0x020fe400078e0a03 */
[----:B------:R-:W-:Y:S02]  /*05a0*/  IMAD.MOV.U32 R2, RZ, RZ, RZ ;  /* 0x000000ffff027224 */ /* 0x000fe400078e00ff */
[----:B------:R-:W-:-:S04]  /*05b0*/  IMAD R0, R0, R16, RZ ;  /* 0x0000001000007224 */ /* 0x000fc800078e02ff */
[----:B------:R-:W-:Y:S01]  /*05c0*/  IMAD.HI.U32 R2, R3, R0, R2 ;  /* 0x0000000003027227 */ /* 0x000fe200078e0002 */
[----:B------:R-:W-:-:S03]  /*05d0*/  LOP3.LUT R3, R5, 0xfffffff8, RZ, 0xc0, !PT ;  /* 0xfffffff805037812 */ /* 0x000fc600078ec0ff */
[----:B------:R-:W-:Y:S02]  /*05e0*/  VIADD R0, R12, 0x30 ;  /* 0x000000300c007836 */ /* 0x000fe40000000000 */
[----:B------:R-:W-:Y:S01]  /*05f0*/  IMAD.HI.U32 R11, R2, R10, RZ ;  /* 0x0000000a020b7227 */ /* 0x000fe200078e00ff */
[----:B------:R-:W-:Y:S02]  /*0600*/  IADD3 R2, R12, 0x40, RZ ;  /* 0x000000400c027810 */ /* 0x000fe40007ffe0ff */
[-C--:B------:R-:W-:Y:S01]  /*0610*/  ISETP.GE.AND P3, PT, R0, R22.reuse, PT ;  /* 0x000000160000720c */ /* 0x080fe20003f66270 */
[----:B------:R-:W-:Y:S01]  /*0620*/  IMAD.MOV R0, RZ, RZ, -R11 ;  /* 0x000000ffff007224 */ /* 0x000fe200078e0a0b */
[----:B------:R-:W-:Y:S01]  /*0630*/  ISETP.GE.AND P0, PT, R2, R22, PT ;  /* 0x000000160200720c */ /* 0x000fe20003f06270 */
[----:B------:R-:W-:Y:S02]  /*0640*/  IMAD.SHL.U32 R2, R12, 0x40, RZ ;  /* 0x000000400c027824 */ /* 0x000fe400078e00ff */
[----:B------:R-:W-:-:S02]  /*0650*/  IMAD.IADD R28, R99, 0x1, -R3 ;  /* 0x00000001631c7824 */ /* 0x000fc400078e0a03 */
[----:B------:R-:W-:Y:S01]  /*0660*/  IMAD R4, R16, R0, R10 ;  /* 0x0000000010047224 */ /* 0x000fe200078e020a */
[----:B------:R-:W-:Y:S01]  /*0670*/  LOP3.LUT R0, R2, 0x1c0, RZ, 0xc0, !PT ;  /* 0x000001c002007812 */ /* 0x000fe200078ec0ff */
[C---:B----4-:R-:W-:Y:S01]  /*0680*/  @P2 IMAD.WIDE.U32 R2, R17.reuse, R14, RZ ;  /* 0x0000000e11022225 */ /* 0x050fe200078e00ff */
[----:B------:R-:W-:Y:S02]  /*0690*/  SHF.L.U32 R172, R28, 0x3, RZ ;  /* 0x000000031cac7819 */ /* 0x000fe400000006ff */
[----:B------:R-:W-:Y:S01]  /*06a0*/  ISETP.GT.U32.AND P5, PT, R16, R4, PT ;  /* 0x000000041000720c */ /* 0x000fe20003fa4070 */
[----:B------:R-:W-:Y:S01]  /*06b0*/  @P2 IMAD R18, R17, R15, R3 ;  /* 0x0000000f11122224 */ /* 0x000fe200078e0203 */
[----:B------:R-:W-:Y:S01]  /*06c0*/  LOP3.LUT R5, R0, 0x38, R172, 0xf8, !PT ;  /* 0x0000003800057812 */ /* 0x000fe200078ef8ac */
[----:B------:R-:W-:Y:S01]  /*06d0*/  @P2 IMAD.MOV.U32 R17, RZ, RZ, R2 ;  /* 0x000000ffff112224 */ /* 0x000fe200078e0002 */
[----:B------:R-:W-:Y:S01]  /*06e0*/  SHF.R.U32.HI R0, RZ, 0x3, R0 ;  /* 0x00000003ff007819 */ /* 0x000fe20000011600 */
[----:B------:R-:W-:Y:S01]  /*06f0*/  @!P2 IMAD.IADD R18, R7, 0x1, R8 ;  /* 0x000000010712a824 */ /* 0x000fe200078e0208 */
[----:B------:R-:W-:-:S02]  /*0700*/  @!P2 MOV R17, R6 ;  /* 0x000000060011a202 */ /* 0x000fc40000000f00 */
[----:B------:R-:W-:Y:S02]  /*0710*/  LOP3.LUT R14, R5, R0, RZ, 0x3c, !PT ;  /* 0x00000000050e7212 */ /* 0x000fe400078e3cff */
[----:B------:R-:W-:Y:S02]  /*0720*/  LOP3.LUT R0, R23, 0xfffffff0, RZ, 0xc0, !PT ;  /* 0xfffffff017007812 */ /* 0x000fe400078ec0ff */
[----:B------:R-:W-:Y:S01]  /*0730*/  LOP3.LUT R2, R33, R19, RZ, 0x3c, !PT ;  /* 0x0000001321027212 */ /* 0x000fe200078e3cff */
[----:B------:R-:W-:Y:S01]  /*0740*/  @!P5 IMAD.IADD R4, R4, 0x1, -R16 ;  /* 0x000000010404d824 */ /* 0x000fe200078e0a10 */
[----:B------:R-:W-:Y:S01]  /*0750*/  LEA.HI R10, R32, R99, RZ, 0x6 ;  /* 0x00000063200a7211 */ /* 0x000fe200078f30ff */
[----:B------:R-:W-:Y:S01]  /*0760*/  IMAD.IADD R6, R99, 0x1, -R0 ;  /* 0x0000000163067824 */ /* 0x000fe200078e0a00 */
[----:B------:R-:W-:Y:S02]  /*0770*/  ISETP.GE.AND P2, PT, R2, RZ, PT ;  /* 0x000000ff0200720c */ /* 0x000fe40003f46270 */
[----:B------:R-:W-:Y:S01]  /*0780*/  @P1 IADD3 R0, R9, R13, RZ ;  /* 0x0000000d09001210 */ /* 0x000fe20007ffe0ff */
[----:B------:R-:W-:Y:S01]  /*0790*/  IMAD.SHL.U32 R10, R10, 0x8, RZ ;  /* 0x000000080a0a7824 */ /* 0x000fe200078e00ff */
[----:B------:R-:W-:-:S02]  /*07a0*/  SHF.R.S32.HI R2, RZ, 0x1f, R6 ;  /* 0x0000001fff027819 */ /* 0x000fc40000011406 */
[----:B------:R-:W-:Y:S01]  /*07b0*/  ISETP.GE.U32.AND P6, PT, R4, R16, PT ;  /* 0x000000100400720c */ /* 0x000fe20003fc6070 */
[----:B------:R-:W-:Y:S01]  /*07c0*/  @P1 IMAD.IADD R4, R9, 0x1, R13 ;  /* 0x0000000109041824 */ /* 0x000fe200078e020d */
[----:B------:R-:W-:Y:S01]  /*07d0*/  LEA.HI R30, R2, R6, RZ, 0x3 ;  /* 0x00000006021e7211 */ /* 0x000fe200078f18ff */
[----:B---3--:R-:W-:Y:S01]  /*07e0*/  @P1 IMAD R8, R0, R25, RZ ;  /* 0x0000001900081224 */ /* 0x008fe200078e02ff */
[----:B------:R-:W-:Y:S01]  /*07f0*/  LOP3.LUT R226, R14, 0xfffffe00, R10, 0xf8, !PT ;  /* 0xfffffe000ee27812 */ /* 0x000fe200078ef80a */
[----:B------:R-:W-:Y:S01]  /*0800*/  @P1 IMAD.WIDE.U32 R2, R0, R24, RZ ;  /* 0x0000001800021225 */ /* 0x000fe200078e00ff */
[----:B------:R-:W-:-:S03]  /*0810*/  LOP3.LUT R7, R30, 0xfffffff8, RZ, 0xc0, !PT ;  /* 0xfffffff81e077812 */ /* 0x000fc600078ec0ff */
[----:B--2---:R-:W-:Y:S01]  /*0820*/  @P1 IMAD R0, R4, R21, RZ ;  /* 0x0000001504001224 */ /* 0x004fe200078e02ff */
[----:B------:R-:W-:Y:S01]  /*0830*/  IADD3 R29, R6, -R7, RZ ;  /* 0x80000007061d7210 */ /* 0x000fe20007ffe0ff */
[----:B------:R-:W-:-:S04]  /*0840*/  @P1 IMAD.WIDE.U32 R4, R4, R20, RZ ;  /* 0x0000001404041225 */ /* 0x000fc800078e00ff */
[----:B------:R-:W-:Y:S01]  /*0850*/  @P1 IMAD.IADD R16, R3, 0x1, R8 ;  /* 0x0000000103101824 */ /* 0x000fe200078e0208 */
[----:B------:R-:W-:Y:S01]  /*0860*/  @P1 IADD3 R15, R5, R0, RZ ;  /* 0x00000000050f1210 */ /* 0x000fe20007ffe0ff */
[----:B------:R-:W-:Y:S02]  /*0870*/  @P1 IMAD.MOV.U32 R14, RZ, RZ, R2 ;  /* 0x000000ffff0e1224 */ /* 0x000fe400078e0002 */
[----:B------:R-:W-:Y:S01]  /*0880*/  @P1 IMAD.MOV.U32 R10, RZ, RZ, R4 ;  /* 0x000000ffff0a1224 */ /* 0x000fe200078e0004 */
[----:B-1----:R-:W-:Y:S06]  /*0890*/  @P1 BRA `(.L_x_1100) ;  /* 0x0000000000341947 */ /* 0x002fec0003800000 */
        /* <DEDUP_REMOVED lines=13> */
.L_x_1100:
[----:B------:R-:W-:Y:S05]  /*0970*/  @P1 BRA `(.L_x_1101) ;  /* 0x0000000000341947 */ /* 0x000fea0003800000 */
        /* <DEDUP_REMOVED lines=13> */
.L_x_1101:
[----:B------:R-:W-:Y:S01]  /*0a50*/  @!P5 VIADD R11, R11, 0x1 ;  /* 0x000000010b0bd836 */ /* 0x000fe20000000000 */
[----:B------:R-:W-:Y:S01]  /*0a60*/  SHF.R.S32.HI R173, RZ, 0x1f, R172 ;  /* 0x0000001fffad7819 */ /* 0x000fe200000114ac */
[----:B------:R-:W-:Y:S01]  /*0a70*/  ULDC.64 UR4, c[0x0][0x258] ;  /* 0x0000960000047ab9 */ /* 0x000fe20000000a00 */
[----:B------:R-:W-:Y:S01]  /*0a80*/  SHF.R.S32.HI R13, RZ, 0x1f, R12 ;  /* 0x0000001fff0d7819 */ /* 0x000fe2000001140c */
[----:B------:R-:W-:Y:S01]  /*0a90*/  @P6 VIADD R11, R11, 0x1 ;  /* 0x000000010b0b6836 */ /* 0x000fe20000000000 */
[----:B------:R-:W-:Y:S01]  /*0aa0*/  ISETP.NE.AND P5, PT, R19, RZ, PT ;  /* 0x000000ff1300720c */ /* 0x000fe20003fa5270 */
[--C-:B------:R-:W-:Y:S01]  /*0ab0*/  IMAD.WIDE.U32 R4, R12, R20, R172.reuse ;  /* 0x000000140c047225 */ /* 0x100fe200078e00ac */
[----:B------:R-:W-:Y:S01]  /*0ac0*/  IADD3 R6, P1, R172, R17, RZ ;  /* 0x00000011ac067210 */ /* 0x000fe20007f3e0ff */
[----:B------:R-:W1:Y:S01]  /*0ad0*/  S2UR UR10, SR_CgaCtaId ;  /* 0x00000000000a79c3 */ /* 0x000e620000008800 */
[----:B------:R-:W-:Y:S01]  /*0ae0*/  MOV R0, R11 ;  /* 0x0000000b00007202 */ /* 0x000fe20000000f00 */
[C---:B------:R-:W-:Y:S01]  /*0af0*/  IMAD.WIDE.U32 R2, R12.reuse, R24, R172 ;  /* 0x000000180c027225 */ /* 0x040fe200078e00ac */
[----:B------:R-:W-:Y:S01]  /*0b00*/  IADD3.X R7, R173, R18, RZ, P1, !PT ;  /* 0x00000012ad077210 */ /* 0x000fe20000ffe4ff */
[----:B------:R-:W-:Y:S01]  /*0b10*/  ULDC.64 UR6, c[0x0][0x260] ;  /* 0x0000980000067ab9 */ /* 0x000fe20000000a00 */
[----:B------:R-:W-:Y:S01]  /*0b20*/  ISETP.GE.AND P6, PT, R12, R22, PT ;  /* 0x000000160c00720c */ /* 0x000fe20003fc6270 */
[C---:B------:R-:W-:Y:S01]  /*0b30*/  IMAD R9, R13.reuse, R24, RZ ;  /* 0x000000180d097224 */ /* 0x040fe200078e02ff */
[----:B------:R-:W-:Y:S01]  /*0b40*/  IADD3 R2, P1, R14, R2, RZ ;  /* 0x000000020e027210 */ /* 0x000fe20007f3e0ff */
[----:B------:R-:W-:Y:S01]  /*0b50*/  IMAD R8, R13, R20, RZ ;  /* 0x000000140d087224 */ /* 0x000fe200078e02ff */
[----:B------:R-:W-:Y:S01]  /*0b60*/  BSSY B0, `(.L_x_1102) ;  /* 0x000003f000007945 */ /* 0x000fe20003800000 */
[----:B------:R-:W-:Y:S01]  /*0b70*/  @!P2 IMAD.MOV R0, RZ, RZ, -R0 ;  /* 0x000000ffff00a224 */ /* 0x000fe200078e0a00 */
[----:B------:R-:W-:Y:S01]  /*0b80*/  IADD3 R4, P2, R10, R4, RZ ;  /* 0x000000040a047210 */ /* 0x000fe20007f5e0ff */
[C---:B------:R-:W-:Y:S01]  /*0b90*/  IMAD R9, R12.reuse, R25, R9 ;  /* 0x000000190c097224 */ /* 0x040fe200078e0209 */
[----:B------:R-:W-:Y:S01]  /*0ba0*/  SHF.R.S32.HI R10, RZ, 0x1f, R33 ;  /* 0x0000001fff0a7819 */ /* 0x000fe20000011421 */
[C---:B------:R-:W-:Y:S01]  /*0bb0*/  IMAD R8, R12.reuse, R21, R8 ;  /* 0x000000150c087224 */ /* 0x040fe200078e0208 */
[----:B------:R-:W-:Y:S01]  /*0bc0*/  @!P5 LOP3.LUT R0, RZ, R19, RZ, 0x33, !PT ;  /* 0x00000013ff00d212 */ /* 0x000fe200078e33ff */
[----:B------:R-:W-:Y:S01]  /*0bd0*/  VIADD R27, R12, 0x10 ;  /* 0x000000100c1b7836 */ /* 0x000fe20000000000 */
[----:B------:R-:W-:Y:S01]  /*0be0*/  IADD3.X R3, R16, R3, R9, P1, !PT ;  /* 0x0000000310037210 */ /* 0x000fe20000ffe409 */
[----:B------:R-:W-:Y:S01]  /*0bf0*/  IMAD R9, R10, UR4, RZ ;  /* 0x000000040a097c24 */ /* 0x000fe2000f8e02ff */
[----:B------:R-:W-:Y:S01]  /*0c00*/  IADD3.X R5, R15, R5, R8, P2, !PT ;  /* 0x000000050f057210 */ /* 0x000fe200017fe408 */
[----:B------:R-:W-:Y:S01]  /*0c10*/  IMAD.WIDE.U32 R14, R33, UR4, R6 ;  /* 0x00000004210e7c25 */ /* 0x000fe2000f8e0006 */
[----:B------:R-:W-:-:S02]  /*0c20*/  SHF.R.S32.HI R8, RZ, 0x1f, R0 ;  /* 0x0000001fff087819 */ /* 0x000fc40000011400 */
[----:B------:R-:W-:Y:S01]  /*0c30*/  ISETP.GE.AND P5, PT, R27, R22, PT ;  /* 0x000000161b00720c */ /* 0x000fe20003fa6270 */
[----:B------:R-:W-:Y:S01]  /*0c40*/  IMAD R9, R33, UR5, R9 ;  /* 0x0000000521097c24 */ /* 0x000fe2000f8e0209 */
[----:B------:R-:W-:Y:S01]  /*0c50*/  ULDC.64 UR4, c[0x0][0x268] ;  /* 0x00009a0000047ab9 */ /* 0x000fe20000000a00 */
[----:B------:R-:W-:Y:S01]  /*0c60*/  IMAD.WIDE.U32 R36, R0, UR6, R4 ;  /* 0x0000000600247c25 */ /* 0x000fe2000f8e0004 */
[----:B------:R-:W-:Y:S02]  /*0c70*/  R2P PR, R29, 0x6 ;  /* 0x000000061d007804 */ /* 0x000fe40000000000 */
[----:B------:R-:W-:Y:S01]  /*0c80*/  IADD3 R244, R172, 0x40, RZ ;  /* 0x00000040acf47810 */ /* 0x000fe20007ffe0ff */
[----:B------:R-:W-:Y:S01]  /*0c90*/  IMAD.WIDE.U32 R34, R0, UR4, R2 ;  /* 0x0000000400227c25 */ /* 0x000fe2000f8e0002 */
[----:B------:R2:W-:Y:S03]  /*0ca0*/  STL.64 [R1+0x10], R36 ;  /* 0x0000102401007387 */ /* 0x0005e60000100a00 */
[C---:B------:R-:W-:Y:S01]  /*0cb0*/  IMAD R6, R8.reuse, UR6, RZ ;  /* 0x0000000608067c24 */ /* 0x040fe2000f8e02ff */
[----:B------:R2:W-:Y:S01]  /*0cc0*/  STL.64 [R1+0x8], R34 ;  /* 0x0000082201007387 */ /* 0x0005e20000100a00 */
[----:B------:R-:W-:Y:S01]  /*0cd0*/  IMAD R4, R8, UR4, RZ ;  /* 0x0000000408047c24 */ /* 0x000fe2000f8e02ff */
[----:B------:R-:W-:Y:S01]  /*0ce0*/  UMOV UR4, 0x400 ;  /* 0x0000040000047882 */ /* 0x000fe20000000000 */
[C---:B------:R-:W-:Y:S01]  /*0cf0*/  IMAD R19, R0.reuse, UR7, R6 ;  /* 0x0000000700137c24 */ /* 0x040fe2000f8e0206 */
[----:B-1----:R-:W-:Y:S01]  /*0d00*/  ULEA UR4, UR10, UR4, 0x18 ;  /* 0x000000040a047291 */ /* 0x002fe2000f8ec03f */
[----:B------:R-:W-:Y:S01]  /*0d10*/  IMAD R31, R0, UR5, R4 ;  /* 0x00000005001f7c24 */ /* 0x000fe2000f8e0204 */
[----:B------:R-:W-:Y:S01]  /*0d20*/  MOV R4, 0x10 ;  /* 0x0000001000047802 */ /* 0x000fe20000000f00 */
[----:B------:R-:W-:Y:S01]  /*0d30*/  VIADD R16, R12, 0x50 ;  /* 0x000000500c107836 */ /* 0x000fe20000000000 */
[----:B------:R-:W-:Y:S01]  /*0d40*/  MOV R0, 0x20 ;  /* 0x0000002000007802 */ /* 0x000fe20000000f00 */
[----:B------:R-:W-:Y:S01]  /*0d50*/  IMAD.WIDE R2, R26, 0x80, R12 ;  /* 0x000000801a027825 */ /* 0x000fe200078e020c */
[----:B------:R-:W-:-:S02]  /*0d60*/  SEL R4, R4, 0xfffffff0, !P1 ;  /* 0xfffffff004047807 */ /* 0x000fc40004800000 */
[----:B------:R-:W-:Y:S01]  /*0d70*/  SEL R0, R0, 0xffffffe0, !P2 ;  /* 0xffffffe000007807 */ /* 0x000fe20005000000 */
[----:B------:R-:W-:Y:S01]  /*0d80*/  IMAD.IADD R11, R15, 0x1, R9 ;  /* 0x000000010f0b7824 */ /* 0x000fe200078e0209 */
        /* <DEDUP_REMOVED lines=28> */
.L_x_1103:
[----:B------:R-:W-:Y:S05]  /*0f50*/  BSYNC B0 ;  /* 0x0000000000007941 */ /* 0x000fea0003800000 */
.L_x_1102:
[----:B------:R-:W-:Y:S01]  /*0f60*/  BSSY B0, `(.L_x_1104) ;  /* 0x0000021000007945 */ /* 0x000fe20003800000 */
[----:B------:R-:W-:Y:S02]  /*0f70*/  ISETP.GE.AND P1, PT, R16, R22, PT ;  /* 0x000000161000720c */ /* 0x000fe40003f26270 */
[----:B------:R-:W-:Y:S01]  /*0f80*/  IADD3 R16, R12, 0x60, RZ ;  /* 0x000000600c107810 */ /* 0x000fe20007ffe0ff */
        /* <DEDUP_REMOVED lines=9> */
[----:B------:R-:W-:-:S04]  /*1020*/  IMAD.MOV.U32 R6, RZ, RZ, R14 ;  /* 0x000000ffff067224 */ /* 0x000fc800078e000e */
[----:B-1-3--:R-:W1:Y:S01]  /*1030*/  @!P5 LDC.64 R8, c[0x0][0x210] ;  /* 0x00008400ff08db82 */ /* 0x00ae620000000a00 */
        /* <DEDUP_REMOVED lines=19> */
.L_x_1105:
[----:B------:R-:W-:Y:S05]  /*1170*/  BSYNC B0 ;  /* 0x0000000000007941 */ /* 0x000fea0003800000 */
.L_x_1104:
        /* <DEDUP_REMOVED lines=13> */
[----:B-1-34-:R-:W1:Y:S01]  /*1250*/  @!P5 LDC.64 R8, c[0x0][0x210] ;  /* 0x00008400ff08db82 */ /* 0x01ae620000000a00 */
        /* <DEDUP_REMOVED lines=19> */
.L_x_1107:
[----:B------:R-:W-:Y:S05]  /*1390*/  BSYNC B0 ;  /* 0x0000000000007941 */ /* 0x000fea0003800000 */
.L_x_1106:
[----:B------:R-:W-:Y:S01]  /*13a0*/  LEA.HI.SX32 R65, R227, 0xffffffff, 0x1b ;  /* 0xffffffffe3417811 */ /* 0x000fe200078fdaff */
[----:B------:R-:W-:Y:S01]  /*13b0*/  BSSY B0, `(.L_x_1108) ;  /* 0x0000021000007945 */ /* 0x000fe20003800000 */
[----:B------:R-:W-:-:S03]  /*13c0*/  ISETP.GE.AND P4, PT, R16, R22, PT ;  /* 0x000000161000720c */ /* 0x000fc60003f86270 */
[----:B------:R-:W-:Y:S01]  /*13d0*/  IMAD R22, R65, -0x20, R64 ;  /* 0xffffffe041167824 */ /* 0x000fe200078e0240 */
[----:B------:R-:W-:Y:S09]  /*13e0*/  @P3 BRA `(.L_x_1109) ;  /* 0x0000000000743947 */ /* 0x000ff20003800000 */
        /* <DEDUP_REMOVED lines=29> */
.L_x_1109:
[----:B------:R-:W-:Y:S05]  /*15c0*/  BSYNC B0 ;  /* 0x0000000000007941 */ /* 0x000fea0003800000 */
.L_x_1108:
[----:B------:R-:W-:Y:S01]  /*15d0*/  SHF.R.S32.HI R17, RZ, 0x4, R23 ;  /* 0x00000004ff117819 */ /* 0x000fe20000011417 */
[----:B------:R-:W-:Y:S01]  /*15e0*/  BSSY B0, `(.L_x_1110) ;  /* 0x0000021000007945 */ /* 0x000fe20003800000 */
[----:B------:R-:W-:Y:S02]  /*15f0*/  ISETP.GE.AND P3, PT, R12, R22, PT ;  /* 0x000000160c00720c */ /* 0x000fe40003f66270 */
[----:B------:R-:W-:Y:S01]  /*1600*/  LEA.HI R16, R23, R17, RZ, 0x1 ;  /* 0x0000001117107211 */ /* 0x000fe200078f08ff */
        /* <DEDUP_REMOVED lines=30> */
.L_x_1111:
[----:B------:R-:W-:Y:S05]  /*17f0*/  BSYNC B0 ;  /* 0x0000000000007941 */ /* 0x000fea0003800000 */
.L_x_1110:
[----:B------:R-:W-:Y:S01]  /*1800*/  LOP3.LUT R16, R16, 0xfffffffe, RZ, 0xc0, !PT ;  /* 0xfffffffe10107812 */ /* 0x000fe200078ec0ff */
[----:B------:R-:W-:Y:S01]  /*1810*/  BSSY B0, `(.L_x_1112) ;  /* 0x0000021000007945 */ /* 0x000fe20003800000 */
[----:B------:R-:W-:-:S03]  /*1820*/  ISETP.GE.AND P0, PT, R12, R22, PT ;  /* 0x000000160c00720c */ /* 0x000fc60003f06270 */
[----:B------:R-:W-:Y:S01]  /*1830*/  IMAD.IADD R23, R17, 0x1, -R16 ;  /* 0x0000000111177824 */ /* 0x000fe200078e0a10 */
        /* <DEDUP_REMOVED lines=30> */
.L_x_1113:
[----:B------:R-:W-:Y:S05]  /*1a20*/  BSYNC B0 ;  /* 0x0000000000007941 */ /* 0x000fea0003800000 */
.L_x_1112:
        /* <DEDUP_REMOVED lines=31> */
.L_x_1115:
[----:B------:R-:W-:Y:S05]  /*1c20*/  BSYNC B0 ;  /* 0x0000000000007941 */ /* 0x000fea0003800000 */
.L_x_1114:
[C---:B------:R-:W-:Y:S01]  /*1c30*/  SHF.L.U64.HI R98, R20.reuse, 0x5, R21 ;  /* 0x0000000514627819 */ /* 0x040fe20000010215 */
[----:B------:R-:W-:Y:S01]  /*1c40*/  IMAD.IADD R251, R37, 0x1, R19 ;  /* 0x0000000125fb7824 */ /* 0x000fe200078e0213 */
[----:B------:R-:W-:Y:S01]  /*1c50*/  SHF.R.S32.HI R19, RZ, 0x1f, R65 ;  /* 0x0000001fff137819 */ /* 0x000fe20000011441 */
[----:B------:R-:W-:Y:S01]  /*1c60*/  IMAD.SHL.U32 R67, R20, 0x20, RZ ;  /* 0x0000002014437824 */ /* 0x000fe200078e00ff */
[----:B------:R-:W-:Y:S01]  /*1c70*/  MOV R250, R36 ;  /* 0x0000002400fa7202 */ /* 0x000fe20000000f00 */
[----:B------:R-:W-:Y:S01]  /*1c80*/  IMAD R5, R98, R65, RZ ;  /* 0x0000004162057224 */ /* 0x000fe200078e02ff */
[----:B------:R-:W-:Y:S01]  /*1c90*/  BSSY B0, `(.L_x_1116) ;  /* 0x0000023000007945 */ /* 0x000fe20003800000 */
[----:B------:R-:W-:Y:S02]  /*1ca0*/  ISETP.GE.AND P1, PT, R27, R22, PT ;  /* 0x000000161b00720c */ /* 0x000fe40003f26270 */
[----:B------:R-:W-:Y:S01]  /*1cb0*/  SHF.L.U32 R26, R28, 0x6, RZ ;  /* 0x000000061c1a7819 */ /* 0x000fe200000006ff */
[----:B------:R-:W-:-:S04]  /*1cc0*/  IMAD.WIDE.U32 R6, R65, R67, R250 ;  /* 0x0000004341067225 */ /* 0x000fc800078e00fa */
[----:B------:R-:W-:Y:S01]  /*1cd0*/  IMAD R18, R19, R67, R5 ;  /* 0x0000004313127224 */ /* 0x000fe200078e0205 */
[----:B------:R-:W-:Y:S06]  /*1ce0*/  @P4 BRA `(.L_x_1117) ;  /* 0x0000000000744947 */ /* 0x000fec0003800000 */
[----:B------:R-:W-:Y:S01]  /*1cf0*/  ULDC UR5, c[0x0][0x2d0] ;  /* 0x0000b40000057ab9 */ /* 0x000fe20000000800 */
[----:B------:R-:W-:Y:S01]  /*1d00*/  IADD3 R5, P2, R2, 0x70, RZ ;  /* 0x0000007002057810 */ /* 0x000fe20007f5e0ff */
[----:B------:R-:W-:Y:S01]  /*1d10*/  ULDC.64 UR6, c[0x0][0x240] ;  /* 0x0000900000067ab9 */ /* 0x000fe20000000a00 */
[----:B------:R-:W-:-:S03]  /*1d20*/  ISETP.GE.AND P4, PT, R172, UR5, PT ;  /* 0x00000005ac007c0c */ /* 0x000fc6000bf86270 */
[----:B------:R-:W-:Y:S01]  /*1d30*/  IMAD.X R2, RZ, RZ, R3, P2 ;  /* 0x000000ffff027224 */ /* 0x000fe200010e0603 */
[----:B------:R-:W-:Y:S02]  /*1d40*/  MOV R3, R11 ;  /* 0x0000000b00037202 */ /* 0x000fe40000000f00 */
[----:B------:R-:W-:Y:S01]  /*1d50*/  ISETP.GE.AND P2, PT, R244, UR5, PT ;  /* 0x00000005f4007c0c */ /* 0x000fe2000bf46270 */
[----:B------:R-:W-:Y:S02]  /*1d60*/  IMAD R10, R2, UR6, RZ ;  /* 0x00000006020a7c24 */ /* 0x000fe4000f8e02ff */
[----:B------:R-:W-:-:S04]  /*1d70*/  IMAD.MOV.U32 R2, RZ, RZ, R14 ;  /* 0x000000ffff027224 */ /* 0x000fc800078e000e */
[----:B------:R-:W5:Y:S01]  /*1d80*/  @!P4 LDC.64 R16, c[0x0][0x210] ;  /* 0x00008400ff10cb82 */ /* 0x000f620000000a00 */
[C---:B-1-34-:R-:W-:Y:S01]  /*1d90*/  IMAD.WIDE.U32 R8, R5.reuse, UR6, R2 ;  /* 0x0000000605087c25 */ /* 0x05afe2000f8e0002 */
[----:B------:R1:W-:Y:S03]  /*1da0*/  @P4 STS.128 [R226+0x3800], RZ ;  /* 0x003800ffe2004388 */ /* 0x0003e60000000c00 */
[----:B------:R-:W-:-:S04]  /*1db0*/  IMAD R5, R5, UR7, R10 ;  /* 0x0000000705057c24 */ /* 0x000fc8000f8e020a */
        /* <DEDUP_REMOVED lines=16> */
.L_x_1117:
[----:B------:R-:W-:Y:S05]  /*1ec0*/  BSYNC B0 ;  /* 0x0000000000007941 */ /* 0x000fea0003800000 */
.L_x_1116:
[----:B------:R-:W-:Y:S01]  /*1ed0*/  BSSY B0, `(.L_x_1118) ;  /* 0x0000019000007945 */ /* 0x000fe20003800000 */
[----:B------:R-:W-:Y:S01]  /*1ee0*/  IMAD.SHL.U32 R12, R12, 0x8, RZ ;  /* 0x000000080c0c7824 */ /* 0x000fe200078e00ff */
[----:B-1-34-:R-:W-:Y:S02]  /*1ef0*/  LOP3.LUT R8, R26, 0x1c0, RZ, 0xc0, !PT ;  /* 0x000001c01a087812 */ /* 0x01afe400078ec0ff */
[----:B------:R-:W-:Y:S01]  /*1f00*/  IADD3 R5, R7, R18, RZ ;  /* 0x0000001207057210 */ /* 0x000fe20007ffe0ff */
[----:B------:R-:W-:Y:S06]  /*1f10*/  @P3 BRA `(.L_x_1119) ;  /* 0x0000000000503947 */ /* 0x000fec0003800000 */
        /* <DEDUP_REMOVED lines=20> */
.L_x_1119:
[----:B------:R-:W-:Y:S05]  /*2060*/  BSYNC B0 ;  /* 0x0000000000007941 */ /* 0x000fea0003800000 */
.L_x_1118:
[----:B------:R-:W-:Y:S01]  /*2070*/  BSSY B0, `(.L_x_1120) ;  /* 0x000001a000007945 */ /* 0x000fe20003800000 */
[C---:B------:R-:W-:Y:S02]  /*2080*/  SHF.L.U64.HI R252, R20.reuse, 0x4, R21 ;  /* 0x0000000414fc7819 */ /* 0x040fe40000010215 */
[----:B------:R-:W-:Y:S01]  /*2090*/  SHF.L.U32 R245, R20, 0x4, RZ ;  /* 0x0000000414f57819 */ /* 0x000fe200000006ff */
[----:B------:R-:W-:Y:S06]  /*20a0*/  @P1 BRA `(.L_x_1121) ;  /* 0x0000000000581947 */ /* 0x000fec0003800000 */
[----:B------:R-:W-:Y:S01]  /*20b0*/  ULDC UR5, c[0x0][0x2d0] ;  /* 0x0000b40000057ab9 */ /* 0x000fe20000000800 */
[----:B------:R-:W-:Y:S02]  /*20c0*/  IADD3 R6, P3, R245, R6, RZ ;  /* 0x00000006f5067210 */ /* 0x000fe40007f7e0ff */
[----:B------:R-:W-:Y:S02]  /*20d0*/  ISETP.GE.AND P2, PT, R172, UR5, PT ;  /* 0x00000005ac007c0c */ /* 0x000fe4000bf46270 */
[----:B------:R-:W-:Y:S01]  /*20e0*/  ISETP.GE.AND P1, PT, R244, UR5, PT ;  /* 0x00000005f4007c0c */ /* 0x000fe2000bf26270 */
[----:B------:R-:W-:-:S10]  /*20f0*/  IMAD.X R5, R252, 0x1, R5, P3 ;  /* 0x00000001fc057824 */ /* 0x000fd400018e0605 */
        /* <DEDUP_REMOVED lines=17> */
.L_x_1121:
[----:B------:R-:W-:Y:S05]  /*2210*/  BSYNC B0 ;  /* 0x0000000000007941 */ /* 0x000fea0003800000 */
.L_x_1120:
[----:B------:R-:W0:Y:S01]  /*2220*/  LDGDEPBAR ;  /* 0x00000000000079af */ /* 0x000e220000000000 */
[----:B-1-34-:R-:W-:Y:S01]  /*2230*/  LOP3.LUT R3, R8, 0x8, R12, 0xf8, !PT ;  /* 0x0000000808037812 */ /* 0x01afe200078ef80c */
[----:B------:R-:W-:Y:S01]  /*2240*/  IMAD.IADD R11, R35, 0x1, R31 ;  /* 0x00000001230b7824 */ /* 0x000fe200078e021f */
[----:B------:R-:W-:Y:S01]  /*2250*/  SHF.R.U32.HI R8, RZ, 0x3, R8 ;  /* 0x00000003ff087819 */ /* 0x000fe20000011608 */
[----:B------:R-:W-:Y:S01]  /*2260*/  IMAD.SHL.U32 R2, R29, 0x40, RZ ;  /* 0x000000401d027824 */ /* 0x000fe200078e00ff */
[----:B------:R-:W-:Y:S01]  /*2270*/  LEA.HI R6, R32, R99, RZ, 0x5 ;  /* 0x0000006320067211 */ /* 0x000fe200078f28ff */
[----:B------:R-:W-:Y:S01]  /*2280*/  IMAD.SHL.U32 R5, R23, 0x8, RZ ;  /* 0x0000000817057824 */ /* 0x000fe200078e00ff */
[----:B------:R-:W-:Y:S01]  /*2290*/  LOP3.LUT R10, R3, R8, RZ, 0x3c, !PT ;  /* 0x00000008030a7212 */ /* 0x000fe200078e3cff */
[----:B------:R1:W-:Y:S01]  /*22a0*/  STL [R1], R11 ;  /* 0x0000000b01007387 */ /* 0x0003e20000100800 */
[----:B------:R-:W-:Y:S01]  /*22b0*/  LOP3.LUT R2, R2, 0x1c0, RZ, 0xc0, !PT ;  /* 0x000001c002027812 */ /* 0x000fe200078ec0ff */
[----:B------:R-:W-:Y:S01]  /*22c0*/  IMAD.SHL.U32 R3, R30, 0x40, RZ ;  /* 0x000000401e037824 */ /* 0x000fe200078e00ff */
[----:B------:R-:W-:Y:S01]  /*22d0*/  SHF.R.S32.HI R66, RZ, 0x5, R6 ;  /* 0x00000005ff427819 */ /* 0x000fe20000011406 */
[-C--:B------:R-:W-:Y:S01]  /*22e0*/  IMAD.WIDE.U32 R6, R65, R24.reuse, RZ ;  /* 0x0000001841067225 */ /* 0x080fe200078e00ff */
[----:B------:R-:W-:Y:S01]  /*22f0*/  LOP3.LUT R9, R2, 0x8, R5, 0xf8, !PT ;  /* 0x0000000802097812 */ /* 0x000fe200078ef805 */
[----:B------:R-:W-:Y:S01]  /*2300*/  BSSY B0, `(.L_x_1122) ;  /* 0x0000028000007945 */ /* 0x000fe20003800000 */
[----:B------:R-:W-:Y:S01]  /*2310*/  SHF.R.U32.HI R8, RZ, 0x3, R2 ;  /* 0x00000003ff087819 */ /* 0x000fe20000011602 */
[----:B------:R-:W-:Y:S01]  /*2320*/  IMAD R5, R19, R24, RZ ;  /* 0x0000001813057224 */ /* 0x000fe200078e02ff */
[----:B------:R-:W-:-:S02]  /*2330*/  LOP3.LUT R97, R3, 0xfffffe00, RZ, 0xc0, !PT ;  /* 0xfffffe0003617812 */ /* 0x000fc400078ec0ff */
[----:B------:R-:W-:Y:S01]  /*2340*/  LOP3.LUT R96, R9, R8, RZ, 0x3c, !PT ;  /* 0x0000000809607212 */ /* 0x000fe200078e3cff */
[----:B------:R-:W-:Y:S01]  /*2350*/  IMAD R2, R65, R25, R5 ;  /* 0x0000001941027224 */ /* 0x000fe200078e0205 */
[----:B------:R-:W-:Y:S01]  /*2360*/  LEA R5, P2, R6, R34, 0x5 ;  /* 0x0000002206057211 */ /* 0x000fe200078428ff */
[----:B------:R-:W-:Y:S01]  /*2370*/  IMAD R3, R66, 0x400, R97 ;  /* 0x0000040042037824 */ /* 0x000fe200078e0261 */
[----:B------:R-:W-:Y:S01]  /*2380*/  ISETP.GE.AND P1, PT, R27, R22, PT ;  /* 0x000000161b00720c */ /* 0x000fe20003f26270 */
[----:B------:R-:W-:-:S04]  /*2390*/  DEPBAR.LE SB0, 0x0 ;  /* 0x000080000000791a */ /* 0x000fc80000000000 */
[----:B------:R-:W-:Y:S01]  /*23a0*/  BAR.SYNC.DEFER_BLOCKING 0x0 ;  /* 0x0000000000007b1d */ /* 0x000fe20000010000 */
[----:B------:R-:W-:Y:S02]  /*23b0*/  IMAD.IADD R7, R7, 0x1, R2 ;  /* 0x0000000107077824 */ /* 0x000fe400078e0202 */
[----:B------:R-:W-:Y:S02]  /*23c0*/  IMAD R2, R23, 0x200, R10 ;  /* 0x0000020017027824 */ /* 0x000fe400078e020a */
[----:B------:R-:W-:Y:S01]  /*23d0*/  IMAD.IADD R3, R96, 0x1, R3 ;  /* 0x0000000160037824 */ /* 0x000fe200078e0203 */
[----:B------:R-:W-:Y:S02]  /*23e0*/  LEA.HI.X R6, R6, R11, R7, 0x5, P2 ;  /* 0x0000000b06067211 */ /* 0x000fe400010f2c07 */
[----:B------:R-:W-:Y:S02]  /*23f0*/  LEA R139, R2, UR4, 0x1 ;  /* 0x00000004028b7c11 */ /* 0x000fe4000f8e08ff */
[----:B------:R-:W-:Y:S01]  /*2400*/  LEA R213, R3, UR4, 0x1 ;  /* 0x0000000403d57c11 */ /* 0x000fe2000f8e08ff */
[----:B------:R1:W-:Y:S04]  /*2410*/  @P0 STS.128 [R226+0xa000], RZ ;  /* 0x00a000ffe2000388 */ /* 0x0003e80000000c00 */
[----:B------:R1:W-:Y:S01]  /*2420*/  @P0 STS.128 [R226+0xb000], RZ ;  /* 0x00b000ffe2000388 */ /* 0x0003e20000000c00 */
[----:B------:R-:W-:Y:S05]  /*2430*/  @P0 BRA `(.L_x_1123) ;  /* 0x0000000000500947 */ /* 0x000fea0003800000 */
[----:B------:R-:W-:Y:S02]  /*2440*/  ULDC UR5, c[0x0][0x2d0] ;  /* 0x0000b40000057ab9 */ /* 0x000fe40000000800 */
[----:B------:R-:W-:Y:S02]  /*2450*/  ISETP.GE.AND P2, PT, R172, UR5, PT ;  /* 0x00000005ac007c0c */ /* 0x000fe4000bf46270 */
[----:B------:R-:W-:-:S11]  /*2460*/  ISETP.GE.AND P0, PT, R244, UR5, PT ;  /* 0x00000005f4007c0c */ /* 0x000fd6000bf06270 */
        /* <DEDUP_REMOVED lines=17> */
.L_x_1123:
[----:B------:R-:W-:Y:S05]  /*2580*/  BSYNC B0 ;  /* 0x0000000000007941 */ /* 0x000fea0003800000 */
.L_x_1122:
[----:B------:R1:W-:Y:S01]  /*2590*/  @P1 STS.128 [R226+0xa800], RZ ;  /* 0x00a800ffe2001388 */ /* 0x0003e20000000c00 */
[----:B------:R-:W-:Y:S03]  /*25a0*/  BSSY B0, `(.L_x_1124) ;  /* 0x000001b000007945 */ /* 0x000fe60003800000 */
[----:B------:R1:W-:Y:S01]  /*25b0*/  @P1 STS.128 [R226+0xb800], RZ ;  /* 0x00b800ffe2001388 */ /* 0x0003e20000000c00 */
[----:B------:R-:W-:Y:S05]  /*25c0*/  @P1 BRA `(.L_x_1125) ;  /* 0x0000000000601947 */ /* 0x000fea0003800000 */
[----:B------:R-:W-:Y:S01]  /*25d0*/  ULDC UR5, c[0x0][0x2d0] ;  /* 0x0000b40000057ab9 */ /* 0x000fe20000000800 */
[----:B---34-:R-:W-:Y:S01]  /*25e0*/  IMAD.WIDE.U32 R2, R24, 0x10, RZ ;  /* 0x0000001018027825 */ /* 0x018fe200078e00ff */
[----:B------:R-:W-:Y:S02]  /*25f0*/  ISETP.GE.AND P1, PT, R172, UR5, PT ;  /* 0x00000005ac007c0c */ /* 0x000fe4000bf26270 */
[----:B------:R-:W-:Y:S01]  /*2600*/  ISETP.GE.AND P0, PT, R244, UR5, PT ;  /* 0x00000005f4007c0c */ /* 0x000fe2000bf06270 */
[----:B------:R-:W-:Y:S01]  /*2610*/  IMAD.SHL.U32 R7, R25, 0x10, RZ ;  /* 0x0000001019077824 */ /* 0x000fe200078e00ff */
[----:B------:R-:W-:-:S04]  /*2620*/  IADD3 R5, P2, R5, R2, RZ ;  /* 0x0000000205057210 */ /* 0x000fc80007f5e0ff */
[----:B------:R-:W-:-:S05]  /*2630*/  IADD3.X R6, R6, R3, R7, P2, !PT ;  /* 0x0000000306067210 */ /* 0x000fca00017fe407 */
        /* <DEDUP_REMOVED lines=17> */
.L_x_1125:
[----:B------:R-:W-:Y:S05]  /*2750*/  BSYNC B0 ;  /* 0x0000000000007941 */ /* 0x000fea0003800000 */
.L_x_1124:
[----:B-1----:R-:W-:Y:S01]  /*2760*/  LDSM.16.M88.4 R8, [R213+0x2000] ;  /* 0x00200000d508783b */ /* 0x002fe20000000200 */
[----:B------:R-:W-:Y:S01]  /*2770*/  R2P PR, R28, 0x6 ;  /* 0x000000061c007804 */ /* 0x000fe20000000000 */
[C---:B---34-:R-:W-:Y:S02]  /*2780*/  VIADD R2, R139.reuse, 0x8000 ;  /* 0x000080008b027836 */ /* 0x058fe40000000000 */
[----:B--2---:R-:W1:Y:S01]  /*2790*/  LDSM.16.M88.4 R36, [R139+0x8800] ;  /* 0x008800008b24783b */ /* 0x004e620000000200 */
[----:B------:R-:W-:Y:S02]  /*27a0*/  VIADD R222, R139, 0x8020 ;  /* 0x000080208bde7836 */ /* 0x000fe40000000000 */
[--C-:B------:R-:W-:Y:S01]  /*27b0*/  IMAD R215, R4, 0x2, R213.reuse ;  /* 0x0000000204d77824 */ /* 0x100fe200078e02d5 */
[----:B------:R-:W2:Y:S01]  /*27c0*/  LDSM.16.M88.4 R24, [R139+0x8000] ;  /* 0x008000008b18783b */ /* 0x000ea20000000200 */
[C---:B------:R-:W-:Y:S02]  /*27d0*/  IMAD R221, R0.reuse, 0x2, R213 ;  /* 0x0000000200dd7824 */ /* 0x040fe400078e02d5 */
[----:B------:R-:W-:Y:S01]  /*27e0*/  IMAD R220, R0, 0x2, R215 ;  /* 0x0000000200dc7824 */ /* 0x000fe200078e02d7 */
[----:B------:R-:W3:Y:S02]  /*27f0*/  LDSM.16.M88.4 R16, [R213] ;  /* 0x00000000d510783b */ /* 0x000ee40000000200 */
[----:B------:R-:W-:-:S02]  /*2800*/  @P1 VIADD R222, R2, 0xffffffe0 ;  /* 0xffffffe002de1836 */ /* 0x000fc40000000000 */
[----:B------:R-:W-:Y:S01]  /*2810*/  LDSM.16.M88.4 R12, [R215+0x2000] ;  /* 0x00200000d70c783b */ /* 0x000fe20000000200 */
[----:B------:R-:W-:Y:S02]  /*2820*/  IMAD.MOV.U32 R2, RZ, RZ, 0x40 ;  /* 0x00000040ff027424 */ /* 0x000fe400078e00ff */
[C---:B------:R-:W-:Y:S01]  /*2830*/  VIADD R225, R222.reuse, 0x800 ;  /* 0x00000800dee17836 */ /* 0x040fe20000000000 */
[----:B------:R-:W4:Y:S01]  /*2840*/  LDSM.16.M88.4 R40, [R222+0x800] ;  /* 0x00080000de28783b */ /* 0x000f220000000200 */
[----:B------:R-:W-:Y:S01]  /*2850*/  VIADD R224, R222, 0x1000 ;  /* 0x00001000dee07836 */ /* 0x000fe20000000000 */
[----:B------:R-:W-:Y:S01]  /*2860*/  SEL R2, R2, 0xffffffc0, !P2 ;  /* 0xffffffc002027807 */ /* 0x000fe20005000000 */
[----:B------:R-:W-:Y:S01]  /*2870*/  VIADD R223, R222, 0x1800 ;  /* 0x00001800dedf7836 */ /* 0x000fe20000000000 */
[----:B------:R-:W5:Y:S03]  /*2880*/  LDSM.16.M88.4 R32, [R222] ;  /* 0x00000000de20783b */ /* 0x000f660000000200 */
[----:B------:R-:W-:Y:S01]  /*2890*/  IMAD.IADD R219, R139, 0x1, R2 ;  /* 0x000000018bdb7824 */ /* 0x000fe200078e0202 */
[----:B------:R-:W5:Y:S01]  /*28a0*/  LDSM.16.M88.4 R20, [R215] ;  /* 0x00000000d714783b */ /* 0x000f620000000200 */
[----:B------:R-:W-:-:S02]  /*28b0*/  IMAD.IADD R218, R2, 0x1, R222 ;  /* 0x0000000102da7824 */ /* 0x000fc400078e02de */
[----:B------:R-:W-:Y:S01]  /*28c0*/  IMAD.SHL.U32 R2, R99, 0x2, RZ ;  /* 0x0000000263027824 */ /* 0x000fe200078e00ff */
[----:B------:R-:W-:Y:S04]  /*28d0*/  LDSM.16.M88.4 R72, [R219+0x8800] ;  /* 0x00880000db48783b */ /* 0x000fe80000000200 */
[----:B------:R-:W-:Y:S01]  /*28e0*/  LDSM.16.M88.4 R28, [R221] ;  /* 0x00000000dd1c783b */ /* 0x000fe20000000200 */
[----:B------:R-:W-:-:S03]  /*28f0*/  LOP3.LUT R2, R2, 0x6, RZ, 0xc0, !PT ;  /* 0x0000000602027812 */ /* 0x000fc600078ec0ff */
[----:B------:R-:W0:Y:S02]  /*2900*/  LDGDEPBAR ;  /* 0x00000000000079af */ /* 0x000e240000000000 */
[----:B------:R-:W-:Y:S01]  /*2910*/  IMAD R2, R65, 0x20, R2 ;  /* 0x0000002041027824 */ /* 0x000fe200078e0202 */
[C---:B-1----:R-:W-:Y:S03]  /*2920*/  HMMA.16816.F32.BF16 R48, R8.reuse, R36, RZ ;  /* 0x000000240830723c */ /* 0x042fe600000418ff */
[C---:B------:R-:W-:Y:S01]  /*2930*/  VIADD R5, R2.reuse, 0x8 ;  /* 0x0000000802057836 */ /* 0x040fe20000000000 */
[CC--:B------:R-:W-:Y:S01]  /*2940*/  ISETP.GE.AND P3, PT, R2.reuse, R64.reuse, PT ;  /* 0x000000400200720c */ /* 0x0c0fe20003f66270 */
[C---:B------:R-:W-:Y:S01]  /*2950*/  VIADD R3, R2.reuse, 0x9 ;  /* 0x0000000902037836 */ /* 0x040fe20000000000 */
[C---:B--2---:R-:W-:Y:S02]  /*2960*/  HMMA.16816.F32.BF16 R56, R8.reuse, R24, RZ ;  /* 0x000000180838723c */ /* 0x044fe400000418ff */
[-C--:B------:R-:W-:Y:S01]  /*2970*/  ISETP.GE.AND P6, PT, R5, R64.reuse, PT ;  /* 0x000000400500720c */ /* 0x080fe20003fc6270 */
[C---:B------:R-:W-:Y:S01]  /*2980*/  VIADD R5, R2.reuse, 0x11 ;  /* 0x0000001102057836 */ /* 0x040fe20000000000 */
[-C--:B------:R-:W-:Y:S01]  /*2990*/  ISETP.GE.AND P5, PT, R3, R64.reuse, PT ;  /* 0x000000400300720c */ /* 0x080fe20003fa6270 */
[C---:B------:R-:W-:Y:S01]  /*29a0*/  VIADD R3, R2.reuse, 0x18 ;  /* 0x0000001802037836 */ /* 0x040fe20000000000 */
[----:B------:R-:W-:Y:S02]  /*29b0*/  HMMA.16816.F32.BF16 R52, R8, R26, RZ ;  /* 0x0000001a0834723c */ /* 0x000fe400000418ff */
[----:B------:R-:W-:Y:S01]  /*29c0*/  ISETP.GE.AND P2, PT, R5, R64, PT ;  /* 0x000000400500720c */ /* 0x000fe20003f46270 */
[----:B------:R-:W-:Y:S01]  /*29d0*/  VIADD R6, R2, 0x1 ;  /* 0x0000000102067836 */ /* 0x000fe20000000000 */
[----:B------:R-:W-:-:S02]  /*29e0*/  SHF.R.S32.HI R5, RZ, 0x1f, R66 ;  /* 0x0000001fff057819 */ /* 0x000fc40000011442 */
[----:B------:R-:W-:Y:S01]  /*29f0*/  ISETP.GE.AND P1, PT, R3, R64, PT ;  /* 0x000000400300720c */ /* 0x000fe20003f26270 */
[----:B------:R-:W-:Y:S01]  /*2a00*/  HMMA.16816.F32.BF16 R44, R8, R38, RZ ;  /* 0x00000026082c723c */ /* 0x000fe200000418ff */
[----:B------:R-:W-:Y:S01]  /*2a10*/  LDSM.16.M88.4 R8, [R221+0x2000] ;  /* 0x00200000dd08783b */ /* 0x000fe20000000200 */
[----:B------:R-:W-:Y:S01]  /*2a20*/  LEA.HI R3, R5, R66, RZ, 0x2 ;  /* 0x0000004205037211 */ /* 0x000fe200078f10ff */
[----:B------:R-:W-:Y:S01]  /*2a30*/  VIADD R5, R2, 0x19 ;  /* 0x0000001902057836 */ /* 0x000fe20000000000 */
[----:B------:R-:W-:Y:S01]  /*2a40*/  ISETP.GE.AND P0, PT, R6, R64, PT ;  /* 0x000000400600720c */ /* 0x000fe20003f06270 */
[----:B------:R-:W-:Y:S01]  /*2a50*/  VIADD R6, R2, 0x10 ;  /* 0x0000001002067836 */ /* 0x000fe20000000000 */
[----:B---3--:R-:W-:Y:S01]  /*2a60*/  HMMA.16816.F32.BF16 R68, R16, R24, RZ ;  /* 0x000000181044723c */ /* 0x008fe200000418ff */
[----:B------:R-:W-:-:S03]  /*2a70*/  LOP3.LUT R2, R3, 0xfffffffc, RZ, 0xc0, !PT ;  /* 0xfffffffc03027812 */ /* 0x000fc600078ec0ff */
[----:B------:R-:W-:Y:S02]  /*2a80*/  ISETP.GE.AND P4, PT, R6, R64, PT ;  /* 0x000000400600720c */ /* 0x000fe40003f86270 */
[----:B------:R-:W-:Y:S01]  /*2a90*/  HMMA.16816.F32.BF16 R60, R16, R26, RZ ;  /* 0x0000001a103c723c */ /* 0x000fe200000418ff */
[----:B------:R-:W1:Y:S01]  /*2aa0*/  LDSM.16.M88.4 R24, [R219+0x8000] ;  /* 0x00800000db18783b */ /* 0x000e620000000200 */
[----:B------:R-:W-:Y:S01]  /*2ab0*/  IMAD.IADD R3, R66, 0x1, -R2 ;  /* 0x0000000142037824 */ /* 0x000fe200078e0a02 */
[----:B------:R-:W-:-:S03]  /*2ac0*/  LOP3.LUT R2, R96, R97, RZ, 0xfc, !PT ;  /* 0x0000006160027212 */ /* 0x000fc600078efcff */
[C---:B------:R-:W-:Y:S01]  /*2ad0*/  HMMA.16816.F32.BF16 R88, R16.reuse, R36, RZ ;  /* 0x000000241058723c */ /* 0x040fe200000418ff */
[----:B------:R-:W-:Y:S05]  /*2ae0*/  STL [R1+0x1c], R3 ;  /* 0x00001c0301007387 */ /* 0x000fea0000100800 */
[----:B------:R-:W-:Y:S01]  /*2af0*/  HMMA.16816.F32.BF16 R84, R16, R38, RZ ;  /* 0x000000261054723c */ /* 0x000fe200000418ff */
[----:B------:R-:W-:Y:S05]  /*2b00*/  LDSM.16.M88.4 R16, [R220] ;  /* 0x00000000dc10783b */ /* 0x000fea0000000200 */
[C---:B----4-:R-:W-:Y:S06]  /*2b10*/  HMMA.16816.F32.BF16 R76, R12.reuse, R40, R48 ;  /* 0x000000280c4c723c */ /* 0x050fec0000041830 */
[C---:B-----5:R-:W-:Y:S01]  /*2b20*/  HMMA.16816.F32.BF16 R80, R12.reuse, R32, R56 ;  /* 0x000000200c50723c */ /* 0x060fe20000041838 */
[----:B------:R-:W-:Y:S05]  /*2b30*/  LDSM.16.M88.4 R56, [R218+0x800] ;  /* 0x00080000da38783b */ /* 0x000fea0000000200 */
[C---:B------:R-:W-:Y:S06]  /*2b40*/  HMMA.16816.F32.BF16 R52, R12.reuse, R34, R52 ;  /* 0x000000220c34723c */ /* 0x040fec0000041834 */
[----:B------:R-:W-:Y:S01]  /*2b50*/  HMMA.16816.F32.BF16 R48, R12, R42, R44 ;  /* 0x0000002a0c30723c */ /* 0x000fe2000004182c */
[----:B------:R-:W-:Y:S05]  /*2b60*/  LDSM.16.M88.4 R12, [R220+0x2000] ;  /* 0x00200000dc0c783b */ /* 0x000fea0000000200 */
[C---:B------:R-:W-:Y:S06]  /*2b70*/  HMMA.16816.F32.BF16 R36, R20.reuse, R32, R68 ;  /* 0x000000201424723c */ /* 0x040fec0000041844 */
[C---:B------:R-:W-:Y:S01]  /*2b80*/  HMMA.16816.F32.BF16 R44, R20.reuse, R34, R60 ;  /* 0x00000022142c723c */ /* 0x040fe2000004183c */
[----:B------:R-:W2:Y:S05]  /*2b90*/  LDSM.16.M88.4 R32, [R218] ;  /* 0x00000000da20783b */ /* 0x000eaa0000000200 */
[C---:B------:R-:W-:Y:S06]  /*2ba0*/  HMMA.16816.F32.BF16 R88, R20.reuse, R40, R88 ;  /* 0x000000281458723c */ /* 0x040fec0000041858 */
[----:B------:R-:W-:Y:S06]  /*2bb0*/  HMMA.16816.F32.BF16 R68, R20, R42, R84 ;  /* 0x0000002a1444723c */ /* 0x000fec0000041854 */
[C---:B-1----:R-:W-:Y:S06]  /*2bc0*/  HMMA.16816.F32.BF16 R80, R8.reuse, R24, R80 ;  /* 0x000000180850723c */ /* 0x042fec0000041850 */
[C---:B------:R-:W-:Y:S06]  /*2bd0*/  HMMA.16816.F32.BF16 R92, R8.reuse, R72, R76 ;  /* 0x00000048085c723c */ /* 0x040fec000004184c */
[C---:B------:R-:W-:Y:S01]  /*2be0*/  HMMA.16816.F32.BF16 R60, R8.reuse, R26, R52 ;  /* 0x0000001a083c723c */ /* 0x040fe20000041834 */
[----:B------:R-:W-:Y:S05]  /*2bf0*/  LDSM.16.M88.4 R52, [R139+0x9800] ;  /* 0x009800008b34783b */ /* 0x000fea0000000200 */
[----:B------:R-:W-:Y:S01]  /*2c00*/  HMMA.16816.F32.BF16 R48, R8, R74, R48 ;  /* 0x0000004a0830723c */ /* 0x000fe20000041830 */
[----:B------:R-:W-:Y:S05]  /*2c10*/  LDSM.16.M88.4 R8, [R213+0x6000] ;  /* 0x00600000d508783b */ /* 0x000fea0000000200 */
[C---:B------:R-:W-:Y:S01]  /*2c20*/  HMMA.16816.F32.BF16 R40, R28.reuse, R24, R36 ;  /* 0x000000181c28723c */ /* 0x040fe20000041824 */
[----:B------:R-:W-:Y:S05]  /*2c30*/  LDSM.16.M88.4 R36, [R139+0x9000] ;  /* 0x009000008b24783b */ /* 0x000fea0000000200 */
[C---:B------:R-:W-:Y:S01]  /*2c40*/  HMMA.16816.F32.BF16 R20, R28.reuse, R26, R44 ;  /* 0x0000001a1c14723c */ /* 0x040fe2000004182c */
[----:B------:R-:W1:Y:S05]  /*2c50*/  LDSM.16.M88.4 R24, [R213+0x4000] ;  /* 0x00400000d518783b */ /* 0x000e6a0000000200 */
[C---:B------:R-:W-:Y:S06]  /*2c60*/  HMMA.16816.F32.BF16 R76, R28.reuse, R72, R88 ;  /* 0x000000481c4c723c */ /* 0x040fec0000041858 */
[----:B------:R-:W-:Y:S01]  /*2c70*/  HMMA.16816.F32.BF16 R68, R28, R74, R68 ;  /* 0x0000004a1c44723c */ /* 0x000fe20000041844 */
[----:B------:R-:W-:Y:S05]  /*2c80*/  LDSM.16.M88.4 R28, [R215+0x4000] ;  /* 0x00400000d71c783b */ /* 0x000fea0000000200 */
[C---:B--2---:R-:W-:Y:S06]  /*2c90*/  HMMA.16816.F32.BF16 R44, R12.reuse, R32, R80 ;  /* 0x000000200c2c723c */ /* 0x044fec0000041850 */
[C---:B------:R-:W-:Y:S06]  /*2ca0*/  HMMA.16816.F32.BF16 R84, R12.reuse, R34, R60 ;  /* 0x000000220c54723c */ /* 0x040fec000004183c */
[C---:B------:R-:W-:Y:S06]  /*2cb0*/  HMMA.16816.F32.BF16 R92, R12.reuse, R56, R92 ;  /* 0x000000380c5c723c */ /* 0x040fec000004185c */
[----:B------:R-:W-:Y:S01]  /*2cc0*/  HMMA.16816.F32.BF16 R72, R12, R58, R48 ;  /* 0x0000003a0c48723c */ /* 0x000fe20000041830 */
[----:B------:R-:W-:Y:S05]  /*2cd0*/  LDSM.16.M88.4 R48, [R222+0x1800] ;  /* 0x00180000de30783b */ /* 0x000fea0000000200 */
[C---:B------:R-:W-:Y:S01]  /*2ce0*/  HMMA.16816.F32.BF16 R12, R16.reuse, R32, R40 ;  /* 0x00000020100c723c */ /* 0x040fe20000041828 */
[----:B------:R-:W2:Y:S05]  /*2cf0*/  LDSM.16.M88.4 R40, [R222+0x1000] ;  /* 0x00100000de28783b */ /* 0x000eaa0000000200 */
[C---:B------:R-:W-:Y:S01]  /*2d00*/  HMMA.16816.F32.BF16 R80, R16.reuse, R34, R20 ;  /* 0x000000221050723c */ /* 0x040fe20000041814 */
[----:B------:R-:W3:Y:S05]  /*2d10*/  LDSM.16.M88.4 R20, [R215+0x6000] ;  /* 0x00600000d714783b */ /* 0x000eea0000000200 */
[C---:B------:R-:W-:Y:S06]  /*2d20*/  HMMA.16816.F32.BF16 R88, R16.reuse, R56, R76 ;  /* 0x000000381058723c */ /* 0x040fec000004184c */
[----:B------:R-:W-:Y:S06]  /*2d30*/  HMMA.16816.F32.BF16 R68, R16, R58, R68 ;  /* 0x0000003a1044723c */ /* 0x000fec0000041844 */
[-C--:B-1----:R-:W-:Y:S01]  /*2d40*/  HMMA.16816.F32.BF16 R60, R24, R36.reuse, R12 ;  /* 0x00000024183c723c */ /* 0x082fe2000004180c */
[----:B------:R-:W-:Y:S05]  /*2d50*/  LDSM.16.M88.4 R12, [R221+0x4000] ;  /* 0x00400000dd0c783b */ /* 0x000fea0000000200 */
[C---:B------:R-:W-:Y:S01]  /*2d60*/  HMMA.16816.F32.BF16 R76, R8.reuse, R36, R44 ;  /* 0x00000024084c723c */ /* 0x040fe2000004182c */
[----:B------:R-:W1:Y:S05]  /*2d70*/  LDSM.16.M88.4 R44, [R219+0x9000] ;  /* 0x00900000db2c783b */ /* 0x000e6a0000000200 */
[C---:B------:R-:W-:Y:S06]  /*2d80*/  HMMA.16816.F32.BF16 R56, R8.reuse, R38, R84 ;  /* 0x000000260838723c */ /* 0x040fec0000041854 */
[C---:B------:R-:W-:Y:S06]  /*2d90*/  HMMA.16816.F32.BF16 R32, R8.reuse, R52, R92 ;  /* 0x000000340820723c */ /* 0x040fec000004185c */
[----:B------:R-:W-:Y:S01]  /*2da0*/  HMMA.16816.F32.BF16 R16, R8, R54, R72 ;  /* 0x000000360810723c */ /* 0x000fe20000041848 */
[----:B------:R-:W4:Y:S05]  /*2db0*/  LDSM.16.M88.4 R8, [R221+0x6000] ;  /* 0x00600000dd08783b */ /* 0x000f2a0000000200 */
[C---:B------:R-:W-:Y:S01]  /*2dc0*/  HMMA.16816.F32.BF16 R72, R24.reuse, R38, R80 ;  /* 0x000000261848723c */ /* 0x040fe20000041850 */
[----:B------:R-:W5:Y:S05]  /*2dd0*/  LDSM.16.M88.4 R36, [R219+0x9800] ;  /* 0x00980000db24783b */ /* 0x000f6a0000000200 */
[C---:B------:R-:W-:Y:S06]  /*2de0*/  HMMA.16816.F32.BF16 R88, R24.reuse, R52, R88 ;  /* 0x000000341858723c */ /* 0x040fec0000041858 */
[----:B------:R-:W-:Y:S06]  /*2df0*/  HMMA.16816.F32.BF16 R24, R24, R54, R68 ;  /* 0x000000361818723c */ /* 0x000fec0000041844 */
[-C--:B--2---:R-:W-:Y:S06]  /*2e00*/  HMMA.16816.F32.BF16 R80, R28, R40.reuse, R60 ;  /* 0x000000281c50723c */ /* 0x084fec000004183c */
[C---:B---3--:R-:W-:Y:S06]  /*2e10*/  HMMA.16816.F32.BF16 R84, R20.reuse, R40, R76 ;  /* 0x000000281454723c */ /* 0x048fec000004184c */
[C---:B------:R-:W-:Y:S06]  /*2e20*/  HMMA.16816.F32.BF16 R52, R20.reuse, R42, R56 ;  /* 0x0000002a1434723c */ /* 0x040fec0000041838 */
[C---:B------:R-:W-:Y:S01]  /*2e30*/  HMMA.16816.F32.BF16 R76, R20.reuse, R48, R32 ;  /* 0x00000030144c723c */ /* 0x040fe20000041820 */
[----:B------:R-:W-:Y:S05]  /*2e40*/  LDSM.16.M88.4 R32, [R218+0x1000] ;  /* 0x00100000da20783b */ /* 0x000fea0000000200 */
[----:B------:R-:W-:Y:S01]  /*2e50*/  HMMA.16816.F32.BF16 R68, R20, R50, R16 ;  /* 0x000000321444723c */ /* 0x000fe20000041810 */
[----:B------:R-:W2:Y:S04]  /*2e60*/  LDSM.16.M88.4 R20, [R220+0x4000] ;  /* 0x00400000dc14783b */ /* 0x000ea80000000200 */
[----:B------:R-:W3:Y:S01]  /*2e70*/  LDSM.16.M88.4 R16, [R220+0x6000] ;  /* 0x00600000dc10783b */ /* 0x000ee20000000200 */
[C---:B------:R-:W-:Y:S06]  /*2e80*/  HMMA.16816.F32.BF16 R60, R28.reuse, R42, R72 ;  /* 0x0000002a1c3c723c */ /* 0x040fec0000041848 */
[C---:B------:R-:W-:Y:S06]  /*2e90*/  HMMA.16816.F32.BF16 R56, R28.reuse, R48, R88 ;  /* 0x000000301c38723c */ /* 0x040fec0000041858 */
[----:B------:R-:W-:Y:S01]  /*2ea0*/  HMMA.16816.F32.BF16 R48, R28, R50, R24 ;  /* 0x000000321c30723c */ /* 0x000fe20000041818 */
[----:B------:R-:W3:Y:S01]  /*2eb0*/  LDSM.16.M88.4 R24, [R218+0x1800] ;  /* 0x00180000da18783b */ /* 0x000ee20000000200 */
[----:B------:R-:W-:-:S04]  /*2ec0*/  DEPBAR.LE SB0, 0x0 ;  /* 0x000080000000791a */ /* 0x000fc80000000000 */
[-C--:B-1----:R-:W-:Y:S06]  /*2ed0*/  HMMA.16816.F32.BF16 R28, R12, R44.reuse, R80 ;  /* 0x0000002c0c1c723c */ /* 0x082fec0000041850 */
[C---:B----4-:R-:W-:Y:S06]  /*2ee0*/  HMMA.16816.F32.BF16 R40, R8.reuse, R44, R84 ;  /* 0x0000002c0828723c */ /* 0x050fec0000041854 */
[C---:B------:R-:W-:Y:S06]  /*2ef0*/  HMMA.16816.F32.BF16 R52, R8.reuse, R46, R52 ;  /* 0x0000002e0834723c */ /* 0x040fec0000041834 */
[C---:B-----5:R-:W-:Y:S06]  /*2f00*/  HMMA.16816.F32.BF16 R76, R8.reuse, R36, R76 ;  /* 0x00000024084c723c */ /* 0x060fec000004184c */
[----:B------:R-:W-:Y:S06]  /*2f10*/  HMMA.16816.F32.BF16 R68, R8, R38, R68 ;  /* 0x000000260844723c */ /* 0x000fec0000041844 */
[C---:B------:R-:W-:Y:S06]  /*2f20*/  HMMA.16816.F32.BF16 R60, R12.reuse, R46, R60 ;  /* 0x0000002e0c3c723c */ /* 0x040fec000004183c */
[C---:B------:R-:W-:Y:S06]  /*2f30*/  HMMA.16816.F32.BF16 R8, R12.reuse, R36, R56 ;  /* 0x000000240c08723c */ /* 0x040fec0000041838 */
[----:B------:R-:W-:Y:S06]  /*2f40*/  HMMA.16816.F32.BF16 R48, R12, R38, R48 ;  /* 0x000000260c30723c */ /* 0x000fec0000041830 */
[-C--:B--2---:R-:W-:Y:S06]  /*2f50*/  HMMA.16816.F32.BF16 R28, R20, R32.reuse, R28 ;  /* 0x00000020141c723c */ /* 0x084fec000004181c */
[C---:B---3--:R-:W-:Y:S06]  /*2f60*/  HMMA.16816.F32.BF16 R40, R16.reuse, R32, R40 ;  /* 0x000000201028723c */ /* 0x048fec0000041828 */
[C---:B------:R-:W-:Y:S06]  /*2f70*/  HMMA.16816.F32.BF16 R12, R16.reuse, R34, R52 ;  /* 0x00000022100c723c */ /* 0x040fec0000041834 */
[----:B------:R-:W-:Y:S06]  /*2f80*/  HMMA.16816.F32.BF16 R44, R16, R24, R76 ;  /* 0x00000018102c723c */ /* 0x000fec000004184c */
[----:B------:R-:W-:Y:S01]  /*2f90*/  HMMA.16816.F32.BF16 R32, R20, R34, R60 ;  /* 0x000000221420723c */ /* 0x000fe2000004183c */
[----:B------:R-:W-:-:S02]  /*2fa0*/  FSEL R52, R30, -INF , !P3 ;  /* 0xff8000001e347808 */ /* 0x000fc40005800000 */
[----:B------:R-:W-:Y:S02]  /*2fb0*/  FSEL R30, R28, -INF , !P3 ;  /* 0xff8000001c1e7808 */ /* 0x000fe40005800000 */
[----:B------:R-:W-:Y:S01]  /*2fc0*/  FSEL R53, R31, -INF , !P0 ;  /* 0xff8000001f357808 */ /* 0x000fe20004000000 */
[----:B------:R-:W-:Y:S01]  /*2fd0*/  HMMA.16816.F32.BF16 R8, R20, R24, R8 ;  /* 0x000000181408723c */ /* 0x000fe20000041808 */
[----:B------:R-:W-:Y:S02]  /*2fe0*/  FSEL R38, R42, -INF , !P3 ;  /* 0xff8000002a267808 */ /* 0x000fe40005800000 */
[----:B------:R-:W-:Y:S02]  /*2ff0*/  FSEL R37, R43, -INF , !P0 ;  /* 0xff8000002b257808 */ /* 0x000fe40004000000 */
[----:B------:R-:W-:Y:S01]  /*3000*/  FSEL R36, R41, -INF , !P0 ;  /* 0xff80000029247808 */ /* 0x000fe20004000000 */
[----:B------:R-:W-:Y:S01]  /*3010*/  HMMA.16816.F32.BF16 R16, R16, R26, R68 ;  /* 0x0000001a1010723c */ /* 0x000fe20000041844 */
[----:B------:R-:W-:-:S02]  /*3020*/  FSEL R25, R40, -INF , !P3 ;  /* 0xff80000028197808 */ /* 0x000fc40005800000 */
[----:B------:R-:W-:Y:S02]  /*3030*/  ISETP.GE.AND P3, PT, R64, 0x21, PT ;  /* 0x000000214000780c */ /* 0x000fe40003f66270 */
[----:B------:R-:W-:Y:S01]  /*3040*/  FSEL R39, R29, -INF , !P0 ;  /* 0xff8000001d277808 */ /* 0x000fe20004000000 */
[----:B------:R-:W-:Y:S01]  /*3050*/  HMMA.16816.F32.BF16 R20, R20, R26, R48 ;  /* 0x0000001a1414723c */ /* 0x000fe20000041830 */
[----:B------:R-:W-:Y:S02]  /*3060*/  ISETP.GE.AND P0, PT, R5, R64, PT ;  /* 0x000000400500720c */ /* 0x000fe40003f06270 */
        /* <DEDUP_REMOVED lines=27> */
[----:B------:R-:W-:Y:S01]  /*3220*/  LEA.HI.SX32 R6, R227, 0xfffffffe, 0x1b ;  /* 0xfffffffee3067811 */ /* 0x000fe200078fdaff */
[----:B------:R-:W-:Y:S01]  /*3230*/  BSSY B0, `(.L_x_1127) ;  /* 0x000002b000007945 */ /* 0x000fe20003800000 */
[----:B------:R-:W-:Y:S02]  /*3240*/  ISETP.GE.AND P2, PT, R172, UR5, PT ;  /* 0x00000005ac007c0c */ /* 0x000fe4000bf46270 */
[----:B------:R-:W-:Y:S01]  /*3250*/  ISETP.GE.AND P1, PT, R244, UR5, PT ;  /* 0x00000005f4007c0c */ /* 0x000fe2000bf26270 */
[----:B------:R-:W-:Y:S01]  /*3260*/  IMAD R5, R98, R6, RZ ;  /* 0x0000000662057224 */ /* 0x000fe200078e02ff */
[----:B------:R-:W-:Y:S01]  /*3270*/  SHF.R.S32.HI R3, RZ, 0x1f, R6 ;  /* 0x0000001fff037819 */ /* 0x000fe20000011406 */
[----:B------:R-:W-:-:S04]  /*3280*/  IMAD.WIDE.U32 R6, R6, R67, R250 ;  /* 0x0000004306067225 */ /* 0x000fc800078e00fa */
[----:B------:R-:W-:Y:S01]  /*3290*/  IMAD R5, R3, R67, R5 ;  /* 0x0000004303057224 */ /* 0x000fe200078e0205 */
[----:B------:R-:W-:-:S03]  /*32a0*/  IADD3 R3, P5, R245, R6, RZ ;  /* 0x00000006f5037210 */ /* 0x000fc60007fbe0ff */
[----:B------:R-:W1:Y:S01]  /*32b0*/  @!P2 LDC.64 R12, c[0x0][0x218] ;  /* 0x00008600ff0cab82 */ /* 0x000e620000000a00 */
[----:B------:R-:W-:Y:S01]  /*32c0*/  IMAD.IADD R5, R7, 0x1, R5 ;  /* 0x0000000107057824 */ /* 0x000fe200078e0205 */
[----:B------:R2:W-:Y:S03]  /*32d0*/  @P2 STS.128 [R226+0x8000], RZ ;  /* 0x008000ffe2002388 */ /* 0x0005e60000000c00 */
[----:B------:R-:W-:-:S03]  /*32e0*/  IMAD.X R7, R252, 0x1, R5, P5 ;  /* 0x00000001fc077824 */ /* 0x000fc600028e0605 */
[----:B------:R-:W3:Y:S08]  /*32f0*/  @!P1 LDC.64 R8, c[0x0][0x218] ;  /* 0x00008600ff089b82 */ /* 0x000ef00000000a00 */
[----:B------:R-:W4:Y:S01]  /*3300*/  @!P2 LDC.64 R10, c[0x0][0x218] ;  /* 0x00008600ff0aab82 */ /* 0x000f220000000a00 */
[----:B-1----:R-:W-:-:S04]  /*3310*/  @!P2 LEA R12, P6, R6, R12, 0x1 ;  /* 0x0000000c060ca211 */ /* 0x002fc800078c08ff */
[C---:B------:R-:W-:Y:S02]  /*3320*/  @!P2 LEA.HI.X R13, R6.reuse, R13, R5, 0x1, P6 ;  /* 0x0000000d060da211 */ /* 0x040fe400030f0c05 */
[----:B---3--:R-:W-:-:S03]  /*3330*/  @!P1 LEA R8, P0, R6, R8, 0x1 ;  /* 0x0000000806089211 */ /* 0x008fc600078008ff */
[----:B------:R-:W-:Y:S01]  /*3340*/  @!PT LDS RZ, [RZ] ;  /* 0x00000000fffff984 */ /* 0x000fe20000000800 */
[----:B------:R-:W-:Y:S01]  /*3350*/  @!PT LDS RZ, [RZ] ;  /* 0x00000000fffff984 */ /* 0x000fe20000000800 */
[----:B------:R-:W-:Y:S01]  /*3360*/  @!PT LDS RZ, [RZ] ;  /* 0x00000000fffff984 */ /* 0x000fe20000000800 */
[----:B------:R2:W-:Y:S01]  /*3370*/  @!P2 LDGSTS.E.BYPASS.LTC128B.128 [R226+0x8000], desc[UR8][R12.64] ;  /* 0x080000000ce2afae */ /* 0x0005e2000b901d48 */
[----:B------:R-:W-:-:S03]  /*3380*/  @!P1 LEA.HI.X R9, R6, R9, R5, 0x1, P0 ;  /* 0x0000000906099211 */ /* 0x000fc600000f0c05 */
[----:B------:R2:W-:Y:S01]  /*3390*/  @P1 STS.128 [R226+0x9000], RZ ;  /* 0x009000ffe2001388 */ /* 0x0005e20000000c00 */
[----:B----4-:R-:W-:-:S03]  /*33a0*/  @!P2 LEA R10, P4, R3, R10, 0x1 ;  /* 0x0000000a030aa211 */ /* 0x010fc600078808ff */
[----:B------:R-:W-:Y:S01]  /*33b0*/  @!PT LDS RZ, [RZ] ;  /* 0x00000000fffff984 */ /* 0x000fe20000000800 */
[----:B------:R-:W-:Y:S01]  /*33c0*/  @!PT LDS RZ, [RZ] ;  /* 0x00000000fffff984 */ /* 0x000fe20000000800 */
[----:B------:R-:W-:Y:S01]  /*33d0*/  @!PT LDS RZ, [RZ] ;  /* 0x00000000fffff984 */ /* 0x000fe20000000800 */
[----:B------:R2:W-:Y:S01]  /*33e0*/  @!P1 LDGSTS.E.BYPASS.LTC128B.128 [R226+0x9000], desc[UR8][R8.64+0x80] ;  /* 0x0900008008e29fae */ /* 0x0005e2000b901d48 */
[----:B------:R-:W-:-:S03]  /*33f0*/  @!P2 LEA.HI.X R11, R3, R11, R7, 0x1, P4 ;  /* 0x0000000b030ba211 */ /* 0x000fc600020f0c07 */
        /* <DEDUP_REMOVED lines=14> */
.L_x_1128:
[----:B------:R-:W-:Y:S05]  /*34e0*/  BSYNC B0 ;  /* 0x0000000000007941 */ /* 0x000fea0003800000 */
.L_x_1127:
[----:B------:R-:W0:Y:S02]  /*34f0*/  LDGDEPBAR ;  /* 0x00000000000079af */ /* 0x000e240000000000 */
.L_x_1126:
[----:B------:R-:W-:Y:S01]  /*3500*/  FMNMX.FTZ R134, R25, R36, !PT ;  /* 0x0000002419867209 */ /* 0x000fe20007810000 */
[----:B------:R-:W-:Y:S01]  /*3510*/  ULDC UR5, c[0x0][0x2ec] ;  /* 0x0000bb0000057ab9 */ /* 0x000fe20000000800 */
        /* <DEDUP_REMOVED lines=13> */
[----:B------:R-:W-:Y:S01]  /*35f0*/  LEA R212, R2, UR4, 0x1 ;  /* 0x0000000402d47c11 */ /* 0x000fe2000f8e08ff */
[----:B-1----:R-:W1:Y:S03]  /*3600*/  SHFL.BFLY PT, R6, R134, 0x2, 0x1f ;  /* 0x0c401f0086067f89 */ /* 0x002e6600000e0000 */
[-C--:B------:R-:W-:Y:S01]  /*3610*/  LEA R214, R4, R212.reuse, 0x1 ;  /* 0x000000d404d67211 */ /* 0x080fe200078e08ff */
[----:B------:R-:W3:Y:S01]  /*3620*/  SHFL.BFLY PT, R5, R3, 0x2, 0x1f ;  /* 0x0c401f0003057f89 */ /* 0x000ee200000e0000 */
[----:B------:R-:W-:-:S02]  /*3630*/  LEA R217, R0, R212, 0x1 ;  /* 0x000000d400d97211 */ /* 0x000fc400078e08ff */
[----:B------:R-:W-:Y:S01]  /*3640*/  LEA R216, R0, R214, 0x1 ;  /* 0x000000d600d87211 */ /* 0x000fe200078e08ff */
[----:B------:R-:W-:Y:S04]  /*3650*/  LDSM.16.MT88.4 R20, [R212+0xa000] ;  /* 0x00a00000d414783b */ /* 0x000fe80000004200 */
[----:B------:R-:W-:Y:S04]  /*3660*/  LDSM.16.MT88.4 R48, [R214+0xa000] ;  /* 0x00a00000d630783b */ /* 0x000fe80000004200 */
[----:B------:R-:W-:Y:S04]  /*3670*/  LDSM.16.MT88.4 R64, [R217+0xa000] ;  /* 0x00a00000d940783b */ /* 0x000fe80000004200 */
[----:B------:R-:W-:Y:S01]  /*3680*/  LDSM.16.MT88.4 R80, [R212+0xb000] ;  /* 0x00b00000d450783b */ /* 0x000fe20000004200 */
[----:B-1----:R-:W-:-:S03]  /*3690*/  FMNMX.FTZ R134, R134, R6, !PT ;  /* 0x0000000686867209 */ /* 0x002fc60007810000 */
[----:B------:R-:W-:Y:S01]  /*36a0*/  LDSM.16.MT88.4 R92, [R214+0xb000] ;  /* 0x00b00000d65c783b */ /* 0x000fe20000004200 */
[----:B---3--:R-:W-:-:S03]  /*36b0*/  FMNMX.FTZ R3, R3, R5, !PT ;  /* 0x0000000503037209 */ /* 0x008fc60007810000 */
[----:B------:R-:W1:Y:S01]  /*36c0*/  SHFL.BFLY PT, R6, R134, 0x1, 0x1f ;  /* 0x0c201f0086067f89 */ /* 0x000e6200000e0000 */
[----:B------:R-:W-:-:S03]  /*36d0*/  FMNMX.FTZ R5, R30, R39, !PT ;  /* 0x000000271e057209 */ /* 0x000fc60007810000 */
[----:B------:R-:W3:Y:S01]  /*36e0*/  SHFL.BFLY PT, R132, R3, 0x1, 0x1f ;  /* 0x0c201f0003847f89 */ /* 0x000ee200000e0000 */
        /* <DEDUP_REMOVED lines=8> */
[----:B------:R-:W-:Y:S02]  /*3770*/  FMNMX.FTZ R5, R55, R5, !PT ;  /* 0x0000000537057209 */ /* 0x000fe40007810000 */
[----:B-1----:R-:W-:Y:S01]  /*3780*/  FMNMX.FTZ R134, R134, R6, !PT ;  /* 0x0000000686867209 */ /* 0x002fe20007810000 */
[----:B------:R-:W-:Y:S01]  /*3790*/  LDSM.16.MT88.4 R180, [R214+0xb800] ;  /* 0x00b80000d6b4783b */ /* 0x000fe20000004200 */
[----:B------:R-:W-:Y:S02]  /*37a0*/  FMNMX.FTZ R5, R54, R5, !PT ;  /* 0x0000000536057209 */ /* 0x000fe40007810000 */
[----:B---3--:R-:W-:Y:S01]  /*37b0*/  FMNMX.FTZ R132, R3, R132, !PT ;  /* 0x0000008403847209 */ /* 0x008fe20007810000 */
[C---:B--2---:R-:W-:Y:S01]  /*37c0*/  FMUL.FTZ R8, R134.reuse, UR5 ;  /* 0x0000000586087c20 */ /* 0x044fe20008410000 */
[----:B------:R-:W-:Y:S01]  /*37d0*/  FSETP.NEU.FTZ.AND P0, PT, R134, -INF , PT ;  /* 0xff8000008600780b */ /* 0x000fe20003f1d000 */
[----:B------:R-:W1:Y:S02]  /*37e0*/  SHFL.BFLY PT, R7, R5, 0x2, 0x1f ;  /* 0x0c401f0005077f89 */ /* 0x000e6400000e0000 */
[----:B------:R-:W-:Y:S01]  /*37f0*/  FMUL.FTZ R3, R132, UR5 ;  /* 0x0000000584037c20 */ /* 0x000fe20008410000 */
[----:B------:R-:W-:Y:S01]  /*3800*/  FSEL R8, R8, RZ, P0 ;  /* 0x000000ff08087208 */ /* 0x000fe20000000000 */
[----:B------:R-:W-:Y:S01]  /*3810*/  LDSM.16.MT88.4 R184, [R217+0xb800] ;  /* 0x00b80000d9b8783b */ /* 0x000fe20000004200 */
[----:B------:R-:W-:-:S03]  /*3820*/  FSETP.NEU.FTZ.AND P0, PT, R132, -INF , PT ;  /* 0xff8000008400780b */ /* 0x000fc60003f1d000 */
[----:B------:R-:W-:Y:S01]  /*3830*/  FFMA.FTZ R6, R25, UR5, -R8 ;  /* 0x0000000519067c23 */ /* 0x000fe20008010808 */
[----:B------:R-:W-:Y:S01]  /*3840*/  FSEL R3, R3, RZ, P0 ;  /* 0x000000ff03037208 */ /* 0x000fe20000000000 */
[----:B------:R-:W-:Y:S02]  /*3850*/  LDSM.16.MT88.4 R188, [R216+0xb800] ;  /* 0x00b80000d8bc783b */ /* 0x000fe40000004200 */
[----:B------:R2:W-:Y:S02]  /*3860*/  MUFU.EX2 R232, R6 ;  /* 0x0000000600e87308 */ /* 0x0005e40000000800 */
[--C-:B------:R-:W-:Y:S01]  /*3870*/  FFMA.FTZ R2, R37, UR5, -R3.reuse ;  /* 0x0000000525027c23 */ /* 0x100fe20008010803 */
[--C-:B------:R-:W-:Y:S01]  /*3880*/  FFMA.FTZ R0, R15, UR5, -R3.reuse ;  /* 0x000000050f007c23 */ /* 0x100fe20008010803 */
[----:B------:R-:W-:-:S04]  /*3890*/  FFMA.FTZ R4, R26, UR5, -R3 ;  /* 0x000000051a047c23 */ /* 0x000fc80008010803 */
[----:B------:R1:W-:Y:S08]  /*38a0*/  MUFU.EX2 R228, R2 ;  /* 0x0000000200e47308 */ /* 0x0003f00000000800 */
[----:B------:R3:W-:Y:S01]  /*38b0*/  MUFU.EX2 R230, R0 ;  /* 0x0000000000e67308 */ /* 0x0007e20000000800 */
[----:B--2---:R-:W-:-:S07]  /*38c0*/  FFMA.FTZ R6, R36, UR5, -R8 ;  /* 0x0000000524067c23 */ /* 0x004fce0008010808 */
[----:B------:R2:W4:Y:S01]  /*38d0*/  MUFU.EX2 R231, R6 ;  /* 0x0000000600e77308 */ /* 0x0005220000000800 */
[----:B-1----:R-:W-:-:S05]  /*38e0*/  FMNMX.FTZ R2, R5, R7, !PT ;  /* 0x0000000705027209 */ /* 0x002fca0007810000 */
[----:B------:R-:W1:Y:S02]  /*38f0*/  SHFL.BFLY PT, R9, R2, 0x1, 0x1f ;  /* 0x0c201f0002097f89 */ /* 0x000e6400000e0000 */
[----:B------:R4:W5:Y:S01]  /*3900*/  MUFU.EX2 R211, R4 ;  /* 0x0000000400d37308 */ /* 0x0009620000000800 */
[----:B---3--:R-:W-:-:S04]  /*3910*/  FMNMX.FTZ R0, R52, R53, !PT ;  /* 0x0000003534007209 */ /* 0x008fc80007810000 */
[----:B------:R-:W-:-:S04]  /*3920*/  FMNMX.FTZ R0, R34, R0, !PT ;  /* 0x0000000022007209 */ /* 0x000fc80007810000 */
[----:B------:R-:W-:Y:S01]  /*3930*/  FMNMX.FTZ R0, R35, R0, !PT ;  /* 0x0000000023007209 */ /* 0x000fe20007810000 */
[----:B--2---:R-:W-:-:S03]  /*3940*/  FFMA.FTZ R6, R24, UR5, -R8 ;  /* 0x0000000518067c23 */ /* 0x004fc60008010808 */
[----:B------:R-:W-:Y:S01]  /*3950*/  FMNMX.FTZ R0, R70, R0, !PT ;  /* 0x0000000046007209 */ /* 0x000fe20007810000 */
[----:B------:R2:W-:Y:S03]  /*3960*/  MUFU.EX2 R233, R6 ;  /* 0x0000000600e97308 */ /* 0x0005e60000000800 */
[----:B------:R-:W-:Y:S02]  /*3970*/  FMNMX.FTZ R0, R71, R0, !PT ;  /* 0x0000000047007209 */ /* 0x000fe40007810000 */
[----:B----4-:R-:W-:Y:S02]  /*3980*/  F2FP.BF16.F32.PACK_AB R4, R231, R232 ;  /* 0x000000e8e704723e */ /* 0x010fe400000010ff */
[----:B------:R-:W-:Y:S02]  /*3990*/  FMNMX.FTZ R0, R84, R0, !PT ;  /* 0x0000000054007209 */ /* 0x000fe40007810000 */
[----:B-1----:R-:W-:-:S02]  /*39a0*/  FMNMX.FTZ R136, R2, R9, !PT ;  /* 0x0000000902887209 */ /* 0x002fc40007810000 */
[----:B------:R-:W-:Y:S02]  /*39b0*/  FMNMX.FTZ R0, R85, R0, !PT ;  /* 0x0000000055007209 */ /* 0x000fe40007810000 */
[C---:B------:R-:W-:Y:S01]  /*39c0*/  FSETP.NEU.FTZ.AND P0, PT, R136.reuse, -INF , PT ;  /* 0xff8000008800780b */ /* 0x040fe20003f1d000 */
[----:B------:R-:W-:Y:S01]  /*39d0*/  FMUL.FTZ R2, R136, UR5 ;  /* 0x0000000588027c20 */ /* 0x000fe20008410000 */
[----:B-----5:R-:W-:Y:S01]  /*39e0*/  F2FP.BF16.F32.PACK_AB R7, R230, R211 ;  /* 0x000000d3e607723e */ /* 0x020fe200000010ff */
[----:B------:R-:W1:Y:S01]  /*39f0*/  SHFL.BFLY PT, R10, R0, 0x2, 0x1f ;  /* 0x0c401f00000a7f89 */ /* 0x000e6200000e0000 */
[----:B--2---:R-:W-:Y:S02]  /*3a00*/  FFMA.FTZ R6, R14, UR5, -R8 ;  /* 0x000000050e067c23 */ /* 0x004fe40008010808 */
[----:B------:R-:W-:Y:S01]  /*3a10*/  FSEL R2, R2, RZ, P0 ;  /* 0x000000ff02027208 */ /* 0x000fe20000000000 */
[----:B------:R-:W2:Y:S01]  /*3a20*/  LDSM.16.MT88.4 R12, [R216+0xa000] ;  /* 0x00a00000d80c783b */ /* 0x000ea20000004200 */
[----:B------:R3:W4:Y:S03]  /*3a30*/  MUFU.EX2 R234, R6 ;  /* 0x0000000600ea7308 */ /* 0x0007260000000800 */
[----:B------:R-:W-:-:S05]  /*3a40*/  FFMA.FTZ R9, R30, UR5, -R2 ;  /* 0x000000051e097c23 */ /* 0x000fca0008010802 */
[----:B------:R5:W-:Y:S01]  /*3a50*/  MUFU.EX2 R204, R9 ;  /* 0x0000000900cc7308 */ /* 0x000be20000000800 */
[----:B---3--:R-:W-:Y:S01]  /*3a60*/  FFMA.FTZ R6, R38, UR5, -R3 ;  /* 0x0000000526067c23 */ /* 0x008fe20008010803 */
[----:B-1----:R-:W-:-:S06]  /*3a70*/  FMNMX.FTZ R0, R0, R10, !PT ;  /* 0x0000000a00007209 */ /* 0x002fcc0007810000 */
[----:B------:R4:W1:Y:S01]  /*3a80*/  MUFU.EX2 R229, R6 ;  /* 0x0000000600e57308 */ /* 0x0008620000000800 */
[--C-:B-----5:R-:W-:Y:S02]  /*3a90*/  FFMA.FTZ R9, R27, UR5, -R8.reuse ;  /* 0x000000051b097c23 */ /* 0x120fe40008010808 */
[----:B------:R-:W-:Y:S05]  /*3aa0*/  LDSM.16.MT88.4 R24, [R214+0xa800] ;  /* 0x00a80000d618783b */ /* 0x000fea0000004200 */
[----:B------:R3:W-:Y:S01]  /*3ab0*/  MUFU.EX2 R208, R9 ;  /* 0x0000000900d07308 */ /* 0x0007e20000000800 */
[----:B----4-:R-:W-:Y:S02]  /*3ac0*/  F2FP.BF16.F32.PACK_AB R6, R234, R233 ;  /* 0x000000e9ea06723e */ /* 0x010fe400000010ff */
[----:B-1----:R-:W-:Y:S01]  /*3ad0*/  F2FP.BF16.F32.PACK_AB R5, R228, R229 ;  /* 0x000000e5e405723e */ /* 0x002fe200000010ff */
[----:B---3--:R-:W-:-:S06]  /*3ae0*/  FFMA.FTZ R9, R28, UR5, -R8 ;  /* 0x000000051c097c23 */ /* 0x008fcc0008010808 */
[C---:B------:R-:W-:Y:S01]  /*3af0*/  HMMA.16816.F32.BF16 R140, R4.reuse, R20, RZ ;  /* 0x00000014048c723c */ /* 0x040fe200000418ff */
[----:B------:R1:W3:Y:S05]  /*3b00*/  MUFU.EX2 R209, R9 ;  /* 0x0000000900d17308 */ /* 0x0002ea0000000800 */
[C---:B------:R-:W-:Y:S06]  /*3b10*/  HMMA.16816.F32.BF16 R40, R4.reuse, R48, RZ ;  /* 0x000000300428723c */ /* 0x040fec00000418ff */
[C---:B------:R-:W-:Y:S06]  /*3b20*/  HMMA.16816.F32.BF16 R56, R4.reuse, R64, RZ ;  /* 0x000000400438723c */ /* 0x040fec00000418ff */
[----:B--2---:R-:W-:Y:S01]  /*3b30*/  HMMA.16816.F32.BF16 R72, R4, R12, RZ ;  /* 0x0000000c0448723c */ /* 0x004fe200000418ff */
[--C-:B-1----:R-:W-:Y:S01]  /*3b40*/  FFMA.FTZ R9, R16, UR5, -R8.reuse ;  /* 0x0000000510097c23 */ /* 0x102fe20008010808 */
[----:B------:R-:W-:Y:S01]  /*3b50*/  FFMA.FTZ R8, R17, UR5, -R8 ;  /* 0x0000000511087c23 */ /* 0x000fe20008010808 */
[----:B---3--:R-:W-:-:S02]  /*3b60*/  F2FP.BF16.F32.PACK_AB R168, R209, R208 ;  /* 0x000000d0d1a8723e */ /* 0x008fc400000010ff */
[----:B------:R1:W-:Y:S01]  /*3b70*/  MUFU.EX2 R210, R9 ;  /* 0x0000000900d27308 */ /* 0x0003e20000000800 */
[C---:B------:R-:W-:Y:S06]  /*3b80*/  HMMA.16816.F32.BF16 R88, R4.reuse, R80, RZ ;  /* 0x000000500458723c */ /* 0x040fec00000418ff */
[C---:B------:R-:W-:Y:S01]  /*3b90*/  HMMA.16816.F32.BF16 R100, R4.reuse, R92, RZ ;  /* 0x0000005c0464723c */ /* 0x040fe200000418ff */
[----:B------:R2:W3:Y:S05]  /*3ba0*/  MUFU.EX2 R241, R8 ;  /* 0x0000000800f17308 */ /* 0x0004ea0000000800 */
[C---:B------:R-:W-:Y:S01]  /*3bb0*/  HMMA.16816.F32.BF16 R112, R4.reuse, R120, RZ ;  /* 0x000000780470723c */ /* 0x040fe200000418ff */
[----:B-1----:R-:W1:Y:S05]  /*3bc0*/  SHFL.BFLY PT, R9, R0, 0x1, 0x1f ;  /* 0x0c201f0000097f89 */ /* 0x002e6a00000e0000 */
[----:B------:R-:W-:Y:S01]  /*3bd0*/  HMMA.16816.F32.BF16 R124, R4, R108, RZ ;  /* 0x0000006c047c723c */ /* 0x000fe200000418ff */
[----:B--2---:R-:W-:-:S05]  /*3be0*/  FFMA.FTZ R8, R31, UR5, -R3 ;  /* 0x000000051f087c23 */ /* 0x004fca0008010803 */
[C---:B------:R-:W-:Y:S01]  /*3bf0*/  HMMA.16816.F32.BF16 R148, R4.reuse, R22, RZ ;  /* 0x000000160494723c */ /* 0x040fe200000418ff */
[----:B---3--:R-:W-:Y:S01]  /*3c00*/  F2FP.BF16.F32.PACK_AB R170, R241, R210 ;  /* 0x000000d2f1aa723e */ /* 0x008fe200000010ff */
[----:B------:R2:W-:Y:S04]  /*3c10*/  MUFU.EX2 R205, R8 ;  /* 0x0000000800cd7308 */ /* 0x0005e80000000800 */
[C---:B------:R-:W-:Y:S06]  /*3c20*/  HMMA.16816.F32.BF16 R44, R4.reuse, R50, RZ ;  /* 0x00000032042c723c */ /* 0x040fec00000418ff */
[----:B------:R-:W-:Y:S01]  /*3c30*/  HMMA.16816.F32.BF16 R60, R4, R66, RZ ;  /* 0x00000042043c723c */ /* 0x000fe200000418ff */
[----:B-1----:R-:W-:Y:S01]  /*3c40*/  FMNMX.FTZ R135, R0, R9, !PT ;  /* 0x0000000900877209 */ /* 0x002fe20007810000 */
[----:B------:R-:W-:-:S04]  /*3c50*/  FFMA.FTZ R0, R39, UR5, -R2 ;  /* 0x0000000527007c23 */ /* 0x000fc80008010802 */
[C---:B------:R-:W-:Y:S01]  /*3c60*/  HMMA.16816.F32.BF16 R76, R4.reuse, R14, RZ ;  /* 0x0000000e044c723c */ /* 0x040fe200000418ff */
[----:B------:R-:W-:Y:S01]  /*3c70*/  FSETP.NEU.FTZ.AND P0, PT, R135, -INF , PT ;  /* 0xff8000008700780b */ /* 0x000fe20003f1d000 */
[----:B--2---:R-:W-:Y:S01]  /*3c80*/  FFMA.FTZ R8, R29, UR5, -R3 ;  /* 0x000000051d087c23 */ /* 0x004fe20008010803 */
[----:B------:R1:W-:Y:S01]  /*3c90*/  MUFU.EX2 R201, R0 ;  /* 0x0000000000c97308 */ /* 0x0003e20000000800 */
[----:B------:R-:W2:Y:S02]  /*3ca0*/  LDSM.16.MT88.4 R28, [R217+0xa800] ;  /* 0x00a80000d91c783b */ /* 0x000ea40000004200 */
[C---:B------:R-:W-:Y:S05]  /*3cb0*/  HMMA.16816.F32.BF16 R156, R4.reuse, R82, RZ ;  /* 0x00000052049c723c */ /* 0x040fea00000418ff */
[----:B------:R3:W4:Y:S01]  /*3cc0*/  MUFU.EX2 R206, R8 ;  /* 0x0000000800ce7308 */ /* 0x0007220000000800 */
[C---:B------:R-:W-:Y:S06]  /*3cd0*/  HMMA.16816.F32.BF16 R104, R4.reuse, R94, RZ ;  /* 0x0000005e0468723c */ /* 0x040fec00000418ff */
[----:B------:R-:W-:Y:S01]  /*3ce0*/  HMMA.16816.F32.BF16 R116, R4, R122, RZ ;  /* 0x0000007a0474723c */ /* 0x000fe200000418ff */
[----:B-1----:R-:W-:-:S04]  /*3cf0*/  FFMA.FTZ R0, R32, UR5, -R2 ;  /* 0x0000000520007c23 */ /* 0x002fc80008010802 */
[----:B------:R-:W-:Y:S01]  /*3d00*/  MUFU.EX2 R202, R0 ;  /* 0x0000000000ca7308 */ /* 0x000fe20000000800 */
[----:B------:R-:W-:Y:S01]  /*3d10*/  HMMA.16816.F32.BF16 R36, R4, R110, RZ ;  /* 0x0000006e0424723c */ /* 0x000fe200000418ff */
[--C-:B---3--:R-:W-:Y:S01]  /*3d20*/  FFMA.FTZ R8, R18, UR5, -R3.reuse ;  /* 0x0000000512087c23 */ /* 0x108fe20008010803 */
[----:B------:R-:W-:Y:S01]  /*3d30*/  FFMA.FTZ R3, R19, UR5, -R3 ;  /* 0x0000000513037c23 */ /* 0x000fe20008010803 */
[----:B----4-:R-:W-:Y:S01]  /*3d40*/  F2FP.BF16.F32.PACK_AB R169, R206, R205 ;  /* 0x000000cdcea9723e */ /* 0x010fe200000010ff */
[----:B------:R-:W1:Y:S03]  /*3d50*/  LDSM.16.MT88.4 R16, [R216+0xa800] ;  /* 0x00a80000d810783b */ /* 0x000e660000004200 */
[----:B------:R3:W-:Y:S01]  /*3d60*/  MUFU.EX2 R207, R8 ;  /* 0x0000000800cf7308 */ /* 0x0007e20000000800 */
[----:B------:R-:W-:-:S07]  /*3d70*/  F2FP.BF16.F32.PACK_AB R4, R201, R204 ;  /* 0x000000ccc904723e */ /* 0x000fce00000010ff */
[----:B------:R4:W5:Y:S01]  /*3d80*/  MUFU.EX2 R240, R3 ;  /* 0x0000000300f07308 */ /* 0x0009620000000800 */
[----:B---3--:R-:W-:-:S05]  /*3d90*/  FMUL.FTZ R8, R135, UR5 ;  /* 0x0000000587087c20 */ /* 0x008fca0008410000 */
[----:B------:R-:W-:Y:S01]  /*3da0*/  FSEL R0, R8, RZ, P0 ;  /* 0x000000ff08007208 */ /* 0x000fe20000000000 */
[----:B----4-:R-:W-:Y:S01]  /*3db0*/  FFMA.FTZ R3, R33, UR5, -R2 ;  /* 0x0000000521037c23 */ /* 0x010fe20008010802 */
[----:B-----5:R-:W-:-:S03]  /*3dc0*/  F2FP.BF16.F32.PACK_AB R171, R240, R207 ;  /* 0x000000cff0ab723e */ /* 0x020fc600000010ff */
[----:B------:R3:W4:Y:S04]  /*3dd0*/  MUFU.EX2 R203, R3 ;  /* 0x0000000300cb7308 */ /* 0x0007280000000800 */
[C---:B------:R-:W-:Y:S06]  /*3de0*/  HMMA.16816.F32.BF16 R140, R168.reuse, R152, R140 ;  /* 0x00000098a88c723c */ /* 0x040fec000004188c */
[C---:B------:R-:W-:Y:S06]  /*3df0*/  HMMA.16816.F32.BF16 R40, R168.reuse, R24, R40 ;  /* 0x00000018a828723c */ /* 0x040fec0000041828 */
[----:B--2---:R-:W-:Y:S01]  /*3e00*/  HMMA.16816.F32.BF16 R56, R168, R28, R56 ;  /* 0x0000001ca838723c */ /* 0x004fe20000041838 */
[----:B---3--:R-:W-:Y:S01]  /*3e10*/  FFMA.FTZ R3, R52, UR5, -R0 ;  /* 0x0000000534037c23 */ /* 0x008fe20008010800 */
        /* <DEDUP_REMOVED lines=23> */
[----:B--2---:R-:W-:-:S03]  /*3f90*/  F2FP.BF16.F32.PACK_AB R7, R197, R199 ;  /* 0x000000c7c507723e */ /* 0x004fc600000010ff */
[----:B------:R1:W-:Y:S04]  /*3fa0*/  MUFU.EX2 R196, R3 ;  /* 0x0000000300c47308 */ /* 0x0003e80000000800 */
[C---:B------:R-:W-:Y:S06]  /*3fb0*/  HMMA.16816.F32.BF16 R144, R4.reuse, R20, RZ ;  /* 0x000000140490723c */ /* 0x040fec00000418ff */
[C---:B------:R-:W-:Y:S06]  /*3fc0*/  HMMA.16816.F32.BF16 R192, R4.reuse, R22, RZ ;  /* 0x0000001604c0723c */ /* 0x040fec00000418ff */
[----:B------:R-:W-:Y:S01]  /*3fd0*/  HMMA.16816.F32.BF16 R36, R4, R48, RZ ;  /* 0x000000300424723c */ /* 0x000fe200000418ff */
[----:B-1----:R-:W-:-:S04]  /*3fe0*/  FFMA.FTZ R3, R68, UR5, -R2 ;  /* 0x0000000544037c23 */ /* 0x002fc80008010802 */
[----:B------:R1:W2:Y:S01]  /*3ff0*/  MUFU.EX2 R175, R3 ;  /* 0x0000000300af7308 */ /* 0x0002a20000000800 */
[C---:B------:R-:W-:Y:S06]  /*4000*/  HMMA.16816.F32.BF16 R160, R4.reuse, R120, RZ ;  /* 0x0000007804a0723c */ /* 0x040fec00000418ff */
[C---:B------:R-:W-:Y:S06]  /*4010*/  HMMA.16816.F32.BF16 R48, R4.reuse, R50, RZ ;  /* 0x000000320430723c */ /* 0x040fec00000418ff */
[----:B------:R-:W-:Y:S01]  /*4020*/  HMMA.16816.F32.BF16 R32, R4, R14, RZ ;  /* 0x0000000e0420723c */ /* 0x000fe200000418ff */
[--C-:B-1----:R-:W-:Y:S01]  /*4030*/  FFMA.FTZ R3, R55, UR5, -R2.reuse ;  /* 0x0000000537037c23 */ /* 0x102fe20008010802 */
[----:B------:R-:W-:-:S04]  /*4040*/  FFMA.FTZ R2, R54, UR5, -R2 ;  /* 0x0000000536027c23 */ /* 0x000fc80008010802 */
[C---:B------:R-:W-:Y:S01]  /*4050*/  HMMA.16816.F32.BF16 R20, R4.reuse, R82, RZ ;  /* 0x000000520414723c */ /* 0x040fe200000418ff */
[----:B--2---:R-:W-:Y:S01]  /*4060*/  F2FP.BF16.F32.PACK_AB R128, R175, R196 ;  /* 0x000000c4af80723e */ /* 0x004fe200000010ff */
[----:B------:R1:W-:Y:S04]  /*4070*/  MUFU.EX2 R174, R3 ;  /* 0x0000000300ae7308 */ /* 0x0003e80000000800 */
[C---:B------:R-:W-:Y:S04]  /*4080*/  HMMA.16816.F32.BF16 R52, R4.reuse, R64, RZ ;  /* 0x000000400434723c */ /* 0x040fe800000418ff */
[----:B------:R2:W3:Y:S02]  /*4090*/  MUFU.EX2 R243, R2 ;  /* 0x0000000200f37308 */ /* 0x0004e40000000800 */
[C---:B------:R-:W-:Y:S06]  /*40a0*/  HMMA.16816.F32.BF16 R64, R4.reuse, R66, RZ ;  /* 0x000000420440723c */ /* 0x040fec00000418ff */
[----:B------:R-:W-:Y:S01]  /*40b0*/  HMMA.16816.F32.BF16 R96, R4, R92, RZ ;  /* 0x0000005c0460723c */ /* 0x000fe200000418ff */
[----:B-1----:R-:W-:-:S04]  /*40c0*/  FADD.FTZ R3, R200, R198 ;  /* 0x000000c6c8037221 */ /* 0x002fc80000010000 */
[----:B------:R-:W-:Y:S01]  /*40d0*/  FADD.FTZ R3, R199, R3 ;  /* 0x00000003c7037221 */ /* 0x000fe20000010000 */
[C---:B------:R-:W-:Y:S01]  /*40e0*/  HMMA.16816.F32.BF16 R164, R4.reuse, R108, RZ ;  /* 0x0000006c04a4723c */ /* 0x040fe200000418ff */
[--C-:B--2---:R-:W-:Y:S02]  /*40f0*/  FFMA.FTZ R2, R70, UR5, -R0.reuse ;  /* 0x0000000546027c23 */ /* 0x104fe40008010800 */
[----:B------:R-:W-:Y:S01]  /*4100*/  FADD.FTZ R3, R197, R3 ;  /* 0x00000003c5037221 */ /* 0x000fe20000010000 */
[----:B---3--:R-:W-:Y:S02]  /*4110*/  F2FP.BF16.F32.PACK_AB R130, R243, R174 ;  /* 0x000000aef382723e */ /* 0x008fe400000010ff */
[C---:B------:R-:W-:Y:S01]  /*4120*/  HMMA.16816.F32.BF16 R8, R4.reuse, R94, RZ ;  /* 0x0000005e0408723c */ /* 0x040fe200000418ff */
[----:B------:R1:W2:Y:S05]  /*4130*/  MUFU.EX2 R138, R2 ;  /* 0x00000002008a7308 */ /* 0x0002aa0000000800 */
[----:B------:R-:W-:Y:S01]  /*4140*/  HMMA.16816.F32.BF16 R120, R4, R122, RZ ;  /* 0x0000007a0478723c */ /* 0x000fe200000418ff */
[----:B-1----:R-:W-:Y:S01]  /*4150*/  FFMA.FTZ R2, R71, UR5, -R0 ;  /* 0x0000000547027c23 */ /* 0x002fe20008010800 */
[----:B--2---:R-:W-:-:S04]  /*4160*/  FADD.FTZ R3, R138, R3 ;  /* 0x000000038a037221 */ /* 0x004fc80000010000 */
[C---:B------:R-:W-:Y:S01]  /*4170*/  HMMA.16816.F32.BF16 R68, R4.reuse, R12, RZ ;  /* 0x0000000c0444723c */ /* 0x040fe200000418ff */
[----:B------:R1:W2:Y:S05]  /*4180*/  MUFU.EX2 R137, R2 ;  /* 0x0000000200897308 */ /* 0x0002aa0000000800 */
[----:B------:R-:W-:Y:S01]  /*4190*/  HMMA.16816.F32.BF16 R12, R4, R110, RZ ;  /* 0x0000006e040c723c */ /* 0x000fe200000418ff */
[--C-:B-1----:R-:W-:Y:S01]  /*41a0*/  FFMA.FTZ R2, R84, UR5, -R0.reuse ;  /* 0x0000000554027c23 */ /* 0x102fe20008010800 */
[----:B------:R-:W-:Y:S01]  /*41b0*/  FFMA.FTZ R0, R85, UR5, -R0 ;  /* 0x0000000555007c23 */ /* 0x000fe20008010800 */
[----:B--2---:R-:W-:-:S03]  /*41c0*/  F2FP.BF16.F32.PACK_AB R129, R137, R138 ;  /* 0x0000008a8981723e */ /* 0x004fc600000010ff */
[----:B------:R-:W-:Y:S01]  /*41d0*/  HMMA.16816.F32.BF16 R84, R4, R80, RZ ;  /* 0x000000500454723c */ /* 0x000fe200000418ff */
[----:B------:R1:W2:Y:S01]  /*41e0*/  MUFU.EX2 R133, R2 ;  /* 0x0000000200857308 */ /* 0x0002a20000000800 */
[----:B------:R-:W-:-:S05]  /*41f0*/  FADD.FTZ R3, R137, R3 ;  /* 0x0000000389037221 */ /* 0x000fca0000010000 */
[----:B------:R-:W-:Y:S02]  /*4200*/  FADD.FTZ R5, R229, R228 ;  /* 0x000000e4e5057221 */ /* 0x000fe40000010000 */
[----:B------:R3:W4:Y:S02]  /*4210*/  MUFU.EX2 R242, R0 ;  /* 0x0000000000f27308 */ /* 0x0007240000000800 */
[----:B------:R-:W-:Y:S01]  /*4220*/  FADD.FTZ R5, R211, R5 ;  /* 0x00000005d3057221 */ /* 0x000fe20000010000 */
[----:B-1----:R-:W-:Y:S01]  /*4230*/  FADD.FTZ R2, R232, R231 ;  /* 0x000000e7e8027221 */ /* 0x002fe20000010000 */
[----:B--2---:R-:W-:-:S03]  /*4240*/  FADD.FTZ R3, R133, R3 ;  /* 0x0000000385037221 */ /* 0x004fc60000010000 */
[----:B------:R-:W-:Y:S01]  /*4250*/  FADD.FTZ R2, R233, R2 ;  /* 0x00000002e9027221 */ /* 0x000fe20000010000 */
[----:B---3--:R-:W-:-:S03]  /*4260*/  FADD.FTZ R0, R204, R201 ;  /* 0x000000c9cc007221 */ /* 0x008fc60000010000 */
[----:B------:R-:W-:Y:S01]  /*4270*/  FADD.FTZ R2, R234, R2 ;  /* 0x00000002ea027221 */ /* 0x000fe20000010000 */
[C---:B----4-:R-:W-:Y:S01]  /*4280*/  F2FP.BF16.F32.PACK_AB R131, R242.reuse, R133 ;  /* 0x00000085f283723e */ /* 0x050fe200000010ff */
[----:B------:R-:W-:Y:S01]  /*4290*/  FADD.FTZ R242, R242, R3 ;  /* 0x00000003f2f27221 */ /* 0x000fe20000010000 */
        /* <DEDUP_REMOVED lines=8> */
[----:B------:R-:W-:Y:S02]  /*4320*/  FADD.FTZ R2, R210, R2 ;  /* 0x00000002d2027221 */ /* 0x000fe40000010000 */
        /* <DEDUP_REMOVED lines=24> */
[----:B------:R-:W-:Y:S01]  /*44b0*/  ULDC UR4, c[0x0][0x2d0] ;  /* 0x0000b40000047ab9 */ /* 0x000fe20000000800 */
[----:B------:R-:W1:Y:S01]  /*44c0*/  LDC.64 R228, c[0x0][0x250] ;  /* 0x00009400ffe47b82 */ /* 0x000e620000000a00 */
[----:B------:R-:W-:Y:S01]  /*44d0*/  ISETP.GE.AND P3, PT, R172, UR4, PT ;  /* 0x00000004ac007c0c */ /* 0x000fe2000bf66270 */
[----:B------:R-:W-:Y:S01]  /*44e0*/  IMAD.MOV.U32 R133, RZ, RZ, R135 ;  /* 0x000000ffff857224 */ /* 0x000fe200078e0087 */
[----:B------:R-:W-:Y:S01]  /*44f0*/  LEA.HI.SX32 R227, R227, 0xfffffffe, 0x1b ;  /* 0xfffffffee3e37811 */ /* 0x000fe200078fdaff */
[----:B------:R-:W-:Y:S01]  /*4500*/  IMAD.MOV.U32 R3, RZ, RZ, R136 ;  /* 0x000000ffff037224 */ /* 0x000fe200078e0088 */
[----:B------:R-:W-:Y:S01]  /*4510*/  MOV R138, R132 ;  /* 0x00000084008a7202 */ /* 0x000fe20000000f00 */
[----:B------:R-:W-:Y:S01]  /*4520*/  IMAD.MOV.U32 R137, RZ, RZ, R134 ;  /* 0x000000ffff897224 */ /* 0x000fe200078e0086 */
[----:B------:R-:W-:Y:S01]  /*4530*/  ULDC UR5, c[0x0][0x2d0] ;  /* 0x0000b40000057ab9 */ /* 0x000fe20000000800 */
[----:B------:R-:W-:Y:S01]  /*4540*/  ULDC UR4, c[0x0][0x2ec] ;  /* 0x0000bb0000047ab9 */ /* 0x000fe20000000800 */
[----:B------:R-:W-:-:S05]  /*4550*/  ULDC.64 UR6, c[0x0][0x248] ;  /* 0x0000920000067ab9 */ /* 0x000fca0000000a00 */
[----:B------:R-:W2:Y:S08]  /*4560*/  @!P3 LDC.64 R248, c[0x0][0x220] ;  /* 0x00008800fff8bb82 */ /* 0x000eb00000000a00 */
[----:B------:R-:W3:Y:S01]  /*4570*/  @!P3 LDC.64 R246, c[0x0][0x220] ;  /* 0x00008800fff6bb82 */ /* 0x000ee20000000a00 */
[----:B------:R-:W-:Y:S05]  /*4580*/  BRA `(.L_x_1130) ;  /* 0x0000000000b47947 */ /* 0x000fea0003800000 */
.L_x_1132:
[----:B------:R-:W2:Y:S01]  /*4590*/  LDL.64 R230, [R1+0x10] ;  /* 0x0000100001e67983 */ /* 0x000ea20000100a00 */
[----:B------:R-:W1:Y:S01]  /*45a0*/  @!P3 LDC.64 R176, c[0x0][0x218] ;  /* 0x00008600ffb0bb82 */ /* 0x000e620000000a00 */
[----:B------:R-:W-:Y:S02]  /*45b0*/  VIADD R0, R227, 0xffffffff ;  /* 0xffffffffe3007836 */ /* 0x000fe40000000000 */
[----:B------:R3:W-:Y:S02]  /*45c0*/  @P3 STS.128 [R226+0x8000], RZ ;  /* 0x008000ffe2003388 */ /* 0x0007e40000000c00 */
[----:B------:R-:W-:Y:S01]  /*45d0*/  IMAD.WIDE.U32 R134, R0, UR6, RZ ;  /* 0x0000000600867c25 */ /* 0x000fe2000f8e00ff */
[----:B------:R-:W-:Y:S02]  /*45e0*/  SHF.R.S32.HI R2, RZ, 0x1f, R0 ;  /* 0x0000001fff027819 */ /* 0x000fe40000011400 */
[----:B------:R-:W4:Y:S03]  /*45f0*/  @!P2 LDC.64 R172, c[0x0][0x218] ;  /* 0x00008600ffacab82 */ /* 0x000f260000000a00 */
[----:B------:R-:W-:Y:S04]  /*4600*/  IMAD R2, R2, UR6, RZ ;  /* 0x0000000602027c24 */ /* 0x000fe8000f8e02ff */
[----:B------:R-:W-:Y:S01]  /*4610*/  IMAD R2, R0, UR7, R2 ;  /* 0x0000000700027c24 */ /* 0x000fe2000f8e0202 */
[----:B------:R-:W5:Y:S03]  /*4620*/  @!P3 LDC.64 R174, c[0x0][0x218] ;  /* 0x00008600ffaebb82 */ /* 0x000f660000000a00 */
[----:B------:R-:W-:Y:S05]  /*4630*/  IMAD.IADD R132, R135, 0x1, R2 ;  /* 0x0000000187847824 */ /* 0x000fea00078e0202 */
[----:B------:R-:W3:Y:S01]  /*4640*/  @!P2 LDC.64 R178, c[0x0][0x218] ;  /* 0x00008600ffb2ab82 */ /* 0x000ee20000000a00 */
[----:B--2---:R-:W-:Y:S04]  /*4650*/  LEA R0, P1, R134, R230, 0x5 ;  /* 0x000000e686007211 */ /* 0x004fe800078228ff */
[----:B-1----:R-:W-:Y:S02]  /*4660*/  @!P3 LEA R176, P6, R0, R176, 0x1 ;  /* 0x000000b000b0b211 */ /* 0x002fe400078c08ff */
[----:B------:R-:W-:Y:S02]  /*4670*/  LEA.HI.X R132, R134, R251, R132, 0x5, P1 ;  /* 0x000000fb86847211 */ /* 0x000fe400008f2c84 */
[C---:B----4-:R-:W-:Y:S02]  /*4680*/  @!P2 LEA R172, P1, R0.reuse, R172, 0x1 ;  /* 0x000000ac00aca211 */ /* 0x050fe400078208ff */
[C-C-:B------:R-:W-:Y:S02]  /*4690*/  @!P3 LEA.HI.X R177, R0.reuse, R177, R132.reuse, 0x1, P6 ;  /* 0x000000b100b1b211 */ /* 0x140fe400030f0c84 */
[--C-:B------:R-:W-:Y:S02]  /*46a0*/  @!P2 LEA.HI.X R173, R0, R173, R132.reuse, 0x1, P1 ;  /* 0x000000ad00ada211 */ /* 0x100fe400008f0c84 */
[----:B------:R-:W-:Y:S01]  /*46b0*/  IADD3 R2, P0, R245, R0, RZ ;  /* 0x00000000f5027210 */ /* 0x000fe20007f1e0ff */
[----:B------:R-:W-:Y:S01]  /*46c0*/  @!PT LDS RZ, [RZ] ;  /* 0x00000000fffff984 */ /* 0x000fe20000000800 */
[----:B------:R-:W-:Y:S01]  /*46d0*/  @!PT LDS RZ, [RZ] ;  /* 0x00000000fffff984 */ /* 0x000fe20000000800 */
[----:B------:R-:W-:Y:S01]  /*46e0*/  @!PT LDS RZ, [RZ] ;  /* 0x00000000fffff984 */ /* 0x000fe20000000800 */
[----:B------:R1:W-:Y:S03]  /*46f0*/  @!P3 LDGSTS.E.BYPASS.LTC128B.128 [R226+0x8000], desc[UR8][R176.64] ;  /* 0x08000000b0e2bfae */ /* 0x0003e6000b901d48 */
[----:B-----5:R-:W-:Y:S01]  /*4700*/  @!P3 LEA R174, P5, R2, R174, 0x1 ;  /* 0x000000ae02aeb211 */ /* 0x020fe200078a08ff */
[----:B------:R1:W-:Y:S01]  /*4710*/  @P2 STS.128 [R226+0x9000], RZ ;  /* 0x009000ffe2002388 */ /* 0x0003e20000000c00 */
[----:B------:R-:W-:Y:S01]  /*4720*/  IMAD.X R135, R252, 0x1, R132, P0 ;  /* 0x00000001fc877824 */ /* 0x000fe200000e0684 */
[C---:B---3--:R-:W-:Y:S02]  /*4730*/  @!P2 LEA R134, P0, R2.reuse, R178, 0x1 ;  /* 0x000000b20286a211 */ /* 0x048fe400078008ff */
[----:B------:R-:W-:Y:S01]  /*4740*/  @!PT LDS RZ, [RZ] ;  /* 0x00000000fffff984 */ /* 0x000fe20000000800 */
[----:B------:R-:W-:Y:S01]  /*4750*/  @!PT LDS RZ, [RZ] ;  /* 0x00000000fffff984 */ /* 0x000fe20000000800 */
[----:B------:R-:W-:Y:S01]  /*4760*/  @!PT LDS RZ, [RZ] ;  /* 0x00000000fffff984 */ /* 0x000fe20000000800 */
[----:B------:R1:W-:Y:S02]  /*4770*/  @!P2 LDGSTS.E.BYPASS.LTC128B.128 [R226+0x9000], desc[UR8][R172.64+0x80] ;  /* 0x09000080ace2afae */ /* 0x0003e4000b901d48 */
[C-C-:B------:R-:W-:Y:S02]  /*4780*/  @!P3 LEA.HI.X R175, R2.reuse, R175, R135.reuse, 0x1, P5 ;  /* 0x000000af02afb211 */ /* 0x140fe400028f0c87 */
[----:B------:R1:W-:Y:S01]  /*4790*/  @P3 STS.128 [R226+0x8800], RZ ;  /* 0x008800ffe2003388 */ /* 0x0003e20000000c00 */
        /* <DEDUP_REMOVED lines=12> */
.L_x_1130:
[----:B------:R-:W4:Y:S01]  /*4860*/  LDL.64 R12, [R1+0x8] ;  /* 0x00000800010c7983 */ /* 0x000f220000100a00 */
[----:B------:R-:W-:Y:S01]  /*4870*/  ISETP.GE.AND P2, PT, R244, UR5, PT ;  /* 0x00000005f4007c0c */ /* 0x000fe2000bf46270 */
[----:B------:R-:W-:Y:S04]  /*4880*/  DEPBAR.LE SB0, 0x0 ;  /* 0x000080000000791a */ /* 0x000fe80000000000 */
[----:B------:R-:W5:Y:S01]  /*4890*/  LDL R10, [R1] ;  /* 0x00000000010a7983 */ /* 0x000f620000100800 */
[----:B------:R-:W-:Y:S01]  /*48a0*/  SHF.R.S32.HI R0, RZ, 0x1f, R227 ;  /* 0x0000001fff007819 */ /* 0x000fe200000114e3 */
[CC--:B-1----:R-:W-:Y:S06]  /*48b0*/  IMAD.WIDE.U32 R4, R227.reuse, R228.reuse, RZ ;  /* 0x000000e4e3047225 */ /* 0x0c2fec00078e00ff */
[----:B------:R-:W1:Y:S08]  /*48c0*/  @!P2 LDC.64 R8, c[0x0][0x220] ;  /* 0x00008800ff08ab82 */ /* 0x000e700000000a00 */
[----:B------:R-:W-:Y:S01]  /*48d0*/  BAR.SYNC.DEFER_BLOCKING 0x0 ;  /* 0x0000000000007b1d */ /* 0x000fe20000010000 */
[----:B------:R-:W-:Y:S04]  /*48e0*/  IMAD R0, R0, R228, RZ ;  /* 0x000000e400007224 */ /* 0x000fe800078e02ff */
[----:B------:R-:W-:Y:S04]  /*48f0*/  IMAD R2, R227, R229, R0 ;  /* 0x000000e5e3027224 */ /* 0x000fe800078e0200 */
[----:B------:R-:W-:Y:S01]  /*4900*/  IMAD.IADD R5, R5, 0x1, R2 ;  /* 0x0000000105057824 */ /* 0x000fe200078e0202 */
[----:B------:R-:W-:Y:S01]  /*4910*/  @P3 STS.128 [R226+0xa000], RZ ;  /* 0x00a000ffe2003388 */ /* 0x000fe20000000c00 */
[----:B------:R-:W3:Y:S01]  /*4920*/  @!P2 LDC.64 R6, c[0x0][0x220] ;  /* 0x00008800ff06ab82 */ /* 0x000ee20000000a00 */
[----:B----4-:R-:W-:Y:S04]  /*4930*/  LEA R0, P1, R4, R12, 0x5 ;  /* 0x0000000c04007211 */ /* 0x010fe800078228ff */
[----:B--2---:R-:W-:Y:S02]  /*4940*/  @!P3 LEA R12, P5, R0, R248, 0x1 ;  /* 0x000000f8000cb211 */ /* 0x004fe400078a08ff */
[----:B-----5:R-:W-:Y:S02]  /*4950*/  LEA.HI.X R4, R4, R10, R5, 0x5, P1 ;  /* 0x0000000a04047211 */ /* 0x020fe400008f2c05 */
[C---:B-1----:R-:W-:Y:S02]  /*4960*/  @!P2 LEA R8, P1, R0.reuse, R8, 0x1 ;  /* 0x000000080008a211 */ /* 0x042fe400078208ff */
[C-C-:B------:R-:W-:Y:S02]  /*4970*/  @!P3 LEA.HI.X R13, R0.reuse, R249, R4.reuse, 0x1, P5 ;  /* 0x000000f9000db211 */ /* 0x140fe400028f0c04 */
[----:B------:R-:W-:Y:S02]  /*4980*/  @!P2 LEA.HI.X R9, R0, R9, R4, 0x1, P1 ;  /* 0x000000090009a211 */ /* 0x000fe400008f0c04 */
[----:B------:R-:W-:Y:S01]  /*4990*/  LEA R2, P0, R228, R0, 0x4 ;  /* 0x00000000e4027211 */ /* 0x000fe200078020ff */
[----:B------:R-:W-:Y:S01]  /*49a0*/  @!PT LDS RZ, [RZ] ;  /* 0x00000000fffff984 */ /* 0x000fe20000000800 */
[----:B------:R-:W-:Y:S01]  /*49b0*/  @!PT LDS RZ, [RZ] ;  /* 0x00000000fffff984 */ /* 0x000fe20000000800 */
[----:B------:R-:W-:Y:S01]  /*49c0*/  @!PT LDS RZ, [RZ] ;  /* 0x00000000fffff984 */ /* 0x000fe20000000800 */
[----:B------:R-:W-:Y:S03]  /*49d0*/  @!P3 LDGSTS.E.BYPASS.LTC128B.128 [R226+0xa000], desc[UR8][R12.64] ;  /* 0x0a0000000ce2bfae */ /* 0x000fe6000b901d48 */
[----:B---3--:R-:W-:Y:S01]  /*49e0*/  @!P3 LEA R10, P4, R2, R246, 0x1 ;  /* 0x000000f6020ab211 */ /* 0x008fe200078808ff */
[----:B------:R-:W-:Y:S01]  /*49f0*/  @P2 STS.128 [R226+0xb000], RZ ;  /* 0x00b000ffe2002388 */ /* 0x000fe20000000c00 */
[----:B------:R-:W-:Y:S02]  /*4a00*/  LEA.HI.X R5, R228, R4, R229, 0x4, P0 ;  /* 0x00000004e4057211 */ /* 0x000fe400000f24e5 */
[C---:B------:R-:W-:Y:S01]  /*4a10*/  @!P2 LEA R6, P0, R2.reuse, R6, 0x1 ;  /* 0x000000060206a211 */ /* 0x040fe200078008ff */
[----:B------:R-:W-:Y:S01]  /*4a20*/  @!PT LDS RZ, [RZ] ;  /* 0x00000000fffff984 */ /* 0x000fe20000000800 */
[----:B------:R-:W-:Y:S01]  /*4a30*/  @!PT LDS RZ, [RZ] ;  /* 0x00000000fffff984 */ /* 0x000fe20000000800 */
[----:B------:R-:W-:Y:S01]  /*4a40*/  @!PT LDS RZ, [RZ] ;  /* 0x00000000fffff984 */ /* 0x000fe20000000800 */
[----:B------:R-:W-:Y:S01]  /*4a50*/  @!P2 LDGSTS.E.BYPASS.LTC128B.128 [R226+0xb000], desc[UR8][R8.64+0x80] ;  /* 0x0b00008008e2afae */ /* 0x000fe2000b901d48 */
[C-C-:B------:R-:W-:Y:S02]  /*4a60*/  @!P3 LEA.HI.X R11, R2.reuse, R247, R5.reuse, 0x1, P4 ;  /* 0x000000f7020bb211 */ /* 0x140fe400020f0c05 */
[----:B------:R-:W-:Y:S01]  /*4a70*/  @!P2 LEA.HI.X R7, R2, R7, R5, 0x1, P0 ;  /* 0x000000070207a211 */ /* 0x000fe200000f0c05 */
[----:B------:R-:W-:Y:S01]  /*4a80*/  @P3 STS.128 [R226+0xa800], RZ ;  /* 0x00a800ffe2003388 */ /* 0x000fe20000000c00 */
[----:B------:R-:W-:Y:S03]  /*4a90*/  ISETP.GT.AND P4, PT, R227, RZ, PT ;  /* 0x000000ffe300720c */ /* 0x000fe60003f84270 */
        /* <DEDUP_REMOVED lines=9> */
[----:B------:R-:W-:Y:S04]  /*4b30*/  LDSM.16.M88.4 R32, [R213] ;  /* 0x00000000d520783b */ /* 0x000fe80000000200 */
[----:B------:R-:W1:Y:S04]  /*4b40*/  LDSM.16.M88.4 R16, [R139+0x8000] ;  /* 0x008000008b10783b */ /* 0x000e680000000200 */
[----:B------:R-:W2:Y:S04]  /*4b50*/  LDSM.16.M88.4 R28, [R213+0x2000] ;  /* 0x00200000d51c783b */ /* 0x000ea80000000200 */
[----:B------:R-:W3:Y:S04]  /*4b60*/  LDSM.16.M88.4 R172, [R139+0x8800] ;  /* 0x008800008bac783b */ /* 0x000ee80000000200 */
[----:B------:R-:W0:Y:S04]  /*4b70*/  LDGDEPBAR ;  /* 0x00000000000079af */ /* 0x000e280000000000 */
[----:B------:R-:W-:Y:S04]  /*4b80*/  LDSM.16.M88.4 R176, [R215] ;  /* 0x00000000d7b0783b */ /* 0x000fe80000000200 */
[----:B------:R-:W4:Y:S04]  /*4b90*/  LDSM.16.M88.4 R180, [R222] ;  /* 0x00000000deb4783b */ /* 0x000f280000000200 */
[----:B------:R-:W5:Y:S04]  /*4ba0*/  LDSM.16.M88.4 R184, [R215+0x2000] ;  /* 0x00200000d7b8783b */ /* 0x000f680000000200 */
[----:B------:R-:W5:Y:S04]  /*4bb0*/  LDSM.16.M88.4 R188, [R225] ;  /* 0x00000000e1bc783b */ /* 0x000f680000000200 */
[----:B------:R-:W-:Y:S04]  /*4bc0*/  LDSM.16.M88.4 R192, [R221] ;  /* 0x00000000ddc0783b */ /* 0x000fe80000000200 */
[----:B------:R-:W5:Y:S01]  /*4bd0*/  LDSM.16.M88.4 R196, [R219+0x8000] ;  /* 0x00800000dbc4783b */ /* 0x000f620000000200 */
[-C--:B-1----:R-:W-:Y:S03]  /*4be0*/  HMMA.16816.F32.BF16 R4, R32, R16.reuse, RZ ;  /* 0x000000102004723c */ /* 0x082fe600000418ff */
[----:B------:R-:W1:Y:S04]  /*4bf0*/  LDSM.16.M88.4 R200, [R221+0x2000] ;  /* 0x00200000ddc8783b */ /* 0x000e680000000200 */
[----:B------:R-:W-:Y:S01]  /*4c00*/  LDSM.16.M88.4 R204, [R218] ;  /* 0x00000000dacc783b */ /* 0x000fe20000000200 */
[C---:B--2---:R-:W-:Y:S03]  /*4c10*/  HMMA.16816.F32.BF16 R8, R28.reuse, R16, RZ ;  /* 0x000000101c08723c */ /* 0x044fe600000418ff */
[----:B------:R-:W-:Y:S03]  /*4c20*/  LDSM.16.M88.4 R208, [R220+0x2000] ;  /* 0x00200000dcd0783b */ /* 0x000fe60000000200 */
[-C--:B------:R-:W-:Y:S06]  /*4c30*/  HMMA.16816.F32.BF16 R12, R28, R18.reuse, RZ ;  /* 0x000000121c0c723c */ /* 0x080fec00000418ff */
[C---:B------:R-:W-:Y:S06]  /*4c40*/  HMMA.16816.F32.BF16 R16, R32.reuse, R18, RZ ;  /* 0x000000122010723c */ /* 0x040fec00000418ff */
[-C--:B---3--:R-:W-:Y:S06]  /*4c50*/  HMMA.16816.F32.BF16 R20, R32, R172.reuse, RZ ;  /* 0x000000ac2014723c */ /* 0x088fec00000418ff */
[C---:B------:R-:W-:Y:S06]  /*4c60*/  HMMA.16816.F32.BF16 R24, R28.reuse, R172, RZ ;  /* 0x000000ac1c18723c */ /* 0x040fec00000418ff */
[-C--:B------:R-:W-:Y:S06]  /*4c70*/  HMMA.16816.F32.BF16 R28, R28, R174.reuse, RZ ;  /* 0x000000ae1c1c723c */ /* 0x080fec00000418ff */
[----:B------:R-:W-:Y:S01]  /*4c80*/  HMMA.16816.F32.BF16 R32, R32, R174, RZ ;  /* 0x000000ae2020723c */ /* 0x000fe200000418ff */
[----:B------:R-:W2:Y:S05]  /*4c90*/  LDSM.16.M88.4 R172, [R219+0x8800] ;  /* 0x00880000dbac783b */ /* 0x000eaa0000000200 */
[-C--:B----4-:R-:W-:Y:S06]  /*4ca0*/  HMMA.16816.F32.BF16 R4, R176, R180.reuse, R4 ;  /* 0x000000b4b004723c */ /* 0x090fec0000041804 */
[C---:B-----5:R-:W-:Y:S06]  /*4cb0*/  HMMA.16816.F32.BF16 R8, R184.reuse, R180, R8 ;  /* 0x000000b4b808723c */ /* 0x060fec0000041808 */
[-C--:B------:R-:W-:Y:S06]  /*4cc0*/  HMMA.16816.F32.BF16 R12, R184, R182.reuse, R12 ;  /* 0x000000b6b80c723c */ /* 0x080fec000004180c */
[C---:B------:R-:W-:Y:S01]  /*4cd0*/  HMMA.16816.F32.BF16 R16, R176.reuse, R182, R16 ;  /* 0x000000b6b010723c */ /* 0x040fe20000041810 */
[----:B------:R-:W3:Y:S05]  /*4ce0*/  LDSM.16.M88.4 R180, [R220] ;  /* 0x00000000dcb4783b */ /* 0x000eea0000000200 */
[-C--:B------:R-:W-:Y:S06]  /*4cf0*/  HMMA.16816.F32.BF16 R20, R176, R188.reuse, R20 ;  /* 0x000000bcb014723c */ /* 0x080fec0000041814 */
[C---:B------:R-:W-:Y:S06]  /*4d00*/  HMMA.16816.F32.BF16 R24, R184.reuse, R188, R24 ;  /* 0x000000bcb818723c */ /* 0x040fec0000041818 */
[-C--:B------:R-:W-:Y:S01]  /*4d10*/  HMMA.16816.F32.BF16 R28, R184, R190.reuse, R28 ;  /* 0x000000beb81c723c */ /* 0x080fe2000004181c */
[----:B------:R-:W-:Y:S05]  /*4d20*/  LDSM.16.M88.4 R184, [R213+0x4000] ;  /* 0x00400000d5b8783b */ /* 0x000fea0000000200 */
[----:B------:R-:W-:Y:S01]  /*4d30*/  HMMA.16816.F32.BF16 R32, R176, R190, R32 ;  /* 0x000000beb020723c */ /* 0x000fe20000041820 */
[----:B------:R-:W4:Y:S04]  /*4d40*/  LDSM.16.M88.4 R176, [R218+0x800] ;  /* 0x00080000dab0783b */ /* 0x000f280000000200 */
[----:B------:R-:W5:Y:S01]  /*4d50*/  LDSM.16.M88.4 R188, [R139+0x9000] ;  /* 0x009000008bbc783b */ /* 0x000f620000000200 */
[-C--:B------:R-:W-:Y:S06]  /*4d60*/  HMMA.16816.F32.BF16 R4, R192, R196.reuse, R4 ;  /* 0x000000c4c004723c */ /* 0x080fec0000041804 */
[C---:B-1----:R-:W-:Y:S06]  /*4d70*/  HMMA.16816.F32.BF16 R8, R200.reuse, R196, R8 ;  /* 0x000000c4c808723c */ /* 0x042fec0000041808 */
[-C--:B------:R-:W-:Y:S06]  /*4d80*/  HMMA.16816.F32.BF16 R12, R200, R198.reuse, R12 ;  /* 0x000000c6c80c723c */ /* 0x080fec000004180c */
[C---:B------:R-:W-:Y:S01]  /*4d90*/  HMMA.16816.F32.BF16 R16, R192.reuse, R198, R16 ;  /* 0x000000c6c010723c */ /* 0x040fe20000041810 */
[----:B------:R-:W1:Y:S05]  /*4da0*/  LDSM.16.M88.4 R196, [R213+0x6000] ;  /* 0x00600000d5c4783b */ /* 0x000e6a0000000200 */
[-C--:B--2---:R-:W-:Y:S06]  /*4db0*/  HMMA.16816.F32.BF16 R20, R192, R172.reuse, R20 ;  /* 0x000000acc014723c */ /* 0x084fec0000041814 */
[C---:B------:R-:W-:Y:S06]  /*4dc0*/  HMMA.16816.F32.BF16 R24, R200.reuse, R172, R24 ;  /* 0x000000acc818723c */ /* 0x040fec0000041818 */
[-C--:B------:R-:W-:Y:S01]  /*4dd0*/  HMMA.16816.F32.BF16 R28, R200, R174.reuse, R28 ;  /* 0x000000aec81c723c */ /* 0x080fe2000004181c */
[----:B------:R-:W-:Y:S05]  /*4de0*/  LDSM.16.M88.4 R200, [R224] ;  /* 0x00000000e0c8783b */ /* 0x000fea0000000200 */
[----:B------:R-:W-:Y:S01]  /*4df0*/  HMMA.16816.F32.BF16 R32, R192, R174, R32 ;  /* 0x000000aec020723c */ /* 0x000fe20000041820 */
[----:B------:R-:W2:Y:S04]  /*4e00*/  LDSM.16.M88.4 R172, [R139+0x9800] ;  /* 0x009800008bac783b */ /* 0x000ea80000000200 */
[----:B------:R-:W2:Y:S01]  /*4e10*/  LDSM.16.M88.4 R192, [R215+0x4000] ;  /* 0x00400000d7c0783b */ /* 0x000ea20000000200 */
[-C--:B---3--:R-:W-:Y:S06]  /*4e20*/  HMMA.16816.F32.BF16 R4, R180, R204.reuse, R4 ;  /* 0x000000ccb404723c */ /* 0x088fec0000041804 */
[C---:B------:R-:W-:Y:S06]  /*4e30*/  HMMA.16816.F32.BF16 R8, R208.reuse, R204, R8 ;  /* 0x000000ccd008723c */ /* 0x040fec0000041808 */
[-C--:B------:R-:W-:Y:S06]  /*4e40*/  HMMA.16816.F32.BF16 R12, R208, R206.reuse, R12 ;  /* 0x000000ced00c723c */ /* 0x080fec000004180c */
[C---:B------:R-:W-:Y:S01]  /*4e50*/  HMMA.16816.F32.BF16 R16, R180.reuse, R206, R16 ;  /* 0x000000ceb410723c */ /* 0x040fe20000041810 */
[----:B------:R-:W3:Y:S05]  /*4e60*/  LDSM.16.M88.4 R204, [R215+0x6000] ;  /* 0x00600000d7cc783b */ /* 0x000eea0000000200 */
[-C--:B----4-:R-:W-:Y:S06]  /*4e70*/  HMMA.16816.F32.BF16 R20, R180, R176.reuse, R20 ;  /* 0x000000b0b414723c */ /* 0x090fec0000041814 */
[C---:B------:R-:W-:Y:S06]  /*4e80*/  HMMA.16816.F32.BF16 R24, R208.reuse, R176, R24 ;  /* 0x000000b0d018723c */ /* 0x040fec0000041818 */
[-C--:B------:R-:W-:Y:S01]  /*4e90*/  HMMA.16816.F32.BF16 R28, R208, R178.reuse, R28 ;  /* 0x000000b2d01c723c */ /* 0x080fe2000004181c */
[----:B------:R-:W-:Y:S05]  /*4ea0*/  LDSM.16.M88.4 R208, [R221+0x6000] ;  /* 0x00600000ddd0783b */ /* 0x000fea0000000200 */
[----:B------:R-:W-:Y:S01]  /*4eb0*/  HMMA.16816.F32.BF16 R32, R180, R178, R32 ;  /* 0x000000b2b420723c */ /* 0x000fe20000041820 */
[----:B------:R-:W4:Y:S04]  /*4ec0*/  LDSM.16.M88.4 R176, [R223] ;  /* 0x00000000dfb0783b */ /* 0x000f280000000200 */
[----:B------:R-:W-:Y:S01]  /*4ed0*/  LDSM.16.M88.4 R180, [R221+0x4000] ;  /* 0x00400000ddb4783b */ /* 0x000fe20000000200 */
[-C--:B-----5:R-:W-:Y:S06]  /*4ee0*/  HMMA.16816.F32.BF16 R4, R184, R188.reuse, R4 ;  /* 0x000000bcb804723c */ /* 0x0a0fec0000041804 */
[C---:B-1----:R-:W-:Y:S06]  /*4ef0*/  HMMA.16816.F32.BF16 R8, R196.reuse, R188, R8 ;  /* 0x000000bcc408723c */ /* 0x042fec0000041808 */
[-C--:B------:R-:W-:Y:S06]  /*4f00*/  HMMA.16816.F32.BF16 R12, R196, R190.reuse, R12 ;  /* 0x000000bec40c723c */ /* 0x080fec000004180c */
[C---:B------:R-:W-:Y:S01]  /*4f10*/  HMMA.16816.F32.BF16 R16, R184.reuse, R190, R16 ;  /* 0x000000beb810723c */ /* 0x040fe20000041810 */
[----:B------:R-:W1:Y:S05]  /*4f20*/  LDSM.16.M88.4 R188, [R219+0x9000] ;  /* 0x00900000dbbc783b */ /* 0x000e6a0000000200 */
[-C--:B--2---:R-:W-:Y:S06]  /*4f30*/  HMMA.16816.F32.BF16 R20, R184, R172.reuse, R20 ;  /* 0x000000acb814723c */ /* 0x084fec0000041814 */
[C---:B------:R-:W-:Y:S06]  /*4f40*/  HMMA.16816.F32.BF16 R24, R196.reuse, R172, R24 ;  /* 0x000000acc418723c */ /* 0x040fec0000041818 */
[-C--:B------:R-:W-:Y:S01]  /*4f50*/  HMMA.16816.F32.BF16 R28, R196, R174.reuse, R28 ;  /* 0x000000aec41c723c */ /* 0x080fe2000004181c */
[----:B------:R-:W-:Y:S05]  /*4f60*/  LDSM.16.M88.4 R196, [R218+0x1000] ;  /* 0x00100000dac4783b */ /* 0x000fea0000000200 */
[----:B------:R-:W-:Y:S01]  /*4f70*/  HMMA.16816.F32.BF16 R32, R184, R174, R32 ;  /* 0x000000aeb820723c */ /* 0x000fe20000041820 */
[----:B------:R-:W2:Y:S04]  /*4f80*/  LDSM.16.M88.4 R172, [R219+0x9800] ;  /* 0x00980000dbac783b */ /* 0x000ea80000000200 */
[----:B------:R-:W5:Y:S01]  /*4f90*/  LDSM.16.M88.4 R184, [R220+0x4000] ;  /* 0x00400000dcb8783b */ /* 0x000f620000000200 */
[-C--:B------:R-:W-:Y:S06]  /*4fa0*/  HMMA.16816.F32.BF16 R4, R192, R200.reuse, R4 ;  /* 0x000000c8c004723c */ /* 0x080fec0000041804 */
[C---:B---3--:R-:W-:Y:S06]  /*4fb0*/  HMMA.16816.F32.BF16 R8, R204.reuse, R200, R8 ;  /* 0x000000c8cc08723c */ /* 0x048fec0000041808 */
[-C--:B------:R-:W-:Y:S06]  /*4fc0*/  HMMA.16816.F32.BF16 R12, R204, R202.reuse, R12 ;  /* 0x000000cacc0c723c */ /* 0x080fec000004180c */
[C---:B------:R-:W-:Y:S01]  /*4fd0*/  HMMA.16816.F32.BF16 R16, R192.reuse, R202, R16 ;  /* 0x000000cac010723c */ /* 0x040fe20000041810 */
[----:B------:R-:W3:Y:S05]  /*4fe0*/  LDSM.16.M88.4 R200, [R220+0x6000] ;  /* 0x00600000dcc8783b */ /* 0x000eea0000000200 */
[-C--:B----4-:R-:W-:Y:S06]  /*4ff0*/  HMMA.16816.F32.BF16 R20, R192, R176.reuse, R20 ;  /* 0x000000b0c014723c */ /* 0x090fec0000041814 */
[C---:B------:R-:W-:Y:S06]  /*5000*/  HMMA.16816.F32.BF16 R24, R204.reuse, R176, R24 ;  /* 0x000000b0cc18723c */ /* 0x040fec0000041818 */
[-C--:B------:R-:W-:Y:S06]  /*5010*/  HMMA.16816.F32.BF16 R28, R204, R178.reuse, R28 ;  /* 0x000000b2cc1c723c */ /* 0x080fec000004181c */
[----:B------:R-:W-:Y:S01]  /*5020*/  HMMA.16816.F32.BF16 R32, R192, R178, R32 ;  /* 0x000000b2c020723c */ /* 0x000fe20000041820 */
[----:B------:R-:W4:Y:S01]  /*5030*/  LDSM.16.M88.4 R176, [R218+0x1800] ;  /* 0x00180000dab0783b */ /* 0x000f220000000200 */
        /* <DEDUP_REMOVED lines=10> */
[-C--:B-----5:R-:W-:Y:S06]  /*50e0*/  HMMA.16816.F32.BF16 R4, R184, R196.reuse, R4 ;  /* 0x000000c4b804723c */ /* 0x0a0fec0000041804 */
[C---:B---3--:R-:W-:Y:S06]  /*50f0*/  HMMA.16816.F32.BF16 R8, R200.reuse, R196, R8 ;  /* 0x000000c4c808723c */ /* 0x048fec0000041808 */
[-C--:B------:R-:W-:Y:S06]  /*5100*/  HMMA.16816.F32.BF16 R12, R200, R198.reuse, R12 ;  /* 0x000000c6c80c723c */ /* 0x080fec000004180c */
[C---:B------:R-:W-:Y:S06]  /*5110*/  HMMA.16816.F32.BF16 R16, R184.reuse, R198, R16 ;  /* 0x000000c6b810723c */ /* 0x040fec0000041810 */
[----:B------:R-:W-:Y:S01]  /*5120*/  FMNMX.FTZ R2, R4, R3, !PT ;  /* 0x0000000304027209 */ /* 0x000fe20007810000 */
[-C--:B----4-:R-:W-:Y:S04]  /*5130*/  HMMA.16816.F32.BF16 R20, R184, R176.reuse, R20 ;  /* 0x000000b0b814723c */ /* 0x090fe80000041814 */
        /* <DEDUP_REMOVED lines=27> */
.L_x_1131:
        /* <DEDUP_REMOVED lines=376> */
.L_x_1129:
[----:B------:R-:W2:Y:S01]  /*6a70*/  LDL R11, [R1+0x18] ;  /* 0x00001800010b7983 */ /* 0x000ea20000100800 */
[----:B------:R-:W1:Y:S01]  /*6a80*/  S2UR UR4, SR_CgaCtaId ;  /* 0x00000000000479c3 */ /* 0x000e620000008800 */
[----:B------:R-:W-:Y:S02]  /*6a90*/  UMOV UR5, 0x400 ;  /* 0x0000040000057882 */ /* 0x000fe40000000000 */
[----:B------:R-:W3:Y:S04]  /*6aa0*/  SHFL.BFLY PT, R0, R243, 0x2, 0x1f ;  /* 0x0c401f00f3007f89 */ /* 0x000ee800000e0000 */
[----:B------:R-:W4:Y:S01]  /*6ab0*/  SHFL.BFLY PT, R2, R242, 0x2, 0x1f ;  /* 0x0c401f00f2027f89 */ /* 0x000f2200000e0000 */
[----:B------:R-:W5:Y:S03]  /*6ac0*/  S2R R9, SR_TID.X ;  /* 0x0000000000097919 */ /* 0x000f660000002100 */
[----:B------:R-:W5:Y:S01]  /*6ad0*/  SHFL.BFLY PT, R3, R240, 0x2, 0x1f ;  /* 0x0c401f00f0037f89 */ /* 0x000f6200000e0000 */
[----:B-1----:R-:W-:Y:S01]  /*6ae0*/  ULEA UR4, UR4, UR5, 0x18 ;  /* 0x0000000504047291 */ /* 0x002fe2000f8ec03f */
[----:B---3--:R-:W-:-:S02]  /*6af0*/  FADD.FTZ R243, R0, R243 ;  /* 0x000000f300f37221 */ /* 0x008fc40000010000 */
[----:B------:R-:W1:Y:S01]  /*6b00*/  SHFL.BFLY PT, R0, R241, 0x2, 0x1f ;  /* 0x0c401f00f1007f89 */ /* 0x000e6200000e0000 */
[----:B----4-:R-:W-:-:S03]  /*6b10*/  FADD.FTZ R242, R2, R242 ;  /* 0x000000f202f27221 */ /* 0x010fc60000010000 */
[----:B------:R-:W3:Y:S04]  /*6b20*/  SHFL.BFLY PT, R4, R243, 0x1, 0x1f ;  /* 0x0c201f00f3047f89 */ /* 0x000ee800000e0000 */
[----:B------:R-:W4:Y:S01]  /*6b30*/  SHFL.BFLY PT, R2, R242, 0x1, 0x1f ;  /* 0x0c201f00f2027f89 */ /* 0x000f2200000e0000 */
[----:B-----5:R-:W-:Y:S01]  /*6b40*/  FADD.FTZ R240, R3, R240 ;  /* 0x000000f003f07221 */ /* 0x020fe20000010000 */
[----:B------:R-:W-:-:S04]  /*6b50*/  SHF.R.S32.HI R3, RZ, 0x1f, R9 ;  /* 0x0000001fff037819 */ /* 0x000fc80000011409 */
[----:B------:R-:W5:Y:S01]  /*6b60*/  SHFL.BFLY PT, R8, R240, 0x1, 0x1f ;  /* 0x0c201f00f0087f89 */ /* 0x000f6200000e0000 */
[----:B-1----:R-:W-:Y:S01]  /*6b70*/  FADD.FTZ R241, R0, R241 ;  /* 0x000000f100f17221 */ /* 0x002fe20000010000 */
[----:B------:R-:W-:Y:S01]  /*6b80*/  MOV R0, 0x3f800000 ;  /* 0x3f80000000007802 */ /* 0x000fe20000000f00 */
[----:B---3--:R-:W-:-:S03]  /*6b90*/  FADD.FTZ R243, R243, R4 ;  /* 0x00000004f3f37221 */ /* 0x008fc60000010000 */
[----:B------:R-:W1:Y:S01]  /*6ba0*/  SHFL.BFLY PT, R7, R241, 0x1, 0x1f ;  /* 0x0c201f00f1077f89 */ /* 0x000e6200000e0000 */
[----:B------:R-:W-:Y:S01]  /*6bb0*/  LEA.HI R4, R3, R9, RZ, 0x2 ;  /* 0x0000000903047211 */ /* 0x000fe200078f10ff */
[----:B----4-:R-:W-:Y:S01]  /*6bc0*/  FADD.FTZ R242, R242, R2 ;  /* 0x00000002f2f27221 */ /* 0x010fe20000010000 */
[----:B------:R-:W-:Y:S02]  /*6bd0*/  FSETP.NE.FTZ.AND P4, PT, R243, RZ, PT ;  /* 0x000000fff300720b */ /* 0x000fe40003f95000 */
[--C-:B------:R-:W-:Y:S02]  /*6be0*/  SHF.R.S32.HI R2, RZ, 0x2, R4.reuse ;  /* 0x00000002ff027819 */ /* 0x100fe40000011404 */
[----:B------:R-:W-:Y:S02]  /*6bf0*/  SHF.R.S32.HI R5, RZ, 0x1f, R4 ;  /* 0x0000001fff057819 */ /* 0x000fe40000011404 */
[----:B------:R-:W-:Y:S01]  /*6c00*/  LOP3.LUT R4, R4, 0x3ffffffc, RZ, 0xc0, !PT ;  /* 0x3ffffffc04047812 */ /* 0x000fe200078ec0ff */
[----:B-----5:R-:W-:Y:S01]  /*6c10*/  FADD.FTZ R133, R240, R8 ;  /* 0x00000008f0857221 */ /* 0x020fe20000010000 */
[----:B------:R-:W-:-:S02]  /*6c20*/  LEA.HI R6, R5, R2, RZ, 0x3 ;  /* 0x0000000205067211 */ /* 0x000fc400078f18ff */
[-C--:B------:R-:W-:Y:S02]  /*6c30*/  LEA.HI R3, R3, R9.reuse, RZ, 0x5 ;  /* 0x0000000903037211 */ /* 0x080fe400078f28ff */
[----:B------:R-:W-:Y:S01]  /*6c40*/  IADD3 R5, -R4, R9, RZ ;  /* 0x0000000904057210 */ /* 0x000fe20007ffe1ff */
[----:B------:R-:W3:Y:S01]  /*6c50*/  @P4 MUFU.RCP R0, R243 ;  /* 0x000000f300004308 */ /* 0x000ee20000001000 */
[----:B------:R-:W-:Y:S02]  /*6c60*/  FSETP.NE.FTZ.AND P3, PT, R242, RZ, PT ;  /* 0x000000fff200720b */ /* 0x000fe40003f75000 */
[----:B------:R-:W-:Y:S02]  /*6c70*/  LOP3.LUT R4, R6, 0xfffffff8, RZ, 0xc0, !PT ;  /* 0xfffffff806047812 */ /* 0x000fe400078ec0ff */
[----:B------:R-:W-:Y:S01]  /*6c80*/  SHF.R.S32.HI R3, RZ, 0x5, R3 ;  /* 0x00000005ff037819 */ /* 0x000fe20000011403 */
[----:B-1----:R-:W-:Y:S01]  /*6c90*/  FADD.FTZ R241, R241, R7 ;  /* 0x00000007f1f17221 */ /* 0x002fe20000010000 */
[----:B------:R-:W-:-:S02]  /*6ca0*/  IADD3 R2, R2, -R4, RZ ;  /* 0x8000000402027210 */ /* 0x000fc40007ffe0ff */
[----:B------:R-:W-:Y:S02]  /*6cb0*/  LEA R8, R3, R5, 0x9 ;  /* 0x0000000503087211 */ /* 0x000fe400078e48ff */
[----:B------:R-:W-:Y:S02]  /*6cc0*/  MOV R3, 0x3f800000 ;  /* 0x3f80000000037802 */ /* 0x000fe40000000f00 */
[----:B------:R-:W-:Y:S01]  /*6cd0*/  SHF.L.U32 R20, R2, 0x6, RZ ;  /* 0x0000000602147819 */ /* 0x000fe200000006ff */
[----:B---3--:R-:W-:-:S03]  /*6ce0*/  FMUL.FTZ R175, R0, R80 ;  /* 0x0000005000af7220 */ /* 0x008fc60000410000 */
[----:B------:R-:W1:Y:S01]  /*6cf0*/  @P3 MUFU.RCP R3, R242 ;  /* 0x000000f200033308 */ /* 0x000e620000001000 */
[----:B------:R-:W-:Y:S01]  /*6d00*/  LOP3.LUT R20, R20, 0x1c0, RZ, 0xc0, !PT ;  /* 0x000001c014147812 */ /* 0x000fe200078ec0ff */
[C---:B------:R-:W-:Y:S01]  /*6d10*/  FMUL.FTZ R174, R0.reuse, R81 ;  /* 0x0000005100ae7220 */ /* 0x040fe20000410000 */
[----:B------:R-:W-:Y:S01]  /*6d20*/  MOV R81, 0x20 ;  /* 0x0000002000517802 */ /* 0x000fe20000000f00 */
[----:B------:R-:W-:Y:S01]  /*6d30*/  FMUL.FTZ R177, R0, R84 ;  /* 0x0000005400b17220 */ /* 0x000fe20000410000 */
[----:B------:R-:W-:Y:S01]  /*6d40*/  LEA.HI R20, R20, R20, RZ, 0x1d ;  /* 0x0000001414147211 */ /* 0x000fe200078fe8ff */
[C---:B------:R-:W-:Y:S01]  /*6d50*/  FMUL.FTZ R176, R0.reuse, R85 ;  /* 0x0000005500b07220 */ /* 0x040fe20000410000 */
[----:B------:R-:W-:Y:S01]  /*6d60*/  MOV R80, 0x40 ;  /* 0x0000004000507802 */ /* 0x000fe20000000f00 */
[----:B------:R-:W-:Y:S01]  /*6d70*/  FMUL.FTZ R144, R0, R144 ;  /* 0x0000009000907220 */ /* 0x000fe20000410000 */
        /* <DEDUP_REMOVED lines=31> */
[C---:B------:R-:W-:Y:S01]  /*6f70*/  FMUL.FTZ R154, R3.reuse, R154 ;  /* 0x0000009a039a7220 */ /* 0x040fe20000410000 */
[C---:B------:R-:W-:Y:S01]  /*6f80*/  FMUL.FTZ R155, R3.reuse, R155 ;  /* 0x0000009b039b7220 */ /* 0x040fe20000410000 */
[----:B------:R-:W-:Y:S01]  /*6f90*/  FMUL.FTZ R21, R3, R38 ;  /* 0x0000002603157220 */ /* 0x000fe20000410000 */
[----:B--2---:R-:W-:-:S04]  /*6fa0*/  ISETP.NE.AND P0, PT, R11, -0x1, PT ;  /* 0xffffffff0b00780c */ /* 0x004fc80003f05270 */
[----:B------:R-:W-:-:S05]  /*6fb0*/  R2P PR, R2, 0x6 ;  /* 0x0000000602007804 */ /* 0x000fca0000000000 */
[----:B------:R-:W-:Y:S02]  /*6fc0*/  SEL R81, R81, 0xffffffe0, !P1 ;  /* 0xffffffe051517807 */ /* 0x000fe40004800000 */
[----:B------:R-:W-:Y:S02]  /*6fd0*/  SEL R80, R80, 0xffffffc0, !P2 ;  /* 0xffffffc050507807 */ /* 0x000fe40005000000 */
[----:B------:R-:W1:Y:S02]  /*6fe0*/  @P0 LDC.64 R6, c[0x0][0x298] ;  /* 0x0000a600ff060b82 */ /* 0x000e640000000a00 */
[----:B-1----:R-:W-:-:S04]  /*6ff0*/  @P0 IMAD.WIDE.U32 R4, R11, R6, RZ ;  /* 0x000000060b040225 */ /* 0x002fc800078e00ff */
        /* <DEDUP_REMOVED lines=10> */
[----:B------:R-:W-:Y:S02]  /*70a0*/  IADD3 R85, R5, R7, RZ ;  /* 0x0000000705557210 */ /* 0x000fe40007ffe0ff */
.L_x_1133:
        /* <DEDUP_REMOVED lines=23> */
.L_x_1134:
[----:B------:R-:W2:Y:S01]  /*7220*/  LDL R178, [R1+0x4] ;  /* 0x0000040001b27983 */ /* 0x000ea20000100800 */
[----:B------:R-:W-:Y:S01]  /*7230*/  ISETP.NE.AND P0, PT, RZ, UR4, PT ;  /* 0x00000004ff007c0c */ /* 0x000fe2000bf05270 */
[----:B------:R-:W-:Y:S01]  /*7240*/  IMAD.MOV.U32 R0, RZ, RZ, 0x3f800000 ;  /* 0x3f800000ff007424 */ /* 0x000fe200078e00ff */
[C---:B------:R-:W-:Y:S01]  /*7250*/  IADD3 R19, R20.reuse, -0x10, RZ ;  /* 0xfffffff014137810 */ /* 0x040fe20007ffe0ff */
[C---:B------:R-:W-:Y:S01]  /*7260*/  FMUL.FTZ R70, R3.reuse, R70 ;  /* 0x0000004603467220 */ /* 0x040fe20000410000 */
        /* <DEDUP_REMOVED lines=100> */
[----:B------:R-:W-:Y:S01]  /*78b0*/  F2FP.BF16.F32.PACK_AB R0, R155, R154 ;  /* 0x0000009a9b00723e */ /* 0x000fe200000010ff */
[----:B-----5:R-:W-:Y:S01]  /*78c0*/  IMAD.IADD R5, R80, 0x1, R19 ;  /* 0x0000000150057824 */ /* 0x020fe200078e0213 */
        /* <DEDUP_REMOVED lines=18> */
[----:B------:R-:W-:Y:S02]  /*79f0*/  F2FP.BF16.F32.PACK_AB R16, R65, R139 ;  /* 0x0000008b4110723e */ /* 0x000fe400000010ff */
[----:B------:R-:W-:-:S02]  /*7a00*/  F2FP.BF16.F32.PACK_AB R15, R67, R30 ;  /* 0x0000001e430f723e */ /* 0x000fc400000010ff */
[----:B------:R-:W-:Y:S02]  /*7a10*/  F2FP.BF16.F32.PACK_AB R17, R17, R56 ;  /* 0x000000381111723e */ /* 0x000fe400000010ff */
[C---:B-1----:R-:W-:Y:S02]  /*7a20*/  IADD3 R0, R20.reuse, R81, RZ ;  /* 0x0000005114007210 */ /* 0x042fe40007ffe0ff */
[----:B------:R-:W-:Y:S02]  /*7a30*/  F2FP.BF16.F32.PACK_AB R24, R59, R24 ;  /* 0x000000183b18723e */ /* 0x000fe400000010ff */
[----:B---3--:R-:W-:Y:S01]  /*7a40*/  IADD3 R13, R81, R19, RZ ;  /* 0x00000013510d7210 */ /* 0x008fe20007ffe0ff */
[----:B------:R1:W-:Y:S01]  /*7a50*/  STS [R0], R10 ;  /* 0x0000000a00007388 */ /* 0x0003e20000000800 */
[----:B------:R-:W-:Y:S02]  /*7a60*/  F2FP.BF16.F32.PACK_AB R49, R49, R60 ;  /* 0x0000003c3131723e */ /* 0x000fe400000010ff */
[----:B-----5:R-:W-:Y:S01]  /*7a70*/  IADD3 R3, R20, R80, RZ ;  /* 0x0000005014037210 */ /* 0x020fe20007ffe0ff */
[----:B------:R-:W-:Y:S01]  /*7a80*/  STS [R0+0x400], R9 ;  /* 0x0004000900007388 */ /* 0x000fe20000000800 */
[----:B------:R-:W-:-:S02]  /*7a90*/  F2FP.BF16.F32.PACK_AB R48, R63, R48 ;  /* 0x000000303f30723e */ /* 0x000fc400000010ff */
[----:B------:R-:W-:Y:S01]  /*7aa0*/  F2FP.BF16.F32.PACK_AB R47, R172, R173 ;  /* 0x000000adac2f723e */ /* 0x000fe200000010ff */
[----:B------:R3:W-:Y:S01]  /*7ab0*/  STS [R13], R7 ;  /* 0x000000070d007388 */ /* 0x0007e20000000800 */
[----:B------:R-:W-:Y:S01]  /*7ac0*/  F2FP.BF16.F32.PACK_AB R46, R71, R70 ;  /* 0x00000046472e723e */ /* 0x000fe200000010ff */
[----:B----4-:R-:W-:Y:S01]  /*7ad0*/  @P6 MUFU.LG2 R12, R241 ;  /* 0x000000f1000c6308 */ /* 0x010fe20000000c00 */
[----:B------:R-:W-:Y:S01]  /*7ae0*/  IADD3 R2, R0, R80, RZ ;  /* 0x0000005000027210 */ /* 0x000fe20007ffe0ff */
[----:B------:R4:W-:Y:S01]  /*7af0*/  STS [R13+0x400], R6 ;  /* 0x000400060d007388 */ /* 0x0009e20000000800 */
[----:B------:R-:W-:Y:S02]  /*7b00*/  F2FP.BF16.F32.PACK_AB R43, R174, R175 ;  /* 0x000000afae2b723e */ /* 0x000fe400000010ff */
[----:B------:R-:W-:Y:S01]  /*7b10*/  F2FP.BF16.F32.PACK_AB R42, R83, R82 ;  /* 0x00000052532a723e */ /* 0x000fe200000010ff */
[----:B------:R-:W-:Y:S01]  /*7b20*/  STS [R0+0x2000], R8 ;  /* 0x0020000800007388 */ /* 0x000fe20000000800 */
[----:B------:R-:W-:-:S02]  /*7b30*/  IADD3 R4, R13, R80, RZ ;  /* 0x000000500d047210 */ /* 0x000fc40007ffe0ff */
[----:B------:R-:W-:Y:S01]  /*7b40*/  F2FP.BF16.F32.PACK_AB R45, R45, R72 ;  /* 0x000000482d2d723e */ /* 0x000fe200000010ff */
[----:B------:R5:W-:Y:S01]  /*7b50*/  STS [R0+0x2400], R14 ;  /* 0x0024000e00007388 */ /* 0x000be20000000800 */
[----:B------:R-:W-:Y:S02]  /*7b60*/  F2FP.BF16.F32.PACK_AB R44, R75, R44 ;  /* 0x0000002c4b2c723e */ /* 0x000fe400000010ff */
[----:B------:R-:W-:Y:S01]  /*7b70*/  F2FP.BF16.F32.PACK_AB R41, R41, R76 ;  /* 0x0000004c2929723e */ /* 0x000fe200000010ff */
[----:B------:R-:W-:Y:S01]  /*7b80*/  STS [R13+0x2000], R23 ;  /* 0x002000170d007388 */ /* 0x000fe20000000800 */
[----:B------:R-:W-:Y:S01]  /*7b90*/  F2FP.BF16.F32.PACK_AB R40, R79, R40 ;  /* 0x000000284f28723e */ /* 0x000fe200000010ff */
[----:B-1----:R-:W1:Y:S01]  /*7ba0*/  @P0 LDC.64 R10, c[0x0][0x2c0] ;  /* 0x0000b000ff0a0b82 */ /* 0x002e620000000a00 */
[----:B------:R-:W-:Y:S01]  /*7bb0*/  F2FP.BF16.F32.PACK_AB R39, R176, R177 ;  /* 0x000000b1b027723e */ /* 0x000fe200000010ff */
[----:B------:R-:W-:Y:S01]  /*7bc0*/  STS [R13+0x2400], R22 ;  /* 0x002400160d007388 */ /* 0x000fe20000000800 */
[----:B------:R-:W-:-:S02]  /*7bd0*/  F2FP.BF16.F32.PACK_AB R38, R38, R86 ;  /* 0x000000562626723e */ /* 0x000fc400000010ff */
[----:B------:R-:W-:Y:S01]  /*7be0*/  F2FP.BF16.F32.PACK_AB R35, R93, R92 ;  /* 0x0000005c5d23723e */ /* 0x000fe200000010ff */
[----:B------:R-:W-:Y:S01]  /*7bf0*/  STS [R3], R21 ;  /* 0x0000001503007388 */ /* 0x000fe20000000800 */
[----:B------:R-:W-:Y:S01]  /*7c00*/  F2FP.BF16.F32.PACK_AB R34, R34, R94 ;  /* 0x0000005e2222723e */ /* 0x000fe200000010ff */
[----:B---3--:R-:W3:Y:S01]  /*7c10*/  @P0 LDC R7, c[0x0][0x2c0] ;  /* 0x0000b000ff070b82 */ /* 0x008ee20000000800 */
[----:B------:R-:W-:Y:S01]  /*7c20*/  F2FP.BF16.F32.PACK_AB R37, R37, R88 ;  /* 0x000000582525723e */ /* 0x000fe200000010ff */
[----:B------:R1:W-:Y:S01]  /*7c30*/  STS [R3+0x400], R18 ;  /* 0x0004001203007388 */ /* 0x0003e20000000800 */
        /* <DEDUP_REMOVED lines=11> */
[----:B-----5:R-:W5:Y:S01]  /*7cf0*/  @P3 LDC R14, c[0x0][0x2e8] ;  /* 0x0000ba00ff0e3b82 */ /* 0x020f620000000800 */
[----:B------:R-:W-:Y:S01]  /*7d00*/  F2FP.BF16.F32.PACK_AB R29, R29, R100 ;  /* 0x000000641d1d723e */ /* 0x000fe200000010ff */
[----:B------:R-:W-:Y:S01]  /*7d10*/  STS [R3+0x2400], R24 ;  /* 0x0024001803007388 */ /* 0x000fe20000000800 */
[----:B------:R-:W-:Y:S02]  /*7d20*/  F2FP.BF16.F32.PACK_AB R28, R103, R28 ;  /* 0x0000001c671c723e */ /* 0x000fe400000010ff */
[----:B------:R-:W-:Y:S01]  /*7d30*/  F2FP.BF16.F32.PACK_AB R25, R25, R104 ;  /* 0x000000681919723e */ /* 0x000fe200000010ff */
[----:B------:R-:W-:Y:S01]  /*7d40*/  STS [R5+0x2000], R49 ;  /* 0x0020003105007388 */ /* 0x000fe20000000800 */
[----:B------:R-:W-:Y:S01]  /*7d50*/  F2FP.BF16.F32.PACK_AB R66, R107, R66 ;  /* 0x000000426b42723e */ /* 0x000fe200000010ff */
[----:B------:R-:W-:Y:S01]  /*7d60*/  @!P0 IMAD.MOV.U32 R7, RZ, RZ, 0x1 ;  /* 0x00000001ff078424 */ /* 0x000fe200078e00ff */
[----:B------:R-:W-:Y:S01]  /*7d70*/  F2FP.BF16.F32.PACK_AB R65, R161, R160 ;  /* 0x000000a0a141723e */ /* 0x000fe200000010ff */
[----:B------:R-:W-:Y:S01]  /*7d80*/  STS [R5+0x2400], R48 ;  /* 0x0024003005007388 */ /* 0x000fe20000000800 */
[----:B------:R-:W-:Y:S01]  /*7d90*/  F2FP.BF16.F32.PACK_AB R64, R64, R162 ;  /* 0x000000a24040723e */ /* 0x000fe200000010ff */
[----:B-1----:R-:W1:Y:S01]  /*7da0*/  @P6 LDC R18, c[0x0][0x2e8] ;  /* 0x0000ba00ff126b82 */ /* 0x002e620000000800 */
[----:B------:R-:W-:Y:S01]  /*7db0*/  F2FP.BF16.F32.PACK_AB R61, R121, R120 ;  /* 0x00000078793d723e */ /* 0x000fe200000010ff */
[----:B------:R-:W-:Y:S01]  /*7dc0*/  STS [R2], R47 ;  /* 0x0000002f02007388 */ /* 0x000fe20000000800 */
        /* <DEDUP_REMOVED lines=23> */
[----:B------:R-:W-:-:S02]  /*7f40*/  MOV R21, 0x7f800000 ;  /* 0x7f80000000157802 */ /* 0x000fc40000000f00 */
[----:B------:R-:W-:Y:S01]  /*7f50*/  MOV R22, 0x7f800000 ;  /* 0x7f80000000167802 */ /* 0x000fe20000000f00 */
[----:B------:R-:W-:Y:S04]  /*7f60*/  STS [R20+0x4000], R39 ;  /* 0x0040002714007388 */ /* 0x000fe80000000800 */
[----:B------:R-:W-:Y:S04]  /*7f70*/  STS [R20+0x4400], R38 ;  /* 0x0044002614007388 */ /* 0x000fe80000000800 */
[----:B------:R-:W-:Y:S04]  /*7f80*/  STS [R19+0x4000], R35 ;  /* 0x0040002313007388 */ /* 0x000fe80000000800 */
[----:B------:R-:W-:Y:S04]  /*7f90*/  STS [R19+0x4400], R34 ;  /* 0x0044002213007388 */ /* 0x000fe80000000800 */
[----:B------:R-:W-:Y:S04]  /*7fa0*/  STS [R20+0x6000], R37 ;  /* 0x0060002514007388 */ /* 0x000fe80000000800 */
[----:B------:R3:W-:Y:S01]  /*7fb0*/  STS [R20+0x6400], R36 ;  /* 0x0064002414007388 */ /* 0x0007e20000000800 */
[----:B------:R-:W5:Y:S03]  /*7fc0*/  S2R R15, SR_TID.X ;  /* 0x00000000000f7919 */ /* 0x000f660000002100 */
        /* <DEDUP_REMOVED lines=8> */
[----:B------:R3:W-:Y:S01]  /*8050*/  STS [R0+0x6400], R28 ;  /* 0x0064001c00007388 */ /* 0x0007e20000000800 */
[----:B-----5:R-:W-:-:S03]  /*8060*/  SHF.R.S32.HI R8, RZ, 0x1f, R15 ;  /* 0x0000001fff087819 */ /* 0x020fc6000001140f */
[----:B------:R-:W-:Y:S04]  /*8070*/  STS [R13+0x6000], R25 ;  /* 0x006000190d007388 */ /* 0x000fe80000000800 */
[----:B------:R5:W-:Y:S04]  /*8080*/  STS [R13+0x6400], R66 ;  /* 0x006400420d007388 */ /* 0x000be80000000800 */
[----:B------:R-:W-:Y:S04]  /*8090*/  STS [R3+0x4000], R65 ;  /* 0x0040004103007388 */ /* 0x000fe80000000800 */
[----:B------:R-:W-:Y:S04]  /*80a0*/  STS [R3+0x4400], R64 ;  /* 0x0044004003007388 */ /* 0x000fe80000000800 */
[----:B------:R-:W-:Y:S04]  /*80b0*/  STS [R5+0x4000], R61 ;  /* 0x0040003d05007388 */ /* 0x000fe80000000800 */
[----:B------:R-:W-:Y:S01]  /*80c0*/  STS [R5+0x4400], R60 ;  /* 0x0044003c05007388 */ /* 0x000fe20000000800 */
[----:B---3--:R-:W3:Y:S03]  /*80d0*/  @P4 MUFU.LG2 R0, R243 ;  /* 0x000000f300004308 */ /* 0x008ee60000000c00 */
[----:B------:R-:W-:Y:S04]  /*80e0*/  STS [R3+0x6000], R63 ;  /* 0x0060003f03007388 */ /* 0x000fe80000000800 */
[----:B------:R1:W-:Y:S01]  /*80f0*/  STS [R3+0x6400], R62 ;  /* 0x0064003e03007388 */ /* 0x0003e20000000800 */
[----:B-----5:R-:W5:Y:S03]  /*8100*/  @P3 MUFU.LG2 R13, R242 ;  /* 0x000000f2000d3308 */ /* 0x020f660000000c00 */
[----:B------:R-:W-:Y:S04]  /*8110*/  STS [R5+0x6000], R59 ;  /* 0x0060003b05007388 */ /* 0x000fe80000000800 */
[----:B------:R4:W-:Y:S01]  /*8120*/  STS [R5+0x6400], R58 ;  /* 0x0064003a05007388 */ /* 0x0009e20000000800 */
[----:B---3--:R-:W-:-:S03]  /*8130*/  @P4 FMUL.FTZ R0, R0, 0.69314718246459960938 ;  /* 0x3f31721800004820 */ /* 0x008fc60000410000 */
[----:B------:R-:W-:Y:S04]  /*8140*/  STS [R2+0x4000], R57 ;  /* 0x0040003902007388 */ /* 0x000fe80000000800 */
[----:B------:R-:W-:Y:S04]  /*8150*/  STS [R2+0x4400], R56 ;  /* 0x0044003802007388 */ /* 0x000fe80000000800 */
[----:B------:R-:W-:Y:S04]  /*8160*/  STS [R4+0x4000], R53 ;  /* 0x0040003504007388 */ /* 0x000fe80000000800 */
[----:B------:R-:W-:Y:S01]  /*8170*/  STS [R4+0x4400], R52 ;  /* 0x0044003404007388 */ /* 0x000fe20000000800 */
[----:B-1----:R-:W1:Y:S03]  /*8180*/  @P4 LDC R3, c[0x0][0x2e8] ;  /* 0x0000ba00ff034b82 */ /* 0x002e660000000800 */
[----:B------:R-:W-:Y:S04]  /*8190*/  STS [R2+0x6000], R55 ;  /* 0x0060003702007388 */ /* 0x000fe80000000800 */
[----:B------:R-:W-:Y:S01]  /*81a0*/  STS [R2+0x6400], R54 ;  /* 0x0064003602007388 */ /* 0x000fe20000000800 */
[----:B----4-:R-:W-:Y:S01]  /*81b0*/  @P0 MOV R5, 0x1 ;  /* 0x0000000100050802 */ /* 0x010fe20000000f00 */
[----:B------:R-:W-:-:S02]  /*81c0*/  @!P0 IMAD R5, R6, R17, RZ ;  /* 0x0000001106058224 */ /* 0x000fc400078e02ff */
[----:B------:R-:W-:Y:S01]  /*81d0*/  STS [R4+0x6000], R51 ;  /* 0x0060003304007388 */ /* 0x000fe20000000800 */
[----:B------:R-:W3:Y:S03]  /*81e0*/  @P1 LDC R17, c[0x0][0x2e8] ;  /* 0x0000ba00ff111b82 */ /* 0x000ee60000000800 */
[----:B------:R4:W-:Y:S05]  /*81f0*/  STS [R4+0x6400], R50 ;  /* 0x0064003204007388 */ /* 0x0009ea0000000800 */
[----:B------:R-:W-:Y:S01]  /*8200*/  BAR.SYNC.DEFER_BLOCKING 0x0 ;  /* 0x0000000000007b1d */ /* 0x000fe20000010000 */
[----:B-1----:R-:W-:Y:S01]  /*8210*/  @P4 FFMA.FTZ R16, R136, R3, R0 ;  /* 0x0000000388104223 */ /* 0x002fe20000010000 */
[----:B------:R-:W-:-:S02]  /*8220*/  @P0 IMAD R0, R11, R10, RZ ;  /* 0x0000000a0b000224 */ /* 0x000fc400078e02ff */
[----:B------:R-:W-:Y:S02]  /*8230*/  @P6 FMUL.FTZ R11, R12, 0.69314718246459960938 ;  /* 0x3f3172180c0b6820 */ /* 0x000fe40000410000 */
[----:B------:R-:W1:Y:S01]  /*8240*/  S2R R19, SR_CTAID.Y ;  /* 0x0000000000137919 */ /* 0x000e620000002600 */
[----:B------:R-:W3:Y:S01]  /*8250*/  @P1 MUFU.LG2 R10, R133 ;  /* 0x00000085000a1308 */ /* 0x000ee20000000c00 */
[----:B------:R-:W-:Y:S01]  /*8260*/  @!P0 MOV R0, R6 ;  /* 0x0000000600008202 */ /* 0x000fe20000000f00 */
[----:B------:R-:W-:Y:S01]  /*8270*/  @P6 FFMA.FTZ R21, R134, R18, R11 ;  /* 0x0000001286156223 */ /* 0x000fe2000001000b */
[----:B------:R-:W3:Y:S01]  /*8280*/  S2R R23, SR_CTAID.Z ;  /* 0x0000000000177919 */ /* 0x000ee20000002700 */
[CC--:B----4-:R-:W-:Y:S02]  /*8290*/  LEA.HI R4, R8.reuse, R15.reuse, RZ, 0x5 ;  /* 0x0000000f08047211 */ /* 0x0d0fe400078f28ff */
[----:B------:R-:W-:Y:S01]  /*82a0*/  LEA.HI R8, R8, R15, RZ, 0x3 ;  /* 0x0000000f08087211 */ /* 0x000fe200078f18ff */
[----:B------:R4:W4:Y:S01]  /*82b0*/  LDS.128 R28, [R226+0x3800] ;  /* 0x00380000e21c7984 */ /* 0x0009220000000c00 */
[----:B------:R-:W-:-:S02]  /*82c0*/  LOP3.LUT R4, R4, 0xffffffe0, RZ, 0xc0, !PT ;  /* 0xffffffe004047812 */ /* 0x000fc400078ec0ff */
[----:B------:R-:W-:Y:S02]  /*82d0*/  SHF.R.S32.HI R2, RZ, 0x3, R8 ;  /* 0x00000003ff027819 */ /* 0x000fe40000011408 */
[----:B------:R-:W-:Y:S01]  /*82e0*/  LOP3.LUT R8, R8, 0xfffffff8, RZ, 0xc0, !PT ;  /* 0xfffffff808087812 */ /* 0x000fe200078ec0ff */
[----:B------:R-:W-:Y:S01]  /*82f0*/  IMAD.IADD R4, R15, 0x1, -R4 ;  /* 0x000000010f047824 */ /* 0x000fe200078e0a04 */
[----:B------:R-:W-:Y:S02]  /*8300*/  IADD3 R9, R2, 0x10, RZ ;  /* 0x0000001002097810 */ /* 0x000fe40007ffe0ff */
[----:B------:R-:W-:Y:S01]  /*8310*/  IADD3 R15, -R8, R15, RZ ;  /* 0x0000000f080f7210 */ /* 0x000fe20007ffe1ff */
[----:B------:R-:W-:Y:S01]  /*8320*/  VIADD R8, R2, 0x20 ;  /* 0x0000002002087836 */ /* 0x000fe20000000000 */
[----:B------:R-:W-:Y:S02]  /*8330*/  LOP3.LUT P6, RZ, R4, 0x3, RZ, 0xc0, !PT ;  /* 0x0000000304ff7812 */ /* 0x000fe400078cc0ff */
[-C--:B--2---:R-:W-:Y:S01]  /*8340*/  ISETP.GE.AND P4, PT, R9, R178.reuse, PT ;  /* 0x000000b20900720c */ /* 0x084fe20003f86270 */
[----:B-----5:R-:W-:Y:S01]  /*8350*/  @P3 FMUL.FTZ R9, R13, 0.69314718246459960938 ;  /* 0x3f3172180d093820 */ /* 0x020fe20000410000 */
[----:B------:R-:W-:Y:S01]  /*8360*/  ISETP.GE.AND P2, PT, R8, R178, PT ;  /* 0x000000b20800720c */ /* 0x000fe20003f46270 */
[----:B-1----:R-:W-:Y:S01]  /*8370*/  IMAD R8, R19, R5, RZ ;  /* 0x0000000513087224 */ /* 0x002fe200078e02ff */
[----:B------:R-:W-:Y:S01]  /*8380*/  IADD3 R5, R2, 0x30, RZ ;  /* 0x0000003002057810 */ /* 0x000fe20007ffe0ff */
[----:B------:R-:W-:Y:S01]  /*8390*/  @P3 FFMA.FTZ R22, R135, R14, R9 ;  /* 0x0000000e87163223 */ /* 0x000fe20000010009 */
[----:B------:R-:W-:-:S02]  /*83a0*/  SHF.L.U32 R24, R15, 0x3, RZ ;  /* 0x000000030f187819 */ /* 0x000fc400000006ff */
[----:B------:R-:W-:Y:S01]  /*83b0*/  SEL R6, R8, RZ, !P5 ;  /* 0x000000ff08067207 */ /* 0x000fe20006800000 */
[----:B------:R-:W-:Y:S01]  /*83c0*/  IMAD R8, R7, UR4, RZ ;  /* 0x0000000407087c24 */ /* 0x000fe2000f8e02ff */
[----:B------:R-:W-:-:S03]  /*83d0*/  ISETP.GE.AND P0, PT, R5, R178, PT ;  /* 0x000000b20500720c */ /* 0x000fc60003f06270 */
[----:B---3--:R-:W-:Y:S01]  /*83e0*/  IMAD R0, R23, R0, R6 ;  /* 0x0000000017007224 */ /* 0x008fe200078e0206 */
[----:B------:R-:W-:Y:S01]  /*83f0*/  SHF.L.U32 R5, R8, 0x7, RZ ;  /* 0x0000000708057819 */ /* 0x000fe200000006ff */
[----:B------:R-:W-:-:S03]  /*8400*/  @P1 FMUL.FTZ R6, R10, 0.69314718246459960938 ;  /* 0x3f3172180a061820 */ /* 0x000fc60000410000 */
[----:B------:R-:W-:Y:S01]  /*8410*/  IADD3 R10, P5, P3, R5, R68, R0 ;  /* 0x00000044050a7210 */ /* 0x000fe20007bbe000 */
[----:B------:R-:W-:Y:S01]  /*8420*/  @P1 FFMA.FTZ R20, R132, R17, R6 ;  /* 0x0000001184141223 */ /* 0x000fe20000010006 */
[----:B------:R-:W-:Y:S02]  /*8430*/  SHF.R.S32.HI R11, RZ, 0x1f, R5 ;  /* 0x0000001fff0b7819 */ /* 0x000fe40000011405 */
[----:B------:R-:W-:-:S04]  /*8440*/  SHF.R.S32.HI R0, RZ, 0x1f, R0 ;  /* 0x0000001fff007819 */ /* 0x000fc80000011400 */
[----:B------:R-:W-:Y:S01]  /*8450*/  IADD3.X R11, R11, R69, R0, P5, P3 ;  /* 0x000000450b0b7210 */ /* 0x000fe20002fe6400 */
[----:B----4-:R-:W-:Y:S06]  /*8460*/  @P6 BRA `(.L_x_1136) ;  /* 0x0000000000a06947 */ /* 0x010fec0003800000 */
[----:B------:R-:W2:Y:S01]  /*8470*/  LDL.LU R179, [R1+0x1c] ;  /* 0x00001c0001b37983 */ /* 0x000ea20000300800 */
[----:B------:R-:W-:-:S04]  /*8480*/  SHF.R.S32.HI R0, RZ, 0x1f, R4 ;  /* 0x0000001fff007819 */ /* 0x000fc80000011404 */
[----:B------:R-:W-:-:S04]  /*8490*/  LEA.HI R0, R0, R4, RZ, 0x2 ;  /* 0x0000000400007211 */ /* 0x000fc800078f10ff */
[----:B------:R-:W-:-:S05]  /*84a0*/  SHF.R.S32.HI R0, RZ, 0x2, R0 ;  /* 0x00000002ff007819 */ /* 0x000fca0000011400 */
[----:B--2---:R-:W-:-:S04]  /*84b0*/  IMAD R0, R179, 0x10, R0 ;  /* 0x00000010b3007824 */ /* 0x004fc800078e0200 */
[C---:B------:R-:W-:Y:S01]  /*84c0*/  VIADD R6, R0.reuse, 0x8 ;  /* 0x0000000800067836 */ /* 0x040fe20000000000 */
[C---:B------:R-:W-:Y:S01]  /*84d0*/  ISETP.GE.AND P1, PT, R0.reuse, R178, PT ;  /* 0x000000b20000720c */ /* 0x040fe20003f26270 */
[----:B------:R-:W-:-:S03]  /*84e0*/  VIADD R8, R0, 0x40 ;  /* 0x0000004000087836 */ /* 0x000fc60000000000 */
[-C--:B------:R-:W-:Y:S02]  /*84f0*/  ISETP.GE.AND P6, PT, R6, R178.reuse, PT ;  /* 0x000000b20600720c */ /* 0x080fe40003fc6270 */
[----:B------:R-:W-:-:S07]  /*8500*/  ISETP.GE.AND P5, PT, R8, R178, PT ;  /* 0x000000b20800720c */ /* 0x000fce0003fa6270 */
[----:B------:R-:W1:Y:S01]  /*8510*/  @!P1 LDC.64 R12, c[0x0][0x2b0] ;  /* 0x0000ac00ff0c9b82 */ /* 0x000e620000000a00 */
[----:B------:R-:W-:-:S03]  /*8520*/  @!P1 IMAD R4, R0, R7, RZ ;  /* 0x0000000700049224 */ /* 0x000fc600078e02ff */
[----:B------:R-:W-:Y:S02]  /*8530*/  @!P6 IMAD R6, R6, R7, RZ ;  /* 0x000000070606e224 */ /* 0x000fe400078e02ff */
[C---:B------:R-:W-:Y:S02]  /*8540*/  @!P1 IADD3 R5, P3, R4.reuse, R10, RZ ;  /* 0x0000000a04059210 */ /* 0x040fe40007f7e0ff */
[----:B------:R-:W2:Y:S02]  /*8550*/  @!P6 LDC.64 R18, c[0x0][0x2b0] ;  /* 0x0000ac00ff12eb82 */ /* 0x000ea40000000a00 */
[----:B------:R-:W-:-:S06]  /*8560*/  @!P1 LEA.HI.X.SX32 R9, R4, R11, 0x1, P3 ;  /* 0x0000000b04099211 */ /* 0x000fcc00018f0eff */
[----:B------:R-:W3:Y:S01]  /*8570*/  @!P5 LDC.64 R14, c[0x0][0x2b0] ;  /* 0x0000ac00ff0edb82 */ /* 0x000ee20000000a00 */
[----:B-1----:R-:W-:Y:S01]  /*8580*/  @!P1 LEA R4, P3, R5, R12, 0x2 ;  /* 0x0000000c05049211 */ /* 0x002fe200078610ff */
[----:B------:R-:W-:-:S03]  /*8590*/  VIADD R12, R0, 0x48 ;  /* 0x00000048000c7836 */ /* 0x000fc60000000000 */
[----:B------:R-:W-:Y:S02]  /*85a0*/  @!P1 LEA.HI.X R5, R5, R13, R9, 0x2, P3 ;  /* 0x0000000d05059211 */ /* 0x000fe400018f1409 */
[----:B------:R-:W-:-:S03]  /*85b0*/  ISETP.GE.AND P3, PT, R12, R178, PT ;  /* 0x000000b20c00720c */ /* 0x000fc60003f66270 */
[----:B------:R1:W-:Y:S01]  /*85c0*/  @!P1 STG.E desc[UR8][R4.64], R16 ;  /* 0x0000001004009986 */ /* 0x0003e2000c101908 */
[----:B------:R-:W-:-:S04]  /*85d0*/  @!P6 IADD3 R0, P1, R6, R10, RZ ;  /* 0x0000000a0600e210 */ /* 0x000fc80007f3e0ff */
[----:B------:R-:W-:-:S05]  /*85e0*/  @!P6 LEA.HI.X.SX32 R6, R6, R11, 0x1, P1 ;  /* 0x0000000b0606e211 */ /* 0x000fca00008f0eff */
[----:B-1----:R-:W1:Y:S01]  /*85f0*/  @!P3 LDC.64 R16, c[0x0][0x2b0] ;  /* 0x0000ac00ff10bb82 */ /* 0x002e620000000a00 */
[-C--:B------:R-:W-:Y:S01]  /*8600*/  @!P5 IMAD R5, R8, R7.reuse, RZ ;  /* 0x000000070805d224 */ /* 0x080fe200078e02ff */
[----:B--2---:R-:W-:Y:S01]  /*8610*/  @!P6 LEA R8, P1, R0, R18, 0x2 ;  /* 0x000000120008e211 */ /* 0x004fe200078210ff */
[----:B------:R-:W-:-:S03]  /*8620*/  @!P3 IMAD R4, R12, R7, RZ ;  /* 0x000000070c04b224 */ /* 0x000fc600078e02ff */
[----:B------:R-:W-:Y:S02]  /*8630*/  @!P6 LEA.HI.X R9, R0, R19, R6, 0x2, P1 ;  /* 0x000000130009e211 */ /* 0x000fe400008f1406 */
        /* <DEDUP_REMOVED lines=11> */
.L_x_1136:
[----:B------:R-:W-:Y:S05]  /*86f0*/  BSYNC B0 ;  /* 0x0000000000007941 */ /* 0x000fea0003800000 */
.L_x_1135:
[----:B------:R-:W-:Y:S01]  /*8700*/  VIADD R0, R2, 0x50 ;  /* 0x0000005002007836 */ /* 0x000fe20000000000 */
[----:B--2---:R-:W-:Y:S01]  /*8710*/  SHF.R.S32.HI R5, RZ, 0x1f, R24 ;  /* 0x0000001fff057819 */ /* 0x004fe20000011418 */
[----:B------:R-:W-:Y:S01]  /*8720*/  ULDC.64 UR4, c[0x0][0x2a0] ;  /* 0x0000a80000047ab9 */ /* 0x000fe20000000a00 */
[----:B------:R-:W-:Y:S01]  /*8730*/  IADD3 R4, P1, R24, R84, RZ ;  /* 0x0000005418047210 */ /* 0x000fe20007f3e0ff */
[----:B------:R1:W2:Y:S01]  /*8740*/  LDS.128 R16, [R226+0x4000] ;  /* 0x00400000e2107984 */ /* 0x0002a20000000c00 */
[----:B------:R-:W-:Y:S01]  /*8750*/  SHF.R.S32.HI R6, RZ, 0x1f, R23 ;  /* 0x0000001fff067819 */ /* 0x000fe20000011417 */
[----:B------:R-:W-:Y:S01]  /*8760*/  VIADD R3, R2, 0x40 ;  /* 0x0000004002037836 */ /* 0x000fe20000000000 */
[----:B------:R-:W-:Y:S01]  /*8770*/  IADD3.X R5, R5, R85, RZ, P1, !PT ;  /* 0x0000005505057210 */ /* 0x000fe20000ffe4ff */
[----:B------:R-:W3:Y:S01]  /*8780*/  S2R R7, SR_CTAID.X ;  /* 0x0000000000077919 */ /* 0x000ee20000002500 */
[-C--:B------:R-:W-:Y:S01]  /*8790*/  ISETP.GE.AND P3, PT, R0, R178.reuse, PT ;  /* 0x000000b20000720c */ /* 0x080fe20003f66270 */
[----:B------:R-:W-:Y:S01]  /*87a0*/  IMAD R0, R6, UR4, RZ ;  /* 0x0000000406007c24 */ /* 0x000fe2000f8e02ff */
[-C--:B------:R-:W-:Y:S01]  /*87b0*/  ISETP.GE.AND P1, PT, R2, R178.reuse, PT ;  /* 0x000000b20200720c */ /* 0x080fe20003f26270 */
[----:B------:R-:W-:Y:S01]  /*87c0*/  IMAD.WIDE.U32 R12, R23, UR4, R4 ;  /* 0x00000004170c7c25 */ /* 0x000fe2000f8e0004 */
[----:B------:R-:W-:Y:S01]  /*87d0*/  ISETP.GE.AND P5, PT, R3, R178, PT ;  /* 0x000000b20300720c */ /* 0x000fe20003fa6270 */
[----:B------:R-:W-:Y:S01]  /*87e0*/  BSSY B0, `(.L_x_1137) ;  /* 0x0000016000007945 */ /* 0x000fe20003800000 */
[----:B------:R-:W-:Y:S01]  /*87f0*/  SHF.R.S32.HI R3, RZ, 0x1f, R2 ;  /* 0x0000001fff037819 */ /* 0x000fe20000011402 */
[----:B------:R-:W-:-:S02]  /*8800*/  IMAD R0, R23, UR5, R0 ;  /* 0x0000000517007c24 */ /* 0x000fc4000f8e0200 */
[----:B------:R1:W4:Y:S01]  /*8810*/  LDS.128 R20, [R226] ;  /* 0x00000000e2147984 */ /* 0x0003220000000c00 */
[----:B------:R-:W-:Y:S02]  /*8820*/  VIADD R14, R2, 0x60 ;  /* 0x00000060020e7836 */ /* 0x000fe40000000000 */
[----:B------:R-:W-:Y:S01]  /*8830*/  IADD3 R11, R13, R0, RZ ;  /* 0x000000000d0b7210 */ /* 0x000fe20007ffe0ff */
[----:B---3--:R-:W-:Y:S02]  /*8840*/  IMAD.WIDE R8, R7, 0x80, R2 ;  /* 0x0000008007087825 */ /* 0x008fe400078e0202 */
[----:B-1----:R-:W-:Y:S05]  /*8850*/  @P1 BRA `(.L_x_1138) ;  /* 0x0000000000381947 */ /* 0x002fea0003800000 */
        /* <DEDUP_REMOVED lines=11> */
[----:B------:R-:W-:-:S09]  /*8910*/  ISETP.GE.AND P1, PT, R244, UR4, PT ;  /* 0x00000004f4007c0c */ /* 0x000fd2000bf26270 */
[----:B----4-:R1:W-:Y:S04]  /*8920*/  @!P6 STG.E.128 desc[UR8][R4.64], R20 ;  /* 0x000000140400e986 */ /* 0x0103e8000c101d08 */
[----:B--2---:R1:W-:Y:S02]  /*8930*/  @!P1 STG.E.128 desc[UR8][R4.64+0x80], R16 ;  /* 0x0000801004009986 */ /* 0x0043e4000c101d08 */
.L_x_1138:
[----:B------:R-:W-:Y:S05]  /*8940*/  BSYNC B0 ;  /* 0x0000000000007941 */ /* 0x000fea0003800000 */
.L_x_1137:
[----:B-1--4-:R1:W3:Y:S01]  /*8950*/  LDS.128 R20, [R226+0x800] ;  /* 0x00080000e2147984 */ /* 0x0122e20000000c00 */
[----:B------:R-:W-:Y:S01]  /*8960*/  BSSY B0, `(.L_x_1139) ;  /* 0x0000016000007945 */ /* 0x000fe20003800000 */
[----:B------:R-:W-:Y:S02]  /*8970*/  ISETP.GE.AND P1, PT, R14, R178, PT ;  /* 0x000000b20e00720c */ /* 0x000fe40003f26270 */
[----:B--2---:R1:W2:Y:S01]  /*8980*/  LDS.128 R16, [R226+0x4800] ;  /* 0x00480000e2107984 */ /* 0x0042a20000000c00 */
[----:B------:R-:W-:Y:S01]  /*8990*/  IADD3 R6, R2, 0x70, RZ ;  /* 0x0000007002067810 */ /* 0x000fe20007ffe0ff */
[----:B------:R-:W-:Y:S09]  /*89a0*/  @P4 BRA `(.L_x_1140) ;  /* 0x0000000000444947 */ /* 0x000ff20003800000 */
        /* <DEDUP_REMOVED lines=14> */
[----:B------:R-:W-:-:S09]  /*8a90*/  ISETP.GE.AND P4, PT, R244, UR4, PT ;  /* 0x00000004f4007c0c */ /* 0x000fd2000bf86270 */
[----:B---3--:R4:W-:Y:S04]  /*8aa0*/  @!P6 STG.E.128 desc[UR8][R2.64], R20 ;  /* 0x000000140200e986 */ /* 0x0089e8000c101d08 */
[----:B--2---:R4:W-:Y:S02]  /*8ab0*/  @!P4 STG.E.128 desc[UR8][R2.64+0x80], R16 ;  /* 0x000080100200c986 */ /* 0x0049e4000c101d08 */
.L_x_1140:
[----:B------:R-:W-:Y:S05]  /*8ac0*/  BSYNC B0 ;  /* 0x0000000000007941 */ /* 0x000fea0003800000 */
.L_x_1139:
[----:B---34-:R3:W4:Y:S01]  /*8ad0*/  LDS.128 R20, [R226+0x1000] ;  /* 0x00100000e2147984 */ /* 0x0187220000000c00 */
[----:B------:R-:W-:Y:S01]  /*8ae0*/  BSSY B0, `(.L_x_1141) ;  /* 0x0000015000007945 */ /* 0x000fe20003800000 */
[----:B------:R-:W-:Y:S02]  /*8af0*/  ISETP.GE.AND P4, PT, R6, R178, PT ;  /* 0x000000b20600720c */ /* 0x000fe40003f86270 */
[----:B--2---:R3:W2:Y:S01]  /*8b00*/  LDS.128 R16, [R226+0x5000] ;  /* 0x00500000e2107984 */ /* 0x0046a20000000c00 */
        /* <DEDUP_REMOVED lines=16> */
[----:B----4-:R4:W-:Y:S04]  /*8c10*/  @!P6 STG.E.128 desc[UR8][R2.64], R20 ;  /* 0x000000140200e986 */ /* 0x0109e8000c101d08 */
[----:B--2---:R4:W-:Y:S02]  /*8c20*/  @!P2 STG.E.128 desc[UR8][R2.64+0x80], R16 ;  /* 0x000080100200a986 */ /* 0x0049e4000c101d08 */
.L_x_1142:
[----:B------:R-:W-:Y:S05]  /*8c30*/  BSYNC B0 ;  /* 0x0000000000007941 */ /* 0x000fea0003800000 */
.L_x_1141:
[----:B----4-:R4:W1:Y:S01]  /*8c40*/  LDS.128 R20, [R226+0x1800] ;  /* 0x00180000e2147984 */ /* 0x0108620000000c00 */
[----:B------:R-:W-:Y:S03]  /*8c50*/  BSSY B0, `(.L_x_1143) ;  /* 0x0000014000007945 */ /* 0x000fe60003800000 */
[----:B--2---:R4:W2:Y:S01]  /*8c60*/  LDS.128 R16, [R226+0x5800] ;  /* 0x00580000e2107984 */ /* 0x0048a20000000c00 */
[----:B------:R-:W-:Y:S05]  /*8c70*/  @P0 BRA `(.L_x_1144) ;  /* 0x0000000000440947 */ /* 0x000fea0003800000 */
[----:B------:R-:W-:Y:S01]  /*8c80*/  IADD3 R0, P0, R8, 0x30, RZ ;  /* 0x0000003008007810 */ /* 0x000fe20007f1e0ff */
[----:B------:R-:W-:Y:S01]  /*8c90*/  ULDC.64 UR4, c[0x0][0x298] ;  /* 0x0000a60000047ab9 */ /* 0x000fe20000000a00 */
[----:B------:R-:W-:Y:S01]  /*8ca0*/  MOV R3, R11 ;  /* 0x0000000b00037202 */ /* 0x000fe20000000f00 */
[----:B------:R-:W-:Y:S02]  /*8cb0*/  ULDC UR6, c[0x0][0x2d0] ;  /* 0x0000b40000067ab9 */ /* 0x000fe40000000800 */
[----:B------:R-:W-:Y:S01]  /*8cc0*/  IMAD.X R2, RZ, RZ, R9, P0 ;  /* 0x000000ffff027224 */ /* 0x000fe200000e0609 */
[----:B------:R-:W-:Y:S02]  /*8cd0*/  ISETP.GE.AND P2, PT, R24, UR6, PT ;  /* 0x0000000618007c0c */ /* 0x000fe4000bf46270 */
[----:B------:R-:W-:Y:S01]  /*8ce0*/  ISETP.GE.AND P0, PT, R244, UR6, PT ;  /* 0x00000006f4007c0c */ /* 0x000fe2000bf06270 */
        /* <DEDUP_REMOVED lines=9> */
[----:B--2---:R1:W-:Y:S02]  /*8d80*/  @!P0 STG.E.128 desc[UR8][R2.64+0x80], R16 ;  /* 0x0000801002008986 */ /* 0x0043e4000c101d08 */
.L_x_1144:
[----:B------:R-:W-:Y:S05]  /*8d90*/  BSYNC B0 ;  /* 0x0000000000007941 */ /* 0x000fea0003800000 */
.L_x_1143:
[----:B-1----:R1:W1:Y:S01]  /*8da0*/  LDS.128 R20, [R226+0x2000] ;  /* 0x00200000e2147984 */ /* 0x0022620000000c00 */
[----:B------:R-:W-:Y:S03]  /*8db0*/  BSSY B0, `(.L_x_1145) ;  /* 0x0000014000007945 */ /* 0x000fe60003800000 */
[----:B--2---:R2:W1:Y:S01]  /*8dc0*/  LDS.128 R16, [R226+0x6000] ;  /* 0x00600000e2107984 */ /* 0x0044620000000c00 */
        /* <DEDUP_REMOVED lines=18> */
.L_x_1146:
[----:B------:R-:W-:Y:S05]  /*8ef0*/  BSYNC B0 ;  /* 0x0000000000007941 */ /* 0x000fea0003800000 */
.L_x_1145:
        /* <DEDUP_REMOVED lines=21> */
.L_x_1148:
[----:B------:R-:W-:Y:S05]  /*9050*/  BSYNC B0 ;  /* 0x0000000000007941 */ /* 0x000fea0003800000 */
.L_x_1147:
        /* <DEDUP_REMOVED lines=21> */
.L_x_1150:
[----:B------:R-:W-:Y:S05]  /*91b0*/  BSYNC B0 ;  /* 0x0000000000007941 */ /* 0x000fea0003800000 */
.L_x_1149:
        /* <DEDUP_REMOVED lines=21> */
.L_x_1099:
[----:B------:R-:W3:Y:S01]  /*9310*/  LDL R30, [R1+0x18] ;  /* 0x00001800011e7983 */ /* 0x000ee20000100800 */
[----:B------:R-:W4:Y:S01]  /*9320*/  LDC.U8 R9, c[0x0][0x3d9] ;  /* 0x0000f640ff097b82 */ /* 0x000f220000000000 */
[----:B-1----:R-:W-:Y:S01]  /*9330*/  SHF.R.S32.HI R12, RZ, 0x1f, R99 ;  /* 0x0000001fff0c7819 */ /* 0x002fe20000011463 */
[----:B------:R-:W-:Y:S01]  /*9340*/  ULDC.64 UR4, c[0x0][0x2a0] ;  /* 0x0000a80000047ab9 */ /* 0x000fe20000000a00 */
[----:B------:R-:W1:Y:S01]  /*9350*/  S2R R15, SR_CTAID.X ;  /* 0x00000000000f7919 */ /* 0x000e620000002500 */
[----:B------:R-:W-:Y:S01]  /*9360*/  IADD3 R14, -R29, R14, RZ ;  /* 0x0000000e1d0e7210 */ /* 0x000fe20007ffe1ff */
[----:B------:R-:W-:Y:S01]  /*9370*/  BSSY B0, `(.L_x_1151) ;  /* 0x000003a000007945 */ /* 0x000fe20003800000 */
[----:B------:R-:W-:Y:S02]  /*9380*/  LEA.HI R12, R12, R99, RZ, 0x3 ;  /* 0x000000630c0c7211 */ /* 0x000fe400078f18ff */
[----:B------:R-:W5:Y:S01]  /*9390*/  LDC.U8 R10, c[0x0][0x3d8] ;  /* 0x0000f600ff0a7b82 */ /* 0x000f620000000000 */
[----:B----4-:R-:W-:-:S02]  /*93a0*/  ISETP.NE.AND P0, PT, R9, RZ, PT ;  /* 0x000000ff0900720c */ /* 0x010fc40003f05270 */
[C---:B-----5:R-:W-:Y:S02]  /*93b0*/  ISETP.NE.AND P3, PT, R10.reuse, RZ, PT ;  /* 0x000000ff0a00720c */ /* 0x060fe40003f65270 */
[----:B------:R-:W-:Y:S02]  /*93c0*/  ISETP.NE.AND P2, PT, R10, RZ, !P0 ;  /* 0x000000ff0a00720c */ /* 0x000fe40004745270 */
[----:B------:R-:W-:-:S07]  /*93d0*/  ISETP.NE.OR P3, PT, R9, RZ, !P3 ;  /* 0x000000ff0900720c */ /* 0x000fce0005f65670 */
[----:B------:R-:W4:Y:S08]  /*93e0*/  @!P0 LDC R16, c[0x0][0x2c4] ;  /* 0x0000b100ff108b82 */ /* 0x000f300000000800 */
[----:B------:R-:W1:Y:S08]  /*93f0*/  @!P0 LDC R17, c[0x0][0x270] ;  /* 0x00009c00ff118b82 */ /* 0x000e700000000800 */
[----:B------:R-:W1:Y:S08]  /*9400*/  @P0 LDC R18, c[0x0][0x2c0] ;  /* 0x0000b000ff120b82 */ /* 0x000e700000000800 */
[----:B------:R-:W1:Y:S08]  /*9410*/  @P0 LDC.64 R22, c[0x0][0x2c0] ;  /* 0x0000b000ff160b82 */ /* 0x000e700000000a00 */
[----:B------:R-:W1:Y:S08]  /*9420*/  @!P3 LDC R19, c[0x0][0x2c4] ;  /* 0x0000b100ff13bb82 */ /* 0x000e700000000800 */
[----:B----4-:R-:W4:Y:S01]  /*9430*/  @P2 LDC R16, c[0x0][0x2e4] ;  /* 0x0000b900ff102b82 */ /* 0x010f220000000800 */
[----:B---3--:R-:W-:-:S13]  /*9440*/  ISETP.NE.AND P1, PT, R30, -0x1, PT ;  /* 0xffffffff1e00780c */ /* 0x008fda0003f25270 */
[----:B------:R-:W3:Y:S01]  /*9450*/  @!P1 LDC.64 R4, c[0x0][0x290] ;  /* 0x0000a400ff049b82 */ /* 0x000ee20000000a00 */
[----:B------:R-:W-:-:S07]  /*9460*/  @!P1 SHF.R.S32.HI R0, RZ, 0x1f, R31 ;  /* 0x0000001fff009819 */ /* 0x000fce000001141f */
[----:B--2---:R-:W2:Y:S01]  /*9470*/  @P1 LDC.64 R6, c[0x0][0x298] ;  /* 0x0000a600ff061b82 */ /* 0x004ea20000000a00 */
[----:B---3--:R-:W-:-:S04]  /*9480*/  @!P1 IMAD R0, R0, R4, RZ ;  /* 0x0000000400009224 */ /* 0x008fc800078e02ff */
[C---:B------:R-:W-:Y:S01]  /*9490*/  @!P1 IMAD R8, R31.reuse, R5, R0 ;  /* 0x000000051f089224 */ /* 0x040fe200078e0200 */
[----:B------:R-:W-:Y:S01]  /*94a0*/  LOP3.LUT R0, R12, 0xfffffff8, RZ, 0xc0, !PT ;  /* 0xfffffff80c007812 */ /* 0x000fe200078ec0ff */
[----:B------:R-:W-:Y:S01]  /*94b0*/  @!P1 IMAD.WIDE.U32 R4, R31, R4, RZ ;  /* 0x000000041f049225 */ /* 0x000fe200078e00ff */
[----:B------:R-:W-:-:S03]  /*94c0*/  SHF.R.S32.HI R12, RZ, 0x3, R12 ;  /* 0x00000003ff0c7819 */ /* 0x000fc6000001140c */
[----:B--2---:R-:W-:Y:S01]  /*94d0*/  @P1 IMAD.WIDE.U32 R2, R30, R6, RZ ;  /* 0x000000061e021225 */ /* 0x004fe200078e00ff */
[----:B------:R-:W-:Y:S02]  /*94e0*/  ISETP.GE.AND P4, PT, R12, R14, PT ;  /* 0x0000000e0c00720c */ /* 0x000fe40003f86270 */
[----:B------:R-:W-:Y:S01]  /*94f0*/  SHF.R.S32.HI R13, RZ, 0x1f, R12 ;  /* 0x0000001fff0d7819 */ /* 0x000fe2000001140c */
[----:B------:R-:W-:Y:S02]  /*9500*/  IMAD.IADD R0, R99, 0x1, -R0 ;  /* 0x0000000163007824 */ /* 0x000fe400078e0a00 */
[----:B------:R-:W-:Y:S02]  /*9510*/  @P1 IMAD R7, R30, R7, R3 ;  /* 0x000000071e071224 */ /* 0x000fe400078e0203 */
[----:B------:R-:W-:Y:S01]  /*9520*/  @!P1 IMAD.IADD R7, R5, 0x1, R8 ;  /* 0x0000000105079824 */ /* 0x000fe200078e0208 */
[----:B------:R-:W-:Y:S01]  /*9530*/  SHF.R.S32.HI R8, RZ, 0x1f, R33 ;  /* 0x0000001fff087819 */ /* 0x000fe20000011421 */
[----:B------:R-:W-:Y:S01]  /*9540*/  @!P1 IMAD.MOV.U32 R2, RZ, RZ, R4 ;  /* 0x000000ffff029224 */ /* 0x000fe200078e0004 */
[C---:B------:R-:W-:Y:S01]  /*9550*/  ISETP.NE.AND P1, PT, R0.reuse, RZ, PT ;  /* 0x000000ff0000720c */ /* 0x040fe20003f25270 */
[----:B------:R-:W-:-:S02]  /*9560*/  IMAD.SHL.U32 R0, R0, 0x8, RZ ;  /* 0x0000000800007824 */ /* 0x000fc400078e00ff */
[----:B------:R-:W-:Y:S02]  /*9570*/  IMAD R8, R8, UR4, RZ ;  /* 0x0000000408087c24 */ /* 0x000fe4000f8e02ff */
[----:B------:R-:W-:Y:S01]  /*9580*/  VIADD R27, R12, 0x10 ;  /* 0x000000100c1b7836 */ /* 0x000fe20000000000 */
[C---:B------:R-:W-:Y:S01]  /*9590*/  IADD3 R2, P2, R0.reuse, R2, RZ ;  /* 0x0000000200027210 */ /* 0x040fe20007f5e0ff */
[----:B------:R-:W-:Y:S01]  /*95a0*/  IMAD R8, R33, UR5, R8 ;  /* 0x0000000521087c24 */ /* 0x000fe2000f8e0208 */
[----:B------:R-:W-:Y:S01]  /*95b0*/  IADD3 R20, R0, 0x40, RZ ;  /* 0x0000004000147810 */ /* 0x000fe20007ffe0ff */
[----:B------:R-:W-:Y:S01]  /*95c0*/  VIADD R28, R12, 0x20 ;  /* 0x000000200c1c7836 */ /* 0x000fe20000000000 */
[----:B------:R-:W-:Y:S01]  /*95d0*/  LEA.HI.X.SX32 R3, R0, R7, 0x1, P2 ;  /* 0x0000000700037211 */ /* 0x000fe200010f0eff */
[----:B-1----:R-:W-:Y:S01]  /*95e0*/  IMAD.WIDE R6, R15, 0x80, R12 ;  /* 0x000000800f067825 */ /* 0x002fe200078e020c */
[----:B------:R-:W-:-:S03]  /*95f0*/  ISETP.GE.AND P2, PT, R27, R14, PT ;  /* 0x0000000e1b00720c */ /* 0x000fc60003f46270 */
[----:B------:R-:W-:-:S04]  /*9600*/  IMAD.WIDE.U32 R10, R33, UR4, R2 ;  /* 0x00000004210a7c25 */ /* 0x000fc8000f8e0002 */
[----:B------:R-:W-:Y:S01]  /*9610*/  IMAD.IADD R9, R8, 0x1, R11 ;  /* 0x0000000108097824 */ /* 0x000fe200078e020b */
[----:B----4-:R-:W-:Y:S06]  /*9620*/  @P4 BRA `(.L_x_1152) ;  /* 0x0000000000384947 */ /* 0x010fec0003800000 */
        /* <DEDUP_REMOVED lines=14> */
.L_x_1152:
[----:B------:R-:W-:Y:S05]  /*9710*/  BSYNC B0 ;  /* 0x0000000000007941 */ /* 0x000fea0003800000 */
.L_x_1151:
[----:B------:R-:W-:Y:S01]  /*9720*/  BSSY B0, `(.L_x_1153) ;  /* 0x0000015000007945 */ /* 0x000fe20003800000 */
[----:B------:R-:W-:Y:S02]  /*9730*/  ISETP.GE.AND P4, PT, R28, R14, PT ;  /* 0x0000000e1c00720c */ /* 0x000fe40003f86270 */
[----:B------:R-:W-:Y:S01]  /*9740*/  IADD3 R26, R12, 0x30, RZ ;  /* 0x000000300c1a7810 */ /* 0x000fe20007ffe0ff */
[----:B------:R-:W-:Y:S05]  /*9750*/  @P2 BRA `(.L_x_1154) ;  /* 0x0000000000442947 */ /* 0x000fea0003800000 */
[----:B-1----:R-:W-:Y:S01]  /*9760*/  IADD3 R2, P2, R6, 0x10, RZ ;  /* 0x0000001006027810 */ /* 0x002fe20007f5e0ff */
        /* <DEDUP_REMOVED lines=16> */
.L_x_1154:
[----:B------:R-:W-:Y:S05]  /*9870*/  BSYNC B0 ;  /* 0x0000000000007941 */ /* 0x000fea0003800000 */
.L_x_1153:
[----:B------:R-:W-:Y:S01]  /*9880*/  BSSY B0, `(.L_x_1155) ;  /* 0x0000014000007945 */ /* 0x000fe20003800000 */
[----:B------:R-:W-:-:S03]  /*9890*/  ISETP.GE.AND P2, PT, R26, R14, PT ;  /* 0x0000000e1a00720c */ /* 0x000fc60003f46270 */
[----:B------:R-:W-:Y:S10]  /*98a0*/  @P4 BRA `(.L_x_1156) ;  /* 0x0000000000444947 */ /* 0x000ff40003800000 */
[----:B-12---:R-:W-:Y:S01]  /*98b0*/  IADD3 R2, P4, R6, 0x20, RZ ;  /* 0x0000002006027810 */ /* 0x006fe20007f9e0ff */
        /* <DEDUP_REMOVED lines=16> */
.L_x_1156:
[----:B------:R-:W-:Y:S05]  /*99c0*/  BSYNC B0 ;  /* 0x0000000000007941 */ /* 0x000fea0003800000 */
.L_x_1155:
[----:B------:R-:W-:Y:S01]  /*99d0*/  BSSY B0, `(.L_x_1157) ;  /* 0x0000017000007945 */ /* 0x000fe20003800000 */
[----:B------:R-:W-:Y:S01]  /*99e0*/  ISETP.NE.OR P4, PT, R30, -0x1, P3 ;  /* 0xffffffff1e00780c */ /* 0x000fe20001f85670 */
[----:B------:R-:W-:Y:S01]  /*99f0*/  @P0 IMAD.MOV.U32 R15, RZ, RZ, 0x1 ;  /* 0x00000001ff0f0424 */ /* 0x000fe200078e00ff */
[C---:B------:R-:W-:Y:S01]  /*9a00*/  IADD3 R21, R12.reuse, 0x40, RZ ;  /* 0x000000400c157810 */ /* 0x040fe20007ffe0ff */
[----:B------:R-:W-:Y:S01]  /*9a10*/  VIADD R24, R12, 0x50 ;  /* 0x000000500c187836 */ /* 0x000fe20000000000 */
[----:B------:R-:W-:Y:S05]  /*9a20*/  @P2 BRA `(.L_x_1158) ;  /* 0x0000000000442947 */ /* 0x000fea0003800000 */
[----:B-123--:R-:W-:Y:S01]  /*9a30*/  IADD3 R2, P2, R6, 0x30, RZ ;  /* 0x0000003006027810 */ /* 0x00efe20007f5e0ff */
        /* <DEDUP_REMOVED lines=16> */
.L_x_1158:
[----:B------:R-:W-:Y:S05]  /*9b40*/  BSYNC B0 ;  /* 0x0000000000007941 */ /* 0x000fea0003800000 */
.L_x_1157:
[----:B------:R-:W-:Y:S01]  /*9b50*/  @!P4 IMAD R30, R31, R19, RZ ;  /* 0x000000131f1ec224 */ /* 0x000fe200078e02ff */
[----:B------:R-:W-:Y:S01]  /*9b60*/  ISETP.GE.AND P5, PT, R21, R14, PT ;  /* 0x0000000e1500720c */ /* 0x000fe20003fa6270 */
[----:B------:R-:W-:Y:S01]  /*9b70*/  BSSY B0, `(.L_x_1159) ;  /* 0x0000019000007945 */ /* 0x000fe20003800000 */
[----:B------:R-:W-:Y:S01]  /*9b80*/  @P0 IMAD R19, R23, R22, RZ ;  /* 0x0000001617130224 */ /* 0x000fe200078e02ff */
[----:B------:R-:W-:Y:S01]  /*9b90*/  ISETP.GE.AND P2, PT, R24, R14, PT ;  /* 0x0000000e1800720c */ /* 0x000fe20003f46270 */
[----:B------:R1:W-:Y:S01]  /*9ba0*/  @!P4 STL [R1+0x18], R30 ;  /* 0x0000181e0100c387 */ /* 0x0003e20000100800 */
[----:B------:R-:W-:Y:S01]  /*9bb0*/  @!P0 IMAD R15, R16, R17, RZ ;  /* 0x00000011100f8224 */ /* 0x000fe200078e02ff */
[C---:B------:R-:W-:Y:S02]  /*9bc0*/  IADD3 R22, R12.reuse, 0x60, RZ ;  /* 0x000000600c167810 */ /* 0x040fe40007ffe0ff */
[----:B------:R-:W-:-:S05]  /*9bd0*/  IADD3 R23, R12, 0x70, RZ ;  /* 0x000000700c177810 */ /* 0x000fca0007ffe0ff */
[----:B------:R-:W-:Y:S05]  /*9be0*/  @P5 BRA `(.L_x_1160) ;  /* 0x0000000000445947 */ /* 0x000fea0003800000 */
[----:B-1234-:R-:W-:Y:S01]  /*9bf0*/  IADD3 R2, P4, R6, 0x40, RZ ;  /* 0x0000004006027810 */ /* 0x01efe20007f9e0ff */
        /* <DEDUP_REMOVED lines=16> */
.L_x_1160:
[----:B------:R-:W-:Y:S05]  /*9d00*/  BSYNC B0 ;  /* 0x0000000000007941 */ /* 0x000fea0003800000 */
.L_x_1159:
[----:B-1234-:R-:W-:Y:S01]  /*9d10*/  IMAD R2, R31, R15, RZ ;  /* 0x0000000f1f027224 */ /* 0x01efe200078e02ff */
[----:B------:R-:W-:Y:S01]  /*9d20*/  BSSY B0, `(.L_x_1161) ;  /* 0x000001a000007945 */ /* 0x000fe20003800000 */
[----:B------:R-:W-:Y:S01]  /*9d30*/  @!P0 IMAD.MOV.U32 R19, RZ, RZ, R16 ;  /* 0x000000ffff138224 */ /* 0x000fe200078e0010 */
[-C--:B------:R-:W-:Y:S02]  /*9d40*/  ISETP.GE.AND P6, PT, R22, R14.reuse, PT ;  /* 0x0000000e1600720c */ /* 0x080fe40003fc6270 */
[----:B------:R-:W-:Y:S02]  /*9d50*/  CS2R R16, SRZ ;  /* 0x0000000000107805 */ /* 0x000fe4000001ff00 */
[----:B------:R-:W-:Y:S01]  /*9d60*/  ISETP.GE.AND P5, PT, R23, R14, PT ;  /* 0x0000000e1700720c */ /* 0x000fe20003fa6270 */
[----:B------:R-:W-:Y:S01]  /*9d70*/  @!P0 IMAD.MOV.U32 R18, RZ, RZ, 0x1 ;  /* 0x00000001ff128424 */ /* 0x000fe200078e00ff */
[----:B------:R-:W-:Y:S02]  /*9d80*/  @!P3 SHF.R.S32.HI R15, RZ, 0x1f, R30 ;  /* 0x0000001fff0fb819 */ /* 0x000fe4000001141e */
[----:B------:R-:W-:Y:S01]  /*9d90*/  SEL R25, R2, RZ, P3 ;  /* 0x000000ff02197207 */ /* 0x000fe20001800000 */
[----:B------:R-:W-:Y:S08]  /*9da0*/  @P2 BRA `(.L_x_1162) ;  /* 0x0000000000442947 */ /* 0x000ff00003800000 */
        /* <DEDUP_REMOVED lines=17> */
.L_x_1162:
[----:B------:R-:W-:Y:S05]  /*9ec0*/  BSYNC B0 ;  /* 0x0000000000007941 */ /* 0x000fea0003800000 */
.L_x_1161:
[----:B------:R-:W-:Y:S04]  /*9ed0*/  BSSY B0, `(.L_x_1163) ;  /* 0x0000013000007945 */ /* 0x000fe80003800000 */
        /* <DEDUP_REMOVED lines=18> */
.L_x_1164:
[----:B------:R-:W-:Y:S05]  /*a000*/  BSYNC B0 ;  /* 0x0000000000007941 */ /* 0x000fea0003800000 */
.L_x_1163:
[----:B------:R-:W-:Y:S04]  /*a010*/  BSSY B0, `(.L_x_1165) ;  /* 0x0000013000007945 */ /* 0x000fe80003800000 */
[----:B------:R-:W-:Y:S05]  /*a020*/  @P5 BRA `(.L_x_1166) ;  /* 0x0000000000445947 */ /* 0x000fea0003800000 */
[----:B------:R-:W-:Y:S01]  /*a030*/  IADD3 R8, P0, R6, 0x70, RZ ;  /* 0x0000007006087810 */ /* 0x000fe20007f1e0ff */
[----:B------:R-:W-:Y:S01]  /*a040*/  ULDC.64 UR4, c[0x0][0x298] ;  /* 0x0000a60000047ab9 */ /* 0x000fe20000000a00 */
[----:B-12---:R-:W-:Y:S01]  /*a050*/  MOV R3, R9 ;  /* 0x0000000900037202 */ /* 0x006fe20000000f00 */
        /* <DEDUP_REMOVED lines=14> */
.L_x_1166:
[----:B------:R-:W-:Y:S05]  /*a140*/  BSYNC B0 ;  /* 0x0000000000007941 */ /* 0x000fea0003800000 */
.L_x_1165:
[----:B------:R-:W-:Y:S01]  /*a150*/  ISETP.GE.OR P4, PT, R12, R14, P1 ;  /* 0x0000000e0c00720c */ /* 0x000fe20000f86670 */
[----:B------:R-:W-:Y:S01]  /*a160*/  @!P3 IMAD.MOV.U32 R16, RZ, RZ, R30 ;  /* 0x000000ffff10b224 */ /* 0x000fe200078e001e */
[----:B------:R-:W-:Y:S01]  /*a170*/  BSSY B0, `(.L_x_1167) ;  /* 0x0000013000007945 */ /* 0x000fe20003800000 */
[----:B------:R-:W-:Y:S01]  /*a180*/  IMAD R0, R29, R18, RZ ;  /* 0x000000121d007224 */ /* 0x000fe200078e02ff */
[-C--:B------:R-:W-:Y:S01]  /*a190*/  ISETP.GE.OR P0, PT, R27, R14.reuse, P1 ;  /* 0x0000000e1b00720c */ /* 0x080fe20000f06670 */
[----:B-123--:R-:W-:Y:S01]  /*a1a0*/  IMAD R2, R33, R19, R25 ;  /* 0x0000001321027224 */ /* 0x00efe200078e0219 */
[----:B------:R-:W-:Y:S01]  /*a1b0*/  ISETP.GE.OR P6, PT, R28, R14, P1 ;  /* 0x0000000e1c00720c */ /* 0x000fe20000fc6670 */
[----:B------:R-:W-:Y:S01]  /*a1c0*/  @!P3 IMAD.MOV.U32 R17, RZ, RZ, R15 ;  /* 0x000000ffff11b224 */ /* 0x000fe200078e000f */
[----:B------:R-:W-:Y:S02]  /*a1d0*/  SHF.R.S32.HI R3, RZ, 0x1f, R0 ;  /* 0x0000001fff037819 */ /* 0x000fe40000011400 */
[----:B------:R-:W-:-:S02]  /*a1e0*/  IADD3 R5, P3, P2, R0, R16, R2 ;  /* 0x0000001000057210 */ /* 0x000fc40007a7e002 */
[----:B------:R-:W-:-:S04]  /*a1f0*/  SHF.R.S32.HI R4, RZ, 0x1f, R2 ;  /* 0x0000001fff047819 */ /* 0x000fc80000011402 */
[----:B------:R-:W-:Y:S01]  /*a200*/  IADD3.X R4, R3, R17, R4, P3, P2 ;  /* 0x0000001103047210 */ /* 0x000fe20001fe4404 */
[----:B------:R-:W-:Y:S06]  /*a210*/  @P4 BRA `(.L_x_1168) ;  /* 0x0000000000204947 */ /* 0x000fec0003800000 */
        /* <DEDUP_REMOVED lines=8> */
.L_x_1168:
[----:B------:R-:W-:Y:S05]  /*a2a0*/  BSYNC B0 ;  /* 0x0000000000007941 */ /* 0x000fea0003800000 */
.L_x_1167:
        /* <DEDUP_REMOVED lines=15> */
.L_x_1170:
[----:B------:R-:W-:Y:S05]  /*a3a0*/  BSYNC B0 ;  /* 0x0000000000007941 */ /* 0x000fea0003800000 */
.L_x_1169:
        /* <DEDUP_REMOVED lines=10> */
.L_x_1172:
[----:B------:R-:W-:Y:S05]  /*a450*/  BSYNC B0 ;  /* 0x0000000000007941 */ /* 0x000fea0003800000 */
.L_x_1171:
        /* <DEDUP_REMOVED lines=10> */
.L_x_1174:
[----:B------:R-:W-:Y:S05]  /*a500*/  BSYNC B0 ;  /* 0x0000000000007941 */ /* 0x000fea0003800000 */
.L_x_1173:
        /* <DEDUP_REMOVED lines=10> */
.L_x_1176:
[----:B------:R-:W-:Y:S05]  /*a5b0*/  BSYNC B0 ;  /* 0x0000000000007941 */ /* 0x000fea0003800000 */
.L_x_1175:
        /* <DEDUP_REMOVED lines=10> */
.L_x_1178:
[----:B------:R-:W-:Y:S05]  /*a660*/  BSYNC B0 ;  /* 0x0000000000007941 */ /* 0x000fea0003800000 */
.L_x_1177:
        /* <DEDUP_REMOVED lines=10> */
.L_x_1180:
[----:B------:R-:W-:Y:S05]  /*a710*/  BSYNC B0 ;  /* 0x0000000000007941 */ /* 0x000fea0003800000 */
.L_x_1179:
        /* <DEDUP_REMOVED lines=10> */
.L_x_1181:
        /* <DEDUP_REMOVED lines=12> */
.L_x_2931:


//--------------------- .text._ZN5flash16flash_fwd_kernelI23Flash_fwd_kernel_traitsILi128ELi128ELi32ELi4ELb0ELb0EN7cutlass10bfloat16_tE19Flash_kernel_traitsILi128ELi128ELi32ELi4ES3_EELb0ELb0ELb0ELb1ELb0ELb0ELb0ELb0EEEvNS_16Flash_fwd_paramsE --------------------------
	.section	.text._ZN5flash16flash_fwd_kernelI23Flash_fwd_kernel_traitsILi128ELi128ELi32ELi4ELb0ELb0EN7cutlass10bfloat16_tE19Flash_kernel_traitsILi128ELi128ELi32ELi4ES3_EELb0ELb0ELb0ELb1ELb0ELb0ELb0ELb0EEEvNS_16Flash_fwd_paramsE,"ax",@progbits
	.align	128
        .global         _ZN5flash16flash_fwd_kernelI23Flash_fwd_kernel_traitsILi128ELi128ELi32ELi4ELb0ELb0EN7cutlass10bfloat16_tE19Flash_kernel_traitsILi128ELi128ELi32ELi4ES3_EELb0ELb0ELb0ELb1ELb0ELb0ELb0ELb0EEEvNS_16Flash_fwd_paramsE
        .type           _ZN5flash16flash_fwd_kernelI23Flash_fwd_kernel_traitsILi128ELi128ELi32ELi4ELb0ELb0EN7cutlass10bfloat16_tE19Flash_kernel_traitsILi128ELi128ELi32ELi4ES3_EELb0ELb0ELb0ELb1ELb0ELb0ELb0ELb0EEEvNS_16Flash_fwd_paramsE,@function
        .size           _ZN5flash16flash_fwd_kernelI23Flash_fwd_kernel_traitsILi128ELi128ELi32ELi4ELb0ELb0EN7cutlass10bfloat16_tE19Flash_kernel_traitsILi128ELi128ELi32ELi4ES3_EELb0ELb0ELb0ELb1ELb0ELb0ELb0ELb0EEEvNS_16Flash_fwd_paramsE,(.L_x_2932 - _ZN5flash16flash_fwd_kernelI23Flash_fwd_kernel_traitsILi128ELi128ELi32ELi4ELb0ELb0EN7cutlass10bfloat16_tE19Flash_kernel_traitsILi128ELi128ELi32ELi4ES3_EELb0ELb0ELb0ELb1ELb0ELb0ELb0ELb0EEEvNS_16Flash_fwd_paramsE)
        .other          _ZN5flash16flash_fwd_kernelI23Flash_fwd_kernel_traitsILi128ELi128ELi32ELi4ELb0ELb0EN7cutlass10bfloat16_tE19Flash_kernel_traitsILi128ELi128ELi32ELi4ES3_EELb0ELb0ELb0ELb1ELb0ELb0ELb0ELb0EEEvNS_16Flash_fwd_paramsE,@"STO_CUDA_ENTRY STV_DEFAULT"
_ZN5flash16flash_fwd_kernelI23Flash_fwd_kernel_traitsILi128ELi128ELi32ELi4ELb0ELb0EN7cutlass10bfloat16_tE19Flash_kernel_traitsILi128ELi128ELi32ELi4ES3_EELb0ELb0ELb0ELb1ELb0ELb0ELb0ELb0EEEvNS_16Flash_fwd_paramsE:
.text._ZN5flash16flash_fwd_kernelI23Flash_fwd_kernel_traitsILi128ELi128ELi32ELi4ELb0ELb0EN7cutlass10bfloat16_tE19Flash_kernel_traitsILi128ELi128ELi32ELi4ES3_EELb0ELb0ELb0ELb1ELb0ELb0ELb0ELb0EEEvNS_16Flash_fwd_paramsE:
        /* <DEDUP_REMOVED lines=40> */
.L_x_1182:
[----:B-1----:R-:W1:Y:S02]  /*0280*/  LDC R4, c[0x0][0x2c8] ;  /* 0x0000b200ff047b82 */ /* 0x002e640000000800 */
.L_x_1183:
        /* <DEDUP_REMOVED lines=17> */
[----:B------:R-:W-:-:S13]  /*03a0*/  ISETP.GE.AND P0, PT, R134, 0x1, PT ;  /* 0x000000018600780c */ /* 0x000fda0003f06270 */
[----:B------:R-:W-:Y:S05]  /*03b0*/  @!P0 BRA `(.L_x_1184) ;  /* 0x000000a000988947 */ /* 0x000fea0003800000 */
[----:B------:R-:W3:Y:S01]  /*03c0*/  LDC R22, c[0x0][0x278] ;  /* 0x00009e00ff167b82 */ /* 0x000ee20000000800 */
[----:B-1----:R-:W-:Y:S01]  /*03d0*/  SHF.R.S32.HI R40, RZ, 0x1f, R96 ;  /* 0x0000001fff287819 */ /* 0x002fe20000011460 */
[----:B------:R-:W-:Y:S01]  /*03e0*/  IMAD.IADD R25, R200, 0x1, -R250 ;  /* 0x00000001c8197824 */ /* 0x000fe200078e0afa */
[----:B------:R-:W-:Y:S02]  /*03f0*/  ISETP.NE.AND P4, PT, R23, -0x1, PT ;  /* 0xffffffff1700780c */ /* 0x000fe40003f85270 */
[-C--:B------:R-:W-:Y:S02]  /*0400*/  LEA.HI R4, R40, R96.reuse, RZ, 0x3 ;  /* 0x0000006028047211 */ /* 0x080fe400078f18ff */
[----:B------:R-:W-:Y:S01]  /*0410*/  ISETP.NE.AND P1, PT, R14, -0x1, PT ;  /* 0xffffffff0e00780c */ /* 0x000fe20003f25270 */
[----:B------:R1:W-:Y:S01]  /*0420*/  STL [R1+0xc], R25 ;  /* 0x00000c1901007387 */ /* 0x0003e20000100800 */
[----:B------:R-:W-:Y:S01]  /*0430*/  SHF.R.S32.HI R16, RZ, 0x3, R4 ;  /* 0x00000003ff107819 */ /* 0x000fe20000011404 */
[----:B------:R-:W4:Y:S01]  /*0440*/  LDC.64 R32, c[0x0][0x3c8] ;  /* 0x0000f200ff207b82 */ /* 0x000f220000000a00 */
[----:B------:R-:W-:-:S02]  /*0450*/  LEA.HI R38, R40, R96, RZ, 0x4 ;  /* 0x0000006028267211 */ /* 0x000fc400078f20ff */
[----:B------:R-:W-:-:S03]  /*0460*/  LEA.HI R10, R40, R96, RZ, 0x6 ;  /* 0x00000060280a7211 */ /* 0x000fc600078f30ff */
[----:B--2---:R-:W-:Y:S02]  /*0470*/  @!P4 SHF.R.S32.HI R6, RZ, 0x1f, R39 ;  /* 0x0000001fff06c819 */ /* 0x004fe40000011427 */
[----:B------:R-:W2:Y:S01]  /*0480*/  @P4 LDC.64 R18, c[0x0][0x240] ;  /* 0x00009000ff124b82 */ /* 0x000ea20000000a00 */
[----:B------:R-:W-:Y:S02]  /*0490*/  SHF.L.U32 R10, R10, 0x3, RZ ;  /* 0x000000030a0a7819 */ /* 0x000fe400000006ff */
[----:B---3--:R-:W-:-:S05]  /*04a0*/  IABS R17, R22 ;  /* 0x0000001600117213 */ /* 0x008fca0000000000 */
[----:B------:R-:W3:Y:S01]  /*04b0*/  @!P4 LDC.64 R12, c[0x0][0x228] ;  /* 0x00008a00ff0ccb82 */ /* 0x000ee20000000a00 */
[----:B------:R-:W-:Y:S01]  /*04c0*/  ISETP.NE.AND P5, PT, R22, RZ, PT ;  /* 0x000000ff1600720c */ /* 0x000fe20003fa5270 */
[----:B------:R-:W5:Y:S06]  /*04d0*/  I2F.RP R2, R17 ;  /* 0x0000001100027306 */ /* 0x000f6c0000209400 */
[----:B------:R-:W1:Y:S08]  /*04e0*/  @P1 LDC.64 R28, c[0x0][0x250] ;  /* 0x00009400ff1c1b82 */ /* 0x000e700000000a00 */
[----:B------:R-:W4:Y:S01]  /*04f0*/  @P1 LDC.64 R26, c[0x0][0x248] ;  /* 0x00009200ff1a1b82 */ /* 0x000f220000000a00 */
[----:B-----5:R-:W5:Y:S01]  /*0500*/  MUFU.RCP R2, R2 ;  /* 0x0000000200027308 */ /* 0x020f620000001000 */
[----:B---3--:R-:W-:-:S04]  /*0510*/  @!P4 IMAD R6, R6, R12, RZ ;  /* 0x0000000c0606c224 */ /* 0x008fc800078e02ff */
[----:B------:R-:W-:Y:S02]  /*0520*/  @!P4 IMAD R13, R39, R13, R6 ;  /* 0x0000000d270dc224 */ /* 0x000fe400078e0206 */
[----:B-----5:R-:W-:-:S04]  /*0530*/  VIADD R2, R2, 0xffffffe ;  /* 0x0ffffffe02027836 */ /* 0x020fc80000000000 */
[----:B------:R-:W3:Y:S02]  /*0540*/  F2I.FTZ.U32.TRUNC.NTZ R3, R2 ;  /* 0x0000000200037305 */ /* 0x000ee4000021f000 */
[----:B---3--:R-:W-:Y:S02]  /*0550*/  IMAD.MOV R0, RZ, RZ, -R3 ;  /* 0x000000ffff007224 */ /* 0x008fe400078e0a03 */
[----:B------:R-:W-:Y:S02]  /*0560*/  IMAD.MOV.U32 R2, RZ, RZ, RZ ;  /* 0x000000ffff027224 */ /* 0x000fe400078e00ff */
[----:B------:R-:W-:-:S04]  /*0570*/  IMAD R0, R0, R17, RZ ;  /* 0x0000001100007224 */ /* 0x000fc800078e02ff */
[----:B------:R-:W-:Y:S01]  /*0580*/  IMAD.HI.U32 R3, R3, R0, R2 ;  /* 0x0000000003037227 */ /* 0x000fe200078e0002 */
[----:B------:R-:W-:Y:S02]  /*0590*/  IABS R0, R20 ;  /* 0x0000001400007213 */ /* 0x000fe40000000000 */
[----:B------:R-:W-:Y:S02]  /*05a0*/  LOP3.LUT R2, R4, 0xfffffff8, RZ, 0xc0, !PT ;  /* 0xfffffff804027812 */ /* 0x000fe400078ec0ff */
[----:B------:R-:W-:Y:S01]  /*05b0*/  MOV R4, R0 ;  /* 0x0000000000047202 */ /* 0x000fe20000000f00 */
[----:B------:R-:W-:Y:S02]  /*05c0*/  IMAD.SHL.U32 R0, R16, 0x40, RZ ;  /* 0x0000004010007824 */ /* 0x000fe400078e00ff */
[----:B------:R-:W-:Y:S01]  /*05d0*/  IMAD.IADD R36, R96, 0x1, -R2 ;  /* 0x0000000160247824 */ /* 0x000fe200078e0a02 */
[----:B------:R-:W-:Y:S01]  /*05e0*/  LOP3.LUT R2, R38, 0xfffffff0, RZ, 0xc0, !PT ;  /* 0xfffffff026027812 */ /* 0x000fe200078ec0ff */
[----:B------:R-:W-:Y:S01]  /*05f0*/  IMAD.HI.U32 R11, R3, R4, RZ ;  /* 0x00000004030b7227 */ /* 0x000fe200078e00ff */
[----:B------:R-:W-:-:S02]  /*0600*/  LOP3.LUT R5, R0, 0x1c0, RZ, 0xc0, !PT ;  /* 0x000001c000057812 */ /* 0x000fc400078ec0ff */
[----:B------:R-:W-:Y:S01]  /*0610*/  IADD3 R0, R16, 0x20, RZ ;  /* 0x0000002010007810 */ /* 0x000fe20007ffe0ff */
[----:B------:R-:W-:Y:S01]  /*0620*/  IMAD.SHL.U32 R138, R36, 0x8, RZ ;  /* 0x00000008248a7824 */ /* 0x000fe200078e00ff */
[----:B------:R-:W-:Y:S02]  /*0630*/  SHF.R.U32.HI R7, RZ, 0x3, R5 ;  /* 0x00000003ff077819 */ /* 0x000fe40000011605 */
[----:B------:R-:W-:Y:S01]  /*0640*/  ISETP.GE.AND P3, PT, R0, R25, PT ;  /* 0x000000190000720c */ /* 0x000fe20003f66270 */
[----:B------:R-:W-:Y:S01]  /*0650*/  IMAD.IADD R0, R96, 0x1, -R2 ;  /* 0x0000000160007824 */ /* 0x000fe200078e0a02 */
[--C-:B------:R-:W-:Y:S01]  /*0660*/  LOP3.LUT R3, R5, 0x38, R138.reuse, 0xf8, !PT ;  /* 0x0000003805037812 */ /* 0x100fe200078ef88a */
[----:B------:R-:W-:Y:S01]  /*0670*/  IMAD.MOV R5, RZ, RZ, -R11 ;  /* 0x000000ffff057224 */ /* 0x000fe200078e0a0b */
[----:B------:R-:W-:Y:S02]  /*0680*/  SHF.R.S32.HI R139, RZ, 0x1f, R138 ;  /* 0x0000001fff8b7819 */ /* 0x000fe4000001148a */
[----:B------:R-:W-:Y:S01]  /*0690*/  LOP3.LUT R15, R3, R7, RZ, 0x3c, !PT ;  /* 0x00000007030f7212 */ /* 0x000fe200078e3cff */
[----:B------:R-:W-:Y:S01]  /*06a0*/  IMAD R4, R17, R5, R4 ;  /* 0x0000000511047224 */ /* 0x000fe200078e0204 */
[----:B------:R-:W-:Y:S01]  /*06b0*/  SHF.R.S32.HI R5, RZ, 0x1f, R0 ;  /* 0x0000001fff057819 */ /* 0x000fe20000011400 */
[----:B--2---:R-:W-:Y:S01]  /*06c0*/  @P4 IMAD.WIDE.U32 R2, R23, R18, RZ ;  /* 0x0000001217024225 */ /* 0x004fe200078e00ff */
[----:B------:R-:W-:-:S02]  /*06d0*/  LOP3.LUT R231, R15, 0xfffffe00, R10, 0xf8, !PT ;  /* 0xfffffe000fe77812 */ /* 0x000fc400078ef80a */
[----:B------:R-:W-:Y:S01]  /*06e0*/  ISETP.GT.U32.AND P2, PT, R17, R4, PT ;  /* 0x000000041100720c */ /* 0x000fe20003f44070 */
[----:B------:R-:W-:Y:S01]  /*06f0*/  @P4 IMAD R19, R23, R19, R3 ;  /* 0x0000001317134224 */ /* 0x000fe200078e0203 */
[----:B------:R-:W-:Y:S01]  /*0700*/  LEA.HI R35, R5, R0, RZ, 0x3 ;  /* 0x0000000005237211 */ /* 0x000fe200078f18ff */
[----:B------:R-:W-:Y:S02]  /*0710*/  VIADD R5, R16, 0x30 ;  /* 0x0000003010057836 */ /* 0x000fe40000000000 */
[----:B------:R-:W-:Y:S01]  /*0720*/  @!P4 IMAD.WIDE.U32 R6, R39, R12, RZ ;  /* 0x0000000c2706c225 */ /* 0x000fe200078e00ff */
[----:B------:R-:W-:Y:S02]  /*0730*/  LOP3.LUT R3, R35, 0xfffffff8, RZ, 0xc0, !PT ;  /* 0xfffffff823037812 */ /* 0x000fe400078ec0ff */
[----:B------:R-:W-:Y:S01]  /*0740*/  ISETP.GE.AND P0, PT, R5, R25, PT ;  /* 0x000000190500720c */ /* 0x000fe20003f06270 */
[----:B------:R-:W-:Y:S01]  /*0750*/  @P4 IMAD.MOV.U32 R8, RZ, RZ, R2 ;  /* 0x000000ffff084224 */ /* 0x000fe200078e0002 */
[----:B------:R-:W-:Y:S01]  /*0760*/  LOP3.LUT R2, R20, R22, RZ, 0x3c, !PT ;  /* 0x0000001614027212 */ /* 0x000fe200078e3cff */
[----:B------:R-:W-:Y:S01]  /*0770*/  IMAD.IADD R34, R0, 0x1, -R3 ;  /* 0x0000000100227824 */ /* 0x000fe200078e0a03 */
[----:B------:R-:W-:Y:S01]  /*0780*/  @!P4 MOV R8, R6 ;  /* 0x000000060008c202 */ /* 0x000fe20000000f00 */
[----:B------:R-:W-:Y:S01]  /*0790*/  @!P2 IMAD.IADD R4, R4, 0x1, -R17 ;  /* 0x000000010404a824 */ /* 0x000fe200078e0a11 */
[----:B------:R-:W-:Y:S01]  /*07a0*/  @!P2 IADD3 R11, R11, 0x1, RZ ;  /* 0x000000010b0ba810 */ /* 0x000fe20007ffe0ff */
[C-C-:B------:R-:W-:Y:S01]  /*07b0*/  @P1 IMAD.IADD R0, R9.reuse, 0x1, R14.reuse ;  /* 0x0000000109001824 */ /* 0x140fe200078e020e */
[----:B------:R-:W-:Y:S01]  /*07c0*/  IADD3 R18, P2, R138, R8, RZ ;  /* 0x000000088a127210 */ /* 0x000fe20007f5e0ff */
[----:B------:R-:W-:Y:S01]  /*07d0*/  @P1 IMAD.IADD R5, R9, 0x1, R14 ;  /* 0x0000000109051824 */ /* 0x000fe200078e020e */
[----:B------:R-:W-:Y:S01]  /*07e0*/  ISETP.GE.U32.AND P6, PT, R4, R17, PT ;  /* 0x000000110400720c */ /* 0x000fe20003fc6070 */
[----:B------:R-:W-:Y:S01]  /*07f0*/  @!P4 IMAD.IADD R19, R7, 0x1, R13 ;  /* 0x000000010713c824 */ /* 0x000fe200078e020d */
[----:B------:R-:W-:Y:S01]  /*0800*/  ISETP.GE.AND P4, PT, R2, RZ, PT ;  /* 0x000000ff0200720c */ /* 0x000fe20003f86270 */
[C---:B-1----:R-:W-:Y:S01]  /*0810*/  @P1 IMAD R6, R0.reuse, R29, RZ ;  /* 0x0000001d00061224 */ /* 0x042fe200078e02ff */
[----:B------:R-:W-:Y:S01]  /*0820*/  SHF.R.S32.HI R17, RZ, 0x1f, R16 ;  /* 0x0000001fff117819 */ /* 0x000fe20000011410 */
[----:B------:R-:W-:-:S04]  /*0830*/  @P1 IMAD.WIDE.U32 R2, R0, R28, RZ ;  /* 0x0000001c00021225 */ /* 0x000fc800078e00ff */
[C---:B----4-:R-:W-:Y:S02]  /*0840*/  @P1 IMAD R0, R5.reuse, R27, RZ ;  /* 0x0000001b05001224 */ /* 0x050fe400078e02ff */
[----:B------:R-:W-:Y:S02]  /*0850*/  @P1 IMAD.WIDE.U32 R4, R5, R26, RZ ;  /* 0x0000001a05041225 */ /* 0x000fe400078e00ff */
[----:B------:R-:W-:Y:S02]  /*0860*/  @P6 IADD3 R11, R11, 0x1, RZ ;  /* 0x000000010b0b6810 */ /* 0x000fe40007ffe0ff */
[----:B------:R-:W-:Y:S02]  /*0870*/  @P1 IMAD.IADD R14, R3, 0x1, R6 ;  /* 0x00000001030e1824 */ /* 0x000fe400078e0206 */
[----:B------:R-:W-:Y:S02]  /*0880*/  @P1 IMAD.MOV.U32 R12, RZ, RZ, R2 ;  /* 0x000000ffff0c1224 */ /* 0x000fe400078e0002 */
[----:B------:R-:W-:-:S02]  /*0890*/  @P1 IMAD.IADD R13, R5, 0x1, R0 ;  /* 0x00000001050d1824 */ /* 0x000fc400078e0200 */
        /* <DEDUP_REMOVED lines=15> */
.L_x_1185:
        /* <DEDUP_REMOVED lines=14> */
.L_x_1186:
[-C--:B------:R-:W-:Y:S01]  /*0a70*/  IMAD R6, R17, R26.reuse, RZ ;  /* 0x0000001a11067224 */ /* 0x080fe200078e02ff */
[----:B------:R-:W-:Y:S01]  /*0a80*/  MOV R0, R11 ;  /* 0x0000000b00007202 */ /* 0x000fe20000000f00 */
[--C-:B------:R-:W-:Y:S01]  /*0a90*/  IMAD.WIDE.U32 R4, R16, R26, R138.reuse ;  /* 0x0000001a10047225 */ /* 0x100fe200078e008a */
[----:B------:R-:W-:Y:S01]  /*0aa0*/  ISETP.NE.U32.AND P6, PT, R32, RZ, PT ;  /* 0x000000ff2000720c */ /* 0x000fe20003fc5070 */
[----:B------:R-:W1:Y:S01]  /*0ab0*/  S2UR UR10, SR_CgaCtaId ;  /* 0x00000000000a79c3 */ /* 0x000e620000008800 */
[----:B------:R-:W-:Y:S01]  /*0ac0*/  IADD3.X R19, R139, R19, RZ, P2, !PT ;  /* 0x000000138b137210 */ /* 0x000fe200017fe4ff */
[----:B------:R-:W-:Y:S01]  /*0ad0*/  IMAD.WIDE.U32 R2, R16, R28, R138 ;  /* 0x0000001c10027225 */ /* 0x000fe200078e008a */
[----:B------:R-:W-:Y:S01]  /*0ae0*/  IADD3 R4, P2, R10, R4, RZ ;  /* 0x000000040a047210 */ /* 0x000fe20007f5e0ff */
[----:B------:R-:W-:Y:S01]  /*0af0*/  ULDC.64 UR4, c[0x0][0x260] ;  /* 0x0000980000047ab9 */ /* 0x000fe20000000a00 */
[----:B------:R-:W-:Y:S01]  /*0b00*/  ISETP.NE.AND.EX P6, PT, R33, RZ, PT, P6 ;  /* 0x000000ff2100720c */ /* 0x000fe20003fc5360 */
[----:B------:R-:W-:Y:S01]  /*0b10*/  IMAD R7, R17, R28, RZ ;  /* 0x0000001c11077224 */ /* 0x000fe200078e02ff */
[----:B------:R-:W-:Y:S01]  /*0b20*/  IADD3 R2, P1, R12, R2, RZ ;  /* 0x000000020c027210 */ /* 0x000fe20007f3e0ff */
[C---:B------:R-:W-:Y:S01]  /*0b30*/  IMAD R8, R16.reuse, R27, R6 ;  /* 0x0000001b10087224 */ /* 0x040fe200078e0206 */
[----:B------:R-:W-:Y:S01]  /*0b40*/  ULDC.64 UR6, c[0x0][0x268] ;  /* 0x00009a0000067ab9 */ /* 0x000fe20000000a00 */
[C---:B------:R-:W-:Y:S01]  /*0b50*/  IMAD R7, R16.reuse, R29, R7 ;  /* 0x0000001d10077224 */ /* 0x040fe200078e0207 */
[----:B------:R-:W-:Y:S01]  /*0b60*/  SHF.R.S32.HI R21, RZ, 0x1f, R20 ;  /* 0x0000001fff157819 */ /* 0x000fe20000011414 */
[----:B------:R-:W-:Y:S01]  /*0b70*/  @!P4 IMAD.MOV R0, RZ, RZ, -R0 ;  /* 0x000000ffff00c224 */ /* 0x000fe200078e0a00 */
[----:B------:R-:W-:Y:S01]  /*0b80*/  @!P5 LOP3.LUT R0, RZ, R22, RZ, 0x33, !PT ;  /* 0x00000016ff00d212 */ /* 0x000fe200078e33ff */
[----:B------:R-:W-:Y:S01]  /*0b90*/  VIADD R31, R16, 0x10 ;  /* 0x00000010101f7836 */ /* 0x000fe20000000000 */
[----:B------:R-:W-:Y:S01]  /*0ba0*/  IADD3.X R5, R13, R5, R8, P2, !PT ;  /* 0x000000050d057210 */ /* 0x000fe200017fe408 */
[----:B------:R-:W-:Y:S01]  /*0bb0*/  BSSY B0, `(.L_x_1187) ;  /* 0x0000039000007945 */ /* 0x000fe20003800000 */
[----:B------:R-:W-:Y:S01]  /*0bc0*/  IADD3.X R3, R14, R3, R7, P1, !PT ;  /* 0x000000030e037210 */ /* 0x000fe20000ffe407 */
[----:B------:R-:W2:Y:S01]  /*0bd0*/  @P6 LDC.64 R22, c[0x0][0x3d0] ;  /* 0x0000f400ff166b82 */ /* 0x000ea20000000a00 */
[----:B------:R-:W-:Y:S01]  /*0be0*/  SHF.R.S32.HI R6, RZ, 0x1f, R0 ;  /* 0x0000001fff067819 */ /* 0x000fe20000011400 */
[----:B------:R-:W-:Y:S01]  /*0bf0*/  IMAD.WIDE.U32 R44, R0, UR4, R4 ;  /* 0x00000004002c7c25 */ /* 0x000fe2000f8e0004 */
[----:B------:R-:W-:-:S02]  /*0c00*/  ISETP.GE.AND P5, PT, R16, R25, PT ;  /* 0x000000191000720c */ /* 0x000fc40003fa6270 */
[----:B------:R-:W-:Y:S01]  /*0c10*/  ISETP.GE.AND P4, PT, R31, R25, PT ;  /* 0x000000191f00720c */ /* 0x000fe20003f86270 */
[----:B------:R-:W-:Y:S01]  /*0c20*/  IMAD.WIDE.U32 R42, R0, UR6, R2 ;  /* 0x00000006002a7c25 */ /* 0x000fe2000f8e0002 */
[----:B------:R3:W-:Y:S01]  /*0c30*/  STL.64 [R1+0x18], R44 ;  /* 0x0000182c01007387 */ /* 0x0007e20000100a00 */
[----:B------:R-:W-:Y:S02]  /*0c40*/  MOV R2, 0x20 ;  /* 0x0000002000027802 */ /* 0x000fe40000000f00 */
[C---:B------:R-:W-:Y:S01]  /*0c50*/  IMAD R7, R6.reuse, UR4, RZ ;  /* 0x0000000406077c24 */ /* 0x040fe2000f8e02ff */
[----:B------:R3:W-:Y:S01]  /*0c60*/  STL.64 [R1+0x10], R42 ;  /* 0x0000102a01007387 */ /* 0x0007e20000100a00 */
[----:B------:R-:W-:Y:S01]  /*0c70*/  IMAD R4, R6, UR6, RZ ;  /* 0x0000000606047c24 */ /* 0x000fe2000f8e02ff */
[----:B------:R-:W-:Y:S01]  /*0c80*/  R2P PR, R34, 0x6 ;  /* 0x0000000622007804 */ /* 0x000fe20000000000 */
[C---:B------:R-:W-:Y:S01]  /*0c90*/  IMAD R24, R0.reuse, UR5, R7 ;  /* 0x0000000500187c24 */ /* 0x040fe2000f8e0207 */
[----:B------:R-:W-:Y:S01]  /*0ca0*/  ULDC.64 UR4, c[0x0][0x258] ;  /* 0x0000960000047ab9 */ /* 0x000fe20000000a00 */
[----:B------:R-:W-:Y:S01]  /*0cb0*/  IMAD R37, R0, UR7, R4 ;  /* 0x0000000700257c24 */ /* 0x000fe2000f8e0204 */
[----:B------:R-:W-:Y:S01]  /*0cc0*/  MOV R4, 0x10 ;  /* 0x0000001000047802 */ /* 0x000fe20000000f00 */
[----:B------:R-:W-:Y:S01]  /*0cd0*/  IMAD R0, R21, UR4, RZ ;  /* 0x0000000415007c24 */ /* 0x000fe2000f8e02ff */
[----:B------:R-:W-:Y:S01]  /*0ce0*/  IADD3 R245, R138, 0x40, RZ ;  /* 0x000000408af57810 */ /* 0x000fe20007ffe0ff */
[----:B------:R-:W-:Y:S01]  /*0cf0*/  IMAD.WIDE.U32 R14, R20, UR4, R18 ;  /* 0x00000004140e7c25 */ /* 0x000fe2000f8e0012 */
[----:B------:R-:W-:Y:S01]  /*0d00*/  UMOV UR4, 0x400 ;  /* 0x0000040000047882 */ /* 0x000fe20000000000 */
[----:B------:R-:W-:Y:S01]  /*0d10*/  SEL R4, R4, 0xfffffff0, !P1 ;  /* 0xfffffff004047807 */ /* 0x000fe20004800000 */
[----:B-1----:R-:W-:Y:S01]  /*0d20*/  ULEA UR4, UR10, UR4, 0x18 ;  /* 0x000000040a047291 */ /* 0x002fe2000f8ec03f */
[----:B------:R-:W-:Y:S01]  /*0d30*/  IMAD R0, R20, UR5, R0 ;  /* 0x0000000514007c24 */ /* 0x000fe2000f8e0200 */
[----:B------:R-:W-:Y:S01]  /*0d40*/  SEL R2, R2, 0xffffffe0, !P2 ;  /* 0xffffffe002027807 */ /* 0x000fe20005000000 */
[----:B------:R-:W-:-:S02]  /*0d50*/  VIADD R3, R16, 0x40 ;  /* 0x0000004010037836 */ /* 0x000fc40000000000 */
[----:B------:R-:W-:Y:S01]  /*0d60*/  IMAD.WIDE R6, R30, 0x80, R16 ;  /* 0x000000801e067825 */ /* 0x000fe200078e0210 */
[----:B------:R-:W-:-:S03]  /*0d70*/  LEA R231, R231, UR4, 0x1 ;  /* 0x00000004e7e77c11 */ /* 0x000fc6000f8e08ff */
[----:B------:R-:W-:Y:S01]  /*0d80*/  IMAD.IADD R13, R15, 0x1, R0 ;  /* 0x000000010f0d7824 */ /* 0x000fe200078e0200 */
        /* <DEDUP_REMOVED lines=27> */
.L_x_1188:
[----:B------:R-:W-:Y:S05]  /*0f40*/  BSYNC B0 ;  /* 0x0000000000007941 */ /* 0x000fea0003800000 */
.L_x_1187:
[----:B------:R-:W-:Y:S01]  /*0f50*/  BSSY B0, `(.L_x_1189) ;  /* 0x0000021000007945 */ /* 0x000fe20003800000 */
[----:B------:R-:W-:Y:S02]  /*0f60*/  ISETP.GE.AND P1, PT, R3, R25, PT ;  /* 0x000000190300720c */ /* 0x000fe40003f26270 */
[----:B------:R-:W-:Y:S01]  /*0f70*/  IADD3 R5, R16, 0x50, RZ ;  /* 0x0000005010057810 */ /* 0x000fe20007ffe0ff */
        /* <DEDUP_REMOVED lines=11> */
[----:B-1--4-:R-:W1:Y:S01]  /*1030*/  @!P4 LDC.64 R10, c[0x0][0x210] ;  /* 0x00008400ff0acb82 */ /* 0x012e620000000a00 */
        /* <DEDUP_REMOVED lines=18> */
.L_x_1190:
[----:B------:R-:W-:Y:S05]  /*1160*/  BSYNC B0 ;  /* 0x0000000000007941 */ /* 0x000fea0003800000 */
.L_x_1189:
[----:B------:R-:W-:Y:S01]  /*1170*/  BSSY B0, `(.L_x_1191) ;  /* 0x0000022000007945 */ /* 0x000fe20003800000 */
[----:B------:R-:W-:Y:S01]  /*1180*/  ISETP.GE.AND P2, PT, R5, R25, PT ;  /* 0x000000190500720c */ /* 0x000fe20003f46270 */
[----:B------:R-:W-:Y:S01]  /*1190*/  VIADD R5, R134, 0x1f ;  /* 0x0000001f86057836 */ /* 0x000fe20000000000 */
        /* <DEDUP_REMOVED lines=31> */
.L_x_1192:
[----:B------:R-:W-:Y:S05]  /*1390*/  BSYNC B0 ;  /* 0x0000000000007941 */ /* 0x000fea0003800000 */
.L_x_1191:
[----:B------:R-:W-:Y:S01]  /*13a0*/  SHF.R.S32.HI R0, RZ, 0x1f, R5 ;  /* 0x0000001fff007819 */ /* 0x000fe20000011405 */
[----:B------:R-:W-:Y:S01]  /*13b0*/  BSSY B0, `(.L_x_1193) ;  /* 0x0000022000007945 */ /* 0x000fe20003800000 */
[----:B------:R-:W-:Y:S02]  /*13c0*/  ISETP.GE.AND P3, PT, R18, R25, PT ;  /* 0x000000191200720c */ /* 0x000fe40003f66270 */
[----:B------:R-:W-:Y:S01]  /*13d0*/  LEA.HI R232, R0, R5, RZ, 0x5 ;  /* 0x0000000500e87211 */ /* 0x000fe200078f28ff */
[----:B------:R-:W-:Y:S01]  /*13e0*/  VIADD R5, R16, 0x70 ;  /* 0x0000007010057836 */ /* 0x000fe20000000000 */
[----:B------:R-:W-:Y:S09]  /*13f0*/  @P0 BRA `(.L_x_1194) ;  /* 0x0000000000740947 */ /* 0x000ff20003800000 */
        /* <DEDUP_REMOVED lines=29> */
.L_x_1194:
[----:B------:R-:W-:Y:S05]  /*15d0*/  BSYNC B0 ;  /* 0x0000000000007941 */ /* 0x000fea0003800000 */
.L_x_1193:
[----:B------:R-:W-:Y:S01]  /*15e0*/  LEA.HI.SX32 R88, R232, 0xffffffff, 0x1b ;  /* 0xffffffffe8587811 */ /* 0x000fe200078fdaff */
[----:B------:R-:W-:Y:S01]  /*15f0*/  BSSY B0, `(.L_x_1195) ;  /* 0x0000021000007945 */ /* 0x000fe20003800000 */
[----:B------:R-:W-:-:S03]  /*1600*/  ISETP.GE.AND P0, PT, R5, R25, PT ;  /* 0x000000190500720c */ /* 0x000fc60003f06270 */
[----:B------:R-:W-:Y:S01]  /*1610*/  IMAD R25, R88, -0x20, R134 ;  /* 0xffffffe058197824 */ /* 0x000fe200078e0286 */
        /* <DEDUP_REMOVED lines=30> */
.L_x_1196:
[----:B------:R-:W-:Y:S05]  /*1800*/  BSYNC B0 ;  /* 0x0000000000007941 */ /* 0x000fea0003800000 */
.L_x_1195:
[----:B------:R-:W-:Y:S01]  /*1810*/  BSSY B0, `(.L_x_1197) ;  /* 0x0000021000007945 */ /* 0x000fe20003800000 */
[----:B------:R-:W-:Y:S02]  /*1820*/  ISETP.GE.AND P1, PT, R16, R25, PT ;  /* 0x000000191000720c */ /* 0x000fe40003f26270 */
[----:B------:R-:W-:Y:S01]  /*1830*/  @P6 SHF.R.S32.HI R5, RZ, 0x1f, R39 ;  /* 0x0000001fff056819 */ /* 0x000fe20000011427 */
        /* <DEDUP_REMOVED lines=30> */
.L_x_1198:
[----:B------:R-:W-:Y:S05]  /*1a20*/  BSYNC B0 ;  /* 0x0000000000007941 */ /* 0x000fea0003800000 */
.L_x_1197:
[-C--:B--2---:R-:W-:Y:S01]  /*1a30*/  @P6 IMAD R0, R5, R22.reuse, RZ ;  /* 0x0000001605006224 */ /* 0x084fe200078e02ff */
[----:B------:R-:W-:Y:S01]  /*1a40*/  BSSY B0, `(.L_x_1199) ;  /* 0x0000023000007945 */ /* 0x000fe20003800000 */
[----:B------:R-:W-:Y:S01]  /*1a50*/  ISETP.GE.AND P2, PT, R31, R25, PT ;  /* 0x000000191f00720c */ /* 0x000fe20003f46270 */
[----:B------:R-:W-:Y:S01]  /*1a60*/  @P6 IMAD.WIDE.U32 R18, R39, R22, R20 ;  /* 0x0000001627126225 */ /* 0x000fe200078e0014 */
[----:B------:R-:W-:-:S03]  /*1a70*/  SHF.R.S32.HI R30, RZ, 0x4, R38 ;  /* 0x00000004ff1e7819 */ /* 0x000fc60000011426 */
[----:B------:R-:W-:Y:S01]  /*1a80*/  @P6 IMAD R5, R39, R23, R0 ;  /* 0x0000001727056224 */ /* 0x000fe200078e0200 */
[----:B------:R-:W-:Y:S07]  /*1a90*/  @P3 BRA `(.L_x_1200) ;  /* 0x0000000000743947 */ /* 0x000fee0003800000 */
        /* <DEDUP_REMOVED lines=29> */
.L_x_1200:
[----:B------:R-:W-:Y:S05]  /*1c70*/  BSYNC B0 ;  /* 0x0000000000007941 */ /* 0x000fea0003800000 */
.L_x_1199:
[----:B------:R-:W-:Y:S01]  /*1c80*/  IMAD.IADD R99, R45, 0x1, R24 ;  /* 0x000000012d637824 */ /* 0x000fe200078e0218 */
[----:B------:R-:W-:Y:S01]  /*1c90*/  MOV R98, R44 ;  /* 0x0000002c00627202 */ /* 0x000fe20000000f00 */
[C---:B------:R-:W-:Y:S01]  /*1ca0*/  IMAD.SHL.U32 R89, R26.reuse, 0x20, RZ ;  /* 0x000000201a597824 */ /* 0x040fe200078e00ff */
[----:B------:R-:W-:Y:S01]  /*1cb0*/  SHF.L.U64.HI R94, R26, 0x5, R27 ;  /* 0x000000051a5e7819 */ /* 0x000fe2000001021b */
[----:B------:R-:W-:Y:S01]  /*1cc0*/  BSSY B0, `(.L_x_1201) ;  /* 0x0000026000007945 */ /* 0x000fe20003800000 */
[----:B------:R-:W-:Y:S01]  /*1cd0*/  SHF.R.S32.HI R24, RZ, 0x1f, R88 ;  /* 0x0000001fff187819 */ /* 0x000fe20000011458 */
[----:B------:R1:W-:Y:S01]  /*1ce0*/  STL.64 [R1], R98 ;  /* 0x0000006201007387 */ /* 0x0003e20000100a00 */
[----:B------:R-:W-:Y:S01]  /*1cf0*/  @P6 LEA R20, P3, R18, R32, 0x2 ;  /* 0x0000002012146211 */ /* 0x000fe200078610ff */
[----:B------:R-:W-:Y:S01]  /*1d00*/  IMAD R0, R94, R88, RZ ;  /* 0x000000585e007224 */ /* 0x000fe200078e02ff */
[----:B------:R-:W-:Y:S01]  /*1d10*/  @P6 IADD3 R5, R19, R5, RZ ;  /* 0x0000000513056210 */ /* 0x000fe20007ffe0ff */
        /* <DEDUP_REMOVED lines=32> */
.L_x_1202:
[----:B------:R-:W-:Y:S05]  /*1f20*/  BSYNC B0 ;  /* 0x0000000000007941 */ /* 0x000fea0003800000 */
.L_x_1201:
[----:B------:R-:W-:Y:S01]  /*1f30*/  BSSY B0, `(.L_x_1203) ;  /* 0x0000019000007945 */ /* 0x000fe20003800000 */
[----:B------:R-:W-:Y:S01]  /*1f40*/  @P6 LEA.HI.X R21, R18, R33, R5, 0x2, P3 ;  /* 0x0000002112156211 */ /* 0x000fe200018f1405 */
[----:B------:R-:W-:Y:S01]  /*1f50*/  IMAD.IADD R0, R9, 0x1, R3 ;  /* 0x0000000109007824 */ /* 0x000fe200078e0203 */
[----:B-12-4-:R-:W-:Y:S01]  /*1f60*/  LEA.HI R10, R38, R30, RZ, 0x1 ;  /* 0x0000001e260a7211 */ /* 0x016fe200078f08ff */
        /* <DEDUP_REMOVED lines=21> */
.L_x_1204:
[----:B------:R-:W-:Y:S05]  /*20c0*/  BSYNC B0 ;  /* 0x0000000000007941 */ /* 0x000fea0003800000 */
.L_x_1203:
        /* <DEDUP_REMOVED lines=26> */
.L_x_1206:
[----:B------:R-:W-:Y:S05]  /*2270*/  BSYNC B0 ;  /* 0x0000000000007941 */ /* 0x000fea0003800000 */
.L_x_1205:
[C---:B------:R-:W-:Y:S01]  /*2280*/  ISETP.GE.AND P1, PT, R16.reuse, R25, PT ;  /* 0x000000191000720c */ /* 0x040fe20003f26270 */
[----:B------:R-:W-:Y:S01]  /*2290*/  IMAD.SHL.U32 R3, R16, 0x8, RZ ;  /* 0x0000000810037824 */ /* 0x000fe200078e00ff */
[----:B------:R-:W-:Y:S01]  /*22a0*/  LOP3.LUT R10, R10, 0xfffffffe, RZ, 0xc0, !PT ;  /* 0xfffffffe0a0a7812 */ /* 0x000fe200078ec0ff */
[----:B------:R-:W-:Y:S01]  /*22b0*/  IMAD.IADD R12, R43, 0x1, R37 ;  /* 0x000000012b0c7824 */ /* 0x000fe200078e0225 */
[----:B------:R-:W0:Y:S01]  /*22c0*/  LDGDEPBAR ;  /* 0x00000000000079af */ /* 0x000e220000000000 */
[----:B------:R-:W-:-:S03]  /*22d0*/  IMAD.SHL.U32 R0, R36, 0x40, RZ ;  /* 0x0000004024007824 */ /* 0x000fc600078e00ff */
[----:B------:R3:W5:Y:S01]  /*22e0*/  @P6 LDG.E R93, desc[UR8][R20.64] ;  /* 0x00000008145d6981 */ /* 0x000762000c1e1900 */
[----:B------:R-:W-:Y:S01]  /*22f0*/  IMAD.IADD R10, R30, 0x1, -R10 ;  /* 0x000000011e0a7824 */ /* 0x000fe200078e0a0a */
[----:B------:R-:W-:Y:S01]  /*2300*/  LOP3.LUT R0, R0, 0x1c0, RZ, 0xc0, !PT ;  /* 0x000001c000007812 */ /* 0x000fe200078ec0ff */
[----:B------:R-:W-:Y:S01]  /*2310*/  IMAD.SHL.U32 R5, R34, 0x40, RZ ;  /* 0x0000004022057824 */ /* 0x000fe200078e00ff */
[----:B------:R3:W-:Y:S01]  /*2320*/  STL [R1+0x8], R12 ;  /* 0x0000080c01007387 */ /* 0x0007e20000100800 */
[----:B-12-4-:R-:W-:Y:S01]  /*2330*/  IMAD.SHL.U32 R6, R10, 0x8, RZ ;  /* 0x000000080a067824 */ /* 0x016fe200078e00ff */
[----:B------:R-:W-:Y:S01]  /*2340*/  LOP3.LUT R7, R0, 0x8, R3, 0xf8, !PT ;  /* 0x0000000800077812 */ /* 0x000fe200078ef803 */
[----:B------:R-:W-:Y:S01]  /*2350*/  BSSY B0, `(.L_x_1207) ;  /* 0x0000030000007945 */ /* 0x000fe20003800000 */
[----:B------:R-:W-:Y:S02]  /*2360*/  SHF.R.U32.HI R3, RZ, 0x3, R0 ;  /* 0x00000003ff037819 */ /* 0x000fe40000011600 */
[----:B------:R-:W-:-:S02]  /*2370*/  LEA.HI R95, R40, R96, RZ, 0x5 ;  /* 0x00000060285f7211 */ /* 0x000fc400078f28ff */
[----:B------:R-:W-:Y:S01]  /*2380*/  LOP3.LUT R11, R7, R3, RZ, 0x3c, !PT ;  /* 0x00000003070b7212 */ /* 0x000fe200078e3cff */
[----:B------:R-:W-:Y:S01]  /*2390*/  IMAD.SHL.U32 R3, R35, 0x40, RZ ;  /* 0x0000004023037824 */ /* 0x000fe200078e00ff */
[----:B------:R-:W-:Y:S01]  /*23a0*/  LOP3.LUT R0, R5, 0x1c0, RZ, 0xc0, !PT ;  /* 0x000001c005007812 */ /* 0x000fe200078ec0ff */
[-C--:B------:R-:W-:Y:S01]  /*23b0*/  IMAD R5, R24, R28.reuse, RZ ;  /* 0x0000001c18057224 */ /* 0x080fe200078e02ff */
[----:B------:R-:W-:Y:S02]  /*23c0*/  SHF.R.S32.HI R92, RZ, 0x5, R95 ;  /* 0x00000005ff5c7819 */ /* 0x000fe4000001145f */
[----:B------:R-:W-:Y:S01]  /*23d0*/  LOP3.LUT R9, R0, 0x8, R6, 0xf8, !PT ;  /* 0x0000000800097812 */ /* 0x000fe200078ef806 */
[----:B------:R-:W-:Y:S01]  /*23e0*/  IMAD.WIDE.U32 R6, R88, R28, RZ ;  /* 0x0000001c58067225 */ /* 0x000fe200078e00ff */
[----:B------:R-:W-:-:S04]  /*23f0*/  DEPBAR.LE SB0, 0x0 ;  /* 0x000080000000791a */ /* 0x000fc80000000000 */
[----:B------:R-:W-:Y:S01]  /*2400*/  BAR.SYNC.DEFER_BLOCKING 0x0 ;  /* 0x0000000000007b1d */ /* 0x000fe20000010000 */
[----:B------:R-:W-:Y:S01]  /*2410*/  SHF.R.U32.HI R8, RZ, 0x3, R0 ;  /* 0x00000003ff087819 */ /* 0x000fe20000011600 */
[----:B------:R-:W-:Y:S01]  /*2420*/  IMAD R0, R88, R29, R5 ;  /* 0x0000001d58007224 */ /* 0x000fe200078e0205 */
[----:B------:R-:W-:Y:S02]  /*2430*/  LOP3.LUT R91, R3, 0xfffffe00, RZ, 0xc0, !PT ;  /* 0xfffffe00035b7812 */ /* 0x000fe400078ec0ff */
[----:B------:R-:W-:Y:S01]  /*2440*/  LOP3.LUT R90, R9, R8, RZ, 0x3c, !PT ;  /* 0x00000008095a7212 */ /* 0x000fe200078e3cff */
[----:B------:R-:W-:Y:S01]  /*2450*/  IMAD.IADD R8, R7, 0x1, R0 ;  /* 0x0000000107087824 */ /* 0x000fe200078e0200 */
[----:B------:R-:W-:Y:S01]  /*2460*/  LEA R5, P0, R6, R42, 0x5 ;  /* 0x0000002a06057211 */ /* 0x000fe200078028ff */
[----:B------:R-:W-:Y:S01]  /*2470*/  IMAD R3, R92, 0x400, R91 ;  /* 0x000004005c037824 */ /* 0x000fe200078e025b */
[----:B------:R-:W-:Y:S01]  /*2480*/  ISETP.GE.AND P3, PT, R31, R25, PT ;  /* 0x000000191f00720c */ /* 0x000fe20003f66270 */
[----:B------:R-:W-:Y:S01]  /*2490*/  IMAD R0, R10, 0x200, R11 ;  /* 0x000002000a007824 */ /* 0x000fe200078e020b */
[----:B------:R-:W-:Y:S01]  /*24a0*/  LEA.HI.X R8, R6, R12, R8, 0x5, P0 ;  /* 0x0000000c06087211 */ /* 0x000fe200000f2c08 */
[----:B------:R-:W-:-:S03]  /*24b0*/  IMAD.IADD R3, R90, 0x1, R3 ;  /* 0x000000015a037824 */ /* 0x000fc600078e0203 */
        /* <DEDUP_REMOVED lines=25> */
.L_x_1208:
[----:B------:R-:W-:Y:S05]  /*2650*/  BSYNC B0 ;  /* 0x0000000000007941 */ /* 0x000fea0003800000 */
.L_x_1207:
[----:B------:R4:W-:Y:S01]  /*2660*/  @P3 STS.128 [R231+0xa800], RZ ;  /* 0x00a800ffe7003388 */ /* 0x0009e20000000c00 */
[----:B------:R-:W-:Y:S03]  /*2670*/  BSSY B0, `(.L_x_1209) ;  /* 0x000001b000007945 */ /* 0x000fe60003800000 */
[----:B------:R4:W-:Y:S01]  /*2680*/  @P3 STS.128 [R231+0xb800], RZ ;  /* 0x00b800ffe7003388 */ /* 0x0009e20000000c00 */
[----:B------:R-:W-:Y:S05]  /*2690*/  @P3 BRA `(.L_x_1210) ;  /* 0x0000000000603947 */ /* 0x000fea0003800000 */
[----:B------:R-:W-:Y:S01]  /*26a0*/  ULDC UR5, c[0x0][0x2d0] ;  /* 0x0000b40000057ab9 */ /* 0x000fe20000000800 */
[----:B-12---:R-:W-:Y:S01]  /*26b0*/  IMAD.WIDE.U32 R6, R28, 0x10, RZ ;  /* 0x000000101c067825 */ /* 0x006fe200078e00ff */
[----:B------:R-:W-:Y:S02]  /*26c0*/  ISETP.GE.AND P1, PT, R138, UR5, PT ;  /* 0x000000058a007c0c */ /* 0x000fe4000bf26270 */
[----:B------:R-:W-:Y:S01]  /*26d0*/  ISETP.GE.AND P0, PT, R245, UR5, PT ;  /* 0x00000005f5007c0c */ /* 0x000fe2000bf06270 */
[----:B------:R-:W-:Y:S01]  /*26e0*/  IMAD.SHL.U32 R3, R29, 0x10, RZ ;  /* 0x000000101d037824 */ /* 0x000fe200078e00ff */
[----:B------:R-:W-:-:S04]  /*26f0*/  IADD3 R0, P2, R5, R6, RZ ;  /* 0x0000000605007210 */ /* 0x000fc80007f5e0ff */
[----:B------:R-:W-:-:S05]  /*2700*/  IADD3.X R3, R8, R7, R3, P2, !PT ;  /* 0x0000000708037210 */ /* 0x000fca00017fe403 */
        /* <DEDUP_REMOVED lines=17> */
.L_x_1210:
[----:B------:R-:W-:Y:S05]  /*2820*/  BSYNC B0 ;  /* 0x0000000000007941 */ /* 0x000fea0003800000 */
.L_x_1209:
[----:B------:R-:W-:Y:S01]  /*2830*/  LDSM.16.M88.4 R8, [R218] ;  /* 0x00000000da08783b */ /* 0x000fe20000000200 */
[----:B------:R-:W-:Y:S01]  /*2840*/  R2P PR, R36, 0x6 ;  /* 0x0000000624007804 */ /* 0x000fe20000000000 */
[C---:B------:R-:W-:Y:S01]  /*2850*/  VIADD R0, R216.reuse, 0x8000 ;  /* 0x00008000d8007836 */ /* 0x040fe20000000000 */
[----:B------:R-:W4:Y:S01]  /*2860*/  @P6 LDC R5, c[0x0][0x2e8] ;  /* 0x0000ba00ff056b82 */ /* 0x000f220000000800 */
[----:B------:R-:W4:Y:S01]  /*2870*/  LDSM.16.M88.4 R24, [R216+0x8000] ;  /* 0x00800000d818783b */ /* 0x000f220000000200 */
[----:B------:R-:W-:Y:S02]  /*2880*/  VIADD R227, R216, 0x8020 ;  /* 0x00008020d8e37836 */ /* 0x000fe40000000000 */
[--C-:B------:R-:W-:Y:S01]  /*2890*/  IMAD R220, R4, 0x2, R218.reuse ;  /* 0x0000000204dc7824 */ /* 0x100fe200078e02da */
[----:B------:R-:W4:Y:S01]  /*28a0*/  LDSM.16.M88.4 R32, [R216+0x8800] ;  /* 0x00880000d820783b */ /* 0x000f220000000200 */
[C---:B------:R-:W-:Y:S02]  /*28b0*/  IMAD R226, R2.reuse, 0x2, R218 ;  /* 0x0000000202e27824 */ /* 0x040fe400078e02da */
[----:B------:R-:W-:Y:S01]  /*28c0*/  IMAD R225, R2, 0x2, R220 ;  /* 0x0000000202e17824 */ /* 0x000fe200078e02dc */
[----:B------:R-:W4:Y:S01]  /*28d0*/  LDSM.16.M88.4 R16, [R218+0x2000] ;  /* 0x00200000da10783b */ /* 0x000f220000000200 */
[----:B-12---:R-:W-:-:S02]  /*28e0*/  IMAD.SHL.U32 R7, R96, 0x2, RZ ;  /* 0x0000000260077824 */ /* 0x006fc400078e00ff */
[----:B------:R-:W-:Y:S01]  /*28f0*/  @P1 VIADD R227, R0, 0xffffffe0 ;  /* 0xffffffe000e31836 */ /* 0x000fe20000000000 */
[----:B---3--:R-:W-:Y:S01]  /*2900*/  LDSM.16.M88.4 R12, [R220] ;  /* 0x00000000dc0c783b */ /* 0x008fe20000000200 */
[----:B------:R-:W-:Y:S01]  /*2910*/  IMAD.MOV.U32 R0, RZ, RZ, 0x40 ;  /* 0x00000040ff007424 */ /* 0x000fe200078e00ff */
[----:B------:R-:W-:Y:S01]  /*2920*/  LOP3.LUT R7, R7, 0x6, RZ, 0xc0, !PT ;  /* 0x0000000607077812 */ /* 0x000fe200078ec0ff */
[----:B------:R-:W-:Y:S01]  /*2930*/  IMAD.MOV.U32 R133, RZ, RZ, RZ ;  /* 0x000000ffff857224 */ /* 0x000fe200078e00ff */
[----:B------:R-:W1:Y:S01]  /*2940*/  LDSM.16.M88.4 R36, [R227] ;  /* 0x00000000e324783b */ /* 0x000e620000000200 */
[C---:B------:R-:W-:Y:S01]  /*2950*/  VIADD R230, R227.reuse, 0x800 ;  /* 0x00000800e3e67836 */ /* 0x040fe20000000000 */
[----:B------:R-:W-:Y:S01]  /*2960*/  SEL R0, R0, 0xffffffc0, !P2 ;  /* 0xffffffc000007807 */ /* 0x000fe20005000000 */
[----:B------:R-:W-:Y:S01]  /*2970*/  IMAD R7, R88, 0x20, R7 ;  /* 0x0000002058077824 */ /* 0x000fe200078e0207 */
[----:B------:R-:W2:Y:S01]  /*2980*/  LDSM.16.M88.4 R48, [R227+0x800] ;  /* 0x00080000e330783b */ /* 0x000ea20000000200 */
[----:B------:R-:W-:-:S02]  /*2990*/  VIADD R229, R227, 0x1000 ;  /* 0x00001000e3e57836 */ /* 0x000fc40000000000 */
[----:B------:R-:W-:Y:S01]  /*29a0*/  IMAD.IADD R224, R216, 0x1, R0 ;  /* 0x00000001d8e07824 */ /* 0x000fe200078e0200 */
[----:B------:R-:W3:Y:S01]  /*29b0*/  LDSM.16.M88.4 R20, [R220+0x2000] ;  /* 0x00200000dc14783b */ /* 0x000ee20000000200 */
[----:B------:R-:W-:Y:S01]  /*29c0*/  IMAD.IADD R223, R0, 0x1, R227 ;  /* 0x0000000100df7824 */ /* 0x000fe200078e02e3 */
[----:B------:R-:W-:Y:S01]  /*29d0*/  LOP3.LUT R0, R95, 0xffffffe0, RZ, 0xc0, !PT ;  /* 0xffffffe05f007812 */ /* 0x000fe200078ec0ff */
[----:B------:R-:W-:Y:S01]  /*29e0*/  VIADD R228, R227, 0x1800 ;  /* 0x00001800e3e47836 */ /* 0x000fe20000000000 */
[----:B------:R-:W-:Y:S01]  /*29f0*/  LDSM.16.M88.4 R44, [R224+0x8000] ;  /* 0x00800000e02c783b */ /* 0x000fe20000000200 */
[----:B------:R-:W-:Y:S02]  /*2a00*/  ISETP.GE.AND P0, PT, R7, R134, PT ;  /* 0x000000860700720c */ /* 0x000fe40003f06270 */
[----:B------:R-:W-:Y:S01]  /*2a10*/  IMAD.IADD R0, R96, 0x1, -R0 ;  /* 0x0000000160007824 */ /* 0x000fe200078e0a00 */
[----:B------:R-:W-:Y:S04]  /*2a20*/  LDSM.16.M88.4 R68, [R224+0x8800] ;  /* 0x00880000e044783b */ /* 0x000fe80000000200 */
[----:B------:R-:W-:Y:S01]  /*2a30*/  LDSM.16.M88.4 R28, [R226+0x2000] ;  /* 0x00200000e21c783b */ /* 0x000fe20000000200 */
[----:B------:R-:W-:Y:S01]  /*2a40*/  SHF.R.S32.HI R3, RZ, 0x1f, R0 ;  /* 0x0000001fff037819 */ /* 0x000fe20000011400 */
[C---:B----4-:R-:W-:Y:S03]  /*2a50*/  HMMA.16816.F32.BF16 R60, R8.reuse, R24, RZ ;  /* 0x00000018083c723c */ /* 0x050fe600000418ff */
[----:B------:R-:W-:Y:S01]  /*2a60*/  LEA.HI R0, R3, R0, RZ, 0x2 ;  /* 0x0000000003007211 */ /* 0x000fe200078f10ff */
[----:B------:R-:W0:Y:S01]  /*2a70*/  LDGDEPBAR ;  /* 0x00000000000079af */ /* 0x000e220000000000 */
[----:B------:R-:W4:Y:S02]  /*2a80*/  @P6 MUFU.RCP R3, R5 ;  /* 0x0000000500036308 */ /* 0x000f240000001000 */
[----:B------:R-:W-:Y:S01]  /*2a90*/  SHF.R.S32.HI R0, RZ, 0x2, R0 ;  /* 0x00000002ff007819 */ /* 0x000fe20000011400 */
[----:B------:R-:W-:Y:S04]  /*2aa0*/  HMMA.16816.F32.BF16 R52, R8, R32, RZ ;  /* 0x000000200834723c */ /* 0x000fe800000418ff */
[----:B------:R-:W-:-:S02]  /*2ab0*/  IMAD R0, R92, 0x10, R0 ;  /* 0x000000105c007824 */ /* 0x000fc400078e0200 */
[----:B------:R-:W-:Y:S02]  /*2ac0*/  HMMA.16816.F32.BF16 R56, R8, R26, RZ ;  /* 0x0000001a0838723c */ /* 0x000fe400000418ff */
[----:B------:R-:W-:-:S04]  /*2ad0*/  IMAD.IADD R250, R250, 0x1, R0 ;  /* 0x00000001fafa7824 */ /* 0x000fc800078e0200 */
[----:B------:R-:W-:Y:S01]  /*2ae0*/  HMMA.16816.F32.BF16 R40, R8, R34, RZ ;  /* 0x000000220828723c */ /* 0x000fe200000418ff */
[----:B------:R-:W3:Y:S01]  /*2af0*/  LDSM.16.M88.4 R8, [R226] ;  /* 0x00000000e208783b */ /* 0x000ee20000000200 */
[----:B------:R-:W-:Y:S01]  /*2b00*/  IADD3 R0, R134, R250, -R200 ;  /* 0x000000fa86007210 */ /* 0x000fe20007ffe8c8 */
[----:B----45:R-:W-:-:S03]  /*2b10*/  @P6 FMUL.FTZ R133, R93, R3 ;  /* 0x000000035d856220 */ /* 0x030fc60000410000 */
[----:B------:R-:W-:Y:S01]  /*2b20*/  HMMA.16816.F32.BF16 R64, R16, R24, RZ ;  /* 0x000000181040723c */ /* 0x000fe200000418ff */
[C---:B------:R-:W-:Y:S01]  /*2b30*/  VIADD R6, R0.reuse, 0x8 ;  /* 0x0000000800067836 */ /* 0x040fe20000000000 */
[C---:B------:R-:W-:Y:S01]  /*2b40*/  IADD3 R3, R0.reuse, 0x48, RZ ;  /* 0x0000004800037810 */ /* 0x040fe20007ffe0ff */
[----:B------:R-:W-:-:S03]  /*2b50*/  VIADD R5, R0, 0x40 ;  /* 0x0000004000057836 */ /* 0x000fc60000000000 */
[C---:B------:R-:W-:Y:S06]  /*2b60*/  HMMA.16816.F32.BF16 R72, R16.reuse, R26, RZ ;  /* 0x0000001a1048723c */ /* 0x040fec00000418ff */
[C---:B------:R-:W-:Y:S06]  /*2b70*/  HMMA.16816.F32.BF16 R84, R16.reuse, R32, RZ ;  /* 0x000000201054723c */ /* 0x040fec00000418ff */
[----:B------:R-:W-:Y:S01]  /*2b80*/  HMMA.16816.F32.BF16 R80, R16, R34, RZ ;  /* 0x000000221050723c */ /* 0x000fe200000418ff */
[----:B------:R-:W-:Y:S05]  /*2b90*/  LDSM.16.M88.4 R16, [R225+0x2000] ;  /* 0x00200000e110783b */ /* 0x000fea0000000200 */
[C---:B-1----:R-:W-:Y:S01]  /*2ba0*/  HMMA.16816.F32.BF16 R76, R12.reuse, R36, R60 ;  /* 0x000000240c4c723c */ /* 0x042fe2000004183c */
[----:B------:R-:W-:Y:S05]  /*2bb0*/  LDSM.16.M88.4 R60, [R223+0x800] ;  /* 0x00080000df3c783b */ /* 0x000fea0000000200 */
[C---:B--2---:R-:W-:Y:S06]  /*2bc0*/  HMMA.16816.F32.BF16 R52, R12.reuse, R48, R52 ;  /* 0x000000300c34723c */ /* 0x044fec0000041834 */
[C---:B------:R-:W-:Y:S06]  /*2bd0*/  HMMA.16816.F32.BF16 R56, R12.reuse, R38, R56 ;  /* 0x000000260c38723c */ /* 0x040fec0000041838 */
[----:B------:R-:W-:Y:S01]  /*2be0*/  HMMA.16816.F32.BF16 R32, R12, R50, R40 ;  /* 0x000000320c20723c */ /* 0x000fe20000041828 */
[----:B------:R-:W-:Y:S04]  /*2bf0*/  LDSM.16.M88.4 R12, [R225] ;  /* 0x00000000e10c783b */ /* 0x000fe80000000200 */
[----:B------:R-:W1:Y:S01]  /*2c00*/  LDSM.16.M88.4 R40, [R223] ;  /* 0x00000000df28783b */ /* 0x000e620000000200 */
[C---:B---3--:R-:W-:Y:S06]  /*2c10*/  HMMA.16816.F32.BF16 R24, R20.reuse, R36, R64 ;  /* 0x000000241418723c */ /* 0x048fec0000041840 */
[C---:B------:R-:W-:Y:S06]  /*2c20*/  HMMA.16816.F32.BF16 R64, R20.reuse, R38, R72 ;  /* 0x000000261440723c */ /* 0x040fec0000041848 */
[C---:B------:R-:W-:Y:S06]  /*2c30*/  HMMA.16816.F32.BF16 R84, R20.reuse, R48, R84 ;  /* 0x000000301454723c */ /* 0x040fec0000041854 */
[----:B------:R-:W-:Y:S06]  /*2c40*/  HMMA.16816.F32.BF16 R48, R20, R50, R80 ;  /* 0x000000321430723c */ /* 0x000fec0000041850 */
[C---:B------:R-:W-:Y:S06]  /*2c50*/  HMMA.16816.F32.BF16 R76, R8.reuse, R44, R76 ;  /* 0x0000002c084c723c */ /* 0x040fec000004184c */
[C---:B------:R-:W-:Y:S06]  /*2c60*/  HMMA.16816.F32.BF16 R52, R8.reuse, R68, R52 ;  /* 0x000000440834723c */ /* 0x040fec0000041834 */
[C---:B------:R-:W-:Y:S06]  /*2c70*/  HMMA.16816.F32.BF16 R56, R8.reuse, R46, R56 ;  /* 0x0000002e0838723c */ /* 0x040fec0000041838 */
[----:B------:R-:W-:Y:S01]  /*2c80*/  HMMA.16816.F32.BF16 R36, R8, R70, R32 ;  /* 0x000000460824723c */ /* 0x000fe20000041820 */
[----:B------:R-:W-:Y:S04]  /*2c90*/  LDSM.16.M88.4 R32, [R216+0x9000] ;  /* 0x00900000d820783b */ /* 0x000fe80000000200 */
[----:B------:R-:W2:Y:S01]  /*2ca0*/  LDSM.16.M88.4 R8, [R218+0x4000] ;  /* 0x00400000da08783b */ /* 0x000ea20000000200 */
[C---:B------:R-:W-:Y:S03]  /*2cb0*/  HMMA.16816.F32.BF16 R20, R28.reuse, R44, R24 ;  /* 0x0000002c1c14723c */ /* 0x040fe60000041818 */
[----:B------:R-:W-:Y:S03]  /*2cc0*/  LDSM.16.M88.4 R24, [R218+0x6000] ;  /* 0x00600000da18783b */ /* 0x000fe60000000200 */
[C---:B------:R-:W-:Y:S01]  /*2cd0*/  HMMA.16816.F32.BF16 R64, R28.reuse, R46, R64 ;  /* 0x0000002e1c40723c */ /* 0x040fe20000041840 */
[----:B------:R-:W3:Y:S05]  /*2ce0*/  LDSM.16.M88.4 R44, [R216+0x9800] ;  /* 0x00980000d82c783b */ /* 0x000eea0000000200 */
[C---:B------:R-:W-:Y:S06]  /*2cf0*/  HMMA.16816.F32.BF16 R84, R28.reuse, R68, R84 ;  /* 0x000000441c54723c */ /* 0x040fec0000041854 */
[----:B------:R-:W-:Y:S01]  /*2d00*/  HMMA.16816.F32.BF16 R68, R28, R70, R48 ;  /* 0x000000461c44723c */ /* 0x000fe20000041830 */
[----:B------:R-:W-:Y:S05]  /*2d10*/  LDSM.16.M88.4 R28, [R220+0x6000] ;  /* 0x00600000dc1c783b */ /* 0x000fea0000000200 */
[C---:B-1----:R-:W-:Y:S06]  /*2d20*/  HMMA.16816.F32.BF16 R76, R12.reuse, R40, R76 ;  /* 0x000000280c4c723c */ /* 0x042fec000004184c */
[C---:B------:R-:W-:Y:S06]  /*2d30*/  HMMA.16816.F32.BF16 R80, R12.reuse, R60, R52 ;  /* 0x0000003c0c50723c */ /* 0x040fec0000041834 */
[C---:B------:R-:W-:Y:S06]  /*2d40*/  HMMA.16816.F32.BF16 R72, R12.reuse, R42, R56 ;  /* 0x0000002a0c48723c */ /* 0x040fec0000041838 */
[----:B------:R-:W-:Y:S01]  /*2d50*/  HMMA.16816.F32.BF16 R52, R12, R62, R36 ;  /* 0x0000003e0c34723c */ /* 0x000fe20000041824 */
[----:B------:R-:W-:Y:S05]  /*2d60*/  LDSM.16.M88.4 R36, [R227+0x1000] ;  /* 0x00100000e324783b */ /* 0x000fea0000000200 */
[C---:B------:R-:W-:Y:S01]  /*2d70*/  HMMA.16816.F32.BF16 R48, R16.reuse, R40, R20 ;  /* 0x000000281030723c */ /* 0x040fe20000041814 */
[----:B------:R-:W1:Y:S05]  /*2d80*/  LDSM.16.M88.4 R20, [R220+0x4000] ;  /* 0x00400000dc14783b */ /* 0x000e6a0000000200 */
[C---:B------:R-:W-:Y:S01]  /*2d90*/  HMMA.16816.F32.BF16 R12, R16.reuse, R42, R64 ;  /* 0x0000002a100c723c */ /* 0x040fe20000041840 */
[----:B------:R-:W4:Y:S05]  /*2da0*/  LDSM.16.M88.4 R40, [R227+0x1800] ;  /* 0x00180000e328783b */ /* 0x000f2a0000000200 */
[C---:B------:R-:W-:Y:S06]  /*2db0*/  HMMA.16816.F32.BF16 R84, R16.reuse, R60, R84 ;  /* 0x0000003c1054723c */ /* 0x040fec0000041854 */
[----:B------:R-:W-:Y:S01]  /*2dc0*/  HMMA.16816.F32.BF16 R60, R16, R62, R68 ;  /* 0x0000003e103c723c */ /* 0x000fe20000041844 */
[----:B------:R-:W-:Y:S05]  /*2dd0*/  LDSM.16.M88.4 R16, [R226+0x4000] ;  /* 0x00400000e210783b */ /* 0x000fea0000000200 */
[C---:B--2---:R-:W-:Y:S06]  /*2de0*/  HMMA.16816.F32.BF16 R56, R8.reuse, R32, R76 ;  /* 0x000000200838723c */ /* 0x044fec000004184c */
[C---:B------:R-:W-:Y:S06]  /*2df0*/  HMMA.16816.F32.BF16 R68, R8.reuse, R34, R72 ;  /* 0x000000220844723c */ /* 0x040fec0000041848 */
[C---:B---3--:R-:W-:Y:S06]  /*2e00*/  HMMA.16816.F32.BF16 R80, R8.reuse, R44, R80 ;  /* 0x0000002c0850723c */ /* 0x048fec0000041850 */
[----:B------:R-:W-:Y:S06]  /*2e10*/  HMMA.16816.F32.BF16 R64, R8, R46, R52 ;  /* 0x0000002e0840723c */ /* 0x000fec0000041834 */
[C---:B------:R-:W-:Y:S01]  /*2e20*/  HMMA.16816.F32.BF16 R52, R24.reuse, R32, R48 ;  /* 0x000000201834723c */ /* 0x040fe20000041830 */
[----:B------:R-:W-:Y:S05]  /*2e30*/  LDSM.16.M88.4 R48, [R224+0x9800] ;  /* 0x00980000e030783b */ /* 0x000fea0000000200 */
[C---:B------:R-:W-:Y:S01]  /*2e40*/  HMMA.16816.F32.BF16 R8, R24.reuse, R34, R12 ;  /* 0x000000221808723c */ /* 0x040fe2000004180c */
[----:B------:R-:W2:Y:S04]  /*2e50*/  LDSM.16.M88.4 R32, [R224+0x9000] ;  /* 0x00900000e020783b */ /* 0x000ea80000000200 */
[----:B------:R-:W3:Y:S01]  /*2e60*/  LDSM.16.M88.4 R12, [R226+0x6000] ;  /* 0x00600000e20c783b */ /* 0x000ee20000000200 */
[C---:B------:R-:W-:Y:S06]  /*2e70*/  HMMA.16816.F32.BF16 R72, R24.reuse, R44, R84 ;  /* 0x0000002c1848723c */ /* 0x040fec0000041854 */
[----:B------:R-:W-:Y:S06]  /*2e80*/  HMMA.16816.F32.BF16 R44, R24, R46, R60 ;  /* 0x0000002e182c723c */ /* 0x000fec000004183c */
[C---:B-1----:R-:W-:Y:S06]  /*2e90*/  HMMA.16816.F32.BF16 R24, R20.reuse, R36, R56 ;  /* 0x000000241418723c */ /* 0x042fec0000041838 */
[C---:B------:R-:W-:Y:S06]  /*2ea0*/  HMMA.16816.F32.BF16 R56, R20.reuse, R38, R68 ;  /* 0x000000261438723c */ /* 0x040fec0000041844 */
[C---:B----4-:R-:W-:Y:S06]  /*2eb0*/  HMMA.16816.F32.BF16 R80, R20.reuse, R40, R80 ;  /* 0x000000281450723c */ /* 0x050fec0000041850 */
[----:B------:R-:W-:Y:S01]  /*2ec0*/  HMMA.16816.F32.BF16 R76, R20, R42, R64 ;  /* 0x0000002a144c723c */ /* 0x000fe20000041840 */
[----:B------:R-:W-:Y:S05]  /*2ed0*/  LDSM.16.M88.4 R20, [R223+0x1000] ;  /* 0x00100000df14783b */ /* 0x000fea0000000200 */
[C---:B------:R-:W-:Y:S06]  /*2ee0*/  HMMA.16816.F32.BF16 R68, R28.reuse, R36, R52 ;  /* 0x000000241c44723c */ /* 0x040fec0000041834 */
[C---:B------:R-:W-:Y:S01]  /*2ef0*/  HMMA.16816.F32.BF16 R60, R28.reuse, R38, R8 ;  /* 0x000000261c3c723c */ /* 0x040fe20000041808 */
[----:B------:R-:W1:Y:S05]  /*2f00*/  LDSM.16.M88.4 R8, [R225+0x4000] ;  /* 0x00400000e108783b */ /* 0x000e6a0000000200 */
[C---:B------:R-:W-:Y:S01]  /*2f10*/  HMMA.16816.F32.BF16 R64, R28.reuse, R40, R72 ;  /* 0x000000281c40723c */ /* 0x040fe20000041848 */
[----:B------:R-:W4:Y:S05]  /*2f20*/  LDSM.16.M88.4 R72, [R223+0x1800] ;  /* 0x00180000df48783b */ /* 0x000f2a0000000200 */
[----:B------:R-:W-:Y:S06]  /*2f30*/  HMMA.16816.F32.BF16 R52, R28, R42, R44 ;  /* 0x0000002a1c34723c */ /* 0x000fec000004182c */
[----:B--2---:R-:W-:Y:S01]  /*2f40*/  HMMA.16816.F32.BF16 R40, R16, R32, R24 ;  /* 0x000000201028723c */ /* 0x004fe20000041818 */
[----:B------:R-:W2:Y:S01]  /*2f50*/  LDSM.16.M88.4 R24, [R225+0x6000] ;  /* 0x00600000e118783b */ /* 0x000ea20000000200 */
[----:B------:R-:W-:-:S04]  /*2f60*/  DEPBAR.LE SB0, 0x0 ;  /* 0x000080000000791a */ /* 0x000fc80000000000 */
[C---:B------:R-:W-:Y:S06]  /*2f70*/  HMMA.16816.F32.BF16 R36, R16.reuse, R34, R56 ;  /* 0x000000221024723c */ /* 0x040fec0000041838 */
[C---:B------:R-:W-:Y:S06]  /*2f80*/  HMMA.16816.F32.BF16 R44, R16.reuse, R48, R80 ;  /* 0x00000030102c723c */ /* 0x040fec0000041850 */
[----:B------:R-:W-:Y:S06]  /*2f90*/  HMMA.16816.F32.BF16 R28, R16, R50, R76 ;  /* 0x00000032101c723c */ /* 0x000fec000004184c */
[C---:B---3--:R-:W-:Y:S06]  /*2fa0*/  HMMA.16816.F32.BF16 R16, R12.reuse, R32, R68 ;  /* 0x000000200c10723c */ /* 0x048fec0000041844 */
[----:B------:R-:W-:Y:S06]  /*2fb0*/  HMMA.16816.F32.BF16 R56, R12, R48, R64 ;  /* 0x000000300c38723c */ /* 0x000fec0000041840 */
[C---:B-1----:R-:W-:Y:S06]  /*2fc0*/  HMMA.16816.F32.BF16 R64, R8.reuse, R22, R36 ;  /* 0x000000160840723c */ /* 0x042fec0000041824 */
[C---:B------:R-:W-:Y:S06]  /*2fd0*/  HMMA.16816.F32.BF16 R40, R8.reuse, R20, R40 ;  /* 0x000000140828723c */ /* 0x040fec0000041828 */
[C---:B----4-:R-:W-:Y:S06]  /*2fe0*/  HMMA.16816.F32.BF16 R76, R8.reuse, R72, R44 ;  /* 0x00000048084c723c */ /* 0x050fec000004182c */
[----:B------:R-:W-:Y:S06]  /*2ff0*/  HMMA.16816.F32.BF16 R80, R8, R74, R28 ;  /* 0x0000004a0850723c */ /* 0x000fec000004181c */
[----:B--2---:R-:W-:Y:S01]  /*3000*/  HMMA.16816.F32.BF16 R36, R24, R20, R16 ;  /* 0x000000141824723c */ /* 0x004fe20000041810 */
[----:B------:R-:W-:-:S02]  /*3010*/  IMAD.IADD R9, R0, 0x1, -R7 ;  /* 0x0000000100097824 */ /* 0x000fc400078e0a07 */
[--C-:B------:R-:W-:Y:S02]  /*3020*/  IMAD.IADD R8, R6, 0x1, -R7.reuse ;  /* 0x0000000106087824 */ /* 0x100fe400078e0a07 */
[--C-:B------:R-:W-:Y:S01]  /*3030*/  IMAD.IADD R10, R5, 0x1, -R7.reuse ;  /* 0x00000001050a7824 */ /* 0x100fe200078e0a07 */
[C---:B------:R-:W-:Y:S01]  /*3040*/  HMMA.16816.F32.BF16 R32, R12.reuse, R34, R60 ;  /* 0x000000220c20723c */ /* 0x040fe2000004183c */
[----:B------:R-:W-:Y:S02]  /*3050*/  IABS R11, R9 ;  /* 0x00000009000b7213 */ /* 0x000fe40000000000 */
[----:B------:R-:W-:Y:S02]  /*3060*/  IABS R9, R8 ;  /* 0x0000000800097213 */ /* 0x000fe40000000000 */
[----:B------:R-:W-:Y:S01]  /*3070*/  IABS R8, R10 ;  /* 0x0000000a00087213 */ /* 0x000fe20000000000 */
[----:B------:R-:W-:Y:S06]  /*3080*/  HMMA.16816.F32.BF16 R52, R12, R50, R52 ;  /* 0x000000320c34723c */ /* 0x000fec0000041834 */
[----:B------:R-:W-:Y:S01]  /*3090*/  HMMA.16816.F32.BF16 R68, R24, R72, R56 ;  /* 0x000000481844723c */ /* 0x000fe20000041838 */
[----:B------:R-:W-:-:S02]  /*30a0*/  IMAD.IADD R12, R3, 0x1, -R7 ;  /* 0x00000001030c7824 */ /* 0x000fc400078e0a07 */
[----:B------:R-:W-:-:S03]  /*30b0*/  VIADD R13, R7, 0x1 ;  /* 0x00000001070d7836 */ /* 0x000fc60000000000 */
[----:B------:R-:W-:Y:S01]  /*30c0*/  IABS R10, R12 ;  /* 0x0000000c000a7213 */ /* 0x000fe20000000000 */
[----:B------:R-:W-:Y:S01]  /*30d0*/  IMAD.MOV.U32 R12, RZ, RZ, R11 ;  /* 0x000000ffff0c7224 */ /* 0x000fe200078e000b */
[----:B------:R-:W-:Y:S01]  /*30e0*/  BAR.SYNC.DEFER_BLOCKING 0x0 ;  /* 0x0000000000007b1d */ /* 0x000fe20000010000 */
[----:B------:R-:W-:Y:S01]  /*30f0*/  IMAD.MOV.U32 R11, RZ, RZ, R9 ;  /* 0x000000ffff0b7224 */ /* 0x000fe200078e0009 */
[----:B------:R-:W-:Y:S01]  /*3100*/  ISETP.GE.AND P3, PT, R13, R134, PT ;  /* 0x000000860d00720c */ /* 0x000fe20003f66270 */
[----:B------:R-:W-:Y:S01]  /*3110*/  IMAD.MOV.U32 R9, RZ, RZ, R8 ;  /* 0x000000ffff097224 */ /* 0x000fe200078e0008 */
[----:B------:R-:W-:Y:S01]  /*3120*/  HMMA.16816.F32.BF16 R60, R24, R22, R32 ;  /* 0x00000016183c723c */ /* 0x000fe20000041820 */
[----:B------:R-:W-:Y:S01]  /*3130*/  IMAD.MOV.U32 R8, RZ, RZ, R10 ;  /* 0x000000ffff087224 */ /* 0x000fe200078e000a */
[----:B------:R-:W-:Y:S01]  /*3140*/  I2FP.F32.S32 R10, R12 ;  /* 0x0000000c000a7245 */ /* 0x000fe20000201400 */
[----:B------:R-:W-:Y:S01]  /*3150*/  VIADD R12, R7, 0x8 ;  /* 0x00000008070c7836 */ /* 0x000fe20000000000 */
[----:B------:R-:W-:Y:S01]  /*3160*/  I2FP.F32.S32 R9, R9 ;  /* 0x0000000900097245 */ /* 0x000fe20000201400 */
[----:B------:R-:W-:Y:S01]  /*3170*/  IMAD.IADD R21, R5, 0x1, -R13 ;  /* 0x0000000105157824 */ /* 0x000fe200078e0a0d */
[----:B------:R-:W-:Y:S01]  /*3180*/  I2FP.F32.S32 R8, R8 ;  /* 0x0000000800087245 */ /* 0x000fe20000201400 */
[----:B------:R-:W-:Y:S01]  /*3190*/  FFMA.FTZ R17, R10, -R133, R40 ;  /* 0x800000850a117223 */ /* 0x000fe20000010028 */
[----:B------:R-:W-:Y:S01]  /*31a0*/  I2FP.F32.S32 R11, R11 ;  /* 0x0000000b000b7245 */ /* 0x000fe20000201400 */
[----:B------:R-:W-:Y:S01]  /*31b0*/  FFMA.FTZ R15, R9, -R133, R36 ;  /* 0x80000085090f7223 */ /* 0x000fe20000010024 */
[----:B------:R-:W-:-:S02]  /*31c0*/  VIADD R10, R7, 0x10 ;  /* 0x00000010070a7836 */ /* 0x000fc40000000000 */
[-C--:B------:R-:W-:Y:S01]  /*31d0*/  FFMA.FTZ R14, R8, -R133.reuse, R38 ;  /* 0x80000085080e7223 */ /* 0x080fe20000010026 */
[----:B------:R-:W-:Y:S02]  /*31e0*/  VIADD R9, R7, 0x11 ;  /* 0x0000001107097836 */ /* 0x000fe40000000000 */
[----:B------:R-:W-:Y:S01]  /*31f0*/  FFMA.FTZ R16, R11, -R133, R42 ;  /* 0x800000850b107223 */ /* 0x000fe2000001002a */
[----:B------:R-:W-:Y:S01]  /*3200*/  VIADD R11, R7, 0x9 ;  /* 0x00000009070b7836 */ /* 0x000fe20000000000 */
[----:B------:R-:W-:Y:S01]  /*3210*/  FSEL R51, R15, -INF , !P0 ;  /* 0xff8000000f337808 */ /* 0x000fe20004000000 */
[C---:B------:R-:W-:Y:S01]  /*3220*/  VIADD R8, R7.reuse, 0x18 ;  /* 0x0000001807087836 */ /* 0x040fe20000000000 */
[----:B------:R-:W-:Y:S01]  /*3230*/  IADD3 R7, R7, 0x19, RZ ;  /* 0x0000001907077810 */ /* 0x000fe20007ffe0ff */
[----:B------:R-:W-:Y:S01]  /*3240*/  IMAD.IADD R15, R0, 0x1, -R12 ;  /* 0x00000001000f7824 */ /* 0x000fe200078e0a0c */
[----:B------:R-:W-:Y:S01]  /*3250*/  FSEL R56, R14, -INF , !P0 ;  /* 0xff8000000e387808 */ /* 0x000fe20004000000 */
[----:B------:R-:W-:Y:S01]  /*3260*/  IMAD.IADD R14, R0, 0x1, -R13 ;  /* 0x00000001000e7824 */ /* 0x000fe200078e0a0d */
[----:B------:R-:W-:Y:S01]  /*3270*/  FSEL R144, R16, -INF , !P0 ;  /* 0xff80000010907808 */ /* 0x000fe20004000000 */
[C---:B------:R-:W-:Y:S01]  /*3280*/  IMAD.IADD R16, R0.reuse, 0x1, -R11 ;  /* 0x0000000100107824 */ /* 0x040fe200078e0a0b */
[----:B------:R-:W-:Y:S01]  /*3290*/  FSEL R72, R17, -INF , !P0 ;  /* 0xff80000011487808 */ /* 0x000fe20004000000 */
[C---:B------:R-:W-:Y:S01]  /*32a0*/  IMAD.IADD R17, R0.reuse, 0x1, -R10 ;  /* 0x0000000100117824 */ /* 0x040fe200078e0a0a */
[----:B------:R-:W-:Y:S01]  /*32b0*/  IADD3 R29, -R11, R5, RZ ;  /* 0x000000050b1d7210 */ /* 0x000fe20007ffe1ff */
[----:B------:R-:W-:Y:S01]  /*32c0*/  IMAD.IADD R18, R0, 0x1, -R9 ;  /* 0x0000000100127824 */ /* 0x000fe200078e0a09 */
[-C--:B------:R-:W-:Y:S01]  /*32d0*/  ISETP.GE.AND P1, PT, R8, R134.reuse, PT ;  /* 0x000000860800720c */ /* 0x080fe20003f26270 */
[----:B------:R-:W-:Y:S01]  /*32e0*/  IMAD.IADD R20, R0, 0x1, -R8 ;  /* 0x0000000100147824 */ /* 0x000fe200078e0a08 */
[----:B------:R-:W-:Y:S01]  /*32f0*/  ISETP.GE.AND P6, PT, R12, R134, PT ;  /* 0x000000860c00720c */ /* 0x000fe20003fc6270 */
[----:B------:R-:W-:Y:S01]  /*3300*/  IMAD.IADD R19, R0, 0x1, -R7 ;  /* 0x0000000100137824 */ /* 0x000fe200078e0a07 */
[----:B------:R-:W-:Y:S01]  /*3310*/  IABS R0, R14 ;  /* 0x0000000e00007213 */ /* 0x000fe20000000000 */
[C---:B------:R-:W-:Y:S01]  /*3320*/  IMAD.IADD R23, R5.reuse, 0x1, -R12 ;  /* 0x0000000105177824 */ /* 0x040fe200078e0a0c */
[----:B------:R-:W-:Y:S01]  /*3330*/  IABS R14, R15 ;  /* 0x0000000f000e7213 */ /* 0x000fe20000000000 */
[C---:B------:R-:W-:Y:S01]  /*3340*/  IMAD.IADD R31, R5.reuse, 0x1, -R10 ;  /* 0x00000001051f7824 */ /* 0x040fe200078e0a0a */
[----:B------:R-:W-:Y:S01]  /*3350*/  IABS R15, R16 ;  /* 0x00000010000f7213 */ /* 0x000fe20000000000 */
[----:B------:R-:W-:Y:S01]  /*3360*/  IMAD.IADD R35, R5, 0x1, -R9 ;  /* 0x0000000105237824 */ /* 0x000fe200078e0a09 */
[-C--:B------:R-:W-:Y:S01]  /*3370*/  ISETP.GE.AND P5, PT, R11, R134.reuse, PT ;  /* 0x000000860b00720c */ /* 0x080fe20003fa6270 */
[----:B------:R-:W-:Y:S01]  /*3380*/  IMAD.IADD R48, R5, 0x1, -R8 ;  /* 0x0000000105307824 */ /* 0x000fe200078e0a08 */
[-C--:B------:R-:W-:Y:S01]  /*3390*/  ISETP.GE.AND P0, PT, R7, R134.reuse, PT ;  /* 0x000000860700720c */ /* 0x080fe20003f06270 */
[----:B------:R-:W-:Y:S01]  /*33a0*/  IMAD.IADD R47, R5, 0x1, -R7 ;  /* 0x00000001052f7824 */ /* 0x000fe200078e0a07 */
[----:B------:R-:W-:Y:S01]  /*33b0*/  ISETP.GE.AND P2, PT, R9, R134, PT ;  /* 0x000000860900720c */ /* 0x000fe20003f46270 */
[----:B------:R-:W-:Y:S01]  /*33c0*/  IMAD.MOV.U32 R5, RZ, RZ, R0 ;  /* 0x000000ffff057224 */ /* 0x000fe200078e0000 */
[----:B------:R-:W-:Y:S01]  /*33d0*/  MOV R0, R14 ;  /* 0x0000000e00007202 */ /* 0x000fe20000000f00 */
[--C-:B------:R-:W-:Y:S01]  /*33e0*/  IMAD.IADD R36, R6, 0x1, -R8.reuse ;  /* 0x0000000106247824 */ /* 0x100fe200078e0a08 */
[----:B------:R-:W-:Y:S01]  /*33f0*/  HMMA.16816.F32.BF16 R52, R24, R74, R52 ;  /* 0x0000004a1834723c */ /* 0x000fe20000041834 */
[----:B------:R-:W-:Y:S01]  /*3400*/  IMAD.IADD R46, R3, 0x1, -R8 ;  /* 0x00000001032e7824 */ /* 0x000fe200078e0a08 */
[----:B------:R-:W-:Y:S01]  /*3410*/  ISETP.GE.AND P4, PT, R10, R134, PT ;  /* 0x000000860a00720c */ /* 0x000fe20003f86270 */
[----:B------:R-:W-:-:S02]  /*3420*/  IMAD.MOV.U32 R8, RZ, RZ, R15 ;  /* 0x000000ffff087224 */ /* 0x000fc400078e000f */
[C---:B------:R-:W-:Y:S02]  /*3430*/  IMAD.IADD R16, R6.reuse, 0x1, -R13 ;  /* 0x0000000106107824 */ /* 0x040fe400078e0a0d */
[C---:B------:R-:W-:Y:S02]  /*3440*/  IMAD.IADD R22, R6.reuse, 0x1, -R12 ;  /* 0x0000000106167824 */ /* 0x040fe400078e0a0c */
[C---:B------:R-:W-:Y:S02]  /*3450*/  IMAD.IADD R28, R6.reuse, 0x1, -R11 ;  /* 0x00000001061c7824 */ /* 0x040fe400078e0a0b */
[C---:B------:R-:W-:Y:S02]  /*3460*/  IMAD.IADD R30, R6.reuse, 0x1, -R10 ;  /* 0x00000001061e7824 */ /* 0x040fe400078e0a0a */
[C---:B------:R-:W-:Y:S02]  /*3470*/  IMAD.IADD R33, R6.reuse, 0x1, -R9 ;  /* 0x0000000106217824 */ /* 0x040fe400078e0a09 */
[----:B------:R-:W-:Y:S01]  /*3480*/  IMAD.IADD R45, R6, 0x1, -R7 ;  /* 0x00000001062d7824 */ /* 0x000fe200078e0a07 */
[----:B------:R-:W-:Y:S01]  /*3490*/  I2FP.F32.S32 R6, R5 ;  /* 0x0000000500067245 */ /* 0x000fe20000201400 */
[C---:B------:R-:W-:Y:S01]  /*34a0*/  IMAD.IADD R13, R3.reuse, 0x1, -R13 ;  /* 0x00000001030d7824 */ /* 0x040fe200078e0a0d */
[----:B------:R-:W-:Y:S01]  /*34b0*/  I2FP.F32.S32 R5, R0 ;  /* 0x0000000000057245 */ /* 0x000fe20000201400 */
[C---:B------:R-:W-:Y:S01]  /*34c0*/  IMAD.IADD R12, R3.reuse, 0x1, -R12 ;  /* 0x00000001030c7824 */ /* 0x040fe200078e0a0c */
[----:B------:R-:W-:Y:S01]  /*34d0*/  LOP3.LUT R0, R90, R91, RZ, 0xfc, !PT ;  /* 0x0000005b5a007212 */ /* 0x000fe200078efcff */
[----:B------:R-:W-:-:S02]  /*34e0*/  IMAD.IADD R11, R3, 0x1, -R11 ;  /* 0x00000001030b7824 */ /* 0x000fc400078e0a0b */
[-C--:B------:R-:W-:Y:S01]  /*34f0*/  FFMA.FTZ R44, R6, -R133.reuse, R41 ;  /* 0x80000085062c7223 */ /* 0x080fe20000010029 */
[----:B------:R-:W-:Y:S02]  /*3500*/  IMAD.IADD R32, R3, 0x1, -R10 ;  /* 0x0000000103207824 */ /* 0x000fe400078e0a0a */
[----:B------:R-:W-:Y:S01]  /*3510*/  FFMA.FTZ R49, R5, -R133, R64 ;  /* 0x8000008505317223 */ /* 0x000fe20000010040 */
[C---:B------:R-:W-:Y:S01]  /*3520*/  IMAD.IADD R34, R3.reuse, 0x1, -R9 ;  /* 0x0000000103227824 */ /* 0x040fe200078e0a09 */
[----:B------:R-:W-:Y:S01]  /*3530*/  IABS R5, R17 ;  /* 0x0000001100057213 */ /* 0x000fe20000000000 */
[----:B------:R-:W-:Y:S01]  /*3540*/  IMAD.IADD R42, R3, 0x1, -R7 ;  /* 0x00000001032a7824 */ /* 0x000fe200078e0a07 */
[----:B------:R-:W-:Y:S02]  /*3550*/  I2FP.F32.S32 R3, R8 ;  /* 0x0000000800037245 */ /* 0x000fe40000201400 */
[----:B------:R-:W-:Y:S01]  /*3560*/  IABS R7, R19 ;  /* 0x0000001300077213 */ /* 0x000fe20000000000 */
[----:B------:R-:W-:Y:S01]  /*3570*/  IMAD.MOV.U32 R9, RZ, RZ, R5 ;  /* 0x000000ffff097224 */ /* 0x000fe200078e0005 */
[----:B------:R-:W-:Y:S01]  /*3580*/  IABS R6, R20 ;  /* 0x0000001400067213 */ /* 0x000fe20000000000 */
[----:B------:R-:W-:Y:S01]  /*3590*/  FFMA.FTZ R50, R3, -R133, R65 ;  /* 0x8000008503327223 */ /* 0x000fe20000010041 */
[----:B------:R-:W-:Y:S01]  /*35a0*/  IABS R3, R18 ;  /* 0x0000001200037213 */ /* 0x000fe20000000000 */
[----:B------:R-:W-:Y:S01]  /*35b0*/  IMAD.MOV.U32 R5, RZ, RZ, R7 ;  /* 0x000000ffff057224 */ /* 0x000fe200078e0007 */
[----:B------:R-:W-:-:S02]  /*35c0*/  I2FP.F32.S32 R6, R6 ;  /* 0x0000000600067245 */ /* 0x000fc40000201400 */
[----:B------:R-:W-:Y:S01]  /*35d0*/  I2FP.F32.S32 R9, R9 ;  /* 0x0000000900097245 */ /* 0x000fe20000201400 */
[----:B------:R-:W-:Y:S01]  /*35e0*/  IMAD.MOV.U32 R8, RZ, RZ, R3 ;  /* 0x000000ffff087224 */ /* 0x000fe200078e0003 */
[----:B------:R-:W-:Y:S01]  /*35f0*/  IABS R3, R16 ;  /* 0x0000001000037213 */ /* 0x000fe20000000000 */
[----:B------:R-:W-:Y:S01]  /*3600*/  FFMA.FTZ R41, R6, -R133, R80 ;  /* 0x8000008506297223 */ /* 0x000fe20000010050 */
[----:B------:R-:W-:Y:S01]  /*3610*/  I2FP.F32.S32 R5, R5 ;  /* 0x0000000500057245 */ /* 0x000fe20000201400 */
[----:B------:R-:W-:Y:S01]  /*3620*/  FFMA.FTZ R27, R9, -R133, R76 ;  /* 0x80000085091b7223 */ /* 0x000fe2000001004c */
[----:B------:R-:W-:Y:S02]  /*3630*/  I2FP.F32.S32 R3, R3 ;  /* 0x0000000300037245 */ /* 0x000fe40000201400 */
[----:B------:R-:W-:Y:S01]  /*3640*/  I2FP.F32.S32 R7, R8 ;  /* 0x0000000800077245 */ /* 0x000fe20000201400 */
[----:B------:R-:W-:Y:S01]  /*3650*/  FFMA.FTZ R38, R5, -R133, R81 ;  /* 0x8000008505267223 */ /* 0x000fe20000010051 */
[----:B------:R-:W-:Y:S01]  /*3660*/  IABS R5, R21 ;  /* 0x0000001500057213 */ /* 0x000fe20000000000 */
[----:B------:R-:W-:Y:S01]  /*3670*/  FFMA.FTZ R20, R3, -R133, R43 ;  /* 0x8000008503147223 */ /* 0x000fe2000001002b */
[----:B------:R-:W-:Y:S01]  /*3680*/  IABS R3, R13 ;  /* 0x0000000d00037213 */ /* 0x000fe20000000000 */
[----:B------:R-:W-:Y:S01]  /*3690*/  FFMA.FTZ R40, R7, -R133, R77 ;  /* 0x8000008507287223 */ /* 0x000fe2000001004d */
        /* <DEDUP_REMOVED lines=10> */
[----:B------:R-:W-:Y:S01]  /*3740*/  I2FP.F32.S32 R7, R5 ;  /* 0x0000000500077245 */ /* 0x000fe20000201400 */
[----:B------:R-:W-:Y:S01]  /*3750*/  FFMA.FTZ R16, R10, -R133, R37 ;  /* 0x800000850a107223 */ /* 0x000fe20000010025 */
[----:B------:R-:W-:Y:S01]  /*3760*/  I2FP.F32.S32 R5, R3 ;  /* 0x0000000300057245 */ /* 0x000fe20000201400 */
[-C--:B------:R-:W-:Y:S01]  /*3770*/  FFMA.FTZ R17, R8, -R133.reuse, R39 ;  /* 0x8000008508117223 */ /* 0x080fe20000010027 */
[----:B------:R-:W-:Y:S01]  /*3780*/  I2FP.F32.S32 R3, R6 ;  /* 0x0000000600037245 */ /* 0x000fe20000201400 */
[-C--:B------:R-:W-:Y:S01]  /*3790*/  FFMA.FTZ R26, R7, -R133.reuse, R66 ;  /* 0x80000085071a7223 */ /* 0x080fe20000010042 */
        /* <DEDUP_REMOVED lines=8> */
[----:B------:R-:W-:-:S02]  /*3820*/  IABS R3, R11 ;  /* 0x0000000b00037213 */ /* 0x000fc40000000000 */
[----:B------:R-:W-:Y:S01]  /*3830*/  MOV R6, R9 ;  /* 0x0000000900067202 */ /* 0x000fe20000000f00 */
[----:B------:R-:W-:Y:S01]  /*3840*/  IMAD.MOV.U32 R5, RZ, RZ, R7 ;  /* 0x000000ffff057224 */ /* 0x000fe200078e0007 */
[----:B------:R-:W-:Y:S02]  /*3850*/  I2FP.F32.S32 R7, R3 ;  /* 0x0000000300077245 */ /* 0x000fe40000201400 */
[----:B------:R-:W-:Y:S02]  /*3860*/  I2FP.F32.S32 R3, R6 ;  /* 0x0000000600037245 */ /* 0x000fe40000201400 */
[----:B------:R-:W-:Y:S01]  /*3870*/  I2FP.F32.S32 R8, R8 ;  /* 0x0000000800087245 */ /* 0x000fe20000201400 */
[-C--:B------:R-:W-:Y:S01]  /*3880*/  FFMA.FTZ R22, R7, -R133.reuse, R63 ;  /* 0x8000008507167223 */ /* 0x080fe2000001003f */
[----:B------:R-:W-:Y:S01]  /*3890*/  I2FP.F32.S32 R10, R10 ;  /* 0x0000000a000a7245 */ /* 0x000fe20000201400 */
[----:B------:R-:W-:Y:S01]  /*38a0*/  FFMA.FTZ R19, R3, -R133, R68 ;  /* 0x8000008503137223 */ /* 0x000fe20000010044 */
[----:B------:R-:W-:Y:S01]  /*38b0*/  I2FP.F32.S32 R5, R5 ;  /* 0x0000000500057245 */ /* 0x000fe20000201400 */
[----:B------:R-:W-:Y:S01]  /*38c0*/  FFMA.FTZ R18, R8, -R133, R61 ;  /* 0x8000008508127223 */ /* 0x000fe2000001003d */
[----:B------:R-:W-:Y:S01]  /*38d0*/  IABS R6, R33 ;  /* 0x0000002100067213 */ /* 0x000fe20000000000 */
[-C--:B------:R-:W-:Y:S01]  /*38e0*/  FFMA.FTZ R24, R10, -R133.reuse, R67 ;  /* 0x800000850a187223 */ /* 0x080fe20000010043 */
        /* <DEDUP_REMOVED lines=10> */
[----:B------:R-:W-:-:S02]  /*3990*/  I2FP.F32.S32 R7, R5 ;  /* 0x0000000500077245 */ /* 0x000fc40000201400 */
        /* <DEDUP_REMOVED lines=16> */
[----:B------:R-:W-:Y:S01]  /*3aa0*/  FSEL R47, R20, -INF , !P3 ;  /* 0xff800000142f7808 */ /* 0x000fe20005800000 */
[----:B------:R-:W-:Y:S01]  /*3ab0*/  IMAD.MOV.U32 R3, RZ, RZ, R7 ;  /* 0x000000ffff037224 */ /* 0x000fe200078e0007 */
[----:B------:R-:W-:Y:S01]  /*3ac0*/  FSEL R44, R44, -INF , !P3 ;  /* 0xff8000002c2c7808 */ /* 0x000fe20005800000 */
[----:B------:R-:W-:Y:S01]  /*3ad0*/  IMAD.MOV.U32 R6, RZ, RZ, R9 ;  /* 0x000000ffff067224 */ /* 0x000fe200078e0009 */
[----:B------:R-:W-:-:S02]  /*3ae0*/  FSEL R16, R16, -INF , !P3 ;  /* 0xff80000010107808 */ /* 0x000fc40005800000 */
[----:B------:R-:W-:Y:S02]  /*3af0*/  FSEL R20, R17, -INF , !P3 ;  /* 0xff80000011147808 */ /* 0x000fe40005800000 */
[----:B------:R-:W-:Y:S02]  /*3b00*/  ISETP.GE.AND P3, PT, R134, 0x21, PT ;  /* 0x000000218600780c */ /* 0x000fe40003f66270 */
[----:B------:R-:W-:Y:S02]  /*3b10*/  I2FP.F32.S32 R7, R5 ;  /* 0x0000000500077245 */ /* 0x000fe40000201400 */
[----:B------:R-:W-:Y:S02]  /*3b20*/  I2FP.F32.S32 R5, R3 ;  /* 0x0000000300057245 */ /* 0x000fe40000201400 */
[----:B------:R-:W-:Y:S01]  /*3b30*/  I2FP.F32.S32 R10, R10 ;  /* 0x0000000a000a7245 */ /* 0x000fe20000201400 */
[-C--:B------:R-:W-:Y:S01]  /*3b40*/  FFMA.FTZ R7, R7, -R133.reuse, R53 ;  /* 0x8000008507077223 */ /* 0x080fe20000010035 */
[----:B------:R-:W-:Y:S01]  /*3b50*/  I2FP.F32.S32 R8, R8 ;  /* 0x0000000800087245 */ /* 0x000fe20000201400 */
[-C--:B------:R-:W-:Y:S01]  /*3b60*/  FFMA.FTZ R5, R5, -R133.reuse, R54 ;  /* 0x8000008505057223 */ /* 0x080fe20000010036 */
[----:B------:R-:W-:Y:S01]  /*3b70*/  I2FP.F32.S32 R3, R6 ;  /* 0x0000000600037245 */ /* 0x000fe20000201400 */
[-C--:B------:R-:W-:Y:S01]  /*3b80*/  FFMA.FTZ R6, R10, -R133.reuse, R83 ;  /* 0x800000850a067223 */ /* 0x080fe20000010053 */
[----:B------:R-:W-:Y:S01]  /*3b90*/  FSEL R157, R27, -INF , !P4 ;  /* 0xff8000001b9d7808 */ /* 0x000fe20006000000 */
[-C--:B------:R-:W-:Y:S01]  /*3ba0*/  FFMA.FTZ R8, R8, -R133.reuse, R52 ;  /* 0x8000008508087223 */ /* 0x080fe20000010034 */
[----:B------:R-:W-:Y:S01]  /*3bb0*/  FSEL R76, R26, -INF , !P6 ;  /* 0xff8000001a4c7808 */ /* 0x000fe20007000000 */
[----:B------:R-:W-:Y:S01]  /*3bc0*/  FFMA.FTZ R3, R3, -R133, R55 ;  /* 0x8000008503037223 */ /* 0x000fe20000010037 */
        /* <DEDUP_REMOVED lines=22> */
[----:B------:R-:W-:Y:S06]  /*3d30*/  @!P3 BRA `(.L_x_1211) ;  /* 0x0000000000bcb947 */ /* 0x000fec0003800000 */
        /* <DEDUP_REMOVED lines=45> */
.L_x_1213:
[----:B------:R-:W-:Y:S05]  /*4010*/  BSYNC B0 ;  /* 0x0000000000007941 */ /* 0x000fea0003800000 */
.L_x_1212:
[----:B------:R-:W0:Y:S02]  /*4020*/  LDGDEPBAR ;  /* 0x00000000000079af */ /* 0x000e240000000000 */
.L_x_1211:
        /* <DEDUP_REMOVED lines=51> */
[--C-:B------:R-:W-:Y:S01]  /*4360*/  FFMA.FTZ R6, R51, UR5, -R8.reuse ;  /* 0x0000000533067c23 */ /* 0x100fe20008010808 */
[----:B------:R-:W-:Y:S01]  /*4370*/  FSEL R3, R3, RZ, P0 ;  /* 0x000000ff03037208 */ /* 0x000fe20000000000 */
[----:B------:R-:W-:Y:S02]  /*4380*/  LDSM.16.MT88.4 R48, [R217+0xb000] ;  /* 0x00b00000d930783b */ /* 0x000fe40000004200 */
[----:B------:R2:W-:Y:S02]  /*4390*/  MUFU.EX2 R248, R6 ;  /* 0x0000000600f87308 */ /* 0x0005e40000000800 */
[--C-:B------:R-:W-:Y:S01]  /*43a0*/  FFMA.FTZ R0, R20, UR5, -R3.reuse ;  /* 0x0000000514007c23 */ /* 0x100fe20008010803 */
[--C-:B------:R-:W-:Y:S01]  /*43b0*/  FFMA.FTZ R2, R22, UR5, -R3.reuse ;  /* 0x0000000516027c23 */ /* 0x100fe20008010803 */
[----:B------:R-:W-:Y:S01]  /*43c0*/  FFMA.FTZ R4, R23, UR5, -R3 ;  /* 0x0000000517047c23 */ /* 0x000fe20008010803 */
[----:B------:R-:W-:Y:S03]  /*43d0*/  LDSM.16.MT88.4 R172, [R221+0xb800] ;  /* 0x00b80000ddac783b */ /* 0x000fe60000004200 */
        /* <DEDUP_REMOVED lines=12> */
[----:B------:R2:W-:Y:S01]  /*44a0*/  MUFU.EX2 R249, R6 ;  /* 0x0000000600f97308 */ /* 0x0005e20000000800 */
[----:B----4-:R-:W-:Y:S02]  /*44b0*/  F2FP.BF16.F32.PACK_AB R4, R247, R248 ;  /* 0x000000f8f704723e */ /* 0x010fe400000010ff */
[----:B-----5:R-:W-:Y:S02]  /*44c0*/  F2FP.BF16.F32.PACK_AB R7, R246, R238 ;  /* 0x000000eef607723e */ /* 0x020fe400000010ff */
[----:B-1----:R-:W-:Y:S02]  /*44d0*/  FMNMX.FTZ R137, R0, R9, !PT ;  /* 0x0000000900897209 */ /* 0x002fe40007810000 */
[----:B------:R-:W-:Y:S02]  /*44e0*/  FMNMX.FTZ R0, R161, R2, !PT ;  /* 0x00000002a1007209 */ /* 0x000fe40007810000 */
[C---:B------:R-:W-:Y:S01]  /*44f0*/  FSETP.NEU.FTZ.AND P0, PT, R137.reuse, -INF , PT ;  /* 0xff8000008900780b */ /* 0x040fe20003f1d000 */
[----:B------:R-:W-:Y:S01]  /*4500*/  FMUL.FTZ R2, R137, UR5 ;  /* 0x0000000589027c20 */ /* 0x000fe20008410000 */
[----:B------:R-:W-:Y:S01]  /*4510*/  FMNMX.FTZ R0, R162, R0, !PT ;  /* 0x00000000a2007209 */ /* 0x000fe20007810000 */
[----:B--2---:R-:W-:-:S03]  /*4520*/  FFMA.FTZ R6, R18, UR5, -R8 ;  /* 0x0000000512067c23 */ /* 0x004fc60008010808 */
[----:B------:R-:W-:Y:S02]  /*4530*/  FMNMX.FTZ R0, R163, R0, !PT ;  /* 0x00000000a3007209 */ /* 0x000fe40007810000 */
[----:B------:R-:W-:Y:S01]  /*4540*/  FSEL R2, R2, RZ, P0 ;  /* 0x000000ff02027208 */ /* 0x000fe20000000000 */
[----:B------:R1:W2:Y:S02]  /*4550*/  MUFU.EX2 R168, R6 ;  /* 0x0000000600a87308 */ /* 0x0002a40000000800 */
[----:B------:R-:W3:Y:S02]  /*4560*/  SHFL.BFLY PT, R10, R0, 0x2, 0x1f ;  /* 0x0c401f00000a7f89 */ /* 0x000ee400000e0000 */
[----:B------:R-:W-:-:S04]  /*4570*/  FFMA.FTZ R9, R72, UR5, -R2 ;  /* 0x0000000548097c23 */ /* 0x000fc80008010802 */
[----:B------:R4:W-:Y:S01]  /*4580*/  MUFU.EX2 R214, R9 ;  /* 0x0000000900d67308 */ /* 0x0009e20000000800 */
[----:B-1----:R-:W-:-:S07]  /*4590*/  FFMA.FTZ R6, R56, UR5, -R3 ;  /* 0x0000000538067c23 */ /* 0x002fce0008010803 */
[----:B------:R2:W1:Y:S01]  /*45a0*/  MUFU.EX2 R240, R6 ;  /* 0x0000000600f07308 */ /* 0x0004620000000800 */
[--C-:B----4-:R-:W-:Y:S01]  /*45b0*/  FFMA.FTZ R9, R19, UR5, -R8.reuse ;  /* 0x0000000513097c23 */ /* 0x110fe20008010808 */
[----:B---3--:R-:W-:Y:S01]  /*45c0*/  FMNMX.FTZ R0, R0, R10, !PT ;  /* 0x0000000a00007209 */ /* 0x008fe20007810000 */
[----:B------:R-:W-:Y:S05]  /*45d0*/  LDSM.16.MT88.4 R16, [R221+0xa800] ;  /* 0x00a80000dd10783b */ /* 0x000fea0000004200 */
[----:B------:R3:W-:Y:S01]  /*45e0*/  MUFU.EX2 R235, R9 ;  /* 0x0000000900eb7308 */ /* 0x0007e20000000800 */
[----:B--2---:R-:W-:Y:S02]  /*45f0*/  F2FP.BF16.F32.PACK_AB R6, R168, R249 ;  /* 0x000000f9a806723e */ /* 0x004fe400000010ff */
[----:B-1----:R-:W-:Y:S01]  /*4600*/  F2FP.BF16.F32.PACK_AB R5, R239, R240 ;  /* 0x000000f0ef05723e */ /* 0x002fe200000010ff */
[----:B---3--:R-:W-:-:S06]  /*4610*/  FFMA.FTZ R9, R21, UR5, -R8 ;  /* 0x0000000515097c23 */ /* 0x008fcc0008010808 */
[C---:B------:R-:W-:Y:S01]  /*4620*/  HMMA.16816.F32.BF16 R60, R4.reuse, R38, RZ ;  /* 0x00000026043c723c */ /* 0x040fe200000418ff */
[----:B------:R-:W-:Y:S01]  /*4630*/  LDSM.16.MT88.4 R20, [R222+0xa800] ;  /* 0x00a80000de14783b */ /* 0x000fe20000004200 */
[----:B------:R1:W2:Y:S04]  /*4640*/  MUFU.EX2 R236, R9 ;  /* 0x0000000900ec7308 */ /* 0x0002a80000000800 */
[C---:B------:R-:W-:Y:S06]  /*4650*/  HMMA.16816.F32.BF16 R140, R4.reuse, R52, RZ ;  /* 0x00000034048c723c */ /* 0x040fec00000418ff */
[C---:B------:R-:W-:Y:S06]  /*4660*/  HMMA.16816.F32.BF16 R40, R4.reuse, R36, RZ ;  /* 0x000000240428723c */ /* 0x040fec00000418ff */
[C---:B------:R-:W-:Y:S01]  /*4670*/  HMMA.16816.F32.BF16 R56, R4.reuse, R32, RZ ;  /* 0x000000200438723c */ /* 0x040fe200000418ff */
[--C-:B-1----:R-:W-:Y:S01]  /*4680*/  FFMA.FTZ R9, R15, UR5, -R8.reuse ;  /* 0x000000050f097c23 */ /* 0x102fe20008010808 */
[----:B------:R-:W-:Y:S01]  /*4690*/  FFMA.FTZ R8, R14, UR5, -R8 ;  /* 0x000000050e087c23 */ /* 0x000fe20008010808 */
[----:B--2---:R-:W-:Y:S01]  /*46a0*/  F2FP.BF16.F32.PACK_AB R128, R236, R235 ;  /* 0x000000ebec80723e */ /* 0x004fe200000010ff */
[----:B------:R-:W-:Y:S01]  /*46b0*/  LDSM.16.MT88.4 R12, [R219+0xa800] ;  /* 0x00a80000db0c783b */ /* 0x000fe20000004200 */
        /* <DEDUP_REMOVED lines=18> */
[----:B------:R1:W-:Y:S03]  /*47e0*/  MUFU.EX2 R211, R0 ;  /* 0x0000000000d37308 */ /* 0x0003e60000000800 */
[C---:B------:R-:W-:Y:S05]  /*47f0*/  HMMA.16816.F32.BF16 R104, R4.reuse, R66, RZ ;  /* 0x000000420468723c */ /* 0x040fea00000418ff */
[----:B------:R2:W3:Y:S01]  /*4800*/  MUFU.EX2 R233, R8 ;  /* 0x0000000800e97308 */ /* 0x0004e20000000800 */
[C---:B------:R-:W-:Y:S06]  /*4810*/  HMMA.16816.F32.BF16 R116, R4.reuse, R82, RZ ;  /* 0x000000520474723c */ /* 0x040fec00000418ff */
[----:B------:R-:W-:Y:S01]  /*4820*/  HMMA.16816.F32.BF16 R124, R4, R70, RZ ;  /* 0x00000046047c723c */ /* 0x000fe200000418ff */
[----:B-1----:R-:W-:-:S04]  /*4830*/  FFMA.FTZ R0, R45, UR5, -R2 ;  /* 0x000000052d007c23 */ /* 0x002fc80008010802 */
[----:B------:R-:W-:Y:S01]  /*4840*/  MUFU.EX2 R212, R0 ;  /* 0x0000000000d47308 */ /* 0x000fe20000000800 */
[--C-:B--2---:R-:W-:Y:S01]  /*4850*/  FFMA.FTZ R8, R25, UR5, -R3.reuse ;  /* 0x0000000519087c23 */ /* 0x104fe20008010803 */
[----:B------:R-:W-:Y:S01]  /*4860*/  FFMA.FTZ R3, R24, UR5, -R3 ;  /* 0x0000000518037c23 */ /* 0x000fe20008010803 */
[----:B---3--:R-:W-:Y:S01]  /*4870*/  F2FP.BF16.F32.PACK_AB R129, R233, R215 ;  /* 0x000000d7e981723e */ /* 0x008fe200000010ff */
[----:B------:R-:W-:Y:S04]  /*4880*/  HMMA.16816.F32.BF16 R24, R4, R30, RZ ;  /* 0x0000001e0418723c */ /* 0x000fe800000418ff */
[----:B------:R1:W-:Y:S03]  /*4890*/  MUFU.EX2 R234, R8 ;  /* 0x0000000800ea7308 */ /* 0x0003e60000000800 */
[----:B------:R-:W-:-:S05]  /*48a0*/  F2FP.BF16.F32.PACK_AB R4, R211, R214 ;  /* 0x000000d6d304723e */ /* 0x000fca00000010ff */
[----:B------:R2:W3:Y:S01]  /*48b0*/  MUFU.EX2 R241, R3 ;  /* 0x0000000300f17308 */ /* 0x0004e20000000800 */
[----:B-1----:R-:W-:-:S05]  /*48c0*/  FMUL.FTZ R8, R136, UR5 ;  /* 0x0000000588087c20 */ /* 0x002fca0008410000 */
[----:B------:R-:W-:Y:S01]  /*48d0*/  FSEL R0, R8, RZ, P0 ;  /* 0x000000ff08007208 */ /* 0x000fe20000000000 */
[----:B--2---:R-:W-:Y:S01]  /*48e0*/  FFMA.FTZ R3, R46, UR5, -R2 ;  /* 0x000000052e037c23 */ /* 0x004fe20008010802 */
[----:B---3--:R-:W-:-:S03]  /*48f0*/  F2FP.BF16.F32.PACK_AB R131, R241, R234 ;  /* 0x000000eaf183723e */ /* 0x008fc600000010ff */
[----:B------:R1:W2:Y:S04]  /*4900*/  MUFU.EX2 R213, R3 ;  /* 0x0000000300d57308 */ /* 0x0002a80000000800 */
        /* <DEDUP_REMOVED lines=33> */
[----:B------:R1:W-:Y:S01]  /*4b20*/  MUFU.EX2 R205, R3 ;  /* 0x0000000300cd7308 */ /* 0x0003e20000000800 */
[C---:B------:R-:W-:Y:S06]  /*4b30*/  HMMA.16816.F32.BF16 R188, R4.reuse, R34, RZ ;  /* 0x0000002204bc723c */ /* 0x040fec00000418ff */
[C---:B------:R-:W-:Y:S06]  /*4b40*/  HMMA.16816.F32.BF16 R84, R4.reuse, R48, RZ ;  /* 0x000000300454723c */ /* 0x040fec00000418ff */
[----:B------:R-:W-:Y:S01]  /*4b50*/  HMMA.16816.F32.BF16 R24, R4, R36, RZ ;  /* 0x000000240418723c */ /* 0x000fe200000418ff */
[--C-:B-1----:R-:W-:Y:S01]  /*4b60*/  FFMA.FTZ R3, R156, UR5, -R2.reuse ;  /* 0x000000059c037c23 */ /* 0x102fe20008010802 */
[----:B------:R-:W-:-:S04]  /*4b70*/  FFMA.FTZ R2, R158, UR5, -R2 ;  /* 0x000000059e027c23 */ /* 0x000fc80008010802 */
[C---:B------:R-:W-:Y:S01]  /*4b80*/  HMMA.16816.F32.BF16 R192, R4.reuse, R38, RZ ;  /* 0x0000002604c0723c */ /* 0x040fe200000418ff */
[----:B------:R1:W-:Y:S05]  /*4b90*/  MUFU.EX2 R204, R3 ;  /* 0x0000000300cc7308 */ /* 0x0003ea0000000800 */
[C---:B------:R-:W-:Y:S03]  /*4ba0*/  HMMA.16816.F32.BF16 R156, R4.reuse, R64, RZ ;  /* 0x00000040049c723c */ /* 0x040fe600000418ff */
[----:B------:R2:W3:Y:S03]  /*4bb0*/  MUFU.EX2 R244, R2 ;  /* 0x0000000200f47308 */ /* 0x0004e60000000800 */
        /* <DEDUP_REMOVED lines=10> */
[C---:B------:R-:W-:Y:S06]  /*4c60*/  HMMA.16816.F32.BF16 R32, R4.reuse, R82, RZ ;  /* 0x000000520420723c */ /* 0x040fec00000418ff */
[----:B------:R-:W-:Y:S01]  /*4c70*/  HMMA.16816.F32.BF16 R124, R4, R68, RZ ;  /* 0x00000044047c723c */ /* 0x000fe200000418ff */
[----:B-1----:R-:W-:-:S05]  /*4c80*/  FFMA.FTZ R2, R161, UR5, -R0 ;  /* 0x00000005a1027c23 */ /* 0x002fca0008010800 */
[C---:B------:R-:W-:Y:S01]  /*4c90*/  HMMA.16816.F32.BF16 R28, R4.reuse, R70, RZ ;  /* 0x00000046041c723c */ /* 0x040fe200000418ff */
[----:B--2---:R-:W-:Y:S01]  /*4ca0*/  FADD.FTZ R3, R203, R3 ;  /* 0x00000003cb037221 */ /* 0x004fe20000010000 */
[----:B------:R1:W2:Y:S02]  /*4cb0*/  MUFU.EX2 R202, R2 ;  /* 0x0000000200ca7308 */ /* 0x0002a40000000800 */
[--C-:B-1----:R-:W-:Y:S01]  /*4cc0*/  FFMA.FTZ R2, R162, UR5, -R0.reuse ;  /* 0x00000005a2027c23 */ /* 0x102fe20008010800 */
[----:B------:R-:W-:Y:S01]  /*4cd0*/  FFMA.FTZ R0, R163, UR5, -R0 ;  /* 0x00000005a3007c23 */ /* 0x000fe20008010800 */
[C---:B--2---:R-:W-:Y:S01]  /*4ce0*/  F2FP.BF16.F32.PACK_AB R169, R202.reuse, R203 ;  /* 0x000000cbcaa9723e */ /* 0x044fe200000010ff */
[----:B------:R-:W-:Y:S03]  /*4cf0*/  HMMA.16816.F32.BF16 R160, R4, R80, RZ ;  /* 0x0000005004a0723c */ /* 0x000fe600000418ff */
[----:B------:R1:W2:Y:S01]  /*4d00*/  MUFU.EX2 R201, R2 ;  /* 0x0000000200c97308 */ /* 0x0002a20000000800 */
[----:B------:R-:W-:-:S03]  /*4d10*/  FADD.FTZ R3, R202, R3 ;  /* 0x00000003ca037221 */ /* 0x000fc60000010000 */
[----:B------:R-:W-:Y:S01]  /*4d20*/  FADD.FTZ R5, R240, R239 ;  /* 0x000000eff0057221 */ /* 0x000fe20000010000 */
[----:B------:R-:W-:-:S03]  /*4d30*/  MOV R7, R168 ;  /* 0x000000a800077202 */ /* 0x000fc60000000f00 */
[----:B------:R3:W4:Y:S01]  /*4d40*/  MUFU.EX2 R243, R0 ;  /* 0x0000000000f37308 */ /* 0x0007220000000800 */
[----:B------:R-:W-:Y:S01]  /*4d50*/  F2FP.BF16.F32.PACK_AB R168, R205, R206 ;  /* 0x000000cecda8723e */ /* 0x000fe200000010ff */
        /* <DEDUP_REMOVED lines=41> */
[----:B------:R-:W1:Y:S01]  /*4ff0*/  S2R R7, SR_TID.X ;  /* 0x0000000000077919 */ /* 0x000e620000002100 */
[----:B------:R-:W-:Y:S01]  /*5000*/  ULDC UR4, c[0x0][0x2d0] ;  /* 0x0000b40000047ab9 */ /* 0x000fe20000000800 */
[----:B------:R-:W2:Y:S01]  /*5010*/  LDC.64 R234, c[0x0][0x250] ;  /* 0x00009400ffea7b82 */ /* 0x000ea20000000a00 */
[----:B------:R-:W-:Y:S01]  /*5020*/  ISETP.GE.AND P3, PT, R138, UR4, PT ;  /* 0x000000048a007c0c */ /* 0x000fe2000bf66270 */
[----:B------:R-:W-:Y:S01]  /*5030*/  IMAD.MOV.U32 R3, RZ, RZ, R137 ;  /* 0x000000ffff037224 */ /* 0x000fe200078e0089 */
[----:B------:R-:W-:Y:S01]  /*5040*/  LEA.HI.SX32 R232, R232, 0xfffffffe, 0x1b ;  /* 0xfffffffee8e87811 */ /* 0x000fe200078fdaff */
[----:B------:R-:W-:Y:S01]  /*5050*/  IMAD.MOV.U32 R138, RZ, RZ, R135 ;  /* 0x000000ffff8a7224 */ /* 0x000fe200078e0087 */
[----:B------:R-:W-:Y:S01]  /*5060*/  MOV R139, R132 ;  /* 0x00000084008b7202 */ /* 0x000fe20000000f00 */
[----:B------:R-:W-:Y:S01]  /*5070*/  ULDC UR5, c[0x0][0x2d0] ;  /* 0x0000b40000057ab9 */ /* 0x000fe20000000800 */
[----:B------:R-:W-:Y:S01]  /*5080*/  ULDC UR4, c[0x0][0x2ec] ;  /* 0x0000bb0000047ab9 */ /* 0x000fe20000000800 */
[----:B------:R-:W-:-:S06]  /*5090*/  ULDC.64 UR6, c[0x0][0x248] ;  /* 0x0000920000067ab9 */ /* 0x000fcc0000000a00 */
[----:B------:R-:W3:Y:S08]  /*50a0*/  @!P3 LDC.64 R248, c[0x0][0x220] ;  /* 0x00008800fff8bb82 */ /* 0x000ef00000000a00 */
[----:B------:R-:W4:Y:S01]  /*50b0*/  @!P3 LDC.64 R246, c[0x0][0x220] ;  /* 0x00008800fff6bb82 */ /* 0x000f220000000a00 */
[----:B-1----:R-:W-:-:S05]  /*50c0*/  LOP3.LUT R7, R7, 0x3, RZ, 0xc0, !PT ;  /* 0x0000000307077812 */ /* 0x002fca00078ec0ff */
[----:B------:R-:W-:-:S05]  /*50d0*/  IMAD R250, R7, -0x2, R250 ;  /* 0xfffffffe07fa7824 */ /* 0x000fca00078e02fa */
[----:B------:R-:W-:Y:S01]  /*50e0*/  IADD3 R250, R134, R250, -R200 ;  /* 0x000000fa86fa7210 */ /* 0x000fe20007ffe8c8 */
[----:B------:R-:W-:Y:S01]  /*50f0*/  IMAD.MOV.U32 R134, RZ, RZ, R136 ;  /* 0x000000ffff867224 */ /* 0x000fe200078e0088 */
[----:B------:R-:W-:Y:S06]  /*5100*/  BRA `(.L_x_1215) ;  /* 0x0000000000b87947 */ /* 0x000fec0003800000 */
.L_x_1217:
[----:B------:R-:W2:Y:S01]  /*5110*/  LDL.64 R238, [R1+0x18] ;  /* 0x0000180001ee7983 */ /* 0x000ea20000100a00 */
[----:B------:R-:W1:Y:S01]  /*5120*/  @!P3 LDC.64 R176, c[0x0][0x218] ;  /* 0x00008600ffb0bb82 */ /* 0x000e620000000a00 */
[----:B------:R-:W-:Y:S02]  /*5130*/  VIADD R2, R232, 0xffffffff ;  /* 0xffffffffe8027836 */ /* 0x000fe40000000000 */
[----:B------:R-:W3:Y:S02]  /*5140*/  LDL.64 R236, [R1] ;  /* 0x0000000001ec7983 */ /* 0x000ee40000100a00 */
[----:B------:R-:W-:Y:S01]  /*5150*/  IMAD.WIDE.U32 R136, R2, UR6, RZ ;  /* 0x0000000602887c25 */ /* 0x000fe2000f8e00ff */
[----:B------:R-:W-:Y:S01]  /*5160*/  SHF.R.S32.HI R132, RZ, 0x1f, R2 ;  /* 0x0000001fff847819 */ /* 0x000fe20000011402 */
[----:B------:R4:W-:Y:S01]  /*5170*/  @P3 STS.128 [R231+0x8000], RZ ;  /* 0x008000ffe7003388 */ /* 0x0009e20000000c00 */
[----:B------:R-:W5:Y:S03]  /*5180*/  @!P2 LDC.64 R172, c[0x0][0x218] ;  /* 0x00008600ffacab82 */ /* 0x000f660000000a00 */
[----:B------:R-:W-:Y:S04]  /*5190*/  IMAD R132, R132, UR6, RZ ;  /* 0x0000000684847c24 */ /* 0x000fe8000f8e02ff */
[----:B------:R-:W-:Y:S01]  /*51a0*/  IMAD R132, R2, UR7, R132 ;  /* 0x0000000702847c24 */ /* 0x000fe2000f8e0284 */
[----:B------:R-:W4:Y:S03]  /*51b0*/  @!P3 LDC.64 R174, c[0x0][0x218] ;  /* 0x00008600ffaebb82 */ /* 0x000f260000000a00 */
[----:B------:R-:W-:Y:S05]  /*51c0*/  IMAD.IADD R135, R137, 0x1, R132 ;  /* 0x0000000189877824 */ /* 0x000fea00078e0284 */
[----:B------:R-:W4:Y:S01]  /*51d0*/  @!P2 LDC.64 R180, c[0x0][0x218] ;  /* 0x00008600ffb4ab82 */ /* 0x000f220000000a00 */
[----:B--2---:R-:W-:Y:S04]  /*51e0*/  LEA R2, P1, R136, R238, 0x5 ;  /* 0x000000ee88027211 */ /* 0x004fe800078228ff */
[----:B-1----:R-:W-:Y:S02]  /*51f0*/  @!P3 LEA R176, P6, R2, R176, 0x1 ;  /* 0x000000b002b0b211 */ /* 0x002fe400078c08ff */
[----:B---3--:R-:W-:Y:S02]  /*5200*/  LEA.HI.X R135, R136, R237, R135, 0x5, P1 ;  /* 0x000000ed88877211 */ /* 0x008fe400008f2c87 */
[C---:B-----5:R-:W-:Y:S02]  /*5210*/  @!P2 LEA R172, P1, R2.reuse, R172, 0x1 ;  /* 0x000000ac02aca211 */ /* 0x060fe400078208ff */
[C-C-:B------:R-:W-:Y:S02]  /*5220*/  @!P3 LEA.HI.X R177, R2.reuse, R177, R135.reuse, 0x1, P6 ;  /* 0x000000b102b1b211 */ /* 0x140fe400030f0c87 */
[--C-:B------:R-:W-:Y:S02]  /*5230*/  @!P2 LEA.HI.X R173, R2, R173, R135.reuse, 0x1, P1 ;  /* 0x000000ad02ada211 */ /* 0x100fe400008f0c87 */
[----:B------:R-:W-:Y:S01]  /*5240*/  IADD3 R132, P0, R251, R2, RZ ;  /* 0x00000002fb847210 */ /* 0x000fe20007f1e0ff */
[----:B------:R-:W-:Y:S01]  /*5250*/  @!PT LDS RZ, [RZ] ;  /* 0x00000000fffff984 */ /* 0x000fe20000000800 */
[----:B------:R-:W-:Y:S01]  /*5260*/  @!PT LDS RZ, [RZ] ;  /* 0x00000000fffff984 */ /* 0x000fe20000000800 */
[----:B------:R-:W-:Y:S01]  /*5270*/  @!PT LDS RZ, [RZ] ;  /* 0x00000000fffff984 */ /* 0x000fe20000000800 */
[----:B------:R1:W-:Y:S03]  /*5280*/  @!P3 LDGSTS.E.BYPASS.LTC128B.128 [R231+0x8000], desc[UR8][R176.64] ;  /* 0x08000000b0e7bfae */ /* 0x0003e6000b901d48 */
[----:B----4-:R-:W-:Y:S01]  /*5290*/  @!P3 LEA R174, P5, R132, R174, 0x1 ;  /* 0x000000ae84aeb211 */ /* 0x010fe200078a08ff */
[----:B------:R1:W-:Y:S01]  /*52a0*/  @P2 STS.128 [R231+0x9000], RZ ;  /* 0x009000ffe7002388 */ /* 0x0003e20000000c00 */
[----:B------:R-:W-:Y:S01]  /*52b0*/  IMAD.X R137, R252, 0x1, R135, P0 ;  /* 0x00000001fc897824 */ /* 0x000fe200000e0687 */
[C---:B------:R-:W-:Y:S02]  /*52c0*/  @!P2 LEA R136, P0, R132.reuse, R180, 0x1 ;  /* 0x000000b48488a211 */ /* 0x040fe400078008ff */
        /* <DEDUP_REMOVED lines=18> */
.L_x_1215:
[----:B------:R-:W5:Y:S01]  /*53f0*/  LDL.64 R12, [R1+0x10] ;  /* 0x00001000010c7983 */ /* 0x000f620000100a00 */
[----:B------:R-:W-:Y:S01]  /*5400*/  ISETP.GE.AND P2, PT, R245, UR5, PT ;  /* 0x00000005f5007c0c */ /* 0x000fe2000bf46270 */
[----:B------:R-:W-:Y:S04]  /*5410*/  DEPBAR.LE SB0, 0x0 ;  /* 0x000080000000791a */ /* 0x000fe80000000000 */
[----:B------:R-:W4:Y:S01]  /*5420*/  LDL R10, [R1+0x8] ;  /* 0x00000800010a7983 */ /* 0x000f220000100800 */
[----:B------:R-:W-:Y:S01]  /*5430*/  SHF.R.S32.HI R0, RZ, 0x1f, R232 ;  /* 0x0000001fff007819 */ /* 0x000fe200000114e8 */
[-C--:B--2---:R-:W-:Y:S06]  /*5440*/  IMAD.WIDE.U32 R4, R232, R234.reuse, RZ ;  /* 0x000000eae8047225 */ /* 0x084fec00078e00ff */
[----:B------:R-:W1:Y:S08]  /*5450*/  @!P2 LDC.64 R8, c[0x0][0x220] ;  /* 0x00008800ff08ab82 */ /* 0x000e700000000a00 */
[----:B------:R-:W-:Y:S01]  /*5460*/  BAR.SYNC.DEFER_BLOCKING 0x0 ;  /* 0x0000000000007b1d */ /* 0x000fe20000010000 */
[----:B------:R-:W-:Y:S04]  /*5470*/  IMAD R0, R0, R234, RZ ;  /* 0x000000ea00007224 */ /* 0x000fe800078e02ff */
[----:B------:R-:W-:Y:S04]  /*5480*/  IMAD R2, R232, R235, R0 ;  /* 0x000000ebe8027224 */ /* 0x000fe800078e0200 */
[----:B------:R-:W-:Y:S01]  /*5490*/  IMAD.IADD R5, R5, 0x1, R2 ;  /* 0x0000000105057824 */ /* 0x000fe200078e0202 */
[----:B------:R-:W-:Y:S01]  /*54a0*/  @P3 STS.128 [R231+0xa000], RZ ;  /* 0x00a000ffe7003388 */ /* 0x000fe20000000c00 */
[----:B------:R-:W2:Y:S01]  /*54b0*/  @!P2 LDC.64 R6, c[0x0][0x220] ;  /* 0x00008800ff06ab82 */ /* 0x000ea20000000a00 */
[----:B-----5:R-:W-:Y:S04]  /*54c0*/  LEA R0, P1, R4, R12, 0x5 ;  /* 0x0000000c04007211 */ /* 0x020fe800078228ff */
[----:B---3--:R-:W-:Y:S02]  /*54d0*/  @!P3 LEA R12, P5, R0, R248, 0x1 ;  /* 0x000000f8000cb211 */ /* 0x008fe400078a08ff */
[----:B----4-:R-:W-:Y:S02]  /*54e0*/  LEA.HI.X R4, R4, R10, R5, 0x5, P1 ;  /* 0x0000000a04047211 */ /* 0x010fe400008f2c05 */
[C---:B-1----:R-:W-:Y:S02]  /*54f0*/  @!P2 LEA R8, P1, R0.reuse, R8, 0x1 ;  /* 0x000000080008a211 */ /* 0x042fe400078208ff */
[C-C-:B------:R-:W-:Y:S02]  /*5500*/  @!P3 LEA.HI.X R13, R0.reuse, R249, R4.reuse, 0x1, P5 ;  /* 0x000000f9000db211 */ /* 0x140fe400028f0c04 */
[----:B------:R-:W-:Y:S02]  /*5510*/  @!P2 LEA.HI.X R9, R0, R9, R4, 0x1, P1 ;  /* 0x000000090009a211 */ /* 0x000fe400008f0c04 */
[----:B------:R-:W-:Y:S01]  /*5520*/  LEA R2, P0, R234, R0, 0x4 ;  /* 0x00000000ea027211 */ /* 0x000fe200078020ff */
[----:B------:R-:W-:Y:S01]  /*5530*/  @!PT LDS RZ, [RZ] ;  /* 0x00000000fffff984 */ /* 0x000fe20000000800 */
[----:B------:R-:W-:Y:S01]  /*5540*/  @!PT LDS RZ, [RZ] ;  /* 0x00000000fffff984 */ /* 0x000fe20000000800 */
[----:B------:R-:W-:Y:S01]  /*5550*/  @!PT LDS RZ, [RZ] ;  /* 0x00000000fffff984 */ /* 0x000fe20000000800 */
[----:B------:R-:W-:Y:S01]  /*5560*/  @!P3 LDGSTS.E.BYPASS.LTC128B.128 [R231+0xa000], desc[UR8][R12.64] ;  /* 0x0a0000000ce7bfae */ /* 0x000fe2000b901d48 */
[----:B------:R-:W-:Y:S02]  /*5570*/  IMAD R0, R232, -0x20, R250 ;  /* 0xffffffe0e8007824 */ /* 0x000fe400078e02fa */
[----:B------:R-:W-:Y:S03]  /*5580*/  @!P3 LEA R10, P4, R2, R246, 0x1 ;  /* 0x000000f6020ab211 */ /* 0x000fe600078808ff */
[----:B------:R-:W-:Y:S01]  /*5590*/  @P2 STS.128 [R231+0xb000], RZ ;  /* 0x00b000ffe7002388 */ /* 0x000fe20000000c00 */
[----:B------:R-:W-:Y:S01]  /*55a0*/  LEA.HI.X R5, R234, R4, R235, 0x4, P0 ;  /* 0x00000004ea057211 */ /* 0x000fe200000f24eb */
[----:B------:R-:W-:Y:S01]  /*55b0*/  VIADD R137, R0, 0x8 ;  /* 0x0000000800897836 */ /* 0x000fe20000000000 */
[C---:B--2---:R-:W-:Y:S03]  /*55c0*/  @!P2 LEA R6, P0, R2.reuse, R6, 0x1 ;  /* 0x000000060206a211 */ /* 0x044fe600078008ff */
[----:B------:R-:W-:Y:S01]  /*55d0*/  @!PT LDS RZ, [RZ] ;  /* 0x00000000fffff984 */ /* 0x000fe20000000800 */
[----:B------:R-:W-:Y:S01]  /*55e0*/  @!PT LDS RZ, [RZ] ;  /* 0x00000000fffff984 */ /* 0x000fe20000000800 */
[----:B------:R-:W-:Y:S01]  /*55f0*/  @!PT LDS RZ, [RZ] ;  /* 0x00000000fffff984 */ /* 0x000fe20000000800 */
[----:B------:R-:W-:Y:S01]  /*5600*/  @!P2 LDGSTS.E.BYPASS.LTC128B.128 [R231+0xb000], desc[UR8][R8.64+0x80] ;  /* 0x0b00008008e7afae */ /* 0x000fe2000b901d48 */
[--C-:B------:R-:W-:Y:S01]  /*5610*/  @!P3 LEA.HI.X R11, R2, R247, R5.reuse, 0x1, P4 ;  /* 0x000000f7020bb211 */ /* 0x100fe200020f0c05 */
[----:B------:R-:W-:Y:S01]  /*5620*/  VIADD R136, R0, 0x7 ;  /* 0x0000000700887836 */ /* 0x000fe20000000000 */
[----:B------:R-:W-:Y:S03]  /*5630*/  @!P2 LEA.HI.X R7, R2, R7, R5, 0x1, P0 ;  /* 0x000000070207a211 */ /* 0x000fe600000f0c05 */
[----:B------:R-:W-:Y:S01]  /*5640*/  @P3 STS.128 [R231+0xa800], RZ ;  /* 0x00a800ffe7003388 */ /* 0x000fe20000000c00 */
[C---:B------:R-:W-:Y:S01]  /*5650*/  VIADD R135, R0.reuse, 0xffffffff ;  /* 0xffffffff00877836 */ /* 0x040fe20000000000 */
[----:B------:R-:W-:Y:S01]  /*5660*/  ISETP.GE.AND P6, PT, R137, RZ, PT ;  /* 0x000000ff8900720c */ /* 0x000fe20003fc6270 */
[----:B------:R-:W-:Y:S03]  /*5670*/  VIADD R132, R0, 0x48 ;  /* 0x0000004800847836 */ /* 0x000fe60000000000 */
[----:B------:R-:W-:Y:S01]  /*5680*/  @!PT LDS RZ, [RZ] ;  /* 0x00000000fffff984 */ /* 0x000fe20000000800 */
[----:B------:R-:W-:Y:S01]  /*5690*/  @!PT LDS RZ, [RZ] ;  /* 0x00000000fffff984 */ /* 0x000fe20000000800 */
[----:B------:R-:W-:Y:S01]  /*56a0*/  @!PT LDS RZ, [RZ] ;  /* 0x00000000fffff984 */ /* 0x000fe20000000800 */
[----:B------:R-:W-:Y:S01]  /*56b0*/  @!P3 LDGSTS.E.BYPASS.LTC128B.128 [R231+0xa800], desc[UR8][R10.64] ;  /* 0x0a8000000ae7bfae */ /* 0x000fe2000b901d48 */
[----:B------:R-:W-:Y:S01]  /*56c0*/  ISETP.GE.AND P5, PT, R136, RZ, PT ;  /* 0x000000ff8800720c */ /* 0x000fe20003fa6270 */
[----:B------:R-:W-:Y:S01]  /*56d0*/  VIADD R2, R0, 0x47 ;  /* 0x0000004700027836 */ /* 0x000fe20000000000 */
[----:B------:R-:W-:Y:S03]  /*56e0*/  ISETP.GE.AND P4, PT, R135, RZ, PT ;  /* 0x000000ff8700720c */ /* 0x000fe60003f86270 */
[----:B------:R-:W-:Y:S01]  /*56f0*/  @P2 STS.128 [R231+0xb800], RZ ;  /* 0x00b800ffe7002388 */ /* 0x000fe20000000c00 */
[----:B------:R-:W-:Y:S02]  /*5700*/  ISETP.GE.AND P1, PT, R132, RZ, PT ;  /* 0x000000ff8400720c */ /* 0x000fe40003f26270 */
[----:B------:R-:W-:Y:S03]  /*5710*/  ISETP.GE.AND P0, PT, R2, RZ, PT ;  /* 0x000000ff0200720c */ /* 0x000fe60003f06270 */
[----:B------:R-:W-:Y:S01]  /*5720*/  @!PT LDS RZ, [RZ] ;  /* 0x00000000fffff984 */ /* 0x000fe20000000800 */
[----:B------:R-:W-:Y:S01]  /*5730*/  @!PT LDS RZ, [RZ] ;  /* 0x00000000fffff984 */ /* 0x000fe20000000800 */
[----:B------:R-:W-:Y:S01]  /*5740*/  @!PT LDS RZ, [RZ] ;  /* 0x00000000fffff984 */ /* 0x000fe20000000800 */
[----:B------:R1:W-:Y:S01]  /*5750*/  @!P2 LDGSTS.E.BYPASS.LTC128B.128 [R231+0xb800], desc[UR8][R6.64+0x80] ;  /* 0x0b80008006e7afae */ /* 0x0003e2000b901d48 */
[C---:B------:R-:W-:Y:S05]  /*5760*/  @!P6 IADD3 R137, -R0.reuse, -0x8, RZ ;  /* 0xfffffff80089e810 */ /* 0x040fea0007ffe1ff */
[----:B------:R-:W-:Y:S01]  /*5770*/  LDSM.16.M88.4 R32, [R218] ;  /* 0x00000000da20783b */ /* 0x000fe20000000200 */
[C---:B------:R-:W-:Y:S02]  /*5780*/  @!P5 IADD3 R136, -R0.reuse, -0x7, RZ ;  /* 0xfffffff90088d810 */ /* 0x040fe40007ffe1ff */
[C---:B------:R-:W-:Y:S03]  /*5790*/  @!P4 IADD3 R135, -R0.reuse, 0x1, RZ ;  /* 0x000000010087c810 */ /* 0x040fe60007ffe1ff */
[----:B------:R-:W1:Y:S01]  /*57a0*/  LDSM.16.M88.4 R16, [R216+0x8000] ;  /* 0x00800000d810783b */ /* 0x000e620000000200 */
[C---:B------:R-:W-:Y:S02]  /*57b0*/  @!P1 IADD3 R132, -R0.reuse, -0x48, RZ ;  /* 0xffffffb800849810 */ /* 0x040fe40007ffe1ff */
[C---:B------:R-:W-:Y:S02]  /*57c0*/  @!P0 IADD3 R2, -R0.reuse, -0x47, RZ ;  /* 0xffffffb900028810 */ /* 0x040fe40007ffe1ff */
[----:B------:R-:W-:Y:S01]  /*57d0*/  I2FP.F32.S32 R136, R136 ;  /* 0x0000008800887245 */ /* 0x000fe20000201400 */
[----:B------:R-:W2:Y:S01]  /*57e0*/  LDSM.16.M88.4 R28, [R218+0x2000] ;  /* 0x00200000da1c783b */ /* 0x000ea20000000200 */
[----:B------:R-:W-:Y:S02]  /*57f0*/  I2FP.F32.S32 R132, R132 ;  /* 0x0000008400847245 */ /* 0x000fe40000201400 */
[----:B------:R-:W-:Y:S02]  /*5800*/  I2FP.F32.S32 R2, R2 ;  /* 0x0000000200027245 */ /* 0x000fe40000201400 */
[----:B------:R-:W-:Y:S01]  /*5810*/  I2FP.F32.S32 R137, R137 ;  /* 0x0000008900897245 */ /* 0x000fe20000201400 */
[----:B------:R-:W3:Y:S06]  /*5820*/  LDSM.16.M88.4 R172, [R216+0x8800] ;  /* 0x00880000d8ac783b */ /* 0x000eec0000000200 */
[----:B------:R-:W0:Y:S06]  /*5830*/  LDGDEPBAR ;  /* 0x00000000000079af */ /* 0x000e2c0000000000 */
[----:B------:R-:W-:Y:S06]  /*5840*/  LDSM.16.M88.4 R176, [R220] ;  /* 0x00000000dcb0783b */ /* 0x000fec0000000200 */
[----:B------:R-:W4:Y:S06]  /*5850*/  LDSM.16.M88.4 R180, [R227] ;  /* 0x00000000e3b4783b */ /* 0x000f2c0000000200 */
[----:B------:R-:W5:Y:S01]  /*5860*/  LDSM.16.M88.4 R184, [R220+0x2000] ;  /* 0x00200000dcb8783b */ /* 0x000f620000000200 */
[-C--:B-1----:R-:W-:Y:S05]  /*5870*/  HMMA.16816.F32.BF16 R4, R32, R16.reuse, RZ ;  /* 0x000000102004723c */ /* 0x082fea00000418ff */
[----:B------:R-:W1:Y:S01]  /*5880*/  LDSM.16.M88.4 R188, [R230] ;  /* 0x00000000e6bc783b */ /* 0x000e620000000200 */
[C---:B--2---:R-:W-:Y:S05]  /*5890*/  HMMA.16816.F32.BF16 R8, R28.reuse, R16, RZ ;  /* 0x000000101c08723c */ /* 0x044fea00000418ff */
[----:B------:R-:W-:Y:S01]  /*58a0*/  LDSM.16.M88.4 R192, [R226] ;  /* 0x00000000e2c0783b */ /* 0x000fe20000000200 */
[-C--:B------:R-:W-:Y:S05]  /*58b0*/  HMMA.16816.F32.BF16 R12, R28, R18.reuse, RZ ;  /* 0x000000121c0c723c */ /* 0x080fea00000418ff */
[----:B------:R-:W2:Y:S01]  /*58c0*/  LDSM.16.M88.4 R196, [R224+0x8000] ;  /* 0x00800000e0c4783b */ /* 0x000ea20000000200 */
[C---:B------:R-:W-:Y:S05]  /*58d0*/  HMMA.16816.F32.BF16 R16, R32.reuse, R18, RZ ;  /* 0x000000122010723c */ /* 0x040fea00000418ff */
[----:B------:R-:W2:Y:S01]  /*58e0*/  LDSM.16.M88.4 R200, [R226+0x2000] ;  /* 0x00200000e2c8783b */ /* 0x000ea20000000200 */
[-C--:B---3--:R-:W-:Y:S05]  /*58f0*/  HMMA.16816.F32.BF16 R20, R32, R172.reuse, RZ ;  /* 0x000000ac2014723c */ /* 0x088fea00000418ff */
[----:B------:R-:W-:Y:S01]  /*5900*/  LDSM.16.M88.4 R204, [R225] ;  /* 0x00000000e1cc783b */ /* 0x000fe20000000200 */
[C---:B------:R-:W-:Y:S05]  /*5910*/  HMMA.16816.F32.BF16 R24, R28.reuse, R172, RZ ;  /* 0x000000ac1c18723c */ /* 0x040fea00000418ff */
[----:B------:R-:W-:Y:S01]  /*5920*/  LDSM.16.M88.4 R208, [R223] ;  /* 0x00000000dfd0783b */ /* 0x000fe20000000200 */
[-C--:B------:R-:W-:Y:S05]  /*5930*/  HMMA.16816.F32.BF16 R28, R28, R174.reuse, RZ ;  /* 0x000000ae1c1c723c */ /* 0x080fea00000418ff */
[----:B------:R-:W-:Y:S01]  /*5940*/  LDSM.16.M88.4 R212, [R225+0x2000] ;  /* 0x00200000e1d4783b */ /* 0x000fe20000000200 */
[----:B------:R-:W-:Y:S05]  /*5950*/  HMMA.16816.F32.BF16 R32, R32, R174, RZ ;  /* 0x000000ae2020723c */ /* 0x000fea00000418ff */
[----:B------:R-:W3:Y:S01]  /*5960*/  LDSM.16.M88.4 R172, [R224+0x8800] ;  /* 0x00880000e0ac783b */ /* 0x000ee20000000200 */
[-C--:B----4-:R-:W-:Y:S06]  /*5970*/  HMMA.16816.F32.BF16 R4, R176, R180.reuse, R4 ;  /* 0x000000b4b004723c */ /* 0x090fec0000041804 */
[C---:B-----5:R-:W-:Y:S06]  /*5980*/  HMMA.16816.F32.BF16 R8, R184.reuse, R180, R8 ;  /* 0x000000b4b808723c */ /* 0x060fec0000041808 */
[-C--:B------:R-:W-:Y:S06]  /*5990*/  HMMA.16816.F32.BF16 R12, R184, R182.reuse, R12 ;  /* 0x000000b6b80c723c */ /* 0x080fec000004180c */
[C---:B------:R-:W-:Y:S01]  /*59a0*/  HMMA.16816.F32.BF16 R16, R176.reuse, R182, R16 ;  /* 0x000000b6b010723c */ /* 0x040fe20000041810 */
[----:B------:R-:W-:Y:S05]  /*59b0*/  LDSM.16.M88.4 R180, [R218+0x4000] ;  /* 0x00400000dab4783b */ /* 0x000fea0000000200 */
        /* <DEDUP_REMOVED lines=8> */
[C---:B------:R-:W-:Y:S06]  /*5a40*/  HMMA.16816.F32.BF16 R8, R200.reuse, R196, R8 ;  /* 0x000000c4c808723c */ /* 0x040fec0000041808 */
[-C--:B------:R-:W-:Y:S06]  /*5a50*/  HMMA.16816.F32.BF16 R12, R200, R198.reuse, R12 ;  /* 0x000000c6c80c723c */ /* 0x080fec000004180c */
[C---:B------:R-:W-:Y:S01]  /*5a60*/  HMMA.16816.F32.BF16 R16, R192.reuse, R198, R16 ;  /* 0x000000c6c010723c */ /* 0x040fe20000041810 */
[----:B------:R-:W-:Y:S05]  /*5a70*/  LDSM.16.M88.4 R196, [R229] ;  /* 0x00000000e5c4783b */ /* 0x000fea0000000200 */
[-C--:B---3--:R-:W-:Y:S06]  /*5a80*/  HMMA.16816.F32.BF16 R20, R192, R172.reuse, R20 ;  /* 0x000000acc014723c */ /* 0x088fec0000041814 */
[C---:B------:R-:W-:Y:S06]  /*5a90*/  HMMA.16816.F32.BF16 R24, R200.reuse, R172, R24 ;  /* 0x000000acc818723c */ /* 0x040fec0000041818 */
[-C--:B------:R-:W-:Y:S01]  /*5aa0*/  HMMA.16816.F32.BF16 R28, R200, R174.reuse, R28 ;  /* 0x000000aec81c723c */ /* 0x080fe2000004181c */
[----:B------:R-:W-:Y:S05]  /*5ab0*/  LDSM.16.M88.4 R200, [R220+0x6000] ;  /* 0x00600000dcc8783b */ /* 0x000fea0000000200 */
[----:B------:R-:W-:Y:S01]  /*5ac0*/  HMMA.16816.F32.BF16 R32, R192, R174, R32 ;  /* 0x000000aec020723c */ /* 0x000fe20000041820 */
[----:B------:R-:W3:Y:S05]  /*5ad0*/  LDSM.16.M88.4 R172, [R216+0x9800] ;  /* 0x00980000d8ac783b */ /* 0x000eea0000000200 */
[-C--:B------:R-:W-:Y:S01]  /*5ae0*/  HMMA.16816.F32.BF16 R4, R204, R208.reuse, R4 ;  /* 0x000000d0cc04723c */ /* 0x080fe20000041804 */
[----:B------:R-:W4:Y:S05]  /*5af0*/  LDSM.16.M88.4 R192, [R220+0x4000] ;  /* 0x00400000dcc0783b */ /* 0x000f2a0000000200 */
[C---:B------:R-:W-:Y:S06]  /*5b00*/  HMMA.16816.F32.BF16 R8, R212.reuse, R208, R8 ;  /* 0x000000d0d408723c */ /* 0x040fec0000041808 */
[-C--:B------:R-:W-:Y:S06]  /*5b10*/  HMMA.16816.F32.BF16 R12, R212, R210.reuse, R12 ;  /* 0x000000d2d40c723c */ /* 0x080fec000004180c */
[C---:B------:R-:W-:Y:S01]  /*5b20*/  HMMA.16816.F32.BF16 R16, R204.reuse, R210, R16 ;  /* 0x000000d2cc10723c */ /* 0x040fe20000041810 */
[----:B------:R-:W-:Y:S05]  /*5b30*/  LDSM.16.M88.4 R208, [R224+0x9000] ;  /* 0x00900000e0d0783b */ /* 0x000fea0000000200 */
[-C--:B-1----:R-:W-:Y:S06]  /*5b40*/  HMMA.16816.F32.BF16 R20, R204, R176.reuse, R20 ;  /* 0x000000b0cc14723c */ /* 0x082fec0000041814 */
[C---:B------:R-:W-:Y:S06]  /*5b50*/  HMMA.16816.F32.BF16 R24, R212.reuse, R176, R24 ;  /* 0x000000b0d418723c */ /* 0x040fec0000041818 */
[-C--:B------:R-:W-:Y:S06]  /*5b60*/  HMMA.16816.F32.BF16 R28, R212, R178.reuse, R28 ;  /* 0x000000b2d41c723c */ /* 0x080fec000004181c */
[----:B------:R-:W-:Y:S01]  /*5b70*/  HMMA.16816.F32.BF16 R32, R204, R178, R32 ;  /* 0x000000b2cc20723c */ /* 0x000fe20000041820 */
[----:B------:R-:W1:Y:S05]  /*5b80*/  LDSM.16.M88.4 R176, [R228] ;  /* 0x00000000e4b0783b */ /* 0x000e6a0000000200 */
[-C--:B------:R-:W-:Y:S01]  /*5b90*/  HMMA.16816.F32.BF16 R4, R180, R184.reuse, R4 ;  /* 0x000000b8b404723c */ /* 0x080fe20000041804 */
[----:B------:R-:W5:Y:S05]  /*5ba0*/  LDSM.16.M88.4 R204, [R226+0x4000] ;  /* 0x00400000e2cc783b */ /* 0x000f6a0000000200 */
[C---:B--2---:R-:W-:Y:S06]  /*5bb0*/  HMMA.16816.F32.BF16 R8, R188.reuse, R184, R8 ;  /* 0x000000b8bc08723c */ /* 0x044fec0000041808 */
[-C--:B------:R-:W-:Y:S06]  /*5bc0*/  HMMA.16816.F32.BF16 R12, R188, R186.reuse, R12 ;  /* 0x000000babc0c723c */ /* 0x080fec000004180c */
[C---:B------:R-:W-:Y:S01]  /*5bd0*/  HMMA.16816.F32.BF16 R16, R180.reuse, R186, R16 ;  /* 0x000000bab410723c */ /* 0x040fe20000041810 */
[----:B------:R-:W2:Y:S05]  /*5be0*/  LDSM.16.M88.4 R184, [R226+0x6000] ;  /* 0x00600000e2b8783b */ /* 0x000eaa0000000200 */
[-C--:B---3--:R-:W-:Y:S06]  /*5bf0*/  HMMA.16816.F32.BF16 R20, R180, R172.reuse, R20 ;  /* 0x000000acb414723c */ /* 0x088fec0000041814 */
[C---:B------:R-:W-:Y:S06]  /*5c00*/  HMMA.16816.F32.BF16 R24, R188.reuse, R172, R24 ;  /* 0x000000acbc18723c */ /* 0x040fec0000041818 */
[-C--:B------:R-:W-:Y:S01]  /*5c10*/  HMMA.16816.F32.BF16 R28, R188, R174.reuse, R28 ;  /* 0x000000aebc1c723c */ /* 0x080fe2000004181c */
[----:B------:R-:W-:Y:S05]  /*5c20*/  LDSM.16.M88.4 R188, [R223+0x1000] ;  /* 0x00100000dfbc783b */ /* 0x000fea0000000200 */
        /* <DEDUP_REMOVED lines=8> */
[-C--:B-1----:R-:W-:Y:S06]  /*5cb0*/  HMMA.16816.F32.BF16 R20, R192, R176.reuse, R20 ;  /* 0x000000b0c014723c */ /* 0x082fec0000041814 */
[C---:B------:R-:W-:Y:S06]  /*5cc0*/  HMMA.16816.F32.BF16 R24, R200.reuse, R176, R24 ;  /* 0x000000b0c818723c */ /* 0x040fec0000041818 */
[-C--:B------:R-:W-:Y:S05]  /*5cd0*/  HMMA.16816.F32.BF16 R28, R200, R178.reuse, R28 ;  /* 0x000000b2c81c723c */ /* 0x080fea000004181c */
[C---:B------:R-:W-:Y:S01]  /*5ce0*/  VIADD R177, R0.reuse, 0x40 ;  /* 0x0000004000b17836 */ /* 0x040fe20000000000 */
[----:B------:R-:W-:Y:S04]  /*5cf0*/  HMMA.16816.F32.BF16 R32, R192, R178, R32 ;  /* 0x000000b2c020723c */ /* 0x000fe80000041820 */
[----:B------:R-:W-:Y:S01]  /*5d00*/  ISETP.GE.AND P6, PT, R177, RZ, PT ;  /* 0x000000ffb100720c */ /* 0x000fe20003fc6270 */
[----:B------:R-:W-:Y:S01]  /*5d10*/  VIADD R176, R0, 0x3f ;  /* 0x0000003f00b07836 */ /* 0x000fe20000000000 */
[-C--:B-----5:R-:W-:Y:S05]  /*5d20*/  HMMA.16816.F32.BF16 R4, R204, R208.reuse, R4 ;  /* 0x000000d0cc04723c */ /* 0x0a0fea0000041804 */
[----:B------:R-:W-:Y:S01]  /*5d30*/  ISETP.GE.AND P5, PT, R176, RZ, PT ;  /* 0x000000ffb000720c */ /* 0x000fe20003fa6270 */
[C---:B--2---:R-:W-:Y:S05]  /*5d40*/  HMMA.16816.F32.BF16 R8, R184.reuse, R208, R8 ;  /* 0x000000d0b808723c */ /* 0x044fea0000041808 */
[C---:B------:R-:W-:Y:S01]  /*5d50*/  @!P6 IADD3 R177, -R0.reuse, -0x40, RZ ;  /* 0xffffffc000b1e810 */ /* 0x040fe20007ffe1ff */
[-C--:B------:R-:W-:Y:S05]  /*5d60*/  HMMA.16816.F32.BF16 R12, R184, R210.reuse, R12 ;  /* 0x000000d2b80c723c */ /* 0x080fea000004180c */
[----:B------:R-:W-:Y:S01]  /*5d70*/  I2FP.F32.S32 R177, R177 ;  /* 0x000000b100b17245 */ /* 0x000fe20000201400 */
[C---:B------:R-:W-:Y:S05]  /*5d80*/  HMMA.16816.F32.BF16 R16, R204.reuse, R210, R16 ;  /* 0x000000d2cc10723c */ /* 0x040fea0000041810 */
[C---:B------:R-:W-:Y:S01]  /*5d90*/  @!P5 IADD3 R176, -R0.reuse, -0x3f, RZ ;  /* 0xffffffc100b0d810 */ /* 0x040fe20007ffe1ff */
[-C--:B---3--:R-:W-:Y:S05]  /*5da0*/  HMMA.16816.F32.BF16 R20, R204, R172.reuse, R20 ;  /* 0x000000accc14723c */ /* 0x088fea0000041814 */
[----:B------:R-:W-:Y:S01]  /*5db0*/  I2FP.F32.S32 R176, R176 ;  /* 0x000000b000b07245 */ /* 0x000fe20000201400 */
[C---:B------:R-:W-:Y:S05]  /*5dc0*/  HMMA.16816.F32.BF16 R24, R184.reuse, R172, R24 ;  /* 0x000000acb818723c */ /* 0x040fea0000041818 */
[C---:B------:R-:W-:Y:S01]  /*5dd0*/  VIADD R179, R0.reuse, 0x38 ;  /* 0x0000003800b37836 */ /* 0x040fe20000000000 */
[-C--:B------:R-:W-:Y:S04]  /*5de0*/  HMMA.16816.F32.BF16 R28, R184, R174.reuse, R28 ;  /* 0x000000aeb81c723c */ /* 0x080fe8000004181c */
[----:B------:R-:W-:Y:S01]  /*5df0*/  ISETP.GE.AND P4, PT, R179, RZ, PT ;  /* 0x000000ffb300720c */ /* 0x000fe20003f86270 */
[----:B------:R-:W-:Y:S01]  /*5e00*/  VIADD R178, R0, 0x37 ;  /* 0x0000003700b27836 */ /* 0x000fe20000000000 */
[----:B------:R-:W-:Y:S01]  /*5e10*/  HMMA.16816.F32.BF16 R32, R204, R174, R32 ;  /* 0x000000aecc20723c */ /* 0x000fe20000041820 */
[----:B------:R-:W1:Y:S01]  /*5e20*/  LDSM.16.M88.4 R172, [R223+0x1800] ;  /* 0x00180000dfac783b */ /* 0x000e620000000200 */
[----:B------:R-:W-:Y:S04]  /*5e30*/  DEPBAR.LE SB0, 0x0 ;  /* 0x000080000000791a */ /* 0x000fe80000000000 */
[----:B------:R-:W-:Y:S01]  /*5e40*/  ISETP.GE.AND P1, PT, R178, RZ, PT ;  /* 0x000000ffb200720c */ /* 0x000fe20003f26270 */
[----:B------:R-:W-:Y:S01]  /*5e50*/  BAR.SYNC.DEFER_BLOCKING 0x0 ;  /* 0x0000000000007b1d */ /* 0x000fe20000010000 */
[-C--:B----4-:R-:W-:Y:S05]  /*5e60*/  HMMA.16816.F32.BF16 R4, R180, R188.reuse, R4 ;  /* 0x000000bcb404723c */ /* 0x090fea0000041804 */
[C---:B------:R-:W-:Y:S01]  /*5e70*/  @!P4 IADD3 R179, -R0.reuse, -0x38, RZ ;  /* 0xffffffc800b3c810 */ /* 0x040fe20007ffe1ff */
[C---:B------:R-:W-:Y:S05]  /*5e80*/  HMMA.16816.F32.BF16 R8, R196.reuse, R188, R8 ;  /* 0x000000bcc408723c */ /* 0x040fea0000041808 */
[C---:B------:R-:W-:Y:S01]  /*5e90*/  @!P1 IADD3 R178, -R0.reuse, -0x37, RZ ;  /* 0xffffffc900b29810 */ /* 0x040fe20007ffe1ff */
[-C--:B------:R-:W-:Y:S05]  /*5ea0*/  HMMA.16816.F32.BF16 R12, R196, R190.reuse, R12 ;  /* 0x000000bec40c723c */ /* 0x080fea000004180c */
[----:B------:R-:W-:Y:S01]  /*5eb0*/  I2FP.F32.S32 R179, R179 ;  /* 0x000000b300b37245 */ /* 0x000fe20000201400 */
[C---:B------:R-:W-:Y:S05]  /*5ec0*/  HMMA.16816.F32.BF16 R16, R180.reuse, R190, R16 ;  /* 0x000000beb410723c */ /* 0x040fea0000041810 */
[----:B------:R-:W-:Y:S01]  /*5ed0*/  I2FP.F32.S32 R178, R178 ;  /* 0x000000b200b27245 */ /* 0x000fe20000201400 */
[C---:B------:R-:W-:Y:S01]  /*5ee0*/  VIADD R184, R0.reuse, 0xfffffff8 ;  /* 0xfffffff800b87836 */ /* 0x040fe20000000000 */
[----:B------:R-:W-:Y:S01]  /*5ef0*/  IABS R190, R0 ;  /* 0x0000000000be7213 */ /* 0x000fe20000000000 */
[----:B------:R-:W-:Y:S03]  /*5f00*/  VIADD R185, R0, 0xfffffff7 ;  /* 0xfffffff700b97836 */ /* 0x000fe60000000000 */
[----:B------:R-:W-:Y:S01]  /*5f10*/  ISETP.GE.AND P0, PT, R184, RZ, PT ;  /* 0x000000ffb800720c */ /* 0x000fe20003f06270 */
[C---:B------:R-:W-:Y:S01]  /*5f20*/  VIADD R186, R0.reuse, 0xfffffff0 ;  /* 0xfffffff000ba7836 */ /* 0x040fe20000000000 */
[----:B------:R-:W-:Y:S01]  /*5f30*/  ISETP.GE.AND P6, PT, R185, RZ, PT ;  /* 0x000000ffb900720c */ /* 0x000fe20003fc6270 */
[----:B------:R-:W-:Y:S01]  /*5f40*/  VIADD R187, R0, 0xffffffef ;  /* 0xffffffef00bb7836 */ /* 0x000fe20000000000 */
[-C--:B-1----:R-:W-:Y:S03]  /*5f50*/  HMMA.16816.F32.BF16 R20, R180, R172.reuse, R20 ;  /* 0x000000acb414723c */ /* 0x082fe60000041814 */
[----:B------:R-:W-:Y:S01]  /*5f60*/  ISETP.GE.AND P5, PT, R186, RZ, PT ;  /* 0x000000ffba00720c */ /* 0x000fe20003fa6270 */
[C---:B------:R-:W-:Y:S01]  /*5f70*/  VIADD R189, R0.reuse, 0x30 ;  /* 0x0000003000bd7836 */ /* 0x040fe20000000000 */
[----:B------:R-:W-:Y:S01]  /*5f80*/  ISETP.GE.AND P4, PT, R187, RZ, PT ;  /* 0x000000ffbb00720c */ /* 0x000fe20003f86270 */
[C---:B------:R-:W-:Y:S04]  /*5f90*/  HMMA.16816.F32.BF16 R24, R196.reuse, R172, R24 ;  /* 0x000000acc418723c */ /* 0x040fe80000041818 */
[----:B------:R-:W-:Y:S01]  /*5fa0*/  ISETP.GE.AND P1, PT, R189, RZ, PT ;  /* 0x000000ffbd00720c */ /* 0x000fe20003f26270 */
[C---:B------:R-:W-:Y:S01]  /*5fb0*/  VIADD R188, R0.reuse, 0x2f ;  /* 0x0000002f00bc7836 */ /* 0x040fe20000000000 */
[C---:B------:R-:W-:Y:S01]  /*5fc0*/  @!P0 IADD3 R184, -R0.reuse, 0x8, RZ ;  /* 0x0000000800b88810 */ /* 0x040fe20007ffe1ff */
[C---:B------:R-:W-:Y:S01]  /*5fd0*/  VIADD R193, R0.reuse, 0x28 ;  /* 0x0000002800c17836 */ /* 0x040fe20000000000 */
[C---:B------:R-:W-:Y:S01]  /*5fe0*/  @!P6 IADD3 R185, -R0.reuse, 0x9, RZ ;  /* 0x0000000900b9e810 */ /* 0x040fe20007ffe1ff */
[-C--:B------:R-:W-:Y:S03]  /*5ff0*/  HMMA.16816.F32.BF16 R28, R196, R174.reuse, R28 ;  /* 0x000000aec41c723c */ /* 0x080fe6000004181c */
[C---:B------:R-:W-:Y:S01]  /*6000*/  @!P5 IADD3 R186, -R0.reuse, 0x10, RZ ;  /* 0x0000001000bad810 */ /* 0x040fe20007ffe1ff */
[C---:B------:R-:W-:Y:S01]  /*6010*/  VIADD R195, R0.reuse, 0xffffffe8 ;  /* 0xffffffe800c37836 */ /* 0x040fe20000000000 */
[C---:B------:R-:W-:Y:S01]  /*6020*/  @!P4 IADD3 R187, -R0.reuse, 0x11, RZ ;  /* 0x0000001100bbc810 */ /* 0x040fe20007ffe1ff */
[----:B------:R-:W-:Y:S01]  /*6030*/  VIADD R194, R0, 0xffffffe7 ;  /* 0xffffffe700c27836 */ /* 0x000fe20000000000 */
[----:B------:R-:W-:Y:S01]  /*6040*/  ISETP.GE.AND P0, PT, R188, RZ, PT ;  /* 0x000000ffbc00720c */ /* 0x000fe20003f06270 */
[C---:B------:R-:W-:Y:S01]  /*6050*/  VIADD R192, R0.reuse, 0x27 ;  /* 0x0000002700c07836 */ /* 0x040fe20000000000 */
[----:B------:R-:W-:Y:S01]  /*6060*/  ISETP.GE.AND P6, PT, R193, RZ, PT ;  /* 0x000000ffc100720c */ /* 0x000fe20003fc6270 */
[----:B------:R-:W-:Y:S04]  /*6070*/  HMMA.16816.F32.BF16 R32, R180, R174, R32 ;  /* 0x000000aeb420723c */ /* 0x000fe80000041820 */
[----:B------:R-:W-:Y:S01]  /*6080*/  @!P1 IADD3 R189, -R0, -0x30, RZ ;  /* 0xffffffd000bd9810 */ /* 0x000fe20007ffe1ff */
[-C--:B------:R-:W-:Y:S01]  /*6090*/  FFMA.FTZ R7, R136, -R133.reuse, R7 ;  /* 0x8000008588077223 */ /* 0x080fe20000010007 */
[----:B------:R-:W-:Y:S01]  /*60a0*/  ISETP.GE.AND P5, PT, R195, RZ, PT ;  /* 0x000000ffc300720c */ /* 0x000fe20003fa6270 */
[-C--:B------:R-:W-:Y:S01]  /*60b0*/  FFMA.FTZ R10, R132, -R133.reuse, R10 ;  /* 0x80000085840a7223 */ /* 0x080fe2000001000a */
[----:B------:R-:W-:Y:S02]  /*60c0*/  ISETP.GE.AND P4, PT, R194, RZ, PT ;  /* 0x000000ffc200720c */ /* 0x000fe40003f86270 */
[----:B------:R-:W-:Y:S01]  /*60d0*/  ISETP.GE.AND P1, PT, R192, RZ, PT ;  /* 0x000000ffc000720c */ /* 0x000fe20003f26270 */
[-C--:B------:R-:W-:Y:S01]  /*60e0*/  FFMA.FTZ R11, R2, -R133.reuse, R11 ;  /* 0x80000085020b7223 */ /* 0x080fe2000001000b */
[C---:B------:R-:W-:Y:S01]  /*60f0*/  @!P0 IADD3 R188, -R0.reuse, -0x2f, RZ ;  /* 0xffffffd100bc8810 */ /* 0x040fe20007ffe1ff */
[-C--:B------:R-:W-:Y:S01]  /*6100*/  FFMA.FTZ R6, R137, -R133.reuse, R6 ;  /* 0x8000008589067223 */ /* 0x080fe20000010006 */
[----:B------:R-:W-:Y:S01]  /*6110*/  @!P6 IADD3 R193, -R0, -0x28, RZ ;  /* 0xffffffd800c1e810 */ /* 0x000fe20007ffe1ff */
[----:B------:R-:W-:Y:S01]  /*6120*/  FFMA.FTZ R8, R177, -R133, R8 ;  /* 0x80000085b1087223 */ /* 0x000fe20000010008 */
[----:B------:R-:W-:Y:S01]  /*6130*/  I2FP.F32.S32 R136, R135 ;  /* 0x0000008700887245 */ /* 0x000fe20000201400 */
[-C--:B------:R-:W-:Y:S01]  /*6140*/  FFMA.FTZ R9, R176, -R133.reuse, R9 ;  /* 0x80000085b0097223 */ /* 0x080fe20000010009 */
[----:B------:R-:W-:Y:S01]  /*6150*/  I2FP.F32.S32 R132, R186 ;  /* 0x000000ba00847245 */ /* 0x000fe20000201400 */
[-C--:B------:R-:W-:Y:S01]  /*6160*/  FFMA.FTZ R12, R179, -R133.reuse, R12 ;  /* 0x80000085b30c7223 */ /* 0x080fe2000001000c */
[----:B------:R-:W-:Y:S01]  /*6170*/  @!P5 IADD3 R195, -R0, 0x18, RZ ;  /* 0x0000001800c3d810 */ /* 0x000fe20007ffe1ff */
[-C--:B------:R-:W-:Y:S01]  /*6180*/  FFMA.FTZ R5, R136, -R133.reuse, R5 ;  /* 0x8000008588057223 */ /* 0x080fe20000010005 */
[----:B------:R-:W-:Y:S01]  /*6190*/  @!P4 IADD3 R194, -R0, 0x19, RZ ;  /* 0x0000001900c2c810 */ /* 0x000fe20007ffe1ff */
[-C--:B------:R-:W-:Y:S01]  /*61a0*/  FFMA.FTZ R20, R132, -R133.reuse, R20 ;  /* 0x8000008584147223 */ /* 0x080fe20000010014 */
[----:B------:R-:W-:Y:S01]  /*61b0*/  @!P1 IADD3 R192, -R0, -0x27, RZ ;  /* 0xffffffd900c09810 */ /* 0x000fe20007ffe1ff */
[----:B------:R-:W-:Y:S01]  /*61c0*/  IMAD.MOV.U32 R0, RZ, RZ, R190 ;  /* 0x000000ffff007224 */ /* 0x000fe200078e00be */
[----:B------:R-:W-:Y:S01]  /*61d0*/  I2FP.F32.S32 R135, R184 ;  /* 0x000000b800877245 */ /* 0x000fe20000201400 */
[----:B------:R-:W-:Y:S01]  /*61e0*/  FFMA.FTZ R34, R132, -R133, R34 ;  /* 0x8000008584227223 */ /* 0x000fe20000010022 */
[----:B------:R-:W-:Y:S01]  /*61f0*/  I2FP.F32.S32 R2, R187 ;  /* 0x000000bb00027245 */ /* 0x000fe20000201400 */
[-C--:B------:R-:W-:Y:S01]  /*6200*/  FFMA.FTZ R19, R136, -R133.reuse, R19 ;  /* 0x8000008588137223 */ /* 0x080fe20000010013 */
[----:B------:R-:W-:Y:S01]  /*6210*/  I2FP.F32.S32 R0, R0 ;  /* 0x0000000000007245 */ /* 0x000fe20000201400 */
[CC--:B------:R-:W-:Y:S01]  /*6220*/  FFMA.FTZ R16, R135.reuse, -R133.reuse, R16 ;  /* 0x8000008587107223 */ /* 0x0c0fe20000010010 */
[----:B------:R-:W-:Y:S01]  /*6230*/  ISETP.GT.AND P4, PT, R232, RZ, PT ;  /* 0x000000ffe800720c */ /* 0x000fe20003f84270 */
[----:B------:R-:W-:Y:S01]  /*6240*/  FFMA.FTZ R21, R2, -R133, R21 ;  /* 0x8000008502157223 */ /* 0x000fe20000010015 */
[----:B------:R-:W-:Y:S01]  /*6250*/  I2FP.F32.S32 R195, R195 ;  /* 0x000000c300c37245 */ /* 0x000fe20000201400 */
[C---:B------:R-:W-:Y:S01]  /*6260*/  FFMA.FTZ R4, R0.reuse, -R133, R4 ;  /* 0x8000008500047223 */ /* 0x040fe20000010004 */
[----:B------:R-:W-:Y:S01]  /*6270*/  I2FP.F32.S32 R189, R189 ;  /* 0x000000bd00bd7245 */ /* 0x000fe20000201400 */
[----:B------:R-:W-:Y:S01]  /*6280*/  FFMA.FTZ R18, R0, -R133, R18 ;  /* 0x8000008500127223 */ /* 0x000fe20000010012 */
[----:B------:R-:W-:Y:S01]  /*6290*/  I2FP.F32.S32 R0, R185 ;  /* 0x000000b900007245 */ /* 0x000fe20000201400 */
[----:B------:R-:W-:Y:S01]  /*62a0*/  FFMA.FTZ R35, R2, -R133, R35 ;  /* 0x8000008502237223 */ /* 0x000fe20000010023 */
[----:B------:R-:W-:Y:S01]  /*62b0*/  FMNMX.FTZ R132, R4, R3, !PT ;  /* 0x0000000304847209 */ /* 0x000fe20007810000 */
[-C--:B------:R-:W-:Y:S01]  /*62c0*/  FFMA.FTZ R22, R135, -R133.reuse, R22 ;  /* 0x8000008587167223 */ /* 0x080fe20000010016 */
        /* <DEDUP_REMOVED lines=13> */
[----:B------:R-:W-:Y:S01]  /*63a0*/  FFMA.FTZ R15, R176, -R133, R15 ;  /* 0x80000085b00f7223 */ /* 0x000fe2000001000f */
[----:B------:R-:W-:Y:S01]  /*63b0*/  FMNMX.FTZ R2, R10, R139, !PT ;  /* 0x0000008b0a027209 */ /* 0x000fe20007810000 */
[----:B------:R-:W-:Y:S01]  /*63c0*/  FFMA.FTZ R24, R189, -R133, R24 ;  /* 0x80000085bd187223 */ /* 0x000fe20000010018 */
[----:B------:R-:W-:Y:S01]  /*63d0*/  FMNMX.FTZ R132, R9, R135, !PT ;  /* 0x0000008709847209 */ /* 0x000fe20007810000 */
[----:B------:R-:W-:Y:S01]  /*63e0*/  FFMA.FTZ R26, R179, -R133, R26 ;  /* 0x80000085b31a7223 */ /* 0x000fe2000001001a */
[----:B------:R-:W-:Y:S02]  /*63f0*/  FMNMX.FTZ R135, R19, R136, !PT ;  /* 0x0000008813877209 */ /* 0x000fe40007810000 */
[----:B------:R-:W-:Y:S02]  /*6400*/  FMNMX.FTZ R137, R20, R137, !PT ;  /* 0x0000008914897209 */ /* 0x000fe40007810000 */
[----:B------:R-:W-:Y:S02]  /*6410*/  I2FP.F32.S32 R194, R194 ;  /* 0x000000c200c27245 */ /* 0x000fe40000201400 */
[----:B------:R-:W-:Y:S02]  /*6420*/  FMNMX.FTZ R2, R11, R2, !PT ;  /* 0x000000020b027209 */ /* 0x000fe40007810000 */
[----:B------:R-:W-:Y:S01]  /*6430*/  FMNMX.FTZ R132, R12, R132, !PT ;  /* 0x000000840c847209 */ /* 0x000fe20007810000 */
[----:B------:R-:W-:Y:S01]  /*6440*/  FFMA.FTZ R33, R194, -R133, R33 ;  /* 0x80000085c2217223 */ /* 0x000fe20000010021 */
[----:B------:R-:W-:Y:S02]  /*6450*/  FMNMX.FTZ R135, R22, R135, !PT ;  /* 0x0000008716877209 */ /* 0x000fe40007810000 */
[----:B------:R-:W-:Y:S02]  /*6460*/  FMNMX.FTZ R178, R21, R137, !PT ;  /* 0x0000008915b27209 */ /* 0x000fe40007810000 */
[----:B------:R-:W-:Y:S02]  /*6470*/  FMNMX.FTZ R136, R14, R2, !PT ;  /* 0x000000020e887209 */ /* 0x000fe40007810000 */
[----:B------:R-:W-:Y:S02]  /*6480*/  I2FP.F32.S32 R0, R188 ;  /* 0x000000bc00007245 */ /* 0x000fe40000201400 */
[----:B------:R-:W-:Y:S02]  /*6490*/  I2FP.F32.S32 R193, R193 ;  /* 0x000000c100c17245 */ /* 0x000fe40000201400 */
[----:B------:R-:W-:Y:S01]  /*64a0*/  FMNMX.FTZ R2, R13, R132, !PT ;  /* 0x000000840d027209 */ /* 0x000fe20007810000 */
[----:B------:R-:W-:Y:S01]  /*64b0*/  FFMA.FTZ R25, R0, -R133, R25 ;  /* 0x8000008500197223 */ /* 0x000fe20000010019 */
[----:B------:R-:W-:Y:S01]  /*64c0*/  FMNMX.FTZ R132, R23, R135, !PT ;  /* 0x0000008717847209 */ /* 0x000fe20007810000 */
[----:B------:R-:W-:Y:S01]  /*64d0*/  FFMA.FTZ R28, R193, -R133, R28 ;  /* 0x80000085c11c7223 */ /* 0x000fe2000001001c */
[----:B------:R-:W-:Y:S02]  /*64e0*/  FMNMX.FTZ R178, R32, R178, !PT ;  /* 0x000000b220b27209 */ /* 0x000fe40007810000 */
[----:B------:R-:W-:Y:S02]  /*64f0*/  I2FP.F32.S32 R192, R192 ;  /* 0x000000c000c07245 */ /* 0x000fe40000201400 */
[----:B------:R-:W-:Y:S02]  /*6500*/  FMNMX.FTZ R183, R15, R136, !PT ;  /* 0x000000880fb77209 */ /* 0x000fe40007810000 */
[----:B------:R-:W-:Y:S02]  /*6510*/  FMNMX.FTZ R179, R24, R2, !PT ;  /* 0x0000000218b37209 */ /* 0x000fe40007810000 */
[----:B------:R-:W-:Y:S02]  /*6520*/  FMNMX.FTZ R182, R34, R132, !PT ;  /* 0x0000008422b67209 */ /* 0x000fe40007810000 */
[----:B------:R-:W-:Y:S01]  /*6530*/  FMNMX.FTZ R178, R33, R178, !PT ;  /* 0x000000b221b27209 */ /* 0x000fe20007810000 */
[----:B------:R-:W-:Y:S06]  /*6540*/  @P4 BRA `(.L_x_1217) ;  /* 0xffffffe800f04947 */ /* 0x000fec000383ffff */
.L_x_1216:
[----:B-1----:R-:W1:Y:S01]  /*6550*/  SHFL.BFLY PT, R137, R178, 0x2, 0x1f ;  /* 0x0c401f00b2897f89 */ /* 0x002e6200000e0000 */
[----:B------:R-:W-:Y:S01]  /*6560*/  FMNMX.FTZ R136, R35, R182, !PT ;  /* 0x000000b623887209 */ /* 0x000fe20007810000 */
[----:B------:R-:W-:Y:S01]  /*6570*/  FFMA.FTZ R29, R192, -R133, R29 ;  /* 0x80000085c01d7223 */ /* 0x000fe2000001001d */
[----:B------:R-:W-:Y:S01]  /*6580*/  FMNMX.FTZ R132, R25, R179, !PT ;  /* 0x000000b319847209 */ /* 0x000fe20007810000 */
[----:B------:R-:W-:Y:S01]  /*6590*/  FFMA.FTZ R30, R189, -R133, R30 ;  /* 0x80000085bd1e7223 */ /* 0x000fe2000001001e */
[----:B------:R-:W-:Y:S03]  /*65a0*/  FMNMX.FTZ R2, R26, R183, !PT ;  /* 0x000000b71a027209 */ /* 0x000fe60007810000 */
[----:B------:R-:W2:Y:S01]  /*65b0*/  SHFL.BFLY PT, R172, R136, 0x2, 0x1f ;  /* 0x0c401f0088ac7f89 */ /* 0x000ea200000e0000 */
[----:B------:R-:W-:Y:S01]  /*65c0*/  FMNMX.FTZ R132, R28, R132, !PT ;  /* 0x000000841c847209 */ /* 0x000fe20007810000 */
[----:B------:R-:W-:Y:S01]  /*65d0*/  FFMA.FTZ R31, R0, -R133, R31 ;  /* 0x80000085001f7223 */ /* 0x000fe2000001001f */
[----:B------:R-:W-:Y:S05]  /*65e0*/  FMNMX.FTZ R2, R27, R2, !PT ;  /* 0x000000021b027209 */ /* 0x000fea0007810000 */
[----:B------:R-:W-:Y:S01]  /*65f0*/  LDSM.16.MT88.4 R184, [R222+0xb800] ;  /* 0x00b80000deb8783b */ /* 0x000fe20000004200 */
[----:B------:R-:W-:Y:S02]  /*6600*/  FMNMX.FTZ R174, R29, R132, !PT ;  /* 0x000000841dae7209 */ /* 0x000fe40007810000 */
[----:B------:R-:W-:Y:S04]  /*6610*/  FMNMX.FTZ R0, R30, R2, !PT ;  /* 0x000000021e007209 */ /* 0x000fe80007810000 */
[----:B------:R-:W-:Y:S01]  /*6620*/  FMNMX.FTZ R0, R31, R0, !PT ;  /* 0x000000001f007209 */ /* 0x000fe20007810000 */
[----:B------:R-:W3:Y:S08]  /*6630*/  SHFL.BFLY PT, R132, R174, 0x2, 0x1f ;  /* 0x0c401f00ae847f89 */ /* 0x000ef000000e0000 */
[----:B------:R-:W4:Y:S08]  /*6640*/  SHFL.BFLY PT, R2, R0, 0x2, 0x1f ;  /* 0x0c401f0000027f89 */ /* 0x000f3000000e0000 */
[----:B------:R-:W-:Y:S01]  /*6650*/  LDSM.16.MT88.4 R188, [R221+0xb800] ;  /* 0x00b80000ddbc783b */ /* 0x000fe20000004200 */
[----:B-1----:R-:W-:Y:S02]  /*6660*/  FMNMX.FTZ R137, R178, R137, !PT ;  /* 0x00000089b2897209 */ /* 0x002fe40007810000 */
[----:B--2---:R-:W-:Y:S05]  /*6670*/  FMNMX.FTZ R136, R136, R172, !PT ;  /* 0x000000ac88887209 */ /* 0x004fea0007810000 */
[----:B------:R-:W1:Y:S08]  /*6680*/  SHFL.BFLY PT, R135, R137, 0x1, 0x1f ;  /* 0x0c201f0089877f89 */ /* 0x000e7000000e0000 */
[----:B------:R-:W2:Y:S01]  /*6690*/  SHFL.BFLY PT, R172, R136, 0x1, 0x1f ;  /* 0x0c201f0088ac7f89 */ /* 0x000ea200000e0000 */
[----:B---3--:R-:W-:Y:S07]  /*66a0*/  FMNMX.FTZ R174, R174, R132, !PT ;  /* 0x00000084aeae7209 */ /* 0x008fee0007810000 */
[----:B------:R-:W-:Y:S01]  /*66b0*/  LDSM.16.MT88.4 R176, [R219+0xa000] ;  /* 0x00a00000dbb0783b */ /* 0x000fe20000004200 */
[----:B----4-:R-:W-:Y:S07]  /*66c0*/  FMNMX.FTZ R2, R0, R2, !PT ;  /* 0x0000000200027209 */ /* 0x010fee0007810000 */
[----:B------:R-:W3:Y:S08]  /*66d0*/  SHFL.BFLY PT, R173, R174, 0x1, 0x1f ;  /* 0x0c201f00aead7f89 */ /* 0x000ef000000e0000 */
[----:B------:R-:W4:Y:S01]  /*66e0*/  SHFL.BFLY PT, R132, R2, 0x1, 0x1f ;  /* 0x0c201f0002847f89 */ /* 0x000f2200000e0000 */
[----:B-1----:R-:W-:Y:S02]  /*66f0*/  FMNMX.FTZ R137, R137, R135, !PT ;  /* 0x0000008789897209 */ /* 0x002fe40007810000 */
[----:B--2---:R-:W-:Y:S03]  /*6700*/  FMNMX.FTZ R136, R136, R172, !PT ;  /* 0x000000ac88887209 */ /* 0x004fe60007810000 */
[C---:B------:R-:W-:Y:S01]  /*6710*/  FADD.FTZ R0, -R137.reuse, R3 ;  /* 0x0000000389007221 */ /* 0x040fe20000010100 */
[----:B------:R-:W-:Y:S03]  /*6720*/  FSETP.NEU.FTZ.AND P0, PT, R137, -INF , PT ;  /* 0xff8000008900780b */ /* 0x000fe60003f1d000 */
[----:B------:R-:W-:Y:S01]  /*6730*/  FMUL.FTZ R3, R0, UR4 ;  /* 0x0000000400037c20 */ /* 0x000fe20008410000 */
[----:B------:R-:W-:Y:S03]  /*6740*/  FADD.FTZ R0, -R136, R134 ;  /* 0x0000008688007221 */ /* 0x000fe60000010100 */
[----:B------:R1:W2:Y:S01]  /*6750*/  MUFU.EX2 R134, R3 ;  /* 0x0000000300867308 */ /* 0x0002a20000000800 */
[----:B---3--:R-:W-:Y:S02]  /*6760*/  FMNMX.FTZ R135, R174, R173, !PT ;  /* 0x000000adae877209 */ /* 0x008fe40007810000 */
[----:B------:R-:W3:Y:S01]  /*6770*/  LDSM.16.MT88.4 R172, [R217+0xa000] ;  /* 0x00a00000d9ac783b */ /* 0x000ee20000004200 */
[----:B----4-:R-:W-:Y:S02]  /*6780*/  FMNMX.FTZ R132, R2, R132, !PT ;  /* 0x0000008402847209 */ /* 0x010fe40007810000 */
[C---:B------:R-:W-:Y:S03]  /*6790*/  FMUL.FTZ R180, R135.reuse, UR4 ;  /* 0x0000000487b47c20 */ /* 0x040fe60008410000 */
        /* <DEDUP_REMOVED lines=9> */
[C---:B------:R-:W-:Y:S01]  /*6830*/  FMUL.FTZ R139, R136.reuse, UR4 ;  /* 0x00000004888b7c20 */ /* 0x040fe20008410000 */
        /* <DEDUP_REMOVED lines=49> */
[----:B------:R-:W-:Y:S03]  /*6b50*/  FMUL.FTZ R64, R134, R64 ;  /* 0x0000004086407220 */ /* 0x000fe60000410000 */
[----:B------:R1:W-:Y:S01]  /*6b60*/  MUFU.EX2 R207, R11 ;  /* 0x0000000b00cf7308 */ /* 0x0003e20000000800 */
[----:B----4-:R-:W-:Y:S01]  /*6b70*/  FMUL.FTZ R9, R2, R141 ;  /* 0x0000008d02097220 */ /* 0x010fe20000410000 */
[C---:B------:R-:W-:Y:S01]  /*6b80*/  FMUL.FTZ R65, R134.reuse, R65 ;  /* 0x0000004186417220 */ /* 0x040fe20000410000 */
[C---:B------:R-:W-:Y:S01]  /*6b90*/  FMUL.FTZ R68, R134.reuse, R68 ;  /* 0x0000004486447220 */ /* 0x040fe20000410000 */
[----:B------:R-:W-:Y:S01]  /*6ba0*/  FMUL.FTZ R69, R134, R69 ;  /* 0x0000004586457220 */ /* 0x000fe20000410000 */
        /* <DEDUP_REMOVED lines=14> */
[--C-:B------:R-:W-:Y:S01]  /*6c90*/  FFMA.FTZ R20, R20, UR4, -R138.reuse ;  /* 0x0000000414147c23 */ /* 0x100fe2000801088a */
[--C-:B------:R-:W-:Y:S01]  /*6ca0*/  FFMA.FTZ R21, R21, UR4, -R138.reuse ;  /* 0x0000000415157c23 */ /* 0x100fe2000801088a */
[--C-:B------:R-:W-:Y:S01]  /*6cb0*/  FFMA.FTZ R32, R32, UR4, -R138.reuse ;  /* 0x0000000420207c23 */ /* 0x100fe2000801088a */
[----:B------:R-:W-:Y:S01]  /*6cc0*/  FFMA.FTZ R34, R34, UR4, -R139 ;  /* 0x0000000422227c23 */ /* 0x000fe2000801088b */
[----:B------:R-:W-:Y:S03]  /*6cd0*/  FMUL.FTZ R100, R2, R100 ;  /* 0x0000006402647220 */ /* 0x000fe60000410000 */
[----:B------:R-:W1:Y:S01]  /*6ce0*/  MUFU.EX2 R239, R17 ;  /* 0x0000001100ef7308 */ /* 0x000e620000000800 */
[C---:B----4-:R-:W-:Y:S01]  /*6cf0*/  FMUL.FTZ R38, R3.reuse, R38 ;  /* 0x0000002603267220 */ /* 0x050fe20000410000 */
[C---:B------:R-:W-:Y:S01]  /*6d00*/  FMUL.FTZ R39, R3.reuse, R39 ;  /* 0x0000002703277220 */ /* 0x040fe20000410000 */
[C---:B------:R-:W-:Y:S01]  /*6d10*/  FMUL.FTZ R50, R3.reuse, R50 ;  /* 0x0000003203327220 */ /* 0x040fe20000410000 */
[C---:B------:R-:W-:Y:S01]  /*6d20*/  FMUL.FTZ R51, R3.reuse, R51 ;  /* 0x0000003303337220 */ /* 0x040fe20000410000 */
[C---:B------:R-:W-:Y:S01]  /*6d30*/  FMUL.FTZ R54, R3.reuse, R54 ;  /* 0x0000003603367220 */ /* 0x040fe20000410000 */
[C---:B------:R-:W-:Y:S01]  /*6d40*/  FMUL.FTZ R55, R3.reuse, R55 ;  /* 0x0000003703377220 */ /* 0x040fe20000410000 */
[C---:B------:R-:W-:Y:S03]  /*6d50*/  FMUL.FTZ R66, R3.reuse, R66 ;  /* 0x0000004203427220 */ /* 0x040fe60000410000 */
[----:B------:R4:W-:Y:S01]  /*6d60*/  MUFU.EX2 R214, R18 ;  /* 0x0000001200d67308 */ /* 0x0009e20000000800 */
[----:B--2---:R-:W-:Y:S01]  /*6d70*/  FMUL.FTZ R16, R134, R152 ;  /* 0x0000009886107220 */ /* 0x004fe20000410000 */
[C---:B------:R-:W-:Y:S01]  /*6d80*/  FMUL.FTZ R67, R3.reuse, R67 ;  /* 0x0000004303437220 */ /* 0x040fe20000410000 */
[C---:B------:R-:W-:Y:S01]  /*6d90*/  FMUL.FTZ R70, R3.reuse, R70 ;  /* 0x0000004603467220 */ /* 0x040fe20000410000 */
[C---:B------:R-:W-:Y:S01]  /*6da0*/  FMUL.FTZ R71, R3.reuse, R71 ;  /* 0x0000004703477220 */ /* 0x040fe20000410000 */
[C---:B------:R-:W-:Y:S01]  /*6db0*/  FMUL.FTZ R82, R3.reuse, R82 ;  /* 0x0000005203527220 */ /* 0x040fe20000410000 */
[----:B------:R-:W-:Y:S01]  /*6dc0*/  FMUL.FTZ R83, R3, R83 ;  /* 0x0000005303537220 */ /* 0x000fe20000410000 */
[----:B------:R-:W-:Y:S03]  /*6dd0*/  FMUL.FTZ R101, R2, R101 ;  /* 0x0000006502657220 */ /* 0x000fe60000410000 */
[----:B------:R-:W2:Y:S01]  /*6de0*/  MUFU.EX2 R233, R19 ;  /* 0x0000001300e97308 */ /* 0x000ea20000000800 */
[----:B-1----:R-:W-:Y:S01]  /*6df0*/  F2FP.BF16.F32.PACK_AB R142, R239, R237 ;  /* 0x000000edef8e723e */ /* 0x002fe200000010ff */
        /* <DEDUP_REMOVED lines=10> */
[C---:B------:R-:W-:Y:S01]  /*6ea0*/  FMUL.FTZ R109, R134.reuse, R109 ;  /* 0x0000006d866d7220 */ /* 0x040fe20000410000 */
[C---:B------:R-:W-:Y:S01]  /*6eb0*/  FMUL.FTZ R110, R3.reuse, R110 ;  /* 0x0000006e036e7220 */ /* 0x040fe20000410000 */
[----:B------:R-:W-:Y:S01]  /*6ec0*/  FMUL.FTZ R111, R3, R111 ;  /* 0x0000006f036f7220 */ /* 0x000fe20000410000 */
[----:B------:R-:W-:Y:S03]  /*6ed0*/  FFMA.FTZ R138, R33, UR4, -R138 ;  /* 0x00000004218a7c23 */ /* 0x000fe6000801088a */
[----:B------:R4:W5:Y:S01]  /*6ee0*/  MUFU.EX2 R240, R5 ;  /* 0x0000000500f07308 */ /* 0x0009620000000800 */
[----:B--2---:R-:W-:Y:S01]  /*6ef0*/  F2FP.BF16.F32.PACK_AB R143, R233, R214 ;  /* 0x000000d6e98f723e */ /* 0x004fe200000010ff */
[----:B------:R-:W-:Y:S01]  /*6f00*/  FMUL.FTZ R19, R3, R155 ;  /* 0x0000009b03137220 */ /* 0x000fe20000410000 */
[----:B------:R-:W-:Y:S01]  /*6f10*/  FMUL.FTZ R33, R134, R161 ;  /* 0x000000a186217220 */ /* 0x000fe20000410000 */
[----:B------:R-:W-:Y:S01]  /*6f20*/  LDSM.16.MT88.4 R152, [R221+0xa000] ;  /* 0x00a00000dd98783b */ /* 0x000fe20000004200 */
[C---:B------:R-:W-:Y:S01]  /*6f30*/  FMUL.FTZ R112, R2.reuse, R112 ;  /* 0x0000007002707220 */ /* 0x040fe20000410000 */
[----:B------:R-:W-:Y:S01]  /*6f40*/  FMUL.FTZ R113, R2, R113 ;  /* 0x0000007102717220 */ /* 0x000fe20000410000 */
[----:B------:R-:W-:Y:S03]  /*6f50*/  FMUL.FTZ R114, R0, R114 ;  /* 0x0000007200727220 */ /* 0x000fe60000410000 */
[----:B------:R2:W-:Y:S01]  /*6f60*/  MUFU.EX2 R215, R6 ;  /* 0x0000000600d77308 */ /* 0x0005e20000000800 */
[----:B-1----:R-:W-:Y:S01]  /*6f70*/  FMUL.FTZ R4, R134, R144 ;  /* 0x0000009086047220 */ /* 0x002fe20000410000 */
[----:B------:R-:W-:Y:S01]  /*6f80*/  F2FP.BF16.F32.PACK_AB R144, R211, R210 ;  /* 0x000000d2d390723e */ /* 0x000fe200000010ff */
[----:B------:R-:W-:Y:S01]  /*6f90*/  FMUL.FTZ R115, R0, R115 ;  /* 0x0000007300737220 */ /* 0x000fe20000410000 */
[--C-:B------:R-:W-:Y:S01]  /*6fa0*/  FFMA.FTZ R28, R28, UR4, -R180.reuse ;  /* 0x000000041c1c7c23 */ /* 0x100fe200080108b4 */
[C---:B------:R-:W-:Y:S01]  /*6fb0*/  FMUL.FTZ R116, R2.reuse, R116 ;  /* 0x0000007402747220 */ /* 0x040fe20000410000 */
[----:B------:R-:W-:Y:S01]  /*6fc0*/  FMUL.FTZ R117, R2, R117 ;  /* 0x0000007502757220 */ /* 0x000fe20000410000 */
[----:B------:R-:W-:Y:S03]  /*6fd0*/  FMUL.FTZ R118, R0, R118 ;  /* 0x0000007600767220 */ /* 0x000fe60000410000 */
[----:B------:R1:W3:Y:S01]  /*6fe0*/  MUFU.EX2 R236, R7 ;  /* 0x0000000700ec7308 */ /* 0x0002e20000000800 */
[----:B----4-:R-:W-:Y:S01]  /*6ff0*/  FMUL.FTZ R5, R134, R145 ;  /* 0x0000009186057220 */ /* 0x010fe20000410000 */
[----:B-----5:R-:W-:Y:S01]  /*7000*/  F2FP.BF16.F32.PACK_AB R140, R240, R238 ;  /* 0x000000eef08c723e */ /* 0x020fe200000010ff */
[----:B------:R-:W-:Y:S01]  /*7010*/  FMUL.FTZ R119, R0, R119 ;  /* 0x0000007700777220 */ /* 0x000fe20000410000 */
[----:B------:R-:W-:Y:S01]  /*7020*/  F2FP.BF16.F32.PACK_AB R145, R207, R206 ;  /* 0x000000cecf91723e */ /* 0x000fe200000010ff */
[C---:B------:R-:W-:Y:S01]  /*7030*/  FMUL.FTZ R120, R134.reuse, R120 ;  /* 0x0000007886787220 */ /* 0x040fe20000410000 */
[----:B------:R-:W-:Y:S01]  /*7040*/  FMUL.FTZ R121, R134, R121 ;  /* 0x0000007986797220 */ /* 0x000fe20000410000 */
[C---:B------:R-:W-:Y:S03]  /*7050*/  FMUL.FTZ R122, R3.reuse, R122 ;  /* 0x0000007a037a7220 */ /* 0x040fe60000410000 */
[----:B------:R4:W-:Y:S01]  /*7060*/  MUFU.EX2 R212, R12 ;  /* 0x0000000c00d47308 */ /* 0x0009e20000000800 */
[C---:B--2---:R-:W-:Y:S01]  /*7070*/  FMUL.FTZ R6, R3.reuse, R146 ;  /* 0x0000009203067220 */ /* 0x044fe20000410000 */
[----:B------:R-:W-:Y:S01]  /*7080*/  FMUL.FTZ R123, R3, R123 ;  /* 0x0000007b037b7220 */ /* 0x000fe20000410000 */
[--C-:B------:R-:W-:Y:S01]  /*7090*/  FFMA.FTZ R24, R24, UR4, -R180.reuse ;  /* 0x0000000418187c23 */ /* 0x100fe200080108b4 */
[--C-:B------:R-:W-:Y:S01]  /*70a0*/  FFMA.FTZ R25, R25, UR4, -R180.reuse ;  /* 0x0000000419197c23 */ /* 0x100fe200080108b4 */
[----:B------:R-:W-:Y:S01]  /*70b0*/  FFMA.FTZ R180, R29, UR4, -R180 ;  /* 0x000000041db47c23 */ /* 0x000fe200080108b4 */
[--C-:B------:R-:W-:Y:S01]  /*70c0*/  FFMA.FTZ R26, R26, UR4, -R181.reuse ;  /* 0x000000041a1a7c23 */ /* 0x100fe200080108b5 */
[--C-:B------:R-:W-:Y:S03]  /*70d0*/  FFMA.FTZ R30, R30, UR4, -R181.reuse ;  /* 0x000000041e1e7c23 */ /* 0x100fe600080108b5 */
[----:B------:R-:W2:Y:S01]  /*70e0*/  MUFU.EX2 R213, R13 ;  /* 0x0000000d00d57308 */ /* 0x000ea20000000800 */
[C---:B-1----:R-:W-:Y:S01]  /*70f0*/  FMUL.FTZ R7, R3.reuse, R147 ;  /* 0x0000009303077220 */ /* 0x042fe20000410000 */
[----:B---3--:R-:W-:Y:S01]  /*7100*/  F2FP.BF16.F32.PACK_AB R141, R236, R215 ;  /* 0x000000d7ec8d723e */ /* 0x008fe200000010ff */
[C---:B------:R-:W-:Y:S01]  /*7110*/  FMUL.FTZ R96, R134.reuse, R96 ;  /* 0x0000006086607220 */ /* 0x040fe20000410000 */
[C---:B------:R-:W-:Y:S01]  /*7120*/  FMUL.FTZ R97, R134.reuse, R97 ;  /* 0x0000006186617220 */ /* 0x040fe20000410000 */
[C---:B------:R-:W-:Y:S01]  /*7130*/  FMUL.FTZ R98, R3.reuse, R98 ;  /* 0x0000006203627220 */ /* 0x040fe20000410000 */
[----:B------:R-:W-:Y:S01]  /*7140*/  FMUL.FTZ R99, R3, R99 ;  /* 0x0000006303637220 */ /* 0x000fe20000410000 */
[----:B------:R-:W-:Y:S03]  /*7150*/  FMUL.FTZ R84, R134, R84 ;  /* 0x0000005486547220 */ /* 0x000fe60000410000 */
[----:B------:R1:W-:Y:S01]  /*7160*/  MUFU.EX2 R208, R14 ;  /* 0x0000000e00d07308 */ /* 0x0003e20000000800 */
[-C--:B------:R-:W-:Y:S05]  /*7170*/  HMMA.16816.F32.BF16 R4, R140, R172.reuse, R4 ;  /* 0x000000ac8c04723c */ /* 0x080fea0000041804 */
[----:B----4-:R-:W-:Y:S01]  /*7180*/  FMUL.FTZ R12, R2, R148 ;  /* 0x00000094020c7220 */ /* 0x010fe20000410000 */
[----:B------:R-:W-:Y:S03]  /*7190*/  FMUL.FTZ R85, R134, R85 ;  /* 0x0000005586557220 */ /* 0x000fe60000410000 */
[----:B------:R-:W3:Y:S02]  /*71a0*/  MUFU.EX2 R209, R15 ;  /* 0x0000000f00d17308 */ /* 0x000ee40000000800 */
[----:B--2---:R-:W-:Y:S01]  /*71b0*/  F2FP.BF16.F32.PACK_AB R146, R213, R212 ;  /* 0x000000d4d592723e */ /* 0x004fe200000010ff */
        /* <DEDUP_REMOVED lines=13> */
[----:B---3--:R-:W-:Y:S01]  /*7290*/  F2FP.BF16.F32.PACK_AB R147, R209, R208 ;  /* 0x000000d0d193723e */ /* 0x008fe200000010ff */
[C---:B------:R-:W-:Y:S01]  /*72a0*/  FMUL.FTZ R15, R0.reuse, R151 ;  /* 0x00000097000f7220 */ /* 0x040fe20000410000 */
[----:B------:R-:W-:Y:S01]  /*72b0*/  FMUL.FTZ R95, R0, R95 ;  /* 0x0000005f005f7220 */ /* 0x000fe20000410000 */
[----:B------:R-:W2:Y:S01]  /*72c0*/  LDSM.16.MT88.4 R148, [R222+0xa000] ;  /* 0x00a00000de94783b */ /* 0x000ea20000004200 */
[C---:B------:R-:W-:Y:S01]  /*72d0*/  FMUL.FTZ R124, R134.reuse, R124 ;  /* 0x0000007c867c7220 */ /* 0x040fe20000410000 */
[----:B------:R-:W-:Y:S01]  /*72e0*/  FMUL.FTZ R125, R134, R125 ;  /* 0x0000007d867d7220 */ /* 0x000fe20000410000 */
[C---:B------:R-:W-:Y:S01]  /*72f0*/  FMUL.FTZ R126, R3.reuse, R126 ;  /* 0x0000007e037e7220 */ /* 0x040fe20000410000 */
[C---:B------:R-:W-:Y:S02]  /*7300*/  HMMA.16816.F32.BF16 R8, R144.reuse, R172, R8 ;  /* 0x000000ac9008723c */ /* 0x040fe40000041808 */
[----:B------:R3:W4:Y:S02]  /*7310*/  MUFU.EX2 R204, R21 ;  /* 0x0000001500cc7308 */ /* 0x0007240000000800 */
[C---:B------:R-:W-:Y:S01]  /*7320*/  FMUL.FTZ R127, R3.reuse, R127 ;  /* 0x0000007f037f7220 */ /* 0x040fe20000410000 */
[----:B------:R-:W-:Y:S01]  /*7330*/  FMUL.FTZ R128, R2, R128 ;  /* 0x0000008002807220 */ /* 0x000fe20000410000 */
[-C--:B------:R-:W-:Y:S06]  /*7340*/  HMMA.16816.F32.BF16 R12, R144, R174.reuse, R12 ;  /* 0x000000ae900c723c */ /* 0x080fec000004180c */
[----:B------:R5:W-:Y:S01]  /*7350*/  MUFU.EX2 R200, R32 ;  /* 0x0000002000c87308 */ /* 0x000be20000000800 */
[C---:B-1----:R-:W-:Y:S01]  /*7360*/  FMUL.FTZ R20, R134.reuse, R156 ;  /* 0x0000009c86147220 */ /* 0x042fe20000410000 */
[C---:B------:R-:W-:Y:S01]  /*7370*/  HMMA.16816.F32.BF16 R16, R140.reuse, R174, R16 ;  /* 0x000000ae8c10723c */ /* 0x040fe20000041810 */
[----:B------:R-:W1:Y:S07]  /*7380*/  LDSM.16.MT88.4 R172, [R217+0xb000] ;  /* 0x00b00000d9ac783b */ /* 0x000e6e0000004200 */
[----:B------:R4:W-:Y:S01]  /*7390*/  MUFU.EX2 R198, R34 ;  /* 0x0000002200c67308 */ /* 0x0009e20000000800 */
[-C--:B------:R-:W-:Y:S03]  /*73a0*/  HMMA.16816.F32.BF16 R36, R140, R176.reuse, R36 ;  /* 0x000000b08c24723c */ /* 0x080fe60000041824 */
[C---:B---3--:R-:W-:Y:S03]  /*73b0*/  FMUL.FTZ R21, R134.reuse, R157 ;  /* 0x0000009d86157220 */ /* 0x048fe60000410000 */
[C---:B------:R-:W-:Y:S03]  /*73c0*/  HMMA.16816.F32.BF16 R40, R144.reuse, R176, R40 ;  /* 0x000000b09028723c */ /* 0x040fe60000041828 */
[----:B------:R3:W-:Y:S02]  /*73d0*/  MUFU.EX2 R197, R24 ;  /* 0x0000001800c57308 */ /* 0x0007e40000000800 */
[----:B-----5:R-:W-:Y:S01]  /*73e0*/  FMUL.FTZ R32, R134, R160 ;  /* 0x000000a086207220 */ /* 0x020fe20000410000 */
[-C--:B------:R-:W-:Y:S07]  /*73f0*/  HMMA.16816.F32.BF16 R44, R144, R178.reuse, R44 ;  /* 0x000000b2902c723c */ /* 0x080fee000004182c */
[----:B------:R5:W1:Y:S01]  /*7400*/  MUFU.EX2 R195, R25 ;  /* 0x0000001900c37308 */ /* 0x000a620000000800 */
[----:B----4-:R-:W-:Y:S01]  /*7410*/  FMUL.FTZ R34, R3, R162 ;  /* 0x000000a203227220 */ /* 0x010fe20000410000 */
[C---:B------:R-:W-:Y:S01]  /*7420*/  HMMA.16816.F32.BF16 R48, R140.reuse, R178, R48 ;  /* 0x000000b28c30723c */ /* 0x040fe20000041830 */
[----:B------:R-:W-:Y:S07]  /*7430*/  LDSM.16.MT88.4 R176, [R217+0xb800] ;  /* 0x00b80000d9b0783b */ /* 0x000fee0000004200 */
[----:B------:R4:W-:Y:S01]  /*7440*/  MUFU.EX2 R194, R26 ;  /* 0x0000001a00c27308 */ /* 0x0009e20000000800 */
[-C--:B--2---:R-:W-:Y:S03]  /*7450*/  HMMA.16816.F32.BF16 R52, R140, R148.reuse, R52 ;  /* 0x000000948c34723c */ /* 0x084fe60000041834 */
[C---:B---3--:R-:W-:Y:S03]  /*7460*/  FMUL.FTZ R24, R2.reuse, R164 ;  /* 0x000000a402187220 */ /* 0x048fe60000410000 */
[C---:B------:R-:W-:Y:S03]  /*7470*/  HMMA.16816.F32.BF16 R56, R144.reuse, R148, R56 ;  /* 0x000000949038723c */ /* 0x040fe60000041838 */
[----:B------:R-:W-:Y:S02]  /*7480*/  MUFU.EX2 R201, R138 ;  /* 0x0000008a00c97308 */ /* 0x000fe40000000800 */
[----:B-----5:R-:W-:Y:S01]  /*7490*/  FMUL.FTZ R25, R2, R165 ;  /* 0x000000a502197220 */ /* 0x020fe20000410000 */
[-C--:B------:R-:W-:Y:S07]  /*74a0*/  HMMA.16816.F32.BF16 R60, R144, R150.reuse, R60 ;  /* 0x00000096903c723c */ /* 0x080fee000004183c */
[----:B------:R2:W-:Y:S01]  /*74b0*/  MUFU.EX2 R196, R28 ;  /* 0x0000001c00c47308 */ /* 0x0005e20000000800 */
[----:B----4-:R-:W-:Y:S01]  /*74c0*/  FMUL.FTZ R26, R0, R166 ;  /* 0x000000a6001a7220 */ /* 0x010fe20000410000 */
[C---:B------:R-:W-:Y:S01]  /*74d0*/  HMMA.16816.F32.BF16 R64, R140.reuse, R150, R64 ;  /* 0x000000968c40723c */ /* 0x040fe20000041840 */
[----:B------:R-:W3:Y:S03]  /*74e0*/  LDSM.16.MT88.4 R148, [R219+0xb000] ;  /* 0x00b00000db94783b */ /* 0x000ee60000004200 */
[----:B------:R-:W-:Y:S02]  /*74f0*/  FMUL.FTZ R129, R2, R129 ;  /* 0x0000008102817220 */ /* 0x000fe40000410000 */
[-C--:B------:R-:W-:Y:S05]  /*7500*/  HMMA.16816.F32.BF16 R68, R140, R152.reuse, R68 ;  /* 0x000000988c44723c */ /* 0x080fea0000041844 */
[C---:B------:R-:W-:Y:S01]  /*7510*/  FMUL.FTZ R130, R0.reuse, R130 ;  /* 0x0000008200827220 */ /* 0x040fe20000410000 */
[C---:B------:R-:W-:Y:S05]  /*7520*/  HMMA.16816.F32.BF16 R72, R144.reuse, R152, R72 ;  /* 0x000000989048723c */ /* 0x040fea0000041848 */
[--C-:B--2---:R-:W-:Y:S01]  /*7530*/  FFMA.FTZ R28, R27, UR4, -R181.reuse ;  /* 0x000000041b1c7c23 */ /* 0x104fe200080108b5 */
[-C--:B------:R-:W-:Y:S03]  /*7540*/  HMMA.16816.F32.BF16 R76, R144, R154.reuse, R76 ;  /* 0x0000009a904c723c */ /* 0x080fe6000004184c */
[----:B------:R2:W-:Y:S02]  /*7550*/  MUFU.EX2 R193, R28 ;  /* 0x0000001c00c17308 */ /* 0x0005e40000000800 */
[C---:B------:R-:W-:Y:S01]  /*7560*/  FMUL.FTZ R27, R0.reuse, R167 ;  /* 0x000000a7001b7220 */ /* 0x040fe20000410000 */
[C---:B------:R-:W-:Y:S01]  /*7570*/  HMMA.16816.F32.BF16 R80, R140.reuse, R154, R80 ;  /* 0x0000009a8c50723c */ /* 0x040fe20000041850 */
[----:B------:R-:W4:Y:S04]  /*7580*/  LDSM.16.MT88.4 R152, [R222+0xb000] ;  /* 0x00b00000de98783b */ /* 0x000f280000004200 */
[----:B------:R-:W-:Y:S01]  /*7590*/  FFMA.FTZ R181, R31, UR4, -R181 ;  /* 0x000000041fb57c23 */ /* 0x000fe200080108b5 */
[-C--:B-1----:R-:W-:Y:S03]  /*75a0*/  HMMA.16816.F32.BF16 R84, R140, R172.reuse, R84 ;  /* 0x000000ac8c54723c */ /* 0x082fe60000041854 */
[----:B------:R-:W-:Y:S01]  /*75b0*/  LDSM.16.MT88.4 R164, [R221+0xa800] ;  /* 0x00a80000dda4783b */ /* 0x000fe20000004200 */
[----:B------:R1:W-:Y:S01]  /*75c0*/  MUFU.EX2 R138, R181 ;  /* 0x000000b5008a7308 */ /* 0x0003e20000000800 */
[----:B------:R-:W-:Y:S01]  /*75d0*/  FMUL.FTZ R131, R0, R131 ;  /* 0x0000008300837220 */ /* 0x000fe20000410000 */
[C---:B------:R-:W-:Y:S05]  /*75e0*/  HMMA.16816.F32.BF16 R88, R144.reuse, R172, R88 ;  /* 0x000000ac9058723c */ /* 0x040fea0000041858 */
[----:B--2---:R-:W-:Y:S01]  /*75f0*/  FMUL.FTZ R28, R134, R168 ;  /* 0x000000a8861c7220 */ /* 0x004fe20000410000 */
[-C--:B------:R-:W-:Y:S05]  /*7600*/  HMMA.16816.F32.BF16 R92, R144, R174.reuse, R92 ;  /* 0x000000ae905c723c */ /* 0x080fea000004185c */
[--C-:B------:R-:W-:Y:S01]  /*7610*/  FFMA.FTZ R172, R22, UR4, -R139.reuse ;  /* 0x0000000416ac7c23 */ /* 0x100fe2000801088b */
[C---:B------:R-:W-:Y:S01]  /*7620*/  HMMA.16816.F32.BF16 R96, R140.reuse, R174, R96 ;  /* 0x000000ae8c60723c */ /* 0x040fe20000041860 */
[----:B-1----:R-:W-:Y:S02]  /*7630*/  LDSM.16.MT88.4 R180, [R219+0xb800] ;  /* 0x00b80000dbb4783b */ /* 0x002fe40000004200 */
[----:B------:R1:W-:Y:S02]  /*7640*/  MUFU.EX2 R203, R172 ;  /* 0x000000ac00cb7308 */ /* 0x0003e40000000800 */
[--C-:B------:R-:W-:Y:S01]  /*7650*/  FFMA.FTZ R173, R23, UR4, -R139.reuse ;  /* 0x0000000417ad7c23 */ /* 0x100fe2000801088b */
[C---:B------:R-:W-:Y:S01]  /*7660*/  FMUL.FTZ R22, R3.reuse, R158 ;  /* 0x0000009e03167220 */ /* 0x040fe20000410000 */
[----:B------:R-:W-:Y:S01]  /*7670*/  FMUL.FTZ R23, R3, R159 ;  /* 0x0000009f03177220 */ /* 0x000fe20000410000 */
[----:B------:R-:W-:Y:S01]  /*7680*/  FFMA.FTZ R139, R35, UR4, -R139 ;  /* 0x00000004238b7c23 */ /* 0x000fe2000801088b */
[----:B------:R-:W-:Y:S02]  /*7690*/  LDSM.16.MT88.4 R156, [R219+0xa800] ;  /* 0x00a80000db9c783b */ /* 0x000fe40000004200 */
[C---:B------:R-:W-:Y:S01]  /*76a0*/  FMUL.FTZ R35, R3.reuse, R163 ;  /* 0x000000a303237220 */ /* 0x040fe20000410000 */
[----:B------:R-:W-:Y:S02]  /*76b0*/  FMUL.FTZ R29, R134, R169 ;  /* 0x000000a9861d7220 */ /* 0x000fe40000410000 */
[-C--:B---3--:R-:W-:Y:S01]  /*76c0*/  HMMA.16816.F32.BF16 R20, R140, R148.reuse, R20 ;  /* 0x000000948c14723c */ /* 0x088fe20000041814 */
[----:B------:R-:W2:Y:S02]  /*76d0*/  MUFU.EX2 R199, R139 ;  /* 0x0000008b00c77308 */ /* 0x000ea40000000800 */
[----:B------:R-:W-:Y:S01]  /*76e0*/  F2FP.BF16.F32.PACK_AB R168, R204, R205 ;  /* 0x000000cdcca8723e */ /* 0x000fe200000010ff */
[----:B------:R-:W-:Y:S01]  /*76f0*/  FMUL.FTZ R31, R3, R171 ;  /* 0x000000ab031f7220 */ /* 0x000fe20000410000 */
[----:B------:R-:W-:Y:S01]  /*7700*/  LDSM.16.MT88.4 R160, [R222+0xa800] ;  /* 0x00a80000dea0783b */ /* 0x000fe20000004200 */
[C---:B------:R-:W-:Y:S05]  /*7710*/  HMMA.16816.F32.BF16 R100, R144.reuse, R148, R100 ;  /* 0x000000949064723c */ /* 0x040fea0000041864 */
[----:B------:R3:W-:Y:S01]  /*7720*/  MUFU.EX2 R139, R30 ;  /* 0x0000001e008b7308 */ /* 0x0007e20000000800 */
[----:B-1----:R-:W-:Y:S01]  /*7730*/  F2FP.BF16.F32.PACK_AB R172, R195, R197 ;  /* 0x000000c5c3ac723e */ /* 0x002fe200000010ff */
[-C--:B------:R-:W-:Y:S08]  /*7740*/  HMMA.16816.F32.BF16 R104, R144, R150.reuse, R104 ;  /* 0x000000969068723c */ /* 0x080ff00000041868 */
[----:B------:R-:W1:Y:S01]  /*7750*/  MUFU.EX2 R202, R173 ;  /* 0x000000ad00ca7308 */ /* 0x000e620000000800 */
[C---:B------:R-:W-:Y:S01]  /*7760*/  HMMA.16816.F32.BF16 R108, R140.reuse, R150, R108 ;  /* 0x000000968c6c723c */ /* 0x040fe2000004186c */
[----:B------:R-:W5:Y:S03]  /*7770*/  LDSM.16.MT88.4 R148, [R221+0xb000] ;  /* 0x00b00000dd94783b */ /* 0x000f660000004200 */
[----:B--2---:R-:W-:Y:S02]  /*7780*/  F2FP.BF16.F32.PACK_AB R171, R199, R198 ;  /* 0x000000c6c7ab723e */ /* 0x004fe400000010ff */
[-C--:B----4-:R-:W-:Y:S05]  /*7790*/  HMMA.16816.F32.BF16 R32, R140, R152.reuse, R32 ;  /* 0x000000988c20723c */ /* 0x090fea0000041820 */
[----:B---3--:R-:W-:Y:S01]  /*77a0*/  FMUL.FTZ R30, R3, R170 ;  /* 0x000000aa031e7220 */ /* 0x008fe20000410000 */
[C---:B------:R-:W-:Y:S05]  /*77b0*/  HMMA.16816.F32.BF16 R112, R144.reuse, R152, R112 ;  /* 0x000000989070723c */ /* 0x040fea0000041870 */
[----:B-1----:R-:W-:Y:S01]  /*77c0*/  F2FP.BF16.F32.PACK_AB R169, R202, R203 ;  /* 0x000000cbcaa9723e */ /* 0x002fe200000010ff */
[-C--:B------:R-:W-:Y:S05]  /*77d0*/  HMMA.16816.F32.BF16 R116, R144, R154.reuse, R116 ;  /* 0x0000009a9074723c */ /* 0x080fea0000041874 */
[----:B------:R-:W-:Y:S01]  /*77e0*/  F2FP.BF16.F32.PACK_AB R170, R201, R200 ;  /* 0x000000c8c9aa723e */ /* 0x000fe200000010ff */
[C---:B------:R-:W-:Y:S01]  /*77f0*/  HMMA.16816.F32.BF16 R120, R140.reuse, R154, R120 ;  /* 0x0000009a8c78723c */ /* 0x040fe20000041878 */
[----:B------:R-:W1:Y:S04]  /*7800*/  LDSM.16.MT88.4 R152, [R217+0xa800] ;  /* 0x00a80000d998783b */ /* 0x000e680000004200 */
[----:B------:R-:W-:Y:S01]  /*7810*/  F2FP.BF16.F32.PACK_AB R174, R192, R196 ;  /* 0x000000c4c0ae723e */ /* 0x000fe200000010ff */
[----:B------:R-:W-:Y:S01]  /*7820*/  FFMA.FTZ R134, R134, R244, R238 ;  /* 0x000000f486867223 */ /* 0x000fe200000100ee */
[----:B------:R-:W-:Y:S01]  /*7830*/  F2FP.BF16.F32.PACK_AB R173, R193, R194 ;  /* 0x000000c2c1ad723e */ /* 0x000fe200000010ff */
[----:B------:R-:W-:Y:S03]  /*7840*/  FFMA.FTZ R3, R3, R243, R215 ;  /* 0x000000f303037223 */ /* 0x000fe600000100d7 */
[----:B------:R-:W-:Y:S01]  /*7850*/  F2FP.BF16.F32.PACK_AB R175, R138, R139 ;  /* 0x0000008b8aaf723e */ /* 0x000fe200000010ff */
[----:B------:R-:W-:Y:S01]  /*7860*/  FFMA.FTZ R2, R2, R242, R210 ;  /* 0x000000f202027223 */ /* 0x000fe200000100d2 */
[----:B------:R-:W-:Y:S01]  /*7870*/  FFMA.FTZ R0, R0, R241, R206 ;  /* 0x000000f100007223 */ /* 0x000fe200000100ce */
[----:B------:R-:W-:Y:S01]  /*7880*/  FADD.FTZ R134, R240, R134 ;  /* 0x00000086f0867221 */ /* 0x000fe20000010000 */
[----:B------:R-:W-:Y:S01]  /*7890*/  FADD.FTZ R3, R236, R3 ;  /* 0x00000003ec037221 */ /* 0x000fe20000010000 */
[-C--:B-----5:R-:W-:Y:S03]  /*78a0*/  HMMA.16816.F32.BF16 R124, R140, R148.reuse, R124 ;  /* 0x000000948c7c723c */ /* 0x0a0fe6000004187c */
[----:B------:R-:W-:Y:S03]  /*78b0*/  FADD.FTZ R0, R207, R0 ;  /* 0x00000000cf007221 */ /* 0x000fe60000010000 */
[C---:B------:R-:W-:Y:S05]  /*78c0*/  HMMA.16816.F32.BF16 R24, R144.reuse, R148, R24 ;  /* 0x000000949018723c */ /* 0x040fea0000041818 */
[----:B------:R-:W-:Y:S01]  /*78d0*/  FADD.FTZ R0, R208, R0 ;  /* 0x00000000d0007221 */ /* 0x000fe20000010000 */
[-C--:B------:R-:W-:Y:S06]  /*78e0*/  HMMA.16816.F32.BF16 R128, R144, R150.reuse, R128 ;  /* 0x000000969080723c */ /* 0x080fec0000041880 */
[----:B------:R-:W-:Y:S06]  /*78f0*/  HMMA.16816.F32.BF16 R28, R140, R150, R28 ;  /* 0x000000968c1c723c */ /* 0x000fec000004181c */
[-C--:B-1----:R-:W-:Y:S06]  /*7900*/  HMMA.16816.F32.BF16 R144, R168, R152.reuse, R4 ;  /* 0x00000098a890723c */ /* 0x082fec0000041804 */
        /* <DEDUP_REMOVED lines=41> */
[----:B------:R-:W-:Y:S01]  /*7ba0*/  IADD3 R0, R232, -0x1, RZ ;  /* 0xffffffffe8007810 */ /* 0x000fe20007ffe0ff */
        /* <DEDUP_REMOVED lines=18> */
[----:B------:R-:W-:Y:S01]  /*7cd0*/  HMMA.16816.F32.BF16 R168, R168, R190, R28 ;  /* 0x000000bea8a8723c */ /* 0x000fe2000004181c */
[----:B------:R-:W-:Y:S11]  /*7ce0*/  @!UPT UIADD3 URZ, URZ, URZ, URZ ;  /* 0x0000003f3f3ff290 */ /* 0x000ff6000fffe03f */
[----:B------:R-:W-:Y:S01]  /*7cf0*/  @!UPT UIADD3 URZ, URZ, URZ, URZ ;  /* 0x0000003f3f3ff290 */ /* 0x000fe2000fffe03f */
[----:B------:R-:W-:Y:S11]  /*7d00*/  @P4 BRA `(.L_x_1215) ;  /* 0xffffffd400b84947 */ /* 0x000ff6000383ffff */
.L_x_1214:
[----:B------:R-:W2:Y:S01]  /*7d10*/  LDL R11, [R1+0x20] ;  /* 0x00002000010b7983 */ /* 0x000ea20000100800 */
[----:B------:R-:W1:Y:S01]  /*7d20*/  S2UR UR4, SR_CgaCtaId ;  /* 0x00000000000479c3 */ /* 0x000e620000008800 */
[----:B------:R-:W-:Y:S02]  /*7d30*/  UMOV UR5, 0x400 ;  /* 0x0000040000057882 */ /* 0x000fe40000000000 */
[----:B------:R-:W3:Y:S04]  /*7d40*/  SHFL.BFLY PT, R0, R244, 0x2, 0x1f ;  /* 0x0c401f00f4007f89 */ /* 0x000ee800000e0000 */
[----:B------:R-:W4:Y:S04]  /*7d50*/  SHFL.BFLY PT, R4, R241, 0x2, 0x1f ;  /* 0x0c401f00f1047f89 */ /* 0x000f2800000e0000 */
[----:B------:R-:W5:Y:S04]  /*7d60*/  SHFL.BFLY PT, R2, R243, 0x2, 0x1f ;  /* 0x0c401f00f3027f89 */ /* 0x000f6800000e0000 */
[----:B------:R-:W5:Y:S01]  /*7d70*/  SHFL.BFLY PT, R3, R242, 0x2, 0x1f ;  /* 0x0c401f00f2037f89 */ /* 0x000f6200000e0000 */
[----:B------:R-:W5:Y:S01]  /*7d80*/  S2R R179, SR_TID.X ;  /* 0x0000000000b37919 */ /* 0x000f620000002100 */
[----:B------:R-:W5:Y:S01]  /*7d90*/  S2R R181, SR_TID.X ;  /* 0x0000000000b57919 */ /* 0x000f620000002100 */
[----:B-1----:R-:W-:Y:S01]  /*7da0*/  ULEA UR4, UR4, UR5, 0x18 ;  /* 0x0000000504047291 */ /* 0x002fe2000f8ec03f */
[----:B---3--:R-:W-:Y:S01]  /*7db0*/  FADD.FTZ R244, R0, R244 ;  /* 0x000000f400f47221 */ /* 0x008fe20000010000 */
[----:B----4-:R-:W-:-:S04]  /*7dc0*/  FADD.FTZ R241, R4, R241 ;  /* 0x000000f104f17221 */ /* 0x010fc80000010000 */
[----:B------:R-:W1:Y:S01]  /*7dd0*/  SHFL.BFLY PT, R5, R244, 0x1, 0x1f ;  /* 0x0c201f00f4057f89 */ /* 0x000e6200000e0000 */
[----:B-----5:R-:W-:-:S03]  /*7de0*/  FADD.FTZ R243, R2, R243 ;  /* 0x000000f302f37221 */ /* 0x020fc60000010000 */
[----:B------:R-:W3:Y:S01]  /*7df0*/  SHFL.BFLY PT, R0, R241, 0x1, 0x1f ;  /* 0x0c201f00f1007f89 */ /* 0x000ee200000e0000 */
[----:B------:R-:W-:-:S03]  /*7e00*/  FADD.FTZ R242, R3, R242 ;  /* 0x000000f203f27221 */ /* 0x000fc60000010000 */
[----:B------:R-:W4:Y:S04]  /*7e10*/  SHFL.BFLY PT, R3, R243, 0x1, 0x1f ;  /* 0x0c201f00f3037f89 */ /* 0x000f2800000e0000 */
[----:B------:R-:W5:Y:S01]  /*7e20*/  SHFL.BFLY PT, R2, R242, 0x1, 0x1f ;  /* 0x0c201f00f2027f89 */ /* 0x000f6200000e0000 */
[----:B------:R-:W-:-:S04]  /*7e30*/  SHF.R.S32.HI R4, RZ, 0x1f, R179 ;  /* 0x0000001fff047819 */ /* 0x000fc800000114b3 */
[-C--:B------:R-:W-:Y:S01]  /*7e40*/  LEA.HI R6, R4, R179.reuse, RZ, 0x2 ;  /* 0x000000b304067211 */ /* 0x080fe200078f10ff */
[----:B-1----:R-:W-:Y:S01]  /*7e50*/  FADD.FTZ R244, R244, R5 ;  /* 0x00000005f4f47221 */ /* 0x002fe20000010000 */
[----:B------:R-:W-:Y:S02]  /*7e60*/  LEA.HI R4, R4, R179, RZ, 0x5 ;  /* 0x000000b304047211 */ /* 0x000fe400078f28ff */
[----:B------:R-:W-:Y:S01]  /*7e70*/  SHF.R.S32.HI R180, RZ, 0x1f, R181 ;  /* 0x0000001fffb47819 */ /* 0x000fe200000114b5 */
[----:B---3--:R-:W-:Y:S01]  /*7e80*/  FADD.FTZ R134, R241, R0 ;  /* 0x00000000f1867221 */ /* 0x008fe20000010000 */
[----:B------:R-:W-:Y:S02]  /*7e90*/  FSETP.NE.FTZ.AND P4, PT, R244, RZ, PT ;  /* 0x000000fff400720b */ /* 0x000fe40003f95000 */
[----:B------:R-:W-:Y:S01]  /*7ea0*/  MOV R0, 0x3f800000 ;  /* 0x3f80000000007802 */ /* 0x000fe20000000f00 */
[----:B----4-:R-:W-:Y:S01]  /*7eb0*/  FADD.FTZ R243, R243, R3 ;  /* 0x00000003f3f37221 */ /* 0x010fe20000010000 */
[----:B------:R-:W-:-:S02]  /*7ec0*/  SHF.R.S32.HI R3, RZ, 0x1f, R6 ;  /* 0x0000001fff037819 */ /* 0x000fc40000011406 */
[----:B------:R-:W-:Y:S01]  /*7ed0*/  LOP3.LUT R7, R4, 0xffffffe0, RZ, 0xc0, !PT ;  /* 0xffffffe004077812 */ /* 0x000fe200078ec0ff */
[----:B-----5:R-:W-:Y:S01]  /*7ee0*/  FADD.FTZ R133, R242, R2 ;  /* 0x00000002f2857221 */ /* 0x020fe20000010000 */
[----:B------:R-:W-:Y:S02]  /*7ef0*/  SHF.R.S32.HI R2, RZ, 0x2, R6 ;  /* 0x00000002ff027819 */ /* 0x000fe40000011406 */
[----:B------:R-:W-:-:S03]  /*7f00*/  LOP3.LUT R6, R6, 0x3ffffffc, RZ, 0xc0, !PT ;  /* 0x3ffffffc06067812 */ /* 0x000fc600078ec0ff */
[----:B------:R-:W1:Y:S01]  /*7f10*/  @P4 MUFU.RCP R0, R244 ;  /* 0x000000f400004308 */ /* 0x000e620000001000 */
[----:B------:R-:W-:Y:S02]  /*7f20*/  LEA.HI R180, R180, R181, RZ, 0x3 ;  /* 0x000000b5b4b47211 */ /* 0x000fe400078f18ff */
[----:B------:R-:W-:Y:S02]  /*7f30*/  LEA.HI R5, R3, R2, RZ, 0x3 ;  /* 0x0000000203057211 */ /* 0x000fe400078f18ff */
[-C--:B------:R-:W-:Y:S02]  /*7f40*/  IADD3 R8, -R6, R179.reuse, RZ ;  /* 0x000000b306087210 */ /* 0x080fe40007ffe1ff */
[----:B------:R-:W-:Y:S02]  /*7f50*/  FSETP.NE.FTZ.AND P3, PT, R243, RZ, PT ;  /* 0x000000fff300720b */ /* 0x000fe40003f75000 */
[----:B------:R-:W-:Y:S02]  /*7f60*/  IADD3 R179, -R7, R179, RZ ;  /* 0x000000b307b37210 */ /* 0x000fe40007ffe1ff */
[----:B------:R-:W-:-:S02]  /*7f70*/  LOP3.LUT R3, R180, 0xfffffff8, RZ, 0xc0, !PT ;  /* 0xfffffff8b4037812 */ /* 0x000fc400078ec0ff */
[----:B------:R-:W-:Y:S02]  /*7f80*/  LOP3.LUT R5, R5, 0xfffffff8, RZ, 0xc0, !PT ;  /* 0xfffffff805057812 */ /* 0x000fe400078ec0ff */
[----:B------:R-:W-:Y:S02]  /*7f90*/  IADD3 R181, -R3, R181, RZ ;  /* 0x000000b503b57210 */ /* 0x000fe40007ffe1ff */
[----:B------:R-:W-:Y:S01]  /*7fa0*/  MOV R3, 0x3f800000 ;  /* 0x3f80000000037802 */ /* 0x000fe20000000f00 */
[----:B-1----:R-:W-:Y:S01]  /*7fb0*/  FMUL.FTZ R174, R0, R81 ;  /* 0x0000005100ae7220 */ /* 0x002fe20000410000 */
[----:B------:R-:W-:Y:S01]  /*7fc0*/  IADD3 R2, R2, -R5, RZ ;  /* 0x8000000502027210 */ /* 0x000fe20007ffe0ff */
[C---:B------:R-:W-:Y:S01]  /*7fd0*/  FMUL.FTZ R144, R0.reuse, R144 ;  /* 0x0000009000907220 */ /* 0x040fe20000410000 */
[----:B------:R-:W-:Y:S01]  /*7fe0*/  SHF.R.S32.HI R81, RZ, 0x5, R4 ;  /* 0x00000005ff517819 */ /* 0x000fe20000011404 */
[----:B------:R-:W-:Y:S01]  /*7ff0*/  FMUL.FTZ R145, R0, R145 ;  /* 0x0000009100917220 */ /* 0x000fe20000410000 */
[----:B------:R-:W-:Y:S01]  /*8000*/  SHF.L.U32 R20, R2, 0x6, RZ ;  /* 0x0000000602147819 */ /* 0x000fe200000006ff */
[----:B------:R-:W1:Y:S01]  /*8010*/  @P3 MUFU.RCP R3, R243 ;  /* 0x000000f300033308 */ /* 0x000e620000001000 */
[C---:B------:R-:W-:Y:S01]  /*8020*/  FMUL.FTZ R152, R0.reuse, R152 ;  /* 0x0000009800987220 */ /* 0x040fe20000410000 */
[----:B------:R-:W-:Y:S01]  /*8030*/  FMUL.FTZ R153, R0, R153 ;  /* 0x0000009900997220 */ /* 0x000fe20000410000 */
        /* <DEDUP_REMOVED lines=30> */
[----:B------:R-:W-:Y:S01]  /*8220*/  LEA.HI R20, R20, R20, RZ, 0x1d ;  /* 0x0000001414147211 */ /* 0x000fe200078fe8ff */
[C---:B------:R-:W-:Y:S01]  /*8230*/  FMUL.FTZ R147, R3.reuse, R147 ;  /* 0x0000009303937220 */ /* 0x040fe20000410000 */
        /* <DEDUP_REMOVED lines=24> */
.L_x_1218:
        /* <DEDUP_REMOVED lines=23> */
.L_x_1219:
[----:B------:R-:W2:Y:S01]  /*8530*/  LDL R182, [R1+0xc] ;  /* 0x00000c0001b67983 */ /* 0x000ea20000100800 */
[----:B------:R-:W-:Y:S01]  /*8540*/  ISETP.NE.AND P0, PT, RZ, UR4, PT ;  /* 0x00000004ff007c0c */ /* 0x000fe2000bf05270 */
[C---:B------:R-:W-:Y:S01]  /*8550*/  FMUL.FTZ R70, R3.reuse, R70 ;  /* 0x0000004603467220 */ /* 0x040fe20000410000 */
        /* <DEDUP_REMOVED lines=118> */
[----:B------:R-:W-:Y:S01]  /*8cc0*/  F2FP.BF16.F32.PACK_AB R21, R32, R52 ;  /* 0x000000342015723e */ /* 0x000fe200000010ff */
[----:B------:R4:W-:Y:S01]  /*8cd0*/  STS [R19+0x2400], R11 ;  /* 0x0024000b13007388 */ /* 0x0009e20000000800 */
[----:B------:R-:W-:-:S02]  /*8ce0*/  F2FP.BF16.F32.PACK_AB R18, R18, R16 ;  /* 0x000000101212723e */ /* 0x000fc400000010ff */
[----:B------:R-:W-:Y:S02]  /*8cf0*/  F2FP.BF16.F32.PACK_AB R16, R138, R139 ;  /* 0x0000008b8a10723e */ /* 0x000fe400000010ff */
[----:B------:R-:W-:Y:S02]  /*8d00*/  F2FP.BF16.F32.PACK_AB R15, R67, R27 ;  /* 0x0000001b430f723e */ /* 0x000fe400000010ff */
[-C--:B-----5:R-:W-:Y:S02]  /*8d10*/  IADD3 R5, R80, R19.reuse, RZ ;  /* 0x0000001350057210 */ /* 0x0a0fe40007ffe0ff */
[----:B-1----:R-:W-:Y:S02]  /*8d20*/  IADD3 R0, R20, R84, RZ ;  /* 0x0000005414007210 */ /* 0x002fe40007ffe0ff */
[----:B------:R-:W-:Y:S02]  /*8d30*/  F2FP.BF16.F32.PACK_AB R17, R17, R56 ;  /* 0x000000381111723e */ /* 0x000fe400000010ff */
[----:B---3--:R-:W-:Y:S01]  /*8d40*/  IADD3 R13, R84, R19, RZ ;  /* 0x00000013540d7210 */ /* 0x008fe20007ffe0ff */
[----:B------:R1:W-:Y:S01]  /*8d50*/  STS [R0], R10 ;  /* 0x0000000a00007388 */ /* 0x0003e20000000800 */
[----:B------:R-:W-:-:S02]  /*8d60*/  F2FP.BF16.F32.PACK_AB R24, R59, R24 ;  /* 0x000000183b18723e */ /* 0x000fc400000010ff */
[----:B----4-:R-:W-:Y:S01]  /*8d70*/  IADD3 R3, R20, R80, RZ ;  /* 0x0000005014037210 */ /* 0x010fe20007ffe0ff */
[----:B------:R-:W-:Y:S01]  /*8d80*/  STS [R0+0x400], R9 ;  /* 0x0004000900007388 */ /* 0x000fe20000000800 */
[----:B------:R-:W-:Y:S02]  /*8d90*/  F2FP.BF16.F32.PACK_AB R42, R61, R60 ;  /* 0x0000003c3d2a723e */ /* 0x000fe400000010ff */
[----:B------:R-:W-:Y:S01]  /*8da0*/  F2FP.BF16.F32.PACK_AB R41, R63, R41 ;  /* 0x000000293f29723e */ /* 0x000fe200000010ff */
[----:B------:R3:W-:Y:S01]  /*8db0*/  STS [R13], R7 ;  /* 0x000000070d007388 */ /* 0x0007e20000000800 */
[----:B------:R-:W-:Y:S02]  /*8dc0*/  F2FP.BF16.F32.PACK_AB R40, R172, R173 ;  /* 0x000000adac28723e */ /* 0x000fe400000010ff */
[----:B------:R-:W-:Y:S01]  /*8dd0*/  F2FP.BF16.F32.PACK_AB R39, R39, R70 ;  /* 0x000000462727723e */ /* 0x000fe200000010ff */
[----:B------:R4:W-:Y:S01]  /*8de0*/  STS [R13+0x400], R6 ;  /* 0x000400060d007388 */ /* 0x0009e20000000800 */
[----:B------:R-:W-:Y:S01]  /*8df0*/  IADD3 R2, R0, R80, RZ ;  /* 0x0000005000027210 */ /* 0x000fe20007ffe0ff */
[----:B------:R-:W5:Y:S01]  /*8e00*/  @P3 LDC R11, c[0x0][0x2e8] ;  /* 0x0000ba00ff0b3b82 */ /* 0x000f620000000800 */
[----:B------:R-:W-:Y:S01]  /*8e10*/  F2FP.BF16.F32.PACK_AB R36, R174, R175 ;  /* 0x000000afae24723e */ /* 0x000fe200000010ff */
[----:B------:R-:W-:Y:S01]  /*8e20*/  STS [R0+0x2000], R8 ;  /* 0x0020000800007388 */ /* 0x000fe20000000800 */
[----:B------:R-:W-:-:S02]  /*8e30*/  F2FP.BF16.F32.PACK_AB R35, R35, R82 ;  /* 0x000000522323723e */ /* 0x000fc400000010ff */
[----:B------:R-:W-:Y:S01]  /*8e40*/  IADD3 R4, R13, R80, RZ ;  /* 0x000000500d047210 */ /* 0x000fe20007ffe0ff */
[----:B------:R4:W-:Y:S01]  /*8e50*/  STS [R0+0x2400], R14 ;  /* 0x0024000e00007388 */ /* 0x0009e20000000800 */
        /* <DEDUP_REMOVED lines=20> */
[----:B------:R1:W-:Y:S01]  /*8fa0*/  STS [R5+0x400], R15 ;  /* 0x0004000f05007388 */ /* 0x0003e20000000800 */
[----:B------:R-:W-:Y:S01]  /*8fb0*/  F2FP.BF16.F32.PACK_AB R56, R157, R156 ;  /* 0x0000009c9d38723e */ /* 0x000fe200000010ff */
[----:B------:R-:W-:Y:S01]  /*8fc0*/  @P6 MUFU.LG2 R14, R133 ;  /* 0x00000085000e6308 */ /* 0x000fe20000000c00 */
[----:B------:R-:W-:Y:S01]  /*8fd0*/  F2FP.BF16.F32.PACK_AB R55, R55, R158 ;  /* 0x0000009e3737723e */ /* 0x000fe200000010ff */
[----:B------:R-:W-:Y:S01]  /*8fe0*/  STS [R3+0x2000], R17 ;  /* 0x0020001103007388 */ /* 0x000fe20000000800 */
[----:B------:R-:W-:Y:S01]  /*8ff0*/  F2FP.BF16.F32.PACK_AB R52, R109, R108 ;  /* 0x0000006c6d34723e */ /* 0x000fe200000010ff */
[----:B------:R-:W2:Y:S01]  /*9000*/  @P0 LDC.64 R8, c[0x0][0x2c0] ;  /* 0x0000b000ff080b82 */ /* 0x000ea20000000a00 */
        /* <DEDUP_REMOVED lines=8> */
[----:B------:R-:W-:Y:S01]  /*9090*/  F2FP.BF16.F32.PACK_AB R48, R161, R160 ;  /* 0x000000a0a130723e */ /* 0x000fe200000010ff */
[----:B-----5:R-:W-:Y:S01]  /*90a0*/  IMAD.MOV.U32 R18, RZ, RZ, 0x7f800000 ;  /* 0x7f800000ff127424 */ /* 0x020fe200078e00ff */
        /* <DEDUP_REMOVED lines=16> */
[----:B------:R-:W-:Y:S01]  /*91b0*/  F2FP.BF16.F32.PACK_AB R59, R169, R168 ;  /* 0x000000a8a93b723e */ /* 0x000fe200000010ff */
[----:B------:R-:W5:Y:S01]  /*91c0*/  @P1 LDC R16, c[0x0][0x2e8] ;  /* 0x0000ba00ff101b82 */ /* 0x000f620000000800 */
        /* <DEDUP_REMOVED lines=8> */
[----:B------:R-:W-:Y:S02]  /*9250*/  SHF.R.S32.HI R12, RZ, 0x3, R180 ;  /* 0x00000003ff0c7819 */ /* 0x000fe400000114b4 */
[----:B------:R-:W-:Y:S01]  /*9260*/  MOV R23, 0x7f800000 ;  /* 0x7f80000000177802 */ /* 0x000fe20000000f00 */
[----:B------:R-:W-:Y:S01]  /*9270*/  STS [R20+0x4000], R32 ;  /* 0x0040002014007388 */ /* 0x000fe20000000800 */
[----:B------:R-:W-:-:S02]  /*9280*/  @!P0 MOV R10, 0x1 ;  /* 0x00000001000a8802 */ /* 0x000fc40000000f00 */
[----:B------:R-:W-:Y:S01]  /*9290*/  MOV R22, 0x7f800000 ;  /* 0x7f80000000167802 */ /* 0x000fe20000000f00 */
[----:B------:R-:W-:Y:S01]  /*92a0*/  STS [R20+0x4400], R31 ;  /* 0x0044001f14007388 */ /* 0x000fe20000000800 */
[----:B---3--:R-:W-:-:S03]  /*92b0*/  SHF.L.U32 R24, R181, 0x3, RZ ;  /* 0x00000003b5187819 */ /* 0x008fc600000006ff */
        /* <DEDUP_REMOVED lines=18> */
[----:B---3--:R-:W3:Y:S03]  /*93e0*/  @P4 MUFU.LG2 R0, R244 ;  /* 0x000000f400004308 */ /* 0x008ee60000000c00 */
[----:B------:R-:W-:Y:S04]  /*93f0*/  STS [R3+0x6000], R46 ;  /* 0x0060002e03007388 */ /* 0x000fe80000000800 */
[----:B------:R4:W-:Y:S04]  /*9400*/  STS [R3+0x6400], R45 ;  /* 0x0064002d03007388 */ /* 0x0009e80000000800 */
[----:B------:R-:W-:Y:S04]  /*9410*/  STS [R5+0x6000], R58 ;  /* 0x0060003a05007388 */ /* 0x000fe80000000800 */
[----:B------:R1:W-:Y:S01]  /*9420*/  STS [R5+0x6400], R57 ;  /* 0x0064003905007388 */ /* 0x0003e20000000800 */
[----:B---3--:R-:W-:-:S03]  /*9430*/  @P4 FMUL.FTZ R0, R0, 0.69314718246459960938 ;  /* 0x3f31721800004820 */ /* 0x008fc60000410000 */
[----:B------:R-:W-:Y:S04]  /*9440*/  STS [R2+0x4000], R61 ;  /* 0x0040003d02007388 */ /* 0x000fe80000000800 */
[----:B------:R-:W-:Y:S04]  /*9450*/  STS [R2+0x4400], R60 ;  /* 0x0044003c02007388 */ /* 0x000fe80000000800 */
[----:B------:R-:W-:Y:S04]  /*9460*/  STS [R4+0x4000], R59 ;  /* 0x0040003b04007388 */ /* 0x000fe80000000800 */
[----:B------:R-:W-:Y:S01]  /*9470*/  STS [R4+0x4400], R62 ;  /* 0x0044003e04007388 */ /* 0x000fe20000000800 */
[----:B----4-:R-:W3:Y:S03]  /*9480*/  @P4 LDC R3, c[0x0][0x2e8] ;  /* 0x0000ba00ff034b82 */ /* 0x010ee60000000800 */
[----:B------:R-:W-:Y:S04]  /*9490*/  STS [R2+0x6000], R64 ;  /* 0x0060004002007388 */ /* 0x000fe80000000800 */
[----:B------:R4:W-:Y:S01]  /*94a0*/  STS [R2+0x6400], R63 ;  /* 0x0064003f02007388 */ /* 0x0009e20000000800 */
[----:B-1----:R-:W1:Y:S03]  /*94b0*/  @P3 MUFU.LG2 R5, R243 ;  /* 0x000000f300053308 */ /* 0x002e660000000c00 */
[----:B------:R-:W-:Y:S04]  /*94c0*/  STS [R4+0x6000], R65 ;  /* 0x0060004104007388 */ /* 0x000fe80000000800 */
[----:B------:R5:W-:Y:S01]  /*94d0*/  STS [R4+0x6400], R66 ;  /* 0x0064004204007388 */ /* 0x000be20000000800 */
[----:B------:R-:W-:Y:S01]  /*94e0*/  BAR.SYNC.DEFER_BLOCKING 0x0 ;  /* 0x0000000000007b1d */ /* 0x000fe20000010000 */
[----:B---3--:R-:W-:Y:S01]  /*94f0*/  @P4 FFMA.FTZ R18, R137, R3, R0 ;  /* 0x0000000389124223 */ /* 0x008fe20000010000 */
[----:B------:R-:W-:Y:S01]  /*9500*/  @P0 MOV R0, 0x1 ;  /* 0x0000000100000802 */ /* 0x000fe20000000f00 */
[----:B-1----:R-:W-:-:S03]  /*9510*/  @P3 FMUL.FTZ R3, R5, 0.69314718246459960938 ;  /* 0x3f31721805033820 */ /* 0x002fc60000410000 */
[----:B------:R-:W5:Y:S01]  /*9520*/  S2R R13, SR_CTAID.Y ;  /* 0x00000000000d7919 */ /* 0x000f620000002600 */
[----:B------:R-:W-:Y:S01]  /*9530*/  @!P0 IMAD R0, R6, R7, RZ ;  /* 0x0000000706008224 */ /* 0x000fe200078e02ff */
[----:B------:R-:W-:Y:S01]  /*9540*/  LOP3.LUT P4, RZ, R179, 0x3, RZ, 0xc0, !PT ;  /* 0x00000003b3ff7812 */ /* 0x000fe2000788c0ff */
[----:B------:R-:W1:Y:S01]  /*9550*/  @P1 MUFU.LG2 R7, R134 ;  /* 0x0000008600071308 */ /* 0x000e620000000c00 */
[----:B------:R-:W3:Y:S01]  /*9560*/  S2R R25, SR_CTAID.Z ;  /* 0x0000000000197919 */ /* 0x000ee20000002700 */
[----:B----4-:R-:W-:Y:S01]  /*9570*/  IADD3 R2, R12, 0x10, RZ ;  /* 0x000000100c027810 */ /* 0x010fe20007ffe0ff */
[----:B------:R-:W-:Y:S01]  /*9580*/  @P3 FFMA.FTZ R23, R136, R11, R3 ;  /* 0x0000000b88173223 */ /* 0x000fe20000010003 */
[----:B------:R-:W-:Y:S01]  /*9590*/  IADD3 R3, R12, 0x20, RZ ;  /* 0x000000200c037810 */ /* 0x000fe20007ffe0ff */
[----:B------:R-:W-:Y:S01]  /*95a0*/  @P6 FMUL.FTZ R5, R14, 0.69314718246459960938 ;  /* 0x3f3172180e056820 */ /* 0x000fe20000410000 */
[----:B--2---:R-:W-:Y:S01]  /*95b0*/  ISETP.GE.AND P2, PT, R2, R182, PT ;  /* 0x000000b60200720c */ /* 0x004fe20003f46270 */
[----:B------:R-:W-:-:S02]  /*95c0*/  @P0 IMAD R2, R9, R8, RZ ;  /* 0x0000000809020224 */ /* 0x000fc400078e02ff */
[----:B------:R-:W-:Y:S01]  /*95d0*/  @!P0 IMAD.MOV.U32 R2, RZ, RZ, R6 ;  /* 0x000000ffff028224 */ /* 0x000fe200078e0006 */
[----:B------:R-:W-:Y:S01]  /*95e0*/  ISETP.GE.AND P0, PT, R3, R182, PT ;  /* 0x000000b60300720c */ /* 0x000fe20003f06270 */
[----:B------:R-:W-:Y:S01]  /*95f0*/  @P6 FFMA.FTZ R22, R135, R15, R5 ;  /* 0x0000000f87166223 */ /* 0x000fe20000010005 */
[----:B------:R-:W-:Y:S01]  /*9600*/  MOV R15, 0x7f800000 ;  /* 0x7f800000000f7802 */ /* 0x000fe20000000f00 */
[----:B------:R2:W4:Y:S01]  /*9610*/  LDS.128 R28, [R231+0x3800] ;  /* 0x00380000e71c7984 */ /* 0x0005220000000c00 */
[----:B-----5:R-:W-:Y:S01]  /*9620*/  IMAD R4, R13, R0, RZ ;  /* 0x000000000d047224 */ /* 0x020fe200078e02ff */
[----:B------:R-:W-:-:S04]  /*9630*/  IADD3 R0, R12, 0x30, RZ ;  /* 0x000000300c007810 */ /* 0x000fc80007ffe0ff */
[----:B------:R-:W-:Y:S01]  /*9640*/  SEL R3, R4, RZ, !P5 ;  /* 0x000000ff04037207 */ /* 0x000fe20006800000 */
[----:B------:R-:W-:Y:S01]  /*9650*/  IMAD R4, R10, UR4, RZ ;  /* 0x000000040a047c24 */ /* 0x000fe2000f8e02ff */
[----:B------:R-:W-:-:S03]  /*9660*/  ISETP.GE.AND P3, PT, R0, R182, PT ;  /* 0x000000b60000720c */ /* 0x000fc60003f66270 */
[----:B---3--:R-:W-:Y:S01]  /*9670*/  IMAD R0, R25, R2, R3 ;  /* 0x0000000219007224 */ /* 0x008fe200078e0203 */
[----:B------:R-:W-:Y:S01]  /*9680*/  SHF.L.U32 R3, R4, 0x7, RZ ;  /* 0x0000000704037819 */ /* 0x000fe200000006ff */
[----:B-1----:R-:W-:-:S03]  /*9690*/  @P1 FMUL.FTZ R2, R7, 0.69314718246459960938 ;  /* 0x3f31721807021820 */ /* 0x002fc60000410000 */
[----:B------:R-:W-:Y:S01]  /*96a0*/  IADD3 R11, P6, P5, R3, R68, R0 ;  /* 0x00000044030b7210 */ /* 0x000fe20007dde000 */
[----:B------:R-:W-:Y:S01]  /*96b0*/  @P1 FFMA.FTZ R15, R132, R16, R2 ;  /* 0x00000010840f1223 */ /* 0x000fe20000010002 */
[----:B------:R-:W-:Y:S02]  /*96c0*/  SHF.R.S32.HI R4, RZ, 0x1f, R3 ;  /* 0x0000001fff047819 */ /* 0x000fe40000011403 */
[----:B------:R-:W-:-:S04]  /*96d0*/  SHF.R.S32.HI R0, RZ, 0x1f, R0 ;  /* 0x0000001fff007819 */ /* 0x000fc80000011400 */
[----:B------:R-:W-:Y:S01]  /*96e0*/  IADD3.X R14, R4, R69, R0, P6, P5 ;  /* 0x00000045040e7210 */ /* 0x000fe200037ea400 */
[----:B--2-4-:R-:W-:Y:S06]  /*96f0*/  @P4 BRA `(.L_x_1221) ;  /* 0x0000000000c04947 */ /* 0x014fec0003800000 */
[----:B------:R-:W1:Y:S01]  /*9700*/  S2R R3, SR_TID.X ;  /* 0x0000000000037919 */ /* 0x000e620000002100 */
[----:B------:R-:W-:-:S04]  /*9710*/  SHF.R.S32.HI R2, RZ, 0x1f, R81 ;  /* 0x0000001fff027819 */ /* 0x000fc80000011451 */
[----:B------:R-:W-:-:S04]  /*9720*/  LEA.HI R2, R2, R81, RZ, 0x2 ;  /* 0x0000005102027211 */ /* 0x000fc800078f10ff */
[----:B------:R-:W-:Y:S02]  /*9730*/  LOP3.LUT R2, R2, 0xffffffc, RZ, 0xc0, !PT ;  /* 0x0ffffffc02027812 */ /* 0x000fe400078ec0ff */
[----:B-1----:R-:W-:-:S04]  /*9740*/  SHF.R.S32.HI R0, RZ, 0x1f, R3 ;  /* 0x0000001fff007819 */ /* 0x002fc80000011403 */
[----:B------:R-:W-:-:S04]  /*9750*/  LEA.HI R0, R0, R3, RZ, 0x5 ;  /* 0x0000000300007211 */ /* 0x000fc800078f28ff */
[----:B------:R-:W-:-:S05]  /*9760*/  LOP3.LUT R0, R0, 0xffffffe0, RZ, 0xc0, !PT ;  /* 0xffffffe000007812 */ /* 0x000fca00078ec0ff */
[----:B------:R-:W-:-:S05]  /*9770*/  IMAD.IADD R0, R3, 0x1, -R0 ;  /* 0x0000000103007824 */ /* 0x000fca00078e0a00 */
[----:B------:R-:W-:-:S04]  /*9780*/  SHF.R.S32.HI R3, RZ, 0x1f, R0 ;  /* 0x0000001fff037819 */ /* 0x000fc80000011400 */
[----:B------:R-:W-:Y:S01]  /*9790*/  LEA.HI R0, R3, R0, RZ, 0x2 ;  /* 0x0000000003007211 */ /* 0x000fe200078f10ff */
[----:B------:R-:W-:-:S03]  /*97a0*/  IMAD.IADD R3, R81, 0x1, -R2 ;  /* 0x0000000151037824 */ /* 0x000fc600078e0a02 */
[----:B------:R-:W-:-:S05]  /*97b0*/  SHF.R.S32.HI R0, RZ, 0x2, R0 ;  /* 0x00000002ff007819 */ /* 0x000fca0000011400 */
        /* <DEDUP_REMOVED lines=36> */
.L_x_1221:
[----:B------:R-:W-:Y:S05]  /*9a00*/  BSYNC B0 ;  /* 0x0000000000007941 */ /* 0x000fea0003800000 */
.L_x_1220:
[----:B--2---:R1:W2:Y:S01]  /*9a10*/  LDS.128 R20, [R231] ;  /* 0x00000000e7147984 */ /* 0x0042a20000000c00 */
[C---:B------:R-:W-:Y:S01]  /*9a20*/  VIADD R3, R12.reuse, 0x40 ;  /* 0x000000400c037836 */ /* 0x040fe20000000000 */
[----:B------:R-:W-:Y:S01]  /*9a30*/  SHF.R.S32.HI R4, RZ, 0x1f, R24 ;  /* 0x0000001fff047819 */ /* 0x000fe20000011418 */
[----:B------:R-:W-:Y:S01]  /*9a40*/  VIADD R0, R12, 0x50 ;  /* 0x000000500c007836 */ /* 0x000fe20000000000 */
[----:B------:R1:W3:Y:S01]  /*9a50*/  LDS.128 R16, [R231+0x4000] ;  /* 0x00400000e7107984 */ /* 0x0002e20000000c00 */
[----:B------:R-:W-:Y:S01]  /*9a60*/  IADD3 R2, P1, R24, R85, RZ ;  /* 0x0000005518027210 */ /* 0x000fe20007f3e0ff */
[----:B------:R-:W-:Y:S01]  /*9a70*/  ULDC.64 UR4, c[0x0][0x2a0] ;  /* 0x0000a80000047ab9 */ /* 0x000fe20000000a00 */
[----:B------:R-:W-:Y:S01]  /*9a80*/  ISETP.GE.AND P5, PT, R3, R182, PT ;  /* 0x000000b60300720c */ /* 0x000fe20003fa6270 */
[----:B------:R-:W4:Y:S01]  /*9a90*/  S2R R6, SR_CTAID.X ;  /* 0x0000000000067919 */ /* 0x000f220000002500 */
[----:B------:R-:W-:Y:S01]  /*9aa0*/  IADD3.X R3, R4, R96, RZ, P1, !PT ;  /* 0x0000006004037210 */ /* 0x000fe20000ffe4ff */
[----:B------:R-:W-:Y:S01]  /*9ab0*/  BSSY B0, `(.L_x_1222) ;  /* 0x000001a000007945 */ /* 0x000fe20003800000 */
[CC--:B------:R-:W-:Y:S01]  /*9ac0*/  ISETP.GE.AND P1, PT, R12.reuse, R182.reuse, PT ;  /* 0x000000b60c00720c */ /* 0x0c0fe20003f26270 */
[----:B------:R-:W-:Y:S01]  /*9ad0*/  VIADD R14, R12, 0x60 ;  /* 0x000000600c0e7836 */ /* 0x000fe20000000000 */
[----:B------:R-:W-:Y:S01]  /*9ae0*/  SHF.R.S32.HI R5, RZ, 0x1f, R25 ;  /* 0x0000001fff057819 */ /* 0x000fe20000011419 */
[----:B------:R-:W-:Y:S01]  /*9af0*/  IMAD.WIDE.U32 R10, R25, UR4, R2 ;  /* 0x00000004190a7c25 */ /* 0x000fe2000f8e0002 */
[----:B------:R-:W-:-:S02]  /*9b00*/  ISETP.GE.AND P4, PT, R0, R182, PT ;  /* 0x000000b60000720c */ /* 0x000fc40003f86270 */
[----:B------:R-:W-:Y:S01]  /*9b10*/  SHF.R.S32.HI R13, RZ, 0x1f, R12 ;  /* 0x0000001fff0d7819 */ /* 0x000fe2000001140c */
[----:B------:R-:W-:-:S04]  /*9b20*/  IMAD R0, R5, UR4, RZ ;  /* 0x0000000405007c24 */ /* 0x000fc8000f8e02ff */
[----:B------:R-:W-:-:S05]  /*9b30*/  IMAD R0, R25, UR5, R0 ;  /* 0x0000000519007c24 */ /* 0x000fca000f8e0200 */
[----:B------:R-:W-:Y:S01]  /*9b40*/  IADD3 R9, R11, R0, RZ ;  /* 0x000000000b097210 */ /* 0x000fe20007ffe0ff */
[----:B----4-:R-:W-:Y:S01]  /*9b50*/  IMAD.WIDE R6, R6, 0x80, R12 ;  /* 0x0000008006067825 */ /* 0x010fe200078e020c */
[----:B-12---:R-:W-:Y:S06]  /*9b60*/  @P1 BRA `(.L_x_1223) ;  /* 0x0000000000381947 */ /* 0x006fec0003800000 */
        /* <DEDUP_REMOVED lines=12> */
[----:B------:R1:W-:Y:S04]  /*9c30*/  @!P6 STG.E.128 desc[UR8][R2.64], R20 ;  /* 0x000000140200e986 */ /* 0x0003e8000c101d08 */
[----:B---3--:R1:W-:Y:S02]  /*9c40*/  @!P1 STG.E.128 desc[UR8][R2.64+0x80], R16 ;  /* 0x0000801002009986 */ /* 0x0083e4000c101d08 */
.L_x_1223:
[----:B------:R-:W-:Y:S05]  /*9c50*/  BSYNC B0 ;  /* 0x0000000000007941 */ /* 0x000fea0003800000 */
.L_x_1222:
[----:B------:R-:W-:Y:S01]  /*9c60*/  ISETP.GE.AND P1, PT, R14, R182, PT ;  /* 0x000000b60e00720c */ /* 0x000fe20003f26270 */
[----:B-1-3--:R1:W2:Y:S01]  /*9c70*/  LDS.128 R16, [R231+0x800] ;  /* 0x00080000e7107984 */ /* 0x00a2a20000000c00 */
[----:B------:R-:W-:Y:S01]  /*9c80*/  IADD3 R20, R12, 0x70, RZ ;  /* 0x000000700c147810 */ /* 0x000fe20007ffe0ff */
[----:B------:R-:W-:Y:S02]  /*9c90*/  BSSY B0, `(.L_x_1224) ;  /* 0x0000014000007945 */ /* 0x000fe40003800000 */
[----:B------:R1:W3:Y:S02]  /*9ca0*/  LDS.128 R12, [R231+0x4800] ;  /* 0x00480000e70c7984 */ /* 0x0002e40000000c00 */
        /* <DEDUP_REMOVED lines=16> */
[----:B--2---:R4:W-:Y:S04]  /*9db0*/  @!P6 STG.E.128 desc[UR8][R2.64], R16 ;  /* 0x000000100200e986 */ /* 0x0049e8000c101d08 */
[----:B---3--:R4:W-:Y:S02]  /*9dc0*/  @!P2 STG.E.128 desc[UR8][R2.64+0x80], R12 ;  /* 0x0000800c0200a986 */ /* 0x0089e4000c101d08 */
.L_x_1225:
[----:B------:R-:W-:Y:S05]  /*9dd0*/  BSYNC B0 ;  /* 0x0000000000007941 */ /* 0x000fea0003800000 */
.L_x_1224:
[----:B--2-4-:R2:W4:Y:S01]  /*9de0*/  LDS.128 R16, [R231+0x1000] ;  /* 0x00100000e7107984 */ /* 0x0145220000000c00 */
[----:B------:R-:W-:Y:S01]  /*9df0*/  BSSY B0, `(.L_x_1226) ;  /* 0x0000015000007945 */ /* 0x000fe20003800000 */
[----:B------:R-:W-:Y:S02]  /*9e00*/  ISETP.GE.AND P2, PT, R20, R182, PT ;  /* 0x000000b61400720c */ /* 0x000fe40003f46270 */
        /* <DEDUP_REMOVED lines=18> */
[----:B---3--:R4:W-:Y:S02]  /*9f30*/  @!P0 STG.E.128 desc[UR8][R2.64+0x80], R12 ;  /* 0x0000800c02008986 */ /* 0x0089e4000c101d08 */
.L_x_1227:
[----:B------:R-:W-:Y:S05]  /*9f40*/  BSYNC B0 ;  /* 0x0000000000007941 */ /* 0x000fea0003800000 */
.L_x_1226:
[----:B----4-:R4:W1:Y:S01]  /*9f50*/  LDS.128 R16, [R231+0x1800] ;  /* 0x00180000e7107984 */ /* 0x0108620000000c00 */
[----:B------:R-:W-:Y:S03]  /*9f60*/  BSSY B0, `(.L_x_1228) ;  /* 0x0000014000007945 */ /* 0x000fe60003800000 */
[----:B---3--:R4:W3:Y:S01]  /*9f70*/  LDS.128 R12, [R231+0x5800] ;  /* 0x00580000e70c7984 */ /* 0x0088e20000000c00 */
        /* <DEDUP_REMOVED lines=17> */
[----:B---3--:R1:W-:Y:S02]  /*a090*/  @!P0 STG.E.128 desc[UR8][R2.64+0x80], R12 ;  /* 0x0000800c02008986 */ /* 0x0083e4000c101d08 */
.L_x_1229:
[----:B------:R-:W-:Y:S05]  /*a0a0*/  BSYNC B0 ;  /* 0x0000000000007941 */ /* 0x000fea0003800000 */
.L_x_1228:
        /* <DEDUP_REMOVED lines=21> */
.L_x_1231:
[----:B------:R-:W-:Y:S05]  /*a200*/  BSYNC B0 ;  /* 0x0000000000007941 */ /* 0x000fea0003800000 */
.L_x_1230:
        /* <DEDUP_REMOVED lines=21> */
.L_x_1233:
[----:B------:R-:W-:Y:S05]  /*a360*/  BSYNC B0 ;  /* 0x0000000000007941 */ /* 0x000fea0003800000 */
.L_x_1232:
        /* <DEDUP_REMOVED lines=21> */
.L_x_1235:
[----:B------:R-:W-:Y:S05]  /*a4c0*/  BSYNC B0 ;  /* 0x0000000000007941 */ /* 0x000fea0003800000 */
.L_x_1234:
        /* <DEDUP_REMOVED lines=21> */
.L_x_1184:
        /* <DEDUP_REMOVED lines=28> */
[----:B------:R-:W-:Y:S01]  /*a7e0*/  IMAD.IADD R0, R96, 0x1, -R0 ;  /* 0x0000000160007824 */ /* 0x000fe200078e0a00 */
[----:B------:R-:W-:Y:S01]  /*a7f0*/  ISETP.GE.AND P4, PT, R12, R15, PT ;  /* 0x0000000f0c00720c */ /* 0x000fe20003f86270 */
[----:B--2---:R-:W-:Y:S01]  /*a800*/  @P1 IMAD.WIDE.U32 R2, R32, R6, RZ ;  /* 0x0000000620021225 */ /* 0x004fe200078e00ff */
[----:B------:R-:W-:-:S03]  /*a810*/  SHF.R.S32.HI R13, RZ, 0x1f, R12 ;  /* 0x0000001fff0d7819 */ /* 0x000fc6000001140c */
[----:B------:R-:W-:Y:S02]  /*a820*/  @!P1 IMAD.MOV.U32 R2, RZ, RZ, R4 ;  /* 0x000000ffff029224 */ /* 0x000fe400078e0004 */
[----:B------:R-:W-:Y:S02]  /*a830*/  IMAD.SHL.U32 R14, R0, 0x8, RZ ;  /* 0x00000008000e7824 */ /* 0x000fe400078e00ff */
[----:B------:R-:W-:Y:S01]  /*a840*/  @P1 IMAD R7, R32, R7, R3 ;  /* 0x0000000720071224 */ /* 0x000fe200078e0203 */
[----:B------:R-:W-:Y:S01]  /*a850*/  SHF.R.S32.HI R3, RZ, 0x1f, R20 ;  /* 0x0000001fff037819 */ /* 0x000fe20000011414 */
[----:B------:R-:W-:Y:S01]  /*a860*/  @!P1 IMAD.IADD R7, R5, 0x1, R8 ;  /* 0x0000000105079824 */ /* 0x000fe200078e0208 */
[----:B------:R-:W-:Y:S01]  /*a870*/  IADD3 R2, P2, R14, R2, RZ ;  /* 0x000000020e027210 */ /* 0x000fe20007f5e0ff */
[----:B------:R-:W-:Y:S01]  /*a880*/  VIADD R30, R12, 0x10 ;  /* 0x000000100c1e7836 */ /* 0x000fe20000000000 */
[----:B------:R-:W-:Y:S01]  /*a890*/  ISETP.NE.AND P1, PT, R0, RZ, PT ;  /* 0x000000ff0000720c */ /* 0x000fe20003f25270 */
[----:B------:R-:W-:Y:S01]  /*a8a0*/  IMAD R0, R3, UR4, RZ ;  /* 0x0000000403007c24 */ /* 0x000fe2000f8e02ff */
[----:B------:R-:W-:Y:S01]  /*a8b0*/  LEA.HI.X.SX32 R3, R14, R7, 0x1, P2 ;  /* 0x000000070e037211 */ /* 0x000fe200010f0eff */
[----:B-1----:R-:W-:Y:S01]  /*a8c0*/  IMAD.WIDE R6, R16, 0x80, R12 ;  /* 0x0000008010067825 */ /* 0x002fe200078e020c */
[----:B------:R-:W-:-:S02]  /*a8d0*/  ISETP.GE.AND P2, PT, R30, R15, PT ;  /* 0x0000000f1e00720c */ /* 0x000fc40003f46270 */
[----:B------:R-:W-:Y:S01]  /*a8e0*/  IADD3 R22, R14, 0x40, RZ ;  /* 0x000000400e167810 */ /* 0x000fe20007ffe0ff */
[C---:B------:R-:W-:Y:S02]  /*a8f0*/  IMAD R0, R20.reuse, UR5, R0 ;  /* 0x0000000514007c24 */ /* 0x040fe4000f8e0200 */
[----:B------:R-:W-:-:S04]  /*a900*/  IMAD.WIDE.U32 R10, R20, UR4, R2 ;  /* 0x00000004140a7c25 */ /* 0x000fc8000f8e0002 */
[----:B------:R-:W-:Y:S02]  /*a910*/  VIADD R31, R12, 0x20 ;  /* 0x000000200c1f7836 */ /* 0x000fe40000000000 */
        /* <DEDUP_REMOVED lines=16> */
.L_x_1237:
[----:B------:R-:W-:Y:S05]  /*aa20*/  BSYNC B0 ;  /* 0x0000000000007941 */ /* 0x000fea0003800000 */
.L_x_1236:
[----:B------:R-:W-:Y:S01]  /*aa30*/  BSSY B0, `(.L_x_1238) ;  /* 0x0000015000007945 */ /* 0x000fe20003800000 */
[----:B------:R-:W-:Y:S02]  /*aa40*/  ISETP.GE.AND P4, PT, R31, R15, PT ;  /* 0x0000000f1f00720c */ /* 0x000fe40003f86270 */
        /* <DEDUP_REMOVED lines=19> */
.L_x_1239:
[----:B------:R-:W-:Y:S05]  /*ab80*/  BSYNC B0 ;  /* 0x0000000000007941 */ /* 0x000fea0003800000 */
.L_x_1238:
[----:B------:R-:W-:Y:S01]  /*ab90*/  BSSY B0, `(.L_x_1240) ;  /* 0x0000014000007945 */ /* 0x000fe20003800000 */
[----:B------:R-:W-:-:S03]  /*aba0*/  ISETP.GE.AND P2, PT, R29, R15, PT ;  /* 0x0000000f1d00720c */ /* 0x000fc60003f46270 */
[----:B------:R-:W-:Y:S10]  /*abb0*/  @P4 BRA `(.L_x_1241) ;  /* 0x0000000000444947 */ /* 0x000ff40003800000 */
        /* <DEDUP_REMOVED lines=17> */
.L_x_1241:
[----:B------:R-:W-:Y:S05]  /*acd0*/  BSYNC B0 ;  /* 0x0000000000007941 */ /* 0x000fea0003800000 */
.L_x_1240:
[----:B------:R-:W-:Y:S01]  /*ace0*/  BSSY B0, `(.L_x_1242) ;  /* 0x0000017000007945 */ /* 0x000fe20003800000 */
[----:B------:R-:W-:Y:S01]  /*acf0*/  ISETP.NE.OR P4, PT, R32, -0x1, P3 ;  /* 0xffffffff2000780c */ /* 0x000fe20001f85670 */
[----:B------:R-:W-:Y:S01]  /*ad00*/  @P0 IMAD.MOV.U32 R16, RZ, RZ, 0x1 ;  /* 0x00000001ff100424 */ /* 0x000fe200078e00ff */
[C---:B------:R-:W-:Y:S01]  /*ad10*/  IADD3 R23, R12.reuse, 0x40, RZ ;  /* 0x000000400c177810 */ /* 0x040fe20007ffe0ff */
[----:B------:R-:W-:Y:S01]  /*ad20*/  VIADD R26, R12, 0x50 ;  /* 0x000000500c1a7836 */ /* 0x000fe20000000000 */
        /* <DEDUP_REMOVED lines=18> */
.L_x_1243:
[----:B------:R-:W-:Y:S05]  /*ae50*/  BSYNC B0 ;  /* 0x0000000000007941 */ /* 0x000fea0003800000 */
.L_x_1242:
[----:B------:R-:W-:Y:S01]  /*ae60*/  @!P4 IMAD R32, R39, R27, RZ ;  /* 0x0000001b2720c224 */ /* 0x000fe200078e02ff */
[----:B------:R-:W-:Y:S01]  /*ae70*/  ISETP.GE.AND P5, PT, R23, R15, PT ;  /* 0x0000000f1700720c */ /* 0x000fe20003fa6270 */
[----:B------:R-:W-:Y:S01]  /*ae80*/  BSSY B0, `(.L_x_1244) ;  /* 0x0000019000007945 */ /* 0x000fe20003800000 */
[----:B------:R-:W-:Y:S01]  /*ae90*/  @!P0 IMAD R16, R17, R19, RZ ;  /* 0x0000001311108224 */ /* 0x000fe200078e02ff */
[----:B------:R-:W-:Y:S01]  /*aea0*/  ISETP.GE.AND P2, PT, R26, R15, PT ;  /* 0x0000000f1a00720c */ /* 0x000fe20003f46270 */
[----:B------:R1:W-:Y:S01]  /*aeb0*/  @!P4 STL [R1+0x20], R32 ;  /* 0x000020200100c387 */ /* 0x0003e20000100800 */
[----:B------:R-:W-:Y:S01]  /*aec0*/  @P0 IMAD R19, R25, R24, RZ ;  /* 0x0000001819130224 */ /* 0x000fe200078e02ff */
[C---:B------:R-:W-:Y:S02]  /*aed0*/  IADD3 R24, R12.reuse, 0x60, RZ ;  /* 0x000000600c187810 */ /* 0x040fe40007ffe0ff */
[----:B------:R-:W-:-:S05]  /*aee0*/  IADD3 R25, R12, 0x70, RZ ;  /* 0x000000700c197810 */ /* 0x000fca0007ffe0ff */
[----:B------:R-:W-:Y:S05]  /*aef0*/  @P5 BRA `(.L_x_1245) ;  /* 0x0000000000445947 */ /* 0x000fea0003800000 */
        /* <DEDUP_REMOVED lines=17> */
.L_x_1245:
[----:B------:R-:W-:Y:S05]  /*b010*/  BSYNC B0 ;  /* 0x0000000000007941 */ /* 0x000fea0003800000 */
.L_x_1244:
[----:B------:R-:W-:Y:S01]  /*b020*/  IMAD R0, R39, R16, RZ ;  /* 0x0000001027007224 */ /* 0x000fe200078e02ff */
        /* <DEDUP_REMOVED lines=26> */
.L_x_1247:
[----:B------:R-:W-:Y:S05]  /*b1d0*/  BSYNC B0 ;  /* 0x0000000000007941 */ /* 0x000fea0003800000 */
.L_x_1246:
[----:B------:R-:W-:Y:S04]  /*b1e0*/  BSSY B0, `(.L_x_1248) ;  /* 0x0000013000007945 */ /* 0x000fe80003800000 */
        /* <DEDUP_REMOVED lines=18> */
.L_x_1249:
[----:B------:R-:W-:Y:S05]  /*b310*/  BSYNC B0 ;  /* 0x0000000000007941 */ /* 0x000fea0003800000 */
.L_x_1248:
[----:B------:R-:W-:Y:S04]  /*b320*/  BSSY B0, `(.L_x_1250) ;  /* 0x0000013000007945 */ /* 0x000fe80003800000 */
[----:B------:R-:W-:Y:S05]  /*b330*/  @P5 BRA `(.L_x_1251) ;  /* 0x0000000000445947 */ /* 0x000fea0003800000 */
        /* <DEDUP_REMOVED lines=17> */
.L_x_1251:
[----:B------:R-:W-:Y:S05]  /*b450*/  BSYNC B0 ;  /* 0x0000000000007941 */ /* 0x000fea0003800000 */
.L_x_1250:
[-C--:B------:R-:W-:Y:S01]  /*b460*/  ISETP.GE.OR P4, PT, R12, R15.reuse, P1 ;  /* 0x0000000f0c00720c */ /* 0x080fe20000f86670 */
[----:B------:R-:W-:Y:S01]  /*b470*/  @!P3 IMAD.MOV.U32 R16, RZ, RZ, R32 ;  /* 0x000000ffff10b224 */ /* 0x000fe200078e0020 */
[----:B------:R-:W-:Y:S01]  /*b480*/  BSSY B0, `(.L_x_1252) ;  /* 0x0000013000007945 */ /* 0x000fe20003800000 */
[----:B------:R-:W-:Y:S01]  /*b490*/  IMAD R0, R250, R18, RZ ;  /* 0x00000012fa007224 */ /* 0x000fe200078e02ff */
[----:B------:R-:W-:Y:S01]  /*b4a0*/  ISETP.GE.OR P0, PT, R30, R15, P1 ;  /* 0x0000000f1e00720c */ /* 0x000fe20000f06670 */
[----:B-1234-:R-:W-:Y:S01]  /*b4b0*/  IMAD R2, R20, R19, R28 ;  /* 0x0000001314027224 */ /* 0x01efe200078e021c */
        /* <DEDUP_REMOVED lines=15> */
.L_x_1253:
[----:B------:R-:W-:Y:S05]  /*b5b0*/  BSYNC B0 ;  /* 0x0000000000007941 */ /* 0x000fea0003800000 */
.L_x_1252:
        /* <DEDUP_REMOVED lines=15> */
.L_x_1255:
[----:B------:R-:W-:Y:S05]  /*b6b0*/  BSYNC B0 ;  /* 0x0000000000007941 */ /* 0x000fea0003800000 */
.L_x_1254:
        /* <DEDUP_REMOVED lines=10> */
.L_x_1257:
[----:B------:R-:W-:Y:S05]  /*b760*/  BSYNC B0 ;  /* 0x0000000000007941 */ /* 0x000fea0003800000 */
.L_x_1256:
        /* <DEDUP_REMOVED lines=10> */
.L_x_1259:
[----:B------:R-:W-:Y:S05]  /*b810*/  BSYNC B0 ;  /* 0x0000000000007941 */ /* 0x000fea0003800000 */
.L_x_1258:
        /* <DEDUP_REMOVED lines=10> */
.L_x_1261:
[----:B------:R-:W-:Y:S05]  /*b8c0*/  BSYNC B0 ;  /* 0x0000000000007941 */ /* 0x000fea0003800000 */
.L_x_1260:
        /* <DEDUP_REMOVED lines=10> */
.L_x_1263:
[----:B------:R-:W-:Y:S05]  /*b970*/  BSYNC B0 ;  /* 0x0000000000007941 */ /* 0x000fea0003800000 */
.L_x_1262:
        /* <DEDUP_REMOVED lines=10> */
.L_x_1265:
[----:B------:R-:W-:Y:S05]  /*ba20*/  BSYNC B0 ;  /* 0x0000000000007941 */ /* 0x000fea0003800000 */
.L_x_1264:
        /* <DEDUP_REMOVED lines=10> */
.L_x_1266:
        /* <DEDUP_REMOVED lines=11> */
.L_x_2932:


//--------------------- .text._ZN5flash16flash_fwd_kernelI23Flash_fwd_kernel_traitsILi128ELi128ELi32ELi4ELb0ELb0EN7cutlass10bfloat16_tE19Flash_kernel_traitsILi128ELi128ELi32ELi4ES3_EELb0ELb0ELb1ELb0ELb0ELb1ELb0ELb0EEEvNS_16Flash_fwd_paramsE --------------------------
	.section	.text._ZN5flash16flash_fwd_kernelI23Flash_fwd_kernel_traitsILi128ELi128ELi32ELi4ELb0ELb0EN7cutlass10bfloat16_tE19Flash_kernel_traitsILi128ELi128ELi32ELi4ES3_EELb0ELb0ELb1ELb0ELb0ELb1ELb0ELb0EEEvNS_16Flash_fwd_paramsE,"ax",@progbits
	.align	128
        .global         _ZN5flash16flash_fwd_kernelI23Flash_fwd_kernel_traitsILi128ELi128ELi32ELi4ELb0ELb0EN7cutlass10bfloat16_tE19Flash_kernel_traitsILi128ELi128ELi32ELi4ES3_EELb0ELb0ELb1ELb0ELb0ELb1ELb0ELb0EEEvNS_16Flash_fwd_paramsE
        .type           _ZN5flash16flash_fwd_kernelI23Flash_fwd_kernel_traitsILi128ELi128ELi32ELi4ELb0ELb0EN7cutlass10bfloat16_tE19Flash_kernel_traitsILi128ELi128ELi32ELi4ES3_EELb0ELb0ELb1ELb0ELb0ELb1ELb0ELb0EEEvNS_16Flash_fwd_paramsE,@function
        .size           _ZN5flash16flash_fwd_kernelI23Flash_fwd_kernel_traitsILi128ELi128ELi32ELi4ELb0ELb0EN7cutlass10bfloat16_tE19Flash_kernel_traitsILi128ELi128ELi32ELi4ES3_EELb0ELb0ELb1ELb0ELb0ELb1ELb0ELb0EEEvNS_16Flash_fwd_paramsE,(.L_x_2933 - _ZN5flash16flash_fwd_kernelI23Flash_fwd_kernel_traitsILi128ELi128ELi32ELi4ELb0ELb0EN7cutlass10bfloat16_tE19Flash_kernel_traitsILi128ELi128ELi32ELi4ES3_EELb0ELb0ELb1ELb0ELb0ELb1ELb0ELb0EEEvNS_16Flash_fwd_paramsE)
        .other          _ZN5flash16flash_fwd_kernelI23Flash_fwd_kernel_traitsILi128ELi128ELi32ELi4ELb0ELb0EN7cutlass10bfloat16_tE19Flash_kernel_traitsILi128ELi128ELi32ELi4ES3_EELb0ELb0ELb1ELb0ELb0ELb1ELb0ELb0EEEvNS_16Flash_fwd_paramsE,@"STO_CUDA_ENTRY STV_DEFAULT"
_ZN5flash16flash_fwd_kernelI23Flash_fwd_kernel_traitsILi128ELi128ELi32ELi4ELb0ELb0EN7cutlass10bfloat16_tE19Flash_kernel_traitsILi128ELi128ELi32ELi4ES3_EELb0ELb0ELb1ELb0ELb0ELb1ELb0ELb0EEEvNS_16Flash_fwd_paramsE:
.text._ZN5flash16flash_fwd_kernelI23Flash_fwd_kernel_traitsILi128ELi128ELi32ELi4ELb0ELb0EN7cutlass10bfloat16_tE19Flash_kernel_traitsILi128ELi128ELi32ELi4ES3_EELb0ELb0ELb1ELb0ELb0ELb1ELb0ELb0EEEvNS_16Flash_fwd_paramsE:
        /* <DEDUP_REMOVED lines=55> */
.L_x_1267:
[----:B------:R-:W-:-:S05]  /*0370*/  ULDC UR5, c[0x0][0x2c8] ;  /* 0x0000b20000057ab9 */ /* 0x000fca0000000800 */
.L_x_1268:
        /* <DEDUP_REMOVED lines=48> */
[----:B------:R-:W-:Y:S01]  /*0680*/  UIADD3 UR29, -UR28, UR29, URZ ;  /* 0x0000001d1c1d7290 */ /* 0x000fe2000fffe13f */
[----:B------:R-:W-:Y:S01]  /*0690*/  LOP3.LUT P1, RZ, R88, 0x7, RZ, 0xc0, !PT ;  /* 0x0000000758ff7812 */ /* 0x000fe2000782c0ff */
[----:B------:R-:W-:Y:S01]  /*06a0*/  UISETP.NE.AND UP2, UPT, UR5, URZ, UPT ;  /* 0x0000003f0500728c */ /* 0x000fe2000bf45270 */
[----:B------:R-:W-:Y:S01]  /*06b0*/  LEA.HI R8, R8, R88, RZ, 0x3 ;  /* 0x0000005808087211 */ /* 0x000fe200078f18ff */
[----:B------:R-:W-:Y:S01]  /*06c0*/  UMOV UR22, URZ ;  /* 0x0000003f00167c82 */ /* 0x000fe20008000000 */
[----:B------:R-:W-:Y:S01]  /*06d0*/  UMOV UR23, URZ ;  /* 0x0000003f00177c82 */ /* 0x000fe20008000000 */
[----:B------:R-:W-:Y:S01]  /*06e0*/  IMAD.U32 R6, RZ, RZ, UR16 ;  /* 0x00000010ff067e24 */ /* 0x000fe2000f8e00ff */
        /* <DEDUP_REMOVED lines=28> */
[----:B------:R-:W-:Y:S01]  /*08b0*/  USHF.R.S32.HI UR12, URZ, 0x1f, UR4 ;  /* 0x0000001f3f0c7899 */ /* 0x000fe20008011404 */
[----:B------:R-:W-:Y:S01]  /*08c0*/  ISETP.GE.AND P4, PT, R14, UR29, PT ;  /* 0x0000001d0e007c0c */ /* 0x000fe2000bf86270 */
[----:B------:R-:W-:Y:S01]  /*08d0*/  @UP2 UIMAD UR14, UR7, UR6, URZ ;  /* 0x00000006070e22a4 */ /* 0x000fe2000f8e023f */
[----:B------:R-:W-:Y:S01]  /*08e0*/  LEA.HI.X.SX32 R3, R0, UR9, 0x1, P0 ;  /* 0x0000000900037c11 */ /* 0x000fe200080f0eff */
[----:B------:R-:W-:Y:S01]  /*08f0*/  @!UP2 ULDC UR8, c[0x0][0x2c4] ;  /* 0x0000b1000008aab9 */ /* 0x000fe20000000800 */
[----:B------:R-:W-:Y:S01]  /*0900*/  ULDC.64 UR6, c[0x0][0x2a0] ;  /* 0x0000a80000067ab9 */ /* 0x000fe20000000a00 */
        /* <DEDUP_REMOVED lines=21> */
[----:B------:R-:W-:-:S02]  /*0a60*/  UIMAD UR14, UR4, UR14, UR9 ;  /* 0x0000000e040e72a4 */ /* 0x000fc4000f8e0209 */
[----:B------:R-:W-:Y:S01]  /*0a70*/  UIMAD UR7, UR4, UR7, UR12 ;  /* 0x00000007040772a4 */ /* 0x000fe2000f8e020c */
[----:B------:R-:W-:Y:S01]  /*0a80*/  @!UP3 UMOV UR22, UR6 ;  /* 0x000000060016bc82 */ /* 0x000fe20008000000 */
[----:B------:R-:W-:Y:S02]  /*0a90*/  @!UP3 USHF.R.S32.HI UR23, URZ, 0x1f, UR6 ;  /* 0x0000001f3f17b899 */ /* 0x000fe40008011406 */
        /* <DEDUP_REMOVED lines=17> */
.L_x_1271:
[----:B------:R-:W-:Y:S05]  /*0bb0*/  BSYNC B0 ;  /* 0x0000000000007941 */ /* 0x000fea0003800000 */
.L_x_1270:
        /* <DEDUP_REMOVED lines=18> */
.L_x_1273:
[----:B------:R-:W-:Y:S05]  /*0ce0*/  BSYNC B0 ;  /* 0x0000000000007941 */ /* 0x000fea0003800000 */
.L_x_1272:
        /* <DEDUP_REMOVED lines=18> */
.L_x_1275:
[----:B------:R-:W-:Y:S05]  /*0e10*/  BSYNC B0 ;  /* 0x0000000000007941 */ /* 0x000fea0003800000 */
.L_x_1274:
        /* <DEDUP_REMOVED lines=17> */
.L_x_1277:
[----:B------:R-:W-:Y:S05]  /*0f30*/  BSYNC B0 ;  /* 0x0000000000007941 */ /* 0x000fea0003800000 */
.L_x_1276:
        /* <DEDUP_REMOVED lines=17> */
.L_x_1279:
[----:B------:R-:W-:Y:S05]  /*1050*/  BSYNC B0 ;  /* 0x0000000000007941 */ /* 0x000fea0003800000 */
.L_x_1278:
        /* <DEDUP_REMOVED lines=17> */
.L_x_1281:
[----:B------:R-:W-:Y:S05]  /*1170*/  BSYNC B0 ;  /* 0x0000000000007941 */ /* 0x000fea0003800000 */
.L_x_1280:
        /* <DEDUP_REMOVED lines=16> */
.L_x_1283:
[----:B------:R-:W-:Y:S05]  /*1280*/  BSYNC B0 ;  /* 0x0000000000007941 */ /* 0x000fea0003800000 */
.L_x_1282:
        /* <DEDUP_REMOVED lines=16> */
.L_x_1285:
[----:B------:R-:W-:Y:S05]  /*1390*/  BSYNC B0 ;  /* 0x0000000000007941 */ /* 0x000fea0003800000 */
.L_x_1284:
        /* <DEDUP_REMOVED lines=10> */
.L_x_1287:
[----:B------:R-:W-:Y:S05]  /*1440*/  BSYNC B0 ;  /* 0x0000000000007941 */ /* 0x000fea0003800000 */
.L_x_1286:
        /* <DEDUP_REMOVED lines=15> */
.L_x_1289:
[----:B------:R-:W-:Y:S05]  /*1540*/  BSYNC B0 ;  /* 0x0000000000007941 */ /* 0x000fea0003800000 */
.L_x_1288:
        /* <DEDUP_REMOVED lines=10> */
.L_x_1291:
[----:B------:R-:W-:Y:S05]  /*15f0*/  BSYNC B0 ;  /* 0x0000000000007941 */ /* 0x000fea0003800000 */
.L_x_1290:
        /* <DEDUP_REMOVED lines=10> */
.L_x_1293:
[----:B------:R-:W-:Y:S05]  /*16a0*/  BSYNC B0 ;  /* 0x0000000000007941 */ /* 0x000fea0003800000 */
.L_x_1292:
        /* <DEDUP_REMOVED lines=10> */
.L_x_1295:
[----:B------:R-:W-:Y:S05]  /*1750*/  BSYNC B0 ;  /* 0x0000000000007941 */ /* 0x000fea0003800000 */
.L_x_1294:
        /* <DEDUP_REMOVED lines=10> */
.L_x_1297:
[----:B------:R-:W-:Y:S05]  /*1800*/  BSYNC B0 ;  /* 0x0000000000007941 */ /* 0x000fea0003800000 */
.L_x_1296:
        /* <DEDUP_REMOVED lines=10> */
.L_x_1299:
[----:B------:R-:W-:Y:S05]  /*18b0*/  BSYNC B0 ;  /* 0x0000000000007941 */ /* 0x000fea0003800000 */
.L_x_1298:
        /* <DEDUP_REMOVED lines=10> */
.L_x_1269:
[----:B------:R-:W1:Y:S01]  /*1960*/  LDC R16, c[0x0][0x278] ;  /* 0x00009e00ff107b82 */ /* 0x000e620000000800 */
[----:B------:R-:W2:Y:S01]  /*1970*/  S2R R4, SR_CTAID.Z ;  /* 0x0000000000047919 */ /* 0x000ea20000002700 */
[----:B------:R-:W-:Y:S01]  /*1980*/  SHF.R.S32.HI R37, RZ, 0x1f, R88 ;  /* 0x0000001fff257819 */ /* 0x000fe20000011458 */
[----:B------:R-:W-:Y:S02]  /*1990*/  UISETP.NE.AND UP0, UPT, UR15, -0x1, UPT ;  /* 0xffffffff0f00788c */ /* 0x000fe4000bf05270 */
[----:B------:R-:W-:Y:S01]  /*19a0*/  UIADD3 UR5, -UR28, UR29, URZ ;  /* 0x0000001d1c057290 */ /* 0x000fe2000fffe13f */
[CC--:B------:R-:W-:Y:S02]  /*19b0*/  LEA.HI R7, R37.reuse, R88.reuse, RZ, 0x3 ;  /* 0x0000005825077211 */ /* 0x0c0fe400078f18ff */
[----:B------:R-:W-:-:S06]  /*19c0*/  LEA.HI R33, R37, R88, RZ, 0x4 ;  /* 0x0000005825217211 */ /* 0x000fcc00078f20ff */
[----:B------:R-:W-:Y:S02]  /*19d0*/  @UP0 ULDC.64 UR6, c[0x0][0x240] ;  /* 0x0000900000060ab9 */ /* 0x000fe40000000a00 */
[----:B------:R-:W-:-:S04]  /*19e0*/  @UP0 UIMAD.WIDE.U32 UR10, UR15, UR6, URZ ;  /* 0x000000060f0a02a5 */ /* 0x000fc8000f8e003f */
[----:B------:R-:W-:Y:S02]  /*19f0*/  @UP0 UIMAD UR9, UR15, UR7, UR11 ;  /* 0x000000070f0902a4 */ /* 0x000fe4000f8e020b */
[----:B------:R-:W-:Y:S01]  /*1a00*/  @!UP0 USHF.R.S32.HI UR11, URZ, 0x1f, UR13 ;  /* 0x0000001f3f0b8899 */ /* 0x000fe2000801140d */
[----:B-1----:R-:W-:Y:S01]  /*1a10*/  IABS R0, R16 ;  /* 0x0000001000007213 */ /* 0x002fe20000000000 */
[----:B------:R-:W-:Y:S02]  /*1a20*/  @!UP0 ULDC.64 UR6, c[0x0][0x228] ;  /* 0x00008a0000068ab9 */ /* 0x000fe40000000a00 */
[----:B------:R-:W-:Y:S02]  /*1a30*/  @!UP0 UIMAD UR11, UR11, UR6, URZ ;  /* 0x000000060b0b82a4 */ /* 0x000fe4000f8e023f */
[----:B------:R-:W-:Y:S01]  /*1a40*/  IMAD.MOV.U32 R8, RZ, RZ, R0 ;  /* 0x000000ffff087224 */ /* 0x000fe200078e0000 */
[----:B------:R-:W-:Y:S02]  /*1a50*/  @!UP0 UIMAD.WIDE.U32 UR22, UR13, UR6, URZ ;  /* 0x000000060d1682a5 */ /* 0x000fe4000f8e003f */
[----:B------:R-:W-:Y:S01]  /*1a60*/  @!UP0 UIMAD UR11, UR13, UR7, UR11 ;  /* 0x000000070d0b82a4 */ /* 0x000fe2000f8e020b */
[----:B------:R-:W1:Y:S01]  /*1a70*/  I2F.RP R2, R8 ;  /* 0x0000000800027306 */ /* 0x000e620000209400 */
[----:B--2---:R-:W-:Y:S01]  /*1a80*/  IABS R4, R4 ;  /* 0x0000000400047213 */ /* 0x004fe20000000000 */
[----:B------:R-:W-:Y:S01]  /*1a90*/  ULDC.64 UR6, c[0x0][0x258] ;  /* 0x0000960000067ab9 */ /* 0x000fe20000000a00 */
[----:B------:R-:W-:Y:S01]  /*1aa0*/  @!UP0 UIADD3 UR9, UR23, UR11, URZ ;  /* 0x0000000b17098290 */ /* 0x000fe2000fffe03f */
[----:B------:R-:W-:Y:S01]  /*1ab0*/  @!UP0 UMOV UR10, UR22 ;  /* 0x00000016000a8c82 */ /* 0x000fe20008000000 */
[----:B------:R-:W-:-:S02]  /*1ac0*/  UIADD3 UR22, UR21, -0x1, URZ ;  /* 0xffffffff15167890 */ /* 0x000fc4000fffe03f */
[----:B------:R-:W-:Y:S02]  /*1ad0*/  UISETP.NE.AND UP0, UPT, UR8, -0x1, UPT ;  /* 0xffffffff0800788c */ /* 0x000fe4000bf05270 */
[----:B------:R-:W-:Y:S01]  /*1ae0*/  UIMAD UR17, UR22, -0x20, UR25 ;  /* 0xffffffe0161178a4 */ /* 0x000fe2000f8e0219 */
[----:B-1----:R-:W1:Y:S08]  /*1af0*/  MUFU.RCP R2, R2 ;  /* 0x0000000200027308 */ /* 0x002e700000001000 */
[----:B------:R-:W-:Y:S01]  /*1b00*/  @UP0 UIADD3 UR20, UR14, UR8, URZ ;  /* 0x000000080e140290 */ /* 0x000fe2000fffe03f */
[----:B-1----:R-:W-:-:S04]  /*1b10*/  VIADD R2, R2, 0xffffffe ;  /* 0x0ffffffe02027836 */ /* 0x002fc80000000000 */
[----:B------:R-:W1:Y:S02]  /*1b20*/  F2I.FTZ.U32.TRUNC.NTZ R3, R2 ;  /* 0x0000000200037305 */ /* 0x000e64000021f000 */
[----:B-1----:R-:W-:Y:S02]  /*1b30*/  IMAD.MOV R0, RZ, RZ, -R3 ;  /* 0x000000ffff007224 */ /* 0x002fe400078e0a03 */
[----:B------:R-:W-:Y:S02]  /*1b40*/  IMAD.MOV.U32 R2, RZ, RZ, RZ ;  /* 0x000000ffff027224 */ /* 0x000fe400078e00ff */
[----:B------:R-:W-:-:S04]  /*1b50*/  IMAD R0, R0, R8, RZ ;  /* 0x0000000800007224 */ /* 0x000fc800078e02ff */
[----:B------:R-:W-:-:S04]  /*1b60*/  IMAD.HI.U32 R2, R3, R0, R2 ;  /* 0x0000000003027227 */ /* 0x000fc800078e0002 */
[----:B------:R-:W-:-:S04]  /*1b70*/  IMAD.MOV.U32 R3, RZ, RZ, R4 ;  /* 0x000000ffff037224 */ /* 0x000fc800078e0004 */
[----:B------:R-:W-:Y:S01]  /*1b80*/  IMAD.HI.U32 R6, R2, R3, RZ ;  /* 0x0000000302067227 */ /* 0x000fe200078e00ff */
[----:B------:R-:W-:-:S03]  /*1b90*/  SHF.R.S32.HI R2, RZ, 0x3, R7 ;  /* 0x00000003ff027819 */ /* 0x000fc60000011407 */
[----:B------:R-:W-:Y:S01]  /*1ba0*/  IMAD.MOV R0, RZ, RZ, -R6 ;  /* 0x000000ffff007224 */ /* 0x000fe200078e0a06 */
[C---:B------:R-:W-:Y:S01]  /*1bb0*/  ISETP.GE.AND P2, PT, R2.reuse, UR5, PT ;  /* 0x0000000502007c0c */ /* 0x040fe2000bf46270 */
[----:B------:R-:W-:Y:S02]  /*1bc0*/  VIADD R4, R2, 0x30 ;  /* 0x0000003002047836 */ /* 0x000fe40000000000 */
[----:B------:R-:W-:Y:S02]  /*1bd0*/  IMAD R0, R8, R0, R3 ;  /* 0x0000000008007224 */ /* 0x000fe400078e0203 */
[----:B------:R-:W-:Y:S01]  /*1be0*/  VIADD R3, R2, 0x40 ;  /* 0x0000004002037836 */ /* 0x000fe20000000000 */
[----:B------:R-:W-:Y:S01]  /*1bf0*/  ISETP.GE.AND P4, PT, R4, UR5, PT ;  /* 0x0000000504007c0c */ /* 0x000fe2000bf86270 */
[----:B------:R-:W-:Y:S01]  /*1c00*/  VIADD R5, R2, 0x20 ;  /* 0x0000002002057836 */ /* 0x000fe20000000000 */
[----:B------:R-:W-:Y:S01]  /*1c10*/  ISETP.GT.U32.AND P1, PT, R8, R0, PT ;  /* 0x000000000800720c */ /* 0x000fe20003f24070 */
[----:B------:R-:W-:Y:S01]  /*1c20*/  VIADD R32, R2, 0x10 ;  /* 0x0000001002207836 */ /* 0x000fe20000000000 */
[----:B------:R-:W-:-:S02]  /*1c30*/  ISETP.GE.AND P0, PT, R3, UR5, PT ;  /* 0x0000000503007c0c */ /* 0x000fc4000bf06270 */
[----:B------:R-:W-:Y:S01]  /*1c40*/  LOP3.LUT R3, R7, 0xfffffff8, RZ, 0xc0, !PT ;  /* 0xfffffff807037812 */ /* 0x000fe200078ec0ff */
[----:B------:R-:W1:Y:S01]  /*1c50*/  @!P2 LDC.64 R10, c[0x0][0x240] ;  /* 0x00009000ff0aab82 */ /* 0x000e620000000a00 */
[----:B------:R-:W-:Y:S01]  /*1c60*/  IMAD.U32 R7, RZ, RZ, UR16 ;  /* 0x00000010ff077e24 */ /* 0x000fe2000f8e00ff */
[----:B------:R-:W-:Y:S02]  /*1c70*/  ISETP.GE.AND P5, PT, R5, UR5, PT ;  /* 0x0000000505007c0c */ /* 0x000fe4000bfa6270 */
[----:B------:R-:W-:Y:S01]  /*1c80*/  IMAD.IADD R36, R88, 0x1, -R3 ;  /* 0x0000000158247824 */ /* 0x000fe200078e0a03 */
[----:B------:R-:W-:Y:S01]  /*1c90*/  SHF.R.S32.HI R3, RZ, 0x1f, R2 ;  /* 0x0000001fff037819 */ /* 0x000fe20000011402 */
[----:B------:R-:W2:Y:S02]  /*1ca0*/  @!P4 S2R R29, SR_CgaCtaId ;  /* 0x00000000001dc919 */ /* 0x000ea40000008800 */
[----:B------:R-:W-:Y:S01]  /*1cb0*/  @!P1 IMAD.IADD R0, R0, 0x1, -R8 ;  /* 0x0000000100009824 */ /* 0x000fe200078e0a08 */
[----:B------:R-:W3:Y:S01]  /*1cc0*/  @!P2 LDC.64 R12, c[0x0][0x210] ;  /* 0x00008400ff0cab82 */ /* 0x000ee20000000a00 */
[----:B------:R-:W-:-:S02]  /*1cd0*/  IMAD.SHL.U32 R22, R36, 0x8, RZ ;  /* 0x0000000824167824 */ /* 0x000fc400078e00ff */
[----:B------:R-:W-:Y:S01]  /*1ce0*/  IMAD.WIDE R24, R7, 0x80, R2 ;  /* 0x0000008007187825 */ /* 0x000fe200078e0202 */
[----:B------:R-:W-:Y:S02]  /*1cf0*/  ISETP.GE.U32.AND P6, PT, R0, R8, PT ;  /* 0x000000080000720c */ /* 0x000fe40003fc6070 */
[----:B------:R-:W-:Y:S01]  /*1d00*/  SHF.R.S32.HI R23, RZ, 0x1f, R22 ;  /* 0x0000001fff177819 */ /* 0x000fe20000011416 */
[----:B------:R-:W-:Y:S01]  /*1d10*/  @!P1 VIADD R6, R6, 0x1 ;  /* 0x0000000106069836 */ /* 0x000fe20000000000 */
[----:B------:R-:W-:Y:S01]  /*1d20*/  IADD3 R4, P3, R22, UR10, RZ ;  /* 0x0000000a16047c10 */ /* 0x000fe2000ff7e0ff */
[----:B------:R-:W-:Y:S01]  /*1d30*/  USHF.R.S32.HI UR10, URZ, 0x1f, UR4 ;  /* 0x0000001f3f0a7899 */ /* 0x000fe20008011404 */
[C---:B------:R-:W-:Y:S01]  /*1d40*/  LOP3.LUT R7, R16.reuse, UR4, RZ, 0x3c, !PT ;  /* 0x0000000410077c12 */ /* 0x040fe2000f8e3cff */
[----:B------:R-:W-:Y:S01]  /*1d50*/  IMAD.U32 R0, RZ, RZ, UR6 ;  /* 0x00000006ff007e24 */ /* 0x000fe2000f8e00ff */
[----:B------:R-:W-:Y:S01]  /*1d60*/  IADD3.X R5, R23, UR9, RZ, P3, !PT ;  /* 0x0000000917057c10 */ /* 0x000fe20009ffe4ff */
[----:B------:R-:W-:Y:S01]  /*1d70*/  UIMAD UR10, UR10, UR6, URZ ;  /* 0x000000060a0a72a4 */ /* 0x000fe2000f8e023f */
[----:B------:R-:W-:Y:S01]  /*1d80*/  ISETP.GE.AND P3, PT, R7, RZ, PT ;  /* 0x000000ff0700720c */ /* 0x000fe20003f66270 */
[-C--:B-1----:R-:W-:Y:S01]  /*1d90*/  @!P2 IMAD R7, R25, R10.reuse, RZ ;  /* 0x0000000a1907a224 */ /* 0x082fe200078e02ff */
[----:B------:R-:W-:Y:S01]  /*1da0*/  ISETP.NE.AND P1, PT, R16, RZ, PT ;  /* 0x000000ff1000720c */ /* 0x000fe20003f25270 */
[----:B------:R-:W-:Y:S01]  /*1db0*/  @P6 VIADD R6, R6, 0x1 ;  /* 0x0000000106066836 */ /* 0x000fe20000000000 */
[----:B------:R-:W-:Y:S01]  /*1dc0*/  ISETP.GE.AND P6, PT, R32, UR5, PT ;  /* 0x0000000520007c0c */ /* 0x000fe2000bfc6270 */
[----:B------:R-:W-:Y:S01]  /*1dd0*/  IMAD.WIDE.U32 R4, R0, UR4, R4 ;  /* 0x0000000400047c25 */ /* 0x000fe2000f8e0004 */
[----:B------:R-:W-:Y:S01]  /*1de0*/  UIMAD UR7, UR4, UR7, UR10 ;  /* 0x00000007040772a4 */ /* 0x000fe2000f8e020a */
[----:B------:R-:W1:Y:S01]  /*1df0*/  S2UR UR4, SR_CgaCtaId ;  /* 0x00000000000479c3 */ /* 0x000e620000008800 */
[----:B------:R-:W4:Y:S01]  /*1e00*/  @!P5 S2R R17, SR_CgaCtaId ;  /* 0x000000000011d919 */ /* 0x000f220000008800 */
[C---:B------:R-:W-:Y:S01]  /*1e10*/  IMAD.SHL.U32 R0, R2.reuse, 0x40, RZ ;  /* 0x0000004002007824 */ /* 0x040fe200078e00ff */
[----:B------:R-:W-:Y:S01]  /*1e20*/  UMOV UR6, 0x400 ;  /* 0x0000040000067882 */ /* 0x000fe20000000000 */
[----:B------:R-:W-:Y:S01]  /*1e30*/  IMAD.MOV.U32 R28, RZ, RZ, R6 ;  /* 0x000000ffff1c7224 */ /* 0x000fe200078e0006 */
[----:B------:R-:W-:Y:S01]  /*1e40*/  @UP0 ULDC.64 UR10, c[0x0][0x248] ;  /* 0x00009200000a0ab9 */ /* 0x000fe20000000a00 */
[----:B------:R-:W-:Y:S01]  /*1e50*/  VIADD R6, R2, 0x50 ;  /* 0x0000005002067836 */ /* 0x000fe20000000000 */
[----:B------:R-:W-:Y:S01]  /*1e60*/  LOP3.LUT R0, R0, 0x1c0, RZ, 0xc0, !PT ;  /* 0x000001c000007812 */ /* 0x000fe200078ec0ff */
[----:B------:R-:W-:Y:S01]  /*1e70*/  VIADD R5, R5, UR7 ;  /* 0x0000000705057c36 */ /* 0x000fe20008000000 */
[----:B------:R-:W5:Y:S01]  /*1e80*/  @!P5 LDC.64 R20, c[0x0][0x240] ;  /* 0x00009000ff14db82 */ /* 0x000f620000000a00 */
[----:B------:R-:W-:Y:S01]  /*1e90*/  @!P3 IMAD.MOV R28, RZ, RZ, -R28 ;  /* 0x000000ffff1cb224 */ /* 0x000fe200078e0a1c */
[----:B------:R-:W-:Y:S01]  /*1ea0*/  LOP3.LUT R9, R0, 0x38, R22, 0xf8, !PT ;  /* 0x0000003800097812 */ /* 0x000fe200078ef816 */
[----:B------:R-:W-:Y:S01]  /*1eb0*/  @!P2 IMAD R8, R24, R11, R7 ;  /* 0x0000000b1808a224 */ /* 0x000fe200078e0207 */
[----:B------:R-:W-:Y:S01]  /*1ec0*/  ISETP.GE.AND P3, PT, R6, UR5, PT ;  /* 0x0000000506007c0c */ /* 0x000fe2000bf66270 */
[----:B------:R-:W-:Y:S01]  /*1ed0*/  @!P2 IMAD.WIDE.U32 R6, R24, R10, R4 ;  /* 0x0000000a1806a225 */ /* 0x000fe200078e0004 */
[----:B------:R-:W-:Y:S01]  /*1ee0*/  SHF.R.U32.HI R0, RZ, 0x3, R0 ;  /* 0x00000003ff007819 */ /* 0x000fe20000011600 */
[----:B------:R-:W-:Y:S01]  /*1ef0*/  @UP0 UIMAD.WIDE.U32 UR32, UR20, UR10, URZ ;  /* 0x0000000a142002a5 */ /* 0x000fe2000f8e003f */
[----:B------:R-:W2:Y:S01]  /*1f00*/  @!P6 LDC.64 R14, c[0x0][0x240] ;  /* 0x00009000ff0eeb82 */ /* 0x000ea20000000a00 */
[----:B------:R-:W-:Y:S01]  /*1f10*/  @!P1 LOP3.LUT R28, RZ, R16, RZ, 0x33, !PT ;  /* 0x00000010ff1c9212 */ /* 0x000fe200078e33ff */
[----:B------:R-:W-:Y:S01]  /*1f20*/  @UP0 UIMAD UR20, UR20, UR11, URZ ;  /* 0x0000000b141402a4 */ /* 0x000fe2000f8e023f */
[----:B------:R-:W-:Y:S01]  /*1f30*/  LOP3.LUT R10, R9, R0, RZ, 0x3c, !PT ;  /* 0x00000000090a7212 */ /* 0x000fe200078e3cff */
[----:B------:R-:W-:Y:S01]  /*1f40*/  @!P2 IMAD.IADD R0, R7, 0x1, R8 ;  /* 0x000000010700a824 */ /* 0x000fe200078e0208 */
[C---:B---3--:R-:W-:Y:S01]  /*1f50*/  @!P2 LEA R8, P1, R6.reuse, R12, 0x1 ;  /* 0x0000000c0608a211 */ /* 0x048fe200078208ff */
[----:B------:R-:W-:Y:S01]  /*1f60*/  @UP0 UIADD3 UR20, UR33, UR20, URZ ;  /* 0x0000001421140290 */ /* 0x000fe2000fffe03f */
[----:B------:R-:W3:Y:S01]  /*1f70*/  @!P6 S2R R12, SR_CgaCtaId ;  /* 0x00000000000ce919 */ /* 0x000ee20000008800 */
[----:B------:R-:W-:Y:S01]  /*1f80*/  LEA.HI R7, R37, R88, RZ, 0x6 ;  /* 0x0000005825077211 */ /* 0x000fe200078f30ff */
[----:B------:R-:W4:Y:S01]  /*1f90*/  @!P6 LDC.64 R26, c[0x0][0x210] ;  /* 0x00008400ff1aeb82 */ /* 0x000f220000000a00 */
[----:B------:R-:W-:Y:S01]  /*1fa0*/  @!P2 LEA.HI.X R9, R6, R13, R0, 0x1, P1 ;  /* 0x0000000d0609a211 */ /* 0x000fe200008f0c00 */
[----:B-1----:R-:W-:Y:S01]  /*1fb0*/  ULEA UR4, UR4, UR6, 0x18 ;  /* 0x0000000604047291 */ /* 0x002fe2000f8ec03f */
[----:B------:R-:W-:Y:S01]  /*1fc0*/  @!P6 IADD3 R0, P1, R24, 0x10, RZ ;  /* 0x000000101800e810 */ /* 0x000fe20007f3e0ff */
[----:B------:R-:W-:Y:S01]  /*1fd0*/  IMAD.SHL.U32 R6, R7, 0x8, RZ ;  /* 0x0000000807067824 */ /* 0x000fe200078e00ff */
[----:B------:R-:W-:-:S03]  /*1fe0*/  @UP0 UIADD3 UR6, UR14, UR8, URZ ;  /* 0x000000080e060290 */ /* 0x000fc6000fffe03f */
[----:B------:R-:W1:Y:S01]  /*1ff0*/  @!P5 LDC.64 R30, c[0x0][0x210] ;  /* 0x00008400ff1edb82 */ /* 0x000e620000000a00 */
[----:B------:R-:W-:Y:S01]  /*2000*/  LOP3.LUT R16, R10, 0xfffffe00, R6, 0xf8, !PT ;  /* 0xfffffe000a107812 */ /* 0x000fe200078ef806 */
[--C-:B------:R-:W-:Y:S01]  /*2010*/  @!P6 IMAD.X R10, RZ, RZ, R25.reuse, P1 ;  /* 0x000000ffff0ae224 */ /* 0x100fe200008e0619 */
[----:B------:R-:W-:Y:S01]  /*2020*/  @!P5 IADD3 R11, P1, R24, 0x20, RZ ;  /* 0x00000020180bd810 */ /* 0x000fe20007f3e0ff */
[----:B------:R-:W-:Y:S01]  /*2030*/  VIADD R6, R2, 0x60 ;  /* 0x0000006002067836 */ /* 0x000fe20000000000 */
[----:B------:R-:W-:Y:S01]  /*2040*/  LEA R239, R16, UR4, 0x1 ;  /* 0x0000000410ef7c11 */ /* 0x000fe2000f8e08ff */
[----:B------:R-:W-:Y:S01]  /*2050*/  @UP0 ULDC.64 UR8, c[0x0][0x250] ;  /* 0x0000940000080ab9 */ /* 0x000fe20000000a00 */
[----:B--2---:R-:W-:Y:S01]  /*2060*/  @!P6 IMAD R10, R10, R14, RZ ;  /* 0x0000000e0a0ae224 */ /* 0x004fe200078e02ff */
[----:B------:R-:W-:Y:S01]  /*2070*/  @UP0 UIMAD.WIDE.U32 UR30, UR6, UR8, URZ ;  /* 0x00000008061e02a5 */ /* 0x000fe2000f8e003f */
[----:B------:R-:W-:Y:S01]  /*2080*/  @!P5 IMAD.X R7, RZ, RZ, R25, P1 ;  /* 0x000000ffff07d224 */ /* 0x000fe200008e0619 */
[----:B------:R-:W-:Y:S01]  /*2090*/  @!PT LDS RZ, [RZ] ;  /* 0x00000000fffff984 */ /* 0x000fe20000000800 */
[----:B------:R-:W-:Y:S01]  /*20a0*/  @!PT LDS RZ, [RZ] ;  /* 0x00000000fffff984 */ /* 0x000fe20000000800 */
[----:B------:R-:W-:Y:S01]  /*20b0*/  @!PT LDS RZ, [RZ] ;  /* 0x00000000fffff984 */ /* 0x000fe20000000800 */
[----:B------:R-:W-:Y:S01]  /*20c0*/  @!P2 LDGSTS.E.BYPASS.LTC128B.128 [R239], desc[UR18][R8.64] ;  /* 0x0000000008efafae */ /* 0x000fe2000b901d52 */
[----:B------:R-:W-:Y:S01]  /*20d0*/  @!P6 IMAD R10, R0, R15, R10 ;  /* 0x0000000f000ae224 */ /* 0x000fe200078e020a */
[----:B------:R-:W-:Y:S01]  /*20e0*/  @UP0 UIMAD UR6, UR6, UR9, URZ ;  /* 0x00000009060602a4 */ /* 0x000fe2000f8e023f */
[----:B-----5:R-:W-:Y:S01]  /*20f0*/  @!P5 IMAD R7, R7, R20, RZ ;  /* 0x000000140707d224 */ /* 0x020fe200078e02ff */
[----:B------:R2:W-:Y:S01]  /*2100*/  @!P2 LDGSTS.E.BYPASS.LTC128B.128 [R239+0x4000], desc[UR18][R8.64+0x80] ;  /* 0x0400008008efafae */ /* 0x0005e2000b901d52 */
[----:B------:R-:W-:Y:S01]  /*2110*/  ISETP.GE.AND P2, PT, R6, UR5, PT ;  /* 0x0000000506007c0c */ /* 0x000fe2000bf46270 */
[----:B------:R-:W-:Y:S01]  /*2120*/  @UP0 UIADD3 UR24, UR31, UR6, URZ ;  /* 0x000000061f180290 */ /* 0x000fe2000fffe03f */
[----:B------:R-:W-:-:S02]  /*2130*/  @!P5 IMAD R18, R11, R21, R7 ;  /* 0x000000150b12d224 */ /* 0x000fc400078e0207 */
[----:B------:R-:W-:Y:S01]  /*2140*/  @!P5 IMAD.WIDE.U32 R6, R11, R20, R4 ;  /* 0x000000140b06d225 */ /* 0x000fe200078e0004 */
[----:B------:R-:W-:Y:S01]  /*2150*/  @!P6 MOV R11, 0x400 ;  /* 0x00000400000be802 */ /* 0x000fe20000000f00 */
[----:B------:R-:W5:Y:S03]  /*2160*/  @!P0 LDC.64 R20, c[0x0][0x210] ;  /* 0x00008400ff148b82 */ /* 0x000f660000000a00 */
[----:B---3--:R-:W-:Y:S02]  /*2170*/  @!P6 LEA R13, R12, R11, 0x18 ;  /* 0x0000000b0c0de211 */ /* 0x008fe400078ec0ff */
[----:B------:R-:W-:-:S04]  /*2180*/  @!P4 MOV R12, 0x400 ;  /* 0x00000400000cc802 */ /* 0x000fc80000000f00 */
[----:B------:R-:W-:Y:S01]  /*2190*/  @!P4 LEA R29, R29, R12, 0x18 ;  /* 0x0000000c1d1dc211 */ /* 0x000fe200078ec0ff */
[----:B--2---:R-:W-:Y:S01]  /*21a0*/  @!P6 IMAD.WIDE.U32 R8, R0, R14, R4 ;  /* 0x0000000e0008e225 */ /* 0x004fe200078e0004 */
[----:B------:R-:W-:Y:S01]  /*21b0*/  @!P5 MOV R0, 0x400 ;  /* 0x000004000000d802 */ /* 0x000fe20000000f00 */
[----:B------:R-:W2:Y:S02]  /*21c0*/  @!P4 LDC.64 R14, c[0x0][0x240] ;  /* 0x00009000ff0ecb82 */ /* 0x000ea40000000a00 */
[----:B------:R-:W-:Y:S01]  /*21d0*/  @!P6 IMAD.IADD R9, R9, 0x1, R10 ;  /* 0x000000010909e824 */ /* 0x000fe200078e020a */
[C---:B----4-:R-:W-:Y:S02]  /*21e0*/  @!P6 LEA R10, P1, R8.reuse, R26, 0x1 ;  /* 0x0000001a080ae211 */ /* 0x050fe400078208ff */
[----:B------:R-:W-:Y:S01]  /*21f0*/  @!P5 LEA R17, R17, R0, 0x18 ;  /* 0x000000001111d211 */ /* 0x000fe200078ec0ff */
[----:B------:R-:W-:Y:S01]  /*2200*/  @!P5 IMAD.IADD R0, R7, 0x1, R18 ;  /* 0x000000010700d824 */ /* 0x000fe200078e0212 */
[----:B------:R-:W-:Y:S01]  /*2210*/  @!P6 LEA.HI.X R11, R8, R27, R9, 0x1, P1 ;  /* 0x0000001b080be211 */ /* 0x000fe200008f0c09 */
[----:B------:R-:W3:Y:S01]  /*2220*/  @!P0 LDC.64 R18, c[0x0][0x240] ;  /* 0x00009000ff128b82 */ /* 0x000ee20000000a00 */
[----:B-1----:R-:W-:-:S02]  /*2230*/  @!P5 LEA R8, P1, R6, R30, 0x1 ;  /* 0x0000001e0608d211 */ /* 0x002fc400078208ff */
[----:B------:R-:W1:Y:S02]  /*2240*/  @!P0 S2R R30, SR_CgaCtaId ;  /* 0x00000000001e8919 */ /* 0x000e640000008800 */
[----:B------:R-:W-:Y:S01]  /*2250*/  @!P5 LEA.HI.X R9, R6, R31, R0, 0x1, P1 ;  /* 0x0000001f0609d211 */ /* 0x000fe200008f0c00 */
[----:B------:R-:W-:Y:S01]  /*2260*/  @!P6 IMAD R6, R16, 0x2, R13 ;  /* 0x000000021006e824 */ /* 0x000fe200078e020d */
[----:B------:R-:W-:Y:S01]  /*2270*/  @!P4 IADD3 R7, P1, R24, 0x30, RZ ;  /* 0x000000301807c810 */ /* 0x000fe20007f3e0ff */
[----:B------:R-:W4:Y:S01]  /*2280*/  @!P4 LDC.64 R26, c[0x0][0x210] ;  /* 0x00008400ff1acb82 */ /* 0x000f220000000a00 */
[----:B------:R-:W-:Y:S02]  /*2290*/  @!P5 IMAD R0, R16, 0x2, R17 ;  /* 0x000000021000d824 */ /* 0x000fe400078e0211 */
[----:B------:R-:W-:Y:S01]  /*22a0*/  @!P6 LDGSTS.E.BYPASS.LTC128B.128 [R6+0x800], desc[UR18][R10.64] ;  /* 0x008000000a06efae */ /* 0x000fe2000b901d52 */
[----:B------:R-:W-:-:S03]  /*22b0*/  @!P4 IMAD.X R12, RZ, RZ, R25, P1 ;  /* 0x000000ffff0cc224 */ /* 0x000fc600008e0619 */
[----:B------:R2:W-:Y:S01]  /*22c0*/  @!P6 LDGSTS.E.BYPASS.LTC128B.128 [R6+0x4800], desc[UR18][R10.64+0x80] ;  /* 0x048000800a06efae */ /* 0x0005e2000b901d52 */
[----:B------:R-:W-:-:S03]  /*22d0*/  ISETP.GE.AND P6, PT, R2, UR17, PT ;  /* 0x0000001102007c0c */ /* 0x000fc6000bfc6270 */
[----:B------:R-:W-:Y:S04]  /*22e0*/  @!P5 LDGSTS.E.BYPASS.LTC128B.128 [R0+0x1000], desc[UR18][R8.64] ;  /* 0x010000000800dfae */ /* 0x000fe8000b901d52 */
[----:B------:R5:W-:Y:S06]  /*22f0*/  @!P5 LDGSTS.E.BYPASS.LTC128B.128 [R0+0x5000], desc[UR18][R8.64+0x80] ;  /* 0x050000800800dfae */ /* 0x000bec000b901d52 */
[----:B------:R-:W1:Y:S01]  /*2300*/  @!P6 S2R R17, SR_CgaCtaId ;  /* 0x000000000011e919 */ /* 0x000e620000008800 */
[----:B--2---:R-:W-:Y:S01]  /*2310*/  @!P4 IMAD R6, R12, R14, RZ ;  /* 0x0000000e0c06c224 */ /* 0x004fe200078e02ff */
[----:B------:R-:W-:Y:S01]  /*2320*/  @!P0 IADD3 R10, P1, R24, 0x40, RZ ;  /* 0x00000040180a8810 */ /* 0x000fe20007f3e0ff */
[----:B------:R-:W-:-:S04]  /*2330*/  VIADD R12, R2, 0x70 ;  /* 0x00000070020c7836 */ /* 0x000fc80000000000 */
[----:B------:R-:W-:Y:S01]  /*2340*/  @!P0 IMAD.X R11, RZ, RZ, R25, P1 ;  /* 0x000000ffff0b8224 */ /* 0x000fe200008e0619 */
[----:B------:R-:W-:Y:S01]  /*2350*/  ISETP.GE.AND P1, PT, R12, UR5, PT ;  /* 0x000000050c007c0c */ /* 0x000fe2000bf26270 */
[C---:B-----5:R-:W-:Y:S02]  /*2360*/  @!P4 IMAD R0, R7.reuse, R15, R6 ;  /* 0x0000000f0700c224 */ /* 0x060fe400078e0206 */
[----:B------:R-:W-:Y:S02]  /*2370*/  @!P4 IMAD.WIDE.U32 R6, R7, R14, R4 ;  /* 0x0000000e0706c225 */ /* 0x000fe400078e0004 */
[----:B------:R-:W2:Y:S02]  /*2380*/  @!P3 LDC.64 R14, c[0x0][0x240] ;  /* 0x00009000ff0ebb82 */ /* 0x000ea40000000a00 */
[----:B------:R-:W-:Y:S01]  /*2390*/  @!P4 IMAD.IADD R0, R7, 0x1, R0 ;  /* 0x000000010700c824 */ /* 0x000fe200078e0200 */
[----:B----4-:R-:W-:Y:S02]  /*23a0*/  @!P4 LEA R8, P5, R6, R26, 0x1 ;  /* 0x0000001a0608c211 */ /* 0x010fe400078a08ff */
[----:B------:R-:W4:Y:S01]  /*23b0*/  @!P3 S2R R26, SR_CgaCtaId ;  /* 0x00000000001ab919 */ /* 0x000f220000008800 */
[----:B------:R-:W-:-:S02]  /*23c0*/  @!P0 MOV R7, 0x400 ;  /* 0x0000040000078802 */ /* 0x000fc40000000f00 */
[----:B------:R-:W-:Y:S01]  /*23d0*/  @!P4 LEA.HI.X R9, R6, R27, R0, 0x1, P5 ;  /* 0x0000001b0609c211 */ /* 0x000fe200028f0c00 */
[----:B------:R-:W-:Y:S01]  /*23e0*/  @!P4 IMAD R0, R16, 0x2, R29 ;  /* 0x000000021000c824 */ /* 0x000fe200078e021d */
[----:B------:R-:W-:Y:S01]  /*23f0*/  ISETP.GE.AND P5, PT, R32, UR17, PT ;  /* 0x0000001120007c0c */ /* 0x000fe2000bfa6270 */
[----:B---3--:R-:W-:Y:S01]  /*2400*/  @!P0 IMAD R6, R11, R18, RZ ;  /* 0x000000120b068224 */ /* 0x008fe200078e02ff */
[----:B-1----:R-:W-:Y:S01]  /*2410*/  @!P0 LEA R13, R30, R7, 0x18 ;  /* 0x000000071e0d8211 */ /* 0x002fe200078ec0ff */
[----:B------:R-:W1:Y:S01]  /*2420*/  @!P1 S2R R29, SR_CgaCtaId ;  /* 0x00000000001d9919 */ /* 0x000e620000008800 */
[----:B------:R-:W-:Y:S04]  /*2430*/  @!P4 LDGSTS.E.BYPASS.LTC128B.128 [R0+0x1800], desc[UR18][R8.64] ;  /* 0x018000000800cfae */ /* 0x000fe8000b901d52 */
[----:B------:R3:W-:Y:S01]  /*2440*/  @!P4 LDGSTS.E.BYPASS.LTC128B.128 [R0+0x5800], desc[UR18][R8.64+0x80] ;  /* 0x058000800800cfae */ /* 0x0007e2000b901d52 */
[----:B------:R-:W-:Y:S01]  /*2450*/  @!P3 IADD3 R11, P4, R24, 0x50, RZ ;  /* 0x00000050180bb810 */ /* 0x000fe20007f9e0ff */
[----:B------:R-:W5:Y:S03]  /*2460*/  @!P2 S2R R30, SR_CgaCtaId ;  /* 0x00000000001ea919 */ /* 0x000f660000008800 */
[----:B------:R-:W1:Y:S01]  /*2470*/  @!P5 S2R R31, SR_CgaCtaId ;  /* 0x00000000001fd919 */ /* 0x000e620000008800 */
[----:B---3--:R-:W-:-:S02]  /*2480*/  @!P0 IMAD R8, R10, R19, R6 ;  /* 0x000000130a088224 */ /* 0x008fc400078e0206 */
[----:B------:R-:W-:Y:S02]  /*2490*/  @!P0 IMAD.WIDE.U32 R6, R10, R18, R4 ;  /* 0x000000120a068225 */ /* 0x000fe400078e0004 */
[----:B------:R-:W3:Y:S02]  /*24a0*/  @!P3 LDC.64 R18, c[0x0][0x210] ;  /* 0x00008400ff12bb82 */ /* 0x000ee40000000a00 */
[----:B------:R-:W-:Y:S02]  /*24b0*/  @!P3 IMAD.X R0, RZ, RZ, R25, P4 ;  /* 0x000000ffff00b224 */ /* 0x000fe400020e0619 */
[----:B------:R-:W-:Y:S01]  /*24c0*/  @!P0 IMAD.IADD R7, R7, 0x1, R8 ;  /* 0x0000000107078824 */ /* 0x000fe200078e0208 */
[----:B------:R-:W-:Y:S01]  /*24d0*/  @!P0 LEA R8, P4, R6, R20, 0x1 ;  /* 0x0000001406088211 */ /* 0x000fe200078808ff */
[----:B--2---:R-:W-:Y:S01]  /*24e0*/  @!P3 IMAD R0, R0, R14, RZ ;  /* 0x0000000e0000b224 */ /* 0x004fe200078e02ff */
[----:B------:R-:W-:Y:S02]  /*24f0*/  SHF.R.S32.HI R20, RZ, 0x4, R33 ;  /* 0x00000004ff147819 */ /* 0x000fe40000011421 */
[----:B------:R-:W-:Y:S01]  /*2500*/  @!P0 LEA.HI.X R9, R6, R21, R7, 0x1, P4 ;  /* 0x0000001506098211 */ /* 0x000fe200020f0c07 */
[----:B------:R-:W-:Y:S01]  /*2510*/  @!P3 IMAD R12, R11, R15, R0 ;  /* 0x0000000f0b0cb224 */ /* 0x000fe200078e0200 */
[----:B------:R-:W-:Y:S01]  /*2520*/  LEA.HI R10, R33, R20, RZ, 0x1 ;  /* 0x00000014210a7211 */ /* 0x000fe200078f08ff */
[----:B------:R-:W-:Y:S01]  /*2530*/  @!P0 IMAD R0, R16, 0x2, R13 ;  /* 0x0000000210008824 */ /* 0x000fe200078e020d */
[----:B------:R-:W-:Y:S01]  /*2540*/  ISETP.GE.AND P4, PT, R32, UR17, PT ;  /* 0x0000001120007c0c */ /* 0x000fe2000bf86270 */
[----:B------:R-:W-:Y:S01]  /*2550*/  @!P3 IMAD.WIDE.U32 R6, R11, R14, R4 ;  /* 0x0000000e0b06b225 */ /* 0x000fe200078e0004 */
[----:B------:R-:W-:Y:S01]  /*2560*/  LOP3.LUT R10, R10, 0xfffffffe, RZ, 0xc0, !PT ;  /* 0xfffffffe0a0a7812 */ /* 0x000fe200078ec0ff */
[----:B------:R-:W2:Y:S01]  /*2570*/  @!P2 LDC.64 R14, c[0x0][0x240] ;  /* 0x00009000ff0eab82 */ /* 0x000ea20000000a00 */
[----:B------:R-:W-:Y:S01]  /*2580*/  @!P0 LDGSTS.E.BYPASS.LTC128B.128 [R0+0x2000], desc[UR18][R8.64] ;  /* 0x0200000008008fae */ /* 0x000fe2000b901d52 */
[----:B------:R-:W-:-:S02]  /*2590*/  @!P3 IMAD.IADD R7, R7, 0x1, R12 ;  /* 0x000000010707b824 */ /* 0x000fc400078e020c */
[----:B------:R-:W-:Y:S01]  /*25a0*/  IMAD.IADD R34, R20, 0x1, -R10 ;  /* 0x0000000114227824 */ /* 0x000fe200078e0a0a */
[----:B------:R4:W-:Y:S03]  /*25b0*/  @!P0 LDGSTS.E.BYPASS.LTC128B.128 [R0+0x6000], desc[UR18][R8.64+0x80] ;  /* 0x0600008008008fae */ /* 0x0009e6000b901d52 */
[----:B------:R-:W2:Y:S01]  /*25c0*/  @!P1 LDC.64 R20, c[0x0][0x240] ;  /* 0x00009000ff149b82 */ /* 0x000ea20000000a00 */
[----:B----4-:R-:W-:Y:S02]  /*25d0*/  @!P3 MOV R9, 0x400 ;  /* 0x000004000009b802 */ /* 0x010fe40000000f00 */
[----:B---3--:R-:W-:Y:S02]  /*25e0*/  @!P3 LEA R8, P0, R6, R18, 0x1 ;  /* 0x000000120608b211 */ /* 0x008fe400078008ff */
[----:B------:R-:W-:-:S03]  /*25f0*/  @!P3 LEA R12, R26, R9, 0x18 ;  /* 0x000000091a0cb211 */ /* 0x000fc600078ec0ff */
[----:B------:R-:W3:Y:S01]  /*2600*/  @!P2 LDC.64 R26, c[0x0][0x210] ;  /* 0x00008400ff1aab82 */ /* 0x000ee20000000a00 */
[----:B------:R-:W-:Y:S02]  /*2610*/  @!P6 MOV R0, 0x400 ;  /* 0x000004000000e802 */ /* 0x000fe40000000f00 */
[----:B------:R-:W-:Y:S01]  /*2620*/  @!P3 LEA.HI.X R9, R6, R19, R7, 0x1, P0 ;  /* 0x000000130609b211 */ /* 0x000fe200000f0c07 */
[----:B------:R-:W-:Y:S01]  /*2630*/  @!P1 IMAD.MOV.U32 R7, RZ, RZ, R5 ;  /* 0x000000ffff079224 */ /* 0x000fe200078e0005 */
[----:B------:R-:W-:Y:S02]  /*2640*/  @!P6 LEA R35, R17, R0, 0x18 ;  /* 0x000000001123e211 */ /* 0x000fe400078ec0ff */
[----:B------:R-:W-:Y:S01]  /*2650*/  @!P2 MOV R6, 0x400 ;  /* 0x000004000006a802 */ /* 0x000fe20000000f00 */
[----:B------:R-:W4:Y:S01]  /*2660*/  @!P1 LDC.64 R18, c[0x0][0x210] ;  /* 0x00008400ff129b82 */ /* 0x000f220000000a00 */
[----:B------:R-:W-:Y:S02]  /*2670*/  @!P1 MOV R0, 0x400 ;  /* 0x0000040000009802 */ /* 0x000fe40000000f00 */
[----:B------:R-:W-:-:S02]  /*2680*/  @!P2 IADD3 R10, P0, R24, 0x60, RZ ;  /* 0x00000060180aa810 */ /* 0x000fc40007f1e0ff */
[----:B-----5:R-:W-:Y:S02]  /*2690*/  @!P2 LEA R32, R30, R6, 0x18 ;  /* 0x000000061e20a211 */ /* 0x020fe400078ec0ff */
[----:B-1----:R-:W-:Y:S01]  /*26a0*/  @!P1 LEA R30, R29, R0, 0x18 ;  /* 0x000000001d1e9211 */ /* 0x002fe200078ec0ff */
[----:B------:R-:W-:Y:S01]  /*26b0*/  @!P2 IMAD.X R6, RZ, RZ, R25, P0 ;  /* 0x000000ffff06a224 */ /* 0x000fe200000e0619 */
[----:B------:R-:W-:Y:S02]  /*26c0*/  @!P5 MOV R0, 0x400 ;  /* 0x000004000000d802 */ /* 0x000fe40000000f00 */
[----:B------:R-:W-:Y:S01]  /*26d0*/  @!P1 IADD3 R13, P0, R24, 0x70, RZ ;  /* 0x00000070180d9810 */ /* 0x000fe20007f1e0ff */
[----:B--2---:R-:W-:Y:S01]  /*26e0*/  @!P2 IMAD R11, R6, R14, RZ ;  /* 0x0000000e060ba224 */ /* 0x004fe200078e02ff */
[----:B------:R-:W-:Y:S01]  /*26f0*/  @!P5 LEA R31, R31, R0, 0x18 ;  /* 0x000000001f1fd211 */ /* 0x000fe200078ec0ff */
[----:B------:R-:W-:Y:S02]  /*2700*/  @!P3 IMAD R0, R16, 0x2, R12 ;  /* 0x000000021000b824 */ /* 0x000fe400078e020c */
[----:B------:R-:W-:-:S02]  /*2710*/  @!P1 IMAD.MOV.U32 R6, RZ, RZ, R4 ;  /* 0x000000ffff069224 */ /* 0x000fc400078e0004 */
[C---:B------:R-:W-:Y:S01]  /*2720*/  @!P2 IMAD R11, R10.reuse, R15, R11 ;  /* 0x0000000f0a0ba224 */ /* 0x040fe200078e020b */
[----:B------:R-:W-:Y:S01]  /*2730*/  @!P3 LDGSTS.E.BYPASS.LTC128B.128 [R0+0x2800], desc[UR18][R8.64] ;  /* 0x028000000800bfae */ /* 0x000fe2000b901d52 */
[----:B------:R-:W-:-:S03]  /*2740*/  @!P2 IMAD.WIDE.U32 R4, R10, R14, R4 ;  /* 0x0000000e0a04a225 */ /* 0x000fc600078e0004 */
[----:B------:R1:W-:Y:S01]  /*2750*/  @!P3 LDGSTS.E.BYPASS.LTC128B.128 [R0+0x6800], desc[UR18][R8.64+0x80] ;  /* 0x068000800800bfae */ /* 0x0003e2000b901d52 */
[----:B------:R-:W-:Y:S01]  /*2760*/  @!P1 IMAD.X R17, RZ, RZ, R25, P0 ;  /* 0x000000ffff119224 */ /* 0x000fe200000e0619 */
[----:B---3--:R-:W-:Y:S01]  /*2770*/  @!P2 LEA R14, P0, R4, R26, 0x1 ;  /* 0x0000001a040ea211 */ /* 0x008fe200078008ff */
[----:B-1----:R-:W-:Y:S01]  /*2780*/  @!P2 IMAD.IADD R0, R5, 0x1, R11 ;  /* 0x000000010500a824 */ /* 0x002fe200078e020b */
[----:B------:R-:W-:Y:S01]  /*2790*/  LOP3.LUT R5, R33, 0xfffffff0, RZ, 0xc0, !PT ;  /* 0xfffffff021057812 */ /* 0x000fe200078ec0ff */
[----:B------:R-:W-:-:S03]  /*27a0*/  @!P1 IMAD R9, R17, R20, RZ ;  /* 0x0000001411099224 */ /* 0x000fc600078e02ff */
[----:B------:R-:W-:Y:S01]  /*27b0*/  @!P2 LEA.HI.X R15, R4, R27, R0, 0x1, P0 ;  /* 0x0000001b040fa211 */ /* 0x000fe200000f0c00 */
[----:B------:R-:W-:Y:S01]  /*27c0*/  IMAD.IADD R0, R88, 0x1, -R5 ;  /* 0x0000000158007824 */ /* 0x000fe200078e0a05 */
[----:B------:R-:W-:Y:S01]  /*27d0*/  PLOP3.LUT P0, PT, PT, PT, UP0, 0x80, 0x0 ;  /* 0x000000000000781c */ /* 0x000fe20003f0f008 */
[----:B------:R-:W-:-:S03]  /*27e0*/  @!P1 IMAD.WIDE.U32 R4, R13, R20, R6 ;  /* 0x000000140d049225 */ /* 0x000fc600078e0006 */
[----:B------:R-:W-:Y:S01]  /*27f0*/  SHF.R.S32.HI R8, RZ, 0x1f, R0 ;  /* 0x0000001fff087819 */ /* 0x000fe20000011400 */
[----:B------:R-:W-:Y:S01]  /*2800*/  IMAD.SHL.U32 R6, R36, 0x40, RZ ;  /* 0x0000004024067824 */ /* 0x000fe200078e00ff */
[----:B----4-:R-:W-:Y:S01]  /*2810*/  @!P1 LEA R12, P3, R4, R18, 0x1 ;  /* 0x00000012040c9211 */ /* 0x010fe200078608ff */
[----:B------:R-:W-:Y:S01]  /*2820*/  IMAD.SHL.U32 R7, R2, 0x8, RZ ;  /* 0x0000000802077824 */ /* 0x000fe200078e00ff */
[----:B------:R-:W-:Y:S02]  /*2830*/  LEA.HI R24, R8, R0, RZ, 0x3 ;  /* 0x0000000008187211 */ /* 0x000fe400078f18ff */
[----:B------:R-:W-:Y:S02]  /*2840*/  LOP3.LUT R6, R6, 0x1c0, RZ, 0xc0, !PT ;  /* 0x000001c006067812 */ /* 0x000fe400078ec0ff */
[----:B------:R-:W-:Y:S02]  /*2850*/  LOP3.LUT R8, R24, 0xfffffff8, RZ, 0xc0, !PT ;  /* 0xfffffff818087812 */ /* 0x000fe400078ec0ff */
[----:B------:R-:W-:-:S02]  /*2860*/  LOP3.LUT R7, R6, 0x8, R7, 0xf8, !PT ;  /* 0x0000000806077812 */ /* 0x000fc400078ef807 */
[----:B------:R-:W-:Y:S01]  /*2870*/  SHF.R.U32.HI R6, RZ, 0x3, R6 ;  /* 0x00000003ff067819 */ /* 0x000fe20000011606 */
[----:B------:R-:W-:Y:S02]  /*2880*/  IMAD.IADD R29, R0, 0x1, -R8 ;  /* 0x00000001001d7824 */ /* 0x000fe400078e0a08 */
[----:B------:R-:W-:Y:S01]  /*2890*/  @!P1 IMAD R0, R13, R21, R9 ;  /* 0x000000150d009224 */ /* 0x000fe200078e0209 */
[----:B------:R-:W-:Y:S01]  /*28a0*/  LOP3.LUT R25, R7, R6, RZ, 0x3c, !PT ;  /* 0x0000000607197212 */ /* 0x000fe200078e3cff */
        /* <DEDUP_REMOVED lines=13> */
.L_x_1300:
[----:B------:R-:W-:Y:S01]  /*2980*/  @!P1 IADD3 R8, R5, R0, RZ ;  /* 0x0000000005089210 */ /* 0x000fe20007ffe0ff */
        /* <DEDUP_REMOVED lines=13> */
.L_x_1301:
[C---:B------:R-:W-:Y:S01]  /*2a60*/  IMAD R0, R3.reuse, UR10, RZ ;  /* 0x0000000a03007c24 */ /* 0x040fe2000f8e02ff */
[----:B------:R-:W-:Y:S01]  /*2a70*/  @!P1 LEA.HI.X R13, R4, R19, R8, 0x1, P3 ;  /* 0x00000013040d9211 */ /* 0x000fe200018f0c08 */
[C---:B------:R-:W-:Y:S01]  /*2a80*/  IMAD.WIDE.U32 R6, R2.reuse, UR10, R22 ;  /* 0x0000000a02067c25 */ /* 0x040fe2000f8e0016 */
[----:B------:R-:W-:Y:S01]  /*2a90*/  ISETP.GE.AND P3, PT, R2, UR17, PT ;  /* 0x0000001102007c0c */ /* 0x000fe2000bf66270 */
[----:B------:R-:W1:Y:S01]  /*2aa0*/  @!P6 LDC.64 R18, c[0x0][0x218] ;  /* 0x00008600ff12eb82 */ /* 0x000e620000000a00 */
[----:B------:R-:W-:Y:S01]  /*2ab0*/  ULDC.64 UR6, c[0x0][0x260] ;  /* 0x0000980000067ab9 */ /* 0x000fe20000000a00 */
[----:B------:R-:W-:Y:S01]  /*2ac0*/  IMAD R3, R3, UR8, RZ ;  /* 0x0000000803037c24 */ /* 0x000fe2000f8e02ff */
[----:B------:R-:W-:Y:S01]  /*2ad0*/  IADD3 R6, P0, R6, UR32, RZ ;  /* 0x0000002006067c10 */ /* 0x000fe2000ff1e0ff */
[C---:B------:R-:W-:Y:S01]  /*2ae0*/  IMAD R0, R2.reuse, UR11, R0 ;  /* 0x0000000b02007c24 */ /* 0x040fe2000f8e0200 */
[----:B------:R-:W-:Y:S01]  /*2af0*/  USHF.L.U64.HI UR13, UR10, 0x5, UR11 ;  /* 0x000000050a0d7899 */ /* 0x000fe2000801020b */
[----:B------:R-:W-:Y:S01]  /*2b00*/  IMAD.SHL.U32 R8, R29, 0x40, RZ ;  /* 0x000000401d087824 */ /* 0x000fe200078e00ff */
[----:B------:R-:W-:Y:S01]  /*2b10*/  USHF.R.S32.HI UR23, URZ, 0x1f, UR22 ;  /* 0x0000001f3f177899 */ /* 0x000fe20008011416 */
[----:B------:R-:W-:Y:S01]  /*2b20*/  IMAD.WIDE.U32 R4, R2, UR8, R22 ;  /* 0x0000000802047c25 */ /* 0x000fe2000f8e0016 */
[----:B------:R-:W-:Y:S01]  /*2b30*/  IADD3.X R7, R7, UR20, R0, P0, !PT ;  /* 0x0000001407077c10 */ /* 0x000fe200087fe400 */
[----:B------:R-:W2:Y:S01]  /*2b40*/  @!P5 LDC.64 R20, c[0x0][0x218] ;  /* 0x00008600ff14db82 */ /* 0x000ea20000000a00 */
[----:B------:R-:W-:Y:S01]  /*2b50*/  LOP3.LUT R0, R8, 0x1c0, RZ, 0xc0, !PT ;  /* 0x000001c008007812 */ /* 0x000fe200078ec0ff */
[----:B------:R-:W-:Y:S01]  /*2b60*/  IMAD R11, R2, UR9, R3 ;  /* 0x00000009020b7c24 */ /* 0x000fe2000f8e0203 */
[----:B------:R-:W-:Y:S01]  /*2b70*/  IADD3 R10, P0, R4, UR30, RZ ;  /* 0x0000001e040a7c10 */ /* 0x000fe2000ff1e0ff */
[----:B------:R-:W-:Y:S01]  /*2b80*/  IMAD.SHL.U32 R2, R34, 0x8, RZ ;  /* 0x0000000822027824 */ /* 0x000fe200078e00ff */
[----:B------:R-:W-:Y:S01]  /*2b90*/  SHF.R.S32.HI R4, RZ, 0x1f, R28 ;  /* 0x0000001fff047819 */ /* 0x000fe2000001141c */
[----:B------:R-:W-:Y:S01]  /*2ba0*/  IMAD.WIDE.U32 R250, R28, UR6, R6 ;  /* 0x000000061cfa7c25 */ /* 0x000fe2000f8e0006 */
[----:B------:R-:W-:Y:S01]  /*2bb0*/  USHF.L.U32 UR14, UR10, 0x5, URZ ;  /* 0x000000050a0e7899 */ /* 0x000fe2000800063f */
[----:B------:R-:W-:Y:S01]  /*2bc0*/  IADD3.X R11, R5, UR24, R11, P0, !PT ;  /* 0x00000018050b7c10 */ /* 0x000fe200087fe40b */
[----:B------:R-:W-:Y:S01]  /*2bd0*/  UIMAD UR17, UR13, UR22, URZ ;  /* 0x000000160d1172a4 */ /* 0x000fe2000f8e023f */
[----:B------:R-:W-:Y:S01]  /*2be0*/  LOP3.LUT R2, R0, 0x8, R2, 0xf8, !PT ;  /* 0x0000000800027812 */ /* 0x000fe200078ef802 */
[----:B------:R-:W-:Y:S01]  /*2bf0*/  @!P2 IMAD R3, R16, 0x2, R32 ;  /* 0x000000021003a824 */ /* 0x000fe200078e0220 */
[----:B------:R-:W-:Y:S01]  /*2c00*/  SHF.R.U32.HI R0, RZ, 0x3, R0 ;  /* 0x00000003ff007819 */ /* 0x000fe20000011600 */
[----:B------:R-:W-:Y:S01]  /*2c10*/  IMAD.U32 R8, RZ, RZ, UR22 ;  /* 0x00000016ff087e24 */ /* 0x000fe2000f8e00ff */
[----:B------:R-:W-:Y:S01]  /*2c20*/  UIMAD UR17, UR23, UR14, UR17 ;  /* 0x0000000e171172a4 */ /* 0x000fe2000f8e0211 */
[----:B------:R-:W-:Y:S01]  /*2c30*/  IMAD.MOV.U32 R248, RZ, RZ, R250 ;  /* 0x000000fffff87224 */ /* 0x000fe200078e00fa */
[----:B------:R-:W-:Y:S01]  /*2c40*/  LOP3.LUT R85, R2, R0, RZ, 0x3c, !PT ;  /* 0x0000000002557212 */ /* 0x000fe200078e3cff */
[----:B------:R-:W-:Y:S01]  /*2c50*/  IMAD R0, R4, UR6, RZ ;  /* 0x0000000604007c24 */ /* 0x000fe2000f8e02ff */
[----:B------:R-:W-:Y:S01]  /*2c60*/  @!PT LDS RZ, [RZ] ;  /* 0x00000000fffff984 */ /* 0x000fe20000000800 */
[----:B------:R-:W-:Y:S01]  /*2c70*/  @!PT LDS RZ, [RZ] ;  /* 0x00000000fffff984 */ /* 0x000fe20000000800 */
[----:B------:R-:W-:Y:S01]  /*2c80*/  @!PT LDS RZ, [RZ] ;  /* 0x00000000fffff984 */ /* 0x000fe20000000800 */
[----:B------:R-:W-:Y:S01]  /*2c90*/  @!P2 LDGSTS.E.BYPASS.LTC128B.128 [R3+0x3000], desc[UR18][R14.64] ;  /* 0x030000000e03afae */ /* 0x000fe2000b901d52 */
[----:B------:R-:W-:Y:S01]  /*2ca0*/  USHF.L.U32 UR31, UR10, 0x4, URZ ;  /* 0x000000040a1f7899 */ /* 0x000fe2000800063f */
[----:B------:R-:W-:Y:S01]  /*2cb0*/  @!P1 IMAD R9, R16, 0x2, R30 ;  /* 0x0000000210099824 */ /* 0x000fe200078e021e */
[----:B------:R-:W-:Y:S01]  /*2cc0*/  USHF.L.U64.HI UR30, UR10, 0x4, UR11 ;  /* 0x000000040a1e7899 */ /* 0x000fe2000801020b */
[----:B------:R-:W-:Y:S01]  /*2cd0*/  IMAD R0, R28, UR7, R0 ;  /* 0x000000071c007c24 */ /* 0x000fe2000f8e0200 */
[----:B------:R3:W-:Y:S01]  /*2ce0*/  @!P2 LDGSTS.E.BYPASS.LTC128B.128 [R3+0x7000], desc[UR18][R14.64+0x80] ;  /* 0x070000800e03afae */ /* 0x0007e2000b901d52 */
[----:B------:R-:W-:Y:S01]  /*2cf0*/  ULDC.64 UR6, c[0x0][0x268] ;  /* 0x00009a0000067ab9 */ /* 0x000fe20000000a00 */
[C---:B------:R-:W-:Y:S01]  /*2d00*/  @!P6 IMAD R17, R16.reuse, 0x2, R35 ;  /* 0x000000021011e824 */ /* 0x040fe200078e0223 */
[----:B------:R-:W-:Y:S01]  /*2d10*/  USHF.L.U32 UR20, UR8, 0x5, URZ ;  /* 0x0000000508147899 */ /* 0x000fe2000800063f */
[----:B------:R-:W-:Y:S01]  /*2d20*/  IMAD.IADD R249, R251, 0x1, R0 ;  /* 0x00000001fbf97824 */ /* 0x000fe200078e0200 */
[----:B------:R-:W-:Y:S01]  /*2d30*/  @!P1 LDGSTS.E.BYPASS.LTC128B.128 [R9+0x3800], desc[UR18][R12.64] ;  /* 0x038000000c099fae */ /* 0x000fe2000b901d52 */
[----:B------:R-:W-:Y:S01]  /*2d40*/  @!P5 IMAD R16, R16, 0x2, R31 ;  /* 0x000000021010d824 */ /* 0x000fe200078e021f */
[----:B------:R-:W-:Y:S01]  /*2d50*/  USHF.L.U32 UR24, UR8, 0x4, URZ ;  /* 0x0000000408187899 */ /* 0x000fe2000800063f */
[----:B------:R-:W-:Y:S01]  /*2d60*/  IMAD.WIDE.U32 R26, R28, UR6, R10 ;  /* 0x000000061c1a7c25 */ /* 0x000fe2000f8e000a */
[----:B------:R4:W-:Y:S01]  /*2d70*/  @!P1 LDGSTS.E.BYPASS.LTC128B.128 [R9+0x7800], desc[UR18][R12.64+0x80] ;  /* 0x078000800c099fae */ /* 0x0009e2000b901d52 */
[----:B------:R-:W5:Y:S01]  /*2d80*/  @!P4 LDC.64 R10, c[0x0][0x220] ;  /* 0x00008800ff0acb82 */ /* 0x000f620000000a00 */
[----:B------:R-:W-:Y:S01]  /*2d90*/  LEA.HI R87, R37, R88, RZ, 0x5 ;  /* 0x0000005825577211 */ /* 0x000fe200078f28ff */
[----:B------:R-:W-:Y:S01]  /*2da0*/  IMAD.MOV.U32 R240, RZ, RZ, R26 ;  /* 0x000000fffff07224 */ /* 0x000fe200078e001a */
[----:B------:R-:W-:Y:S01]  /*2db0*/  STL.64 [R1+0x20], R250 ;  /* 0x000020fa01007387 */ /* 0x000fe20000100a00 */
[----:B------:R-:W-:Y:S01]  /*2dc0*/  UIADD3 UR27, UR25, -UR27, -UR29 ;  /* 0x8000001b191b7290 */ /* 0x000fe2000fffe81d */
[----:B------:R-:W-:Y:S01]  /*2dd0*/  SHF.R.S32.HI R86, RZ, 0x5, R87 ;  /* 0x00000005ff567819 */ /* 0x000fe20000011457 */
[----:B------:R-:W-:Y:S01]  /*2de0*/  UISETP.GT.AND UP0, UPT, UR22, UR12, UPT ;  /* 0x0000000c1600728c */ /* 0x000fe2000bf04270 */
[----:B------:R-:W-:Y:S04]  /*2df0*/  STL.64 [R1+0x18], R248 ;  /* 0x000018f801007387 */ /* 0x000fe80000100a00 */
[----:B------:R-:W-:Y:S01]  /*2e00*/  STL.64 [R1+0x38], R26 ;  /* 0x0000381a01007387 */ /* 0x000fe20000100a00 */
[----:B---3--:R-:W-:-:S04]  /*2e10*/  IMAD.WIDE.U32 R2, R8, UR14, R248 ;  /* 0x0000000e08027c25 */ /* 0x008fc8000f8e00f8 */
[----:B------:R-:W-:Y:S01]  /*2e20*/  VIADD R0, R3, UR17 ;  /* 0x0000001103007c36 */ /* 0x000fe20008000000 */
[C---:B------:R-:W-:Y:S01]  /*2e30*/  @!P5 IADD3 R3, P0, R2.reuse, UR31, RZ ;  /* 0x0000001f0203dc10 */ /* 0x040fe2000ff1e0ff */
[----:B------:R-:W-:Y:S01]  /*2e40*/  USHF.L.U64.HI UR17, UR8, 0x5, UR9 ;  /* 0x0000000508117899 */ /* 0x000fe20008010209 */
[----:B-1----:R-:W-:Y:S01]  /*2e50*/  @!P6 LEA R6, P1, R2, R18, 0x1 ;  /* 0x000000120206e211 */ /* 0x002fe200078208ff */
[----:B----4-:R-:W-:Y:S01]  /*2e60*/  IMAD R9, R4, UR6, RZ ;  /* 0x0000000604097c24 */ /* 0x010fe2000f8e02ff */
[----:B------:R-:W-:Y:S01]  /*2e70*/  @!P5 IADD3.X R5, R0, UR30, RZ, P0, !PT ;  /* 0x0000001e0005dc10 */ /* 0x000fe200087fe4ff */
[----:B------:R-:W1:Y:S01]  /*2e80*/  @!P3 LDC.64 R12, c[0x0][0x220] ;  /* 0x00008800ff0cbb82 */ /* 0x000e620000000a00 */
[C---:B--2---:R-:W-:Y:S01]  /*2e90*/  @!P5 LEA R4, P0, R3.reuse, R20, 0x1 ;  /* 0x000000140304d211 */ /* 0x044fe200078008ff */
[----:B------:R-:W-:Y:S01]  /*2ea0*/  IMAD R9, R28, UR7, R9 ;  /* 0x000000071c097c24 */ /* 0x000fe2000f8e0209 */
[----:B------:R-:W-:Y:S01]  /*2eb0*/  @!P6 LEA.HI.X R7, R2, R19, R0, 0x1, P1 ;  /* 0x000000130207e211 */ /* 0x000fe200008f0c00 */
[----:B------:R-:W-:Y:S01]  /*2ec0*/  UIMAD UR6, UR17, UR22, URZ ;  /* 0x00000016110672a4 */ /* 0x000fe2000f8e023f */
[----:B------:R-:W-:Y:S01]  /*2ed0*/  @!P5 LEA.HI.X R5, R3, R21, R5, 0x1, P0 ;  /* 0x000000150305d211 */ /* 0x000fe200000f0c05 */
[----:B------:R-:W-:-:S02]  /*2ee0*/  IMAD.IADD R241, R27, 0x1, R9 ;  /* 0x000000011bf17824 */ /* 0x000fc400078e0209 */
[----:B------:R-:W-:Y:S01]  /*2ef0*/  @!P6 LDGSTS.E.BYPASS.LTC128B.128 [R17+0x8000], desc[UR18][R6.64] ;  /* 0x080000000611efae */ /* 0x000fe2000b901d52 */
[----:B------:R-:W-:Y:S01]  /*2f00*/  UIMAD UR6, UR23, UR20, UR6 ;  /* 0x00000014170672a4 */ /* 0x000fe2000f8e0206 */
[----:B------:R-:W-:Y:S01]  /*2f10*/  IMAD.WIDE.U32 R2, R8, UR20, R240 ;  /* 0x0000001408027c25 */ /* 0x000fe2000f8e00f0 */
[----:B------:R-:W-:Y:S01]  /*2f20*/  USHF.L.U64.HI UR23, UR8, 0x4, UR9 ;  /* 0x0000000408177899 */ /* 0x000fe20008010209 */
[----:B------:R-:W-:Y:S03]  /*2f30*/  @!P6 LDGSTS.E.BYPASS.LTC128B.128 [R17+0x9000], desc[UR18][R6.64+0x80] ;  /* 0x090000800611efae */ /* 0x000fe6000b901d52 */
[----:B------:R-:W-:Y:S01]  /*2f40*/  VIADD R0, R3, UR6 ;  /* 0x0000000603007c36 */ /* 0x000fe20008000000 */
[----:B------:R-:W-:Y:S01]  /*2f50*/  @!P5 LDGSTS.E.BYPASS.LTC128B.128 [R16+0x8800], desc[UR18][R4.64] ;  /* 0x088000000410dfae */ /* 0x000fe2000b901d52 */
[----:B------:R-:W-:Y:S01]  /*2f60*/  @!P4 IADD3 R3, P0, R2, UR24, RZ ;  /* 0x000000180203cc10 */ /* 0x000fe2000ff1e0ff */
[----:B------:R-:W-:-:S02]  /*2f70*/  UIADD3 UR6, UR25, 0x1, -UR29 ;  /* 0x0000000119067890 */ /* 0x000fc4000fffe81d */
[----:B------:R2:W-:Y:S02]  /*2f80*/  @!P5 LDGSTS.E.BYPASS.LTC128B.128 [R16+0x9800], desc[UR18][R4.64+0x80] ;  /* 0x098000800410dfae */ /* 0x0005e4000b901d52 */
[----:B------:R-:W-:Y:S02]  /*2f90*/  UIADD3 UR26, UR6, UR26, URZ ;  /* 0x0000001a061a7290 */ /* 0x000fe4000fffe03f */
[----:B------:R-:W0:Y:S04]  /*2fa0*/  LDGDEPBAR ;  /* 0x00000000000079af */ /* 0x000e280000000000 */
[----:B------:R-:W-:Y:S01]  /*2fb0*/  STL.64 [R1+0x30], R240 ;  /* 0x000030f001007387 */ /* 0x000fe20000100a00 */
[----:B--2---:R-:W-:Y:S01]  /*2fc0*/  IMAD.SHL.U32 R5, R24, 0x40, RZ ;  /* 0x0000004018057824 */ /* 0x004fe200078e00ff */
[----:B------:R-:W-:-:S04]  /*2fd0*/  DEPBAR.LE SB0, 0x0 ;  /* 0x000080000000791a */ /* 0x000fc80000000000 */
[----:B------:R-:W-:Y:S01]  /*2fe0*/  BAR.SYNC.DEFER_BLOCKING 0x0 ;  /* 0x0000000000007b1d */ /* 0x000fe20000010000 */
[C---:B-1----:R-:W-:Y:S02]  /*2ff0*/  @!P3 LEA R4, P1, R2.reuse, R12, 0x1 ;  /* 0x0000000c0204b211 */ /* 0x042fe400078208ff */
[----:B------:R-:W-:Y:S02]  /*3000*/  LOP3.LUT R84, R5, 0xfffffe00, RZ, 0xc0, !PT ;  /* 0xfffffe0005547812 */ /* 0x000fe400078ec0ff */
[----:B------:R-:W-:Y:S02]  /*3010*/  @!P3 LEA.HI.X R5, R2, R13, R0, 0x1, P1 ;  /* 0x0000000d0205b211 */ /* 0x000fe400008f0c00 */
[----:B------:R-:W-:Y:S01]  /*3020*/  @!P4 IADD3.X R2, R0, UR23, RZ, P0, !PT ;  /* 0x000000170002cc10 */ /* 0x000fe200087fe4ff */
[----:B------:R-:W-:Y:S01]  /*3030*/  IMAD R8, R86, 0x400, R84 ;  /* 0x0000040056087824 */ /* 0x000fe200078e0254 */
[----:B-----5:R-:W-:Y:S01]  /*3040*/  @!P4 LEA R6, P0, R3, R10, 0x1 ;  /* 0x0000000a0306c211 */ /* 0x020fe200078008ff */
[----:B------:R-:W-:-:S03]  /*3050*/  IMAD R0, R34, 0x200, R25 ;  /* 0x0000020022007824 */ /* 0x000fc600078e0219 */
[----:B------:R-:W-:Y:S01]  /*3060*/  @!P4 LEA.HI.X R7, R3, R11, R2, 0x1, P0 ;  /* 0x0000000b0307c211 */ /* 0x000fe200000f0c02 */
[----:B------:R-:W-:Y:S01]  /*3070*/  IMAD.IADD R2, R85, 0x1, R8 ;  /* 0x0000000155027824 */ /* 0x000fe200078e0208 */
[----:B------:R-:W-:Y:S01]  /*3080*/  LEA R216, R0, UR4, 0x1 ;  /* 0x0000000400d87c11 */ /* 0x000fe2000f8e08ff */
[----:B------:R-:W-:Y:S01]  /*3090*/  IMAD.MOV.U32 R3, RZ, RZ, 0x10 ;  /* 0x00000010ff037424 */ /* 0x000fe200078e00ff */
[----:B------:R-:W-:Y:S01]  /*30a0*/  R2P PR, R29, 0x6 ;  /* 0x000000061d007804 */ /* 0x000fe20000000000 */
[----:B------:R-:W-:Y:S01]  /*30b0*/  IMAD.MOV.U32 R0, RZ, RZ, -0x20 ;  /* 0xffffffe0ff007424 */ /* 0x000fe200078e00ff */
[----:B------:R-:W-:Y:S01]  /*30c0*/  LEA R218, R2, UR4, 0x1 ;  /* 0x0000000402da7c11 */ /* 0x000fe2000f8e08ff */
[C---:B------:R-:W-:Y:S02]  /*30d0*/  VIADD R2, R216.reuse, 0x8000 ;  /* 0x00008000d8027836 */ /* 0x040fe40000000000 */
[----:B------:R-:W-:Y:S01]  /*30e0*/  SEL R3, R3, 0xfffffff0, !P1 ;  /* 0xfffffff003037807 */ /* 0x000fe20004800000 */
[----:B------:R-:W-:Y:S01]  /*30f0*/  VIADD R227, R216, 0x8020 ;  /* 0x00008020d8e37836 */ /* 0x000fe20000000000 */
[----:B------:R-:W-:Y:S01]  /*3100*/  @P3 STS.128 [R239+0xa000], RZ ;  /* 0x00a000ffef003388 */ /* 0x000fe20000000c00 */
[----:B------:R-:W-:-:S02]  /*3110*/  SEL R0, R0, 0x20, P2 ;  /* 0x0000002000007807 */ /* 0x000fc40001000000 */
[----:B------:R-:W-:Y:S01]  /*3120*/  R2P PR, R36, 0x6 ;  /* 0x0000000624007804 */ /* 0x000fe20000000000 */
[----:B------:R-:W-:Y:S01]  /*3130*/  @P3 STS.128 [R239+0xb000], RZ ;  /* 0x00b000ffef003388 */ /* 0x000fe20000000c00 */
[--C-:B------:R-:W-:Y:S02]  /*3140*/  IMAD R220, R3, 0x2, R218.reuse ;  /* 0x0000000203dc7824 */ /* 0x100fe400078e02da */
[C---:B------:R-:W-:Y:S01]  /*3150*/  IMAD R226, R0.reuse, 0x2, R218 ;  /* 0x0000000200e27824 */ /* 0x040fe200078e02da */
[----:B------:R-:W-:Y:S01]  /*3160*/  @!PT LDS RZ, [RZ] ;  /* 0x00000000fffff984 */ /* 0x000fe20000000800 */
[----:B------:R-:W-:Y:S01]  /*3170*/  @!PT LDS RZ, [RZ] ;  /* 0x00000000fffff984 */ /* 0x000fe20000000800 */
[----:B------:R-:W-:Y:S01]  /*3180*/  @!PT LDS RZ, [RZ] ;  /* 0x00000000fffff984 */ /* 0x000fe20000000800 */
[----:B------:R-:W-:Y:S01]  /*3190*/  @!P3 LDGSTS.E.BYPASS.LTC128B.128 [R239+0xa000], desc[UR18][R4.64] ;  /* 0x0a00000004efbfae */ /* 0x000fe2000b901d52 */
[----:B------:R-:W-:-:S03]  /*31a0*/  IMAD R225, R0, 0x2, R220 ;  /* 0x0000000200e17824 */ /* 0x000fc600078e02dc */
[----:B------:R-:W-:Y:S04]  /*31b0*/  @!P3 LDGSTS.E.BYPASS.LTC128B.128 [R239+0xb000], desc[UR18][R4.64+0x80] ;  /* 0x0b00008004efbfae */ /* 0x000fe8000b901d52 */
[----:B------:R-:W-:Y:S01]  /*31c0*/  @P4 STS.128 [R239+0xa800], RZ ;  /* 0x00a800ffef004388 */ /* 0x000fe20000000c00 */
[----:B------:R-:W-:Y:S02]  /*31d0*/  @P1 VIADD R227, R2, 0xffffffe0 ;  /* 0xffffffe002e31836 */ /* 0x000fe40000000000 */
[----:B------:R-:W-:Y:S01]  /*31e0*/  IMAD.MOV.U32 R2, RZ, RZ, 0x40 ;  /* 0x00000040ff027424 */ /* 0x000fe200078e00ff */
[----:B------:R-:W-:Y:S04]  /*31f0*/  @P4 STS.128 [R239+0xb800], RZ ;  /* 0x00b800ffef004388 */ /* 0x000fe80000000c00 */
[----:B------:R-:W-:Y:S01]  /*3200*/  @!PT LDS RZ, [RZ] ;  /* 0x00000000fffff984 */ /* 0x000fe20000000800 */
[----:B------:R-:W-:Y:S01]  /*3210*/  @!PT LDS RZ, [RZ] ;  /* 0x00000000fffff984 */ /* 0x000fe20000000800 */
[----:B------:R-:W-:Y:S01]  /*3220*/  @!PT LDS RZ, [RZ] ;  /* 0x00000000fffff984 */ /* 0x000fe20000000800 */
[----:B------:R-:W-:Y:S01]  /*3230*/  @!P4 LDGSTS.E.BYPASS.LTC128B.128 [R239+0xa800], desc[UR18][R6.64] ;  /* 0x0a80000006efcfae */ /* 0x000fe2000b901d52 */
[----:B------:R-:W-:-:S03]  /*3240*/  SEL R2, R2, 0xffffffc0, !P2 ;  /* 0xffffffc002027807 */ /* 0x000fc60005000000 */
[----:B------:R1:W-:Y:S02]  /*3250*/  @!P4 LDGSTS.E.BYPASS.LTC128B.128 [R239+0xb800], desc[UR18][R6.64+0x80] ;  /* 0x0b80008006efcfae */ /* 0x0003e4000b901d52 */
[----:B------:R-:W-:Y:S02]  /*3260*/  IMAD.IADD R224, R216, 0x1, R2 ;  /* 0x00000001d8e07824 */ /* 0x000fe400078e0202 */
[----:B------:R-:W-:Y:S01]  /*3270*/  LDSM.16.M88.4 R24, [R216+0x8000] ;  /* 0x00800000d818783b */ /* 0x000fe20000000200 */
[----:B------:R-:W-:Y:S01]  /*3280*/  IMAD.IADD R223, R2, 0x1, R227 ;  /* 0x0000000102df7824 */ /* 0x000fe200078e02e3 */
[----:B------:R-:W-:Y:S02]  /*3290*/  LOP3.LUT R2, R87, 0xffffffe0, RZ, 0xc0, !PT ;  /* 0xffffffe057027812 */ /* 0x000fe400078ec0ff */
[----:B------:R-:W-:Y:S03]  /*32a0*/  LDSM.16.M88.4 R32, [R216+0x8800] ;  /* 0x00880000d820783b */ /* 0x000fe60000000200 */
[C---:B------:R-:W-:Y:S01]  /*32b0*/  IMAD.IADD R2, R88.reuse, 0x1, -R2 ;  /* 0x0000000158027824 */ /* 0x040fe200078e0a02 */
[----:B------:R-:W2:Y:S01]  /*32c0*/  LDSM.16.M88.4 R12, [R218] ;  /* 0x00000000da0c783b */ /* 0x000ea20000000200 */
[----:B------:R-:W-:-:S03]  /*32d0*/  IMAD.SHL.U32 R88, R88, 0x2, RZ ;  /* 0x0000000258587824 */ /* 0x000fc600078e00ff */
[----:B------:R-:W-:Y:S02]  /*32e0*/  LDSM.16.M88.4 R36, [R227] ;  /* 0x00000000e324783b */ /* 0x000fe40000000200 */
[----:B------:R-:W-:Y:S02]  /*32f0*/  LOP3.LUT R247, R88, 0x6, RZ, 0xc0, !PT ;  /* 0x0000000658f77812 */ /* 0x000fe400078ec0ff */
[----:B------:R-:W-:Y:S04]  /*3300*/  LDSM.16.M88.4 R8, [R220+0x2000] ;  /* 0x00200000dc08783b */ /* 0x000fe80000000200 */
[----:B------:R-:W-:Y:S04]  /*3310*/  LDSM.16.M88.4 R44, [R227+0x800] ;  /* 0x00080000e32c783b */ /* 0x000fe80000000200 */
[----:B-1----:R-:W1:Y:S04]  /*3320*/  LDSM.16.M88.4 R4, [R218+0x2000] ;  /* 0x00200000da04783b */ /* 0x002e680000000200 */
[----:B------:R-:W3:Y:S04]  /*3330*/  LDSM.16.M88.4 R20, [R220] ;  /* 0x00000000dc14783b */ /* 0x000ee80000000200 */
[----:B------:R-:W-:Y:S04]  /*3340*/  LDSM.16.M88.4 R16, [R226+0x2000] ;  /* 0x00200000e210783b */ /* 0x000fe80000000200 */
[----:B------:R-:W4:Y:S04]  /*3350*/  LDSM.16.M88.4 R40, [R224+0x8000] ;  /* 0x00800000e028783b */ /* 0x000f280000000200 */
[----:B------:R-:W5:Y:S04]  /*3360*/  LDSM.16.M88.4 R64, [R224+0x8800] ;  /* 0x00880000e040783b */ /* 0x000f680000000200 */
[----:B------:R-:W5:Y:S01]  /*3370*/  LDSM.16.M88.4 R28, [R226] ;  /* 0x00000000e21c783b */ /* 0x000f620000000200 */
[C---:B--2---:R-:W-:Y:S03]  /*3380*/  HMMA.16816.F32.BF16 R60, R12.reuse, R24, RZ ;  /* 0x000000180c3c723c */ /* 0x044fe600000418ff */
[----:B------:R-:W0:Y:S03]  /*3390*/  LDGDEPBAR ;  /* 0x00000000000079af */ /* 0x000e260000000000 */
[C---:B------:R-:W-:Y:S06]  /*33a0*/  HMMA.16816.F32.BF16 R68, R12.reuse, R32, RZ ;  /* 0x000000200c44723c */ /* 0x040fec00000418ff */
[----:B------:R-:W-:Y:S06]  /*33b0*/  HMMA.16816.F32.BF16 R76, R12, R34, RZ ;  /* 0x000000220c4c723c */ /* 0x000fec00000418ff */
[C---:B-1----:R-:W-:Y:S06]  /*33c0*/  HMMA.16816.F32.BF16 R56, R4.reuse, R24, RZ ;  /* 0x000000180438723c */ /* 0x042fec00000418ff */
[C---:B------:R-:W-:Y:S06]  /*33d0*/  HMMA.16816.F32.BF16 R48, R4.reuse, R32, RZ ;  /* 0x000000200430723c */ /* 0x040fec00000418ff */
[C---:B------:R-:W-:Y:S06]  /*33e0*/  HMMA.16816.F32.BF16 R52, R4.reuse, R26, RZ ;  /* 0x0000001a0434723c */ /* 0x040fec00000418ff */
[----:B------:R-:W-:Y:S01]  /*33f0*/  HMMA.16816.F32.BF16 R4, R4, R34, RZ ;  /* 0x000000220404723c */ /* 0x000fe200000418ff */
[----:B------:R-:W-:Y:S05]  /*3400*/  LDSM.16.M88.4 R32, [R223] ;  /* 0x00000000df20783b */ /* 0x000fea0000000200 */
[----:B------:R-:W-:Y:S06]  /*3410*/  HMMA.16816.F32.BF16 R24, R12, R26, RZ ;  /* 0x0000001a0c18723c */ /* 0x000fec00000418ff */
[C---:B------:R-:W-:Y:S01]  /*3420*/  HMMA.16816.F32.BF16 R72, R8.reuse, R36, R56 ;  /* 0x000000240848723c */ /* 0x040fe20000041838 */
[----:B------:R-:W-:Y:S05]  /*3430*/  LDSM.16.M88.4 R56, [R223+0x800] ;  /* 0x00080000df38783b */ /* 0x000fea0000000200 */
[C---:B------:R-:W-:Y:S06]  /*3440*/  HMMA.16816.F32.BF16 R52, R8.reuse, R38, R52 ;  /* 0x000000260834723c */ /* 0x040fec0000041834 */
[C---:B------:R-:W-:Y:S06]  /*3450*/  HMMA.16816.F32.BF16 R48, R8.reuse, R44, R48 ;  /* 0x0000002c0830723c */ /* 0x040fec0000041830 */
[----:B------:R-:W-:Y:S01]  /*3460*/  HMMA.16816.F32.BF16 R12, R8, R46, R4 ;  /* 0x0000002e080c723c */ /* 0x000fe20000041804 */
[----:B------:R-:W1:Y:S05]  /*3470*/  LDSM.16.M88.4 R4, [R225+0x2000] ;  /* 0x00200000e104783b */ /* 0x000e6a0000000200 */
[C---:B---3--:R-:W-:Y:S06]  /*3480*/  HMMA.16816.F32.BF16 R8, R20.reuse, R36, R60 ;  /* 0x000000241408723c */ /* 0x048fec000004183c */
[C---:B------:R-:W-:Y:S01]  /*3490*/  HMMA.16816.F32.BF16 R36, R20.reuse, R38, R24 ;  /* 0x000000261424723c */ /* 0x040fe20000041818 */
[----:B------:R-:W2:Y:S05]  /*34a0*/  LDSM.16.M88.4 R24, [R225] ;  /* 0x00000000e118783b */ /* 0x000eaa0000000200 */
[C---:B------:R-:W-:Y:S06]  /*34b0*/  HMMA.16816.F32.BF16 R68, R20.reuse, R44, R68 ;  /* 0x0000002c1444723c */ /* 0x040fec0000041844 */
[----:B------:R-:W-:Y:S06]  /*34c0*/  HMMA.16816.F32.BF16 R60, R20, R46, R76 ;  /* 0x0000002e143c723c */ /* 0x000fec000004184c */
[C---:B----4-:R-:W-:Y:S06]  /*34d0*/  HMMA.16816.F32.BF16 R44, R16.reuse, R40, R72 ;  /* 0x00000028102c723c */ /* 0x050fec0000041848 */
[C---:B------:R-:W-:Y:S06]  /*34e0*/  HMMA.16816.F32.BF16 R20, R16.reuse, R42, R52 ;  /* 0x0000002a1014723c */ /* 0x040fec0000041834 */
[C---:B-----5:R-:W-:Y:S01]  /*34f0*/  HMMA.16816.F32.BF16 R72, R16.reuse, R64, R48 ;  /* 0x000000401048723c */ /* 0x060fe20000041830 */
[----:B------:R-:W-:Y:S05]  /*3500*/  LDSM.16.M88.4 R48, [R216+0x9800] ;  /* 0x00980000d830783b */ /* 0x000fea0000000200 */
[----:B------:R-:W-:Y:S01]  /*3510*/  HMMA.16816.F32.BF16 R52, R16, R66, R12 ;  /* 0x000000421034723c */ /* 0x000fe2000004180c */
[----:B------:R-:W-:Y:S05]  /*3520*/  LDSM.16.M88.4 R12, [R218+0x4000] ;  /* 0x00400000da0c783b */ /* 0x000fea0000000200 */
[C---:B------:R-:W-:Y:S01]  /*3530*/  HMMA.16816.F32.BF16 R16, R28.reuse, R40, R8 ;  /* 0x000000281c10723c */ /* 0x040fe20000041808 */
[----:B------:R-:W-:Y:S05]  /*3540*/  LDSM.16.M88.4 R8, [R218+0x6000] ;  /* 0x00600000da08783b */ /* 0x000fea0000000200 */
[C---:B------:R-:W-:Y:S01]  /*3550*/  HMMA.16816.F32.BF16 R40, R28.reuse, R42, R36 ;  /* 0x0000002a1c28723c */ /* 0x040fe20000041824 */
[----:B------:R-:W3:Y:S05]  /*3560*/  LDSM.16.M88.4 R36, [R216+0x9000] ;  /* 0x00900000d824783b */ /* 0x000eea0000000200 */
[C---:B------:R-:W-:Y:S06]  /*3570*/  HMMA.16816.F32.BF16 R76, R28.reuse, R64, R68 ;  /* 0x000000401c4c723c */ /* 0x040fec0000041844 */
[----:B------:R-:W-:Y:S01]  /*3580*/  HMMA.16816.F32.BF16 R60, R28, R66, R60 ;  /* 0x000000421c3c723c */ /* 0x000fe2000004183c */
[----:B------:R-:W-:Y:S05]  /*3590*/  LDSM.16.M88.4 R28, [R227+0x1000] ;  /* 0x00100000e31c783b */ /* 0x000fea0000000200 */
[C---:B-1----:R-:W-:Y:S01]  /*35a0*/  HMMA.16816.F32.BF16 R68, R4.reuse, R32, R44 ;  /* 0x000000200444723c */ /* 0x042fe2000004182c */
[----:B------:R-:W-:Y:S05]  /*35b0*/  LDSM.16.M88.4 R44, [R227+0x1800] ;  /* 0x00180000e32c783b */ /* 0x000fea0000000200 */
[C---:B------:R-:W-:Y:S01]  /*35c0*/  HMMA.16816.F32.BF16 R64, R4.reuse, R34, R20 ;  /* 0x000000220440723c */ /* 0x040fe20000041814 */
[----:B------:R-:W-:Y:S05]  /*35d0*/  LDSM.16.M88.4 R20, [R220+0x4000] ;  /* 0x00400000dc14783b */ /* 0x000fea0000000200 */
[C---:B------:R-:W-:Y:S06]  /*35e0*/  HMMA.16816.F32.BF16 R72, R4.reuse, R56, R72 ;  /* 0x000000380448723c */ /* 0x040fec0000041848 */
[----:B------:R-:W-:Y:S01]  /*35f0*/  HMMA.16816.F32.BF16 R52, R4, R58, R52 ;  /* 0x0000003a0434723c */ /* 0x000fe20000041834 */
[----:B------:R-:W1:Y:S05]  /*3600*/  LDSM.16.M88.4 R4, [R220+0x6000] ;  /* 0x00600000dc04783b */ /* 0x000e6a0000000200 */
[C---:B--2---:R-:W-:Y:S06]  /*3610*/  HMMA.16816.F32.BF16 R16, R24.reuse, R32, R16 ;  /* 0x000000201810723c */ /* 0x044fec0000041810 */
[C---:B------:R-:W-:Y:S01]  /*3620*/  HMMA.16816.F32.BF16 R32, R24.reuse, R34, R40 ;  /* 0x000000221820723c */ /* 0x040fe20000041828 */
[----:B------:R-:W-:Y:S05]  /*3630*/  LDSM.16.M88.4 R40, [R224+0x9000] ;  /* 0x00900000e028783b */ /* 0x000fea0000000200 */
[C---:B------:R-:W-:Y:S06]  /*3640*/  HMMA.16816.F32.BF16 R76, R24.reuse, R56, R76 ;  /* 0x00000038184c723c */ /* 0x040fec000004184c */
[----:B------:R-:W-:Y:S06]  /*3650*/  HMMA.16816.F32.BF16 R24, R24, R58, R60 ;  /* 0x0000003a1818723c */ /* 0x000fec000004183c */
[C---:B---3--:R-:W-:Y:S06]  /*3660*/  HMMA.16816.F32.BF16 R68, R8.reuse, R36, R68 ;  /* 0x000000240844723c */ /* 0x048fec0000041844 */
[C---:B------:R-:W-:Y:S06]  /*3670*/  HMMA.16816.F32.BF16 R64, R8.reuse, R38, R64 ;  /* 0x000000260840723c */ /* 0x040fec0000041840 */
[C---:B------:R-:W-:Y:S06]  /*3680*/  HMMA.16816.F32.BF16 R56, R8.reuse, R48, R72 ;  /* 0x000000300838723c */ /* 0x040fec0000041848 */
[----:B------:R-:W-:Y:S06]  /*3690*/  HMMA.16816.F32.BF16 R52, R8, R50, R52 ;  /* 0x000000320834723c */ /* 0x000fec0000041834 */
[C---:B------:R-:W-:Y:S01]  /*36a0*/  HMMA.16816.F32.BF16 R8, R12.reuse, R36, R16 ;  /* 0x000000240c08723c */ /* 0x040fe20000041810 */
[----:B------:R-:W2:Y:S05]  /*36b0*/  LDSM.16.M88.4 R16, [R226+0x6000] ;  /* 0x00600000e210783b */ /* 0x000eaa0000000200 */
[C---:B------:R-:W-:Y:S01]  /*36c0*/  HMMA.16816.F32.BF16 R36, R12.reuse, R38, R32 ;  /* 0x000000260c24723c */ /* 0x040fe20000041820 */
[----:B------:R-:W3:Y:S05]  /*36d0*/  LDSM.16.M88.4 R32, [R224+0x9800] ;  /* 0x00980000e020783b */ /* 0x000eea0000000200 */
[C---:B------:R-:W-:Y:S06]  /*36e0*/  HMMA.16816.F32.BF16 R80, R12.reuse, R48, R76 ;  /* 0x000000300c50723c */ /* 0x040fec000004184c */
[----:B------:R-:W-:Y:S01]  /*36f0*/  HMMA.16816.F32.BF16 R48, R12, R50, R24 ;  /* 0x000000320c30723c */ /* 0x000fe20000041818 */
[----:B------:R-:W4:Y:S04]  /*3700*/  LDSM.16.M88.4 R12, [R226+0x4000] ;  /* 0x00400000e20c783b */ /* 0x000f280000000200 */
[----:B------:R-:W-:Y:S01]  /*3710*/  LDSM.16.M88.4 R24, [R223+0x1000] ;  /* 0x00100000df18783b */ /* 0x000fe20000000200 */
[C---:B-1----:R-:W-:Y:S06]  /*3720*/  HMMA.16816.F32.BF16 R76, R4.reuse, R28, R68 ;  /* 0x0000001c044c723c */ /* 0x042fec0000041844 */
[C---:B------:R-:W-:Y:S06]  /*3730*/  HMMA.16816.F32.BF16 R68, R4.reuse, R30, R64 ;  /* 0x0000001e0444723c */ /* 0x040fec0000041840 */
[C---:B------:R-:W-:Y:S06]  /*3740*/  HMMA.16816.F32.BF16 R64, R4.reuse, R44, R56 ;  /* 0x0000002c0440723c */ /* 0x040fec0000041838 */
[----:B------:R-:W-:Y:S01]  /*3750*/  HMMA.16816.F32.BF16 R72, R4, R46, R52 ;  /* 0x0000002e0448723c */ /* 0x000fe20000041834 */
[----:B------:R-:W1:Y:S05]  /*3760*/  LDSM.16.M88.4 R4, [R225+0x6000] ;  /* 0x00600000e104783b */ /* 0x000e6a0000000200 */
[C---:B------:R-:W-:Y:S01]  /*3770*/  HMMA.16816.F32.BF16 R60, R20.reuse, R28, R8 ;  /* 0x0000001c143c723c */ /* 0x040fe20000041808 */
[----:B------:R-:W-:Y:S05]  /*3780*/  LDSM.16.M88.4 R8, [R225+0x4000] ;  /* 0x00400000e108783b */ /* 0x000fea0000000200 */
[----:B------:R-:W-:Y:S01]  /*3790*/  HMMA.16816.F32.BF16 R52, R20, R30, R36 ;  /* 0x0000001e1434723c */ /* 0x000fe20000041824 */
[----:B------:R-:W5:Y:S01]  /*37a0*/  LDSM.16.M88.4 R28, [R223+0x1800] ;  /* 0x00180000df1c783b */ /* 0x000f620000000200 */
[----:B------:R-:W-:-:S04]  /*37b0*/  DEPBAR.LE SB0, 0x0 ;  /* 0x000080000000791a */ /* 0x000fc80000000000 */
[C---:B------:R-:W-:Y:S06]  /*37c0*/  HMMA.16816.F32.BF16 R56, R20.reuse, R44, R80 ;  /* 0x0000002c1438723c */ /* 0x040fec0000041850 */
[----:B------:R-:W-:Y:S06]  /*37d0*/  HMMA.16816.F32.BF16 R20, R20, R46, R48 ;  /* 0x0000002e1414723c */ /* 0x000fec0000041830 */
[C---:B--2---:R-:W-:Y:S06]  /*37e0*/  HMMA.16816.F32.BF16 R36, R16.reuse, R40, R76 ;  /* 0x000000281024723c */ /* 0x044fec000004184c */
[C---:B------:R-:W-:Y:S06]  /*37f0*/  HMMA.16816.F32.BF16 R68, R16.reuse, R42, R68 ;  /* 0x0000002a1044723c */ /* 0x040fec0000041844 */
[C---:B---3--:R-:W-:Y:S06]  /*3800*/  HMMA.16816.F32.BF16 R64, R16.reuse, R32, R64 ;  /* 0x000000201040723c */ /* 0x048fec0000041840 */
[----:B------:R-:W-:Y:S06]  /*3810*/  HMMA.16816.F32.BF16 R48, R16, R34, R72 ;  /* 0x000000221030723c */ /* 0x000fec0000041848 */
[C---:B----4-:R-:W-:Y:S06]  /*3820*/  HMMA.16816.F32.BF16 R44, R12.reuse, R40, R60 ;  /* 0x000000280c2c723c */ /* 0x050fec000004183c */
[C---:B------:R-:W-:Y:S06]  /*3830*/  HMMA.16816.F32.BF16 R16, R12.reuse, R32, R56 ;  /* 0x000000200c10723c */ /* 0x040fec0000041838 */
[C---:B------:R-:W-:Y:S06]  /*3840*/  HMMA.16816.F32.BF16 R40, R12.reuse, R42, R52 ;  /* 0x0000002a0c28723c */ /* 0x040fec0000041834 */
[----:B------:R-:W-:Y:S06]  /*3850*/  HMMA.16816.F32.BF16 R12, R12, R34, R20 ;  /* 0x000000220c0c723c */ /* 0x000fec0000041814 */
[C---:B-1----:R-:W-:Y:S06]  /*3860*/  HMMA.16816.F32.BF16 R20, R4.reuse, R24, R36 ;  /* 0x000000180414723c */ /* 0x042fec0000041824 */
[C---:B------:R-:W-:Y:S06]  /*3870*/  HMMA.16816.F32.BF16 R68, R4.reuse, R26, R68 ;  /* 0x0000001a0444723c */ /* 0x040fec0000041844 */
[C---:B-----5:R-:W-:Y:S06]  /*3880*/  HMMA.16816.F32.BF16 R64, R4.reuse, R28, R64 ;  /* 0x0000001c0440723c */ /* 0x060fec0000041840 */
[----:B------:R-:W-:Y:S06]  /*3890*/  HMMA.16816.F32.BF16 R48, R4, R30, R48 ;  /* 0x0000001e0430723c */ /* 0x000fec0000041830 */
[----:B------:R-:W-:Y:S01]  /*38a0*/  HMMA.16816.F32.BF16 R56, R8, R24, R44 ;  /* 0x000000180838723c */ /* 0x000fe2000004182c */
[----:B------:R-:W-:-:S02]  /*38b0*/  SHF.R.S32.HI R4, RZ, 0x1f, R2 ;  /* 0x0000001fff047819 */ /* 0x000fc40000011402 */
[----:B------:R-:W-:Y:S02]  /*38c0*/  LEA R5, R86, UR28, 0x4 ;  /* 0x0000001c56057c11 */ /* 0x000fe4000f8e20ff */
[----:B------:R-:W-:Y:S01]  /*38d0*/  LEA.HI R4, R4, R2, RZ, 0x2 ;  /* 0x0000000204047211 */ /* 0x000fe200078f10ff */
[C---:B------:R-:W-:Y:S01]  /*38e0*/  HMMA.16816.F32.BF16 R44, R8.reuse, R28, R16 ;  /* 0x0000001c082c723c */ /* 0x040fe20000041810 */
[----:B------:R-:W-:Y:S02]  /*38f0*/  IMAD.U32 R2, RZ, RZ, UR22 ;  /* 0x00000016ff027e24 */ /* 0x000fe4000f8e00ff */
[----:B------:R-:W-:Y:S02]  /*3900*/  SHF.R.S32.HI R89, RZ, 0x2, R4 ;  /* 0x00000002ff597819 */ /* 0x000fe40000011404 */
[----:B------:R-:W-:Y:S01]  /*3910*/  IMAD R2, R2, 0x20, R247 ;  /* 0x0000002002027824 */ /* 0x000fe200078e02f7 */
[----:B------:R-:W-:Y:S01]  /*3920*/  HMMA.16816.F32.BF16 R52, R8, R26, R40 ;  /* 0x0000001a0834723c */ /* 0x000fe20000041828 */
[----:B------:R-:W-:Y:S01]  /*3930*/  IMAD.U32 R17, RZ, RZ, UR26 ;  /* 0x0000001aff117e24 */ /* 0x000fe2000f8e00ff */
[----:B------:R1:W-:Y:S01]  /*3940*/  STL [R1+0x28], R89 ;  /* 0x0000285901007387 */ /* 0x0003e20000100800 */
[----:B------:R-:W-:-:S02]  /*3950*/  IMAD.IADD R5, R89, 0x1, R5 ;  /* 0x0000000159057824 */ /* 0x000fc400078e0205 */
[----:B------:R-:W-:Y:S01]  /*3960*/  VIADD R4, R2, 0x1 ;  /* 0x0000000102047836 */ /* 0x000fe20000000000 */
[----:B------:R-:W-:Y:S02]  /*3970*/  HMMA.16816.F32.BF16 R40, R8, R30, R12 ;  /* 0x0000001e0828723c */ /* 0x000fe4000004180c */
[C-C-:B------:R-:W-:Y:S02]  /*3980*/  IADD3 R6, R17.reuse, 0x40, R5.reuse ;  /* 0x0000004011067810 */ /* 0x140fe40007ffe005 */
[----:B------:R-:W-:Y:S02]  /*3990*/  IADD3 R7, R17, 0x48, R5 ;  /* 0x0000004811077810 */ /* 0x000fe40007ffe005 */
[----:B------:R-:W-:Y:S01]  /*39a0*/  VIMNMX R238, R6, UR25, PT ;  /* 0x0000001906ee7c48 */ /* 0x000fe2000bfe0100 */
[----:B------:R-:W-:Y:S01]  /*39b0*/  VIADD R8, R5, 0x40 ;  /* 0x0000004005087836 */ /* 0x000fe20000000000 */
[----:B------:R-:W-:Y:S01]  /*39c0*/  VIMNMX R237, R7, UR25, PT ;  /* 0x0000001907ed7c48 */ /* 0x000fe2000bfe0100 */
[----:B------:R-:W-:Y:S01]  /*39d0*/  VIADD R9, R5, 0x48 ;  /* 0x0000004805097836 */ /* 0x000fe20000000000 */
[CC--:B------:R-:W-:Y:S01]  /*39e0*/  ISETP.GE.AND P3, PT, R2.reuse, R238.reuse, PT ;  /* 0x000000ee0200720c */ /* 0x0c0fe20003f66270 */
[----:B------:R-:W-:Y:S01]  /*39f0*/  VIADD R7, R2, 0x9 ;  /* 0x0000000902077836 */ /* 0x000fe20000000000 */
[----:B------:R-:W-:Y:S01]  /*3a00*/  VIADDMNMX R234, R8, UR27, RZ, !PT ;  /* 0x0000001b08ea7c46 */ /* 0x000fe2000f8001ff */
[----:B------:R-:W-:Y:S01]  /*3a10*/  VIADD R8, R2, 0x8 ;  /* 0x0000000802087836 */ /* 0x000fe20000000000 */
[----:B------:R-:W-:Y:S01]  /*3a20*/  ISETP.GE.AND P2, PT, R4, R238, PT ;  /* 0x000000ee0400720c */ /* 0x000fe20003f46270 */
[C---:B------:R-:W-:Y:S01]  /*3a30*/  VIADD R6, R2.reuse, 0x10 ;  /* 0x0000001002067836 */ /* 0x040fe20000000000 */
[CC--:B------:R-:W-:Y:S01]  /*3a40*/  ISETP.LT.OR P3, PT, R2.reuse, R234.reuse, P3 ;  /* 0x000000ea0200720c */ /* 0x0c0fe20001f61670 */
[C---:B------:R-:W-:Y:S01]  /*3a50*/  VIADD R11, R2.reuse, 0x18 ;  /* 0x00000018020b7836 */ /* 0x040fe20000000000 */
[----:B------:R-:W-:Y:S01]  /*3a60*/  VIADDMNMX R233, R9, UR27, RZ, !PT ;  /* 0x0000001b09e97c46 */ /* 0x000fe2000f8001ff */
[C---:B------:R-:W-:Y:S01]  /*3a70*/  VIADD R9, R2.reuse, 0x11 ;  /* 0x0000001102097836 */ /* 0x040fe20000000000 */
[----:B------:R-:W-:Y:S01]  /*3a80*/  BAR.SYNC.DEFER_BLOCKING 0x0 ;  /* 0x0000000000007b1d */ /* 0x000fe20000010000 */
[C---:B------:R-:W-:Y:S01]  /*3a90*/  ISETP.GE.AND P1, PT, R2.reuse, R237, PT ;  /* 0x000000ed0200720c */ /* 0x040fe20003f26270 */
[----:B------:R-:W-:Y:S01]  /*3aa0*/  VIADD R10, R2, 0x19 ;  /* 0x00000019020a7836 */ /* 0x000fe20000000000 */
[----:B------:R-:W-:-:S02]  /*3ab0*/  ISETP.LT.OR P2, PT, R4, R234, P2 ;  /* 0x000000ea0400720c */ /* 0x000fc40001741670 */
[----:B------:R-:W-:Y:S02]  /*3ac0*/  FSEL R19, R20, -INF , !P3 ;  /* 0xff80000014137808 */ /* 0x000fe40005800000 */
[----:B------:R-:W-:Y:S02]  /*3ad0*/  ISETP.LT.OR P1, PT, R2, R233, P1 ;  /* 0x000000e90200720c */ /* 0x000fe40000f21670 */
[----:B------:R-:W-:Y:S02]  /*3ae0*/  FSEL R20, R21, -INF , !P2 ;  /* 0xff80000015147808 */ /* 0x000fe40005000000 */
[----:B------:R-:W-:Y:S02]  /*3af0*/  ISETP.GE.AND P0, PT, R4, R237, PT ;  /* 0x000000ed0400720c */ /* 0x000fe40003f06270 */
[----:B------:R-:W-:Y:S02]  /*3b00*/  ISETP.GE.AND P2, PT, R8, R238, PT ;  /* 0x000000ee0800720c */ /* 0x000fe40003f46270 */
[----:B------:R-:W-:-:S02]  /*3b10*/  FSEL R24, R22, -INF , !P1 ;  /* 0xff80000016187808 */ /* 0x000fc40004800000 */
[----:B------:R-:W-:Y:S02]  /*3b20*/  ISETP.LT.OR P0, PT, R4, R233, P0 ;  /* 0x000000e90400720c */ /* 0x000fe40000701670 */
[----:B------:R-:W-:Y:S02]  /*3b30*/  ISETP.GE.AND P1, PT, R7, R238, PT ;  /* 0x000000ee0700720c */ /* 0x000fe40003f26270 */
[----:B------:R-:W-:Y:S02]  /*3b40*/  ISETP.LT.OR P2, PT, R8, R234, P2 ;  /* 0x000000ea0800720c */ /* 0x000fe40001741670 */
[----:B------:R-:W-:Y:S02]  /*3b50*/  FSEL R26, R23, -INF , !P0 ;  /* 0xff800000171a7808 */ /* 0x000fe40004000000 */
[----:B------:R-:W-:Y:S02]  /*3b60*/  ISETP.GE.AND P4, PT, R6, R238, PT ;  /* 0x000000ee0600720c */ /* 0x000fe40003f86270 */
[----:B------:R-:W-:-:S02]  /*3b70*/  ISETP.LT.OR P1, PT, R7, R234, P1 ;  /* 0x000000ea0700720c */ /* 0x000fc40000f21670 */
[----:B------:R-:W-:Y:S02]  /*3b80*/  FSEL R21, R68, -INF , !P2 ;  /* 0xff80000044157808 */ /* 0x000fe40005000000 */
[----:B------:R-:W-:Y:S02]  /*3b90*/  FMNMX.FTZ R12, R19, R20, !PT ;  /* 0x00000014130c7209 */ /* 0x000fe40007810000 */
[----:B------:R-:W-:Y:S02]  /*3ba0*/  PLOP3.LUT P0, PT, PT, PT, UP0, 0x80, 0x0 ;  /* 0x000000000000781c */ /* 0x000fe40003f0f008 */
[----:B------:R-:W-:Y:S02]  /*3bb0*/  ISETP.GE.AND P3, PT, R9, R238, PT ;  /* 0x000000ee0900720c */ /* 0x000fe40003f66270 */
[----:B------:R-:W-:Y:S02]  /*3bc0*/  ISETP.LT.OR P4, PT, R6, R234, P4 ;  /* 0x000000ea0600720c */ /* 0x000fe40002781670 */
[----:B------:R-:W-:-:S02]  /*3bd0*/  FSEL R23, R69, -INF , !P1 ;  /* 0xff80000045177808 */ /* 0x000fc40004800000 */
[----:B------:R-:W-:Y:S02]  /*3be0*/  FMNMX.FTZ R12, R21, R12, !PT ;  /* 0x0000000c150c7209 */ /* 0x000fe40007810000 */
[----:B------:R-:W-:Y:S02]  /*3bf0*/  ISETP.GE.AND P2, PT, R11, R238, PT ;  /* 0x000000ee0b00720c */ /* 0x000fe40003f46270 */
[----:B------:R-:W-:Y:S02]  /*3c00*/  ISETP.LT.OR P3, PT, R9, R234, P3 ;  /* 0x000000ea0900720c */ /* 0x000fe40001f61670 */
[----:B------:R-:W-:Y:S02]  /*3c10*/  FSEL R37, R64, -INF , !P4 ;  /* 0xff80000040257808 */ /* 0x000fe40006000000 */
[----:B------:R-:W-:Y:S02]  /*3c20*/  FMNMX.FTZ R12, R23, R12, !PT ;  /* 0x0000000c170c7209 */ /* 0x000fe40007810000 */
[----:B------:R-:W-:-:S02]  /*3c30*/  ISETP.GE.AND P1, PT, R10, R238, PT ;  /* 0x000000ee0a00720c */ /* 0x000fc40003f26270 */
[----:B------:R-:W-:Y:S02]  /*3c40*/  ISETP.LT.OR P2, PT, R11, R234, P2 ;  /* 0x000000ea0b00720c */ /* 0x000fe40001741670 */
[----:B------:R-:W-:Y:S02]  /*3c50*/  FSEL R36, R65, -INF , !P3 ;  /* 0xff80000041247808 */ /* 0x000fe40005800000 */
[----:B------:R-:W-:Y:S02]  /*3c60*/  FMNMX.FTZ R12, R37, R12, !PT ;  /* 0x0000000c250c7209 */ /* 0x000fe40007810000 */
[----:B------:R-:W-:Y:S02]  /*3c70*/  ISETP.LT.OR P1, PT, R10, R234, P1 ;  /* 0x000000ea0a00720c */ /* 0x000fe40000f21670 */
[----:B------:R-:W-:Y:S02]  /*3c80*/  FSEL R35, R48, -INF , !P2 ;  /* 0xff80000030237808 */ /* 0x000fe40005000000 */
[----:B------:R-:W-:Y:S01]  /*3c90*/  FMNMX.FTZ R18, R36, R12, !PT ;  /* 0x0000000c24127209 */ /* 0x000fe20007810000 */
[----:B-1----:R-:W-:Y:S08]  /*3ca0*/  @!P0 BRA `(.L_x_1302) ;  /* 0x0000000000588947 */ /* 0x002ff00003800000 */
[----:B------:R-:W-:Y:S01]  /*3cb0*/  UIADD3 UR7, UR21, -0x2, URZ ;  /* 0xfffffffe15077890 */ /* 0x000fe2000fffe03f */
[----:B------:R-:W-:-:S03]  /*3cc0*/  IMAD.U32 R16, RZ, RZ, UR30 ;  /* 0x0000001eff107e24 */ /* 0x000fc6000f8e00ff */
[----:B------:R-:W-:Y:S02]  /*3cd0*/  USHF.R.S32.HI UR6, URZ, 0x1f, UR7 ;  /* 0x0000001f3f067899 */ /* 0x000fe40008011407 */
[----:B------:R-:W-:Y:S01]  /*3ce0*/  UIMAD UR28, UR13, UR7, URZ ;  /* 0x000000070d1c72a4 */ /* 0x000fe2000f8e023f */
[----:B------:R-:W-:-:S03]  /*3cf0*/  IMAD.U32 R14, RZ, RZ, UR7 ;  /* 0x00000007ff0e7e24 */ /* 0x000fc6000f8e00ff */
[----:B------:R-:W-:Y:S01]  /*3d00*/  UIMAD UR28, UR6, UR14, UR28 ;  /* 0x0000000e061c72a4 */ /* 0x000fe2000f8e021c */
[----:B------:R-:W-:Y:S02]  /*3d10*/  IMAD.WIDE.U32 R14, R14, UR14, R248 ;  /* 0x0000000e0e0e7c25 */ /* 0x000fe4000f8e00f8 */
[----:B------:R-:W-:-:S03]  /*3d20*/  ULDC.64 UR6, c[0x0][0x218] ;  /* 0x0000860000067ab9 */ /* 0x000fc60000000a00 */
[----:B------:R-:W-:Y:S01]  /*3d30*/  VIADD R13, R15, UR28 ;  /* 0x0000001c0f0d7c36 */ /* 0x000fe20008000000 */
[C---:B------:R-:W-:Y:S02]  /*3d40*/  LEA R12, P2, R14.reuse, UR6, 0x1 ;  /* 0x000000060e0c7c11 */ /* 0x040fe4000f8408ff */
[----:B------:R-:W-:Y:S02]  /*3d50*/  MOV R15, UR31 ;  /* 0x0000001f000f7c02 */ /* 0x000fe40008000f00 */
        /* <DEDUP_REMOVED lines=11> */
.L_x_1302:
[CC--:B------:R-:W-:Y:S01]  /*3e10*/  ISETP.GE.AND P4, PT, R8.reuse, R237.reuse, PT ;  /* 0x000000ed0800720c */ /* 0x0c0fe20003f86270 */
[----:B------:R-:W-:Y:S01]  /*3e20*/  VIADD R231, R5, 0x8 ;  /* 0x0000000805e77836 */ /* 0x000fe20000000000 */
[----:B------:R-:W-:Y:S01]  /*3e30*/  FSEL R33, R49, -INF , !P1 ;  /* 0xff80000031217808 */ /* 0x000fe20004800000 */
[----:B------:R-:W-:Y:S01]  /*3e40*/  VIADD R230, R227, 0x800 ;  /* 0x00000800e3e67836 */ /* 0x000fe20000000000 */
[----:B-1----:R-:W-:Y:S01]  /*3e50*/  FMNMX.FTZ R12, R35, R18, !PT ;  /* 0x00000012230c7209 */ /* 0x002fe20007810000 */
[----:B------:R-:W-:Y:S01]  /*3e60*/  VIADD R229, R227, 0x1000 ;  /* 0x00001000e3e57836 */ /* 0x000fe20000000000 */
[----:B------:R-:W-:Y:S01]  /*3e70*/  ISETP.GE.AND P3, PT, R7, R237, PT ;  /* 0x000000ed0700720c */ /* 0x000fe20003f66270 */
[----:B------:R-:W-:Y:S01]  /*3e80*/  VIADD R228, R227, 0x1800 ;  /* 0x00001800e3e47836 */ /* 0x000fe20000000000 */
[----:B------:R-:W-:Y:S02]  /*3e90*/  ISETP.LT.OR P4, PT, R8, R233, P4 ;  /* 0x000000e90800720c */ /* 0x000fe40002781670 */
[----:B------:R-:W-:-:S02]  /*3ea0*/  FMNMX.FTZ R14, R33, R12, !PT ;  /* 0x0000000c210e7209 */ /* 0x000fc40007810000 */
[----:B------:R-:W-:Y:S02]  /*3eb0*/  ISETP.GE.AND P2, PT, R6, R237, PT ;  /* 0x000000ed0600720c */ /* 0x000fe40003f46270 */
[----:B------:R-:W-:Y:S01]  /*3ec0*/  ISETP.LT.OR P3, PT, R7, R233, P3 ;  /* 0x000000e90700720c */ /* 0x000fe20001f61670 */
[----:B------:R-:W1:Y:S01]  /*3ed0*/  SHFL.BFLY PT, R13, R14, 0x2, 0x1f ;  /* 0x0c401f000e0d7f89 */ /* 0x000e6200000e0000 */
[----:B------:R-:W-:Y:S02]  /*3ee0*/  FSEL R18, R70, -INF , !P4 ;  /* 0xff80000046127808 */ /* 0x000fe40006000000 */
[----:B------:R-:W-:Y:S02]  /*3ef0*/  FMNMX.FTZ R12, R24, R26, !PT ;  /* 0x0000001a180c7209 */ /* 0x000fe40007810000 */
[----:B------:R-:W-:Y:S02]  /*3f00*/  ISETP.GE.AND P1, PT, R9, R237, PT ;  /* 0x000000ed0900720c */ /* 0x000fe40003f26270 */
[----:B------:R-:W-:-:S02]  /*3f10*/  FSEL R22, R71, -INF , !P3 ;  /* 0xff80000047167808 */ /* 0x000fc40005800000 */
[-C--:B------:R-:W-:Y:S02]  /*3f20*/  ISETP.LT.OR P2, PT, R6, R233.reuse, P2 ;  /* 0x000000e90600720c */ /* 0x080fe40001741670 */
[----:B------:R-:W-:Y:S02]  /*3f30*/  FMNMX.FTZ R12, R18, R12, !PT ;  /* 0x0000000c120c7209 */ /* 0x000fe40007810000 */
[----:B------:R-:W-:Y:S02]  /*3f40*/  ISETP.LT.OR P3, PT, R9, R233, P1 ;  /* 0x000000e90900720c */ /* 0x000fe40000f61670 */
[----:B------:R-:W-:Y:S02]  /*3f50*/  ISETP.GE.AND P1, PT, R11, R237, PT ;  /* 0x000000ed0b00720c */ /* 0x000fe40003f26270 */
[----:B------:R-:W-:Y:S02]  /*3f60*/  FSEL R32, R66, -INF , !P2 ;  /* 0xff80000042207808 */ /* 0x000fe40005000000 */
[----:B------:R-:W-:-:S02]  /*3f70*/  FMNMX.FTZ R12, R22, R12, !PT ;  /* 0x0000000c160c7209 */ /* 0x000fc40007810000 */
[----:B------:R-:W-:Y:S02]  /*3f80*/  FSEL R31, R67, -INF , !P3 ;  /* 0xff800000431f7808 */ /* 0x000fe40005800000 */
[----:B------:R-:W-:Y:S02]  /*3f90*/  ISETP.GE.AND P2, PT, R10, R237, PT ;  /* 0x000000ed0a00720c */ /* 0x000fe40003f46270 */
[-C--:B------:R-:W-:Y:S02]  /*3fa0*/  ISETP.LT.OR P1, PT, R11, R233.reuse, P1 ;  /* 0x000000e90b00720c */ /* 0x080fe40000f21670 */
[----:B------:R-:W-:Y:S02]  /*3fb0*/  FMNMX.FTZ R12, R32, R12, !PT ;  /* 0x0000000c200c7209 */ /* 0x000fe40007810000 */
[----:B------:R-:W-:Y:S02]  /*3fc0*/  ISETP.LT.OR P2, PT, R10, R233, P2 ;  /* 0x000000e90a00720c */ /* 0x000fe40001741670 */
[----:B------:R-:W-:-:S02]  /*3fd0*/  FSEL R30, R50, -INF , !P1 ;  /* 0xff800000321e7808 */ /* 0x000fc40004800000 */
[----:B------:R-:W-:Y:S02]  /*3fe0*/  FMNMX.FTZ R12, R31, R12, !PT ;  /* 0x0000000c1f0c7209 */ /* 0x000fe40007810000 */
[----:B------:R-:W-:Y:S02]  /*3ff0*/  FSEL R29, R51, -INF , !P2 ;  /* 0xff800000331d7808 */ /* 0x000fe40005000000 */
[----:B------:R-:W-:Y:S02]  /*4000*/  FMNMX.FTZ R12, R30, R12, !PT ;  /* 0x0000000c1e0c7209 */ /* 0x000fe40007810000 */
[----:B-1----:R-:W-:Y:S01]  /*4010*/  FMNMX.FTZ R16, R14, R13, !PT ;  /* 0x0000000d0e107209 */ /* 0x002fe20007810000 */
[----:B------:R-:W-:Y:S01]  /*4020*/  IMAD.U32 R13, RZ, RZ, UR25 ;  /* 0x00000019ff0d7e24 */ /* 0x000fe2000f8e00ff */
[----:B------:R-:W-:Y:S02]  /*4030*/  FMNMX.FTZ R12, R29, R12, !PT ;  /* 0x0000000c1d0c7209 */ /* 0x000fe40007810000 */
[C---:B------:R-:W-:Y:S01]  /*4040*/  VIADDMNMX R232, R5.reuse, UR27, RZ, !PT ;  /* 0x0000001b05e87c46 */ /* 0x040fe2000f8001ff */
[----:B------:R-:W1:Y:S01]  /*4050*/  SHFL.BFLY PT, R15, R16, 0x1, 0x1f ;  /* 0x0c201f00100f7f89 */ /* 0x000e6200000e0000 */
[----:B------:R-:W-:Y:S01]  /*4060*/  VIADDMNMX R236, R5, UR26, R13, PT ;  /* 0x0000001a05ec7c46 */ /* 0x000fe2000b80010d */
[----:B------:R-:W-:Y:S01]  /*4070*/  ULDC UR26, c[0x0][0x2ec] ;  /* 0x0000bb00001a7ab9 */ /* 0x000fe20000000800 */
[----:B------:R-:W-:Y:S01]  /*4080*/  IADD3 R235, R17, 0x8, R5 ;  /* 0x0000000811eb7810 */ /* 0x000fe20007ffe005 */
[----:B------:R-:W2:Y:S01]  /*4090*/  SHFL.BFLY PT, R14, R12, 0x2, 0x1f ;  /* 0x0c401f000c0e7f89 */ /* 0x000ea200000e0000 */
[----:B------:R-:W-:-:S02]  /*40a0*/  ISETP.GE.AND P3, PT, R2, R236, PT ;  /* 0x000000ec0200720c */ /* 0x000fc40003f66270 */
[-C--:B------:R-:W-:Y:S02]  /*40b0*/  ISETP.GE.AND P2, PT, R4, R236.reuse, PT ;  /* 0x000000ec0400720c */ /* 0x080fe40003f46270 */
[----:B------:R-:W-:Y:S02]  /*40c0*/  ISETP.GE.AND P1, PT, R8, R236, PT ;  /* 0x000000ec0800720c */ /* 0x000fe40003f26270 */
[-C--:B------:R-:W-:Y:S02]  /*40d0*/  ISETP.LT.OR P3, PT, R2, R232.reuse, P3 ;  /* 0x000000e80200720c */ /* 0x080fe40001f61670 */
[----:B------:R-:W-:Y:S02]  /*40e0*/  ISETP.LT.OR P2, PT, R4, R232, P2 ;  /* 0x000000e80400720c */ /* 0x000fe40001741670 */
[----:B------:R-:W-:Y:S02]  /*40f0*/  ISETP.GE.AND P6, PT, R7, R236, PT ;  /* 0x000000ec0700720c */ /* 0x000fe40003fc6270 */
[----:B------:R-:W-:-:S02]  /*4100*/  FSEL R25, R56, -INF , !P3 ;  /* 0xff80000038197808 */ /* 0x000fc40005800000 */
[----:B------:R-:W-:Y:S02]  /*4110*/  ISETP.LT.OR P1, PT, R8, R232, P1 ;  /* 0x000000e80800720c */ /* 0x000fe40000f21670 */
[----:B------:R-:W-:Y:S02]  /*4120*/  FSEL R27, R57, -INF , !P2 ;  /* 0xff800000391b7808 */ /* 0x000fe40005000000 */
[----:B------:R-:W-:Y:S02]  /*4130*/  ISETP.GE.AND P5, PT, R6, R236, PT ;  /* 0x000000ec0600720c */ /* 0x000fe40003fa6270 */
[----:B-1----:R-:W-:Y:S02]  /*4140*/  FMNMX.FTZ R134, R16, R15, !PT ;  /* 0x0000000f10867209 */ /* 0x002fe40007810000 */
[----:B------:R-:W-:Y:S02]  /*4150*/  ISETP.LT.OR P6, PT, R7, R232, P6 ;  /* 0x000000e80700720c */ /* 0x000fe400037c1670 */
[----:B--2---:R-:W-:Y:S01]  /*4160*/  FMNMX.FTZ R12, R12, R14, !PT ;  /* 0x0000000e0c0c7209 */ /* 0x004fe20007810000 */
[----:B------:R-:W-:Y:S01]  /*4170*/  FMUL.FTZ R13, R134, UR26 ;  /* 0x0000001a860d7c20 */ /* 0x000fe20008410000 */
[----:B------:R-:W-:-:S02]  /*4180*/  FSEL R28, R52, -INF , !P1 ;  /* 0xff800000341c7808 */ /* 0x000fc40004800000 */
[----:B------:R-:W-:Y:S01]  /*4190*/  FMNMX.FTZ R15, R25, R27, !PT ;  /* 0x0000001b190f7209 */ /* 0x000fe20007810000 */
[----:B------:R-:W1:Y:S01]  /*41a0*/  SHFL.BFLY PT, R16, R12, 0x1, 0x1f ;  /* 0x0c201f000c107f89 */ /* 0x000e6200000e0000 */
[----:B------:R-:W-:Y:S02]  /*41b0*/  FSETP.NEU.FTZ.AND P1, PT, R134, -INF , PT ;  /* 0xff8000008600780b */ /* 0x000fe40003f3d000 */
[----:B------:R-:W-:Y:S02]  /*41c0*/  ISETP.GE.AND P4, PT, R9, R236, PT ;  /* 0x000000ec0900720c */ /* 0x000fe40003f86270 */
[----:B------:R-:W-:Y:S02]  /*41d0*/  ISETP.LT.OR P5, PT, R6, R232, P5 ;  /* 0x000000e80600720c */ /* 0x000fe40002fa1670 */
[----:B------:R-:W-:Y:S02]  /*41e0*/  FSEL R34, R53, -INF , !P6 ;  /* 0xff80000035227808 */ /* 0x000fe40007000000 */
[----:B------:R-:W-:-:S02]  /*41f0*/  FMNMX.FTZ R15, R28, R15, !PT ;  /* 0x0000000f1c0f7209 */ /* 0x000fc40007810000 */
[----:B------:R-:W-:Y:S02]  /*4200*/  FSEL R13, R13, RZ, P1 ;  /* 0x000000ff0d0d7208 */ /* 0x000fe40000800000 */
[----:B------:R-:W-:Y:S02]  /*4210*/  ISETP.GE.AND P3, PT, R11, R236, PT ;  /* 0x000000ec0b00720c */ /* 0x000fe40003f66270 */
[----:B------:R-:W-:Y:S01]  /*4220*/  ISETP.LT.OR P4, PT, R9, R232, P4 ;  /* 0x000000e80900720c */ /* 0x000fe20002781670 */
[----:B------:R-:W-:Y:S01]  /*4230*/  FFMA.FTZ R14, R19, UR26, -R13 ;  /* 0x0000001a130e7c23 */ /* 0x000fe2000801080d */
[----:B------:R-:W-:Y:S02]  /*4240*/  FSEL R39, R44, -INF , !P5 ;  /* 0xff8000002c277808 */ /* 0x000fe40006800000 */
[----:B------:R-:W-:Y:S01]  /*4250*/  FMNMX.FTZ R15, R34, R15, !PT ;  /* 0x0000000f220f7209 */ /* 0x000fe20007810000 */
[----:B------:R2:W-:Y:S01]  /*4260*/  MUFU.EX2 R214, R14 ;  /* 0x0000000e00d67308 */ /* 0x0005e20000000800 */
[----:B------:R-:W-:-:S02]  /*4270*/  ISETP.GE.AND P2, PT, R10, R236, PT ;  /* 0x000000ec0a00720c */ /* 0x000fc40003f46270 */
[-C--:B------:R-:W-:Y:S02]  /*4280*/  ISETP.LT.OR P3, PT, R11, R232.reuse, P3 ;  /* 0x000000e80b00720c */ /* 0x080fe40001f61670 */
[----:B------:R-:W-:Y:S02]  /*4290*/  FSEL R38, R45, -INF , !P4 ;  /* 0xff8000002d267808 */ /* 0x000fe40006000000 */
[----:B------:R-:W-:Y:S02]  /*42a0*/  FMNMX.FTZ R15, R39, R15, !PT ;  /* 0x0000000f270f7209 */ /* 0x000fe40007810000 */
[----:B------:R-:W-:Y:S02]  /*42b0*/  ISETP.LT.OR P2, PT, R10, R232, P2 ;  /* 0x000000e80a00720c */ /* 0x000fe40001741670 */
[----:B------:R-:W-:Y:S02]  /*42c0*/  FSEL R53, R40, -INF , !P3 ;  /* 0xff80000028357808 */ /* 0x000fe40005800000 */
[----:B-1----:R-:W-:Y:S01]  /*42d0*/  FMNMX.FTZ R137, R12, R16, !PT ;  /* 0x000000100c897209 */ /* 0x002fe20007810000 */
[----:B------:R-:W-:Y:S01]  /*42e0*/  FFMA.FTZ R12, R21, UR26, -R13 ;  /* 0x0000001a150c7c23 */ /* 0x000fe2000801080d */
[----:B------:R-:W-:-:S02]  /*42f0*/  FSEL R52, R41, -INF , !P2 ;  /* 0xff80000029347808 */ /* 0x000fc40005000000 */
[----:B--2---:R-:W-:Y:S01]  /*4300*/  FMNMX.FTZ R14, R38, R15, !PT ;  /* 0x0000000f260e7209 */ /* 0x004fe20007810000 */
[----:B------:R1:W-:Y:S01]  /*4310*/  MUFU.EX2 R211, R12 ;  /* 0x0000000c00d37308 */ /* 0x0003e20000000800 */
[----:B------:R-:W-:Y:S01]  /*4320*/  VIMNMX R235, R235, UR25, PT ;  /* 0x00000019ebeb7c48 */ /* 0x000fe2000bfe0100 */
[--C-:B------:R-:W-:Y:S01]  /*4330*/  FFMA.FTZ R15, R20, UR26, -R13.reuse ;  /* 0x0000001a140f7c23 */ /* 0x100fe2000801080d */
[----:B------:R-:W-:Y:S02]  /*4340*/  FMNMX.FTZ R14, R53, R14, !PT ;  /* 0x0000000e350e7209 */ /* 0x000fe40007810000 */
[----:B------:R-:W-:Y:S02]  /*4350*/  FSETP.NEU.FTZ.AND P1, PT, R137, -INF , PT ;  /* 0xff8000008900780b */ /* 0x000fe40003f3d000 */
[----:B------:R-:W-:Y:S01]  /*4360*/  FMNMX.FTZ R5, R52, R14, !PT ;  /* 0x0000000e34057209 */ /* 0x000fe20007810000 */
[----:B------:R2:W3:Y:S01]  /*4370*/  MUFU.EX2 R212, R15 ;  /* 0x0000000f00d47308 */ /* 0x0004e20000000800 */
[----:B------:R-:W-:Y:S01]  /*4380*/  VIADDMNMX R231, R231, UR27, RZ, !PT ;  /* 0x0000001be7e77c46 */ /* 0x000fe2000f8001ff */
[----:B------:R-:W-:Y:S01]  /*4390*/  FFMA.FTZ R14, R23, UR26, -R13 ;  /* 0x0000001a170e7c23 */ /* 0x000fe2000801080d */
[----:B------:R-:W-:-:S02]  /*43a0*/  ISETP.GE.AND P2, PT, R2, R235, PT ;  /* 0x000000eb0200720c */ /* 0x000fc40003f46270 */
[-C--:B------:R-:W-:Y:S02]  /*43b0*/  ISETP.GE.AND P6, PT, R4, R235.reuse, PT ;  /* 0x000000eb0400720c */ /* 0x080fe40003fc6270 */
[----:B------:R-:W-:Y:S01]  /*43c0*/  ISETP.GE.AND P5, PT, R8, R235, PT ;  /* 0x000000eb0800720c */ /* 0x000fe20003fa6270 */
[----:B------:R4:W5:Y:S01]  /*43d0*/  MUFU.EX2 R213, R14 ;  /* 0x0000000e00d57308 */ /* 0x0009620000000800 */
[----:B-1----:R-:W-:Y:S01]  /*43e0*/  FMUL.FTZ R12, R137, UR26 ;  /* 0x0000001a890c7c20 */ /* 0x002fe20008410000 */
[----:B------:R-:W-:Y:S02]  /*43f0*/  ISETP.LT.OR P6, PT, R4, R231, P6 ;  /* 0x000000e70400720c */ /* 0x000fe400037c1670 */
[----:B------:R-:W-:Y:S02]  /*4400*/  ISETP.GE.AND P4, PT, R7, R235, PT ;  /* 0x000000eb0700720c */ /* 0x000fe40003f86270 */
[----:B------:R-:W-:Y:S02]  /*4410*/  FSEL R12, R12, RZ, P1 ;  /* 0x000000ff0c0c7208 */ /* 0x000fe40000800000 */
[----:B------:R-:W-:Y:S01]  /*4420*/  ISETP.LT.OR P1, PT, R2, R231, P2 ;  /* 0x000000e70200720c */ /* 0x000fe20001721670 */
[----:B--2---:R-:W1:Y:S01]  /*4430*/  SHFL.BFLY PT, R15, R5, 0x2, 0x1f ;  /* 0x0c401f00050f7f89 */ /* 0x004e6200000e0000 */
[----:B------:R-:W-:Y:S01]  /*4440*/  IMAD.IADD R2, R84, 0x1, R85 ;  /* 0x0000000154027824 */ /* 0x000fe200078e0255 */
[----:B------:R-:W-:Y:S01]  /*4450*/  ISETP.GE.AND P2, PT, R9, R235, PT ;  /* 0x000000eb0900720c */ /* 0x000fe20003f46270 */
[----:B------:R-:W-:Y:S01]  /*4460*/  FFMA.FTZ R4, R24, UR26, -R12 ;  /* 0x0000001a18047c23 */ /* 0x000fe2000801080c */
[----:B------:R-:W-:-:S02]  /*4470*/  ISETP.LT.OR P5, PT, R8, R231, P5 ;  /* 0x000000e70800720c */ /* 0x000fc40002fa1670 */
[----:B------:R-:W-:Y:S01]  /*4480*/  LEA R217, R2, UR4, 0x1 ;  /* 0x0000000402d97c11 */ /* 0x000fe2000f8e08ff */
[--C-:B------:R-:W-:Y:S01]  /*4490*/  FFMA.FTZ R2, R26, UR26, -R12.reuse ;  /* 0x0000001a1a027c23 */ /* 0x100fe2000801080c */
[----:B------:R-:W-:Y:S01]  /*44a0*/  ISETP.LT.OR P2, PT, R9, R231, P2 ;  /* 0x000000e70900720c */ /* 0x000fe20001741670 */
[----:B------:R-:W-:Y:S01]  /*44b0*/  MUFU.EX2 R210, R4 ;  /* 0x0000000400d27308 */ /* 0x000fe20000000800 */
[----:B------:R-:W-:Y:S01]  /*44c0*/  FSEL R9, R58, -INF , !P1 ;  /* 0xff8000003a097808 */ /* 0x000fe20004800000 */
[--C-:B------:R-:W-:Y:S01]  /*44d0*/  IMAD R219, R3, 0x2, R217.reuse ;  /* 0x0000000203db7824 */ /* 0x100fe200078e02d9 */
[----:B------:R-:W-:Y:S01]  /*44e0*/  ISETP.GE.AND P1, PT, R11, R235, PT ;  /* 0x000000eb0b00720c */ /* 0x000fe20003f26270 */
[C---:B------:R-:W-:Y:S01]  /*44f0*/  IMAD R222, R0.reuse, 0x2, R217 ;  /* 0x0000000200de7824 */ /* 0x040fe200078e02d9 */
[----:B----4-:R-:W-:Y:S01]  /*4500*/  FSEL R14, R59, -INF , !P6 ;  /* 0xff8000003b0e7808 */ /* 0x010fe20007000000 */
[----:B------:R-:W-:Y:S02]  /*4510*/  IMAD R221, R0, 0x2, R219 ;  /* 0x0000000200dd7824 */ /* 0x000fe400078e02db */
[--C-:B------:R-:W-:Y:S01]  /*4520*/  FFMA.FTZ R0, R22, UR26, -R12.reuse ;  /* 0x0000001a16007c23 */ /* 0x100fe2000801080c */
[----:B------:R-:W-:Y:S01]  /*4530*/  ISETP.LT.OR P1, PT, R11, R231, P1 ;  /* 0x000000e70b00720c */ /* 0x000fe20000f21670 */
[----:B------:R1:W2:Y:S01]  /*4540*/  MUFU.EX2 R209, R2 ;  /* 0x0000000200d17308 */ /* 0x0002a20000000800 */
[----:B------:R-:W-:Y:S01]  /*4550*/  ISETP.GE.AND P3, PT, R6, R235, PT ;  /* 0x000000eb0600720c */ /* 0x000fe20003f66270 */
[----:B------:R-:W-:Y:S01]  /*4560*/  FFMA.FTZ R3, R18, UR26, -R12 ;  /* 0x0000001a12037c23 */ /* 0x000fe2000801080c */
[----:B------:R-:W-:Y:S01]  /*4570*/  ISETP.LT.OR P4, PT, R7, R231, P4 ;  /* 0x000000e70700720c */ /* 0x000fe20002781670 */
[----:B------:R-:W4:Y:S01]  /*4580*/  LDSM.16.MT88.4 R48, [R217+0xa000] ;  /* 0x00a00000d930783b */ /* 0x000f220000004200 */
[----:B------:R-:W-:-:S02]  /*4590*/  FSEL R11, R54, -INF , !P5 ;  /* 0xff800000360b7808 */ /* 0x000fc40006800000 */
[----:B------:R-:W-:Y:S01]  /*45a0*/  ISETP.LT.OR P3, PT, R6, R231, P3 ;  /* 0x000000e70600720c */ /* 0x000fe20001f61670 */
[----:B------:R3:W-:Y:S01]  /*45b0*/  MUFU.EX2 R205, R0 ;  /* 0x0000000000cd7308 */ /* 0x0007e20000000800 */
[----:B------:R-:W-:Y:S01]  /*45c0*/  ISETP.GE.AND P5, PT, R10, R235, PT ;  /* 0x000000eb0a00720c */ /* 0x000fe20003fa6270 */
[----:B------:R-:W4:Y:S01]  /*45d0*/  LDSM.16.MT88.4 R64, [R219+0xa000] ;  /* 0x00a00000db40783b */ /* 0x000f220000004200 */
[----:B------:R-:W-:Y:S02]  /*45e0*/  FSEL R16, R46, -INF , !P3 ;  /* 0xff8000002e107808 */ /* 0x000fe40005800000 */
[----:B------:R-:W-:Y:S01]  /*45f0*/  FSEL R17, R47, -INF , !P2 ;  /* 0xff8000002f117808 */ /* 0x000fe20005000000 */
[----:B------:R-:W-:Y:S01]  /*4600*/  LDSM.16.MT88.4 R68, [R222+0xa000] ;  /* 0x00a00000de44783b */ /* 0x000fe20000004200 */
[----:B------:R-:W-:Y:S01]  /*4610*/  ISETP.LT.OR P5, PT, R10, R231, P5 ;  /* 0x000000e70a00720c */ /* 0x000fe20002fa1670 */
[----:B------:R2:W2:Y:S01]  /*4620*/  MUFU.EX2 R204, R3 ;  /* 0x0000000300cc7308 */ /* 0x0004a20000000800 */
[----:B-1----:R-:W-:Y:S01]  /*4630*/  FMNMX.FTZ R2, R5, R15, !PT ;  /* 0x0000000f05027209 */ /* 0x002fe20007810000 */
[----:B------:R-:W-:Y:S01]  /*4640*/  LDSM.16.MT88.4 R20, [R221+0xa000] ;  /* 0x00a00000dd14783b */ /* 0x000fe20000004200 */
[----:B------:R-:W-:-:S02]  /*4650*/  FSEL R15, R55, -INF , !P4 ;  /* 0xff800000370f7808 */ /* 0x000fc40006000000 */
[----:B------:R-:W-:Y:S01]  /*4660*/  FSEL R18, R42, -INF , !P1 ;  /* 0xff8000002a127808 */ /* 0x000fe20004800000 */
[----:B------:R-:W-:Y:S01]  /*4670*/  LDSM.16.MT88.4 R80, [R217+0xb000] ;  /* 0x00b00000d950783b */ /* 0x000fe20000004200 */
[----:B------:R-:W-:Y:S02]  /*4680*/  FSEL R19, R43, -INF , !P5 ;  /* 0xff8000002b137808 */ /* 0x000fe40006800000 */
[----:B---3--:R-:W-:Y:S01]  /*4690*/  FMNMX.FTZ R0, R9, R14, !PT ;  /* 0x0000000e09007209 */ /* 0x008fe20007810000 */
[----:B------:R-:W-:Y:S01]  /*46a0*/  LDSM.16.MT88.4 R112, [R219+0xb000] ;  /* 0x00b00000db70783b */ /* 0x000fe20000004200 */
[----:B------:R-:W-:Y:S02]  /*46b0*/  F2FP.BF16.F32.PACK_AB R4, R212, R214 ;  /* 0x000000d6d404723e */ /* 0x000fe400000010ff */
[----:B------:R-:W-:Y:S01]  /*46c0*/  FMNMX.FTZ R0, R11, R0, !PT ;  /* 0x000000000b007209 */ /* 0x000fe20007810000 */
[----:B------:R-:W-:Y:S01]  /*46d0*/  LDSM.16.MT88.4 R176, [R222+0xb000] ;  /* 0x00b00000deb0783b */ /* 0x000fe20000004200 */
[----:B-----5:R-:W-:-:S02]  /*46e0*/  F2FP.BF16.F32.PACK_AB R6, R213, R211 ;  /* 0x000000d3d506723e */ /* 0x020fc400000010ff */
[----:B------:R-:W-:Y:S01]  /*46f0*/  FMNMX.FTZ R0, R15, R0, !PT ;  /* 0x000000000f007209 */ /* 0x000fe20007810000 */
[----:B--2---:R-:W1:Y:S01]  /*4700*/  SHFL.BFLY PT, R3, R2, 0x1, 0x1f ;  /* 0x0c201f0002037f89 */ /* 0x004e6200000e0000 */
[----:B------:R-:W-:Y:S02]  /*4710*/  F2FP.BF16.F32.PACK_AB R5, R209, R210 ;  /* 0x000000d2d105723e */ /* 0x000fe400000010ff */
[----:B------:R-:W-:Y:S01]  /*4720*/  FMNMX.FTZ R0, R16, R0, !PT ;  /* 0x0000000010007209 */ /* 0x000fe20007810000 */
[----:B------:R-:W-:Y:S01]  /*4730*/  LDSM.16.MT88.4 R96, [R221+0xb000] ;  /* 0x00b00000dd60783b */ /* 0x000fe20000004200 */
[----:B------:R-:W-:Y:S02]  /*4740*/  F2FP.BF16.F32.PACK_AB R7, R205, R204 ;  /* 0x000000cccd07723e */ /* 0x000fe400000010ff */
[----:B------:R-:W-:Y:S01]  /*4750*/  FMNMX.FTZ R0, R17, R0, !PT ;  /* 0x0000000011007209 */ /* 0x000fe20007810000 */
[----:B------:R-:W-:Y:S03]  /*4760*/  LDSM.16.MT88.4 R156, [R217+0xa800] ;  /* 0x00a80000d99c783b */ /* 0x000fe60000004200 */
[----:B------:R-:W-:Y:S01]  /*4770*/  FMNMX.FTZ R0, R18, R0, !PT ;  /* 0x0000000012007209 */ /* 0x000fe20007810000 */
[----:B------:R-:W-:Y:S01]  /*4780*/  LDSM.16.MT88.4 R172, [R219+0xa800] ;  /* 0x00a80000dbac783b */ /* 0x000fe20000004200 */
[C---:B----4-:R-:W-:Y:S02]  /*4790*/  HMMA.16816.F32.BF16 R144, R4.reuse, R48, RZ ;  /* 0x000000300490723c */ /* 0x050fe400000418ff */
[----:B------:R-:W-:Y:S01]  /*47a0*/  FMNMX.FTZ R0, R19, R0, !PT ;  /* 0x0000000013007209 */ /* 0x000fe20007810000 */
[----:B------:R-:W-:Y:S03]  /*47b0*/  LDSM.16.MT88.4 R140, [R222+0xa800] ;  /* 0x00a80000de8c783b */ /* 0x000fe60000004200 */
[----:B------:R-:W-:Y:S01]  /*47c0*/  HMMA.16816.F32.BF16 R160, R4, R64, RZ ;  /* 0x0000004004a0723c */ /* 0x000fe200000418ff */
[----:B------:R-:W2:Y:S01]  /*47d0*/  SHFL.BFLY PT, R8, R0, 0x2, 0x1f ;  /* 0x0c401f0000087f89 */ /* 0x000ea200000e0000 */
[----:B-1----:R-:W-:-:S03]  /*47e0*/  FMNMX.FTZ R136, R2, R3, !PT ;  /* 0x0000000302887209 */ /* 0x002fc60007810000 */
[----:B------:R-:W-:Y:S01]  /*47f0*/  LDSM.16.MT88.4 R180, [R217+0xb800] ;  /* 0x00b80000d9b4783b */ /* 0x000fe20000004200 */
[C---:B------:R-:W-:Y:S01]  /*4800*/  HMMA.16816.F32.BF16 R40, R4.reuse, R68, RZ ;  /* 0x000000440428723c */ /* 0x040fe200000418ff */
[C---:B------:R-:W-:Y:S01]  /*4810*/  FSETP.NEU.FTZ.AND P1, PT, R136.reuse, -INF , PT ;  /* 0xff8000008800780b */ /* 0x040fe20003f3d000 */
[----:B------:R-:W-:Y:S01]  /*4820*/  FMUL.FTZ R2, R136, UR26 ;  /* 0x0000001a88027c20 */ /* 0x000fe20008410000 */
[----:B------:R-:W-:Y:S03]  /*4830*/  LDSM.16.MT88.4 R184, [R219+0xb800] ;  /* 0x00b80000dbb8783b */ /* 0x000fe60000004200 */
[C---:B------:R-:W-:Y:S01]  /*4840*/  HMMA.16816.F32.BF16 R56, R4.reuse, R20, RZ ;  /* 0x000000140438723c */ /* 0x040fe200000418ff */
[----:B------:R-:W-:Y:S01]  /*4850*/  FSEL R2, R2, RZ, P1 ;  /* 0x000000ff02027208 */ /* 0x000fe20000800000 */
[----:B------:R-:W-:Y:S04]  /*4860*/  LDSM.16.MT88.4 R188, [R222+0xb800] ;  /* 0x00b80000debc783b */ /* 0x000fe80000004200 */
[C---:B------:R-:W-:Y:S01]  /*4870*/  HMMA.16816.F32.BF16 R72, R4.reuse, R80, RZ ;  /* 0x000000500448723c */ /* 0x040fe200000418ff */
[----:B------:R-:W-:Y:S01]  /*4880*/  FFMA.FTZ R3, R25, UR26, -R2 ;  /* 0x0000001a19037c23 */ /* 0x000fe20008010802 */
[----:B------:R-:W-:Y:S03]  /*4890*/  LDSM.16.MT88.4 R192, [R221+0xb800] ;  /* 0x00b80000ddc0783b */ /* 0x000fe60000004200 */
[----:B------:R1:W-:Y:S01]  /*48a0*/  MUFU.EX2 R132, R3 ;  /* 0x0000000300847308 */ /* 0x0003e20000000800 */
[----:B--2---:R-:W-:Y:S01]  /*48b0*/  FMNMX.FTZ R0, R0, R8, !PT ;  /* 0x0000000800007209 */ /* 0x004fe20007810000 */
[C---:B------:R-:W-:Y:S04]  /*48c0*/  HMMA.16816.F32.BF16 R88, R4.reuse, R112, RZ ;  /* 0x000000700458723c */ /* 0x040fe800000418ff */
[----:B------:R-:W2:Y:S02]  /*48d0*/  SHFL.BFLY PT, R8, R0, 0x1, 0x1f ;  /* 0x0c201f0000087f89 */ /* 0x000ea400000e0000 */
[C---:B------:R-:W-:Y:S06]  /*48e0*/  HMMA.16816.F32.BF16 R104, R4.reuse, R176, RZ ;  /* 0x000000b00468723c */ /* 0x040fec00000418ff */
[----:B------:R-:W-:Y:S01]  /*48f0*/  HMMA.16816.F32.BF16 R120, R4, R96, RZ ;  /* 0x000000600478723c */ /* 0x000fe200000418ff */
[----:B-1----:R-:W-:-:S05]  /*4900*/  FFMA.FTZ R3, R37, UR26, -R13 ;  /* 0x0000001a25037c23 */ /* 0x002fca000801080d */
[C---:B------:R-:W-:Y:S01]  /*4910*/  HMMA.16816.F32.BF16 R152, R4.reuse, R50, RZ ;  /* 0x000000320498723c */ /* 0x040fe200000418ff */
[----:B------:R1:W-:Y:S05]  /*4920*/  MUFU.EX2 R206, R3 ;  /* 0x0000000300ce7308 */ /* 0x0003ea0000000800 */
[----:B------:R-:W-:Y:S01]  /*4930*/  HMMA.16816.F32.BF16 R168, R4, R66, RZ ;  /* 0x0000004204a8723c */ /* 0x000fe200000418ff */
[----:B--2---:R-:W-:Y:S01]  /*4940*/  FMNMX.FTZ R135, R0, R8, !PT ;  /* 0x0000000800877209 */ /* 0x004fe20007810000 */
[----:B------:R-:W-:-:S04]  /*4950*/  FFMA.FTZ R0, R27, UR26, -R2 ;  /* 0x0000001a1b007c23 */ /* 0x000fc80008010802 */
[C---:B------:R-:W-:Y:S01]  /*4960*/  HMMA.16816.F32.BF16 R44, R4.reuse, R70, RZ ;  /* 0x00000046042c723c */ /* 0x040fe200000418ff */
[----:B------:R-:W2:Y:S01]  /*4970*/  LDSM.16.MT88.4 R24, [R221+0xa800] ;  /* 0x00a80000dd18783b */ /* 0x000ea20000004200 */
[C---:B------:R-:W-:Y:S01]  /*4980*/  FSETP.NEU.FTZ.AND P1, PT, R135.reuse, -INF , PT ;  /* 0xff8000008700780b */ /* 0x040fe20003f3d000 */
[----:B------:R-:W-:Y:S01]  /*4990*/  FMUL.FTZ R8, R135, UR26 ;  /* 0x0000001a87087c20 */ /* 0x000fe20008410000 */
[--C-:B-1----:R-:W-:Y:S02]  /*49a0*/  FFMA.FTZ R3, R36, UR26, -R13.reuse ;  /* 0x0000001a24037c23 */ /* 0x102fe4000801080d */
[C---:B------:R-:W-:Y:S02]  /*49b0*/  HMMA.16816.F32.BF16 R60, R4.reuse, R22, RZ ;  /* 0x00000016043c723c */ /* 0x040fe400000418ff */
[----:B------:R1:W3:Y:S04]  /*49c0*/  MUFU.EX2 R207, R3 ;  /* 0x0000000300cf7308 */ /* 0x0002e80000000800 */
[C---:B------:R-:W-:Y:S06]  /*49d0*/  HMMA.16816.F32.BF16 R76, R4.reuse, R82, RZ ;  /* 0x00000052044c723c */ /* 0x040fec00000418ff */
[C---:B------:R-:W-:Y:S06]  /*49e0*/  HMMA.16816.F32.BF16 R92, R4.reuse, R114, RZ ;  /* 0x00000072045c723c */ /* 0x040fec00000418ff */
[----:B------:R-:W-:Y:S01]  /*49f0*/  HMMA.16816.F32.BF16 R108, R4, R178, RZ ;  /* 0x000000b2046c723c */ /* 0x000fe200000418ff */
[----:B-1----:R-:W-:Y:S01]  /*4a00*/  FFMA.FTZ R3, R35, UR26, -R13 ;  /* 0x0000001a23037c23 */ /* 0x002fe2000801080d */
[----:B---3--:R-:W-:-:S03]  /*4a10*/  F2FP.BF16.F32.PACK_AB R124, R207, R206 ;  /* 0x000000cecf7c723e */ /* 0x008fc600000010ff */
[----:B------:R1:W-:Y:S01]  /*4a20*/  MUFU.EX2 R208, R3 ;  /* 0x0000000300d07308 */ /* 0x0003e20000000800 */
[----:B------:R-:W-:Y:S01]  /*4a30*/  HMMA.16816.F32.BF16 R84, R4, R98, RZ ;  /* 0x000000620454723c */ /* 0x000fe200000418ff */
        /* <DEDUP_REMOVED lines=9> */
[----:B------:R1:W3:Y:S08]  /*4ad0*/  MUFU.EX2 R30, R0 ;  /* 0x00000000001e7308 */ /* 0x0002f00000000800 */
[----:B------:R4:W-:Y:S01]  /*4ae0*/  MUFU.EX2 R133, R3 ;  /* 0x0000000300857308 */ /* 0x0009e20000000800 */
[----:B-1----:R-:W-:Y:S01]  /*4af0*/  FFMA.FTZ R0, R28, UR26, -R2 ;  /* 0x0000001a1c007c23 */ /* 0x002fe20008010802 */
[----:B---3--:R-:W-:-:S06]  /*4b00*/  F2FP.BF16.F32.PACK_AB R4, R30, R132 ;  /* 0x000000841e04723e */ /* 0x008fcc00000010ff */
[----:B------:R1:W-:Y:S01]  /*4b10*/  MUFU.EX2 R31, R0 ;  /* 0x00000000001f7308 */ /* 0x0003e20000000800 */
[----:B----4-:R-:W-:-:S07]  /*4b20*/  FFMA.FTZ R3, R29, UR26, -R12 ;  /* 0x0000001a1d037c23 */ /* 0x010fce000801080c */
[----:B------:R3:W4:Y:S01]  /*4b30*/  MUFU.EX2 R138, R3 ;  /* 0x00000003008a7308 */ /* 0x0007220000000800 */
[----:B-1----:R-:W-:Y:S01]  /*4b40*/  FSEL R0, R8, RZ, P1 ;  /* 0x000000ff08007208 */ /* 0x002fe20000800000 */
[----:B---3--:R-:W-:Y:S01]  /*4b50*/  FFMA.FTZ R3, R34, UR26, -R2 ;  /* 0x0000001a22037c23 */ /* 0x008fe20008010802 */
[----:B----4-:R-:W-:-:S05]  /*4b60*/  F2FP.BF16.F32.PACK_AB R127, R138, R133 ;  /* 0x000000858a7f723e */ /* 0x010fca00000010ff */
[----:B------:R1:W3:Y:S02]  /*4b70*/  MUFU.EX2 R32, R3 ;  /* 0x0000000300207308 */ /* 0x0002e40000000800 */
[C---:B------:R-:W-:Y:S06]  /*4b80*/  HMMA.16816.F32.BF16 R144, R124.reuse, R156, R144 ;  /* 0x0000009c7c90723c */ /* 0x040fec0000041890 */
[C---:B------:R-:W-:Y:S06]  /*4b90*/  HMMA.16816.F32.BF16 R160, R124.reuse, R172, R160 ;  /* 0x000000ac7ca0723c */ /* 0x040fec00000418a0 */
[----:B------:R-:W-:Y:S01]  /*4ba0*/  HMMA.16816.F32.BF16 R40, R124, R140, R40 ;  /* 0x0000008c7c28723c */ /* 0x000fe20000041828 */
[----:B-1----:R-:W-:Y:S01]  /*4bb0*/  FFMA.FTZ R3, R9, UR26, -R0 ;  /* 0x0000001a09037c23 */ /* 0x002fe20008010800 */
[----:B---3--:R-:W-:-:S03]  /*4bc0*/  F2FP.BF16.F32.PACK_AB R6, R32, R31 ;  /* 0x0000001f2006723e */ /* 0x008fc600000010ff */
[----:B------:R1:W-:Y:S01]  /*4bd0*/  MUFU.EX2 R29, R3 ;  /* 0x00000003001d7308 */ /* 0x0003e20000000800 */
[C---:B--2---:R-:W-:Y:S06]  /*4be0*/  HMMA.16816.F32.BF16 R56, R124.reuse, R24, R56 ;  /* 0x000000187c38723c */ /* 0x044fec0000041838 */
        /* <DEDUP_REMOVED lines=14> */
[----:B-1----:R-:W-:Y:S01]  /*4cd0*/  FFMA.FTZ R3, R15, UR26, -R0 ;  /* 0x0000001a0f037c23 */ /* 0x002fe20008010800 */
[----:B------:R-:W-:-:S04]  /*4ce0*/  FADD.FTZ R15, R214, R212 ;  /* 0x000000d4d60f7221 */ /* 0x000fc80000010000 */
        /* <DEDUP_REMOVED lines=19> */
[----:B------:R-:W-:Y:S04]  /*4e20*/  MUFU.EX2 R10, R3 ;  /* 0x00000003000a7308 */ /* 0x000fe80000000800 */
[C---:B------:R-:W-:Y:S04]  /*4e30*/  HMMA.16816.F32.BF16 R84, R4.reuse, R112, RZ ;  /* 0x000000700454723c */ /* 0x040fe800000418ff */
[----:B------:R1:W2:Y:S02]  /*4e40*/  MUFU.EX2 R9, R2 ;  /* 0x0000000200097308 */ /* 0x0002a40000000800 */
[C---:B------:R-:W-:Y:S06]  /*4e50*/  HMMA.16816.F32.BF16 R100, R4.reuse, R176, RZ ;  /* 0x000000b00464723c */ /* 0x040fec00000418ff */
[C---:B------:R-:W-:Y:S06]  /*4e60*/  HMMA.16816.F32.BF16 R52, R4.reuse, R20, RZ ;  /* 0x000000140434723c */ /* 0x040fec00000418ff */
[----:B------:R-:W-:Y:S01]  /*4e70*/  HMMA.16816.F32.BF16 R64, R4, R22, RZ ;  /* 0x000000160440723c */ /* 0x000fe200000418ff */
[----:B-1----:R-:W-:Y:S01]  /*4e80*/  FFMA.FTZ R2, R16, UR26, -R0 ;  /* 0x0000001a10027c23 */ /* 0x002fe20008010800 */
[----:B--2---:R-:W-:-:S04]  /*4e90*/  F2FP.BF16.F32.PACK_AB R130, R9, R10 ;  /* 0x0000000a0982723e */ /* 0x004fc800000010ff */
[C---:B------:R-:W-:Y:S01]  /*4ea0*/  HMMA.16816.F32.BF16 R80, R4.reuse, R82, RZ ;  /* 0x000000520450723c */ /* 0x040fe200000418ff */
[----:B------:R1:W-:Y:S05]  /*4eb0*/  MUFU.EX2 R8, R2 ;  /* 0x0000000200087308 */ /* 0x0003ea0000000800 */
[C---:B------:R-:W-:Y:S06]  /*4ec0*/  HMMA.16816.F32.BF16 R116, R4.reuse, R96, RZ ;  /* 0x000000600474723c */ /* 0x040fec00000418ff */
[----:B------:R-:W-:Y:S01]  /*4ed0*/  HMMA.16816.F32.BF16 R112, R4, R114, RZ ;  /* 0x000000720470723c */ /* 0x000fe200000418ff */
[----:B-1----:R-:W-:-:S05]  /*4ee0*/  FFMA.FTZ R2, R17, UR26, -R0 ;  /* 0x0000001a11027c23 */ /* 0x002fca0008010800 */
[C---:B------:R-:W-:Y:S01]  /*4ef0*/  HMMA.16816.F32.BF16 R176, R4.reuse, R178, RZ ;  /* 0x000000b204b0723c */ /* 0x040fe200000418ff */
[----:B------:R1:W2:Y:S02]  /*4f00*/  MUFU.EX2 R3, R2 ;  /* 0x0000000200037308 */ /* 0x0002a40000000800 */
[--C-:B-1----:R-:W-:Y:S01]  /*4f10*/  FFMA.FTZ R2, R18, UR26, -R0.reuse ;  /* 0x0000001a12027c23 */ /* 0x102fe20008010800 */
[----:B------:R-:W-:Y:S01]  /*4f20*/  FFMA.FTZ R0, R19, UR26, -R0 ;  /* 0x0000001a13007c23 */ /* 0x000fe20008010800 */
[----:B--2---:R-:W-:Y:S01]  /*4f30*/  F2FP.BF16.F32.PACK_AB R129, R3, R8 ;  /* 0x000000080381723e */ /* 0x004fe200000010ff */
[----:B------:R-:W-:Y:S03]  /*4f40*/  HMMA.16816.F32.BF16 R16, R4, R98, RZ ;  /* 0x000000620410723c */ /* 0x000fe600000418ff */
[----:B------:R-:W-:Y:S04]  /*4f50*/  MUFU.EX2 R2, R2 ;  /* 0x0000000200027308 */ /* 0x000fe80000000800 */
[----:B------:R-:W-:Y:S01]  /*4f60*/  FADD.FTZ R5, R132, R30 ;  /* 0x0000001e84057221 */ /* 0x000fe20000010000 */
[----:B------:R-:W-:Y:S01]  /*4f70*/  FADD.FTZ R4, R29, R28 ;  /* 0x0000001c1d047221 */ /* 0x000fe20000010000 */
[----:B------:R-:W-:-:S02]  /*4f80*/  FADD.FTZ R7, R210, R209 ;  /* 0x000000d1d2077221 */ /* 0x000fc40000010000 */
[----:B------:R-:W1:Y:S01]  /*4f90*/  MUFU.EX2 R0, R0 ;  /* 0x0000000000007308 */ /* 0x000e620000000800 */
        /* <DEDUP_REMOVED lines=16> */
[----:B-1----:R-:W-:Y:S01]  /*50a0*/  F2FP.BF16.F32.PACK_AB R131, R0, R2 ;  /* 0x000000020083723e */ /* 0x002fe200000010ff */
        /* <DEDUP_REMOVED lines=8> */
[C---:B------:R-:W-:Y:S01]  /*5130*/  HMMA.16816.F32.BF16 R148, R128.reuse, R156, R148 ;  /* 0x0000009c8094723c */ /* 0x040fe20000041894 */
[----:B------:R1:W-:Y:S04]  /*5140*/  STL [R1+0xc], R244 ;  /* 0x00000cf401007387 */ /* 0x0003e80000100800 */
[----:B------:R1:W-:Y:S01]  /*5150*/  STL [R1+0x8], R245 ;  /* 0x000008f501007387 */ /* 0x0003e20000100800 */
[C---:B------:R-:W-:Y:S03]  /*5160*/  HMMA.16816.F32.BF16 R164, R128.reuse, R172, R164 ;  /* 0x000000ac80a4723c */ /* 0x040fe600000418a4 */
[----:B------:R1:W-:Y:S03]  /*5170*/  STL [R1+0x4], R246 ;  /* 0x000004f601007387 */ /* 0x0003e60000100800 */
[C---:B------:R-:W-:Y:S01]  /*5180*/  HMMA.16816.F32.BF16 R96, R128.reuse, R186, R112 ;  /* 0x000000ba8060723c */ /* 0x040fe20000041870 */
[----:B------:R1:W-:Y:S05]  /*5190*/  STL [R1], R252 ;  /* 0x000000fc01007387 */ /* 0x0003ea0000100800 */
        /* <DEDUP_REMOVED lines=14> */
[----:B-1----:R-:W-:-:S15]  /*5280*/  @!P0 BRA `(.L_x_1303) ;  /* 0x000000a800548947 */ /* 0x002fde0003800000 */
[----:B------:R-:W-:Y:S01]  /*5290*/  UIADD3 UR22, UR21, -0x2, URZ ;  /* 0xfffffffe15167890 */ /* 0x000fe2000fffe03f */
[----:B------:R-:W-:-:S04]  /*52a0*/  DEPBAR.LE SB0, 0x0 ;  /* 0x000080000000791a */ /* 0x000fc80000000000 */
[----:B------:R-:W-:Y:S01]  /*52b0*/  USHF.R.S32.HI UR4, URZ, 0x1f, UR22 ;  /* 0x0000001f3f047899 */ /* 0x000fe20008011416 */
[----:B------:R-:W-:Y:S01]  /*52c0*/  IMAD.U32 R2, RZ, RZ, UR22 ;  /* 0x00000016ff027e24 */ /* 0x000fe2000f8e00ff */
[----:B------:R-:W-:Y:S01]  /*52d0*/  UIMAD UR6, UR17, UR22, URZ ;  /* 0x00000016110672a4 */ /* 0x000fe2000f8e023f */
[----:B------:R-:W-:Y:S01]  /*52e0*/  IMAD.U32 R4, RZ, RZ, UR24 ;  /* 0x00000018ff047e24 */ /* 0x000fe2000f8e00ff */
[----:B------:R-:W-:Y:S01]  /*52f0*/  UISETP.GT.AND UP0, UPT, UR22, UR12, UPT ;  /* 0x0000000c1600728c */ /* 0x000fe2000bf04270 */
[----:B------:R-:W-:Y:S01]  /*5300*/  IMAD.WIDE.U32 R2, R2, UR20, R240 ;  /* 0x0000001402027c25 */ /* 0x000fe2000f8e00f0 */
[----:B------:R-:W-:-:S03]  /*5310*/  UIMAD UR4, UR4, UR20, UR6 ;  /* 0x00000014040472a4 */ /* 0x000fc6000f8e0206 */
[----:B------:R-:W-:Y:S01]  /*5320*/  ULDC.64 UR6, c[0x0][0x220] ;  /* 0x0000880000067ab9 */ /* 0x000fe20000000a00 */
[----:B------:R-:W-:Y:S01]  /*5330*/  BAR.SYNC.DEFER_BLOCKING 0x0 ;  /* 0x0000000000007b1d */ /* 0x000fe20000010000 */
[----:B------:R-:W-:Y:S01]  /*5340*/  LEA R10, P0, R2, UR6, 0x1 ;  /* 0x00000006020a7c11 */ /* 0x000fe2000f8008ff */
[----:B------:R-:W-:Y:S02]  /*5350*/  VIADD R0, R3, UR4 ;  /* 0x0000000403007c36 */ /* 0x000fe40008000000 */
[----:B------:R-:W-:-:S03]  /*5360*/  IMAD.U32 R3, RZ, RZ, UR24 ;  /* 0x00000018ff037e24 */ /* 0x000fc6000f8e00ff */
[----:B------:R-:W-:Y:S01]  /*5370*/  LEA.HI.X R11, R2, UR7, R0, 0x1, P0 ;  /* 0x00000007020b7c11 */ /* 0x000fe200080f0c00 */
[----:B------:R-:W-:Y:S01]  /*5380*/  IMAD.U32 R0, RZ, RZ, UR23 ;  /* 0x00000017ff007e24 */ /* 0x000fe2000f8e00ff */
[----:B------:R-:W-:-:S04]  /*5390*/  LEA R2, P0, R3, R10, 0x1 ;  /* 0x0000000a03027211 */ /* 0x000fc800078008ff */
[----:B------:R-:W-:Y:S01]  /*53a0*/  LEA.HI.X R3, R4, R11, R0, 0x1, P0 ;  /* 0x0000000b04037211 */ /* 0x000fe200000f0c00 */
[----:B------:R-:W-:-:S04]  /*53b0*/  IMAD.U32 R0, RZ, RZ, UR22 ;  /* 0x00000016ff007e24 */ /* 0x000fc8000f8e00ff */
[----:B------:R-:W-:-:S05]  /*53c0*/  IMAD R0, R0, 0x20, R247 ;  /* 0x0000002000007824 */ /* 0x000fca00078e02f7 */
[C---:B------:R-:W-:Y:S01]  /*53d0*/  ISETP.GE.AND P5, PT, R0.reuse, R236, PT ;  /* 0x000000ec0000720c */ /* 0x040fe20003fa6270 */
[----:B------:R-:W-:Y:S01]  /*53e0*/  @!PT LDS RZ, [RZ] ;  /* 0x00000000fffff984 */ /* 0x000fe20000000800 */
[----:B------:R-:W-:Y:S01]  /*53f0*/  @!PT LDS RZ, [RZ] ;  /* 0x00000000fffff984 */ /* 0x000fe20000000800 */
[----:B------:R-:W-:Y:S01]  /*5400*/  @!PT LDS RZ, [RZ] ;  /* 0x00000000fffff984 */ /* 0x000fe20000000800 */
[----:B------:R-:W-:Y:S01]  /*5410*/  LDGSTS.E.BYPASS.LTC128B.128 [R239+0xa000], desc[UR18][R10.64] ;  /* 0x0a0000000aef7fae */ /* 0x000fe2000b901d52 */
[C---:B------:R-:W-:Y:S02]  /*5420*/  ISETP.GE.AND P6, PT, R0.reuse, R235, PT ;  /* 0x000000eb0000720c */ /* 0x040fe40003fc6270 */
[C---:B------:R-:W-:Y:S01]  /*5430*/  ISETP.LT.OR P5, PT, R0.reuse, R232, P5 ;  /* 0x000000e80000720c */ /* 0x040fe20002fa1670 */
[----:B------:R-:W-:Y:S01]  /*5440*/  LDGSTS.E.BYPASS.LTC128B.128 [R239+0xb000], desc[UR18][R10.64+0x80] ;  /* 0x0b0000800aef7fae */ /* 0x000fe2000b901d52 */
[C---:B------:R-:W-:Y:S02]  /*5450*/  ISETP.LT.OR P6, PT, R0.reuse, R231, P6 ;  /* 0x000000e70000720c */ /* 0x040fe400037c1670 */
[C---:B------:R-:W-:Y:S01]  /*5460*/  ISETP.GE.AND P2, PT, R0.reuse, R238, PT ;  /* 0x000000ee0000720c */ /* 0x040fe20003f46270 */
[----:B------:R-:W-:Y:S03]  /*5470*/  LDGSTS.E.BYPASS.LTC128B.128 [R239+0xa800], desc[UR18][R2.64] ;  /* 0x0a80000002ef7fae */ /* 0x000fe6000b901d52 */
[C---:B------:R-:W-:Y:S01]  /*5480*/  ISETP.LT.OR P2, PT, R0.reuse, R234, P2 ;  /* 0x000000ea0000720c */ /* 0x040fe20001741670 */
[----:B------:R1:W-:Y:S04]  /*5490*/  LDGSTS.E.BYPASS.LTC128B.128 [R239+0xb800], desc[UR18][R2.64+0x80] ;  /* 0x0b80008002ef7fae */ /* 0x0003e8000b901d52 */
[----:B------:R-:W-:Y:S04]  /*54a0*/  LDSM.16.M88.4 R16, [R216+0x8000] ;  /* 0x00800000d810783b */ /* 0x000fe80000000200 */
[----:B------:R-:W2:Y:S04]  /*54b0*/  LDSM.16.M88.4 R4, [R218+0x2000] ;  /* 0x00200000da04783b */ /* 0x000ea80000000200 */
[----:B------:R-:W3:Y:S04]  /*54c0*/  LDSM.16.M88.4 R28, [R216+0x8800] ;  /* 0x00880000d81c783b */ /* 0x000ee80000000200 */
[----:B------:R-:W4:Y:S04]  /*54d0*/  LDSM.16.M88.4 R12, [R218] ;  /* 0x00000000da0c783b */ /* 0x000f280000000200 */
[----:B------:R-:W-:Y:S04]  /*54e0*/  LDSM.16.M88.4 R32, [R227] ;  /* 0x00000000e320783b */ /* 0x000fe80000000200 */
[----:B------:R-:W5:Y:S01]  /*54f0*/  LDSM.16.M88.4 R20, [R220+0x2000] ;  /* 0x00200000dc14783b */ /* 0x000f620000000200 */
[----:B-1----:R-:W-:-:S03]  /*5500*/  VIADD R2, R0, 0x1 ;  /* 0x0000000100027836 */ /* 0x002fc60000000000 */
[----:B------:R-:W1:Y:S01]  /*5510*/  LDSM.16.M88.4 R176, [R230] ;  /* 0x00000000e6b0783b */ /* 0x000e620000000200 */
[----:B------:R-:W-:-:S03]  /*5520*/  VIADD R3, R0, 0x11 ;  /* 0x0000001100037836 */ /* 0x000fc60000000000 */
[----:B------:R-:W1:Y:S01]  /*5530*/  LDSM.16.M88.4 R24, [R220] ;  /* 0x00000000dc18783b */ /* 0x000e620000000200 */
[C---:B------:R-:W-:Y:S02]  /*5540*/  ISETP.GE.AND P4, PT, R2.reuse, R235, PT ;  /* 0x000000eb0200720c */ /* 0x040fe40003f86270 */
[C---:B------:R-:W-:Y:S01]  /*5550*/  ISETP.GE.AND P3, PT, R2.reuse, R236, PT ;  /* 0x000000ec0200720c */ /* 0x040fe20003f66270 */
[----:B------:R-:W-:Y:S01]  /*5560*/  LDSM.16.M88.4 R184, [R224+0x8800] ;  /* 0x00880000e0b8783b */ /* 0x000fe20000000200 */
[C---:B------:R-:W-:Y:S02]  /*5570*/  ISETP.GE.AND P1, PT, R2.reuse, R238, PT ;  /* 0x000000ee0200720c */ /* 0x040fe40003f26270 */
[C---:B------:R-:W-:Y:S01]  /*5580*/  ISETP.GE.AND P0, PT, R2.reuse, R237, PT ;  /* 0x000000ed0200720c */ /* 0x040fe20003f06270 */
[----:B------:R-:W-:Y:S01]  /*5590*/  LDSM.16.M88.4 R180, [R224+0x8000] ;  /* 0x00800000e0b4783b */ /* 0x000fe20000000200 */
[C---:B------:R-:W-:Y:S02]  /*55a0*/  ISETP.LT.OR P4, PT, R2.reuse, R231, P4 ;  /* 0x000000e70200720c */ /* 0x040fe40002781670 */
[C---:B------:R-:W-:Y:S01]  /*55b0*/  ISETP.LT.OR P3, PT, R2.reuse, R232, P3 ;  /* 0x000000e80200720c */ /* 0x040fe20001f61670 */
[----:B------:R-:W0:Y:S01]  /*55c0*/  LDGDEPBAR ;  /* 0x00000000000079af */ /* 0x000e220000000000 */
[----:B------:R-:W-:-:S02]  /*55d0*/  ISETP.LT.OR P1, PT, R2, R234, P1 ;  /* 0x000000ea0200720c */ /* 0x000fc40000f21670 */
[----:B------:R-:W-:Y:S01]  /*55e0*/  ISETP.LT.OR P0, PT, R2, R233, P0 ;  /* 0x000000e90200720c */ /* 0x000fe20000701670 */
[----:B--2---:R-:W-:Y:S01]  /*55f0*/  HMMA.16816.F32.BF16 R192, R4, R18, RZ ;  /* 0x0000001204c0723c */ /* 0x004fe200000418ff */
[----:B------:R-:W-:-:S05]  /*5600*/  VIADD R2, R0, 0x8 ;  /* 0x0000000800027836 */ /* 0x000fca0000000000 */
[C---:B---3--:R-:W-:Y:S06]  /*5610*/  HMMA.16816.F32.BF16 R188, R4.reuse, R28, RZ ;  /* 0x0000001c04bc723c */ /* 0x048fec00000418ff */
[----:B------:R-:W-:Y:S06]  /*5620*/  HMMA.16816.F32.BF16 R140, R4, R30, RZ ;  /* 0x0000001e048c723c */ /* 0x000fec00000418ff */
[-C--:B----4-:R-:W-:Y:S06]  /*5630*/  HMMA.16816.F32.BF16 R200, R12, R16.reuse, RZ ;  /* 0x000000100cc8723c */ /* 0x090fec00000418ff */
[----:B------:R-:W-:Y:S06]  /*5640*/  HMMA.16816.F32.BF16 R196, R4, R16, RZ ;  /* 0x0000001004c4723c */ /* 0x000fec00000418ff */
[C---:B------:R-:W-:Y:S01]  /*5650*/  HMMA.16816.F32.BF16 R208, R12.reuse, R18, RZ ;  /* 0x000000120cd0723c */ /* 0x040fe200000418ff */
[----:B------:R-:W2:Y:S05]  /*5660*/  LDSM.16.M88.4 R16, [R226+0x2000] ;  /* 0x00200000e210783b */ /* 0x000eaa0000000200 */
[C---:B------:R-:W-:Y:S06]  /*5670*/  HMMA.16816.F32.BF16 R4, R12.reuse, R28, RZ ;  /* 0x0000001c0c04723c */ /* 0x040fec00000418ff */
[----:B------:R-:W-:Y:S01]  /*5680*/  HMMA.16816.F32.BF16 R28, R12, R30, RZ ;  /* 0x0000001e0c1c723c */ /* 0x000fe200000418ff */
[----:B------:R-:W3:Y:S05]  /*5690*/  LDSM.16.M88.4 R12, [R226] ;  /* 0x00000000e20c783b */ /* 0x000eea0000000200 */
[C---:B-----5:R-:W-:Y:S06]  /*56a0*/  HMMA.16816.F32.BF16 R204, R20.reuse, R34, R192 ;  /* 0x0000002214cc723c */ /* 0x060fec00000418c0 */
[C---:B-1----:R-:W-:Y:S06]  /*56b0*/  HMMA.16816.F32.BF16 R212, R20.reuse, R176, R188 ;  /* 0x000000b014d4723c */ /* 0x042fec00000418bc */
[----:B------:R-:W-:Y:S01]  /*56c0*/  HMMA.16816.F32.BF16 R192, R20, R178, R140 ;  /* 0x000000b214c0723c */ /* 0x000fe2000004188c */
[----:B------:R-:W-:Y:S05]  /*56d0*/  LDSM.16.M88.4 R140, [R223] ;  /* 0x00000000df8c783b */ /* 0x000fea0000000200 */
[-C--:B------:R-:W-:Y:S06]  /*56e0*/  HMMA.16816.F32.BF16 R188, R24, R32.reuse, R200 ;  /* 0x0000002018bc723c */ /* 0x080fec00000418c8 */
[----:B------:R-:W-:Y:S06]  /*56f0*/  HMMA.16816.F32.BF16 R240, R20, R32, R196 ;  /* 0x0000002014f0723c */ /* 0x000fec00000418c4 */
[C---:B------:R-:W-:Y:S06]  /*5700*/  HMMA.16816.F32.BF16 R32, R24.reuse, R34, R208 ;  /* 0x000000221820723c */ /* 0x040fec00000418d0 */
[C---:B------:R-:W-:Y:S01]  /*5710*/  HMMA.16816.F32.BF16 R20, R24.reuse, R176, R4 ;  /* 0x000000b01814723c */ /* 0x040fe20000041804 */
[----:B------:R-:W-:Y:S05]  /*5720*/  LDSM.16.M88.4 R4, [R225+0x2000] ;  /* 0x00200000e104783b */ /* 0x000fea0000000200 */
[----:B------:R-:W-:Y:S01]  /*5730*/  HMMA.16816.F32.BF16 R196, R24, R178, R28 ;  /* 0x000000b218c4723c */ /* 0x000fe2000004181c */
[----:B------:R-:W1:Y:S04]  /*5740*/  LDSM.16.M88.4 R24, [R225] ;  /* 0x00000000e118783b */ /* 0x000e680000000200 */
[----:B------:R-:W4:Y:S01]  /*5750*/  LDSM.16.M88.4 R28, [R223+0x800] ;  /* 0x00080000df1c783b */ /* 0x000f220000000200 */
[----:B--2---:R-:W-:Y:S03]  /*5760*/  HMMA.16816.F32.BF16 R200, R16, R186, R192 ;  /* 0x000000ba10c8723c */ /* 0x004fe600000418c0 */
[----:B------:R-:W-:Y:S03]  /*5770*/  LDSM.16.M88.4 R176, [R216+0x9000] ;  /* 0x00900000d8b0783b */ /* 0x000fe60000000200 */
[-C--:B---3--:R-:W-:Y:S06]  /*5780*/  HMMA.16816.F32.BF16 R192, R12, R180.reuse, R188 ;  /* 0x000000b40cc0723c */ /* 0x088fec00000418bc */
[C---:B------:R-:W-:Y:S06]  /*5790*/  HMMA.16816.F32.BF16 R208, R16.reuse, R180, R240 ;  /* 0x000000b410d0723c */ /* 0x040fec00000418f0 */
[-C--:B------:R-:W-:Y:S06]  /*57a0*/  HMMA.16816.F32.BF16 R204, R16, R182.reuse, R204 ;  /* 0x000000b610cc723c */ /* 0x080fec00000418cc */
[----:B------:R-:W-:Y:S01]  /*57b0*/  HMMA.16816.F32.BF16 R188, R12, R182, R32 ;  /* 0x000000b60cbc723c */ /* 0x000fe20000041820 */
[----:B------:R-:W-:Y:S05]  /*57c0*/  LDSM.16.M88.4 R32, [R216+0x9800] ;  /* 0x00980000d820783b */ /* 0x000fea0000000200 */
[-C--:B------:R-:W-:Y:S01]  /*57d0*/  HMMA.16816.F32.BF16 R212, R16, R184.reuse, R212 ;  /* 0x000000b810d4723c */ /* 0x080fe200000418d4 */
[----:B------:R-:W2:Y:S05]  /*57e0*/  LDSM.16.M88.4 R16, [R218+0x4000] ;  /* 0x00400000da10783b */ /* 0x000eaa0000000200 */
[C---:B------:R-:W-:Y:S01]  /*57f0*/  HMMA.16816.F32.BF16 R180, R12.reuse, R184, R20 ;  /* 0x000000b80cb4723c */ /* 0x040fe20000041814 */
[----:B------:R-:W3:Y:S05]  /*5800*/  LDSM.16.M88.4 R20, [R218+0x6000] ;  /* 0x00600000da14783b */ /* 0x000eea0000000200 */
[----:B------:R-:W-:Y:S06]  /*5810*/  HMMA.16816.F32.BF16 R12, R12, R186, R196 ;  /* 0x000000ba0c0c723c */ /* 0x000fec00000418c4 */
[-C--:B-1----:R-:W-:Y:S06]  /*5820*/  HMMA.16816.F32.BF16 R184, R24, R140.reuse, R192 ;  /* 0x0000008c18b8723c */ /* 0x082fec00000418c0 */
[C---:B------:R-:W-:Y:S06]  /*5830*/  HMMA.16816.F32.BF16 R208, R4.reuse, R140, R208 ;  /* 0x0000008c04d0723c */ /* 0x040fec00000418d0 */
[-C--:B------:R-:W-:Y:S06]  /*5840*/  HMMA.16816.F32.BF16 R204, R4, R142.reuse, R204 ;  /* 0x0000008e04cc723c */ /* 0x080fec00000418cc */
[----:B------:R-:W-:Y:S06]  /*5850*/  HMMA.16816.F32.BF16 R188, R24, R142, R188 ;  /* 0x0000008e18bc723c */ /* 0x000fec00000418bc */
[C---:B----4-:R-:W-:Y:S06]  /*5860*/  HMMA.16816.F32.BF16 R212, R4.reuse, R28, R212 ;  /* 0x0000001c04d4723c */ /* 0x050fec00000418d4 */
[----:B------:R-:W-:Y:S01]  /*5870*/  HMMA.16816.F32.BF16 R196, R4, R30, R200 ;  /* 0x0000001e04c4723c */ /* 0x000fe200000418c8 */
[----:B------:R-:W-:Y:S05]  /*5880*/  LDSM.16.M88.4 R4, [R220+0x6000] ;  /* 0x00600000dc04783b */ /* 0x000fea0000000200 */
[C---:B------:R-:W-:Y:S01]  /*5890*/  HMMA.16816.F32.BF16 R140, R24.reuse, R28, R180 ;  /* 0x0000001c188c723c */ /* 0x040fe200000418b4 */
[----:B------:R-:W-:Y:S05]  /*58a0*/  LDSM.16.M88.4 R180, [R229] ;  /* 0x00000000e5b4783b */ /* 0x000fea0000000200 */
[----:B------:R-:W-:Y:S01]  /*58b0*/  HMMA.16816.F32.BF16 R28, R24, R30, R12 ;  /* 0x0000001e181c723c */ /* 0x000fe2000004180c */
[----:B------:R-:W1:Y:S04]  /*58c0*/  LDSM.16.M88.4 R12, [R220+0x4000] ;  /* 0x00400000dc0c783b */ /* 0x000e680000000200 */
[----:B------:R-:W4:Y:S01]  /*58d0*/  LDSM.16.M88.4 R24, [R228] ;  /* 0x00000000e418783b */ /* 0x000f220000000200 */
[-C--:B--2---:R-:W-:Y:S06]  /*58e0*/  HMMA.16816.F32.BF16 R184, R16, R176.reuse, R184 ;  /* 0x000000b010b8723c */ /* 0x084fec00000418b8 */
[C---:B---3--:R-:W-:Y:S06]  /*58f0*/  HMMA.16816.F32.BF16 R208, R20.reuse, R176, R208 ;  /* 0x000000b014d0723c */ /* 0x048fec00000418d0 */
[C---:B------:R-:W-:Y:S06]  /*5900*/  HMMA.16816.F32.BF16 R204, R20.reuse, R178, R204 ;  /* 0x000000b214cc723c */ /* 0x040fec00000418cc */
[----:B------:R-:W-:Y:S06]  /*5910*/  HMMA.16816.F32.BF16 R192, R20, R34, R196 ;  /* 0x0000002214c0723c */ /* 0x000fec00000418c4 */
[----:B------:R-:W-:Y:S06]  /*5920*/  HMMA.16816.F32.BF16 R188, R16, R178, R188 ;  /* 0x000000b210bc723c */ /* 0x000fec00000418bc */
[-C--:B------:R-:W-:Y:S01]  /*5930*/  HMMA.16816.F32.BF16 R200, R20, R32.reuse, R212 ;  /* 0x0000002014c8723c */ /* 0x080fe200000418d4 */
[----:B------:R-:W-:Y:S05]  /*5940*/  LDSM.16.M88.4 R20, [R226+0x4000] ;  /* 0x00400000e214783b */ /* 0x000fea0000000200 */
[C---:B------:R-:W-:Y:S01]  /*5950*/  HMMA.16816.F32.BF16 R176, R16.reuse, R32, R140 ;  /* 0x0000002010b0723c */ /* 0x040fe2000004188c */
[----:B------:R-:W2:Y:S05]  /*5960*/  LDSM.16.M88.4 R140, [R224+0x9000] ;  /* 0x00900000e08c783b */ /* 0x000eaa0000000200 */
[----:B------:R-:W-:Y:S01]  /*5970*/  HMMA.16816.F32.BF16 R28, R16, R34, R28 ;  /* 0x00000022101c723c */ /* 0x000fe2000004181c */
[----:B------:R-:W3:Y:S04]  /*5980*/  LDSM.16.M88.4 R16, [R226+0x6000] ;  /* 0x00600000e210783b */ /* 0x000ee80000000200 */
[----:B------:R-:W5:Y:S01]  /*5990*/  LDSM.16.M88.4 R32, [R224+0x9800] ;  /* 0x00980000e020783b */ /* 0x000f620000000200 */
[-C--:B-1----:R-:W-:Y:S06]  /*59a0*/  HMMA.16816.F32.BF16 R184, R12, R180.reuse, R184 ;  /* 0x000000b40cb8723c */ /* 0x082fec00000418b8 */
[C---:B------:R-:W-:Y:S06]  /*59b0*/  HMMA.16816.F32.BF16 R196, R4.reuse, R180, R208 ;  /* 0x000000b404c4723c */ /* 0x040fec00000418d0 */
[C---:B------:R-:W-:Y:S06]  /*59c0*/  HMMA.16816.F32.BF16 R240, R4.reuse, R182, R204 ;  /* 0x000000b604f0723c */ /* 0x040fec00000418cc */
[----:B----4-:R-:W-:Y:S06]  /*59d0*/  HMMA.16816.F32.BF16 R208, R4, R26, R192 ;  /* 0x0000001a04d0723c */ /* 0x010fec00000418c0 */
[----:B------:R-:W-:Y:S06]  /*59e0*/  HMMA.16816.F32.BF16 R204, R12, R182, R188 ;  /* 0x000000b60ccc723c */ /* 0x000fec00000418bc */
[-C--:B------:R-:W-:Y:S01]  /*59f0*/  HMMA.16816.F32.BF16 R212, R4, R24.reuse, R200 ;  /* 0x0000001804d4723c */ /* 0x080fe200000418c8 */
[----:B------:R-:W-:Y:S05]  /*5a00*/  LDSM.16.M88.4 R4, [R225+0x6000] ;  /* 0x00600000e104783b */ /* 0x000fea0000000200 */
[C---:B------:R-:W-:Y:S06]  /*5a10*/  HMMA.16816.F32.BF16 R192, R12.reuse, R24, R176 ;  /* 0x000000180cc0723c */ /* 0x040fec00000418b0 */
[----:B------:R-:W-:Y:S01]  /*5a20*/  HMMA.16816.F32.BF16 R180, R12, R26, R28 ;  /* 0x0000001a0cb4723c */ /* 0x000fe2000004181c */
[----:B------:R-:W-:Y:S04]  /*5a30*/  LDSM.16.M88.4 R24, [R223+0x1000] ;  /* 0x00100000df18783b */ /* 0x000fe80000000200 */
[----:B------:R-:W1:Y:S01]  /*5a40*/  LDSM.16.M88.4 R12, [R225+0x4000] ;  /* 0x00400000e10c783b */ /* 0x000e620000000200 */
[----:B--2---:R-:W-:Y:S03]  /*5a50*/  HMMA.16816.F32.BF16 R184, R20, R140, R184 ;  /* 0x0000008c14b8723c */ /* 0x004fe600000418b8 */
[----:B------:R-:W2:Y:S01]  /*5a60*/  LDSM.16.M88.4 R28, [R223+0x1800] ;  /* 0x00180000df1c783b */ /* 0x000ea20000000200 */
[----:B------:R-:W-:-:S04]  /*5a70*/  DEPBAR.LE SB0, 0x0 ;  /* 0x000080000000791a */ /* 0x000fc80000000000 */
[C---:B---3--:R-:W-:Y:S06]  /*5a80*/  HMMA.16816.F32.BF16 R176, R16.reuse, R140, R196 ;  /* 0x0000008c10b0723c */ /* 0x048fec00000418c4 */
[-C--:B------:R-:W-:Y:S06]  /*5a90*/  HMMA.16816.F32.BF16 R200, R16, R142.reuse, R240 ;  /* 0x0000008e10c8723c */ /* 0x080fec00000418f0 */
[C---:B------:R-:W-:Y:S06]  /*5aa0*/  HMMA.16816.F32.BF16 R140, R20.reuse, R142, R204 ;  /* 0x0000008e148c723c */ /* 0x040fec00000418cc */
[-C--:B-----5:R-:W-:Y:S06]  /*5ab0*/  HMMA.16816.F32.BF16 R192, R20, R32.reuse, R192 ;  /* 0x0000002014c0723c */ /* 0x0a0fec00000418c0 */
[C---:B------:R-:W-:Y:S06]  /*5ac0*/  HMMA.16816.F32.BF16 R196, R16.reuse, R32, R212 ;  /* 0x0000002010c4723c */ /* 0x040fec00000418d4 */
[----:B------:R-:W-:Y:S06]  /*5ad0*/  HMMA.16816.F32.BF16 R188, R16, R34, R208 ;  /* 0x0000002210bc723c */ /* 0x000fec00000418d0 */
[-C--:B-1----:R-:W-:Y:S06]  /*5ae0*/  HMMA.16816.F32.BF16 R16, R12, R24.reuse, R184 ;  /* 0x000000180c10723c */ /* 0x082fec00000418b8 */
[----:B------:R-:W-:Y:S06]  /*5af0*/  HMMA.16816.F32.BF16 R176, R4, R24, R176 ;  /* 0x0000001804b0723c */ /* 0x000fec00000418b0 */
[----:B------:R-:W-:Y:S06]  /*5b00*/  HMMA.16816.F32.BF16 R180, R20, R34, R180 ;  /* 0x0000002214b4723c */ /* 0x000fec00000418b4 */
[C---:B------:R-:W-:Y:S06]  /*5b10*/  HMMA.16816.F32.BF16 R32, R12.reuse, R26, R140 ;  /* 0x0000001a0c20723c */ /* 0x040fec000004188c */
[----:B--2---:R-:W-:Y:S01]  /*5b20*/  HMMA.16816.F32.BF16 R140, R12, R28, R192 ;  /* 0x0000001c0c8c723c */ /* 0x004fe200000418c0 */
[----:B------:R-:W-:-:S02]  /*5b30*/  FSEL R16, R16, -INF , !P5 ;  /* 0xff80000010107808 */ /* 0x000fc40006800000 */
[----:B------:R-:W-:Y:S02]  /*5b40*/  FSEL R22, R18, -INF , !P6 ;  /* 0xff80000012167808 */ /* 0x000fe40007000000 */
[----:B------:R-:W-:Y:S01]  /*5b50*/  ISETP.GE.AND P5, PT, R0, R237, PT ;  /* 0x000000ed0000720c */ /* 0x000fe20003fa6270 */
[C---:B------:R-:W-:Y:S01]  /*5b60*/  HMMA.16816.F32.BF16 R200, R4.reuse, R26, R200 ;  /* 0x0000001a04c8723c */ /* 0x040fe200000418c8 */
[----:B------:R-:W-:Y:S02]  /*5b70*/  FSEL R18, R19, -INF , !P4 ;  /* 0xff80000013127808 */ /* 0x000fe40006000000 */
[----:B------:R-:W-:Y:S01]  /*5b80*/  FSEL R19, R177, -INF , !P1 ;  /* 0xff800000b1137808 */ /* 0x000fe20004800000 */
[----:B------:R-:W-:Y:S01]  /*5b90*/  BAR.SYNC.DEFER_BLOCKING 0x0 ;  /* 0x0000000000007b1d */ /* 0x000fe20000010000 */
[----:B------:R-:W-:Y:S01]  /*5ba0*/  ISETP.GE.AND P6, PT, R2, R236, PT ;  /* 0x000000ec0200720c */ /* 0x000fe20003fc6270 */
[----:B------:R-:W-:Y:S01]  /*5bb0*/  HMMA.16816.F32.BF16 R196, R4, R28, R196 ;  /* 0x0000001c04c4723c */ /* 0x000fe200000418c4 */
[----:B------:R-:W-:-:S02]  /*5bc0*/  ISETP.LT.OR P5, PT, R0, R233, P5 ;  /* 0x000000e90000720c */ /* 0x000fc40002fa1670 */
[----:B------:R-:W-:Y:S02]  /*5bd0*/  FSEL R25, R17, -INF , !P3 ;  /* 0xff80000011197808 */ /* 0x000fe40005800000 */
[----:B------:R-:W-:Y:S01]  /*5be0*/  ISETP.LT.OR P6, PT, R2, R232, P6 ;  /* 0x000000e80200720c */ /* 0x000fe200037c1670 */
[-C--:B------:R-:W-:Y:S01]  /*5bf0*/  HMMA.16816.F32.BF16 R188, R4, R30.reuse, R188 ;  /* 0x0000001e04bc723c */ /* 0x080fe200000418bc */
[----:B------:R-:W-:Y:S02]  /*5c00*/  FSEL R23, R176, -INF , !P2 ;  /* 0xff800000b0177808 */ /* 0x000fe40005000000 */
[----:B------:R-:W-:Y:S02]  /*5c10*/  FSEL R24, R178, -INF , !P5 ;  /* 0xff800000b2187808 */ /* 0x000fe40006800000 */
[----:B------:R-:W-:Y:S01]  /*5c20*/  ISETP.GE.AND P2, PT, R2, R235, PT ;  /* 0x000000eb0200720c */ /* 0x000fe20003f46270 */
[----:B------:R-:W-:Y:S01]  /*5c30*/  HMMA.16816.F32.BF16 R28, R12, R30, R180 ;  /* 0x0000001e0c1c723c */ /* 0x000fe200000418b4 */
[----:B------:R-:W-:Y:S01]  /*5c40*/  VIADD R5, R0, 0x9 ;  /* 0x0000000900057836 */ /* 0x000fe20000000000 */
[----:B------:R-:W-:Y:S01]  /*5c50*/  FMNMX.FTZ R6, R136, R16, !PT ;  /* 0x0000001088067209 */ /* 0x000fe20007810000 */
[----:B------:R-:W-:Y:S01]  /*5c60*/  VIADD R4, R0, 0x10 ;  /* 0x0000001000047836 */ /* 0x000fe20000000000 */
[----:B------:R-:W-:-:S02]  /*5c70*/  ISETP.GE.AND P5, PT, R2, R238, PT ;  /* 0x000000ee0200720c */ /* 0x000fc40003fa6270 */
[C---:B------:R-:W-:Y:S02]  /*5c80*/  ISETP.GE.AND P1, PT, R5.reuse, R235, PT ;  /* 0x000000eb0500720c */ /* 0x040fe40003f26270 */
[C---:B------:R-:W-:Y:S02]  /*5c90*/  ISETP.GE.AND P4, PT, R5.reuse, R236, PT ;  /* 0x000000ec0500720c */ /* 0x040fe40003f86270 */
[C---:B------:R-:W-:Y:S02]  /*5ca0*/  ISETP.LT.OR P1, PT, R5.reuse, R231, P1 ;  /* 0x000000e70500720c */ /* 0x040fe40000f21670 */
[----:B------:R-:W-:Y:S02]  /*5cb0*/  ISETP.GE.AND P3, PT, R2, R237, PT ;  /* 0x000000ed0200720c */ /* 0x000fe40003f66270 */
[----:B------:R-:W-:Y:S02]  /*5cc0*/  ISETP.LT.OR P4, PT, R5, R232, P4 ;  /* 0x000000e80500720c */ /* 0x000fe40002781670 */
[----:B------:R-:W-:-:S02]  /*5cd0*/  FSEL R20, R35, -INF , !P1 ;  /* 0xff80000023147808 */ /* 0x000fc40004800000 */
[----:B------:R-:W-:Y:S02]  /*5ce0*/  FSEL R15, R32, -INF , !P6 ;  /* 0xff800000200f7808 */ /* 0x000fe40007000000 */
[----:B------:R-:W-:Y:S02]  /*5cf0*/  ISETP.GE.AND P1, PT, R4, R236, PT ;  /* 0x000000ec0400720c */ /* 0x000fe40003f26270 */
[----:B------:R-:W-:Y:S02]  /*5d00*/  FMNMX.FTZ R6, R25, R6, !PT ;  /* 0x0000000619067209 */ /* 0x000fe40007810000 */
[C---:B------:R-:W-:Y:S02]  /*5d10*/  ISETP.LT.OR P2, PT, R2.reuse, R231, P2 ;  /* 0x000000e70200720c */ /* 0x040fe40001741670 */
[C---:B------:R-:W-:Y:S02]  /*5d20*/  ISETP.LT.OR P5, PT, R2.reuse, R234, P5 ;  /* 0x000000ea0200720c */ /* 0x040fe40002fa1670 */
[----:B------:R-:W-:Y:S01]  /*5d30*/  ISETP.LT.OR P3, PT, R2, R233, P3 ;  /* 0x000000e90200720c */ /* 0x000fe20001f61670 */
[C---:B------:R-:W-:Y:S01]  /*5d40*/  VIADD R2, R0.reuse, 0x18 ;  /* 0x0000001800027836 */ /* 0x040fe20000000000 */
[----:B------:R-:W-:Y:S01]  /*5d50*/  FSEL R13, R33, -INF , !P4 ;  /* 0xff800000210d7808 */ /* 0x000fe20006000000 */
[----:B------:R-:W-:Y:S01]  /*5d60*/  VIADD R0, R0, 0x19 ;  /* 0x0000001900007836 */ /* 0x000fe20000000000 */
[----:B------:R-:W-:-:S02]  /*5d70*/  ISETP.GE.AND P4, PT, R3, R236, PT ;  /* 0x000000ec0300720c */ /* 0x000fc40003f86270 */
[----:B------:R-:W-:Y:S02]  /*5d80*/  ISETP.LT.OR P1, PT, R4, R232, P1 ;  /* 0x000000e80400720c */ /* 0x000fe40000f21670 */
[----:B------:R-:W-:Y:S02]  /*5d90*/  FMNMX.FTZ R6, R15, R6, !PT ;  /* 0x000000060f067209 */ /* 0x000fe40007810000 */
[----:B------:R-:W-:Y:S02]  /*5da0*/  FSEL R17, R34, -INF , !P2 ;  /* 0xff80000022117808 */ /* 0x000fe40005000000 */
        /* <DEDUP_REMOVED lines=10> */
[----:B------:R-:W-:Y:S02]  /*5e50*/  ISETP.LT.OR P1, PT, R0, R232, P1 ;  /* 0x000000e80000720c */ /* 0x000fe40000f21670 */
[----:B------:R-:W-:Y:S02]  /*5e60*/  FSEL R195, R28, -INF , !P2 ;  /* 0xff8000001cc37808 */ /* 0x000fe40005000000 */
[----:B------:R-:W-:Y:S02]  /*5e70*/  FMNMX.FTZ R6, R193, R6, !PT ;  /* 0x00000006c1067209 */ /* 0x000fe40007810000 */
[----:B------:R-:W-:Y:S02]  /*5e80*/  ISETP.GE.AND P6, PT, R4, R235, PT ;  /* 0x000000eb0400720c */ /* 0x000fe40003fc6270 */
[----:B------:R-:W-:-:S02]  /*5e90*/  FSEL R204, R29, -INF , !P1 ;  /* 0xff8000001dcc7808 */ /* 0x000fc40004800000 */
[----:B------:R-:W-:Y:S02]  /*5ea0*/  FMNMX.FTZ R6, R195, R6, !PT ;  /* 0x00000006c3067209 */ /* 0x000fe40007810000 */
[----:B------:R-:W-:Y:S02]  /*5eb0*/  ISETP.GE.AND P4, PT, R5, R238, PT ;  /* 0x000000ee0500720c */ /* 0x000fe40003f86270 */
[----:B------:R-:W-:Y:S02]  /*5ec0*/  ISETP.LT.OR P6, PT, R4, R231, P6 ;  /* 0x000000e70400720c */ /* 0x000fe400037c1670 */
[----:B------:R-:W-:Y:S01]  /*5ed0*/  FMNMX.FTZ R12, R204, R6, !PT ;  /* 0x00000006cc0c7209 */ /* 0x000fe20007810000 */
[----:B------:R-:W-:Y:S10]  /*5ee0*/  @!P0 BRA `(.L_x_1304) ;  /* 0x0000000000608947 */ /* 0x000ff40003800000 */
[----:B------:R-:W-:-:S04]  /*5ef0*/  UIADD3 UR6, UR21, -0x3, URZ ;  /* 0xfffffffd15067890 */ /* 0x000fc8000fffe03f */
[----:B------:R-:W-:Y:S02]  /*5f00*/  USHF.R.S32.HI UR4, URZ, 0x1f, UR6 ;  /* 0x0000001f3f047899 */ /* 0x000fe40008011406 */
[----:B------:R-:W-:Y:S02]  /*5f10*/  UIMAD.WIDE.U32 UR28, UR6, UR10, URZ ;  /* 0x0000000a061c72a5 */ /* 0x000fe4000f8e003f */
[----:B------:R-:W-:-:S04]  /*5f20*/  UIMAD UR4, UR4, UR10, URZ ;  /* 0x0000000a040472a4 */ /* 0x000fc8000f8e023f */
[----:B------:R-:W-:Y:S01]  /*5f30*/  UIMAD UR4, UR6, UR11, UR4 ;  /* 0x0000000b060472a4 */ /* 0x000fe2000f8e0204 */
[----:B------:R-:W-:Y:S02]  /*5f40*/  IMAD.U32 R7, RZ, RZ, UR28 ;  /* 0x0000001cff077e24 */ /* 0x000fe4000f8e00ff */
[----:B------:R-:W-:Y:S01]  /*5f50*/  IMAD.U32 R9, RZ, RZ, UR28 ;  /* 0x0000001cff097e24 */ /* 0x000fe2000f8e00ff */
[----:B------:R-:W-:Y:S02]  /*5f60*/  UIADD3 UR4, UR29, UR4, URZ ;  /* 0x000000041d047290 */ /* 0x000fe4000fffe03f */
[----:B------:R-:W-:Y:S01]  /*5f70*/  LEA R7, P1, R7, R250, 0x5 ;  /* 0x000000fa07077211 */ /* 0x000fe200078228ff */
[----:B------:R-:W-:-:S03]  /*5f80*/  ULDC.64 UR6, c[0x0][0x218] ;  /* 0x0000860000067ab9 */ /* 0x000fc60000000a00 */
[----:B------:R-:W-:Y:S01]  /*5f90*/  IMAD.U32 R8, RZ, RZ, UR4 ;  /* 0x00000004ff087e24 */ /* 0x000fe2000f8e00ff */
[----:B------:R-:W-:-:S04]  /*5fa0*/  LEA R6, P2, R7, UR6, 0x1 ;  /* 0x0000000607067c11 */ /* 0x000fc8000f8408ff */
[----:B------:R-:W-:Y:S02]  /*5fb0*/  LEA.HI.X R9, R9, R249, R8, 0x5, P1 ;  /* 0x000000f909097211 */ /* 0x000fe400008f2c08 */
[----:B------:R-:W-:Y:S02]  /*5fc0*/  IADD3 R8, P1, R6, UR14, RZ ;  /* 0x0000000e06087c10 */ /* 0x000fe4000ff3e0ff */
[----:B------:R-:W-:-:S04]  /*5fd0*/  LEA.HI.X R7, R7, UR7, R9, 0x1, P2 ;  /* 0x0000000707077c11 */ /* 0x000fc800090f0c09 */
[----:B------:R-:W-:Y:S01]  /*5fe0*/  IADD3.X R9, R7, UR13, RZ, P1, !PT ;  /* 0x0000000d07097c10 */ /* 0x000fe20008ffe4ff */
        /* <DEDUP_REMOVED lines=8> */
.L_x_1304:
[----:B------:R-:W-:Y:S01]  /*6070*/  ISETP.GE.AND P1, PT, R5, R237, PT ;  /* 0x000000ed0500720c */ /* 0x000fe20003f26270 */
[----:B-1----:R-:W1:Y:S01]  /*6080*/  SHFL.BFLY PT, R7, R12, 0x2, 0x1f ;  /* 0x0c401f000c077f89 */ /* 0x002e6200000e0000 */
[----:B------:R-:W-:Y:S02]  /*6090*/  FMNMX.FTZ R6, R135, R22, !PT ;  /* 0x0000001687067209 */ /* 0x000fe40007810000 */
[C---:B------:R-:W-:Y:S01]  /*60a0*/  ISETP.LT.OR P4, PT, R5.reuse, R234, P4 ;  /* 0x000000ea0500720c */ /* 0x040fe20002781670 */
[----:B------:R-:W-:Y:S01]  /*60b0*/  LDSM.16.MT88.4 R32, [R217+0xa000] ;  /* 0x00a00000d920783b */ /* 0x000fe20000004200 */
[----:B------:R-:W-:Y:S02]  /*60c0*/  ISETP.LT.OR P1, PT, R5, R233, P1 ;  /* 0x000000e90500720c */ /* 0x000fe40000f21670 */
[----:B------:R-:W-:Y:S02]  /*60d0*/  FMNMX.FTZ R5, R18, R6, !PT ;  /* 0x0000000612057209 */ /* 0x000fe40007810000 */
[----:B------:R-:W-:-:S02]  /*60e0*/  FSEL R194, R142, -INF , !P6 ;  /* 0xff8000008ec27808 */ /* 0x000fc40007000000 */
[----:B------:R-:W-:Y:S02]  /*60f0*/  FMNMX.FTZ R5, R17, R5, !PT ;  /* 0x0000000511057209 */ /* 0x000fe40007810000 */
[CC--:B------:R-:W-:Y:S02]  /*6100*/  ISETP.GE.AND P2, PT, R3.reuse, R235.reuse, PT ;  /* 0x000000eb0300720c */ /* 0x0c0fe40003f46270 */
[----:B------:R-:W-:Y:S02]  /*6110*/  ISETP.GE.AND P6, PT, R2, R235, PT ;  /* 0x000000eb0200720c */ /* 0x000fe40003fc6270 */
[----:B------:R-:W-:Y:S02]  /*6120*/  FMNMX.FTZ R5, R20, R5, !PT ;  /* 0x0000000514057209 */ /* 0x000fe40007810000 */
[-C--:B------:R-:W-:Y:S02]  /*6130*/  ISETP.LT.OR P2, PT, R3, R231.reuse, P2 ;  /* 0x000000e70300720c */ /* 0x080fe40001741670 */
[----:B------:R-:W-:-:S02]  /*6140*/  ISETP.LT.OR P6, PT, R2, R231, P6 ;  /* 0x000000e70200720c */ /* 0x000fc400037c1670 */
[----:B------:R-:W-:Y:S02]  /*6150*/  FSEL R8, R200, -INF , !P5 ;  /* 0xff800000c8087808 */ /* 0x000fe40006800000 */
[----:B------:R-:W-:Y:S02]  /*6160*/  ISETP.GE.AND P5, PT, R0, R235, PT ;  /* 0x000000eb0000720c */ /* 0x000fe40003fa6270 */
[----:B------:R-:W-:Y:S02]  /*6170*/  FMNMX.FTZ R6, R194, R5, !PT ;  /* 0x00000005c2067209 */ /* 0x000fe40007810000 */
[----:B------:R-:W-:Y:S02]  /*6180*/  FMNMX.FTZ R5, R134, R23, !PT ;  /* 0x0000001786057209 */ /* 0x000fe40007810000 */
[----:B------:R-:W-:Y:S02]  /*6190*/  FSEL R206, R143, -INF , !P2 ;  /* 0xff8000008fce7808 */ /* 0x000fe40005000000 */
[----:B------:R-:W-:Y:S01]  /*61a0*/  FSEL R205, R30, -INF , !P6 ;  /* 0xff8000001ecd7808 */ /* 0x000fe20007000000 */
[----:B------:R-:W-:Y:S01]  /*61b0*/  LDSM.16.MT88.4 R140, [R221+0xa000] ;  /* 0x00a00000dd8c783b */ /* 0x000fe20000004200 */
[----:B------:R-:W-:-:S02]  /*61c0*/  ISETP.GE.AND P2, PT, R4, R238, PT ;  /* 0x000000ee0400720c */ /* 0x000fc40003f46270 */
[----:B------:R-:W-:Y:S02]  /*61d0*/  ISETP.GE.AND P6, PT, R4, R237, PT ;  /* 0x000000ed0400720c */ /* 0x000fe40003fc6270 */
[----:B------:R-:W-:Y:S02]  /*61e0*/  ISETP.LT.OR P5, PT, R0, R231, P5 ;  /* 0x000000e70000720c */ /* 0x000fe40002fa1670 */
[----:B------:R-:W-:Y:S02]  /*61f0*/  FMNMX.FTZ R5, R19, R5, !PT ;  /* 0x0000000513057209 */ /* 0x000fe40007810000 */
[C---:B------:R-:W-:Y:S02]  /*6200*/  ISETP.LT.OR P2, PT, R4.reuse, R234, P2 ;  /* 0x000000ea0400720c */ /* 0x040fe40001741670 */
[----:B------:R-:W-:Y:S02]  /*6210*/  ISETP.LT.OR P6, PT, R4, R233, P6 ;  /* 0x000000e90400720c */ /* 0x000fe400037c1670 */
[----:B------:R-:W-:-:S02]  /*6220*/  FSEL R200, R31, -INF , !P5 ;  /* 0xff8000001fc87808 */ /* 0x000fc40006800000 */
[----:B-1----:R-:W-:Y:S01]  /*6230*/  FMNMX.FTZ R4, R12, R7, !PT ;  /* 0x000000070c047209 */ /* 0x002fe20007810000 */
[----:B------:R-:W-:Y:S01]  /*6240*/  LDSM.16.MT88.4 R28, [R221+0xb000] ;  /* 0x00b00000dd1c783b */ /* 0x000fe20000004200 */
[----:B------:R-:W-:Y:S02]  /*6250*/  ISETP.GE.AND P5, PT, R3, R238, PT ;  /* 0x000000ee0300720c */ /* 0x000fe40003fa6270 */
[----:B------:R-:W-:Y:S01]  /*6260*/  FSEL R7, R201, -INF , !P4 ;  /* 0xff800000c9077808 */ /* 0x000fe20006000000 */
[----:B------:R-:W1:Y:S01]  /*6270*/  SHFL.BFLY PT, R26, R4, 0x1, 0x1f ;  /* 0x0c201f00041a7f89 */ /* 0x000e6200000e0000 */
[----:B------:R-:W-:Y:S02]  /*6280*/  FMNMX.FTZ R5, R8, R5, !PT ;  /* 0x0000000508057209 */ /* 0x000fe40007810000 */
[----:B------:R-:W-:Y:S02]  /*6290*/  ISETP.LT.OR P5, PT, R3, R234, P5 ;  /* 0x000000ea0300720c */ /* 0x000fe40002fa1670 */
[----:B------:R-:W-:-:S02]  /*62a0*/  FSEL R176, R196, -INF , !P2 ;  /* 0xff800000c4b07808 */ /* 0x000fc40005000000 */
[----:B------:R-:W-:Y:S02]  /*62b0*/  FMNMX.FTZ R6, R206, R6, !PT ;  /* 0x00000006ce067209 */ /* 0x000fe40007810000 */
[----:B------:R-:W-:Y:S02]  /*62c0*/  ISETP.GE.AND P4, PT, R3, R237, PT ;  /* 0x000000ed0300720c */ /* 0x000fe40003f86270 */
[----:B------:R-:W-:Y:S02]  /*62d0*/  ISETP.GE.AND P2, PT, R2, R238, PT ;  /* 0x000000ee0200720c */ /* 0x000fe40003f46270 */
[----:B------:R-:W-:Y:S02]  /*62e0*/  FMNMX.FTZ R5, R7, R5, !PT ;  /* 0x0000000507057209 */ /* 0x000fe40007810000 */
[----:B------:R-:W-:Y:S02]  /*62f0*/  FSEL R177, R197, -INF , !P5 ;  /* 0xff800000c5b17808 */ /* 0x000fe40006800000 */
[----:B------:R-:W-:-:S02]  /*6300*/  FMNMX.FTZ R6, R205, R6, !PT ;  /* 0x00000006cd067209 */ /* 0x000fc40007810000 */
[----:B------:R-:W-:Y:S02]  /*6310*/  ISETP.GE.AND P5, PT, R0, R238, PT ;  /* 0x000000ee0000720c */ /* 0x000fe40003fa6270 */
[----:B------:R-:W-:Y:S02]  /*6320*/  ISETP.LT.OR P2, PT, R2, R234, P2 ;  /* 0x000000ea0200720c */ /* 0x000fe40001741670 */
[----:B------:R-:W-:Y:S02]  /*6330*/  ISETP.LT.OR P4, PT, R3, R233, P4 ;  /* 0x000000e90300720c */ /* 0x000fe40002781670 */
[----:B------:R-:W-:Y:S02]  /*6340*/  FMNMX.FTZ R5, R176, R5, !PT ;  /* 0x00000005b0057209 */ /* 0x000fe40007810000 */
[----:B------:R-:W-:Y:S02]  /*6350*/  FMNMX.FTZ R3, R137, R24, !PT ;  /* 0x0000001889037209 */ /* 0x000fe40007810000 */
[----:B------:R-:W-:-:S02]  /*6360*/  FMNMX.FTZ R9, R200, R6, !PT ;  /* 0x00000006c8097209 */ /* 0x000fc40007810000 */
[----:B------:R-:W-:Y:S02]  /*6370*/  ISETP.LT.OR P5, PT, R0, R234, P5 ;  /* 0x000000ea0000720c */ /* 0x000fe40002fa1670 */
[----:B------:R-:W-:Y:S01]  /*6380*/  FSEL R178, R188, -INF , !P2 ;  /* 0xff800000bcb27808 */ /* 0x000fe20005000000 */
[----:B------:R-:W2:Y:S01]  /*6390*/  SHFL.BFLY PT, R14, R9, 0x2, 0x1f ;  /* 0x0c401f00090e7f89 */ /* 0x000ea200000e0000 */
[----:B------:R-:W-:Y:S02]  /*63a0*/  FMNMX.FTZ R12, R177, R5, !PT ;  /* 0x00000005b10c7209 */ /* 0x000fe40007810000 */
[----:B------:R-:W-:Y:S02]  /*63b0*/  FSEL R6, R202, -INF , !P3 ;  /* 0xff800000ca067808 */ /* 0x000fe40005800000 */
[----:B------:R-:W-:Y:S02]  /*63c0*/  FMNMX.FTZ R3, R21, R3, !PT ;  /* 0x0000000315037209 */ /* 0x000fe40007810000 */
[----:B------:R-:W-:-:S02]  /*63d0*/  FSEL R179, R189, -INF , !P5 ;  /* 0xff800000bdb37808 */ /* 0x000fc40006800000 */
[----:B------:R-:W-:Y:S02]  /*63e0*/  FMNMX.FTZ R12, R178, R12, !PT ;  /* 0x0000000cb20c7209 */ /* 0x000fe40007810000 */
[----:B------:R-:W-:Y:S02]  /*63f0*/  FSEL R5, R203, -INF , !P1 ;  /* 0xff800000cb057808 */ /* 0x000fe40004800000 */
[----:B------:R-:W-:Y:S02]  /*6400*/  FMNMX.FTZ R27, R6, R3, !PT ;  /* 0x00000003061b7209 */ /* 0x000fe40007810000 */
[----:B------:R-:W-:Y:S02]  /*6410*/  FMNMX.FTZ R3, R179, R12, !PT ;  /* 0x0000000cb3037209 */ /* 0x000fe40007810000 */
[----:B------:R-:W-:Y:S02]  /*6420*/  ISETP.GE.AND P2, PT, R2, R237, PT ;  /* 0x000000ed0200720c */ /* 0x000fe40003f46270 */
[----:B------:R-:W-:-:S02]  /*6430*/  FSEL R180, R198, -INF , !P6 ;  /* 0xff800000c6b47808 */ /* 0x000fc40007000000 */
[----:B------:R-:W-:Y:S02]  /*6440*/  FMNMX.FTZ R12, R5, R27, !PT ;  /* 0x0000001b050c7209 */ /* 0x000fe40007810000 */
[----:B------:R-:W-:Y:S02]  /*6450*/  ISETP.GE.AND P1, PT, R0, R237, PT ;  /* 0x000000ed0000720c */ /* 0x000fe40003f26270 */
[-C--:B------:R-:W-:Y:S02]  /*6460*/  ISETP.LT.OR P2, PT, R2, R233.reuse, P2 ;  /* 0x000000e90200720c */ /* 0x080fe40001741670 */
[----:B------:R-:W-:Y:S01]  /*6470*/  FSEL R181, R199, -INF , !P4 ;  /* 0xff800000c7b57808 */ /* 0x000fe20006000000 */
[----:B------:R-:W3:Y:S01]  /*6480*/  SHFL.BFLY PT, R2, R3, 0x2, 0x1f ;  /* 0x0c401f0003027f89 */ /* 0x000ee200000e0000 */
[----:B------:R-:W-:Y:S02]  /*6490*/  FMNMX.FTZ R12, R180, R12, !PT ;  /* 0x0000000cb40c7209 */ /* 0x000fe40007810000 */
[----:B------:R-:W-:-:S02]  /*64a0*/  ISETP.LT.OR P1, PT, R0, R233, P1 ;  /* 0x000000e90000720c */ /* 0x000fc40000f21670 */
[----:B------:R-:W-:Y:S02]  /*64b0*/  FSEL R182, R190, -INF , !P2 ;  /* 0xff800000beb67808 */ /* 0x000fe40005000000 */
[----:B------:R-:W-:Y:S02]  /*64c0*/  FMNMX.FTZ R0, R181, R12, !PT ;  /* 0x0000000cb5007209 */ /* 0x000fe40007810000 */
[----:B------:R-:W-:Y:S02]  /*64d0*/  FSEL R183, R191, -INF , !P1 ;  /* 0xff800000bfb77808 */ /* 0x000fe40004800000 */
[----:B------:R-:W-:Y:S02]  /*64e0*/  FMNMX.FTZ R0, R182, R0, !PT ;  /* 0x00000000b6007209 */ /* 0x000fe40007810000 */
[----:B-1----:R-:W-:Y:S02]  /*64f0*/  FMNMX.FTZ R215, R4, R26, !PT ;  /* 0x0000001a04d77209 */ /* 0x002fe40007810000 */
[----:B------:R-:W-:-:S02]  /*6500*/  FMNMX.FTZ R0, R183, R0, !PT ;  /* 0x00000000b7007209 */ /* 0x000fc40007810000 */
[----:B--2---:R-:W-:Y:S01]  /*6510*/  FMNMX.FTZ R9, R9, R14, !PT ;  /* 0x0000000e09097209 */ /* 0x004fe20007810000 */
[C---:B------:R-:W-:Y:S01]  /*6520*/  FMUL.FTZ R14, R215.reuse, UR26 ;  /* 0x0000001ad70e7c20 */ /* 0x040fe20008410000 */
[----:B------:R-:W-:Y:S01]  /*6530*/  FSETP.NEU.FTZ.AND P4, PT, R215, -INF , PT ;  /* 0xff800000d700780b */ /* 0x000fe20003f9d000 */
[----:B------:R-:W1:Y:S01]  /*6540*/  SHFL.BFLY PT, R12, R0, 0x2, 0x1f ;  /* 0x0c401f00000c7f89 */ /* 0x000e6200000e0000 */
[----:B------:R-:W-:Y:S02]  /*6550*/  MOV R208, R246 ;  /* 0x000000f600d07202 */ /* 0x000fe40000000f00 */
[----:B------:R-:W-:Y:S01]  /*6560*/  FSEL R14, R14, RZ, P4 ;  /* 0x000000ff0e0e7208 */ /* 0x000fe20002000000 */
[----:B------:R-:W2:Y:S01]  /*6570*/  SHFL.BFLY PT, R4, R9, 0x1, 0x1f ;  /* 0x0c201f0009047f89 */ /* 0x000ea200000e0000 */
[----:B---3--:R-:W-:Y:S02]  /*6580*/  FMNMX.FTZ R2, R3, R2, !PT ;  /* 0x0000000203027209 */ /* 0x008fe40007810000 */
[----:B------:R-:W-:Y:S01]  /*6590*/  MOV R209, R245 ;  /* 0x000000f500d17202 */ /* 0x000fe20000000f00 */
[--C-:B------:R-:W-:Y:S01]  /*65a0*/  FFMA.FTZ R3, R13, UR26, -R14.reuse ;  /* 0x0000001a0d037c23 */ /* 0x100fe2000801080e */
[--C-:B------:R-:W-:Y:S01]  /*65b0*/  FFMA.FTZ R16, R16, UR26, -R14.reuse ;  /* 0x0000001a10107c23 */ /* 0x100fe2000801080e */
[--C-:B------:R-:W-:Y:S01]  /*65c0*/  FFMA.FTZ R25, R25, UR26, -R14.reuse ;  /* 0x0000001a19197c23 */ /* 0x100fe2000801080e */
[----:B------:R-:W-:Y:S01]  /*65d0*/  MOV R210, R244 ;  /* 0x000000f400d27202 */ /* 0x000fe20000000f00 */
[----:B------:R3:W-:Y:S01]  /*65e0*/  MUFU.EX2 R251, R3 ;  /* 0x0000000300fb7308 */ /* 0x0007e20000000800 */
[----:B------:R-:W-:-:S07]  /*65f0*/  FFMA.FTZ R15, R15, UR26, -R14 ;  /* 0x0000001a0f0f7c23 */ /* 0x000fce000801080e */
[----:B------:R4:W-:Y:S01]  /*6600*/  MUFU.EX2 R250, R16 ;  /* 0x0000001000fa7308 */ /* 0x0009e20000000800 */
[----:B-1----:R-:W-:Y:S02]  /*6610*/  FMNMX.FTZ R0, R0, R12, !PT ;  /* 0x0000000c00007209 */ /* 0x002fe40007810000 */
[----:B--2---:R-:W-:-:S03]  /*6620*/  FMNMX.FTZ R214, R9, R4, !PT ;  /* 0x0000000409d67209 */ /* 0x004fc60007810000 */
[----:B---3--:R-:W1:Y:S02]  /*6630*/  SHFL.BFLY PT, R3, R0, 0x1, 0x1f ;  /* 0x0c201f0000037f89 */ /* 0x008e6400000e0000 */
[----:B------:R-:W-:Y:S01]  /*6640*/  MUFU.EX2 R249, R25 ;  /* 0x0000001900f97308 */ /* 0x000fe20000000800 */
[C---:B------:R-:W-:Y:S01]  /*6650*/  FSETP.NEU.FTZ.AND P3, PT, R214.reuse, -INF , PT ;  /* 0xff800000d600780b */ /* 0x040fe20003f7d000 */
[----:B------:R-:W-:Y:S01]  /*6660*/  FMUL.FTZ R4, R214, UR26 ;  /* 0x0000001ad6047c20 */ /* 0x000fe20008410000 */
[----:B----4-:R-:W2:Y:S04]  /*6670*/  SHFL.BFLY PT, R16, R2, 0x1, 0x1f ;  /* 0x0c201f0002107f89 */ /* 0x010ea800000e0000 */
[----:B------:R-:W-:Y:S01]  /*6680*/  FSEL R13, R4, RZ, P3 ;  /* 0x000000ff040d7208 */ /* 0x000fe20001800000 */
[----:B------:R3:W-:Y:S04]  /*6690*/  MUFU.EX2 R248, R15 ;  /* 0x0000000f00f87308 */ /* 0x0007e80000000800 */
[--C-:B------:R-:W-:Y:S01]  /*66a0*/  FFMA.FTZ R22, R22, UR26, -R13.reuse ;  /* 0x0000001a16167c23 */ /* 0x100fe2000801080d */
[--C-:B------:R-:W-:Y:S01]  /*66b0*/  FFMA.FTZ R18, R18, UR26, -R13.reuse ;  /* 0x0000001a12127c23 */ /* 0x100fe2000801080d */
[--C-:B------:R-:W-:Y:S01]  /*66c0*/  FFMA.FTZ R17, R17, UR26, -R13.reuse ;  /* 0x0000001a11117c23 */ /* 0x100fe2000801080d */
[----:B------:R-:W-:Y:S01]  /*66d0*/  FFMA.FTZ R20, R20, UR26, -R13 ;  /* 0x0000001a14147c23 */ /* 0x000fe2000801080d */
[----:B------:R-:W-:Y:S01]  /*66e0*/  MUFU.EX2 R245, R22 ;  /* 0x0000001600f57308 */ /* 0x000fe20000000800 */
[----:B-1----:R-:W-:-:S02]  /*66f0*/  FMNMX.FTZ R212, R0, R3, !PT ;  /* 0x0000000300d47209 */ /* 0x002fc40007810000 */
[----:B------:R-:W-:-:S05]  /*6700*/  FSEL R3, R215, RZ, P4 ;  /* 0x000000ffd7037208 */ /* 0x000fca0002000000 */
[----:B------:R-:W-:Y:S01]  /*6710*/  MUFU.EX2 R244, R18 ;  /* 0x0000001200f47308 */ /* 0x000fe20000000800 */
[C---:B------:R-:W-:Y:S01]  /*6720*/  FSETP.NEU.FTZ.AND P1, PT, R212.reuse, -INF , PT ;  /* 0xff800000d400780b */ /* 0x040fe20003f3d000 */
[----:B------:R-:W-:Y:S01]  /*6730*/  FMUL.FTZ R9, R212, UR26 ;  /* 0x0000001ad4097c20 */ /* 0x000fe20008410000 */
[----:B--2---:R-:W-:-:S04]  /*6740*/  FMNMX.FTZ R213, R2, R16, !PT ;  /* 0x0000001002d57209 */ /* 0x004fc80007810000 */
[----:B------:R-:W-:Y:S01]  /*6750*/  FSEL R9, R9, RZ, P1 ;  /* 0x000000ff09097208 */ /* 0x000fe20000800000 */
[----:B------:R-:W-:Y:S01]  /*6760*/  MUFU.EX2 R246, R17 ;  /* 0x0000001100f67308 */ /* 0x000fe20000000800 */
[C---:B------:R-:W-:Y:S01]  /*6770*/  FSETP.NEU.FTZ.AND P2, PT, R213.reuse, -INF , PT ;  /* 0xff800000d500780b */ /* 0x040fe20003f5d000 */
[----:B------:R-:W-:Y:S02]  /*6780*/  FMUL.FTZ R12, R213, UR26 ;  /* 0x0000001ad50c7c20 */ /* 0x000fe40008410000 */
[--C-:B------:R-:W-:Y:S01]  /*6790*/  FFMA.FTZ R0, R5, UR26, -R9.reuse ;  /* 0x0000001a05007c23 */ /* 0x100fe20008010809 */
[----:B------:R-:W-:Y:S01]  /*67a0*/  FSEL R2, R213, RZ, P2 ;  /* 0x000000ffd5027208 */ /* 0x000fe20001000000 */
[--C-:B------:R-:W-:Y:S01]  /*67b0*/  FFMA.FTZ R24, R24, UR26, -R9.reuse ;  /* 0x0000001a18187c23 */ /* 0x100fe20008010809 */
[----:B------:R-:W-:Y:S01]  /*67c0*/  FSEL R12, R12, RZ, P2 ;  /* 0x000000ff0c0c7208 */ /* 0x000fe20001000000 */
[----:B------:R1:W-:Y:S01]  /*67d0*/  MUFU.EX2 R184, R0 ;  /* 0x0000000000b87308 */ /* 0x0003e20000000800 */
[--C-:B------:R-:W-:Y:S01]  /*67e0*/  FFMA.FTZ R21, R21, UR26, -R9.reuse ;  /* 0x0000001a15157c23 */ /* 0x100fe20008010809 */
[----:B------:R-:W-:Y:S01]  /*67f0*/  FADD.FTZ R2, R134, -R2 ;  /* 0x8000000286027221 */ /* 0x000fe20000010000 */
[----:B------:R-:W-:Y:S01]  /*6800*/  FFMA.FTZ R6, R6, UR26, -R9 ;  /* 0x0000001a06067c23 */ /* 0x000fe20008010809 */
[--C-:B------:R-:W-:Y:S01]  /*6810*/  FFMA.FTZ R8, R8, UR26, -R12.reuse ;  /* 0x0000001a08087c23 */ /* 0x100fe2000801080c */
[--C-:B------:R-:W-:Y:S01]  /*6820*/  FFMA.FTZ R23, R23, UR26, -R12.reuse ;  /* 0x0000001a17177c23 */ /* 0x100fe2000801080c */
[----:B------:R-:W-:Y:S01]  /*6830*/  FMUL.FTZ R2, R2, UR26 ;  /* 0x0000001a02027c20 */ /* 0x000fe20008410000 */
[--C-:B------:R-:W-:Y:S01]  /*6840*/  FFMA.FTZ R19, R19, UR26, -R12.reuse ;  /* 0x0000001a13137c23 */ /* 0x100fe2000801080c */
[----:B------:R-:W-:Y:S01]  /*6850*/  MUFU.EX2 R186, R8 ;  /* 0x0000000800ba7308 */ /* 0x000fe20000000800 */
[--C-:B------:R-:W-:Y:S01]  /*6860*/  FFMA.FTZ R7, R7, UR26, -R12.reuse ;  /* 0x0000001a07077c23 */ /* 0x100fe2000801080c */
[----:B---3--:R-:W-:-:S06]  /*6870*/  FFMA.FTZ R15, R176, UR26, -R12 ;  /* 0x0000001ab00f7c23 */ /* 0x008fcc000801080c */
[----:B------:R2:W3:Y:S01]  /*6880*/  MUFU.EX2 R8, R2 ;  /* 0x0000000200087308 */ /* 0x0004e20000000800 */
[----:B-1----:R-:W-:-:S05]  /*6890*/  FSEL R0, R212, RZ, P1 ;  /* 0x000000ffd4007208 */ /* 0x002fca0000800000 */
[----:B------:R-:W-:Y:S02]  /*68a0*/  FADD.FTZ R0, R137, -R0 ;  /* 0x8000000089007221 */ /* 0x000fe40000010000 */
[----:B------:R-:W-:Y:S08]  /*68b0*/  MUFU.EX2 R247, R20 ;  /* 0x0000001400f77308 */ /* 0x000ff00000000800 */
[----:B------:R-:W-:Y:S01]  /*68c0*/  MUFU.EX2 R207, R23 ;  /* 0x0000001700cf7308 */ /* 0x000fe20000000800 */
[----:B--2---:R-:W-:Y:S01]  /*68d0*/  FADD.FTZ R2, R136, -R3 ;  /* 0x8000000388027221 */ /* 0x004fe20000010000 */
[----:B------:R-:W-:Y:S01]  /*68e0*/  FMUL.FTZ R3, R0, UR26 ;  /* 0x0000001a00037c20 */ /* 0x000fe20008410000 */
[----:B------:R-:W-:Y:S01]  /*68f0*/  FSEL R0, R214, RZ, P3 ;  /* 0x000000ffd6007208 */ /* 0x000fe20001800000 */
[----:B------:R-:W1:Y:S01]  /*6900*/  LDSM.16.MT88.4 R136, [R219+0xa000] ;  /* 0x00a00000db88783b */ /* 0x000e620000004200 */
[----:B------:R-:W-:Y:S01]  /*6910*/  FMUL.FTZ R2, R2, UR26 ;  /* 0x0000001a02027c20 */ /* 0x000fe20008410000 */
[-C--:B---3--:R-:W-:Y:S01]  /*6920*/  FMUL.FTZ R144, R144, R8.reuse ;  /* 0x0000000890907220 */ /* 0x088fe20000410000 */
[-C--:B------:R-:W-:Y:S01]  /*6930*/  FMUL.FTZ R145, R145, R8.reuse ;  /* 0x0000000891917220 */ /* 0x080fe20000410000 */
[----:B------:R2:W3:Y:S01]  /*6940*/  MUFU.EX2 R203, R19 ;  /* 0x0000001300cb7308 */ /* 0x0004e20000000800 */
[----:B------:R-:W-:Y:S01]  /*6950*/  FADD.FTZ R0, R135, -R0 ;  /* 0x8000000087007221 */ /* 0x000fe20000010000 */
[-C--:B------:R-:W-:Y:S01]  /*6960*/  FMUL.FTZ R152, R152, R8.reuse ;  /* 0x0000000898987220 */ /* 0x080fe20000410000 */
[----:B------:R-:W4:Y:S01]  /*6970*/  LDSM.16.MT88.4 R132, [R222+0xa000] ;  /* 0x00a00000de84783b */ /* 0x000f220000004200 */
[-C--:B------:R-:W-:Y:S01]  /*6980*/  FMUL.FTZ R153, R153, R8.reuse ;  /* 0x0000000899997220 */ /* 0x080fe20000410000 */
[----:B------:R-:W-:Y:S01]  /*6990*/  FMUL.FTZ R0, R0, UR26 ;  /* 0x0000001a00007c20 */ /* 0x000fe20008410000 */
[-C--:B------:R-:W-:Y:S01]  /*69a0*/  FMUL.FTZ R160, R160, R8.reuse ;  /* 0x00000008a0a07220 */ /* 0x080fe20000410000 */
[-C--:B------:R-:W-:Y:S01]  /*69b0*/  FMUL.FTZ R161, R161, R8.reuse ;  /* 0x00000008a1a17220 */ /* 0x080fe20000410000 */
        /* <DEDUP_REMOVED lines=8> */
[----:B------:R1:W1:Y:S01]  /*6a40*/  MUFU.EX2 R202, R21 ;  /* 0x0000001500ca7308 */ /* 0x0002620000000800 */
[----:B--2---:R-:W-:Y:S01]  /*6a50*/  LDSM.16.MT88.4 R16, [R219+0xb000] ;  /* 0x00b00000db10783b */ /* 0x004fe20000004200 */
[----:B---3--:R-:W-:Y:S01]  /*6a60*/  F2FP.BF16.F32.PACK_AB R4, R203, R207 ;  /* 0x000000cfcb04723e */ /* 0x008fe200000010ff */
[-C--:B------:R-:W-:Y:S01]  /*6a70*/  FMUL.FTZ R57, R57, R8.reuse ;  /* 0x0000000839397220 */ /* 0x080fe20000410000 */
[-C--:B------:R-:W-:Y:S01]  /*6a80*/  FMUL.FTZ R60, R60, R8.reuse ;  /* 0x000000083c3c7220 */ /* 0x080fe20000410000 */
[-C--:B------:R-:W-:Y:S01]  /*6a90*/  FMUL.FTZ R61, R61, R8.reuse ;  /* 0x000000083d3d7220 */ /* 0x080fe20000410000 */
[-C--:B------:R-:W-:Y:S01]  /*6aa0*/  FMUL.FTZ R72, R72, R8.reuse ;  /* 0x0000000848487220 */ /* 0x080fe20000410000 */
[-C--:B------:R-:W-:Y:S01]  /*6ab0*/  FMUL.FTZ R73, R73, R8.reuse ;  /* 0x0000000849497220 */ /* 0x080fe20000410000 */
[----:B------:R-:W2:Y:S01]  /*6ac0*/  MUFU.EX2 R187, R7 ;  /* 0x0000000700bb7308 */ /* 0x000ea20000000800 */
[----:B-----5:R-:W-:Y:S01]  /*6ad0*/  LDSM.16.MT88.4 R24, [R222+0xb000] ;  /* 0x00b00000de18783b */ /* 0x020fe20000004200 */
[-C--:B------:R-:W-:Y:S01]  /*6ae0*/  FMUL.FTZ R76, R76, R8.reuse ;  /* 0x000000084c4c7220 */ /* 0x080fe20000410000 */
[-C--:B------:R-:W-:Y:S01]  /*6af0*/  FMUL.FTZ R77, R77, R8.reuse ;  /* 0x000000084d4d7220 */ /* 0x080fe20000410000 */
[-C--:B------:R-:W-:Y:S01]  /*6b00*/  FMUL.FTZ R88, R88, R8.reuse ;  /* 0x0000000858587220 */ /* 0x080fe20000410000 */
[-C--:B------:R-:W-:Y:S01]  /*6b10*/  FMUL.FTZ R89, R89, R8.reuse ;  /* 0x0000000859597220 */ /* 0x080fe20000410000 */
[-C--:B------:R-:W-:Y:S01]  /*6b20*/  FMUL.FTZ R92, R92, R8.reuse ;  /* 0x000000085c5c7220 */ /* 0x080fe20000410000 */
[-C--:B------:R-:W-:Y:S01]  /*6b30*/  FMUL.FTZ R93, R93, R8.reuse ;  /* 0x000000085d5d7220 */ /* 0x080fe20000410000 */
[----:B------:R2:W3:Y:S01]  /*6b40*/  MUFU.EX2 R185, R6 ;  /* 0x0000000600b97308 */ /* 0x0004e20000000800 */
[----:B-1----:R-:W1:Y:S01]  /*6b50*/  LDSM.16.MT88.4 R20, [R217+0xb000] ;  /* 0x00b00000d914783b */ /* 0x002e620000004200 */
[----:B------:R-:W-:Y:S01]  /*6b60*/  F2FP.BF16.F32.PACK_AB R5, R202, R201 ;  /* 0x000000c9ca05723e */ /* 0x000fe200000010ff */
[-C--:B------:R-:W-:Y:S01]  /*6b70*/  FMUL.FTZ R104, R104, R8.reuse ;  /* 0x0000000868687220 */ /* 0x080fe20000410000 */
[-C--:B------:R-:W-:Y:S01]  /*6b80*/  FMUL.FTZ R105, R105, R8.reuse ;  /* 0x0000000869697220 */ /* 0x080fe20000410000 */
[-C--:B------:R-:W-:Y:S01]  /*6b90*/  FMUL.FTZ R108, R108, R8.reuse ;  /* 0x000000086c6c7220 */ /* 0x080fe20000410000 */
[-C--:B------:R-:W-:Y:S01]  /*6ba0*/  FMUL.FTZ R109, R109, R8.reuse ;  /* 0x000000086d6d7220 */ /* 0x080fe20000410000 */
[-C--:B------:R-:W-:Y:S01]  /*6bb0*/  FMUL.FTZ R120, R120, R8.reuse ;  /* 0x0000000878787220 */ /* 0x080fe20000410000 */
[----:B------:R-:W5:Y:S01]  /*6bc0*/  MUFU.EX2 R3, R3 ;  /* 0x0000000300037308 */ /* 0x000f620000000800 */
[-C--:B------:R-:W-:Y:S01]  /*6bd0*/  FMUL.FTZ R121, R121, R8.reuse ;  /* 0x0000000879797220 */ /* 0x080fe20000410000 */
[-C--:B------:R-:W-:Y:S01]  /*6be0*/  FMUL.FTZ R124, R124, R8.reuse ;  /* 0x000000087c7c7220 */ /* 0x080fe20000410000 */
[----:B------:R-:W-:-:S05]  /*6bf0*/  FMUL.FTZ R125, R125, R8 ;  /* 0x000000087d7d7220 */ /* 0x000fca0000410000 */
[----:B------:R-:W4:Y:S01]  /*6c00*/  MUFU.EX2 R2, R2 ;  /* 0x0000000200027308 */ /* 0x000f220000000800 */
[----:B--2---:R-:W-:Y:S02]  /*6c10*/  F2FP.BF16.F32.PACK_AB R6, R187, R186 ;  /* 0x000000babb06723e */ /* 0x004fe400000010ff */
[----:B---3--:R-:W-:-:S05]  /*6c20*/  F2FP.BF16.F32.PACK_AB R7, R184, R185 ;  /* 0x000000b9b807723e */ /* 0x008fca00000010ff */
[----:B------:R-:W2:Y:S01]  /*6c30*/  MUFU.EX2 R0, R0 ;  /* 0x0000000000007308 */ /* 0x000ea20000000800 */
        /* <DEDUP_REMOVED lines=32> */
[C---:B------:R-:W-:Y:S01]  /*6e40*/  HMMA.16816.F32.BF16 R144, R4.reuse, R32, R144 ;  /* 0x000000200490723c */ /* 0x040fe20000041890 */
[-C--:B----4-:R-:W-:Y:S01]  /*6e50*/  FMUL.FTZ R156, R156, R2.reuse ;  /* 0x000000029c9c7220 */ /* 0x090fe20000410000 */
[----:B------:R-:W-:Y:S01]  /*6e60*/  FMUL.FTZ R157, R157, R2 ;  /* 0x000000029d9d7220 */ /* 0x000fe20000410000 */
[-C--:B--2---:R-:W-:Y:S01]  /*6e70*/  FMUL.FTZ R158, R158, R0.reuse ;  /* 0x000000009e9e7220 */ /* 0x084fe20000410000 */
[----:B------:R-:W-:Y:S01]  /*6e80*/  FMUL.FTZ R159, R159, R0 ;  /* 0x000000009f9f7220 */ /* 0x000fe20000410000 */
[-C--:B------:R-:W-:Y:S01]  /*6e90*/  FMUL.FTZ R148, R148, R2.reuse ;  /* 0x0000000294947220 */ /* 0x080fe20000410000 */
[C---:B------:R-:W-:Y:S01]  /*6ea0*/  HMMA.16816.F32.BF16 R152, R4.reuse, R34, R152 ;  /* 0x000000220498723c */ /* 0x040fe20000041898 */
[----:B------:R-:W-:Y:S01]  /*6eb0*/  FMUL.FTZ R149, R149, R2 ;  /* 0x0000000295957220 */ /* 0x000fe20000410000 */
[-C--:B------:R-:W-:Y:S01]  /*6ec0*/  FMUL.FTZ R150, R150, R0.reuse ;  /* 0x0000000096967220 */ /* 0x080fe20000410000 */
[----:B------:R-:W-:Y:S01]  /*6ed0*/  FMUL.FTZ R151, R151, R0 ;  /* 0x0000000097977220 */ /* 0x000fe20000410000 */
[-C--:B------:R-:W-:Y:S01]  /*6ee0*/  FMUL.FTZ R164, R164, R2.reuse ;  /* 0x00000002a4a47220 */ /* 0x080fe20000410000 */
[----:B------:R-:W-:Y:S01]  /*6ef0*/  FMUL.FTZ R165, R165, R2 ;  /* 0x00000002a5a57220 */ /* 0x000fe20000410000 */
[C---:B------:R-:W-:Y:S01]  /*6f00*/  HMMA.16816.F32.BF16 R160, R4.reuse, R136, R160 ;  /* 0x0000008804a0723c */ /* 0x040fe200000418a0 */
[-C--:B------:R-:W-:Y:S01]  /*6f10*/  FMUL.FTZ R166, R166, R0.reuse ;  /* 0x00000000a6a67220 */ /* 0x080fe20000410000 */
[----:B------:R-:W-:Y:S01]  /*6f20*/  FMUL.FTZ R167, R167, R0 ;  /* 0x00000000a7a77220 */ /* 0x000fe20000410000 */
[-C--:B------:R-:W-:Y:S01]  /*6f30*/  FMUL.FTZ R172, R172, R2.reuse ;  /* 0x00000002acac7220 */ /* 0x080fe20000410000 */
        /* <DEDUP_REMOVED lines=32> */
[C---:B-1----:R-:W-:Y:S01]  /*7140*/  HMMA.16816.F32.BF16 R72, R4.reuse, R20, R72 ;  /* 0x000000140448723c */ /* 0x042fe20000041848 */
        /* <DEDUP_REMOVED lines=28> */
[----:B------:R-:W-:Y:S01]  /*7310*/  FFMA.FTZ R3, R252, R3, R201 ;  /* 0x00000003fc037223 */ /* 0x000fe200000100c9 */
[C---:B------:R-:W-:Y:S06]  /*7320*/  HMMA.16816.F32.BF16 R108, R4.reuse, R26, R108 ;  /* 0x0000001a046c723c */ /* 0x040fec000004186c */
[C---:B------:R-:W-:Y:S06]  /*7330*/  HMMA.16816.F32.BF16 R120, R4.reuse, R28, R120 ;  /* 0x0000001c0478723c */ /* 0x040fec0000041878 */
[----:B------:R-:W-:Y:S07]  /*7340*/  HMMA.16816.F32.BF16 R240, R4, R30, R124 ;  /* 0x0000001e04f0723c */ /* 0x000fee000004187c */
[----:B------:R-:W-:-:S02]  /*7350*/  F2FP.BF16.F32.PACK_AB R4, R249, R250 ;  /* 0x000000faf904723e */ /* 0x000fc400000010ff */
[----:B------:R-:W-:Y:S02]  /*7360*/  F2FP.BF16.F32.PACK_AB R5, R244, R245 ;  /* 0x000000f5f405723e */ /* 0x000fe400000010ff */
[----:B------:R-:W-:Y:S02]  /*7370*/  F2FP.BF16.F32.PACK_AB R6, R251, R248 ;  /* 0x000000f8fb06723e */ /* 0x000fe400000010ff */
[----:B------:R-:W-:Y:S02]  /*7380*/  F2FP.BF16.F32.PACK_AB R7, R247, R246 ;  /* 0x000000f6f707723e */ /* 0x000fe400000010ff */
[----:B------:R-:W-:Y:S02]  /*7390*/  MOV R127, R210 ;  /* 0x000000d2007f7202 */ /* 0x000fe40000000f00 */
[----:B------:R-:W-:Y:S02]  /*73a0*/  MOV R126, R209 ;  /* 0x000000d1007e7202 */ /* 0x000fe40000000f00 */
[----:B------:R-:W-:Y:S01]  /*73b0*/  MOV R125, R208 ;  /* 0x000000d0007d7202 */ /* 0x000fe20000000f00 */
[C---:B------:R-:W-:Y:S06]  /*73c0*/  HMMA.16816.F32.BF16 R148, R4.reuse, R32, R148 ;  /* 0x000000200494723c */ /* 0x040fec0000041894 */
[C---:B------:R-:W-:Y:S01]  /*73d0*/  HMMA.16816.F32.BF16 R208, R4.reuse, R34, R156 ;  /* 0x0000002204d0723c */ /* 0x040fe2000004189c */
[----:B------:R1:W-:Y:S01]  /*73e0*/  MUFU.EX2 R34, R15 ;  /* 0x0000000f00227308 */ /* 0x0003e20000000800 */
[----:B------:R-:W2:Y:S04]  /*73f0*/  LDSM.16.MT88.4 R156, [R217+0xa800] ;  /* 0x00a80000d99c783b */ /* 0x000ea80000004200 */
[C---:B------:R-:W-:Y:S06]  /*7400*/  HMMA.16816.F32.BF16 R164, R4.reuse, R136, R164 ;  /* 0x0000008804a4723c */ /* 0x040fec00000418a4 */
[----:B------:R-:W-:Y:S01]  /*7410*/  HMMA.16816.F32.BF16 R196, R4, R138, R172 ;  /* 0x0000008a04c4723c */ /* 0x000fe200000418ac */
[----:B------:R-:W3:Y:S01]  /*7420*/  LDSM.16.MT88.4 R172, [R219+0xa800] ;  /* 0x00a80000dbac783b */ /* 0x000ee20000004200 */
[----:B-1----:R-:W-:-:S04]  /*7430*/  FFMA.FTZ R15, R177, UR26, -R12 ;  /* 0x0000001ab10f7c23 */ /* 0x002fc8000801080c */
[C---:B------:R-:W-:Y:S01]  /*7440*/  HMMA.16816.F32.BF16 R136, R4.reuse, R22, R80 ;  /* 0x000000160488723c */ /* 0x040fe20000041850 */
[----:B------:R-:W-:Y:S01]  /*7450*/  LDSM.16.MT88.4 R80, [R217+0xb800] ;  /* 0x00b80000d950783b */ /* 0x000fe20000004200 */
[----:B------:R1:W4:Y:S04]  /*7460*/  MUFU.EX2 R35, R15 ;  /* 0x0000000f00237308 */ /* 0x0003280000000800 */
[C---:B------:R-:W-:Y:S06]  /*7470*/  HMMA.16816.F32.BF16 R68, R4.reuse, R20, R68 ;  /* 0x000000140444723c */ /* 0x040fec0000041844 */
[C---:B------:R-:W-:Y:S06]  /*7480*/  HMMA.16816.F32.BF16 R36, R4.reuse, R132, R36 ;  /* 0x000000840424723c */ /* 0x040fec0000041824 */
[----:B------:R-:W-:Y:S01]  /*7490*/  HMMA.16816.F32.BF16 R188, R4, R134, R48 ;  /* 0x0000008604bc723c */ /* 0x000fe20000041830 */
[----:B------:R-:W5:Y:S01]  /*74a0*/  LDSM.16.MT88.4 R48, [R222+0xa800] ;  /* 0x00a80000de30783b */ /* 0x000f620000004200 */
[--C-:B-1----:R-:W-:Y:S01]  /*74b0*/  FFMA.FTZ R15, R178, UR26, -R12.reuse ;  /* 0x0000001ab20f7c23 */ /* 0x102fe2000801080c */
[----:B------:R-:W-:Y:S01]  /*74c0*/  FFMA.FTZ R12, R179, UR26, -R12 ;  /* 0x0000001ab30c7c23 */ /* 0x000fe2000801080c */
[----:B------:R-:W-:-:S02]  /*74d0*/  MOV R179, R126 ;  /* 0x0000007e00b37202 */ /* 0x000fc40000000f00 */
[C---:B------:R-:W-:Y:S01]  /*74e0*/  HMMA.16816.F32.BF16 R52, R4.reuse, R140, R52 ;  /* 0x0000008c0434723c */ /* 0x040fe20000041834 */
[----:B------:R1:W-:Y:S01]  /*74f0*/  MUFU.EX2 R32, R12 ;  /* 0x0000000c00207308 */ /* 0x0003e20000000800 */
[----:B------:R-:W-:Y:S02]  /*7500*/  MOV R178, R125 ;  /* 0x0000007d00b27202 */ /* 0x000fe40000000f00 */
[----:B----4-:R-:W-:Y:S02]  /*7510*/  F2FP.BF16.F32.PACK_AB R124, R35, R34 ;  /* 0x00000022237c723e */ /* 0x010fe400000010ff */
[C---:B------:R-:W-:Y:S03]  /*7520*/  HMMA.16816.F32.BF16 R100, R4.reuse, R24, R100 ;  /* 0x000000180464723c */ /* 0x040fe60000041864 */
[----:B------:R-:W4:Y:S03]  /*7530*/  MUFU.EX2 R33, R15 ;  /* 0x0000000f00217308 */ /* 0x000f260000000800 */
[----:B------:R-:W-:Y:S01]  /*7540*/  HMMA.16816.F32.BF16 R116, R4, R28, R116 ;  /* 0x0000001c0474723c */ /* 0x000fe20000041874 */
[----:B-1----:R-:W-:-:S05]  /*7550*/  FFMA.FTZ R12, R180, UR26, -R9 ;  /* 0x0000001ab40c7c23 */ /* 0x002fca0008010809 */
[C---:B------:R-:W-:Y:S01]  /*7560*/  HMMA.16816.F32.BF16 R140, R4.reuse, R142, R64 ;  /* 0x0000008e048c723c */ /* 0x040fe20000041840 */
[----:B------:R-:W-:Y:S01]  /*7570*/  MOV R180, R127 ;  /* 0x0000007f00b47202 */ /* 0x000fe20000000f00 */
[----:B------:R-:W1:Y:S01]  /*7580*/  LDSM.16.MT88.4 R64, [R221+0xa800] ;  /* 0x00a80000dd40783b */ /* 0x000e620000004200 */
[----:B------:R2:W-:Y:S03]  /*7590*/  MUFU.EX2 R22, R12 ;  /* 0x0000000c00167308 */ /* 0x0005e60000000800 */
[----:B------:R-:W-:Y:S01]  /*75a0*/  HMMA.16816.F32.BF16 R84, R4, R16, R84 ;  /* 0x000000100454723c */ /* 0x000fe20000041854 */
[----:B----4-:R-:W-:-:S05]  /*75b0*/  F2FP.BF16.F32.PACK_AB R126, R32, R33 ;  /* 0x00000021207e723e */ /* 0x010fca00000010ff */
[C---:B------:R-:W-:Y:S01]  /*75c0*/  HMMA.16816.F32.BF16 R132, R4.reuse, R18, R96 ;  /* 0x000000120484723c */ /* 0x040fe20000041860 */
[----:B------:R-:W4:Y:S04]  /*75d0*/  LDSM.16.MT88.4 R96, [R219+0xb800] ;  /* 0x00b80000db60783b */ /* 0x000f280000004200 */
[----:B------:R-:W-:Y:S01]  /*75e0*/  LDSM.16.MT88.4 R16, [R221+0xb800] ;  /* 0x00b80000dd10783b */ /* 0x000fe20000004200 */
[C---:B------:R-:W-:Y:S01]  /*75f0*/  HMMA.16816.F32.BF16 R24, R4.reuse, R26, R112 ;  /* 0x0000001a0418723c */ /* 0x040fe20000041870 */
[----:B--2---:R-:W-:Y:S02]  /*7600*/  FFMA.FTZ R12, R181, UR26, -R9 ;  /* 0x0000001ab50c7c23 */ /* 0x004fe40008010809 */
[----:B------:R-:W2:Y:S02]  /*7610*/  LDSM.16.MT88.4 R112, [R222+0xb800] ;  /* 0x00b80000de70783b */ /* 0x000ea40000004200 */
[----:B------:R3:W5:Y:S01]  /*7620*/  MUFU.EX2 R20, R12 ;  /* 0x0000000c00147308 */ /* 0x0007620000000800 */
[----:B------:R-:W-:Y:S07]  /*7630*/  HMMA.16816.F32.BF16 R28, R4, R30, R128 ;  /* 0x0000001e041c723c */ /* 0x000fee0000041880 */
[----:B------:R-:W-:Y:S01]  /*7640*/  FFMA.FTZ R4, R195, UR26, -R14 ;  /* 0x0000001ac3047c23 */ /* 0x000fe2000801080e */
[----:B------:R-:W-:-:S03]  /*7650*/  FFMA.FTZ R5, R194, UR26, -R13 ;  /* 0x0000001ac2057c23 */ /* 0x000fc6000801080d */
[----:B------:R1:W-:Y:S01]  /*7660*/  MUFU.EX2 R23, R4 ;  /* 0x0000000400177308 */ /* 0x0003e20000000800 */
[--C-:B---3--:R-:W-:Y:S01]  /*7670*/  FFMA.FTZ R12, R182, UR26, -R9.reuse ;  /* 0x0000001ab60c7c23 */ /* 0x108fe20008010809 */
[----:B------:R-:W-:Y:S01]  /*7680*/  FFMA.FTZ R9, R183, UR26, -R9 ;  /* 0x0000001ab7097c23 */ /* 0x000fe20008010809 */
[----:B-----5:R-:W-:-:S05]  /*7690*/  F2FP.BF16.F32.PACK_AB R125, R20, R22 ;  /* 0x00000016147d723e */ /* 0x020fca00000010ff */
[----:B------:R-:W-:Y:S08]  /*76a0*/  MUFU.EX2 R7, R5 ;  /* 0x0000000500077308 */ /* 0x000ff00000000800 */
[----:B------:R3:W-:Y:S01]  /*76b0*/  MUFU.EX2 R21, R12 ;  /* 0x0000000c00157308 */ /* 0x0007e20000000800 */
[----:B-1----:R-:W-:-:S07]  /*76c0*/  FFMA.FTZ R4, R204, UR26, -R14 ;  /* 0x0000001acc047c23 */ /* 0x002fce000801080e */
[----:B------:R1:W5:Y:S01]  /*76d0*/  MUFU.EX2 R15, R9 ;  /* 0x00000009000f7308 */ /* 0x0003620000000800 */
[----:B---3--:R-:W-:-:S07]  /*76e0*/  FFMA.FTZ R12, R192, UR26, -R14 ;  /* 0x0000001ac00c7c23 */ /* 0x008fce000801080e */
[----:B------:R-:W-:Y:S01]  /*76f0*/  MUFU.EX2 R177, R12 ;  /* 0x0000000c00b17308 */ /* 0x000fe20000000800 */
[----:B-1----:R-:W-:Y:S01]  /*7700*/  FFMA.FTZ R9, R193, UR26, -R14 ;  /* 0x0000001ac1097c23 */ /* 0x002fe2000801080e */
[----:B-----5:R-:W-:-:S06]  /*7710*/  F2FP.BF16.F32.PACK_AB R127, R15, R21 ;  /* 0x000000150f7f723e */ /* 0x020fcc00000010ff */
[----:B------:R1:W3:Y:S01]  /*7720*/  MUFU.EX2 R12, R4 ;  /* 0x00000004000c7308 */ /* 0x0002e20000000800 */
[C---:B------:R-:W-:Y:S07]  /*7730*/  HMMA.16816.F32.BF16 R144, R124.reuse, R156, R144 ;  /* 0x0000009c7c90723c */ /* 0x040fee0000041890 */
[----:B------:R5:W4:Y:S01]  /*7740*/  MUFU.EX2 R176, R9 ;  /* 0x0000000900b07308 */ /* 0x000b220000000800 */
[C---:B------:R-:W-:Y:S06]  /*7750*/  HMMA.16816.F32.BF16 R152, R124.reuse, R158, R152 ;  /* 0x0000009e7c98723c */ /* 0x040fec0000041898 */
[----:B------:R-:W-:Y:S01]  /*7760*/  HMMA.16816.F32.BF16 R160, R124, R172, R160 ;  /* 0x000000ac7ca0723c */ /* 0x000fe200000418a0 */
[----:B-1----:R-:W-:Y:S01]  /*7770*/  FFMA.FTZ R4, R206, UR26, -R13 ;  /* 0x0000001ace047c23 */ /* 0x002fe2000801080d */
[----:B---3--:R-:W-:-:S03]  /*7780*/  F2FP.BF16.F32.PACK_AB R130, R12, R23 ;  /* 0x000000170c82723e */ /* 0x008fc600000010ff */
[----:B------:R1:W3:Y:S01]  /*7790*/  MUFU.EX2 R6, R4 ;  /* 0x0000000400067308 */ /* 0x0002e20000000800 */
[C---:B------:R-:W-:Y:S01]  /*77a0*/  HMMA.16816.F32.BF16 R168, R124.reuse, R174, R168 ;  /* 0x000000ae7ca8723c */ /* 0x040fe200000418a8 */
[----:B-----5:R-:W-:Y:S01]  /*77b0*/  FFMA.FTZ R9, R180, R2, R250 ;  /* 0x00000002b4097223 */ /* 0x020fe200000100fa */
[----:B------:R-:W-:Y:S01]  /*77c0*/  FFMA.FTZ R2, R179, R0, R245 ;  /* 0x00000000b3027223 */ /* 0x000fe200000100f5 */
[----:B------:R-:W-:Y:S01]  /*77d0*/  FFMA.FTZ R0, R178, R8, R207 ;  /* 0x00000008b2007223 */ /* 0x000fe200000100cf */
[----:B----4-:R-:W-:Y:S01]  /*77e0*/  F2FP.BF16.F32.PACK_AB R128, R176, R177 ;  /* 0x000000b1b080723e */ /* 0x010fe200000010ff */
        /* <DEDUP_REMOVED lines=9> */
[----:B-1----:R-:W-:Y:S01]  /*7880*/  FFMA.FTZ R4, R205, UR26, -R13 ;  /* 0x0000001acd047c23 */ /* 0x002fe2000801080d */
[----:B------:R-:W-:Y:S01]  /*7890*/  FADD.FTZ R8, R247, R8 ;  /* 0x00000008f7087221 */ /* 0x000fe20000010000 */
[----:B------:R-:W-:Y:S01]  /*78a0*/  FADD.FTZ R2, R187, R2 ;  /* 0x00000002bb027221 */ /* 0x000fe20000010000 */
[----:B------:R-:W-:Y:S01]  /*78b0*/  FADD.FTZ R0, R184, R0 ;  /* 0x00000000b8007221 */ /* 0x000fe20000010000 */
[----:B------:R1:W-:Y:S01]  /*78c0*/  MUFU.EX2 R5, R4 ;  /* 0x0000000400057308 */ /* 0x0003e20000000800 */
[----:B---3--:R-:W-:Y:S01]  /*78d0*/  F2FP.BF16.F32.PACK_AB R129, R6, R7 ;  /* 0x000000070681723e */ /* 0x008fe200000010ff */
        /* <DEDUP_REMOVED lines=12> */
[----:B------:R-:W-:-:S02]  /*79a0*/  FADD.FTZ R249, R12, R3 ;  /* 0x000000030cf97221 */ /* 0x000fc40000010000 */
[----:B------:R-:W-:Y:S01]  /*79b0*/  FADD.FTZ R245, R32, R2 ;  /* 0x0000000220f57221 */ /* 0x000fe20000010000 */
[----:B-1----:R-:W-:Y:S01]  /*79c0*/  FFMA.FTZ R4, R200, UR26, -R13 ;  /* 0x0000001ac8047c23 */ /* 0x002fe2000801080d */
[----:B------:R-:W-:Y:S01]  /*79d0*/  FADD.FTZ R250, R15, R0 ;  /* 0x000000000ffa7221 */ /* 0x000fe20000010000 */
[----:B------:R1:W-:Y:S01]  /*79e0*/  STL [R1+0xc], R249 ;  /* 0x00000cf901007387 */ /* 0x0003e20000100800 */
[C---:B------:R-:W-:Y:S03]  /*79f0*/  HMMA.16816.F32.BF16 R44, R124.reuse, R50, R44 ;  /* 0x000000327c2c723c */ /* 0x040fe6000004182c */
[----:B------:R-:W3:Y:S03]  /*7a00*/  MUFU.EX2 R4, R4 ;  /* 0x0000000400047308 */ /* 0x000ee60000000800 */
[C---:B------:R-:W-:Y:S06]  /*7a10*/  HMMA.16816.F32.BF16 R56, R124.reuse, R64, R56 ;  /* 0x000000407c38723c */ /* 0x040fec0000041838 */
[C---:B------:R-:W-:Y:S06]  /*7a20*/  HMMA.16816.F32.BF16 R60, R124.reuse, R66, R60 ;  /* 0x000000427c3c723c */ /* 0x040fec000004183c */
[----:B------:R-:W-:Y:S01]  /*7a30*/  HMMA.16816.F32.BF16 R72, R124, R80, R72 ;  /* 0x000000507c48723c */ /* 0x000fe20000041848 */
[----:B---3--:R-:W-:Y:S01]  /*7a40*/  F2FP.BF16.F32.PACK_AB R131, R4, R5 ;  /* 0x000000050483723e */ /* 0x008fe200000010ff */
[----:B------:R-:W-:-:S04]  /*7a50*/  FADD.FTZ R5, R5, R6 ;  /* 0x0000000605057221 */ /* 0x000fc80000010000 */
[----:B------:R-:W-:Y:S01]  /*7a60*/  HMMA.16816.F32.BF16 R76, R124, R82, R76 ;  /* 0x000000527c4c723c */ /* 0x000fe2000004184c */
[----:B------:R-:W-:-:S05]  /*7a70*/  FADD.FTZ R252, R4, R5 ;  /* 0x0000000504fc7221 */ /* 0x000fca0000010000 */
[----:B------:R1:W-:Y:S01]  /*7a80*/  STL [R1+0x8], R252 ;  /* 0x000008fc01007387 */ /* 0x0003e20000100800 */
[C---:B------:R-:W-:Y:S03]  /*7a90*/  HMMA.16816.F32.BF16 R88, R124.reuse, R96, R88 ;  /* 0x000000607c58723c */ /* 0x040fe60000041858 */
[----:B------:R1:W-:Y:S03]  /*7aa0*/  STL [R1+0x4], R245 ;  /* 0x000004f501007387 */ /* 0x0003e60000100800 */
[C---:B------:R-:W-:Y:S01]  /*7ab0*/  HMMA.16816.F32.BF16 R92, R124.reuse, R98, R92 ;  /* 0x000000627c5c723c */ /* 0x040fe2000004185c */
[----:B------:R1:W-:Y:S05]  /*7ac0*/  STL [R1], R250 ;  /* 0x000000fa01007387 */ /* 0x0003ea0000100800 */
        /* <DEDUP_REMOVED lines=8> */
[----:B------:R-:W-:Y:S06]  /*7b50*/  HMMA.16816.F32.BF16 R100, R128, R112, R100 ;  /* 0x000000708064723c */ /* 0x000fec0000041864 */
[----:B------:R-:W-:Y:S06]  /*7b60*/  HMMA.16816.F32.BF16 R120, R124, R16, R120 ;  /* 0x000000107c78723c */ /* 0x000fec0000041878 */
[C---:B------:R-:W-:Y:S06]  /*7b70*/  HMMA.16816.F32.BF16 R156, R128.reuse, R158, R208 ;  /* 0x0000009e809c723c */ /* 0x040fec00000418d0 */
[C---:B------:R-:W-:Y:S06]  /*7b80*/  HMMA.16816.F32.BF16 R172, R128.reuse, R174, R196 ;  /* 0x000000ae80ac723c */ /* 0x040fec00000418c4 */
[C---:B------:R-:W-:Y:S06]  /*7b90*/  HMMA.16816.F32.BF16 R48, R128.reuse, R50, R188 ;  /* 0x000000328030723c */ /* 0x040fec00000418bc */
[C---:B------:R-:W-:Y:S06]  /*7ba0*/  HMMA.16816.F32.BF16 R64, R128.reuse, R66, R140 ;  /* 0x000000428040723c */ /* 0x040fec000004188c */
[C---:B------:R-:W-:Y:S06]  /*7bb0*/  HMMA.16816.F32.BF16 R80, R128.reuse, R82, R136 ;  /* 0x000000528050723c */ /* 0x040fec0000041888 */
[----:B------:R-:W-:Y:S01]  /*7bc0*/  HMMA.16816.F32.BF16 R96, R128, R98, R132 ;  /* 0x000000628060723c */ /* 0x000fe20000041884 */
[----:B------:R-:W-:-:S02]  /*7bd0*/  MOV R136, R215 ;  /* 0x000000d700887202 */ /* 0x000fc40000000f00 */
[----:B------:R-:W-:-:S03]  /*7be0*/  MOV R137, R212 ;  /* 0x000000d400897202 */ /* 0x000fc60000000f00 */
[----:B------:R-:W-:Y:S01]  /*7bf0*/  HMMA.16816.F32.BF16 R112, R128, R114, R24 ;  /* 0x000000728070723c */ /* 0x000fe20000041818 */
[----:B------:R-:W-:Y:S02]  /*7c00*/  MOV R135, R214 ;  /* 0x000000d600877202 */ /* 0x000fe40000000f00 */
[----:B------:R-:W-:-:S03]  /*7c10*/  MOV R134, R213 ;  /* 0x000000d500867202 */ /* 0x000fc60000000f00 */
[----:B------:R-:W-:Y:S06]  /*7c20*/  HMMA.16816.F32.BF16 R116, R128, R16, R116 ;  /* 0x000000108074723c */ /* 0x000fec0000041874 */
[-C--:B------:R-:W-:Y:S06]  /*7c30*/  HMMA.16816.F32.BF16 R124, R124, R18.reuse, R240 ;  /* 0x000000127c7c723c */ /* 0x080fec00000418f0 */
[----:B------:R-:W-:Y:S01]  /*7c40*/  HMMA.16816.F32.BF16 R128, R128, R18, R28 ;  /* 0x000000128080723c */ /* 0x000fe2000004181c */
[----:B------:R-:W-:-:S08]  /*7c50*/  NOP ;  /* 0x0000000000007918 */ /* 0x000fd00000000000 */
[----:B-1----:R-:W-:-:S15]  /*7c60*/  @!P0 BRA `(.L_x_1303) ;  /* 0x0000007c00dc8947 */ /* 0x002fde0003800000 */
[----:B------:R-:W-:-:S04]  /*7c70*/  DEPBAR.LE SB0, 0x0 ;  /* 0x000080000000791a */ /* 0x000fc80000000000 */
[----:B------:R-:W-:Y:S01]  /*7c80*/  USHF.L.U32 UR4, UR8, 0x6, URZ ;  /* 0x0000000608047899 */ /* 0x000fe2000800063f */
[----:B------:R-:W1:Y:S01]  /*7c90*/  S2R R13, SR_TID.X ;  /* 0x00000000000d7919 */ /* 0x000e620000002100 */
[----:B------:R-:W-:Y:S02]  /*7ca0*/  USHF.L.U64.HI UR8, UR8, 0x6, UR9 ;  /* 0x0000000608087899 */ /* 0x000fe40008010209 */
[----:B------:R-:W-:Y:S02]  /*7cb0*/  UIADD3 UR22, UR21, -0x3, URZ ;  /* 0xfffffffd15167890 */ /* 0x000fe4000fffe03f */
[----:B------:R-:W-:Y:S01]  /*7cc0*/  IMAD.U32 R14, RZ, RZ, UR4 ;  /* 0x00000004ff0e7e24 */ /* 0x000fe2000f8e00ff */
[----:B------:R-:W-:Y:S01]  /*7cd0*/  BAR.SYNC.DEFER_BLOCKING 0x0 ;  /* 0x0000000000007b1d */ /* 0x000fe20000010000 */
[----:B------:R-:W-:Y:S01]  /*7ce0*/  IADD3 R16, P2, R10, -UR4, RZ ;  /* 0x800000040a107c10 */ /* 0x000fe2000ff5e0ff */
[----:B------:R-:W-:Y:S01]  /*7cf0*/  IMAD.U32 R0, RZ, RZ, UR8 ;  /* 0x00000008ff007e24 */ /* 0x000fe2000f8e00ff */
[----:B------:R-:W-:Y:S01]  /*7d00*/  UISETP.GT.AND UP0, UPT, UR22, UR12, UPT ;  /* 0x0000000c1600728c */ /* 0x000fe2000bf04270 */
[----:B------:R-:W-:-:S02]  /*7d10*/  IADD3 R14, P1, P0, -R14, UR20, R10 ;  /* 0x000000140e0e7c10 */ /* 0x000fc4000f83e10a */
[----:B------:R-:W-:Y:S02]  /*7d20*/  IADD3.X R17, R11, ~UR8, RZ, P2, !PT ;  /* 0x800000080b117c10 */ /* 0x000fe400097fe4ff */
[----:B------:R-:W-:Y:S01]  /*7d30*/  IADD3.X R15, ~R0, UR17, R11, P1, P0 ;  /* 0x00000011000f7c10 */ /* 0x000fe20008fe050b */
[----:B------:R-:W-:Y:S02]  /*7d40*/  IMAD.U32 R0, RZ, RZ, UR22 ;  /* 0x00000016ff007e24 */ /* 0x000fe4000f8e00ff */
[----:B------:R-:W-:Y:S01]  /*7d50*/  @!PT LDS RZ, [RZ] ;  /* 0x00000000fffff984 */ /* 0x000fe20000000800 */
[----:B------:R-:W-:Y:S01]  /*7d60*/  @!PT LDS RZ, [RZ] ;  /* 0x00000000fffff984 */ /* 0x000fe20000000800 */
[----:B------:R-:W-:Y:S01]  /*7d70*/  @!PT LDS RZ, [RZ] ;  /* 0x00000000fffff984 */ /* 0x000fe20000000800 */
[----:B------:R2:W-:Y:S01]  /*7d80*/  LDGSTS.E.BYPASS.LTC128B.128 [R239+0xa000], desc[UR18][R16.64] ;  /* 0x0a00000010ef7fae */ /* 0x0005e2000b901d52 */
[----:B-1----:R-:W-:-:S03]  /*7d90*/  IMAD.SHL.U32 R13, R13, 0x2, RZ ;  /* 0x000000020d0d7824 */ /* 0x002fc600078e00ff */
[----:B------:R2:W-:Y:S02]  /*7da0*/  LDGSTS.E.BYPASS.LTC128B.128 [R239+0xb000], desc[UR18][R16.64+0x80] ;  /* 0x0b00008010ef7fae */ /* 0x0005e4000b901d52 */
[----:B------:R-:W-:Y:S02]  /*7db0*/  LOP3.LUT R13, R13, 0x6, RZ, 0xc0, !PT ;  /* 0x000000060d0d7812 */ /* 0x000fe400078ec0ff */
[----:B------:R2:W-:Y:S04]  /*7dc0*/  LDGSTS.E.BYPASS.LTC128B.128 [R239+0xa800], desc[UR18][R14.64] ;  /* 0x0a8000000eef7fae */ /* 0x0005e8000b901d52 */
[----:B------:R2:W-:Y:S01]  /*7dd0*/  LDGSTS.E.BYPASS.LTC128B.128 [R239+0xb800], desc[UR18][R14.64+0x80] ;  /* 0x0b8000800eef7fae */ /* 0x0005e2000b901d52 */
[----:B------:R-:W-:-:S03]  /*7de0*/  IMAD R0, R0, 0x20, R13 ;  /* 0x0000002000007824 */ /* 0x000fc600078e020d */
[----:B------:R-:W-:Y:S01]  /*7df0*/  LDSM.16.M88.4 R24, [R216+0x8000] ;  /* 0x00800000d818783b */ /* 0x000fe20000000200 */
[C---:B------:R-:W-:Y:S01]  /*7e00*/  VIADD R2, R0.reuse, 0x1 ;  /* 0x0000000100027836 */ /* 0x040fe20000000000 */
[CC--:B------:R-:W-:Y:S01]  /*7e10*/  ISETP.GE.AND P3, PT, R0.reuse, R236.reuse, PT ;  /* 0x000000ec0000720c */ /* 0x0c0fe20003f66270 */
[C---:B------:R-:W-:Y:S01]  /*7e20*/  VIADD R3, R0.reuse, 0x11 ;  /* 0x0000001100037836 */ /* 0x040fe20000000000 */
[----:B------:R-:W1:Y:S01]  /*7e30*/  LDSM.16.M88.4 R4, [R218+0x2000] ;  /* 0x00200000da04783b */ /* 0x000e620000000200 */
[-C--:B------:R-:W-:Y:S02]  /*7e40*/  ISETP.GE.AND P2, PT, R0, R235.reuse, PT ;  /* 0x000000eb0000720c */ /* 0x080fe40003f46270 */
[C---:B------:R-:W-:Y:S01]  /*7e50*/  ISETP.GE.AND P4, PT, R2.reuse, R235, PT ;  /* 0x000000eb0200720c */ /* 0x040fe20003f86270 */
[----:B------:R-:W3:Y:S01]  /*7e60*/  LDSM.16.M88.4 R32, [R216+0x8800] ;  /* 0x00880000d820783b */ /* 0x000ee20000000200 */
[C---:B------:R-:W-:Y:S02]  /*7e70*/  ISETP.GE.AND P6, PT, R2.reuse, R236, PT ;  /* 0x000000ec0200720c */ /* 0x040fe40003fc6270 */
[C---:B------:R-:W-:Y:S01]  /*7e80*/  ISETP.GE.AND P1, PT, R2.reuse, R238, PT ;  /* 0x000000ee0200720c */ /* 0x040fe20003f26270 */
[----:B------:R-:W4:Y:S01]  /*7e90*/  LDSM.16.M88.4 R20, [R218] ;  /* 0x00000000da14783b */ /* 0x000f220000000200 */
[----:B------:R-:W-:-:S02]  /*7ea0*/  ISETP.GE.AND P0, PT, R2, R237, PT ;  /* 0x000000ed0200720c */ /* 0x000fc40003f06270 */
[-C--:B------:R-:W-:Y:S01]  /*7eb0*/  ISETP.LT.OR P3, PT, R0, R232.reuse, P3 ;  /* 0x000000e80000720c */ /* 0x080fe20001f61670 */
[----:B------:R-:W-:Y:S01]  /*7ec0*/  LDSM.16.M88.4 R132, [R227] ;  /* 0x00000000e384783b */ /* 0x000fe20000000200 */
[C---:B------:R-:W-:Y:S02]  /*7ed0*/  ISETP.LT.OR P4, PT, R2.reuse, R231, P4 ;  /* 0x000000e70200720c */ /* 0x040fe40002781670 */
[C---:B------:R-:W-:Y:S01]  /*7ee0*/  ISETP.LT.OR P6, PT, R2.reuse, R232, P6 ;  /* 0x000000e80200720c */ /* 0x040fe200037c1670 */
[----:B------:R-:W5:Y:S01]  /*7ef0*/  LDSM.16.M88.4 R8, [R220+0x2000] ;  /* 0x00200000dc08783b */ /* 0x000f620000000200 */
[C---:B------:R-:W-:Y:S02]  /*7f00*/  ISETP.LT.OR P1, PT, R2.reuse, R234, P1 ;  /* 0x000000ea0200720c */ /* 0x040fe40000f21670 */
[----:B------:R-:W-:Y:S01]  /*7f10*/  ISETP.LT.OR P0, PT, R2, R233, P0 ;  /* 0x000000e90200720c */ /* 0x000fe20000701670 */
[----:B------:R-:W2:Y:S01]  /*7f20*/  LDSM.16.M88.4 R136, [R230] ;  /* 0x00000000e688783b */ /* 0x000ea20000000200 */
[C---:B------:R-:W-:Y:S01]  /*7f30*/  VIADD R2, R0.reuse, 0x8 ;  /* 0x0000000800027836 */ /* 0x040fe20000000000 */
[----:B------:R-:W-:-:S02]  /*7f40*/  ISETP.GE.AND P5, PT, R0, R238, PT ;  /* 0x000000ee0000720c */ /* 0x000fc40003fa6270 */
[----:B------:R-:W2:Y:S01]  /*7f50*/  LDSM.16.M88.4 R28, [R220] ;  /* 0x00000000dc1c783b */ /* 0x000ea20000000200 */
[C---:B------:R-:W-:Y:S02]  /*7f60*/  ISETP.LT.OR P2, PT, R0.reuse, R231, P2 ;  /* 0x000000e70000720c */ /* 0x040fe40001741670 */
[----:B------:R-:W-:Y:S01]  /*7f70*/  ISETP.LT.OR P5, PT, R0, R234, P5 ;  /* 0x000000ea0000720c */ /* 0x000fe20002fa1670 */
[----:B------:R-:W-:Y:S04]  /*7f80*/  LDSM.16.M88.4 R176, [R224+0x8000] ;  /* 0x00800000e0b0783b */ /* 0x000fe80000000200 */
[----:B------:R-:W0:Y:S01]  /*7f90*/  LDGDEPBAR ;  /* 0x00000000000079af */ /* 0x000e220000000000 */
[C---:B-1----:R-:W-:Y:S06]  /*7fa0*/  HMMA.16816.F32.BF16 R192, R4.reuse, R24, RZ ;  /* 0x0000001804c0723c */ /* 0x042fec00000418ff */
[C---:B---3--:R-:W-:Y:S06]  /*7fb0*/  HMMA.16816.F32.BF16 R184, R4.reuse, R32, RZ ;  /* 0x0000002004b8723c */ /* 0x048fec00000418ff */
[C---:B------:R-:W-:Y:S06]  /*7fc0*/  HMMA.16816.F32.BF16 R188, R4.reuse, R26, RZ ;  /* 0x0000001a04bc723c */ /* 0x040fec00000418ff */
[----:B------:R-:W-:Y:S01]  /*7fd0*/  HMMA.16816.F32.BF16 R180, R4, R34, RZ ;  /* 0x0000002204b4723c */ /* 0x000fe200000418ff */
[----:B------:R-:W1:Y:S05]  /*7fe0*/  LDSM.16.M88.4 R4, [R226+0x2000] ;  /* 0x00200000e204783b */ /* 0x000e6a0000000200 */
[C---:B----4-:R-:W-:Y:S06]  /*7ff0*/  HMMA.16816.F32.BF16 R140, R20.reuse, R32, RZ ;  /* 0x00000020148c723c */ /* 0x050fec00000418ff */
[C---:B------:R-:W-:Y:S01]  /*8000*/  HMMA.16816.F32.BF16 R200, R20.reuse, R34, RZ ;  /* 0x0000002214c8723c */ /* 0x040fe200000418ff */
[----:B------:R-:W3:Y:S05]  /*8010*/  LDSM.16.M88.4 R32, [R224+0x8800] ;  /* 0x00880000e020783b */ /* 0x000eea0000000200 */
[C---:B------:R-:W-:Y:S06]  /*8020*/  HMMA.16816.F32.BF16 R196, R20.reuse, R24, RZ ;  /* 0x0000001814c4723c */ /* 0x040fec00000418ff */
[----:B------:R-:W-:Y:S06]  /*8030*/  HMMA.16816.F32.BF16 R24, R20, R26, RZ ;  /* 0x0000001a1418723c */ /* 0x000fec00000418ff */
[C---:B-----5:R-:W-:Y:S06]  /*8040*/  HMMA.16816.F32.BF16 R208, R8.reuse, R132, R192 ;  /* 0x0000008408d0723c */ /* 0x060fec00000418c0 */
[C---:B--2---:R-:W-:Y:S06]  /*8050*/  HMMA.16816.F32.BF16 R204, R8.reuse, R136, R184 ;  /* 0x0000008808cc723c */ /* 0x044fec00000418b8 */
[C---:B------:R-:W-:Y:S06]  /*8060*/  HMMA.16816.F32.BF16 R192, R8.reuse, R134, R188 ;  /* 0x0000008608c0723c */ /* 0x040fec00000418bc */
[----:B------:R-:W-:Y:S01]  /*8070*/  HMMA.16816.F32.BF16 R20, R8, R138, R180 ;  /* 0x0000008a0814723c */ /* 0x000fe200000418b4 */
[----:B------:R-:W2:Y:S05]  /*8080*/  LDSM.16.M88.4 R8, [R226] ;  /* 0x00000000e208783b */ /* 0x000eaa0000000200 */
[C---:B------:R-:W-:Y:S06]  /*8090*/  HMMA.16816.F32.BF16 R184, R28.reuse, R132, R196 ;  /* 0x000000841cb8723c */ /* 0x040fec00000418c4 */
[C---:B------:R-:W-:Y:S01]  /*80a0*/  HMMA.16816.F32.BF16 R180, R28.reuse, R136, R140 ;  /* 0x000000881cb4723c */ /* 0x040fe2000004188c */
[----:B------:R-:W-:Y:S05]  /*80b0*/  LDSM.16.M88.4 R140, [R223] ;  /* 0x00000000df8c783b */ /* 0x000fea0000000200 */
[C---:B------:R-:W-:Y:S01]  /*80c0*/  HMMA.16816.F32.BF16 R132, R28.reuse, R134, R24 ;  /* 0x000000861c84723c */ /* 0x040fe20000041818 */
[----:B------:R-:W-:Y:S05]  /*80d0*/  LDSM.16.M88.4 R24, [R225+0x2000] ;  /* 0x00200000e118783b */ /* 0x000fea0000000200 */
[----:B------:R-:W-:Y:S01]  /*80e0*/  HMMA.16816.F32.BF16 R136, R28, R138, R200 ;  /* 0x0000008a1c88723c */ /* 0x000fe200000418c8 */
[----:B------:R-:W4:Y:S05]  /*80f0*/  LDSM.16.M88.4 R28, [R223+0x800] ;  /* 0x00080000df1c783b */ /* 0x000f2a0000000200 */
[C---:B-1----:R-:W-:Y:S06]  /*8100*/  HMMA.16816.F32.BF16 R188, R4.reuse, R176, R208 ;  /* 0x000000b004bc723c */ /* 0x042fec00000418d0 */
[C---:B---3--:R-:W-:Y:S01]  /*8110*/  HMMA.16816.F32.BF16 R208, R4.reuse, R34, R20 ;  /* 0x0000002204d0723c */ /* 0x048fe20000041814 */
[----:B------:R-:W1:Y:S05]  /*8120*/  LDSM.16.M88.4 R20, [R225] ;  /* 0x00000000e114783b */ /* 0x000e6a0000000200 */
[C---:B------:R-:W-:Y:S06]  /*8130*/  HMMA.16816.F32.BF16 R240, R4.reuse, R32, R204 ;  /* 0x0000002004f0723c */ /* 0x040fec00000418cc */
[----:B------:R-:W-:Y:S01]  /*8140*/  HMMA.16816.F32.BF16 R196, R4, R178, R192 ;  /* 0x000000b204c4723c */ /* 0x000fe200000418c0 */
[----:B------:R-:W-:Y:S05]  /*8150*/  LDSM.16.M88.4 R4, [R218+0x6000] ;  /* 0x00600000da04783b */ /* 0x000fea0000000200 */
[C---:B--2---:R-:W-:Y:S06]  /*8160*/  HMMA.16816.F32.BF16 R200, R8.reuse, R176, R184 ;  /* 0x000000b008c8723c */ /* 0x044fec00000418b8 */
[C---:B------:R-:W-:Y:S01]  /*8170*/  HMMA.16816.F32.BF16 R184, R8.reuse, R178, R132 ;  /* 0x000000b208b8723c */ /* 0x040fe20000041884 */
[----:B------:R-:W-:Y:S05]  /*8180*/  LDSM.16.M88.4 R132, [R216+0x9000] ;  /* 0x00900000d884783b */ /* 0x000fea0000000200 */
[C---:B------:R-:W-:Y:S06]  /*8190*/  HMMA.16816.F32.BF16 R176, R8.reuse, R32, R180 ;  /* 0x0000002008b0723c */ /* 0x040fec00000418b4 */
[----:B------:R-:W-:Y:S01]  /*81a0*/  HMMA.16816.F32.BF16 R136, R8, R34, R136 ;  /* 0x000000220888723c */ /* 0x000fe20000041888 */
[----:B------:R-:W2:Y:S04]  /*81b0*/  LDSM.16.M88.4 R32, [R216+0x9800] ;  /* 0x00980000d820783b */ /* 0x000ea80000000200 */
[----:B------:R-:W3:Y:S01]  /*81c0*/  LDSM.16.M88.4 R8, [R218+0x4000] ;  /* 0x00400000da08783b */ /* 0x000ee20000000200 */
[C---:B----4-:R-:W-:Y:S06]  /*81d0*/  HMMA.16816.F32.BF16 R192, R24.reuse, R28, R240 ;  /* 0x0000001c18c0723c */ /* 0x050fec00000418f0 */
[C---:B------:R-:W-:Y:S06]  /*81e0*/  HMMA.16816.F32.BF16 R204, R24.reuse, R140, R188 ;  /* 0x0000008c18cc723c */ /* 0x040fec00000418bc */
[C---:B------:R-:W-:Y:S06]  /*81f0*/  HMMA.16816.F32.BF16 R196, R24.reuse, R142, R196 ;  /* 0x0000008e18c4723c */ /* 0x040fec00000418c4 */
[----:B------:R-:W-:Y:S01]  /*8200*/  HMMA.16816.F32.BF16 R180, R24, R30, R208 ;  /* 0x0000001e18b4723c */ /* 0x000fe200000418d0 */
[----:B------:R-:W-:Y:S05]  /*8210*/  LDSM.16.M88.4 R24, [R220+0x6000] ;  /* 0x00600000dc18783b */ /* 0x000fea0000000200 */
[C---:B-1----:R-:W-:Y:S06]  /*8220*/  HMMA.16816.F32.BF16 R188, R20.reuse, R140, R200 ;  /* 0x0000008c14bc723c */ /* 0x042fec00000418c8 */
[C---:B------:R-:W-:Y:S01]  /*8230*/  HMMA.16816.F32.BF16 R184, R20.reuse, R142, R184 ;  /* 0x0000008e14b8723c */ /* 0x040fe200000418b8 */
[----:B------:R-:W-:Y:S05]  /*8240*/  LDSM.16.M88.4 R140, [R229] ;  /* 0x00000000e58c783b */ /* 0x000fea0000000200 */
[C---:B------:R-:W-:Y:S06]  /*8250*/  HMMA.16816.F32.BF16 R176, R20.reuse, R28, R176 ;  /* 0x0000001c14b0723c */ /* 0x040fec00000418b0 */
[----:B------:R-:W-:Y:S01]  /*8260*/  HMMA.16816.F32.BF16 R20, R20, R30, R136 ;  /* 0x0000001e1414723c */ /* 0x000fe20000041888 */
[----:B------:R-:W1:Y:S05]  /*8270*/  LDSM.16.M88.4 R28, [R220+0x4000] ;  /* 0x00400000dc1c783b */ /* 0x000e6a0000000200 */
[C---:B--2---:R-:W-:Y:S06]  /*8280*/  HMMA.16816.F32.BF16 R240, R4.reuse, R32, R192 ;  /* 0x0000002004f0723c */ /* 0x044fec00000418c0 */
[C---:B------:R-:W-:Y:S06]  /*8290*/  HMMA.16816.F32.BF16 R200, R4.reuse, R132, R204 ;  /* 0x0000008404c8723c */ /* 0x040fec00000418cc */
[C---:B------:R-:W-:Y:S06]  /*82a0*/  HMMA.16816.F32.BF16 R196, R4.reuse, R134, R196 ;  /* 0x0000008604c4723c */ /* 0x040fec00000418c4 */
[----:B------:R-:W-:Y:S01]  /*82b0*/  HMMA.16816.F32.BF16 R192, R4, R34, R180 ;  /* 0x0000002204c0723c */ /* 0x000fe200000418b4 */
[----:B------:R-:W2:Y:S05]  /*82c0*/  LDSM.16.M88.4 R4, [R228] ;  /* 0x00000000e404783b */ /* 0x000eaa0000000200 */
[C---:B---3--:R-:W-:Y:S06]  /*82d0*/  HMMA.16816.F32.BF16 R136, R8.reuse, R132, R188 ;  /* 0x000000840888723c */ /* 0x048fec00000418bc */
[C---:B------:R-:W-:Y:S01]  /*82e0*/  HMMA.16816.F32.BF16 R180, R8.reuse, R134, R184 ;  /* 0x0000008608b4723c */ /* 0x040fe200000418b8 */
[----:B------:R-:W-:Y:S05]  /*82f0*/  LDSM.16.M88.4 R132, [R224+0x9000] ;  /* 0x00900000e084783b */ /* 0x000fea0000000200 */
[C---:B------:R-:W-:Y:S06]  /*8300*/  HMMA.16816.F32.BF16 R176, R8.reuse, R32, R176 ;  /* 0x0000002008b0723c */ /* 0x040fec00000418b0 */
[----:B------:R-:W-:Y:S01]  /*8310*/  HMMA.16816.F32.BF16 R32, R8, R34, R20 ;  /* 0x000000220820723c */ /* 0x000fe20000041814 */
[----:B------:R-:W3:Y:S04]  /*8320*/  LDSM.16.M88.4 R20, [R226+0x4000] ;  /* 0x00400000e214783b */ /* 0x000ee80000000200 */
[----:B------:R-:W4:Y:S01]  /*8330*/  LDSM.16.M88.4 R8, [R226+0x6000] ;  /* 0x00600000e208783b */ /* 0x000f220000000200 */
[-C--:B-1----:R-:W-:Y:S03]  /*8340*/  HMMA.16816.F32.BF16 R184, R28, R140.reuse, R136 ;  /* 0x0000008c1cb8723c */ /* 0x082fe60000041888 */
[----:B------:R-:W1:Y:S03]  /*8350*/  LDSM.16.M88.4 R136, [R224+0x9800] ;  /* 0x00980000e088783b */ /* 0x000e660000000200 */
[C---:B------:R-:W-:Y:S06]  /*8360*/  HMMA.16816.F32.BF16 R188, R24.reuse, R140, R200 ;  /* 0x0000008c18bc723c */ /* 0x040fec00000418c8 */
[-C--:B------:R-:W-:Y:S06]  /*8370*/  HMMA.16816.F32.BF16 R208, R24, R142.reuse, R196 ;  /* 0x0000008e18d0723c */ /* 0x080fec00000418c4 */
[----:B------:R-:W-:Y:S06]  /*8380*/  HMMA.16816.F32.BF16 R200, R28, R142, R180 ;  /* 0x0000008e1cc8723c */ /* 0x000fec00000418b4 */
[C---:B--2---:R-:W-:Y:S06]  /*8390*/  HMMA.16816.F32.BF16 R240, R24.reuse, R4, R240 ;  /* 0x0000000418f0723c */ /* 0x044fec00000418f0 */
[----:B------:R-:W-:Y:S01]  /*83a0*/  HMMA.16816.F32.BF16 R204, R24, R6, R192 ;  /* 0x0000000618cc723c */ /* 0x000fe200000418c0 */
[----:B------:R-:W-:Y:S05]  /*83b0*/  LDSM.16.M88.4 R24, [R225+0x4000] ;  /* 0x00400000e118783b */ /* 0x000fea0000000200 */
[C---:B------:R-:W-:Y:S06]  /*83c0*/  HMMA.16816.F32.BF16 R196, R28.reuse, R4, R176 ;  /* 0x000000041cc4723c */ /* 0x040fec00000418b0 */
[----:B------:R-:W-:Y:S01]  /*83d0*/  HMMA.16816.F32.BF16 R180, R28, R6, R32 ;  /* 0x000000061cb4723c */ /* 0x000fe20000041820 */
[----:B------:R-:W2:Y:S04]  /*83e0*/  LDSM.16.M88.4 R28, [R223+0x1000] ;  /* 0x00100000df1c783b */ /* 0x000ea80000000200 */
[----:B------:R-:W5:Y:S01]  /*83f0*/  LDSM.16.M88.4 R4, [R225+0x6000] ;  /* 0x00600000e104783b */ /* 0x000f620000000200 */
[----:B---3--:R-:W-:Y:S03]  /*8400*/  HMMA.16816.F32.BF16 R140, R20, R132, R184 ;  /* 0x00000084148c723c */ /* 0x008fe600000418b8 */
[----:B------:R-:W3:Y:S01]  /*8410*/  LDSM.16.M88.4 R32, [R223+0x1800] ;  /* 0x00180000df20783b */ /* 0x000ee20000000200 */
[----:B------:R-:W-:-:S04]  /*8420*/  DEPBAR.LE SB0, 0x0 ;  /* 0x000080000000791a */ /* 0x000fc80000000000 */
[C---:B----4-:R-:W-:Y:S06]  /*8430*/  HMMA.16816.F32.BF16 R176, R8.reuse, R132, R188 ;  /* 0x0000008408b0723c */ /* 0x050fec00000418bc */
[-C--:B------:R-:W-:Y:S06]  /*8440*/  HMMA.16816.F32.BF16 R192, R8, R134.reuse, R208 ;  /* 0x0000008608c0723c */ /* 0x080fec00000418d0 */
[----:B------:R-:W-:Y:S06]  /*8450*/  HMMA.16816.F32.BF16 R132, R20, R134, R200 ;  /* 0x000000861484723c */ /* 0x000fec00000418c8 */
[-C--:B-1----:R-:W-:Y:S06]  /*8460*/  HMMA.16816.F32.BF16 R188, R8, R136.reuse, R240 ;  /* 0x0000008808bc723c */ /* 0x082fec00000418f0 */
[----:B------:R-:W-:Y:S06]  /*8470*/  HMMA.16816.F32.BF16 R184, R20, R136, R196 ;  /* 0x0000008814b8723c */ /* 0x000fec00000418c4 */
[-C--:B------:R-:W-:Y:S06]  /*8480*/  HMMA.16816.F32.BF16 R8, R8, R138.reuse, R204 ;  /* 0x0000008a0808723c */ /* 0x080fec00000418cc */
[----:B------:R-:W-:Y:S06]  /*8490*/  HMMA.16816.F32.BF16 R180, R20, R138, R180 ;  /* 0x0000008a14b4723c */ /* 0x000fec00000418b4 */
[-C--:B--2---:R-:W-:Y:S06]  /*84a0*/  HMMA.16816.F32.BF16 R20, R24, R28.reuse, R140 ;  /* 0x0000001c1814723c */ /* 0x084fec000004188c */
[----:B-----5:R-:W-:Y:S06]  /*84b0*/  HMMA.16816.F32.BF16 R176, R4, R28, R176 ;  /* 0x0000001c04b0723c */ /* 0x020fec00000418b0 */
[C---:B------:R-:W-:Y:S06]  /*84c0*/  HMMA.16816.F32.BF16 R132, R24.reuse, R30, R132 ;  /* 0x0000001e1884723c */ /* 0x040fec0000041884 */
[----:B---3--:R-:W-:Y:S06]  /*84d0*/  HMMA.16816.F32.BF16 R136, R24, R32, R184 ;  /* 0x000000201888723c */ /* 0x008fec00000418b8 */
[----:B------:R-:W-:Y:S01]  /*84e0*/  HMMA.16816.F32.BF16 R192, R4, R30, R192 ;  /* 0x0000001e04c0723c */ /* 0x000fe200000418c0 */
[----:B------:R-:W-:Y:S01]  /*84f0*/  FSEL R18, R20, -INF , !P3 ;  /* 0xff80000014127808 */ /* 0x000fe20005800000 */
[----:B------:R-:W-:Y:S01]  /*8500*/  BAR.SYNC.DEFER_BLOCKING 0x0 ;  /* 0x0000000000007b1d */ /* 0x000fe20000010000 */
[----:B------:R-:W-:-:S02]  /*8510*/  ISETP.GE.AND P3, PT, R0, R237, PT ;  /* 0x000000ed0000720c */ /* 0x000fc40003f66270 */
[----:B------:R-:W-:Y:S01]  /*8520*/  FSEL R20, R23, -INF , !P4 ;  /* 0xff80000017147808 */ /* 0x000fe20006000000 */
[C---:B------:R-:W-:Y:S01]  /*8530*/  HMMA.16816.F32.BF16 R188, R4.reuse, R32, R188 ;  /* 0x0000002004bc723c */ /* 0x040fe200000418bc */
[----:B------:R-:W-:Y:S02]  /*8540*/  FSEL R23, R177, -INF , !P1 ;  /* 0xff800000b1177808 */ /* 0x000fe40004800000 */
[----:B------:R-:W-:Y:S02]  /*8550*/  FSEL R28, R21, -INF , !P6 ;  /* 0xff800000151c7808 */ /* 0x000fe40007000000 */
[----:B------:R-:W-:Y:S01]  /*8560*/  ISETP.GE.AND P6, PT, R2, R236, PT ;  /* 0x000000ec0200720c */ /* 0x000fe20003fc6270 */
[----:B------:R-:W-:Y:S01]  /*8570*/  HMMA.16816.F32.BF16 R140, R4, R34, R8 ;  /* 0x00000022048c723c */ /* 0x000fe20000041808 */
[----:B------:R-:W-:Y:S02]  /*8580*/  ISETP.LT.OR P3, PT, R0, R233, P3 ;  /* 0x000000e90000720c */ /* 0x000fe40001f61670 */
[----:B------:R-:W-:-:S02]  /*8590*/  ISETP.LT.OR P6, PT, R2, R232, P6 ;  /* 0x000000e80200720c */ /* 0x000fc400037c1670 */
[----:B------:R-:W-:Y:S01]  /*85a0*/  FSEL R22, R22, -INF , !P2 ;  /* 0xff80000016167808 */ /* 0x000fe20005000000 */
[----:B------:R-:W-:Y:S01]  /*85b0*/  HMMA.16816.F32.BF16 R32, R24, R34, R180 ;  /* 0x000000221820723c */ /* 0x000fe200000418b4 */
[C---:B------:R-:W-:Y:S01]  /*85c0*/  VIADD R5, R0.reuse, 0x9 ;  /* 0x0000000900057836 */ /* 0x040fe20000000000 */
[----:B------:R-:W-:Y:S01]  /*85d0*/  FMNMX.FTZ R6, R215, R18, !PT ;  /* 0x00000012d7067209 */ /* 0x000fe20007810000 */
[----:B------:R-:W-:Y:S01]  /*85e0*/  VIADD R4, R0, 0x10 ;  /* 0x0000001000047836 */ /* 0x000fe20000000000 */
[----:B------:R-:W-:Y:S02]  /*85f0*/  FSEL R29, R176, -INF , !P5 ;  /* 0xff800000b01d7808 */ /* 0x000fe40006800000 */
[C---:B------:R-:W-:Y:S02]  /*8600*/  ISETP.GE.AND P1, PT, R5.reuse, R235, PT ;  /* 0x000000eb0500720c */ /* 0x040fe40003f26270 */
[C---:B------:R-:W-:Y:S02]  /*8610*/  ISETP.GE.AND P4, PT, R5.reuse, R236, PT ;  /* 0x000000ec0500720c */ /* 0x040fe40003f86270 */
[----:B------:R-:W-:-:S02]  /*8620*/  ISETP.LT.OR P1, PT, R5, R231, P1 ;  /* 0x000000e70500720c */ /* 0x000fc40000f21670 */
[----:B------:R-:W-:Y:S02]  /*8630*/  FSEL R30, R178, -INF , !P3 ;  /* 0xff800000b21e7808 */ /* 0x000fe40005800000 */
[C---:B------:R-:W-:Y:S02]  /*8640*/  ISETP.GE.AND P2, PT, R2.reuse, R235, PT ;  /* 0x000000eb0200720c */ /* 0x040fe40003f46270 */
[C---:B------:R-:W-:Y:S02]  /*8650*/  ISETP.GE.AND P5, PT, R2.reuse, R238, PT ;  /* 0x000000ee0200720c */ /* 0x040fe40003fa6270 */
        /* <DEDUP_REMOVED lines=49> */
[----:B------:R-:W-:Y:S02]  /*8970*/  LEA R6, P2, R7, UR6, 0x1 ;  /* 0x0000000607067c11 */ /* 0x000fe4000f8408ff */
[----:B---3--:R-:W-:Y:S02]  /*8980*/  LEA.HI.X R9, R9, R247, R8, 0x5, P1 ;  /* 0x000000f709097211 */ /* 0x008fe400008f2c08 */
        /* <DEDUP_REMOVED lines=11> */
.L_x_1305:
[----:B-1----:R-:W1:Y:S01]  /*8a40*/  SHFL.BFLY PT, R8, R10, 0x2, 0x1f ;  /* 0x0c401f000a087f89 */ /* 0x002e6200000e0000 */
[C---:B------:R-:W-:Y:S02]  /*8a50*/  ISETP.GE.AND P1, PT, R5.reuse, R237, PT ;  /* 0x000000ed0500720c */ /* 0x040fe40003f26270 */
[----:B------:R-:W-:Y:S01]  /*8a60*/  FMNMX.FTZ R6, R214, R22, !PT ;  /* 0x00000016d6067209 */ /* 0x000fe20007810000 */
[----:B------:R-:W-:Y:S01]  /*8a70*/  LDSM.16.MT88.4 R176, [R221+0xa000] ;  /* 0x00a00000ddb0783b */ /* 0x000fe20000004200 */
[C---:B------:R-:W-:Y:S02]  /*8a80*/  ISETP.LT.OR P4, PT, R5.reuse, R234, P4 ;  /* 0x000000ea0500720c */ /* 0x040fe40002781670 */
[----:B------:R-:W-:Y:S02]  /*8a90*/  ISETP.LT.OR P1, PT, R5, R233, P1 ;  /* 0x000000e90500720c */ /* 0x000fe40000f21670 */
[----:B------:R-:W-:Y:S02]  /*8aa0*/  FMNMX.FTZ R5, R20, R6, !PT ;  /* 0x0000000614057209 */ /* 0x000fe40007810000 */
[----:B------:R-:W-:-:S02]  /*8ab0*/  FSEL R198, R138, -INF , !P6 ;  /* 0xff8000008ac67808 */ /* 0x000fc40007000000 */
[-C--:B------:R-:W-:Y:S02]  /*8ac0*/  ISETP.GE.AND P2, PT, R3, R235.reuse, PT ;  /* 0x000000eb0300720c */ /* 0x080fe40003f46270 */
[C---:B------:R-:W-:Y:S02]  /*8ad0*/  ISETP.GE.AND P6, PT, R2.reuse, R235, PT ;  /* 0x000000eb0200720c */ /* 0x040fe40003fc6270 */
[----:B------:R-:W-:Y:S02]  /*8ae0*/  FMNMX.FTZ R5, R19, R5, !PT ;  /* 0x0000000513057209 */ /* 0x000fe40007810000 */
[-C--:B------:R-:W-:Y:S02]  /*8af0*/  ISETP.LT.OR P2, PT, R3, R231.reuse, P2 ;  /* 0x000000e70300720c */ /* 0x080fe40001741670 */
[----:B------:R-:W-:Y:S02]  /*8b00*/  ISETP.LT.OR P6, PT, R2, R231, P6 ;  /* 0x000000e70200720c */ /* 0x000fe400037c1670 */
[----:B------:R-:W-:-:S02]  /*8b10*/  FMNMX.FTZ R5, R21, R5, !PT ;  /* 0x0000000515057209 */ /* 0x000fc40007810000 */
[----:B------:R-:W-:Y:S02]  /*8b20*/  FSEL R207, R139, -INF , !P2 ;  /* 0xff8000008bcf7808 */ /* 0x000fe40005000000 */
[----:B------:R-:W-:Y:S02]  /*8b30*/  FSEL R206, R34, -INF , !P6 ;  /* 0xff80000022ce7808 */ /* 0x000fe40007000000 */
[----:B------:R-:W-:Y:S02]  /*8b40*/  FSEL R7, R192, -INF , !P5 ;  /* 0xff800000c0077808 */ /* 0x000fe40006800000 */
[C---:B------:R-:W-:Y:S02]  /*8b50*/  ISETP.GE.AND P2, PT, R4.reuse, R238, PT ;  /* 0x000000ee0400720c */ /* 0x040fe40003f46270 */
[----:B------:R-:W-:Y:S02]  /*8b60*/  ISETP.GE.AND P6, PT, R4, R237, PT ;  /* 0x000000ed0400720c */ /* 0x000fe40003fc6270 */
[----:B------:R-:W-:-:S02]  /*8b70*/  ISETP.GE.AND P5, PT, R0, R235, PT ;  /* 0x000000eb0000720c */ /* 0x000fc40003fa6270 */
[----:B------:R-:W-:Y:S02]  /*8b80*/  FMNMX.FTZ R6, R198, R5, !PT ;  /* 0x00000005c6067209 */ /* 0x000fe40007810000 */
[----:B------:R-:W-:Y:S02]  /*8b90*/  FMNMX.FTZ R5, R213, R29, !PT ;  /* 0x0000001dd5057209 */ /* 0x000fe40007810000 */
[C---:B------:R-:W-:Y:S02]  /*8ba0*/  ISETP.LT.OR P2, PT, R4.reuse, R234, P2 ;  /* 0x000000ea0400720c */ /* 0x040fe40001741670 */
[----:B------:R-:W-:Y:S02]  /*8bb0*/  ISETP.LT.OR P6, PT, R4, R233, P6 ;  /* 0x000000e90400720c */ /* 0x000fe400037c1670 */
[----:B------:R-:W-:Y:S02]  /*8bc0*/  ISETP.LT.OR P5, PT, R0, R231, P5 ;  /* 0x000000e70000720c */ /* 0x000fe40002fa1670 */
[----:B-1----:R-:W-:-:S02]  /*8bd0*/  FMNMX.FTZ R4, R10, R8, !PT ;  /* 0x000000080a047209 */ /* 0x002fc40007810000 */
[----:B------:R-:W-:Y:S02]  /*8be0*/  FMNMX.FTZ R5, R23, R5, !PT ;  /* 0x0000000517057209 */ /* 0x000fe40007810000 */
[----:B------:R-:W-:Y:S01]  /*8bf0*/  FSEL R205, R35, -INF , !P5 ;  /* 0xff80000023cd7808 */ /* 0x000fe20006800000 */
[----:B------:R-:W1:Y:S01]  /*8c00*/  SHFL.BFLY PT, R12, R4, 0x1, 0x1f ;  /* 0x0c201f00040c7f89 */ /* 0x000e6200000e0000 */
[----:B------:R-:W-:Y:S02]  /*8c10*/  FMNMX.FTZ R8, R207, R6, !PT ;  /* 0x00000006cf087209 */ /* 0x000fe40007810000 */
[----:B------:R-:W-:Y:S01]  /*8c20*/  FSEL R6, R193, -INF , !P4 ;  /* 0xff800000c1067808 */ /* 0x000fe20006000000 */
[----:B------:R-:W-:Y:S01]  /*8c30*/  LDSM.16.MT88.4 R32, [R219+0xb000] ;  /* 0x00b00000db20783b */ /* 0x000fe20000004200 */
[----:B------:R-:W-:Y:S02]  /*8c40*/  ISETP.GE.AND P5, PT, R3, R238, PT ;  /* 0x000000ee0300720c */ /* 0x000fe40003fa6270 */
[----:B------:R-:W-:-:S02]  /*8c50*/  FMNMX.FTZ R5, R7, R5, !PT ;  /* 0x0000000507057209 */ /* 0x000fc40007810000 */
[C---:B------:R-:W-:Y:S02]  /*8c60*/  ISETP.GE.AND P4, PT, R3.reuse, R237, PT ;  /* 0x000000ed0300720c */ /* 0x040fe40003f86270 */
[----:B------:R-:W-:Y:S02]  /*8c70*/  ISETP.LT.OR P5, PT, R3, R234, P5 ;  /* 0x000000ea0300720c */ /* 0x000fe40002fa1670 */
[----:B------:R-:W-:Y:S02]  /*8c80*/  FSEL R132, R188, -INF , !P2 ;  /* 0xff800000bc847808 */ /* 0x000fe40005000000 */
[----:B------:R-:W-:Y:S02]  /*8c90*/  FMNMX.FTZ R5, R6, R5, !PT ;  /* 0x0000000506057209 */ /* 0x000fe40007810000 */
[----:B------:R-:W-:Y:S02]  /*8ca0*/  ISETP.GE.AND P2, PT, R2, R238, PT ;  /* 0x000000ee0200720c */ /* 0x000fe40003f46270 */
[----:B------:R-:W-:-:S02]  /*8cb0*/  FMNMX.FTZ R8, R206, R8, !PT ;  /* 0x00000008ce087209 */ /* 0x000fc40007810000 */
[----:B------:R-:W-:Y:S02]  /*8cc0*/  FSEL R133, R189, -INF , !P5 ;  /* 0xff800000bd857808 */ /* 0x000fe40006800000 */
[----:B------:R-:W-:Y:S02]  /*8cd0*/  ISETP.LT.OR P4, PT, R3, R233, P4 ;  /* 0x000000e90300720c */ /* 0x000fe40002781670 */
[----:B------:R-:W-:Y:S02]  /*8ce0*/  FMNMX.FTZ R5, R132, R5, !PT ;  /* 0x0000000584057209 */ /* 0x000fe40007810000 */
[----:B------:R-:W-:Y:S02]  /*8cf0*/  FMNMX.FTZ R3, R212, R30, !PT ;  /* 0x0000001ed4037209 */ /* 0x000fe40007810000 */
[----:B------:R-:W-:Y:S02]  /*8d00*/  ISETP.LT.OR P2, PT, R2, R234, P2 ;  /* 0x000000ea0200720c */ /* 0x000fe40001741670 */
[----:B------:R-:W-:-:S02]  /*8d10*/  FMNMX.FTZ R8, R205, R8, !PT ;  /* 0x00000008cd087209 */ /* 0x000fc40007810000 */
[----:B------:R-:W-:Y:S02]  /*8d20*/  FMNMX.FTZ R134, R133, R5, !PT ;  /* 0x0000000585867209 */ /* 0x000fe40007810000 */
[----:B------:R-:W-:Y:S01]  /*8d30*/  FSEL R5, R194, -INF , !P3 ;  /* 0xff800000c2057808 */ /* 0x000fe20005800000 */
[----:B------:R-:W2:Y:S01]  /*8d40*/  SHFL.BFLY PT, R10, R8, 0x2, 0x1f ;  /* 0x0c401f00080a7f89 */ /* 0x000ea200000e0000 */
[----:B------:R-:W-:Y:S02]  /*8d50*/  FMNMX.FTZ R9, R24, R3, !PT ;  /* 0x0000000318097209 */ /* 0x000fe40007810000 */
[----:B------:R-:W-:Y:S02]  /*8d60*/  FSEL R138, R140, -INF , !P2 ;  /* 0xff8000008c8a7808 */ /* 0x000fe40005000000 */
[----:B------:R-:W-:Y:S02]  /*8d70*/  ISETP.GE.AND P2, PT, R2, R237, PT ;  /* 0x000000ed0200720c */ /* 0x000fe40003f46270 */
[----:B------:R-:W-:-:S02]  /*8d80*/  FSEL R3, R195, -INF , !P1 ;  /* 0xff800000c3037808 */ /* 0x000fc40004800000 */
[----:B------:R-:W-:Y:S02]  /*8d90*/  FMNMX.FTZ R9, R5, R9, !PT ;  /* 0x0000000905097209 */ /* 0x000fe40007810000 */
[----:B------:R-:W-:Y:S02]  /*8da0*/  ISETP.GE.AND P5, PT, R0, R238, PT ;  /* 0x000000ee0000720c */ /* 0x000fe40003fa6270 */
[----:B------:R-:W-:Y:S02]  /*8db0*/  ISETP.LT.OR P2, PT, R2, R233, P2 ;  /* 0x000000e90200720c */ /* 0x000fe40001741670 */
[----:B------:R-:W-:Y:S02]  /*8dc0*/  FSEL R180, R190, -INF , !P6 ;  /* 0xff800000beb47808 */ /* 0x000fe40007000000 */
[----:B------:R-:W-:Y:S02]  /*8dd0*/  FMNMX.FTZ R2, R3, R9, !PT ;  /* 0x0000000903027209 */ /* 0x000fe40007810000 */
[----:B------:R-:W-:-:S02]  /*8de0*/  ISETP.LT.OR P5, PT, R0, R234, P5 ;  /* 0x000000ea0000720c */ /* 0x000fc40002fa1670 */
[----:B------:R-:W-:Y:S02]  /*8df0*/  ISETP.GE.AND P1, PT, R0, R237, PT ;  /* 0x000000ed0000720c */ /* 0x000fe40003f26270 */
[----:B-1----:R-:W-:Y:S02]  /*8e00*/  FMNMX.FTZ R136, R4, R12, !PT ;  /* 0x0000000c04887209 */ /* 0x002fe40007810000 */
[----:B------:R-:W-:Y:S02]  /*8e10*/  FSEL R181, R191, -INF , !P4 ;  /* 0xff800000bfb57808 */ /* 0x000fe40006000000 */
[----:B------:R-:W-:Y:S01]  /*8e20*/  FMNMX.FTZ R4, R180, R2, !PT ;  /* 0x00000002b4047209 */ /* 0x000fe20007810000 */
[----:B------:R-:W-:Y:S01]  /*8e30*/  FMUL.FTZ R12, R136, UR26 ;  /* 0x0000001a880c7c20 */ /* 0x000fe20008410000 */
[----:B------:R-:W-:Y:S02]  /*8e40*/  FSEL R139, R141, -INF , !P5 ;  /* 0xff8000008d8b7808 */ /* 0x000fe40006800000 */
[----:B------:R-:W-:-:S02]  /*8e50*/  FMNMX.FTZ R134, R138, R134, !PT ;  /* 0x000000868a867209 */ /* 0x000fc40007810000 */
[----:B------:R-:W-:Y:S02]  /*8e60*/  ISETP.LT.OR P1, PT, R0, R233, P1 ;  /* 0x000000e90000720c */ /* 0x000fe40000f21670 */
[----:B------:R-:W-:Y:S02]  /*8e70*/  FSEL R182, R142, -INF , !P2 ;  /* 0xff8000008eb67808 */ /* 0x000fe40005000000 */
[----:B------:R-:W-:Y:S02]  /*8e80*/  FMNMX.FTZ R0, R181, R4, !PT ;  /* 0x00000004b5007209 */ /* 0x000fe40007810000 */
[----:B------:R-:W-:Y:S02]  /*8e90*/  FMNMX.FTZ R134, R139, R134, !PT ;  /* 0x000000868b867209 */ /* 0x000fe40007810000 */
[----:B------:R-:W-:Y:S02]  /*8ea0*/  FSEL R183, R143, -INF , !P1 ;  /* 0xff8000008fb77808 */ /* 0x000fe40004800000 */
[----:B------:R-:W-:Y:S01]  /*8eb0*/  FMNMX.FTZ R0, R182, R0, !PT ;  /* 0x00000000b6007209 */ /* 0x000fe20007810000 */
[----:B------:R-:W1:Y:S01]  /*8ec0*/  SHFL.BFLY PT, R9, R134, 0x2, 0x1f ;  /* 0x0c401f0086097f89 */ /* 0x000e6200000e0000 */
[----:B--2---:R-:W-:-:S02]  /*8ed0*/  FMNMX.FTZ R135, R8, R10, !PT ;  /* 0x0000000a08877209 */ /* 0x004fc40007810000 */
[----:B------:R-:W-:Y:S01]  /*8ee0*/  FMNMX.FTZ R0, R183, R0, !PT ;  /* 0x00000000b7007209 */ /* 0x000fe20007810000 */
[----:B------:R-:W-:Y:S01]  /*8ef0*/  LDSM.16.MT88.4 R140, [R222+0xa000] ;  /* 0x00a00000de8c783b */ /* 0x000fe20000004200 */
[----:B------:R-:W-:Y:S02]  /*8f00*/  FSETP.NEU.FTZ.AND P4, PT, R136, -INF , PT ;  /* 0xff8000008800780b */ /* 0x000fe40003f9d000 */
[----:B------:R-:W-:Y:S01]  /*8f10*/  MOV R185, R252 ;  /* 0x000000fc00b97202 */ /* 0x000fe20000000f00 */
[----:B------:R-:W2:Y:S01]  /*8f20*/  SHFL.BFLY PT, R8, R0, 0x2, 0x1f ;  /* 0x0c401f0000087f89 */ /* 0x000ea200000e0000 */
[----:B------:R-:W-:Y:S02]  /*8f30*/  FSEL R12, R12, RZ, P4 ;  /* 0x000000ff0c0c7208 */ /* 0x000fe40002000000 */
[----:B------:R-:W-:Y:S01]  /*8f40*/  MOV R187, R249 ;  /* 0x000000f900bb7202 */ /* 0x000fe20000000f00 */
[----:B------:R-:W3:Y:S01]  /*8f50*/  SHFL.BFLY PT, R2, R135, 0x1, 0x1f ;  /* 0x0c201f0087027f89 */ /* 0x000ee200000e0000 */
[----:B------:R-:W-:Y:S01]  /*8f60*/  MOV R184, R250 ;  /* 0x000000fa00b87202 */ /* 0x000fe20000000f00 */
[--C-:B------:R-:W-:Y:S01]  /*8f70*/  FFMA.FTZ R18, R18, UR26, -R12.reuse ;  /* 0x0000001a12127c23 */ /* 0x100fe2000801080c */
[--C-:B------:R-:W-:Y:S01]  /*8f80*/  FFMA.FTZ R13, R13, UR26, -R12.reuse ;  /* 0x0000001a0d0d7c23 */ /* 0x100fe2000801080c */
[----:B------:R-:W-:Y:S01]  /*8f90*/  FFMA.FTZ R28, R28, UR26, -R12 ;  /* 0x0000001a1c1c7c23 */ /* 0x000fe2000801080c */
[----:B------:R-:W-:Y:S01]  /*8fa0*/  MOV R201, R245 ;  /* 0x000000f500c97202 */ /* 0x000fe20000000f00 */
[----:B------:R-:W-:Y:S03]  /*8fb0*/  MUFU.EX2 R186, R18 ;  /* 0x0000001200ba7308 */ /* 0x000fe60000000800 */
[----:B------:R-:W-:-:S02]  /*8fc0*/  MOV R194, R201 ;  /* 0x000000c900c27202 */ /* 0x000fc40000000f00 */
[----:B-1----:R-:W-:-:S03]  /*8fd0*/  FMNMX.FTZ R134, R134, R9, !PT ;  /* 0x0000000986867209 */ /* 0x002fc60007810000 */
[----:B------:R-:W-:Y:S02]  /*8fe0*/  MUFU.EX2 R195, R13 ;  /* 0x0000000d00c37308 */ /* 0x000fe40000000800 */
[----:B------:R-:W1:Y:S01]  /*8ff0*/  SHFL.BFLY PT, R9, R134, 0x1, 0x1f ;  /* 0x0c201f0086097f89 */ /* 0x000e6200000e0000 */
[----:B--2---:R-:W-:-:S05]  /*9000*/  FMNMX.FTZ R0, R0, R8, !PT ;  /* 0x0000000800007209 */ /* 0x004fca0007810000 */
[----:B------:R-:W-:Y:S01]  /*9010*/  MUFU.EX2 R203, R28 ;  /* 0x0000001c00cb7308 */ /* 0x000fe20000000800 */
[----:B---3--:R-:W-:Y:S01]  /*9020*/  FMNMX.FTZ R135, R135, R2, !PT ;  /* 0x0000000287877209 */ /* 0x008fe20007810000 */
[----:B------:R-:W2:Y:S01]  /*9030*/  SHFL.BFLY PT, R137, R0, 0x1, 0x1f ;  /* 0x0c201f0000897f89 */ /* 0x000ea200000e0000 */
[----:B------:R-:W-:Y:S02]  /*9040*/  FFMA.FTZ R2, R11, UR26, -R12 ;  /* 0x0000001a0b027c23 */ /* 0x000fe4000801080c */
[C---:B------:R-:W-:Y:S01]  /*9050*/  FSETP.NEU.FTZ.AND P3, PT, R135.reuse, -INF , PT ;  /* 0xff8000008700780b */ /* 0x040fe20003f7d000 */
[----:B------:R-:W-:Y:S02]  /*9060*/  FMUL.FTZ R4, R135, UR26 ;  /* 0x0000001a87047c20 */ /* 0x000fe40008410000 */
[----:B------:R3:W-:Y:S03]  /*9070*/  MUFU.EX2 R208, R2 ;  /* 0x0000000200d07308 */ /* 0x0007e60000000800 */
[----:B------:R-:W-:-:S05]  /*9080*/  FSEL R11, R4, RZ, P3 ;  /* 0x000000ff040b7208 */ /* 0x000fca0001800000 */
[--C-:B------:R-:W-:Y:S01]  /*9090*/  FFMA.FTZ R20, R20, UR26, -R11.reuse ;  /* 0x0000001a14147c23 */ /* 0x100fe2000801080b */
[--C-:B------:R-:W-:Y:S01]  /*90a0*/  FFMA.FTZ R22, R22, UR26, -R11.reuse ;  /* 0x0000001a16167c23 */ /* 0x100fe2000801080b */
[----:B-1----:R-:W-:Y:S01]  /*90b0*/  FMNMX.FTZ R134, R134, R9, !PT ;  /* 0x0000000986867209 */ /* 0x002fe20007810000 */
[--C-:B------:R-:W-:Y:S01]  /*90c0*/  FFMA.FTZ R19, R19, UR26, -R11.reuse ;  /* 0x0000001a13137c23 */ /* 0x100fe2000801080b */
[----:B------:R-:W1:Y:S01]  /*90d0*/  MUFU.EX2 R25, R20 ;  /* 0x0000001400197308 */ /* 0x000e620000000800 */
[----:B------:R-:W-:Y:S01]  /*90e0*/  FFMA.FTZ R21, R21, UR26, -R11 ;  /* 0x0000001a15157c23 */ /* 0x000fe2000801080b */
[C---:B------:R-:W-:Y:S01]  /*90f0*/  FSETP.NEU.FTZ.AND P2, PT, R134.reuse, -INF , PT ;  /* 0xff8000008600780b */ /* 0x040fe20003f5d000 */
[----:B------:R-:W-:Y:S01]  /*9100*/  FMUL.FTZ R10, R134, UR26 ;  /* 0x0000001a860a7c20 */ /* 0x000fe20008410000 */
[----:B---3--:R-:W-:Y:S02]  /*9110*/  FSEL R2, R136, RZ, P4 ;  /* 0x000000ff88027208 */ /* 0x008fe40002000000 */
[----:B--2---:R-:W-:-:S02]  /*9120*/  FMNMX.FTZ R137, R0, R137, !PT ;  /* 0x0000008900897209 */ /* 0x004fc40007810000 */
[----:B------:R-:W-:Y:S01]  /*9130*/  FSEL R0, R134, RZ, P2 ;  /* 0x000000ff86007208 */ /* 0x000fe20001000000 */
[----:B------:R-:W-:Y:S01]  /*9140*/  FADD.FTZ R2, R215, -R2 ;  /* 0x80000002d7027221 */ /* 0x000fe20000010000 */
[C---:B------:R-:W-:Y:S01]  /*9150*/  FSETP.NEU.FTZ.AND P1, PT, R137.reuse, -INF , PT ;  /* 0xff8000008900780b */ /* 0x040fe20003f3d000 */
[----:B------:R-:W-:Y:S01]  /*9160*/  FMUL.FTZ R9, R137, UR26 ;  /* 0x0000001a89097c20 */ /* 0x000fe20008410000 */
[----:B------:R-:W-:Y:S01]  /*9170*/  FSEL R10, R10, RZ, P2 ;  /* 0x000000ff0a0a7208 */ /* 0x000fe20001000000 */
[----:B------:R-:W-:Y:S01]  /*9180*/  FMUL.FTZ R8, R2, UR26 ;  /* 0x0000001a02087c20 */ /* 0x000fe20008410000 */
[----:B------:R-:W-:Y:S01]  /*9190*/  FADD.FTZ R2, R213, -R0 ;  /* 0x80000000d5027221 */ /* 0x000fe20000010000 */
[----:B------:R-:W-:Y:S01]  /*91a0*/  FSEL R0, R137, RZ, P1 ;  /* 0x000000ff89007208 */ /* 0x000fe20000800000 */
[----:B------:R1:W-:Y:S01]  /*91b0*/  MUFU.EX2 R18, R19 ;  /* 0x0000001300127308 */ /* 0x0003e20000000800 */
[----:B------:R-:W-:Y:S01]  /*91c0*/  FSEL R9, R9, RZ, P1 ;  /* 0x000000ff09097208 */ /* 0x000fe20000800000 */
[----:B------:R-:W-:Y:S01]  /*91d0*/  FMUL.FTZ R2, R2, UR26 ;  /* 0x0000001a02027c20 */ /* 0x000fe20008410000 */
[----:B------:R-:W-:Y:S01]  /*91e0*/  FFMA.FTZ R29, R29, UR26, -R10 ;  /* 0x0000001a1d1d7c23 */ /* 0x000fe2000801080a */
[----:B------:R-:W-:Y:S01]  /*91f0*/  FADD.FTZ R0, R212, -R0 ;  /* 0x80000000d4007221 */ /* 0x000fe20000010000 */
[--C-:B------:R-:W-:Y:S01]  /*9200*/  FFMA.FTZ R23, R23, UR26, -R10.reuse ;  /* 0x0000001a17177c23 */ /* 0x100fe2000801080a */
[--C-:B------:R-:W-:Y:S01]  /*9210*/  FFMA.FTZ R7, R7, UR26, -R10.reuse ;  /* 0x0000001a07077c23 */ /* 0x100fe2000801080a */
[----:B------:R-:W-:Y:S01]  /*9220*/  FFMA.FTZ R6, R6, UR26, -R10 ;  /* 0x0000001a06067c23 */ /* 0x000fe2000801080a */
[----:B------:R-:W-:Y:S01]  /*9230*/  FMUL.FTZ R0, R0, UR26 ;  /* 0x0000001a00007c20 */ /* 0x000fe20008410000 */
[--C-:B------:R-:W-:Y:S01]  /*9240*/  FFMA.FTZ R30, R30, UR26, -R9.reuse ;  /* 0x0000001a1e1e7c23 */ /* 0x100fe20008010809 */
[--C-:B------:R-:W-:Y:S01]  /*9250*/  FFMA.FTZ R24, R24, UR26, -R9.reuse ;  /* 0x0000001a18187c23 */ /* 0x100fe20008010809 */
[--C-:B------:R-:W-:Y:S01]  /*9260*/  FFMA.FTZ R5, R5, UR26, -R9.reuse ;  /* 0x0000001a05057c23 */ /* 0x100fe20008010809 */
[----:B------:R-:W-:Y:S01]  /*9270*/  FFMA.FTZ R3, R3, UR26, -R9 ;  /* 0x0000001a03037c23 */ /* 0x000fe20008010809 */
[----:B------:R-:W-:Y:S01]  /*9280*/  MUFU.EX2 R193, R29 ;  /* 0x0000001d00c17308 */ /* 0x000fe20000000800 */
[----:B-1----:R-:W-:-:S07]  /*9290*/  MOV R19, R25 ;  /* 0x0000001900137202 */ /* 0x002fce0000000f00 */
[----:B------:R-:W1:Y:S08]  /*92a0*/  MUFU.EX2 R192, R23 ;  /* 0x0000001700c07308 */ /* 0x000e700000000800 */
[----:B------:R-:W-:Y:S08]  /*92b0*/  MUFU.EX2 R190, R7 ;  /* 0x0000000700be7308 */ /* 0x000ff00000000800 */
[----:B------:R-:W2:Y:S01]  /*92c0*/  MUFU.EX2 R191, R6 ;  /* 0x0000000600bf7308 */ /* 0x000ea20000000800 */
[----:B-1----:R-:W-:-:S07]  /*92d0*/  F2FP.BF16.F32.PACK_AB R4, R192, R193 ;  /* 0x000000c1c004723e */ /* 0x002fce00000010ff */
[----:B------:R1:W-:Y:S08]  /*92e0*/  MUFU.EX2 R252, R30 ;  /* 0x0000001e00fc7308 */ /* 0x0003f00000000800 */
[----:B------:R3:W4:Y:S01]  /*92f0*/  MUFU.EX2 R200, R24 ;  /* 0x0000001800c87308 */ /* 0x0007220000000800 */
[----:B--2---:R-:W-:-:S07]  /*9300*/  F2FP.BF16.F32.PACK_AB R6, R191, R190 ;  /* 0x000000bebf06723e */ /* 0x004fce00000010ff */
[----:B------:R4:W-:Y:S01]  /*9310*/  MUFU.EX2 R189, R5 ;  /* 0x0000000500bd7308 */ /* 0x0009e20000000800 */
[----:B-1----:R-:W-:Y:S07]  /*9320*/  LDSM.16.MT88.4 R28, [R219+0xa000] ;  /* 0x00a00000db1c783b */ /* 0x002fee0000004200 */
[----:B------:R-:W1:Y:S01]  /*9330*/  MUFU.EX2 R188, R3 ;  /* 0x0000000300bc7308 */ /* 0x000e620000000800 */
[----:B---3--:R-:W-:Y:S07]  /*9340*/  LDSM.16.MT88.4 R24, [R217+0xb000] ;  /* 0x00b00000d918783b */ /* 0x008fee0000004200 */
[----:B------:R-:W2:Y:S01]  /*9350*/  MUFU.EX2 R2, R2 ;  /* 0x0000000200027308 */ /* 0x000ea20000000800 */
[----:B----4-:R-:W-:-:S07]  /*9360*/  F2FP.BF16.F32.PACK_AB R5, R200, R252 ;  /* 0x000000fcc805723e */ /* 0x010fce00000010ff */
[----:B------:R-:W3:Y:S01]  /*9370*/  MUFU.EX2 R0, R0 ;  /* 0x0000000000007308 */ /* 0x000ee20000000800 */
[----:B-1----:R-:W-:Y:S02]  /*9380*/  F2FP.BF16.F32.PACK_AB R7, R188, R189 ;  /* 0x000000bdbc07723e */ /* 0x002fe400000010ff */
[----:B------:R-:W-:-:S05]  /*9390*/  FSEL R3, R135, RZ, P3 ;  /* 0x000000ff87037208 */ /* 0x000fca0001800000 */
[----:B------:R-:W-:Y:S01]  /*93a0*/  MUFU.EX2 R202, R22 ;  /* 0x0000001600ca7308 */ /* 0x000fe20000000800 */
[-C--:B--2---:R-:W-:Y:S01]  /*93b0*/  FMUL.FTZ R44, R44, R2.reuse ;  /* 0x000000022c2c7220 */ /* 0x084fe20000410000 */
[-C--:B------:R-:W-:Y:S01]  /*93c0*/  FMUL.FTZ R45, R45, R2.reuse ;  /* 0x000000022d2d7220 */ /* 0x080fe20000410000 */
[-C--:B------:R-:W-:Y:S01]  /*93d0*/  FMUL.FTZ R40, R40, R2.reuse ;  /* 0x0000000228287220 */ /* 0x080fe20000410000 */
[-C--:B------:R-:W-:Y:S01]  /*93e0*/  FMUL.FTZ R41, R41, R2.reuse ;  /* 0x0000000229297220 */ /* 0x080fe20000410000 */
[----:B------:R-:W-:Y:S01]  /*93f0*/  FADD.FTZ R3, R214, -R3 ;  /* 0x80000003d6037221 */ /* 0x000fe20000010000 */
[-C--:B------:R-:W-:Y:S01]  /*9400*/  FMUL.FTZ R124, R124, R2.reuse ;  /* 0x000000027c7c7220 */ /* 0x080fe20000410000 */
[----:B------:R-:W-:Y:S01]  /*9410*/  FMUL.FTZ R125, R125, R2 ;  /* 0x000000027d7d7220 */ /* 0x000fe20000410000 */
[----:B------:R1:W-:Y:S01]  /*9420*/  MUFU.EX2 R13, R21 ;  /* 0x00000015000d7308 */ /* 0x0003e20000000800 */
[-C--:B---3--:R-:W-:Y:S01]  /*9430*/  FMUL.FTZ R46, R46, R0.reuse ;  /* 0x000000002e2e7220 */ /* 0x088fe20000410000 */
[-C--:B------:R-:W-:Y:S01]  /*9440*/  FMUL.FTZ R47, R47, R0.reuse ;  /* 0x000000002f2f7220 */ /* 0x080fe20000410000 */
[-C--:B------:R-:W-:Y:S01]  /*9450*/  FMUL.FTZ R42, R42, R0.reuse ;  /* 0x000000002a2a7220 */ /* 0x080fe20000410000 */
[-C--:B------:R-:W-:Y:S01]  /*9460*/  FMUL.FTZ R43, R43, R0.reuse ;  /* 0x000000002b2b7220 */ /* 0x080fe20000410000 */
[----:B------:R-:W-:Y:S01]  /*9470*/  FMUL.FTZ R3, R3, UR26 ;  /* 0x0000001a03037c20 */ /* 0x000fe20008410000 */
[-C--:B------:R-:W-:Y:S01]  /*9480*/  FMUL.FTZ R126, R126, R0.reuse ;  /* 0x000000007e7e7220 */ /* 0x080fe20000410000 */
[----:B------:R-:W-:Y:S01]  /*9490*/  FMUL.FTZ R127, R127, R0 ;  /* 0x000000007f7f7220 */ /* 0x000fe20000410000 */
[----:B------:R-:W2:Y:S01]  /*94a0*/  MUFU.EX2 R8, R8 ;  /* 0x0000000800087308 */ /* 0x000ea20000000800 */
[C---:B------:R-:W-:Y:S01]  /*94b0*/  HMMA.16816.F32.BF16 R248, R4.reuse, R142, R44 ;  /* 0x0000008e04f8723c */ /* 0x040fe2000004182c */
[----:B------:R-:W3:Y:S01]  /*94c0*/  LDSM.16.MT88.4 R44, [R221+0xb000] ;  /* 0x00b00000dd2c783b */ /* 0x000ee20000004200 */
[-C--:B------:R-:W-:Y:S01]  /*94d0*/  FMUL.FTZ R144, R144, R2.reuse ;  /* 0x0000000290907220 */ /* 0x080fe20000410000 */
[-C--:B------:R-:W-:Y:S01]  /*94e0*/  FMUL.FTZ R145, R145, R2.reuse ;  /* 0x0000000291917220 */ /* 0x080fe20000410000 */
[-C--:B------:R-:W-:Y:S01]  /*94f0*/  FMUL.FTZ R152, R152, R2.reuse ;  /* 0x0000000298987220 */ /* 0x080fe20000410000 */
[-C--:B------:R-:W-:Y:S01]  /*9500*/  FMUL.FTZ R153, R153, R2.reuse ;  /* 0x0000000299997220 */ /* 0x080fe20000410000 */
[C---:B------:R-:W-:Y:S01]  /*9510*/  HMMA.16816.F32.BF16 R244, R4.reuse, R140, R40 ;  /* 0x0000008c04f4723c */ /* 0x040fe20000041828 */
[----:B------:R-:W-:Y:S01]  /*9520*/  LDSM.16.MT88.4 R40, [R222+0xb000] ;  /* 0x00b00000de28783b */ /* 0x000fe20000004200 */
[----:B------:R-:W4:Y:S01]  /*9530*/  MUFU.EX2 R3, R3 ;  /* 0x0000000300037308 */ /* 0x000f220000000800 */
[-C--:B------:R-:W-:Y:S01]  /*9540*/  FMUL.FTZ R160, R160, R2.reuse ;  /* 0x00000002a0a07220 */ /* 0x080fe20000410000 */
[----:B------:R-:W-:Y:S01]  /*9550*/  FMUL.FTZ R161, R161, R2 ;  /* 0x00000002a1a17220 */ /* 0x000fe20000410000 */
[----:B-1----:R-:W1:Y:S01]  /*9560*/  LDSM.16.MT88.4 R20, [R217+0xa000] ;  /* 0x00a00000d914783b */ /* 0x002e620000004200 */
[-C--:B------:R-:W-:Y:S01]  /*9570*/  FMUL.FTZ R146, R146, R0.reuse ;  /* 0x0000000092927220 */ /* 0x080fe20000410000 */
[----:B------:R-:W-:Y:S01]  /*9580*/  FMUL.FTZ R147, R147, R0 ;  /* 0x0000000093937220 */ /* 0x000fe20000410000 */
[-C--:B------:R-:W-:Y:S01]  /*9590*/  FMUL.FTZ R168, R168, R2.reuse ;  /* 0x00000002a8a87220 */ /* 0x080fe20000410000 */
[----:B------:R-:W-:Y:S01]  /*95a0*/  FMUL.FTZ R169, R169, R2 ;  /* 0x00000002a9a97220 */ /* 0x000fe20000410000 */
[-C--:B------:R-:W-:Y:S01]  /*95b0*/  FMUL.FTZ R154, R154, R0.reuse ;  /* 0x000000009a9a7220 */ /* 0x080fe20000410000 */
[----:B------:R-:W-:Y:S01]  /*95c0*/  FMUL.FTZ R155, R155, R0 ;  /* 0x000000009b9b7220 */ /* 0x000fe20000410000 */
[----:B------:R-:W-:Y:S01]  /*95d0*/  FMUL.FTZ R56, R56, R2 ;  /* 0x0000000238387220 */ /* 0x000fe20000410000 */
[-C--:B------:R-:W-:Y:S01]  /*95e0*/  FMUL.FTZ R162, R162, R0.reuse ;  /* 0x00000000a2a27220 */ /* 0x080fe20000410000 */
[----:B------:R-:W-:Y:S01]  /*95f0*/  FMUL.FTZ R163, R163, R0 ;  /* 0x00000000a3a37220 */ /* 0x000fe20000410000 */
        /* <DEDUP_REMOVED lines=30> */
[----:B------:R-:W-:Y:S01]  /*97e0*/  FMUL.FTZ R121, R121, R2 ;  /* 0x0000000279797220 */ /* 0x000fe20000410000 */
[-C--:B------:R-:W-:Y:S01]  /*97f0*/  FMUL.FTZ R106, R106, R0.reuse ;  /* 0x000000006a6a7220 */ /* 0x080fe20000410000 */
[-C--:B------:R-:W-:Y:S01]  /*9800*/  FMUL.FTZ R107, R107, R0.reuse ;  /* 0x000000006b6b7220 */ /* 0x080fe20000410000 */
[-C--:B------:R-:W-:Y:S01]  /*9810*/  FMUL.FTZ R110, R110, R0.reuse ;  /* 0x000000006e6e7220 */ /* 0x080fe20000410000 */
[-C--:B------:R-:W-:Y:S01]  /*9820*/  FMUL.FTZ R111, R111, R0.reuse ;  /* 0x000000006f6f7220 */ /* 0x080fe20000410000 */
[-C--:B------:R-:W-:Y:S01]  /*9830*/  FMUL.FTZ R122, R122, R0.reuse ;  /* 0x000000007a7a7220 */ /* 0x080fe20000410000 */
[----:B------:R-:W-:Y:S01]  /*9840*/  FMUL.FTZ R123, R123, R0 ;  /* 0x000000007b7b7220 */ /* 0x000fe20000410000 */
[C---:B---3--:R-:W-:Y:S01]  /*9850*/  HMMA.16816.F32.BF16 R240, R4.reuse, R46, R124 ;  /* 0x0000002e04f0723c */ /* 0x048fe2000004187c */
[-C--:B--2---:R-:W-:Y:S01]  /*9860*/  FMUL.FTZ R148, R148, R8.reuse ;  /* 0x0000000894947220 */ /* 0x084fe20000410000 */
[-C--:B------:R-:W-:Y:S01]  /*9870*/  FMUL.FTZ R149, R149, R8.reuse ;  /* 0x0000000895957220 */ /* 0x080fe20000410000 */
[-C--:B----4-:R-:W-:Y:S01]  /*9880*/  FMUL.FTZ R150, R150, R3.reuse ;  /* 0x0000000396967220 */ /* 0x090fe20000410000 */
[----:B------:R-:W-:Y:S01]  /*9890*/  FMUL.FTZ R151, R151, R3 ;  /* 0x0000000397977220 */ /* 0x000fe20000410000 */
[----:B------:R-:W-:Y:S01]  /*98a0*/  FMUL.FTZ R164, R164, R8 ;  /* 0x00000008a4a47220 */ /* 0x000fe20000410000 */
[C---:B-1----:R-:W-:Y:S01]  /*98b0*/  HMMA.16816.F32.BF16 R144, R4.reuse, R20, R144 ;  /* 0x000000140490723c */ /* 0x042fe20000041890 */
[----:B------:R-:W-:Y:S01]  /*98c0*/  MOV R127, R208 ;  /* 0x000000d0007f7202 */ /* 0x000fe20000000f00 */
[----:B------:R-:W-:Y:S01]  /*98d0*/  FMUL.FTZ R165, R165, R8 ;  /* 0x00000008a5a57220 */ /* 0x000fe20000410000 */
[----:B------:R-:W-:Y:S01]  /*98e0*/  MOV R124, R203 ;  /* 0x000000cb007c7202 */ /* 0x000fe20000000f00 */
[-C--:B------:R-:W-:Y:S01]  /*98f0*/  FMUL.FTZ R166, R166, R3.reuse ;  /* 0x00000003a6a67220 */ /* 0x080fe20000410000 */
[----:B------:R-:W-:Y:S01]  /*9900*/  MOV R125, R202 ;  /* 0x000000ca007d7202 */ /* 0x000fe20000000f00 */
[C---:B------:R-:W-:Y:S01]  /*9910*/  HMMA.16816.F32.BF16 R152, R4.reuse, R22, R152 ;  /* 0x000000160498723c */ /* 0x040fe20000041898 */
[-C--:B------:R-:W-:Y:S01]  /*9920*/  FMUL.FTZ R167, R167, R3.reuse ;  /* 0x00000003a7a77220 */ /* 0x080fe20000410000 */
[-C--:B------:R-:W-:Y:S01]  /*9930*/  FMUL.FTZ R172, R172, R8.reuse ;  /* 0x00000008acac7220 */ /* 0x080fe20000410000 */
[-C--:B------:R-:W-:Y:S01]  /*9940*/  FMUL.FTZ R173, R173, R8.reuse ;  /* 0x00000008adad7220 */ /* 0x080fe20000410000 */
[-C--:B------:R-:W-:Y:S01]  /*9950*/  FMUL.FTZ R174, R174, R3.reuse ;  /* 0x00000003aeae7220 */ /* 0x080fe20000410000 */
[-C--:B------:R-:W-:Y:S01]  /*9960*/  FMUL.FTZ R175, R175, R3.reuse ;  /* 0x00000003afaf7220 */ /* 0x080fe20000410000 */
[C---:B------:R-:W-:Y:S01]  /*9970*/  HMMA.16816.F32.BF16 R160, R4.reuse, R28, R160 ;  /* 0x0000001c04a0723c */ /* 0x040fe200000418a0 */
[-C--:B------:R-:W-:Y:S01]  /*9980*/  FMUL.FTZ R68, R68, R8.reuse ;  /* 0x0000000844447220 */ /* 0x080fe20000410000 */
[----:B------:R-:W-:Y:S01]  /*9990*/  FMUL.FTZ R69, R69, R8 ;  /* 0x0000000845457220 */ /* 0x000fe20000410000 */
[-C--:B------:R-:W-:Y:S01]  /*99a0*/  FMUL.FTZ R70, R70, R3.reuse ;  /* 0x0000000346467220 */ /* 0x080fe20000410000 */
        /* <DEDUP_REMOVED lines=56> */
[----:B------:R-:W-:Y:S01]  /*9d30*/  HMMA.16816.F32.BF16 R120, R4, R44, R120 ;  /* 0x0000002c0478723c */ /* 0x000fe20000041878 */
[----:B------:R-:W-:Y:S01]  /*9d40*/  FMUL.FTZ R129, R129, R8 ;  /* 0x0000000881817220 */ /* 0x000fe20000410000 */
[-C--:B------:R-:W-:Y:S01]  /*9d50*/  FMUL.FTZ R130, R130, R3.reuse ;  /* 0x0000000382827220 */ /* 0x080fe20000410000 */
[----:B------:R-:W-:-:S04]  /*9d60*/  FMUL.FTZ R131, R131, R3 ;  /* 0x0000000383837220 */ /* 0x000fc80000410000 */
[----:B------:R-:W-:Y:S02]  /*9d70*/  F2FP.BF16.F32.PACK_AB R4, R124, R186 ;  /* 0x000000ba7c04723e */ /* 0x000fe400000010ff */
[----:B------:R-:W-:Y:S02]  /*9d80*/  F2FP.BF16.F32.PACK_AB R5, R19, R125 ;  /* 0x0000007d1305723e */ /* 0x000fe400000010ff */
[----:B------:R-:W-:Y:S02]  /*9d90*/  F2FP.BF16.F32.PACK_AB R6, R127, R195 ;  /* 0x000000c37f06723e */ /* 0x000fe400000010ff */
[----:B------:R-:W-:-:S07]  /*9da0*/  F2FP.BF16.F32.PACK_AB R7, R13, R18 ;  /* 0x000000120d07723e */ /* 0x000fce00000010ff */
[C---:B------:R-:W-:Y:S06]  /*9db0*/  HMMA.16816.F32.BF16 R148, R4.reuse, R20, R148 ;  /* 0x000000140494723c */ /* 0x040fec0000041894 */
[C---:B------:R-:W-:Y:S01]  /*9dc0*/  HMMA.16816.F32.BF16 R164, R4.reuse, R28, R164 ;  /* 0x0000001c04a4723c */ /* 0x040fe200000418a4 */
[----:B------:R-:W-:Y:S01]  /*9dd0*/  MOV R21, R13 ;  /* 0x0000000d00157202 */ /* 0x000fe20000000f00 */
[----:B------:R-:W-:Y:S01]  /*9de0*/  FFMA.FTZ R13, R132, UR26, -R10 ;  /* 0x0000001a840d7c23 */ /* 0x000fe2000801080a */
[----:B------:R-:W-:Y:S02]  /*9df0*/  MOV R20, R185 ;  /* 0x000000b900147202 */ /* 0x000fe40000000f00 */
[----:B------:R-:W-:Y:S01]  /*9e00*/  MOV R132, R21 ;  /* 0x0000001500847202 */ /* 0x000fe20000000f00 */
[----:B------:R1:W-:Y:S01]  /*9e10*/  MUFU.EX2 R28, R13 ;  /* 0x0000000d001c7308 */ /* 0x0003e20000000800 */
[----:B------:R-:W-:Y:S01]  /*9e20*/  HMMA.16816.F32.BF16 R208, R4, R30, R172 ;  /* 0x0000001e04d0723c */ /* 0x000fe200000418ac */
[----:B------:R-:W-:Y:S01]  /*9e30*/  MOV R21, R126 ;  /* 0x0000007e00157202 */ /* 0x000fe20000000f00 */
[----:B------:R-:W-:Y:S01]  /*9e40*/  LDSM.16.MT88.4 R172, [R219+0xa800] ;  /* 0x00a80000dbac783b */ /* 0x000fe20000004200 */
[----:B------:R-:W-:-:S03]  /*9e50*/  MOV R126, R192 ;  /* 0x000000c0007e7202 */ /* 0x000fc60000000f00 */
[C---:B------:R-:W-:Y:S06]  /*9e60*/  HMMA.16816.F32.BF16 R68, R4.reuse, R24, R68 ;  /* 0x000000180444723c */ /* 0x040fec0000041844 */
[----:B------:R-:W-:Y:S01]  /*9e70*/  HMMA.16816.F32.BF16 R212, R4, R22, R156 ;  /* 0x0000001604d4723c */ /* 0x000fe2000004189c */
[----:B------:R-:W2:Y:S01]  /*9e80*/  LDSM.16.MT88.4 R156, [R217+0xa800] ;  /* 0x00a80000d99c783b */ /* 0x000ea20000004200 */
[----:B-1----:R-:W-:Y:S01]  /*9e90*/  FFMA.FTZ R13, R133, UR26, -R10 ;  /* 0x0000001a850d7c23 */ /* 0x002fe2000801080a */
[----:B------:R-:W-:-:S03]  /*9ea0*/  MOV R133, R127 ;  /* 0x0000007f00857202 */ /* 0x000fc60000000f00 */
[C---:B------:R-:W-:Y:S01]  /*9eb0*/  HMMA.16816.F32.BF16 R52, R4.reuse, R176, R52 ;  /* 0x000000b00434723c */ /* 0x040fe20000041834 */
[----:B------:R-:W-:Y:S01]  /*9ec0*/  MOV R127, R193 ;  /* 0x000000c1007f7202 */ /* 0x000fe20000000f00 */
[----:B------:R1:W3:Y:S01]  /*9ed0*/  MUFU.EX2 R30, R13 ;  /* 0x0000000d001e7308 */ /* 0x0002e20000000800 */
[----:B------:R-:W-:Y:S02]  /*9ee0*/  MOV R22, R124 ;  /* 0x0000007c00167202 */ /* 0x000fe40000000f00 */
[----:B------:R-:W-:Y:S01]  /*9ef0*/  MOV R124, R187 ;  /* 0x000000bb007c7202 */ /* 0x000fe20000000f00 */
[----:B------:R-:W-:Y:S01]  /*9f00*/  HMMA.16816.F32.BF16 R36, R4, R140, R36 ;  /* 0x0000008c0424723c */ /* 0x000fe20000041824 */
[----:B------:R-:W-:-:S05]  /*9f10*/  MOV R23, R184 ;  /* 0x000000b800177202 */ /* 0x000fca0000000f00 */
[C---:B------:R-:W-:Y:S01]  /*9f20*/  HMMA.16816.F32.BF16 R200, R4.reuse, R142, R48 ;  /* 0x0000008e04c8723c */ /* 0x040fe20000041830 */
[----:B------:R-:W4:Y:S05]  /*9f30*/  LDSM.16.MT88.4 R48, [R222+0xa800] ;  /* 0x00a80000de30783b */ /* 0x000f2a0000004200 */
[C---:B------:R-:W-:Y:S01]  /*9f40*/  HMMA.16816.F32.BF16 R84, R4.reuse, R32, R84 ;  /* 0x000000200454723c */ /* 0x040fe20000041854 */
[--C-:B-1----:R-:W-:Y:S01]  /*9f50*/  FFMA.FTZ R13, R138, UR26, -R10.reuse ;  /* 0x0000001a8a0d7c23 */ /* 0x102fe2000801080a */
[----:B------:R-:W-:Y:S01]  /*9f60*/  FFMA.FTZ R10, R139, UR26, -R10 ;  /* 0x0000001a8b0a7c23 */ /* 0x000fe2000801080a */
[----:B------:R-:W-:Y:S02]  /*9f70*/  MOV R138, R18 ;  /* 0x00000012008a7202 */ /* 0x000fe40000000f00 */
[----:B------:R-:W-:Y:S01]  /*9f80*/  MOV R18, R194 ;  /* 0x000000c200127202 */ /* 0x000fe20000000f00 */
[----:B------:R1:W-:Y:S01]  /*9f90*/  MUFU.EX2 R29, R10 ;  /* 0x0000000a001d7308 */ /* 0x0003e20000000800 */
[----:B------:R-:W-:Y:S01]  /*9fa0*/  MOV R139, R195 ;  /* 0x000000c3008b7202 */ /* 0x000fe20000000f00 */
[C---:B------:R-:W-:Y:S06]  /*9fb0*/  HMMA.16816.F32.BF16 R100, R4.reuse, R40, R100 ;  /* 0x000000280464723c */ /* 0x040fec0000041864 */
[C---:B------:R-:W-:Y:S01]  /*9fc0*/  HMMA.16816.F32.BF16 R192, R4.reuse, R178, R64 ;  /* 0x000000b204c0723c */ /* 0x040fe20000041840 */
[----:B------:R-:W-:Y:S01]  /*9fd0*/  MUFU.EX2 R31, R13 ;  /* 0x0000000d001f7308 */ /* 0x000fe20000000800 */
[----:B------:R-:W5:Y:S04]  /*9fe0*/  LDSM.16.MT88.4 R64, [R221+0xa800] ;  /* 0x00a80000dd40783b */ /* 0x000f680000004200 */
[----:B------:R-:W-:Y:S01]  /*9ff0*/  HMMA.16816.F32.BF16 R176, R4, R34, R96 ;  /* 0x0000002204b0723c */ /* 0x000fe20000041860 */
[----:B------:R-:W-:Y:S01]  /*a000*/  LDSM.16.MT88.4 R96, [R219+0xb800] ;  /* 0x00b80000db60783b */ /* 0x000fe20000004200 */
[----:B-1----:R-:W-:Y:S01]  /*a010*/  FFMA.FTZ R10, R180, UR26, -R9 ;  /* 0x0000001ab40a7c23 */ /* 0x002fe20008010809 */
[----:B------:R-:W-:-:S02]  /*a020*/  MOV R180, R21 ;  /* 0x0000001500b47202 */ /* 0x000fc40000000f00 */
[----:B------:R-:W-:Y:S01]  /*a030*/  MOV R21, R186 ;  /* 0x000000ba00157202 */ /* 0x000fe20000000f00 */
[----:B------:R1:W-:Y:S01]  /*a040*/  MUFU.EX2 R24, R10 ;  /* 0x0000000a00187308 */ /* 0x0003e20000000800 */
[C---:B------:R-:W-:Y:S01]  /*a050*/  HMMA.16816.F32.BF16 R184, R4.reuse, R26, R80 ;  /* 0x0000001a04b8723c */ /* 0x040fe20000041850 */
[----:B------:R-:W5:Y:S05]  /*a060*/  LDSM.16.MT88.4 R80, [R217+0xb800] ;  /* 0x00b80000d950783b */ /* 0x000f6a0000004200 */
[C---:B------:R-:W-:Y:S01]  /*a070*/  HMMA.16816.F32.BF16 R140, R4.reuse, R42, R112 ;  /* 0x0000002a048c723c */ /* 0x040fe20000041870 */
[----:B------:R-:W5:Y:S05]  /*a080*/  LDSM.16.MT88.4 R112, [R222+0xb800] ;  /* 0x00b80000de70783b */ /* 0x000f6a0000004200 */
[----:B------:R-:W-:Y:S01]  /*a090*/  HMMA.16816.F32.BF16 R116, R4, R44, R116 ;  /* 0x0000002c0474723c */ /* 0x000fe20000041874 */
[----:B-1----:R-:W-:Y:S01]  /*a0a0*/  FFMA.FTZ R10, R181, UR26, -R9 ;  /* 0x0000001ab50a7c23 */ /* 0x002fe20008010809 */
[----:B------:R-:W-:-:S04]  /*a0b0*/  MOV R181, R126 ;  /* 0x0000007e00b57202 */ /* 0x000fc80000000f00 */
[----:B------:R-:W-:Y:S01]  /*a0c0*/  HMMA.16816.F32.BF16 R32, R4, R46, R128 ;  /* 0x0000002e0420723c */ /* 0x000fe20000041880 */
[----:B------:R-:W-:Y:S02]  /*a0d0*/  MOV R126, R18 ;  /* 0x00000012007e7202 */ /* 0x000fe40000000f00 */
[----:B------:R1:W2:Y:S04]  /*a0e0*/  MUFU.EX2 R18, R10 ;  /* 0x0000000a00127308 */ /* 0x0002a80000000800 */
[----:B------:R-:W-:Y:S01]  /*a0f0*/  FFMA.FTZ R4, R199, UR26, -R12 ;  /* 0x0000001ac7047c23 */ /* 0x000fe2000801080c */
[----:B------:R-:W-:Y:S01]  /*a100*/  FFMA.FTZ R5, R198, UR26, -R11 ;  /* 0x0000001ac6057c23 */ /* 0x000fe2000801080b */
[----:B------:R-:W-:Y:S02]  /*a110*/  MOV R198, R21 ;  /* 0x0000001500c67202 */ /* 0x000fe40000000f00 */
[----:B------:R3:W-:Y:S08]  /*a120*/  MUFU.EX2 R25, R4 ;  /* 0x0000000400197308 */ /* 0x0007f00000000800 */
[----:B------:R-:W-:Y:S01]  /*a130*/  MUFU.EX2 R7, R5 ;  /* 0x0000000500077308 */ /* 0x000fe20000000800 */
[--C-:B-1----:R-:W-:Y:S01]  /*a140*/  FFMA.FTZ R10, R182, UR26, -R9.reuse ;  /* 0x0000001ab60a7c23 */ /* 0x102fe20008010809 */
[----:B------:R-:W-:Y:S01]  /*a150*/  MOV R182, R19 ;  /* 0x0000001300b67202 */ /* 0x000fe20000000f00 */
[----:B------:R-:W-:Y:S01]  /*a160*/  FFMA.FTZ R9, R183, UR26, -R9 ;  /* 0x0000001ab7097c23 */ /* 0x000fe20008010809 */
[----:B------:R-:W-:-:S02]  /*a170*/  MOV R183, R22 ;  /* 0x0000001600b77202 */ /* 0x000fc40000000f00 */
[----:B------:R-:W-:Y:S02]  /*a180*/  MOV R22, R20 ;  /* 0x0000001400167202 */ /* 0x000fe40000000f00 */
[----:B------:R1:W-:Y:S01]  /*a190*/  MUFU.EX2 R19, R10 ;  /* 0x0000000a00137308 */ /* 0x0003e20000000800 */
[----:B---3--:R-:W-:Y:S01]  /*a1a0*/  FFMA.FTZ R4, R204, UR26, -R12 ;  /* 0x0000001acc047c23 */ /* 0x008fe2000801080c */
[----:B------:R-:W-:Y:S02]  /*a1b0*/  MOV R20, R124 ;  /* 0x0000007c00147202 */ /* 0x000fe40000000f00 */
[----:B------:R-:W-:Y:S02]  /*a1c0*/  MOV R199, R22 ;  /* 0x0000001600c77202 */ /* 0x000fe40000000f00 */
[----:B------:R-:W-:Y:S02]  /*a1d0*/  MOV R204, R20 ;  /* 0x0000001400cc7202 */ /* 0x000fe40000000f00 */
[----:B------:R3:W-:Y:S01]  /*a1e0*/  MUFU.EX2 R13, R9 ;  /* 0x00000009000d7308 */ /* 0x0007e20000000800 */
[----:B------:R-:W-:-:S02]  /*a1f0*/  F2FP.BF16.F32.PACK_AB R124, R30, R28 ;  /* 0x0000001c1e7c723e */ /* 0x000fc400000010ff */
[----:B------:R-:W-:Y:S01]  /*a200*/  FFMA.FTZ R8, R204, R8, R198 ;  /* 0x00000008cc087223 */ /* 0x000fe200000100c6 */
[----:B-1----:R-:W-:Y:S01]  /*a210*/  FFMA.FTZ R10, R196, UR26, -R12 ;  /* 0x0000001ac40a7c23 */ /* 0x002fe2000801080c */
[----:B------:R-:W-:Y:S02]  /*a220*/  MOV R196, R23 ;  /* 0x0000001700c47202 */ /* 0x000fe40000000f00 */
[----:B------:R-:W-:Y:S01]  /*a230*/  MOV R23, R125 ;  /* 0x0000007d00177202 */ /* 0x000fe20000000f00 */
[----:B------:R-:W-:Y:S01]  /*a240*/  MUFU.EX2 R27, R10 ;  /* 0x0000000a001b7308 */ /* 0x000fe20000000800 */
[----:B--2---:R-:W-:Y:S01]  /*a250*/  F2FP.BF16.F32.PACK_AB R125, R18, R24 ;  /* 0x00000018127d723e */ /* 0x004fe200000010ff */
[----:B------:R-:W-:Y:S01]  /*a260*/  FFMA.FTZ R0, R196, R0, R252 ;  /* 0x00000000c4007223 */ /* 0x000fe200000100fc */
[----:B---3--:R-:W-:Y:S01]  /*a270*/  FFMA.FTZ R9, R197, UR26, -R12 ;  /* 0x0000001ac5097c23 */ /* 0x008fe2000801080c */
[----:B------:R-:W-:Y:S02]  /*a280*/  MOV R12, R23 ;  /* 0x00000017000c7202 */ /* 0x000fe40000000f00 */
[----:B------:R-:W-:Y:S01]  /*a290*/  FADD.FTZ R0, R180, R0 ;  /* 0x00000000b4007221 */ /* 0x000fe20000010000 */
[----:B------:R-:W-:Y:S01]  /*a2a0*/  MOV R197, R126 ;  /* 0x0000007e00c57202 */ /* 0x000fe20000000f00 */
[----:B------:R1:W2:Y:S01]  /*a2b0*/  MUFU.EX2 R10, R4 ;  /* 0x00000004000a7308 */ /* 0x0002a20000000800 */
[----:B------:R-:W3:Y:S01]  /*a2c0*/  LDSM.16.MT88.4 R20, [R221+0xb800] ;  /* 0x00b80000dd14783b */ /* 0x000ee20000004200 */
[----:B------:R-:W-:Y:S01]  /*a2d0*/  FFMA.FTZ R3, R199, R3, R12 ;  /* 0x00000003c7037223 */ /* 0x000fe2000001000c */
[----:B------:R-:W-:Y:S01]  /*a2e0*/  FADD.FTZ R0, R189, R0 ;  /* 0x00000000bd007221 */ /* 0x000fe20000010000 */
[----:B------:R-:W-:-:S03]  /*a2f0*/  F2FP.BF16.F32.PACK_AB R126, R29, R31 ;  /* 0x0000001f1d7e723e */ /* 0x000fc600000010ff */
[----:B------:R-:W-:Y:S01]  /*a300*/  FADD.FTZ R0, R188, R0 ;  /* 0x00000000bc007221 */ /* 0x000fe20000010000 */
[----:B------:R4:W5:Y:S03]  /*a310*/  MUFU.EX2 R26, R9 ;  /* 0x00000009001a7308 */ /* 0x0009660000000800 */
[----:B------:R-:W-:-:S04]  /*a320*/  FADD.FTZ R0, R24, R0 ;  /* 0x0000000018007221 */ /* 0x000fc80000010000 */
[----:B------:R-:W-:Y:S01]  /*a330*/  FADD.FTZ R0, R18, R0 ;  /* 0x0000000012007221 */ /* 0x000fe20000010000 */
[----:B-1----:R-:W-:Y:S01]  /*a340*/  FFMA.FTZ R4, R207, UR26, -R11 ;  /* 0x0000001acf047c23 */ /* 0x002fe2000801080b */
[----:B--2---:R-:W-:Y:S02]  /*a350*/  F2FP.BF16.F32.PACK_AB R130, R10, R25 ;  /* 0x000000190a82723e */ /* 0x004fe400000010ff */
[----:B------:R-:W-:Y:S01]  /*a360*/  FADD.FTZ R0, R19, R0 ;  /* 0x0000000013007221 */ /* 0x000fe20000010000 */
[----:B------:R1:W2:Y:S01]  /*a370*/  MUFU.EX2 R6, R4 ;  /* 0x0000000400067308 */ /* 0x0002a20000000800 */
[----:B----4-:R-:W-:Y:S02]  /*a380*/  MOV R9, R127 ;  /* 0x0000007f00097202 */ /* 0x010fe40000000f00 */
[----:B------:R-:W-:Y:S02]  /*a390*/  F2FP.BF16.F32.PACK_AB R127, R13, R19 ;  /* 0x000000130d7f723e */ /* 0x000fe400000010ff */
[----:B-----5:R-:W-:Y:S01]  /*a3a0*/  F2FP.BF16.F32.PACK_AB R128, R26, R27 ;  /* 0x0000001b1a80723e */ /* 0x020fe200000010ff */
[----:B------:R-:W-:Y:S01]  /*a3b0*/  FFMA.FTZ R2, R197, R2, R9 ;  /* 0x00000002c5027223 */ /* 0x000fe20000010009 */
[----:B------:R-:W-:Y:S01]  /*a3c0*/  FADD.FTZ R9, R183, R8 ;  /* 0x00000008b7097221 */ /* 0x000fe20000010000 */
[----:B------:R-:W-:-:S02]  /*a3d0*/  FADD.FTZ R8, R182, R3 ;  /* 0x00000003b6087221 */ /* 0x000fc40000010000 */
[----:B------:R-:W-:Y:S01]  /*a3e0*/  FADD.FTZ R2, R181, R2 ;  /* 0x00000002b5027221 */ /* 0x000fe20000010000 */
[----:B------:R-:W-:Y:S01]  /*a3f0*/  FADD.FTZ R3, R139, R9 ;  /* 0x000000098b037221 */ /* 0x000fe20000010000 */
[----:B------:R-:W-:Y:S01]  /*a400*/  FADD.FTZ R8, R138, R8 ;  /* 0x000000088a087221 */ /* 0x000fe20000010000 */
[C---:B------:R-:W-:Y:S01]  /*a410*/  HMMA.16816.F32.BF16 R144, R124.reuse, R156, R144 ;  /* 0x0000009c7c90723c */ /* 0x040fe20000041890 */
[----:B-1----:R-:W-:Y:S01]  /*a420*/  FFMA.FTZ R4, R206, UR26, -R11 ;  /* 0x0000001ace047c23 */ /* 0x002fe2000801080b */
[----:B------:R-:W-:Y:S01]  /*a430*/  FADD.FTZ R2, R190, R2 ;  /* 0x00000002be027221 */ /* 0x000fe20000010000 */
[----:B------:R-:W-:Y:S01]  /*a440*/  FADD.FTZ R3, R133, R3 ;  /* 0x0000000385037221 */ /* 0x000fe20000010000 */
[----:B------:R-:W-:Y:S01]  /*a450*/  FADD.FTZ R8, R132, R8 ;  /* 0x0000000884087221 */ /* 0x000fe20000010000 */
[----:B------:R1:W-:Y:S01]  /*a460*/  MUFU.EX2 R5, R4 ;  /* 0x0000000400057308 */ /* 0x0003e20000000800 */
[----:B------:R-:W-:Y:S01]  /*a470*/  FADD.FTZ R2, R191, R2 ;  /* 0x00000002bf027221 */ /* 0x000fe20000010000 */
[----:B--2---:R-:W-:Y:S01]  /*a480*/  F2FP.BF16.F32.PACK_AB R129, R6, R7 ;  /* 0x000000070681723e */ /* 0x004fe200000010ff */
        /* <DEDUP_REMOVED lines=8> */
[----:B------:R-:W-:-:S02]  /*a510*/  FADD.FTZ R3, R25, R3 ;  /* 0x0000000319037221 */ /* 0x000fc40000010000 */
[----:B------:R-:W-:Y:S02]  /*a520*/  FADD.FTZ R2, R31, R2 ;  /* 0x000000021f027221 */ /* 0x000fe40000010000 */
[----:B------:R-:W-:Y:S01]  /*a530*/  FADD.FTZ R138, R10, R3 ;  /* 0x000000030a8a7221 */ /* 0x000fe20000010000 */
[C---:B------:R-:W-:Y:S01]  /*a540*/  HMMA.16816.F32.BF16 R160, R124.reuse, R172, R160 ;  /* 0x000000ac7ca0723c */ /* 0x040fe200000418a0 */
[----:B-1----:R-:W-:Y:S01]  /*a550*/  FFMA.FTZ R4, R205, UR26, -R11 ;  /* 0x0000001acd047c23 */ /* 0x002fe2000801080b */
[----:B------:R-:W-:Y:S02]  /*a560*/  FADD.FTZ R132, R29, R2 ;  /* 0x000000021d847221 */ /* 0x000fe40000010000 */
[----:B------:R1:W-:Y:S02]  /*a570*/  STL [R1+0xc], R138 ;  /* 0x00000c8a01007387 */ /* 0x0003e40000100800 */
[C---:B------:R-:W-:Y:S01]  /*a580*/  HMMA.16816.F32.BF16 R168, R124.reuse, R174, R168 ;  /* 0x000000ae7ca8723c */ /* 0x040fe200000418a8 */
[----:B------:R-:W2:Y:S05]  /*a590*/  MUFU.EX2 R4, R4 ;  /* 0x0000000400047308 */ /* 0x000eaa0000000800 */
[C---:B------:R-:W-:Y:S06]  /*a5a0*/  HMMA.16816.F32.BF16 R40, R124.reuse, R48, R244 ;  /* 0x000000307c28723c */ /* 0x040fec00000418f4 */
[----:B------:R-:W-:Y:S01]  /*a5b0*/  HMMA.16816.F32.BF16 R44, R124, R50, R248 ;  /* 0x000000327c2c723c */ /* 0x000fe200000418f8 */
[----:B--2---:R-:W-:Y:S01]  /*a5c0*/  F2FP.BF16.F32.PACK_AB R131, R4, R5 ;  /* 0x000000050483723e */ /* 0x004fe200000010ff */
[----:B------:R-:W-:-:S04]  /*a5d0*/  FADD.FTZ R5, R5, R6 ;  /* 0x0000000605057221 */ /* 0x000fc80000010000 */
[----:B------:R-:W-:Y:S01]  /*a5e0*/  HMMA.16816.F32.BF16 R56, R124, R64, R56 ;  /* 0x000000407c38723c */ /* 0x000fe20000041838 */
[----:B------:R-:W-:-:S05]  /*a5f0*/  FADD.FTZ R139, R4, R5 ;  /* 0x00000005048b7221 */ /* 0x000fca0000010000 */
[C---:B------:R-:W-:Y:S01]  /*a600*/  HMMA.16816.F32.BF16 R60, R124.reuse, R66, R60 ;  /* 0x000000427c3c723c */ /* 0x040fe2000004183c */
[----:B------:R1:W-:Y:S04]  /*a610*/  STL [R1+0x8], R139 ;  /* 0x0000088b01007387 */ /* 0x0003e80000100800 */
[----:B------:R1:W-:Y:S01]  /*a620*/  STL [R1+0x4], R132 ;  /* 0x0000048401007387 */ /* 0x0003e20000100800 */
[C---:B------:R-:W-:Y:S03]  /*a630*/  HMMA.16816.F32.BF16 R72, R124.reuse, R80, R72 ;  /* 0x000000507c48723c */ /* 0x040fe60000041848 */
[----:B------:R1:W-:Y:S03]  /*a640*/  STL [R1], R133 ;  /* 0x0000008501007387 */ /* 0x0003e60000100800 */
        /* <DEDUP_REMOVED lines=12> */
[----:B---3--:R-:W-:Y:S06]  /*a710*/  HMMA.16816.F32.BF16 R120, R124, R20, R120 ;  /* 0x000000147c78723c */ /* 0x008fec0000041878 */
        /* <DEDUP_REMOVED lines=12> */
[----:B------:R-:W-:-:S04]  /*a7e0*/  DEPBAR.LE SB0, 0x0 ;  /* 0x000080000000791a */ /* 0x000fc80000000000 */
[----:B------:R-:W-:Y:S01]  /*a7f0*/  IMAD.U32 R4, RZ, RZ, UR4 ;  /* 0x00000004ff047e24 */ /* 0x000fe2000f8e00ff */
[----:B------:R-:W-:Y:S01]  /*a800*/  BAR.SYNC.DEFER_BLOCKING 0x0 ;  /* 0x0000000000007b1d */ /* 0x000fe20000010000 */
[----:B------:R-:W-:Y:S01]  /*a810*/  IMAD.U32 R2, RZ, RZ, UR4 ;  /* 0x00000004ff027e24 */ /* 0x000fe2000f8e00ff */
[C---:B------:R-:W-:Y:S01]  /*a820*/  IADD3 R26, P5, R16.reuse, -UR4, RZ ;  /* 0x80000004101a7c10 */ /* 0x040fe2000ffbe0ff */
[----:B------:R-:W-:Y:S01]  /*a830*/  UIADD3 UR22, UR21, -0x4, URZ ;  /* 0xfffffffc15167890 */ /* 0x000fe2000fffe03f */
[----:B------:R-:W-:Y:S02]  /*a840*/  IADD3 R4, P4, P3, R16, 0x80, -R4 ;  /* 0x0000008010047810 */ /* 0x000fe40007b9e804 */
[C---:B------:R-:W-:Y:S01]  /*a850*/  IADD3 R24, P2, R14.reuse, -UR4, RZ ;  /* 0x800000040e187c10 */ /* 0x040fe2000ff5e0ff */
[----:B------:R-:W-:Y:S01]  /*a860*/  UISETP.GT.AND UP0, UPT, UR22, UR12, UPT ;  /* 0x0000000c1600728c */ /* 0x000fe2000bf04270 */
[----:B------:R-:W-:Y:S01]  /*a870*/  IADD3 R2, P1, P0, R14, 0x80, -R2 ;  /* 0x000000800e027810 */ /* 0x000fe2000783e802 */
[----:B------:R-:W1:Y:S01]  /*a880*/  S2R R247, SR_TID.X ;  /* 0x0000000000f77919 */ /* 0x000e620000002100 */
[C---:B------:R-:W-:Y:S01]  /*a890*/  IADD3.X R27, R17.reuse, ~UR8, RZ, P5, !PT ;  /* 0x80000008111b7c10 */ /* 0x040fe2000affe4ff */
[----:B------:R-:W-:Y:S01]  /*a8a0*/  IMAD.U32 R0, RZ, RZ, UR22 ;  /* 0x00000016ff007e24 */ /* 0x000fe2000f8e00ff */
[----:B------:R-:W-:-:S02]  /*a8b0*/  IADD3.X R5, R17, ~UR8, RZ, P4, P3 ;  /* 0x8000000811057c10 */ /* 0x000fc4000a7e64ff */
[C---:B------:R-:W-:Y:S02]  /*a8c0*/  IADD3.X R25, R15.reuse, ~UR8, RZ, P2, !PT ;  /* 0x800000080f197c10 */ /* 0x040fe400097fe4ff */
[----:B------:R-:W-:Y:S01]  /*a8d0*/  IADD3.X R3, R15, ~UR8, RZ, P1, P0 ;  /* 0x800000080f037c10 */ /* 0x000fe20008fe04ff */
[----:B------:R-:W-:Y:S01]  /*a8e0*/  @!PT LDS RZ, [RZ] ;  /* 0x00000000fffff984 */ /* 0x000fe20000000800 */
[----:B------:R-:W-:Y:S01]  /*a8f0*/  @!PT LDS RZ, [RZ] ;  /* 0x00000000fffff984 */ /* 0x000fe20000000800 */
[----:B------:R-:W-:Y:S01]  /*a900*/  @!PT LDS RZ, [RZ] ;  /* 0x00000000fffff984 */ /* 0x000fe20000000800 */
[----:B------:R-:W-:Y:S04]  /*a910*/  LDGSTS.E.BYPASS.LTC128B.128 [R239+0xa000], desc[UR18][R26.64] ;  /* 0x0a0000001aef7fae */ /* 0x000fe8000b901d52 */
[----:B------:R2:W-:Y:S04]  /*a920*/  LDGSTS.E.BYPASS.LTC128B.128 [R239+0xb000], desc[UR18][R4.64] ;  /* 0x0b00000004ef7fae */ /* 0x0005e8000b901d52 */
[----:B------:R-:W-:Y:S04]  /*a930*/  LDGSTS.E.BYPASS.LTC128B.128 [R239+0xa800], desc[UR18][R24.64] ;  /* 0x0a80000018ef7fae */ /* 0x000fe8000b901d52 */
[----:B------:R3:W-:Y:S04]  /*a940*/  LDGSTS.E.BYPASS.LTC128B.128 [R239+0xb800], desc[UR18][R2.64] ;  /* 0x0b80000002ef7fae */ /* 0x0007e8000b901d52 */
[----:B------:R-:W-:Y:S01]  /*a950*/  LDSM.16.M88.4 R16, [R216+0x8000] ;  /* 0x00800000d810783b */ /* 0x000fe20000000200 */
[----:B-1----:R-:W-:-:S03]  /*a960*/  IMAD.SHL.U32 R247, R247, 0x2, RZ ;  /* 0x00000002f7f77824 */ /* 0x002fc600078e00ff */
[----:B------:R-:W-:Y:S02]  /*a970*/  LDSM.16.M88.4 R28, [R216+0x8800] ;  /* 0x00880000d81c783b */ /* 0x000fe40000000200 */
[----:B------:R-:W-:Y:S02]  /*a980*/  LOP3.LUT R247, R247, 0x6, RZ, 0xc0, !PT ;  /* 0x00000006f7f77812 */ /* 0x000fe400078ec0ff */
[----:B------:R-:W1:Y:S03]  /*a990*/  LDSM.16.M88.4 R12, [R218] ;  /* 0x00000000da0c783b */ /* 0x000e660000000200 */
[----:B------:R-:W-:Y:S01]  /*a9a0*/  IMAD R0, R0, 0x20, R247 ;  /* 0x0000002000007824 */ /* 0x000fe200078e02f7 */
[----:B------:R-:W-:Y:S04]  /*a9b0*/  LDSM.16.M88.4 R32, [R227] ;  /* 0x00000000e320783b */ /* 0x000fe80000000200 */
[----:B--2---:R-:W2:Y:S01]  /*a9c0*/  LDSM.16.M88.4 R4, [R218+0x2000] ;  /* 0x00200000da04783b */ /* 0x004ea20000000200 */
[----:B------:R-:W-:-:S02]  /*a9d0*/  ISETP.GE.AND P4, PT, R0, R236, PT ;  /* 0x000000ec0000720c */ /* 0x000fc40003f86270 */
[C---:B------:R-:W-:Y:S01]  /*a9e0*/  ISETP.GE.AND P2, PT, R0.reuse, R235, PT ;  /* 0x000000eb0000720c */ /* 0x040fe20003f46270 */
[----:B------:R-:W4:Y:S01]  /*a9f0*/  LDSM.16.M88.4 R8, [R220+0x2000] ;  /* 0x00200000dc08783b */ /* 0x000f220000000200 */
[C---:B------:R-:W-:Y:S01]  /*aa00*/  ISETP.LT.OR P4, PT, R0.reuse, R232, P4 ;  /* 0x000000e80000720c */ /* 0x040fe20002781670 */
[C---:B---3--:R-:W-:Y:S02]  /*aa10*/  VIADD R2, R0.reuse, 0x1 ;  /* 0x0000000100027836 */ /* 0x048fe40000000000 */
[----:B------:R-:W3:Y:S01]  /*aa20*/  LDSM.16.M88.4 R140, [R230] ;  /* 0x00000000e68c783b */ /* 0x000ee20000000200 */
[C---:B------:R-:W-:Y:S01]  /*aa30*/  ISETP.GE.AND P5, PT, R0.reuse, R238, PT ;  /* 0x000000ee0000720c */ /* 0x040fe20003fa6270 */
[C---:B------:R-:W-:Y:S01]  /*aa40*/  VIADD R3, R0.reuse, 0x11 ;  /* 0x0000001100037836 */ /* 0x040fe20000000000 */
[----:B------:R-:W-:Y:S01]  /*aa50*/  ISETP.LT.OR P2, PT, R0, R231, P2 ;  /* 0x000000e70000720c */ /* 0x000fe20001741670 */
[----:B------:R-:W5:Y:S01]  /*aa60*/  LDSM.16.M88.4 R20, [R220] ;  /* 0x00000000dc14783b */ /* 0x000f620000000200 */
[----:B------:R-:W-:-:S02]  /*aa70*/  ISETP.GE.AND P6, PT, R2, R236, PT ;  /* 0x000000ec0200720c */ /* 0x000fc40003fc6270 */
[C---:B------:R-:W-:Y:S01]  /*aa80*/  ISETP.GE.AND P3, PT, R2.reuse, R235, PT ;  /* 0x000000eb0200720c */ /* 0x040fe20003f66270 */
[----:B------:R-:W-:Y:S01]  /*aa90*/  LDSM.16.M88.4 R180, [R224+0x8000] ;  /* 0x00800000e0b4783b */ /* 0x000fe20000000200 */
[C---:B------:R-:W-:Y:S02]  /*aaa0*/  ISETP.GE.AND P1, PT, R2.reuse, R238, PT ;  /* 0x000000ee0200720c */ /* 0x040fe40003f26270 */
[C---:B------:R-:W-:Y:S01]  /*aab0*/  ISETP.GE.AND P0, PT, R2.reuse, R237, PT ;  /* 0x000000ed0200720c */ /* 0x040fe20003f06270 */
[----:B------:R-:W0:Y:S01]  /*aac0*/  LDGDEPBAR ;  /* 0x00000000000079af */ /* 0x000e220000000000 */
[C---:B------:R-:W-:Y:S02]  /*aad0*/  ISETP.LT.OR P6, PT, R2.reuse, R232, P6 ;  /* 0x000000e80200720c */ /* 0x040fe400037c1670 */
[C---:B------:R-:W-:Y:S02]  /*aae0*/  ISETP.LT.OR P3, PT, R2.reuse, R231, P3 ;  /* 0x000000e70200720c */ /* 0x040fe40001f61670 */
[----:B------:R-:W-:-:S02]  /*aaf0*/  ISETP.LT.OR P1, PT, R2, R234, P1 ;  /* 0x000000ea0200720c */ /* 0x000fc40000f21670 */
[----:B------:R-:W-:Y:S01]  /*ab00*/  ISETP.LT.OR P0, PT, R2, R233, P0 ;  /* 0x000000e90200720c */ /* 0x000fe20000701670 */
[C---:B------:R-:W-:Y:S01]  /*ab10*/  VIADD R2, R0.reuse, 0x8 ;  /* 0x0000000800027836 */ /* 0x040fe20000000000 */
[----:B------:R-:W-:Y:S01]  /*ab20*/  ISETP.LT.OR P5, PT, R0, R234, P5 ;  /* 0x000000ea0000720c */ /* 0x000fe20002fa1670 */
[C---:B-1----:R-:W-:Y:S06]  /*ab30*/  HMMA.16816.F32.BF16 R176, R12.reuse, R28, RZ ;  /* 0x0000001c0cb0723c */ /* 0x042fec00000418ff */
[----:B------:R-:W-:Y:S06]  /*ab40*/  HMMA.16816.F32.BF16 R204, R12, R30, RZ ;  /* 0x0000001e0ccc723c */ /* 0x000fec00000418ff */
[C---:B--2---:R-:W-:Y:S06]  /*ab50*/  HMMA.16816.F32.BF16 R196, R4.reuse, R16, RZ ;  /* 0x0000001004c4723c */ /* 0x044fec00000418ff */
[C---:B------:R-:W-:Y:S06]  /*ab60*/  HMMA.16816.F32.BF16 R188, R4.reuse, R28, RZ ;  /* 0x0000001c04bc723c */ /* 0x040fec00000418ff */
[C---:B------:R-:W-:Y:S06]  /*ab70*/  HMMA.16816.F32.BF16 R192, R4.reuse, R18, RZ ;  /* 0x0000001204c0723c */ /* 0x040fec00000418ff */
[----:B------:R-:W-:Y:S01]  /*ab80*/  HMMA.16816.F32.BF16 R184, R4, R30, RZ ;  /* 0x0000001e04b8723c */ /* 0x000fe200000418ff */
[----:B------:R-:W1:Y:S04]  /*ab90*/  LDSM.16.M88.4 R4, [R226+0x2000] ;  /* 0x00200000e204783b */ /* 0x000e680000000200 */
[----:B------:R-:W2:Y:S01]  /*aba0*/  LDSM.16.M88.4 R28, [R224+0x8800] ;  /* 0x00880000e01c783b */ /* 0x000ea20000000200 */
[C---:B------:R-:W-:Y:S06]  /*abb0*/  HMMA.16816.F32.BF16 R200, R12.reuse, R16, RZ ;  /* 0x000000100cc8723c */ /* 0x040fec00000418ff */
[----:B------:R-:W-:Y:S06]  /*abc0*/  HMMA.16816.F32.BF16 R16, R12, R18, RZ ;  /* 0x000000120c10723c */ /* 0x000fec00000418ff */
[C---:B----4-:R-:W-:Y:S06]  /*abd0*/  HMMA.16816.F32.BF16 R212, R8.reuse, R32, R196 ;  /* 0x0000002008d4723c */ /* 0x050fec00000418c4 */
[C---:B---3--:R-:W-:Y:S06]  /*abe0*/  HMMA.16816.F32.BF16 R208, R8.reuse, R140, R188 ;  /* 0x0000008c08d0723c */ /* 0x048fec00000418bc */
[C---:B------:R-:W-:Y:S06]  /*abf0*/  HMMA.16816.F32.BF16 R196, R8.reuse, R34, R192 ;  /* 0x0000002208c4723c */ /* 0x040fec00000418c0 */
[----:B------:R-:W-:Y:S01]  /*ac00*/  HMMA.16816.F32.BF16 R12, R8, R142, R184 ;  /* 0x0000008e080c723c */ /* 0x000fe200000418b8 */
[----:B------:R-:W3:Y:S05]  /*ac10*/  LDSM.16.M88.4 R8, [R226] ;  /* 0x00000000e208783b */ /* 0x000eea0000000200 */
[C---:B-----5:R-:W-:Y:S06]  /*ac20*/  HMMA.16816.F32.BF16 R188, R20.reuse, R32, R200 ;  /* 0x0000002014bc723c */ /* 0x060fec00000418c8 */
[C---:B------:R-:W-:Y:S01]  /*ac30*/  HMMA.16816.F32.BF16 R184, R20.reuse, R140, R176 ;  /* 0x0000008c14b8723c */ /* 0x040fe200000418b0 */
[----:B------:R-:W-:Y:S05]  /*ac40*/  LDSM.16.M88.4 R176, [R223] ;  /* 0x00000000dfb0783b */ /* 0x000fea0000000200 */
[C---:B------:R-:W-:Y:S01]  /*ac50*/  HMMA.16816.F32.BF16 R32, R20.reuse, R34, R16 ;  /* 0x000000221420723c */ /* 0x040fe20000041810 */
[----:B------:R-:W-:Y:S05]  /*ac60*/  LDSM.16.M88.4 R16, [R225+0x2000] ;  /* 0x00200000e110783b */ /* 0x000fea0000000200 */
[----:B------:R-:W-:Y:S01]  /*ac70*/  HMMA.16816.F32.BF16 R140, R20, R142, R204 ;  /* 0x0000008e148c723c */ /* 0x000fe200000418cc */
[----:B------:R-:W4:Y:S05]  /*ac80*/  LDSM.16.M88.4 R20, [R223+0x800] ;  /* 0x00080000df14783b */ /* 0x000f2a0000000200 */
[C---:B-1----:R-:W-:Y:S06]  /*ac90*/  HMMA.16816.F32.BF16 R192, R4.reuse, R180, R212 ;  /* 0x000000b404c0723c */ /* 0x042fec00000418d4 */
[C---:B--2---:R-:W-:Y:S01]  /*aca0*/  HMMA.16816.F32.BF16 R212, R4.reuse, R30, R12 ;  /* 0x0000001e04d4723c */ /* 0x044fe2000004180c */
[----:B------:R-:W1:Y:S05]  /*acb0*/  LDSM.16.M88.4 R12, [R225] ;  /* 0x00000000e10c783b */ /* 0x000e6a0000000200 */
[C---:B------:R-:W-:Y:S06]  /*acc0*/  HMMA.16816.F32.BF16 R240, R4.reuse, R28, R208 ;  /* 0x0000001c04f0723c */ /* 0x040fec00000418d0 */
[----:B------:R-:W-:Y:S01]  /*acd0*/  HMMA.16816.F32.BF16 R200, R4, R182, R196 ;  /* 0x000000b604c8723c */ /* 0x000fe200000418c4 */
[----:B------:R-:W-:Y:S05]  /*ace0*/  LDSM.16.M88.4 R4, [R218+0x6000] ;  /* 0x00600000da04783b */ /* 0x000fea0000000200 */
[C---:B---3--:R-:W-:Y:S06]  /*acf0*/  HMMA.16816.F32.BF16 R204, R8.reuse, R180, R188 ;  /* 0x000000b408cc723c */ /* 0x048fec00000418bc */
        /* <DEDUP_REMOVED lines=58> */
[----:B------:R-:W-:-:S03]  /*b0a0*/  ISETP.GE.AND P2, PT, R2, R235, PT ;  /* 0x000000eb0200720c */ /* 0x000fc60003f46270 */
[C---:B------:R-:W-:Y:S01]  /*b0b0*/  HMMA.16816.F32.BF16 R192, R4.reuse, R28, R192 ;  /* 0x0000001c04c0723c */ /* 0x040fe200000418c0 */
[----:B------:R-:W-:Y:S02]  /*b0c0*/  FSEL R23, R13, -INF , !P6 ;  /* 0xff8000000d177808 */ /* 0x000fe40007000000 */
[----:B------:R-:W-:Y:S02]  /*b0d0*/  ISETP.GE.AND P6, PT, R2, R236, PT ;  /* 0x000000ec0200720c */ /* 0x000fe40003fc6270 */
[----:B------:R-:W-:Y:S01]  /*b0e0*/  FSEL R21, R180, -INF , !P5 ;  /* 0xff800000b4157808 */ /* 0x000fe20006800000 */
[-C--:B------:R-:W-:Y:S01]  /*b0f0*/  HMMA.16816.F32.BF16 R176, R4, R30.reuse, R8 ;  /* 0x0000001e04b0723c */ /* 0x080fe20000041808 */
[C---:B------:R-:W-:Y:S02]  /*b100*/  ISETP.LT.OR P6, PT, R2.reuse, R232, P6 ;  /* 0x000000e80200720c */ /* 0x040fe400037c1670 */
[C---:B------:R-:W-:Y:S02]  /*b110*/  ISETP.GE.AND P5, PT, R2.reuse, R238, PT ;  /* 0x000000ee0200720c */ /* 0x040fe40003fa6270 */
[----:B------:R-:W-:Y:S01]  /*b120*/  ISETP.LT.OR P2, PT, R2, R231, P2 ;  /* 0x000000e70200720c */ /* 0x000fe20001741670 */
[----:B------:R-:W-:Y:S01]  /*b130*/  HMMA.16816.F32.BF16 R28, R16, R30, R184 ;  /* 0x0000001e101c723c */ /* 0x000fe200000418b8 */
[----:B------:R-:W-:Y:S01]  /*b140*/  VIADD R5, R0, 0x9 ;  /* 0x0000000900057836 */ /* 0x000fe20000000000 */
[----:B------:R-:W-:Y:S01]  /*b150*/  FSEL R11, R12, -INF , !P4 ;  /* 0xff8000000c0b7808 */ /* 0x000fe20006000000 */
[C---:B------:R-:W-:Y:S01]  /*b160*/  VIADD R4, R0.reuse, 0x10 ;  /* 0x0000001000047836 */ /* 0x040fe20000000000 */
[----:B------:R-:W-:-:S02]  /*b170*/  ISETP.GE.AND P4, PT, R0, R237, PT ;  /* 0x000000ed0000720c */ /* 0x000fc40003f86270 */
[----:B------:R-:W-:Y:S02]  /*b180*/  FMNMX.FTZ R6, R136, R11, !PT ;  /* 0x0000000b88067209 */ /* 0x000fe40007810000 */
[----:B------:R-:W-:Y:S02]  /*b190*/  FSEL R16, R15, -INF , !P3 ;  /* 0xff8000000f107808 */ /* 0x000fe40005800000 */
[C---:B------:R-:W-:Y:S02]  /*b1a0*/  ISETP.GE.AND P3, PT, R5.reuse, R236, PT ;  /* 0x000000ec0500720c */ /* 0x040fe40003f66270 */
[----:B------:R-:W-:Y:S02]  /*b1b0*/  ISETP.LT.OR P4, PT, R0, R233, P4 ;  /* 0x000000e90000720c */ /* 0x000fe40002781670 */
[----:B------:R-:W-:Y:S02]  /*b1c0*/  ISETP.LT.OR P3, PT, R5, R232, P3 ;  /* 0x000000e80500720c */ /* 0x000fe40001f61670 */
[----:B------:R-:W-:-:S02]  /*b1d0*/  FSEL R22, R182, -INF , !P4 ;  /* 0xff800000b6167808 */ /* 0x000fc40006000000 */
[----:B------:R-:W-:Y:S02]  /*b1e0*/  ISETP.GE.AND P4, PT, R2, R237, PT ;  /* 0x000000ed0200720c */ /* 0x000fe40003f86270 */
[----:B------:R-:W-:Y:S02]  /*b1f0*/  FSEL R17, R181, -INF , !P1 ;  /* 0xff800000b5117808 */ /* 0x000fe40004800000 */
[----:B------:R-:W-:Y:S02]  /*b200*/  ISETP.GE.AND P1, PT, R5, R235, PT ;  /* 0x000000eb0500720c */ /* 0x000fe40003f26270 */
[----:B------:R-:W-:Y:S02]  /*b210*/  FSEL R13, R33, -INF , !P3 ;  /* 0xff800000210d7808 */ /* 0x000fe40005800000 */
[----:B------:R-:W-:Y:S02]  /*b220*/  FSEL R14, R32, -INF , !P6 ;  /* 0xff800000200e7808 */ /* 0x000fe40007000000 */
[----:B------:R-:W-:-:S02]  /*b230*/  ISETP.GE.AND P3, PT, R4, R236, PT ;  /* 0x000000ec0400720c */ /* 0x000fc40003f66270 */
[----:B------:R-:W-:Y:S02]  /*b240*/  FMNMX.FTZ R6, R23, R6, !PT ;  /* 0x0000000617067209 */ /* 0x000fe40007810000 */
[C---:B------:R-:W-:Y:S02]  /*b250*/  ISETP.LT.OR P5, PT, R2.reuse, R234, P5 ;  /* 0x000000ea0200720c */ /* 0x040fe40002fa1670 */
[----:B------:R-:W-:Y:S01]  /*b260*/  ISETP.LT.OR P4, PT, R2, R233, P4 ;  /* 0x000000e90200720c */ /* 0x000fe20002781670 */
[C---:B------:R-:W-:Y:S01]  /*b270*/  VIADD R2, R0.reuse, 0x18 ;  /* 0x0000001800027836 */ /* 0x040fe20000000000 */
[----:B------:R-:W-:Y:S01]  /*b280*/  ISETP.LT.OR P1, PT, R5, R231, P1 ;  /* 0x000000e70500720c */ /* 0x000fe20000f21670 */
[----:B------:R-:W-:Y:S01]  /*b290*/  VIADD R0, R0, 0x19 ;  /* 0x0000001900007836 */ /* 0x000fe20000000000 */
[----:B------:R-:W-:Y:S02]  /*b2a0*/  FSEL R15, R34, -INF , !P2 ;  /* 0xff800000220f7808 */ /* 0x000fe40005000000 */
        /* <DEDUP_REMOVED lines=50> */
.L_x_1306:
[----:B------:R-:W-:Y:S01]  /*b5d0*/  ISETP.GE.AND P3, PT, R5, R237, PT ;  /* 0x000000ed0500720c */ /* 0x000fe20003f66270 */
[----:B-1----:R-:W1:Y:S01]  /*b5e0*/  SHFL.BFLY PT, R7, R10, 0x2, 0x1f ;  /* 0x0c401f000a077f89 */ /* 0x002e6200000e0000 */
[----:B------:R-:W-:Y:S02]  /*b5f0*/  FMNMX.FTZ R6, R135, R20, !PT ;  /* 0x0000001487067209 */ /* 0x000fe40007810000 */
[C---:B------:R-:W-:Y:S02]  /*b600*/  ISETP.LT.OR P1, PT, R5.reuse, R234, P1 ;  /* 0x000000ea0500720c */ /* 0x040fe40000f21670 */
        /* <DEDUP_REMOVED lines=14> */
[----:B------:R-:W-:-:S02]  /*b6f0*/  FSEL R201, R30, -INF , !P2 ;  /* 0xff8000001ec97808 */ /* 0x000fc40005000000 */
[C---:B------:R-:W-:Y:S02]  /*b700*/  ISETP.GE.AND P6, PT, R4.reuse, R238, PT ;  /* 0x000000ee0400720c */ /* 0x040fe40003fc6270 */
[----:B------:R-:W-:Y:S02]  /*b710*/  ISETP.GE.AND P2, PT, R4, R237, PT ;  /* 0x000000ed0400720c */ /* 0x000fe40003f46270 */
[----:B------:R-:W-:Y:S02]  /*b720*/  ISETP.LT.OR P5, PT, R0, R231, P5 ;  /* 0x000000e70000720c */ /* 0x000fe40002fa1670 */
[----:B------:R-:W-:Y:S02]  /*b730*/  FMNMX.FTZ R5, R17, R5, !PT ;  /* 0x0000000511057209 */ /* 0x000fe40007810000 */
[C---:B------:R-:W-:Y:S02]  /*b740*/  ISETP.LT.OR P6, PT, R4.reuse, R234, P6 ;  /* 0x000000ea0400720c */ /* 0x040fe400037c1670 */
[----:B------:R-:W-:-:S02]  /*b750*/  ISETP.LT.OR P2, PT, R4, R233, P2 ;  /* 0x000000e90400720c */ /* 0x000fc40001741670 */
[----:B------:R-:W-:Y:S02]  /*b760*/  FSEL R196, R31, -INF , !P5 ;  /* 0xff8000001fc47808 */ /* 0x000fe40006800000 */
[----:B-1----:R-:W-:Y:S02]  /*b770*/  FMNMX.FTZ R4, R10, R7, !PT ;  /* 0x000000070a047209 */ /* 0x002fe40007810000 */
[----:B------:R-:W-:Y:S02]  /*b780*/  ISETP.GE.AND P5, PT, R3, R238, PT ;  /* 0x000000ee0300720c */ /* 0x000fe40003fa6270 */
[----:B------:R-:W-:Y:S01]  /*b790*/  FSEL R7, R197, -INF , !P1 ;  /* 0xff800000c5077808 */ /* 0x000fe20004800000 */
[----:B------:R-:W1:Y:S01]  /*b7a0*/  SHFL.BFLY PT, R28, R4, 0x1, 0x1f ;  /* 0x0c201f00041c7f89 */ /* 0x000e6200000e0000 */
[----:B------:R-:W-:Y:S02]  /*b7b0*/  FMNMX.FTZ R5, R8, R5, !PT ;  /* 0x0000000508057209 */ /* 0x000fe40007810000 */
[----:B------:R-:W-:-:S02]  /*b7c0*/  ISETP.LT.OR P5, PT, R3, R234, P5 ;  /* 0x000000ea0300720c */ /* 0x000fc40002fa1670 */
[----:B------:R-:W-:Y:S02]  /*b7d0*/  FSEL R140, R192, -INF , !P6 ;  /* 0xff800000c08c7808 */ /* 0x000fe40007000000 */
[----:B------:R-:W-:Y:S02]  /*b7e0*/  FMNMX.FTZ R6, R202, R6, !PT ;  /* 0x00000006ca067209 */ /* 0x000fe40007810000 */
[----:B------:R-:W-:Y:S02]  /*b7f0*/  ISETP.GE.AND P1, PT, R3, R237, PT ;  /* 0x000000ed0300720c */ /* 0x000fe40003f26270 */
[----:B------:R-:W-:Y:S02]  /*b800*/  ISETP.GE.AND P6, PT, R2, R238, PT ;  /* 0x000000ee0200720c */ /* 0x000fe40003fc6270 */
[----:B------:R-:W-:Y:S02]  /*b810*/  FMNMX.FTZ R5, R7, R5, !PT ;  /* 0x0000000507057209 */ /* 0x000fe40007810000 */
[----:B------:R-:W-:-:S02]  /*b820*/  FSEL R141, R193, -INF , !P5 ;  /* 0xff800000c18d7808 */ /* 0x000fc40006800000 */
[----:B------:R-:W-:Y:S02]  /*b830*/  FMNMX.FTZ R6, R201, R6, !PT ;  /* 0x00000006c9067209 */ /* 0x000fe40007810000 */
[----:B------:R-:W-:Y:S02]  /*b840*/  ISETP.GE.AND P5, PT, R0, R238, PT ;  /* 0x000000ee0000720c */ /* 0x000fe40003fa6270 */
[----:B------:R-:W-:Y:S02]  /*b850*/  ISETP.LT.OR P6, PT, R2, R234, P6 ;  /* 0x000000ea0200720c */ /* 0x000fe400037c1670 */
[----:B------:R-:W-:Y:S02]  /*b860*/  ISETP.LT.OR P1, PT, R3, R233, P1 ;  /* 0x000000e90300720c */ /* 0x000fe40000f21670 */
[----:B------:R-:W-:Y:S02]  /*b870*/  FMNMX.FTZ R5, R140, R5, !PT ;  /* 0x000000058c057209 */ /* 0x000fe40007810000 */
[----:B------:R-:W-:-:S02]  /*b880*/  FMNMX.FTZ R3, R137, R22, !PT ;  /* 0x0000001689037209 */ /* 0x000fc40007810000 */
[----:B------:R-:W-:Y:S02]  /*b890*/  FMNMX.FTZ R9, R196, R6, !PT ;  /* 0x00000006c4097209 */ /* 0x000fe40007810000 */
[----:B------:R-:W-:Y:S02]  /*b8a0*/  ISETP.LT.OR P5, PT, R0, R234, P5 ;  /* 0x000000ea0000720c */ /* 0x000fe40002fa1670 */
[----:B------:R-:W-:Y:S01]  /*b8b0*/  FSEL R142, R176, -INF , !P6 ;  /* 0xff800000b08e7808 */ /* 0x000fe20007000000 */
[----:B------:R-:W2:Y:S01]  /*b8c0*/  SHFL.BFLY PT, R12, R9, 0x2, 0x1f ;  /* 0x0c401f00090c7f89 */ /* 0x000ea200000e0000 */
[----:B------:R-:W-:Y:S02]  /*b8d0*/  FMNMX.FTZ R10, R141, R5, !PT ;  /* 0x000000058d0a7209 */ /* 0x000fe40007810000 */
[----:B------:R-:W-:Y:S02]  /*b8e0*/  FSEL R6, R198, -INF , !P4 ;  /* 0xff800000c6067808 */ /* 0x000fe40006000000 */
[----:B------:R-:W-:-:S02]  /*b8f0*/  FMNMX.FTZ R3, R19, R3, !PT ;  /* 0x0000000313037209 */ /* 0x000fc40007810000 */
[----:B------:R-:W-:Y:S02]  /*b900*/  FSEL R143, R177, -INF , !P5 ;  /* 0xff800000b18f7808 */ /* 0x000fe40006800000 */
[----:B------:R-:W-:Y:S02]  /*b910*/  FMNMX.FTZ R10, R142, R10, !PT ;  /* 0x0000000a8e0a7209 */ /* 0x000fe40007810000 */
[----:B------:R-:W-:Y:S02]  /*b920*/  FSEL R5, R199, -INF , !P3 ;  /* 0xff800000c7057808 */ /* 0x000fe40005800000 */
[----:B------:R-:W-:Y:S02]  /*b930*/  FMNMX.FTZ R29, R6, R3, !PT ;  /* 0x00000003061d7209 */ /* 0x000fe40007810000 */
[----:B------:R-:W-:Y:S02]  /*b940*/  FMNMX.FTZ R3, R143, R10, !PT ;  /* 0x0000000a8f037209 */ /* 0x000fe40007810000 */
[----:B------:R-:W-:-:S02]  /*b950*/  ISETP.GE.AND P4, PT, R2, R237, PT ;  /* 0x000000ed0200720c */ /* 0x000fc40003f86270 */
[----:B------:R-:W-:Y:S02]  /*b960*/  FSEL R176, R194, -INF , !P2 ;  /* 0xff800000c2b07808 */ /* 0x000fe40005000000 */
[----:B------:R-:W-:Y:S02]  /*b970*/  FMNMX.FTZ R10, R5, R29, !PT ;  /* 0x0000001d050a7209 */ /* 0x000fe40007810000 */
[----:B------:R-:W-:Y:S02]  /*b980*/  FSEL R177, R195, -INF , !P1 ;  /* 0xff800000c3b17808 */ /* 0x000fe40004800000 */
[----:B------:R-:W-:Y:S02]  /*b990*/  ISETP.GE.AND P1, PT, R0, R237, PT ;  /* 0x000000ed0000720c */ /* 0x000fe40003f26270 */
[-C--:B------:R-:W-:Y:S02]  /*b9a0*/  ISETP.LT.OR P4, PT, R2, R233.reuse, P4 ;  /* 0x000000e90200720c */ /* 0x080fe40002781670 */
[----:B------:R-:W-:Y:S01]  /*b9b0*/  FMNMX.FTZ R10, R176, R10, !PT ;  /* 0x0000000ab00a7209 */ /* 0x000fe20007810000 */
[----:B------:R-:W3:Y:S01]  /*b9c0*/  SHFL.BFLY PT, R2, R3, 0x2, 0x1f ;  /* 0x0c401f0003027f89 */ /* 0x000ee200000e0000 */
        /* <DEDUP_REMOVED lines=12> */
[----:B------:R-:W-:Y:S01]  /*ba90*/  MOV R204, R132 ;  /* 0x0000008400cc7202 */ /* 0x000fe20000000f00 */
[----:B------:R-:W2:Y:S01]  /*baa0*/  SHFL.BFLY PT, R4, R9, 0x1, 0x1f ;  /* 0x0c201f0009047f89 */ /* 0x000ea200000e0000 */
[----:B------:R-:W-:Y:S02]  /*bab0*/  FSEL R12, R12, RZ, P4 ;  /* 0x000000ff0c0c7208 */ /* 0x000fe40002000000 */
[----:B---3--:R-:W-:-:S02]  /*bac0*/  FMNMX.FTZ R2, R3, R2, !PT ;  /* 0x0000000203027209 */ /* 0x008fc40007810000 */
[----:B------:R-:W-:Y:S01]  /*bad0*/  MOV R189, R139 ;  /* 0x0000008b00bd7202 */ /* 0x000fe20000000f00 */
[--C-:B------:R-:W-:Y:S01]  /*bae0*/  FFMA.FTZ R11, R11, UR26, -R12.reuse ;  /* 0x0000001a0b0b7c23 */ /* 0x100fe2000801080c */
[--C-:B------:R-:W-:Y:S01]  /*baf0*/  FFMA.FTZ R23, R23, UR26, -R12.reuse ;  /* 0x0000001a17177c23 */ /* 0x100fe2000801080c */
[----:B------:R-:W3:Y:S01]  /*bb00*/  SHFL.BFLY PT, R28, R2, 0x1, 0x1f ;  /* 0x0c201f00021c7f89 */ /* 0x000ee200000e0000 */
[--C-:B------:R-:W-:Y:S01]  /*bb10*/  FFMA.FTZ R14, R14, UR26, -R12.reuse ;  /* 0x0000001a0e0e7c23 */ /* 0x100fe2000801080c */
[----:B------:R4:W5:Y:S01]  /*bb20*/  MUFU.EX2 R32, R11 ;  /* 0x0000000b00207308 */ /* 0x0009620000000800 */
[----:B------:R-:W-:Y:S01]  /*bb30*/  MOV R190, R138 ;  /* 0x0000008a00be7202 */ /* 0x000fe20000000f00 */
[----:B------:R-:W-:-:S06]  /*bb40*/  FFMA.FTZ R13, R13, UR26, -R12 ;  /* 0x0000001a0d0d7c23 */ /* 0x000fcc000801080c */
[----:B------:R5:W-:Y:S01]  /*bb50*/  MUFU.EX2 R252, R14 ;  /* 0x0000000e00fc7308 */ /* 0x000be20000000800 */
[----:B-1----:R-:W-:Y:S02]  /*bb60*/  FMNMX.FTZ R0, R0, R10, !PT ;  /* 0x0000000a00007209 */ /* 0x002fe40007810000 */
[----:B--2---:R-:W-:-:S03]  /*bb70*/  FMNMX.FTZ R215, R9, R4, !PT ;  /* 0x0000000409d77209 */ /* 0x004fc60007810000 */
[----:B------:R-:W1:Y:S02]  /*bb80*/  SHFL.BFLY PT, R3, R0, 0x1, 0x1f ;  /* 0x0c201f0000037f89 */ /* 0x000e6400000e0000 */
[----:B------:R-:W-:Y:S01]  /*bb90*/  MUFU.EX2 R205, R23 ;  /* 0x0000001700cd7308 */ /* 0x000fe20000000800 */
[C---:B------:R-:W-:Y:S01]  /*bba0*/  FSETP.NEU.FTZ.AND P3, PT, R215.reuse, -INF , PT ;  /* 0xff800000d700780b */ /* 0x040fe20003f7d000 */
[----:B----4-:R-:W-:Y:S01]  /*bbb0*/  FMUL.FTZ R11, R215, UR26 ;  /* 0x0000001ad70b7c20 */ /* 0x010fe20008410000 */
[----:B---3--:R-:W-:Y:S02]  /*bbc0*/  FMNMX.FTZ R213, R2, R28, !PT ;  /* 0x0000001c02d57209 */ /* 0x008fe40007810000 */
[----:B------:R-:W-:Y:S01]  /*bbd0*/  FSEL R2, R214, RZ, P4 ;  /* 0x000000ffd6027208 */ /* 0x000fe20002000000 */
[----:B------:R-:W-:Y:S01]  /*bbe0*/  LDSM.16.MT88.4 R28, [R219+0xb000] ;  /* 0x00b00000db1c783b */ /* 0x000fe20000004200 */
[C---:B------:R-:W-:Y:S01]  /*bbf0*/  FSETP.NEU.FTZ.AND P2, PT, R213.reuse, -INF , PT ;  /* 0xff800000d500780b */ /* 0x040fe20003f5d000 */
[----:B------:R-:W-:Y:S01]  /*bc00*/  FMUL.FTZ R10, R213, UR26 ;  /* 0x0000001ad50a7c20 */ /* 0x000fe20008410000 */
[----:B------:R-:W-:Y:S01]  /*bc10*/  FSEL R11, R11, RZ, P3 ;  /* 0x000000ff0b0b7208 */ /* 0x000fe20001800000 */
[----:B------:R-:W-:Y:S01]  /*bc20*/  FADD.FTZ R2, R136, -R2 ;  /* 0x8000000288027221 */ /* 0x000fe20000010000 */
[----:B-----5:R-:W-:Y:S01]  /*bc30*/  MOV R14, R32 ;  /* 0x00000020000e7202 */ /* 0x020fe20000000f00 */
[----:B------:R2:W-:Y:S01]  /*bc40*/  MUFU.EX2 R188, R13 ;  /* 0x0000000d00bc7308 */ /* 0x0005e20000000800 */
[----:B------:R-:W-:Y:S01]  /*bc50*/  FSEL R10, R10, RZ, P2 ;  /* 0x000000ff0a0a7208 */ /* 0x000fe20001000000 */
[--C-:B------:R-:W-:Y:S01]  /*bc60*/  FFMA.FTZ R20, R20, UR26, -R11.reuse ;  /* 0x0000001a14147c23 */ /* 0x100fe2000801080b */
[--C-:B------:R-:W-:Y:S01]  /*bc70*/  FFMA.FTZ R16, R16, UR26, -R11.reuse ;  /* 0x0000001a10107c23 */ /* 0x100fe2000801080b */
[--C-:B------:R-:W-:Y:S01]  /*bc80*/  FFMA.FTZ R18, R18, UR26, -R11.reuse ;  /* 0x0000001a12127c23 */ /* 0x100fe2000801080b */
[----:B------:R-:W-:Y:S01]  /*bc90*/  LDSM.16.MT88.4 R32, [R219+0xa000] ;  /* 0x00a00000db20783b */ /* 0x000fe20000004200 */
[--C-:B------:R-:W-:Y:S01]  /*bca0*/  FFMA.FTZ R8, R8, UR26, -R10.reuse ;  /* 0x0000001a08087c23 */ /* 0x100fe2000801080a */
[--C-:B------:R-:W-:Y:S01]  /*bcb0*/  FFMA.FTZ R21, R21, UR26, -R10.reuse ;  /* 0x0000001a15157c23 */ /* 0x100fe2000801080a */
[----:B-1----:R-:W-:Y:S01]  /*bcc0*/  FMNMX.FTZ R212, R0, R3, !PT ;  /* 0x0000000300d47209 */ /* 0x002fe20007810000 */
[--C-:B------:R-:W-:Y:S01]  /*bcd0*/  FFMA.FTZ R17, R17, UR26, -R10.reuse ;  /* 0x0000001a11117c23 */ /* 0x100fe2000801080a */
[----:B------:R-:W-:Y:S01]  /*bce0*/  FSEL R0, R213, RZ, P2 ;  /* 0x000000ffd5007208 */ /* 0x000fe20001000000 */
[----:B------:R1:W-:Y:S01]  /*bcf0*/  MUFU.EX2 R182, R8 ;  /* 0x0000000800b67308 */ /* 0x0003e20000000800 */
[C---:B------:R-:W-:Y:S01]  /*bd00*/  FSETP.NEU.FTZ.AND P1, PT, R212.reuse, -INF , PT ;  /* 0xff800000d400780b */ /* 0x040fe20003f3d000 */
[----:B------:R-:W-:Y:S01]  /*bd10*/  FMUL.FTZ R9, R212, UR26 ;  /* 0x0000001ad4097c20 */ /* 0x000fe20008410000 */
[--C-:B------:R-:W-:Y:S01]  /*bd20*/  FFMA.FTZ R7, R7, UR26, -R10.reuse ;  /* 0x0000001a07077c23 */ /* 0x100fe2000801080a */
[----:B------:R-:W-:Y:S01]  /*bd30*/  FFMA.FTZ R15, R15, UR26, -R11 ;  /* 0x0000001a0f0f7c23 */ /* 0x000fe2000801080b */
[----:B--2---:R-:W-:-:S02]  /*bd40*/  FFMA.FTZ R13, R140, UR26, -R10 ;  /* 0x0000001a8c0d7c23 */ /* 0x004fc4000801080a */
[----:B------:R-:W-:Y:S01]  /*bd50*/  FSEL R9, R9, RZ, P1 ;  /* 0x000000ff09097208 */ /* 0x000fe20000800000 */
[----:B------:R-:W-:Y:S04]  /*bd60*/  MUFU.EX2 R203, R21 ;  /* 0x0000001500cb7308 */ /* 0x000fe80000000800 */
[--C-:B------:R-:W-:Y:S01]  /*bd70*/  FFMA.FTZ R22, R22, UR26, -R9.reuse ;  /* 0x0000001a16167c23 */ /* 0x100fe20008010809 */
[--C-:B------:R-:W-:Y:S01]  /*bd80*/  FFMA.FTZ R19, R19, UR26, -R9.reuse ;  /* 0x0000001a13137c23 */ /* 0x100fe20008010809 */
[--C-:B------:R-:W-:Y:S01]  /*bd90*/  FFMA.FTZ R6, R6, UR26, -R9.reuse ;  /* 0x0000001a06067c23 */ /* 0x100fe20008010809 */
[----:B------:R-:W-:Y:S01]  /*bda0*/  FFMA.FTZ R5, R5, UR26, -R9 ;  /* 0x0000001a05057c23 */ /* 0x000fe20008010809 */
[----:B------:R-:W2:Y:S01]  /*bdb0*/  MUFU.EX2 R199, R17 ;  /* 0x0000001100c77308 */ /* 0x000ea20000000800 */
[----:B-1----:R-:W-:Y:S01]  /*bdc0*/  FMUL.FTZ R8, R2, UR26 ;  /* 0x0000001a02087c20 */ /* 0x002fe20008410000 */
[----:B------:R-:W-:Y:S01]  /*bdd0*/  FADD.FTZ R2, R134, -R0 ;  /* 0x8000000086027221 */ /* 0x000fe20000010000 */
[----:B------:R-:W-:-:S03]  /*bde0*/  FSEL R0, R212, RZ, P1 ;  /* 0x000000ffd4007208 */ /* 0x000fc60000800000 */
[----:B------:R-:W-:Y:S02]  /*bdf0*/  FMUL.FTZ R2, R2, UR26 ;  /* 0x0000001a02027c20 */ /* 0x000fe40008410000 */
[----:B------:R-:W-:Y:S01]  /*be00*/  FADD.FTZ R0, R137, -R0 ;  /* 0x8000000089007221 */ /* 0x000fe20000010000 */
[----:B------:R-:W-:Y:S01]  /*be10*/  MUFU.EX2 R183, R7 ;  /* 0x0000000700b77308 */ /* 0x000fe20000000800 */
[----:B------:R-:W-:Y:S02]  /*be20*/  LDSM.16.MT88.4 R136, [R221+0xa000] ;  /* 0x00a00000dd88783b */ /* 0x000fe40000004200 */
[----:B------:R-:W-:-:S05]  /*be30*/  FMUL.FTZ R0, R0, UR26 ;  /* 0x0000001a00007c20 */ /* 0x000fca0008410000 */
[----:B------:R1:W3:Y:S01]  /*be40*/  MUFU.EX2 R3, R2 ;  /* 0x0000000200037308 */ /* 0x0002e20000000800 */
[----:B--2---:R-:W-:-:S07]  /*be50*/  F2FP.BF16.F32.PACK_AB R4, R199, R203 ;  /* 0x000000cbc704723e */ /* 0x004fce00000010ff */
[----:B------:R-:W-:Y:S08]  /*be60*/  MUFU.EX2 R197, R22 ;  /* 0x0000001600c57308 */ /* 0x000ff00000000800 */
[----:B------:R-:W2:Y:S01]  /*be70*/  MUFU.EX2 R198, R19 ;  /* 0x0000001300c67308 */ /* 0x000ea20000000800 */
[----:B-1----:R-:W-:Y:S01]  /*be80*/  FSEL R2, R215, RZ, P3 ;  /* 0x000000ffd7027208 */ /* 0x002fe20001800000 */
[-C--:B---3--:R-:W-:Y:S01]  /*be90*/  FMUL.FTZ R44, R44, R3.reuse ;  /* 0x000000032c2c7220 */ /* 0x088fe20000410000 */
[-C--:B------:R-:W-:Y:S01]  /*bea0*/  FMUL.FTZ R45, R45, R3.reuse ;  /* 0x000000032d2d7220 */ /* 0x080fe20000410000 */
[-C--:B------:R-:W-:Y:S01]  /*beb0*/  FMUL.FTZ R40, R40, R3.reuse ;  /* 0x0000000328287220 */ /* 0x080fe20000410000 */
[-C--:B------:R-:W-:Y:S01]  /*bec0*/  FMUL.FTZ R41, R41, R3.reuse ;  /* 0x0000000329297220 */ /* 0x080fe20000410000 */
[----:B------:R-:W-:Y:S01]  /*bed0*/  FADD.FTZ R2, R135, -R2 ;  /* 0x8000000287027221 */ /* 0x000fe20000010000 */
[-C--:B------:R-:W-:Y:S01]  /*bee0*/  FMUL.FTZ R124, R124, R3.reuse ;  /* 0x000000037c7c7220 */ /* 0x080fe20000410000 */
[----:B------:R-:W1:Y:S01]  /*bef0*/  LDSM.16.MT88.4 R132, [R222+0xa000] ;  /* 0x00a00000de84783b */ /* 0x000e620000004200 */
[----:B------:R3:W-:Y:S01]  /*bf00*/  MUFU.EX2 R181, R6 ;  /* 0x0000000600b57308 */ /* 0x0007e20000000800 */
[----:B------:R-:W-:Y:S01]  /*bf10*/  FMUL.FTZ R2, R2, UR26 ;  /* 0x0000001a02027c20 */ /* 0x000fe20008410000 */
[-C--:B------:R-:W-:Y:S01]  /*bf20*/  FMUL.FTZ R125, R125, R3.reuse ;  /* 0x000000037d7d7220 */ /* 0x080fe20000410000 */
[-C--:B------:R-:W-:Y:S01]  /*bf30*/  FMUL.FTZ R144, R144, R3.reuse ;  /* 0x0000000390907220 */ /* 0x080fe20000410000 */
[-C--:B------:R-:W-:Y:S01]  /*bf40*/  FMUL.FTZ R145, R145, R3.reuse ;  /* 0x0000000391917220 */ /* 0x080fe20000410000 */
[-C--:B------:R-:W-:Y:S01]  /*bf50*/  FMUL.FTZ R152, R152, R3.reuse ;  /* 0x0000000398987220 */ /* 0x080fe20000410000 */
[-C--:B------:R-:W-:Y:S01]  /*bf60*/  FMUL.FTZ R153, R153, R3.reuse ;  /* 0x0000000399997220 */ /* 0x080fe20000410000 */
[-C--:B------:R-:W-:Y:S01]  /*bf70*/  FMUL.FTZ R160, R160, R3.reuse ;  /* 0x00000003a0a07220 */ /* 0x080fe20000410000 */
[----:B------:R2:W4:Y:S01]  /*bf80*/  MUFU.EX2 R180, R5 ;  /* 0x0000000500b47308 */ /* 0x0005220000000800 */
[-C--:B------:R-:W-:Y:S01]  /*bf90*/  FMUL.FTZ R161, R161, R3.reuse ;  /* 0x00000003a1a17220 */ /* 0x080fe20000410000 */
[-C--:B------:R-:W-:Y:S01]  /*bfa0*/  FMUL.FTZ R168, R168, R3.reuse ;  /* 0x00000003a8a87220 */ /* 0x080fe20000410000 */
[-C--:B------:R-:W-:Y:S01]  /*bfb0*/  FMUL.FTZ R169, R169, R3.reuse ;  /* 0x00000003a9a97220 */ /* 0x080fe20000410000 */
[-C--:B------:R-:W-:Y:S01]  /*bfc0*/  FMUL.FTZ R56, R56, R3.reuse ;  /* 0x0000000338387220 */ /* 0x080fe20000410000 */
[-C--:B------:R-:W-:Y:S01]  /*bfd0*/  FMUL.FTZ R57, R57, R3.reuse ;  /* 0x0000000339397220 */ /* 0x080fe20000410000 */
[-C--:B------:R-:W-:Y:S01]  /*bfe0*/  FMUL.FTZ R60, R60, R3.reuse ;  /* 0x000000033c3c7220 */ /* 0x080fe20000410000 */
[-C--:B------:R-:W-:Y:S01]  /*bff0*/  FMUL.FTZ R61, R61, R3.reuse ;  /* 0x000000033d3d7220 */ /* 0x080fe20000410000 */
[----:B------:R-:W5:Y:S01]  /*c000*/  MUFU.EX2 R0, R0 ;  /* 0x0000000000007308 */ /* 0x000f620000000800 */
[----:B---3--:R-:W-:Y:S01]  /*c010*/  F2FP.BF16.F32.PACK_AB R6, R183, R182 ;  /* 0x000000b6b706723e */ /* 0x008fe200000010ff */
[-C--:B------:R-:W-:Y:S01]  /*c020*/  FMUL.FTZ R72, R72, R3.reuse ;  /* 0x0000000348487220 */ /* 0x080fe20000410000 */
[-C--:B------:R-:W-:Y:S01]  /*c030*/  FMUL.FTZ R73, R73, R3.reuse ;  /* 0x0000000349497220 */ /* 0x080fe20000410000 */
[-C--:B------:R-:W-:Y:S01]  /*c040*/  FMUL.FTZ R76, R76, R3.reuse ;  /* 0x000000034c4c7220 */ /* 0x080fe20000410000 */
[-C--:B------:R-:W-:Y:S01]  /*c050*/  FMUL.FTZ R77, R77, R3.reuse ;  /* 0x000000034d4d7220 */ /* 0x080fe20000410000 */
[-C--:B------:R-:W-:Y:S01]  /*c060*/  FMUL.FTZ R88, R88, R3.reuse ;  /* 0x0000000358587220 */ /* 0x080fe20000410000 */
[----:B------:R-:W-:Y:S01]  /*c070*/  FMUL.FTZ R89, R89, R3 ;  /* 0x0000000359597220 */ /* 0x000fe20000410000 */
[----:B------:R3:W-:Y:S01]  /*c080*/  MUFU.EX2 R249, R20 ;  /* 0x0000001400f97308 */ /* 0x0007e20000000800 */
[----:B--2---:R-:W-:Y:S01]  /*c090*/  F2FP.BF16.F32.PACK_AB R5, R198, R197 ;  /* 0x000000c5c605723e */ /* 0x004fe200000010ff */
[----:B------:R-:W-:Y:S01]  /*c0a0*/  FMUL.FTZ R92, R92, R3 ;  /* 0x000000035c5c7220 */ /* 0x000fe20000410000 */
[----:B----4-:R-:W-:Y:S01]  /*c0b0*/  F2FP.BF16.F32.PACK_AB R7, R180, R181 ;  /* 0x000000b5b407723e */ /* 0x010fe200000010ff */
[-C--:B------:R-:W-:Y:S01]  /*c0c0*/  FMUL.FTZ R93, R93, R3.reuse ;  /* 0x000000035d5d7220 */ /* 0x080fe20000410000 */
[-C--:B------:R-:W-:Y:S01]  /*c0d0*/  FMUL.FTZ R104, R104, R3.reuse ;  /* 0x0000000368687220 */ /* 0x080fe20000410000 */
[-C--:B------:R-:W-:Y:S01]  /*c0e0*/  FMUL.FTZ R105, R105, R3.reuse ;  /* 0x0000000369697220 */ /* 0x080fe20000410000 */
[-C--:B------:R-:W-:Y:S01]  /*c0f0*/  FMUL.FTZ R108, R108, R3.reuse ;  /* 0x000000036c6c7220 */ /* 0x080fe20000410000 */
[----:B------:R-:W-:Y:S01]  /*c100*/  MUFU.EX2 R248, R16 ;  /* 0x0000001000f87308 */ /* 0x000fe20000000800 */
[-C--:B-----5:R-:W-:Y:S01]  /*c110*/  FMUL.FTZ R46, R46, R0.reuse ;  /* 0x000000002e2e7220 */ /* 0x0a0fe20000410000 */
[-C--:B------:R-:W-:Y:S01]  /*c120*/  FMUL.FTZ R47, R47, R0.reuse ;  /* 0x000000002f2f7220 */ /* 0x080fe20000410000 */
[-C--:B------:R-:W-:Y:S01]  /*c130*/  FMUL.FTZ R42, R42, R0.reuse ;  /* 0x000000002a2a7220 */ /* 0x080fe20000410000 */
[-C--:B------:R-:W-:Y:S01]  /*c140*/  FMUL.FTZ R43, R43, R0.reuse ;  /* 0x000000002b2b7220 */ /* 0x080fe20000410000 */
[-C--:B------:R-:W-:Y:S01]  /*c150*/  FMUL.FTZ R126, R126, R0.reuse ;  /* 0x000000007e7e7220 */ /* 0x080fe20000410000 */
[-C--:B------:R-:W-:Y:S01]  /*c160*/  FMUL.FTZ R127, R127, R0.reuse ;  /* 0x000000007f7f7220 */ /* 0x080fe20000410000 */
[-C--:B------:R-:W-:Y:S01]  /*c170*/  FMUL.FTZ R146, R146, R0.reuse ;  /* 0x0000000092927220 */ /* 0x080fe20000410000 */
[----:B------:R2:W-:Y:S01]  /*c180*/  MUFU.EX2 R251, R18 ;  /* 0x0000001200fb7308 */ /* 0x0005e20000000800 */
[C---:B-1----:R-:W-:Y:S01]  /*c190*/  HMMA.16816.F32.BF16 R244, R4.reuse, R134, R44 ;  /* 0x0000008604f4723c */ /* 0x042fe2000004182c */
[----:B------:R-:W1:Y:S01]  /*c1a0*/  LDSM.16.MT88.4 R44, [R221+0xb000] ;  /* 0x00b00000dd2c783b */ /* 0x000e620000004200 */
[-C--:B------:R-:W-:Y:S01]  /*c1b0*/  FMUL.FTZ R147, R147, R0.reuse ;  /* 0x0000000093937220 */ /* 0x080fe20000410000 */
[-C--:B------:R-:W-:Y:S01]  /*c1c0*/  FMUL.FTZ R154, R154, R0.reuse ;  /* 0x000000009a9a7220 */ /* 0x080fe20000410000 */
[-C--:B------:R-:W-:Y:S01]  /*c1d0*/  FMUL.FTZ R155, R155, R0.reuse ;  /* 0x000000009b9b7220 */ /* 0x080fe20000410000 */
[----:B---3--:R-:W-:Y:S01]  /*c1e0*/  LDSM.16.MT88.4 R20, [R217+0xb000] ;  /* 0x00b00000d914783b */ /* 0x008fe20000004200 */
[C---:B------:R-:W-:Y:S01]  /*c1f0*/  HMMA.16816.F32.BF16 R240, R4.reuse, R132, R40 ;  /* 0x0000008404f0723c */ /* 0x040fe20000041828 */
[----:B------:R-:W-:Y:S01]  /*c200*/  MUFU.EX2 R250, R15 ;  /* 0x0000000f00fa7308 */ /* 0x000fe20000000800 */
[-C--:B------:R-:W-:Y:S01]  /*c210*/  FMUL.FTZ R162, R162, R0.reuse ;  /* 0x00000000a2a27220 */ /* 0x080fe20000410000 */
[----:B------:R-:W-:Y:S01]  /*c220*/  LDSM.16.MT88.4 R40, [R222+0xb000] ;  /* 0x00b00000de28783b */ /* 0x000fe20000004200 */
[-C--:B------:R-:W-:Y:S01]  /*c230*/  FMUL.FTZ R163, R163, R0.reuse ;  /* 0x00000000a3a37220 */ /* 0x080fe20000410000 */
[-C--:B------:R-:W-:Y:S01]  /*c240*/  FMUL.FTZ R170, R170, R0.reuse ;  /* 0x00000000aaaa7220 */ /* 0x080fe20000410000 */
[-C--:B------:R-:W-:Y:S01]  /*c250*/  FMUL.FTZ R171, R171, R0.reuse ;  /* 0x00000000abab7220 */ /* 0x080fe20000410000 */
[-C--:B------:R-:W-:Y:S01]  /*c260*/  FMUL.FTZ R58, R58, R0.reuse ;  /* 0x000000003a3a7220 */ /* 0x080fe20000410000 */
[-C--:B------:R-:W-:Y:S01]  /*c270*/  FMUL.FTZ R59, R59, R0.reuse ;  /* 0x000000003b3b7220 */ /* 0x080fe20000410000 */
[----:B------:R-:W3:Y:S01]  /*c280*/  MUFU.EX2 R8, R8 ;  /* 0x0000000800087308 */ /* 0x000ee20000000800 */
[----:B--2---:R-:W2:Y:S01]  /*c290*/  LDSM.16.MT88.4 R16, [R217+0xa000] ;  /* 0x00a00000d910783b */ /* 0x004ea20000004200 */
[-C--:B------:R-:W-:Y:S01]  /*c2a0*/  FMUL.FTZ R62, R62, R0.reuse ;  /* 0x000000003e3e7220 */ /* 0x080fe20000410000 */
[-C--:B------:R-:W-:Y:S01]  /*c2b0*/  FMUL.FTZ R63, R63, R0.reuse ;  /* 0x000000003f3f7220 */ /* 0x080fe20000410000 */
[-C--:B------:R-:W-:Y:S01]  /*c2c0*/  FMUL.FTZ R74, R74, R0.reuse ;  /* 0x000000004a4a7220 */ /* 0x080fe20000410000 */
[-C--:B------:R-:W-:Y:S01]  /*c2d0*/  FMUL.FTZ R75, R75, R0.reuse ;  /* 0x000000004b4b7220 */ /* 0x080fe20000410000 */
[-C--:B------:R-:W-:Y:S01]  /*c2e0*/  FMUL.FTZ R78, R78, R0.reuse ;  /* 0x000000004e4e7220 */ /* 0x080fe20000410000 */
[-C--:B------:R-:W-:Y:S01]  /*c2f0*/  FMUL.FTZ R79, R79, R0.reuse ;  /* 0x000000004f4f7220 */ /* 0x080fe20000410000 */
[----:B------:R-:W4:Y:S01]  /*c300*/  MUFU.EX2 R2, R2 ;  /* 0x0000000200027308 */ /* 0x000f220000000800 */
        /* <DEDUP_REMOVED lines=13> */
[C---:B------:R-:W-:Y:S01]  /*c3e0*/  HMMA.16816.F32.BF16 R160, R4.reuse, R32, R160 ;  /* 0x0000002004a0723c */ /* 0x040fe200000418a0 */
[-C--:B---3--:R-:W-:Y:S01]  /*c3f0*/  FMUL.FTZ R164, R164, R8.reuse ;  /* 0x00000008a4a47220 */ /* 0x088fe20000410000 */
[----:B------:R-:W-:Y:S01]  /*c400*/  FMUL.FTZ R165, R165, R8 ;  /* 0x00000008a5a57220 */ /* 0x000fe20000410000 */
[-C--:B----4-:R-:W-:Y:S01]  /*c410*/  FMUL.FTZ R166, R166, R2.reuse ;  /* 0x00000002a6a67220 */ /* 0x090fe20000410000 */
[----:B------:R-:W-:Y:S01]  /*c420*/  FMUL.FTZ R167, R167, R2 ;  /* 0x00000002a7a77220 */ /* 0x000fe20000410000 */
[-C--:B------:R-:W-:Y:S01]  /*c430*/  FMUL.FTZ R172, R172, R8.reuse ;  /* 0x00000008acac7220 */ /* 0x080fe20000410000 */
[C---:B-1----:R-:W-:Y:S01]  /*c440*/  HMMA.16816.F32.BF16 R208, R4.reuse, R46, R124 ;  /* 0x0000002e04d0723c */ /* 0x042fe2000004187c */
[----:B------:R-:W-:Y:S01]  /*c450*/  FMUL.FTZ R173, R173, R8 ;  /* 0x00000008adad7220 */ /* 0x000fe20000410000 */
[-C--:B------:R-:W-:Y:S01]  /*c460*/  FMUL.FTZ R174, R174, R2.reuse ;  /* 0x00000002aeae7220 */ /* 0x080fe20000410000 */
[----:B------:R-:W-:Y:S01]  /*c470*/  FMUL.FTZ R175, R175, R2 ;  /* 0x00000002afaf7220 */ /* 0x000fe20000410000 */
[-C--:B------:R-:W-:Y:S01]  /*c480*/  FMUL.FTZ R156, R156, R8.reuse ;  /* 0x000000089c9c7220 */ /* 0x080fe20000410000 */
[----:B------:R-:W-:Y:S01]  /*c490*/  FMUL.FTZ R157, R157, R8 ;  /* 0x000000089d9d7220 */ /* 0x000fe20000410000 */
[C---:B------:R-:W-:Y:S01]  /*c4a0*/  HMMA.16816.F32.BF16 R168, R4.reuse, R34, R168 ;  /* 0x0000002204a8723c */ /* 0x040fe200000418a8 */
[----:B------:R-:W-:Y:S01]  /*c4b0*/  MOV R125, R205 ;  /* 0x000000cd007d7202 */ /* 0x000fe20000000f00 */
[-C--:B------:R-:W-:Y:S01]  /*c4c0*/  FMUL.FTZ R158, R158, R2.reuse ;  /* 0x000000029e9e7220 */ /* 0x080fe20000410000 */
[----:B------:R-:W-:Y:S01]  /*c4d0*/  FMUL.FTZ R159, R159, R2 ;  /* 0x000000029f9f7220 */ /* 0x000fe20000410000 */
[-C--:B------:R-:W-:Y:S01]  /*c4e0*/  FMUL.FTZ R148, R148, R8.reuse ;  /* 0x0000000894947220 */ /* 0x080fe20000410000 */
[----:B------:R-:W-:Y:S01]  /*c4f0*/  FMUL.FTZ R149, R149, R8 ;  /* 0x0000000895957220 */ /* 0x000fe20000410000 */
[C---:B------:R-:W-:Y:S01]  /*c500*/  HMMA.16816.F32.BF16 R56, R4.reuse, R136, R56 ;  /* 0x000000880438723c */ /* 0x040fe20000041838 */
[-C--:B------:R-:W-:Y:S01]  /*c510*/  FMUL.FTZ R150, R150, R2.reuse ;  /* 0x0000000296967220 */ /* 0x080fe20000410000 */
[----:B------:R-:W-:Y:S01]  /*c520*/  FMUL.FTZ R151, R151, R2 ;  /* 0x0000000297977220 */ /* 0x000fe20000410000 */
[----:B------:R-:W-:Y:S01]  /*c530*/  MOV R127, R204 ;  /* 0x000000cc007f7202 */ /* 0x000fe20000000f00 */
[-C--:B------:R-:W-:Y:S01]  /*c540*/  FMUL.FTZ R36, R36, R8.reuse ;  /* 0x0000000824247220 */ /* 0x080fe20000410000 */
[----:B------:R-:W-:Y:S01]  /*c550*/  FMUL.FTZ R37, R37, R8 ;  /* 0x0000000825257220 */ /* 0x000fe20000410000 */
[C---:B--2---:R-:W-:Y:S01]  /*c560*/  HMMA.16816.F32.BF16 R144, R4.reuse, R16, R144 ;  /* 0x000000100490723c */ /* 0x044fe20000041890 */
        /* <DEDUP_REMOVED lines=53> */
[----:B------:R-:W-:Y:S01]  /*c8c0*/  HMMA.16816.F32.BF16 R120, R4, R44, R120 ;  /* 0x0000002c0478723c */ /* 0x000fe20000041878 */
[----:B------:R-:W-:Y:S01]  /*c8d0*/  FMUL.FTZ R131, R131, R2 ;  /* 0x0000000283837220 */ /* 0x000fe20000410000 */
[----:B------:R-:W-:-:S02]  /*c8e0*/  MOV R126, R191 ;  /* 0x000000bf007e7202 */ /* 0x000fc40000000f00 */
[----:B------:R-:W-:Y:S02]  /*c8f0*/  MOV R15, R190 ;  /* 0x000000be000f7202 */ /* 0x000fe40000000f00 */
[----:B------:R-:W-:Y:S02]  /*c900*/  MOV R124, R189 ;  /* 0x000000bd007c7202 */ /* 0x000fe40000000f00 */
[----:B------:R-:W-:Y:S02]  /*c910*/  F2FP.BF16.F32.PACK_AB R4, R125, R14 ;  /* 0x0000000e7d04723e */ /* 0x000fe400000010ff */
[----:B------:R-:W-:Y:S02]  /*c920*/  F2FP.BF16.F32.PACK_AB R5, R248, R249 ;  /* 0x000000f9f805723e */ /* 0x000fe400000010ff */
[----:B------:R-:W-:Y:S02]  /*c930*/  F2FP.BF16.F32.PACK_AB R6, R188, R252 ;  /* 0x000000fcbc06723e */ /* 0x000fe400000010ff */
[----:B------:R-:W-:-:S07]  /*c940*/  F2FP.BF16.F32.PACK_AB R7, R251, R250 ;  /* 0x000000fafb07723e */ /* 0x000fce00000010ff */
[C---:B------:R-:W-:Y:S01]  /*c950*/  HMMA.16816.F32.BF16 R164, R4.reuse, R32, R164 ;  /* 0x0000002004a4723c */ /* 0x040fe200000418a4 */
[----:B------:R1:W-:Y:S05]  /*c960*/  MUFU.EX2 R32, R13 ;  /* 0x0000000d00207308 */ /* 0x0003ea0000000800 */
[C---:B------:R-:W-:Y:S01]  /*c970*/  HMMA.16816.F32.BF16 R192, R4.reuse, R34, R172 ;  /* 0x0000002204c0723c */ /* 0x040fe200000418ac */
[----:B------:R-:W-:Y:S05]  /*c980*/  LDSM.16.MT88.4 R172, [R219+0xa800] ;  /* 0x00a80000dbac783b */ /* 0x000fea0000004200 */
[----:B------:R-:W-:Y:S01]  /*c990*/  HMMA.16816.F32.BF16 R204, R4, R18, R156 ;  /* 0x0000001204cc723c */ /* 0x000fe2000004189c */
[----:B------:R-:W-:Y:S01]  /*c9a0*/  LDSM.16.MT88.4 R156, [R217+0xa800] ;  /* 0x00a80000d99c783b */ /* 0x000fe20000004200 */
[----:B-1----:R-:W-:-:S04]  /*c9b0*/  FFMA.FTZ R13, R141, UR26, -R10 ;  /* 0x0000001a8d0d7c23 */ /* 0x002fc8000801080a */
[C---:B------:R-:W-:Y:S01]  /*c9c0*/  HMMA.16816.F32.BF16 R148, R4.reuse, R16, R148 ;  /* 0x000000100494723c */ /* 0x040fe20000041894 */
[----:B------:R1:W2:Y:S05]  /*c9d0*/  MUFU.EX2 R34, R13 ;  /* 0x0000000d00227308 */ /* 0x0002aa0000000800 */
[----:B------:R-:W-:Y:S01]  /*c9e0*/  HMMA.16816.F32.BF16 R36, R4, R132, R36 ;  /* 0x000000840424723c */ /* 0x000fe20000041824 */
[----:B------:R-:W-:-:S05]  /*c9f0*/  MOV R16, R188 ;  /* 0x000000bc00107202 */ /* 0x000fca0000000f00 */
[C---:B------:R-:W-:Y:S01]  /*ca00*/  HMMA.16816.F32.BF16 R188, R4.reuse, R134, R48 ;  /* 0x0000008604bc723c */ /* 0x040fe20000041830 */
[----:B------:R-:W3:Y:S05]  /*ca10*/  LDSM.16.MT88.4 R48, [R222+0xa800] ;  /* 0x00a80000de30783b */ /* 0x000eea0000004200 */
[----:B------:R-:W-:Y:S01]  /*ca20*/  HMMA.16816.F32.BF16 R52, R4, R136, R52 ;  /* 0x000000880434723c */ /* 0x000fe20000041834 */
[--C-:B-1----:R-:W-:Y:S01]  /*ca30*/  FFMA.FTZ R13, R142, UR26, -R10.reuse ;  /* 0x0000001a8e0d7c23 */ /* 0x102fe2000801080a */
[----:B------:R-:W-:-:S04]  /*ca40*/  FFMA.FTZ R10, R143, UR26, -R10 ;  /* 0x0000001a8f0a7c23 */ /* 0x000fc8000801080a */
[C---:B------:R-:W-:Y:S01]  /*ca50*/  HMMA.16816.F32.BF16 R140, R4.reuse, R138, R64 ;  /* 0x0000008a048c723c */ /* 0x040fe20000041840 */
[----:B------:R1:W-:Y:S01]  /*ca60*/  MUFU.EX2 R33, R10 ;  /* 0x0000000a00217308 */ /* 0x0003e20000000800 */
[----:B------:R-:W4:Y:S04]  /*ca70*/  LDSM.16.MT88.4 R64, [R221+0xa800] ;  /* 0x00a80000dd40783b */ /* 0x000f280000004200 */
[C---:B------:R-:W-:Y:S03]  /*ca80*/  HMMA.16816.F32.BF16 R68, R4.reuse, R20, R68 ;  /* 0x000000140444723c */ /* 0x040fe60000041844 */
[----:B------:R5:W-:Y:S03]  /*ca90*/  MUFU.EX2 R35, R13 ;  /* 0x0000000d00237308 */ /* 0x000be60000000800 */
[----:B------:R-:W-:Y:S01]  /*caa0*/  HMMA.16816.F32.BF16 R136, R4, R22, R80 ;  /* 0x000000160488723c */ /* 0x000fe20000041850 */
[----:B------:R-:W4:Y:S01]  /*cab0*/  LDSM.16.MT88.4 R80, [R217+0xb800] ;  /* 0x00b80000d950783b */ /* 0x000f220000004200 */
[----:B-1----:R-:W-:-:S04]  /*cac0*/  FFMA.FTZ R10, R176, UR26, -R9 ;  /* 0x0000001ab00a7c23 */ /* 0x002fc80008010809 */
[C---:B------:R-:W-:Y:S01]  /*cad0*/  HMMA.16816.F32.BF16 R84, R4.reuse, R28, R84 ;  /* 0x0000001c0454723c */ /* 0x040fe20000041854 */
[----:B------:R1:W-:Y:S05]  /*cae0*/  MUFU.EX2 R19, R10 ;  /* 0x0000000a00137308 */ /* 0x0003ea0000000800 */
[----:B------:R-:W-:Y:S01]  /*caf0*/  HMMA.16816.F32.BF16 R132, R4, R30, R96 ;  /* 0x0000001e0484723c */ /* 0x000fe20000041860 */
[----:B-----5:R-:W-:Y:S01]  /*cb00*/  MOV R13, R124 ;  /* 0x0000007c000d7202 */ /* 0x020fe20000000f00 */
[----:B------:R-:W5:Y:S01]  /*cb10*/  LDSM.16.MT88.4 R96, [R219+0xb800] ;  /* 0x00b80000db60783b */ /* 0x000f620000004200 */
[----:B--2---:R-:W-:-:S03]  /*cb20*/  F2FP.BF16.F32.PACK_AB R124, R34, R32 ;  /* 0x00000020227c723e */ /* 0x004fc600000010ff */
[C---:B------:R-:W-:Y:S06]  /*cb30*/  HMMA.16816.F32.BF16 R100, R4.reuse, R40, R100 ;  /* 0x000000280464723c */ /* 0x040fec0000041864 */
[----:B------:R-:W-:Y:S01]  /*cb40*/  HMMA.16816.F32.BF16 R28, R4, R42, R112 ;  /* 0x0000002a041c723c */ /* 0x000fe20000041870 */
[----:B------:R-:W2:Y:S01]  /*cb50*/  LDSM.16.MT88.4 R112, [R222+0xb800] ;  /* 0x00b80000de70783b */ /* 0x000ea20000004200 */
[----:B-1----:R-:W-:-:S04]  /*cb60*/  FFMA.FTZ R10, R177, UR26, -R9 ;  /* 0x0000001ab10a7c23 */ /* 0x002fc80008010809 */
[----:B------:R1:W3:Y:S01]  /*cb70*/  MUFU.EX2 R17, R10 ;  /* 0x0000000a00117308 */ /* 0x0002e20000000800 */
[C---:B------:R-:W-:Y:S06]  /*cb80*/  HMMA.16816.F32.BF16 R116, R4.reuse, R44, R116 ;  /* 0x0000002c0474723c */ /* 0x040fec0000041874 */
[----:B------:R-:W-:Y:S07]  /*cb90*/  HMMA.16816.F32.BF16 R20, R4, R46, R128 ;  /* 0x0000002e0414723c */ /* 0x000fee0000041880 */
[----:B------:R-:W-:Y:S01]  /*cba0*/  FFMA.FTZ R4, R187, UR26, -R12 ;  /* 0x0000001abb047c23 */ /* 0x000fe2000801080c */
[----:B------:R-:W-:Y:S01]  /*cbb0*/  FFMA.FTZ R5, R186, UR26, -R11 ;  /* 0x0000001aba057c23 */ /* 0x000fe2000801080b */
[----:B------:R-:W-:Y:S01]  /*cbc0*/  MOV R186, R14 ;  /* 0x0000000e00ba7202 */ /* 0x000fe20000000f00 */
[--C-:B-1----:R-:W-:Y:S01]  /*cbd0*/  FFMA.FTZ R10, R178, UR26, -R9.reuse ;  /* 0x0000001ab20a7c23 */ /* 0x102fe20008010809 */
[----:B------:R1:W-:Y:S01]  /*cbe0*/  MUFU.EX2 R176, R4 ;  /* 0x0000000400b07308 */ /* 0x0003e20000000800 */
[----:B------:R-:W-:Y:S01]  /*cbf0*/  FFMA.FTZ R9, R179, UR26, -R9 ;  /* 0x0000001ab3097c23 */ /* 0x000fe20008010809 */
[----:B------:R-:W-:-:S02]  /*cc00*/  MOV R179, R16 ;  /* 0x0000001000b37202 */ /* 0x000fc40000000f00 */
[----:B------:R-:W-:-:S04]  /*cc10*/  MOV R187, R13 ;  /* 0x0000000d00bb7202 */ /* 0x000fc80000000f00 */
[----:B------:R4:W-:Y:S01]  /*cc20*/  MUFU.EX2 R18, R10 ;  /* 0x0000000a00127308 */ /* 0x0009e20000000800 */
[----:B------:R-:W-:-:S07]  /*cc30*/  FFMA.FTZ R2, R187, R2, R249 ;  /* 0x00000002bb027223 */ /* 0x000fce00000100f9 */
[----:B------:R5:W-:Y:S01]  /*cc40*/  MUFU.EX2 R16, R9 ;  /* 0x0000000900107308 */ /* 0x000be20000000800 */
[----:B-1----:R-:W-:Y:S01]  /*cc50*/  FFMA.FTZ R4, R200, UR26, -R12 ;  /* 0x0000001ac8047c23 */ /* 0x002fe2000801080c */
[----:B------:R-:W-:-:S05]  /*cc60*/  MOV R200, R15 ;  /* 0x0000000f00c87202 */ /* 0x000fca0000000f00 */
[----:B------:R-:W-:Y:S01]  /*cc70*/  FFMA.FTZ R8, R200, R8, R186 ;  /* 0x00000008c8087223 */ /* 0x000fe200000100ba */
[----:B------:R-:W-:Y:S01]  /*cc80*/  MUFU.EX2 R7, R5 ;  /* 0x0000000500077308 */ /* 0x000fe20000000800 */
[----:B----4-:R-:W-:Y:S01]  /*cc90*/  FFMA.FTZ R10, R184, UR26, -R12 ;  /* 0x0000001ab80a7c23 */ /* 0x010fe2000801080c */
[----:B------:R-:W-:Y:S02]  /*cca0*/  MOV R184, R125 ;  /* 0x0000007d00b87202 */ /* 0x000fe40000000f00 */
[----:B---3--:R-:W-:-:S04]  /*ccb0*/  F2FP.BF16.F32.PACK_AB R125, R17, R19 ;  /* 0x00000013117d723e */ /* 0x008fc800000010ff */
[----:B------:R-:W-:Y:S01]  /*ccc0*/  MUFU.EX2 R178, R10 ;  /* 0x0000000a00b27308 */ /* 0x000fe20000000800 */
[----:B-----5:R-:W-:Y:S01]  /*ccd0*/  FFMA.FTZ R9, R185, UR26, -R12 ;  /* 0x0000001ab9097c23 */ /* 0x020fe2000801080c */
[----:B------:R-:W-:Y:S01]  /*cce0*/  MOV R185, R126 ;  /* 0x0000007e00b97202 */ /* 0x000fe20000000f00 */
[----:B------:R-:W1:Y:S01]  /*ccf0*/  LDSM.16.MT88.4 R12, [R221+0xb800] ;  /* 0x00b80000dd0c783b */ /* 0x000e620000004200 */
[----:B------:R-:W-:-:S03]  /*cd00*/  F2FP.BF16.F32.PACK_AB R126, R33, R35 ;  /* 0x00000023217e723e */ /* 0x000fc600000010ff */
[----:B------:R-:W-:Y:S01]  /*cd10*/  FFMA.FTZ R0, R185, R0, R197 ;  /* 0x00000000b9007223 */ /* 0x000fe200000100c5 */
[----:B------:R3:W4:Y:S03]  /*cd20*/  MUFU.EX2 R10, R4 ;  /* 0x00000004000a7308 */ /* 0x0007260000000800 */
[----:B------:R-:W-:-:S04]  /*cd30*/  FADD.FTZ R0, R198, R0 ;  /* 0x00000000c6007221 */ /* 0x000fc80000010000 */
[----:B------:R-:W-:Y:S01]  /*cd40*/  FADD.FTZ R0, R181, R0 ;  /* 0x00000000b5007221 */ /* 0x000fe20000010000 */
[----:B------:R5:W2:Y:S03]  /*cd50*/  MUFU.EX2 R177, R9 ;  /* 0x0000000900b17308 */ /* 0x000aa60000000800 */
[----:B------:R-:W-:-:S04]  /*cd60*/  FADD.FTZ R0, R180, R0 ;  /* 0x00000000b4007221 */ /* 0x000fc80000010000 */
[----:B------:R-:W-:Y:S01]  /*cd70*/  FADD.FTZ R0, R19, R0 ;  /* 0x0000000013007221 */ /* 0x000fe20000010000 */
[----:B---3--:R-:W-:Y:S01]  /*cd80*/  FFMA.FTZ R4, R202, UR26, -R11 ;  /* 0x0000001aca047c23 */ /* 0x008fe2000801080b */
[----:B----4-:R-:W-:Y:S02]  /*cd90*/  F2FP.BF16.F32.PACK_AB R130, R10, R176 ;  /* 0x000000b00a82723e */ /* 0x010fe400000010ff */
[----:B------:R-:W-:Y:S01]  /*cda0*/  FADD.FTZ R0, R17, R0 ;  /* 0x0000000011007221 */ /* 0x000fe20000010000 */
[----:B------:R3:W4:Y:S03]  /*cdb0*/  MUFU.EX2 R6, R4 ;  /* 0x0000000400067308 */ /* 0x0007260000000800 */
[----:B------:R-:W-:Y:S01]  /*cdc0*/  FADD.FTZ R0, R18, R0 ;  /* 0x0000000012007221 */ /* 0x000fe20000010000 */
[----:B-----5:R-:W-:Y:S02]  /*cdd0*/  MOV R9, R127 ;  /* 0x0000007f00097202 */ /* 0x020fe40000000f00 */
[----:B------:R-:W-:-:S02]  /*cde0*/  F2FP.BF16.F32.PACK_AB R127, R16, R18 ;  /* 0x00000012107f723e */ /* 0x000fc400000010ff */
[----:B--2---:R-:W-:Y:S01]  /*cdf0*/  F2FP.BF16.F32.PACK_AB R128, R177, R178 ;  /* 0x000000b2b180723e */ /* 0x004fe200000010ff */
[----:B------:R-:W-:Y:S01]  /*ce00*/  FFMA.FTZ R3, R9, R3, R203 ;  /* 0x0000000309037223 */ /* 0x000fe200000100cb */
[----:B------:R-:W-:Y:S01]  /*ce10*/  FADD.FTZ R9, R184, R8 ;  /* 0x00000008b8097221 */ /* 0x000fe20000010000 */
[----:B------:R-:W-:Y:S02]  /*ce20*/  FADD.FTZ R8, R248, R2 ;  /* 0x00000002f8087221 */ /* 0x000fe40000010000 */
[----:B------:R-:W-:Y:S01]  /*ce30*/  FADD.FTZ R2, R199, R3 ;  /* 0x00000003c7027221 */ /* 0x000fe20000010000 */
[----:B------:R-:W-:Y:S01]  /*ce40*/  FADD.FTZ R3, R252, R9 ;  /* 0x00000009fc037221 */ /* 0x000fe20000010000 */
[----:B------:R-:W-:Y:S01]  /*ce50*/  FADD.FTZ R8, R250, R8 ;  /* 0x00000008fa087221 */ /* 0x000fe20000010000 */
[C---:B------:R-:W-:Y:S01]  /*ce60*/  HMMA.16816.F32.BF16 R40, R124.reuse, R48, R240 ;  /* 0x000000307c28723c */ /* 0x040fe200000418f0 */
[----:B---3--:R-:W-:Y:S01]  /*ce70*/  FFMA.FTZ R4, R201, UR26, -R11 ;  /* 0x0000001ac9047c23 */ /* 0x008fe2000801080b */
[----:B------:R-:W-:Y:S01]  /*ce80*/  FADD.FTZ R2, R182, R2 ;  /* 0x00000002b6027221 */ /* 0x000fe20000010000 */
[----:B------:R-:W-:Y:S01]  /*ce90*/  FADD.FTZ R3, R179, R3 ;  /* 0x00000003b3037221 */ /* 0x000fe20000010000 */
[----:B------:R-:W-:Y:S01]  /*cea0*/  FADD.FTZ R8, R251, R8 ;  /* 0x00000008fb087221 */ /* 0x000fe20000010000 */
[----:B------:R2:W-:Y:S01]  /*ceb0*/  MUFU.EX2 R5, R4 ;  /* 0x0000000400057308 */ /* 0x0005e20000000800 */
[----:B------:R-:W-:Y:S01]  /*cec0*/  FADD.FTZ R2, R183, R2 ;  /* 0x00000002b7027221 */ /* 0x000fe20000010000 */
        /* <DEDUP_REMOVED lines=13> */
[----:B--2---:R-:W-:Y:S01]  /*cfa0*/  FFMA.FTZ R4, R196, UR26, -R11 ;  /* 0x0000001ac4047c23 */ /* 0x004fe2000801080b */
[----:B------:R-:W-:Y:S02]  /*cfb0*/  FADD.FTZ R251, R33, R2 ;  /* 0x0000000221fb7221 */ /* 0x000fe40000010000 */
[----:B------:R2:W-:Y:S02]  /*cfc0*/  STL [R1+0xc], R240 ;  /* 0x00000cf001007387 */ /* 0x0005e40000100800 */
[C---:B------:R-:W-:Y:S01]  /*cfd0*/  HMMA.16816.F32.BF16 R160, R124.reuse, R172, R160 ;  /* 0x000000ac7ca0723c */ /* 0x040fe200000418a0 */
[----:B------:R-:W3:Y:S05]  /*cfe0*/  MUFU.EX2 R4, R4 ;  /* 0x0000000400047308 */ /* 0x000eea0000000800 */
[C---:B------:R-:W-:Y:S06]  /*cff0*/  HMMA.16816.F32.BF16 R168, R124.reuse, R174, R168 ;  /* 0x000000ae7ca8723c */ /* 0x040fec00000418a8 */
[----:B------:R-:W-:Y:S01]  /*d000*/  HMMA.16816.F32.BF16 R44, R124, R50, R244 ;  /* 0x000000327c2c723c */ /* 0x000fe200000418f4 */
[----:B---3--:R-:W-:Y:S01]  /*d010*/  F2FP.BF16.F32.PACK_AB R131, R4, R5 ;  /* 0x000000050483723e */ /* 0x008fe200000010ff */
        /* <DEDUP_REMOVED lines=20> */
[----:B-1----:R-:W-:Y:S06]  /*d160*/  HMMA.16816.F32.BF16 R120, R124, R12, R120 ;  /* 0x0000000c7c78723c */ /* 0x002fec0000041878 */
        /* <DEDUP_REMOVED lines=15> */
[----:B--2---:R-:W-:-:S15]  /*d260*/  @!P0 BRA `(.L_x_1303) ;  /* 0x00000028005c8947 */ /* 0x004fde0003800000 */
        /* <DEDUP_REMOVED lines=19> */
[----:B------:R2:W-:Y:S04]  /*d3a0*/  LDGSTS.E.BYPASS.LTC128B.128 [R239+0xa000], desc[UR18][R8.64] ;  /* 0x0a00000008ef7fae */ /* 0x0005e8000b901d52 */
[----:B------:R-:W-:Y:S04]  /*d3b0*/  LDGSTS.E.BYPASS.LTC128B.128 [R239+0xb000], desc[UR18][R4.64] ;  /* 0x0b00000004ef7fae */ /* 0x000fe8000b901d52 */
[----:B------:R3:W-:Y:S04]  /*d3c0*/  LDGSTS.E.BYPASS.LTC128B.128 [R239+0xa800], desc[UR18][R6.64] ;  /* 0x0a80000006ef7fae */ /* 0x0007e8000b901d52 */
[----:B------:R4:W-:Y:S04]  /*d3d0*/  LDGSTS.E.BYPASS.LTC128B.128 [R239+0xb800], desc[UR18][R2.64] ;  /* 0x0b80000002ef7fae */ /* 0x0009e8000b901d52 */
[----:B------:R-:W-:Y:S01]  /*d3e0*/  LDSM.16.M88.4 R16, [R216+0x8000] ;  /* 0x00800000d810783b */ /* 0x000fe20000000200 */
[----:B-1----:R-:W-:-:S03]  /*d3f0*/  IMAD.SHL.U32 R243, R243, 0x2, RZ ;  /* 0x00000002f3f37824 */ /* 0x002fc600078e00ff */
[----:B------:R-:W-:Y:S02]  /*d400*/  LDSM.16.M88.4 R24, [R216+0x8800] ;  /* 0x00880000d818783b */ /* 0x000fe40000000200 */
[----:B------:R-:W-:Y:S02]  /*d410*/  LOP3.LUT R243, R243, 0x6, RZ, 0xc0, !PT ;  /* 0x00000006f3f37812 */ /* 0x000fe400078ec0ff */
[----:B------:R-:W-:Y:S03]  /*d420*/  LDSM.16.M88.4 R28, [R227] ;  /* 0x00000000e31c783b */ /* 0x000fe60000000200 */
[----:B------:R-:W-:Y:S01]  /*d430*/  IMAD R0, R0, 0x20, R243 ;  /* 0x0000002000007824 */ /* 0x000fe200078e02f3 */
[----:B--2---:R-:W1:Y:S04]  /*d440*/  LDSM.16.M88.4 R8, [R218] ;  /* 0x00000000da08783b */ /* 0x004e680000000200 */
[----:B------:R-:W-:Y:S01]  /*d450*/  LDSM.16.M88.4 R12, [R220+0x2000] ;  /* 0x00200000dc0c783b */ /* 0x000fe20000000200 */
[----:B------:R-:W-:-:S02]  /*d460*/  ISETP.GE.AND P5, PT, R0, R236, PT ;  /* 0x000000ec0000720c */ /* 0x000fc40003fa6270 */
[C---:B------:R-:W-:Y:S01]  /*d470*/  ISETP.GE.AND P1, PT, R0.reuse, R235, PT ;  /* 0x000000eb0000720c */ /* 0x040fe20003f26270 */
[----:B---3--:R-:W2:Y:S01]  /*d480*/  LDSM.16.M88.4 R4, [R218+0x2000] ;  /* 0x00200000da04783b */ /* 0x008ea20000000200 */
[C---:B------:R-:W-:Y:S01]  /*d490*/  ISETP.LT.OR P5, PT, R0.reuse, R232, P5 ;  /* 0x000000e80000720c */ /* 0x040fe20002fa1670 */
[C---:B----4-:R-:W-:Y:S02]  /*d4a0*/  VIADD R2, R0.reuse, 0x1 ;  /* 0x0000000100027836 */ /* 0x050fe40000000000 */
[----:B------:R-:W3:Y:S01]  /*d4b0*/  LDSM.16.M88.4 R32, [R230] ;  /* 0x00000000e620783b */ /* 0x000ee20000000200 */
[C---:B------:R-:W-:Y:S01]  /*d4c0*/  ISETP.GE.AND P3, PT, R0.reuse, R238, PT ;  /* 0x000000ee0000720c */ /* 0x040fe20003f66270 */
[C---:B------:R-:W-:Y:S01]  /*d4d0*/  VIADD R3, R0.reuse, 0x11 ;  /* 0x0000001100037836 */ /* 0x040fe20000000000 */
[----:B------:R-:W-:Y:S01]  /*d4e0*/  ISETP.LT.OR P1, PT, R0, R231, P1 ;  /* 0x000000e70000720c */ /* 0x000fe20000f21670 */
[----:B------:R-:W4:Y:S01]  /*d4f0*/  LDSM.16.M88.4 R20, [R220] ;  /* 0x00000000dc14783b */ /* 0x000f220000000200 */
[----:B------:R-:W-:-:S02]  /*d500*/  ISETP.GE.AND P6, PT, R2, R236, PT ;  /* 0x000000ec0200720c */ /* 0x000fc40003fc6270 */
        /* <DEDUP_REMOVED lines=10> */
[C---:B------:R-:W-:Y:S01]  /*d5b0*/  VIADD R2, R0.reuse, 0x8 ;  /* 0x0000000800027836 */ /* 0x040fe20000000000 */
[----:B------:R-:W-:Y:S01]  /*d5c0*/  ISETP.LT.OR P3, PT, R0, R234, P3 ;  /* 0x000000ea0000720c */ /* 0x000fe20001f61670 */
[C---:B-1----:R-:W-:Y:S06]  /*d5d0*/  HMMA.16816.F32.BF16 R188, R8.reuse, R16, RZ ;  /* 0x0000001008bc723c */ /* 0x042fec00000418ff */
[-C--:B------:R-:W-:Y:S06]  /*d5e0*/  HMMA.16816.F32.BF16 R200, R8, R18.reuse, RZ ;  /* 0x0000001208c8723c */ /* 0x080fec00000418ff */
[C---:B--2---:R-:W-:Y:S06]  /*d5f0*/  HMMA.16816.F32.BF16 R180, R4.reuse, R18, RZ ;  /* 0x0000001204b4723c */ /* 0x044fec00000418ff */
[C---:B------:R-:W-:Y:S06]  /*d600*/  HMMA.16816.F32.BF16 R176, R4.reuse, R24, RZ ;  /* 0x0000001804b0723c */ /* 0x040fec00000418ff */
[C---:B------:R-:W-:Y:S06]  /*d610*/  HMMA.16816.F32.BF16 R132, R4.reuse, R26, RZ ;  /* 0x0000001a0484723c */ /* 0x040fec00000418ff */
[----:B------:R-:W-:Y:S01]  /*d620*/  HMMA.16816.F32.BF16 R184, R4, R16, RZ ;  /* 0x0000001004b8723c */ /* 0x000fe200000418ff */
[----:B------:R-:W1:Y:S05]  /*d630*/  LDSM.16.M88.4 R4, [R226+0x2000] ;  /* 0x00200000e204783b */ /* 0x000e6a0000000200 */
[C---:B------:R-:W-:Y:S06]  /*d640*/  HMMA.16816.F32.BF16 R16, R8.reuse, R24, RZ ;  /* 0x000000180810723c */ /* 0x040fec00000418ff */
[----:B------:R-:W-:Y:S01]  /*d650*/  HMMA.16816.F32.BF16 R196, R8, R26, RZ ;  /* 0x0000001a08c4723c */ /* 0x000fe200000418ff */
[----:B------:R-:W2:Y:S05]  /*d660*/  LDSM.16.M88.4 R8, [R226] ;  /* 0x00000000e208783b */ /* 0x000eaa0000000200 */
[C---:B------:R-:W-:Y:S06]  /*d670*/  HMMA.16816.F32.BF16 R192, R12.reuse, R30, R180 ;  /* 0x0000001e0cc0723c */ /* 0x040fec00000418b4 */
[C---:B---3--:R-:W-:Y:S06]  /*d680*/  HMMA.16816.F32.BF16 R204, R12.reuse, R32, R176 ;  /* 0x000000200ccc723c */ /* 0x048fec00000418b0 */
[----:B------:R-:W-:Y:S01]  /*d690*/  HMMA.16816.F32.BF16 R180, R12, R34, R132 ;  /* 0x000000220cb4723c */ /* 0x000fe20000041884 */
[----:B------:R-:W-:Y:S05]  /*d6a0*/  LDSM.16.M88.4 R132, [R223] ;  /* 0x00000000df84783b */ /* 0x000fea0000000200 */
[-C--:B----4-:R-:W-:Y:S06]  /*d6b0*/  HMMA.16816.F32.BF16 R176, R20, R28.reuse, R188 ;  /* 0x0000001c14b0723c */ /* 0x090fec00000418bc */
[----:B------:R-:W-:Y:S06]  /*d6c0*/  HMMA.16816.F32.BF16 R208, R12, R28, R184 ;  /* 0x0000001c0cd0723c */ /* 0x000fec00000418b8 */
[C---:B------:R-:W-:Y:S01]  /*d6d0*/  HMMA.16816.F32.BF16 R24, R20.reuse, R32, R16 ;  /* 0x000000201418723c */ /* 0x040fe20000041810 */
[----:B------:R-:W3:Y:S05]  /*d6e0*/  LDSM.16.M88.4 R16, [R225+0x2000] ;  /* 0x00200000e110783b */ /* 0x000eea0000000200 */
[C---:B------:R-:W-:Y:S01]  /*d6f0*/  HMMA.16816.F32.BF16 R12, R20.reuse, R30, R200 ;  /* 0x0000001e140c723c */ /* 0x040fe200000418c8 */
[----:B------:R-:W4:Y:S05]  /*d700*/  LDSM.16.M88.4 R28, [R223+0x800] ;  /* 0x00080000df1c783b */ /* 0x000f2a0000000200 */
[----:B------:R-:W-:Y:S01]  /*d710*/  HMMA.16816.F32.BF16 R184, R20, R34, R196 ;  /* 0x0000002214b8723c */ /* 0x000fe200000418c4 */
[----:B------:R-:W5:Y:S04]  /*d720*/  LDSM.16.M88.4 R20, [R225] ;  /* 0x00000000e114783b */ /* 0x000f680000000200 */
[----:B------:R-:W-:Y:S01]  /*d730*/  LDSM.16.M88.4 R32, [R216+0x9000] ;  /* 0x00900000d820783b */ /* 0x000fe20000000200 */
[C---:B-1----:R-:W-:Y:S06]  /*d740*/  HMMA.16816.F32.BF16 R192, R4.reuse, R138, R192 ;  /* 0x0000008a04c0723c */ /* 0x042fec00000418c0 */
[C---:B------:R-:W-:Y:S06]  /*d750*/  HMMA.16816.F32.BF16 R204, R4.reuse, R140, R204 ;  /* 0x0000008c04cc723c */ /* 0x040fec00000418cc */
[----:B------:R-:W-:Y:S06]  /*d760*/  HMMA.16816.F32.BF16 R188, R4, R142, R180 ;  /* 0x0000008e04bc723c */ /* 0x000fec00000418b4 */
[-C--:B--2---:R-:W-:Y:S06]  /*d770*/  HMMA.16816.F32.BF16 R180, R8, R136.reuse, R176 ;  /* 0x0000008808b4723c */ /* 0x084fec00000418b0 */
[----:B------:R-:W-:Y:S01]  /*d780*/  HMMA.16816.F32.BF16 R196, R4, R136, R208 ;  /* 0x0000008804c4723c */ /* 0x000fe200000418d0 */
[----:B------:R-:W-:Y:S05]  /*d790*/  LDSM.16.M88.4 R4, [R218+0x4000] ;  /* 0x00400000da04783b */ /* 0x000fea0000000200 */
[C---:B------:R-:W-:Y:S01]  /*d7a0*/  HMMA.16816.F32.BF16 R176, R8.reuse, R138, R12 ;  /* 0x0000008a08b0723c */ /* 0x040fe2000004180c */
[----:B------:R-:W1:Y:S05]  /*d7b0*/  LDSM.16.M88.4 R12, [R218+0x6000] ;  /* 0x00600000da0c783b */ /* 0x000e6a0000000200 */
[C---:B------:R-:W-:Y:S01]  /*d7c0*/  HMMA.16816.F32.BF16 R136, R8.reuse, R140, R24 ;  /* 0x0000008c0888723c */ /* 0x040fe20000041818 */
[----:B------:R-:W2:Y:S05]  /*d7d0*/  LDSM.16.M88.4 R24, [R216+0x9800] ;  /* 0x00980000d818783b */ /* 0x000eaa0000000200 */
[----:B------:R-:W-:Y:S01]  /*d7e0*/  HMMA.16816.F32.BF16 R140, R8, R142, R184 ;  /* 0x0000008e088c723c */ /* 0x000fe200000418b8 */
[----:B------:R-:W-:Y:S05]  /*d7f0*/  LDSM.16.M88.4 R8, [R220+0x6000] ;  /* 0x00600000dc08783b */ /* 0x000fea0000000200 */
[C---:B---3--:R-:W-:Y:S06]  /*d800*/  HMMA.16816.F32.BF16 R192, R16.reuse, R134, R192 ;  /* 0x0000008610c0723c */ /* 0x048fec00000418c0 */
[----:B----4-:R-:W-:Y:S06]  /*d810*/  HMMA.16816.F32.BF16 R184, R16, R28, R204 ;  /* 0x0000001c10b8723c */ /* 0x010fec00000418cc */
[-C--:B-----5:R-:W-:Y:S06]  /*d820*/  HMMA.16816.F32.BF16 R180, R20, R132.reuse, R180 ;  /* 0x0000008414b4723c */ /* 0x0a0fec00000418b4 */
[C---:B------:R-:W-:Y:S06]  /*d830*/  HMMA.16816.F32.BF16 R196, R16.reuse, R132, R196 ;  /* 0x0000008410c4723c */ /* 0x040fec00000418c4 */
[----:B------:R-:W-:Y:S06]  /*d840*/  HMMA.16816.F32.BF16 R188, R16, R30, R188 ;  /* 0x0000001e10bc723c */ /* 0x000fec00000418bc */
[C---:B------:R-:W-:Y:S01]  /*d850*/  HMMA.16816.F32.BF16 R176, R20.reuse, R134, R176 ;  /* 0x0000008614b0723c */ /* 0x040fe200000418b0 */
[----:B------:R-:W-:Y:S05]  /*d860*/  LDSM.16.M88.4 R132, [R229] ;  /* 0x00000000e584783b */ /* 0x000fea0000000200 */
[C---:B------:R-:W-:Y:S01]  /*d870*/  HMMA.16816.F32.BF16 R16, R20.reuse, R28, R136 ;  /* 0x0000001c1410723c */ /* 0x040fe20000041888 */
[----:B------:R-:W-:Y:S05]  /*d880*/  LDSM.16.M88.4 R136, [R228] ;  /* 0x00000000e488783b */ /* 0x000fea0000000200 */
[----:B------:R-:W-:Y:S01]  /*d890*/  HMMA.16816.F32.BF16 R140, R20, R30, R140 ;  /* 0x0000001e148c723c */ /* 0x000fe2000004188c */
[----:B------:R-:W3:Y:S05]  /*d8a0*/  LDSM.16.M88.4 R20, [R220+0x4000] ;  /* 0x00400000dc14783b */ /* 0x000eea0000000200 */
[C---:B-1----:R-:W-:Y:S06]  /*d8b0*/  HMMA.16816.F32.BF16 R28, R12.reuse, R34, R192 ;  /* 0x000000220c1c723c */ /* 0x042fec00000418c0 */
[----:B--2---:R-:W-:Y:S06]  /*d8c0*/  HMMA.16816.F32.BF16 R192, R12, R24, R184 ;  /* 0x000000180cc0723c */ /* 0x004fec00000418b8 */
[-C--:B------:R-:W-:Y:S06]  /*d8d0*/  HMMA.16816.F32.BF16 R184, R4, R32.reuse, R180 ;  /* 0x0000002004b8723c */ /* 0x080fec00000418b4 */
[C---:B------:R-:W-:Y:S06]  /*d8e0*/  HMMA.16816.F32.BF16 R196, R12.reuse, R32, R196 ;  /* 0x000000200cc4723c */ /* 0x040fec00000418c4 */
[----:B------:R-:W-:Y:S06]  /*d8f0*/  HMMA.16816.F32.BF16 R188, R12, R26, R188 ;  /* 0x0000001a0cbc723c */ /* 0x000fec00000418bc */
[C---:B------:R-:W-:Y:S01]  /*d900*/  HMMA.16816.F32.BF16 R12, R4.reuse, R34, R176 ;  /* 0x00000022040c723c */ /* 0x040fe200000418b0 */
[----:B------:R-:W-:Y:S05]  /*d910*/  LDSM.16.M88.4 R32, [R224+0x9000] ;  /* 0x00900000e020783b */ /* 0x000fea0000000200 */
[C---:B------:R-:W-:Y:S01]  /*d920*/  HMMA.16816.F32.BF16 R176, R4.reuse, R24, R16 ;  /* 0x0000001804b0723c */ /* 0x040fe20000041810 */
[----:B------:R-:W-:Y:S05]  /*d930*/  LDSM.16.M88.4 R16, [R226+0x6000] ;  /* 0x00600000e210783b */ /* 0x000fea0000000200 */
[----:B------:R-:W-:Y:S01]  /*d940*/  HMMA.16816.F32.BF16 R140, R4, R26, R140 ;  /* 0x0000001a048c723c */ /* 0x000fe2000004188c */
[----:B------:R-:W1:Y:S04]  /*d950*/  LDSM.16.M88.4 R4, [R226+0x4000] ;  /* 0x00400000e204783b */ /* 0x000e680000000200 */
[----:B------:R-:W-:Y:S01]  /*d960*/  LDSM.16.M88.4 R24, [R223+0x1000] ;  /* 0x00100000df18783b */ /* 0x000fe20000000200 */
[----:B---3--:R-:W-:Y:S06]  /*d970*/  HMMA.16816.F32.BF16 R184, R20, R132, R184 ;  /* 0x0000008414b8723c */ /* 0x008fec00000418b8 */
[C---:B------:R-:W-:Y:S01]  /*d980*/  HMMA.16816.F32.BF16 R208, R8.reuse, R134, R28 ;  /* 0x0000008608d0723c */ /* 0x040fe2000004181c */
[----:B------:R-:W2:Y:S05]  /*d990*/  LDSM.16.M88.4 R28, [R224+0x9800] ;  /* 0x00980000e01c783b */ /* 0x000eaa0000000200 */
[----:B------:R-:W-:Y:S06]  /*d9a0*/  HMMA.16816.F32.BF16 R204, R8, R136, R192 ;  /* 0x0000008808cc723c */ /* 0x000fec00000418c0 */
[----:B------:R-:W-:Y:S01]  /*d9b0*/  HMMA.16816.F32.BF16 R192, R20, R134, R12 ;  /* 0x0000008614c0723c */ /* 0x000fe2000004180c */
[----:B------:R-:W3:Y:S05]  /*d9c0*/  LDSM.16.M88.4 R12, [R225+0x4000] ;  /* 0x00400000e10c783b */ /* 0x000eea0000000200 */
[C---:B------:R-:W-:Y:S06]  /*d9d0*/  HMMA.16816.F32.BF16 R196, R8.reuse, R132, R196 ;  /* 0x0000008408c4723c */ /* 0x040fec00000418c4 */
[----:B------:R-:W-:Y:S01]  /*d9e0*/  HMMA.16816.F32.BF16 R200, R8, R138, R188 ;  /* 0x0000008a08c8723c */ /* 0x000fe200000418bc */
[----:B------:R-:W4:Y:S05]  /*d9f0*/  LDSM.16.M88.4 R8, [R225+0x6000] ;  /* 0x00600000e108783b */ /* 0x000f2a0000000200 */
[C---:B------:R-:W-:Y:S06]  /*da00*/  HMMA.16816.F32.BF16 R180, R20.reuse, R136, R176 ;  /* 0x0000008814b4723c */ /* 0x040fec00000418b0 */
[----:B------:R-:W-:Y:S01]  /*da10*/  HMMA.16816.F32.BF16 R136, R20, R138, R140 ;  /* 0x0000008a1488723c */ /* 0x000fe2000004188c */
[----:B------:R-:W5:Y:S01]  /*da20*/  LDSM.16.M88.4 R20, [R223+0x1800] ;  /* 0x00180000df14783b */ /* 0x000f620000000200 */
[----:B------:R-:W-:-:S04]  /*da30*/  DEPBAR.LE SB0, 0x0 ;  /* 0x000080000000791a */ /* 0x000fc80000000000 */
[-C--:B-1----:R-:W-:Y:S06]  /*da40*/  HMMA.16816.F32.BF16 R140, R4, R32.reuse, R184 ;  /* 0x00000020048c723c */ /* 0x082fec00000418b8 */
[C---:B------:R-:W-:Y:S06]  /*da50*/  HMMA.16816.F32.BF16 R132, R16.reuse, R32, R196 ;  /* 0x000000201084723c */ /* 0x040fec00000418c4 */
[C---:B------:R-:W-:Y:S06]  /*da60*/  HMMA.16816.F32.BF16 R184, R16.reuse, R34, R208 ;  /* 0x0000002210b8723c */ /* 0x040fec00000418d0 */
[C---:B--2---:R-:W-:Y:S06]  /*da70*/  HMMA.16816.F32.BF16 R188, R16.reuse, R28, R204 ;  /* 0x0000001c10bc723c */ /* 0x044fec00000418cc */
[----:B------:R-:W-:Y:S06]  /*da80*/  HMMA.16816.F32.BF16 R176, R16, R30, R200 ;  /* 0x0000001e10b0723c */ /* 0x000fec00000418c8 */
[C---:B------:R-:W-:Y:S06]  /*da90*/  HMMA.16816.F32.BF16 R16, R4.reuse, R34, R192 ;  /* 0x000000220410723c */ /* 0x040fec00000418c0 */
[C---:B------:R-:W-:Y:S06]  /*daa0*/  HMMA.16816.F32.BF16 R180, R4.reuse, R28, R180 ;  /* 0x0000001c04b4723c */ /* 0x040fec00000418b4 */
[----:B------:R-:W-:Y:S06]  /*dab0*/  HMMA.16816.F32.BF16 R136, R4, R30, R136 ;  /* 0x0000001e0488723c */ /* 0x000fec0000041888 */
[-C--:B---3--:R-:W-:Y:S06]  /*dac0*/  HMMA.16816.F32.BF16 R4, R12, R24.reuse, R140 ;  /* 0x000000180c04723c */ /* 0x088fec000004188c */
[----:B----4-:R-:W-:Y:S06]  /*dad0*/  HMMA.16816.F32.BF16 R32, R8, R24, R132 ;  /* 0x000000180820723c */ /* 0x010fec0000041884 */
[-C--:B------:R-:W-:Y:S06]  /*dae0*/  HMMA.16816.F32.BF16 R132, R12, R26.reuse, R16 ;  /* 0x0000001a0c84723c */ /* 0x080fec0000041810 */
[----:B------:R-:W-:Y:S06]  /*daf0*/  HMMA.16816.F32.BF16 R184, R8, R26, R184 ;  /* 0x0000001a08b8723c */ /* 0x000fec00000418b8 */
[----:B------:R-:W-:Y:S01]  /*db00*/  FSEL R16, R4, -INF , !P5 ;  /* 0xff80000004107808 */ /* 0x000fe20006800000 */
[-C--:B-----5:R-:W-:Y:S01]  /*db10*/  HMMA.16816.F32.BF16 R28, R12, R20.reuse, R180 ;  /* 0x000000140c1c723c */ /* 0x0a0fe200000418b4 */
[C---:B------:R-:W-:Y:S01]  /*db20*/  ISETP.GE.AND P5, PT, R0.reuse, R237, PT ;  /* 0x000000ed0000720c */ /* 0x040fe20003fa6270 */
[----:B------:R-:W-:Y:S01]  /*db30*/  VIADD R4, R0, 0x10 ;  /* 0x0000001000047836 */ /* 0x000fe20000000000 */
[----:B------:R-:W-:Y:S01]  /*db40*/  FSEL R25, R6, -INF , !P1 ;  /* 0xff80000006197808 */ /* 0x000fe20004800000 */
[----:B------:R-:W-:Y:S01]  /*db50*/  BAR.SYNC.DEFER_BLOCKING 0x0 ;  /* 0x0000000000007b1d */ /* 0x000fe20000010000 */
[----:B------:R-:W-:Y:S01]  /*db60*/  ISETP.LT.OR P5, PT, R0, R233, P5 ;  /* 0x000000e90000720c */ /* 0x000fe20002fa1670 */
[----:B------:R-:W-:Y:S01]  /*db70*/  HMMA.16816.F32.BF16 R188, R8, R20, R188 ;  /* 0x0000001408bc723c */ /* 0x000fe200000418bc */
[----:B------:R-:W-:-:S02]  /*db80*/  FSEL R19, R32, -INF , !P3 ;  /* 0xff80000020137808 */ /* 0x000fc40005800000 */
[----:B------:R-:W-:Y:S02]  /*db90*/  FSEL R24, R34, -INF , !P5 ;  /* 0xff80000022187808 */ /* 0x000fe40006800000 */
[----:B------:R-:W-:Y:S01]  /*dba0*/  FSEL R26, R33, -INF , !P2 ;  /* 0xff800000211a7808 */ /* 0x000fe20005000000 */
[----:B------:R-:W-:Y:S01]  /*dbb0*/  HMMA.16816.F32.BF16 R176, R8, R22, R176 ;  /* 0x0000001608b0723c */ /* 0x000fe200000418b0 */
        /* <DEDUP_REMOVED lines=10> */
[----:B------:R-:W-:Y:S01]  /*dc60*/  HMMA.16816.F32.BF16 R32, R12, R22, R136 ;  /* 0x000000160c20723c */ /* 0x000fe20000041888 */
[----:B------:R-:W-:-:S02]  /*dc70*/  FSEL R17, R5, -INF , !P6 ;  /* 0xff80000005117808 */ /* 0x000fc40007000000 */
[C---:B------:R-:W-:Y:S02]  /*dc80*/  ISETP.GE.AND P0, PT, R2.reuse, R235, PT ;  /* 0x000000eb0200720c */ /* 0x040fe40003f06270 */
[----:B------:R-:W-:Y:S02]  /*dc90*/  FSEL R20, R7, -INF , !P4 ;  /* 0xff80000007147808 */ /* 0x000fe40006000000 */
[----:B------:R-:W-:Y:S02]  /*dca0*/  ISETP.LT.OR P0, PT, R2, R231, P0 ;  /* 0x000000e70200720c */ /* 0x000fe40000701670 */
[----:B------:R-:W-:Y:S02]  /*dcb0*/  FSEL R13, R134, -INF , !P3 ;  /* 0xff800000860d7808 */ /* 0x000fe40005800000 */
[----:B------:R-:W-:Y:S02]  /*dcc0*/  ISETP.GE.AND P3, PT, R4, R236, PT ;  /* 0x000000ec0400720c */ /* 0x000fe40003f66270 */
[----:B------:R-:W-:-:S02]  /*dcd0*/  FSEL R18, R132, -INF , !P1 ;  /* 0xff80000084127808 */ /* 0x000fc40004800000 */
[----:B------:R-:W-:Y:S02]  /*dce0*/  FSEL R14, R135, -INF , !P0 ;  /* 0xff800000870e7808 */ /* 0x000fe40004000000 */
[C---:B------:R-:W-:Y:S02]  /*dcf0*/  ISETP.GE.AND P6, PT, R2.reuse, R236, PT ;  /* 0x000000ec0200720c */ /* 0x040fe40003fc6270 */
[C---:B------:R-:W-:Y:S02]  /*dd00*/  ISETP.GE.AND P4, PT, R2.reuse, R238, PT ;  /* 0x000000ee0200720c */ /* 0x040fe40003f86270 */
[----:B------:R-:W-:Y:S02]  /*dd10*/  ISETP.GE.AND P1, PT, R2, R237, PT ;  /* 0x000000ed0200720c */ /* 0x000fe40003f26270 */
[C---:B------:R-:W-:Y:S02]  /*dd20*/  ISETP.LT.OR P0, PT, R4.reuse, R232, P3 ;  /* 0x000000e80400720c */ /* 0x040fe40001f01670 */
[----:B------:R-:W-:-:S02]  /*dd30*/  ISETP.GE.AND P3, PT, R4, R235, PT ;  /* 0x000000eb0400720c */ /* 0x000fc40003f66270 */
[C---:B------:R-:W-:Y:S02]  /*dd40*/  ISETP.LT.OR P6, PT, R2.reuse, R232, P6 ;  /* 0x000000e80200720c */ /* 0x040fe400037c1670 */
[C---:B------:R-:W-:Y:S02]  /*dd50*/  ISETP.LT.OR P4, PT, R2.reuse, R234, P4 ;  /* 0x000000ea0200720c */ /* 0x040fe40002781670 */
[----:B------:R-:W-:Y:S01]  /*dd60*/  ISETP.LT.OR P1, PT, R2, R233, P1 ;  /* 0x000000e90200720c */ /* 0x000fe20000f21670 */
[----:B------:R-:W-:Y:S01]  /*dd70*/  VIADD R2, R0, 0x18 ;  /* 0x0000001800027836 */ /* 0x000fe20000000000 */
[----:B------:R-:W-:Y:S01]  /*dd80*/  ISETP.LT.OR P3, PT, R4, R231, P3 ;  /* 0x000000e70400720c */ /* 0x000fe20001f61670 */
[----:B------:R-:W-:Y:S01]  /*dd90*/  VIADD R0, R0, 0x19 ;  /* 0x0000001900007836 */ /* 0x000fe20000000000 */
[----:B------:R-:W-:Y:S02]  /*dda0*/  FMNMX.FTZ R5, R214, R16, !PT ;  /* 0x00000010d6057209 */ /* 0x000fe40007810000 */
[----:B------:R-:W-:-:S02]  /*ddb0*/  FSEL R202, R30, -INF , !P3 ;  /* 0xff8000001eca7808 */ /* 0x000fc40005800000 */
[----:B------:R-:W-:Y:S02]  /*ddc0*/  FMNMX.FTZ R5, R17, R5, !PT ;  /* 0x0000000511057209 */ /* 0x000fe40007810000 */
[-C--:B------:R-:W-:Y:S02]  /*ddd0*/  ISETP.GE.AND P3, PT, R2, R236.reuse, PT ;  /* 0x000000ec0200720c */ /* 0x080fe40003f66270 */
[----:B------:R-:W-:Y:S02]  /*dde0*/  FSEL R11, R133, -INF , !P6 ;  /* 0xff800000850b7808 */ /* 0x000fe40007000000 */
[----:B------:R-:W-:Y:S02]  /*ddf0*/  ISETP.GE.AND P6, PT, R3, R236, PT ;  /* 0x000000ec0300720c */ /* 0x000fe40003fc6270 */
[----:B------:R-:W-:Y:S02]  /*de00*/  FMNMX.FTZ R5, R18, R5, !PT ;  /* 0x0000000512057209 */ /* 0x000fe40007810000 */
[----:B------:R-:W-:-:S02]  /*de10*/  ISETP.LT.OR P3, PT, R2, R232, P3 ;  /* 0x000000e80200720c */ /* 0x000fc40001f61670 */
[----:B------:R-:W-:Y:S02]  /*de20*/  ISETP.LT.OR P6, PT, R3, R232, P6 ;  /* 0x000000e80300720c */ /* 0x000fe400037c1670 */
[----:B------:R-:W-:Y:S02]  /*de30*/  FSEL R192, R28, -INF , !P0 ;  /* 0xff8000001cc07808 */ /* 0x000fe40004000000 */
[----:B------:R-:W-:Y:S02]  /*de40*/  FMNMX.FTZ R5, R11, R5, !PT ;  /* 0x000000050b057209 */ /* 0x000fe40007810000 */
[----:B------:R-:W-:Y:S02]  /*de50*/  FSEL R193, R32, -INF , !P3 ;  /* 0xff80000020c17808 */ /* 0x000fe40005800000 */
[----:B------:R-:W-:Y:S02]  /*de60*/  PLOP3.LUT P3, PT, PT, PT, UP0, 0x80, 0x0 ;  /* 0x000000000000781c */ /* 0x000fe40003f6f008 */
[----:B------:R-:W-:-:S02]  /*de70*/  ISETP.GE.AND P0, PT, R3, R235, PT ;  /* 0x000000eb0300720c */ /* 0x000fc40003f06270 */
[----:B------:R-:W-:Y:S02]  /*de80*/  FSEL R195, R29, -INF , !P6 ;  /* 0xff8000001dc37808 */ /* 0x000fe40007000000 */
[----:B------:R-:W-:Y:S02]  /*de90*/  ISETP.GE.AND P6, PT, R0, R236, PT ;  /* 0x000000ec0000720c */ /* 0x000fe40003fc6270 */
[----:B------:R-:W-:Y:S02]  /*dea0*/  FMNMX.FTZ R5, R192, R5, !PT ;  /* 0x00000005c0057209 */ /* 0x000fe40007810000 */
[----:B------:R-:W-:Y:S02]  /*deb0*/  ISETP.LT.OR P0, PT, R3, R231, P0 ;  /* 0x000000e70300720c */ /* 0x000fe40000701670 */
[----:B------:R-:W-:Y:S02]  /*dec0*/  ISETP.LT.OR P6, PT, R0, R232, P6 ;  /* 0x000000e80000720c */ /* 0x000fe400037c1670 */
[----:B------:R-:W-:-:S02]  /*ded0*/  FMNMX.FTZ R5, R195, R5, !PT ;  /* 0x00000005c3057209 */ /* 0x000fc40007810000 */
[----:B------:R-:W-:Y:S02]  /*dee0*/  FSEL R203, R31, -INF , !P0 ;  /* 0xff8000001fcb7808 */ /* 0x000fe40004000000 */
[C---:B------:R-:W-:Y:S02]  /*def0*/  ISETP.GE.AND P0, PT, R2.reuse, R235, PT ;  /* 0x000000eb0200720c */ /* 0x040fe40003f06270 */
[----:B------:R-:W-:Y:S02]  /*df00*/  FSEL R194, R33, -INF , !P6 ;  /* 0xff80000021c27808 */ /* 0x000fe40007000000 */
[----:B------:R-:W-:Y:S02]  /*df10*/  FMNMX.FTZ R5, R193, R5, !PT ;  /* 0x00000005c1057209 */ /* 0x000fe40007810000 */
[----:B------:R-:W-:Y:S02]  /*df20*/  ISETP.LT.OR P0, PT, R2, R231, P0 ;  /* 0x000000e70200720c */ /* 0x000fe40000701670 */
[----:B------:R-:W-:-:S02]  /*df30*/  FMNMX.FTZ R12, R215, R25, !PT ;  /* 0x00000019d70c7209 */ /* 0x000fc40007810000 */
        /* <DEDUP_REMOVED lines=11> */
[----:B------:R-:W-:-:S03]  /*dff0*/  UIADD3 UR4, UR7, UR4, URZ ;  /* 0x0000000407047290 */ /* 0x000fc6000fffe03f */
[----:B------:R-:W-:-:S03]  /*e000*/  ULDC.64 UR6, c[0x0][0x218] ;  /* 0x0000860000067ab9 */ /* 0x000fc60000000a00 */
[----:B------:R-:W-:Y:S01]  /*e010*/  IMAD.U32 R7, RZ, RZ, UR4 ;  /* 0x00000004ff077e24 */ /* 0x000fe2000f8e00ff */
[----:B--2---:R-:W-:-:S04]  /*e020*/  LEA R5, P3, R5, R246, 0x5 ;  /* 0x000000f605057211 */ /* 0x004fc800078628ff */
[C---:B------:R-:W-:Y:S02]  /*e030*/  LEA R6, P6, R5.reuse, UR6, 0x1 ;  /* 0x0000000605067c11 */ /* 0x040fe4000f8c08ff */
        /* <DEDUP_REMOVED lines=12> */
.L_x_1307:
[----:B-1----:R-:W1:Y:S01]  /*e100*/  SHFL.BFLY PT, R9, R10, 0x2, 0x1f ;  /* 0x0c401f000a097f89 */ /* 0x002e6200000e0000 */
[----:B------:R-:W-:Y:S02]  /*e110*/  FMNMX.FTZ R5, R20, R12, !PT ;  /* 0x0000000c14057209 */ /* 0x000fe40007810000 */
[----:B------:R-:W-:Y:S01]  /*e120*/  ISETP.GE.AND P6, PT, R0, R235, PT ;  /* 0x000000eb0000720c */ /* 0x000fe20003fc6270 */
[----:B------:R-:W-:Y:S01]  /*e130*/  LDSM.16.MT88.4 R140, [R221+0xa000] ;  /* 0x00a00000dd8c783b */ /* 0x000fe20000004200 */
[----:B------:R-:W-:Y:S02]  /*e140*/  FMNMX.FTZ R5, R13, R5, !PT ;  /* 0x000000050d057209 */ /* 0x000fe40007810000 */
[----:B------:R-:W-:Y:S01]  /*e150*/  FSEL R201, R34, -INF , !P0 ;  /* 0xff80000022c97808 */ /* 0x000fe20004000000 */
[----:B------:R-:W-:Y:S01]  /*e160*/  LDSM.16.MT88.4 R28, [R222+0xb000] ;  /* 0x00b00000de1c783b */ /* 0x000fe20000004200 */
[----:B------:R-:W-:Y:S02]  /*e170*/  ISETP.LT.OR P6, PT, R0, R231, P6 ;  /* 0x000000e70000720c */ /* 0x000fe400037c1670 */
[----:B------:R-:W-:-:S02]  /*e180*/  ISETP.GE.AND P3, PT, R4, R238, PT ;  /* 0x000000ee0400720c */ /* 0x000fc40003f66270 */
[----:B------:R-:W-:Y:S02]  /*e190*/  ISETP.GE.AND P0, PT, R4, R237, PT ;  /* 0x000000ed0400720c */ /* 0x000fe40003f06270 */
[----:B------:R-:W-:Y:S02]  /*e1a0*/  FMNMX.FTZ R5, R14, R5, !PT ;  /* 0x000000050e057209 */ /* 0x000fe40007810000 */
[----:B------:R-:W-:Y:S02]  /*e1b0*/  FSEL R200, R35, -INF , !P6 ;  /* 0xff80000023c87808 */ /* 0x000fe40007000000 */
[----:B------:R-:W-:Y:S01]  /*e1c0*/  FSEL R7, R185, -INF , !P4 ;  /* 0xff800000b9077808 */ /* 0x000fe20006000000 */
[----:B------:R-:W-:Y:S01]  /*e1d0*/  LDSM.16.MT88.4 R32, [R222+0xa000] ;  /* 0x00a00000de20783b */ /* 0x000fe20000004200 */
[C---:B------:R-:W-:Y:S02]  /*e1e0*/  ISETP.LT.OR P3, PT, R4.reuse, R234, P3 ;  /* 0x000000ea0400720c */ /* 0x040fe40001f61670 */
[----:B------:R-:W-:-:S02]  /*e1f0*/  ISETP.LT.OR P0, PT, R4, R233, P0 ;  /* 0x000000e90400720c */ /* 0x000fc40000701670 */
[C---:B------:R-:W-:Y:S02]  /*e200*/  ISETP.GE.AND P6, PT, R3.reuse, R238, PT ;  /* 0x000000ee0300720c */ /* 0x040fe40003fc6270 */
[----:B------:R-:W-:Y:S02]  /*e210*/  ISETP.GE.AND P4, PT, R3, R237, PT ;  /* 0x000000ed0300720c */ /* 0x000fe40003f86270 */
[----:B------:R-:W-:Y:S02]  /*e220*/  FMNMX.FTZ R4, R202, R5, !PT ;  /* 0x00000005ca047209 */ /* 0x000fe40007810000 */
[----:B------:R-:W-:Y:S02]  /*e230*/  FMNMX.FTZ R5, R213, R19, !PT ;  /* 0x00000013d5057209 */ /* 0x000fe40007810000 */
[C---:B------:R-:W-:Y:S02]  /*e240*/  ISETP.LT.OR P6, PT, R3.reuse, R234, P6 ;  /* 0x000000ea0300720c */ /* 0x040fe400037c1670 */
[----:B------:R-:W-:-:S02]  /*e250*/  ISETP.LT.OR P4, PT, R3, R233, P4 ;  /* 0x000000e90300720c */ /* 0x000fc40002781670 */
[----:B------:R-:W-:Y:S02]  /*e260*/  FMNMX.FTZ R8, R203, R4, !PT ;  /* 0x00000004cb087209 */ /* 0x000fe40007810000 */
[----:B-1----:R-:W-:Y:S02]  /*e270*/  FMNMX.FTZ R3, R10, R9, !PT ;  /* 0x000000090a037209 */ /* 0x002fe40007810000 */
[----:B------:R-:W-:Y:S02]  /*e280*/  FSEL R6, R184, -INF , !P5 ;  /* 0xff800000b8067808 */ /* 0x000fe40006800000 */
[----:B------:R-:W-:Y:S01]  /*e290*/  FMNMX.FTZ R4, R26, R5, !PT ;  /* 0x000000051a047209 */ /* 0x000fe20007810000 */
[----:B------:R-:W1:Y:S01]  /*e2a0*/  SHFL.BFLY PT, R10, R3, 0x1, 0x1f ;  /* 0x0c201f00030a7f89 */ /* 0x000e6200000e0000 */
[----:B------:R-:W-:Y:S02]  /*e2b0*/  FSEL R15, R188, -INF , !P3 ;  /* 0xff800000bc0f7808 */ /* 0x000fe40005800000 */
[----:B------:R-:W-:-:S02]  /*e2c0*/  FMNMX.FTZ R4, R6, R4, !PT ;  /* 0x0000000406047209 */ /* 0x000fc40007810000 */
[----:B------:R-:W-:Y:S02]  /*e2d0*/  FMNMX.FTZ R8, R201, R8, !PT ;  /* 0x00000008c9087209 */ /* 0x000fe40007810000 */
[----:B------:R-:W-:Y:S02]  /*e2e0*/  FMNMX.FTZ R5, R7, R4, !PT ;  /* 0x0000000407057209 */ /* 0x000fe40007810000 */
[----:B------:R-:W-:Y:S02]  /*e2f0*/  FSEL R132, R189, -INF , !P6 ;  /* 0xff800000bd847808 */ /* 0x000fe40007000000 */
[----:B------:R-:W-:Y:S02]  /*e300*/  FMNMX.FTZ R5, R15, R5, !PT ;  /* 0x000000050f057209 */ /* 0x000fe40007810000 */
[----:B------:R-:W-:Y:S02]  /*e310*/  FMNMX.FTZ R4, R212, R24, !PT ;  /* 0x00000018d4047209 */ /* 0x000fe40007810000 */
[----:B------:R-:W-:-:S02]  /*e320*/  FMNMX.FTZ R12, R200, R8, !PT ;  /* 0x00000008c80c7209 */ /* 0x000fc40007810000 */
[----:B------:R-:W-:Y:S02]  /*e330*/  FMNMX.FTZ R134, R132, R5, !PT ;  /* 0x0000000584867209 */ /* 0x000fe40007810000 */
[----:B------:R-:W-:Y:S01]  /*e340*/  FSEL R5, R186, -INF , !P2 ;  /* 0xff800000ba057808 */ /* 0x000fe20005000000 */
[----:B------:R-:W2:Y:S01]  /*e350*/  SHFL.BFLY PT, R9, R12, 0x2, 0x1f ;  /* 0x0c401f000c097f89 */ /* 0x000ea200000e0000 */
[----:B------:R-:W-:Y:S02]  /*e360*/  FMNMX.FTZ R8, R21, R4, !PT ;  /* 0x0000000415087209 */ /* 0x000fe40007810000 */
[C---:B------:R-:W-:Y:S02]  /*e370*/  ISETP.GE.AND P5, PT, R2.reuse, R238, PT ;  /* 0x000000ee0200720c */ /* 0x040fe40003fa6270 */
[----:B------:R-:W-:Y:S02]  /*e380*/  ISETP.GE.AND P2, PT, R2, R237, PT ;  /* 0x000000ed0200720c */ /* 0x000fe40003f46270 */
[----:B------:R-:W-:-:S02]  /*e390*/  FSEL R4, R187, -INF , !P1 ;  /* 0xff800000bb047808 */ /* 0x000fc40004800000 */
[----:B------:R-:W-:Y:S02]  /*e3a0*/  FMNMX.FTZ R8, R5, R8, !PT ;  /* 0x0000000805087209 */ /* 0x000fe40007810000 */
[----:B------:R-:W-:Y:S02]  /*e3b0*/  ISETP.GE.AND P3, PT, R0, R238, PT ;  /* 0x000000ee0000720c */ /* 0x000fe40003f66270 */
[C---:B------:R-:W-:Y:S02]  /*e3c0*/  ISETP.LT.OR P5, PT, R2.reuse, R234, P5 ;  /* 0x000000ea0200720c */ /* 0x040fe40002fa1670 */
[----:B------:R-:W-:Y:S02]  /*e3d0*/  ISETP.LT.OR P2, PT, R2, R233, P2 ;  /* 0x000000e90200720c */ /* 0x000fe40001741670 */
[----:B------:R-:W-:Y:S02]  /*e3e0*/  FSEL R138, R190, -INF , !P0 ;  /* 0xff800000be8a7808 */ /* 0x000fe40004000000 */
[----:B------:R-:W-:-:S02]  /*e3f0*/  FMNMX.FTZ R2, R4, R8, !PT ;  /* 0x0000000804027209 */ /* 0x000fc40007810000 */
[----:B------:R-:W-:Y:S02]  /*e400*/  ISETP.LT.OR P3, PT, R0, R234, P3 ;  /* 0x000000ea0000720c */ /* 0x000fe40001f61670 */
[----:B------:R-:W-:Y:S02]  /*e410*/  FSEL R133, R176, -INF , !P5 ;  /* 0xff800000b0857808 */ /* 0x000fe40006800000 */
[----:B------:R-:W-:Y:S02]  /*e420*/  ISETP.GE.AND P0, PT, R0, R237, PT ;  /* 0x000000ed0000720c */ /* 0x000fe40003f06270 */
[----:B-1----:R-:W-:Y:S02]  /*e430*/  FMNMX.FTZ R136, R3, R10, !PT ;  /* 0x0000000a03887209 */ /* 0x002fe40007810000 */
[----:B------:R-:W-:Y:S02]  /*e440*/  FSEL R180, R191, -INF , !P4 ;  /* 0xff800000bfb47808 */ /* 0x000fe40006000000 */
[----:B------:R-:W-:-:S02]  /*e450*/  FMNMX.FTZ R3, R138, R2, !PT ;  /* 0x000000028a037209 */ /* 0x000fc40007810000 */
[----:B------:R-:W-:Y:S02]  /*e460*/  FSEL R139, R177, -INF , !P3 ;  /* 0xff800000b18b7808 */ /* 0x000fe40005800000 */
[----:B------:R-:W-:Y:S02]  /*e470*/  FMNMX.FTZ R134, R133, R134, !PT ;  /* 0x0000008685867209 */ /* 0x000fe40007810000 */
[----:B------:R-:W-:Y:S02]  /*e480*/  ISETP.LT.OR P0, PT, R0, R233, P0 ;  /* 0x000000e90000720c */ /* 0x000fe40000701670 */
[----:B------:R-:W-:Y:S02]  /*e490*/  FSEL R182, R178, -INF , !P2 ;  /* 0xff800000b2b67808 */ /* 0x000fe40005000000 */
[----:B------:R-:W-:Y:S02]  /*e4a0*/  FMNMX.FTZ R0, R180, R3, !PT ;  /* 0x00000003b4007209 */ /* 0x000fe40007810000 */
[----:B------:R-:W-:-:S02]  /*e4b0*/  FMNMX.FTZ R134, R139, R134, !PT ;  /* 0x000000868b867209 */ /* 0x000fc40007810000 */
[----:B------:R-:W-:Y:S02]  /*e4c0*/  FSEL R181, R179, -INF , !P0 ;  /* 0xff800000b3b57808 */ /* 0x000fe40004000000 */
[----:B------:R-:W-:Y:S01]  /*e4d0*/  FMNMX.FTZ R0, R182, R0, !PT ;  /* 0x00000000b6007209 */ /* 0x000fe20007810000 */
[----:B------:R-:W1:Y:S01]  /*e4e0*/  SHFL.BFLY PT, R8, R134, 0x2, 0x1f ;  /* 0x0c401f0086087f89 */ /* 0x000e6200000e0000 */
[----:B--2---:R-:W-:Y:S01]  /*e4f0*/  FMNMX.FTZ R135, R12, R9, !PT ;  /* 0x000000090c877209 */ /* 0x004fe20007810000 */
[C---:B------:R-:W-:Y:S01]  /*e500*/  FMUL.FTZ R12, R136.reuse, UR26 ;  /* 0x0000001a880c7c20 */ /* 0x040fe20008410000 */
[----:B------:R-:W-:Y:S01]  /*e510*/  FMNMX.FTZ R0, R181, R0, !PT ;  /* 0x00000000b5007209 */ /* 0x000fe20007810000 */
[----:B------:R-:W-:Y:S01]  /*e520*/  LDSM.16.MT88.4 R176, [R217+0xb000] ;  /* 0x00b00000d9b0783b */ /* 0x000fe20000004200 */
[----:B------:R-:W-:Y:S02]  /*e530*/  FSETP.NEU.FTZ.AND P3, PT, R136, -INF , PT ;  /* 0xff8000008800780b */ /* 0x000fe40003f7d000 */
[----:B------:R-:W-:Y:S01]  /*e540*/  MOV R196, R241 ;  /* 0x000000f100c47202 */ /* 0x000fe20000000f00 */
[----:B------:R-:W2:Y:S01]  /*e550*/  SHFL.BFLY PT, R9, R0, 0x2, 0x1f ;  /* 0x0c401f0000097f89 */ /* 0x000ea200000e0000 */
[----:B------:R-:W-:-:S02]  /*e560*/  FSEL R12, R12, RZ, P3 ;  /* 0x000000ff0c0c7208 */ /* 0x000fc40001800000 */
[----:B------:R-:W-:Y:S01]  /*e570*/  MOV R197, R240 ;  /* 0x000000f000c57202 */ /* 0x000fe20000000f00 */
[----:B------:R-:W3:Y:S02]  /*e580*/  SHFL.BFLY PT, R2, R135, 0x1, 0x1f ;  /* 0x0c201f0087027f89 */ /* 0x000ee400000e0000 */
[--C-:B------:R-:W-:Y:S01]  /*e590*/  FFMA.FTZ R16, R16, UR26, -R12.reuse ;  /* 0x0000001a10107c23 */ /* 0x100fe2000801080c */
[--C-:B------:R-:W-:Y:S01]  /*e5a0*/  FFMA.FTZ R17, R17, UR26, -R12.reuse ;  /* 0x0000001a11117c23 */ /* 0x100fe2000801080c */
[----:B------:R-:W-:Y:S02]  /*e5b0*/  FFMA.FTZ R18, R18, UR26, -R12 ;  /* 0x0000001a12127c23 */ /* 0x000fe4000801080c */
[----:B------:R-:W-:Y:S01]  /*e5c0*/  MUFU.EX2 R249, R16 ;  /* 0x0000001000f97308 */ /* 0x000fe20000000800 */
[----:B-1----:R-:W-:-:S07]  /*e5d0*/  FMNMX.FTZ R134, R134, R8, !PT ;  /* 0x0000000886867209 */ /* 0x002fce0007810000 */
[----:B------:R-:W-:Y:S01]  /*e5e0*/  MUFU.EX2 R248, R17 ;  /* 0x0000001100f87308 */ /* 0x000fe20000000800 */
[----:B------:R-:W1:Y:S01]  /*e5f0*/  SHFL.BFLY PT, R8, R134, 0x1, 0x1f ;  /* 0x0c201f0086087f89 */ /* 0x000e6200000e0000 */
[----:B--2---:R-:W-:-:S06]  /*e600*/  FMNMX.FTZ R0, R0, R9, !PT ;  /* 0x0000000900007209 */ /* 0x004fcc0007810000 */
[----:B------:R-:W-:Y:S01]  /*e610*/  MUFU.EX2 R247, R18 ;  /* 0x0000001200f77308 */ /* 0x000fe20000000800 */
[----:B---3--:R-:W-:Y:S01]  /*e620*/  FMNMX.FTZ R135, R135, R2, !PT ;  /* 0x0000000287877209 */ /* 0x008fe20007810000 */
[----:B------:R-:W2:Y:S01]  /*e630*/  SHFL.BFLY PT, R137, R0, 0x1, 0x1f ;  /* 0x0c201f0000897f89 */ /* 0x000ea200000e0000 */
[----:B------:R-:W-:Y:S02]  /*e640*/  FFMA.FTZ R2, R11, UR26, -R12 ;  /* 0x0000001a0b027c23 */ /* 0x000fe4000801080c */
[C---:B------:R-:W-:Y:S01]  /*e650*/  FSETP.NEU.FTZ.AND P2, PT, R135.reuse, -INF , PT ;  /* 0xff8000008700780b */ /* 0x040fe20003f5d000 */
[----:B------:R-:W-:Y:S02]  /*e660*/  FMUL.FTZ R3, R135, UR26 ;  /* 0x0000001a87037c20 */ /* 0x000fe40008410000 */
[----:B------:R3:W-:Y:S03]  /*e670*/  MUFU.EX2 R250, R2 ;  /* 0x0000000200fa7308 */ /* 0x0007e60000000800 */
[----:B------:R-:W-:-:S02]  /*e680*/  FSEL R11, R3, RZ, P2 ;  /* 0x000000ff030b7208 */ /* 0x000fc40001000000 */
[----:B------:R-:W-:-:S03]  /*e690*/  FSEL R3, R135, RZ, P2 ;  /* 0x000000ff87037208 */ /* 0x000fc60001000000 */
[--C-:B------:R-:W-:Y:S01]  /*e6a0*/  FFMA.FTZ R25, R25, UR26, -R11.reuse ;  /* 0x0000001a19197c23 */ /* 0x100fe2000801080b */
[----:B------:R-:W-:Y:S01]  /*e6b0*/  FFMA.FTZ R20, R20, UR26, -R11 ;  /* 0x0000001a14147c23 */ /* 0x000fe2000801080b */
[----:B-1----:R-:W-:Y:S01]  /*e6c0*/  FMNMX.FTZ R134, R134, R8, !PT ;  /* 0x0000000886867209 */ /* 0x002fe20007810000 */
[----:B------:R-:W-:Y:S01]  /*e6d0*/  FADD.FTZ R3, R215, -R3 ;  /* 0x80000003d7037221 */ /* 0x000fe20000010000 */
[----:B------:R-:W-:Y:S01]  /*e6e0*/  MUFU.EX2 R244, R25 ;  /* 0x0000001900f47308 */ /* 0x000fe20000000800 */
[--C-:B------:R-:W-:Y:S01]  /*e6f0*/  FFMA.FTZ R13, R13, UR26, -R11.reuse ;  /* 0x0000001a0d0d7c23 */ /* 0x100fe2000801080b */
[C---:B------:R-:W-:Y:S01]  /*e700*/  FSETP.NEU.FTZ.AND P1, PT, R134.reuse, -INF , PT ;  /* 0xff8000008600780b */ /* 0x040fe20003f3d000 */
[----:B------:R-:W-:Y:S01]  /*e710*/  FMUL.FTZ R10, R134, UR26 ;  /* 0x0000001a860a7c20 */ /* 0x000fe20008410000 */
[----:B---3--:R-:W-:Y:S01]  /*e720*/  FSEL R2, R136, RZ, P3 ;  /* 0x000000ff88027208 */ /* 0x008fe20001800000 */
[----:B------:R-:W-:Y:S01]  /*e730*/  FMUL.FTZ R3, R3, UR26 ;  /* 0x0000001a03037c20 */ /* 0x000fe20008410000 */
[----:B--2---:R-:W-:Y:S01]  /*e740*/  FMNMX.FTZ R137, R0, R137, !PT ;  /* 0x0000008900897209 */ /* 0x004fe20007810000 */
[----:B------:R-:W-:Y:S01]  /*e750*/  FFMA.FTZ R14, R14, UR26, -R11 ;  /* 0x0000001a0e0e7c23 */ /* 0x000fe2000801080b */
        /* <DEDUP_REMOVED lines=8> */
[----:B------:R-:W-:Y:S01]  /*e7e0*/  MUFU.EX2 R243, R20 ;  /* 0x0000001400f37308 */ /* 0x000fe20000000800 */
        /* <DEDUP_REMOVED lines=12> */
[----:B------:R1:W-:Y:S08]  /*e8b0*/  MUFU.EX2 R242, R19 ;  /* 0x0000001300f27308 */ /* 0x0003f00000000800 */
[----:B------:R-:W-:Y:S08]  /*e8c0*/  MUFU.EX2 R241, R26 ;  /* 0x0000001a00f17308 */ /* 0x000ff00000000800 */
[----:B------:R-:W-:Y:S01]  /*e8d0*/  MUFU.EX2 R185, R6 ;  /* 0x0000000600b97308 */ /* 0x000fe20000000800 */
[----:B-1----:R-:W1:Y:S07]  /*e8e0*/  LDSM.16.MT88.4 R16, [R217+0xa000] ;  /* 0x00a00000d910783b */ /* 0x002e6e0000004200 */
[----:B------:R-:W2:Y:S08]  /*e8f0*/  MUFU.EX2 R186, R7 ;  /* 0x0000000700ba7308 */ /* 0x000eb00000000800 */
[----:B------:R3:W-:Y:S08]  /*e900*/  MUFU.EX2 R187, R24 ;  /* 0x0000001800bb7308 */ /* 0x0007f00000000800 */
[----:B------:R4:W5:Y:S01]  /*e910*/  MUFU.EX2 R240, R21 ;  /* 0x0000001500f07308 */ /* 0x0009620000000800 */
[----:B--2---:R-:W-:-:S07]  /*e920*/  F2FP.BF16.F32.PACK_AB R6, R186, R185 ;  /* 0x000000b9ba06723e */ /* 0x004fce00000010ff */
[----:B------:R5:W-:Y:S01]  /*e930*/  MUFU.EX2 R184, R5 ;  /* 0x0000000500b87308 */ /* 0x000be20000000800 */
[----:B---3--:R-:W-:Y:S07]  /*e940*/  LDSM.16.MT88.4 R24, [R219+0xb000] ;  /* 0x00b00000db18783b */ /* 0x008fee0000004200 */
[----:B------:R2:W3:Y:S01]  /*e950*/  MUFU.EX2 R183, R4 ;  /* 0x0000000400b77308 */ /* 0x0004e20000000800 */
[----:B----4-:R-:W4:Y:S07]  /*e960*/  LDSM.16.MT88.4 R20, [R219+0xa000] ;  /* 0x00a00000db14783b */ /* 0x010f2e0000004200 */
[----:B------:R-:W1:Y:S01]  /*e970*/  MUFU.EX2 R2, R2 ;  /* 0x0000000200027308 */ /* 0x000e620000000800 */
[----:B-----5:R-:W-:-:S07]  /*e980*/  F2FP.BF16.F32.PACK_AB R5, R240, R187 ;  /* 0x000000bbf005723e */ /* 0x020fce00000010ff */
[----:B------:R-:W5:Y:S01]  /*e990*/  MUFU.EX2 R0, R0 ;  /* 0x0000000000007308 */ /* 0x000f620000000800 */
[----:B--2---:R-:W-:Y:S02]  /*e9a0*/  F2FP.BF16.F32.PACK_AB R4, R241, R242 ;  /* 0x000000f2f104723e */ /* 0x004fe400000010ff */
[----:B---3--:R-:W-:-:S05]  /*e9b0*/  F2FP.BF16.F32.PACK_AB R7, R183, R184 ;  /* 0x000000b8b707723e */ /* 0x008fca00000010ff */
[----:B------:R-:W-:Y:S01]  /*e9c0*/  MUFU.EX2 R245, R13 ;  /* 0x0000000d00f57308 */ /* 0x000fe20000000800 */
[-C--:B-1----:R-:W-:Y:S01]  /*e9d0*/  FMUL.FTZ R40, R40, R2.reuse ;  /* 0x0000000228287220 */ /* 0x082fe20000410000 */
[-C--:B------:R-:W-:Y:S01]  /*e9e0*/  FMUL.FTZ R41, R41, R2.reuse ;  /* 0x0000000229297220 */ /* 0x080fe20000410000 */
[-C--:B------:R-:W-:Y:S01]  /*e9f0*/  FMUL.FTZ R144, R144, R2.reuse ;  /* 0x0000000290907220 */ /* 0x080fe20000410000 */
[-C--:B------:R-:W-:Y:S01]  /*ea00*/  FMUL.FTZ R145, R145, R2.reuse ;  /* 0x0000000291917220 */ /* 0x080fe20000410000 */
[-C--:B------:R-:W-:Y:S01]  /*ea10*/  FMUL.FTZ R152, R152, R2.reuse ;  /* 0x0000000298987220 */ /* 0x080fe20000410000 */
[-C--:B------:R-:W-:Y:S01]  /*ea20*/  FMUL.FTZ R153, R153, R2.reuse ;  /* 0x0000000299997220 */ /* 0x080fe20000410000 */
[----:B------:R-:W-:Y:S01]  /*ea30*/  FMUL.FTZ R160, R160, R2 ;  /* 0x00000002a0a07220 */ /* 0x000fe20000410000 */
[----:B------:R-:W-:Y:S01]  /*ea40*/  MUFU.EX2 R246, R14 ;  /* 0x0000000e00f67308 */ /* 0x000fe20000000800 */
[-C--:B-----5:R-:W-:Y:S01]  /*ea50*/  FMUL.FTZ R42, R42, R0.reuse ;  /* 0x000000002a2a7220 */ /* 0x0a0fe20000410000 */
[-C--:B------:R-:W-:Y:S01]  /*ea60*/  FMUL.FTZ R43, R43, R0.reuse ;  /* 0x000000002b2b7220 */ /* 0x080fe20000410000 */
[-C--:B------:R-:W-:Y:S01]  /*ea70*/  FMUL.FTZ R146, R146, R0.reuse ;  /* 0x0000000092927220 */ /* 0x080fe20000410000 */
[----:B------:R-:W-:Y:S01]  /*ea80*/  FMUL.FTZ R147, R147, R0 ;  /* 0x0000000093937220 */ /* 0x000fe20000410000 */
[-C--:B------:R-:W-:Y:S01]  /*ea90*/  FMUL.FTZ R161, R161, R2.reuse ;  /* 0x00000002a1a17220 */ /* 0x080fe20000410000 */
[-C--:B------:R-:W-:Y:S01]  /*eaa0*/  FMUL.FTZ R168, R168, R2.reuse ;  /* 0x00000002a8a87220 */ /* 0x080fe20000410000 */
[----:B------:R-:W-:Y:S01]  /*eab0*/  FMUL.FTZ R169, R169, R2 ;  /* 0x00000002a9a97220 */ /* 0x000fe20000410000 */
[----:B------:R-:W1:Y:S01]  /*eac0*/  MUFU.EX2 R8, R8 ;  /* 0x0000000800087308 */ /* 0x000e620000000800 */
[C---:B------:R-:W-:Y:S01]  /*ead0*/  HMMA.16816.F32.BF16 R212, R4.reuse, R32, R40 ;  /* 0x0000002004d4723c */ /* 0x040fe20000041828 */
[----:B------:R-:W2:Y:S01]  /*eae0*/  LDSM.16.MT88.4 R40, [R221+0xb000] ;  /* 0x00b00000dd28783b */ /* 0x000ea20000004200 */
[-C--:B------:R-:W-:Y:S01]  /*eaf0*/  FMUL.FTZ R154, R154, R0.reuse ;  /* 0x000000009a9a7220 */ /* 0x080fe20000410000 */
[----:B------:R-:W-:Y:S01]  /*eb00*/  FMUL.FTZ R155, R155, R0 ;  /* 0x000000009b9b7220 */ /* 0x000fe20000410000 */
[----:B------:R-:W-:Y:S01]  /*eb10*/  FMUL.FTZ R44, R44, R2 ;  /* 0x000000022c2c7220 */ /* 0x000fe20000410000 */
[-C--:B------:R-:W-:Y:S01]  /*eb20*/  FMUL.FTZ R162, R162, R0.reuse ;  /* 0x00000000a2a27220 */ /* 0x080fe20000410000 */
[----:B------:R-:W-:Y:S01]  /*eb30*/  FMUL.FTZ R163, R163, R0 ;  /* 0x00000000a3a37220 */ /* 0x000fe20000410000 */
[----:B------:R-:W3:Y:S01]  /*eb40*/  MUFU.EX2 R3, R3 ;  /* 0x0000000300037308 */ /* 0x000ee20000000800 */
        /* <DEDUP_REMOVED lines=45> */
[C---:B------:R-:W-:Y:S01]  /*ee20*/  HMMA.16816.F32.BF16 R144, R4.reuse, R16, R144 ;  /* 0x000000100490723c */ /* 0x040fe20000041890 */
[-C--:B-1----:R-:W-:Y:S01]  /*ee30*/  FMUL.FTZ R172, R172, R8.reuse ;  /* 0x00000008acac7220 */ /* 0x082fe20000410000 */
[-C--:B------:R-:W-:Y:S01]  /*ee40*/  FMUL.FTZ R173, R173, R8.reuse ;  /* 0x00000008adad7220 */ /* 0x080fe20000410000 */
[-C--:B---3--:R-:W-:Y:S01]  /*ee50*/  FMUL.FTZ R174, R174, R3.reuse ;  /* 0x00000003aeae7220 */ /* 0x088fe20000410000 */
        /* <DEDUP_REMOVED lines=8> */
[C---:B----4-:R-:W-:Y:S01]  /*eee0*/  HMMA.16816.F32.BF16 R160, R4.reuse, R20, R160 ;  /* 0x0000001404a0723c */ /* 0x050fe200000418a0 */
[-C--:B------:R-:W-:Y:S01]  /*eef0*/  FMUL.FTZ R50, R50, R3.reuse ;  /* 0x0000000332327220 */ /* 0x080fe20000410000 */
[-C--:B------:R-:W-:Y:S01]  /*ef00*/  FMUL.FTZ R51, R51, R3.reuse ;  /* 0x0000000333337220 */ /* 0x080fe20000410000 */
[--C-:B------:R-:W-:Y:S01]  /*ef10*/  FFMA.FTZ R13, R15, UR26, -R10.reuse ;  /* 0x0000001a0f0d7c23 */ /* 0x100fe2000801080a */
        /* <DEDUP_REMOVED lines=59> */
[----:B------:R-:W-:Y:S01]  /*f2d0*/  FMUL.FTZ R129, R129, R8 ;  /* 0x0000000881817220 */ /* 0x000fe20000410000 */
[-C--:B------:R-:W-:Y:S01]  /*f2e0*/  FMUL.FTZ R130, R130, R3.reuse ;  /* 0x0000000382827220 */ /* 0x080fe20000410000 */
[----:B------:R-:W-:Y:S01]  /*f2f0*/  FMUL.FTZ R131, R131, R3 ;  /* 0x0000000383837220 */ /* 0x000fe20000410000 */
[----:B--2---:R-:W-:Y:S01]  /*f300*/  HMMA.16816.F32.BF16 R120, R4, R40, R120 ;  /* 0x000000280478723c */ /* 0x004fe20000041878 */
[----:B------:R-:W-:Y:S01]  /*f310*/  FFMA.FTZ R14, R133, UR26, -R10 ;  /* 0x0000001a850e7c23 */ /* 0x000fe2000801080a */
[----:B------:R-:W-:Y:S01]  /*f320*/  FFMA.FTZ R0, R252, R0, R187 ;  /* 0x00000000fc007223 */ /* 0x000fe200000100bb */
[----:B------:R-:W-:-:S03]  /*f330*/  FFMA.FTZ R2, R251, R2, R242 ;  /* 0x00000002fb027223 */ /* 0x000fc600000100f2 */
[----:B------:R-:W-:Y:S01]  /*f340*/  HMMA.16816.F32.BF16 R208, R4, R42, R124 ;  /* 0x0000002a04d0723c */ /* 0x000fe2000004187c */
[----:B------:R-:W-:Y:S01]  /*f350*/  FADD.FTZ R0, R240, R0 ;  /* 0x00000000f0007221 */ /* 0x000fe20000010000 */
[----:B------:R-:W-:-:S03]  /*f360*/  FADD.FTZ R2, R241, R2 ;  /* 0x00000002f1027221 */ /* 0x000fc60000010000 */
[----:B------:R-:W-:Y:S01]  /*f370*/  FADD.FTZ R0, R184, R0 ;  /* 0x00000000b8007221 */ /* 0x000fe20000010000 */
[----:B------:R-:W-:Y:S01]  /*f380*/  FADD.FTZ R2, R185, R2 ;  /* 0x00000002b9027221 */ /* 0x000fe20000010000 */
[----:B------:R-:W-:Y:S02]  /*f390*/  F2FP.BF16.F32.PACK_AB R4, R248, R249 ;  /* 0x000000f9f804723e */ /* 0x000fe400000010ff */
[----:B------:R-:W-:Y:S01]  /*f3a0*/  F2FP.BF16.F32.PACK_AB R5, R243, R244 ;  /* 0x000000f4f305723e */ /* 0x000fe200000010ff */
[----:B------:R-:W-:Y:S01]  /*f3b0*/  FADD.FTZ R0, R183, R0 ;  /* 0x00000000b7007221 */ /* 0x000fe20000010000 */
[----:B------:R-:W-:Y:S01]  /*f3c0*/  F2FP.BF16.F32.PACK_AB R6, R250, R247 ;  /* 0x000000f7fa06723e */ /* 0x000fe200000010ff */
[----:B------:R-:W-:Y:S01]  /*f3d0*/  FADD.FTZ R2, R186, R2 ;  /* 0x00000002ba027221 */ /* 0x000fe20000010000 */
[----:B------:R-:W-:Y:S02]  /*f3e0*/  F2FP.BF16.F32.PACK_AB R7, R246, R245 ;  /* 0x000000f5f607723e */ /* 0x000fe400000010ff */
[----:B------:R-:W-:-:S02]  /*f3f0*/  MOV R127, R197 ;  /* 0x000000c5007f7202 */ /* 0x000fc40000000f00 */
[----:B------:R-:W-:-:S03]  /*f400*/  MOV R126, R196 ;  /* 0x000000c4007e7202 */ /* 0x000fc60000000f00 */
[C---:B------:R-:W-:Y:S01]  /*f410*/  HMMA.16816.F32.BF16 R196, R4.reuse, R22, R172 ;  /* 0x0000001604c4723c */ /* 0x040fe200000418ac */
[----:B------:R1:W2:Y:S01]  /*f420*/  MUFU.EX2 R22, R13 ;  /* 0x0000000d00167308 */ /* 0x0002a20000000800 */
[----:B------:R-:W-:Y:S04]  /*f430*/  LDSM.16.MT88.4 R172, [R219+0xa800] ;  /* 0x00a80000dbac783b */ /* 0x000fe80000004200 */
[C---:B------:R-:W-:Y:S06]  /*f440*/  HMMA.16816.F32.BF16 R36, R4.reuse, R32, R36 ;  /* 0x000000200424723c */ /* 0x040fec0000041824 */
[----:B------:R-:W-:Y:S01]  /*f450*/  HMMA.16816.F32.BF16 R188, R4, R34, R48 ;  /* 0x0000002204bc723c */ /* 0x000fe20000041830 */
[----:B------:R-:W-:Y:S01]  /*f460*/  LDSM.16.MT88.4 R48, [R222+0xa800] ;  /* 0x00a80000de30783b */ /* 0x000fe20000004200 */
[--C-:B-1----:R-:W-:Y:S01]  /*f470*/  FFMA.FTZ R13, R132, UR26, -R10.reuse ;  /* 0x0000001a840d7c23 */ /* 0x102fe2000801080a */
[----:B------:R-:W-:-:S03]  /*f480*/  FFMA.FTZ R10, R139, UR26, -R10 ;  /* 0x0000001a8b0a7c23 */ /* 0x000fc6000801080a */
[----:B------:R-:W-:Y:S01]  /*f490*/  HMMA.16816.F32.BF16 R52, R4, R140, R52 ;  /* 0x0000008c0434723c */ /* 0x000fe20000041834 */
[----:B--2---:R-:W-:-:S05]  /*f4a0*/  FADD.FTZ R2, R22, R2 ;  /* 0x0000000216027221 */ /* 0x004fca0000010000 */
[C---:B------:R-:W-:Y:S06]  /*f4b0*/  HMMA.16816.F32.BF16 R68, R4.reuse, R176, R68 ;  /* 0x000000b00444723c */ /* 0x040fec0000041844 */
[C---:B------:R-:W-:Y:S06]  /*f4c0*/  HMMA.16816.F32.BF16 R84, R4.reuse, R24, R84 ;  /* 0x000000180454723c */ /* 0x040fec0000041854 */
[C---:B------:R-:W-:Y:S01]  /*f4d0*/  HMMA.16816.F32.BF16 R32, R4.reuse, R26, R96 ;  /* 0x0000001a0420723c */ /* 0x040fe20000041860 */
[----:B------:R-:W-:Y:S05]  /*f4e0*/  LDSM.16.MT88.4 R96, [R219+0xb800] ;  /* 0x00b80000db60783b */ /* 0x000fea0000004200 */
[C---:B------:R-:W-:Y:S06]  /*f4f0*/  HMMA.16816.F32.BF16 R100, R4.reuse, R28, R100 ;  /* 0x0000001c0464723c */ /* 0x040fec0000041864 */
[C---:B------:R-:W-:Y:S06]  /*f500*/  HMMA.16816.F32.BF16 R148, R4.reuse, R16, R148 ;  /* 0x000000100494723c */ /* 0x040fec0000041894 */
[C---:B------:R-:W-:Y:S01]  /*f510*/  HMMA.16816.F32.BF16 R204, R4.reuse, R18, R156 ;  /* 0x0000001204cc723c */ /* 0x040fe2000004189c */
[----:B------:R1:W-:Y:S01]  /*f520*/  MUFU.EX2 R19, R10 ;  /* 0x0000000a00137308 */ /* 0x0003e20000000800 */
[----:B------:R-:W2:Y:S04]  /*f530*/  LDSM.16.MT88.4 R156, [R217+0xa800] ;  /* 0x00a80000d99c783b */ /* 0x000ea80000004200 */
[C---:B------:R-:W-:Y:S03]  /*f540*/  HMMA.16816.F32.BF16 R164, R4.reuse, R20, R164 ;  /* 0x0000001404a4723c */ /* 0x040fe600000418a4 */
[----:B------:R3:W4:Y:S03]  /*f550*/  MUFU.EX2 R21, R13 ;  /* 0x0000000d00157308 */ /* 0x0007260000000800 */
[C---:B------:R-:W-:Y:S01]  /*f560*/  HMMA.16816.F32.BF16 R140, R4.reuse, R142, R64 ;  /* 0x0000008e048c723c */ /* 0x040fe20000041840 */
[----:B------:R-:W5:Y:S04]  /*f570*/  LDSM.16.MT88.4 R64, [R221+0xa800] ;  /* 0x00a80000dd40783b */ /* 0x000f680000004200 */
[----:B------:R-:W4:Y:S01]  /*f580*/  MUFU.EX2 R20, R14 ;  /* 0x0000000e00147308 */ /* 0x000f220000000800 */
[C---:B------:R-:W-:Y:S01]  /*f590*/  HMMA.16816.F32.BF16 R176, R4.reuse, R178, R80 ;  /* 0x000000b204b0723c */ /* 0x040fe20000041850 */
[--C-:B-1----:R-:W-:Y:S01]  /*f5a0*/  FFMA.FTZ R10, R180, UR26, -R9.reuse ;  /* 0x0000001ab40a7c23 */ /* 0x102fe20008010809 */
[----:B------:R-:W-:Y:S01]  /*f5b0*/  MOV R180, R126 ;  /* 0x0000007e00b47202 */ /* 0x000fe20000000f00 */
[----:B------:R-:W1:Y:S03]  /*f5c0*/  LDSM.16.MT88.4 R80, [R217+0xb800] ;  /* 0x00b80000d950783b */ /* 0x000e660000004200 */
[C---:B------:R-:W-:Y:S01]  /*f5d0*/  HMMA.16816.F32.BF16 R28, R4.reuse, R30, R112 ;  /* 0x0000001e041c723c */ /* 0x040fe20000041870 */
[----:B------:R2:W-:Y:S01]  /*f5e0*/  MUFU.EX2 R16, R10 ;  /* 0x0000000a00107308 */ /* 0x0005e20000000800 */
[----:B---3--:R-:W-:Y:S01]  /*f5f0*/  FFMA.FTZ R13, R138, UR26, -R9 ;  /* 0x0000001a8a0d7c23 */ /* 0x008fe20008010809 */
[----:B------:R-:W3:Y:S01]  /*f600*/  LDSM.16.MT88.4 R112, [R222+0xb800] ;  /* 0x00b80000de70783b */ /* 0x000ee20000004200 */
[----:B------:R-:W-:Y:S01]  /*f610*/  FFMA.FTZ R3, R180, R3, R244 ;  /* 0x00000003b4037223 */ /* 0x000fe200000100f4 */
[----:B----4-:R-:W-:Y:S01]  /*f620*/  F2FP.BF16.F32.PACK_AB R124, R21, R22 ;  /* 0x00000016157c723e */ /* 0x010fe200000010ff */
[----:B------:R-:W-:Y:S03]  /*f630*/  HMMA.16816.F32.BF16 R116, R4, R40, R116 ;  /* 0x000000280474723c */ /* 0x000fe60000041874 */
[----:B------:R-:W4:Y:S01]  /*f640*/  MUFU.EX2 R18, R13 ;  /* 0x0000000d00127308 */ /* 0x000f220000000800 */
[----:B------:R-:W-:-:S02]  /*f650*/  F2FP.BF16.F32.PACK_AB R126, R19, R20 ;  /* 0x00000014137e723e */ /* 0x000fc400000010ff */
[----:B------:R-:W-:Y:S01]  /*f660*/  HMMA.16816.F32.BF16 R24, R4, R42, R128 ;  /* 0x0000002a0418723c */ /* 0x000fe20000041880 */
[----:B--2---:R-:W-:-:S06]  /*f670*/  FFMA.FTZ R10, R182, UR26, -R9 ;  /* 0x0000001ab60a7c23 */ /* 0x004fcc0008010809 */
[----:B------:R-:W-:Y:S01]  /*f680*/  FFMA.FTZ R4, R195, UR26, -R12 ;  /* 0x0000001ac3047c23 */ /* 0x000fe2000801080c */
[----:B------:R-:W-:Y:S01]  /*f690*/  FFMA.FTZ R9, R181, UR26, -R9 ;  /* 0x0000001ab5097c23 */ /* 0x000fe20008010809 */
[----:B------:R-:W-:Y:S01]  /*f6a0*/  FFMA.FTZ R5, R202, UR26, -R11 ;  /* 0x0000001aca057c23 */ /* 0x000fe2000801080b */
[----:B------:R-:W2:Y:S01]  /*f6b0*/  MUFU.EX2 R17, R10 ;  /* 0x0000000a00117308 */ /* 0x000ea20000000800 */
[----:B------:R-:W-:Y:S01]  /*f6c0*/  MOV R182, R127 ;  /* 0x0000007f00b67202 */ /* 0x000fe20000000f00 */
[----:B------:R-:W-:Y:S01]  /*f6d0*/  FADD.FTZ R7, R243, R3 ;  /* 0x00000003f3077221 */ /* 0x000fe20000010000 */
[----:B----4-:R-:W-:Y:S01]  /*f6e0*/  FADD.FTZ R0, R18, R0 ;  /* 0x0000000012007221 */ /* 0x010fe20000010000 */
[----:B------:R-:W-:Y:S02]  /*f6f0*/  F2FP.BF16.F32.PACK_AB R125, R16, R18 ;  /* 0x00000012107d723e */ /* 0x000fe400000010ff */
[----:B------:R-:W-:Y:S01]  /*f700*/  FFMA.FTZ R6, R182, R8, R249 ;  /* 0x00000008b6067223 */ /* 0x000fe200000100f9 */
[----:B------:R-:W-:Y:S01]  /*f710*/  FADD.FTZ R7, R245, R7 ;  /* 0x00000007f5077221 */ /* 0x000fe20000010000 */
[----:B------:R4:W-:Y:S01]  /*f720*/  MUFU.EX2 R138, R4 ;  /* 0x00000004008a7308 */ /* 0x0009e20000000800 */
[----:B------:R-:W-:Y:S01]  /*f730*/  FADD.FTZ R0, R16, R0 ;  /* 0x0000000010007221 */ /* 0x000fe20000010000 */
[----:B------:R-:W-:Y:S01]  /*f740*/  FADD.FTZ R6, R248, R6 ;  /* 0x00000006f8067221 */ /* 0x000fe20000010000 */
[----:B------:R-:W-:-:S03]  /*f750*/  FADD.FTZ R7, R246, R7 ;  /* 0x00000007f6077221 */ /* 0x000fc60000010000 */
[----:B------:R-:W-:Y:S01]  /*f760*/  FADD.FTZ R3, R247, R6 ;  /* 0x00000006f7037221 */ /* 0x000fe20000010000 */
[----:B------:R-:W-:Y:S01]  /*f770*/  FADD.FTZ R6, R21, R2 ;  /* 0x0000000215067221 */ /* 0x000fe20000010000 */
[----:B------:R5:W1:Y:S01]  /*f780*/  MUFU.EX2 R10, R9 ;  /* 0x00000009000a7308 */ /* 0x000a620000000800 */
[----:B--2---:R-:W-:Y:S01]  /*f790*/  FADD.FTZ R0, R17, R0 ;  /* 0x0000000011007221 */ /* 0x004fe20000010000 */
[----:B------:R-:W-:-:S06]  /*f7a0*/  FADD.FTZ R3, R250, R3 ;  /* 0x00000003fa037221 */ /* 0x000fcc0000010000 */
[----:B------:R-:W2:Y:S01]  /*f7b0*/  MUFU.EX2 R23, R5 ;  /* 0x0000000500177308 */ /* 0x000ea20000000800 */
[----:B----4-:R-:W-:-:S07]  /*f7c0*/  FFMA.FTZ R4, R193, UR26, -R12 ;  /* 0x0000001ac1047c23 */ /* 0x010fce000801080c */
[----:B------:R4:W-:Y:S01]  /*f7d0*/  MUFU.EX2 R133, R4 ;  /* 0x0000000400857308 */ /* 0x0009e20000000800 */
[----:B-----5:R-:W-:Y:S01]  /*f7e0*/  FFMA.FTZ R9, R192, UR26, -R12 ;  /* 0x0000001ac0097c23 */ /* 0x020fe2000801080c */
[C---:B-1----:R-:W-:Y:S01]  /*f7f0*/  F2FP.BF16.F32.PACK_AB R127, R10.reuse, R17 ;  /* 0x000000110a7f723e */ /* 0x042fe200000010ff */
[----:B------:R-:W-:-:S05]  /*f800*/  FADD.FTZ R0, R10, R0 ;  /* 0x000000000a007221 */ /* 0x000fca0000010000 */
[----:B------:R-:W1:Y:S01]  /*f810*/  MUFU.EX2 R139, R9 ;  /* 0x00000009008b7308 */ /* 0x000e620000000800 */
[----:B--2---:R-:W-:Y:S01]  /*f820*/  FADD.FTZ R7, R23, R7 ;  /* 0x0000000717077221 */ /* 0x004fe20000010000 */
[C---:B------:R-:W-:Y:S06]  /*f830*/  HMMA.16816.F32.BF16 R144, R124.reuse, R156, R144 ;  /* 0x0000009c7c90723c */ /* 0x040fec0000041890 */
[C---:B------:R-:W-:Y:S01]  /*f840*/  HMMA.16816.F32.BF16 R152, R124.reuse, R158, R152 ;  /* 0x0000009e7c98723c */ /* 0x040fe20000041898 */
[----:B----4-:R-:W-:Y:S02]  /*f850*/  FFMA.FTZ R4, R194, UR26, -R12 ;  /* 0x0000001ac2047c23 */ /* 0x010fe4000801080c */
[----:B------:R-:W2:Y:S02]  /*f860*/  LDSM.16.MT88.4 R12, [R221+0xb800] ;  /* 0x00b80000dd0c783b */ /* 0x000ea40000004200 */
[----:B------:R4:W5:Y:S01]  /*f870*/  MUFU.EX2 R132, R4 ;  /* 0x0000000400847308 */ /* 0x0009620000000800 */
[----:B------:R-:W-:Y:S01]  /*f880*/  HMMA.16816.F32.BF16 R160, R124, R172, R160 ;  /* 0x000000ac7ca0723c */ /* 0x000fe200000418a0 */
[----:B-1----:R-:W-:Y:S01]  /*f890*/  FADD.FTZ R3, R139, R3 ;  /* 0x000000038b037221 */ /* 0x002fe20000010000 */
[----:B------:R-:W-:-:S04]  /*f8a0*/  F2FP.BF16.F32.PACK_AB R128, R138, R139 ;  /* 0x0000008b8a80723e */ /* 0x000fc800000010ff */
[----:B------:R-:W-:Y:S01]  /*f8b0*/  HMMA.16816.F32.BF16 R168, R124, R174, R168 ;  /* 0x000000ae7ca8723c */ /* 0x000fe200000418a8 */
[----:B------:R-:W-:-:S04]  /*f8c0*/  FADD.FTZ R3, R138, R3 ;  /* 0x000000038a037221 */ /* 0x000fc80000010000 */
[----:B------:R-:W-:Y:S01]  /*f8d0*/  FADD.FTZ R2, R133, R3 ;  /* 0x0000000385027221 */ /* 0x000fe20000010000 */
[----:B------:R-:W-:Y:S01]  /*f8e0*/  FADD.FTZ R3, R20, R6 ;  /* 0x0000000614037221 */ /* 0x000fe20000010000 */
[C---:B------:R-:W-:Y:S01]  /*f8f0*/  HMMA.16816.F32.BF16 R40, R124.reuse, R48, R212 ;  /* 0x000000307c28723c */ /* 0x040fe200000418d4 */
[----:B----4-:R-:W-:Y:S01]  /*f900*/  FFMA.FTZ R4, R203, UR26, -R11 ;  /* 0x0000001acb047c23 */ /* 0x010fe2000801080b */
[C---:B-----5:R-:W-:Y:S01]  /*f910*/  FADD.FTZ R6, R132.reuse, R2 ;  /* 0x0000000284067221 */ /* 0x060fe20000010000 */
[----:B------:R-:W-:Y:S01]  /*f920*/  F2FP.BF16.F32.PACK_AB R130, R132, R133 ;  /* 0x000000858482723e */ /* 0x000fe200000010ff */
[----:B------:R-:W-:Y:S01]  /*f930*/  FADD.FTZ R2, R19, R3 ;  /* 0x0000000313027221 */ /* 0x000fe20000010000 */
[----:B------:R1:W4:Y:S01]  /*f940*/  MUFU.EX2 R9, R4 ;  /* 0x0000000400097308 */ /* 0x0003220000000800 */
[C---:B------:R-:W-:Y:S01]  /*f950*/  HMMA.16816.F32.BF16 R44, R124.reuse, R50, R44 ;  /* 0x000000327c2c723c */ /* 0x040fe2000004182c */
[----:B------:R2:W-:Y:S05]  /*f960*/  STL [R1+0xc], R6 ;  /* 0x00000c0601007387 */ /* 0x0005ea0000100800 */
[C---:B------:R-:W-:Y:S06]  /*f970*/  HMMA.16816.F32.BF16 R56, R124.reuse, R64, R56 ;  /* 0x000000407c38723c */ /* 0x040fec0000041838 */
[----:B------:R-:W-:Y:S01]  /*f980*/  HMMA.16816.F32.BF16 R60, R124, R66, R60 ;  /* 0x000000427c3c723c */ /* 0x000fe2000004183c */
[----:B-1----:R-:W-:Y:S01]  /*f990*/  FFMA.FTZ R4, R201, UR26, -R11 ;  /* 0x0000001ac9047c23 */ /* 0x002fe2000801080b */
[C---:B----4-:R-:W-:Y:S01]  /*f9a0*/  FADD.FTZ R7, R9.reuse, R7 ;  /* 0x0000000709077221 */ /* 0x050fe20000010000 */
[----:B------:R-:W-:-:S03]  /*f9b0*/  F2FP.BF16.F32.PACK_AB R129, R9, R23 ;  /* 0x000000170981723e */ /* 0x000fc600000010ff */
[C---:B------:R-:W-:Y:S01]  /*f9c0*/  HMMA.16816.F32.BF16 R72, R124.reuse, R80, R72 ;  /* 0x000000507c48723c */ /* 0x040fe20000041848 */
[----:B------:R1:W-:Y:S05]  /*f9d0*/  MUFU.EX2 R5, R4 ;  /* 0x0000000400057308 */ /* 0x0003ea0000000800 */
[C---:B------:R-:W-:Y:S06]  /*f9e0*/  HMMA.16816.F32.BF16 R76, R124.reuse, R82, R76 ;  /* 0x000000527c4c723c */ /* 0x040fec000004184c */
[----:B------:R-:W-:Y:S01]  /*f9f0*/  HMMA.16816.F32.BF16 R88, R124, R96, R88 ;  /* 0x000000607c58723c */ /* 0x000fe20000041858 */
[----:B-1----:R-:W-:-:S05]  /*fa00*/  FFMA.FTZ R4, R200, UR26, -R11 ;  /* 0x0000001ac8047c23 */ /* 0x002fca000801080b */
[C---:B------:R-:W-:Y:S01]  /*fa10*/  HMMA.16816.F32.BF16 R92, R124.reuse, R98, R92 ;  /* 0x000000627c5c723c */ /* 0x040fe2000004185c */
[----:B------:R-:W1:Y:S05]  /*fa20*/  MUFU.EX2 R4, R4 ;  /* 0x0000000400047308 */ /* 0x000e6a0000000800 */
[C---:B---3--:R-:W-:Y:S06]  /*fa30*/  HMMA.16816.F32.BF16 R104, R124.reuse, R112, R104 ;  /* 0x000000707c68723c */ /* 0x048fec0000041868 */
[C---:B------:R-:W-:Y:S06]  /*fa40*/  HMMA.16816.F32.BF16 R108, R124.reuse, R114, R108 ;  /* 0x000000727c6c723c */ /* 0x040fec000004186c */
[----:B--2---:R-:W-:Y:S01]  /*fa50*/  HMMA.16816.F32.BF16 R120, R124, R12, R120 ;  /* 0x0000000c7c78723c */ /* 0x004fe20000041878 */
[----:B-1----:R-:W-:Y:S01]  /*fa60*/  F2FP.BF16.F32.PACK_AB R131, R4, R5 ;  /* 0x000000050483723e */ /* 0x002fe200000010ff */
[----:B------:R-:W-:-:S04]  /*fa70*/  FADD.FTZ R5, R5, R7 ;  /* 0x0000000705057221 */ /* 0x000fc80000010000 */
[----:B------:R-:W-:Y:S01]  /*fa80*/  HMMA.16816.F32.BF16 R124, R124, R14, R208 ;  /* 0x0000000e7c7c723c */ /* 0x000fe200000418d0 */
[----:B------:R-:W-:-:S05]  /*fa90*/  FADD.FTZ R4, R4, R5 ;  /* 0x0000000504047221 */ /* 0x000fca0000010000 */
[C---:B------:R-:W-:Y:S01]  /*faa0*/  HMMA.16816.F32.BF16 R148, R128.reuse, R156, R148 ;  /* 0x0000009c8094723c */ /* 0x040fe20000041894 */
[----:B------:R1:W-:Y:S04]  /*fab0*/  STL [R1+0x8], R4 ;  /* 0x0000080401007387 */ /* 0x0003e80000100800 */
[----:B------:R1:W-:Y:S01]  /*fac0*/  STL [R1], R0 ;  /* 0x0000000001007387 */ /* 0x0003e20000100800 */
[C---:B------:R-:W-:Y:S03]  /*fad0*/  HMMA.16816.F32.BF16 R164, R128.reuse, R172, R164 ;  /* 0x000000ac80a4723c */ /* 0x040fe600000418a4 */
[----:B------:R1:W-:Y:S03]  /*fae0*/  STL [R1+0x4], R2 ;  /* 0x0000040201007387 */ /* 0x0003e60000100800 */
        /* <DEDUP_REMOVED lines=13> */
[----:B-1----:R-:W-:-:S15]  /*fbc0*/  HMMA.16816.F32.BF16 R128, R128, R14, R24 ;  /* 0x0000000e8080723c */ /* 0x002fde0000041818 */
[----:B------:R-:W-:-:S09]  /*fbd0*/  NOP ;  /* 0x0000000000007918 */ /* 0x000fd20000000000 */
.L_x_1303:
        /* <DEDUP_REMOVED lines=8> */
[----:B------:R-:W-:Y:S01]  /*fc60*/  MOV R138, R134 ;  /* 0x00000086008a7202 */ /* 0x000fe20000000f00 */
[----:B------:R-:W-:Y:S02]  /*fc70*/  USHF.L.U64.HI UR23, UR24, 0x1, UR23 ;  /* 0x0000000118177899 */ /* 0x000fe40008010217 */
        /* <DEDUP_REMOVED lines=8> */
.L_x_1311:
        /* <DEDUP_REMOVED lines=20> */
[----:B------:R-:W-:Y:S03]  /*fe40*/  IADD3.X R17, R7, UR13, RZ, P0, !PT ;  /* 0x0000000d07117c10 */ /* 0x000fe600087fe4ff */
[----:B------:R1:W-:Y:S04]  /*fe50*/  LDGSTS.E.BYPASS.LTC128B.128 [R239+0x9000], desc[UR18][R6.64+0x80] ;  /* 0x0900008006ef7fae */ /* 0x0003e8000b901d52 */
[----:B------:R1:W-:Y:S04]  /*fe60*/  LDGSTS.E.BYPASS.LTC128B.128 [R239+0x8800], desc[UR18][R16.64] ;  /* 0x0880000010ef7fae */ /* 0x0003e8000b901d52 */
[----:B------:R1:W-:Y:S04]  /*fe70*/  LDGSTS.E.BYPASS.LTC128B.128 [R239+0x9800], desc[UR18][R16.64+0x80] ;  /* 0x0980008010ef7fae */ /* 0x0003e8000b901d52 */
[----:B------:R-:W0:Y:S01]  /*fe80*/  LDGDEPBAR ;  /* 0x00000000000079af */ /* 0x000e220000000000 */
[----:B------:R-:W-:Y:S05]  /*fe90*/  BRA `(.L_x_1310) ;  /* 0x0000000c003c7947 */ /* 0x000fea0003800000 */
.L_x_1309:
[----:B-12---:R-:W2:Y:S01]  /*fea0*/  LDL.64 R4, [R1+0x10] ;  /* 0x0000100001047983 */ /* 0x006ea20000100a00 */
[----:B------:R-:W-:Y:S04]  /*feb0*/  DEPBAR.LE SB0, 0x0 ;  /* 0x000080000000791a */ /* 0x000fe80000000000 */
[----:B------:R-:W-:Y:S01]  /*fec0*/  BAR.SYNC.DEFER_BLOCKING 0x0 ;  /* 0x0000000000007b1d */ /* 0x000fe20000010000 */
[----:B------:R-:W-:Y:S04]  /*fed0*/  UIADD3 UR21, UR22, -0x1, URZ ;  /* 0xffffffff16157890 */ /* 0x000fe8000fffe03f */
[----:B------:R-:W-:Y:S02]  /*fee0*/  USHF.R.S32.HI UR26, URZ, 0x1f, UR21 ;  /* 0x0000001f3f1a7899 */ /* 0x000fe40008011415 */
[----:B------:R-:W-:Y:S01]  /*fef0*/  UIMAD UR25, UR17, UR21, URZ ;  /* 0x00000015111972a4 */ /* 0x000fe2000f8e023f */
[----:B------:R-:W-:Y:S01]  /*ff00*/  IMAD.U32 R6, RZ, RZ, UR21 ;  /* 0x00000015ff067e24 */ /* 0x000fe2000f8e00ff */
[----:B------:R-:W-:Y:S02]  /*ff10*/  UISETP.GT.AND UP0, UPT, UR21, UR12, UPT ;  /* 0x0000000c1500728c */ /* 0x000fe4000bf04270 */
[----:B------:R-:W-:Y:S01]  /*ff20*/  UIMAD UR25, UR26, UR20, UR25 ;  /* 0x000000141a1972a4 */ /* 0x000fe2000f8e0219 */
[----:B--2---:R-:W-:Y:S05]  /*ff30*/  IMAD.WIDE.U32 R6, R6, UR20, R4 ;  /* 0x0000001406067c25 */ /* 0x004fea000f8e0004 */
        /* <DEDUP_REMOVED lines=8> */
[----:B------:R-:W-:Y:S01]  /*ffc0*/  LDGSTS.E.BYPASS.LTC128B.128 [R239+0xa000], desc[UR18][R4.64] ;  /* 0x0a00000004ef7fae */ /* 0x000fe2000b901d52 */
[----:B------:R-:W-:Y:S04]  /*ffd0*/  IADD3.X R7, R5, UR23, RZ, P0, !PT ;  /* 0x0000001705077c10 */ /* 0x000fe800087fe4ff */
        /* <DEDUP_REMOVED lines=20> */
[----:B------:R-:W-:Y:S05]  /*10120*/  LDSM.16.M88.4 R208, [R223] ;  /* 0x00000000dfd0783b */ /* 0x000fea0000000200 */
[-C--:B---3--:R-:W-:Y:S01]  /*10130*/  HMMA.16816.F32.BF16 R20, R32, R140.reuse, RZ ;  /* 0x0000008c2014723c */ /* 0x088fe200000418ff */
[----:B------:R-:W-:Y:S05]  /*10140*/  LDSM.16.M88.4 R212, [R225+0x2000] ;  /* 0x00200000e1d4783b */ /* 0x000fea0000000200 */
[C---:B------:R-:W-:Y:S01]  /*10150*/  HMMA.16816.F32.BF16 R24, R28.reuse, R140, RZ ;  /* 0x0000008c1c18723c */ /* 0x040fe200000418ff */
[----:B------:R-:W3:Y:S05]  /*10160*/  S2R R2, SR_TID.X ;  /* 0x0000000000027919 */ /* 0x000eea0000002100 */
[-C--:B------:R-:W-:Y:S06]  /*10170*/  HMMA.16816.F32.BF16 R28, R28, R142.reuse, RZ ;  /* 0x0000008e1c1c723c */ /* 0x080fec00000418ff */
[----:B------:R-:W-:Y:S01]  /*10180*/  HMMA.16816.F32.BF16 R32, R32, R142, RZ ;  /* 0x0000008e2020723c */ /* 0x000fe200000418ff */
[----:B------:R-:W2:Y:S05]  /*10190*/  LDSM.16.M88.4 R140, [R224+0x8800] ;  /* 0x00880000e08c783b */ /* 0x000eaa0000000200 */
[-C--:B----4-:R-:W-:Y:S06]  /*101a0*/  HMMA.16816.F32.BF16 R4, R176, R180.reuse, R4 ;  /* 0x000000b4b004723c */ /* 0x090fec0000041804 */
[C---:B-----5:R-:W-:Y:S06]  /*101b0*/  HMMA.16816.F32.BF16 R8, R184.reuse, R180, R8 ;  /* 0x000000b4b808723c */ /* 0x060fec0000041808 */
[-C--:B------:R-:W-:Y:S05]  /*101c0*/  HMMA.16816.F32.BF16 R12, R184, R182.reuse, R12 ;  /* 0x000000b6b80c723c */ /* 0x080fea000004180c */
[----:B---3--:R-:W-:Y:S01]  /*101d0*/  IMAD.SHL.U32 R2, R2, 0x2, RZ ;  /* 0x0000000202027824 */ /* 0x008fe200078e00ff */
[C---:B------:R-:W-:Y:S01]  /*101e0*/  HMMA.16816.F32.BF16 R16, R176.reuse, R182, R16 ;  /* 0x000000b6b010723c */ /* 0x040fe20000041810 */
[----:B------:R-:W-:Y:S04]  /*101f0*/  LDSM.16.M88.4 R180, [R218+0x4000] ;  /* 0x00400000dab4783b */ /* 0x000fe80000000200 */
[----:B------:R-:W-:Y:S01]  /*10200*/  LOP3.LUT R2, R2, 0x6, RZ, 0xc0, !PT ;  /* 0x0000000602027812 */ /* 0x000fe200078ec0ff */
[-C--:B------:R-:W-:Y:S05]  /*10210*/  HMMA.16816.F32.BF16 R20, R176, R188.reuse, R20 ;  /* 0x000000bcb014723c */ /* 0x080fea0000041814 */
[----:B------:R-:W-:Y:S01]  /*10220*/  IMAD R0, R0, 0x20, R2 ;  /* 0x0000002000007824 */ /* 0x000fe200078e0202 */
[C---:B------:R-:W-:Y:S04]  /*10230*/  HMMA.16816.F32.BF16 R24, R184.reuse, R188, R24 ;  /* 0x000000bcb818723c */ /* 0x040fe80000041818 */
[C---:B------:R-:W-:Y:S01]  /*10240*/  ISETP.GE.AND P0, PT, R0.reuse, R231, PT ;  /* 0x000000e70000720c */ /* 0x040fe20003f06270 */
[C---:B------:R-:W-:Y:S01]  /*10250*/  VIADD R2, R0.reuse, 0x1 ;  /* 0x0000000100027836 */ /* 0x040fe20000000000 */
[-C--:B------:R-:W-:Y:S01]  /*10260*/  HMMA.16816.F32.BF16 R28, R184, R190.reuse, R28 ;  /* 0x000000beb81c723c */ /* 0x080fe2000004181c */
[----:B------:R-:W-:Y:S02]  /*10270*/  LDSM.16.M88.4 R184, [R216+0x9000] ;  /* 0x00900000d8b8783b */ /* 0x000fe40000000200 */
[-C--:B------:R-:W-:Y:S02]  /*10280*/  ISETP.GE.AND P1, PT, R0, R232.reuse, PT ;  /* 0x000000e80000720c */ /* 0x080fe40003f26270 */
[----:B------:R-:W-:Y:S01]  /*10290*/  ISETP.GE.AND P3, PT, R2, R232, PT ;  /* 0x000000e80200720c */ /* 0x000fe20003f66270 */
[----:B------:R-:W-:Y:S01]  /*102a0*/  HMMA.16816.F32.BF16 R32, R176, R190, R32 ;  /* 0x000000beb020723c */ /* 0x000fe20000041820 */
[----:B------:R-:W3:Y:S03]  /*102b0*/  LDSM.16.M88.4 R176, [R223+0x800] ;  /* 0x00080000dfb0783b */ /* 0x000ee60000000200 */
[C---:B------:R-:W-:Y:S01]  /*102c0*/  ISETP.GE.OR P0, PT, R0.reuse, R235, !P0 ;  /* 0x000000eb0000720c */ /* 0x040fe20004706670 */
[----:B------:R-:W-:Y:S01]  /*102d0*/  VIADD R133, R0, 0x9 ;  /* 0x0000000900857836 */ /* 0x000fe20000000000 */
[-C--:B-1----:R-:W-:Y:S01]  /*102e0*/  HMMA.16816.F32.BF16 R4, R192, R196.reuse, R4 ;  /* 0x000000c4c004723c */ /* 0x082fe20000041804 */
[----:B------:R-:W1:Y:S04]  /*102f0*/  LDSM.16.M88.4 R188, [R218+0x6000] ;  /* 0x00600000dabc783b */ /* 0x000e680000000200 */
[CC--:B------:R-:W-:Y:S01]  /*10300*/  ISETP.GE.OR P3, PT, R2.reuse, R236.reuse, !P3 ;  /* 0x000000ec0200720c */ /* 0x0c0fe20005f66670 */
[C---:B--2---:R-:W-:Y:S04]  /*10310*/  HMMA.16816.F32.BF16 R8, R200.reuse, R196, R8 ;  /* 0x000000c4c808723c */ /* 0x044fe80000041808 */
[----:B------:R-:W-:Y:S01]  /*10320*/  ISETP.GE.AND P2, PT, R2, R231, PT ;  /* 0x000000e70200720c */ /* 0x000fe20003f46270 */
[C---:B------:R-:W-:Y:S01]  /*10330*/  VIADD R134, R0.reuse, 0x8 ;  /* 0x0000000800867836 */ /* 0x040fe20000000000 */
[-C--:B------:R-:W-:Y:S03]  /*10340*/  HMMA.16816.F32.BF16 R12, R200, R198.reuse, R12 ;  /* 0x000000c6c80c723c */ /* 0x080fe6000004180c */
[----:B------:R-:W-:Y:S02]  /*10350*/  ISETP.GE.OR P1, PT, R0, R236, !P1 ;  /* 0x000000ec0000720c */ /* 0x000fe40004f26670 */
[C---:B------:R-:W-:Y:S01]  /*10360*/  ISETP.GE.OR P2, PT, R2.reuse, R235, !P2 ;  /* 0x000000eb0200720c */ /* 0x040fe20005746670 */
[C---:B------:R-:W-:Y:S01]  /*10370*/  HMMA.16816.F32.BF16 R16, R192.reuse, R198, R16 ;  /* 0x000000c6c010723c */ /* 0x040fe20000041810 */
[----:B------:R-:W-:Y:S03]  /*10380*/  LDSM.16.M88.4 R196, [R229] ;  /* 0x00000000e5c4783b */ /* 0x000fe60000000200 */
[C---:B------:R-:W-:Y:S02]  /*10390*/  ISETP.GE.AND P6, PT, R2.reuse, R234, PT ;  /* 0x000000ea0200720c */ /* 0x040fe40003fc6270 */
[-C--:B------:R-:W-:Y:S03]  /*103a0*/  HMMA.16816.F32.BF16 R20, R192, R140.reuse, R20 ;  /* 0x0000008cc014723c */ /* 0x080fe60000041814 */
[C---:B------:R-:W-:Y:S02]  /*103b0*/  ISETP.GE.AND P4, PT, R2.reuse, R233, PT ;  /* 0x000000e90200720c */ /* 0x040fe40003f86270 */
[C---:B------:R-:W-:Y:S01]  /*103c0*/  ISETP.GE.OR P6, PT, R2.reuse, R238, !P6 ;  /* 0x000000ee0200720c */ /* 0x040fe200077c6670 */
[C---:B------:R-:W-:Y:S04]  /*103d0*/  HMMA.16816.F32.BF16 R24, R200.reuse, R140, R24 ;  /* 0x0000008cc818723c */ /* 0x040fe80000041818 */
[----:B------:R-:W-:Y:S01]  /*103e0*/  ISETP.GE.OR P4, PT, R2, R237, !P4 ;  /* 0x000000ed0200720c */ /* 0x000fe20006786670 */
[----:B------:R-:W-:Y:S01]  /*103f0*/  VIADD R2, R0, 0x18 ;  /* 0x0000001800027836 */ /* 0x000fe20000000000 */
[-C--:B------:R-:W-:Y:S01]  /*10400*/  HMMA.16816.F32.BF16 R28, R200, R142.reuse, R28 ;  /* 0x0000008ec81c723c */ /* 0x080fe2000004181c */
[----:B------:R-:W-:Y:S05]  /*10410*/  LDSM.16.M88.4 R200, [R220+0x6000] ;  /* 0x00600000dcc8783b */ /* 0x000fea0000000200 */
[----:B------:R-:W-:Y:S01]  /*10420*/  HMMA.16816.F32.BF16 R32, R192, R142, R32 ;  /* 0x0000008ec020723c */ /* 0x000fe20000041820 */
[----:B------:R-:W2:Y:S05]  /*10430*/  LDSM.16.M88.4 R140, [R216+0x9800] ;  /* 0x00980000d88c783b */ /* 0x000eaa0000000200 */
[-C--:B------:R-:W-:Y:S01]  /*10440*/  HMMA.16816.F32.BF16 R4, R204, R208.reuse, R4 ;  /* 0x000000d0cc04723c */ /* 0x080fe20000041804 */
[----:B------:R-:W4:Y:S05]  /*10450*/  LDSM.16.M88.4 R192, [R220+0x4000] ;  /* 0x00400000dcc0783b */ /* 0x000f2a0000000200 */
[C---:B------:R-:W-:Y:S06]  /*10460*/  HMMA.16816.F32.BF16 R8, R212.reuse, R208, R8 ;  /* 0x000000d0d408723c */ /* 0x040fec0000041808 */
[-C--:B------:R-:W-:Y:S06]  /*10470*/  HMMA.16816.F32.BF16 R12, R212, R210.reuse, R12 ;  /* 0x000000d2d40c723c */ /* 0x080fec000004180c */
[C---:B------:R-:W-:Y:S01]  /*10480*/  HMMA.16816.F32.BF16 R16, R204.reuse, R210, R16 ;  /* 0x000000d2cc10723c */ /* 0x040fe20000041810 */
[----:B------:R-:W-:Y:S05]  /*10490*/  LDSM.16.M88.4 R208, [R224+0x9000] ;  /* 0x00900000e0d0783b */ /* 0x000fea0000000200 */
[-C--:B---3--:R-:W-:Y:S06]  /*104a0*/  HMMA.16816.F32.BF16 R20, R204, R176.reuse, R20 ;  /* 0x000000b0cc14723c */ /* 0x088fec0000041814 */
[C---:B------:R-:W-:Y:S06]  /*104b0*/  HMMA.16816.F32.BF16 R24, R212.reuse, R176, R24 ;  /* 0x000000b0d418723c */ /* 0x040fec0000041818 */
[-C--:B------:R-:W-:Y:S06]  /*104c0*/  HMMA.16816.F32.BF16 R28, R212, R178.reuse, R28 ;  /* 0x000000b2d41c723c */ /* 0x080fec000004181c */
[----:B------:R-:W-:Y:S01]  /*104d0*/  HMMA.16816.F32.BF16 R32, R204, R178, R32 ;  /* 0x000000b2cc20723c */ /* 0x000fe20000041820 */
[----:B------:R-:W3:Y:S05]  /*104e0*/  LDSM.16.M88.4 R176, [R228] ;  /* 0x00000000e4b0783b */ /* 0x000eea0000000200 */
[-C--:B------:R-:W-:Y:S01]  /*104f0*/  HMMA.16816.F32.BF16 R4, R180, R184.reuse, R4 ;  /* 0x000000b8b404723c */ /* 0x080fe20000041804 */
[----:B------:R-:W5:Y:S05]  /*10500*/  LDSM.16.M88.4 R204, [R226+0x4000] ;  /* 0x00400000e2cc783b */ /* 0x000f6a0000000200 */
        /* <DEDUP_REMOVED lines=9> */
[----:B------:R-:W2:Y:S05]  /*105a0*/  LDSM.16.M88.4 R140, [R224+0x9800] ;  /* 0x00980000e08c783b */ /* 0x000eaa0000000200 */
[-C--:B----4-:R-:W-:Y:S01]  /*105b0*/  HMMA.16816.F32.BF16 R4, R192, R196.reuse, R4 ;  /* 0x000000c4c004723c */ /* 0x090fe20000041804 */
[----:B------:R-:W4:Y:S05]  /*105c0*/  LDSM.16.M88.4 R180, [R225+0x4000] ;  /* 0x00400000e1b4783b */ /* 0x000f2a0000000200 */
[C---:B------:R-:W-:Y:S06]  /*105d0*/  HMMA.16816.F32.BF16 R8, R200.reuse, R196, R8 ;  /* 0x000000c4c808723c */ /* 0x040fec0000041808 */
[-C--:B------:R-:W-:Y:S06]  /*105e0*/  HMMA.16816.F32.BF16 R12, R200, R198.reuse, R12 ;  /* 0x000000c6c80c723c */ /* 0x080fec000004180c */
[C---:B------:R-:W-:Y:S01]  /*105f0*/  HMMA.16816.F32.BF16 R16, R192.reuse, R198, R16 ;  /* 0x000000c6c010723c */ /* 0x040fe20000041810 */
[----:B------:R-:W4:Y:S05]  /*10600*/  LDSM.16.M88.4 R196, [R225+0x6000] ;  /* 0x00600000e1c4783b */ /* 0x000f2a0000000200 */
[-C--:B---3--:R-:W-:Y:S06]  /*10610*/  HMMA.16816.F32.BF16 R20, R192, R176.reuse, R20 ;  /* 0x000000b0c014723c */ /* 0x088fec0000041814 */
[C---:B------:R-:W-:Y:S06]  /*10620*/  HMMA.16816.F32.BF16 R24, R200.reuse, R176, R24 ;  /* 0x000000b0c818723c */ /* 0x040fec0000041818 */
[-C--:B------:R-:W-:Y:S06]  /*10630*/  HMMA.16816.F32.BF16 R28, R200, R178.reuse, R28 ;  /* 0x000000b2c81c723c */ /* 0x080fec000004181c */
[----:B------:R-:W-:Y:S01]  /*10640*/  HMMA.16816.F32.BF16 R32, R192, R178, R32 ;  /* 0x000000b2c020723c */ /* 0x000fe20000041820 */
[----:B------:R-:W3:Y:S01]  /*10650*/  LDSM.16.M88.4 R176, [R223+0x1800] ;  /* 0x00180000dfb0783b */ /* 0x000ee20000000200 */
[----:B------:R-:W-:Y:S04]  /*10660*/  DEPBAR.LE SB0, 0x0 ;  /* 0x000080000000791a */ /* 0x000fe80000000000 */
[-C--:B-----5:R-:W-:Y:S01]  /*10670*/  HMMA.16816.F32.BF16 R4, R204, R208.reuse, R4 ;  /* 0x000000d0cc04723c */ /* 0x0a0fe20000041804 */
[----:B------:R-:W-:Y:S05]  /*10680*/  BAR.SYNC.DEFER_BLOCKING 0x0 ;  /* 0x0000000000007b1d */ /* 0x000fea0000010000 */
[C---:B-1----:R-:W-:Y:S06]  /*10690*/  HMMA.16816.F32.BF16 R8, R184.reuse, R208, R8 ;  /* 0x000000d0b808723c */ /* 0x042fec0000041808 */
[-C--:B------:R-:W-:Y:S06]  /*106a0*/  HMMA.16816.F32.BF16 R12, R184, R210.reuse, R12 ;  /* 0x000000d2b80c723c */ /* 0x080fec000004180c */
[C---:B------:R-:W-:Y:S06]  /*106b0*/  HMMA.16816.F32.BF16 R16, R204.reuse, R210, R16 ;  /* 0x000000d2cc10723c */ /* 0x040fec0000041810 */
[-C--:B--2---:R-:W-:Y:S06]  /*106c0*/  HMMA.16816.F32.BF16 R20, R204, R140.reuse, R20 ;  /* 0x0000008ccc14723c */ /* 0x084fec0000041814 */
[C---:B------:R-:W-:Y:S06]  /*106d0*/  HMMA.16816.F32.BF16 R24, R184.reuse, R140, R24 ;  /* 0x0000008cb818723c */ /* 0x040fec0000041818 */
[-C--:B------:R-:W-:Y:S06]  /*106e0*/  HMMA.16816.F32.BF16 R28, R184, R142.reuse, R28 ;  /* 0x0000008eb81c723c */ /* 0x080fec000004181c */
[----:B------:R-:W-:Y:S06]  /*106f0*/  HMMA.16816.F32.BF16 R32, R204, R142, R32 ;  /* 0x0000008ecc20723c */ /* 0x000fec0000041820 */
[-C--:B----4-:R-:W-:Y:S06]  /*10700*/  HMMA.16816.F32.BF16 R4, R180, R188.reuse, R4 ;  /* 0x000000bcb404723c */ /* 0x090fec0000041804 */
[C---:B------:R-:W-:Y:S06]  /*10710*/  HMMA.16816.F32.BF16 R8, R196.reuse, R188, R8 ;  /* 0x000000bcc408723c */ /* 0x040fec0000041808 */
[-C--:B------:R-:W-:Y:S06]  /*10720*/  HMMA.16816.F32.BF16 R12, R196, R190.reuse, R12 ;  /* 0x000000bec40c723c */ /* 0x080fec000004180c */
[C---:B------:R-:W-:Y:S06]  /*10730*/  HMMA.16816.F32.BF16 R16, R180.reuse, R190, R16 ;  /* 0x000000beb410723c */ /* 0x040fec0000041810 */
[----:B------:R-:W-:Y:S01]  /*10740*/  FSEL R184, R5, -INF , !P3 ;  /* 0xff80000005b87808 */ /* 0x000fe20005800000 */
[-C--:B---3--:R-:W-:Y:S03]  /*10750*/  HMMA.16816.F32.BF16 R20, R180, R176.reuse, R20 ;  /* 0x000000b0b414723c */ /* 0x088fe60000041814 */
[-C--:B------:R-:W-:Y:S01]  /*10760*/  ISETP.GE.AND P3, PT, R134, R232.reuse, PT ;  /* 0x000000e88600720c */ /* 0x080fe20003f66270 */
[----:B------:R-:W-:Y:S01]  /*10770*/  VIADD R5, R0, 0x10 ;  /* 0x0000001000057836 */ /* 0x000fe20000000000 */
[----:B------:R-:W-:Y:S01]  /*10780*/  FSEL R142, R4, -INF , !P1 ;  /* 0xff800000048e7808 */ /* 0x000fe20004800000 */
[C---:B------:R-:W-:Y:S04]  /*10790*/  HMMA.16816.F32.BF16 R24, R196.reuse, R176, R24 ;  /* 0x000000b0c418723c */ /* 0x040fe80000041818 */
[C---:B------:R-:W-:Y:S01]  /*107a0*/  ISETP.GE.AND P5, PT, R5.reuse, R232, PT ;  /* 0x000000e80500720c */ /* 0x040fe20003fa6270 */
[----:B------:R-:W-:Y:S01]  /*107b0*/  VIADD R4, R0, 0x11 ;  /* 0x0000001100047836 */ /* 0x000fe20000000000 */
[-C--:B------:R-:W-:Y:S01]  /*107c0*/  ISETP.GE.OR P3, PT, R134, R236.reuse, !P3 ;  /* 0x000000ec8600720c */ /* 0x080fe20005f66670 */
[-C--:B------:R-:W-:Y:S03]  /*107d0*/  HMMA.16816.F32.BF16 R28, R196, R178.reuse, R28 ;  /* 0x000000b2c41c723c */ /* 0x080fe6000004181c */
[----:B------:R-:W-:Y:S02]  /*107e0*/  ISETP.GE.OR P5, PT, R5, R236, !P5 ;  /* 0x000000ec0500720c */ /* 0x000fe40006fa6670 */
[----:B------:R-:W-:Y:S01]  /*107f0*/  FSEL R176, R6, -INF , !P0 ;  /* 0xff80000006b07808 */ /* 0x000fe20004000000 */
[----:B------:R-:W-:Y:S04]  /*10800*/  HMMA.16816.F32.BF16 R32, R180, R178, R32 ;  /* 0x000000b2b420723c */ /* 0x000fe80000041820 */
[----:B------:R-:W-:Y:S02]  /*10810*/  ISETP.GE.AND P0, PT, R133, R231, PT ;  /* 0x000000e78500720c */ /* 0x000fe40003f06270 */
[----:B------:R-:W-:Y:S02]  /*10820*/  FSEL R177, R7, -INF , !P2 ;  /* 0xff80000007b17808 */ /* 0x000fe40005000000 */
[C---:B------:R-:W-:Y:S02]  /*10830*/  ISETP.GE.OR P0, PT, R133.reuse, R235, !P0 ;  /* 0x000000eb8500720c */ /* 0x040fe40004706670 */
[----:B------:R-:W-:Y:S02]  /*10840*/  ISETP.GE.AND P2, PT, R133, R232, PT ;  /* 0x000000e88500720c */ /* 0x000fe40003f46270 */
[----:B------:R-:W-:Y:S02]  /*10850*/  FSEL R19, R19, -INF , !P0 ;  /* 0xff80000013137808 */ /* 0x000fe40004000000 */
[C---:B------:R-:W-:Y:S02]  /*10860*/  ISETP.GE.AND P0, PT, R4.reuse, R231, PT ;  /* 0x000000e70400720c */ /* 0x040fe40003f06270 */
[----:B------:R-:W-:Y:S02]  /*10870*/  ISETP.GE.OR P2, PT, R133, R236, !P2 ;  /* 0x000000ec8500720c */ /* 0x000fe40005746670 */
[----:B------:R-:W-:Y:S02]  /*10880*/  ISETP.GE.OR P0, PT, R4, R235, !P0 ;  /* 0x000000eb0400720c */ /* 0x000fe40004706670 */
[----:B------:R-:W-:Y:S02]  /*10890*/  FSEL R143, R17, -INF , !P2 ;  /* 0xff800000118f7808 */ /* 0x000fe40005000000 */
[----:B------:R-:W-:Y:S02]  /*108a0*/  FSEL R189, R20, -INF , !P5 ;  /* 0xff80000014bd7808 */ /* 0x000fe40006800000 */
[C---:B------:R-:W-:Y:S02]  /*108b0*/  ISETP.GE.AND P2, PT, R0.reuse, R234, PT ;  /* 0x000000ea0000720c */ /* 0x040fe40003f46270 */
[----:B------:R-:W-:Y:S02]  /*108c0*/  ISETP.GE.AND P5, PT, R0, R233, PT ;  /* 0x000000e90000720c */ /* 0x000fe40003fa6270 */
[----:B------:R-:W-:Y:S02]  /*108d0*/  FSEL R192, R23, -INF , !P0 ;  /* 0xff80000017c07808 */ /* 0x000fe40004000000 */
[----:B------:R-:W-:Y:S02]  /*108e0*/  ISETP.GE.AND P0, PT, R2, R232, PT ;  /* 0x000000e80200720c */ /* 0x000fe40003f06270 */
[C---:B------:R-:W-:Y:S02]  /*108f0*/  ISETP.GE.OR P2, PT, R0.reuse, R238, !P2 ;  /* 0x000000ee0000720c */ /* 0x040fe40005746670 */
[C---:B------:R-:W-:Y:S01]  /*10900*/  ISETP.GE.OR P5, PT, R0.reuse, R237, !P5 ;  /* 0x000000ed0000720c */ /* 0x040fe20006fa6670 */
[----:B------:R-:W-:Y:S01]  /*10910*/  VIADD R0, R0, 0x19 ;  /* 0x0000001900007836 */ /* 0x000fe20000000000 */
[----:B------:R-:W-:Y:S02]  /*10920*/  ISETP.GE.OR P0, PT, R2, R236, !P0 ;  /* 0x000000ec0200720c */ /* 0x000fe40004706670 */
[----:B------:R-:W-:Y:S02]  /*10930*/  FMNMX.FTZ R6, R142, R3, !PT ;  /* 0x000000038e067209 */ /* 0x000fe40007810000 */
[-C--:B------:R-:W-:Y:S02]  /*10940*/  ISETP.GE.AND P1, PT, R134, R231.reuse, PT ;  /* 0x000000e78600720c */ /* 0x080fe40003f26270 */
[----:B------:R-:W-:Y:S02]  /*10950*/  FSEL R194, R32, -INF , !P0 ;  /* 0xff80000020c27808 */ /* 0x000fe40004000000 */
[----:B------:R-:W-:Y:S02]  /*10960*/  FSEL R137, R16, -INF , !P3 ;  /* 0xff80000010897808 */ /* 0x000fe40005800000 */
[----:B------:R-:W-:Y:S02]  /*10970*/  FMNMX.FTZ R6, R184, R6, !PT ;  /* 0x00000006b8067209 */ /* 0x000fe40007810000 */
[----:B------:R-:W-:Y:S02]  /*10980*/  ISETP.GE.AND P0, PT, R0, R231, PT ;  /* 0x000000e70000720c */ /* 0x000fe40003f06270 */
[-C--:B------:R-:W-:Y:S02]  /*10990*/  ISETP.GE.OR P1, PT, R134, R235.reuse, !P1 ;  /* 0x000000eb8600720c */ /* 0x080fe40004f26670 */
[----:B------:R-:W-:Y:S02]  /*109a0*/  ISETP.GE.AND P3, PT, R4, R232, PT ;  /* 0x000000e80400720c */ /* 0x000fe40003f66270 */
[----:B------:R-:W-:Y:S02]  /*109b0*/  FMNMX.FTZ R6, R137, R6, !PT ;  /* 0x0000000689067209 */ /* 0x000fe40007810000 */
[----:B------:R-:W-:Y:S02]  /*109c0*/  ISETP.GE.OR P0, PT, R0, R235, !P0 ;  /* 0x000000eb0000720c */ /* 0x000fe40004706670 */
[----:B------:R-:W-:Y:S02]  /*109d0*/  FSEL R18, R18, -INF , !P1 ;  /* 0xff80000012127808 */ /* 0x000fe40004800000 */
[----:B------:R-:W-:Y:S02]  /*109e0*/  ISETP.GE.AND P1, PT, R5, R231, PT ;  /* 0x000000e70500720c */ /* 0x000fe40003f26270 */
[----:B------:R-:W-:Y:S02]  /*109f0*/  ISETP.GE.OR P3, PT, R4, R236, !P3 ;  /* 0x000000ec0400720c */ /* 0x000fe40005f66670 */
[----:B------:R-:W-:Y:S02]  /*10a00*/  FMNMX.FTZ R7, R143, R6, !PT ;  /* 0x000000068f077209 */ /* 0x000fe40007810000 */
[----:B------:R-:W-:Y:S02]  /*10a10*/  FSEL R197, R35, -INF , !P0 ;  /* 0xff80000023c57808 */ /* 0x000fe40004000000 */
[----:B------:R-:W-:Y:S02]  /*10a20*/  PLOP3.LUT P0, PT, PT, PT, UP0, 0x80, 0x0 ;  /* 0x000000000000781c */ /* 0x000fe40003f0f008 */
[----:B------:R-:W-:Y:S02]  /*10a30*/  ISETP.GE.OR P1, PT, R5, R235, !P1 ;  /* 0x000000eb0500720c */ /* 0x000fe40004f26670 */
[----:B------:R-:W-:Y:S02]  /*10a40*/  FSEL R190, R21, -INF , !P3 ;  /* 0xff80000015be7808 */ /* 0x000fe40005800000 */
[----:B------:R-:W-:Y:S02]  /*10a50*/  ISETP.GE.AND P3, PT, R0, R232, PT ;  /* 0x000000e80000720c */ /* 0x000fe40003f66270 */
[----:B------:R-:W-:Y:S02]  /*10a60*/  FMNMX.FTZ R6, R176, R132, !PT ;  /* 0x00000084b0067209 */ /* 0x000fe40007810000 */
[----:B------:R-:W-:Y:S02]  /*10a70*/  FMNMX.FTZ R7, R189, R7, !PT ;  /* 0x00000007bd077209 */ /* 0x000fe40007810000 */
[----:B------:R-:W-:Y:S02]  /*10a80*/  FSEL R191, R22, -INF , !P1 ;  /* 0xff80000016bf7808 */ /* 0x000fe40004800000 */
[----:B------:R-:W-:Y:S02]  /*10a90*/  ISETP.GE.AND P1, PT, R2, R231, PT ;  /* 0x000000e70200720c */ /* 0x000fe40003f26270 */
[----:B------:R-:W-:Y:S02]  /*10aa0*/  ISETP.GE.OR P3, PT, R0, R236, !P3 ;  /* 0x000000ec0000720c */ /* 0x000fe40005f66670 */
[----:B------:R-:W-:Y:S02]  /*10ab0*/  FMNMX.FTZ R6, R177, R6, !PT ;  /* 0x00000006b1067209 */ /* 0x000fe40007810000 */
[----:B------:R-:W-:Y:S02]  /*10ac0*/  FMNMX.FTZ R7, R190, R7, !PT ;  /* 0x00000007be077209 */ /* 0x000fe40007810000 */
[----:B------:R-:W-:Y:S02]  /*10ad0*/  ISETP.GE.OR P1, PT, R2, R235, !P1 ;  /* 0x000000eb0200720c */ /* 0x000fe40004f26670 */
[----:B------:R-:W-:Y:S02]  /*10ae0*/  FSEL R193, R33, -INF , !P3 ;  /* 0xff80000021c17808 */ /* 0x000fe40005800000 */
[----:B------:R-:W-:Y:S02]  /*10af0*/  FMNMX.FTZ R6, R18, R6, !PT ;  /* 0x0000000612067209 */ /* 0x000fe40007810000 */
[----:B------:R-:W-:Y:S02]  /*10b00*/  FMNMX.FTZ R136, R194, R7, !PT ;  /* 0x00000007c2887209 */ /* 0x000fe40007810000 */
[----:B------:R-:W-:Y:S02]  /*10b10*/  FSEL R198, R34, -INF , !P1 ;  /* 0xff80000022c67808 */ /* 0x000fe40004800000 */
[----:B------:R-:W-:Y:S02]  /*10b20*/  FSEL R8, R8, -INF , !P2 ;  /* 0xff80000008087808 */ /* 0x000fe40005000000 */
[CC--:B------:R-:W-:Y:S02]  /*10b30*/  ISETP.GE.AND P3, PT, R134.reuse, R234.reuse, PT ;  /* 0x000000ea8600720c */ /* 0x0c0fe40003f66270 */
[----:B------:R-:W-:Y:S02]  /*10b40*/  ISETP.GE.AND P1, PT, R134, R233, PT ;  /* 0x000000e98600720c */ /* 0x000fe40003f26270 */
[----:B------:R-:W-:Y:S02]  /*10b50*/  ISETP.GE.AND P2, PT, R133, R234, PT ;  /* 0x000000ea8500720c */ /* 0x000fe40003f46270 */
[----:B------:R-:W-:Y:S02]  /*10b60*/  FMNMX.FTZ R135, R19, R6, !PT ;  /* 0x0000000613877209 */ /* 0x000fe40007810000 */
[----:B------:R-:W-:Y:S01]  /*10b70*/  FMNMX.FTZ R136, R193, R136, !PT ;  /* 0x00000088c1887209 */ /* 0x000fe20007810000 */
[----:B------:R-:W-:Y:S08]  /*10b80*/  @P0 BRA `(.L_x_1311) ;  /* 0xfffffff0005c0947 */ /* 0x000ff0000383ffff */
.L_x_1310:
[-C--:B------:R-:W-:Y:S01]  /*10b90*/  ISETP.GE.OR P3, PT, R134, R238.reuse, !P3 ;  /* 0x000000ee8600720c */ /* 0x080fe20005f66670 */
[----:B-1----:R-:W1:Y:S01]  /*10ba0*/  SHFL.BFLY PT, R16, R136, 0x2, 0x1f ;  /* 0x0c401f0088107f89 */ /* 0x002e6200000e0000 */
[----:B------:R-:W-:Y:S01]  /*10bb0*/  ISETP.GE.OR P2, PT, R133, R238, !P2 ;  /* 0x000000ee8500720c */ /* 0x000fe20005746670 */
[----:B------:R-:W-:Y:S01]  /*10bc0*/  UISETP.GT.AND UP0, UPT, UR21, UR12, UPT ;  /* 0x0000000c1500728c */ /* 0x000fe2000bf04270 */
[----:B------:R-:W-:Y:S05]  /*10bd0*/  FMNMX.FTZ R6, R8, R138, !PT ;  /* 0x0000008a08067209 */ /* 0x000fea0007810000 */
[----:B------:R-:W-:Y:S01]  /*10be0*/  LDSM.16.MT88.4 R20, [R217+0xa000] ;  /* 0x00a00000d914783b */ /* 0x000fe20000004200 */
[----:B------:R-:W-:Y:S01]  /*10bf0*/  FSEL R9, R9, -INF , !P6 ;  /* 0xff80000009097808 */ /* 0x000fe20007000000 */
[----:B------:R-:W-:Y:S01]  /*10c00*/  UMOV UR22, UR21 ;  /* 0x0000001500167c82 */ /* 0x000fe20008000000 */
[----:B------:R-:W-:Y:S02]  /*10c10*/  FSEL R12, R12, -INF , !P3 ;  /* 0xff8000000c0c7808 */ /* 0x000fe40005800000 */
[----:B------:R-:W-:Y:S02]  /*10c20*/  FSEL R13, R13, -INF , !P2 ;  /* 0xff8000000d0d7808 */ /* 0x000fe40005000000 */
[-C--:B------:R-:W-:Y:S02]  /*10c30*/  ISETP.GE.AND P6, PT, R5, R234.reuse, PT ;  /* 0x000000ea0500720c */ /* 0x080fe40003fc6270 */
[C---:B------:R-:W-:Y:S02]  /*10c40*/  ISETP.GE.AND P3, PT, R4.reuse, R234, PT ;  /* 0x000000ea0400720c */ /* 0x040fe40003f66270 */
[C---:B------:R-:W-:Y:S02]  /*10c50*/  ISETP.GE.AND P2, PT, R4.reuse, R233, PT ;  /* 0x000000e90400720c */ /* 0x040fe40003f46270 */
[----:B------:R-:W-:Y:S02]  /*10c60*/  FMNMX.FTZ R6, R9, R6, !PT ;  /* 0x0000000609067209 */ /* 0x000fe40007810000 */
[-C--:B------:R-:W-:Y:S02]  /*10c70*/  ISETP.GE.OR P6, PT, R5, R238.reuse, !P6 ;  /* 0x000000ee0500720c */ /* 0x080fe400077c6670 */
[C---:B------:R-:W-:Y:S02]  /*10c80*/  ISETP.GE.OR P3, PT, R4.reuse, R238, !P3 ;  /* 0x000000ee0400720c */ /* 0x040fe40005f66670 */
[----:B------:R-:W-:Y:S02]  /*10c90*/  ISETP.GE.OR P2, PT, R4, R237, !P2 ;  /* 0x000000ed0400720c */ /* 0x000fe40005746670 */
[----:B------:R-:W-:Y:S02]  /*10ca0*/  FMNMX.FTZ R4, R12, R6, !PT ;  /* 0x000000060c047209 */ /* 0x000fe40007810000 */
[----:B------:R-:W-:Y:S02]  /*10cb0*/  FSEL R195, R24, -INF , !P6 ;  /* 0xff80000018c37808 */ /* 0x000fe40007000000 */
[----:B------:R-:W-:Y:S02]  /*10cc0*/  ISETP.GE.AND P6, PT, R2, R234, PT ;  /* 0x000000ea0200720c */ /* 0x000fe40003fc6270 */
[----:B------:R-:W-:Y:S02]  /*10cd0*/  FMNMX.FTZ R4, R13, R4, !PT ;  /* 0x000000040d047209 */ /* 0x000fe40007810000 */
[----:B------:R-:W-:Y:S02]  /*10ce0*/  FSEL R10, R10, -INF , !P5 ;  /* 0xff8000000a0a7808 */ /* 0x000fe40006800000 */
[----:B------:R-:W-:Y:S02]  /*10cf0*/  FSEL R196, R25, -INF , !P3 ;  /* 0xff80000019c47808 */ /* 0x000fe40005800000 */
[----:B------:R-:W-:Y:S02]  /*10d00*/  FMNMX.FTZ R4, R195, R4, !PT ;  /* 0x00000004c3047209 */ /* 0x000fe40007810000 */
[----:B------:R-:W-:Y:S02]  /*10d10*/  ISETP.GE.OR P6, PT, R2, R238, !P6 ;  /* 0x000000ee0200720c */ /* 0x000fe400077c6670 */
[C---:B------:R-:W-:Y:S02]  /*10d20*/  ISETP.GE.AND P5, PT, R5.reuse, R233, PT ;  /* 0x000000e90500720c */ /* 0x040fe40003fa6270 */
[----:B------:R-:W-:Y:S02]  /*10d30*/  FSEL R199, R28, -INF , !P6 ;  /* 0xff8000001cc77808 */ /* 0x000fe40007000000 */
[----:B------:R-:W-:Y:S02]  /*10d40*/  FMNMX.FTZ R4, R196, R4, !PT ;  /* 0x00000004c4047209 */ /* 0x000fe40007810000 */
[-C--:B------:R-:W-:Y:S02]  /*10d50*/  ISETP.GE.OR P5, PT, R5, R237.reuse, !P5 ;  /* 0x000000ed0500720c */ /* 0x080fe40006fa6670 */
[----:B------:R-:W-:Y:S02]  /*10d60*/  ISETP.GE.OR P1, PT, R134, R237, !P1 ;  /* 0x000000ed8600720c */ /* 0x000fe40004f26670 */
[----:B------:R-:W-:Y:S02]  /*10d70*/  FSEL R11, R11, -INF , !P4 ;  /* 0xff8000000b0b7808 */ /* 0x000fe40006000000 */
[----:B------:R-:W-:Y:S02]  /*10d80*/  FMNMX.FTZ R5, R10, R139, !PT ;  /* 0x0000008b0a057209 */ /* 0x000fe40007810000 */
[----:B------:R-:W-:Y:S02]  /*10d90*/  ISETP.GE.AND P0, PT, R133, R233, PT ;  /* 0x000000e98500720c */ /* 0x000fe40003f06270 */
[----:B------:R-:W-:Y:S02]  /*10da0*/  FMNMX.FTZ R134, R199, R4, !PT ;  /* 0x00000004c7867209 */ /* 0x000fe40007810000 */
[----:B------:R-:W-:Y:S02]  /*10db0*/  FSEL R14, R14, -INF , !P1 ;  /* 0xff8000000e0e7808 */ /* 0x000fe40004800000 */
[----:B------:R-:W-:Y:S02]  /*10dc0*/  FMNMX.FTZ R4, R11, R5, !PT ;  /* 0x000000050b047209 */ /* 0x000fe40007810000 */
[----:B------:R-:W-:Y:S02]  /*10dd0*/  ISETP.GE.OR P0, PT, R133, R237, !P0 ;  /* 0x000000ed8500720c */ /* 0x000fe40004706670 */
[----:B------:R-:W-:Y:S02]  /*10de0*/  FMNMX.FTZ R4, R14, R4, !PT ;  /* 0x000000040e047209 */ /* 0x000fe40007810000 */
[----:B------:R-:W-:Y:S02]  /*10df0*/  FSEL R15, R15, -INF , !P0 ;  /* 0xff8000000f0f7808 */ /* 0x000fe40004000000 */
[-C--:B------:R-:W-:Y:S02]  /*10e00*/  ISETP.GE.AND P0, PT, R2, R233.reuse, PT ;  /* 0x000000e90200720c */ /* 0x080fe40003f06270 */
[----:B------:R-:W-:Y:S02]  /*10e10*/  FSEL R201, R26, -INF , !P5 ;  /* 0xff8000001ac97808 */ /* 0x000fe40006800000 */
[----:B------:R-:W-:Y:S02]  /*10e20*/  FMNMX.FTZ R4, R15, R4, !PT ;  /* 0x000000040f047209 */ /* 0x000fe40007810000 */
[C---:B------:R-:W-:Y:S02]  /*10e30*/  ISETP.GE.AND P3, PT, R0.reuse, R234, PT ;  /* 0x000000ea0000720c */ /* 0x040fe40003f66270 */
[----:B------:R-:W-:Y:S02]  /*10e40*/  ISETP.GE.AND P1, PT, R0, R233, PT ;  /* 0x000000e90000720c */ /* 0x000fe40003f26270 */
[----:B------:R-:W-:Y:S02]  /*10e50*/  ISETP.GE.OR P0, PT, R2, R237, !P0 ;  /* 0x000000ed0200720c */ /* 0x000fe40004706670 */
[----:B-1----:R-:W-:Y:S02]  /*10e60*/  FMNMX.FTZ R136, R136, R16, !PT ;  /* 0x0000001088887209 */ /* 0x002fe40007810000 */
[----:B------:R-:W-:Y:S02]  /*10e70*/  FSEL R202, R27, -INF , !P2 ;  /* 0xff8000001bca7808 */ /* 0x000fe40005000000 */
[----:B------:R-:W-:Y:S01]  /*10e80*/  FMNMX.FTZ R2, R201, R4, !PT ;  /* 0x00000004c9027209 */ /* 0x000fe20007810000 */
[----:B------:R-:W1:Y:S01]  /*10e90*/  SHFL.BFLY PT, R16, R136, 0x1, 0x1f ;  /* 0x0c201f0088107f89 */ /* 0x000e6200000e0000 */
[----:B------:R-:W-:Y:S02]  /*10ea0*/  FMNMX.FTZ R135, R191, R135, !PT ;  /* 0x00000087bf877209 */ /* 0x000fe40007810000 */
[C---:B------:R-:W-:Y:S02]  /*10eb0*/  ISETP.GE.OR P3, PT, R0.reuse, R238, !P3 ;  /* 0x000000ee0000720c */ /* 0x040fe40005f66670 */
[----:B------:R-:W-:Y:S02]  /*10ec0*/  ISETP.GE.OR P1, PT, R0, R237, !P1 ;  /* 0x000000ed0000720c */ /* 0x000fe40004f26670 */
[----:B------:R-:W-:Y:S02]  /*10ed0*/  FSEL R203, R30, -INF , !P0 ;  /* 0xff8000001ecb7808 */ /* 0x000fe40004000000 */
[----:B------:R-:W-:Y:S02]  /*10ee0*/  FMNMX.FTZ R0, R202, R2, !PT ;  /* 0x00000002ca007209 */ /* 0x000fe40007810000 */
[----:B------:R-:W-:Y:S02]  /*10ef0*/  FMNMX.FTZ R135, R192, R135, !PT ;  /* 0x00000087c0877209 */ /* 0x000fe40007810000 */
[----:B------:R-:W-:Y:S02]  /*10f00*/  FMNMX.FTZ R0, R203, R0, !PT ;  /* 0x00000000cb007209 */ /* 0x000fe40007810000 */
[----:B------:R-:W-:Y:S02]  /*10f10*/  FSEL R140, R31, -INF , !P1 ;  /* 0xff8000001f8c7808 */ /* 0x000fe40004800000 */
[----:B------:R-:W-:Y:S02]  /*10f20*/  FMNMX.FTZ R135, R198, R135, !PT ;  /* 0x00000087c6877209 */ /* 0x000fe40007810000 */
[----:B------:R-:W-:Y:S02]  /*10f30*/  FMNMX.FTZ R0, R140, R0, !PT ;  /* 0x000000008c007209 */ /* 0x000fe40007810000 */
[----:B------:R-:W-:Y:S02]  /*10f40*/  FMNMX.FTZ R135, R197, R135, !PT ;  /* 0x00000087c5877209 */ /* 0x000fe40007810000 */
[----:B------:R-:W-:Y:S01]  /*10f50*/  FSEL R200, R29, -INF , !P3 ;  /* 0xff8000001dc87808 */ /* 0x000fe20005800000 */
[----:B------:R-:W2:Y:S01]  /*10f60*/  SHFL.BFLY PT, R2, R0, 0x2, 0x1f ;  /* 0x0c401f0000027f89 */ /* 0x000ea200000e0000 */
[----:B-1----:R-:W-:Y:S02]  /*10f70*/  FMNMX.FTZ R136, R136, R16, !PT ;  /* 0x0000001088887209 */ /* 0x002fe40007810000 */
[----:B------:R-:W-:Y:S05]  /*10f80*/  FMNMX.FTZ R134, R200, R134, !PT ;  /* 0x00000086c8867209 */ /* 0x000fea0007810000 */
[----:B------:R-:W1:Y:S01]  /*10f90*/  SHFL.BFLY PT, R7, R135, 0x2, 0x1f ;  /* 0x0c401f0087077f89 */ /* 0x000e6200000e0000 */
[C---:B------:R-:W-:Y:S01]  /*10fa0*/  FSETP.NEU.FTZ.AND P3, PT, R136.reuse, -INF , PT ;  /* 0xff8000008800780b */ /* 0x040fe20003f7d000 */
[----:B------:R-:W-:Y:S06]  /*10fb0*/  FMUL.FTZ R141, R136, UR4 ;  /* 0x00000004888d7c20 */ /* 0x000fec0008410000 */
[----:B------:R-:W3:Y:S01]  /*10fc0*/  SHFL.BFLY PT, R6, R134, 0x2, 0x1f ;  /* 0x0c401f0086067f89 */ /* 0x000ee200000e0000 */
[----:B------:R-:W-:Y:S05]  /*10fd0*/  FSEL R141, R141, RZ, P3 ;  /* 0x000000ff8d8d7208 */ /* 0x000fea0001800000 */
[--C-:B------:R-:W-:Y:S01]  /*10fe0*/  FFMA.FTZ R4, R142, UR4, -R141.reuse ;  /* 0x000000048e047c23 */ /* 0x100fe2000801088d */
[--C-:B------:R-:W-:Y:S01]  /*10ff0*/  FFMA.FTZ R137, R137, UR4, -R141.reuse ;  /* 0x0000000489897c23 */ /* 0x100fe2000801088d */
[--C-:B------:R-:W-:Y:S01]  /*11000*/  FFMA.FTZ R143, R143, UR4, -R141.reuse ;  /* 0x000000048f8f7c23 */ /* 0x100fe2000801088d */
[----:B------:R-:W-:Y:S01]  /*11010*/  FFMA.FTZ R184, R184, UR4, -R141 ;  /* 0x00000004b8b87c23 */ /* 0x000fe2000801088d */
[----:B------:R4:W-:Y:S01]  /*11020*/  MUFU.EX2 R35, R4 ;  /* 0x0000000400237308 */ /* 0x0009e20000000800 */
[----:B--2---:R-:W-:Y:S02]  /*11030*/  FMNMX.FTZ R0, R0, R2, !PT ;  /* 0x0000000200007209 */ /* 0x004fe40007810000 */
[----:B-1----:R-:W-:Y:S03]  /*11040*/  FMNMX.FTZ R135, R135, R7, !PT ;  /* 0x0000000787877209 */ /* 0x002fe60007810000 */
[----:B------:R-:W1:Y:S04]  /*11050*/  SHFL.BFLY PT, R2, R0, 0x1, 0x1f ;  /* 0x0c201f0000027f89 */ /* 0x000e6800000e0000 */
[----:B------:R1:W-:Y:S01]  /*11060*/  MUFU.EX2 R33, R137 ;  /* 0x0000008900217308 */ /* 0x0003e20000000800 */
[----:B---3--:R-:W-:Y:S03]  /*11070*/  FMNMX.FTZ R134, R134, R6, !PT ;  /* 0x0000000686867209 */ /* 0x008fe60007810000 */
[----:B------:R-:W2:Y:S08]  /*11080*/  SHFL.BFLY PT, R5, R135, 0x1, 0x1f ;  /* 0x0c201f0087057f89 */ /* 0x000eb000000e0000 */
[----:B----4-:R-:W3:Y:S01]  /*11090*/  SHFL.BFLY PT, R4, R134, 0x1, 0x1f ;  /* 0x0c201f0086047f89 */ /* 0x010ee200000e0000 */
[----:B------:R-:W-:Y:S10]  /*110a0*/  MUFU.EX2 R32, R143 ;  /* 0x0000008f00207308 */ /* 0x000ff40000000800 */
[----:B------:R4:W-:Y:S01]  /*110b0*/  MUFU.EX2 R204, R184 ;  /* 0x000000b800cc7308 */ /* 0x0009e20000000800 */
[----:B-1----:R-:W-:Y:S02]  /*110c0*/  FMNMX.FTZ R137, R0, R2, !PT ;  /* 0x0000000200897209 */ /* 0x002fe40007810000 */
[----:B------:R-:W-:Y:S02]  /*110d0*/  FSEL R0, R136, RZ, P3 ;  /* 0x000000ff88007208 */ /* 0x000fe40001800000 */
[----:B--2---:R-:W-:Y:S01]  /*110e0*/  FMNMX.FTZ R135, R135, R5, !PT ;  /* 0x0000000587877209 */ /* 0x004fe20007810000 */
[C---:B------:R-:W-:Y:S01]  /*110f0*/  FMUL.FTZ R188, R137.reuse, UR4 ;  /* 0x0000000489bc7c20 */ /* 0x040fe20008410000 */
[----:B------:R-:W-:Y:S01]  /*11100*/  FSETP.NEU.FTZ.AND P0, PT, R137, -INF , PT ;  /* 0xff8000008900780b */ /* 0x000fe20003f1d000 */
[----:B------:R-:W-:Y:S01]  /*11110*/  FADD.FTZ R0, -R0, R3 ;  /* 0x0000000300007221 */ /* 0x000fe20000010100 */
[C---:B------:R-:W-:Y:S01]  /*11120*/  FSETP.NEU.FTZ.AND P2, PT, R135.reuse, -INF , PT ;  /* 0xff8000008700780b */ /* 0x040fe20003f5d000 */
[C---:B------:R-:W-:Y:S01]  /*11130*/  FMUL.FTZ R142, R135.reuse, UR4 ;  /* 0x00000004878e7c20 */ /* 0x040fe20008410000 */
[----:B---3--:R-:W-:Y:S01]  /*11140*/  FMNMX.FTZ R134, R134, R4, !PT ;  /* 0x0000000486867209 */ /* 0x008fe20007810000 */
[----:B------:R-:W-:Y:S01]  /*11150*/  FMUL.FTZ R3, R0, UR4 ;  /* 0x0000000400037c20 */ /* 0x000fe20008410000 */
[----:B------:R-:W-:Y:S01]  /*11160*/  FSEL R2, R135, RZ, P2 ;  /* 0x000000ff87027208 */ /* 0x000fe20001000000 */
[----:B----4-:R-:W1:Y:S01]  /*11170*/  LDSM.16.MT88.4 R184, [R219+0xa000] ;  /* 0x00a00000dbb8783b */ /* 0x010e620000004200 */
[----:B------:R-:W-:Y:S01]  /*11180*/  FSETP.NEU.FTZ.AND P1, PT, R134, -INF , PT ;  /* 0xff8000008600780b */ /* 0x000fe20003f3d000 */
[----:B------:R2:W3:Y:S01]  /*11190*/  MUFU.EX2 R133, R3 ;  /* 0x0000000300857308 */ /* 0x0004e20000000800 */
[----:B------:R-:W-:Y:S01]  /*111a0*/  FSEL R142, R142, RZ, P2 ;  /* 0x000000ff8e8e7208 */ /* 0x000fe20001000000 */
[----:B------:R-:W-:Y:S01]  /*111b0*/  FADD.FTZ R2, -R2, R132 ;  /* 0x0000008402027221 */ /* 0x000fe20000010100 */
[C---:B------:R-:W-:Y:S01]  /*111c0*/  FSEL R0, R134.reuse, RZ, P1 ;  /* 0x000000ff86007208 */ /* 0x040fe20000800000 */
[----:B------:R-:W-:Y:S01]  /*111d0*/  FMUL.FTZ R143, R134, UR4 ;  /* 0x00000004868f7c20 */ /* 0x000fe20008410000 */
[----:B------:R-:W-:Y:S01]  /*111e0*/  FSEL R188, R188, RZ, P0 ;  /* 0x000000ffbcbc7208 */ /* 0x000fe20000000000 */
[----:B------:R-:W-:Y:S01]  /*111f0*/  FMUL.FTZ R2, R2, UR4 ;  /* 0x0000000402027c20 */ /* 0x000fe20008410000 */
[--C-:B------:R-:W-:Y:S01]  /*11200*/  FFMA.FTZ R176, R176, UR4, -R142.reuse ;  /* 0x00000004b0b07c23 */ /* 0x100fe2000801088e */
[--C-:B------:R-:W-:Y:S01]  /*11210*/  FFMA.FTZ R177, R177, UR4, -R142.reuse ;  /* 0x00000004b1b17c23 */ /* 0x100fe2000801088e */
[--C-:B------:R-:W-:Y:S01]  /*11220*/  FFMA.FTZ R18, R18, UR4, -R142.reuse ;  /* 0x0000000412127c23 */ /* 0x100fe2000801088e */
[----:B------:R4:W5:Y:S01]  /*11230*/  MUFU.EX2 R132, R2 ;  /* 0x0000000200847308 */ /* 0x0009620000000800 */
[----:B------:R-:W-:Y:S01]  /*11240*/  FFMA.FTZ R19, R19, UR4, -R142 ;  /* 0x0000000413137c23 */ /* 0x000fe2000801088e */
[----:B------:R-:W-:Y:S01]  /*11250*/  FSEL R143, R143, RZ, P1 ;  /* 0x000000ff8f8f7208 */ /* 0x000fe20000800000 */
[--C-:B------:R-:W-:Y:S01]  /*11260*/  FFMA.FTZ R10, R10, UR4, -R188.reuse ;  /* 0x000000040a0a7c23 */ /* 0x100fe200080108bc */
[--C-:B------:R-:W-:Y:S01]  /*11270*/  FFMA.FTZ R11, R11, UR4, -R188.reuse ;  /* 0x000000040b0b7c23 */ /* 0x100fe200080108bc */
[--C-:B------:R-:W-:Y:S01]  /*11280*/  FFMA.FTZ R14, R14, UR4, -R188.reuse ;  /* 0x000000040e0e7c23 */ /* 0x100fe200080108bc */
[----:B------:R-:W-:Y:S01]  /*11290*/  FFMA.FTZ R15, R15, UR4, -R188 ;  /* 0x000000040f0f7c23 */ /* 0x000fe200080108bc */
[----:B--2---:R-:W-:Y:S01]  /*112a0*/  FADD.FTZ R3, -R0, R138 ;  /* 0x0000008a00037221 */ /* 0x004fe20000010100 */
[----:B------:R-:W-:Y:S02]  /*112b0*/  FSEL R0, R137, RZ, P0 ;  /* 0x000000ff89007208 */ /* 0x000fe40000000000 */
[----:B------:R-:W-:Y:S01]  /*112c0*/  MUFU.EX2 R34, R177 ;  /* 0x000000b100227308 */ /* 0x000fe20000000800 */
[--C-:B------:R-:W-:Y:S01]  /*112d0*/  FFMA.FTZ R8, R8, UR4, -R143.reuse ;  /* 0x0000000408087c23 */ /* 0x100fe2000801088f */
[--C-:B------:R-:W-:Y:S01]  /*112e0*/  FFMA.FTZ R9, R9, UR4, -R143.reuse ;  /* 0x0000000409097c23 */ /* 0x100fe2000801088f */
[----:B------:R-:W-:Y:S01]  /*112f0*/  FFMA.FTZ R12, R12, UR4, -R143 ;  /* 0x000000040c0c7c23 */ /* 0x000fe2000801088f */
[----:B------:R-:W-:Y:S01]  /*11300*/  FADD.FTZ R0, -R0, R139 ;  /* 0x0000008b00007221 */ /* 0x000fe20000010100 */
[----:B------:R-:W-:Y:S01]  /*11310*/  FFMA.FTZ R13, R13, UR4, -R143 ;  /* 0x000000040d0d7c23 */ /* 0x000fe2000801088f */
[C---:B---3--:R-:W-:Y:S01]  /*11320*/  FMUL.FTZ R4, R133.reuse, R148 ;  /* 0x0000009485047220 */ /* 0x048fe20000410000 */
[----:B------:R-:W-:Y:S03]  /*11330*/  FMUL.FTZ R5, R133, R149 ;  /* 0x0000009585057220 */ /* 0x000fe60000410000 */
[----:B------:R2:W-:Y:S01]  /*11340*/  MUFU.EX2 R250, R18 ;  /* 0x0000001200fa7308 */ /* 0x0005e20000000800 */
[----:B----4-:R-:W-:Y:S01]  /*11350*/  FMUL.FTZ R2, R3, UR4 ;  /* 0x0000000403027c20 */ /* 0x010fe20008410000 */
[----:B------:R-:W-:Y:S01]  /*11360*/  FMUL.FTZ R0, R0, UR4 ;  /* 0x0000000400007c20 */ /* 0x000fe20008410000 */
[C---:B-----5:R-:W-:Y:S01]  /*11370*/  FMUL.FTZ R6, R132.reuse, R150 ;  /* 0x0000009684067220 */ /* 0x060fe20000410000 */
[----:B------:R-:W-:Y:S01]  /*11380*/  FMUL.FTZ R7, R132, R151 ;  /* 0x0000009784077220 */ /* 0x000fe20000410000 */
[----:B------:R-:W-:Y:S01]  /*11390*/  F2FP.BF16.F32.PACK_AB R178, R32, R33 ;  /* 0x0000002120b2723e */ /* 0x000fe200000010ff */
[--C-:B------:R-:W-:Y:S01]  /*113a0*/  FFMA.FTZ R3, R189, UR4, -R141.reuse ;  /* 0x00000004bd037c23 */ /* 0x100fe2000801088d */
[C---:B------:R-:W-:Y:S03]  /*113b0*/  FMUL.FTZ R16, R133.reuse, R156 ;  /* 0x0000009c85107220 */ /* 0x040fe60000410000 */
[----:B------:R-:W3:Y:S01]  /*113c0*/  MUFU.EX2 R251, R19 ;  /* 0x0000001300fb7308 */ /* 0x000ee20000000800 */
[C---:B------:R-:W-:Y:S01]  /*113d0*/  FMUL.FTZ R17, R133.reuse, R157 ;  /* 0x0000009d85117220 */ /* 0x040fe20000410000 */
[----:B------:R-:W-:Y:S01]  /*113e0*/  LDSM.16.MT88.4 R148, [R221+0xa000] ;  /* 0x00a00000dd94783b */ /* 0x000fe20000004200 */
[C---:B------:R-:W-:Y:S01]  /*113f0*/  FMUL.FTZ R36, R133.reuse, R36 ;  /* 0x0000002485247220 */ /* 0x040fe20000410000 */
[C---:B------:R-:W-:Y:S01]  /*11400*/  FMUL.FTZ R37, R133.reuse, R37 ;  /* 0x0000002585257220 */ /* 0x040fe20000410000 */
[C---:B------:R-:W-:Y:S01]  /*11410*/  FMUL.FTZ R38, R132.reuse, R38 ;  /* 0x0000002684267220 */ /* 0x040fe20000410000 */
[C---:B------:R-:W-:Y:S01]  /*11420*/  FMUL.FTZ R39, R132.reuse, R39 ;  /* 0x0000002784277220 */ /* 0x040fe20000410000 */
[C---:B------:R-:W-:Y:S03]  /*11430*/  FMUL.FTZ R48, R133.reuse, R48 ;  /* 0x0000003085307220 */ /* 0x040fe60000410000 */
[----:B------:R4:W5:Y:S01]  /*11440*/  MUFU.EX2 R252, R176 ;  /* 0x000000b000fc7308 */ /* 0x0009620000000800 */
[C---:B--2---:R-:W-:Y:S01]  /*11450*/  FMUL.FTZ R18, R132.reuse, R158 ;  /* 0x0000009e84127220 */ /* 0x044fe20000410000 */
[C---:B------:R-:W-:Y:S01]  /*11460*/  FMUL.FTZ R49, R133.reuse, R49 ;  /* 0x0000003185317220 */ /* 0x040fe20000410000 */
[C---:B------:R-:W-:Y:S01]  /*11470*/  FMUL.FTZ R50, R132.reuse, R50 ;  /* 0x0000003284327220 */ /* 0x040fe20000410000 */
[C---:B------:R-:W-:Y:S01]  /*11480*/  FMUL.FTZ R51, R132.reuse, R51 ;  /* 0x0000003384337220 */ /* 0x040fe20000410000 */
[C---:B------:R-:W-:Y:S01]  /*11490*/  FMUL.FTZ R52, R133.reuse, R52 ;  /* 0x0000003485347220 */ /* 0x040fe20000410000 */
[----:B------:R-:W-:Y:S01]  /*114a0*/  FMUL.FTZ R53, R133, R53 ;  /* 0x0000003585357220 */ /* 0x000fe20000410000 */
[C---:B------:R-:W-:Y:S03]  /*114b0*/  FMUL.FTZ R54, R132.reuse, R54 ;  /* 0x0000003684367220 */ /* 0x040fe60000410000 */
[----:B------:R-:W-:Y:S01]  /*114c0*/  MUFU.EX2 R249, R8 ;  /* 0x0000000800f97308 */ /* 0x000fe20000000800 */
[----:B---3--:R-:W-:Y:S01]  /*114d0*/  F2FP.BF16.F32.PACK_AB R179, R251, R250 ;  /* 0x000000fafbb3723e */ /* 0x008fe200000010ff */
[C---:B------:R-:W-:Y:S01]  /*114e0*/  FMUL.FTZ R19, R132.reuse, R159 ;  /* 0x0000009f84137220 */ /* 0x040fe20000410000 */
[C---:B------:R-:W-:Y:S01]  /*114f0*/  FMUL.FTZ R55, R132.reuse, R55 ;  /* 0x0000003784377220 */ /* 0x040fe20000410000 */
[C---:B------:R-:W-:Y:S01]  /*11500*/  FMUL.FTZ R64, R133.reuse, R64 ;  /* 0x0000004085407220 */ /* 0x040fe20000410000 */
[C---:B------:R-:W-:Y:S01]  /*11510*/  FMUL.FTZ R65, R133.reuse, R65 ;  /* 0x0000004185417220 */ /* 0x040fe20000410000 */
[C---:B------:R-:W-:Y:S01]  /*11520*/  FMUL.FTZ R66, R132.reuse, R66 ;  /* 0x0000004284427220 */ /* 0x040fe20000410000 */
[----:B------:R-:W-:Y:S03]  /*11530*/  FMUL.FTZ R67, R132, R67 ;  /* 0x0000004384437220 */ /* 0x000fe60000410000 */
[----:B------:R-:W2:Y:S01]  /*11540*/  MUFU.EX2 R214, R9 ;  /* 0x0000000900d67308 */ /* 0x000ea20000000800 */
[----:B----4-:R-:W-:Y:S01]  /*11550*/  F2FP.BF16.F32.PACK_AB R176, R204, R35 ;  /* 0x00000023ccb0723e */ /* 0x010fe200000010ff */
[----:B------:R-:W-:Y:S01]  /*11560*/  FMUL.FTZ R68, R133, R68 ;  /* 0x0000004485447220 */ /* 0x000fe20000410000 */
[----:B-----5:R-:W-:Y:S01]  /*11570*/  F2FP.BF16.F32.PACK_AB R177, R34, R252 ;  /* 0x000000fc22b1723e */ /* 0x020fe200000010ff */
[----:B------:R-:W-:Y:S01]  /*11580*/  LDSM.16.MT88.4 R156, [R217+0xa800] ;  /* 0x00a80000d99c783b */ /* 0x000fe20000004200 */
[----:B------:R-:W-:Y:S01]  /*11590*/  FFMA.FTZ R138, R191, UR4, -R142 ;  /* 0x00000004bf8a7c23 */ /* 0x000fe2000801088e */
[----:B------:R-:W-:Y:S01]  /*115a0*/  FFMA.FTZ R140, R140, UR4, -R188 ;  /* 0x000000048c8c7c23 */ /* 0x000fe200080108bc */
[C---:B------:R-:W-:Y:S03]  /*115b0*/  FMUL.FTZ R84, R133.reuse, R84 ;  /* 0x0000005485547220 */ /* 0x040fe60000410000 */
[----:B------:R-:W-:Y:S01]  /*115c0*/  MUFU.EX2 R215, R12 ;  /* 0x0000000c00d77308 */ /* 0x000fe20000000800 */
[C---:B------:R-:W-:Y:S01]  /*115d0*/  FMUL.FTZ R85, R133.reuse, R85 ;  /* 0x0000005585557220 */ /* 0x040fe20000410000 */
[-C--:B------:R-:W-:Y:S01]  /*115e0*/  HMMA.16816.F32.BF16 R4, R176, R20.reuse, R4 ;  /* 0x00000014b004723c */ /* 0x080fe20000041804 */
[----:B------:R-:W-:Y:S04]  /*115f0*/  PLOP3.LUT P0, PT, PT, PT, UP0, 0x80, 0x0 ;  /* 0x000000000000781c */ /* 0x000fe80003f0f008 */
[C---:B------:R-:W-:Y:S03]  /*11600*/  FMUL.FTZ R69, R133.reuse, R69 ;  /* 0x0000004585457220 */ /* 0x040fe60000410000 */
[----:B------:R-:W3:Y:S03]  /*11610*/  MUFU.EX2 R240, R13 ;  /* 0x0000000d00f07308 */ /* 0x000ee60000000800 */
[----:B--2---:R-:W-:Y:S01]  /*11620*/  F2FP.BF16.F32.PACK_AB R180, R214, R249 ;  /* 0x000000f9d6b4723e */ /* 0x004fe200000010ff */
[C---:B------:R-:W-:Y:S01]  /*11630*/  FMUL.FTZ R70, R132.reuse, R70 ;  /* 0x0000004684467220 */ /* 0x040fe20000410000 */
[C---:B------:R-:W-:Y:S01]  /*11640*/  FMUL.FTZ R71, R132.reuse, R71 ;  /* 0x0000004784477220 */ /* 0x040fe20000410000 */
[C---:B------:R-:W-:Y:S01]  /*11650*/  FMUL.FTZ R80, R133.reuse, R80 ;  /* 0x0000005085507220 */ /* 0x040fe20000410000 */
        /* <DEDUP_REMOVED lines=8> */
[----:B------:R-:W-:Y:S03]  /*116e0*/  FMUL.FTZ R98, R132, R98 ;  /* 0x0000006284627220 */ /* 0x000fe60000410000 */
[----:B------:R-:W2:Y:S01]  /*116f0*/  MUFU.EX2 R211, R11 ;  /* 0x0000000b00d37308 */ /* 0x000ea20000000800 */
[----:B---3--:R-:W-:Y:S01]  /*11700*/  F2FP.BF16.F32.PACK_AB R182, R240, R215 ;  /* 0x000000d7f0b6723e */ /* 0x008fe200000010ff */
[C---:B------:R-:W-:Y:S01]  /*11710*/  FMUL.FTZ R99, R132.reuse, R99 ;  /* 0x0000006384637220 */ /* 0x040fe20000410000 */
[C---:B------:R-:W-:Y:S01]  /*11720*/  FMUL.FTZ R100, R133.reuse, R100 ;  /* 0x0000006485647220 */ /* 0x040fe20000410000 */
        /* <DEDUP_REMOVED lines=9> */
[----:B------:R-:W-:Y:S01]  /*117c0*/  FMUL.FTZ R117, R133, R117 ;  /* 0x0000007585757220 */ /* 0x000fe20000410000 */
[C---:B------:R-:W-:Y:S01]  /*117d0*/  FMUL.FTZ R118, R132.reuse, R118 ;  /* 0x0000007684767220 */ /* 0x040fe20000410000 */
[C---:B------:R-:W-:Y:S03]  /*117e0*/  FMUL.FTZ R119, R132.reuse, R119 ;  /* 0x0000007784777220 */ /* 0x040fe60000410000 */
[----:B------:R-:W3:Y:S01]  /*117f0*/  MUFU.EX2 R212, R15 ;  /* 0x0000000f00d47308 */ /* 0x000ee20000000800 */
[----:B--2---:R-:W-:Y:S01]  /*11800*/  F2FP.BF16.F32.PACK_AB R181, R211, R210 ;  /* 0x000000d2d3b5723e */ /* 0x004fe200000010ff */
[C---:B------:R-:W-:Y:S01]  /*11810*/  FMUL.FTZ R128, R133.reuse, R128 ;  /* 0x0000008085807220 */ /* 0x040fe20000410000 */
[C---:B------:R-:W-:Y:S01]  /*11820*/  FMUL.FTZ R129, R133.reuse, R129 ;  /* 0x0000008185817220 */ /* 0x040fe20000410000 */
[C---:B------:R-:W-:Y:S01]  /*11830*/  FMUL.FTZ R130, R132.reuse, R130 ;  /* 0x0000008284827220 */ /* 0x040fe20000410000 */
[----:B------:R-:W-:Y:S05]  /*11840*/  FMUL.FTZ R131, R132, R131 ;  /* 0x0000008384837220 */ /* 0x000fea0000410000 */
[----:B------:R-:W2:Y:S10]  /*11850*/  MUFU.EX2 R2, R2 ;  /* 0x0000000200027308 */ /* 0x000eb40000000800 */
[----:B------:R-:W4:Y:S01]  /*11860*/  MUFU.EX2 R0, R0 ;  /* 0x0000000000007308 */ /* 0x000f220000000800 */
[----:B---3--:R-:W-:Y:S09]  /*11870*/  F2FP.BF16.F32.PACK_AB R183, R212, R213 ;  /* 0x000000d5d4b7723e */ /* 0x008ff200000010ff */
[----:B------:R3:W-:Y:S01]  /*11880*/  MUFU.EX2 R248, R3 ;  /* 0x0000000300f87308 */ /* 0x0007e20000000800 */
[C---:B--2---:R-:W-:Y:S01]  /*11890*/  FMUL.FTZ R8, R2.reuse, R144 ;  /* 0x0000009002087220 */ /* 0x044fe20000410000 */
[C---:B------:R-:W-:Y:S01]  /*118a0*/  FMUL.FTZ R9, R2.reuse, R145 ;  /* 0x0000009102097220 */ /* 0x040fe20000410000 */
[C---:B------:R-:W-:Y:S01]  /*118b0*/  FMUL.FTZ R12, R2.reuse, R152 ;  /* 0x00000098020c7220 */ /* 0x040fe20000410000 */
[C---:B------:R-:W-:Y:S01]  /*118c0*/  FMUL.FTZ R13, R2.reuse, R153 ;  /* 0x00000099020d7220 */ /* 0x040fe20000410000 */
[C---:B------:R-:W-:Y:S01]  /*118d0*/  FMUL.FTZ R24, R2.reuse, R160 ;  /* 0x000000a002187220 */ /* 0x040fe20000410000 */
[C---:B------:R-:W-:Y:S01]  /*118e0*/  FMUL.FTZ R25, R2.reuse, R161 ;  /* 0x000000a102197220 */ /* 0x040fe20000410000 */
[C---:B------:R-:W-:Y:S01]  /*118f0*/  FMUL.FTZ R28, R2.reuse, R168 ;  /* 0x000000a8021c7220 */ /* 0x040fe20000410000 */
[----:B------:R-:W-:Y:S01]  /*11900*/  FMUL.FTZ R29, R2, R169 ;  /* 0x000000a9021d7220 */ /* 0x000fe20000410000 */
[C---:B----4-:R-:W-:Y:S01]  /*11910*/  FMUL.FTZ R10, R0.reuse, R146 ;  /* 0x00000092000a7220 */ /* 0x050fe20000410000 */
[C---:B------:R-:W-:Y:S01]  /*11920*/  FMUL.FTZ R11, R0.reuse, R147 ;  /* 0x00000093000b7220 */ /* 0x040fe20000410000 */
[C---:B------:R-:W-:Y:S01]  /*11930*/  FMUL.FTZ R14, R0.reuse, R154 ;  /* 0x0000009a000e7220 */ /* 0x040fe20000410000 */
[C---:B------:R-:W-:Y:S01]  /*11940*/  FMUL.FTZ R15, R0.reuse, R155 ;  /* 0x0000009b000f7220 */ /* 0x040fe20000410000 */
[----:B------:R-:W2:Y:S01]  /*11950*/  LDSM.16.MT88.4 R144, [R222+0xa000] ;  /* 0x00a00000de90783b */ /* 0x000ea20000004200 */
[C---:B------:R-:W-:Y:S01]  /*11960*/  FMUL.FTZ R26, R0.reuse, R162 ;  /* 0x000000a2001a7220 */ /* 0x040fe20000410000 */
[C---:B------:R-:W-:Y:S01]  /*11970*/  FMUL.FTZ R27, R0.reuse, R163 ;  /* 0x000000a3001b7220 */ /* 0x040fe20000410000 */
[----:B------:R-:W-:Y:S01]  /*11980*/  FMUL.FTZ R30, R0, R170 ;  /* 0x000000aa001e7220 */ /* 0x000fe20000410000 */
[C---:B------:R-:W-:Y:S01]  /*11990*/  HMMA.16816.F32.BF16 R8, R180.reuse, R20, R8 ;  /* 0x00000014b408723c */ /* 0x040fe20000041808 */
[----:B------:R4:W-:Y:S03]  /*119a0*/  MUFU.EX2 R246, R138 ;  /* 0x0000008a00f67308 */ /* 0x0009e60000000800 */
[----:B------:R-:W5:Y:S01]  /*119b0*/  LDSM.16.MT88.4 R152, [R217+0xb000] ;  /* 0x00b00000d998783b */ /* 0x000f620000004200 */
[----:B---3--:R-:W-:Y:S01]  /*119c0*/  FFMA.FTZ R3, R190, UR4, -R141 ;  /* 0x00000004be037c23 */ /* 0x008fe2000801088d */
[-C--:B------:R-:W-:Y:S05]  /*119d0*/  HMMA.16816.F32.BF16 R12, R180, R22.reuse, R12 ;  /* 0x00000016b40c723c */ /* 0x080fea000004180c */
[----:B------:R3:W2:Y:S01]  /*119e0*/  MUFU.EX2 R247, R3 ;  /* 0x0000000300f77308 */ /* 0x0006a20000000800 */
[C---:B------:R-:W-:Y:S01]  /*119f0*/  FMUL.FTZ R20, R133.reuse, R164 ;  /* 0x000000a485147220 */ /* 0x040fe20000410000 */
[C---:B------:R-:W-:Y:S04]  /*11a00*/  HMMA.16816.F32.BF16 R16, R176.reuse, R22, R16 ;  /* 0x00000016b010723c */ /* 0x040fe80000041810 */
[C---:B------:R-:W-:Y:S01]  /*11a10*/  FMUL.FTZ R21, R133.reuse, R165 ;  /* 0x000000a585157220 */ /* 0x040fe20000410000 */
[----:B------:R-:W-:Y:S02]  /*11a20*/  FMUL.FTZ R31, R0, R171 ;  /* 0x000000ab001f7220 */ /* 0x000fe40000410000 */
[C---:B------:R-:W-:Y:S01]  /*11a30*/  FMUL.FTZ R22, R132.reuse, R166 ;  /* 0x000000a684167220 */ /* 0x040fe20000410000 */
[----:B------:R-:W-:Y:S03]  /*11a40*/  FMUL.FTZ R23, R132, R167 ;  /* 0x000000a784177220 */ /* 0x000fe60000410000 */
[----:B----4-:R-:W-:Y:S01]  /*11a50*/  FFMA.FTZ R138, R196, UR4, -R143 ;  /* 0x00000004c48a7c23 */ /* 0x010fe2000801088f */
[----:B------:R-:W-:Y:S01]  /*11a60*/  MOV R164, R204 ;  /* 0x000000cc00a47202 */ /* 0x000fe20000000f00 */
[----:B------:R-:W-:Y:S01]  /*11a70*/  FMUL.FTZ R40, R2, R40 ;  /* 0x0000002802287220 */ /* 0x000fe20000410000 */
[--C-:B---3--:R-:W-:Y:S01]  /*11a80*/  FFMA.FTZ R3, R192, UR4, -R142.reuse ;  /* 0x00000004c0037c23 */ /* 0x108fe2000801088e */
[-C--:B-1----:R-:W-:Y:S01]  /*11a90*/  HMMA.16816.F32.BF16 R20, R176, R184.reuse, R20 ;  /* 0x000000b8b014723c */ /* 0x082fe20000041814 */
[----:B------:R-:W-:Y:S02]  /*11aa0*/  MUFU.EX2 R209, R138 ;  /* 0x0000008a00d17308 */ /* 0x000fe40000000800 */
[----:B------:R-:W-:Y:S01]  /*11ab0*/  MOV R165, R35 ;  /* 0x0000002300a57202 */ /* 0x000fe20000000f00 */
[C---:B------:R-:W-:Y:S01]  /*11ac0*/  FMUL.FTZ R35, R132.reuse, R175 ;  /* 0x000000af84237220 */ /* 0x040fe20000410000 */
[----:B------:R-:W-:Y:S01]  /*11ad0*/  MOV R166, R34 ;  /* 0x0000002200a67202 */ /* 0x000fe20000000f00 */
[C---:B------:R-:W-:Y:S05]  /*11ae0*/  HMMA.16816.F32.BF16 R24, R180.reuse, R184, R24 ;  /* 0x000000b8b418723c */ /* 0x040fea0000041818 */
[----:B------:R1:W3:Y:S01]  /*11af0*/  MUFU.EX2 R245, R3 ;  /* 0x0000000300f57308 */ /* 0x0002e20000000800 */
[----:B------:R-:W-:Y:S01]  /*11b00*/  MOV R167, R33 ;  /* 0x0000002100a77202 */ /* 0x000fe20000000f00 */
[-C--:B------:R-:W-:Y:S04]  /*11b10*/  HMMA.16816.F32.BF16 R28, R180, R186.reuse, R28 ;  /* 0x000000bab41c723c */ /* 0x080fe8000004181c */
[----:B------:R-:W-:Y:S01]  /*11b20*/  MOV R160, R32 ;  /* 0x0000002000a07202 */ /* 0x000fe20000000f00 */
[C---:B------:R-:W-:Y:S01]  /*11b30*/  FMUL.FTZ R32, R133.reuse, R172 ;  /* 0x000000ac85207220 */ /* 0x040fe20000410000 */
[----:B------:R-:W-:Y:S01]  /*11b40*/  FMUL.FTZ R33, R133, R173 ;  /* 0x000000ad85217220 */ /* 0x000fe20000410000 */
[----:B------:R-:W-:Y:S01]  /*11b50*/  FMUL.FTZ R34, R132, R174 ;  /* 0x000000ae84227220 */ /* 0x000fe20000410000 */
[----:B------:R4:W-:Y:S01]  /*11b60*/  MUFU.EX2 R138, R140 ;  /* 0x0000008c008a7308 */ /* 0x0009e20000000800 */
[----:B------:R-:W-:Y:S02]  /*11b70*/  LDSM.16.MT88.4 R172, [R219+0xa800] ;  /* 0x00a80000dbac783b */ /* 0x000fe40000004200 */
[----:B------:R-:W-:Y:S01]  /*11b80*/  FMUL.FTZ R41, R2, R41 ;  /* 0x0000002902297220 */ /* 0x000fe20000410000 */
[C---:B------:R-:W-:Y:S01]  /*11b90*/  FMUL.FTZ R42, R0.reuse, R42 ;  /* 0x0000002a002a7220 */ /* 0x040fe20000410000 */
[----:B------:R-:W-:Y:S01]  /*11ba0*/  FMUL.FTZ R43, R0, R43 ;  /* 0x0000002b002b7220 */ /* 0x000fe20000410000 */
[--C-:B-1----:R-:W-:Y:S01]  /*11bb0*/  FFMA.FTZ R3, R194, UR4, -R141.reuse ;  /* 0x00000004c2037c23 */ /* 0x102fe2000801088d */
[C---:B------:R-:W-:Y:S02]  /*11bc0*/  HMMA.16816.F32.BF16 R32, R176.reuse, R186, R32 ;  /* 0x000000bab020723c */ /* 0x040fe40000041820 */
[----:B------:R-:W-:Y:S02]  /*11bd0*/  LDSM.16.MT88.4 R184, [R222+0xa800] ;  /* 0x00a80000deb8783b */ /* 0x000fe40000004200 */
[----:B------:R-:W-:Y:S01]  /*11be0*/  FFMA.FTZ R141, R193, UR4, -R141 ;  /* 0x00000004c18d7c23 */ /* 0x000fe2000801088d */
[----:B------:R1:W-:Y:S01]  /*11bf0*/  MUFU.EX2 R243, R3 ;  /* 0x0000000300f37308 */ /* 0x0003e20000000800 */
[-C--:B--2---:R-:W-:Y:S05]  /*11c00*/  HMMA.16816.F32.BF16 R36, R176, R144.reuse, R36 ;  /* 0x00000090b024723c */ /* 0x084fea0000041824 */
[C---:B------:R-:W-:Y:S01]  /*11c10*/  FMUL.FTZ R44, R2.reuse, R44 ;  /* 0x0000002c022c7220 */ /* 0x040fe20000410000 */
[C---:B------:R-:W-:Y:S03]  /*11c20*/  HMMA.16816.F32.BF16 R40, R180.reuse, R144, R40 ;  /* 0x00000090b428723c */ /* 0x040fe60000041828 */
[----:B------:R-:W2:Y:S02]  /*11c30*/  MUFU.EX2 R244, R141 ;  /* 0x0000008d00f47308 */ /* 0x000ea40000000800 */
[----:B------:R-:W-:Y:S01]  /*11c40*/  FMUL.FTZ R45, R2, R45 ;  /* 0x0000002d022d7220 */ /* 0x000fe20000410000 */
[C---:B------:R-:W-:Y:S01]  /*11c50*/  FMUL.FTZ R46, R0.reuse, R46 ;  /* 0x0000002e002e7220 */ /* 0x040fe20000410000 */
[----:B------:R-:W-:Y:S01]  /*11c60*/  FMUL.FTZ R47, R0, R47 ;  /* 0x0000002f002f7220 */ /* 0x000fe20000410000 */
[----:B----4-:R-:W-:Y:S03]  /*11c70*/  F2FP.BF16.F32.PACK_AB R140, R247, R248 ;  /* 0x000000f8f78c723e */ /* 0x010fe600000010ff */
[--C-:B-1----:R-:W-:Y:S01]  /*11c80*/  FFMA.FTZ R3, R198, UR4, -R142.reuse ;  /* 0x00000004c6037c23 */ /* 0x102fe2000801088e */
[----:B------:R-:W-:Y:S01]  /*11c90*/  FFMA.FTZ R142, R197, UR4, -R142 ;  /* 0x00000004c58e7c23 */ /* 0x000fe2000801088e */
[C---:B------:R-:W-:Y:S01]  /*11ca0*/  FMUL.FTZ R56, R2.reuse, R56 ;  /* 0x0000003802387220 */ /* 0x040fe20000410000 */
[-C--:B------:R-:W-:Y:S01]  /*11cb0*/  HMMA.16816.F32.BF16 R44, R180, R146.reuse, R44 ;  /* 0x00000092b42c723c */ /* 0x080fe2000004182c */
[----:B------:R1:W-:Y:S02]  /*11cc0*/  MUFU.EX2 R241, R3 ;  /* 0x0000000300f17308 */ /* 0x0003e40000000800 */
[----:B------:R-:W-:Y:S01]  /*11cd0*/  FMUL.FTZ R57, R2, R57 ;  /* 0x0000003902397220 */ /* 0x000fe20000410000 */
[C---:B------:R-:W-:Y:S01]  /*11ce0*/  FMUL.FTZ R58, R0.reuse, R58 ;  /* 0x0000003a003a7220 */ /* 0x040fe20000410000 */
[----:B------:R-:W-:Y:S01]  /*11cf0*/  FMUL.FTZ R59, R0, R59 ;  /* 0x0000003b003b7220 */ /* 0x000fe20000410000 */
[C---:B------:R-:W-:Y:S01]  /*11d00*/  HMMA.16816.F32.BF16 R48, R176.reuse, R146, R48 ;  /* 0x00000092b030723c */ /* 0x040fe20000041830 */
[----:B------:R-:W4:Y:S04]  /*11d10*/  LDSM.16.MT88.4 R144, [R219+0xb000] ;  /* 0x00b00000db90783b */ /* 0x000f280000004200 */
[----:B------:R-:W2:Y:S01]  /*11d20*/  MUFU.EX2 R242, R142 ;  /* 0x0000008e00f27308 */ /* 0x000ea20000000800 */
[C---:B------:R-:W-:Y:S01]  /*11d30*/  FMUL.FTZ R60, R2.reuse, R60 ;  /* 0x0000003c023c7220 */ /* 0x040fe20000410000 */
[-C--:B------:R-:W-:Y:S04]  /*11d40*/  HMMA.16816.F32.BF16 R52, R176, R148.reuse, R52 ;  /* 0x00000094b034723c */ /* 0x080fe80000041834 */
[----:B------:R-:W-:Y:S02]  /*11d50*/  FMUL.FTZ R61, R2, R61 ;  /* 0x0000003d023d7220 */ /* 0x000fe40000410000 */
[C---:B------:R-:W-:Y:S05]  /*11d60*/  HMMA.16816.F32.BF16 R56, R180.reuse, R148, R56 ;  /* 0x00000094b438723c */ /* 0x040fea0000041838 */
[C---:B------:R-:W-:Y:S01]  /*11d70*/  FMUL.FTZ R62, R0.reuse, R62 ;  /* 0x0000003e003e7220 */ /* 0x040fe20000410000 */
[----:B------:R-:W-:Y:S01]  /*11d80*/  FMUL.FTZ R63, R0, R63 ;  /* 0x0000003f003f7220 */ /* 0x000fe20000410000 */
[--C-:B-1----:R-:W-:Y:S01]  /*11d90*/  FFMA.FTZ R3, R195, UR4, -R143.reuse ;  /* 0x00000004c3037c23 */ /* 0x102fe2000801088f */
[C---:B------:R-:W-:Y:S01]  /*11da0*/  FMUL.FTZ R72, R2.reuse, R72 ;  /* 0x0000004802487220 */ /* 0x040fe20000410000 */
[----:B------:R-:W-:Y:S02]  /*11db0*/  LDSM.16.MT88.4 R192, [R219+0xb800] ;  /* 0x00b80000dbc0783b */ /* 0x000fe40000004200 */
[----:B------:R1:W2:Y:S01]  /*11dc0*/  MUFU.EX2 R208, R3 ;  /* 0x0000000300d07308 */ /* 0x0002a20000000800 */
[----:B------:R-:W-:Y:S01]  /*11dd0*/  FMUL.FTZ R73, R2, R73 ;  /* 0x0000004902497220 */ /* 0x000fe20000410000 */
[-C--:B------:R-:W-:Y:S03]  /*11de0*/  HMMA.16816.F32.BF16 R60, R180, R150.reuse, R60 ;  /* 0x00000096b43c723c */ /* 0x080fe6000004183c */
[C---:B------:R-:W-:Y:S01]  /*11df0*/  FMUL.FTZ R74, R0.reuse, R74 ;  /* 0x0000004a004a7220 */ /* 0x040fe20000410000 */
[----:B------:R-:W-:Y:S01]  /*11e00*/  FMUL.FTZ R75, R0, R75 ;  /* 0x0000004b004b7220 */ /* 0x000fe20000410000 */
[C---:B------:R-:W-:Y:S01]  /*11e10*/  FMUL.FTZ R76, R2.reuse, R76 ;  /* 0x0000004c024c7220 */ /* 0x040fe20000410000 */
[C---:B------:R-:W-:Y:S01]  /*11e20*/  HMMA.16816.F32.BF16 R64, R176.reuse, R150, R64 ;  /* 0x00000096b040723c */ /* 0x040fe20000041840 */
[----:B------:R-:W3:Y:S04]  /*11e30*/  LDSM.16.MT88.4 R148, [R222+0xb000] ;  /* 0x00b00000de94783b */ /* 0x000ee80000004200 */
[----:B------:R-:W-:Y:S01]  /*11e40*/  FMUL.FTZ R77, R2, R77 ;  /* 0x0000004d024d7220 */ /* 0x000fe20000410000 */
[-C--:B-----5:R-:W-:Y:S05]  /*11e50*/  HMMA.16816.F32.BF16 R68, R176, R152.reuse, R68 ;  /* 0x00000098b044723c */ /* 0x0a0fea0000041844 */
[C---:B------:R-:W-:Y:S01]  /*11e60*/  FMUL.FTZ R78, R0.reuse, R78 ;  /* 0x0000004e004e7220 */ /* 0x040fe20000410000 */
[C---:B------:R-:W-:Y:S05]  /*11e70*/  HMMA.16816.F32.BF16 R72, R180.reuse, R152, R72 ;  /* 0x00000098b448723c */ /* 0x040fea0000041848 */
[----:B------:R-:W-:Y:S01]  /*11e80*/  FMUL.FTZ R79, R0, R79 ;  /* 0x0000004f004f7220 */ /* 0x000fe20000410000 */
[--C-:B-1----:R-:W-:Y:S01]  /*11e90*/  FFMA.FTZ R3, R199, UR4, -R143.reuse ;  /* 0x00000004c7037c23 */ /* 0x102fe2000801088f */
[----:B------:R-:W-:Y:S01]  /*11ea0*/  FFMA.FTZ R143, R200, UR4, -R143 ;  /* 0x00000004c88f7c23 */ /* 0x000fe2000801088f */
[----:B------:R-:W-:Y:S02]  /*11eb0*/  LDSM.16.MT88.4 R196, [R222+0xb800] ;  /* 0x00b80000dec4783b */ /* 0x000fe40000004200 */
[----:B------:R1:W-:Y:S01]  /*11ec0*/  MUFU.EX2 R207, R3 ;  /* 0x0000000300cf7308 */ /* 0x0003e20000000800 */
[C---:B------:R-:W-:Y:S01]  /*11ed0*/  FMUL.FTZ R88, R2.reuse, R88 ;  /* 0x0000005802587220 */ /* 0x040fe20000410000 */
[-C--:B------:R-:W-:Y:S03]  /*11ee0*/  HMMA.16816.F32.BF16 R76, R180, R154.reuse, R76 ;  /* 0x0000009ab44c723c */ /* 0x080fe6000004184c */
[----:B------:R-:W-:Y:S01]  /*11ef0*/  FMUL.FTZ R89, R2, R89 ;  /* 0x0000005902597220 */ /* 0x000fe20000410000 */
[C---:B------:R-:W-:Y:S01]  /*11f00*/  FMUL.FTZ R90, R0.reuse, R90 ;  /* 0x0000005a005a7220 */ /* 0x040fe20000410000 */
[----:B------:R-:W-:Y:S01]  /*11f10*/  FMUL.FTZ R91, R0, R91 ;  /* 0x0000005b005b7220 */ /* 0x000fe20000410000 */
[C---:B------:R-:W-:Y:S02]  /*11f20*/  HMMA.16816.F32.BF16 R80, R176.reuse, R154, R80 ;  /* 0x0000009ab050723c */ /* 0x040fe40000041850 */
[----:B------:R-:W5:Y:S03]  /*11f30*/  MUFU.EX2 R206, R143 ;  /* 0x0000008f00ce7308 */ /* 0x000f660000000800 */
[C---:B------:R-:W-:Y:S01]  /*11f40*/  FMUL.FTZ R92, R2.reuse, R92 ;  /* 0x0000005c025c7220 */ /* 0x040fe20000410000 */
[-C--:B----4-:R-:W-:Y:S05]  /*11f50*/  HMMA.16816.F32.BF16 R84, R176, R144.reuse, R84 ;  /* 0x00000090b054723c */ /* 0x090fea0000041854 */
[----:B------:R-:W-:Y:S01]  /*11f60*/  FMUL.FTZ R93, R2, R93 ;  /* 0x0000005d025d7220 */ /* 0x000fe20000410000 */
[C---:B------:R-:W-:Y:S05]  /*11f70*/  HMMA.16816.F32.BF16 R88, R180.reuse, R144, R88 ;  /* 0x00000090b458723c */ /* 0x040fea0000041858 */
[C---:B------:R-:W-:Y:S01]  /*11f80*/  FMUL.FTZ R94, R0.reuse, R94 ;  /* 0x0000005e005e7220 */ /* 0x040fe20000410000 */
[----:B------:R-:W-:Y:S01]  /*11f90*/  FMUL.FTZ R95, R0, R95 ;  /* 0x0000005f005f7220 */ /* 0x000fe20000410000 */
[--C-:B-1----:R-:W-:Y:S01]  /*11fa0*/  FFMA.FTZ R3, R201, UR4, -R188.reuse ;  /* 0x00000004c9037c23 */ /* 0x102fe200080108bc */
[C---:B------:R-:W-:Y:S03]  /*11fb0*/  FMUL.FTZ R104, R2.reuse, R104 ;  /* 0x0000006802687220 */ /* 0x040fe60000410000 */
[----:B------:R1:W-:Y:S01]  /*11fc0*/  MUFU.EX2 R205, R3 ;  /* 0x0000000300cd7308 */ /* 0x0003e20000000800 */
[----:B------:R-:W-:Y:S01]  /*11fd0*/  FMUL.FTZ R105, R2, R105 ;  /* 0x0000006902697220 */ /* 0x000fe20000410000 */
[-C--:B------:R-:W-:Y:S03]  /*11fe0*/  HMMA.16816.F32.BF16 R92, R180, R146.reuse, R92 ;  /* 0x00000092b45c723c */ /* 0x080fe6000004185c */
[C---:B------:R-:W-:Y:S01]  /*11ff0*/  FMUL.FTZ R106, R0.reuse, R106 ;  /* 0x0000006a006a7220 */ /* 0x040fe20000410000 */
[----:B------:R-:W-:Y:S01]  /*12000*/  FMUL.FTZ R107, R0, R107 ;  /* 0x0000006b006b7220 */ /* 0x000fe20000410000 */
[C---:B------:R-:W-:Y:S01]  /*12010*/  FMUL.FTZ R108, R2.reuse, R108 ;  /* 0x0000006c026c7220 */ /* 0x040fe20000410000 */
[C---:B------:R-:W-:Y:S01]  /*12020*/  HMMA.16816.F32.BF16 R96, R176.reuse, R146, R96 ;  /* 0x00000092b060723c */ /* 0x040fe20000041860 */
[----:B------:R-:W4:Y:S04]  /*12030*/  LDSM.16.MT88.4 R144, [R221+0xb000] ;  /* 0x00b00000dd90783b */ /* 0x000f280000004200 */
[----:B------:R-:W-:Y:S01]  /*12040*/  FMUL.FTZ R109, R2, R109 ;  /* 0x0000006d026d7220 */ /* 0x000fe20000410000 */
[-C--:B---3--:R-:W-:Y:S05]  /*12050*/  HMMA.16816.F32.BF16 R100, R176, R148.reuse, R100 ;  /* 0x00000094b064723c */ /* 0x088fea0000041864 */
[C---:B------:R-:W-:Y:S01]  /*12060*/  FMUL.FTZ R110, R0.reuse, R110 ;  /* 0x0000006e006e7220 */ /* 0x040fe20000410000 */
[C---:B------:R-:W-:Y:S05]  /*12070*/  HMMA.16816.F32.BF16 R104, R180.reuse, R148, R104 ;  /* 0x00000094b468723c */ /* 0x040fea0000041868 */
[----:B------:R-:W-:Y:S01]  /*12080*/  FMUL.FTZ R111, R0, R111 ;  /* 0x0000006f006f7220 */ /* 0x000fe20000410000 */
[--C-:B-1----:R-:W-:Y:S01]  /*12090*/  FFMA.FTZ R3, R202, UR4, -R188.reuse ;  /* 0x00000004ca037c23 */ /* 0x102fe200080108bc */
[C---:B------:R-:W-:Y:S01]  /*120a0*/  FMUL.FTZ R120, R2.reuse, R120 ;  /* 0x0000007802787220 */ /* 0x040fe20000410000 */
[----:B------:R-:W-:Y:S02]  /*120b0*/  FMUL.FTZ R121, R2, R121 ;  /* 0x0000007902797220 */ /* 0x000fe40000410000 */
[----:B------:R1:W3:Y:S01]  /*120c0*/  MUFU.EX2 R139, R3 ;  /* 0x00000003008b7308 */ /* 0x0002e20000000800 */
[C---:B------:R-:W-:Y:S01]  /*120d0*/  FMUL.FTZ R122, R0.reuse, R122 ;  /* 0x0000007a007a7220 */ /* 0x040fe20000410000 */
[-C--:B------:R-:W-:Y:S03]  /*120e0*/  HMMA.16816.F32.BF16 R108, R180, R150.reuse, R108 ;  /* 0x00000096b46c723c */ /* 0x080fe6000004186c */
[----:B------:R-:W-:Y:S01]  /*120f0*/  FMUL.FTZ R123, R0, R123 ;  /* 0x0000007b007b7220 */ /* 0x000fe20000410000 */
[C---:B------:R-:W-:Y:S01]  /*12100*/  FMUL.FTZ R124, R2.reuse, R124 ;  /* 0x0000007c027c7220 */ /* 0x040fe20000410000 */
[----:B------:R-:W-:Y:S01]  /*12110*/  FMUL.FTZ R125, R2, R125 ;  /* 0x0000007d027d7220 */ /* 0x000fe20000410000 */
[C---:B------:R-:W-:Y:S05]  /*12120*/  HMMA.16816.F32.BF16 R112, R176.reuse, R150, R112 ;  /* 0x00000096b070723c */ /* 0x040fea0000041870 */
[C---:B------:R-:W-:Y:S01]  /*12130*/  FMUL.FTZ R126, R0.reuse, R126 ;  /* 0x0000007e007e7220 */ /* 0x040fe20000410000 */
[----:B------:R-:W-:Y:S01]  /*12140*/  FMUL.FTZ R127, R0, R127 ;  /* 0x0000007f007f7220 */ /* 0x000fe20000410000 */
[----:B------:R-:W-:Y:S01]  /*12150*/  F2FP.BF16.F32.PACK_AB R141, R245, R246 ;  /* 0x000000f6f58d723e */ /* 0x000fe200000010ff */
[-C--:B----4-:R-:W-:Y:S03]  /*12160*/  HMMA.16816.F32.BF16 R116, R176, R144.reuse, R116 ;  /* 0x00000090b074723c */ /* 0x090fe60000041874 */
[----:B-1----:R-:W-:Y:S01]  /*12170*/  FFMA.FTZ R3, R203, UR4, -R188 ;  /* 0x00000004cb037c23 */ /* 0x002fe200080108bc */
[----:B--2---:R-:W-:Y:S01]  /*12180*/  F2FP.BF16.F32.PACK_AB R142, R244, R243 ;  /* 0x000000f3f48e723e */ /* 0x004fe200000010ff */
[----:B------:R-:W1:Y:S01]  /*12190*/  LDSM.16.MT88.4 R188, [R221+0xa800] ;  /* 0x00a80000ddbc783b */ /* 0x000e620000004200 */
[C---:B------:R-:W-:Y:S01]  /*121a0*/  HMMA.16816.F32.BF16 R120, R180.reuse, R144, R120 ;  /* 0x00000090b478723c */ /* 0x040fe20000041878 */
[----:B------:R2:W4:Y:S04]  /*121b0*/  MUFU.EX2 R204, R3 ;  /* 0x0000000300cc7308 */ /* 0x0005280000000800 */
[----:B------:R-:W-:Y:S01]  /*121c0*/  F2FP.BF16.F32.PACK_AB R143, R242, R241 ;  /* 0x000000f1f28f723e */ /* 0x000fe200000010ff */
[-C--:B------:R-:W-:Y:S01]  /*121d0*/  HMMA.16816.F32.BF16 R124, R180, R146.reuse, R124 ;  /* 0x00000092b47c723c */ /* 0x080fe2000004187c */
[----:B------:R-:W1:Y:S05]  /*121e0*/  LDSM.16.MT88.4 R180, [R217+0xb800] ;  /* 0x00b80000d9b4783b */ /* 0x000e6a0000004200 */
[----:B------:R-:W-:Y:S03]  /*121f0*/  HMMA.16816.F32.BF16 R128, R176, R146, R128 ;  /* 0x00000092b080723c */ /* 0x000fe60000041880 */
[----:B------:R-:W1:Y:S03]  /*12200*/  LDSM.16.MT88.4 R200, [R221+0xb800] ;  /* 0x00b80000ddc8783b */ /* 0x000e660000004200 */
[-C--:B------:R-:W-:Y:S05]  /*12210*/  HMMA.16816.F32.BF16 R148, R140, R156.reuse, R4 ;  /* 0x0000009c8c94723c */ /* 0x080fea0000041804 */
[----:B------:R-:W4:Y:S01]  /*12220*/  LDL.LU R4, [R1+0xc] ;  /* 0x00000c0001047983 */ /* 0x000f220000300800 */
[----:B------:R-:W-:Y:S02]  /*12230*/  F2FP.BF16.F32.PACK_AB R176, R209, R208 ;  /* 0x000000d0d1b0723e */ /* 0x000fe400000010ff */
[----:B-----5:R-:W-:Y:S01]  /*12240*/  F2FP.BF16.F32.PACK_AB R178, R206, R207 ;  /* 0x000000cfceb2723e */ /* 0x020fe200000010ff */
[----:B--2---:R-:W2:Y:S02]  /*12250*/  LDL.LU R3, [R1+0x8] ;  /* 0x0000080001037983 */ /* 0x004ea40000300800 */
[----:B---3--:R-:W-:Y:S02]  /*12260*/  F2FP.BF16.F32.PACK_AB R177, R139, R205 ;  /* 0x000000cd8bb1723e */ /* 0x008fe400000010ff */
[----:B----4-:R-:W-:Y:S02]  /*12270*/  F2FP.BF16.F32.PACK_AB R179, R138, R204 ;  /* 0x000000cc8ab3723e */ /* 0x010fe400000010ff */
[----:B------:R-:W-:Y:S02]  /*12280*/  MOV R5, R166 ;  /* 0x000000a600057202 */ /* 0x000fe40000000f00 */
[----:B------:R-:W-:Y:S02]  /*12290*/  MOV R7, R160 ;  /* 0x000000a000077202 */ /* 0x000fe40000000f00 */
[----:B------:R-:W-:Y:S01]  /*122a0*/  MOV R6, R167 ;  /* 0x000000a700067202 */ /* 0x000fe20000000f00 */
[C---:B------:R-:W-:Y:S01]  /*122b0*/  HMMA.16816.F32.BF16 R144, R176.reuse, R156, R8 ;  /* 0x0000009cb090723c */ /* 0x040fe20000041808 */
[----:B------:R-:W3:Y:S04]  /*122c0*/  LDL.LU R9, [R1+0x4] ;  /* 0x0000040001097983 */ /* 0x000ee80000300800 */
[----:B------:R-:W4:Y:S01]  /*122d0*/  LDL.LU R8, [R1] ;  /* 0x0000000001087983 */ /* 0x000f220000300800 */
[-C--:B------:R-:W-:Y:S05]  /*122e0*/  HMMA.16816.F32.BF16 R152, R176, R158.reuse, R12 ;  /* 0x0000009eb098723c */ /* 0x080fea000004180c */
[----:B------:R-:W-:Y:S01]  /*122f0*/  MOV R11, R164 ;  /* 0x000000a4000b7202 */ /* 0x000fe20000000f00 */
[C---:B------:R-:W-:Y:S05]  /*12300*/  HMMA.16816.F32.BF16 R156, R140.reuse, R158, R16 ;  /* 0x0000009e8c9c723c */ /* 0x040fea0000041810 */
[----:B------:R-:W-:Y:S02]  /*12310*/  MOV R10, R165 ;  /* 0x000000a5000a7202 */ /* 0x000fe40000000f00 */
[-C--:B------:R-:W-:Y:S06]  /*12320*/  HMMA.16816.F32.BF16 R164, R140, R172.reuse, R20 ;  /* 0x000000ac8ca4723c */ /* 0x080fec0000041814 */
[C---:B------:R-:W-:Y:S06]  /*12330*/  HMMA.16816.F32.BF16 R160, R176.reuse, R172, R24 ;  /* 0x000000acb0a0723c */ /* 0x040fec0000041818 */
[-C--:B------:R-:W-:Y:S06]  /*12340*/  HMMA.16816.F32.BF16 R168, R176, R174.reuse, R28 ;  /* 0x000000aeb0a8723c */ /* 0x080fec000004181c */
[C---:B------:R-:W-:Y:S06]  /*12350*/  HMMA.16816.F32.BF16 R172, R140.reuse, R174, R32 ;  /* 0x000000ae8cac723c */ /* 0x040fec0000041820 */
[-C--:B------:R-:W-:Y:S06]  /*12360*/  HMMA.16816.F32.BF16 R36, R140, R184.reuse, R36 ;  /* 0x000000b88c24723c */ /* 0x080fec0000041824 */
[C---:B------:R-:W-:Y:S06]  /*12370*/  HMMA.16816.F32.BF16 R40, R176.reuse, R184, R40 ;  /* 0x000000b8b028723c */ /* 0x040fec0000041828 */
[-C--:B------:R-:W-:Y:S06]  /*12380*/  HMMA.16816.F32.BF16 R44, R176, R186.reuse, R44 ;  /* 0x000000bab02c723c */ /* 0x080fec000004182c */
[C---:B------:R-:W-:Y:S06]  /*12390*/  HMMA.16816.F32.BF16 R48, R140.reuse, R186, R48 ;  /* 0x000000ba8c30723c */ /* 0x040fec0000041830 */
[-C--:B-1----:R-:W-:Y:S06]  /*123a0*/  HMMA.16816.F32.BF16 R52, R140, R188.reuse, R52 ;  /* 0x000000bc8c34723c */ /* 0x082fec0000041834 */
[C---:B------:R-:W-:Y:S06]  /*123b0*/  HMMA.16816.F32.BF16 R56, R176.reuse, R188, R56 ;  /* 0x000000bcb038723c */ /* 0x040fec0000041838 */
        /* <DEDUP_REMOVED lines=17> */
[----:B------:R-:W-:Y:S05]  /*124d0*/  HMMA.16816.F32.BF16 R128, R140, R202, R128 ;  /* 0x000000ca8c80723c */ /* 0x000fea0000041880 */
[----:B------:R-:W-:Y:S06]  /*124e0*/  FFMA.FTZ R4, R133, R4, R10 ;  /* 0x0000000485047223 */ /* 0x000fec000001000a */
[----:B------:R-:W-:Y:S01]  /*124f0*/  FADD.FTZ R4, R11, R4 ;  /* 0x000000040b047221 */ /* 0x000fe20000010000 */
[----:B--2---:R-:W-:Y:S01]  /*12500*/  FFMA.FTZ R3, R132, R3, R252 ;  /* 0x0000000384037223 */ /* 0x004fe200000100fc */
[----:B------:R-:W-:Y:S02]  /*12510*/  MOV R132, R135 ;  /* 0x0000008700847202 */ /* 0x000fe40000000f00 */
[----:B------:R-:W-:Y:S01]  /*12520*/  FADD.FTZ R6, R6, R4 ;  /* 0x0000000406067221 */ /* 0x000fe20000010000 */
[----:B------:R-:W-:Y:S04]  /*12530*/  FADD.FTZ R3, R5, R3 ;  /* 0x0000000305037221 */ /* 0x000fe80000010000 */
[----:B------:R-:W-:Y:S01]  /*12540*/  FADD.FTZ R5, R250, R3 ;  /* 0x00000003fa057221 */ /* 0x000fe20000010000 */
[----:B---3--:R-:W-:Y:S04]  /*12550*/  FFMA.FTZ R2, R2, R9, R249 ;  /* 0x0000000902027223 */ /* 0x008fe800000100f9 */
[----:B------:R-:W-:Y:S01]  /*12560*/  FADD.FTZ R2, R214, R2 ;  /* 0x00000002d6027221 */ /* 0x000fe20000010000 */
[----:B----4-:R-:W-:Y:S03]  /*12570*/  FFMA.FTZ R0, R0, R8, R210 ;  /* 0x0000000800007223 */ /* 0x010fe600000100d2 */
[----:B------:R-:W-:Y:S01]  /*12580*/  FADD.FTZ R4, R215, R2 ;  /* 0x00000002d7047221 */ /* 0x000fe20000010000 */
[----:B------:R-:W-:Y:S01]  /*12590*/  FADD.FTZ R2, R251, R5 ;  /* 0x00000005fb027221 */ /* 0x000fe20000010000 */
[----:B------:R-:W-:Y:S02]  /*125a0*/  FADD.FTZ R0, R211, R0 ;  /* 0x00000000d3007221 */ /* 0x000fe40000010000 */
[----:B------:R-:W-:Y:S02]  /*125b0*/  FADD.FTZ R4, R240, R4 ;  /* 0x00000004f0047221 */ /* 0x000fe40000010000 */
        /* <DEDUP_REMOVED lines=21> */
[----:B------:R-:W-:Y:S03]  /*12710*/  MOV R138, R134 ;  /* 0x00000086008a7202 */ /* 0x000fe60000000f00 */
[----:B------:R1:W-:Y:S04]  /*12720*/  STL [R1+0x8], R3 ;  /* 0x0000080301007387 */ /* 0x0003e80000100800 */
[----:B------:R2:W-:Y:S04]  /*12730*/  STL [R1+0x4], R2 ;  /* 0x0000040201007387 */ /* 0x0005e80000100800 */
[----:B------:R2:W-:Y:S01]  /*12740*/  STL [R1], R0 ;  /* 0x0000000001007387 */ /* 0x0005e20000100800 */
[----:B-1----:R-:W-:Y:S01]  /*12750*/  MOV R3, R136 ;  /* 0x0000008800037202 */ /* 0x002fe20000000f00 */
[----:B------:R-:W-:Y:S06]  /*12760*/  @P0 BRA `(.L_x_1309) ;  /* 0xffffffd400cc0947 */ /* 0x000fec000383ffff */
.L_x_1308:
[----:B--2---:R-:W2:Y:S04]  /*12770*/  LDL.LU R2, [R1+0xc] ;  /* 0x00000c0001027983 */ /* 0x004ea80000300800 */
[----:B------:R-:W3:Y:S04]  /*12780*/  LDL.LU R8, [R1+0x8] ;  /* 0x0000080001087983 */ /* 0x000ee80000300800 */
[----:B------:R-:W4:Y:S04]  /*12790*/  LDL.LU R7, [R1+0x4] ;  /* 0x0000040001077983 */ /* 0x000f280000300800 */
[----:B------:R-:W5:Y:S01]  /*127a0*/  LDL.LU R6, [R1] ;  /* 0x0000000001067983 */ /* 0x000f620000300800 */
[----:B------:R-:W1:Y:S01]  /*127b0*/  S2UR UR8, SR_CgaCtaId ;  /* 0x00000000000879c3 */ /* 0x000e620000008800 */
[----:B------:R-:W-:Y:S01]  /*127c0*/  UISETP.NE.AND UP0, UPT, UR15, -0x1, UPT ;  /* 0xffffffff0f00788c */ /* 0x000fe2000bf05270 */
[----:B------:R-:W1:Y:S05]  /*127d0*/  S2R R177, SR_TID.X ;  /* 0x0000000000b17919 */ /* 0x000e6a0000002100 */
        /* <DEDUP_REMOVED lines=12> */
[----:B-----5:R-:W1:Y:S01]  /*128a0*/  SHFL.BFLY PT, R2, R6, 0x2, 0x1f ;  /* 0x0c401f0006027f89 */ /* 0x020e6200000e0000 */
        /* <DEDUP_REMOVED lines=67> */
[----:B------:R-:W-:Y:S01]  /*12ce0*/  MOV R68, 0x40 ;  /* 0x0000004000447802 */ /* 0x000fe20000000f00 */
[C---:B-1----:R-:W-:Y:S01]  /*12cf0*/  FMUL.FTZ R150, R3.reuse, R150 ;  /* 0x0000009603967220 */ /* 0x042fe20000410000 */
[----:B------:R-:W-:Y:S01]  /*12d00*/  LEA R20, R20, UR8, 0x1 ;  /* 0x0000000814147c11 */ /* 0x000fe2000f8e08ff */
[C---:B------:R-:W-:Y:S01]  /*12d10*/  FMUL.FTZ R151, R3.reuse, R151 ;  /* 0x0000009703977220 */ /* 0x040fe20000410000 */
[----:B------:R-:W-:Y:S01]  /*12d20*/  IADD3 R177, -R8, R177, RZ ;  /* 0x000000b108b17210 */ /* 0x000fe20007ffe1ff */
[C---:B------:R-:W-:Y:S01]  /*12d30*/  FMUL.FTZ R158, R3.reuse, R158 ;  /* 0x0000009e039e7220 */ /* 0x040fe20000410000 */
[C---:B------:R-:W-:Y:S01]  /*12d40*/  FMUL.FTZ R159, R3.reuse, R159 ;  /* 0x0000009f039f7220 */ /* 0x040fe20000410000 */
[C---:B------:R-:W-:Y:S01]  /*12d50*/  FMUL.FTZ R166, R3.reuse, R166 ;  /* 0x000000a603a67220 */ /* 0x040fe20000410000 */
[C---:B------:R-:W-:Y:S01]  /*12d60*/  FMUL.FTZ R9, R3.reuse, R167 ;  /* 0x000000a703097220 */ /* 0x040fe20000410000 */
[----:B------:R-:W-:Y:S01]  /*12d70*/  FMUL.FTZ R174, R3, R174 ;  /* 0x000000ae03ae7220 */ /* 0x000fe20000410000 */
[----:B------:R-:W-:-:S02]  /*12d80*/  SEL R84, R84, 0x20, P1 ;  /* 0x0000002054547807 */ /* 0x000fc40000800000 */
        /* <DEDUP_REMOVED lines=9> */
.L_x_1312:
        /* <DEDUP_REMOVED lines=24> */
.L_x_1313:
        /* <DEDUP_REMOVED lines=131> */
[----:B------:R-:W-:Y:S01]  /*137d0*/  F2FP.BF16.F32.PACK_AB R18, R18, R40 ;  /* 0x000000281212723e */ /* 0x000fe200000010ff */
[----:B-----5:R-:W4:Y:S01]  /*137e0*/  @P0 LDC R12, c[0x0][0x2e8] ;  /* 0x0000ba00ff0c0b82 */ /* 0x020f220000000800 */
        /* <DEDUP_REMOVED lines=26> */
[----:B-----5:R-:W5:Y:S01]  /*13990*/  @P2 LDC.64 R8, c[0x0][0x2c0] ;  /* 0x0000b000ff082b82 */ /* 0x020f620000000a00 */
[----:B------:R-:W-:Y:S01]  /*139a0*/  F2FP.BF16.F32.PACK_AB R34, R34, R72 ;  /* 0x000000482222723e */ /* 0x000fe200000010ff */
[----:B------:R4:W-:Y:S01]  /*139b0*/  STS [R4+0x400], R15 ;  /* 0x0004000f04007388 */ /* 0x0009e20000000800 */
[----:B------:R-:W-:Y:S01]  /*139c0*/  F2FP.BF16.F32.PACK_AB R33, R75, R33 ;  /* 0x000000214b21723e */ /* 0x000fe200000010ff */
[----:B-1----:R-:W-:Y:S01]  /*139d0*/  @P5 MUFU.LG2 R14, R139 ;  /* 0x0000008b000e5308 */ /* 0x002fe20000000c00 */
[----:B------:R-:W-:Y:S01]  /*139e0*/  F2FP.BF16.F32.PACK_AB R30, R30, R76 ;  /* 0x0000004c1e1e723e */ /* 0x000fe200000010ff */
[----:B------:R-:W-:Y:S01]  /*139f0*/  STS [R3+0x2000], R18 ;  /* 0x0020001203007388 */ /* 0x000fe20000000800 */
[----:B------:R-:W-:Y:S01]  /*13a00*/  F2FP.BF16.F32.PACK_AB R29, R79, R29 ;  /* 0x0000001d4f1d723e */ /* 0x000fe200000010ff */
[----:B------:R-:W1:Y:S01]  /*13a10*/  @P2 LDC R7, c[0x0][0x2c0] ;  /* 0x0000b000ff072b82 */ /* 0x000e620000000800 */
[----:B------:R-:W-:Y:S01]  /*13a20*/  F2FP.BF16.F32.PACK_AB R28, R85, R176 ;  /* 0x000000b0551c723e */ /* 0x000fe200000010ff */
[----:B------:R2:W-:Y:S01]  /*13a30*/  STS [R3+0x2400], R17 ;  /* 0x0024001103007388 */ /* 0x0005e20000000800 */
[----:B------:R-:W-:-:S02]  /*13a40*/  F2FP.BF16.F32.PACK_AB R27, R87, R86 ;  /* 0x00000056571b723e */ /* 0x000fc400000010ff */
[----:B------:R-:W-:Y:S01]  /*13a50*/  F2FP.BF16.F32.PACK_AB R26, R97, R96 ;  /* 0x00000060611a723e */ /* 0x000fe200000010ff */
[----:B------:R-:W-:Y:S01]  /*13a60*/  STS [R4+0x2000], R46 ;  /* 0x0020002e04007388 */ /* 0x000fe20000000800 */
[----:B------:R-:W-:Y:S01]  /*13a70*/  F2FP.BF16.F32.PACK_AB R25, R99, R98 ;  /* 0x000000626319723e */ /* 0x000fe200000010ff */
[----:B---3--:R-:W3:Y:S01]  /*13a80*/  @P1 LDC R6, c[0x0][0x2e4] ;  /* 0x0000b900ff061b82 */ /* 0x008ee20000000800 */
        /* <DEDUP_REMOVED lines=11> */
[----:B------:R-:W1:Y:S01]  /*13b40*/  S2R R11, SR_CTAID.Y ;  /* 0x00000000000b7919 */ /* 0x000e620000002600 */
[----:B------:R-:W-:Y:S01]  /*13b50*/  F2FP.BF16.F32.PACK_AB R51, R115, R114 ;  /* 0x000000727333723e */ /* 0x000fe200000010ff */
[----:B------:R-:W-:Y:S01]  /*13b60*/  @!P2 IMAD.MOV.U32 R7, RZ, RZ, 0x1 ;  /* 0x00000001ff07a424 */ /* 0x000fe200078e00ff */
[----:B------:R-:W-:Y:S01]  /*13b70*/  F2FP.BF16.F32.PACK_AB R54, R54, R104 ;  /* 0x000000683636723e */ /* 0x000fe200000010ff */
[----:B------:R-:W-:Y:S01]  /*13b80*/  STS [R5], R40 ;  /* 0x0000002805007388 */ /* 0x000fe20000000800 */
[----:B------:R-:W-:Y:S01]  /*13b90*/  F2FP.BF16.F32.PACK_AB R53, R107, R53 ;  /* 0x000000356b35723e */ /* 0x000fe200000010ff */
[----:B--2---:R-:W2:Y:S01]  /*13ba0*/  @P5 LDC R17, c[0x0][0x2e8] ;  /* 0x0000ba00ff115b82 */ /* 0x004ea20000000800 */
        /* <DEDUP_REMOVED lines=20> */
[----:B------:R-:W-:-:S03]  /*13cf0*/  MOV R18, 0x7f800000 ;  /* 0x7f80000000127802 */ /* 0x000fc60000000f00 */
        /* <DEDUP_REMOVED lines=9> */
[----:B------:R1:W-:Y:S04]  /*13d90*/  STS [R13+0x4400], R25 ;  /* 0x004400190d007388 */ /* 0x0003e80000000800 */
[----:B------:R-:W-:Y:S04]  /*13da0*/  STS [R0+0x6000], R48 ;  /* 0x0060003000007388 */ /* 0x000fe80000000800 */
[----:B------:R3:W-:Y:S01]  /*13db0*/  STS [R0+0x6400], R47 ;  /* 0x0064002f00007388 */ /* 0x0007e20000000800 */
[----:B-----5:R-:W-:-:S03]  /*13dc0*/  MOV R19, 0x7f800000 ;  /* 0x7f80000000137802 */ /* 0x020fc60000000f00 */
[----:B------:R-:W-:Y:S04]  /*13dd0*/  STS [R13+0x6000], R58 ;  /* 0x0060003a0d007388 */ /* 0x000fe80000000800 */
[----:B------:R5:W-:Y:S04]  /*13de0*/  STS [R13+0x6400], R57 ;  /* 0x006400390d007388 */ /* 0x000be80000000800 */
[----:B------:R-:W-:Y:S04]  /*13df0*/  STS [R3+0x4000], R56 ;  /* 0x0040003803007388 */ /* 0x000fe80000000800 */
[----:B------:R-:W-:Y:S01]  /*13e00*/  STS [R3+0x4400], R55 ;  /* 0x0044003703007388 */ /* 0x000fe20000000800 */
[----:B-1----:R-:W1:Y:S03]  /*13e10*/  S2R R25, SR_CTAID.Z ;  /* 0x0000000000197919 */ /* 0x002e660000002700 */
[----:B------:R-:W-:Y:S01]  /*13e20*/  STS [R4+0x4000], R52 ;  /* 0x0040003404007388 */ /* 0x000fe20000000800 */
[----:B---3--:R-:W-:Y:S01]  /*13e30*/  @P2 IMAD R0, R9, R8, RZ ;  /* 0x0000000809002224 */ /* 0x008fe200078e02ff */
[----:B------:R-:W-:Y:S01]  /*13e40*/  @!P2 MOV R0, R6 ;  /* 0x000000060000a202 */ /* 0x000fe20000000f00 */
[----:B------:R-:W3:Y:S01]  /*13e50*/  @P0 MUFU.LG2 R9, R133 ;  /* 0x0000008500090308 */ /* 0x000ee20000000c00 */
[----:B------:R-:W-:Y:S01]  /*13e60*/  STS [R4+0x4400], R51 ;  /* 0x0044003304007388 */ /* 0x000fe20000000800 */
[----:B------:R-:W4:Y:S01]  /*13e70*/  S2R R16, SR_TID.X ;  /* 0x0000000000107919 */ /* 0x000f220000002100 */
[----:B-----5:R-:W5:Y:S02]  /*13e80*/  @P4 LDC R13, c[0x0][0x2e8] ;  /* 0x0000ba00ff0d4b82 */ /* 0x020f640000000800 */
        /* <DEDUP_REMOVED lines=8> */
[----:B--2---:R-:W-:Y:S01]  /*13f10*/  @P2 MOV R3, 0x1 ;  /* 0x0000000100032802 */ /* 0x004fe20000000f00 */
[----:B------:R-:W-:-:S02]  /*13f20*/  @!P2 IMAD R3, R6, R10, RZ ;  /* 0x0000000a0603a224 */ /* 0x000fc400078e02ff */
[----:B------:R-:W-:Y:S04]  /*13f30*/  STS [R2+0x6000], R62 ;  /* 0x0060003e02007388 */ /* 0x000fe80000000800 */
[----:B------:R2:W-:Y:S01]  /*13f40*/  STS [R2+0x6400], R61 ;  /* 0x0064003d02007388 */ /* 0x0005e20000000800 */
[----:B---3--:R-:W3:Y:S03]  /*13f50*/  @P4 MUFU.LG2 R4, R132 ;  /* 0x0000008400044308 */ /* 0x008ee60000000c00 */
[----:B------:R-:W-:Y:S04]  /*13f60*/  STS [R5+0x6000], R65 ;  /* 0x0060004105007388 */ /* 0x000fe80000000800 */
[----:B------:R1:W-:Y:S01]  /*13f70*/  STS [R5+0x6400], R66 ;  /* 0x0064004205007388 */ /* 0x0003e20000000800 */
[----:B------:R-:W-:Y:S01]  /*13f80*/  BAR.SYNC.DEFER_BLOCKING 0x0 ;  /* 0x0000000000007b1d */ /* 0x000fe20000010000 */
[----:B--2---:R-:W-:Y:S01]  /*13f90*/  IMAD R2, R11, R3, RZ ;  /* 0x000000030b027224 */ /* 0x004fe200078e02ff */
[----:B----4-:R-:W-:Y:S01]  /*13fa0*/  SHF.R.S32.HI R11, RZ, 0x1f, R16 ;  /* 0x0000001fff0b7819 */ /* 0x010fe20000011410 */
[----:B------:R-:W-:-:S03]  /*13fb0*/  IMAD R3, R7, UR6, RZ ;  /* 0x0000000607037c24 */ /* 0x000fc6000f8e02ff */
[----:B------:R-:W-:Y:S02]  /*13fc0*/  SEL R2, R2, RZ, !P3 ;  /* 0x000000ff02027207 */ /* 0x000fe40005800000 */
[----:B------:R-:W-:Y:S01]  /*13fd0*/  SHF.L.U32 R3, R3, 0x7, RZ ;  /* 0x0000000703037819 */ /* 0x000fe200000006ff */
[----:B-1----:R-:W1:Y:S01]  /*13fe0*/  @P6 MUFU.LG2 R5, R138 ;  /* 0x0000008a00056308 */ /* 0x002e620000000c00 */
[----:B------:R-:W-:Y:S01]  /*13ff0*/  LEA.HI R11, R11, R16, RZ, 0x3 ;  /* 0x000000100b0b7211 */ /* 0x000fe200078f18ff */
[----:B------:R-:W-:Y:S01]  /*14000*/  IMAD R0, R25, R0, R2 ;  /* 0x0000000019007224 */ /* 0x000fe200078e0202 */
[----:B------:R2:W4:Y:S01]  /*14010*/  LDS.128 R32, [R239+0x3800] ;  /* 0x00380000ef207984 */ /* 0x0005220000000c00 */
[----:B------:R-:W-:Y:S02]  /*14020*/  SHF.R.S32.HI R8, RZ, 0x1f, R3 ;  /* 0x0000001fff087819 */ /* 0x000fe40000011403 */
[----:B------:R-:W-:Y:S01]  /*14030*/  SHF.R.S32.HI R10, RZ, 0x3, R11 ;  /* 0x00000003ff0a7819 */ /* 0x000fe2000001140b */
[----:B------:R2:W2:Y:S01]  /*14040*/  LDS.128 R28, [R239+0x7800] ;  /* 0x00780000ef1c7984 */ /* 0x0004a20000000c00 */
[--C-:B------:R-:W-:Y:S01]  /*14050*/  IADD3 R6, P2, P1, R3, R80, R0.reuse ;  /* 0x0000005003067210 */ /* 0x100fe2000795e000 */
[----:B------:R-:W-:Y:S01]  /*14060*/  @P0 FMUL.FTZ R3, R9, 0.69314718246459960938 ;  /* 0x3f31721809030820 */ /* 0x000fe20000410000 */
[----:B------:R-:W-:Y:S01]  /*14070*/  SHF.R.S32.HI R2, RZ, 0x1f, R0 ;  /* 0x0000001fff027819 */ /* 0x000fe20000011400 */
[----:B------:R-:W-:Y:S01]  /*14080*/  VIADD R0, R10, 0x10 ;  /* 0x000000100a007836 */ /* 0x000fe20000000000 */
[----:B------:R-:W-:Y:S01]  /*14090*/  LOP3.LUT P6, RZ, R177, 0x3, RZ, 0xc0, !PT ;  /* 0x00000003b1ff7812 */ /* 0x000fe200078cc0ff */
[----:B------:R-:W-:Y:S01]  /*140a0*/  @P0 FFMA.FTZ R22, R135, R12, R3 ;  /* 0x0000000c87160223 */ /* 0x000fe20000010003 */
[----:B------:R-:W-:Y:S01]  /*140b0*/  IADD3.X R8, R8, R81, R2, P2, P1 ;  /* 0x0000005108087210 */ /* 0x000fe200017e2402 */
[----:B------:R-:W-:Y:S01]  /*140c0*/  VIADD R2, R10, 0x20 ;  /* 0x000000200a027836 */ /* 0x000fe20000000000 */
[----:B------:R-:W-:-:S02]  /*140d0*/  ISETP.NE.AND P1, PT, R140, RZ, PT ;  /* 0x000000ff8c00720c */ /* 0x000fc40003f25270 */
[----:B------:R-:W-:Y:S02]  /*140e0*/  ISETP.NE.AND P0, PT, R167, RZ, PT ;  /* 0x000000ffa700720c */ /* 0x000fe40003f05270 */
[----:B------:R-:W-:Y:S02]  /*140f0*/  ISETP.GE.AND P4, PT, R0, UR5, PT ;  /* 0x0000000500007c0c */ /* 0x000fe4000bf86270 */
[----:B------:R-:W-:Y:S02]  /*14100*/  IADD3 R0, R10, 0x30, RZ ;  /* 0x000000300a007810 */ /* 0x000fe40007ffe0ff */
[----:B------:R-:W-:Y:S02]  /*14110*/  ISETP.GE.AND P3, PT, R2, UR5, PT ;  /* 0x0000000502007c0c */ /* 0x000fe4000bf66270 */
[----:B------:R-:W-:Y:S01]  /*14120*/  ISETP.GE.AND P2, PT, R0, UR5, PT ;  /* 0x0000000500007c0c */ /* 0x000fe2000bf46270 */
[C---:B------:R-:W-:Y:S01]  /*14130*/  VIADD R0, R10.reuse, 0x50 ;  /* 0x000000500a007836 */ /* 0x040fe20000000000 */
[----:B------:R-:W-:Y:S01]  /*14140*/  IADD3 R2, R10, 0x40, RZ ;  /* 0x000000400a027810 */ /* 0x000fe20007ffe0ff */
[----:B---3--:R-:W-:Y:S01]  /*14150*/  @P1 FMUL.FTZ R4, R4, 0.69314718246459960938 ;  /* 0x3f31721804041820 */ /* 0x008fe20000410000 */
[----:B------:R-:W-:-:S03]  /*14160*/  LOP3.LUT R3, R11, 0xfffffff8, RZ, 0xc0, !PT ;  /* 0xfffffff80b037812 */ /* 0x000fc600078ec0ff */
[----:B-----5:R-:W-:Y:S01]  /*14170*/  @P1 FFMA.FTZ R21, R136, R13, R4 ;  /* 0x0000000d88151223 */ /* 0x020fe20000010004 */
[----:B-1----:R-:W-:Y:S01]  /*14180*/  @P0 FMUL.FTZ R4, R5, 0.69314718246459960938 ;  /* 0x3f31721805040820 */ /* 0x002fe20000410000 */
[----:B------:R-:W-:Y:S01]  /*14190*/  ISETP.GE.AND P1, PT, R2, UR5, PT ;  /* 0x0000000502007c0c */ /* 0x000fe2000bf26270 */
[----:B------:R-:W-:Y:S02]  /*141a0*/  @P5 FMUL.FTZ R2, R14, 0.69314718246459960938 ;  /* 0x3f3172180e025820 */ /* 0x000fe40000410000 */
[----:B------:R-:W-:Y:S01]  /*141b0*/  @P0 FFMA.FTZ R19, R134, R15, R4 ;  /* 0x0000000f86130223 */ /* 0x000fe20000010004 */
        /* <DEDUP_REMOVED lines=53> */
.L_x_1315:
[----:B------:R-:W-:Y:S05]  /*14510*/  BSYNC B0 ;  /* 0x0000000000007941 */ /* 0x000fea0003800000 */
.L_x_1314:
        /* <DEDUP_REMOVED lines=31> */
.L_x_1317:
[----:B------:R-:W-:Y:S05]  /*14710*/  BSYNC B0 ;  /* 0x0000000000007941 */ /* 0x000fea0003800000 */
.L_x_1316:
        /* <DEDUP_REMOVED lines=19> */
.L_x_1319:
[----:B------:R-:W-:Y:S05]  /*14850*/  BSYNC B0 ;  /* 0x0000000000007941 */ /* 0x000fea0003800000 */
.L_x_1318:
        /* <DEDUP_REMOVED lines=18> */
.L_x_1321:
[----:B------:R-:W-:Y:S05]  /*14980*/  BSYNC B0 ;  /* 0x0000000000007941 */ /* 0x000fea0003800000 */
.L_x_1320:
        /* <DEDUP_REMOVED lines=18> */
.L_x_1323:
[----:B------:R-:W-:Y:S05]  /*14ab0*/  BSYNC B0 ;  /* 0x0000000000007941 */ /* 0x000fea0003800000 */
.L_x_1322:
        /* <DEDUP_REMOVED lines=18> */
.L_x_1325:
[----:B------:R-:W-:Y:S05]  /*14be0*/  BSYNC B0 ;  /* 0x0000000000007941 */ /* 0x000fea0003800000 */
.L_x_1324:
        /* <DEDUP_REMOVED lines=18> */
.L_x_1327:
[----:B------:R-:W-:Y:S05]  /*14d10*/  BSYNC B0 ;  /* 0x0000000000007941 */ /* 0x000fea0003800000 */
.L_x_1326:
        /* <DEDUP_REMOVED lines=18> */
.L_x_1329:
[----:B------:R-:W-:Y:S05]  /*14e40*/  BSYNC B0 ;  /* 0x0000000000007941 */ /* 0x000fea0003800000 */
.L_x_1328:
        /* <DEDUP_REMOVED lines=16> */
.L_x_1330:
        /* <DEDUP_REMOVED lines=11> */
.L_x_2933:


//--------------------- .text._ZN5flash16flash_fwd_kernelI23Flash_fwd_kernel_traitsILi128ELi128ELi32ELi4ELb0ELb0EN7cutlass10bfloat16_tE19Flash_kernel_traitsILi128ELi128ELi32ELi4ES3_EELb0ELb0ELb1ELb0ELb0ELb0ELb0ELb0EEEvNS_16Flash_fwd_paramsE --------------------------
	.section	.text._ZN5flash16flash_fwd_kernelI23Flash_fwd_kernel_traitsILi128ELi128ELi32ELi4ELb0ELb0EN7cutlass10bfloat16_tE19Flash_kernel_traitsILi128ELi128ELi32ELi4ES3_EELb0ELb0ELb1ELb0ELb0ELb0ELb0ELb0EEEvNS_16Flash_fwd_paramsE,"ax",@progbits
	.align	128
        .global         _ZN5flash16flash_fwd_kernelI23Flash_fwd_kernel_traitsILi128ELi128ELi32ELi4ELb0ELb0EN7cutlass10bfloat16_tE19Flash_kernel_traitsILi128ELi128ELi32ELi4ES3_EELb0ELb0ELb1ELb0ELb0ELb0ELb0ELb0EEEvNS_16Flash_fwd_paramsE
        .type           _ZN5flash16flash_fwd_kernelI23Flash_fwd_kernel_traitsILi128ELi128ELi32ELi4ELb0ELb0EN7cutlass10bfloat16_tE19Flash_kernel_traitsILi128ELi128ELi32ELi4ES3_EELb0ELb0ELb1ELb0ELb0ELb0ELb0ELb0EEEvNS_16Flash_fwd_paramsE,@function
        .size           _ZN5flash16flash_fwd_kernelI23Flash_fwd_kernel_traitsILi128ELi128ELi32ELi4ELb0ELb0EN7cutlass10bfloat16_tE19Flash_kernel_traitsILi128ELi128ELi32ELi4ES3_EELb0ELb0ELb1ELb0ELb0ELb0ELb0ELb0EEEvNS_16Flash_fwd_paramsE,(.L_x_2934 - _ZN5flash16flash_fwd_kernelI23Flash_fwd_kernel_traitsILi128ELi128ELi32ELi4ELb0ELb0EN7cutlass10bfloat16_tE19Flash_kernel_traitsILi128ELi128ELi32ELi4ES3_EELb0ELb0ELb1ELb0ELb0ELb0ELb0ELb0EEEvNS_16Flash_fwd_paramsE)
        .other          _ZN5flash16flash_fwd_kernelI23Flash_fwd_kernel_traitsILi128ELi128ELi32ELi4ELb0ELb0EN7cutlass10bfloat16_tE19Flash_kernel_traitsILi128ELi128ELi32ELi4ES3_EELb0ELb0ELb1ELb0ELb0ELb0ELb0ELb0EEEvNS_16Flash_fwd_paramsE,@"STO_CUDA_ENTRY STV_DEFAULT"
_ZN5flash16flash_fwd_kernelI23Flash_fwd_kernel_traitsILi128ELi128ELi32ELi4ELb0ELb0EN7cutlass10bfloat16_tE19Flash_kernel_traitsILi128ELi128ELi32ELi4ES3_EELb0ELb0ELb1ELb0ELb0ELb0ELb0ELb0EEEvNS_16Flash_fwd_paramsE:
.text._ZN5flash16flash_fwd_kernelI23Flash_fwd_kernel_traitsILi128ELi128ELi32ELi4ELb0ELb0EN7cutlass10bfloat16_tE19Flash_kernel_traitsILi128ELi128ELi32ELi4ES3_EELb0ELb0ELb1ELb0ELb0ELb0ELb0ELb0EEEvNS_16Flash_fwd_paramsE:
        /* <DEDUP_REMOVED lines=55> */
.L_x_1331:
[----:B------:R-:W-:-:S05]  /*0370*/  ULDC UR5, c[0x0][0x2c8] ;  /* 0x0000b20000057ab9 */ /* 0x000fca0000000800 */
.L_x_1332:
        /* <DEDUP_REMOVED lines=64> */
[--C-:B------:R-:W-:Y:S01]  /*0780*/  SHF.R.S32.HI R9, RZ, 0x1f, R8.reuse ;  /* 0x0000001fff097819 */ /* 0x100fe20000011408 */
[----:B------:R-:W-:Y:S01]  /*0790*/  @UP1 UIMAD UR5, UR13, UR9, UR19 ;  /* 0x000000090d0512a4 */ /* 0x000fe2000f8e0213 */
[----:B------:R-:W-:Y:S01]  /*07a0*/  IMAD.SHL.U32 R14, R0, 0x8, RZ ;  /* 0x00000008000e7824 */ /* 0x000fe200078e00ff */
[----:B------:R-:W-:Y:S01]  /*07b0*/  @!UP1 UIMAD UR9, UR17, UR7, UR8 ;  /* 0x00000007110992a4 */ /* 0x000fe2000f8e0208 */
[C---:B------:R-:W-:Y:S01]  /*07c0*/  VIADD R17, R8.reuse, 0x10 ;  /* 0x0000001008117836 */ /* 0x040fe20000000000 */
[----:B------:R-:W-:Y:S01]  /*07d0*/  USHF.R.S32.HI UR8, URZ, 0x1f, UR4 ;  /* 0x0000001f3f087899 */ /* 0x000fe20008011404 */
[C---:B------:R-:W-:Y:S01]  /*07e0*/  VIADD R18, R8.reuse, 0x20 ;  /* 0x0000002008127836 */ /* 0x040fe20000000000 */
[----:B------:R-:W-:Y:S01]  /*07f0*/  @!UP1 UIMAD.WIDE.U32 UR26, UR17, UR6, URZ ;  /* 0x00000006111a92a5 */ /* 0x000fe2000f8e003f */
[----:B------:R-:W-:Y:S01]  /*0800*/  VIADD R20, R8, 0x30 ;  /* 0x0000003008147836 */ /* 0x000fe20000000000 */
[----:B------:R-:W-:Y:S01]  /*0810*/  @UP2 UMOV UR10, 0x1 ;  /* 0x00000001000a2882 */ /* 0x000fe20000000000 */
[----:B------:R-:W-:Y:S01]  /*0820*/  ULDC.64 UR6, c[0x0][0x2a0] ;  /* 0x0000a80000067ab9 */ /* 0x000fe20000000a00 */
[----:B------:R-:W-:Y:S01]  /*0830*/  @!UP1 UIADD3 UR5, UR27, UR9, URZ ;  /* 0x000000091b059290 */ /* 0x000fe2000fffe03f */
[----:B------:R-:W-:Y:S01]  /*0840*/  IMAD.U32 R12, RZ, RZ, UR6 ;  /* 0x00000006ff0c7e24 */ /* 0x000fe2000f8e00ff */
[----:B------:R-:W-:Y:S01]  /*0850*/  UIMAD UR8, UR8, UR6, URZ ;  /* 0x00000006080872a4 */ /* 0x000fe2000f8e023f */
[----:B------:R-:W-:Y:S01]  /*0860*/  ISETP.NE.AND P1, PT, R0, RZ, PT ;  /* 0x000000ff0000720c */ /* 0x000fe20003f25270 */
[----:B------:R-:W-:Y:S01]  /*0870*/  @!UP1 UMOV UR18, UR26 ;  /* 0x0000001a00129c82 */ /* 0x000fe20008000000 */
[----:B------:R-:W-:Y:S01]  /*0880*/  @!UP3 ULDC UR6, c[0x0][0x2c4] ;  /* 0x0000b1000006bab9 */ /* 0x000fe20000000800 */
[----:B------:R-:W-:Y:S01]  /*0890*/  UIMAD UR7, UR4, UR7, UR8 ;  /* 0x00000007040772a4 */ /* 0x000fe2000f8e0208 */
[----:B------:R-:W-:Y:S01]  /*08a0*/  IADD3 R2, P0, R14, UR18, RZ ;  /* 0x000000120e027c10 */ /* 0x000fe2000ff1e0ff */
[----:B------:R-:W-:Y:S01]  /*08b0*/  UIADD3 UR25, -UR21, UR25, URZ ;  /* 0x0000001915197290 */ /* 0x000fe2000fffe13f */
[----:B------:R-:W-:Y:S01]  /*08c0*/  IMAD.WIDE R6, R6, 0x80, R8 ;  /* 0x0000008006067825 */ /* 0x000fe200078e0208 */
[----:B------:R-:W-:Y:S01]  /*08d0*/  @UP2 ULDC.64 UR8, c[0x0][0x2c0] ;  /* 0x0000b00000082ab9 */ /* 0x000fe20000000a00 */
[----:B------:R-:W-:Y:S01]  /*08e0*/  LEA.HI.X.SX32 R3, R14, UR5, 0x1, P0 ;  /* 0x000000050e037c11 */ /* 0x000fe200080f0eff */
[----:B------:R-:W-:Y:S01]  /*08f0*/  @UP2 UIMAD UR8, UR9, UR8, URZ ;  /* 0x00000008090822a4 */ /* 0x000fe2000f8e023f */
[C---:B------:R-:W-:Y:S01]  /*0900*/  VIADD R22, R8.reuse, 0x40 ;  /* 0x0000004008167836 */ /* 0x040fe20000000000 */
[----:B------:R-:W-:Y:S01]  /*0910*/  @!UP2 ULDC UR5, c[0x0][0x270] ;  /* 0x00009c000005aab9 */ /* 0x000fe20000000800 */
[----:B------:R-:W-:Y:S01]  /*0920*/  @!UP2 ULDC UR9, c[0x0][0x2c4] ;  /* 0x0000b1000009aab9 */ /* 0x000fe20000000800 */
[----:B------:R-:W-:Y:S01]  /*0930*/  @UP0 ULDC UR9, c[0x0][0x2e4] ;  /* 0x0000b90000090ab9 */ /* 0x000fe20000000800 */
[----:B------:R-:W-:Y:S01]  /*0940*/  @!UP3 UIMAD UR6, UR17, UR6, URZ ;  /* 0x000000061106b2a4 */ /* 0x000fe2000f8e023f */
[----:B------:R-:W-:Y:S01]  /*0950*/  ISETP.GE.AND P4, PT, R8, UR25, PT ;  /* 0x0000001908007c0c */ /* 0x000fe2000bf86270 */
[----:B------:R-:W-:Y:S01]  /*0960*/  @!UP2 UIMAD UR10, UR9, UR5, URZ ;  /* 0x00000005090aa2a4 */ /* 0x000fe2000f8e023f */
[----:B------:R-:W-:Y:S01]  /*0970*/  IMAD.WIDE.U32 R12, R12, UR4, R2 ;  /* 0x000000040c0c7c25 */ /* 0x000fe2000f8e0002 */
[----:B------:R-:W-:Y:S01]  /*0980*/  @!UP3 USEL UR6, UR6, UR13, !UP1 ;  /* 0x0000000d0606b287 */ /* 0x000fe2000c800000 */
[----:B------:R-:W-:Y:S01]  /*0990*/  ISETP.GE.AND P0, PT, R17, UR25, PT ;  /* 0x0000001911007c0c */ /* 0x000fe2000bf06270 */
[----:B------:R-:W-:Y:S01]  /*09a0*/  UIMAD UR10, UR17, UR10, URZ ;  /* 0x0000000a110a72a4 */ /* 0x000fe2000f8e023f */
[----:B------:R-:W-:Y:S01]  /*09b0*/  VIADD R11, R13, UR7 ;  /* 0x000000070d0b7c36 */ /* 0x000fe20008000000 */
        /* <DEDUP_REMOVED lines=8> */
[----:B------:R-:W-:Y:S01]  /*0a40*/  VIADD R15, R14, 0x40 ;  /* 0x000000400e0f7836 */ /* 0x000fe20000000000 */
[----:B------:R-:W-:Y:S01]  /*0a50*/  UMOV UR18, URZ ;  /* 0x0000003f00127c82 */ /* 0x000fe20008000000 */
[----:B------:R-:W-:Y:S01]  /*0a60*/  UMOV UR19, URZ ;  /* 0x0000003f00137c82 */ /* 0x000fe20008000000 */
[----:B------:R-:W-:Y:S01]  /*0a70*/  @!UP3 UMOV UR18, UR6 ;  /* 0x000000060012bc82 */ /* 0x000fe20008000000 */
[----:B------:R-:W-:-:S02]  /*0a80*/  @!UP3 USHF.R.S32.HI UR19, URZ, 0x1f, UR6 ;  /* 0x0000001f3f13b899 */ /* 0x000fc40008011406 */
[----:B------:R-:W-:Y:S02]  /*0a90*/  USHF.R.S32.HI UR4, URZ, 0x1f, UR21 ;  /* 0x0000001f3f047899 */ /* 0x000fe40008011415 */
        /* <DEDUP_REMOVED lines=18> */
.L_x_1335:
[----:B------:R-:W-:Y:S05]  /*0bc0*/  BSYNC B0 ;  /* 0x0000000000007941 */ /* 0x000fea0003800000 */
.L_x_1334:
        /* <DEDUP_REMOVED lines=21> */
.L_x_1337:
[----:B------:R-:W-:Y:S05]  /*0d20*/  BSYNC B0 ;  /* 0x0000000000007941 */ /* 0x000fea0003800000 */
.L_x_1336:
        /* <DEDUP_REMOVED lines=21> */
.L_x_1339:
[----:B------:R-:W-:Y:S05]  /*0e80*/  BSYNC B0 ;  /* 0x0000000000007941 */ /* 0x000fea0003800000 */
.L_x_1338:
        /* <DEDUP_REMOVED lines=21> */
.L_x_1341:
[----:B------:R-:W-:Y:S05]  /*0fe0*/  BSYNC B0 ;  /* 0x0000000000007941 */ /* 0x000fea0003800000 */
.L_x_1340:
        /* <DEDUP_REMOVED lines=20> */
.L_x_1343:
[----:B------:R-:W-:Y:S05]  /*1130*/  BSYNC B0 ;  /* 0x0000000000007941 */ /* 0x000fea0003800000 */
.L_x_1342:
        /* <DEDUP_REMOVED lines=20> */
.L_x_1345:
[----:B------:R-:W-:Y:S05]  /*1280*/  BSYNC B0 ;  /* 0x0000000000007941 */ /* 0x000fea0003800000 */
.L_x_1344:
        /* <DEDUP_REMOVED lines=20> */
.L_x_1347:
[----:B------:R-:W-:Y:S05]  /*13d0*/  BSYNC B0 ;  /* 0x0000000000007941 */ /* 0x000fea0003800000 */
.L_x_1346:
        /* <DEDUP_REMOVED lines=20> */
.L_x_1349:
[----:B------:R-:W-:Y:S05]  /*1520*/  BSYNC B0 ;  /* 0x0000000000007941 */ /* 0x000fea0003800000 */
.L_x_1348:
        /* <DEDUP_REMOVED lines=10> */
.L_x_1351:
[----:B------:R-:W-:Y:S05]  /*15d0*/  BSYNC B0 ;  /* 0x0000000000007941 */ /* 0x000fea0003800000 */
.L_x_1350:
        /* <DEDUP_REMOVED lines=15> */
.L_x_1353:
[----:B------:R-:W-:Y:S05]  /*16d0*/  BSYNC B0 ;  /* 0x0000000000007941 */ /* 0x000fea0003800000 */
.L_x_1352:
        /* <DEDUP_REMOVED lines=10> */
.L_x_1355:
[----:B------:R-:W-:Y:S05]  /*1780*/  BSYNC B0 ;  /* 0x0000000000007941 */ /* 0x000fea0003800000 */
.L_x_1354:
        /* <DEDUP_REMOVED lines=10> */
.L_x_1357:
[----:B------:R-:W-:Y:S05]  /*1830*/  BSYNC B0 ;  /* 0x0000000000007941 */ /* 0x000fea0003800000 */
.L_x_1356:
        /* <DEDUP_REMOVED lines=10> */
.L_x_1359:
[----:B------:R-:W-:Y:S05]  /*18e0*/  BSYNC B0 ;  /* 0x0000000000007941 */ /* 0x000fea0003800000 */
.L_x_1358:
        /* <DEDUP_REMOVED lines=10> */
.L_x_1361:
[----:B------:R-:W-:Y:S05]  /*1990*/  BSYNC B0 ;  /* 0x0000000000007941 */ /* 0x000fea0003800000 */
.L_x_1360:
        /* <DEDUP_REMOVED lines=10> */
.L_x_1363:
[----:B------:R-:W-:Y:S05]  /*1a40*/  BSYNC B0 ;  /* 0x0000000000007941 */ /* 0x000fea0003800000 */
.L_x_1362:
        /* <DEDUP_REMOVED lines=10> */
.L_x_1333:
[----:B------:R-:W1:Y:S01]  /*1af0*/  LDC R13, c[0x0][0x278] ;  /* 0x00009e00ff0d7b82 */ /* 0x000e620000000800 */
[----:B------:R-:W2:Y:S01]  /*1b00*/  S2R R6, SR_CTAID.Z ;  /* 0x0000000000067919 */ /* 0x000ea20000002700 */
[----:B------:R-:W-:Y:S01]  /*1b10*/  SHF.R.S32.HI R25, RZ, 0x1f, R97 ;  /* 0x0000001fff197819 */ /* 0x000fe20000011461 */
[----:B------:R-:W-:Y:S02]  /*1b20*/  UISETP.NE.AND UP0, UPT, UR13, -0x1, UPT ;  /* 0xffffffff0d00788c */ /* 0x000fe4000bf05270 */
        /* <DEDUP_REMOVED lines=36> */
[----:B------:R-:W-:Y:S02]  /*1d70*/  VIADD R0, R2, 0x40 ;  /* 0x0000004002007836 */ /* 0x000fe40000000000 */
[----:B------:R-:W-:Y:S01]  /*1d80*/  IMAD.U32 R6, RZ, RZ, UR14 ;  /* 0x0000000eff067e24 */ /* 0x000fe2000f8e00ff */
[----:B------:R-:W-:Y:S02]  /*1d90*/  ISETP.GE.AND P3, PT, R3, UR5, PT ;  /* 0x0000000503007c0c */ /* 0x000fe4000bf66270 */
[----:B------:R-:W-:Y:S01]  /*1da0*/  ISETP.GE.AND P0, PT, R0, UR5, PT ;  /* 0x0000000500007c0c */ /* 0x000fe2000bf06270 */
[----:B------:R-:W-:Y:S01]  /*1db0*/  IMAD.HI.U32 R0, R4, R5, RZ ;  /* 0x0000000504007227 */ /* 0x000fe200078e00ff */
[----:B------:R-:W-:-:S03]  /*1dc0*/  SHF.R.S32.HI R3, RZ, 0x1f, R2 ;  /* 0x0000001fff037819 */ /* 0x000fc60000011402 */
[----:B------:R-:W-:Y:S02]  /*1dd0*/  IMAD.MOV R4, RZ, RZ, -R0 ;  /* 0x000000ffff047224 */ /* 0x000fe400078e0a00 */
[----:B------:R-:W-:-:S04]  /*1de0*/  IMAD.WIDE R6, R6, 0x80, R2 ;  /* 0x0000008006067825 */ /* 0x000fc800078e0202 */
[C---:B------:R-:W-:Y:S01]  /*1df0*/  IMAD R4, R11.reuse, R4, R5 ;  /* 0x000000040b047224 */ /* 0x040fe200078e0205 */
[----:B------:R-:W-:Y:S02]  /*1e00*/  LOP3.LUT R5, R8, 0xfffffff8, RZ, 0xc0, !PT ;  /* 0xfffffff808057812 */ /* 0x000fe400078ec0ff */
[----:B------:R-:W-:Y:S02]  /*1e10*/  SHF.L.U32 R8, R2, 0x6, RZ ;  /* 0x0000000602087819 */ /* 0x000fe400000006ff */
[----:B------:R-:W-:Y:S01]  /*1e20*/  ISETP.GT.U32.AND P5, PT, R11, R4, PT ;  /* 0x000000040b00720c */ /* 0x000fe20003fa4070 */
[----:B------:R-:W-:Y:S01]  /*1e30*/  IMAD.IADD R19, R97, 0x1, -R5 ;  /* 0x0000000161137824 */ /* 0x000fe200078e0a05 */
[----:B------:R-:W-:-:S03]  /*1e40*/  LOP3.LUT R5, R8, 0x1c0, RZ, 0xc0, !PT ;  /* 0x000001c008057812 */ /* 0x000fc600078ec0ff */
[----:B------:R-:W-:-:S05]  /*1e50*/  IMAD.SHL.U32 R132, R19, 0x8, RZ ;  /* 0x0000000813847824 */ /* 0x000fca00078e00ff */
[----:B------:R-:W-:Y:S02]  /*1e60*/  LOP3.LUT R8, R5, 0x38, R132, 0xf8, !PT ;  /* 0x0000003805087812 */ /* 0x000fe400078ef884 */
[----:B------:R-:W-:Y:S01]  /*1e70*/  SHF.R.U32.HI R5, RZ, 0x3, R5 ;  /* 0x00000003ff057819 */ /* 0x000fe20000011605 */
        /* <DEDUP_REMOVED lines=13> */
.L_x_1364:
[----:B------:R-:W-:Y:S01]  /*1f50*/  LOP3.LUT R9, R24, 0xfffffff0, RZ, 0xc0, !PT ;  /* 0xfffffff018097812 */ /* 0x000fe200078ec0ff */
[----:B------:R-:W-:Y:S01]  /*1f60*/  @UP1 UIADD3 UR27, UR26, UR8, URZ ;  /* 0x000000081a1b1290 */ /* 0x000fe2000fffe03f */
[----:B------:R-:W-:Y:S01]  /*1f70*/  @!P5 IMAD.IADD R4, R4, 0x1, -R11 ;  /* 0x000000010404d824 */ /* 0x000fe200078e0a0b */
[----:B------:R-:W-:Y:S01]  /*1f80*/  LOP3.LUT R12, R8, R5, RZ, 0x3c, !PT ;  /* 0x00000005080c7212 */ /* 0x000fe200078e3cff */
[----:B------:R-:W-:Y:S01]  /*1f90*/  @UP1 ULDC.64 UR8, c[0x0][0x250] ;  /* 0x0000940000081ab9 */ /* 0x000fe20000000a00 */
[----:B------:R-:W-:Y:S01]  /*1fa0*/  IMAD.IADD R8, R97, 0x1, -R9 ;  /* 0x0000000161087824 */ /* 0x000fe200078e0a09 */
[----:B------:R-:W-:Y:S01]  /*1fb0*/  @UP1 UIMAD.WIDE.U32 UR30, UR27, UR8, URZ ;  /* 0x000000081b1e12a5 */ /* 0x000fe2000f8e003f */
[C---:B------:R-:W-:Y:S01]  /*1fc0*/  LOP3.LUT R10, R13.reuse, UR4, RZ, 0x3c, !PT ;  /* 0x000000040d0a7c12 */ /* 0x040fe2000f8e3cff */
        /* <DEDUP_REMOVED lines=24> */
.L_x_1365:
[----:B------:R-:W-:Y:S01]  /*2150*/  IMAD R9, R3, UR10, RZ ;  /* 0x0000000a03097c24 */ /* 0x000fe2000f8e02ff */
[----:B------:R-:W-:Y:S01]  /*2160*/  LOP3.LUT R11, R21, 0xfffffff8, RZ, 0xc0, !PT ;  /* 0xfffffff8150b7812 */ /* 0x000fe200078ec0ff */
[----:B------:R-:W-:Y:S01]  /*2170*/  IMAD.WIDE.U32 R4, R2, UR10, R132 ;  /* 0x0000000a02047c25 */ /* 0x000fe2000f8e0084 */
[----:B------:R-:W-:Y:S01]  /*2180*/  ULDC.64 UR6, c[0x0][0x258] ;  /* 0x0000960000067ab9 */ /* 0x000fe20000000a00 */
[----:B------:R-:W-:Y:S01]  /*2190*/  BSSY B0, `(.L_x_1366) ;  /* 0x000004b000007945 */ /* 0x000fe20003800000 */
[----:B------:R-:W-:Y:S01]  /*21a0*/  MOV R14, UR6 ;  /* 0x00000006000e7c02 */ /* 0x000fe20008000f00 */
[----:B------:R-:W-:Y:S01]  /*21b0*/  IMAD.SHL.U32 R227, R10, 0x8, RZ ;  /* 0x000000080ae37824 */ /* 0x000fe200078e00ff */
[----:B------:R-:W-:Y:S01]  /*21c0*/  IADD3 R10, P1, R4, UR32, RZ ;  /* 0x00000020040a7c10 */ /* 0x000fe2000ff3e0ff */
[----:B------:R-:W-:Y:S01]  /*21d0*/  IMAD R9, R2, UR11, R9 ;  /* 0x0000000b02097c24 */ /* 0x000fe2000f8e0209 */
[----:B------:R-:W-:Y:S01]  /*21e0*/  UIMAD UR15, UR15, UR6, URZ ;  /* 0x000000060f0f72a4 */ /* 0x000fe2000f8e023f */
[----:B------:R-:W-:Y:S01]  /*21f0*/  IMAD.IADD R20, R8, 0x1, -R11 ;  /* 0x0000000108147824 */ /* 0x000fe200078e0a0b */
[----:B------:R-:W-:Y:S01]  /*2200*/  LOP3.LUT R227, R12, 0xfffffe00, R227, 0xf8, !PT ;  /* 0xfffffe000ce37812 */ /* 0x000fe200078ef8e3 */
[----:B------:R-:W-:Y:S01]  /*2210*/  @P6 VIADD R0, R0, 0x1 ;  /* 0x0000000100006836 */ /* 0x000fe20000000000 */
[----:B------:R-:W-:Y:S01]  /*2220*/  IADD3.X R11, R5, UR29, R9, P1, !PT ;  /* 0x0000001d050b7c10 */ /* 0x000fe20008ffe409 */
[----:B------:R-:W-:Y:S01]  /*2230*/  IMAD.WIDE.U32 R4, R2, UR8, R132 ;  /* 0x0000000802047c25 */ /* 0x000fe2000f8e0084 */
[----:B------:R-:W-:Y:S01]  /*2240*/  IADD3 R12, P1, R132, UR28, RZ ;  /* 0x0000001c840c7c10 */ /* 0x000fe2000ff3e0ff */
[----:B------:R-:W1:Y:S01]  /*2250*/  S2UR UR29, SR_CgaCtaId ;  /* 0x00000000001d79c3 */ /* 0x000e620000008800 */
[----:B------:R-:W-:Y:S01]  /*2260*/  @!P2 IADD3 R0, -R0, RZ, RZ ;  /* 0x000000ff0000a210 */ /* 0x000fe20007ffe1ff */
[----:B------:R-:W-:Y:S01]  /*2270*/  IMAD R8, R3, UR8, RZ ;  /* 0x0000000803087c24 */ /* 0x000fe2000f8e02ff */
[----:B------:R-:W-:Y:S01]  /*2280*/  IADD3 R4, P2, R4, UR30, RZ ;  /* 0x0000001e04047c10 */ /* 0x000fe2000ff5e0ff */
[----:B------:R-:W-:Y:S01]  /*2290*/  VIADD R100, R132, 0x40 ;  /* 0x0000004084647836 */ /* 0x000fe20000000000 */
[----:B------:R-:W-:Y:S01]  /*22a0*/  @!P5 LOP3.LUT R0, RZ, R13, RZ, 0x33, !PT ;  /* 0x0000000dff00d212 */ /* 0x000fe200078e33ff */
[C---:B------:R-:W-:Y:S01]  /*22b0*/  IMAD R9, R2.reuse, UR9, R8 ;  /* 0x0000000902097c24 */ /* 0x040fe2000f8e0208 */
[----:B------:R-:W-:Y:S01]  /*22c0*/  IADD3.X R13, R133, UR16, RZ, P1, !PT ;  /* 0x00000010850d7c10 */ /* 0x000fe20008ffe4ff */
[----:B------:R-:W-:Y:S01]  /*22d0*/  ULDC.64 UR16, c[0x0][0x268] ;  /* 0x00009a0000107ab9 */ /* 0x000fe20000000a00 */
[----:B------:R-:W-:Y:S01]  /*22e0*/  SHF.R.S32.HI R8, RZ, 0x1f, R0 ;  /* 0x0000001fff087819 */ /* 0x000fe20000011400 */
[C---:B------:R-:W-:Y:S01]  /*22f0*/  VIADD R18, R2.reuse, 0x10 ;  /* 0x0000001002127836 */ /* 0x040fe20000000000 */
[----:B------:R-:W-:Y:S01]  /*2300*/  IADD3.X R5, R5, UR27, R9, P2, !PT ;  /* 0x0000001b05057c10 */ /* 0x000fe200097fe409 */
[----:B------:R-:W-:Y:S01]  /*2310*/  ULDC.64 UR26, c[0x0][0x260] ;  /* 0x00009800001a7ab9 */ /* 0x000fe20000000a00 */
[----:B------:R-:W-:Y:S01]  /*2320*/  ISETP.GE.AND P6, PT, R2, UR5, PT ;  /* 0x0000000502007c0c */ /* 0x000fe2000bfc6270 */
[----:B------:R-:W-:Y:S01]  /*2330*/  IMAD.WIDE.U32 R28, R0, UR26, R10 ;  /* 0x0000001a001c7c25 */ /* 0x000fe2000f8e000a */
[----:B------:R-:W-:Y:S01]  /*2340*/  UIMAD UR7, UR4, UR7, UR15 ;  /* 0x00000007040772a4 */ /* 0x000fe2000f8e020f */
[----:B------:R-:W-:-:S02]  /*2350*/  ISETP.GE.AND P5, PT, R18, UR5, PT ;  /* 0x0000000512007c0c */ /* 0x000fc4000bfa6270 */
[----:B------:R-:W-:Y:S01]  /*2360*/  IMAD.WIDE.U32 R26, R0, UR16, R4 ;  /* 0x00000010001a7c25 */ /* 0x000fe2000f8e0004 */
[----:B------:R2:W-:Y:S01]  /*2370*/  STL.64 [R1+0x38], R28 ;  /* 0x0000381c01007387 */ /* 0x0005e20000100a00 */
[----:B------:R-:W-:Y:S02]  /*2380*/  R2P PR, R20, 0x6 ;  /* 0x0000000614007804 */ /* 0x000fe40000000000 */
[C---:B------:R-:W-:Y:S01]  /*2390*/  IMAD R9, R8.reuse, UR26, RZ ;  /* 0x0000001a08097c24 */ /* 0x040fe2000f8e02ff */
[----:B------:R2:W-:Y:S01]  /*23a0*/  STL.64 [R1+0x40], R26 ;  /* 0x0000401a01007387 */ /* 0x0005e20000100a00 */
[----:B------:R-:W-:Y:S01]  /*23b0*/  IMAD R8, R8, UR16, RZ ;  /* 0x0000001008087c24 */ /* 0x000fe2000f8e02ff */
[----:B------:R-:W-:Y:S01]  /*23c0*/  MOV R4, 0x10 ;  /* 0x0000001000047802 */ /* 0x000fe20000000f00 */
[----:B------:R-:W-:Y:S01]  /*23d0*/  IMAD.WIDE.U32 R12, R14, UR4, R12 ;  /* 0x000000040e0c7c25 */ /* 0x000fe2000f8e000c */
[----:B------:R2:W-:Y:S01]  /*23e0*/  STL [R1+0x10], R100 ;  /* 0x0000106401007387 */ /* 0x0005e20000100800 */
[----:B------:R-:W-:Y:S01]  /*23f0*/  UMOV UR4, 0x400 ;  /* 0x0000040000047882 */ /* 0x000fe20000000000 */
[----:B------:R-:W-:Y:S01]  /*2400*/  IADD3 R16, R2, 0x50, RZ ;  /* 0x0000005002107810 */ /* 0x000fe20007ffe0ff */
[C---:B------:R-:W-:Y:S01]  /*2410*/  IMAD R22, R0.reuse, UR27, R9 ;  /* 0x0000001b00167c24 */ /* 0x040fe2000f8e0209 */
[----:B-1----:R-:W-:Y:S01]  /*2420*/  ULEA UR4, UR29, UR4, 0x18 ;  /* 0x000000041d047291 */ /* 0x002fe2000f8ec03f */
[----:B------:R-:W-:Y:S01]  /*2430*/  IMAD R23, R0, UR17, R8 ;  /* 0x0000001100177c24 */ /* 0x000fe2000f8e0208 */
[----:B------:R-:W-:Y:S01]  /*2440*/  IADD3 R9, R13, UR7, RZ ;  /* 0x000000070d097c10 */ /* 0x000fe2000fffe0ff */
[----:B------:R-:W-:Y:S01]  /*2450*/  IMAD.MOV.U32 R0, RZ, RZ, 0x20 ;  /* 0x00000020ff007424 */ /* 0x000fe200078e00ff */
[----:B------:R-:W-:-:S02]  /*2460*/  SEL R4, R4, 0xfffffff0, !P1 ;  /* 0xfffffff004047807 */ /* 0x000fc40004800000 */
[----:B------:R-:W-:Y:S02]  /*2470*/  LEA R227, R227, UR4, 0x1 ;  /* 0x00000004e3e37c11 */ /* 0x000fe4000f8e08ff */
        /* <DEDUP_REMOVED lines=28> */
.L_x_1367:
[----:B------:R-:W-:Y:S05]  /*2640*/  BSYNC B0 ;  /* 0x0000000000007941 */ /* 0x000fea0003800000 */
.L_x_1366:
        /* <DEDUP_REMOVED lines=34> */
.L_x_1369:
[----:B------:R-:W-:Y:S05]  /*2870*/  BSYNC B0 ;  /* 0x0000000000007941 */ /* 0x000fea0003800000 */
.L_x_1368:
[----:B------:R-:W-:Y:S01]  /*2880*/  USHF.R.S32.HI UR16, URZ, 0x1f, UR17 ;  /* 0x0000001f3f107899 */ /* 0x000fe20008011411 */
        /* <DEDUP_REMOVED lines=33> */
.L_x_1371:
[----:B------:R-:W-:Y:S05]  /*2aa0*/  BSYNC B0 ;  /* 0x0000000000007941 */ /* 0x000fea0003800000 */
.L_x_1370:
[----:B------:R-:W-:Y:S01]  /*2ab0*/  UIMAD UR15, UR17, -0x20, UR24 ;  /* 0xffffffe0110f78a4 */ /* 0x000fe2000f8e0218 */
[----:B------:R-:W-:Y:S01]  /*2ac0*/  BSSY B0, `(.L_x_1372) ;  /* 0x0000020000007945 */ /* 0x000fe20003800000 */
[----:B------:R-:W-:-:S03]  /*2ad0*/  ISETP.GE.AND P4, PT, R16, UR5, PT ;  /* 0x0000000510007c0c */ /* 0x000fc6000bf86270 */
[----:B------:R-:W-:Y:S10]  /*2ae0*/  @P3 BRA `(.L_x_1373) ;  /* 0x0000000000743947 */ /* 0x000ff40003800000 */
        /* <DEDUP_REMOVED lines=29> */
.L_x_1373:
[----:B------:R-:W-:Y:S05]  /*2cc0*/  BSYNC B0 ;  /* 0x0000000000007941 */ /* 0x000fea0003800000 */
.L_x_1372:
        /* <DEDUP_REMOVED lines=31> */
.L_x_1375:
[----:B------:R-:W-:Y:S05]  /*2ec0*/  BSYNC B0 ;  /* 0x0000000000007941 */ /* 0x000fea0003800000 */
.L_x_1374:
        /* <DEDUP_REMOVED lines=31> */
.L_x_1377:
[----:B------:R-:W-:Y:S05]  /*30c0*/  BSYNC B0 ;  /* 0x0000000000007941 */ /* 0x000fea0003800000 */
.L_x_1376:
        /* <DEDUP_REMOVED lines=31> */
.L_x_1379:
[----:B------:R-:W-:Y:S05]  /*32c0*/  BSYNC B0 ;  /* 0x0000000000007941 */ /* 0x000fea0003800000 */
.L_x_1378:
        /* <DEDUP_REMOVED lines=30> */
.L_x_1381:
[----:B------:R-:W-:Y:S05]  /*34b0*/  BSYNC B0 ;  /* 0x0000000000007941 */ /* 0x000fea0003800000 */
.L_x_1380:
[----:B------:R-:W-:Y:S01]  /*34c0*/  IMAD.IADD R99, R29, 0x1, R22 ;  /* 0x000000011d637824 */ /* 0x000fe200078e0216 */
[----:B------:R-:W-:Y:S01]  /*34d0*/  USHF.L.U32 UR31, UR10, 0x5, URZ ;  /* 0x000000050a1f7899 */ /* 0x000fe2000800063f */
[----:B------:R-:W-:Y:S01]  /*34e0*/  IMAD.MOV.U32 R98, RZ, RZ, R28 ;  /* 0x000000ffff627224 */ /* 0x000fe200078e001c */
[----:B------:R-:W-:Y:S01]  /*34f0*/  USHF.L.U64.HI UR30, UR10, 0x5, UR11 ;  /* 0x000000050a1e7899 */ /* 0x000fe2000801020b */
[----:B------:R-:W-:Y:S01]  /*3500*/  SHF.R.S32.HI R5, RZ, 0x4, R24 ;  /* 0x00000004ff057819 */ /* 0x000fe20000011418 */
[----:B------:R-:W-:Y:S01]  /*3510*/  BSSY B0, `(.L_x_1382) ;  /* 0x0000024000007945 */ /* 0x000fe20003800000 */
[----:B------:R-:W-:Y:S01]  /*3520*/  ISETP.GE.AND P0, PT, R2, UR15, PT ;  /* 0x0000000f02007c0c */ /* 0x000fe2000bf06270 */
[----:B------:R2:W-:Y:S01]  /*3530*/  STL.64 [R1+0x30], R98 ;  /* 0x0000306201007387 */ /* 0x0005e20000100a00 */
[----:B------:R-:W-:Y:S01]  /*3540*/  UIMAD UR6, UR30, UR17, URZ ;  /* 0x000000111e0672a4 */ /* 0x000fe2000f8e023f */
[----:B------:R-:W-:Y:S01]  /*3550*/  LEA.HI R3, R24, R5, RZ, 0x1 ;  /* 0x0000000518037211 */ /* 0x000fe200078f08ff */
[----:B------:R-:W-:Y:S01]  /*3560*/  IMAD.U32 R95, RZ, RZ, UR31 ;  /* 0x0000001fff5f7e24 */ /* 0x000fe2000f8e00ff */
[----:B------:R-:W-:Y:S01]  /*3570*/  ISETP.GE.AND P3, PT, R2, UR15, PT ;  /* 0x0000000f02007c0c */ /* 0x000fe2000bf66270 */
[----:B------:R-:W-:Y:S01]  /*3580*/  UIMAD UR6, UR16, UR31, UR6 ;  /* 0x0000001f100672a4 */ /* 0x000fe2000f8e0206 */
[----:B------:R-:W-:Y:S01]  /*3590*/  LOP3.LUT R3, R3, 0xfffffffe, RZ, 0xc0, !PT ;  /* 0xfffffffe03037812 */ /* 0x000fe200078ec0ff */
[----:B-1----:R-:W-:Y:S01]  /*35a0*/  IMAD.WIDE.U32 R6, R95, UR17, R98 ;  /* 0x000000115f067c25 */ /* 0x002fe2000f8e0062 */
[----:B------:R-:W-:-:S02]  /*35b0*/  ISETP.GE.AND P4, PT, R18, UR15, PT ;  /* 0x0000000f12007c0c */ /* 0x000fc4000bf86270 */
[----:B------:R-:W-:Y:S01]  /*35c0*/  IADD3 R9, R5, -R3, RZ ;  /* 0x8000000305097210 */ /* 0x000fe20007ffe0ff */
[----:B------:R-:W-:Y:S01]  /*35d0*/  IMAD.SHL.U32 R10, R2, 0x8, RZ ;  /* 0x00000008020a7824 */ /* 0x000fe200078e00ff */
[----:B------:R-:W-:Y:S01]  /*35e0*/  IADD3 R5, R7, UR6, RZ ;  /* 0x0000000607057c10 */ /* 0x000fe2000fffe0ff */
[----:B------:R-:W-:Y:S01]  /*35f0*/  IMAD.SHL.U32 R8, R19, 0x40, RZ ;  /* 0x0000004013087824 */ /* 0x000fe200078e00ff */
        /* <DEDUP_REMOVED lines=21> */
.L_x_1383:
[----:B------:R-:W-:Y:S05]  /*3750*/  BSYNC B0 ;  /* 0x0000000000007941 */ /* 0x000fea0003800000 */
.L_x_1382:
[----:B------:R-:W-:Y:S01]  /*3760*/  USHF.L.U64.HI UR26, UR10, 0x4, UR11 ;  /* 0x000000040a1a7899 */ /* 0x000fe2000801020b */
[----:B------:R-:W-:Y:S01]  /*3770*/  BSSY B0, `(.L_x_1384) ;  /* 0x000001a000007945 */ /* 0x000fe20003800000 */
[----:B------:R-:W-:Y:S01]  /*3780*/  USHF.L.U32 UR27, UR10, 0x4, URZ ;  /* 0x000000040a1b7899 */ /* 0x000fe2000800063f */
[----:B------:R-:W-:Y:S02]  /*3790*/  LOP3.LUT R8, R8, 0x1c0, RZ, 0xc0, !PT ;  /* 0x000001c008087812 */ /* 0x000fe400078ec0ff */
        /* <DEDUP_REMOVED lines=23> */
.L_x_1385:
[----:B------:R-:W-:Y:S05]  /*3910*/  BSYNC B0 ;  /* 0x0000000000007941 */ /* 0x000fea0003800000 */
.L_x_1384:
[----:B------:R-:W0:Y:S01]  /*3920*/  LDGDEPBAR ;  /* 0x00000000000079af */ /* 0x000e220000000000 */
[----:B-1----:R-:W-:Y:S01]  /*3930*/  IMAD.SHL.U32 R2, R20, 0x40, RZ ;  /* 0x0000004014027824 */ /* 0x002fe200078e00ff */
[----:B------:R-:W-:Y:S01]  /*3940*/  LOP3.LUT R3, R8, 0x8, R10, 0xf8, !PT ;  /* 0x0000000808037812 */ /* 0x000fe200078ef80a */
[----:B------:R-:W-:Y:S01]  /*3950*/  IMAD.IADD R247, R27, 0x1, R23 ;  /* 0x000000011bf77824 */ /* 0x000fe200078e0217 */
[----:B------:R-:W-:Y:S01]  /*3960*/  SHF.R.U32.HI R8, RZ, 0x3, R8 ;  /* 0x00000003ff087819 */ /* 0x000fe20000011608 */
[----:B------:R-:W-:Y:S01]  /*3970*/  IMAD.MOV.U32 R246, RZ, RZ, R26 ;  /* 0x000000fffff67224 */ /* 0x000fe200078e001a */
[----:B------:R-:W-:Y:S01]  /*3980*/  LOP3.LUT R2, R2, 0x1c0, RZ, 0xc0, !PT ;  /* 0x000001c002027812 */ /* 0x000fe200078ec0ff */
[----:B------:R-:W-:Y:S01]  /*3990*/  IMAD.SHL.U32 R6, R9, 0x8, RZ ;  /* 0x0000000809067824 */ /* 0x000fe200078e00ff */
[----:B------:R-:W-:Y:S01]  /*39a0*/  USHF.L.U64.HI UR28, UR8, 0x5, UR9 ;  /* 0x00000005081c7899 */ /* 0x000fe20008010209 */
[----:B------:R-:W-:Y:S01]  /*39b0*/  LOP3.LUT R3, R3, R8, RZ, 0x3c, !PT ;  /* 0x0000000803037212 */ /* 0x000fe200078e3cff */
        /* <DEDUP_REMOVED lines=10> */
[----:B------:R-:W-:Y:S01]  /*3a60*/  IMAD R2, R9, 0x200, R3 ;  /* 0x0000020009027824 */ /* 0x000fe200078e0203 */
[----:B------:R-:W-:Y:S01]  /*3a70*/  LOP3.LUT R93, R7, 0xfffffe00, RZ, 0xc0, !PT ;  /* 0xfffffe00075d7812 */ /* 0x000fe200078ec0ff */
[----:B------:R-:W-:Y:S01]  /*3a80*/  UIMAD UR6, UR16, UR29, UR6 ;  /* 0x0000001d100672a4 */ /* 0x000fe2000f8e0206 */
[----:B------:R-:W-:Y:S01]  /*3a90*/  IMAD.WIDE.U32 R6, R6, UR29, R246 ;  /* 0x0000001d06067c25 */ /* 0x000fe2000f8e00f6 */
[----:B------:R-:W-:-:S04]  /*3aa0*/  DEPBAR.LE SB0, 0x0 ;  /* 0x000080000000791a */ /* 0x000fc80000000000 */
[----:B------:R-:W-:Y:S01]  /*3ab0*/  BAR.SYNC.DEFER_BLOCKING 0x0 ;  /* 0x0000000000007b1d */ /* 0x000fe20000010000 */
[----:B------:R-:W-:Y:S01]  /*3ac0*/  IMAD R3, R94, 0x400, R93 ;  /* 0x000004005e037824 */ /* 0x000fe200078e025d */
[----:B------:R-:W-:Y:S01]  /*3ad0*/  LEA R212, R2, UR4, 0x1 ;  /* 0x0000000402d47c11 */ /* 0x000fe2000f8e08ff */
[----:B------:R-:W-:Y:S01]  /*3ae0*/  VIADD R2, R7, UR6 ;  /* 0x0000000607027c36 */ /* 0x000fe20008000000 */
[----:B------:R-:W-:Y:S01]  /*3af0*/  ISETP.GE.AND P0, PT, R18, UR15, PT ;  /* 0x0000000f12007c0c */ /* 0x000fe2000bf06270 */
[----:B------:R-:W-:Y:S01]  /*3b00*/  IMAD.IADD R3, R92, 0x1, R3 ;  /* 0x000000015c037824 */ /* 0x000fe200078e0203 */
[----:B------:R-:W-:Y:S01]  /*3b10*/  BSSY B0, `(.L_x_1386) ;  /* 0x0000018000007945 */ /* 0x000fe20003800000 */
[----:B------:R1:W-:Y:S04]  /*3b20*/  @P3 STS.128 [R227+0xa000], RZ ;  /* 0x00a000ffe3003388 */ /* 0x0003e80000000c00 */
[----:B------:R1:W-:Y:S01]  /*3b30*/  @P3 STS.128 [R227+0xb000], RZ ;  /* 0x00b000ffe3003388 */ /* 0x0003e20000000c00 */
[----:B------:R-:W-:Y:S05]  /*3b40*/  @P3 BRA `(.L_x_1387) ;  /* 0x0000000000503947 */ /* 0x000fea0003800000 */
[----:B------:R-:W-:Y:S02]  /*3b50*/  ULDC UR6, c[0x0][0x2d0] ;  /* 0x0000b40000067ab9 */ /* 0x000fe40000000800 */
[----:B------:R-:W-:Y:S02]  /*3b60*/  ISETP.GE.AND P2, PT, R132, UR6, PT ;  /* 0x0000000684007c0c */ /* 0x000fe4000bf46270 */
[----:B------:R-:W-:-:S11]  /*3b70*/  ISETP.GE.AND P1, PT, R100, UR6, PT ;  /* 0x0000000664007c0c */ /* 0x000fd6000bf26270 */
[----:B------:R-:W5:Y:S01]  /*3b80*/  @!P2 LDC.64 R8, c[0x0][0x220] ;  /* 0x00008800ff08ab82 */ /* 0x000f620000000a00 */
[----:B------:R1:W-:Y:S01]  /*3b90*/  @P2 STS.128 [R227+0xa000], RZ ;  /* 0x00a000ffe3002388 */ /* 0x0003e20000000c00 */
        /* <DEDUP_REMOVED lines=15> */
.L_x_1387:
[----:B------:R-:W-:Y:S05]  /*3c90*/  BSYNC B0 ;  /* 0x0000000000007941 */ /* 0x000fea0003800000 */
.L_x_1386:
        /* <DEDUP_REMOVED lines=29> */
.L_x_1389:
[----:B------:R-:W-:Y:S05]  /*3e70*/  BSYNC B0 ;  /* 0x0000000000007941 */ /* 0x000fea0003800000 */
.L_x_1388:
[----:B--2---:R-:W-:Y:S01]  /*3e80*/  LDSM.16.M88.4 R24, [R212+0x8000] ;  /* 0x00800000d418783b */ /* 0x004fe20000000200 */
[----:B------:R-:W-:Y:S01]  /*3e90*/  R2P PR, R19, 0x6 ;  /* 0x0000000613007804 */ /* 0x000fe20000000000 */
[C---:B-1----:R-:W-:Y:S01]  /*3ea0*/  VIADD R2, R212.reuse, 0x8000 ;  /* 0x00008000d4027836 */ /* 0x042fe20000000000 */
[----:B------:R-:W-:Y:S01]  /*3eb0*/  UIADD3 UR6, UR24, 0x1, -UR25 ;  /* 0x0000000118067890 */ /* 0x000fe2000fffe819 */
[----:B------:R-:W1:Y:S01]  /*3ec0*/  LDSM.16.M88.4 R8, [R214+0x2000] ;  /* 0x00200000d608783b */ /* 0x000e620000000200 */
[----:B------:R-:W-:Y:S01]  /*3ed0*/  VIADD R223, R212, 0x8020 ;  /* 0x00008020d4df7836 */ /* 0x000fe20000000000 */
[----:B------:R-:W-:Y:S01]  /*3ee0*/  LEA R6, R94, UR21, 0x4 ;  /* 0x000000155e067c11 */ /* 0x000fe2000f8e20ff */
[--C-:B------:R-:W-:Y:S01]  /*3ef0*/  IMAD R216, R4, 0x2, R214.reuse ;  /* 0x0000000204d87824 */ /* 0x100fe200078e02d6 */
[----:B---34-:R-:W2:Y:S01]  /*3f00*/  LDSM.16.M88.4 R12, [R214] ;  /* 0x00000000d60c783b */ /* 0x018ea20000000200 */
[C---:B------:R-:W-:Y:S01]  /*3f10*/  IMAD R222, R0.reuse, 0x2, R214 ;  /* 0x0000000200de7824 */ /* 0x040fe200078e02d6 */
[----:B------:R-:W-:Y:S01]  /*3f20*/  UIADD3 UR6, UR6, UR19, URZ ;  /* 0x0000001306067290 */ /* 0x000fe2000fffe03f */
[----:B------:R-:W-:Y:S01]  /*3f30*/  IMAD R221, R0, 0x2, R216 ;  /* 0x0000000200dd7824 */ /* 0x000fe200078e02d8 */
[----:B------:R-:W3:Y:S01]  /*3f40*/  LDSM.16.M88.4 R36, [R212+0x8800] ;  /* 0x00880000d424783b */ /* 0x000ee20000000200 */
[----:B------:R-:W-:Y:S01]  /*3f50*/  UIADD3 UR20, UR24, -UR20, -UR25 ;  /* 0x8000001418147290 */ /* 0x000fe2000fffe819 */
[----:B------:R-:W-:Y:S01]  /*3f60*/  @P1 VIADD R223, R2, 0xffffffe0 ;  /* 0xffffffe002df1836 */ /* 0x000fe20000000000 */
[----:B------:R-:W-:Y:S01]  /*3f70*/  UMOV UR19, UR17 ;  /* 0x0000001100137c82 */ /* 0x000fe20008000000 */
[----:B------:R-:W-:Y:S01]  /*3f80*/  LDSM.16.M88.4 R16, [R216+0x2000] ;  /* 0x00200000d810783b */ /* 0x000fe20000000200 */
[----:B------:R-:W-:Y:S01]  /*3f90*/  IMAD.MOV.U32 R2, RZ, RZ, 0x40 ;  /* 0x00000040ff027424 */ /* 0x000fe200078e00ff */
[----:B------:R-:W-:Y:S01]  /*3fa0*/  UISETP.GT.AND UP0, UPT, UR19, UR12, UPT ;  /* 0x0000000c1300728c */ /* 0x000fe2000bf04270 */
[----:B------:R-:W-:Y:S01]  /*3fb0*/  IMAD.U32 R7, RZ, RZ, UR6 ;  /* 0x00000006ff077e24 */ /* 0x000fe2000f8e00ff */
[----:B------:R-:W4:Y:S01]  /*3fc0*/  LDSM.16.M88.4 R28, [R223] ;  /* 0x00000000df1c783b */ /* 0x000f220000000200 */
[C---:B------:R-:W-:Y:S01]  /*3fd0*/  VIADD R226, R223.reuse, 0x800 ;  /* 0x00000800dfe27836 */ /* 0x040fe20000000000 */
[----:B------:R-:W-:Y:S01]  /*3fe0*/  SEL R2, R2, 0xffffffc0, !P2 ;  /* 0xffffffc002027807 */ /* 0x000fe20005000000 */
[C---:B------:R-:W-:Y:S01]  /*3ff0*/  VIADD R225, R223.reuse, 0x1000 ;  /* 0x00001000dfe17836 */ /* 0x040fe20000000000 */
[----:B------:R-:W5:Y:S01]  /*4000*/  LDSM.16.M88.4 R20, [R216] ;  /* 0x00000000d814783b */ /* 0x000f620000000200 */
[----:B------:R-:W-:-:S02]  /*4010*/  VIADD R224, R223, 0x1800 ;  /* 0x00001800dfe07836 */ /* 0x000fc40000000000 */
[----:B------:R-:W-:Y:S01]  /*4020*/  IMAD.IADD R220, R212, 0x1, R2 ;  /* 0x00000001d4dc7824 */ /* 0x000fe200078e0202 */
[----:B------:R-:W5:Y:S01]  /*4030*/  LDSM.16.M88.4 R44, [R223+0x800] ;  /* 0x00080000df2c783b */ /* 0x000f620000000200 */
[----:B------:R-:W-:Y:S01]  /*4040*/  IMAD.IADD R219, R2, 0x1, R223 ;  /* 0x0000000102db7824 */ /* 0x000fe200078e02df */
[----:B------:R-:W-:Y:S02]  /*4050*/  LOP3.LUT R2, R96, 0xffffffe0, RZ, 0xc0, !PT ;  /* 0xffffffe060027812 */ /* 0x000fe400078ec0ff */
[----:B------:R-:W-:Y:S03]  /*4060*/  LDSM.16.M88.4 R32, [R222+0x2000] ;  /* 0x00200000de20783b */ /* 0x000fe60000000200 */
[C---:B------:R-:W-:Y:S01]  /*4070*/  IMAD.IADD R2, R97.reuse, 0x1, -R2 ;  /* 0x0000000161027824 */ /* 0x040fe200078e0a02 */
[----:B------:R-:W5:Y:S01]  /*4080*/  LDSM.16.M88.4 R40, [R220+0x8000] ;  /* 0x00800000dc28783b */ /* 0x000f620000000200 */
[----:B------:R-:W-:-:S03]  /*4090*/  IMAD.SHL.U32 R97, R97, 0x2, RZ ;  /* 0x0000000261617824 */ /* 0x000fc600078e00ff */
[----:B------:R-:W-:Y:S01]  /*40a0*/  SHF.R.S32.HI R3, RZ, 0x1f, R2 ;  /* 0x0000001fff037819 */ /* 0x000fe20000011402 */
[----:B------:R-:W0:Y:S01]  /*40b0*/  LDGDEPBAR ;  /* 0x00000000000079af */ /* 0x000e220000000000 */
[----:B------:R-:W-:Y:S01]  /*40c0*/  LOP3.LUT R251, R97, 0x6, RZ, 0xc0, !PT ;  /* 0x0000000661fb7812 */ /* 0x000fe200078ec0ff */
[----:B-1----:R-:W-:Y:S01]  /*40d0*/  HMMA.16816.F32.BF16 R48, R8, R24, RZ ;  /* 0x000000180830723c */ /* 0x002fe200000418ff */
[----:B------:R-:W-:Y:S01]  /*40e0*/  LEA.HI R2, R3, R2, RZ, 0x2 ;  /* 0x0000000203027211 */ /* 0x000fe200078f10ff */
[----:B------:R-:W-:-:S03]  /*40f0*/  IMAD.U32 R3, RZ, RZ, UR17 ;  /* 0x00000011ff037e24 */ /* 0x000fc6000f8e00ff */
[----:B------:R-:W-:Y:S01]  /*4100*/  SHF.R.S32.HI R2, RZ, 0x2, R2 ;  /* 0x00000002ff027819 */ /* 0x000fe20000011402 */
[----:B--2---:R-:W-:Y:S01]  /*4110*/  HMMA.16816.F32.BF16 R52, R12, R24, RZ ;  /* 0x000000180c34723c */ /* 0x004fe200000418ff */
[----:B------:R-:W-:-:S03]  /*4120*/  IMAD R3, R3, 0x20, R251 ;  /* 0x0000002003037824 */ /* 0x000fc600078e02fb */
[----:B------:R-:W-:Y:S01]  /*4130*/  IMAD.IADD R6, R2, 0x1, R6 ;  /* 0x0000000102067824 */ /* 0x000fe200078e0206 */
[----:B------:R-:W-:Y:S01]  /*4140*/  LOP3.LUT R2, R92, R93, RZ, 0xfc, !PT ;  /* 0x0000005d5c027212 */ /* 0x000fe200078efcff */
[----:B------:R-:W-:Y:S01]  /*4150*/  HMMA.16816.F32.BF16 R56, R8, R26, RZ ;  /* 0x0000001a0838723c */ /* 0x000fe200000418ff */
[----:B------:R-:W-:Y:S02]  /*4160*/  VIADD R5, R3, 0x1 ;  /* 0x0000000103057836 */ /* 0x000fe40000000000 */
[----:B------:R-:W-:-:S03]  /*4170*/  VIADDMNMX R231, R6, UR20, RZ, !PT ;  /* 0x0000001406e77c46 */ /* 0x000fc6000f8001ff */
[----:B------:R-:W-:Y:S06]  /*4180*/  HMMA.16816.F32.BF16 R24, R12, R26, RZ ;  /* 0x0000001a0c18723c */ /* 0x000fec00000418ff */
[C---:B---3--:R-:W-:Y:S06]  /*4190*/  HMMA.16816.F32.BF16 R72, R8.reuse, R36, RZ ;  /* 0x000000240848723c */ /* 0x048fec00000418ff */
[----:B------:R-:W-:Y:S01]  /*41a0*/  HMMA.16816.F32.BF16 R76, R8, R38, RZ ;  /* 0x00000026084c723c */ /* 0x000fe200000418ff */
[----:B------:R-:W1:Y:S05]  /*41b0*/  LDSM.16.M88.4 R8, [R222] ;  /* 0x00000000de08783b */ /* 0x000e6a0000000200 */
[----:B------:R-:W-:Y:S06]  /*41c0*/  HMMA.16816.F32.BF16 R68, R12, R36, RZ ;  /* 0x000000240c44723c */ /* 0x000fec00000418ff */
[----:B----4-:R-:W-:Y:S01]  /*41d0*/  HMMA.16816.F32.BF16 R64, R16, R28, R48 ;  /* 0x0000001c1040723c */ /* 0x010fe20000041830 */
[----:B------:R-:W-:Y:S05]  /*41e0*/  LDSM.16.M88.4 R48, [R219+0x800] ;  /* 0x00080000db30783b */ /* 0x000fea0000000200 */
[----:B------:R-:W-:Y:S01]  /*41f0*/  HMMA.16816.F32.BF16 R60, R12, R38, RZ ;  /* 0x000000260c3c723c */ /* 0x000fe200000418ff */
[----:B------:R-:W2:Y:S04]  /*4200*/  LDSM.16.M88.4 R12, [R220+0x8800] ;  /* 0x00880000dc0c783b */ /* 0x000ea80000000200 */
[----:B------:R-:W-:Y:S01]  /*4210*/  LDSM.16.M88.4 R36, [R219] ;  /* 0x00000000db24783b */ /* 0x000fe20000000200 */
[----:B-----5:R-:W-:Y:S06]  /*4220*/  HMMA.16816.F32.BF16 R84, R20, R28, R52 ;  /* 0x0000001c1454723c */ /* 0x020fec0000041834 */
[-C--:B------:R-:W-:Y:S06]  /*4230*/  HMMA.16816.F32.BF16 R56, R16, R30.reuse, R56 ;  /* 0x0000001e1038723c */ /* 0x080fec0000041838 */
[C---:B------:R-:W-:Y:S01]  /*4240*/  HMMA.16816.F32.BF16 R52, R20.reuse, R30, R24 ;  /* 0x0000001e1434723c */ /* 0x040fe20000041818 */
[----:B------:R-:W3:Y:S04]  /*4250*/  LDSM.16.M88.4 R24, [R221+0x2000] ;  /* 0x00200000dd18783b */ /* 0x000ee80000000200 */
[----:B------:R-:W4:Y:S01]  /*4260*/  LDSM.16.M88.4 R28, [R221] ;  /* 0x00000000dd1c783b */ /* 0x000f220000000200 */
[-C--:B------:R-:W-:Y:S06]  /*4270*/  HMMA.16816.F32.BF16 R88, R20, R44.reuse, R68 ;  /* 0x0000002c1458723c */ /* 0x080fec0000041844 */
[C---:B------:R-:W-:Y:S06]  /*4280*/  HMMA.16816.F32.BF16 R80, R16.reuse, R44, R72 ;  /* 0x0000002c1050723c */ /* 0x040fec0000041848 */
[----:B------:R-:W-:Y:S01]  /*4290*/  HMMA.16816.F32.BF16 R76, R16, R46, R76 ;  /* 0x0000002e104c723c */ /* 0x000fe2000004184c */
[----:B------:R-:W-:Y:S05]  /*42a0*/  LDSM.16.M88.4 R16, [R214+0x6000] ;  /* 0x00600000d610783b */ /* 0x000fea0000000200 */
[----:B------:R-:W-:Y:S06]  /*42b0*/  HMMA.16816.F32.BF16 R72, R32, R40, R64 ;  /* 0x000000282048723c */ /* 0x000fec0000041840 */
[----:B------:R-:W-:Y:S01]  /*42c0*/  HMMA.16816.F32.BF16 R60, R20, R46, R60 ;  /* 0x0000002e143c723c */ /* 0x000fe2000004183c */
[----:B------:R-:W5:Y:S04]  /*42d0*/  LDSM.16.M88.4 R44, [R212+0x9000] ;  /* 0x00900000d42c783b */ /* 0x000f680000000200 */
[----:B------:R-:W5:Y:S01]  /*42e0*/  LDSM.16.M88.4 R20, [R214+0x4000] ;  /* 0x00400000d614783b */ /* 0x000f620000000200 */
[----:B-1----:R-:W-:Y:S06]  /*42f0*/  HMMA.16816.F32.BF16 R68, R8, R40, R84 ;  /* 0x000000280844723c */ /* 0x002fec0000041854 */
[-C--:B------:R-:W-:Y:S06]  /*4300*/  HMMA.16816.F32.BF16 R64, R32, R42.reuse, R56 ;  /* 0x0000002a2040723c */ /* 0x080fec0000041838 */
[C---:B------:R-:W-:Y:S01]  /*4310*/  HMMA.16816.F32.BF16 R52, R8.reuse, R42, R52 ;  /* 0x0000002a0834723c */ /* 0x040fe20000041834 */
[----:B------:R-:W1:Y:S05]  /*4320*/  LDSM.16.M88.4 R40, [R212+0x9800] ;  /* 0x00980000d428783b */ /* 0x000e6a0000000200 */
[-C--:B--2---:R-:W-:Y:S06]  /*4330*/  HMMA.16816.F32.BF16 R88, R8, R12.reuse, R88 ;  /* 0x0000000c0858723c */ /* 0x084fec0000041858 */
[C---:B------:R-:W-:Y:S06]  /*4340*/  HMMA.16816.F32.BF16 R80, R32.reuse, R12, R80 ;  /* 0x0000000c2050723c */ /* 0x040fec0000041850 */
[----:B------:R-:W-:Y:S01]  /*4350*/  HMMA.16816.F32.BF16 R76, R32, R14, R76 ;  /* 0x0000000e204c723c */ /* 0x000fe2000004184c */
[----:B------:R-:W-:Y:S05]  /*4360*/  LDSM.16.M88.4 R32, [R223+0x1800] ;  /* 0x00180000df20783b */ /* 0x000fea0000000200 */
[----:B---3--:R-:W-:Y:S06]  /*4370*/  HMMA.16816.F32.BF16 R72, R24, R36, R72 ;  /* 0x000000241848723c */ /* 0x008fec0000041848 */
[----:B------:R-:W-:Y:S01]  /*4380*/  HMMA.16816.F32.BF16 R56, R8, R14, R60 ;  /* 0x0000000e0838723c */ /* 0x000fe2000004183c */
[----:B------:R-:W-:Y:S04]  /*4390*/  LDSM.16.M88.4 R8, [R216+0x6000] ;  /* 0x00600000d808783b */ /* 0x000fe80000000200 */
[----:B------:R-:W-:Y:S01]  /*43a0*/  LDSM.16.M88.4 R12, [R216+0x4000] ;  /* 0x00400000d80c783b */ /* 0x000fe20000000200 */
[----:B----4-:R-:W-:Y:S06]  /*43b0*/  HMMA.16816.F32.BF16 R68, R28, R36, R68 ;  /* 0x000000241c44723c */ /* 0x010fec0000041844 */
[-C--:B------:R-:W-:Y:S06]  /*43c0*/  HMMA.16816.F32.BF16 R60, R24, R38.reuse, R64 ;  /* 0x00000026183c723c */ /* 0x080fec0000041840 */
[C---:B------:R-:W-:Y:S01]  /*43d0*/  HMMA.16816.F32.BF16 R52, R28.reuse, R38, R52 ;  /* 0x000000261c34723c */ /* 0x040fe20000041834 */
[----:B------:R-:W2:Y:S05]  /*43e0*/  LDSM.16.M88.4 R36, [R223+0x1000] ;  /* 0x00100000df24783b */ /* 0x000eaa0000000200 */
[-C--:B------:R-:W-:Y:S06]  /*43f0*/  HMMA.16816.F32.BF16 R88, R28, R48.reuse, R88 ;  /* 0x000000301c58723c */ /* 0x080fec0000041858 */
[C---:B------:R-:W-:Y:S06]  /*4400*/  HMMA.16816.F32.BF16 R84, R24.reuse, R48, R80 ;  /* 0x000000301854723c */ /* 0x040fec0000041850 */
[----:B------:R-:W-:Y:S01]  /*4410*/  HMMA.16816.F32.BF16 R76, R24, R50, R76 ;  /* 0x00000032184c723c */ /* 0x000fe2000004184c */
[----:B------:R-:W-:Y:S05]  /*4420*/  LDSM.16.M88.4 R24, [R222+0x6000] ;  /* 0x00600000de18783b */ /* 0x000fea0000000200 */
[----:B-----5:R-:W-:Y:S06]  /*4430*/  HMMA.16816.F32.BF16 R72, R16, R44, R72 ;  /* 0x0000002c1048723c */ /* 0x020fec0000041848 */
[----:B------:R-:W-:Y:S01]  /*4440*/  HMMA.16816.F32.BF16 R56, R28, R50, R56 ;  /* 0x000000321c38723c */ /* 0x000fe20000041838 */
[----:B------:R-:W-:Y:S05]  /*4450*/  LDSM.16.M88.4 R28, [R222+0x4000] ;  /* 0x00400000de1c783b */ /* 0x000fea0000000200 */
[----:B------:R-:W-:Y:S06]  /*4460*/  HMMA.16816.F32.BF16 R64, R20, R44, R68 ;  /* 0x0000002c1440723c */ /* 0x000fec0000041844 */
[-C--:B------:R-:W-:Y:S06]  /*4470*/  HMMA.16816.F32.BF16 R60, R16, R46.reuse, R60 ;  /* 0x0000002e103c723c */ /* 0x080fec000004183c */
[C---:B------:R-:W-:Y:S01]  /*4480*/  HMMA.16816.F32.BF16 R48, R20.reuse, R46, R52 ;  /* 0x0000002e1430723c */ /* 0x040fe20000041834 */
[----:B------:R-:W3:Y:S04]  /*4490*/  LDSM.16.M88.4 R44, [R220+0x9000] ;  /* 0x00900000dc2c783b */ /* 0x000ee80000000200 */
[----:B------:R-:W-:Y:S01]  /*44a0*/  LDSM.16.M88.4 R52, [R220+0x9800] ;  /* 0x00980000dc34783b */ /* 0x000fe20000000200 */
[-C--:B-1----:R-:W-:Y:S06]  /*44b0*/  HMMA.16816.F32.BF16 R80, R20, R40.reuse, R88 ;  /* 0x000000281450723c */ /* 0x082fec0000041858 */
[C---:B------:R-:W-:Y:S06]  /*44c0*/  HMMA.16816.F32.BF16 R88, R16.reuse, R40, R84 ;  /* 0x000000281058723c */ /* 0x040fec0000041854 */
[----:B------:R-:W-:Y:S01]  /*44d0*/  HMMA.16816.F32.BF16 R84, R16, R42, R76 ;  /* 0x0000002a1054723c */ /* 0x000fe2000004184c */
[----:B------:R-:W-:Y:S05]  /*44e0*/  LDSM.16.M88.4 R16, [R221+0x6000] ;  /* 0x00600000dd10783b */ /* 0x000fea0000000200 */
[-C--:B--2---:R-:W-:Y:S06]  /*44f0*/  HMMA.16816.F32.BF16 R68, R8, R36.reuse, R72 ;  /* 0x000000240844723c */ /* 0x084fec0000041848 */
[----:B------:R-:W-:Y:S06]  /*4500*/  HMMA.16816.F32.BF16 R64, R12, R36, R64 ;  /* 0x000000240c40723c */ /* 0x000fec0000041840 */
[-C--:B------:R-:W-:Y:S06]  /*4510*/  HMMA.16816.F32.BF16 R60, R8, R38.reuse, R60 ;  /* 0x00000026083c723c */ /* 0x080fec000004183c */
[----:B------:R-:W-:Y:S01]  /*4520*/  HMMA.16816.F32.BF16 R48, R12, R38, R48 ;  /* 0x000000260c30723c */ /* 0x000fe20000041830 */
[----:B------:R-:W1:Y:S05]  /*4530*/  LDSM.16.M88.4 R36, [R219+0x1000] ;  /* 0x00100000db24783b */ /* 0x000e6a0000000200 */
[----:B------:R-:W-:Y:S01]  /*4540*/  HMMA.16816.F32.BF16 R76, R20, R42, R56 ;  /* 0x0000002a144c723c */ /* 0x000fe20000041838 */
[----:B------:R-:W2:Y:S05]  /*4550*/  LDSM.16.M88.4 R20, [R221+0x4000] ;  /* 0x00400000dd14783b */ /* 0x000eaa0000000200 */
[C---:B------:R-:W-:Y:S06]  /*4560*/  HMMA.16816.F32.BF16 R40, R8.reuse, R32, R88 ;  /* 0x000000200828723c */ /* 0x040fec0000041858 */
[----:B------:R-:W-:Y:S06]  /*4570*/  HMMA.16816.F32.BF16 R84, R8, R34, R84 ;  /* 0x000000220854723c */ /* 0x000fec0000041854 */
[----:B---3--:R-:W-:Y:S06]  /*4580*/  HMMA.16816.F32.BF16 R8, R24, R44, R68 ;  /* 0x0000002c1808723c */ /* 0x008fec0000041844 */
[C---:B------:R-:W-:Y:S06]  /*4590*/  HMMA.16816.F32.BF16 R56, R12.reuse, R32, R80 ;  /* 0x000000200c38723c */ /* 0x040fec0000041850 */
[----:B------:R-:W-:Y:S06]  /*45a0*/  HMMA.16816.F32.BF16 R76, R12, R34, R76 ;  /* 0x000000220c4c723c */ /* 0x000fec000004184c */
[----:B------:R-:W-:Y:S06]  /*45b0*/  HMMA.16816.F32.BF16 R12, R28, R44, R64 ;  /* 0x0000002c1c0c723c */ /* 0x000fec0000041840 */
[-C--:B------:R-:W-:Y:S06]  /*45c0*/  HMMA.16816.F32.BF16 R60, R24, R46.reuse, R60 ;  /* 0x0000002e183c723c */ /* 0x080fec000004183c */
[----:B------:R-:W-:Y:S06]  /*45d0*/  HMMA.16816.F32.BF16 R48, R28, R46, R48 ;  /* 0x0000002e1c30723c */ /* 0x000fec0000041830 */
[-C--:B-1----:R-:W-:Y:S06]  /*45e0*/  HMMA.16816.F32.BF16 R44, R16, R36.reuse, R8 ;  /* 0x00000024102c723c */ /* 0x082fec0000041808 */
[----:B--2---:R-:W-:Y:S01]  /*45f0*/  HMMA.16816.F32.BF16 R32, R20, R36, R12 ;  /* 0x000000241420723c */ /* 0x004fe2000004180c */
[----:B------:R-:W-:-:S02]  /*4600*/  IMAD.U32 R8, RZ, RZ, UR24 ;  /* 0x00000018ff087e24 */ /* 0x000fc4000f8e00ff */
[C---:B------:R-:W-:Y:S02]  /*4610*/  VIADD R9, R6.reuse, 0x8 ;  /* 0x0000000806097836 */ /* 0x040fe40000000000 */
[C---:B------:R-:W-:Y:S01]  /*4620*/  VIADD R10, R6.reuse, 0x40 ;  /* 0x00000040060a7836 */ /* 0x040fe20000000000 */
[C---:B------:R-:W-:Y:S01]  /*4630*/  VIADDMNMX R235, R6.reuse, UR6, R8, PT ;  /* 0x0000000606eb7c46 */ /* 0x040fe2000b800108 */
[----:B------:R-:W-:Y:S01]  /*4640*/  VIADD R11, R6, 0x48 ;  /* 0x00000048060b7836 */ /* 0x000fe20000000000 */
[----:B------:R-:W-:Y:S01]  /*4650*/  IADD3 R8, R7, 0x8, R6 ;  /* 0x0000000807087810 */ /* 0x000fe20007ffe006 */
[-C--:B------:R-:W-:Y:S01]  /*4660*/  HMMA.16816.F32.BF16 R64, R28, R52.reuse, R56 ;  /* 0x000000341c40723c */ /* 0x080fe20000041838 */
[----:B------:R-:W-:Y:S02]  /*4670*/  VIADDMNMX R230, R9, UR20, RZ, !PT ;  /* 0x0000001409e67c46 */ /* 0x000fe4000f8001ff */
[----:B------:R-:W-:Y:S02]  /*4680*/  VIADDMNMX R229, R10, UR20, RZ, !PT ;  /* 0x000000140ae57c46 */ /* 0x000fe4000f8001ff */
[----:B------:R-:W-:Y:S01]  /*4690*/  VIADDMNMX R228, R11, UR20, RZ, !PT ;  /* 0x000000140be47c46 */ /* 0x000fe2000f8001ff */
[----:B------:R-:W-:Y:S01]  /*46a0*/  HMMA.16816.F32.BF16 R56, R24, R52, R40 ;  /* 0x000000341838723c */ /* 0x000fe20000041828 */
[----:B------:R-:W-:-:S02]  /*46b0*/  VIMNMX R234, R8, UR24, PT ;  /* 0x0000001808ea7c48 */ /* 0x000fc4000bfe0100 */
[----:B------:R-:W1:Y:S01]  /*46c0*/  LDSM.16.M88.4 R8, [R219+0x1800] ;  /* 0x00180000db08783b */ /* 0x000e620000000200 */
[----:B------:R-:W-:Y:S01]  /*46d0*/  IADD3 R12, R7, 0x40, R6 ;  /* 0x00000040070c7810 */ /* 0x000fe20007ffe006 */
[----:B------:R-:W-:-:S04]  /*46e0*/  DEPBAR.LE SB0, 0x0 ;  /* 0x000080000000791a */ /* 0x000fc80000000000 */
[----:B------:R-:W-:Y:S01]  /*46f0*/  IADD3 R7, R7, 0x48, R6 ;  /* 0x0000004807077810 */ /* 0x000fe20007ffe006 */
[-C--:B------:R-:W-:Y:S01]  /*4700*/  HMMA.16816.F32.BF16 R40, R16, R38.reuse, R60 ;  /* 0x000000261028723c */ /* 0x080fe2000004183c */
[CC--:B------:R-:W-:Y:S01]  /*4710*/  ISETP.GE.AND P4, PT, R3.reuse, R235.reuse, PT ;  /* 0x000000eb0300720c */ /* 0x0c0fe20003f86270 */
[----:B------:R-:W-:Y:S01]  /*4720*/  VIADD R6, R3, 0x9 ;  /* 0x0000000903067836 */ /* 0x000fe20000000000 */
[----:B------:R-:W-:Y:S02]  /*4730*/  ISETP.GE.AND P6, PT, R5, R235, PT ;  /* 0x000000eb0500720c */ /* 0x000fe40003fc6270 */
[----:B------:R-:W-:Y:S01]  /*4740*/  VIMNMX R233, R12, UR24, PT ;  /* 0x000000180ce97c48 */ /* 0x000fe2000bfe0100 */
[----:B------:R-:W-:Y:S01]  /*4750*/  HMMA.16816.F32.BF16 R36, R20, R38, R48 ;  /* 0x000000261424723c */ /* 0x000fe20000041830 */
[----:B------:R-:W-:Y:S02]  /*4760*/  VIMNMX R232, R7, UR24, PT ;  /* 0x0000001807e87c48 */ /* 0x000fe4000bfe0100 */
[----:B------:R-:W-:-:S02]  /*4770*/  ISETP.GE.AND P5, PT, R5, R234, PT ;  /* 0x000000ea0500720c */ /* 0x000fc40003fa6270 */
[C---:B------:R-:W-:Y:S01]  /*4780*/  ISETP.LT.OR P4, PT, R3.reuse, R231, P4 ;  /* 0x000000e70300720c */ /* 0x040fe20002781670 */
[-C--:B------:R-:W-:Y:S01]  /*4790*/  HMMA.16816.F32.BF16 R24, R24, R54.reuse, R84 ;  /* 0x000000361818723c */ /* 0x080fe20000041854 */
[----:B------:R-:W-:Y:S02]  /*47a0*/  ISETP.GE.AND P3, PT, R3, R234, PT ;  /* 0x000000ea0300720c */ /* 0x000fe40003f66270 */
[C---:B------:R-:W-:Y:S02]  /*47b0*/  ISETP.GE.AND P2, PT, R5.reuse, R233, PT ;  /* 0x000000e90500720c */ /* 0x040fe40003f46270 */
[C---:B------:R-:W-:Y:S01]  /*47c0*/  ISETP.GE.AND P1, PT, R5.reuse, R232, PT ;  /* 0x000000e80500720c */ /* 0x040fe20003f26270 */
[----:B------:R-:W-:Y:S01]  /*47d0*/  HMMA.16816.F32.BF16 R28, R28, R54, R76 ;  /* 0x000000361c1c723c */ /* 0x000fe2000004184c */
[C---:B------:R-:W-:Y:S02]  /*47e0*/  ISETP.LT.OR P6, PT, R5.reuse, R231, P6 ;  /* 0x000000e70500720c */ /* 0x040fe400037c1670 */
[----:B------:R-:W-:-:S02]  /*47f0*/  ISETP.LT.OR P5, PT, R5, R230, P5 ;  /* 0x000000e60500720c */ /* 0x000fc40002fa1670 */
[----:B------:R-:W-:Y:S02]  /*4800*/  FSEL R60, R32, -INF , !P4 ;  /* 0xff800000203c7808 */ /* 0x000fe40006000000 */
[C---:B------:R-:W-:Y:S02]  /*4810*/  ISETP.LT.OR P3, PT, R3.reuse, R230, P3 ;  /* 0x000000e60300720c */ /* 0x040fe40001f61670 */
[C---:B------:R-:W-:Y:S02]  /*4820*/  ISETP.GE.AND P0, PT, R3.reuse, R233, PT ;  /* 0x000000e90300720c */ /* 0x040fe40003f06270 */
[----:B------:R-:W-:Y:S02]  /*4830*/  ISETP.GE.AND P4, PT, R3, R232, PT ;  /* 0x000000e80300720c */ /* 0x000fe40003f86270 */
[C---:B------:R-:W-:Y:S02]  /*4840*/  ISETP.LT.OR P2, PT, R5.reuse, R229, P2 ;  /* 0x000000e50500720c */ /* 0x040fe40001741670 */
[----:B------:R-:W-:Y:S01]  /*4850*/  ISETP.LT.OR P1, PT, R5, R228, P1 ;  /* 0x000000e40500720c */ /* 0x000fe20000f21670 */
[----:B------:R-:W-:Y:S01]  /*4860*/  VIADD R5, R3, 0x8 ;  /* 0x0000000803057836 */ /* 0x000fe20000000000 */
[----:B------:R-:W-:Y:S01]  /*4870*/  FSEL R94, R34, -INF , !P3 ;  /* 0xff800000225e7808 */ /* 0x000fe20005800000 */
[----:B-1----:R-:W-:Y:S01]  /*4880*/  HMMA.16816.F32.BF16 R12, R16, R8, R56 ;  /* 0x00000008100c723c */ /* 0x002fe20000041838 */
[----:B------:R-:W-:-:S02]  /*4890*/  FSEL R62, R33, -INF , !P6 ;  /* 0xff800000213e7808 */ /* 0x000fc40007000000 */
[----:B------:R-:W-:Y:S02]  /*48a0*/  FSEL R93, R35, -INF , !P5 ;  /* 0xff800000235d7808 */ /* 0x000fe40006800000 */
[C---:B------:R-:W-:Y:S01]  /*48b0*/  ISETP.LT.OR P0, PT, R3.reuse, R229, P0 ;  /* 0x000000e50300720c */ /* 0x040fe20000701670 */
[----:B------:R-:W-:Y:S01]  /*48c0*/  HMMA.16816.F32.BF16 R32, R20, R8, R64 ;  /* 0x000000081420723c */ /* 0x000fe20000041840 */
[----:B------:R-:W-:Y:S02]  /*48d0*/  ISETP.LT.OR P4, PT, R3, R228, P4 ;  /* 0x000000e40300720c */ /* 0x000fe40002781670 */
[----:B------:R-:W-:Y:S02]  /*48e0*/  FSEL R44, R44, -INF , !P0 ;  /* 0xff8000002c2c7808 */ /* 0x000fe40004000000 */
[----:B------:R-:W-:Y:S01]  /*48f0*/  FSEL R46, R46, -INF , !P4 ;  /* 0xff8000002e2e7808 */ /* 0x000fe20006000000 */
[----:B------:R-:W-:Y:S01]  /*4900*/  HMMA.16816.F32.BF16 R16, R16, R10, R24 ;  /* 0x0000000a1010723c */ /* 0x000fe20000041818 */
[----:B------:R-:W-:-:S02]  /*4910*/  FSEL R45, R45, -INF , !P2 ;  /* 0xff8000002d2d7808 */ /* 0x000fc40005000000 */
[C---:B------:R-:W-:Y:S02]  /*4920*/  ISETP.GE.AND P3, PT, R5.reuse, R235, PT ;  /* 0x000000eb0500720c */ /* 0x040fe40003f66270 */
[C---:B------:R-:W-:Y:S01]  /*4930*/  ISETP.GE.AND P0, PT, R5.reuse, R234, PT ;  /* 0x000000ea0500720c */ /* 0x040fe20003f06270 */
[----:B------:R-:W-:Y:S01]  /*4940*/  HMMA.16816.F32.BF16 R20, R20, R10, R28 ;  /* 0x0000000a1414723c */ /* 0x000fe2000004181c */
[----:B------:R-:W-:Y:S01]  /*4950*/  BAR.SYNC.DEFER_BLOCKING 0x0 ;  /* 0x0000000000007b1d */ /* 0x000fe20000010000 */
[CC--:B------:R-:W-:Y:S02]  /*4960*/  ISETP.GE.AND P4, PT, R5.reuse, R233.reuse, PT ;  /* 0x000000e90500720c */ /* 0x0c0fe40003f86270 */
[----:B------:R-:W-:Y:S02]  /*4970*/  ISETP.GE.AND P2, PT, R5, R232, PT ;  /* 0x000000e80500720c */ /* 0x000fe40003f46270 */
[----:B------:R-:W-:Y:S02]  /*4980*/  FSEL R47, R47, -INF , !P1 ;  /* 0xff8000002f2f7808 */ /* 0x000fe40004800000 */
        /* <DEDUP_REMOVED lines=16> */
[C---:B------:R-:W-:Y:S02]  /*4a90*/  ISETP.GE.AND P6, PT, R6.reuse, R235, PT ;  /* 0x000000eb0600720c */ /* 0x040fe40003fc6270 */
[C---:B------:R-:W-:Y:S02]  /*4aa0*/  ISETP.GE.AND P5, PT, R6.reuse, R234, PT ;  /* 0x000000ea0600720c */ /* 0x040fe40003fa6270 */
[----:B------:R-:W-:Y:S02]  /*4ab0*/  ISETP.GE.AND P3, PT, R6, R232, PT ;  /* 0x000000e80600720c */ /* 0x000fe40003f66270 */
[----:B------:R-:W-:-:S02]  /*4ac0*/  ISETP.LT.OR P0, PT, R5, R231, P0 ;  /* 0x000000e70500720c */ /* 0x000fc40000701670 */
[C---:B------:R-:W-:Y:S02]  /*4ad0*/  ISETP.LT.OR P4, PT, R5.reuse, R230, P4 ;  /* 0x000000e60500720c */ /* 0x040fe40002781670 */
[C---:B------:R-:W-:Y:S02]  /*4ae0*/  ISETP.LT.OR P2, PT, R5.reuse, R229, P2 ;  /* 0x000000e50500720c */ /* 0x040fe40001741670 */
[----:B------:R-:W-:Y:S01]  /*4af0*/  ISETP.LT.OR P1, PT, R5, R228, P1 ;  /* 0x000000e40500720c */ /* 0x000fe20000f21670 */
[----:B------:R-:W-:Y:S01]  /*4b00*/  VIADD R5, R3, 0x11 ;  /* 0x0000001103057836 */ /* 0x000fe20000000000 */
[C---:B------:R-:W-:Y:S02]  /*4b10*/  ISETP.LT.OR P6, PT, R6.reuse, R231, P6 ;  /* 0x000000e70600720c */ /* 0x040fe400037c1670 */
[C---:B------:R-:W-:Y:S02]  /*4b20*/  ISETP.LT.OR P5, PT, R6.reuse, R230, P5 ;  /* 0x000000e60600720c */ /* 0x040fe40002fa1670 */
[----:B------:R-:W-:-:S02]  /*4b30*/  ISETP.LT.OR P3, PT, R6, R228, P3 ;  /* 0x000000e40600720c */ /* 0x000fc40001f61670 */
        /* <DEDUP_REMOVED lines=12> */
[C---:B------:R-:W-:Y:S01]  /*4c00*/  VIADD R5, R3.reuse, 0x18 ;  /* 0x0000001803057836 */ /* 0x040fe20000000000 */
[----:B------:R-:W-:Y:S01]  /*4c10*/  FSEL R27, R14, -INF , !P1 ;  /* 0xff8000000e1b7808 */ /* 0x000fe20004800000 */
[----:B------:R-:W-:Y:S01]  /*4c20*/  VIADD R3, R3, 0x19 ;  /* 0x0000001903037836 */ /* 0x000fe20000000000 */
[----:B------:R-:W-:-:S02]  /*4c30*/  FSEL R25, R15, -INF , !P0 ;  /* 0xff8000000f197808 */ /* 0x000fc40004000000 */
[----:B------:R-:W-:Y:S02]  /*4c40*/  ISETP.GE.AND P1, PT, R5, R233, PT ;  /* 0x000000e90500720c */ /* 0x000fe40003f26270 */
[----:B------:R-:W-:Y:S02]  /*4c50*/  ISETP.GE.AND P0, PT, R3, R232, PT ;  /* 0x000000e80300720c */ /* 0x000fe40003f06270 */
[----:B------:R-:W-:Y:S02]  /*4c60*/  ISETP.LT.OR P1, PT, R5, R229, P1 ;  /* 0x000000e50500720c */ /* 0x000fe40000f21670 */
[----:B------:R-:W-:Y:S02]  /*4c70*/  ISETP.LT.OR P0, PT, R3, R228, P0 ;  /* 0x000000e40300720c */ /* 0x000fe40000701670 */
[----:B------:R-:W-:Y:S02]  /*4c80*/  FSEL R177, R34, -INF , !P4 ;  /* 0xff80000022b17808 */ /* 0x000fe40006000000 */
[----:B------:R-:W-:-:S02]  /*4c90*/  FSEL R19, R19, -INF , !P0 ;  /* 0xff80000013137808 */ /* 0x000fc40004000000 */
[----:B------:R-:W-:Y:S02]  /*4ca0*/  PLOP3.LUT P0, PT, PT, PT, UP0, 0x80, 0x0 ;  /* 0x000000000000781c */ /* 0x000fe40003f0f008 */
[----:B------:R-:W-:Y:S02]  /*4cb0*/  FSEL R26, R12, -INF , !P2 ;  /* 0xff8000000c1a7808 */ /* 0x000fe40005000000 */
[----:B------:R-:W-:Y:S02]  /*4cc0*/  FSEL R130, R33, -INF , !P5 ;  /* 0xff80000021827808 */ /* 0x000fe40006800000 */
[----:B------:R-:W-:Y:S02]  /*4cd0*/  FSEL R139, R35, -INF , !P6 ;  /* 0xff800000238b7808 */ /* 0x000fe40007000000 */
[----:B------:R-:W-:Y:S02]  /*4ce0*/  FSEL R24, R13, -INF , !P3 ;  /* 0xff8000000d187808 */ /* 0x000fe40005800000 */
[----:B------:R-:W-:-:S02]  /*4cf0*/  FSEL R15, R16, -INF , !P1 ;  /* 0xff800000100f7808 */ /* 0x000fc40004800000 */
[CC--:B------:R-:W-:Y:S02]  /*4d00*/  ISETP.GE.AND P4, PT, R5.reuse, R235.reuse, PT ;  /* 0x000000eb0500720c */ /* 0x0c0fe40003f86270 */
[C---:B------:R-:W-:Y:S02]  /*4d10*/  ISETP.GE.AND P2, PT, R5.reuse, R234, PT ;  /* 0x000000ea0500720c */ /* 0x040fe40003f46270 */
[----:B------:R-:W-:Y:S02]  /*4d20*/  ISETP.GE.AND P5, PT, R5, R232, PT ;  /* 0x000000e80500720c */ /* 0x000fe40003fa6270 */
[C---:B------:R-:W-:Y:S02]  /*4d30*/  ISETP.GE.AND P3, PT, R3.reuse, R235, PT ;  /* 0x000000eb0300720c */ /* 0x040fe40003f66270 */
[C---:B------:R-:W-:Y:S02]  /*4d40*/  ISETP.GE.AND P6, PT, R3.reuse, R233, PT ;  /* 0x000000e90300720c */ /* 0x040fe40003fc6270 */
[----:B------:R-:W-:-:S02]  /*4d50*/  ISETP.GE.AND P1, PT, R3, R234, PT ;  /* 0x000000ea0300720c */ /* 0x000fc40003f26270 */
[CC--:B------:R-:W-:Y:S02]  /*4d60*/  ISETP.LT.OR P4, PT, R5.reuse, R231.reuse, P4 ;  /* 0x000000e70500720c */ /* 0x0c0fe40002781670 */
[C---:B------:R-:W-:Y:S02]  /*4d70*/  ISETP.LT.OR P2, PT, R5.reuse, R230, P2 ;  /* 0x000000e60500720c */ /* 0x040fe40001741670 */
[----:B------:R-:W-:Y:S02]  /*4d80*/  ISETP.LT.OR P5, PT, R5, R228, P5 ;  /* 0x000000e40500720c */ /* 0x000fe40002fa1670 */
[C---:B------:R-:W-:Y:S02]  /*4d90*/  ISETP.LT.OR P3, PT, R3.reuse, R231, P3 ;  /* 0x000000e70300720c */ /* 0x040fe40001f61670 */
[C---:B------:R-:W-:Y:S02]  /*4da0*/  ISETP.LT.OR P6, PT, R3.reuse, R229, P6 ;  /* 0x000000e50300720c */ /* 0x040fe400037c1670 */
[----:B------:R-:W-:-:S02]  /*4db0*/  ISETP.LT.OR P1, PT, R3, R230, P1 ;  /* 0x000000e60300720c */ /* 0x000fc40000f21670 */
[----:B------:R-:W-:Y:S02]  /*4dc0*/  FSEL R18, R18, -INF , !P5 ;  /* 0xff80000012127808 */ /* 0x000fe40006800000 */
[----:B------:R-:W-:Y:S02]  /*4dd0*/  FSEL R14, R17, -INF , !P6 ;  /* 0xff800000110e7808 */ /* 0x000fe40007000000 */
        /* <DEDUP_REMOVED lines=17> */
[----:B------:R-:W-:-:S05]  /*4ef0*/  VIADD R5, R7, UR6 ;  /* 0x0000000607057c36 */ /* 0x000fca0008000000 */
[----:B------:R-:W-:Y:S01]  /*4f00*/  IADD3.X R7, R5, UR26, RZ, P5, !PT ;  /* 0x0000001a05077c10 */ /* 0x000fe2000affe4ff */
        /* <DEDUP_REMOVED lines=31> */
.L_x_1392:
[----:B------:R-:W-:Y:S05]  /*5100*/  BSYNC B0 ;  /* 0x0000000000007941 */ /* 0x000fea0003800000 */
.L_x_1391:
[----:B------:R-:W0:Y:S02]  /*5110*/  LDGDEPBAR ;  /* 0x00000000000079af */ /* 0x000e240000000000 */
.L_x_1390:
        /* <DEDUP_REMOVED lines=47> */
[C---:B------:R-:W-:Y:S01]  /*5410*/  FMUL.FTZ R3, R137.reuse, UR17 ;  /* 0x0000001189037c20 */ /* 0x040fe20008410000 */
        /* <DEDUP_REMOVED lines=42> */
[----:B-----5:R-:W-:-:S07]  /*56c0*/  FFMA.FTZ R9, R26, UR17, -R8 ;  /* 0x000000111a097c23 */ /* 0x020fce0008010808 */
        /* <DEDUP_REMOVED lines=8> */
[C---:B------:R-:W-:Y:S01]  /*5750*/  HMMA.16816.F32.BF16 R56, R4.reuse, R28, RZ ;  /* 0x0000001c0438723c */ /* 0x040fe200000418ff */
[--C-:B-1----:R-:W-:Y:S01]  /*5760*/  FFMA.FTZ R9, R15, UR17, -R8.reuse ;  /* 0x000000110f097c23 */ /* 0x102fe20008010808 */
[----:B------:R-:W-:Y:S01]  /*5770*/  FFMA.FTZ R8, R14, UR17, -R8 ;  /* 0x000000110e087c23 */ /* 0x000fe20008010808 */
[----:B---3--:R-:W-:Y:S01]  /*5780*/  F2FP.BF16.F32.PACK_AB R124, R211, R210 ;  /* 0x000000d2d37c723e */ /* 0x008fe200000010ff */
[----:B------:R-:W-:Y:S01]  /*5790*/  LDSM.16.MT88.4 R12, [R218+0xa800] ;  /* 0x00a80000da0c783b */ /* 0x000fe20000004200 */
[----:B------:R1:W-:Y:S01]  /*57a0*/  MUFU.EX2 R237, R9 ;  /* 0x0000000900ed7308 */ /* 0x0003e20000000800 */
[C---:B------:R-:W-:Y:S06]  /*57b0*/  HMMA.16816.F32.BF16 R72, R4.reuse, R48, RZ ;  /* 0x000000300448723c */ /* 0x040fec00000418ff */
[C---:B--2---:R-:W-:Y:S01]  /*57c0*/  HMMA.16816.F32.BF16 R88, R4.reuse, R36, RZ ;  /* 0x000000240458723c */ /* 0x044fe200000418ff */
        /* <DEDUP_REMOVED lines=22> */
[----:B------:R-:W-:Y:S01]  /*5930*/  HMMA.16816.F32.BF16 R116, R4, R22, RZ ;  /* 0x000000160474723c */ /* 0x000fe200000418ff */
[--C-:B--2---:R-:W-:Y:S01]  /*5940*/  FFMA.FTZ R8, R18, UR17, -R3.reuse ;  /* 0x0000001112087c23 */ /* 0x104fe20008010803 */
[----:B------:R-:W-:Y:S01]  /*5950*/  FFMA.FTZ R3, R19, UR17, -R3 ;  /* 0x0000001113037c23 */ /* 0x000fe20008010803 */
[----:B---3--:R-:W-:Y:S01]  /*5960*/  F2FP.BF16.F32.PACK_AB R125, R207, R206 ;  /* 0x000000cecf7d723e */ /* 0x008fe200000010ff */
[----:B------:R-:W1:Y:S03]  /*5970*/  LDSM.16.MT88.4 R16, [R217+0xa800] ;  /* 0x00a80000d910783b */ /* 0x000e660000004200 */
[----:B------:R2:W-:Y:S01]  /*5980*/  MUFU.EX2 R208, R8 ;  /* 0x0000000800d07308 */ /* 0x0005e20000000800 */
[----:B------:R-:W-:-:S07]  /*5990*/  F2FP.BF16.F32.PACK_AB R4, R202, R205 ;  /* 0x000000cdca04723e */ /* 0x000fce00000010ff */
[----:B------:R3:W4:Y:S01]  /*59a0*/  MUFU.EX2 R209, R3 ;  /* 0x0000000300d17308 */ /* 0x0007220000000800 */
[----:B--2---:R-:W-:-:S05]  /*59b0*/  FMUL.FTZ R8, R135, UR17 ;  /* 0x0000001187087c20 */ /* 0x004fca0008410000 */
[----:B------:R-:W-:Y:S01]  /*59c0*/  FSEL R0, R8, RZ, P1 ;  /* 0x000000ff08007208 */ /* 0x000fe20000800000 */
[----:B---3--:R-:W-:Y:S01]  /*59d0*/  FFMA.FTZ R3, R61, UR17, -R2 ;  /* 0x000000113d037c23 */ /* 0x008fe20008010802 */
[----:B----4-:R-:W-:-:S03]  /*59e0*/  F2FP.BF16.F32.PACK_AB R127, R209, R208 ;  /* 0x000000d0d17f723e */ /* 0x010fc600000010ff */
[----:B------:R2:W3:Y:S04]  /*59f0*/  MUFU.EX2 R204, R3 ;  /* 0x0000000300cc7308 */ /* 0x0004e80000000800 */
[C---:B------:R-:W-:Y:S06]  /*5a00*/  HMMA.16816.F32.BF16 R144, R124.reuse, R156, R144 ;  /* 0x0000009c7c90723c */ /* 0x040fec0000041890 */
[C---:B------:R-:W-:Y:S06]  /*5a10*/  HMMA.16816.F32.BF16 R160, R124.reuse, R172, R160 ;  /* 0x000000ac7ca0723c */ /* 0x040fec00000418a0 */
[----:B------:R-:W-:Y:S01]  /*5a20*/  HMMA.16816.F32.BF16 R40, R124, R12, R40 ;  /* 0x0000000c7c28723c */ /* 0x000fe20000041828 */
[----:B--2---:R-:W-:Y:S01]  /*5a30*/  FFMA.FTZ R3, R94, UR17, -R0 ;  /* 0x000000115e037c23 */ /* 0x004fe20008010800 */
[----:B---3--:R-:W-:-:S03]  /*5a40*/  F2FP.BF16.F32.PACK_AB R6, R204, R203 ;  /* 0x000000cbcc06723e */ /* 0x008fc600000010ff */
        /* <DEDUP_REMOVED lines=54> */
[----:B------:R1:W2:Y:S04]  /*5db0*/  MUFU.EX2 R192, R2 ;  /* 0x0000000200c07308 */ /* 0x0002a80000000800 */
[----:B------:R-:W-:Y:S07]  /*5dc0*/  HMMA.16816.F32.BF16 R20, R4, R22, RZ ;  /* 0x000000160414723c */ /* 0x000fee00000418ff */
[----:B------:R-:W-:-:S04]  /*5dd0*/  FADD.FTZ R5, R240, R239 ;  /* 0x000000eff0057221 */ /* 0x000fc80000010000 */
[----:B------:R-:W-:Y:S01]  /*5de0*/  FADD.FTZ R5, R238, R5 ;  /* 0x00000005ee057221 */ /* 0x000fe20000010000 */
[--C-:B-1----:R-:W-:Y:S01]  /*5df0*/  FFMA.FTZ R2, R131, UR17, -R0.reuse ;  /* 0x0000001183027c23 */ /* 0x102fe20008010800 */
[----:B------:R-:W-:Y:S01]  /*5e00*/  FFMA.FTZ R0, R138, UR17, -R0 ;  /* 0x000000118a007c23 */ /* 0x000fe20008010800 */
[C---:B--2---:R-:W-:Y:S01]  /*5e10*/  FADD.FTZ R3, R192.reuse, R3 ;  /* 0x00000003c0037221 */ /* 0x044fe20000010000 */
[----:B------:R-:W-:Y:S01]  /*5e20*/  F2FP.BF16.F32.PACK_AB R129, R192, R193 ;  /* 0x000000c1c081723e */ /* 0x000fe200000010ff */
[----:B------:R1:W2:Y:S08]  /*5e30*/  MUFU.EX2 R139, R2 ;  /* 0x00000002008b7308 */ /* 0x0002b00000000800 */
[----:B------:R3:W4:Y:S01]  /*5e40*/  MUFU.EX2 R138, R0 ;  /* 0x00000000008a7308 */ /* 0x0007220000000800 */
[----:B-1----:R-:W-:Y:S01]  /*5e50*/  FADD.FTZ R2, R243, R242 ;  /* 0x000000f2f3027221 */ /* 0x002fe20000010000 */
[----:B--2---:R-:W-:-:S03]  /*5e60*/  FADD.FTZ R3, R139, R3 ;  /* 0x000000038b037221 */ /* 0x004fc60000010000 */
[----:B------:R-:W-:Y:S01]  /*5e70*/  FADD.FTZ R2, R244, R2 ;  /* 0x00000002f4027221 */ /* 0x000fe20000010000 */
[----:B---3--:R-:W-:-:S03]  /*5e80*/  FADD.FTZ R0, R205, R202 ;  /* 0x000000cacd007221 */ /* 0x008fc60000010000 */
[----:B------:R-:W-:Y:S01]  /*5e90*/  FADD.FTZ R2, R245, R2 ;  /* 0x00000002f5027221 */ /* 0x000fe20000010000 */
[C---:B----4-:R-:W-:Y:S01]  /*5ea0*/  FADD.FTZ R248, R138.reuse, R3 ;  /* 0x000000038af87221 */ /* 0x050fe20000010000 */
[----:B------:R-:W-:Y:S01]  /*5eb0*/  F2FP.BF16.F32.PACK_AB R131, R138, R139 ;  /* 0x0000008b8a83723e */ /* 0x000fe200000010ff */
        /* <DEDUP_REMOVED lines=11> */
[----:B------:R-:W-:Y:S01]  /*5f70*/  FADD.FTZ R252, R236, R2 ;  /* 0x00000002ecfc7221 */ /* 0x000fe20000010000 */
[----:B------:R-:W-:Y:S01]  /*5f80*/  HMMA.16816.F32.BF16 R164, R128, R172, R164 ;  /* 0x000000ac80a4723c */ /* 0x000fe200000418a4 */
[----:B------:R-:W-:Y:S01]  /*5f90*/  FADD.FTZ R4, R195, R4 ;  /* 0x00000004c3047221 */ /* 0x000fe20000010000 */
[----:B------:R-:W-:-:S03]  /*5fa0*/  FADD.FTZ R0, R208, R0 ;  /* 0x00000000d0007221 */ /* 0x000fc60000010000 */
[----:B------:R-:W-:Y:S01]  /*5fb0*/  FADD.FTZ R249, R194, R4 ;  /* 0x00000004c2f97221 */ /* 0x000fe20000010000 */
[----:B------:R-:W-:Y:S01]  /*5fc0*/  FADD.FTZ R250, R209, R0 ;  /* 0x00000000d1fa7221 */ /* 0x000fe20000010000 */
[C---:B------:R-:W-:Y:S03]  /*5fd0*/  HMMA.16816.F32.BF16 R68, R128.reuse, R80, R68 ;  /* 0x000000508044723c */ /* 0x040fe60000041844 */
[----:B------:R1:W-:Y:S03]  /*5fe0*/  STL [R1+0xc], R249 ;  /* 0x00000cf901007387 */ /* 0x0003e60000100800 */
[C---:B------:R-:W-:Y:S01]  /*5ff0*/  HMMA.16816.F32.BF16 R84, R128.reuse, R96, R84 ;  /* 0x000000608054723c */ /* 0x040fe20000041854 */
[----:B------:R1:W-:Y:S04]  /*6000*/  STL [R1], R250 ;  /* 0x000000fa01007387 */ /* 0x0003e80000100800 */
[----:B------:R1:W-:Y:S01]  /*6010*/  STL [R1+0x8], R248 ;  /* 0x000008f801007387 */ /* 0x0003e20000100800 */
        /* <DEDUP_REMOVED lines=15> */
[----:B------:R-:W2:Y:S01]  /*6110*/  LDL R7, [R1+0x10] ;  /* 0x0000100001077983 */ /* 0x000ea20000100800 */
[----:B------:R-:W-:Y:S01]  /*6120*/  ULDC UR4, c[0x0][0x2d0] ;  /* 0x0000b40000047ab9 */ /* 0x000fe20000000800 */
[----:B------:R-:W-:-:S04]  /*6130*/  DEPBAR.LE SB0, 0x0 ;  /* 0x000080000000791a */ /* 0x000fc80000000000 */
[----:B------:R-:W-:Y:S01]  /*6140*/  BAR.SYNC.DEFER_BLOCKING 0x0 ;  /* 0x0000000000007b1d */ /* 0x000fe20000010000 */
[----:B------:R-:W-:Y:S01]  /*6150*/  ISETP.GE.AND P3, PT, R132, UR4, PT ;  /* 0x0000000484007c0c */ /* 0x000fe2000bf66270 */
[----:B------:R-:W-:-:S04]  /*6160*/  UIADD3 UR19, UR18, -0x2, URZ ;  /* 0xfffffffe12137890 */ /* 0x000fc8000fffe03f */
[----:B------:R-:W-:Y:S02]  /*6170*/  USHF.R.S32.HI UR6, URZ, 0x1f, UR19 ;  /* 0x0000001f3f067899 */ /* 0x000fe40008011413 */
[----:B------:R-:W-:Y:S01]  /*6180*/  IMAD.U32 R2, RZ, RZ, UR19 ;  /* 0x00000013ff027e24 */ /* 0x000fe2000f8e00ff */
[----:B------:R-:W-:-:S03]  /*6190*/  UISETP.GT.AND UP0, UPT, UR19, UR12, UPT ;  /* 0x0000000c1300728c */ /* 0x000fc6000bf04270 */
[----:B------:R-:W-:Y:S02]  /*61a0*/  IMAD.WIDE.U32 R2, R2, UR29, R246 ;  /* 0x0000001d02027c25 */ /* 0x000fe4000f8e00f6 */
[----:B------:R-:W1:Y:S01]  /*61b0*/  @!P3 LDC.64 R10, c[0x0][0x220] ;  /* 0x00008800ff0abb82 */ /* 0x000e620000000a00 */
[----:B------:R-:W-:-:S07]  /*61c0*/  IADD3 R0, P0, R2, UR16, RZ ;  /* 0x0000001002007c10 */ /* 0x000fce000ff1e0ff */
[----:B------:R-:W3:Y:S01]  /*61d0*/  @!P3 LDC.64 R8, c[0x0][0x220] ;  /* 0x00008800ff08bb82 */ /* 0x000ee20000000a00 */
[----:B------:R-:W-:Y:S01]  /*61e0*/  @P3 STS.128 [R227+0xa000], RZ ;  /* 0x00a000ffe3003388 */ /* 0x000fe20000000c00 */
[----:B-1----:R-:W-:Y:S02]  /*61f0*/  @!P3 LEA R10, P5, R2, R10, 0x1 ;  /* 0x0000000a020ab211 */ /* 0x002fe400078a08ff */
[----:B---3--:R-:W-:Y:S02]  /*6200*/  @!P3 LEA R8, P4, R0, R8, 0x1 ;  /* 0x000000080008b211 */ /* 0x008fe400078808ff */
[----:B--2---:R-:W-:Y:S01]  /*6210*/  ISETP.GE.AND P2, PT, R7, UR4, PT ;  /* 0x0000000407007c0c */ /* 0x004fe2000bf46270 */
[----:B------:R-:W-:-:S04]  /*6220*/  UIMAD UR4, UR28, UR19, URZ ;  /* 0x000000131c0472a4 */ /* 0x000fc8000f8e023f */
[----:B------:R-:W-:-:S06]  /*6230*/  UIMAD UR4, UR6, UR29, UR4 ;  /* 0x0000001d060472a4 */ /* 0x000fcc000f8e0204 */
[----:B------:R-:W-:Y:S02]  /*6240*/  VIADD R3, R3, UR4 ;  /* 0x0000000403037c36 */ /* 0x000fe40008000000 */
[----:B------:R-:W1:Y:S03]  /*6250*/  @!P2 LDC.64 R6, c[0x0][0x220] ;  /* 0x00008800ff06ab82 */ /* 0x000e660000000a00 */
[----:B------:R-:W-:Y:S02]  /*6260*/  IADD3.X R5, R3, UR15, RZ, P0, !PT ;  /* 0x0000000f03057c10 */ /* 0x000fe400087fe4ff */
[----:B------:R-:W-:Y:S02]  /*6270*/  @!P3 LEA.HI.X R11, R2, R11, R3, 0x1, P5 ;  /* 0x0000000b020bb211 */ /* 0x000fe400028f0c03 */
[----:B------:R-:W-:Y:S01]  /*6280*/  @!P3 LEA.HI.X R9, R0, R9, R5, 0x1, P4 ;  /* 0x000000090009b211 */ /* 0x000fe200020f0c05 */
[----:B------:R-:W2:Y:S02]  /*6290*/  @!P2 LDC.64 R12, c[0x0][0x220] ;  /* 0x00008800ff0cab82 */ /* 0x000ea40000000a00 */
[----:B------:R-:W-:Y:S01]  /*62a0*/  @!PT LDS RZ, [RZ] ;  /* 0x00000000fffff984 */ /* 0x000fe20000000800 */
[----:B------:R-:W-:Y:S01]  /*62b0*/  @!PT LDS RZ, [RZ] ;  /* 0x00000000fffff984 */ /* 0x000fe20000000800 */
[----:B------:R-:W-:Y:S01]  /*62c0*/  @!PT LDS RZ, [RZ] ;  /* 0x00000000fffff984 */ /* 0x000fe20000000800 */
[----:B------:R-:W-:Y:S04]  /*62d0*/  @!P3 LDGSTS.E.BYPASS.LTC128B.128 [R227+0xa000], desc[UR22][R10.64] ;  /* 0x0a0000000ae3bfae */ /* 0x000fe8000b901d56 */
[----:B------:R-:W-:Y:S01]  /*62e0*/  @P2 STS.128 [R227+0xb000], RZ ;  /* 0x00b000ffe3002388 */ /* 0x000fe20000000c00 */
[----:B-1----:R-:W-:-:S04]  /*62f0*/  @!P2 LEA R6, P1, R2, R6, 0x1 ;  /* 0x000000060206a211 */ /* 0x002fc800078208ff */
[----:B------:R-:W-:Y:S02]  /*6300*/  @!P2 LEA.HI.X R7, R2, R7, R3, 0x1, P1 ;  /* 0x000000070207a211 */ /* 0x000fe400008f0c03 */
[----:B--2---:R-:W-:-:S03]  /*6310*/  @!P2 LEA R4, P0, R0, R12, 0x1 ;  /* 0x0000000c0004a211 */ /* 0x004fc600078008ff */
[----:B------:R-:W-:Y:S01]  /*6320*/  @!PT LDS RZ, [RZ] ;  /* 0x00000000fffff984 */ /* 0x000fe20000000800 */
[----:B------:R-:W-:Y:S01]  /*6330*/  @!PT LDS RZ, [RZ] ;  /* 0x00000000fffff984 */ /* 0x000fe20000000800 */
[----:B------:R-:W-:Y:S01]  /*6340*/  @!PT LDS RZ, [RZ] ;  /* 0x00000000fffff984 */ /* 0x000fe20000000800 */
[----:B------:R-:W-:Y:S01]  /*6350*/  @!P2 LDGSTS.E.BYPASS.LTC128B.128 [R227+0xb000], desc[UR22][R6.64+0x80] ;  /* 0x0b00008006e3afae */ /* 0x000fe2000b901d56 */
[----:B------:R-:W-:-:S03]  /*6360*/  @!P2 LEA.HI.X R5, R0, R13, R5, 0x1, P0 ;  /* 0x0000000d0005a211 */ /* 0x000fc600000f0c05 */
[----:B------:R-:W-:Y:S01]  /*6370*/  @P3 STS.128 [R227+0xa800], RZ ;  /* 0x00a800ffe3003388 */ /* 0x000fe20000000c00 */
[----:B------:R-:W-:-:S03]  /*6380*/  IMAD.U32 R0, RZ, RZ, UR19 ;  /* 0x00000013ff007e24 */ /* 0x000fc6000f8e00ff */
[----:B------:R-:W-:Y:S01]  /*6390*/  @!PT LDS RZ, [RZ] ;  /* 0x00000000fffff984 */ /* 0x000fe20000000800 */
[----:B------:R-:W-:Y:S01]  /*63a0*/  @!PT LDS RZ, [RZ] ;  /* 0x00000000fffff984 */ /* 0x000fe20000000800 */
[----:B------:R-:W-:Y:S01]  /*63b0*/  @!PT LDS RZ, [RZ] ;  /* 0x00000000fffff984 */ /* 0x000fe20000000800 */
[----:B------:R1:W-:Y:S01]  /*63c0*/  @!P3 LDGSTS.E.BYPASS.LTC128B.128 [R227+0xa800], desc[UR22][R8.64] ;  /* 0x0a80000008e3bfae */ /* 0x0003e2000b901d56 */
[----:B------:R-:W-:-:S03]  /*63d0*/  IMAD R0, R0, 0x20, R251 ;  /* 0x0000002000007824 */ /* 0x000fc600078e02fb */
[----:B------:R-:W-:Y:S01]  /*63e0*/  @P2 STS.128 [R227+0xb800], RZ ;  /* 0x00b800ffe3002388 */ /* 0x000fe20000000c00 */
[C---:B------:R-:W-:Y:S01]  /*63f0*/  VIADD R2, R0.reuse, 0x1 ;  /* 0x0000000100027836 */ /* 0x040fe20000000000 */
[C---:B------:R-:W-:Y:S01]  /*6400*/  ISETP.GE.AND P1, PT, R0.reuse, R233, PT ;  /* 0x000000e90000720c */ /* 0x040fe20003f26270 */
[C---:B------:R-:W-:Y:S01]  /*6410*/  VIADD R3, R0.reuse, 0x8 ;  /* 0x0000000800037836 */ /* 0x040fe20000000000 */
[----:B------:R-:W-:Y:S01]  /*6420*/  @!PT LDS RZ, [RZ] ;  /* 0x00000000fffff984 */ /* 0x000fe20000000800 */
[----:B------:R-:W-:Y:S01]  /*6430*/  @!PT LDS RZ, [RZ] ;  /* 0x00000000fffff984 */ /* 0x000fe20000000800 */
[----:B------:R-:W-:Y:S01]  /*6440*/  @!PT LDS RZ, [RZ] ;  /* 0x00000000fffff984 */ /* 0x000fe20000000800 */
[----:B------:R2:W-:Y:S01]  /*6450*/  @!P2 LDGSTS.E.BYPASS.LTC128B.128 [R227+0xb800], desc[UR22][R4.64+0x80] ;  /* 0x0b80008004e3afae */ /* 0x0005e2000b901d56 */
[C---:B------:R-:W-:Y:S02]  /*6460*/  ISETP.GE.AND P0, PT, R0.reuse, R232, PT ;  /* 0x000000e80000720c */ /* 0x040fe40003f06270 */
[C---:B------:R-:W-:Y:S01]  /*6470*/  ISETP.LT.OR P1, PT, R0.reuse, R229, P1 ;  /* 0x000000e50000720c */ /* 0x040fe20000f21670 */
[----:B------:R-:W-:Y:S01]  /*6480*/  LDSM.16.M88.4 R16, [R212+0x8000] ;  /* 0x00800000d410783b */ /* 0x000fe20000000200 */
[----:B------:R-:W-:Y:S02]  /*6490*/  ISETP.LT.OR P0, PT, R0, R228, P0 ;  /* 0x000000e40000720c */ /* 0x000fe40000701670 */
[C---:B------:R-:W-:Y:S01]  /*64a0*/  ISETP.GE.AND P4, PT, R2.reuse, R233, PT ;  /* 0x000000e90200720c */ /* 0x040fe20003f86270 */
[----:B------:R-:W-:Y:S01]  /*64b0*/  LDSM.16.M88.4 R24, [R212+0x8800] ;  /* 0x00880000d418783b */ /* 0x000fe20000000200 */
[----:B------:R-:W-:-:S02]  /*64c0*/  ISETP.GE.AND P5, PT, R2, R235, PT ;  /* 0x000000eb0200720c */ /* 0x000fc40003fa6270 */
[----:B------:R-:W-:Y:S01]  /*64d0*/  ISETP.LT.OR P4, PT, R2, R229, P4 ;  /* 0x000000e50200720c */ /* 0x000fe20002781670 */
[----:B------:R-:W-:Y:S01]  /*64e0*/  LDSM.16.M88.4 R28, [R223] ;  /* 0x00000000df1c783b */ /* 0x000fe20000000200 */
[----:B------:R-:W-:Y:S02]  /*64f0*/  ISETP.GE.AND P6, PT, R0, R235, PT ;  /* 0x000000eb0000720c */ /* 0x000fe40003fc6270 */
[-C--:B------:R-:W-:Y:S01]  /*6500*/  ISETP.LT.OR P5, PT, R2, R231.reuse, P5 ;  /* 0x000000e70200720c */ /* 0x080fe20002fa1670 */
[----:B------:R-:W-:Y:S01]  /*6510*/  LDSM.16.M88.4 R12, [R216+0x2000] ;  /* 0x00200000d80c783b */ /* 0x000fe20000000200 */
[----:B------:R-:W-:-:S03]  /*6520*/  ISETP.LT.OR P6, PT, R0, R231, P6 ;  /* 0x000000e70000720c */ /* 0x000fc600037c1670 */
[----:B-1----:R-:W1:Y:S04]  /*6530*/  LDSM.16.M88.4 R8, [R214] ;  /* 0x00000000d608783b */ /* 0x002e680000000200 */
[----:B------:R-:W-:Y:S04]  /*6540*/  LDSM.16.M88.4 R32, [R226] ;  /* 0x00000000e220783b */ /* 0x000fe80000000200 */
[----:B--2---:R-:W2:Y:S04]  /*6550*/  LDSM.16.M88.4 R4, [R214+0x2000] ;  /* 0x00200000d604783b */ /* 0x004ea80000000200 */
[----:B------:R-:W3:Y:S04]  /*6560*/  LDSM.16.M88.4 R20, [R216] ;  /* 0x00000000d814783b */ /* 0x000ee80000000200 */
[----:B------:R-:W-:Y:S04]  /*6570*/  LDSM.16.M88.4 R140, [R220+0x8000] ;  /* 0x00800000dc8c783b */ /* 0x000fe80000000200 */
[----:B------:R-:W-:Y:S04]  /*6580*/  LDSM.16.M88.4 R180, [R220+0x8800] ;  /* 0x00880000dcb4783b */ /* 0x000fe80000000200 */
[----:B------:R-:W0:Y:S01]  /*6590*/  LDGDEPBAR ;  /* 0x00000000000079af */ /* 0x000e220000000000 */
[C---:B-1----:R-:W-:Y:S06]  /*65a0*/  HMMA.16816.F32.BF16 R196, R8.reuse, R16, RZ ;  /* 0x0000001008c4723c */ /* 0x042fec00000418ff */
[----:B------:R-:W-:Y:S06]  /*65b0*/  HMMA.16816.F32.BF16 R200, R8, R18, RZ ;  /* 0x0000001208c8723c */ /* 0x000fec00000418ff */
        /* <DEDUP_REMOVED lines=9> */
[C---:B------:R-:W-:Y:S06]  /*6650*/  HMMA.16816.F32.BF16 R204, R12.reuse, R32, R184 ;  /* 0x000000200ccc723c */ /* 0x040fec00000418b8 */
[C---:B------:R-:W-:Y:S06]  /*6660*/  HMMA.16816.F32.BF16 R192, R12.reuse, R30, R188 ;  /* 0x0000001e0cc0723c */ /* 0x040fec00000418bc */
[----:B------:R-:W-:Y:S06]  /*6670*/  HMMA.16816.F32.BF16 R188, R12, R34, R176 ;  /* 0x000000220cbc723c */ /* 0x000fec00000418b0 */
[C---:B---3--:R-:W-:Y:S06]  /*6680*/  HMMA.16816.F32.BF16 R184, R20.reuse, R28, R196 ;  /* 0x0000001c14b8723c */ /* 0x048fec00000418c4 */
[C---:B------:R-:W-:Y:S01]  /*6690*/  HMMA.16816.F32.BF16 R176, R20.reuse, R32, R16 ;  /* 0x0000002014b0723c */ /* 0x040fe20000041810 */
[----:B------:R-:W-:Y:S05]  /*66a0*/  LDSM.16.M88.4 R16, [R221+0x2000] ;  /* 0x00200000dd10783b */ /* 0x000fea0000000200 */
[C---:B------:R-:W-:Y:S01]  /*66b0*/  HMMA.16816.F32.BF16 R12, R20.reuse, R30, R200 ;  /* 0x0000001e140c723c */ /* 0x040fe200000418c8 */
[----:B------:R-:W3:Y:S05]  /*66c0*/  LDSM.16.M88.4 R28, [R219] ;  /* 0x00000000db1c783b */ /* 0x000eea0000000200 */
[----:B------:R-:W-:Y:S01]  /*66d0*/  HMMA.16816.F32.BF16 R32, R20, R34, R24 ;  /* 0x000000221420723c */ /* 0x000fe20000041818 */
[----:B------:R-:W4:Y:S04]  /*66e0*/  LDSM.16.M88.4 R24, [R219+0x800] ;  /* 0x00080000db18783b */ /* 0x000f280000000200 */
[----:B------:R-:W5:Y:S01]  /*66f0*/  LDSM.16.M88.4 R20, [R221] ;  /* 0x00000000dd14783b */ /* 0x000f620000000200 */
[C---:B-1----:R-:W-:Y:S06]  /*6700*/  HMMA.16816.F32.BF16 R208, R4.reuse, R140, R208 ;  /* 0x0000008c04d0723c */ /* 0x042fec00000418d0 */
[C---:B------:R-:W-:Y:S06]  /*6710*/  HMMA.16816.F32.BF16 R236, R4.reuse, R180, R204 ;  /* 0x000000b404ec723c */ /* 0x040fec00000418cc */
[C---:B------:R-:W-:Y:S06]  /*6720*/  HMMA.16816.F32.BF16 R204, R4.reuse, R142, R192 ;  /* 0x0000008e04cc723c */ /* 0x040fec00000418c0 */
[----:B------:R-:W-:Y:S01]  /*6730*/  HMMA.16816.F32.BF16 R200, R4, R182, R188 ;  /* 0x000000b604c8723c */ /* 0x000fe200000418bc */
[----:B------:R-:W-:Y:S05]  /*6740*/  LDSM.16.M88.4 R4, [R214+0x4000] ;  /* 0x00400000d604783b */ /* 0x000fea0000000200 */
[C---:B--2---:R-:W-:Y:S06]  /*6750*/  HMMA.16816.F32.BF16 R196, R8.reuse, R140, R184 ;  /* 0x0000008c08c4723c */ /* 0x044fec00000418b8 */
[C---:B------:R-:W-:Y:S01]  /*6760*/  HMMA.16816.F32.BF16 R184, R8.reuse, R142, R12 ;  /* 0x0000008e08b8723c */ /* 0x040fe2000004180c */
[----:B------:R-:W-:Y:S04]  /*6770*/  LDSM.16.M88.4 R12, [R214+0x6000] ;  /* 0x00600000d60c783b */ /* 0x000fe80000000200 */
[----:B------:R-:W-:Y:S01]  /*6780*/  LDSM.16.M88.4 R140, [R212+0x9800] ;  /* 0x00980000d48c783b */ /* 0x000fe20000000200 */
[C---:B------:R-:W-:Y:S03]  /*6790*/  HMMA.16816.F32.BF16 R192, R8.reuse, R180, R176 ;  /* 0x000000b408c0723c */ /* 0x040fe600000418b0 */
[----:B------:R-:W1:Y:S03]  /*67a0*/  LDSM.16.M88.4 R176, [R212+0x9000] ;  /* 0x00900000d4b0783b */ /* 0x000e660000000200 */
[----:B------:R-:W-:Y:S01]  /*67b0*/  HMMA.16816.F32.BF16 R188, R8, R182, R32 ;  /* 0x000000b608bc723c */ /* 0x000fe20000041820 */
[----:B------:R-:W-:Y:S04]  /*67c0*/  LDSM.16.M88.4 R8, [R216+0x6000] ;  /* 0x00600000d808783b */ /* 0x000fe80000000200 */
[----:B------:R-:W-:Y:S01]  /*67d0*/  LDSM.16.M88.4 R180, [R224] ;  /* 0x00000000e0b4783b */ /* 0x000fe20000000200 */
[C---:B---3--:R-:W-:Y:S06]  /*67e0*/  HMMA.16816.F32.BF16 R32, R16.reuse, R28, R208 ;  /* 0x0000001c1020723c */ /* 0x048fec00000418d0 */
[C---:B------:R-:W-:Y:S06]  /*67f0*/  HMMA.16816.F32.BF16 R208, R16.reuse, R30, R204 ;  /* 0x0000001e10d0723c */ /* 0x040fec00000418cc */
[C---:B----4-:R-:W-:Y:S06]  /*6800*/  HMMA.16816.F32.BF16 R236, R16.reuse, R24, R236 ;  /* 0x0000001810ec723c */ /* 0x050fec00000418ec */
[----:B------:R-:W-:Y:S06]  /*6810*/  HMMA.16816.F32.BF16 R200, R16, R26, R200 ;  /* 0x0000001a10c8723c */ /* 0x000fec00000418c8 */
[C---:B-----5:R-:W-:Y:S06]  /*6820*/  HMMA.16816.F32.BF16 R16, R20.reuse, R28, R196 ;  /* 0x0000001c1410723c */ /* 0x060fec00000418c4 */
[C---:B------:R-:W-:Y:S01]  /*6830*/  HMMA.16816.F32.BF16 R204, R20.reuse, R30, R184 ;  /* 0x0000001e14cc723c */ /* 0x040fe200000418b8 */
[----:B------:R-:W2:Y:S05]  /*6840*/  LDSM.16.M88.4 R184, [R225] ;  /* 0x00000000e1b8783b */ /* 0x000eaa0000000200 */
[C---:B------:R-:W-:Y:S06]  /*6850*/  HMMA.16816.F32.BF16 R196, R20.reuse, R24, R192 ;  /* 0x0000001814c4723c */ /* 0x040fec00000418c0 */
[----:B------:R-:W-:Y:S01]  /*6860*/  HMMA.16816.F32.BF16 R192, R20, R26, R188 ;  /* 0x0000001a14c0723c */ /* 0x000fe200000418bc */
[----:B------:R-:W3:Y:S05]  /*6870*/  LDSM.16.M88.4 R20, [R216+0x4000] ;  /* 0x00400000d814783b */ /* 0x000eea0000000200 */
[C---:B-1----:R-:W-:Y:S01]  /*6880*/  HMMA.16816.F32.BF16 R24, R12.reuse, R176, R32 ;  /* 0x000000b00c18723c */ /* 0x042fe20000041820 */
[----:B------:R-:W-:Y:S05]  /*6890*/  LDSM.16.M88.4 R32, [R220+0x9000] ;  /* 0x00900000dc20783b */ /* 0x000fea0000000200 */
[C---:B------:R-:W-:Y:S06]  /*68a0*/  HMMA.16816.F32.BF16 R188, R12.reuse, R178, R208 ;  /* 0x000000b20cbc723c */ /* 0x040fec00000418d0 */
[C---:B------:R-:W-:Y:S06]  /*68b0*/  HMMA.16816.F32.BF16 R28, R12.reuse, R140, R236 ;  /* 0x0000008c0c1c723c */ /* 0x040fec00000418ec */
[----:B------:R-:W-:Y:S06]  /*68c0*/  HMMA.16816.F32.BF16 R12, R12, R142, R200 ;  /* 0x0000008e0c0c723c */ /* 0x000fec00000418c8 */
[C---:B------:R-:W-:Y:S01]  /*68d0*/  HMMA.16816.F32.BF16 R244, R4.reuse, R176, R16 ;  /* 0x000000b004f4723c */ /* 0x040fe20000041810 */
[----:B------:R-:W1:Y:S05]  /*68e0*/  LDSM.16.M88.4 R16, [R222+0x6000] ;  /* 0x00600000de10783b */ /* 0x000e6a0000000200 */
[C---:B------:R-:W-:Y:S06]  /*68f0*/  HMMA.16816.F32.BF16 R240, R4.reuse, R178, R204 ;  /* 0x000000b204f0723c */ /* 0x040fec00000418cc */
[C---:B------:R-:W-:Y:S06]  /*6900*/  HMMA.16816.F32.BF16 R200, R4.reuse, R140, R196 ;  /* 0x0000008c04c8723c */ /* 0x040fec00000418c4 */
[----:B------:R-:W-:Y:S01]  /*6910*/  HMMA.16816.F32.BF16 R236, R4, R142, R192 ;  /* 0x0000008e04ec723c */ /* 0x000fe200000418c0 */
[----:B------:R-:W4:Y:S05]  /*6920*/  LDSM.16.M88.4 R4, [R222+0x4000] ;  /* 0x00400000de04783b */ /* 0x000f2a0000000200 */
[C---:B--2---:R-:W-:Y:S01]  /*6930*/  HMMA.16816.F32.BF16 R196, R8.reuse, R184, R24 ;  /* 0x000000b808c4723c */ /* 0x044fe20000041818 */
[----:B------:R-:W-:Y:S05]  /*6940*/  LDSM.16.M88.4 R24, [R219+0x1000] ;  /* 0x00100000db18783b */ /* 0x000fea0000000200 */
[C---:B------:R-:W-:Y:S01]  /*6950*/  HMMA.16816.F32.BF16 R204, R8.reuse, R180, R28 ;  /* 0x000000b408cc723c */ /* 0x040fe2000004181c */
[----:B------:R-:W2:Y:S05]  /*6960*/  LDSM.16.M88.4 R28, [R220+0x9800] ;  /* 0x00980000dc1c783b */ /* 0x000eaa0000000200 */
[C---:B------:R-:W-:Y:S06]  /*6970*/  HMMA.16816.F32.BF16 R208, R8.reuse, R186, R188 ;  /* 0x000000ba08d0723c */ /* 0x040fec00000418bc */
[----:B------:R-:W-:Y:S01]  /*6980*/  HMMA.16816.F32.BF16 R176, R8, R182, R12 ;  /* 0x000000b608b0723c */ /* 0x000fe2000004180c */
[----:B------:R-:W5:Y:S04]  /*6990*/  LDSM.16.M88.4 R8, [R221+0x6000] ;  /* 0x00600000dd08783b */ /* 0x000f680000000200 */
[----:B------:R-:W5:Y:S01]  /*69a0*/  LDSM.16.M88.4 R12, [R221+0x4000] ;  /* 0x00400000dd0c783b */ /* 0x000f620000000200 */
[C---:B---3--:R-:W-:Y:S06]  /*69b0*/  HMMA.16816.F32.BF16 R140, R20.reuse, R184, R244 ;  /* 0x000000b8148c723c */ /* 0x048fec00000418f4 */
[C---:B------:R-:W-:Y:S06]  /*69c0*/  HMMA.16816.F32.BF16 R184, R20.reuse, R186, R240 ;  /* 0x000000ba14b8723c */ /* 0x040fec00000418f0 */
[----:B------:R-:W-:Y:S06]  /*69d0*/  HMMA.16816.F32.BF16 R192, R20, R180, R200 ;  /* 0x000000b414c0723c */ /* 0x000fec00000418c8 */
[----:B-1----:R-:W-:Y:S06]  /*69e0*/  HMMA.16816.F32.BF16 R188, R16, R32, R196 ;  /* 0x0000002010bc723c */ /* 0x002fec00000418c4 */
[----:B------:R-:W-:Y:S06]  /*69f0*/  HMMA.16816.F32.BF16 R180, R20, R182, R236 ;  /* 0x000000b614b4723c */ /* 0x000fec00000418ec */
[----:B----4-:R-:W-:Y:S06]  /*6a00*/  HMMA.16816.F32.BF16 R20, R4, R32, R140 ;  /* 0x000000200414723c */ /* 0x010fec000004188c */
[C---:B------:R-:W-:Y:S06]  /*6a10*/  HMMA.16816.F32.BF16 R140, R16.reuse, R34, R208 ;  /* 0x00000022108c723c */ /* 0x040fec00000418d0 */
[C---:B--2---:R-:W-:Y:S06]  /*6a20*/  HMMA.16816.F32.BF16 R204, R16.reuse, R28, R204 ;  /* 0x0000001c10cc723c */ /* 0x044fec00000418cc */
[----:B------:R-:W-:Y:S06]  /*6a30*/  HMMA.16816.F32.BF16 R196, R16, R30, R176 ;  /* 0x0000001e10c4723c */ /* 0x000fec00000418b0 */
[----:B------:R-:W-:Y:S06]  /*6a40*/  HMMA.16816.F32.BF16 R176, R4, R34, R184 ;  /* 0x0000002204b0723c */ /* 0x000fec00000418b8 */
[----:B-----5:R-:W-:Y:S06]  /*6a50*/  HMMA.16816.F32.BF16 R16, R8, R24, R188 ;  /* 0x000000180810723c */ /* 0x020fec00000418bc */
[C---:B------:R-:W-:Y:S06]  /*6a60*/  HMMA.16816.F32.BF16 R184, R4.reuse, R28, R192 ;  /* 0x0000001c04b8723c */ /* 0x040fec00000418c0 */
[----:B------:R-:W-:Y:S01]  /*6a70*/  HMMA.16816.F32.BF16 R188, R4, R30, R180 ;  /* 0x0000001e04bc723c */ /* 0x000fe200000418b4 */
[----:B------:R-:W1:Y:S01]  /*6a80*/  LDSM.16.M88.4 R4, [R219+0x1800] ;  /* 0x00180000db04783b */ /* 0x000e620000000200 */
[----:B------:R-:W-:-:S04]  /*6a90*/  DEPBAR.LE SB0, 0x0 ;  /* 0x000080000000791a */ /* 0x000fc80000000000 */
[----:B------:R-:W-:Y:S06]  /*6aa0*/  HMMA.16816.F32.BF16 R32, R12, R24, R20 ;  /* 0x000000180c20723c */ /* 0x000fec0000041814 */
[-C--:B------:R-:W-:Y:S01]  /*6ab0*/  HMMA.16816.F32.BF16 R140, R8, R26.reuse, R140 ;  /* 0x0000001a088c723c */ /* 0x080fe2000004188c */
[----:B------:R-:W-:Y:S02]  /*6ac0*/  FSEL R24, R16, -INF , !P1 ;  /* 0xff80000010187808 */ /* 0x000fe40004800000 */
[----:B------:R-:W-:Y:S01]  /*6ad0*/  FSEL R28, R18, -INF , !P0 ;  /* 0xff800000121c7808 */ /* 0x000fe20004000000 */
[----:B------:R-:W-:Y:S01]  /*6ae0*/  BAR.SYNC.DEFER_BLOCKING 0x0 ;  /* 0x0000000000007b1d */ /* 0x000fe20000010000 */
[C---:B------:R-:W-:Y:S01]  /*6af0*/  ISETP.GE.AND P1, PT, R2.reuse, R234, PT ;  /* 0x000000ea0200720c */ /* 0x040fe20003f26270 */
[----:B------:R-:W-:Y:S01]  /*6b00*/  HMMA.16816.F32.BF16 R176, R12, R26, R176 ;  /* 0x0000001a0cb0723c */ /* 0x000fe200000418b0 */
[----:B------:R-:W-:-:S02]  /*6b10*/  ISETP.GE.AND P0, PT, R2, R232, PT ;  /* 0x000000e80200720c */ /* 0x000fc40003f06270 */
[----:B------:R-:W-:Y:S02]  /*6b20*/  FSEL R30, R17, -INF , !P4 ;  /* 0xff800000111e7808 */ /* 0x000fe40006000000 */
[----:B------:R-:W-:Y:S02]  /*6b30*/  ISETP.GE.AND P4, PT, R0, R234, PT ;  /* 0x000000ea0000720c */ /* 0x000fe40003f86270 */
[C---:B------:R-:W-:Y:S02]  /*6b40*/  ISETP.LT.OR P1, PT, R2.reuse, R230, P1 ;  /* 0x000000e60200720c */ /* 0x040fe40000f21670 */
[----:B------:R-:W-:Y:S01]  /*6b50*/  ISETP.LT.OR P0, PT, R2, R228, P0 ;  /* 0x000000e40200720c */ /* 0x000fe20000701670 */
[C---:B------:R-:W-:Y:S01]  /*6b60*/  VIADD R2, R0.reuse, 0x9 ;  /* 0x0000000900027836 */ /* 0x040fe20000000000 */
[----:B------:R-:W-:Y:S02]  /*6b70*/  ISETP.LT.OR P4, PT, R0, R230, P4 ;  /* 0x000000e60000720c */ /* 0x000fe40002781670 */
[----:B------:R-:W-:-:S02]  /*6b80*/  FSEL R31, R19, -INF , !P0 ;  /* 0xff800000131f7808 */ /* 0x000fc40004000000 */
[----:B------:R-:W-:Y:S02]  /*6b90*/  FSEL R23, R33, -INF , !P5 ;  /* 0xff80000021177808 */ /* 0x000fe40006800000 */
[----:B------:R-:W-:Y:S02]  /*6ba0*/  FSEL R25, R35, -INF , !P1 ;  /* 0xff80000023197808 */ /* 0x000fe40004800000 */
[CC--:B------:R-:W-:Y:S02]  /*6bb0*/  ISETP.GE.AND P5, PT, R3.reuse, R233.reuse, PT ;  /* 0x000000e90300720c */ /* 0x0c0fe40003fa6270 */
[----:B------:R-:W-:Y:S02]  /*6bc0*/  ISETP.GE.AND P1, PT, R3, R232, PT ;  /* 0x000000e80300720c */ /* 0x000fe40003f26270 */
[----:B------:R-:W-:Y:S01]  /*6bd0*/  ISETP.GE.AND P0, PT, R2, R233, PT ;  /* 0x000000e90200720c */ /* 0x000fe20003f06270 */
[----:B-1----:R-:W-:Y:S01]  /*6be0*/  HMMA.16816.F32.BF16 R180, R8, R4, R204 ;  /* 0x0000000408b4723c */ /* 0x002fe200000418cc */
[----:B------:R-:W-:-:S02]  /*6bf0*/  FSEL R16, R32, -INF , !P6 ;  /* 0xff80000020107808 */ /* 0x000fc40007000000 */
[----:B------:R-:W-:Y:S02]  /*6c00*/  FSEL R19, R34, -INF , !P4 ;  /* 0xff80000022137808 */ /* 0x000fe40006000000 */
[CC--:B------:R-:W-:Y:S01]  /*6c10*/  ISETP.LT.OR P5, PT, R3.reuse, R229.reuse, P5 ;  /* 0x000000e50300720c */ /* 0x0c0fe20002fa1670 */
[C---:B------:R-:W-:Y:S01]  /*6c20*/  HMMA.16816.F32.BF16 R32, R12.reuse, R4, R184 ;  /* 0x000000040c20723c */ /* 0x040fe200000418b8 */
[----:B------:R-:W-:Y:S02]  /*6c30*/  ISETP.LT.OR P1, PT, R3, R228, P1 ;  /* 0x000000e40300720c */ /* 0x000fe40000f21670 */
[----:B------:R-:W-:Y:S02]  /*6c40*/  ISETP.LT.OR P0, PT, R2, R229, P0 ;  /* 0x000000e50200720c */ /* 0x000fe40000701670 */
[----:B------:R-:W-:Y:S01]  /*6c50*/  FSEL R26, R140, -INF , !P5 ;  /* 0xff8000008c1a7808 */ /* 0x000fe20006800000 */
[----:B------:R-:W-:Y:S01]  /*6c60*/  HMMA.16816.F32.BF16 R12, R12, R6, R188 ;  /* 0x000000060c0c723c */ /* 0x000fe200000418bc */
[----:B------:R-:W-:-:S02]  /*6c70*/  FSEL R27, R142, -INF , !P1 ;  /* 0xff8000008e1b7808 */ /* 0x000fc40004800000 */
[----:B------:R-:W-:Y:S02]  /*6c80*/  FSEL R29, R141, -INF , !P0 ;  /* 0xff8000008d1d7808 */ /* 0x000fe40004000000 */
[CC--:B------:R-:W-:Y:S01]  /*6c90*/  ISETP.GE.AND P6, PT, R3.reuse, R235.reuse, PT ;  /* 0x000000eb0300720c */ /* 0x0c0fe20003fc6270 */
[----:B------:R-:W-:Y:S01]  /*6ca0*/  HMMA.16816.F32.BF16 R8, R8, R6, R196 ;  /* 0x000000060808723c */ /* 0x000fe200000418c4 */
[-C--:B------:R-:W-:Y:S02]  /*6cb0*/  ISETP.GE.AND P4, PT, R3, R234.reuse, PT ;  /* 0x000000ea0300720c */ /* 0x080fe40003f86270 */
[C---:B------:R-:W-:Y:S02]  /*6cc0*/  ISETP.GE.AND P5, PT, R2.reuse, R235, PT ;  /* 0x000000eb0200720c */ /* 0x040fe40003fa6270 */
[C---:B------:R-:W-:Y:S02]  /*6cd0*/  ISETP.GE.AND P1, PT, R2.reuse, R234, PT ;  /* 0x000000ea0200720c */ /* 0x040fe40003f26270 */
[----:B------:R-:W-:-:S02]  /*6ce0*/  ISETP.GE.AND P0, PT, R2, R232, PT ;  /* 0x000000e80200720c */ /* 0x000fc40003f06270 */
[CC--:B------:R-:W-:Y:S02]  /*6cf0*/  ISETP.LT.OR P6, PT, R3.reuse, R231.reuse, P6 ;  /* 0x000000e70300720c */ /* 0x0c0fe400037c1670 */
[----:B------:R-:W-:Y:S01]  /*6d00*/  ISETP.LT.OR P4, PT, R3, R230, P4 ;  /* 0x000000e60300720c */ /* 0x000fe20002781670 */
[----:B------:R-:W-:Y:S01]  /*6d10*/  VIADD R3, R0, 0x10 ;  /* 0x0000001000037836 */ /* 0x000fe20000000000 */
        /* <DEDUP_REMOVED lines=18> */
[CC--:B------:R-:W-:Y:S02]  /*6e40*/  ISETP.GE.AND P1, PT, R2.reuse, R233.reuse, PT ;  /* 0x000000e90200720c */ /* 0x0c0fe40003f26270 */
[C---:B------:R-:W-:Y:S02]  /*6e50*/  ISETP.GE.AND P6, PT, R2.reuse, R232, PT ;  /* 0x000000e80200720c */ /* 0x040fe40003fc6270 */
[----:B------:R-:W-:Y:S02]  /*6e60*/  ISETP.GE.AND P0, PT, R3, R233, PT ;  /* 0x000000e90300720c */ /* 0x000fe40003f06270 */
[C---:B------:R-:W-:Y:S02]  /*6e70*/  ISETP.LT.OR P5, PT, R2.reuse, R230, P5 ;  /* 0x000000e60200720c */ /* 0x040fe40002fa1670 */
[----:B------:R-:W-:-:S02]  /*6e80*/  ISETP.LT.OR P1, PT, R2, R229, P1 ;  /* 0x000000e50200720c */ /* 0x000fc40000f21670 */
[----:B------:R-:W-:Y:S01]  /*6e90*/  ISETP.LT.OR P6, PT, R2, R228, P6 ;  /* 0x000000e40200720c */ /* 0x000fe200037c1670 */
[C---:B------:R-:W-:Y:S01]  /*6ea0*/  VIADD R2, R0.reuse, 0x18 ;  /* 0x0000001800027836 */ /* 0x040fe20000000000 */
[C---:B------:R-:W-:Y:S01]  /*6eb0*/  ISETP.LT.OR P0, PT, R3.reuse, R229, P0 ;  /* 0x000000e50300720c */ /* 0x040fe20000701670 */
[----:B------:R-:W-:Y:S01]  /*6ec0*/  VIADD R0, R0, 0x19 ;  /* 0x0000001900007836 */ /* 0x000fe20000000000 */
[----:B------:R-:W-:Y:S02]  /*6ed0*/  FSEL R20, R178, -INF , !P4 ;  /* 0xff800000b2147808 */ /* 0x000fe40006000000 */
[----:B------:R-:W-:Y:S02]  /*6ee0*/  FSEL R140, R180, -INF , !P0 ;  /* 0xff800000b48c7808 */ /* 0x000fe40004000000 */
[----:B------:R-:W-:Y:S02]  /*6ef0*/  ISETP.GE.AND P0, PT, R2, R235, PT ;  /* 0x000000eb0200720c */ /* 0x000fe40003f06270 */
[----:B------:R-:W-:-:S02]  /*6f00*/  ISETP.GE.AND P4, PT, R3, R232, PT ;  /* 0x000000e80300720c */ /* 0x000fc40003f86270 */
[----:B------:R-:W-:Y:S02]  /*6f10*/  ISETP.LT.OR P0, PT, R2, R231, P0 ;  /* 0x000000e70200720c */ /* 0x000fe40000701670 */
[----:B------:R-:W-:Y:S02]  /*6f20*/  FSEL R142, R181, -INF , !P1 ;  /* 0xff800000b58e7808 */ /* 0x000fe40004800000 */
[----:B------:R-:W-:Y:S02]  /*6f30*/  FSEL R181, R12, -INF , !P0 ;  /* 0xff8000000cb57808 */ /* 0x000fe40004000000 */
[C---:B------:R-:W-:Y:S02]  /*6f40*/  ISETP.GE.AND P0, PT, R0.reuse, R233, PT ;  /* 0x000000e90000720c */ /* 0x040fe40003f06270 */
[----:B------:R-:W-:Y:S02]  /*6f50*/  ISETP.LT.OR P4, PT, R3, R228, P4 ;  /* 0x000000e40300720c */ /* 0x000fe40002781670 */
[----:B------:R-:W-:-:S02]  /*6f60*/  ISETP.LT.OR P0, PT, R0, R229, P0 ;  /* 0x000000e50000720c */ /* 0x000fc40000701670 */
[----:B------:R-:W-:Y:S02]  /*6f70*/  FSEL R176, R182, -INF , !P4 ;  /* 0xff800000b6b07808 */ /* 0x000fe40006000000 */
[C---:B------:R-:W-:Y:S02]  /*6f80*/  ISETP.GE.AND P4, PT, R2.reuse, R233, PT ;  /* 0x000000e90200720c */ /* 0x040fe40003f86270 */
[C---:B------:R-:W-:Y:S02]  /*6f90*/  ISETP.GE.AND P1, PT, R2.reuse, R232, PT ;  /* 0x000000e80200720c */ /* 0x040fe40003f26270 */
[----:B------:R-:W-:Y:S02]  /*6fa0*/  FSEL R143, R9, -INF , !P0 ;  /* 0xff800000098f7808 */ /* 0x000fe40004000000 */
[----:B------:R-:W-:Y:S02]  /*6fb0*/  PLOP3.LUT P0, PT, PT, PT, UP0, 0x80, 0x0 ;  /* 0x000000000000781c */ /* 0x000fe40003f0f008 */
        /* <DEDUP_REMOVED lines=10> */
[-C--:B------:R-:W-:Y:S02]  /*7060*/  ISETP.LT.OR P5, PT, R2, R230.reuse, P5 ;  /* 0x000000e60200720c */ /* 0x080fe40002fa1670 */
[C---:B------:R-:W-:Y:S02]  /*7070*/  ISETP.LT.OR P6, PT, R0.reuse, R231, P6 ;  /* 0x000000e70000720c */ /* 0x040fe400037c1670 */
[----:B------:R-:W-:-:S02]  /*7080*/  ISETP.LT.OR P4, PT, R0, R230, P4 ;  /* 0x000000e60000720c */ /* 0x000fc40002781670 */
[----:B------:R-:W-:Y:S02]  /*7090*/  ISETP.LT.OR P1, PT, R0, R228, P1 ;  /* 0x000000e40000720c */ /* 0x000fe40000f21670 */
        /* <DEDUP_REMOVED lines=22> */
[----:B------:R-:W-:Y:S02]  /*7200*/  IADD3 R2, P5, R0, UR27, RZ ;  /* 0x0000001b00027c10 */ /* 0x000fe4000ffbe0ff */
[----:B---3--:R-:W-:Y:S02]  /*7210*/  LEA.HI.X R3, R4, R139, R3, 0x5, P1 ;  /* 0x0000008b04037211 */ /* 0x008fe400008f2c03 */
[C---:B-1----:R-:W-:Y:S02]  /*7220*/  @!P3 LEA R8, P6, R0.reuse, R8, 0x1 ;  /* 0x000000080008b211 */ /* 0x042fe400078c08ff */
[----:B-----5:R-:W-:Y:S02]  /*7230*/  @!P2 LEA R4, P1, R0, R6, 0x1 ;  /* 0x000000060004a211 */ /* 0x020fe400078208ff */
[----:B----4-:R-:W-:Y:S02]  /*7240*/  @!P3 LEA R6, P4, R2, R10, 0x1 ;  /* 0x0000000a0206b211 */ /* 0x010fe400078808ff */
[----:B------:R-:W-:-:S02]  /*7250*/  IADD3.X R10, R3, UR26, RZ, P5, !PT ;  /* 0x0000001a030a7c10 */ /* 0x000fc4000affe4ff */
[C-C-:B------:R-:W-:Y:S02]  /*7260*/  @!P3 LEA.HI.X R9, R0.reuse, R9, R3.reuse, 0x1, P6 ;  /* 0x000000090009b211 */ /* 0x140fe400030f0c03 */
[----:B------:R-:W-:Y:S02]  /*7270*/  @!P2 LEA.HI.X R5, R0, R7, R3, 0x1, P1 ;  /* 0x000000070005a211 */ /* 0x000fe400008f0c03 */
        /* <DEDUP_REMOVED lines=24> */
.L_x_1396:
[----:B------:R-:W-:Y:S05]  /*7400*/  BSYNC B0 ;  /* 0x0000000000007941 */ /* 0x000fea0003800000 */
.L_x_1395:
[----:B------:R-:W0:Y:S02]  /*7410*/  LDGDEPBAR ;  /* 0x00000000000079af */ /* 0x000e240000000000 */
.L_x_1394:
[----:B------:R-:W-:Y:S01]  /*7420*/  FMNMX.FTZ R0, R136, R16, !PT ;  /* 0x0000001088007209 */ /* 0x000fe20007810000 */
[----:B------:R-:W-:Y:S01]  /*7430*/  LDSM.16.MT88.4 R32, [R218+0xa000] ;  /* 0x00a00000da20783b */ /* 0x000fe20000004200 */
        /* <DEDUP_REMOVED lines=15> */
[----:B------:R-:W-:Y:S01]  /*7530*/  FMNMX.FTZ R3, R183, R3, !PT ;  /* 0x00000003b7037209 */ /* 0x000fe20007810000 */
[----:B-12---:R-:W1:Y:S01]  /*7540*/  SHFL.BFLY PT, R5, R0, 0x2, 0x1f ;  /* 0x0c401f0000057f89 */ /* 0x006e6200000e0000 */
[----:B------:R-:W-:-:S02]  /*7550*/  FMNMX.FTZ R4, R26, R2, !PT ;  /* 0x000000021a047209 */ /* 0x000fc40007810000 */
[----:B------:R-:W-:Y:S02]  /*7560*/  FMNMX.FTZ R2, R182, R3, !PT ;  /* 0x00000003b6027209 */ /* 0x000fe40007810000 */
[----:B------:R-:W-:Y:S02]  /*7570*/  FMNMX.FTZ R3, R29, R4, !PT ;  /* 0x000000041d037209 */ /* 0x000fe40007810000 */
[----:B------:R-:W-:Y:S01]  /*7580*/  MOV R13, R248 ;  /* 0x000000f8000d7202 */ /* 0x000fe20000000f00 */
[----:B------:R-:W2:Y:S01]  /*7590*/  SHFL.BFLY PT, R6, R2, 0x2, 0x1f ;  /* 0x0c401f0002067f89 */ /* 0x000ea200000e0000 */
[----:B------:R-:W-:Y:S02]  /*75a0*/  FMNMX.FTZ R4, R140, R3, !PT ;  /* 0x000000038c047209 */ /* 0x000fe40007810000 */
[----:B------:R-:W-:Y:S02]  /*75b0*/  FMNMX.FTZ R3, R137, R28, !PT ;  /* 0x0000001c89037209 */ /* 0x000fe40007810000 */
[----:B------:R-:W-:-:S02]  /*75c0*/  FMNMX.FTZ R4, R142, R4, !PT ;  /* 0x000000048e047209 */ /* 0x000fc40007810000 */
[----:B------:R-:W-:Y:S02]  /*75d0*/  FMNMX.FTZ R3, R31, R3, !PT ;  /* 0x000000031f037209 */ /* 0x000fe40007810000 */
[----:B------:R-:W-:Y:S02]  /*75e0*/  MOV R15, R249 ;  /* 0x000000f9000f7202 */ /* 0x000fe40000000f00 */
[----:B-1----:R-:W-:Y:S02]  /*75f0*/  FMNMX.FTZ R0, R0, R5, !PT ;  /* 0x0000000500007209 */ /* 0x002fe40007810000 */
[----:B------:R-:W-:Y:S02]  /*7600*/  FMNMX.FTZ R5, R141, R4, !PT ;  /* 0x000000048d057209 */ /* 0x000fe40007810000 */
[----:B------:R-:W-:Y:S01]  /*7610*/  FMNMX.FTZ R4, R27, R3, !PT ;  /* 0x000000031b047209 */ /* 0x000fe20007810000 */
[----:B------:R-:W1:Y:S01]  /*7620*/  SHFL.BFLY PT, R7, R0, 0x1, 0x1f ;  /* 0x0c201f0000077f89 */ /* 0x000e6200000e0000 */
[----:B------:R-:W-:-:S02]  /*7630*/  FMNMX.FTZ R3, R143, R5, !PT ;  /* 0x000000058f037209 */ /* 0x000fc40007810000 */
[----:B------:R-:W-:Y:S02]  /*7640*/  FMNMX.FTZ R4, R22, R4, !PT ;  /* 0x0000000416047209 */ /* 0x000fe40007810000 */
[----:B--2---:R-:W-:Y:S01]  /*7650*/  FMNMX.FTZ R2, R2, R6, !PT ;  /* 0x0000000602027209 */ /* 0x004fe20007810000 */
[----:B------:R-:W2:Y:S04]  /*7660*/  SHFL.BFLY PT, R5, R3, 0x2, 0x1f ;  /* 0x0c401f0003057f89 */ /* 0x000ea800000e0000 */
[----:B------:R-:W3:Y:S01]  /*7670*/  SHFL.BFLY PT, R6, R2, 0x1, 0x1f ;  /* 0x0c201f0002067f89 */ /* 0x000ee200000e0000 */
[----:B-1----:R-:W-:Y:S02]  /*7680*/  FMNMX.FTZ R238, R0, R7, !PT ;  /* 0x0000000700ee7209 */ /* 0x002fe40007810000 */
[----:B------:R-:W-:-:S02]  /*7690*/  FMNMX.FTZ R0, R176, R4, !PT ;  /* 0x00000004b0007209 */ /* 0x000fc40007810000 */
[C---:B------:R-:W-:Y:S01]  /*76a0*/  FSETP.NEU.FTZ.AND P6, PT, R238.reuse, -INF , PT ;  /* 0xff800000ee00780b */ /* 0x040fe20003fdd000 */
[----:B------:R-:W-:Y:S01]  /*76b0*/  FMUL.FTZ R12, R238, UR17 ;  /* 0x00000011ee0c7c20 */ /* 0x000fe20008410000 */
[----:B------:R-:W-:Y:S02]  /*76c0*/  FMNMX.FTZ R0, R177, R0, !PT ;  /* 0x00000000b1007209 */ /* 0x000fe40007810000 */
[----:B--2---:R-:W-:Y:S02]  /*76d0*/  FMNMX.FTZ R3, R3, R5, !PT ;  /* 0x0000000503037209 */ /* 0x004fe40007810000 */
[----:B------:R-:W-:Y:S02]  /*76e0*/  FMNMX.FTZ R0, R179, R0, !PT ;  /* 0x00000000b3007209 */ /* 0x000fe40007810000 */
[----:B---3--:R-:W-:Y:S01]  /*76f0*/  FMNMX.FTZ R239, R2, R6, !PT ;  /* 0x0000000602ef7209 */ /* 0x008fe20007810000 */
[----:B------:R-:W1:Y:S01]  /*7700*/  SHFL.BFLY PT, R5, R3, 0x1, 0x1f ;  /* 0x0c201f0003057f89 */ /* 0x000e6200000e0000 */
[----:B------:R-:W-:-:S02]  /*7710*/  FMNMX.FTZ R0, R178, R0, !PT ;  /* 0x00000000b2007209 */ /* 0x000fc40007810000 */
[C---:B------:R-:W-:Y:S01]  /*7720*/  FSETP.NEU.FTZ.AND P5, PT, R239.reuse, -INF , PT ;  /* 0xff800000ef00780b */ /* 0x040fe20003fbd000 */
[----:B------:R-:W-:Y:S01]  /*7730*/  FMUL.FTZ R11, R239, UR17 ;  /* 0x00000011ef0b7c20 */ /* 0x000fe20008410000 */
[----:B------:R-:W-:Y:S01]  /*7740*/  FSEL R12, R12, RZ, P6 ;  /* 0x000000ff0c0c7208 */ /* 0x000fe20003000000 */
[----:B------:R-:W2:Y:S03]  /*7750*/  SHFL.BFLY PT, R4, R0, 0x2, 0x1f ;  /* 0x0c401f0000047f89 */ /* 0x000ea600000e0000 */
[----:B------:R-:W-:Y:S01]  /*7760*/  FSEL R11, R11, RZ, P5 ;  /* 0x000000ff0b0b7208 */ /* 0x000fe20002800000 */
[--C-:B------:R-:W-:Y:S01]  /*7770*/  FFMA.FTZ R16, R16, UR17, -R12.reuse ;  /* 0x0000001110107c23 */ /* 0x100fe2000801080c */
[--C-:B------:R-:W-:Y:S01]  /*7780*/  FFMA.FTZ R23, R23, UR17, -R12.reuse ;  /* 0x0000001117177c23 */ /* 0x100fe2000801080c */
[--C-:B------:R-:W-:Y:S01]  /*7790*/  FFMA.FTZ R18, R18, UR17, -R12.reuse ;  /* 0x0000001112127c23 */ /* 0x100fe2000801080c */
[----:B------:R-:W-:Y:S01]  /*77a0*/  FFMA.FTZ R17, R17, UR17, -R12 ;  /* 0x0000001111117c23 */ /* 0x000fe2000801080c */
        /* <DEDUP_REMOVED lines=10> */
[----:B--2---:R-:W-:Y:S01]  /*7850*/  FMNMX.FTZ R0, R0, R4, !PT ;  /* 0x0000000400007209 */ /* 0x004fe20007810000 */
[----:B------:R-:W-:-:S03]  /*7860*/  FADD.FTZ R3, R136, -R3 ;  /* 0x8000000388037221 */ /* 0x000fc60000010000 */
[----:B------:R-:W-:Y:S01]  /*7870*/  FSEL R10, R10, RZ, P4 ;  /* 0x000000ff0a0a7208 */ /* 0x000fe20002000000 */
[----:B------:R-:W1:Y:S01]  /*7880*/  SHFL.BFLY PT, R2, R0, 0x1, 0x1f ;  /* 0x0c201f0000027f89 */ /* 0x000e6200000e0000 */
[----:B------:R-:W-:Y:S01]  /*7890*/  FMUL.FTZ R9, R3, UR17 ;  /* 0x0000001103097c20 */ /* 0x000fe20008410000 */
[----:B------:R-:W-:Y:S02]  /*78a0*/  MUFU.EX2 R246, R18 ;  /* 0x0000001200f67308 */ /* 0x000fe40000000800 */
[--C-:B------:R-:W-:Y:S01]  /*78b0*/  FFMA.FTZ R24, R24, UR17, -R10.reuse ;  /* 0x0000001118187c23 */ /* 0x100fe2000801080a */
[--C-:B------:R-:W-:Y:S01]  /*78c0*/  FFMA.FTZ R26, R26, UR17, -R10.reuse ;  /* 0x000000111a1a7c23 */ /* 0x100fe2000801080a */
[--C-:B------:R-:W-:Y:S01]  /*78d0*/  FFMA.FTZ R29, R29, UR17, -R10.reuse ;  /* 0x000000111d1d7c23 */ /* 0x100fe2000801080a */
[----:B------:R-:W-:-:S03]  /*78e0*/  FFMA.FTZ R14, R141, UR17, -R10 ;  /* 0x000000118d0e7c23 */ /* 0x000fc6000801080a */
[----:B------:R-:W-:Y:S08]  /*78f0*/  MUFU.EX2 R211, R24 ;  /* 0x0000001800d37308 */ /* 0x000ff00000000800 */
[----:B------:R-:W-:Y:S01]  /*7900*/  MUFU.EX2 R240, R26 ;  /* 0x0000001a00f07308 */ /* 0x000fe20000000800 */
[----:B-1----:R-:W-:Y:S01]  /*7910*/  FMNMX.FTZ R236, R0, R2, !PT ;  /* 0x0000000200ec7209 */ /* 0x002fe20007810000 */
[----:B------:R-:W-:-:S06]  /*7920*/  FFMA.FTZ R0, R30, UR17, -R10 ;  /* 0x000000111e007c23 */ /* 0x000fcc000801080a */
[----:B------:R-:W1:Y:S01]  /*7930*/  MUFU.EX2 R241, R29 ;  /* 0x0000001d00f17308 */ /* 0x000e620000000800 */
[----:B------:R-:W-:-:S07]  /*7940*/  FSETP.NEU.FTZ.AND P1, PT, R236, -INF , PT ;  /* 0xff800000ec00780b */ /* 0x000fce0003f3d000 */
[----:B------:R2:W3:Y:S08]  /*7950*/  MUFU.EX2 R210, R0 ;  /* 0x0000000000d27308 */ /* 0x0004f00000000800 */
[----:B------:R-:W-:Y:S01]  /*7960*/  MUFU.EX2 R249, R17 ;  /* 0x0000001100f97308 */ /* 0x000fe20000000800 */
[----:B-1----:R-:W-:-:S07]  /*7970*/  F2FP.BF16.F32.PACK_AB R6, R241, R240 ;  /* 0x000000f0f106723e */ /* 0x002fce00000010ff */
[----:B------:R1:W-:Y:S01]  /*7980*/  MUFU.EX2 R243, R19 ;  /* 0x0000001300f37308 */ /* 0x0003e20000000800 */
[----:B--2---:R-:W-:Y:S01]  /*7990*/  FMUL.FTZ R0, R236, UR17 ;  /* 0x00000011ec007c20 */ /* 0x004fe20008410000 */
[----:B---3--:R-:W-:-:S04]  /*79a0*/  F2FP.BF16.F32.PACK_AB R4, R210, R211 ;  /* 0x000000d3d204723e */ /* 0x008fc800000010ff */
[----:B------:R-:W-:Y:S02]  /*79b0*/  FSEL R0, R0, RZ, P1 ;  /* 0x000000ff00007208 */ /* 0x000fe40000800000 */
[----:B------:R-:W-:Y:S03]  /*79c0*/  MUFU.EX2 R242, R25 ;  /* 0x0000001900f27308 */ /* 0x000fe60000000800 */
[--C-:B------:R-:W-:Y:S01]  /*79d0*/  FFMA.FTZ R2, R31, UR17, -R0.reuse ;  /* 0x000000111f027c23 */ /* 0x100fe20008010800 */
[--C-:B------:R-:W-:Y:S01]  /*79e0*/  FFMA.FTZ R28, R28, UR17, -R0.reuse ;  /* 0x000000111c1c7c23 */ /* 0x100fe20008010800 */
[--C-:B------:R-:W-:Y:S01]  /*79f0*/  FFMA.FTZ R27, R27, UR17, -R0.reuse ;  /* 0x000000111b1b7c23 */ /* 0x100fe20008010800 */
[----:B------:R-:W-:Y:S02]  /*7a00*/  FFMA.FTZ R22, R22, UR17, -R0 ;  /* 0x0000001116167c23 */ /* 0x000fe40008010800 */
[----:B------:R2:W-:Y:S01]  /*7a10*/  MUFU.EX2 R207, R2 ;  /* 0x0000000200cf7308 */ /* 0x0005e20000000800 */
[----:B-1----:R-:W-:Y:S07]  /*7a20*/  LDSM.16.MT88.4 R16, [R213+0xa000] ;  /* 0x00a00000d510783b */ /* 0x002fee0000004200 */
[----:B------:R-:W1:Y:S08]  /*7a30*/  MUFU.EX2 R206, R28 ;  /* 0x0000001c00ce7308 */ /* 0x000e700000000800 */
[----:B------:R3:W-:Y:S01]  /*7a40*/  MUFU.EX2 R209, R27 ;  /* 0x0000001b00d17308 */ /* 0x0007e20000000800 */
[----:B--2---:R-:W-:-:S05]  /*7a50*/  FSEL R2, R237, RZ, P4 ;  /* 0x000000ffed027208 */ /* 0x004fca0002000000 */
[----:B------:R-:W-:Y:S01]  /*7a60*/  FADD.FTZ R3, R134, -R2 ;  /* 0x8000000286037221 */ /* 0x000fe20000010000 */
[----:B------:R-:W-:Y:S01]  /*7a70*/  FSEL R2, R236, RZ, P1 ;  /* 0x000000ffec027208 */ /* 0x000fe20000800000 */
[----:B------:R-:W2:Y:S01]  /*7a80*/  MUFU.EX2 R208, R22 ;  /* 0x0000001600d07308 */ /* 0x000ea20000000800 */
[----:B-1----:R-:W-:Y:S01]  /*7a90*/  F2FP.BF16.F32.PACK_AB R5, R207, R206 ;  /* 0x000000cecf05723e */ /* 0x002fe200000010ff */
[----:B------:R-:W-:Y:S01]  /*7aa0*/  FMUL.FTZ R3, R3, UR17 ;  /* 0x0000001103037c20 */ /* 0x000fe20008410000 */
[----:B------:R-:W-:Y:S01]  /*7ab0*/  LDSM.16.MT88.4 R28, [R218+0xb000] ;  /* 0x00b00000da1c783b */ /* 0x000fe20000004200 */
[----:B------:R-:W-:-:S03]  /*7ac0*/  FADD.FTZ R2, R137, -R2 ;  /* 0x8000000289027221 */ /* 0x000fc60000010000 */
[----:B------:R-:W-:Y:S01]  /*7ad0*/  LDSM.16.MT88.4 R136, [R213+0xb000] ;  /* 0x00b00000d588783b */ /* 0x000fe20000004200 */
[----:B------:R-:W-:Y:S01]  /*7ae0*/  FMUL.FTZ R2, R2, UR17 ;  /* 0x0000001102027c20 */ /* 0x000fe20008410000 */
[----:B------:R-:W1:Y:S02]  /*7af0*/  MUFU.EX2 R8, R3 ;  /* 0x0000000300087308 */ /* 0x000e640000000800 */
[----:B---3--:R-:W-:Y:S06]  /*7b00*/  LDSM.16.MT88.4 R24, [R215+0xb000] ;  /* 0x00b00000d718783b */ /* 0x008fec0000004200 */
[----:B------:R-:W3:Y:S01]  /*7b10*/  MUFU.EX2 R2, R2 ;  /* 0x0000000200027308 */ /* 0x000ee20000000800 */
[----:B--2---:R-:W-:-:S07]  /*7b20*/  F2FP.BF16.F32.PACK_AB R7, R208, R209 ;  /* 0x000000d1d007723e */ /* 0x004fce00000010ff */
[----:B------:R-:W-:Y:S01]  /*7b30*/  MUFU.EX2 R244, R20 ;  /* 0x0000001400f47308 */ /* 0x000fe20000000800 */
[-C--:B-1----:R-:W-:Y:S01]  /*7b40*/  FMUL.FTZ R40, R40, R8.reuse ;  /* 0x0000000828287220 */ /* 0x082fe20000410000 */
[-C--:B------:R-:W-:Y:S01]  /*7b50*/  FMUL.FTZ R41, R41, R8.reuse ;  /* 0x0000000829297220 */ /* 0x080fe20000410000 */
[-C--:B------:R-:W-:Y:S01]  /*7b60*/  FMUL.FTZ R124, R124, R8.reuse ;  /* 0x000000087c7c7220 */ /* 0x080fe20000410000 */
[-C--:B------:R-:W-:Y:S01]  /*7b70*/  FMUL.FTZ R125, R125, R8.reuse ;  /* 0x000000087d7d7220 */ /* 0x080fe20000410000 */
[----:B------:R-:W-:Y:S01]  /*7b80*/  FSEL R3, R239, RZ, P5 ;  /* 0x000000ffef037208 */ /* 0x000fe20002800000 */
[-C--:B------:R-:W-:Y:S01]  /*7b90*/  FMUL.FTZ R144, R144, R8.reuse ;  /* 0x0000000890907220 */ /* 0x080fe20000410000 */
[----:B------:R-:W-:Y:S01]  /*7ba0*/  FMUL.FTZ R145, R145, R8 ;  /* 0x0000000891917220 */ /* 0x000fe20000410000 */
[----:B------:R1:W-:Y:S01]  /*7bb0*/  MUFU.EX2 R245, R21 ;  /* 0x0000001500f57308 */ /* 0x0003e20000000800 */
[-C--:B---3--:R-:W-:Y:S01]  /*7bc0*/  FMUL.FTZ R42, R42, R2.reuse ;  /* 0x000000022a2a7220 */ /* 0x088fe20000410000 */
[-C--:B------:R-:W-:Y:S01]  /*7bd0*/  FMUL.FTZ R43, R43, R2.reuse ;  /* 0x000000022b2b7220 */ /* 0x080fe20000410000 */
[-C--:B------:R-:W-:Y:S01]  /*7be0*/  FMUL.FTZ R126, R126, R2.reuse ;  /* 0x000000027e7e7220 */ /* 0x080fe20000410000 */
[----:B------:R-:W-:Y:S01]  /*7bf0*/  FMUL.FTZ R127, R127, R2 ;  /* 0x000000027f7f7220 */ /* 0x000fe20000410000 */
[----:B------:R-:W-:Y:S01]  /*7c00*/  FADD.FTZ R3, R135, -R3 ;  /* 0x8000000387037221 */ /* 0x000fe20000010000 */
[-C--:B------:R-:W-:Y:S01]  /*7c10*/  FMUL.FTZ R152, R152, R8.reuse ;  /* 0x0000000898987220 */ /* 0x080fe20000410000 */
[----:B------:R-:W-:Y:S01]  /*7c20*/  LDSM.16.MT88.4 R132, [R217+0xa000] ;  /* 0x00a00000d984783b */ /* 0x000fe20000004200 */
[----:B------:R-:W2:Y:S01]  /*7c30*/  MUFU.EX2 R9, R9 ;  /* 0x0000000900097308 */ /* 0x000ea20000000800 */
[C---:B------:R-:W-:Y:S01]  /*7c40*/  HMMA.16816.F32.BF16 R196, R4.reuse, R32, R40 ;  /* 0x0000002004c4723c */ /* 0x040fe20000041828 */
[----:B------:R-:W-:Y:S01]  /*7c50*/  FMUL.FTZ R3, R3, UR17 ;  /* 0x0000001103037c20 */ /* 0x000fe20008410000 */
[----:B------:R-:W3:Y:S01]  /*7c60*/  LDSM.16.MT88.4 R40, [R217+0xb000] ;  /* 0x00b00000d928783b */ /* 0x000ee20000004200 */
[----:B------:R-:W-:Y:S01]  /*7c70*/  FMUL.FTZ R153, R153, R8 ;  /* 0x0000000899997220 */ /* 0x000fe20000410000 */
[-C--:B------:R-:W-:Y:S01]  /*7c80*/  FMUL.FTZ R146, R146, R2.reuse ;  /* 0x0000000292927220 */ /* 0x080fe20000410000 */
[----:B------:R-:W-:Y:S01]  /*7c90*/  FMUL.FTZ R147, R147, R2 ;  /* 0x0000000293937220 */ /* 0x000fe20000410000 */
[-C--:B------:R-:W-:Y:S01]  /*7ca0*/  FMUL.FTZ R160, R160, R8.reuse ;  /* 0x00000008a0a07220 */ /* 0x080fe20000410000 */
[----:B------:R-:W4:Y:S01]  /*7cb0*/  MUFU.EX2 R3, R3 ;  /* 0x0000000300037308 */ /* 0x000f220000000800 */
[----:B-1----:R-:W1:Y:S01]  /*7cc0*/  LDSM.16.MT88.4 R20, [R215+0xa000] ;  /* 0x00a00000d714783b */ /* 0x002e620000004200 */
[-C--:B------:R-:W-:Y:S01]  /*7cd0*/  FMUL.FTZ R161, R161, R8.reuse ;  /* 0x00000008a1a17220 */ /* 0x080fe20000410000 */
        /* <DEDUP_REMOVED lines=32> */
[C---:B---3--:R-:W-:Y:S01]  /*7ee0*/  HMMA.16816.F32.BF16 R192, R4.reuse, R42, R124 ;  /* 0x0000002a04c0723c */ /* 0x048fe2000004187c */
[-C--:B------:R-:W-:Y:S01]  /*7ef0*/  FMUL.FTZ R104, R104, R8.reuse ;  /* 0x0000000868687220 */ /* 0x080fe20000410000 */
[----:B------:R-:W-:Y:S01]  /*7f00*/  FMUL.FTZ R105, R105, R8 ;  /* 0x0000000869697220 */ /* 0x000fe20000410000 */
[-C--:B------:R-:W-:Y:S01]  /*7f10*/  FMUL.FTZ R90, R90, R2.reuse ;  /* 0x000000025a5a7220 */ /* 0x080fe20000410000 */
[----:B------:R-:W-:Y:S01]  /*7f20*/  FMUL.FTZ R91, R91, R2 ;  /* 0x000000025b5b7220 */ /* 0x000fe20000410000 */
[-C--:B------:R-:W-:Y:S01]  /*7f30*/  FMUL.FTZ R108, R108, R8.reuse ;  /* 0x000000086c6c7220 */ /* 0x080fe20000410000 */
[-C--:B------:R-:W-:Y:S01]  /*7f40*/  FMUL.FTZ R109, R109, R8.reuse ;  /* 0x000000086d6d7220 */ /* 0x080fe20000410000 */
[----:B------:R-:W-:Y:S01]  /*7f50*/  MOV R127, R13 ;  /* 0x0000000d007f7202 */ /* 0x000fe20000000f00 */
[--C-:B------:R-:W-:Y:S01]  /*7f60*/  FFMA.FTZ R13, R140, UR17, -R10.reuse ;  /* 0x000000118c0d7c23 */ /* 0x100fe2000801080a */
[----:B------:R-:W-:Y:S01]  /*7f70*/  FMUL.FTZ R120, R120, R8 ;  /* 0x0000000878787220 */ /* 0x000fe20000410000 */
[-C--:B------:R-:W-:Y:S01]  /*7f80*/  FMUL.FTZ R94, R94, R2.reuse ;  /* 0x000000025e5e7220 */ /* 0x080fe20000410000 */
[----:B------:R-:W-:Y:S01]  /*7f90*/  FMUL.FTZ R95, R95, R2 ;  /* 0x000000025f5f7220 */ /* 0x000fe20000410000 */
[----:B------:R3:W-:Y:S01]  /*7fa0*/  MUFU.EX2 R205, R13 ;  /* 0x0000000d00cd7308 */ /* 0x0007e20000000800 */
        /* <DEDUP_REMOVED lines=8> */
[-C--:B--2---:R-:W-:Y:S01]  /*8030*/  FMUL.FTZ R148, R148, R9.reuse ;  /* 0x0000000994947220 */ /* 0x084fe20000410000 */
[----:B------:R-:W-:Y:S01]  /*8040*/  FMUL.FTZ R149, R149, R9 ;  /* 0x0000000995957220 */ /* 0x000fe20000410000 */
[-C--:B----4-:R-:W-:Y:S01]  /*8050*/  FMUL.FTZ R150, R150, R3.reuse ;  /* 0x0000000396967220 */ /* 0x090fe20000410000 */
[----:B------:R-:W-:Y:S01]  /*8060*/  FMUL.FTZ R151, R151, R3 ;  /* 0x0000000397977220 */ /* 0x000fe20000410000 */
[-C--:B------:R-:W-:Y:S01]  /*8070*/  FMUL.FTZ R156, R156, R9.reuse ;  /* 0x000000099c9c7220 */ /* 0x080fe20000410000 */
[C---:B------:R-:W-:Y:S01]  /*8080*/  HMMA.16816.F32.BF16 R152, R4.reuse, R18, R152 ;  /* 0x000000120498723c */ /* 0x040fe20000041898 */
[----:B------:R-:W-:Y:S01]  /*8090*/  FMUL.FTZ R157, R157, R9 ;  /* 0x000000099d9d7220 */ /* 0x000fe20000410000 */
[-C--:B------:R-:W-:Y:S01]  /*80a0*/  FMUL.FTZ R158, R158, R3.reuse ;  /* 0x000000039e9e7220 */ /* 0x080fe20000410000 */
[--C-:B---3--:R-:W-:Y:S01]  /*80b0*/  FFMA.FTZ R13, R142, UR17, -R10.reuse ;  /* 0x000000118e0d7c23 */ /* 0x108fe2000801080a */
[----:B------:R-:W-:Y:S01]  /*80c0*/  FFMA.FTZ R10, R143, UR17, -R10 ;  /* 0x000000118f0a7c23 */ /* 0x000fe2000801080a */
[----:B------:R-:W-:Y:S01]  /*80d0*/  FMUL.FTZ R159, R159, R3 ;  /* 0x000000039f9f7220 */ /* 0x000fe20000410000 */
[C---:B-1----:R-:W-:Y:S01]  /*80e0*/  HMMA.16816.F32.BF16 R160, R4.reuse, R20, R160 ;  /* 0x0000001404a0723c */ /* 0x042fe200000418a0 */
[----:B------:R1:W2:Y:S01]  /*80f0*/  MUFU.EX2 R204, R13 ;  /* 0x0000000d00cc7308 */ /* 0x0002a20000000800 */
[-C--:B------:R-:W-:Y:S01]  /*8100*/  FMUL.FTZ R164, R164, R9.reuse ;  /* 0x00000009a4a47220 */ /* 0x080fe20000410000 */
[----:B------:R-:W-:Y:S01]  /*8110*/  FMUL.FTZ R165, R165, R9 ;  /* 0x00000009a5a57220 */ /* 0x000fe20000410000 */
[-C--:B------:R-:W-:Y:S01]  /*8120*/  FMUL.FTZ R166, R166, R3.reuse ;  /* 0x00000003a6a67220 */ /* 0x080fe20000410000 */
[----:B------:R-:W-:Y:S01]  /*8130*/  FMUL.FTZ R167, R167, R3 ;  /* 0x00000003a7a77220 */ /* 0x000fe20000410000 */
[C---:B------:R-:W-:Y:S01]  /*8140*/  HMMA.16816.F32.BF16 R168, R4.reuse, R22, R168 ;  /* 0x0000001604a8723c */ /* 0x040fe200000418a8 */
[-C--:B------:R-:W-:Y:S01]  /*8150*/  FMUL.FTZ R36, R36, R9.reuse ;  /* 0x0000000924247220 */ /* 0x080fe20000410000 */
[----:B------:R-:W-:Y:S01]  /*8160*/  FMUL.FTZ R37, R37, R9 ;  /* 0x0000000925257220 */ /* 0x000fe20000410000 */
[----:B------:R3:W-:Y:S01]  /*8170*/  MUFU.EX2 R202, R10 ;  /* 0x0000000a00ca7308 */ /* 0x0007e20000000800 */
        /* <DEDUP_REMOVED lines=8> */
[--C-:B-1----:R-:W-:Y:S01]  /*8200*/  FFMA.FTZ R13, R176, UR17, -R0.reuse ;  /* 0x00000011b00d7c23 */ /* 0x102fe20008010800 */
[C---:B------:R-:W-:Y:S01]  /*8210*/  HMMA.16816.F32.BF16 R56, R4.reuse, R132, R56 ;  /* 0x000000840438723c */ /* 0x040fe20000041838 */
[----:B------:R-:W-:Y:S01]  /*8220*/  FMUL.FTZ R69, R69, R9 ;  /* 0x0000000945457220 */ /* 0x000fe20000410000 */
[-C--:B------:R-:W-:Y:S01]  /*8230*/  FMUL.FTZ R70, R70, R3.reuse ;  /* 0x0000000346467220 */ /* 0x080fe20000410000 */
[----:B------:R-:W-:Y:S01]  /*8240*/  FMUL.FTZ R71, R71, R3 ;  /* 0x0000000347477220 */ /* 0x000fe20000410000 */
[-C--:B------:R-:W-:Y:S01]  /*8250*/  FMUL.FTZ R84, R84, R9.reuse ;  /* 0x0000000954547220 */ /* 0x080fe20000410000 */
[----:B------:R-:W-:Y:S01]  /*8260*/  FMUL.FTZ R85, R85, R9 ;  /* 0x0000000955557220 */ /* 0x000fe20000410000 */
[C---:B------:R-:W-:Y:S01]  /*8270*/  HMMA.16816.F32.BF16 R60, R4.reuse, R134, R60 ;  /* 0x00000086043c723c */ /* 0x040fe2000004183c */
[--C-:B---3--:R-:W-:Y:S01]  /*8280*/  FFMA.FTZ R10, R177, UR17, -R0.reuse ;  /* 0x00000011b10a7c23 */ /* 0x108fe20008010800 */
[-C--:B------:R-:W-:Y:S01]  /*8290*/  FMUL.FTZ R86, R86, R3.reuse ;  /* 0x0000000356567220 */ /* 0x080fe20000410000 */
[----:B------:R-:W-:Y:S01]  /*82a0*/  FMUL.FTZ R87, R87, R3 ;  /* 0x0000000357577220 */ /* 0x000fe20000410000 */
[-C--:B------:R-:W-:Y:S01]  /*82b0*/  FMUL.FTZ R100, R100, R9.reuse ;  /* 0x0000000964647220 */ /* 0x080fe20000410000 */
[----:B------:R1:W-:Y:S01]  /*82c0*/  MUFU.EX2 R200, R10 ;  /* 0x0000000a00c87308 */ /* 0x0003e20000000800 */
        /* <DEDUP_REMOVED lines=16> */
[--C-:B-1----:R-:W-:Y:S01]  /*83d0*/  FFMA.FTZ R10, R179, UR17, -R0.reuse ;  /* 0x00000011b30a7c23 */ /* 0x102fe20008010800 */
[----:B------:R-:W-:Y:S01]  /*83e0*/  FFMA.FTZ R0, R178, UR17, -R0 ;  /* 0x00000011b2007c23 */ /* 0x000fe20008010800 */
        /* <DEDUP_REMOVED lines=18> */
[----:B------:R-:W-:Y:S01]  /*8510*/  HMMA.16816.F32.BF16 R120, R4, R40, R120 ;  /* 0x000000280478723c */ /* 0x000fe20000041878 */
[-C--:B------:R-:W-:Y:S01]  /*8520*/  FMUL.FTZ R116, R116, R9.reuse ;  /* 0x0000000974747220 */ /* 0x080fe20000410000 */
[----:B-1----:R-:W-:Y:S01]  /*8530*/  FFMA.FTZ R0, R184, UR17, -R12 ;  /* 0x00000011b8007c23 */ /* 0x002fe2000801080c */
[----:B------:R-:W-:Y:S01]  /*8540*/  FMUL.FTZ R117, R117, R9 ;  /* 0x0000000975757220 */ /* 0x000fe20000410000 */
[-C--:B------:R-:W-:Y:S01]  /*8550*/  FMUL.FTZ R118, R118, R3.reuse ;  /* 0x0000000376767220 */ /* 0x080fe20000410000 */
[----:B------:R-:W-:Y:S01]  /*8560*/  FMUL.FTZ R119, R119, R3 ;  /* 0x0000000377777220 */ /* 0x000fe20000410000 */
[----:B------:R1:W-:Y:S01]  /*8570*/  MUFU.EX2 R176, R0 ;  /* 0x0000000000b07308 */ /* 0x0003e20000000800 */
[----:B------:R-:W-:Y:S01]  /*8580*/  F2FP.BF16.F32.PACK_AB R4, R247, R248 ;  /* 0x000000f8f704723e */ /* 0x000fe200000010ff */
[----:B------:R-:W-:Y:S01]  /*8590*/  FMUL.FTZ R128, R128, R9 ;  /* 0x0000000980807220 */ /* 0x000fe20000410000 */
[----:B------:R-:W-:Y:S01]  /*85a0*/  F2FP.BF16.F32.PACK_AB R5, R242, R243 ;  /* 0x000000f3f205723e */ /* 0x000fe200000010ff */
[----:B------:R-:W-:Y:S01]  /*85b0*/  FMUL.FTZ R129, R129, R9 ;  /* 0x0000000981817220 */ /* 0x000fe20000410000 */
[----:B------:R-:W-:Y:S01]  /*85c0*/  F2FP.BF16.F32.PACK_AB R6, R249, R246 ;  /* 0x000000f6f906723e */ /* 0x000fe200000010ff */
[-C--:B------:R-:W-:Y:S01]  /*85d0*/  FMUL.FTZ R130, R130, R3.reuse ;  /* 0x0000000382827220 */ /* 0x080fe20000410000 */
[----:B------:R-:W-:Y:S01]  /*85e0*/  F2FP.BF16.F32.PACK_AB R7, R245, R244 ;  /* 0x000000f4f507723e */ /* 0x000fe200000010ff */
[----:B------:R-:W-:Y:S01]  /*85f0*/  FMUL.FTZ R131, R131, R3 ;  /* 0x0000000383837220 */ /* 0x000fe20000410000 */
[----:B------:R-:W3:Y:S01]  /*8600*/  MUFU.EX2 R179, R10 ;  /* 0x0000000a00b37308 */ /* 0x000ee20000000800 */
[----:B------:R-:W-:Y:S01]  /*8610*/  MOV R184, R15 ;  /* 0x0000000f00b87202 */ /* 0x000fe20000000f00 */
[----:B------:R-:W-:Y:S01]  /*8620*/  FFMA.FTZ R2, R250, R2, R206 ;  /* 0x00000002fa027223 */ /* 0x000fe200000100ce */
[----:B------:R-:W-:-:S02]  /*8630*/  MOV R178, R127 ;  /* 0x0000007f00b27202 */ /* 0x000fc40000000f00 */
[C---:B------:R-:W-:Y:S01]  /*8640*/  HMMA.16816.F32.BF16 R148, R4.reuse, R16, R148 ;  /* 0x000000100494723c */ /* 0x040fe20000041894 */
[----:B--2---:R-:W-:Y:S01]  /*8650*/  F2FP.BF16.F32.PACK_AB R124, R204, R205 ;  /* 0x000000cdcc7c723e */ /* 0x004fe200000010ff */
[----:B-1----:R-:W-:Y:S01]  /*8660*/  FFMA.FTZ R0, R185, UR17, -R12 ;  /* 0x00000011b9007c23 */ /* 0x002fe2000801080c */
[----:B------:R-:W-:Y:S01]  /*8670*/  FFMA.FTZ R3, R178, R3, R243 ;  /* 0x00000003b2037223 */ /* 0x000fe200000100f3 */
[----:B------:R-:W1:Y:S02]  /*8680*/  MUFU.EX2 R201, R13 ;  /* 0x0000000d00c97308 */ /* 0x000e640000000800 */
[----:B------:R-:W-:Y:S01]  /*8690*/  HMMA.16816.F32.BF16 R188, R4, R18, R156 ;  /* 0x0000001204bc723c */ /* 0x000fe2000004189c */
[----:B------:R-:W2:Y:S01]  /*86a0*/  LDSM.16.MT88.4 R156, [R213+0xa800] ;  /* 0x00a80000d59c783b */ /* 0x000ea20000004200 */
[----:B------:R-:W-:-:S04]  /*86b0*/  FADD.FTZ R3, R242, R3 ;  /* 0x00000003f2037221 */ /* 0x000fc80000010000 */
[----:B------:R-:W-:Y:S01]  /*86c0*/  HMMA.16816.F32.BF16 R164, R4, R20, R164 ;  /* 0x0000001404a4723c */ /* 0x000fe200000418a4 */
[----:B------:R4:W-:Y:S01]  /*86d0*/  MUFU.EX2 R143, R0 ;  /* 0x00000000008f7308 */ /* 0x0009e20000000800 */
[----:B------:R-:W-:Y:S01]  /*86e0*/  FADD.FTZ R3, R244, R3 ;  /* 0x00000003f4037221 */ /* 0x000fe20000010000 */
[----:B---3--:R-:W-:-:S03]  /*86f0*/  F2FP.BF16.F32.PACK_AB R127, R177, R179 ;  /* 0x000000b3b17f723e */ /* 0x008fc600000010ff */
[C---:B------:R-:W-:Y:S01]  /*8700*/  HMMA.16816.F32.BF16 R36, R4.reuse, R32, R36 ;  /* 0x000000200424723c */ /* 0x040fe20000041824 */
[----:B------:R-:W-:Y:S02]  /*8710*/  FADD.FTZ R3, R245, R3 ;  /* 0x00000003f5037221 */ /* 0x000fe40000010000 */
[----:B------:R-:W3:Y:S01]  /*8720*/  MUFU.EX2 R203, R14 ;  /* 0x0000000e00cb7308 */ /* 0x000ee20000000800 */
[----:B-1----:R-:W-:Y:S02]  /*8730*/  F2FP.BF16.F32.PACK_AB R125, R200, R201 ;  /* 0x000000c9c87d723e */ /* 0x002fe400000010ff */
[----:B------:R-:W-:Y:S01]  /*8740*/  HMMA.16816.F32.BF16 R52, R4, R132, R52 ;  /* 0x000000840434723c */ /* 0x000fe20000041834 */
[----:B----4-:R-:W-:-:S05]  /*8750*/  FFMA.FTZ R0, R181, UR17, -R12 ;  /* 0x00000011b5007c23 */ /* 0x010fca000801080c */
[C---:B------:R-:W-:Y:S01]  /*8760*/  HMMA.16816.F32.BF16 R68, R4.reuse, R136, R68 ;  /* 0x000000880444723c */ /* 0x040fe20000041844 */
[----:B------:R1:W-:Y:S05]  /*8770*/  MUFU.EX2 R142, R0 ;  /* 0x00000000008e7308 */ /* 0x0003ea0000000800 */
[----:B------:R-:W-:Y:S01]  /*8780*/  HMMA.16816.F32.BF16 R84, R4, R24, R84 ;  /* 0x000000180454723c */ /* 0x000fe20000041854 */
[----:B---3--:R-:W-:-:S05]  /*8790*/  F2FP.BF16.F32.PACK_AB R126, R202, R203 ;  /* 0x000000cbca7e723e */ /* 0x008fca00000010ff */
[C---:B------:R-:W-:Y:S06]  /*87a0*/  HMMA.16816.F32.BF16 R100, R4.reuse, R28, R100 ;  /* 0x0000001c0464723c */ /* 0x040fec0000041864 */
[----:B------:R-:W-:Y:S01]  /*87b0*/  HMMA.16816.F32.BF16 R20, R4, R22, R172 ;  /* 0x000000160414723c */ /* 0x000fe200000418ac */
[----:B------:R-:W3:Y:S01]  /*87c0*/  LDSM.16.MT88.4 R172, [R215+0xa800] ;  /* 0x00a80000d7ac783b */ /* 0x000ee20000004200 */
[----:B-1----:R-:W-:-:S03]  /*87d0*/  FFMA.FTZ R0, R180, UR17, -R12 ;  /* 0x00000011b4007c23 */ /* 0x002fc6000801080c */
[----:B------:R-:W-:Y:S01]  /*87e0*/  LDSM.16.MT88.4 R12, [R217+0xb800] ;  /* 0x00b80000d90c783b */ /* 0x000fe20000004200 */
[----:B------:R1:W4:Y:S01]  /*87f0*/  MUFU.EX2 R141, R0 ;  /* 0x00000000008d7308 */ /* 0x0003220000000800 */
[C---:B------:R-:W-:Y:S02]  /*8800*/  HMMA.16816.F32.BF16 R32, R4.reuse, R34, R48 ;  /* 0x000000220420723c */ /* 0x040fe40000041830 */
[----:B------:R-:W5:Y:S04]  /*8810*/  LDSM.16.MT88.4 R48, [R218+0xa800] ;  /* 0x00a80000da30783b */ /* 0x000f680000004200 */
[C---:B------:R-:W-:Y:S01]  /*8820*/  HMMA.16816.F32.BF16 R132, R4.reuse, R134, R64 ;  /* 0x000000860484723c */ /* 0x040fe20000041840 */
[----:B------:R-:W5:Y:S05]  /*8830*/  LDSM.16.MT88.4 R64, [R217+0xa800] ;  /* 0x00a80000d940783b */ /* 0x000f6a0000004200 */
[----:B------:R-:W-:Y:S01]  /*8840*/  HMMA.16816.F32.BF16 R136, R4, R138, R80 ;  /* 0x0000008a0488723c */ /* 0x000fe20000041850 */
[----:B------:R-:W5:Y:S01]  /*8850*/  LDSM.16.MT88.4 R80, [R213+0xb800] ;  /* 0x00b80000d550783b */ /* 0x000f620000004200 */
[----:B-1----:R-:W-:-:S04]  /*8860*/  FFMA.FTZ R0, R186, UR17, -R11 ;  /* 0x00000011ba007c23 */ /* 0x002fc8000801080b */
[C---:B------:R-:W-:Y:S01]  /*8870*/  HMMA.16816.F32.BF16 R24, R4.reuse, R26, R96 ;  /* 0x0000001a0418723c */ /* 0x040fe20000041860 */
[----:B------:R-:W1:Y:S01]  /*8880*/  LDSM.16.MT88.4 R96, [R215+0xb800] ;  /* 0x00b80000d760783b */ /* 0x000e620000004200 */
[----:B------:R2:W-:Y:S04]  /*8890*/  MUFU.EX2 R10, R0 ;  /* 0x00000000000a7308 */ /* 0x0005e80000000800 */
[C---:B------:R-:W-:Y:S01]  /*88a0*/  HMMA.16816.F32.BF16 R28, R4.reuse, R30, R112 ;  /* 0x0000001e041c723c */ /* 0x040fe20000041870 */
[----:B------:R-:W1:Y:S05]  /*88b0*/  LDSM.16.MT88.4 R112, [R218+0xb800] ;  /* 0x00b80000da70783b */ /* 0x000e6a0000004200 */
[C---:B------:R-:W-:Y:S06]  /*88c0*/  HMMA.16816.F32.BF16 R116, R4.reuse, R40, R116 ;  /* 0x000000280474723c */ /* 0x040fec0000041874 */
[----:B------:R-:W-:Y:S01]  /*88d0*/  HMMA.16816.F32.BF16 R16, R4, R42, R128 ;  /* 0x0000002a0410723c */ /* 0x000fe20000041880 */
[----:B--2---:R-:W-:-:S04]  /*88e0*/  FFMA.FTZ R0, R183, UR17, -R11 ;  /* 0x00000011b7007c23 */ /* 0x004fc8000801080b */
[----:B------:R2:W-:Y:S01]  /*88f0*/  MUFU.EX2 R7, R0 ;  /* 0x0000000000077308 */ /* 0x0005e20000000800 */
[C---:B------:R-:W-:Y:S01]  /*8900*/  HMMA.16816.F32.BF16 R144, R124.reuse, R156, R144 ;  /* 0x0000009c7c90723c */ /* 0x040fe20000041890 */
[--C-:B------:R-:W-:Y:S01]  /*8910*/  FFMA.FTZ R4, R187, UR17, -R11.reuse ;  /* 0x00000011bb047c23 */ /* 0x100fe2000801080b */
[----:B------:R-:W-:Y:S02]  /*8920*/  F2FP.BF16.F32.PACK_AB R128, R143, R176 ;  /* 0x000000b08f80723e */ /* 0x000fe400000010ff */
[----:B----4-:R-:W-:Y:S02]  /*8930*/  F2FP.BF16.F32.PACK_AB R130, R141, R142 ;  /* 0x0000008e8d82723e */ /* 0x010fe400000010ff */
[C---:B------:R-:W-:Y:S01]  /*8940*/  HMMA.16816.F32.BF16 R152, R124.reuse, R158, R152 ;  /* 0x0000009e7c98723c */ /* 0x040fe20000041898 */
[----:B------:R4:W5:Y:S05]  /*8950*/  MUFU.EX2 R140, R4 ;  /* 0x00000004008c7308 */ /* 0x00096a0000000800 */
[----:B---3--:R-:W-:Y:S01]  /*8960*/  HMMA.16816.F32.BF16 R160, R124, R172, R160 ;  /* 0x000000ac7ca0723c */ /* 0x008fe200000418a0 */
[----:B--2---:R-:W-:-:S05]  /*8970*/  FFMA.FTZ R0, R182, UR17, -R11 ;  /* 0x00000011b6007c23 */ /* 0x004fca000801080b */
[C---:B------:R-:W-:Y:S01]  /*8980*/  HMMA.16816.F32.BF16 R168, R124.reuse, R174, R168 ;  /* 0x000000ae7ca8723c */ /* 0x040fe200000418a8 */
[----:B------:R2:W3:Y:S01]  /*8990*/  MUFU.EX2 R6, R0 ;  /* 0x0000000000067308 */ /* 0x0004e20000000800 */
[----:B----4-:R-:W-:Y:S01]  /*89a0*/  FFMA.FTZ R4, R184, R9, R248 ;  /* 0x00000009b8047223 */ /* 0x010fe200000100f8 */
[----:B-----5:R-:W-:Y:S01]  /*89b0*/  FADD.FTZ R3, R140, R3 ;  /* 0x000000038c037221 */ /* 0x020fe20000010000 */
[C---:B------:R-:W-:Y:S02]  /*89c0*/  F2FP.BF16.F32.PACK_AB R129, R10.reuse, R140 ;  /* 0x0000008c0a81723e */ /* 0x040fe400000010ff */
[----:B------:R-:W-:Y:S01]  /*89d0*/  HMMA.16816.F32.BF16 R40, R124, R48, R196 ;  /* 0x000000307c28723c */ /* 0x000fe200000418c4 */
[----:B------:R-:W-:Y:S01]  /*89e0*/  FADD.FTZ R4, R247, R4 ;  /* 0x00000004f7047221 */ /* 0x000fe20000010000 */
[----:B------:R-:W-:-:S03]  /*89f0*/  FADD.FTZ R3, R10, R3 ;  /* 0x000000030a037221 */ /* 0x000fc60000010000 */
[----:B------:R-:W-:Y:S01]  /*8a00*/  FADD.FTZ R4, R246, R4 ;  /* 0x00000004f6047221 */ /* 0x000fe20000010000 */
[----:B------:R-:W-:Y:S01]  /*8a10*/  FADD.FTZ R3, R7, R3 ;  /* 0x0000000307037221 */ /* 0x000fe20000010000 */
[C---:B------:R-:W-:Y:S02]  /*8a20*/  HMMA.16816.F32.BF16 R44, R124.reuse, R50, R44 ;  /* 0x000000327c2c723c */ /* 0x040fe4000004182c */
[----:B------:R-:W-:Y:S01]  /*8a30*/  FADD.FTZ R4, R249, R4 ;  /* 0x00000004f9047221 */ /* 0x000fe20000010000 */
[----:B--2---:R-:W-:Y:S01]  /*8a40*/  FFMA.FTZ R0, R252, R8, R211 ;  /* 0x00000008fc007223 */ /* 0x004fe200000100d3 */
[C---:B---3--:R-:W-:Y:S01]  /*8a50*/  FADD.FTZ R248, R6.reuse, R3 ;  /* 0x0000000306f87221 */ /* 0x048fe20000010000 */
[----:B------:R-:W-:Y:S01]  /*8a60*/  F2FP.BF16.F32.PACK_AB R131, R6, R7 ;  /* 0x000000070683723e */ /* 0x000fe200000010ff */
        /* <DEDUP_REMOVED lines=8> */
[----:B------:R-:W-:Y:S01]  /*8af0*/  FADD.FTZ R2, R241, R2 ;  /* 0x00000002f1027221 */ /* 0x000fe20000010000 */
[----:B------:R-:W-:Y:S01]  /*8b00*/  FADD.FTZ R0, R208, R0 ;  /* 0x00000000d0007221 */ /* 0x000fe20000010000 */
[----:B------:R-:W-:Y:S01]  /*8b10*/  HMMA.16816.F32.BF16 R60, R124, R66, R60 ;  /* 0x000000427c3c723c */ /* 0x000fe2000004183c */
[----:B------:R-:W-:Y:S01]  /*8b20*/  FADD.FTZ R247, R141, R4 ;  /* 0x000000048df77221 */ /* 0x000fe20000010000 */
[----:B------:R-:W-:Y:S01]  /*8b30*/  FADD.FTZ R2, R205, R2 ;  /* 0x00000002cd027221 */ /* 0x000fe20000010000 */
[----:B------:R-:W-:-:S03]  /*8b40*/  FADD.FTZ R0, R201, R0 ;  /* 0x00000000c9007221 */ /* 0x000fc60000010000 */
[----:B------:R-:W-:Y:S01]  /*8b50*/  FADD.FTZ R2, R204, R2 ;  /* 0x00000002cc027221 */ /* 0x000fe20000010000 */
[----:B------:R-:W-:Y:S01]  /*8b60*/  FADD.FTZ R0, R200, R0 ;  /* 0x00000000c8007221 */ /* 0x000fe20000010000 */
[----:B------:R2:W-:Y:S01]  /*8b70*/  STL [R1+0xc], R247 ;  /* 0x00000cf701007387 */ /* 0x0005e20000100800 */
[C---:B------:R-:W-:Y:S01]  /*8b80*/  HMMA.16816.F32.BF16 R72, R124.reuse, R80, R72 ;  /* 0x000000507c48723c */ /* 0x040fe20000041848 */
[----:B------:R-:W-:Y:S01]  /*8b90*/  FADD.FTZ R2, R203, R2 ;  /* 0x00000002cb027221 */ /* 0x000fe20000010000 */
[----:B------:R-:W-:Y:S01]  /*8ba0*/  FADD.FTZ R0, R179, R0 ;  /* 0x00000000b3007221 */ /* 0x000fe20000010000 */
[----:B------:R2:W-:Y:S02]  /*8bb0*/  STL [R1+0x8], R248 ;  /* 0x000008f801007387 */ /* 0x0005e40000100800 */
[----:B------:R-:W-:Y:S01]  /*8bc0*/  FADD.FTZ R250, R202, R2 ;  /* 0x00000002cafa7221 */ /* 0x000fe20000010000 */
[----:B------:R-:W-:Y:S01]  /*8bd0*/  FADD.FTZ R252, R177, R0 ;  /* 0x00000000b1fc7221 */ /* 0x000fe20000010000 */
[C---:B------:R-:W-:Y:S03]  /*8be0*/  HMMA.16816.F32.BF16 R76, R124.reuse, R82, R76 ;  /* 0x000000527c4c723c */ /* 0x040fe6000004184c */
[----:B------:R2:W-:Y:S03]  /*8bf0*/  STL [R1+0x4], R250 ;  /* 0x000004fa01007387 */ /* 0x0005e60000100800 */
[C---:B-1----:R-:W-:Y:S01]  /*8c00*/  HMMA.16816.F32.BF16 R88, R124.reuse, R96, R88 ;  /* 0x000000607c58723c */ /* 0x042fe20000041858 */
[----:B------:R2:W-:Y:S05]  /*8c10*/  STL [R1], R252 ;  /* 0x000000fc01007387 */ /* 0x0005ea0000100800 */
        /* <DEDUP_REMOVED lines=30> */
[----:B------:R-:W1:Y:S01]  /*8e00*/  @!P3 LDC.64 R10, c[0x0][0x220] ;  /* 0x00008800ff0abb82 */ /* 0x000e620000000a00 */
[----:B------:R-:W-:-:S04]  /*8e10*/  DEPBAR.LE SB0, 0x0 ;  /* 0x000080000000791a */ /* 0x000fc80000000000 */
[----:B------:R-:W-:-:S03]  /*8e20*/  USHF.R.S32.HI UR4, URZ, 0x1f, UR19 ;  /* 0x0000001f3f047899 */ /* 0x000fc60008011413 */
[----:B------:R-:W-:Y:S01]  /*8e30*/  BAR.SYNC.DEFER_BLOCKING 0x0 ;  /* 0x0000000000007b1d */ /* 0x000fe20000010000 */
[----:B------:R-:W-:Y:S02]  /*8e40*/  UIMAD.WIDE.U32 UR6, UR19, UR8, URZ ;  /* 0x00000008130672a5 */ /* 0x000fe4000f8e003f */
[----:B------:R-:W-:Y:S02]  /*8e50*/  UIMAD UR4, UR4, UR8, URZ ;  /* 0x00000008040472a4 */ /* 0x000fe4000f8e023f */
[----:B------:R-:W-:-:S03]  /*8e60*/  UISETP.GT.AND UP0, UPT, UR19, UR12, UPT ;  /* 0x0000000c1300728c */ /* 0x000fc6000bf04270 */
[----:B------:R-:W4:Y:S01]  /*8e70*/  @!P2 LDC.64 R6, c[0x0][0x220] ;  /* 0x00008800ff06ab82 */ /* 0x000f220000000a00 */
[----:B------:R-:W-:Y:S01]  /*8e80*/  UIMAD UR4, UR19, UR9, UR4 ;  /* 0x00000009130472a4 */ /* 0x000fe2000f8e0204 */
[----:B------:R-:W-:Y:S02]  /*8e90*/  IMAD.U32 R0, RZ, RZ, UR6 ;  /* 0x00000006ff007e24 */ /* 0x000fe4000f8e00ff */
[----:B------:R-:W-:Y:S01]  /*8ea0*/  IMAD.U32 R4, RZ, RZ, UR6 ;  /* 0x00000006ff047e24 */ /* 0x000fe2000f8e00ff */
[----:B------:R-:W-:-:S03]  /*8eb0*/  UIADD3 UR4, UR7, UR4, URZ ;  /* 0x0000000407047290 */ /* 0x000fc6000fffe03f */
[----:B------:R-:W5:Y:S03]  /*8ec0*/  @!P3 LDC.64 R8, c[0x0][0x220] ;  /* 0x00008800ff08bb82 */ /* 0x000f660000000a00 */
[----:B------:R-:W-:-:S05]  /*8ed0*/  IMAD.U32 R3, RZ, RZ, UR4 ;  /* 0x00000004ff037e24 */ /* 0x000fca000f8e00ff */
[----:B------:R-:W5:Y:S01]  /*8ee0*/  @!P2 LDC.64 R12, c[0x0][0x220] ;  /* 0x00008800ff0cab82 */ /* 0x000f620000000a00 */
[----:B------:R-:W-:Y:S01]  /*8ef0*/  @P3 STS.128 [R227+0xa000], RZ ;  /* 0x00a000ffe3003388 */ /* 0x000fe20000000c00 */
[----:B--2---:R-:W-:-:S04]  /*8f00*/  LEA R0, P1, R0, R180, 0x5 ;  /* 0x000000b400007211 */ /* 0x004fc800078228ff */
[----:B------:R-:W-:Y:S02]  /*8f10*/  IADD3 R2, P0, R0, UR16, RZ ;  /* 0x0000001000027c10 */ /* 0x000fe4000ff1e0ff */
[----:B---3--:R-:W-:Y:S02]  /*8f20*/  LEA.HI.X R3, R4, R185, R3, 0x5, P1 ;  /* 0x000000b904037211 */ /* 0x008fe400008f2c03 */
[C---:B-1----:R-:W-:Y:S02]  /*8f30*/  @!P3 LEA R10, P5, R0.reuse, R10, 0x1 ;  /* 0x0000000a000ab211 */ /* 0x042fe400078a08ff */
[----:B----4-:R-:W-:Y:S02]  /*8f40*/  @!P2 LEA R6, P1, R0, R6, 0x1 ;  /* 0x000000060006a211 */ /* 0x010fe400078208ff */
[----:B-----5:R-:W-:Y:S02]  /*8f50*/  @!P3 LEA R8, P4, R2, R8, 0x1 ;  /* 0x000000080208b211 */ /* 0x020fe400078808ff */
[----:B------:R-:W-:-:S02]  /*8f60*/  IADD3.X R5, R3, UR15, RZ, P0, !PT ;  /* 0x0000000f03057c10 */ /* 0x000fc400087fe4ff */
[--C-:B------:R-:W-:Y:S02]  /*8f70*/  @!P3 LEA.HI.X R11, R0, R11, R3.reuse, 0x1, P5 ;  /* 0x0000000b000bb211 */ /* 0x100fe400028f0c03 */
[----:B------:R-:W-:Y:S02]  /*8f80*/  @!P2 LEA R4, P0, R2, R12, 0x1 ;  /* 0x0000000c0204a211 */ /* 0x000fe400078008ff */
[----:B------:R-:W-:Y:S01]  /*8f90*/  @!P2 LEA.HI.X R7, R0, R7, R3, 0x1, P1 ;  /* 0x000000070007a211 */ /* 0x000fe200008f0c03 */
[----:B------:R-:W-:Y:S01]  /*8fa0*/  @!PT LDS RZ, [RZ] ;  /* 0x00000000fffff984 */ /* 0x000fe20000000800 */
[----:B------:R-:W-:Y:S01]  /*8fb0*/  @!PT LDS RZ, [RZ] ;  /* 0x00000000fffff984 */ /* 0x000fe20000000800 */
[----:B------:R-:W-:Y:S01]  /*8fc0*/  @!PT LDS RZ, [RZ] ;  /* 0x00000000fffff984 */ /* 0x000fe20000000800 */
[----:B------:R-:W-:Y:S01]  /*8fd0*/  @!P3 LDGSTS.E.BYPASS.LTC128B.128 [R227+0xa000], desc[UR22][R10.64] ;  /* 0x0a0000000ae3bfae */ /* 0x000fe2000b901d56 */
[C-C-:B------:R-:W-:Y:S02]  /*8fe0*/  @!P3 LEA.HI.X R9, R2.reuse, R9, R5.reuse, 0x1, P4 ;  /* 0x000000090209b211 */ /* 0x140fe400020f0c05 */
[----:B------:R-:W-:Y:S01]  /*8ff0*/  @!P2 LEA.HI.X R5, R2, R13, R5, 0x1, P0 ;  /* 0x0000000d0205a211 */ /* 0x000fe200000f0c05 */
[----:B------:R-:W-:Y:S01]  /*9000*/  @P2 STS.128 [R227+0xb000], RZ ;  /* 0x00b000ffe3002388 */ /* 0x000fe20000000c00 */
[----:B------:R-:W-:-:S03]  /*9010*/  PLOP3.LUT P0, PT, PT, PT, UP0, 0x80, 0x0 ;  /* 0x000000000000781c */ /* 0x000fc60003f0f008 */
        /* <DEDUP_REMOVED lines=14> */
[----:B------:R-:W-:Y:S04]  /*9100*/  LDSM.16.M88.4 R24, [R212+0x8000] ;  /* 0x00800000d418783b */ /* 0x000fe80000000200 */
[----:B------:R-:W-:Y:S04]  /*9110*/  LDSM.16.M88.4 R20, [R212+0x8800] ;  /* 0x00880000d414783b */ /* 0x000fe80000000200 */
[----:B------:R-:W-:Y:S04]  /*9120*/  LDSM.16.M88.4 R32, [R223] ;  /* 0x00000000df20783b */ /* 0x000fe80000000200 */
[----:B------:R-:W-:Y:S04]  /*9130*/  LDSM.16.M88.4 R12, [R216+0x2000] ;  /* 0x00200000d80c783b */ /* 0x000fe80000000200 */
[----:B-1----:R-:W1:Y:S04]  /*9140*/  LDSM.16.M88.4 R8, [R214] ;  /* 0x00000000d608783b */ /* 0x002e680000000200 */
[----:B------:R-:W-:Y:S04]  /*9150*/  LDSM.16.M88.4 R28, [R226] ;  /* 0x00000000e21c783b */ /* 0x000fe80000000200 */
[----:B--2---:R-:W2:Y:S04]  /*9160*/  LDSM.16.M88.4 R4, [R214+0x2000] ;  /* 0x00200000d604783b */ /* 0x004ea80000000200 */
[----:B------:R-:W3:Y:S04]  /*9170*/  LDSM.16.M88.4 R16, [R216] ;  /* 0x00000000d810783b */ /* 0x000ee80000000200 */
[----:B------:R-:W0:Y:S01]  /*9180*/  LDGDEPBAR ;  /* 0x00000000000079af */ /* 0x000e220000000000 */
[C---:B-1----:R-:W-:Y:S06]  /*9190*/  HMMA.16816.F32.BF16 R188, R8.reuse, R24, RZ ;  /* 0x0000001808bc723c */ /* 0x042fec00000418ff */
[----:B------:R-:W-:Y:S06]  /*91a0*/  HMMA.16816.F32.BF16 R196, R8, R26, RZ ;  /* 0x0000001a08c4723c */ /* 0x000fec00000418ff */
[C---:B--2---:R-:W-:Y:S06]  /*91b0*/  HMMA.16816.F32.BF16 R180, R4.reuse, R24, RZ ;  /* 0x0000001804b4723c */ /* 0x044fec00000418ff */
[C---:B------:R-:W-:Y:S01]  /*91c0*/  HMMA.16816.F32.BF16 R176, R4.reuse, R26, RZ ;  /* 0x0000001a04b0723c */ /* 0x040fe200000418ff */
[----:B------:R-:W-:Y:S05]  /*91d0*/  LDSM.16.M88.4 R24, [R220+0x8000] ;  /* 0x00800000dc18783b */ /* 0x000fea0000000200 */
[C---:B------:R-:W-:Y:S06]  /*91e0*/  HMMA.16816.F32.BF16 R136, R4.reuse, R22, RZ ;  /* 0x000000160488723c */ /* 0x040fec00000418ff */
[-C--:B------:R-:W-:Y:S01]  /*91f0*/  HMMA.16816.F32.BF16 R140, R4, R20.reuse, RZ ;  /* 0x00000014048c723c */ /* 0x080fe200000418ff */
[----:B------:R-:W-:Y:S05]  /*9200*/  LDSM.16.M88.4 R4, [R222+0x2000] ;  /* 0x00200000de04783b */ /* 0x000fea0000000200 */
[C---:B------:R-:W-:Y:S06]  /*9210*/  HMMA.16816.F32.BF16 R132, R8.reuse, R20, RZ ;  /* 0x000000140884723c */ /* 0x040fec00000418ff */
[----:B------:R-:W-:Y:S01]  /*9220*/  HMMA.16816.F32.BF16 R184, R8, R22, RZ ;  /* 0x0000001608b8723c */ /* 0x000fe200000418ff */
[----:B------:R-:W1:Y:S04]  /*9230*/  LDSM.16.M88.4 R20, [R220+0x8800] ;  /* 0x00880000dc14783b */ /* 0x000e680000000200 */
[----:B------:R-:W2:Y:S01]  /*9240*/  LDSM.16.M88.4 R8, [R222] ;  /* 0x00000000de08783b */ /* 0x000ea20000000200 */
[C---:B------:R-:W-:Y:S06]  /*9250*/  HMMA.16816.F32.BF16 R204, R12.reuse, R32, R180 ;  /* 0x000000200ccc723c */ /* 0x040fec00000418b4 */
[C---:B------:R-:W-:Y:S06]  /*9260*/  HMMA.16816.F32.BF16 R192, R12.reuse, R34, R176 ;  /* 0x000000220cc0723c */ /* 0x040fec00000418b0 */
[----:B------:R-:W-:Y:S01]  /*9270*/  HMMA.16816.F32.BF16 R180, R12, R30, R136 ;  /* 0x0000001e0cb4723c */ /* 0x000fe20000041888 */
[----:B------:R-:W-:Y:S05]  /*9280*/  LDSM.16.M88.4 R136, [R219] ;  /* 0x00000000db88783b */ /* 0x000fea0000000200 */
[----:B---3--:R-:W-:Y:S06]  /*9290*/  HMMA.16816.F32.BF16 R176, R16, R32, R188 ;  /* 0x0000002010b0723c */ /* 0x008fec00000418bc */
[----:B------:R-:W-:Y:S01]  /*92a0*/  HMMA.16816.F32.BF16 R200, R12, R28, R140 ;  /* 0x0000001c0cc8723c */ /* 0x000fe2000004188c */
[----:B------:R-:W3:Y:S05]  /*92b0*/  LDSM.16.M88.4 R12, [R221+0x2000] ;  /* 0x00200000dd0c783b */ /* 0x000eea0000000200 */
[C---:B------:R-:W-:Y:S06]  /*92c0*/  HMMA.16816.F32.BF16 R32, R16.reuse, R34, R196 ;  /* 0x000000221020723c */ /* 0x040fec00000418c4 */
[C---:B------:R-:W-:Y:S01]  /*92d0*/  HMMA.16816.F32.BF16 R140, R16.reuse, R28, R132 ;  /* 0x0000001c108c723c */ /* 0x040fe20000041884 */
[----:B------:R-:W4:Y:S05]  /*92e0*/  LDSM.16.M88.4 R132, [R219+0x800] ;  /* 0x00080000db84783b */ /* 0x000f2a0000000200 */
[----:B------:R-:W-:Y:S01]  /*92f0*/  HMMA.16816.F32.BF16 R28, R16, R30, R184 ;  /* 0x0000001e101c723c */ /* 0x000fe200000418b8 */
[----:B------:R-:W5:Y:S05]  /*9300*/  LDSM.16.M88.4 R16, [R221] ;  /* 0x00000000dd10783b */ /* 0x000f6a0000000200 */
[----:B-1----:R-:W-:Y:S06]  /*9310*/  HMMA.16816.F32.BF16 R184, R4, R22, R180 ;  /* 0x0000001604b8723c */ /* 0x002fec00000418b4 */
[-C--:B--2---:R-:W-:Y:S06]  /*9320*/  HMMA.16816.F32.BF16 R180, R8, R24.reuse, R176 ;  /* 0x0000001808b4723c */ /* 0x084fec00000418b0 */
[C---:B------:R-:W-:Y:S06]  /*9330*/  HMMA.16816.F32.BF16 R204, R4.reuse, R24, R204 ;  /* 0x0000001804cc723c */ /* 0x040fec00000418cc */
[C---:B------:R-:W-:Y:S06]  /*9340*/  HMMA.16816.F32.BF16 R200, R4.reuse, R20, R200 ;  /* 0x0000001404c8723c */ /* 0x040fec00000418c8 */
[-C--:B------:R-:W-:Y:S01]  /*9350*/  HMMA.16816.F32.BF16 R188, R4, R26.reuse, R192 ;  /* 0x0000001a04bc723c */ /* 0x080fe200000418c0 */
[----:B------:R-:W-:Y:S05]  /*9360*/  LDSM.16.M88.4 R4, [R214+0x6000] ;  /* 0x00600000d604783b */ /* 0x000fea0000000200 */
[C---:B------:R-:W-:Y:S01]  /*9370*/  HMMA.16816.F32.BF16 R176, R8.reuse, R26, R32 ;  /* 0x0000001a08b0723c */ /* 0x040fe20000041820 */
[----:B------:R-:W1:Y:S05]  /*9380*/  LDSM.16.M88.4 R32, [R212+0x9000] ;  /* 0x00900000d420783b */ /* 0x000e6a0000000200 */
[C---:B------:R-:W-:Y:S06]  /*9390*/  HMMA.16816.F32.BF16 R24, R8.reuse, R20, R140 ;  /* 0x000000140818723c */ /* 0x040fec000004188c */
[----:B------:R-:W-:Y:S01]  /*93a0*/  HMMA.16816.F32.BF16 R20, R8, R22, R28 ;  /* 0x000000160814723c */ /* 0x000fe2000004181c */
[----:B------:R-:W2:Y:S04]  /*93b0*/  LDSM.16.M88.4 R28, [R212+0x9800] ;  /* 0x00980000d41c783b */ /* 0x000ea80000000200 */
[----:B------:R-:W2:Y:S01]  /*93c0*/  LDSM.16.M88.4 R8, [R214+0x4000] ;  /* 0x00400000d608783b */ /* 0x000ea20000000200 */
[C---:B---3--:R-:W-:Y:S06]  /*93d0*/  HMMA.16816.F32.BF16 R204, R12.reuse, R136, R204 ;  /* 0x000000880ccc723c */ /* 0x048fec00000418cc */
[C---:B------:R-:W-:Y:S06]  /*93e0*/  HMMA.16816.F32.BF16 R188, R12.reuse, R138, R188 ;  /* 0x0000008a0cbc723c */ /* 0x040fec00000418bc */
[C---:B----4-:R-:W-:Y:S06]  /*93f0*/  HMMA.16816.F32.BF16 R208, R12.reuse, R132, R200 ;  /* 0x000000840cd0723c */ /* 0x050fec00000418c8 */
[----:B------:R-:W-:Y:S06]  /*9400*/  HMMA.16816.F32.BF16 R184, R12, R134, R184 ;  /* 0x000000860cb8723c */ /* 0x000fec00000418b8 */
[C---:B-----5:R-:W-:Y:S06]  /*9410*/  HMMA.16816.F32.BF16 R180, R16.reuse, R136, R180 ;  /* 0x0000008810b4723c */ /* 0x060fec00000418b4 */
[C---:B------:R-:W-:Y:S01]  /*9420*/  HMMA.16816.F32.BF16 R140, R16.reuse, R138, R176 ;  /* 0x0000008a108c723c */ /* 0x040fe200000418b0 */
[----:B------:R-:W-:Y:S05]  /*9430*/  LDSM.16.M88.4 R136, [R225] ;  /* 0x00000000e188783b */ /* 0x000fea0000000200 */
[C---:B------:R-:W-:Y:S01]  /*9440*/  HMMA.16816.F32.BF16 R12, R16.reuse, R132, R24 ;  /* 0x00000084100c723c */ /* 0x040fe20000041818 */
[----:B------:R-:W-:Y:S05]  /*9450*/  LDSM.16.M88.4 R24, [R216+0x4000] ;  /* 0x00400000d818783b */ /* 0x000fea0000000200 */
[----:B------:R-:W-:Y:S01]  /*9460*/  HMMA.16816.F32.BF16 R16, R16, R134, R20 ;  /* 0x000000861010723c */ /* 0x000fe20000041814 */
[----:B------:R-:W3:Y:S04]  /*9470*/  LDSM.16.M88.4 R20, [R216+0x6000] ;  /* 0x00600000d814783b */ /* 0x000ee80000000200 */
[----:B------:R-:W4:Y:S01]  /*9480*/  LDSM.16.M88.4 R132, [R224] ;  /* 0x00000000e084783b */ /* 0x000f220000000200 */
[C---:B-1----:R-:W-:Y:S06]  /*9490*/  HMMA.16816.F32.BF16 R204, R4.reuse, R32, R204 ;  /* 0x0000002004cc723c */ /* 0x042fec00000418cc */
[C---:B------:R-:W-:Y:S06]  /*94a0*/  HMMA.16816.F32.BF16 R188, R4.reuse, R34, R188 ;  /* 0x0000002204bc723c */ /* 0x040fec00000418bc */
[C---:B--2---:R-:W-:Y:S06]  /*94b0*/  HMMA.16816.F32.BF16 R208, R4.reuse, R28, R208 ;  /* 0x0000001c04d0723c */ /* 0x044fec00000418d0 */
[----:B------:R-:W-:Y:S06]  /*94c0*/  HMMA.16816.F32.BF16 R184, R4, R30, R184 ;  /* 0x0000001e04b8723c */ /* 0x000fec00000418b8 */
[C---:B------:R-:W-:Y:S06]  /*94d0*/  HMMA.16816.F32.BF16 R176, R8.reuse, R32, R180 ;  /* 0x0000002008b0723c */ /* 0x040fec00000418b4 */
[C---:B------:R-:W-:Y:S01]  /*94e0*/  HMMA.16816.F32.BF16 R140, R8.reuse, R34, R140 ;  /* 0x00000022088c723c */ /* 0x040fe2000004188c */
[----:B------:R-:W-:Y:S05]  /*94f0*/  LDSM.16.M88.4 R32, [R220+0x9000] ;  /* 0x00900000dc20783b */ /* 0x000fea0000000200 */
[C---:B------:R-:W-:Y:S01]  /*9500*/  HMMA.16816.F32.BF16 R4, R8.reuse, R28, R12 ;  /* 0x0000001c0804723c */ /* 0x040fe2000004180c */
[----:B------:R-:W1:Y:S05]  /*9510*/  LDSM.16.M88.4 R12, [R222+0x6000] ;  /* 0x00600000de0c783b */ /* 0x000e6a0000000200 */
[----:B------:R-:W-:Y:S01]  /*9520*/  HMMA.16816.F32.BF16 R8, R8, R30, R16 ;  /* 0x0000001e0808723c */ /* 0x000fe20000041810 */
[----:B------:R-:W2:Y:S04]  /*9530*/  LDSM.16.M88.4 R28, [R220+0x9800] ;  /* 0x00980000dc1c783b */ /* 0x000ea80000000200 */
[----:B------:R-:W5:Y:S01]  /*9540*/  LDSM.16.M88.4 R16, [R222+0x4000] ;  /* 0x00400000de10783b */ /* 0x000f620000000200 */
[C---:B---3--:R-:W-:Y:S06]  /*9550*/  HMMA.16816.F32.BF16 R204, R20.reuse, R136, R204 ;  /* 0x0000008814cc723c */ /* 0x048fec00000418cc */
[C---:B------:R-:W-:Y:S06]  /*9560*/  HMMA.16816.F32.BF16 R180, R20.reuse, R138, R188 ;  /* 0x0000008a14b4723c */ /* 0x040fec00000418bc */
[C---:B----4-:R-:W-:Y:S06]  /*9570*/  HMMA.16816.F32.BF16 R208, R20.reuse, R132, R208 ;  /* 0x0000008414d0723c */ /* 0x050fec00000418d0 */
[----:B------:R-:W-:Y:S01]  /*9580*/  HMMA.16816.F32.BF16 R200, R20, R134, R184 ;  /* 0x0000008614c8723c */ /* 0x000fe200000418b8 */
[----:B------:R-:W-:Y:S05]  /*9590*/  LDSM.16.M88.4 R20, [R219+0x1800] ;  /* 0x00180000db14783b */ /* 0x000fea0000000200 */
[C---:B------:R-:W-:Y:S06]  /*95a0*/  HMMA.16816.F32.BF16 R196, R24.reuse, R136, R176 ;  /* 0x0000008818c4723c */ /* 0x040fec00000418b0 */
[C---:B------:R-:W-:Y:S06]  /*95b0*/  HMMA.16816.F32.BF16 R192, R24.reuse, R138, R140 ;  /* 0x0000008a18c0723c */ /* 0x040fec000004188c */
[C---:B------:R-:W-:Y:S01]  /*95c0*/  HMMA.16816.F32.BF16 R188, R24.reuse, R132, R4 ;  /* 0x0000008418bc723c */ /* 0x040fe20000041804 */
[----:B------:R-:W-:Y:S05]  /*95d0*/  LDSM.16.M88.4 R4, [R221+0x6000] ;  /* 0x00600000dd04783b */ /* 0x000fea0000000200 */
[----:B------:R-:W-:Y:S01]  /*95e0*/  HMMA.16816.F32.BF16 R140, R24, R134, R8 ;  /* 0x00000086188c723c */ /* 0x000fe20000041808 */
[----:B------:R-:W3:Y:S04]  /*95f0*/  LDSM.16.M88.4 R24, [R219+0x1000] ;  /* 0x00100000db18783b */ /* 0x000ee80000000200 */
[----:B------:R-:W4:Y:S01]  /*9600*/  LDSM.16.M88.4 R8, [R221+0x4000] ;  /* 0x00400000dd08783b */ /* 0x000f220000000200 */
[----:B-1----:R-:W-:Y:S01]  /*9610*/  HMMA.16816.F32.BF16 R184, R12, R32, R204 ;  /* 0x000000200cb8723c */ /* 0x002fe200000418cc */
[----:B------:R-:W-:-:S05]  /*9620*/  DEPBAR.LE SB0, 0x0 ;  /* 0x000080000000791a */ /* 0x000fca0000000000 */
[C---:B------:R-:W-:Y:S06]  /*9630*/  HMMA.16816.F32.BF16 R180, R12.reuse, R34, R180 ;  /* 0x000000220cb4723c */ /* 0x040fec00000418b4 */
[C---:B--2---:R-:W-:Y:S06]  /*9640*/  HMMA.16816.F32.BF16 R176, R12.reuse, R28, R208 ;  /* 0x0000001c0cb0723c */ /* 0x044fec00000418d0 */
[----:B------:R-:W-:Y:S06]  /*9650*/  HMMA.16816.F32.BF16 R136, R12, R30, R200 ;  /* 0x0000001e0c88723c */ /* 0x000fec00000418c8 */
[C---:B-----5:R-:W-:Y:S06]  /*9660*/  HMMA.16816.F32.BF16 R132, R16.reuse, R32, R196 ;  /* 0x000000201084723c */ /* 0x060fec00000418c4 */
[C---:B------:R-:W-:Y:S06]  /*9670*/  HMMA.16816.F32.BF16 R32, R16.reuse, R34, R192 ;  /* 0x000000221020723c */ /* 0x040fec00000418c0 */
[C---:B------:R-:W-:Y:S06]  /*9680*/  HMMA.16816.F32.BF16 R12, R16.reuse, R28, R188 ;  /* 0x0000001c100c723c */ /* 0x040fec00000418bc */
[----:B------:R-:W-:Y:S06]  /*9690*/  HMMA.16816.F32.BF16 R16, R16, R30, R140 ;  /* 0x0000001e1010723c */ /* 0x000fec000004188c */
[C---:B---3--:R-:W-:Y:S06]  /*96a0*/  HMMA.16816.F32.BF16 R184, R4.reuse, R24, R184 ;  /* 0x0000001804b8723c */ /* 0x048fec00000418b8 */
[----:B------:R-:W-:Y:S06]  /*96b0*/  HMMA.16816.F32.BF16 R180, R4, R26, R180 ;  /* 0x0000001a04b4723c */ /* 0x000fec00000418b4 */
[C---:B----4-:R-:W-:Y:S06]  /*96c0*/  HMMA.16816.F32.BF16 R132, R8.reuse, R24, R132 ;  /* 0x000000180884723c */ /* 0x050fec0000041884 */
[----:B------:R-:W-:Y:S06]  /*96d0*/  HMMA.16816.F32.BF16 R32, R8, R26, R32 ;  /* 0x0000001a0820723c */ /* 0x000fec0000041820 */
[C---:B------:R-:W-:Y:S06]  /*96e0*/  HMMA.16816.F32.BF16 R176, R4.reuse, R20, R176 ;  /* 0x0000001404b0723c */ /* 0x040fec00000418b0 */
[----:B------:R-:W-:Y:S06]  /*96f0*/  HMMA.16816.F32.BF16 R140, R4, R22, R136 ;  /* 0x00000016048c723c */ /* 0x000fec0000041888 */
        /* <DEDUP_REMOVED lines=54> */
.L_x_1399:
[----:B------:R-:W-:Y:S05]  /*9a60*/  BSYNC B0 ;  /* 0x0000000000007941 */ /* 0x000fea0003800000 */
.L_x_1398:
[----:B------:R-:W0:Y:S02]  /*9a70*/  LDGDEPBAR ;  /* 0x00000000000079af */ /* 0x000e240000000000 */
.L_x_1397:
[----:B------:R-:W-:Y:S02]  /*9a80*/  MOV R0, UR19 ;  /* 0x0000001300007c02 */ /* 0x000fe40008000f00 */
[----:B------:R-:W-:Y:S02]  /*9a90*/  MOV R194, R250 ;  /* 0x000000fa00c27202 */ /* 0x000fe40000000f00 */
[----:B------:R-:W-:Y:S02]  /*9aa0*/  LEA R0, R0, R251, 0x5 ;  /* 0x000000fb00007211 */ /* 0x000fe400078e28ff */
[----:B------:R-:W-:Y:S02]  /*9ab0*/  MOV R195, R248 ;  /* 0x000000f800c37202 */ /* 0x000fe40000000f00 */
[C---:B------:R-:W-:Y:S02]  /*9ac0*/  ISETP.GE.AND P5, PT, R0.reuse, R235, PT ;  /* 0x000000eb0000720c */ /* 0x040fe40003fa6270 */
[----:B------:R-:W-:-:S02]  /*9ad0*/  ISETP.GE.AND P4, PT, R0, R234, PT ;  /* 0x000000ea0000720c */ /* 0x000fc40003f86270 */
[C---:B------:R-:W-:Y:S02]  /*9ae0*/  ISETP.LT.OR P5, PT, R0.reuse, R231, P5 ;  /* 0x000000e70000720c */ /* 0x040fe40002fa1670 */
[C---:B-1----:R-:W-:Y:S02]  /*9af0*/  IADD3 R7, R0.reuse, 0x1, RZ ;  /* 0x0000000100077810 */ /* 0x042fe40007ffe0ff */
[----:B------:R-:W-:Y:S02]  /*9b00*/  IADD3 R6, R0, 0x8, RZ ;  /* 0x0000000800067810 */ /* 0x000fe40007ffe0ff */
[----:B------:R-:W-:Y:S02]  /*9b10*/  FSEL R9, R132, -INF , !P5 ;  /* 0xff80000084097808 */ /* 0x000fe40006800000 */
[----:B------:R-:W-:Y:S02]  /*9b20*/  ISETP.LT.OR P4, PT, R0, R230, P4 ;  /* 0x000000e60000720c */ /* 0x000fe40002781670 */
[----:B------:R-:W-:-:S02]  /*9b30*/  ISETP.GE.AND P1, PT, R7, R234, PT ;  /* 0x000000ea0700720c */ /* 0x000fc40003f26270 */
[----:B------:R-:W-:Y:S02]  /*9b40*/  ISETP.GE.AND P5, PT, R6, R235, PT ;  /* 0x000000eb0600720c */ /* 0x000fe40003fa6270 */
[----:B--2---:R-:W-:Y:S02]  /*9b50*/  IADD3 R5, R0, 0x9, RZ ;  /* 0x0000000900057810 */ /* 0x004fe40007ffe0ff */
[----:B------:R-:W-:Y:S02]  /*9b60*/  ISETP.LT.OR P1, PT, R7, R230, P1 ;  /* 0x000000e60700720c */ /* 0x000fe40000f21670 */
[----:B------:R-:W-:Y:S02]  /*9b70*/  FSEL R10, R134, -INF , !P4 ;  /* 0xff800000860a7808 */ /* 0x000fe40006000000 */
[----:B------:R-:W-:Y:S02]  /*9b80*/  ISETP.LT.OR P5, PT, R6, R231, P5 ;  /* 0x000000e70600720c */ /* 0x000fe40002fa1670 */
[----:B------:R-:W-:-:S02]  /*9b90*/  ISETP.GE.AND P4, PT, R5, R235, PT ;  /* 0x000000eb0500720c */ /* 0x000fc40003f86270 */
[----:B------:R-:W-:Y:S02]  /*9ba0*/  FSEL R17, R135, -INF , !P1 ;  /* 0xff80000087117808 */ /* 0x000fe40004800000 */
[----:B------:R-:W-:Y:S02]  /*9bb0*/  FSEL R15, R32, -INF , !P5 ;  /* 0xff800000200f7808 */ /* 0x000fe40006800000 */
[-C--:B------:R-:W-:Y:S02]  /*9bc0*/  ISETP.GE.AND P1, PT, R6, R234.reuse, PT ;  /* 0x000000ea0600720c */ /* 0x080fe40003f26270 */
[C---:B------:R-:W-:Y:S02]  /*9bd0*/  ISETP.GE.AND P5, PT, R5.reuse, R234, PT ;  /* 0x000000ea0500720c */ /* 0x040fe40003fa6270 */
[----:B------:R-:W-:Y:S02]  /*9be0*/  ISETP.LT.OR P4, PT, R5, R231, P4 ;  /* 0x000000e70500720c */ /* 0x000fe40002781670 */
[----:B------:R-:W-:-:S02]  /*9bf0*/  IADD3 R4, R0, 0x10, RZ ;  /* 0x0000001000047810 */ /* 0x000fc40007ffe0ff */
[-C--:B------:R-:W-:Y:S02]  /*9c00*/  ISETP.LT.OR P1, PT, R6, R230.reuse, P1 ;  /* 0x000000e60600720c */ /* 0x080fe40000f21670 */
[----:B------:R-:W-:Y:S02]  /*9c10*/  ISETP.LT.OR P5, PT, R5, R230, P5 ;  /* 0x000000e60500720c */ /* 0x000fe40002fa1670 */
[----:B------:R-:W-:Y:S02]  /*9c20*/  FSEL R14, R33, -INF , !P4 ;  /* 0xff800000210e7808 */ /* 0x000fe40006000000 */
[-C--:B------:R-:W-:Y:S02]  /*9c30*/  ISETP.GE.AND P6, PT, R7, R235.reuse, PT ;  /* 0x000000eb0700720c */ /* 0x080fe40003fc6270 */
[----:B------:R-:W-:Y:S02]  /*9c40*/  ISETP.GE.AND P4, PT, R4, R235, PT ;  /* 0x000000eb0400720c */ /* 0x000fe40003f86270 */
[----:B------:R-:W-:-:S02]  /*9c50*/  FSEL R16, R34, -INF , !P1 ;  /* 0xff80000022107808 */ /* 0x000fc40004800000 */
[----:B------:R-:W-:Y:S02]  /*9c60*/  FSEL R20, R35, -INF , !P5 ;  /* 0xff80000023147808 */ /* 0x000fe40006800000 */
[-C--:B------:R-:W-:Y:S01]  /*9c70*/  ISETP.LT.OR P6, PT, R7, R231.reuse, P6 ;  /* 0x000000e70700720c */ /* 0x080fe200037c1670 */
[----:B------:R-:W-:Y:S01]  /*9c80*/  LDSM.16.MT88.4 R32, [R218+0xa000] ;  /* 0x00a00000da20783b */ /* 0x000fe20000004200 */
[C---:B------:R-:W-:Y:S02]  /*9c90*/  ISETP.LT.OR P1, PT, R4.reuse, R231, P4 ;  /* 0x000000e70400720c */ /* 0x040fe40002721670 */
[----:B------:R-:W-:Y:S02]  /*9ca0*/  ISETP.GE.AND P5, PT, R4, R234, PT ;  /* 0x000000ea0400720c */ /* 0x000fe40003fa6270 */
[C---:B------:R-:W-:Y:S02]  /*9cb0*/  IADD3 R3, R0.reuse, 0x11, RZ ;  /* 0x0000001100037810 */ /* 0x040fe40007ffe0ff */
[----:B------:R-:W-:-:S02]  /*9cc0*/  IADD3 R2, R0, 0x18, RZ ;  /* 0x0000001800027810 */ /* 0x000fc40007ffe0ff */
[----:B------:R-:W-:Y:S02]  /*9cd0*/  FSEL R11, R133, -INF , !P6 ;  /* 0xff800000850b7808 */ /* 0x000fe40007000000 */
[----:B------:R-:W-:Y:S02]  /*9ce0*/  FSEL R204, R28, -INF , !P1 ;  /* 0xff8000001ccc7808 */ /* 0x000fe40004800000 */
[----:B------:R-:W-:Y:S02]  /*9cf0*/  ISETP.LT.OR P5, PT, R4, R230, P5 ;  /* 0x000000e60400720c */ /* 0x000fe40002fa1670 */
[----:B------:R-:W-:Y:S02]  /*9d00*/  ISETP.GE.AND P1, PT, R3, R234, PT ;  /* 0x000000ea0300720c */ /* 0x000fe40003f26270 */
[----:B------:R-:W-:Y:S02]  /*9d10*/  ISETP.GE.AND P6, PT, R2, R235, PT ;  /* 0x000000eb0200720c */ /* 0x000fe40003fc6270 */
[----:B------:R-:W-:-:S02]  /*9d20*/  FMNMX.FTZ R12, R238, R9, !PT ;  /* 0x00000009ee0c7209 */ /* 0x000fc40007810000 */
[----:B------:R-:W-:Y:S02]  /*9d30*/  FSEL R240, R30, -INF , !P5 ;  /* 0xff8000001ef07808 */ /* 0x000fe40006800000 */
[C---:B------:R-:W-:Y:S02]  /*9d40*/  ISETP.LT.OR P1, PT, R3.reuse, R230, P1 ;  /* 0x000000e60300720c */ /* 0x040fe40000f21670 */
[----:B------:R-:W-:Y:S02]  /*9d50*/  ISETP.LT.OR P5, PT, R2, R231, P6 ;  /* 0x000000e70200720c */ /* 0x000fe400037a1670 */
[----:B------:R-:W-:Y:S02]  /*9d60*/  ISETP.GE.AND P4, PT, R3, R235, PT ;  /* 0x000000eb0300720c */ /* 0x000fe40003f86270 */
[----:B------:R-:W-:Y:S02]  /*9d70*/  FMNMX.FTZ R12, R11, R12, !PT ;  /* 0x0000000c0b0c7209 */ /* 0x000fe40007810000 */
[----:B------:R-:W-:-:S02]  /*9d80*/  FSEL R243, R31, -INF , !P1 ;  /* 0xff8000001ff37808 */ /* 0x000fc40004800000 */
[----:B------:R-:W-:Y:S02]  /*9d90*/  FSEL R205, R24, -INF , !P5 ;  /* 0xff80000018cd7808 */ /* 0x000fe40006800000 */
[C---:B------:R-:W-:Y:S02]  /*9da0*/  ISETP.GE.AND P1, PT, R0.reuse, R233, PT ;  /* 0x000000e90000720c */ /* 0x040fe40003f26270 */
[C---:B------:R-:W-:Y:S02]  /*9db0*/  ISETP.GE.AND P5, PT, R0.reuse, R232, PT ;  /* 0x000000e80000720c */ /* 0x040fe40003fa6270 */
[----:B------:R-:W-:Y:S02]  /*9dc0*/  ISETP.LT.OR P4, PT, R3, R231, P4 ;  /* 0x000000e70300720c */ /* 0x000fe40002781670 */
[----:B------:R-:W-:Y:S02]  /*9dd0*/  FMNMX.FTZ R12, R15, R12, !PT ;  /* 0x0000000c0f0c7209 */ /* 0x000fe40007810000 */
[----:B------:R-:W-:-:S02]  /*9de0*/  IADD3 R8, R0, 0x19, RZ ;  /* 0x0000001900087810 */ /* 0x000fc40007ffe0ff */
[C---:B------:R-:W-:Y:S02]  /*9df0*/  ISETP.LT.OR P1, PT, R0.reuse, R229, P1 ;  /* 0x000000e50000720c */ /* 0x040fe40000f21670 */
[----:B------:R-:W-:Y:S02]  /*9e00*/  ISETP.LT.OR P5, PT, R0, R228, P5 ;  /* 0x000000e40000720c */ /* 0x000fe40002fa1670 */
[----:B------:R-:W-:Y:S02]  /*9e10*/  FSEL R206, R29, -INF , !P4 ;  /* 0xff8000001dce7808 */ /* 0x000fe40006000000 */
[----:B------:R-:W-:Y:S01]  /*9e20*/  FMNMX.FTZ R0, R14, R12, !PT ;  /* 0x0000000c0e007209 */ /* 0x000fe20007810000 */
[----:B------:R-:W-:Y:S01]  /*9e30*/  LDSM.16.MT88.4 R28, [R218+0xb000] ;  /* 0x00b00000da1c783b */ /* 0x000fe20000004200 */
[----:B------:R-:W-:Y:S02]  /*9e40*/  ISETP.GE.AND P4, PT, R8, R235, PT ;  /* 0x000000eb0800720c */ /* 0x000fe40003f86270 */
[----:B------:R-:W-:-:S02]  /*9e50*/  FMNMX.FTZ R0, R204, R0, !PT ;  /* 0x00000000cc007209 */ /* 0x000fc40007810000 */
[----:B------:R-:W-:Y:S02]  /*9e60*/  ISETP.LT.OR P4, PT, R8, R231, P4 ;  /* 0x000000e70800720c */ /* 0x000fe40002781670 */
[----:B------:R-:W-:Y:S02]  /*9e70*/  FMNMX.FTZ R0, R206, R0, !PT ;  /* 0x00000000ce007209 */ /* 0x000fe40007810000 */
[----:B------:R-:W-:Y:S02]  /*9e80*/  FSEL R207, R25, -INF , !P4 ;  /* 0xff80000019cf7808 */ /* 0x000fe40006000000 */
[----:B------:R-:W-:Y:S02]  /*9e90*/  ISETP.GE.AND P4, PT, R8, R234, PT ;  /* 0x000000ea0800720c */ /* 0x000fe40003f86270 */
[----:B------:R-:W-:Y:S02]  /*9ea0*/  FMNMX.FTZ R0, R205, R0, !PT ;  /* 0x00000000cd007209 */ /* 0x000fe40007810000 */
[----:B------:R-:W-:-:S02]  /*9eb0*/  ISETP.GE.AND P6, PT, R2, R234, PT ;  /* 0x000000ea0200720c */ /* 0x000fc40003fc6270 */
[----:B------:R-:W-:Y:S02]  /*9ec0*/  ISETP.LT.OR P4, PT, R8, R230, P4 ;  /* 0x000000e60800720c */ /* 0x000fe40002781670 */
[----:B------:R-:W-:Y:S02]  /*9ed0*/  FMNMX.FTZ R0, R207, R0, !PT ;  /* 0x00000000cf007209 */ /* 0x000fe40007810000 */
[----:B------:R-:W-:Y:S02]  /*9ee0*/  ISETP.LT.OR P6, PT, R2, R230, P6 ;  /* 0x000000e60200720c */ /* 0x000fe400037c1670 */
[----:B------:R-:W-:Y:S01]  /*9ef0*/  FSEL R242, R27, -INF , !P4 ;  /* 0xff8000001bf27808 */ /* 0x000fe20006000000 */
[----:B------:R-:W1:Y:S01]  /*9f00*/  SHFL.BFLY PT, R22, R0, 0x2, 0x1f ;  /* 0x0c401f0000167f89 */ /* 0x000e6200000e0000 */
[----:B------:R-:W-:Y:S02]  /*9f10*/  ISETP.GE.AND P4, PT, R7, R233, PT ;  /* 0x000000e90700720c */ /* 0x000fe40003f86270 */
[----:B------:R-:W-:-:S02]  /*9f20*/  FSEL R241, R26, -INF , !P6 ;  /* 0xff8000001af17808 */ /* 0x000fc40007000000 */
[C---:B------:R-:W-:Y:S01]  /*9f30*/  ISETP.GE.AND P6, PT, R6.reuse, R233, PT ;  /* 0x000000e90600720c */ /* 0x040fe20003fc6270 */
[----:B------:R-:W-:Y:S01]  /*9f40*/  LDSM.16.MT88.4 R24, [R215+0xb000] ;  /* 0x00b00000d718783b */ /* 0x000fe20000004200 */
[-C--:B------:R-:W-:Y:S02]  /*9f50*/  ISETP.LT.OR P4, PT, R7, R229.reuse, P4 ;  /* 0x000000e50700720c */ /* 0x080fe40002781670 */
[----:B------:R-:W-:Y:S02]  /*9f60*/  ISETP.LT.OR P6, PT, R6, R229, P6 ;  /* 0x000000e50600720c */ /* 0x000fe400037c1670 */
[----:B------:R-:W-:Y:S02]  /*9f70*/  FSEL R19, R185, -INF , !P4 ;  /* 0xff800000b9137808 */ /* 0x000fe40006000000 */
[----:B------:R-:W-:Y:S02]  /*9f80*/  ISETP.GE.AND P4, PT, R4, R233, PT ;  /* 0x000000e90400720c */ /* 0x000fe40003f86270 */
[----:B------:R-:W-:-:S02]  /*9f90*/  FSEL R18, R180, -INF , !P6 ;  /* 0xff800000b4127808 */ /* 0x000fc40007000000 */
[----:B------:R-:W-:Y:S02]  /*9fa0*/  ISETP.GE.AND P6, PT, R3, R233, PT ;  /* 0x000000e90300720c */ /* 0x000fe40003fc6270 */
[----:B------:R-:W-:Y:S02]  /*9fb0*/  ISETP.LT.OR P4, PT, R4, R229, P4 ;  /* 0x000000e50400720c */ /* 0x000fe40002781670 */
[----:B------:R-:W-:Y:S02]  /*9fc0*/  FMNMX.FTZ R12, R239, R10, !PT ;  /* 0x0000000aef0c7209 */ /* 0x000fe40007810000 */
[----:B------:R-:W-:Y:S02]  /*9fd0*/  FSEL R13, R184, -INF , !P1 ;  /* 0xff800000b80d7808 */ /* 0x000fe40004800000 */
[----:B------:R-:W-:Y:S02]  /*9fe0*/  ISETP.GE.AND P1, PT, R5, R233, PT ;  /* 0x000000e90500720c */ /* 0x000fe40003f26270 */
[----:B------:R-:W-:-:S02]  /*9ff0*/  ISETP.LT.OR P6, PT, R3, R229, P6 ;  /* 0x000000e50300720c */ /* 0x000fc400037c1670 */
[----:B------:R-:W-:Y:S02]  /*a000*/  FSEL R132, R176, -INF , !P4 ;  /* 0xff800000b0847808 */ /* 0x000fe40006000000 */
[----:B------:R-:W-:Y:S02]  /*a010*/  FMNMX.FTZ R12, R17, R12, !PT ;  /* 0x0000000c110c7209 */ /* 0x000fe40007810000 */
[----:B------:R-:W-:Y:S02]  /*a020*/  ISETP.GE.AND P4, PT, R7, R232, PT ;  /* 0x000000e80700720c */ /* 0x000fe40003f86270 */
[----:B------:R-:W-:Y:S02]  /*a030*/  ISETP.LT.OR P1, PT, R5, R229, P1 ;  /* 0x000000e50500720c */ /* 0x000fe40000f21670 */
[----:B------:R-:W-:Y:S02]  /*a040*/  FSEL R139, R177, -INF , !P6 ;  /* 0xff800000b18b7808 */ /* 0x000fe40007000000 */
[----:B------:R-:W-:-:S02]  /*a050*/  FMNMX.FTZ R12, R16, R12, !PT ;  /* 0x0000000c100c7209 */ /* 0x000fc40007810000 */
[----:B------:R-:W-:Y:S02]  /*a060*/  ISETP.GE.AND P6, PT, R8, R233, PT ;  /* 0x000000e90800720c */ /* 0x000fe40003fc6270 */
[----:B------:R-:W-:Y:S02]  /*a070*/  ISETP.LT.OR P4, PT, R7, R228, P4 ;  /* 0x000000e40700720c */ /* 0x000fe40002781670 */
[----:B------:R-:W-:Y:S02]  /*a080*/  FMNMX.FTZ R7, R237, R13, !PT ;  /* 0x0000000ded077209 */ /* 0x000fe40007810000 */
[----:B------:R-:W-:Y:S02]  /*a090*/  FSEL R21, R181, -INF , !P1 ;  /* 0xff800000b5157808 */ /* 0x000fe40004800000 */
[----:B------:R-:W-:Y:S02]  /*a0a0*/  ISETP.GE.AND P1, PT, R2, R233, PT ;  /* 0x000000e90200720c */ /* 0x000fe40003f26270 */
[----:B------:R-:W-:-:S02]  /*a0b0*/  FMNMX.FTZ R12, R20, R12, !PT ;  /* 0x0000000c140c7209 */ /* 0x000fc40007810000 */
[----:B------:R-:W-:Y:S02]  /*a0c0*/  ISETP.LT.OR P6, PT, R8, R229, P6 ;  /* 0x000000e50800720c */ /* 0x000fe400037c1670 */
[----:B-1----:R-:W-:Y:S02]  /*a0d0*/  FMNMX.FTZ R0, R0, R22, !PT ;  /* 0x0000001600007209 */ /* 0x002fe40007810000 */
[----:B------:R-:W-:Y:S02]  /*a0e0*/  FMNMX.FTZ R7, R19, R7, !PT ;  /* 0x0000000713077209 */ /* 0x000fe40007810000 */
[----:B------:R-:W-:Y:S01]  /*a0f0*/  FMNMX.FTZ R12, R240, R12, !PT ;  /* 0x0000000cf00c7209 */ /* 0x000fe20007810000 */
[----:B------:R-:W1:Y:S01]  /*a100*/  SHFL.BFLY PT, R136, R0, 0x1, 0x1f ;  /* 0x0c201f0000887f89 */ /* 0x000e6200000e0000 */
[----:B------:R-:W-:Y:S02]  /*a110*/  ISETP.LT.OR P1, PT, R2, R229, P1 ;  /* 0x000000e50200720c */ /* 0x000fe40000f21670 */
[----:B------:R-:W-:-:S02]  /*a120*/  FSEL R181, R141, -INF , !P6 ;  /* 0xff8000008db57808 */ /* 0x000fc40007000000 */
[----:B------:R-:W-:Y:S02]  /*a130*/  ISETP.GE.AND P6, PT, R5, R232, PT ;  /* 0x000000e80500720c */ /* 0x000fe40003fc6270 */
[----:B------:R-:W-:Y:S02]  /*a140*/  FMNMX.FTZ R7, R18, R7, !PT ;  /* 0x0000000712077209 */ /* 0x000fe40007810000 */
[----:B------:R-:W-:Y:S02]  /*a150*/  FMNMX.FTZ R12, R243, R12, !PT ;  /* 0x0000000cf30c7209 */ /* 0x000fe40007810000 */
[----:B------:R-:W-:Y:S02]  /*a160*/  FSEL R138, R140, -INF , !P1 ;  /* 0xff8000008c8a7808 */ /* 0x000fe40004800000 */
[----:B------:R-:W-:Y:S02]  /*a170*/  ISETP.GE.AND P1, PT, R6, R232, PT ;  /* 0x000000e80600720c */ /* 0x000fe40003f26270 */
[----:B------:R-:W-:-:S02]  /*a180*/  ISETP.LT.OR P6, PT, R5, R228, P6 ;  /* 0x000000e40500720c */ /* 0x000fc400037c1670 */
[----:B------:R-:W-:Y:S02]  /*a190*/  FMNMX.FTZ R7, R21, R7, !PT ;  /* 0x0000000715077209 */ /* 0x000fe40007810000 */
[----:B------:R-:W-:Y:S02]  /*a1a0*/  FSEL R5, R186, -INF , !P5 ;  /* 0xff800000ba057808 */ /* 0x000fe40006800000 */
[----:B------:R-:W-:Y:S02]  /*a1b0*/  FMNMX.FTZ R135, R241, R12, !PT ;  /* 0x0000000cf1877209 */ /* 0x000fe40007810000 */
[----:B------:R-:W-:Y:S02]  /*a1c0*/  ISETP.LT.OR P1, PT, R6, R228, P1 ;  /* 0x000000e40600720c */ /* 0x000fe40000f21670 */
[----:B------:R-:W-:Y:S02]  /*a1d0*/  ISETP.GE.AND P5, PT, R4, R232, PT ;  /* 0x000000e80400720c */ /* 0x000fe40003fa6270 */
[----:B------:R-:W-:-:S02]  /*a1e0*/  FMNMX.FTZ R12, R132, R7, !PT ;  /* 0x00000007840c7209 */ /* 0x000fc40007810000 */
[----:B------:R-:W-:Y:S02]  /*a1f0*/  FSEL R6, R187, -INF , !P4 ;  /* 0xff800000bb067808 */ /* 0x000fe40006000000 */
[----:B------:R-:W-:Y:S02]  /*a200*/  FMNMX.FTZ R7, R236, R5, !PT ;  /* 0x00000005ec077209 */ /* 0x000fe40007810000 */
[----:B------:R-:W-:Y:S02]  /*a210*/  ISETP.GE.AND P4, PT, R3, R232, PT ;  /* 0x000000e80300720c */ /* 0x000fe40003f86270 */
[----:B------:R-:W-:Y:S02]  /*a220*/  ISETP.LT.OR P5, PT, R4, R228, P5 ;  /* 0x000000e40400720c */ /* 0x000fe40002fa1670 */
[----:B------:R-:W-:Y:S02]  /*a230*/  FSEL R4, R182, -INF , !P1 ;  /* 0xff800000b6047808 */ /* 0x000fe40004800000 */
[----:B------:R-:W-:-:S02]  /*a240*/  FMNMX.FTZ R7, R6, R7, !PT ;  /* 0x0000000706077209 */ /* 0x000fc40007810000 */
[----:B------:R-:W-:Y:S02]  /*a250*/  ISETP.LT.OR P4, PT, R3, R228, P4 ;  /* 0x000000e40300720c */ /* 0x000fe40002781670 */
[----:B------:R-:W-:Y:S02]  /*a260*/  FSEL R3, R183, -INF , !P6 ;  /* 0xff800000b7037808 */ /* 0x000fe40007000000 */
[----:B------:R-:W-:Y:S02]  /*a270*/  FMNMX.FTZ R7, R4, R7, !PT ;  /* 0x0000000704077209 */ /* 0x000fe40007810000 */
[----:B------:R-:W-:Y:S02]  /*a280*/  ISETP.GE.AND P1, PT, R2, R232, PT ;  /* 0x000000e80200720c */ /* 0x000fe40003f26270 */
[----:B------:R-:W-:Y:S02]  /*a290*/  FSEL R133, R178, -INF , !P5 ;  /* 0xff800000b2857808 */ /* 0x000fe40006800000 */
[----:B------:R-:W-:-:S02]  /*a2a0*/  FMNMX.FTZ R7, R3, R7, !PT ;  /* 0x0000000703077209 */ /* 0x000fc40007810000 */
[----:B------:R-:W-:Y:S02]  /*a2b0*/  FMNMX.FTZ R12, R139, R12, !PT ;  /* 0x0000000c8b0c7209 */ /* 0x000fe40007810000 */
[----:B------:R-:W-:Y:S02]  /*a2c0*/  FSEL R180, R179, -INF , !P4 ;  /* 0xff800000b3b47808 */ /* 0x000fe40006000000 */
[----:B-1----:R-:W-:Y:S01]  /*a2d0*/  FMNMX.FTZ R136, R0, R136, !PT ;  /* 0x0000008800887209 */ /* 0x002fe20007810000 */
[----:B------:R-:W-:Y:S01]  /*a2e0*/  LDSM.16.MT88.4 R176, [R213+0xb000] ;  /* 0x00b00000d5b0783b */ /* 0x000fe20000004200 */
[----:B------:R-:W-:Y:S02]  /*a2f0*/  ISETP.LT.OR P1, PT, R2, R228, P1 ;  /* 0x000000e40200720c */ /* 0x000fe40000f21670 */
[----:B------:R-:W-:Y:S02]  /*a300*/  ISETP.GE.AND P4, PT, R8, R232, PT ;  /* 0x000000e80800720c */ /* 0x000fe40003f86270 */
[----:B------:R-:W-:-:S02]  /*a310*/  FMNMX.FTZ R0, R133, R7, !PT ;  /* 0x0000000785007209 */ /* 0x000fc40007810000 */
[----:B------:R-:W-:Y:S02]  /*a320*/  FMNMX.FTZ R135, R242, R135, !PT ;  /* 0x00000087f2877209 */ /* 0x000fe40007810000 */
[----:B------:R-:W-:Y:S01]  /*a330*/  FMNMX.FTZ R134, R138, R12, !PT ;  /* 0x0000000c8a867209 */ /* 0x000fe20007810000 */
[----:B------:R-:W-:Y:S01]  /*a340*/  FMUL.FTZ R12, R136, UR17 ;  /* 0x00000011880c7c20 */ /* 0x000fe20008410000 */
[----:B------:R-:W-:Y:S01]  /*a350*/  ISETP.LT.OR P4, PT, R8, R228, P4 ;  /* 0x000000e40800720c */ /* 0x000fe20002781670 */
[----:B------:R-:W1:Y:S01]  /*a360*/  SHFL.BFLY PT, R22, R135, 0x2, 0x1f ;  /* 0x0c401f0087167f89 */ /* 0x000e6200000e0000 */
[----:B------:R-:W-:Y:S02]  /*a370*/  FSEL R182, R142, -INF , !P1 ;  /* 0xff8000008eb67808 */ /* 0x000fe40004800000 */
[----:B------:R-:W-:Y:S02]  /*a380*/  FMNMX.FTZ R0, R180, R0, !PT ;  /* 0x00000000b4007209 */ /* 0x000fe40007810000 */
[----:B------:R-:W-:-:S02]  /*a390*/  FMNMX.FTZ R134, R181, R134, !PT ;  /* 0x00000086b5867209 */ /* 0x000fc40007810000 */
[----:B------:R-:W-:Y:S02]  /*a3a0*/  FSEL R183, R143, -INF , !P4 ;  /* 0xff8000008fb77808 */ /* 0x000fe40006000000 */
[----:B------:R-:W-:Y:S01]  /*a3b0*/  FMNMX.FTZ R0, R182, R0, !PT ;  /* 0x00000000b6007209 */ /* 0x000fe20007810000 */
[----:B------:R-:W2:Y:S01]  /*a3c0*/  SHFL.BFLY PT, R2, R134, 0x2, 0x1f ;  /* 0x0c401f0086027f89 */ /* 0x000ea200000e0000 */
[----:B------:R-:W-:Y:S02]  /*a3d0*/  FSETP.NEU.FTZ.AND P6, PT, R136, -INF , PT ;  /* 0xff8000008800780b */ /* 0x000fe40003fdd000 */
[----:B------:R-:W-:Y:S01]  /*a3e0*/  FMNMX.FTZ R137, R183, R0, !PT ;  /* 0x00000000b7897209 */ /* 0x000fe20007810000 */
[----:B------:R-:W-:Y:S01]  /*a3f0*/  LDSM.16.MT88.4 R140, [R217+0xa000] ;  /* 0x00a00000d98c783b */ /* 0x000fe20000004200 */
[----:B------:R-:W-:-:S03]  /*a400*/  FSEL R12, R12, RZ, P6 ;  /* 0x000000ff0c0c7208 */ /* 0x000fc60003000000 */
[----:B------:R-:W3:Y:S02]  /*a410*/  SHFL.BFLY PT, R0, R137, 0x2, 0x1f ;  /* 0x0c401f0089007f89 */ /* 0x000ee400000e0000 */
[--C-:B------:R-:W-:Y:S01]  /*a420*/  FFMA.FTZ R11, R11, UR17, -R12.reuse ;  /* 0x000000110b0b7c23 */ /* 0x100fe2000801080c */
[--C-:B------:R-:W-:Y:S01]  /*a430*/  FFMA.FTZ R9, R9, UR17, -R12.reuse ;  /* 0x0000001109097c23 */ /* 0x100fe2000801080c */
[--C-:B------:R-:W-:Y:S01]  /*a440*/  FFMA.FTZ R15, R15, UR17, -R12.reuse ;  /* 0x000000110f0f7c23 */ /* 0x100fe2000801080c */
[----:B------:R-:W-:Y:S01]  /*a450*/  FFMA.FTZ R14, R14, UR17, -R12 ;  /* 0x000000110e0e7c23 */ /* 0x000fe2000801080c */
[----:B-1----:R-:W-:Y:S01]  /*a460*/  FMNMX.FTZ R135, R135, R22, !PT ;  /* 0x0000001687877209 */ /* 0x002fe20007810000 */
[----:B------:R1:W-:Y:S04]  /*a470*/  MUFU.EX2 R201, R11 ;  /* 0x0000000b00c97308 */ /* 0x0003e80000000800 */
[----:B------:R-:W4:Y:S04]  /*a480*/  SHFL.BFLY PT, R7, R135, 0x1, 0x1f ;  /* 0x0c201f0087077f89 */ /* 0x000f2800000e0000 */
[----:B------:R5:W-:Y:S01]  /*a490*/  MUFU.EX2 R202, R9 ;  /* 0x0000000900ca7308 */ /* 0x000be20000000800 */
[----:B--2---:R-:W-:-:S05]  /*a4a0*/  FMNMX.FTZ R134, R134, R2, !PT ;  /* 0x0000000286867209 */ /* 0x004fca0007810000 */
[----:B------:R-:W2:Y:S02]  /*a4b0*/  SHFL.BFLY PT, R2, R134, 0x1, 0x1f ;  /* 0x0c201f0086027f89 */ /* 0x000ea400000e0000 */
[----:B------:R-:W-:Y:S01]  /*a4c0*/  MUFU.EX2 R200, R15 ;  /* 0x0000000f00c87308 */ /* 0x000fe20000000800 */
[----:B---3--:R-:W-:-:S05]  /*a4d0*/  FMNMX.FTZ R137, R137, R0, !PT ;  /* 0x0000000089897209 */ /* 0x008fca0007810000 */
[----:B------:R-:W3:Y:S02]  /*a4e0*/  SHFL.BFLY PT, R0, R137, 0x1, 0x1f ;  /* 0x0c201f0089007f89 */ /* 0x000ee400000e0000 */
[----:B------:R-:W-:Y:S01]  /*a4f0*/  MUFU.EX2 R203, R14 ;  /* 0x0000000e00cb7308 */ /* 0x000fe20000000800 */
[----:B----4-:R-:W-:-:S04]  /*a500*/  FMNMX.FTZ R135, R135, R7, !PT ;  /* 0x0000000787877209 */ /* 0x010fc80007810000 */
[C---:B------:R-:W-:Y:S01]  /*a510*/  FSETP.NEU.FTZ.AND P5, PT, R135.reuse, -INF , PT ;  /* 0xff8000008700780b */ /* 0x040fe20003fbd000 */
[----:B-1----:R-:W-:Y:S01]  /*a520*/  FMUL.FTZ R11, R135, UR17 ;  /* 0x00000011870b7c20 */ /* 0x002fe20008410000 */
[----:B--2---:R-:W-:Y:S02]  /*a530*/  FMNMX.FTZ R134, R134, R2, !PT ;  /* 0x0000000286867209 */ /* 0x004fe40007810000 */
[----:B------:R-:W-:Y:S02]  /*a540*/  FSEL R2, R136, RZ, P6 ;  /* 0x000000ff88027208 */ /* 0x000fe40003000000 */
[----:B------:R-:W-:Y:S02]  /*a550*/  FSETP.NEU.FTZ.AND P4, PT, R134, -INF , PT ;  /* 0xff8000008600780b */ /* 0x000fe40003f9d000 */
[----:B------:R-:W-:Y:S01]  /*a560*/  FSEL R11, R11, RZ, P5 ;  /* 0x000000ff0b0b7208 */ /* 0x000fe20002800000 */
[----:B------:R-:W-:Y:S01]  /*a570*/  FADD.FTZ R2, R238, -R2 ;  /* 0x80000002ee027221 */ /* 0x000fe20000010000 */
[----:B---3--:R-:W-:-:S02]  /*a580*/  FMNMX.FTZ R137, R137, R0, !PT ;  /* 0x0000000089897209 */ /* 0x008fc40007810000 */
[----:B------:R-:W-:Y:S01]  /*a590*/  FSEL R0, R134, RZ, P4 ;  /* 0x000000ff86007208 */ /* 0x000fe20002000000 */
[--C-:B------:R-:W-:Y:S01]  /*a5a0*/  FFMA.FTZ R10, R10, UR17, -R11.reuse ;  /* 0x000000110a0a7c23 */ /* 0x100fe2000801080b */
[C---:B------:R-:W-:Y:S01]  /*a5b0*/  FSETP.NEU.FTZ.AND P1, PT, R137.reuse, -INF , PT ;  /* 0xff8000008900780b */ /* 0x040fe20003f3d000 */
[----:B------:R-:W-:Y:S01]  /*a5c0*/  FMUL.FTZ R8, R2, UR17 ;  /* 0x0000001102087c20 */ /* 0x000fe20008410000 */
[----:B-----5:R-:W-:Y:S01]  /*a5d0*/  FMUL.FTZ R9, R137, UR17 ;  /* 0x0000001189097c20 */ /* 0x020fe20008410000 */
[----:B------:R-:W-:Y:S01]  /*a5e0*/  FADD.FTZ R2, R237, -R0 ;  /* 0x80000000ed027221 */ /* 0x000fe20000010000 */
[----:B------:R1:W-:Y:S01]  /*a5f0*/  MUFU.EX2 R197, R10 ;  /* 0x0000000a00c57308 */ /* 0x0003e20000000800 */
[----:B------:R-:W-:Y:S01]  /*a600*/  FSEL R0, R137, RZ, P1 ;  /* 0x000000ff89007208 */ /* 0x000fe20000800000 */
[--C-:B------:R-:W-:Y:S01]  /*a610*/  FFMA.FTZ R17, R17, UR17, -R11.reuse ;  /* 0x0000001111117c23 */ /* 0x100fe2000801080b */
[----:B------:R-:W-:Y:S01]  /*a620*/  FSEL R9, R9, RZ, P1 ;  /* 0x000000ff09097208 */ /* 0x000fe20000800000 */
[----:B------:R-:W-:Y:S01]  /*a630*/  FMUL.FTZ R2, R2, UR17 ;  /* 0x0000001102027c20 */ /* 0x000fe20008410000 */
[--C-:B------:R-:W-:Y:S01]  /*a640*/  FFMA.FTZ R16, R16, UR17, -R11.reuse ;  /* 0x0000001110107c23 */ /* 0x100fe2000801080b */
[----:B------:R-:W-:Y:S01]  /*a650*/  FADD.FTZ R0, R236, -R0 ;  /* 0x80000000ec007221 */ /* 0x000fe20000010000 */
[----:B------:R-:W-:Y:S01]  /*a660*/  FFMA.FTZ R20, R20, UR17, -R11 ;  /* 0x0000001114147c23 */ /* 0x000fe2000801080b */
[--C-:B------:R-:W-:Y:S01]  /*a670*/  FFMA.FTZ R5, R5, UR17, -R9.reuse ;  /* 0x0000001105057c23 */ /* 0x100fe20008010809 */
[--C-:B------:R-:W-:Y:S01]  /*a680*/  FFMA.FTZ R6, R6, UR17, -R9.reuse ;  /* 0x0000001106067c23 */ /* 0x100fe20008010809 */
[----:B------:R-:W-:Y:S01]  /*a690*/  FMUL.FTZ R0, R0, UR17 ;  /* 0x0000001100007c20 */ /* 0x000fe20008410000 */
[--C-:B------:R-:W-:Y:S01]  /*a6a0*/  FFMA.FTZ R4, R4, UR17, -R9.reuse ;  /* 0x0000001104047c23 */ /* 0x100fe20008010809 */
[----:B------:R-:W-:Y:S01]  /*a6b0*/  FFMA.FTZ R3, R3, UR17, -R9 ;  /* 0x0000001103037c23 */ /* 0x000fe20008010809 */
[----:B------:R-:W-:Y:S01]  /*a6c0*/  MUFU.EX2 R184, R5 ;  /* 0x0000000500b87308 */ /* 0x000fe20000000800 */
[----:B-1----:R-:W-:-:S07]  /*a6d0*/  FMUL.FTZ R10, R134, UR17 ;  /* 0x00000011860a7c20 */ /* 0x002fce0008410000 */
[----:B------:R-:W1:Y:S01]  /*a6e0*/  MUFU.EX2 R185, R6 ;  /* 0x0000000600b97308 */ /* 0x000e620000000800 */
[----:B------:R-:W-:-:S05]  /*a6f0*/  FSEL R10, R10, RZ, P4 ;  /* 0x000000ff0a0a7208 */ /* 0x000fca0002000000 */
[--C-:B------:R-:W-:Y:S01]  /*a700*/  FFMA.FTZ R13, R13, UR17, -R10.reuse ;  /* 0x000000110d0d7c23 */ /* 0x100fe2000801080a */
[--C-:B------:R-:W-:Y:S01]  /*a710*/  FFMA.FTZ R19, R19, UR17, -R10.reuse ;  /* 0x0000001113137c23 */ /* 0x100fe2000801080a */
[--C-:B------:R-:W-:Y:S01]  /*a720*/  FFMA.FTZ R18, R18, UR17, -R10.reuse ;  /* 0x0000001112127c23 */ /* 0x100fe2000801080a */
[----:B------:R-:W-:Y:S01]  /*a730*/  FFMA.FTZ R21, R21, UR17, -R10 ;  /* 0x0000001115157c23 */ /* 0x000fe2000801080a */
[----:B------:R2:W-:Y:S01]  /*a740*/  MUFU.EX2 R189, R13 ;  /* 0x0000000d00bd7308 */ /* 0x0005e20000000800 */
[----:B-1----:R-:W-:-:S07]  /*a750*/  F2FP.BF16.F32.PACK_AB R5, R185, R184 ;  /* 0x000000b8b905723e */ /* 0x002fce00000010ff */
[----:B------:R-:W-:Y:S08]  /*a760*/  MUFU.EX2 R188, R19 ;  /* 0x0000001300bc7308 */ /* 0x000ff00000000800 */
[----:B------:R-:W-:Y:S01]  /*a770*/  MUFU.EX2 R190, R18 ;  /* 0x0000001200be7308 */ /* 0x000fe20000000800 */
[----:B--2---:R-:W-:-:S07]  /*a780*/  FFMA.FTZ R13, R132, UR17, -R10 ;  /* 0x00000011840d7c23 */ /* 0x004fce000801080a */
[----:B------:R-:W1:Y:S08]  /*a790*/  MUFU.EX2 R191, R21 ;  /* 0x0000001500bf7308 */ /* 0x000e700000000800 */
[----:B------:R2:W-:Y:S08]  /*a7a0*/  MUFU.EX2 R187, R4 ;  /* 0x0000000400bb7308 */ /* 0x0005f00000000800 */
[----:B------:R-:W3:Y:S01]  /*a7b0*/  MUFU.EX2 R186, R3 ;  /* 0x0000000300ba7308 */ /* 0x000ee20000000800 */
[----:B-1----:R-:W-:-:S07]  /*a7c0*/  F2FP.BF16.F32.PACK_AB R6, R191, R190 ;  /* 0x000000bebf06723e */ /* 0x002fce00000010ff */
[----:B------:R-:W1:Y:S01]  /*a7d0*/  MUFU.EX2 R2, R2 ;  /* 0x0000000200027308 */ /* 0x000e620000000800 */
[----:B--2---:R-:W-:-:S07]  /*a7e0*/  F2FP.BF16.F32.PACK_AB R4, R188, R189 ;  /* 0x000000bdbc04723e */ /* 0x004fce00000010ff */
[----:B------:R-:W2:Y:S01]  /*a7f0*/  MUFU.EX2 R0, R0 ;  /* 0x0000000000007308 */ /* 0x000ea20000000800 */
[----:B---3--:R-:W-:Y:S02]  /*a800*/  F2FP.BF16.F32.PACK_AB R7, R186, R187 ;  /* 0x000000bbba07723e */ /* 0x008fe400000010ff */
[----:B------:R-:W-:-:S05]  /*a810*/  FSEL R3, R135, RZ, P5 ;  /* 0x000000ff87037208 */ /* 0x000fca0002800000 */
[----:B------:R-:W-:Y:S01]  /*a820*/  MUFU.EX2 R196, R17 ;  /* 0x0000001100c47308 */ /* 0x000fe20000000800 */
[-C--:B-1----:R-:W-:Y:S01]  /*a830*/  FMUL.FTZ R40, R40, R2.reuse ;  /* 0x0000000228287220 */ /* 0x082fe20000410000 */
[-C--:B------:R-:W-:Y:S01]  /*a840*/  FMUL.FTZ R41, R41, R2.reuse ;  /* 0x0000000229297220 */ /* 0x080fe20000410000 */
[----:B------:R-:W-:Y:S01]  /*a850*/  FADD.FTZ R3, R239, -R3 ;  /* 0x80000003ef037221 */ /* 0x000fe20000010000 */
[-C--:B------:R-:W-:Y:S01]  /*a860*/  FMUL.FTZ R144, R144, R2.reuse ;  /* 0x0000000290907220 */ /* 0x080fe20000410000 */
[-C--:B------:R-:W-:Y:S01]  /*a870*/  FMUL.FTZ R145, R145, R2.reuse ;  /* 0x0000000291917220 */ /* 0x080fe20000410000 */
[----:B------:R-:W-:Y:S01]  /*a880*/  FMUL.FTZ R152, R152, R2 ;  /* 0x0000000298987220 */ /* 0x000fe20000410000 */
[----:B------:R-:W-:Y:S01]  /*a890*/  FMUL.FTZ R3, R3, UR17 ;  /* 0x0000001103037c20 */ /* 0x000fe20008410000 */
[----:B------:R1:W-:Y:S01]  /*a8a0*/  MUFU.EX2 R198, R16 ;  /* 0x0000001000c67308 */ /* 0x0003e20000000800 */
[-C--:B--2---:R-:W-:Y:S01]  /*a8b0*/  FMUL.FTZ R42, R42, R0.reuse ;  /* 0x000000002a2a7220 */ /* 0x084fe20000410000 */
[----:B------:R-:W-:Y:S01]  /*a8c0*/  FMUL.FTZ R43, R43, R0 ;  /* 0x000000002b2b7220 */ /* 0x000fe20000410000 */
[----:B------:R-:W-:Y:S01]  /*a8d0*/  FMUL.FTZ R153, R153, R2 ;  /* 0x0000000299997220 */ /* 0x000fe20000410000 */
[-C--:B------:R-:W-:Y:S01]  /*a8e0*/  FMUL.FTZ R146, R146, R0.reuse ;  /* 0x0000000092927220 */ /* 0x080fe20000410000 */
[----:B------:R-:W-:Y:S01]  /*a8f0*/  FMUL.FTZ R147, R147, R0 ;  /* 0x0000000093937220 */ /* 0x000fe20000410000 */
[-C--:B------:R-:W-:Y:S01]  /*a900*/  FMUL.FTZ R160, R160, R2.reuse ;  /* 0x00000002a0a07220 */ /* 0x080fe20000410000 */
[-C--:B------:R-:W-:Y:S01]  /*a910*/  FMUL.FTZ R161, R161, R2.reuse ;  /* 0x00000002a1a17220 */ /* 0x080fe20000410000 */
[----:B------:R2:W-:Y:S01]  /*a920*/  MUFU.EX2 R199, R20 ;  /* 0x0000001400c77308 */ /* 0x0005e20000000800 */
[C---:B------:R-:W-:Y:S01]  /*a930*/  HMMA.16816.F32.BF16 R208, R4.reuse, R32, R40 ;  /* 0x0000002004d0723c */ /* 0x040fe20000041828 */
[----:B------:R-:W-:Y:S01]  /*a940*/  LDSM.16.MT88.4 R40, [R217+0xb000] ;  /* 0x00b00000d928783b */ /* 0x000fe20000004200 */
[-C--:B------:R-:W-:Y:S01]  /*a950*/  FMUL.FTZ R168, R168, R2.reuse ;  /* 0x00000002a8a87220 */ /* 0x080fe20000410000 */
[----:B------:R-:W-:Y:S01]  /*a960*/  FMUL.FTZ R169, R169, R2 ;  /* 0x00000002a9a97220 */ /* 0x000fe20000410000 */
[-C--:B------:R-:W-:Y:S01]  /*a970*/  FMUL.FTZ R154, R154, R0.reuse ;  /* 0x000000009a9a7220 */ /* 0x080fe20000410000 */
[----:B------:R-:W-:Y:S01]  /*a980*/  FMUL.FTZ R155, R155, R0 ;  /* 0x000000009b9b7220 */ /* 0x000fe20000410000 */
[----:B------:R-:W-:Y:S01]  /*a990*/  FMUL.FTZ R44, R44, R2 ;  /* 0x000000022c2c7220 */ /* 0x000fe20000410000 */
[----:B------:R-:W3:Y:S01]  /*a9a0*/  MUFU.EX2 R8, R8 ;  /* 0x0000000800087308 */ /* 0x000ee20000000800 */
[----:B-1----:R-:W1:Y:S01]  /*a9b0*/  LDSM.16.MT88.4 R16, [R213+0xa000] ;  /* 0x00a00000d510783b */ /* 0x002e620000004200 */
[-C--:B------:R-:W-:Y:S01]  /*a9c0*/  FMUL.FTZ R162, R162, R0.reuse ;  /* 0x00000000a2a27220 */ /* 0x080fe20000410000 */
[----:B------:R-:W-:Y:S01]  /*a9d0*/  FMUL.FTZ R163, R163, R0 ;  /* 0x00000000a3a37220 */ /* 0x000fe20000410000 */
[-C--:B------:R-:W-:Y:S01]  /*a9e0*/  FMUL.FTZ R45, R45, R2.reuse ;  /* 0x000000022d2d7220 */ /* 0x080fe20000410000 */
[-C--:B------:R-:W-:Y:S01]  /*a9f0*/  FMUL.FTZ R56, R56, R2.reuse ;  /* 0x0000000238387220 */ /* 0x080fe20000410000 */
[----:B------:R-:W-:Y:S01]  /*aa00*/  FMUL.FTZ R57, R57, R2 ;  /* 0x0000000239397220 */ /* 0x000fe20000410000 */
[-C--:B------:R-:W-:Y:S01]  /*aa10*/  FMUL.FTZ R170, R170, R0.reuse ;  /* 0x00000000aaaa7220 */ /* 0x080fe20000410000 */
[----:B------:R-:W4:Y:S01]  /*aa20*/  MUFU.EX2 R3, R3 ;  /* 0x0000000300037308 */ /* 0x000f220000000800 */
[----:B--2---:R-:W2:Y:S01]  /*aa30*/  LDSM.16.MT88.4 R20, [R215+0xa000] ;  /* 0x00a00000d714783b */ /* 0x004ea20000004200 */
        /* <DEDUP_REMOVED lines=41> */
[C---:B-1----:R-:W-:Y:S01]  /*acd0*/  HMMA.16816.F32.BF16 R144, R4.reuse, R16, R144 ;  /* 0x000000100490723c */ /* 0x042fe20000041890 */
[-C--:B---3--:R-:W-:Y:S01]  /*ace0*/  FMUL.FTZ R36, R36, R8.reuse ;  /* 0x0000000824247220 */ /* 0x088fe20000410000 */
[----:B------:R-:W-:Y:S01]  /*acf0*/  FMUL.FTZ R37, R37, R8 ;  /* 0x0000000825257220 */ /* 0x000fe20000410000 */
[-C--:B----4-:R-:W-:Y:S01]  /*ad00*/  FMUL.FTZ R38, R38, R3.reuse ;  /* 0x0000000326267220 */ /* 0x090fe20000410000 */
        /* <DEDUP_REMOVED lines=8> */
[C---:B--2---:R-:W-:Y:S01]  /*ad90*/  HMMA.16816.F32.BF16 R160, R4.reuse, R20, R160 ;  /* 0x0000001404a0723c */ /* 0x044fe200000418a0 */
        /* <DEDUP_REMOVED lines=32> */
[----:B------:R-:W-:Y:S01]  /*afa0*/  MOV R193, R209 ;  /* 0x000000d100c17202 */ /* 0x000fe20000000f00 */
[----:B------:R-:W-:Y:S01]  /*afb0*/  FMUL.FTZ R148, R148, R8 ;  /* 0x0000000894947220 */ /* 0x000fe20000410000 */
        /* <DEDUP_REMOVED lines=30> */
[----:B------:R-:W-:Y:S01]  /*b1a0*/  FMUL.FTZ R129, R129, R8 ;  /* 0x0000000881817220 */ /* 0x000fe20000410000 */
[----:B------:R-:W-:Y:S01]  /*b1b0*/  HMMA.16816.F32.BF16 R120, R4, R40, R120 ;  /* 0x000000280478723c */ /* 0x000fe20000041878 */
[-C--:B------:R-:W-:Y:S01]  /*b1c0*/  FMUL.FTZ R130, R130, R3.reuse ;  /* 0x0000000382827220 */ /* 0x080fe20000410000 */
[----:B------:R-:W-:Y:S01]  /*b1d0*/  FMUL.FTZ R131, R131, R3 ;  /* 0x0000000383837220 */ /* 0x000fe20000410000 */
[----:B------:R-:W-:Y:S01]  /*b1e0*/  MOV R15, R211 ;  /* 0x000000d3000f7202 */ /* 0x000fe20000000f00 */
[----:B------:R-:W-:-:S02]  /*b1f0*/  FFMA.FTZ R0, R252, R0, R184 ;  /* 0x00000000fc007223 */ /* 0x000fc400000100b8 */
[----:B------:R-:W-:Y:S07]  /*b200*/  HMMA.16816.F32.BF16 R248, R4, R42, R124 ;  /* 0x0000002a04f8723c */ /* 0x000fee000004187c */
[----:B------:R-:W-:Y:S02]  /*b210*/  F2FP.BF16.F32.PACK_AB R4, R201, R202 ;  /* 0x000000cac904723e */ /* 0x000fe400000010ff */
[----:B------:R-:W-:Y:S02]  /*b220*/  F2FP.BF16.F32.PACK_AB R5, R196, R197 ;  /* 0x000000c5c405723e */ /* 0x000fe400000010ff */
[----:B------:R-:W-:-:S02]  /*b230*/  F2FP.BF16.F32.PACK_AB R6, R203, R200 ;  /* 0x000000c8cb06723e */ /* 0x000fc400000010ff */
[----:B------:R-:W-:Y:S02]  /*b240*/  F2FP.BF16.F32.PACK_AB R7, R199, R198 ;  /* 0x000000c6c707723e */ /* 0x000fe400000010ff */
[----:B------:R-:W-:Y:S01]  /*b250*/  MOV R125, R14 ;  /* 0x0000000e007d7202 */ /* 0x000fe20000000f00 */
[----:B------:R-:W-:Y:S01]  /*b260*/  FFMA.FTZ R14, R138, UR17, -R10 ;  /* 0x000000118a0e7c23 */ /* 0x000fe2000801080a */
[----:B------:R-:W-:Y:S02]  /*b270*/  MOV R127, R247 ;  /* 0x000000f7007f7202 */ /* 0x000fe40000000f00 */
[----:B------:R-:W-:Y:S01]  /*b280*/  MOV R126, R193 ;  /* 0x000000c1007e7202 */ /* 0x000fe20000000f00 */
[----:B------:R-:W-:Y:S01]  /*b290*/  HMMA.16816.F32.BF16 R36, R4, R32, R36 ;  /* 0x000000200424723c */ /* 0x000fe20000041824 */
[----:B------:R1:W-:Y:S01]  /*b2a0*/  MUFU.EX2 R33, R13 ;  /* 0x0000000d00217308 */ /* 0x0003e20000000800 */
[----:B------:R-:W-:Y:S02]  /*b2b0*/  MOV R132, R127 ;  /* 0x0000007f00847202 */ /* 0x000fe40000000f00 */
[----:B------:R-:W-:-:S02]  /*b2c0*/  MOV R127, R192 ;  /* 0x000000c0007f7202 */ /* 0x000fc40000000f00 */
[C---:B------:R-:W-:Y:S01]  /*b2d0*/  HMMA.16816.F32.BF16 R236, R4.reuse, R22, R172 ;  /* 0x0000001604ec723c */ /* 0x040fe200000418ac */
[----:B------:R-:W-:Y:S01]  /*b2e0*/  FFMA.FTZ R8, R132, R8, R202 ;  /* 0x0000000884087223 */ /* 0x000fe200000100ca */
[----:B------:R-:W-:Y:S01]  /*b2f0*/  LDSM.16.MT88.4 R172, [R215+0xa800] ;  /* 0x00a80000d7ac783b */ /* 0x000fe20000004200 */
[----:B------:R-:W-:Y:S03]  /*b300*/  MUFU.EX2 R23, R14 ;  /* 0x0000000e00177308 */ /* 0x000fe60000000800 */
[----:B------:R-:W-:Y:S01]  /*b310*/  HMMA.16816.F32.BF16 R208, R4, R34, R48 ;  /* 0x0000002204d0723c */ /* 0x000fe20000041830 */
[----:B------:R-:W-:Y:S01]  /*b320*/  LDSM.16.MT88.4 R48, [R218+0xa800] ;  /* 0x00a80000da30783b */ /* 0x000fe20000004200 */
[--C-:B-1----:R-:W-:Y:S01]  /*b330*/  FFMA.FTZ R13, R139, UR17, -R10.reuse ;  /* 0x000000118b0d7c23 */ /* 0x102fe2000801080a */
[----:B------:R-:W-:-:S04]  /*b340*/  FFMA.FTZ R10, R181, UR17, -R10 ;  /* 0x00000011b50a7c23 */ /* 0x000fc8000801080a */
[----:B------:R-:W-:Y:S01]  /*b350*/  MOV R34, R195 ;  /* 0x000000c300227202 */ /* 0x000fe20000000f00 */
[C---:B------:R-:W-:Y:S01]  /*b360*/  HMMA.16816.F32.BF16 R52, R4.reuse, R140, R52 ;  /* 0x0000008c0434723c */ /* 0x040fe20000041834 */
[----:B------:R-:W-:Y:S01]  /*b370*/  MOV R35, R194 ;  /* 0x000000c200237202 */ /* 0x000fe20000000f00 */
[----:B------:R1:W2:Y:S01]  /*b380*/  MUFU.EX2 R22, R10 ;  /* 0x0000000a00167308 */ /* 0x0002a20000000800 */
[----:B------:R-:W-:Y:S01]  /*b390*/  MOV R181, R126 ;  /* 0x0000007e00b57202 */ /* 0x000fe20000000f00 */
[----:B------:R-:W-:Y:S02]  /*b3a0*/  FFMA.FTZ R3, R34, R3, R197 ;  /* 0x0000000322037223 */ /* 0x000fe400000100c5 */
[C---:B------:R-:W-:Y:S01]  /*b3b0*/  HMMA.16816.F32.BF16 R192, R4.reuse, R142, R64 ;  /* 0x0000008e04c0723c */ /* 0x040fe20000041840 */
[----:B------:R-:W-:Y:S01]  /*b3c0*/  FFMA.FTZ R2, R35, R2, R189 ;  /* 0x0000000223027223 */ /* 0x000fe200000100bd */
[----:B------:R-:W-:Y:S02]  /*b3d0*/  LDSM.16.MT88.4 R64, [R217+0xa800] ;  /* 0x00a80000d940783b */ /* 0x000fe40000004200 */
[----:B------:R3:W4:Y:S02]  /*b3e0*/  MUFU.EX2 R32, R13 ;  /* 0x0000000d00207308 */ /* 0x0007240000000800 */
[C---:B------:R-:W-:Y:S06]  /*b3f0*/  HMMA.16816.F32.BF16 R68, R4.reuse, R176, R68 ;  /* 0x000000b00444723c */ /* 0x040fec0000041844 */
[----:B------:R-:W-:Y:S01]  /*b400*/  HMMA.16816.F32.BF16 R84, R4, R24, R84 ;  /* 0x000000180454723c */ /* 0x000fe20000041854 */
[----:B-1----:R-:W-:Y:S01]  /*b410*/  FFMA.FTZ R10, R180, UR17, -R9 ;  /* 0x00000011b40a7c23 */ /* 0x002fe20008010809 */
[----:B------:R-:W-:-:S02]  /*b420*/  MOV R180, R125 ;  /* 0x0000007d00b47202 */ /* 0x000fc40000000f00 */
[----:B--2---:R-:W-:Y:S02]  /*b430*/  F2FP.BF16.F32.PACK_AB R126, R22, R23 ;  /* 0x00000017167e723e */ /* 0x004fe400000010ff */
[----:B------:R-:W-:Y:S01]  /*b440*/  HMMA.16816.F32.BF16 R140, R4, R26, R96 ;  /* 0x0000001a048c723c */ /* 0x000fe20000041860 */
[----:B------:R-:W-:Y:S01]  /*b450*/  LDSM.16.MT88.4 R96, [R215+0xb800] ;  /* 0x00b80000d760783b */ /* 0x000fe20000004200 */
[----:B---3--:R-:W-:Y:S01]  /*b460*/  FFMA.FTZ R13, R133, UR17, -R9 ;  /* 0x00000011850d7c23 */ /* 0x008fe20008010809 */
[----:B----4-:R-:W-:-:S03]  /*b470*/  F2FP.BF16.F32.PACK_AB R124, R32, R33 ;  /* 0x00000021207c723e */ /* 0x010fc600000010ff */
[C---:B------:R-:W-:Y:S06]  /*b480*/  HMMA.16816.F32.BF16 R100, R4.reuse, R28, R100 ;  /* 0x0000001c0464723c */ /* 0x040fec0000041864 */
[C---:B------:R-:W-:Y:S06]  /*b490*/  HMMA.16816.F32.BF16 R148, R4.reuse, R16, R148 ;  /* 0x000000100494723c */ /* 0x040fec0000041894 */
[C---:B------:R-:W-:Y:S01]  /*b4a0*/  HMMA.16816.F32.BF16 R244, R4.reuse, R18, R156 ;  /* 0x0000001204f4723c */ /* 0x040fe2000004189c */
[----:B------:R1:W-:Y:S01]  /*b4b0*/  MUFU.EX2 R19, R10 ;  /* 0x0000000a00137308 */ /* 0x0003e20000000800 */
[----:B------:R-:W2:Y:S04]  /*b4c0*/  LDSM.16.MT88.4 R156, [R213+0xa800] ;  /* 0x00a80000d59c783b */ /* 0x000ea80000004200 */
[C---:B------:R-:W-:Y:S03]  /*b4d0*/  HMMA.16816.F32.BF16 R164, R4.reuse, R20, R164 ;  /* 0x0000001404a4723c */ /* 0x040fe600000418a4 */
[----:B------:R-:W3:Y:S03]  /*b4e0*/  MUFU.EX2 R21, R13 ;  /* 0x0000000d00157308 */ /* 0x000ee60000000800 */
[C---:B------:R-:W-:Y:S01]  /*b4f0*/  HMMA.16816.F32.BF16 R176, R4.reuse, R178, R80 ;  /* 0x000000b204b0723c */ /* 0x040fe20000041850 */
[----:B------:R-:W4:Y:S05]  /*b500*/  LDSM.16.MT88.4 R80, [R213+0xb800] ;  /* 0x00b80000d550783b */ /* 0x000f2a0000004200 */
[C---:B------:R-:W-:Y:S01]  /*b510*/  HMMA.16816.F32.BF16 R28, R4.reuse, R30, R112 ;  /* 0x0000001e041c723c */ /* 0x040fe20000041870 */
[--C-:B-1----:R-:W-:Y:S01]  /*b520*/  FFMA.FTZ R10, R182, UR17, -R9.reuse ;  /* 0x00000011b60a7c23 */ /* 0x102fe20008010809 */
[----:B------:R-:W-:Y:S01]  /*b530*/  FFMA.FTZ R9, R183, UR17, -R9 ;  /* 0x00000011b7097c23 */ /* 0x000fe20008010809 */
[----:B------:R-:W-:Y:S01]  /*b540*/  MOV R183, R15 ;  /* 0x0000000f00b77202 */ /* 0x000fe20000000f00 */
[----:B------:R-:W-:Y:S01]  /*b550*/  LDSM.16.MT88.4 R112, [R218+0xb800] ;  /* 0x00b80000da70783b */ /* 0x000fe20000004200 */
[----:B------:R-:W-:Y:S01]  /*b560*/  MUFU.EX2 R20, R10 ;  /* 0x0000000a00147308 */ /* 0x000fe20000000800 */
[----:B------:R-:W-:Y:S01]  /*b570*/  HMMA.16816.F32.BF16 R116, R4, R40, R116 ;  /* 0x000000280474723c */ /* 0x000fe20000041874 */
[----:B------:R-:W-:-:S02]  /*b580*/  MOV R182, R127 ;  /* 0x0000007f00b67202 */ /* 0x000fc40000000f00 */
[----:B---3--:R-:W-:-:S03]  /*b590*/  F2FP.BF16.F32.PACK_AB R125, R19, R21 ;  /* 0x00000015137d723e */ /* 0x008fc600000010ff */
[----:B------:R-:W-:Y:S01]  /*b5a0*/  HMMA.16816.F32.BF16 R24, R4, R42, R128 ;  /* 0x0000002a0418723c */ /* 0x000fe20000041880 */
[----:B------:R1:W3:Y:S06]  /*b5b0*/  MUFU.EX2 R18, R9 ;  /* 0x0000000900127308 */ /* 0x0002ec0000000800 */
[----:B------:R-:W-:Y:S01]  /*b5c0*/  FFMA.FTZ R4, R206, UR17, -R12 ;  /* 0x00000011ce047c23 */ /* 0x000fe2000801080c */
[----:B------:R-:W-:-:S03]  /*b5d0*/  FFMA.FTZ R5, R240, UR17, -R11 ;  /* 0x00000011f0057c23 */ /* 0x000fc6000801080b */
[----:B------:R5:W-:Y:S01]  /*b5e0*/  MUFU.EX2 R16, R4 ;  /* 0x0000000400107308 */ /* 0x000be20000000800 */
[----:B-1----:R-:W-:-:S07]  /*b5f0*/  FFMA.FTZ R9, R204, UR17, -R12 ;  /* 0x00000011cc097c23 */ /* 0x002fce000801080c */
[----:B------:R-:W-:Y:S01]  /*b600*/  MUFU.EX2 R7, R5 ;  /* 0x0000000500077308 */ /* 0x000fe20000000800 */
[----:B---3--:R-:W-:-:S07]  /*b610*/  F2FP.BF16.F32.PACK_AB R127, R18, R20 ;  /* 0x00000014127f723e */ /* 0x008fce00000010ff */
[----:B------:R-:W1:Y:S01]  /*b620*/  MUFU.EX2 R17, R9 ;  /* 0x0000000900117308 */ /* 0x000e620000000800 */
[----:B-----5:R-:W-:Y:S01]  /*b630*/  FFMA.FTZ R4, R205, UR17, -R12 ;  /* 0x00000011cd047c23 */ /* 0x020fe2000801080c */
[C---:B--2---:R-:W-:Y:S06]  /*b640*/  HMMA.16816.F32.BF16 R144, R124.reuse, R156, R144 ;  /* 0x0000009c7c90723c */ /* 0x044fec0000041890 */
[----:B------:R2:W-:Y:S01]  /*b650*/  MUFU.EX2 R10, R4 ;  /* 0x00000004000a7308 */ /* 0x0005e20000000800 */
[C---:B------:R-:W-:Y:S06]  /*b660*/  HMMA.16816.F32.BF16 R152, R124.reuse, R158, R152 ;  /* 0x0000009e7c98723c */ /* 0x040fec0000041898 */
[----:B------:R-:W-:Y:S01]  /*b670*/  HMMA.16816.F32.BF16 R160, R124, R172, R160 ;  /* 0x000000ac7ca0723c */ /* 0x000fe200000418a0 */
[----:B-1----:R-:W-:-:S05]  /*b680*/  F2FP.BF16.F32.PACK_AB R128, R16, R17 ;  /* 0x000000111080723e */ /* 0x002fca00000010ff */
[C---:B------:R-:W-:Y:S01]  /*b690*/  HMMA.16816.F32.BF16 R168, R124.reuse, R174, R168 ;  /* 0x000000ae7ca8723c */ /* 0x040fe200000418a8 */
[----:B--2---:R-:W-:Y:S02]  /*b6a0*/  FFMA.FTZ R4, R207, UR17, -R12 ;  /* 0x00000011cf047c23 */ /* 0x004fe4000801080c */
[----:B------:R-:W1:Y:S03]  /*b6b0*/  LDSM.16.MT88.4 R12, [R217+0xb800] ;  /* 0x00b80000d90c783b */ /* 0x000e660000004200 */
[C---:B------:R-:W-:Y:S01]  /*b6c0*/  HMMA.16816.F32.BF16 R40, R124.reuse, R48, R180 ;  /* 0x000000307c28723c */ /* 0x040fe200000418b4 */
[----:B------:R2:W3:Y:S05]  /*b6d0*/  MUFU.EX2 R9, R4 ;  /* 0x0000000400097308 */ /* 0x0004ea0000000800 */
[C---:B------:R-:W-:Y:S06]  /*b6e0*/  HMMA.16816.F32.BF16 R44, R124.reuse, R50, R44 ;  /* 0x000000327c2c723c */ /* 0x040fec000004182c */
[----:B------:R-:W-:Y:S01]  /*b6f0*/  HMMA.16816.F32.BF16 R56, R124, R64, R56 ;  /* 0x000000407c38723c */ /* 0x000fe20000041838 */
[----:B--2---:R-:W-:Y:S01]  /*b700*/  FFMA.FTZ R4, R243, UR17, -R11 ;  /* 0x00000011f3047c23 */ /* 0x004fe2000801080b */
[----:B---3--:R-:W-:-:S04]  /*b710*/  F2FP.BF16.F32.PACK_AB R130, R9, R10 ;  /* 0x0000000a0982723e */ /* 0x008fc800000010ff */
[C---:B------:R-:W-:Y:S01]  /*b720*/  HMMA.16816.F32.BF16 R60, R124.reuse, R66, R60 ;  /* 0x000000427c3c723c */ /* 0x040fe2000004183c */
[----:B------:R2:W3:Y:S05]  /*b730*/  MUFU.EX2 R6, R4 ;  /* 0x0000000400067308 */ /* 0x0004ea0000000800 */
[C---:B----4-:R-:W-:Y:S06]  /*b740*/  HMMA.16816.F32.BF16 R72, R124.reuse, R80, R72 ;  /* 0x000000507c48723c */ /* 0x050fec0000041848 */
        /* <DEDUP_REMOVED lines=8> */
[----:B--2---:R-:W-:Y:S01]  /*b7d0*/  FFMA.FTZ R4, R242, UR17, -R11 ;  /* 0x00000011f2047c23 */ /* 0x004fe2000801080b */
[----:B------:R-:W-:Y:S01]  /*b7e0*/  FADD.FTZ R11, R196, R3 ;  /* 0x00000003c40b7221 */ /* 0x000fe20000010000 */
[----:B------:R-:W-:-:S03]  /*b7f0*/  FADD.FTZ R3, R188, R2 ;  /* 0x00000002bc037221 */ /* 0x000fc60000010000 */
[----:B------:R-:W-:Y:S01]  /*b800*/  HMMA.16816.F32.BF16 R108, R124, R114, R108 ;  /* 0x000000727c6c723c */ /* 0x000fe2000004186c */
[----:B------:R-:W1:Y:S01]  /*b810*/  MUFU.EX2 R4, R4 ;  /* 0x0000000400047308 */ /* 0x000e620000000800 */
[----:B------:R-:W-:-:S04]  /*b820*/  FADD.FTZ R3, R190, R3 ;  /* 0x00000003be037221 */ /* 0x000fc80000010000 */
[----:B------:R-:W-:Y:S01]  /*b830*/  HMMA.16816.F32.BF16 R124, R124, R14, R248 ;  /* 0x0000000e7c7c723c */ /* 0x000fe200000418f8 */
[----:B-1----:R-:W-:-:S07]  /*b840*/  F2FP.BF16.F32.PACK_AB R131, R4, R5 ;  /* 0x000000050483723e */ /* 0x002fce00000010ff */
[C---:B------:R-:W-:Y:S06]  /*b850*/  HMMA.16816.F32.BF16 R116, R128.reuse, R12, R116 ;  /* 0x0000000c8074723c */ /* 0x040fec0000041874 */
[C---:B------:R-:W-:Y:S01]  /*b860*/  HMMA.16816.F32.BF16 R148, R128.reuse, R156, R148 ;  /* 0x0000009c8094723c */ /* 0x040fe20000041894 */
[----:B------:R-:W-:Y:S01]  /*b870*/  FADD.FTZ R12, R201, R8 ;  /* 0x00000008c90c7221 */ /* 0x000fe20000010000 */
[----:B------:R-:W-:Y:S01]  /*b880*/  FADD.FTZ R8, R185, R0 ;  /* 0x00000000b9087221 */ /* 0x000fe20000010000 */
[----:B------:R-:W-:Y:S02]  /*b890*/  FADD.FTZ R0, R198, R11 ;  /* 0x0000000bc6007221 */ /* 0x000fe40000010000 */
        /* <DEDUP_REMOVED lines=23> */
[C---:B------:R-:W-:Y:S02]  /*ba10*/  HMMA.16816.F32.BF16 R164, R128.reuse, R172, R164 ;  /* 0x000000ac80a4723c */ /* 0x040fe400000418a4 */
        /* <DEDUP_REMOVED lines=219> */
.L_x_1402:
[----:B------:R-:W-:Y:S05]  /*c7d0*/  BSYNC B0 ;  /* 0x0000000000007941 */ /* 0x000fea0003800000 */
.L_x_1401:
[----:B------:R-:W0:Y:S02]  /*c7e0*/  LDGDEPBAR ;  /* 0x00000000000079af */ /* 0x000e240000000000 */
.L_x_1400:
[----:B------:R-:W3:Y:S01]  /*c7f0*/  S2R R2, SR_TID.X ;  /* 0x0000000000027919 */ /* 0x000ee20000002100 */
[----:B------:R-:W-:Y:S02]  /*c800*/  MOV R0, UR19 ;  /* 0x0000001300007c02 */ /* 0x000fe40008000f00 */
[----:B---3--:R-:W-:-:S04]  /*c810*/  SHF.L.U32 R2, R2, 0x1, RZ ;  /* 0x0000000102027819 */ /* 0x008fc800000006ff */
[----:B------:R-:W-:-:S04]  /*c820*/  LOP3.LUT R2, R2, 0x6, RZ, 0xc0, !PT ;  /* 0x0000000602027812 */ /* 0x000fc800078ec0ff */
[----:B------:R-:W-:-:S04]  /*c830*/  LEA R0, R0, R2, 0x5 ;  /* 0x0000000200007211 */ /* 0x000fc800078e28ff */
[C---:B------:R-:W-:Y:S02]  /*c840*/  ISETP.GE.AND P5, PT, R0.reuse, R235, PT ;  /* 0x000000eb0000720c */ /* 0x040fe40003fa6270 */
[C---:B------:R-:W-:Y:S02]  /*c850*/  ISETP.GE.AND P4, PT, R0.reuse, R234, PT ;  /* 0x000000ea0000720c */ /* 0x040fe40003f86270 */
[C---:B------:R-:W-:Y:S02]  /*c860*/  ISETP.LT.OR P5, PT, R0.reuse, R231, P5 ;  /* 0x000000e70000720c */ /* 0x040fe40002fa1670 */
[C---:B-1----:R-:W-:Y:S02]  /*c870*/  IADD3 R8, R0.reuse, 0x1, RZ ;  /* 0x0000000100087810 */ /* 0x042fe40007ffe0ff */
[----:B------:R-:W-:Y:S02]  /*c880*/  IADD3 R7, R0, 0x8, RZ ;  /* 0x0000000800077810 */ /* 0x000fe40007ffe0ff */
[----:B------:R-:W-:-:S02]  /*c890*/  FSEL R10, R140, -INF , !P5 ;  /* 0xff8000008c0a7808 */ /* 0x000fc40006800000 */
[----:B------:R-:W-:Y:S02]  /*c8a0*/  ISETP.LT.OR P4, PT, R0, R230, P4 ;  /* 0x000000e60000720c */ /* 0x000fe40002781670 */
[----:B------:R-:W-:Y:S02]  /*c8b0*/  ISETP.GE.AND P1, PT, R8, R234, PT ;  /* 0x000000ea0800720c */ /* 0x000fe40003f26270 */
[----:B------:R-:W-:Y:S02]  /*c8c0*/  ISETP.GE.AND P5, PT, R7, R235, PT ;  /* 0x000000eb0700720c */ /* 0x000fe40003fa6270 */
[----:B------:R-:W-:Y:S02]  /*c8d0*/  IADD3 R6, R0, 0x9, RZ ;  /* 0x0000000900067810 */ /* 0x000fe40007ffe0ff */
[----:B------:R-:W-:Y:S02]  /*c8e0*/  ISETP.LT.OR P1, PT, R8, R230, P1 ;  /* 0x000000e60800720c */ /* 0x000fe40000f21670 */
[----:B------:R-:W-:-:S02]  /*c8f0*/  FSEL R14, R142, -INF , !P4 ;  /* 0xff8000008e0e7808 */ /* 0x000fc40006000000 */
[----:B------:R-:W-:Y:S02]  /*c900*/  ISETP.LT.OR P5, PT, R7, R231, P5 ;  /* 0x000000e70700720c */ /* 0x000fe40002fa1670 */
[----:B------:R-:W-:Y:S02]  /*c910*/  ISETP.GE.AND P4, PT, R6, R235, PT ;  /* 0x000000eb0600720c */ /* 0x000fe40003f86270 */
[----:B------:R-:W-:Y:S02]  /*c920*/  FSEL R21, R143, -INF , !P1 ;  /* 0xff8000008f157808 */ /* 0x000fe40004800000 */
[----:B------:R-:W-:Y:S02]  /*c930*/  FSEL R16, R32, -INF , !P5 ;  /* 0xff80000020107808 */ /* 0x000fe40006800000 */
[-C--:B------:R-:W-:Y:S02]  /*c940*/  ISETP.GE.AND P1, PT, R7, R234.reuse, PT ;  /* 0x000000ea0700720c */ /* 0x080fe40003f26270 */
[----:B------:R-:W-:-:S02]  /*c950*/  ISETP.GE.AND P5, PT, R6, R234, PT ;  /* 0x000000ea0600720c */ /* 0x000fc40003fa6270 */
[----:B------:R-:W-:Y:S02]  /*c960*/  ISETP.LT.OR P4, PT, R6, R231, P4 ;  /* 0x000000e70600720c */ /* 0x000fe40002781670 */
[----:B--2---:R-:W-:Y:S02]  /*c970*/  IADD3 R5, R0, 0x10, RZ ;  /* 0x0000001000057810 */ /* 0x004fe40007ffe0ff */
[-C--:B------:R-:W-:Y:S02]  /*c980*/  ISETP.LT.OR P1, PT, R7, R230.reuse, P1 ;  /* 0x000000e60700720c */ /* 0x080fe40000f21670 */
[----:B------:R-:W-:Y:S02]  /*c990*/  ISETP.LT.OR P5, PT, R6, R230, P5 ;  /* 0x000000e60600720c */ /* 0x000fe40002fa1670 */
[----:B------:R-:W-:Y:S02]  /*c9a0*/  FSEL R11, R33, -INF , !P4 ;  /* 0xff800000210b7808 */ /* 0x000fe40006000000 */
[----:B------:R-:W-:-:S02]  /*c9b0*/  ISETP.GE.AND P6, PT, R8, R235, PT ;  /* 0x000000eb0800720c */ /* 0x000fc40003fc6270 */
[----:B------:R-:W-:Y:S02]  /*c9c0*/  ISETP.GE.AND P4, PT, R5, R235, PT ;  /* 0x000000eb0500720c */ /* 0x000fe40003f86270 */
[----:B------:R-:W-:Y:S02]  /*c9d0*/  IADD3 R4, R0, 0x11, RZ ;  /* 0x0000001100047810 */ /* 0x000fe40007ffe0ff */
[----:B------:R-:W-:Y:S02]  /*c9e0*/  FSEL R20, R34, -INF , !P1 ;  /* 0xff80000022147808 */ /* 0x000fe40004800000 */
[----:B------:R-:W-:Y:S02]  /*c9f0*/  FSEL R23, R35, -INF , !P5 ;  /* 0xff80000023177808 */ /* 0x000fe40006800000 */
[-C--:B------:R-:W-:Y:S01]  /*ca00*/  ISETP.LT.OR P6, PT, R8, R231.reuse, P6 ;  /* 0x000000e70800720c */ /* 0x080fe200037c1670 */
[----:B------:R-:W-:Y:S01]  /*ca10*/  LDSM.16.MT88.4 R32, [R218+0xa000] ;  /* 0x00a00000da20783b */ /* 0x000fe20000004200 */
[----:B------:R-:W-:-:S02]  /*ca20*/  ISETP.LT.OR P1, PT, R5, R231, P4 ;  /* 0x000000e70500720c */ /* 0x000fc40002721670 */
[----:B------:R-:W-:Y:S02]  /*ca30*/  ISETP.GE.AND P5, PT, R5, R234, PT ;  /* 0x000000ea0500720c */ /* 0x000fe40003fa6270 */
[----:B------:R-:W-:Y:S02]  /*ca40*/  IADD3 R3, R0, 0x18, RZ ;  /* 0x0000001800037810 */ /* 0x000fe40007ffe0ff */
[----:B------:R-:W-:Y:S02]  /*ca50*/  ISETP.GE.AND P4, PT, R4, R235, PT ;  /* 0x000000eb0400720c */ /* 0x000fe40003f86270 */
[----:B------:R-:W-:Y:S02]  /*ca60*/  FSEL R17, R141, -INF , !P6 ;  /* 0xff8000008d117808 */ /* 0x000fe40007000000 */
[----:B------:R-:W-:Y:S02]  /*ca70*/  FSEL R200, R28, -INF , !P1 ;  /* 0xff8000001cc87808 */ /* 0x000fe40004800000 */
[----:B------:R-:W-:-:S02]  /*ca80*/  ISETP.LT.OR P5, PT, R5, R230, P5 ;  /* 0x000000e60500720c */ /* 0x000fc40002fa1670 */
[C---:B------:R-:W-:Y:S02]  /*ca90*/  ISETP.GE.AND P1, PT, R4.reuse, R234, PT ;  /* 0x000000ea0400720c */ /* 0x040fe40003f26270 */
[----:B------:R-:W-:Y:S02]  /*caa0*/  ISETP.GE.AND P6, PT, R3, R235, PT ;  /* 0x000000eb0300720c */ /* 0x000fe40003fc6270 */
[----:B------:R-:W-:Y:S02]  /*cab0*/  ISETP.LT.OR P4, PT, R4, R231, P4 ;  /* 0x000000e70400720c */ /* 0x000fe40002781670 */
[----:B------:R-:W-:Y:S02]  /*cac0*/  FMNMX.FTZ R9, R136, R10, !PT ;  /* 0x0000000a88097209 */ /* 0x000fe40007810000 */
[----:B------:R-:W-:Y:S02]  /*cad0*/  IADD3 R2, R0, 0x19, RZ ;  /* 0x0000001900027810 */ /* 0x000fe40007ffe0ff */
[----:B------:R-:W-:-:S02]  /*cae0*/  FSEL R240, R30, -INF , !P5 ;  /* 0xff8000001ef07808 */ /* 0x000fc40006800000 */
[----:B------:R-:W-:Y:S02]  /*caf0*/  ISETP.LT.OR P1, PT, R4, R230, P1 ;  /* 0x000000e60400720c */ /* 0x000fe40000f21670 */
[----:B------:R-:W-:Y:S02]  /*cb00*/  ISETP.LT.OR P5, PT, R3, R231, P6 ;  /* 0x000000e70300720c */ /* 0x000fe400037a1670 */
[----:B------:R-:W-:Y:S02]  /*cb10*/  FSEL R202, R29, -INF , !P4 ;  /* 0xff8000001dca7808 */ /* 0x000fe40006000000 */
[----:B------:R-:W-:Y:S02]  /*cb20*/  FMNMX.FTZ R9, R17, R9, !PT ;  /* 0x0000000911097209 */ /* 0x000fe40007810000 */
[----:B------:R-:W-:Y:S02]  /*cb30*/  ISETP.GE.AND P4, PT, R2, R235, PT ;  /* 0x000000eb0200720c */ /* 0x000fe40003f86270 */
[----:B------:R-:W-:-:S02]  /*cb40*/  FSEL R243, R31, -INF , !P1 ;  /* 0xff8000001ff37808 */ /* 0x000fc40004800000 */
[----:B------:R-:W-:Y:S01]  /*cb50*/  FSEL R201, R24, -INF , !P5 ;  /* 0xff80000018c97808 */ /* 0x000fe20006800000 */
[----:B------:R-:W-:Y:S01]  /*cb60*/  LDSM.16.MT88.4 R28, [R218+0xb000] ;  /* 0x00b00000da1c783b */ /* 0x000fe20000004200 */
[C---:B------:R-:W-:Y:S02]  /*cb70*/  ISETP.GE.AND P1, PT, R0.reuse, R233, PT ;  /* 0x000000e90000720c */ /* 0x040fe40003f26270 */
[----:B------:R-:W-:Y:S02]  /*cb80*/  ISETP.GE.AND P5, PT, R0, R232, PT ;  /* 0x000000e80000720c */ /* 0x000fe40003fa6270 */
[----:B------:R-:W-:Y:S02]  /*cb90*/  FMNMX.FTZ R9, R16, R9, !PT ;  /* 0x0000000910097209 */ /* 0x000fe40007810000 */
[----:B------:R-:W-:Y:S02]  /*cba0*/  ISETP.LT.OR P4, PT, R2, R231, P4 ;  /* 0x000000e70200720c */ /* 0x000fe40002781670 */
[----:B------:R-:W-:-:S02]  /*cbb0*/  ISETP.LT.OR P1, PT, R0, R229, P1 ;  /* 0x000000e50000720c */ /* 0x000fc40000f21670 */
        /* <DEDUP_REMOVED lines=9> */
[----:B------:R-:W-:Y:S02]  /*cc50*/  FSEL R242, R27, -INF , !P4 ;  /* 0xff8000001bf27808 */ /* 0x000fe40006000000 */
[----:B------:R-:W-:Y:S02]  /*cc60*/  ISETP.GE.AND P4, PT, R8, R233, PT ;  /* 0x000000e90800720c */ /* 0x000fe40003f86270 */
[----:B------:R-:W-:-:S02]  /*cc70*/  FMNMX.FTZ R0, R201, R0, !PT ;  /* 0x00000000c9007209 */ /* 0x000fc40007810000 */
[----:B------:R-:W-:Y:S02]  /*cc80*/  FSEL R241, R26, -INF , !P6 ;  /* 0xff8000001af17808 */ /* 0x000fe40007000000 */
[----:B------:R-:W-:Y:S02]  /*cc90*/  ISETP.GE.AND P6, PT, R7, R233, PT ;  /* 0x000000e90700720c */ /* 0x000fe40003fc6270 */
[-C--:B------:R-:W-:Y:S02]  /*cca0*/  ISETP.LT.OR P4, PT, R8, R229.reuse, P4 ;  /* 0x000000e50800720c */ /* 0x080fe40002781670 */
[----:B------:R-:W-:Y:S02]  /*ccb0*/  FMNMX.FTZ R9, R135, R14, !PT ;  /* 0x0000000e87097209 */ /* 0x000fe40007810000 */
[----:B------:R-:W-:Y:S02]  /*ccc0*/  FMNMX.FTZ R0, R203, R0, !PT ;  /* 0x00000000cb007209 */ /* 0x000fe40007810000 */
[----:B------:R-:W-:-:S02]  /*ccd0*/  ISETP.LT.OR P6, PT, R7, R229, P6 ;  /* 0x000000e50700720c */ /* 0x000fc400037c1670 */
[----:B------:R-:W-:Y:S01]  /*cce0*/  FSEL R19, R193, -INF , !P4 ;  /* 0xff800000c1137808 */ /* 0x000fe20006000000 */
[----:B------:R-:W1:Y:S01]  /*ccf0*/  SHFL.BFLY PT, R15, R0, 0x2, 0x1f ;  /* 0x0c401f00000f7f89 */ /* 0x000e6200000e0000 */
[----:B------:R-:W-:Y:S02]  /*cd00*/  ISETP.GE.AND P4, PT, R5, R233, PT ;  /* 0x000000e90500720c */ /* 0x000fe40003f86270 */
[----:B------:R-:W-:Y:S02]  /*cd10*/  FMNMX.FTZ R9, R21, R9, !PT ;  /* 0x0000000915097209 */ /* 0x000fe40007810000 */
[----:B------:R-:W-:Y:S02]  /*cd20*/  FSEL R18, R188, -INF , !P6 ;  /* 0xff800000bc127808 */ /* 0x000fe40007000000 */
[----:B------:R-:W-:Y:S02]  /*cd30*/  ISETP.GE.AND P6, PT, R4, R233, PT ;  /* 0x000000e90400720c */ /* 0x000fe40003fc6270 */
[----:B------:R-:W-:-:S02]  /*cd40*/  ISETP.LT.OR P4, PT, R5, R229, P4 ;  /* 0x000000e50500720c */ /* 0x000fc40002781670 */
[----:B------:R-:W-:Y:S02]  /*cd50*/  FMNMX.FTZ R9, R20, R9, !PT ;  /* 0x0000000914097209 */ /* 0x000fe40007810000 */
[----:B------:R-:W-:Y:S02]  /*cd60*/  FSEL R13, R192, -INF , !P1 ;  /* 0xff800000c00d7808 */ /* 0x000fe40004800000 */
[----:B------:R-:W-:Y:S02]  /*cd70*/  ISETP.GE.AND P1, PT, R6, R233, PT ;  /* 0x000000e90600720c */ /* 0x000fe40003f26270 */
[----:B------:R-:W-:Y:S02]  /*cd80*/  ISETP.LT.OR P6, PT, R4, R229, P6 ;  /* 0x000000e50400720c */ /* 0x000fe400037c1670 */
[----:B------:R-:W-:Y:S02]  /*cd90*/  FSEL R140, R184, -INF , !P4 ;  /* 0xff800000b88c7808 */ /* 0x000fe40006000000 */
[----:B------:R-:W-:-:S02]  /*cda0*/  FMNMX.FTZ R9, R23, R9, !PT ;  /* 0x0000000917097209 */ /* 0x000fc40007810000 */
[----:B------:R-:W-:Y:S02]  /*cdb0*/  ISETP.GE.AND P4, PT, R8, R232, PT ;  /* 0x000000e80800720c */ /* 0x000fe40003f86270 */
[----:B------:R-:W-:Y:S02]  /*cdc0*/  ISETP.LT.OR P1, PT, R6, R229, P1 ;  /* 0x000000e50600720c */ /* 0x000fe40000f21670 */
[----:B------:R-:W-:Y:S02]  /*cdd0*/  FSEL R143, R185, -INF , !P6 ;  /* 0xff800000b98f7808 */ /* 0x000fe40007000000 */
[----:B------:R-:W-:Y:S02]  /*cde0*/  FMNMX.FTZ R9, R240, R9, !PT ;  /* 0x00000009f0097209 */ /* 0x000fe40007810000 */
[----:B------:R-:W-:Y:S02]  /*cdf0*/  ISETP.GE.AND P6, PT, R2, R233, PT ;  /* 0x000000e90200720c */ /* 0x000fe40003fc6270 */
[----:B------:R-:W-:-:S02]  /*ce00*/  ISETP.LT.OR P4, PT, R8, R228, P4 ;  /* 0x000000e40800720c */ /* 0x000fc40002781670 */
[----:B------:R-:W-:Y:S02]  /*ce10*/  FMNMX.FTZ R8, R134, R13, !PT ;  /* 0x0000000d86087209 */ /* 0x000fe40007810000 */
[----:B------:R-:W-:Y:S02]  /*ce20*/  FSEL R22, R189, -INF , !P1 ;  /* 0xff800000bd167808 */ /* 0x000fe40004800000 */
[----:B------:R-:W-:Y:S02]  /*ce30*/  ISETP.GE.AND P1, PT, R3, R233, PT ;  /* 0x000000e90300720c */ /* 0x000fe40003f26270 */
[----:B------:R-:W-:Y:S02]  /*ce40*/  FMNMX.FTZ R9, R243, R9, !PT ;  /* 0x00000009f3097209 */ /* 0x000fe40007810000 */
[----:B------:R-:W-:Y:S02]  /*ce50*/  ISETP.LT.OR P6, PT, R2, R229, P6 ;  /* 0x000000e50200720c */ /* 0x000fe400037c1670 */
[----:B------:R-:W-:-:S02]  /*ce60*/  FMNMX.FTZ R8, R19, R8, !PT ;  /* 0x0000000813087209 */ /* 0x000fc40007810000 */
[----:B------:R-:W-:Y:S02]  /*ce70*/  ISETP.LT.OR P1, PT, R3, R229, P1 ;  /* 0x000000e50300720c */ /* 0x000fe40000f21670 */
[----:B------:R-:W-:Y:S02]  /*ce80*/  FMNMX.FTZ R9, R241, R9, !PT ;  /* 0x00000009f1097209 */ /* 0x000fe40007810000 */
[----:B------:R-:W-:Y:S02]  /*ce90*/  FSEL R177, R177, -INF , !P6 ;  /* 0xff800000b1b17808 */ /* 0x000fe40007000000 */
[----:B------:R-:W-:Y:S02]  /*cea0*/  ISETP.GE.AND P6, PT, R6, R232, PT ;  /* 0x000000e80600720c */ /* 0x000fe40003fc6270 */
[----:B------:R-:W-:Y:S02]  /*ceb0*/  FMNMX.FTZ R12, R18, R8, !PT ;  /* 0x00000008120c7209 */ /* 0x000fe40007810000 */
[----:B------:R-:W-:-:S02]  /*cec0*/  FSEL R142, R176, -INF , !P1 ;  /* 0xff800000b08e7808 */ /* 0x000fc40004800000 */
[----:B------:R-:W-:Y:S02]  /*ced0*/  FMNMX.FTZ R9, R242, R9, !PT ;  /* 0x00000009f2097209 */ /* 0x000fe40007810000 */
[----:B------:R-:W-:Y:S02]  /*cee0*/  ISETP.GE.AND P1, PT, R7, R232, PT ;  /* 0x000000e80700720c */ /* 0x000fe40003f26270 */
[----:B-1----:R-:W-:Y:S02]  /*cef0*/  FMNMX.FTZ R8, R0, R15, !PT ;  /* 0x0000000f00087209 */ /* 0x002fe40007810000 */
[----:B------:R-:W-:Y:S02]  /*cf00*/  ISETP.LT.OR P6, PT, R6, R228, P6 ;  /* 0x000000e40600720c */ /* 0x000fe400037c1670 */
[----:B------:R-:W-:Y:S01]  /*cf10*/  FMNMX.FTZ R0, R22, R12, !PT ;  /* 0x0000000c16007209 */ /* 0x000fe20007810000 */
[----:B------:R-:W-:Y:S01]  /*cf20*/  SHFL.BFLY PT, R24, R8, 0x1, 0x1f ;  /* 0x0c201f0008187f89 */ /* 0x000fe200000e0000 */
[----:B------:R-:W-:-:S02]  /*cf30*/  FSEL R6, R194, -INF , !P5 ;  /* 0xff800000c2067808 */ /* 0x000fc40006800000 */
[----:B------:R-:W-:Y:S01]  /*cf40*/  ISETP.LT.OR P1, PT, R7, R228, P1 ;  /* 0x000000e40700720c */ /* 0x000fe20000f21670 */
[----:B------:R-:W1:Y:S01]  /*cf50*/  SHFL.BFLY PT, R12, R9, 0x2, 0x1f ;  /* 0x0c401f00090c7f89 */ /* 0x000e6200000e0000 */
[----:B------:R-:W-:Y:S02]  /*cf60*/  ISETP.GE.AND P5, PT, R5, R232, PT ;  /* 0x000000e80500720c */ /* 0x000fe40003fa6270 */
[----:B------:R-:W-:Y:S02]  /*cf70*/  FMNMX.FTZ R7, R140, R0, !PT ;  /* 0x000000008c077209 */ /* 0x000fe40007810000 */
[----:B------:R-:W-:Y:S02]  /*cf80*/  FSEL R15, R195, -INF , !P4 ;  /* 0xff800000c30f7808 */ /* 0x000fe40006000000 */
[----:B------:R-:W-:Y:S02]  /*cf90*/  FMNMX.FTZ R0, R137, R6, !PT ;  /* 0x0000000689007209 */ /* 0x000fe40007810000 */
[----:B------:R-:W-:-:S02]  /*cfa0*/  ISETP.GE.AND P4, PT, R4, R232, PT ;  /* 0x000000e80400720c */ /* 0x000fc40003f86270 */
[----:B------:R-:W-:Y:S02]  /*cfb0*/  ISETP.LT.OR P5, PT, R5, R228, P5 ;  /* 0x000000e40500720c */ /* 0x000fe40002fa1670 */
[----:B------:R-:W-:Y:S02]  /*cfc0*/  FMNMX.FTZ R5, R143, R7, !PT ;  /* 0x000000078f057209 */ /* 0x000fe40007810000 */
[----:B------:R-:W-:Y:S02]  /*cfd0*/  FSEL R7, R190, -INF , !P1 ;  /* 0xff800000be077808 */ /* 0x000fe40004800000 */
[----:B------:R-:W-:Y:S02]  /*cfe0*/  FMNMX.FTZ R0, R15, R0, !PT ;  /* 0x000000000f007209 */ /* 0x000fe40007810000 */
[----:B------:R-:W-:Y:S02]  /*cff0*/  ISETP.LT.OR P4, PT, R4, R228, P4 ;  /* 0x000000e40400720c */ /* 0x000fe40002781670 */
[----:B------:R-:W-:-:S02]  /*d000*/  FMNMX.FTZ R4, R142, R5, !PT ;  /* 0x000000058e047209 */ /* 0x000fc40007810000 */
[----:B------:R-:W-:Y:S02]  /*d010*/  ISETP.GE.AND P1, PT, R3, R232, PT ;  /* 0x000000e80300720c */ /* 0x000fe40003f26270 */
[----:B------:R-:W-:Y:S02]  /*d020*/  FSEL R5, R191, -INF , !P6 ;  /* 0xff800000bf057808 */ /* 0x000fe40007000000 */
[----:B------:R-:W-:Y:S02]  /*d030*/  FMNMX.FTZ R0, R7, R0, !PT ;  /* 0x0000000007007209 */ /* 0x000fe40007810000 */
[----:B------:R-:W-:Y:S02]  /*d040*/  ISETP.LT.OR P1, PT, R3, R228, P1 ;  /* 0x000000e40300720c */ /* 0x000fe40000f21670 */
[----:B------:R-:W-:Y:S02]  /*d050*/  FSEL R141, R186, -INF , !P5 ;  /* 0xff800000ba8d7808 */ /* 0x000fe40006800000 */
[----:B------:R-:W-:-:S02]  /*d060*/  FMNMX.FTZ R3, R5, R0, !PT ;  /* 0x0000000005037209 */ /* 0x000fc40007810000 */
[----:B------:R-:W-:Y:S02]  /*d070*/  FSEL R176, R187, -INF , !P4 ;  /* 0xff800000bbb07808 */ /* 0x000fe40006000000 */
[C---:B------:R-:W-:Y:S02]  /*d080*/  ISETP.GE.AND P4, PT, R2.reuse, R232, PT ;  /* 0x000000e80200720c */ /* 0x040fe40003f86270 */
[----:B------:R-:W-:Y:S02]  /*d090*/  FMNMX.FTZ R3, R141, R3, !PT ;  /* 0x000000038d037209 */ /* 0x000fe40007810000 */
[----:B------:R-:W-:Y:S02]  /*d0a0*/  ISETP.LT.OR P4, PT, R2, R228, P4 ;  /* 0x000000e40200720c */ /* 0x000fe40002781670 */
[----:B------:R-:W-:Y:S02]  /*d0b0*/  FSEL R178, R178, -INF , !P1 ;  /* 0xff800000b2b27808 */ /* 0x000fe40004800000 */
[----:B------:R-:W-:-:S02]  /*d0c0*/  FMNMX.FTZ R2, R176, R3, !PT ;  /* 0x00000003b0027209 */ /* 0x000fc40007810000 */
[----:B------:R-:W-:Y:S02]  /*d0d0*/  FMNMX.FTZ R4, R177, R4, !PT ;  /* 0x00000004b1047209 */ /* 0x000fe40007810000 */
[----:B-1----:R-:W-:Y:S02]  /*d0e0*/  FMNMX.FTZ R0, R9, R12, !PT ;  /* 0x0000000c09007209 */ /* 0x002fe40007810000 */
[----:B------:R-:W-:Y:S01]  /*d0f0*/  FSEL R179, R179, -INF , !P4 ;  /* 0xff800000b3b37808 */ /* 0x000fe20006000000 */
[----:B------:R-:W1:Y:S01]  /*d100*/  SHFL.BFLY PT, R25, R4, 0x2, 0x1f ;  /* 0x0c401f0004197f89 */ /* 0x000e6200000e0000 */
[----:B------:R-:W-:Y:S02]  /*d110*/  FMNMX.FTZ R2, R178, R2, !PT ;  /* 0x00000002b2027209 */ /* 0x000fe40007810000 */
[----:B------:R-:W-:Y:S02]  /*d120*/  FMNMX.FTZ R238, R8, R24, !PT ;  /* 0x0000001808ee7209 */ /* 0x000fe40007810000 */
[----:B------:R-:W2:Y:S01]  /*d130*/  SHFL.BFLY PT, R24, R0, 0x1, 0x1f ;  /* 0x0c201f0000187f89 */ /* 0x000ea200000e0000 */
[----:B------:R-:W-:-:S02]  /*d140*/  FMNMX.FTZ R2, R179, R2, !PT ;  /* 0x00000002b3027209 */ /* 0x000fc40007810000 */
[C---:B------:R-:W-:Y:S01]  /*d150*/  FMUL.FTZ R12, R238.reuse, UR17 ;  /* 0x00000011ee0c7c20 */ /* 0x040fe20008410000 */
[----:B------:R-:W-:Y:S02]  /*d160*/  FSETP.NEU.FTZ.AND P6, PT, R238, -INF , PT ;  /* 0xff800000ee00780b */ /* 0x000fe40003fdd000 */
[----:B------:R-:W-:Y:S01]  /*d170*/  SHFL.BFLY PT, R8, R2, 0x2, 0x1f ;  /* 0x0c401f0002087f89 */ /* 0x000fe200000e0000 */
[----:B------:R-:W-:Y:S02]  /*d180*/  MOV R190, R246 ;  /* 0x000000f600be7202 */ /* 0x000fe40000000f00 */
[----:B------:R-:W-:Y:S02]  /*d190*/  FSEL R12, R12, RZ, P6 ;  /* 0x000000ff0c0c7208 */ /* 0x000fe40003000000 */
[----:B------:R-:W-:-:S03]  /*d1a0*/  MOV R191, R245 ;  /* 0x000000f500bf7202 */ /* 0x000fc60000000f00 */
[--C-:B------:R-:W-:Y:S01]  /*d1b0*/  FFMA.FTZ R10, R10, UR17, -R12.reuse ;  /* 0x000000110a0a7c23 */ /* 0x100fe2000801080c */
[--C-:B------:R-:W-:Y:S01]  /*d1c0*/  FFMA.FTZ R17, R17, UR17, -R12.reuse ;  /* 0x0000001111117c23 */ /* 0x100fe2000801080c */
[--C-:B------:R-:W-:Y:S02]  /*d1d0*/  FFMA.FTZ R16, R16, UR17, -R12.reuse ;  /* 0x0000001110107c23 */ /* 0x100fe4000801080c */
[----:B------:R-:W-:Y:S01]  /*d1e0*/  MUFU.EX2 R198, R10 ;  /* 0x0000000a00c67308 */ /* 0x000fe20000000800 */
[----:B-1----:R-:W-:Y:S02]  /*d1f0*/  FMNMX.FTZ R3, R4, R25, !PT ;  /* 0x0000001904037209 */ /* 0x002fe40007810000 */
[----:B--2---:R-:W-:Y:S01]  /*d200*/  FMNMX.FTZ R239, R0, R24, !PT ;  /* 0x0000001800ef7209 */ /* 0x004fe20007810000 */
[----:B------:R-:W-:Y:S02]  /*d210*/  FFMA.FTZ R0, R11, UR17, -R12 ;  /* 0x000000110b007c23 */ /* 0x000fe4000801080c */
[----:B------:R-:W1:Y:S02]  /*d220*/  SHFL.BFLY PT, R9, R3, 0x1, 0x1f ;  /* 0x0c201f0003097f89 */ /* 0x000e6400000e0000 */
[----:B------:R-:W-:Y:S01]  /*d230*/  MUFU.EX2 R197, R17 ;  /* 0x0000001100c57308 */ /* 0x000fe20000000800 */
[C---:B------:R-:W-:Y:S01]  /*d240*/  FSETP.NEU.FTZ.AND P5, PT, R239.reuse, -INF , PT ;  /* 0xff800000ef00780b */ /* 0x040fe20003fbd000 */
[----:B------:R-:W-:Y:S01]  /*d250*/  FMUL.FTZ R4, R239, UR17 ;  /* 0x00000011ef047c20 */ /* 0x000fe20008410000 */
[----:B------:R-:W-:Y:S04]  /*d260*/  LDSM.16.MT88.4 R24, [R215+0xb000] ;  /* 0x00b00000d718783b */ /* 0x000fe80000004200 */
[----:B------:R-:W-:Y:S01]  /*d270*/  FSEL R11, R4, RZ, P5 ;  /* 0x000000ff040b7208 */ /* 0x000fe20002800000 */
[----:B------:R2:W-:Y:S04]  /*d280*/  MUFU.EX2 R199, R0 ;  /* 0x0000000000c77308 */ /* 0x0005e80000000800 */
[--C-:B------:R-:W-:Y:S01]  /*d290*/  FFMA.FTZ R21, R21, UR17, -R11.reuse ;  /* 0x0000001115157c23 */ /* 0x100fe2000801080b */
[--C-:B------:R-:W-:Y:S01]  /*d2a0*/  FFMA.FTZ R20, R20, UR17, -R11.reuse ;  /* 0x0000001114147c23 */ /* 0x100fe2000801080b */
[--C-:B------:R-:W-:Y:S01]  /*d2b0*/  FFMA.FTZ R23, R23, UR17, -R11.reuse ;  /* 0x0000001117177c23 */ /* 0x100fe2000801080b */
[----:B------:R-:W-:Y:S01]  /*d2c0*/  FFMA.FTZ R14, R14, UR17, -R11 ;  /* 0x000000110e0e7c23 */ /* 0x000fe2000801080b */
[----:B------:R-:W-:Y:S01]  /*d2d0*/  MUFU.EX2 R196, R16 ;  /* 0x0000001000c47308 */ /* 0x000fe20000000800 */
[----:B-1----:R-:W-:-:S07]  /*d2e0*/  FMNMX.FTZ R237, R3, R9, !PT ;  /* 0x0000000903ed7209 */ /* 0x002fce0007810000 */
[----:B------:R-:W-:Y:S01]  /*d2f0*/  MUFU.EX2 R192, R21 ;  /* 0x0000001500c07308 */ /* 0x000fe20000000800 */
[----:B--2---:R-:W-:Y:S02]  /*d300*/  FMNMX.FTZ R0, R2, R8, !PT ;  /* 0x0000000802007209 */ /* 0x004fe40007810000 */
[----:B------:R-:W-:Y:S01]  /*d310*/  FSEL R3, R238, RZ, P6 ;  /* 0x000000ffee037208 */ /* 0x000fe20003000000 */
[C---:B------:R-:W-:Y:S01]  /*d320*/  FMUL.FTZ R10, R237.reuse, UR17 ;  /* 0x00000011ed0a7c20 */ /* 0x040fe20008410000 */
[----:B------:R-:W-:Y:S01]  /*d330*/  FSETP.NEU.FTZ.AND P4, PT, R237, -INF , PT ;  /* 0xff800000ed00780b */ /* 0x000fe20003f9d000 */
[----:B------:R-:W1:Y:S02]  /*d340*/  SHFL.BFLY PT, R2, R0, 0x1, 0x1f ;  /* 0x0c201f0000027f89 */ /* 0x000e6400000e0000 */
[----:B------:R-:W-:Y:S01]  /*d350*/  FADD.FTZ R3, R136, -R3 ;  /* 0x8000000388037221 */ /* 0x000fe20000010000 */
[----:B------:R-:W-:Y:S01]  /*d360*/  FSEL R10, R10, RZ, P4 ;  /* 0x000000ff0a0a7208 */ /* 0x000fe20002000000 */
[----:B------:R-:W-:Y:S02]  /*d370*/  MUFU.EX2 R194, R20 ;  /* 0x0000001400c27308 */ /* 0x000fe40000000800 */
[----:B------:R-:W-:-:S02]  /*d380*/  FMUL.FTZ R9, R3, UR17 ;  /* 0x0000001103097c20 */ /* 0x000fc40008410000 */
[--C-:B------:R-:W-:Y:S01]  /*d390*/  FFMA.FTZ R13, R13, UR17, -R10.reuse ;  /* 0x000000110d0d7c23 */ /* 0x100fe2000801080a */
[--C-:B------:R-:W-:Y:S01]  /*d3a0*/  FFMA.FTZ R19, R19, UR17, -R10.reuse ;  /* 0x0000001113137c23 */ /* 0x100fe2000801080a */
[--C-:B------:R-:W-:Y:S01]  /*d3b0*/  FFMA.FTZ R18, R18, UR17, -R10.reuse ;  /* 0x0000001112127c23 */ /* 0x100fe2000801080a */
[----:B------:R-:W-:Y:S01]  /*d3c0*/  FFMA.FTZ R22, R22, UR17, -R10 ;  /* 0x0000001116167c23 */ /* 0x000fe2000801080a */
[----:B------:R2:W-:Y:S08]  /*d3d0*/  MUFU.EX2 R185, R13 ;  /* 0x0000000d00b97308 */ /* 0x0005f00000000800 */
[----:B------:R-:W3:Y:S01]  /*d3e0*/  MUFU.EX2 R184, R19 ;  /* 0x0000001300b87308 */ /* 0x000ee20000000800 */
[----:B-1----:R-:W-:-:S02]  /*d3f0*/  FMNMX.FTZ R236, R0, R2, !PT ;  /* 0x0000000200ec7209 */ /* 0x002fc40007810000 */
[----:B------:R-:W-:Y:S02]  /*d400*/  FSEL R2, R237, RZ, P4 ;  /* 0x000000ffed027208 */ /* 0x000fe40002000000 */
[C---:B------:R-:W-:Y:S01]  /*d410*/  FSETP.NEU.FTZ.AND P1, PT, R236.reuse, -INF , PT ;  /* 0xff800000ec00780b */ /* 0x040fe20003f3d000 */
[----:B------:R-:W-:Y:S02]  /*d420*/  FMUL.FTZ R0, R236, UR17 ;  /* 0x00000011ec007c20 */ /* 0x000fe40008410000 */
[----:B------:R1:W-:Y:S01]  /*d430*/  MUFU.EX2 R186, R18 ;  /* 0x0000001200ba7308 */ /* 0x0003e20000000800 */
[----:B------:R-:W-:Y:S01]  /*d440*/  FADD.FTZ R3, R134, -R2 ;  /* 0x8000000286037221 */ /* 0x000fe20000010000 */
[----:B------:R-:W-:Y:S01]  /*d450*/  FSEL R2, R236, RZ, P1 ;  /* 0x000000ffec027208 */ /* 0x000fe20000800000 */
[----:B--2---:R-:W-:Y:S01]  /*d460*/  FFMA.FTZ R13, R140, UR17, -R10 ;  /* 0x000000118c0d7c23 */ /* 0x004fe2000801080a */
[----:B------:R-:W-:Y:S01]  /*d470*/  FSEL R0, R0, RZ, P1 ;  /* 0x000000ff00007208 */ /* 0x000fe20000800000 */
[----:B------:R-:W-:-:S02]  /*d480*/  FMUL.FTZ R3, R3, UR17 ;  /* 0x0000001103037c20 */ /* 0x000fc40008410000 */
[----:B------:R-:W-:Y:S01]  /*d490*/  FADD.FTZ R2, R137, -R2 ;  /* 0x8000000289027221 */ /* 0x000fe20000010000 */
[----:B------:R-:W2:Y:S01]  /*d4a0*/  MUFU.EX2 R187, R22 ;  /* 0x0000001600bb7308 */ /* 0x000ea20000000800 */
[--C-:B------:R-:W-:Y:S01]  /*d4b0*/  FFMA.FTZ R6, R6, UR17, -R0.reuse ;  /* 0x0000001106067c23 */ /* 0x100fe20008010800 */
[--C-:B------:R-:W-:Y:S01]  /*d4c0*/  FFMA.FTZ R15, R15, UR17, -R0.reuse ;  /* 0x000000110f0f7c23 */ /* 0x100fe20008010800 */
[----:B------:R-:W-:Y:S01]  /*d4d0*/  FMUL.FTZ R2, R2, UR17 ;  /* 0x0000001102027c20 */ /* 0x000fe20008410000 */
[--C-:B------:R-:W-:Y:S01]  /*d4e0*/  FFMA.FTZ R7, R7, UR17, -R0.reuse ;  /* 0x0000001107077c23 */ /* 0x100fe20008010800 */
[----:B------:R-:W-:Y:S01]  /*d4f0*/  FFMA.FTZ R5, R5, UR17, -R0 ;  /* 0x0000001105057c23 */ /* 0x000fe20008010800 */
[----:B---3--:R-:W-:Y:S01]  /*d500*/  F2FP.BF16.F32.PACK_AB R4, R184, R185 ;  /* 0x000000b9b804723e */ /* 0x008fe200000010ff */
[----:B------:R-:W-:Y:S01]  /*d510*/  LDSM.16.MT88.4 R136, [R213+0xb000] ;  /* 0x00b00000d588783b */ /* 0x000fe20000004200 */
[----:B------:R2:W-:Y:S03]  /*d520*/  MUFU.EX2 R180, R6 ;  /* 0x0000000600b47308 */ /* 0x0005e60000000800 */
[----:B-1----:R-:W1:Y:S05]  /*d530*/  LDSM.16.MT88.4 R16, [R213+0xa000] ;  /* 0x00a00000d510783b */ /* 0x002e6a0000004200 */
[----:B------:R-:W3:Y:S08]  /*d540*/  MUFU.EX2 R181, R15 ;  /* 0x0000000f00b57308 */ /* 0x000ef00000000800 */
[----:B------:R-:W-:Y:S01]  /*d550*/  MUFU.EX2 R183, R7 ;  /* 0x0000000700b77308 */ /* 0x000fe20000000800 */
[----:B--2---:R-:W-:-:S07]  /*d560*/  F2FP.BF16.F32.PACK_AB R6, R187, R186 ;  /* 0x000000babb06723e */ /* 0x004fce00000010ff */
[----:B------:R3:W2:Y:S08]  /*d570*/  MUFU.EX2 R182, R5 ;  /* 0x0000000500b67308 */ /* 0x0006b00000000800 */
[----:B------:R-:W4:Y:S08]  /*d580*/  MUFU.EX2 R8, R3 ;  /* 0x0000000300087308 */ /* 0x000f300000000800 */
[----:B------:R-:W5:Y:S01]  /*d590*/  MUFU.EX2 R2, R2 ;  /* 0x0000000200027308 */ /* 0x000f620000000800 */
[----:B---3--:R-:W-:-:S02]  /*d5a0*/  F2FP.BF16.F32.PACK_AB R5, R181, R180 ;  /* 0x000000b4b505723e */ /* 0x008fc400000010ff */
[----:B--2---:R-:W-:-:S05]  /*d5b0*/  F2FP.BF16.F32.PACK_AB R7, R182, R183 ;  /* 0x000000b7b607723e */ /* 0x004fca00000010ff */
[----:B------:R2:W-:Y:S01]  /*d5c0*/  MUFU.EX2 R195, R23 ;  /* 0x0000001700c37308 */ /* 0x0005e20000000800 */
[-C--:B----4-:R-:W-:Y:S01]  /*d5d0*/  FMUL.FTZ R40, R40, R8.reuse ;  /* 0x0000000828287220 */ /* 0x090fe20000410000 */
[-C--:B------:R-:W-:Y:S01]  /*d5e0*/  FMUL.FTZ R41, R41, R8.reuse ;  /* 0x0000000829297220 */ /* 0x080fe20000410000 */
[----:B------:R-:W-:Y:S01]  /*d5f0*/  FSEL R3, R239, RZ, P5 ;  /* 0x000000ffef037208 */ /* 0x000fe20002800000 */
[-C--:B------:R-:W-:Y:S01]  /*d600*/  FMUL.FTZ R144, R144, R8.reuse ;  /* 0x0000000890907220 */ /* 0x080fe20000410000 */
[-C--:B------:R-:W-:Y:S01]  /*d610*/  FMUL.FTZ R145, R145, R8.reuse ;  /* 0x0000000891917220 */ /* 0x080fe20000410000 */
[-C--:B------:R-:W-:Y:S01]  /*d620*/  FMUL.FTZ R152, R152, R8.reuse ;  /* 0x0000000898987220 */ /* 0x080fe20000410000 */
[----:B------:R-:W-:Y:S01]  /*d630*/  FMUL.FTZ R153, R153, R8 ;  /* 0x0000000899997220 */ /* 0x000fe20000410000 */
[----:B------:R-:W-:Y:S01]  /*d640*/  FADD.FTZ R3, R135, -R3 ;  /* 0x8000000387037221 */ /* 0x000fe20000010000 */
[-C--:B-----5:R-:W-:Y:S01]  /*d650*/  FMUL.FTZ R42, R42, R2.reuse ;  /* 0x000000022a2a7220 */ /* 0x0a0fe20000410000 */
[-C--:B------:R-:W-:Y:S01]  /*d660*/  FMUL.FTZ R43, R43, R2.reuse ;  /* 0x000000022b2b7220 */ /* 0x080fe20000410000 */
[----:B------:R-:W-:Y:S01]  /*d670*/  LDSM.16.MT88.4 R132, [R217+0xa000] ;  /* 0x00a00000d984783b */ /* 0x000fe20000004200 */
[----:B------:R-:W-:Y:S01]  /*d680*/  FMUL.FTZ R3, R3, UR17 ;  /* 0x0000001103037c20 */ /* 0x000fe20008410000 */
[----:B------:R-:W-:Y:S01]  /*d690*/  MUFU.EX2 R193, R14 ;  /* 0x0000000e00c17308 */ /* 0x000fe20000000800 */
[-C--:B------:R-:W-:Y:S01]  /*d6a0*/  FMUL.FTZ R146, R146, R2.reuse ;  /* 0x0000000292927220 */ /* 0x080fe20000410000 */
[----:B------:R-:W-:Y:S01]  /*d6b0*/  FMUL.FTZ R147, R147, R2 ;  /* 0x0000000293937220 */ /* 0x000fe20000410000 */
[-C--:B------:R-:W-:Y:S01]  /*d6c0*/  FMUL.FTZ R160, R160, R8.reuse ;  /* 0x00000008a0a07220 */ /* 0x080fe20000410000 */
[C---:B------:R-:W-:Y:S01]  /*d6d0*/  HMMA.16816.F32.BF16 R204, R4.reuse, R32, R40 ;  /* 0x0000002004cc723c */ /* 0x040fe20000041828 */
[----:B--2---:R-:W2:Y:S01]  /*d6e0*/  LDSM.16.MT88.4 R20, [R215+0xa000] ;  /* 0x00a00000d714783b */ /* 0x004ea20000004200 */
[-C--:B------:R-:W-:Y:S01]  /*d6f0*/  FMUL.FTZ R161, R161, R8.reuse ;  /* 0x00000008a1a17220 */ /* 0x080fe20000410000 */
[-C--:B------:R-:W-:Y:S01]  /*d700*/  FMUL.FTZ R168, R168, R8.reuse ;  /* 0x00000008a8a87220 */ /* 0x080fe20000410000 */
[----:B------:R-:W3:Y:S01]  /*d710*/  MUFU.EX2 R9, R9 ;  /* 0x0000000900097308 */ /* 0x000ee20000000800 */
[----:B------:R-:W4:Y:S01]  /*d720*/  LDSM.16.MT88.4 R40, [R217+0xb000] ;  /* 0x00b00000d928783b */ /* 0x000f220000004200 */
[----:B------:R-:W-:Y:S01]  /*d730*/  FMUL.FTZ R169, R169, R8 ;  /* 0x00000008a9a97220 */ /* 0x000fe20000410000 */
[-C--:B------:R-:W-:Y:S01]  /*d740*/  FMUL.FTZ R154, R154, R2.reuse ;  /* 0x000000029a9a7220 */ /* 0x080fe20000410000 */
[----:B------:R-:W-:Y:S01]  /*d750*/  FMUL.FTZ R155, R155, R2 ;  /* 0x000000029b9b7220 */ /* 0x000fe20000410000 */
[----:B------:R-:W-:Y:S01]  /*d760*/  FMUL.FTZ R44, R44, R8 ;  /* 0x000000082c2c7220 */ /* 0x000fe20000410000 */
[-C--:B------:R-:W-:Y:S01]  /*d770*/  FMUL.FTZ R162, R162, R2.reuse ;  /* 0x00000002a2a27220 */ /* 0x080fe20000410000 */
[----:B------:R-:W-:Y:S01]  /*d780*/  FMUL.FTZ R163, R163, R2 ;  /* 0x00000002a3a37220 */ /* 0x000fe20000410000 */
[----:B------:R-:W5:Y:S01]  /*d790*/  MUFU.EX2 R3, R3 ;  /* 0x0000000300037308 */ /* 0x000f620000000800 */
        /* <DEDUP_REMOVED lines=48> */
[-C--:B-----5:R-:W-:Y:S01]  /*daa0*/  FMUL.FTZ R38, R38, R3.reuse ;  /* 0x0000000326267220 */ /* 0x0a0fe20000410000 */
[----:B------:R-:W-:Y:S01]  /*dab0*/  FMUL.FTZ R39, R39, R3 ;  /* 0x0000000327277220 */ /* 0x000fe20000410000 */
[----:B------:R-:W-:Y:S01]  /*dac0*/  MOV R14, R204 ;  /* 0x000000cc000e7202 */ /* 0x000fe20000000f00 */
[C---:B------:R-:W-:Y:S01]  /*dad0*/  HMMA.16816.F32.BF16 R152, R4.reuse, R18, R152 ;  /* 0x000000120498723c */ /* 0x040fe20000041898 */
[-C--:B------:R-:W-:Y:S01]  /*dae0*/  FMUL.FTZ R172, R172, R9.reuse ;  /* 0x00000009acac7220 */ /* 0x080fe20000410000 */
[----:B------:R-:W-:Y:S01]  /*daf0*/  FMUL.FTZ R173, R173, R9 ;  /* 0x00000009adad7220 */ /* 0x000fe20000410000 */
[-C--:B------:R-:W-:Y:S01]  /*db00*/  FMUL.FTZ R174, R174, R3.reuse ;  /* 0x00000003aeae7220 */ /* 0x080fe20000410000 */
[----:B------:R-:W-:Y:S01]  /*db10*/  FMUL.FTZ R175, R175, R3 ;  /* 0x00000003afaf7220 */ /* 0x000fe20000410000 */
[-C--:B------:R-:W-:Y:S01]  /*db20*/  FMUL.FTZ R156, R156, R9.reuse ;  /* 0x000000099c9c7220 */ /* 0x080fe20000410000 */
[C---:B--2---:R-:W-:Y:S01]  /*db30*/  HMMA.16816.F32.BF16 R160, R4.reuse, R20, R160 ;  /* 0x0000001404a0723c */ /* 0x044fe200000418a0 */
        /* <DEDUP_REMOVED lines=46> */
[----:B------:R-:W-:Y:S01]  /*de20*/  MOV R189, R205 ;  /* 0x000000cd00bd7202 */ /* 0x000fe20000000f00 */
        /* <DEDUP_REMOVED lines=18> */
[----:B----4-:R-:W-:Y:S01]  /*df50*/  HMMA.16816.F32.BF16 R120, R4, R40, R120 ;  /* 0x000000280478723c */ /* 0x010fe20000041878 */
        /* <DEDUP_REMOVED lines=18> */
[----:B------:R-:W-:Y:S02]  /*e080*/  LDSM.16.MT88.4 R172, [R215+0xa800] ;  /* 0x00a80000d7ac783b */ /* 0x000fe40000004200 */
[----:B------:R-:W-:Y:S03]  /*e090*/  MUFU.EX2 R23, R14 ;  /* 0x0000000e00177308 */ /* 0x000fe60000000800 */
[----:B------:R-:W-:Y:S01]  /*e0a0*/  HMMA.16816.F32.BF16 R244, R4, R18, R156 ;  /* 0x0000001204f4723c */ /* 0x000fe2000004189c */
[----:B------:R-:W2:Y:S01]  /*e0b0*/  LDSM.16.MT88.4 R156, [R213+0xa800] ;  /* 0x00a80000d59c783b */ /* 0x000ea20000004200 */
[--C-:B-1----:R-:W-:Y:S01]  /*e0c0*/  FFMA.FTZ R13, R143, UR17, -R10.reuse ;  /* 0x000000118f0d7c23 */ /* 0x102fe2000801080a */
[----:B------:R-:W-:-:S03]  /*e0d0*/  FFMA.FTZ R10, R177, UR17, -R10 ;  /* 0x00000011b10a7c23 */ /* 0x000fc6000801080a */
[C---:B------:R-:W-:Y:S01]  /*e0e0*/  HMMA.16816.F32.BF16 R148, R4.reuse, R16, R148 ;  /* 0x000000100494723c */ /* 0x040fe20000041894 */
[----:B------:R-:W-:Y:S01]  /*e0f0*/  MOV R177, R126 ;  /* 0x0000007e00b17202 */ /* 0x000fe20000000f00 */
[----:B------:R1:W3:Y:S04]  /*e100*/  MUFU.EX2 R32, R13 ;  /* 0x0000000d00207308 */ /* 0x0002e80000000800 */
[C---:B------:R-:W-:Y:S04]  /*e110*/  HMMA.16816.F32.BF16 R164, R4.reuse, R20, R164 ;  /* 0x0000001404a4723c */ /* 0x040fe800000418a4 */
[----:B------:R4:W5:Y:S02]  /*e120*/  MUFU.EX2 R22, R10 ;  /* 0x0000000a00167308 */ /* 0x0009640000000800 */
[C---:B------:R-:W-:Y:S01]  /*e130*/  HMMA.16816.F32.BF16 R204, R4.reuse, R34, R48 ;  /* 0x0000002204cc723c */ /* 0x040fe20000041830 */
[----:B------:R-:W2:Y:S05]  /*e140*/  LDSM.16.MT88.4 R48, [R218+0xa800] ;  /* 0x00a80000da30783b */ /* 0x000eaa0000004200 */
[----:B------:R-:W-:Y:S01]  /*e150*/  HMMA.16816.F32.BF16 R52, R4, R132, R52 ;  /* 0x000000840434723c */ /* 0x000fe20000041834 */
[----:B-1----:R-:W-:Y:S01]  /*e160*/  FFMA.FTZ R13, R141, UR17, -R0 ;  /* 0x000000118d0d7c23 */ /* 0x002fe20008010800 */
[----:B------:R-:W-:-:S02]  /*e170*/  MOV R34, R191 ;  /* 0x000000bf00227202 */ /* 0x000fc40000000f00 */
[----:B------:R-:W-:Y:S01]  /*e180*/  MOV R35, R190 ;  /* 0x000000be00237202 */ /* 0x000fe20000000f00 */
[----:B------:R-:W-:Y:S01]  /*e190*/  MUFU.EX2 R21, R13 ;  /* 0x0000000d00157308 */ /* 0x000fe20000000800 */
[C---:B------:R-:W-:Y:S01]  /*e1a0*/  HMMA.16816.F32.BF16 R188, R4.reuse, R134, R64 ;  /* 0x0000008604bc723c */ /* 0x040fe20000041840 */
[----:B---3--:R-:W-:Y:S01]  /*e1b0*/  F2FP.BF16.F32.PACK_AB R124, R32, R33 ;  /* 0x00000021207c723e */ /* 0x008fe200000010ff */
[----:B------:R-:W1:Y:S01]  /*e1c0*/  LDSM.16.MT88.4 R64, [R217+0xa800] ;  /* 0x00a80000d940783b */ /* 0x000e620000004200 */
[----:B----4-:R-:W-:Y:S01]  /*e1d0*/  FFMA.FTZ R10, R176, UR17, -R0 ;  /* 0x00000011b00a7c23 */ /* 0x010fe20008010800 */
[----:B------:R-:W-:Y:S02]  /*e1e0*/  MOV R176, R125 ;  /* 0x0000007d00b07202 */ /* 0x000fe40000000f00 */
[----:B------:R-:W-:Y:S01]  /*e1f0*/  HMMA.16816.F32.BF16 R68, R4, R136, R68 ;  /* 0x000000880444723c */ /* 0x000fe20000041844 */
[----:B------:R3:W4:Y:S01]  /*e200*/  MUFU.EX2 R19, R10 ;  /* 0x0000000a00137308 */ /* 0x0007220000000800 */
[----:B-----5:R-:W-:-:S04]  /*e210*/  F2FP.BF16.F32.PACK_AB R126, R22, R23 ;  /* 0x00000017167e723e */ /* 0x020fc800000010ff */
[C---:B------:R-:W-:Y:S06]  /*e220*/  HMMA.16816.F32.BF16 R84, R4.reuse, R24, R84 ;  /* 0x000000180454723c */ /* 0x040fec0000041854 */
[----:B------:R-:W-:Y:S01]  /*e230*/  HMMA.16816.F32.BF16 R132, R4, R26, R96 ;  /* 0x0000001a0484723c */ /* 0x000fe20000041860 */
[----:B------:R-:W-:Y:S01]  /*e240*/  LDSM.16.MT88.4 R96, [R215+0xb800] ;  /* 0x00b80000d760783b */ /* 0x000fe20000004200 */
[--C-:B---3--:R-:W-:Y:S01]  /*e250*/  FFMA.FTZ R10, R178, UR17, -R0.reuse ;  /* 0x00000011b20a7c23 */ /* 0x108fe20008010800 */
[----:B------:R-:W-:-:S03]  /*e260*/  FFMA.FTZ R0, R179, UR17, -R0 ;  /* 0x00000011b3007c23 */ /* 0x000fc60008010800 */
[C---:B------:R-:W-:Y:S01]  /*e270*/  HMMA.16816.F32.BF16 R100, R4.reuse, R28, R100 ;  /* 0x0000001c0464723c */ /* 0x040fe20000041864 */
[----:B------:R-:W-:Y:S01]  /*e280*/  MOV R179, R15 ;  /* 0x0000000f00b37202 */ /* 0x000fe20000000f00 */
[----:B------:R-:W-:Y:S01]  /*e290*/  MUFU.EX2 R20, R10 ;  /* 0x0000000a00147308 */ /* 0x000fe20000000800 */
[----:B------:R-:W-:Y:S02]  /*e2a0*/  MOV R178, R127 ;  /* 0x0000007f00b27202 */ /* 0x000fe40000000f00 */
[----:B----4-:R-:W-:Y:S01]  /*e2b0*/  F2FP.BF16.F32.PACK_AB R125, R19, R21 ;  /* 0x00000015137d723e */ /* 0x010fe200000010ff */
[C---:B------:R-:W-:Y:S01]  /*e2c0*/  HMMA.16816.F32.BF16 R136, R4.reuse, R138, R80 ;  /* 0x0000008a0488723c */ /* 0x040fe20000041850 */
[----:B------:R-:W3:Y:S03]  /*e2d0*/  LDSM.16.MT88.4 R80, [R213+0xb800] ;  /* 0x00b80000d550783b */ /* 0x000ee60000004200 */
[----:B------:R4:W5:Y:S02]  /*e2e0*/  MUFU.EX2 R18, R0 ;  /* 0x0000000000127308 */ /* 0x0009640000000800 */
[C---:B------:R-:W-:Y:S01]  /*e2f0*/  HMMA.16816.F32.BF16 R28, R4.reuse, R30, R112 ;  /* 0x0000001e041c723c */ /* 0x040fe20000041870 */
[----:B------:R-:W3:Y:S05]  /*e300*/  LDSM.16.MT88.4 R112, [R218+0xb800] ;  /* 0x00b80000da70783b */ /* 0x000eea0000004200 */
[C---:B------:R-:W-:Y:S06]  /*e310*/  HMMA.16816.F32.BF16 R116, R4.reuse, R40, R116 ;  /* 0x000000280474723c */ /* 0x040fec0000041874 */
[----:B------:R-:W-:Y:S01]  /*e320*/  HMMA.16816.F32.BF16 R24, R4, R42, R128 ;  /* 0x0000002a0418723c */ /* 0x000fe20000041880 */
[----:B----4-:R-:W-:Y:S01]  /*e330*/  FFMA.FTZ R0, R200, UR17, -R12 ;  /* 0x00000011c8007c23 */ /* 0x010fe2000801080c */
[----:B-----5:R-:W-:-:S03]  /*e340*/  F2FP.BF16.F32.PACK_AB R127, R18, R20 ;  /* 0x00000014127f723e */ /* 0x020fc600000010ff */
[----:B------:R4:W-:Y:S02]  /*e350*/  MUFU.EX2 R17, R0 ;  /* 0x0000000000117308 */ /* 0x0009e40000000800 */
[----:B------:R-:W-:Y:S02]  /*e360*/  FFMA.FTZ R4, R240, UR17, -R11 ;  /* 0x00000011f0047c23 */ /* 0x000fe4000801080b */
[C---:B--2---:R-:W-:Y:S04]  /*e370*/  HMMA.16816.F32.BF16 R144, R124.reuse, R156, R144 ;  /* 0x0000009c7c90723c */ /* 0x044fe80000041890 */
[----:B------:R-:W-:Y:S02]  /*e380*/  MUFU.EX2 R6, R4 ;  /* 0x0000000400067308 */ /* 0x000fe40000000800 */
[C---:B------:R-:W-:Y:S06]  /*e390*/  HMMA.16816.F32.BF16 R152, R124.reuse, R158, R152 ;  /* 0x0000009e7c98723c */ /* 0x040fec0000041898 */
[----:B------:R-:W-:Y:S01]  /*e3a0*/  HMMA.16816.F32.BF16 R160, R124, R172, R160 ;  /* 0x000000ac7ca0723c */ /* 0x000fe200000418a0 */
[----:B----4-:R-:W-:-:S04]  /*e3b0*/  FFMA.FTZ R0, R202, UR17, -R12 ;  /* 0x00000011ca007c23 */ /* 0x010fc8000801080c */
[----:B------:R2:W4:Y:S01]  /*e3c0*/  MUFU.EX2 R16, R0 ;  /* 0x0000000000107308 */ /* 0x0005220000000800 */
[C---:B------:R-:W-:Y:S06]  /*e3d0*/  HMMA.16816.F32.BF16 R168, R124.reuse, R174, R168 ;  /* 0x000000ae7ca8723c */ /* 0x040fec00000418a8 */
[C---:B------:R-:W-:Y:S06]  /*e3e0*/  HMMA.16816.F32.BF16 R40, R124.reuse, R48, R176 ;  /* 0x000000307c28723c */ /* 0x040fec00000418b0 */
[----:B------:R-:W-:Y:S01]  /*e3f0*/  HMMA.16816.F32.BF16 R44, R124, R50, R44 ;  /* 0x000000327c2c723c */ /* 0x000fe2000004182c */
[----:B--2---:R-:W-:Y:S01]  /*e400*/  FFMA.FTZ R0, R201, UR17, -R12 ;  /* 0x00000011c9007c23 */ /* 0x004fe2000801080c */
[----:B----4-:R-:W-:-:S04]  /*e410*/  F2FP.BF16.F32.PACK_AB R128, R16, R17 ;  /* 0x000000111080723e */ /* 0x010fc800000010ff */
[C---:B-1----:R-:W-:Y:S01]  /*e420*/  HMMA.16816.F32.BF16 R56, R124.reuse, R64, R56 ;  /* 0x000000407c38723c */ /* 0x042fe20000041838 */
[----:B------:R1:W-:Y:S05]  /*e430*/  MUFU.EX2 R10, R0 ;  /* 0x00000000000a7308 */ /* 0x0003ea0000000800 */
[C---:B------:R-:W-:Y:S06]  /*e440*/  HMMA.16816.F32.BF16 R60, R124.reuse, R66, R60 ;  /* 0x000000427c3c723c */ /* 0x040fec000004183c */
[C---:B---3--:R-:W-:Y:S06]  /*e450*/  HMMA.16816.F32.BF16 R72, R124.reuse, R80, R72 ;  /* 0x000000507c48723c */ /* 0x048fec0000041848 */
[----:B------:R-:W-:Y:S01]  /*e460*/  HMMA.16816.F32.BF16 R76, R124, R82, R76 ;  /* 0x000000527c4c723c */ /* 0x000fe2000004184c */
[----:B-1----:R-:W-:-:S02]  /*e470*/  FFMA.FTZ R0, R203, UR17, -R12 ;  /* 0x00000011cb007c23 */ /* 0x002fc4000801080c */
[----:B------:R-:W1:Y:S02]  /*e480*/  LDSM.16.MT88.4 R12, [R217+0xb800] ;  /* 0x00b80000d90c783b */ /* 0x000e640000004200 */
[----:B------:R2:W3:Y:S01]  /*e490*/  MUFU.EX2 R7, R0 ;  /* 0x0000000000077308 */ /* 0x0004e20000000800 */
[C---:B------:R-:W-:Y:S06]  /*e4a0*/  HMMA.16816.F32.BF16 R88, R124.reuse, R96, R88 ;  /* 0x000000607c58723c */ /* 0x040fec0000041858 */
[C---:B------:R-:W-:Y:S06]  /*e4b0*/  HMMA.16816.F32.BF16 R92, R124.reuse, R98, R92 ;  /* 0x000000627c5c723c */ /* 0x040fec000004185c */
[----:B------:R-:W-:Y:S01]  /*e4c0*/  HMMA.16816.F32.BF16 R104, R124, R112, R104 ;  /* 0x000000707c68723c */ /* 0x000fe20000041868 */
[----:B--2---:R-:W-:Y:S01]  /*e4d0*/  FFMA.FTZ R0, R243, UR17, -R11 ;  /* 0x00000011f3007c23 */ /* 0x004fe2000801080b */
[----:B---3--:R-:W-:-:S04]  /*e4e0*/  F2FP.BF16.F32.PACK_AB R130, R7, R10 ;  /* 0x0000000a0782723e */ /* 0x008fc800000010ff */
[C---:B------:R-:W-:Y:S01]  /*e4f0*/  HMMA.16816.F32.BF16 R108, R124.reuse, R114, R108 ;  /* 0x000000727c6c723c */ /* 0x040fe2000004186c */
[----:B------:R2:W3:Y:S02]  /*e500*/  MUFU.EX2 R5, R0 ;  /* 0x0000000000057308 */ /* 0x0004e40000000800 */
[--C-:B--2---:R-:W-:Y:S01]  /*e510*/  FFMA.FTZ R0, R241, UR17, -R11.reuse ;  /* 0x00000011f1007c23 */ /* 0x104fe2000801080b */
[----:B---3--:R-:W-:Y:S02]  /*e520*/  F2FP.BF16.F32.PACK_AB R129, R5, R6 ;  /* 0x000000060581723e */ /* 0x008fe400000010ff */
[C---:B-1----:R-:W-:Y:S03]  /*e530*/  HMMA.16816.F32.BF16 R120, R124.reuse, R12, R120 ;  /* 0x0000000c7c78723c */ /* 0x042fe60000041878 */
[----:B------:R1:W-:Y:S03]  /*e540*/  MUFU.EX2 R4, R0 ;  /* 0x0000000000047308 */ /* 0x0003e60000000800 */
[----:B------:R-:W-:Y:S01]  /*e550*/  HMMA.16816.F32.BF16 R124, R124, R14, R248 ;  /* 0x0000000e7c7c723c */ /* 0x000fe200000418f8 */
[----:B-1----:R-:W-:Y:S01]  /*e560*/  FFMA.FTZ R0, R242, UR17, -R11 ;  /* 0x00000011f2007c23 */ /* 0x002fe2000801080b */
[----:B------:R-:W-:Y:S01]  /*e570*/  FFMA.FTZ R11, R140, R9, R198 ;  /* 0x000000098c0b7223 */ /* 0x000fe200000100c6 */
[----:B------:R-:W-:Y:S01]  /*e580*/  FFMA.FTZ R9, R34, R3, R193 ;  /* 0x0000000322097223 */ /* 0x000fe200000100c1 */
[----:B------:R-:W-:-:S03]  /*e590*/  FFMA.FTZ R3, R35, R8, R185 ;  /* 0x0000000823037223 */ /* 0x000fc600000100b9 */
[----:B------:R-:W1:Y:S01]  /*e5a0*/  MUFU.EX2 R0, R0 ;  /* 0x0000000000007308 */ /* 0x000e620000000800 */
[----:B------:R-:W-:-:S04]  /*e5b0*/  FADD.FTZ R8, R184, R3 ;  /* 0x00000003b8087221 */ /* 0x000fc80000010000 */
[----:B------:R-:W-:Y:S01]  /*e5c0*/  FADD.FTZ R8, R186, R8 ;  /* 0x00000008ba087221 */ /* 0x000fe20000010000 */
        /* <DEDUP_REMOVED lines=254> */
.L_x_1405:
[----:B------:R-:W-:Y:S05]  /*f5b0*/  BSYNC B0 ;  /* 0x0000000000007941 */ /* 0x000fea0003800000 */
.L_x_1404:
[----:B------:R-:W0:Y:S02]  /*f5c0*/  LDGDEPBAR ;  /* 0x00000000000079af */ /* 0x000e240000000000 */
.L_x_1403:
[----:B------:R-:W3:Y:S01]  /*f5d0*/  S2R R2, SR_TID.X ;  /* 0x0000000000027919 */ /* 0x000ee20000002100 */
[----:B------:R-:W-:Y:S02]  /*f5e0*/  MOV R0, UR19 ;  /* 0x0000001300007c02 */ /* 0x000fe40008000f00 */
[----:B------:R-:W-:Y:S02]  /*f5f0*/  MOV R194, R246 ;  /* 0x000000f600c27202 */ /* 0x000fe40000000f00 */
[----:B------:R-:W-:Y:S02]  /*f600*/  MOV R195, R245 ;  /* 0x000000f500c37202 */ /* 0x000fe40000000f00 */
[----:B---3--:R-:W-:-:S04]  /*f610*/  SHF.L.U32 R2, R2, 0x1, RZ ;  /* 0x0000000102027819 */ /* 0x008fc800000006ff */
[----:B------:R-:W-:-:S04]  /*f620*/  LOP3.LUT R2, R2, 0x6, RZ, 0xc0, !PT ;  /* 0x0000000602027812 */ /* 0x000fc800078ec0ff */
[----:B------:R-:W-:-:S04]  /*f630*/  LEA R0, R0, R2, 0x5 ;  /* 0x0000000200007211 */ /* 0x000fc800078e28ff */
[C---:B------:R-:W-:Y:S02]  /*f640*/  ISETP.GE.AND P5, PT, R0.reuse, R235, PT ;  /* 0x000000eb0000720c */ /* 0x040fe40003fa6270 */
[C---:B------:R-:W-:Y:S02]  /*f650*/  IADD3 R2, R0.reuse, 0x1, RZ ;  /* 0x0000000100027810 */ /* 0x040fe40007ffe0ff */
[----:B------:R-:W-:Y:S02]  /*f660*/  ISETP.LT.OR P5, PT, R0, R231, P5 ;  /* 0x000000e70000720c */ /* 0x000fe40002fa1670 */
[----:B------:R-:W-:Y:S02]  /*f670*/  ISETP.GE.AND P2, PT, R2, R235, PT ;  /* 0x000000eb0200720c */ /* 0x000fe40003f46270 */
[----:B-1----:R-:W-:Y:S02]  /*f680*/  FSEL R6, R132, -INF , !P5 ;  /* 0xff80000084067808 */ /* 0x002fe40006800000 */
[----:B------:R-:W-:-:S02]  /*f690*/  ISETP.GE.AND P6, PT, R2, R234, PT ;  /* 0x000000ea0200720c */ /* 0x000fc40003fc6270 */
[CC--:B------:R-:W-:Y:S02]  /*f6a0*/  ISETP.GE.AND P4, PT, R2.reuse, R233.reuse, PT ;  /* 0x000000e90200720c */ /* 0x0c0fe40003f86270 */
[----:B------:R-:W-:Y:S02]  /*f6b0*/  ISETP.GE.AND P0, PT, R2, R232, PT ;  /* 0x000000e80200720c */ /* 0x000fe40003f06270 */
[C---:B------:R-:W-:Y:S02]  /*f6c0*/  ISETP.GE.AND P1, PT, R0.reuse, R234, PT ;  /* 0x000000ea0000720c */ /* 0x040fe40003f26270 */
[C---:B------:R-:W-:Y:S02]  /*f6d0*/  ISETP.GE.AND P3, PT, R0.reuse, R233, PT ;  /* 0x000000e90000720c */ /* 0x040fe40003f66270 */
[----:B------:R-:W-:Y:S02]  /*f6e0*/  ISETP.GE.AND P5, PT, R0, R232, PT ;  /* 0x000000e80000720c */ /* 0x000fe40003fa6270 */
[----:B------:R-:W-:-:S02]  /*f6f0*/  ISETP.LT.OR P2, PT, R2, R231, P2 ;  /* 0x000000e70200720c */ /* 0x000fc40001741670 */
[C---:B------:R-:W-:Y:S02]  /*f700*/  ISETP.LT.OR P6, PT, R2.reuse, R230, P6 ;  /* 0x000000e60200720c */ /* 0x040fe400037c1670 */
[CC--:B------:R-:W-:Y:S02]  /*f710*/  ISETP.LT.OR P4, PT, R2.reuse, R229.reuse, P4 ;  /* 0x000000e50200720c */ /* 0x0c0fe40002781670 */
[----:B------:R-:W-:Y:S02]  /*f720*/  ISETP.LT.OR P0, PT, R2, R228, P0 ;  /* 0x000000e40200720c */ /* 0x000fe40000701670 */
[C---:B------:R-:W-:Y:S02]  /*f730*/  ISETP.LT.OR P1, PT, R0.reuse, R230, P1 ;  /* 0x000000e60000720c */ /* 0x040fe40000f21670 */
[C---:B------:R-:W-:Y:S02]  /*f740*/  ISETP.LT.OR P3, PT, R0.reuse, R229, P3 ;  /* 0x000000e50000720c */ /* 0x040fe40001f61670 */
[----:B------:R-:W-:-:S02]  /*f750*/  ISETP.LT.OR P5, PT, R0, R228, P5 ;  /* 0x000000e40000720c */ /* 0x000fc40002fa1670 */
[----:B------:R-:W-:Y:S02]  /*f760*/  IADD3 R2, R0, 0x8, RZ ;  /* 0x0000000800027810 */ /* 0x000fe40007ffe0ff */
        /* <DEDUP_REMOVED lines=11> */
[----:B------:R-:W-:Y:S02]  /*f820*/  ISETP.LT.OR P2, PT, R2, R228, P2 ;  /* 0x000000e40200720c */ /* 0x000fe40001741670 */
[----:B------:R-:W-:Y:S02]  /*f830*/  IADD3 R2, R0, 0x9, RZ ;  /* 0x0000000900027810 */ /* 0x000fe40007ffe0ff */
[----:B------:R-:W-:Y:S02]  /*f840*/  FSEL R22, R187, -INF , !P0 ;  /* 0xff800000bb167808 */ /* 0x000fe40004000000 */
[C---:B------:R-:W-:Y:S02]  /*f850*/  ISETP.GE.AND P0, PT, R2.reuse, R234, PT ;  /* 0x000000ea0200720c */ /* 0x040fe40003f06270 */
[----:B------:R-:W-:Y:S02]  /*f860*/  FSEL R20, R135, -INF , !P6 ;  /* 0xff80000087147808 */ /* 0x000fe40007000000 */
[----:B------:R-:W-:-:S02]  /*f870*/  ISETP.GE.AND P6, PT, R2, R235, PT ;  /* 0x000000eb0200720c */ /* 0x000fc40003fc6270 */
[----:B------:R-:W-:Y:S02]  /*f880*/  ISETP.LT.OR P0, PT, R2, R230, P0 ;  /* 0x000000e60200720c */ /* 0x000fe40000701670 */
[----:B--2---:R-:W-:Y:S02]  /*f890*/  IADD3 R4, R0, 0x10, RZ ;  /* 0x0000001000047810 */ /* 0x004fe40007ffe0ff */
[----:B------:R-:W-:Y:S02]  /*f8a0*/  FMNMX.FTZ R5, R238, R6, !PT ;  /* 0x00000006ee057209 */ /* 0x000fe40007810000 */
[----:B------:R-:W-:Y:S02]  /*f8b0*/  FSEL R21, R185, -INF , !P4 ;  /* 0xff800000b9157808 */ /* 0x000fe40006000000 */
[----:B------:R-:W-:Y:S02]  /*f8c0*/  FSEL R9, R32, -INF , !P1 ;  /* 0xff80000020097808 */ /* 0x000fe40004800000 */
[----:B------:R-:W-:-:S02]  /*f8d0*/  ISETP.GE.AND P4, PT, R2, R233, PT ;  /* 0x000000e90200720c */ /* 0x000fc40003f86270 */
[C---:B------:R-:W-:Y:S02]  /*f8e0*/  ISETP.GE.AND P1, PT, R2.reuse, R232, PT ;  /* 0x000000e80200720c */ /* 0x040fe40003f26270 */
[----:B------:R-:W-:Y:S02]  /*f8f0*/  ISETP.LT.OR P6, PT, R2, R231, P6 ;  /* 0x000000e70200720c */ /* 0x000fe400037c1670 */
[----:B------:R-:W-:Y:S02]  /*f900*/  FSEL R19, R35, -INF , !P0 ;  /* 0xff80000023137808 */ /* 0x000fe40004000000 */
[----:B------:R-:W-:Y:S02]  /*f910*/  IADD3 R3, R0, 0x11, RZ ;  /* 0x0000001100037810 */ /* 0x000fe40007ffe0ff */
[----:B------:R-:W-:Y:S02]  /*f920*/  ISETP.GE.AND P0, PT, R4, R235, PT ;  /* 0x000000eb0400720c */ /* 0x000fe40003f06270 */
[----:B------:R-:W-:-:S02]  /*f930*/  FMNMX.FTZ R5, R10, R5, !PT ;  /* 0x000000050a057209 */ /* 0x000fc40007810000 */
[C---:B------:R-:W-:Y:S02]  /*f940*/  ISETP.LT.OR P4, PT, R2.reuse, R229, P4 ;  /* 0x000000e50200720c */ /* 0x040fe40002781670 */
[----:B------:R-:W-:Y:S02]  /*f950*/  ISETP.LT.OR P1, PT, R2, R228, P1 ;  /* 0x000000e40200720c */ /* 0x000fe40000f21670 */
[----:B------:R-:W-:Y:S02]  /*f960*/  FSEL R7, R33, -INF , !P6 ;  /* 0xff80000021077808 */ /* 0x000fe40007000000 */
[----:B------:R-:W-:Y:S02]  /*f970*/  IADD3 R2, R0, 0x18, RZ ;  /* 0x0000001800027810 */ /* 0x000fe40007ffe0ff */
[----:B------:R-:W-:Y:S02]  /*f980*/  ISETP.GE.AND P6, PT, R3, R235, PT ;  /* 0x000000eb0300720c */ /* 0x000fe40003fc6270 */
[----:B------:R-:W-:-:S02]  /*f990*/  ISETP.LT.OR P0, PT, R4, R231, P0 ;  /* 0x000000e70400720c */ /* 0x000fc40000701670 */
[----:B------:R-:W-:Y:S02]  /*f9a0*/  FMNMX.FTZ R5, R9, R5, !PT ;  /* 0x0000000509057209 */ /* 0x000fe40007810000 */
[----:B------:R-:W-:Y:S02]  /*f9b0*/  FSEL R16, R34, -INF , !P3 ;  /* 0xff80000022107808 */ /* 0x000fe40005800000 */
[----:B------:R-:W-:Y:S01]  /*f9c0*/  IADD3 R0, R0, 0x19, RZ ;  /* 0x0000001900007810 */ /* 0x000fe20007ffe0ff */
[----:B------:R-:W-:Y:S01]  /*f9d0*/  LDSM.16.MT88.4 R32, [R218+0xa000] ;  /* 0x00a00000da20783b */ /* 0x000fe20000004200 */
        /* <DEDUP_REMOVED lines=8> */
[----:B------:R-:W-:-:S02]  /*fa60*/  ISETP.LT.OR P0, PT, R0, R231, P0 ;  /* 0x000000e70000720c */ /* 0x000fc40000701670 */
[----:B------:R-:W-:Y:S02]  /*fa70*/  FSEL R205, R24, -INF , !P3 ;  /* 0xff80000018cd7808 */ /* 0x000fe40005800000 */
[----:B------:R-:W-:Y:S02]  /*fa80*/  FMNMX.FTZ R5, R206, R5, !PT ;  /* 0x00000005ce057209 */ /* 0x000fe40007810000 */
[----:B------:R-:W-:Y:S02]  /*fa90*/  FSEL R207, R25, -INF , !P0 ;  /* 0xff80000019cf7808 */ /* 0x000fe40004000000 */
[----:B------:R-:W-:Y:S02]  /*faa0*/  FMNMX.FTZ R5, R205, R5, !PT ;  /* 0x00000005cd057209 */ /* 0x000fe40007810000 */
[----:B------:R-:W-:Y:S02]  /*fab0*/  FMNMX.FTZ R11, R239, R8, !PT ;  /* 0x00000008ef0b7209 */ /* 0x000fe40007810000 */
[----:B------:R-:W-:-:S02]  /*fac0*/  FMNMX.FTZ R5, R207, R5, !PT ;  /* 0x00000005cf057209 */ /* 0x000fc40007810000 */
[CC--:B------:R-:W-:Y:S02]  /*fad0*/  ISETP.GE.AND P3, PT, R3.reuse, R234.reuse, PT ;  /* 0x000000ea0300720c */ /* 0x0c0fe40003f66270 */
[-C--:B------:R-:W-:Y:S01]  /*fae0*/  ISETP.GE.AND P0, PT, R2, R234.reuse, PT ;  /* 0x000000ea0200720c */ /* 0x080fe20003f06270 */
[----:B------:R-:W1:Y:S01]  /*faf0*/  SHFL.BFLY PT, R14, R5, 0x2, 0x1f ;  /* 0x0c401f00050e7f89 */ /* 0x000e6200000e0000 */
        /* <DEDUP_REMOVED lines=8> */
[C---:B------:R-:W-:Y:S02]  /*fb80*/  ISETP.GE.AND P3, PT, R4.reuse, R233, PT ;  /* 0x000000e90400720c */ /* 0x040fe40003f66270 */
[----:B------:R-:W-:-:S02]  /*fb90*/  ISETP.GE.AND P0, PT, R4, R232, PT ;  /* 0x000000e80400720c */ /* 0x000fc40003f06270 */
[----:B------:R-:W-:Y:S02]  /*fba0*/  FSEL R240, R30, -INF , !P6 ;  /* 0xff8000001ef07808 */ /* 0x000fe40007000000 */
[----:B------:R-:W-:Y:S01]  /*fbb0*/  FMNMX.FTZ R11, R19, R11, !PT ;  /* 0x0000000b130b7209 */ /* 0x000fe20007810000 */
[----:B------:R-:W-:Y:S01]  /*fbc0*/  LDSM.16.MT88.4 R28, [R218+0xb000] ;  /* 0x00b00000da1c783b */ /* 0x000fe20000004200 */
[C---:B------:R-:W-:Y:S02]  /*fbd0*/  ISETP.LT.OR P3, PT, R4.reuse, R229, P3 ;  /* 0x000000e50400720c */ /* 0x040fe40001f61670 */
[----:B------:R-:W-:Y:S02]  /*fbe0*/  ISETP.LT.OR P0, PT, R4, R228, P0 ;  /* 0x000000e40400720c */ /* 0x000fe40000701670 */
[----:B------:R-:W-:Y:S02]  /*fbf0*/  ISETP.GE.AND P6, PT, R0, R234, PT ;  /* 0x000000ea0000720c */ /* 0x000fe40003fc6270 */
[----:B------:R-:W-:-:S02]  /*fc00*/  FMNMX.FTZ R4, R240, R11, !PT ;  /* 0x0000000bf0047209 */ /* 0x000fc40007810000 */
[----:B------:R-:W-:Y:S02]  /*fc10*/  FMNMX.FTZ R11, R237, R13, !PT ;  /* 0x0000000ded0b7209 */ /* 0x000fe40007810000 */
[----:B------:R-:W-:Y:S02]  /*fc20*/  ISETP.LT.OR P6, PT, R0, R230, P6 ;  /* 0x000000e60000720c */ /* 0x000fe400037c1670 */
[----:B------:R-:W-:Y:S02]  /*fc30*/  FMNMX.FTZ R12, R243, R4, !PT ;  /* 0x00000004f30c7209 */ /* 0x000fe40007810000 */
[----:B------:R-:W-:Y:S02]  /*fc40*/  FSEL R15, R180, -INF , !P5 ;  /* 0xff800000b40f7808 */ /* 0x000fe40006800000 */
[----:B------:R-:W-:Y:S02]  /*fc50*/  FMNMX.FTZ R4, R21, R11, !PT ;  /* 0x0000000b15047209 */ /* 0x000fe40007810000 */
[----:B------:R-:W-:-:S02]  /*fc60*/  FSEL R241, R27, -INF , !P6 ;  /* 0xff8000001bf17808 */ /* 0x000fc40007000000 */
[----:B------:R-:W-:Y:S01]  /*fc70*/  ISETP.GE.AND P6, PT, R3, R233, PT ;  /* 0x000000e90300720c */ /* 0x000fe20003fc6270 */
[----:B------:R-:W-:Y:S01]  /*fc80*/  LDSM.16.MT88.4 R24, [R215+0xb000] ;  /* 0x00b00000d718783b */ /* 0x000fe20000004200 */
[----:B------:R-:W-:Y:S02]  /*fc90*/  FSEL R18, R181, -INF , !P4 ;  /* 0xff800000b5127808 */ /* 0x000fe40006000000 */
[----:B------:R-:W-:Y:S02]  /*fca0*/  FMNMX.FTZ R11, R15, R4, !PT ;  /* 0x000000040f0b7209 */ /* 0x000fe40007810000 */
[----:B-1----:R-:W-:Y:S02]  /*fcb0*/  FMNMX.FTZ R4, R5, R14, !PT ;  /* 0x0000000e05047209 */ /* 0x002fe40007810000 */
[----:B------:R-:W-:Y:S02]  /*fcc0*/  ISETP.LT.OR P6, PT, R3, R229, P6 ;  /* 0x000000e50300720c */ /* 0x000fe400037c1670 */
[----:B------:R-:W-:Y:S01]  /*fcd0*/  ISETP.GE.AND P5, PT, R2, R233, PT ;  /* 0x000000e90200720c */ /* 0x000fe20003fa6270 */
[----:B------:R-:W1:Y:S01]  /*fce0*/  SHFL.BFLY PT, R23, R4, 0x1, 0x1f ;  /* 0x0c201f0004177f89 */ /* 0x000e6200000e0000 */
[----:B------:R-:W-:-:S02]  /*fcf0*/  FSEL R132, R176, -INF , !P3 ;  /* 0xff800000b0847808 */ /* 0x000fc40005800000 */
[----:B------:R-:W-:Y:S02]  /*fd00*/  FMNMX.FTZ R5, R18, R11, !PT ;  /* 0x0000000b12057209 */ /* 0x000fe40007810000 */
[----:B------:R-:W-:Y:S02]  /*fd10*/  ISETP.LT.OR P5, PT, R2, R229, P5 ;  /* 0x000000e50200720c */ /* 0x000fe40002fa1670 */
[----:B------:R-:W-:Y:S02]  /*fd20*/  FSEL R138, R177, -INF , !P6 ;  /* 0xff800000b18a7808 */ /* 0x000fe40007000000 */
[----:B------:R-:W-:Y:S02]  /*fd30*/  FMNMX.FTZ R5, R132, R5, !PT ;  /* 0x0000000584057209 */ /* 0x000fe40007810000 */
[----:B------:R-:W-:Y:S02]  /*fd40*/  FMNMX.FTZ R11, R236, R17, !PT ;  /* 0x00000011ec0b7209 */ /* 0x000fe40007810000 */
[----:B------:R-:W-:-:S02]  /*fd50*/  FSEL R133, R140, -INF , !P5 ;  /* 0xff8000008c857808 */ /* 0x000fc40006800000 */
[----:B------:R-:W-:Y:S02]  /*fd60*/  FMNMX.FTZ R5, R138, R5, !PT ;  /* 0x000000058a057209 */ /* 0x000fe40007810000 */
[----:B------:R-:W-:Y:S02]  /*fd70*/  FSEL R14, R182, -INF , !P2 ;  /* 0xff800000b60e7808 */ /* 0x000fe40005000000 */
[----:B------:R-:W-:Y:S02]  /*fd80*/  FMNMX.FTZ R11, R22, R11, !PT ;  /* 0x0000000b160b7209 */ /* 0x000fe40007810000 */
[----:B------:R-:W-:Y:S02]  /*fd90*/  FMNMX.FTZ R134, R133, R5, !PT ;  /* 0x0000000585867209 */ /* 0x000fe40007810000 */
[-C--:B------:R-:W-:Y:S02]  /*fda0*/  ISETP.GE.AND P2, PT, R2, R232.reuse, PT ;  /* 0x000000e80200720c */ /* 0x080fe40003f46270 */
[----:B------:R-:W-:-:S02]  /*fdb0*/  ISETP.GE.AND P4, PT, R3, R232, PT ;  /* 0x000000e80300720c */ /* 0x000fc40003f86270 */
[----:B------:R-:W-:Y:S02]  /*fdc0*/  FSEL R5, R183, -INF , !P1 ;  /* 0xff800000b7057808 */ /* 0x000fe40004800000 */
[----:B------:R-:W-:Y:S02]  /*fdd0*/  FMNMX.FTZ R11, R14, R11, !PT ;  /* 0x0000000b0e0b7209 */ /* 0x000fe40007810000 */
[----:B------:R-:W-:Y:S02]  /*fde0*/  FMNMX.FTZ R12, R242, R12, !PT ;  /* 0x0000000cf20c7209 */ /* 0x000fe40007810000 */
[----:B------:R-:W-:Y:S02]  /*fdf0*/  ISETP.GE.AND P3, PT, R0, R233, PT ;  /* 0x000000e90000720c */ /* 0x000fe40003f66270 */
[-C--:B------:R-:W-:Y:S02]  /*fe00*/  ISETP.LT.OR P2, PT, R2, R228.reuse, P2 ;  /* 0x000000e40200720c */ /* 0x080fe40001741670 */
[----:B------:R-:W-:-:S02]  /*fe10*/  ISETP.LT.OR P4, PT, R3, R228, P4 ;  /* 0x000000e40300720c */ /* 0x000fc40002781670 */
[----:B------:R-:W-:Y:S02]  /*fe20*/  FSEL R139, R178, -INF , !P0 ;  /* 0xff800000b28b7808 */ /* 0x000fe40004000000 */
[----:B------:R-:W-:Y:S02]  /*fe30*/  FMNMX.FTZ R2, R5, R11, !PT ;  /* 0x0000000b05027209 */ /* 0x000fe40007810000 */
[----:B------:R-:W-:Y:S02]  /*fe40*/  FMNMX.FTZ R3, R241, R12, !PT ;  /* 0x0000000cf1037209 */ /* 0x000fe40007810000 */
[C---:B------:R-:W-:Y:S02]  /*fe50*/  ISETP.LT.OR P3, PT, R0.reuse, R229, P3 ;  /* 0x000000e50000720c */ /* 0x040fe40001f61670 */
[----:B------:R-:W-:Y:S01]  /*fe60*/  ISETP.GE.AND P0, PT, R0, R232, PT ;  /* 0x000000e80000720c */ /* 0x000fe20003f06270 */
[----:B------:R-:W2:Y:S01]  /*fe70*/  SHFL.BFLY PT, R12, R3, 0x2, 0x1f ;  /* 0x0c401f00030c7f89 */ /* 0x000ea200000e0000 */
[----:B------:R-:W-:-:S02]  /*fe80*/  FSEL R181, R179, -INF , !P4 ;  /* 0xff800000b3b57808 */ /* 0x000fc40006000000 */
[----:B------:R-:W-:Y:S01]  /*fe90*/  FMNMX.FTZ R2, R139, R2, !PT ;  /* 0x000000028b027209 */ /* 0x000fe20007810000 */
[----:B------:R-:W-:Y:S01]  /*fea0*/  LDSM.16.MT88.4 R176, [R213+0xb000] ;  /* 0x00b00000d5b0783b */ /* 0x000fe20000004200 */
[----:B------:R-:W-:Y:S02]  /*feb0*/  FSEL R180, R141, -INF , !P3 ;  /* 0xff8000008db47808 */ /* 0x000fe40005800000 */
[----:B------:R-:W-:Y:S02]  /*fec0*/  ISETP.LT.OR P0, PT, R0, R228, P0 ;  /* 0x000000e40000720c */ /* 0x000fe40000701670 */
[----:B------:R-:W-:Y:S02]  /*fed0*/  FSEL R182, R142, -INF , !P2 ;  /* 0xff8000008eb67808 */ /* 0x000fe40005000000 */
[----:B------:R-:W-:Y:S02]  /*fee0*/  FMNMX.FTZ R0, R181, R2, !PT ;  /* 0x00000002b5007209 */ /* 0x000fe40007810000 */
[----:B------:R-:W-:-:S02]  /*fef0*/  FMNMX.FTZ R134, R180, R134, !PT ;  /* 0x00000086b4867209 */ /* 0x000fc40007810000 */
[----:B------:R-:W-:Y:S02]  /*ff00*/  FSEL R183, R143, -INF , !P0 ;  /* 0xff8000008fb77808 */ /* 0x000fe40004000000 */
[----:B------:R-:W-:Y:S01]  /*ff10*/  FMNMX.FTZ R0, R182, R0, !PT ;  /* 0x00000000b6007209 */ /* 0x000fe20007810000 */
[----:B------:R-:W3:Y:S01]  /*ff20*/  SHFL.BFLY PT, R11, R134, 0x2, 0x1f ;  /* 0x0c401f00860b7f89 */ /* 0x000ee200000e0000 */
[----:B-1----:R-:W-:Y:S02]  /*ff30*/  FMNMX.FTZ R136, R4, R23, !PT ;  /* 0x0000001704887209 */ /* 0x002fe40007810000 */
[----:B------:R-:W-:Y:S01]  /*ff40*/  FMNMX.FTZ R0, R183, R0, !PT ;  /* 0x00000000b7007209 */ /* 0x000fe20007810000 */
[----:B------:R-:W-:Y:S01]  /*ff50*/  LDSM.16.MT88.4 R140, [R217+0xa000] ;  /* 0x00a00000d98c783b */ /* 0x000fe20000004200 */
[C---:B------:R-:W-:Y:S02]  /*ff60*/  FSETP.NEU.FTZ.AND P3, PT, R136.reuse, -INF , PT ;  /* 0xff8000008800780b */ /* 0x040fe40003f7d000 */
[----:B--2---:R-:W-:Y:S01]  /*ff70*/  FMNMX.FTZ R3, R3, R12, !PT ;  /* 0x0000000c03037209 */ /* 0x004fe20007810000 */
[----:B------:R-:W1:Y:S01]  /*ff80*/  SHFL.BFLY PT, R2, R0, 0x2, 0x1f ;  /* 0x0c401f0000027f89 */ /* 0x000e6200000e0000 */
[----:B------:R-:W-:-:S03]  /*ff90*/  FMUL.FTZ R12, R136, UR17 ;  /* 0x00000011880c7c20 */ /* 0x000fc60008410000 */
[----:B------:R-:W2:Y:S02]  /*ffa0*/  SHFL.BFLY PT, R135, R3, 0x1, 0x1f ;  /* 0x0c201f0003877f89 */ /* 0x000ea400000e0000 */
[----:B------:R-:W-:-:S05]  /*ffb0*/  FSEL R12, R12, RZ, P3 ;  /* 0x000000ff0c0c7208 */ /* 0x000fca0001800000 */
[--C-:B------:R-:W-:Y:S01]  /*ffc0*/  FFMA.FTZ R10, R10, UR17, -R12.reuse ;  /* 0x000000110a0a7c23 */ /* 0x100fe2000801080c */
[--C-:B------:R-:W-:Y:S01]  /*ffd0*/  FFMA.FTZ R9, R9, UR17, -R12.reuse ;  /* 0x0000001109097c23 */ /* 0x100fe2000801080c */
[--C-:B------:R-:W-:Y:S01]  /*ffe0*/  FFMA.FTZ R6, R6, UR17, -R12.reuse ;  /* 0x0000001106067c23 */ /* 0x100fe2000801080c */
[----:B------:R-:W-:Y:S01]  /*fff0*/  FFMA.FTZ R7, R7, UR17, -R12 ;  /* 0x0000001107077c23 */ /* 0x000fe2000801080c */
[----:B------:R4:W-:Y:S01]  /*10000*/  MUFU.EX2 R201, R10 ;  /* 0x0000000a00c97308 */ /* 0x0009e20000000800 */
[----:B---3--:R-:W-:-:S05]  /*10010*/  FMNMX.FTZ R134, R134, R11, !PT ;  /* 0x0000000b86867209 */ /* 0x008fca0007810000 */
[----:B------:R-:W3:Y:S02]  /*10020*/  SHFL.BFLY PT, R4, R134, 0x1, 0x1f ;  /* 0x0c201f0086047f89 */ /* 0x000ee400000e0000 */
[----:B------:R5:W-:Y:S01]  /*10030*/  MUFU.EX2 R200, R9 ;  /* 0x0000000900c87308 */ /* 0x000be20000000800 */
[----:B-1----:R-:W-:Y:S02]  /*10040*/  FMNMX.FTZ R0, R0, R2, !PT ;  /* 0x0000000200007209 */ /* 0x002fe40007810000 */
[----:B------:R-:W-:Y:S02]  /*10050*/  FSEL R2, R136, RZ, P3 ;  /* 0x000000ff88027208 */ /* 0x000fe40001800000 */
[----:B--2---:R-:W-:Y:S01]  /*10060*/  FMNMX.FTZ R135, R3, R135, !PT ;  /* 0x0000008703877209 */ /* 0x004fe20007810000 */
[----:B------:R-:W1:Y:S02]  /*10070*/  SHFL.BFLY PT, R137, R0, 0x1, 0x1f ;  /* 0x0c201f0000897f89 */ /* 0x000e6400000e0000 */
[----:B------:R-:W-:Y:S01]  /*10080*/  FADD.FTZ R2, R238, -R2 ;  /* 0x80000002ee027221 */ /* 0x000fe20000010000 */
[C---:B------:R-:W-:Y:S01]  /*10090*/  FSETP.NEU.FTZ.AND P2, PT, R135.reuse, -INF , PT ;  /* 0xff8000008700780b */ /* 0x040fe20003f5d000 */
[C---:B------:R-:W-:Y:S01]  /*100a0*/  FMUL.FTZ R11, R135.reuse, UR17 ;  /* 0x00000011870b7c20 */ /* 0x040fe20008410000 */
[----:B------:R-:W-:Y:S02]  /*100b0*/  MUFU.EX2 R202, R6 ;  /* 0x0000000600ca7308 */ /* 0x000fe40000000800 */
[----:B------:R-:W-:-:S02]  /*100c0*/  FSEL R3, R135, RZ, P2 ;  /* 0x000000ff87037208 */ /* 0x000fc40001000000 */
[----:B------:R-:W-:-:S03]  /*100d0*/  FSEL R11, R11, RZ, P2 ;  /* 0x000000ff0b0b7208 */ /* 0x000fc60001000000 */
[----:B------:R-:W-:Y:S01]  /*100e0*/  FADD.FTZ R3, R239, -R3 ;  /* 0x80000003ef037221 */ /* 0x000fe20000010000 */
[----:B------:R-:W-:Y:S01]  /*100f0*/  MUFU.EX2 R203, R7 ;  /* 0x0000000700cb7308 */ /* 0x000fe20000000800 */
[--C-:B------:R-:W-:Y:S01]  /*10100*/  FFMA.FTZ R8, R8, UR17, -R11.reuse ;  /* 0x0000001108087c23 */ /* 0x100fe2000801080b */
[--C-:B------:R-:W-:Y:S01]  /*10110*/  FFMA.FTZ R20, R20, UR17, -R11.reuse ;  /* 0x0000001114147c23 */ /* 0x100fe2000801080b */
[----:B---3--:R-:W-:Y:S01]  /*10120*/  FMNMX.FTZ R134, R134, R4, !PT ;  /* 0x0000000486867209 */ /* 0x008fe20007810000 */
[--C-:B------:R-:W-:Y:S01]  /*10130*/  FFMA.FTZ R16, R16, UR17, -R11.reuse ;  /* 0x0000001110107c23 */ /* 0x100fe2000801080b */
[----:B------:R-:W-:Y:S01]  /*10140*/  FFMA.FTZ R19, R19, UR17, -R11 ;  /* 0x0000001113137c23 */ /* 0x000fe2000801080b */
[----:B------:R-:W-:Y:S01]  /*10150*/  FMUL.FTZ R3, R3, UR17 ;  /* 0x0000001103037c20 */ /* 0x000fe20008410000 */
[C---:B------:R-:W-:Y:S01]  /*10160*/  FSETP.NEU.FTZ.AND P1, PT, R134.reuse, -INF , PT ;  /* 0xff8000008600780b */ /* 0x040fe20003f3d000 */
[----:B------:R2:W-:Y:S01]  /*10170*/  MUFU.EX2 R197, R8 ;  /* 0x0000000800c57308 */ /* 0x0005e20000000800 */
[----:B----4-:R-:W-:Y:S01]  /*10180*/  FMUL.FTZ R10, R134, UR17 ;  /* 0x00000011860a7c20 */ /* 0x010fe20008410000 */
[----:B-1----:R-:W-:-:S02]  /*10190*/  FMNMX.FTZ R137, R0, R137, !PT ;  /* 0x0000008900897209 */ /* 0x002fc40007810000 */
[----:B------:R-:W-:Y:S02]  /*101a0*/  FSEL R0, R134, RZ, P1 ;  /* 0x000000ff86007208 */ /* 0x000fe40000800000 */
[C---:B------:R-:W-:Y:S01]  /*101b0*/  FSETP.NEU.FTZ.AND P0, PT, R137.reuse, -INF , PT ;  /* 0xff8000008900780b */ /* 0x040fe20003f1d000 */
[----:B-----5:R-:W-:Y:S01]  /*101c0*/  FMUL.FTZ R9, R137, UR17 ;  /* 0x0000001189097c20 */ /* 0x020fe20008410000 */
[----:B------:R-:W-:Y:S01]  /*101d0*/  FSEL R10, R10, RZ, P1 ;  /* 0x000000ff0a0a7208 */ /* 0x000fe20000800000 */
[----:B------:R-:W-:Y:S03]  /*101e0*/  MUFU.EX2 R196, R20 ;  /* 0x0000001400c47308 */ /* 0x000fe60000000800 */
[----:B------:R-:W-:Y:S01]  /*101f0*/  FSEL R9, R9, RZ, P0 ;  /* 0x000000ff09097208 */ /* 0x000fe20000000000 */
[--C-:B------:R-:W-:Y:S01]  /*10200*/  FFMA.FTZ R13, R13, UR17, -R10.reuse ;  /* 0x000000110d0d7c23 */ /* 0x100fe2000801080a */
[--C-:B------:R-:W-:Y:S01]  /*10210*/  FFMA.FTZ R21, R21, UR17, -R10.reuse ;  /* 0x0000001115157c23 */ /* 0x100fe2000801080a */
[----:B------:R-:W-:Y:S01]  /*10220*/  FFMA.FTZ R15, R15, UR17, -R10 ;  /* 0x000000110f0f7c23 */ /* 0x000fe2000801080a */
[----:B--2---:R-:W-:Y:S01]  /*10230*/  FMUL.FTZ R8, R2, UR17 ;  /* 0x0000001102087c20 */ /* 0x004fe20008410000 */
[----:B------:R-:W-:Y:S01]  /*10240*/  FADD.FTZ R2, R237, -R0 ;  /* 0x80000000ed027221 */ /* 0x000fe20000010000 */
[----:B------:R-:W-:Y:S01]  /*10250*/  FSEL R0, R137, RZ, P0 ;  /* 0x000000ff89007208 */ /* 0x000fe20000000000 */
[----:B------:R-:W-:Y:S01]  /*10260*/  FFMA.FTZ R18, R18, UR17, -R10 ;  /* 0x0000001112127c23 */ /* 0x000fe2000801080a */
[--C-:B------:R-:W-:Y:S01]  /*10270*/  FFMA.FTZ R17, R17, UR17, -R9.reuse ;  /* 0x0000001111117c23 */ /* 0x100fe20008010809 */
[----:B------:R-:W-:Y:S01]  /*10280*/  FMUL.FTZ R2, R2, UR17 ;  /* 0x0000001102027c20 */ /* 0x000fe20008410000 */
[--C-:B------:R-:W-:Y:S01]  /*10290*/  FFMA.FTZ R22, R22, UR17, -R9.reuse ;  /* 0x0000001116167c23 */ /* 0x100fe20008010809 */
[----:B------:R-:W-:Y:S01]  /*102a0*/  FADD.FTZ R0, R236, -R0 ;  /* 0x80000000ec007221 */ /* 0x000fe20000010000 */
[--C-:B------:R-:W-:Y:S01]  /*102b0*/  FFMA.FTZ R14, R14, UR17, -R9.reuse ;  /* 0x000000110e0e7c23 */ /* 0x100fe20008010809 */
[----:B------:R-:W-:Y:S01]  /*102c0*/  FFMA.FTZ R5, R5, UR17, -R9 ;  /* 0x0000001105057c23 */ /* 0x000fe20008010809 */
[----:B------:R1:W-:Y:S01]  /*102d0*/  MUFU.EX2 R189, R13 ;  /* 0x0000000d00bd7308 */ /* 0x0003e20000000800 */
[----:B------:R-:W-:-:S07]  /*102e0*/  FMUL.FTZ R0, R0, UR17 ;  /* 0x0000001100007c20 */ /* 0x000fce0008410000 */
[----:B------:R-:W2:Y:S08]  /*102f0*/  MUFU.EX2 R188, R21 ;  /* 0x0000001500bc7308 */ /* 0x000eb00000000800 */
[----:B------:R-:W-:Y:S01]  /*10300*/  MUFU.EX2 R190, R15 ;  /* 0x0000000f00be7308 */ /* 0x000fe20000000800 */
[----:B-1----:R-:W-:-:S07]  /*10310*/  FFMA.FTZ R13, R132, UR17, -R10 ;  /* 0x00000011840d7c23 */ /* 0x002fce000801080a */
[----:B------:R-:W1:Y:S01]  /*10320*/  MUFU.EX2 R191, R18 ;  /* 0x0000001200bf7308 */ /* 0x000e620000000800 */
[----:B--2---:R-:W-:-:S07]  /*10330*/  F2FP.BF16.F32.PACK_AB R4, R188, R189 ;  /* 0x000000bdbc04723e */ /* 0x004fce00000010ff */
[----:B------:R-:W-:Y:S08]  /*10340*/  MUFU.EX2 R184, R17 ;  /* 0x0000001100b87308 */ /* 0x000ff00000000800 */
[----:B------:R2:W3:Y:S01]  /*10350*/  MUFU.EX2 R185, R22 ;  /* 0x0000001600b97308 */ /* 0x0004e20000000800 */
[----:B-1----:R-:W-:-:S07]  /*10360*/  F2FP.BF16.F32.PACK_AB R6, R191, R190 ;  /* 0x000000bebf06723e */ /* 0x002fce00000010ff */
[----:B------:R-:W-:Y:S08]  /*10370*/  MUFU.EX2 R187, R14 ;  /* 0x0000000e00bb7308 */ /* 0x000ff00000000800 */
[----:B------:R3:W1:Y:S01]  /*10380*/  MUFU.EX2 R186, R5 ;  /* 0x0000000500ba7308 */ /* 0x0006620000000800 */
[----:B--2---:R-:W-:Y:S07]  /*10390*/  LDSM.16.MT88.4 R20, [R215+0xa000] ;  /* 0x00a00000d714783b */ /* 0x004fee0000004200 */
[----:B------:R-:W2:Y:S08]  /*103a0*/  MUFU.EX2 R2, R2 ;  /* 0x0000000200027308 */ /* 0x000eb00000000800 */
[----:B------:R-:W4:Y:S01]  /*103b0*/  MUFU.EX2 R0, R0 ;  /* 0x0000000000007308 */ /* 0x000f220000000800 */
[----:B---3--:R-:W-:-:S02]  /*103c0*/  F2FP.BF16.F32.PACK_AB R5, R185, R184 ;  /* 0x000000b8b905723e */ /* 0x008fc400000010ff */
[----:B-1----:R-:W-:-:S05]  /*103d0*/  F2FP.BF16.F32.PACK_AB R7, R186, R187 ;  /* 0x000000bbba07723e */ /* 0x002fca00000010ff */
[----:B------:R-:W-:Y:S01]  /*103e0*/  MUFU.EX2 R198, R16 ;  /* 0x0000001000c67308 */ /* 0x000fe20000000800 */
[-C--:B--2---:R-:W-:Y:S01]  /*103f0*/  FMUL.FTZ R40, R40, R2.reuse ;  /* 0x0000000228287220 */ /* 0x084fe20000410000 */
[-C--:B------:R-:W-:Y:S01]  /*10400*/  FMUL.FTZ R41, R41, R2.reuse ;  /* 0x0000000229297220 */ /* 0x080fe20000410000 */
[-C--:B------:R-:W-:Y:S01]  /*10410*/  FMUL.FTZ R144, R144, R2.reuse ;  /* 0x0000000290907220 */ /* 0x080fe20000410000 */
[-C--:B------:R-:W-:Y:S01]  /*10420*/  FMUL.FTZ R145, R145, R2.reuse ;  /* 0x0000000291917220 */ /* 0x080fe20000410000 */
[-C--:B------:R-:W-:Y:S01]  /*10430*/  FMUL.FTZ R152, R152, R2.reuse ;  /* 0x0000000298987220 */ /* 0x080fe20000410000 */
[-C--:B------:R-:W-:Y:S01]  /*10440*/  FMUL.FTZ R153, R153, R2.reuse ;  /* 0x0000000299997220 */ /* 0x080fe20000410000 */
[----:B------:R-:W-:Y:S01]  /*10450*/  FMUL.FTZ R160, R160, R2 ;  /* 0x00000002a0a07220 */ /* 0x000fe20000410000 */
[----:B------:R1:W-:Y:S01]  /*10460*/  MUFU.EX2 R199, R19 ;  /* 0x0000001300c77308 */ /* 0x0003e20000000800 */
[-C--:B----4-:R-:W-:Y:S01]  /*10470*/  FMUL.FTZ R42, R42, R0.reuse ;  /* 0x000000002a2a7220 */ /* 0x090fe20000410000 */
[-C--:B------:R-:W-:Y:S01]  /*10480*/  FMUL.FTZ R43, R43, R0.reuse ;  /* 0x000000002b2b7220 */ /* 0x080fe20000410000 */
[-C--:B------:R-:W-:Y:S01]  /*10490*/  FMUL.FTZ R146, R146, R0.reuse ;  /* 0x0000000092927220 */ /* 0x080fe20000410000 */
[----:B------:R-:W-:Y:S01]  /*104a0*/  FMUL.FTZ R147, R147, R0 ;  /* 0x0000000093937220 */ /* 0x000fe20000410000 */
[-C--:B------:R-:W-:Y:S01]  /*104b0*/  FMUL.FTZ R161, R161, R2.reuse ;  /* 0x00000002a1a17220 */ /* 0x080fe20000410000 */
[-C--:B------:R-:W-:Y:S01]  /*104c0*/  FMUL.FTZ R168, R168, R2.reuse ;  /* 0x00000002a8a87220 */ /* 0x080fe20000410000 */
[----:B------:R-:W-:Y:S01]  /*104d0*/  FMUL.FTZ R169, R169, R2 ;  /* 0x00000002a9a97220 */ /* 0x000fe20000410000 */
[----:B------:R-:W2:Y:S01]  /*104e0*/  MUFU.EX2 R8, R8 ;  /* 0x0000000800087308 */ /* 0x000ea20000000800 */
[C---:B------:R-:W-:Y:S01]  /*104f0*/  HMMA.16816.F32.BF16 R208, R4.reuse, R32, R40 ;  /* 0x0000002004d0723c */ /* 0x040fe20000041828 */
[----:B------:R-:W-:Y:S01]  /*10500*/  LDSM.16.MT88.4 R40, [R217+0xb000] ;  /* 0x00b00000d928783b */ /* 0x000fe20000004200 */
[-C--:B------:R-:W-:Y:S01]  /*10510*/  FMUL.FTZ R154, R154, R0.reuse ;  /* 0x000000009a9a7220 */ /* 0x080fe20000410000 */
[----:B------:R-:W-:Y:S01]  /*10520*/  FMUL.FTZ R155, R155, R0 ;  /* 0x000000009b9b7220 */ /* 0x000fe20000410000 */
[----:B------:R-:W-:Y:S01]  /*10530*/  FMUL.FTZ R44, R44, R2 ;  /* 0x000000022c2c7220 */ /* 0x000fe20000410000 */
[-C--:B------:R-:W-:Y:S01]  /*10540*/  FMUL.FTZ R162, R162, R0.reuse ;  /* 0x00000000a2a27220 */ /* 0x080fe20000410000 */
[----:B------:R-:W-:Y:S01]  /*10550*/  FMUL.FTZ R163, R163, R0 ;  /* 0x00000000a3a37220 */ /* 0x000fe20000410000 */
[----:B------:R-:W3:Y:S01]  /*10560*/  MUFU.EX2 R3, R3 ;  /* 0x0000000300037308 */ /* 0x000ee20000000800 */
[----:B-1----:R-:W1:Y:S01]  /*10570*/  LDSM.16.MT88.4 R16, [R213+0xa000] ;  /* 0x00a00000d510783b */ /* 0x002e620000004200 */
        /* <DEDUP_REMOVED lines=46> */
[-C--:B--2---:R-:W-:Y:S01]  /*10860*/  FMUL.FTZ R36, R36, R8.reuse ;  /* 0x0000000824247220 */ /* 0x084fe20000410000 */
[----:B------:R-:W-:Y:S01]  /*10870*/  FMUL.FTZ R37, R37, R8 ;  /* 0x0000000825257220 */ /* 0x000fe20000410000 */
[-C--:B---3--:R-:W-:Y:S01]  /*10880*/  FMUL.FTZ R38, R38, R3.reuse ;  /* 0x0000000326267220 */ /* 0x088fe20000410000 */
        /* <DEDUP_REMOVED lines=93> */
[----:B------:R-:W-:Y:S01]  /*10e60*/  LDSM.16.MT88.4 R172, [R215+0xa800] ;  /* 0x00a80000d7ac783b */ /* 0x000fe20000004200 */
[----:B------:R-:W-:Y:S01]  /*10e70*/  FFMA.FTZ R8, R132, R8, R202 ;  /* 0x0000000884087223 */ /* 0x000fe200000100ca */
        /* <DEDUP_REMOVED lines=12> */
[----:B------:R-:W-:Y:S01]  /*10f40*/  LDSM.16.MT88.4 R64, [R217+0xa800] ;  /* 0x00a80000d940783b */ /* 0x000fe20000004200 */
[----:B------:R-:W-:Y:S02]  /*10f50*/  FFMA.FTZ R2, R35, R2, R189 ;  /* 0x0000000223027223 */ /* 0x000fe400000100bd */
        /* <DEDUP_REMOVED lines=117> */
.L_x_1393:
[----:B------:R-:W-:-:S06]  /*116b0*/  UISETP.GT.AND UP0, UPT, UR19, UR12, UPT ;  /* 0x0000000c1300728c */ /* 0x000fcc000bf04270 */
[----:B------:R-:W-:-:S13]  /*116c0*/  PLOP3.LUT P0, PT, PT, PT, UP0, 0x80, 0x0 ;  /* 0x000000000000781c */ /* 0x000fda0003f0f008 */
[----:B------:R-:W-:Y:S05]  /*116d0*/  @!P0 BRA `(.L_x_1406) ;  /* 0x0000002c00c48947 */ /* 0x000fea0003800000 */
[----:B------:R-:W1:Y:S01]  /*116e0*/  S2R R2, SR_TID.X ;  /* 0x0000000000027919 */ /* 0x000e620000002100 */
[----:B------:R-:W-:Y:S01]  /*116f0*/  ULDC UR4, c[0x0][0x2d0] ;  /* 0x0000b40000047ab9 */ /* 0x000fe20000000800 */
[----:B------:R-:W-:Y:S01]  /*11700*/  MOV R132, R135 ;  /* 0x0000008700847202 */ /* 0x000fe20000000f00 */
[----:B------:R-:W-:Y:S01]  /*11710*/  IMAD.MOV.U32 R138, RZ, RZ, R134 ;  /* 0x000000ffff8a7224 */ /* 0x000fe200078e0086 */
[----:B------:R-:W-:Y:S01]  /*11720*/  MOV R139, R137 ;  /* 0x00000089008b7202 */ /* 0x000fe20000000f00 */
        /* <DEDUP_REMOVED lines=10> */
[----:B------:R-:W2:Y:S01]  /*117d0*/  @!P4 LDC.64 R4, c[0x0][0x220] ;  /* 0x00008800ff04cb82 */ /* 0x000ea20000000a00 */
[----:B-1----:R1:W-:Y:S04]  /*117e0*/  @!P4 STL.64 [R1+0x28], R2 ;  /* 0x000028020100c387 */ /* 0x0023e80000100a00 */
[----:B--2---:R2:W-:Y:S04]  /*117f0*/  @!P4 STL.64 [R1+0x20], R4 ;  /* 0x000020040100c387 */ /* 0x0045e80000100a00 */
[----:B------:R-:W3:Y:S01]  /*11800*/  LDL.LU.64 R6, [R1+0x18] ;  /* 0x0000180001067983 */ /* 0x000ee20000300a00 */
[----:B-1----:R-:W-:-:S03]  /*11810*/  IMAD.MOV.U32 R3, RZ, RZ, R136 ;  /* 0x000000ffff037224 */ /* 0x002fc600078e0088 */
[----:B--2---:R-:W3:Y:S02]  /*11820*/  LDL.LU.64 R4, [R1+0x40] ;  /* 0x0000400001047983 */ /* 0x004ee40000300a00 */
[----:B---3--:R-:W-:-:S05]  /*11830*/  MOV R5, R7 ;  /* 0x0000000700057202 */ /* 0x008fca0000000f00 */
[----:B------:R1:W-:Y:S01]  /*11840*/  STL.64 [R1+0x18], R4 ;  /* 0x0000180401007387 */ /* 0x0003e20000100a00 */
[----:B------:R-:W-:Y:S05]  /*11850*/  BRA `(.L_x_1407) ;  /* 0x0000000000c47947 */ /* 0x000fea0003800000 */
.L_x_1409:
        /* <DEDUP_REMOVED lines=16> */
[----:B--2---:R-:W-:Y:S04]  /*11960*/  LEA R16, P0, R16, R204, 0x5 ;  /* 0x000000cc10107211 */ /* 0x004fe800078028ff */
[----:B---3--:R-:W-:Y:S02]  /*11970*/  LEA.HI.X R17, R34, R141, R17, 0x5, P0 ;  /* 0x0000008d22117211 */ /* 0x008fe400000f2c11 */
[C---:B-1----:R-:W-:Y:S04]  /*11980*/  @!P4 LEA R32, P0, R16.reuse, R32, 0x1 ;  /* 0x000000201020c211 */ /* 0x042fe800078008ff */
[C-C-:B------:R-:W-:Y:S02]  /*11990*/  @!P4 LEA.HI.X R33, R16.reuse, R33, R17.reuse, 0x1, P0 ;  /* 0x000000211021c211 */ /* 0x140fe400000f0c11 */
[C---:B-----5:R-:W-:Y:S03]  /*119a0*/  @!P1 LEA R22, P0, R16.reuse, R22, 0x1 ;  /* 0x0000001610169211 */ /* 0x060fe600078008ff */
[----:B------:R-:W-:Y:S01]  /*119b0*/  @!PT LDS RZ, [RZ] ;  /* 0x00000000fffff984 */ /* 0x000fe20000000800 */
[----:B------:R-:W-:Y:S01]  /*119c0*/  @!PT LDS RZ, [RZ] ;  /* 0x00000000fffff984 */ /* 0x000fe20000000800 */
[----:B------:R-:W-:Y:S01]  /*119d0*/  @!PT LDS RZ, [RZ] ;  /* 0x00000000fffff984 */ /* 0x000fe20000000800 */
[----:B------:R1:W-:Y:S01]  /*119e0*/  @!P4 LDGSTS.E.BYPASS.LTC128B.128 [R227+0x8000], desc[UR22][R32.64] ;  /* 0x0800000020e3cfae */ /* 0x0003e2000b901d56 */
[C---:B------:R-:W-:Y:S02]  /*119f0*/  @!P1 LEA.HI.X R23, R16.reuse, R23, R17, 0x1, P0 ;  /* 0x0000001710179211 */ /* 0x040fe400000f0c11 */
[----:B------:R-:W-:Y:S01]  /*11a00*/  IADD3 R16, P0, R16, UR27, RZ ;  /* 0x0000001b10107c10 */ /* 0x000fe2000ff1e0ff */
[----:B------:R1:W-:Y:S03]  /*11a10*/  @P1 STS.128 [R227+0x9000], RZ ;  /* 0x009000ffe3001388 */ /* 0x0003e60000000c00 */
[----:B------:R-:W-:Y:S01]  /*11a20*/  IADD3.X R17, R17, UR26, RZ, P0, !PT ;  /* 0x0000001a11117c10 */ /* 0x000fe200087fe4ff */
[----:B------:R-:W-:Y:S01]  /*11a30*/  @!PT LDS RZ, [RZ] ;  /* 0x00000000fffff984 */ /* 0x000fe20000000800 */
[----:B------:R-:W-:Y:S01]  /*11a40*/  @!PT LDS RZ, [RZ] ;  /* 0x00000000fffff984 */ /* 0x000fe20000000800 */
[----:B------:R-:W-:Y:S01]  /*11a50*/  @!PT LDS RZ, [RZ] ;  /* 0x00000000fffff984 */ /* 0x000fe20000000800 */
[----:B------:R1:W-:Y:S01]  /*11a60*/  @!P1 LDGSTS.E.BYPASS.LTC128B.128 [R227+0x9000], desc[UR22][R22.64+0x80] ;  /* 0x0900008016e39fae */ /* 0x0003e2000b901d56 */
[C---:B----4-:R-:W-:Y:S03]  /*11a70*/  @!P4 LEA R20, P0, R16.reuse, R20, 0x1 ;  /* 0x000000141014c211 */ /* 0x050fe600078008ff */
[----:B------:R1:W-:Y:S01]  /*11a80*/  @P4 STS.128 [R227+0x8800], RZ ;  /* 0x008800ffe3004388 */ /* 0x0003e20000000c00 */
[C-C-:B------:R-:W-:Y:S02]  /*11a90*/  @!P4 LEA.HI.X R21, R16.reuse, R21, R17.reuse, 0x1, P0 ;  /* 0x000000151015c211 */ /* 0x140fe400000f0c11 */
[C---:B------:R-:W-:Y:S03]  /*11aa0*/  @!P1 LEA R18, P0, R16.reuse, R18, 0x1 ;  /* 0x0000001210129211 */ /* 0x040fe600078008ff */
        /* <DEDUP_REMOVED lines=12> */
.L_x_1407:
[----:B--2---:R-:W2:Y:S01]  /*11b70*/  LDL R0, [R1+0x10] ;  /* 0x0000100001007983 */ /* 0x004ea20000100800 */
[----:B------:R-:W-:Y:S04]  /*11b80*/  DEPBAR.LE SB0, 0x0 ;  /* 0x000080000000791a */ /* 0x000fe80000000000 */
[----:B------:R-:W3:Y:S01]  /*11b90*/  LDL.64 R12, [R1+0x18] ;  /* 0x00001800010c7983 */ /* 0x000ee20000100a00 */
[----:B------:R-:W-:Y:S04]  /*11ba0*/  UIADD3 UR9, UR19, -0x1, URZ ;  /* 0xffffffff13097890 */ /* 0x000fe8000fffe03f */
[----:B------:R-:W4:Y:S01]  /*11bb0*/  LDL R11, [R1+0x28] ;  /* 0x00002800010b7983 */ /* 0x000f220000100800 */
[----:B------:R-:W-:Y:S02]  /*11bc0*/  USHF.R.S32.HI UR11, URZ, 0x1f, UR9 ;  /* 0x0000001f3f0b7899 */ /* 0x000fe40008011409 */
[----:B------:R-:W-:Y:S02]  /*11bd0*/  UIMAD UR10, UR28, UR9, URZ ;  /* 0x000000091c0a72a4 */ /* 0x000fe4000f8e023f */
[----:B------:R-:W5:Y:S01]  /*11be0*/  LDL R15, [R1+0x2c] ;  /* 0x00002c00010f7983 */ /* 0x000f620000100800 */
[----:B-1----:R-:W-:Y:S01]  /*11bf0*/  IMAD.U32 R4, RZ, RZ, UR9 ;  /* 0x00000009ff047e24 */ /* 0x002fe2000f8e00ff */
[----:B------:R-:W-:Y:S03]  /*11c00*/  UISETP.GT.AND UP0, UPT, UR9, UR12, UPT ;  /* 0x0000000c0900728c */ /* 0x000fe6000bf04270 */
[----:B------:R-:W5:Y:S01]  /*11c10*/  LDL R10, [R1+0x20] ;  /* 0x00002000010a7983 */ /* 0x000f620000100800 */
[----:B------:R-:W-:Y:S04]  /*11c20*/  UIMAD UR10, UR11, UR29, UR10 ;  /* 0x0000001d0b0a72a4 */ /* 0x000fe8000f8e020a */
        /* <DEDUP_REMOVED lines=10> */
[----:B------:R-:W-:Y:S02]  /*11cd0*/  IADD3.X R5, R2, UR15, RZ, P0, !PT ;  /* 0x0000000f02057c10 */ /* 0x000fe400087fe4ff */
[C---:B------:R-:W-:Y:S01]  /*11ce0*/  @!P4 LEA R10, P3, R0.reuse, R10, 0x1 ;  /* 0x0000000a000ac211 */ /* 0x040fe200078608ff */
[----:B------:R-:W-:Y:S01]  /*11cf0*/  @!PT LDS RZ, [RZ] ;  /* 0x00000000fffff984 */ /* 0x000fe20000000800 */
[----:B------:R-:W-:Y:S01]  /*11d00*/  @!PT LDS RZ, [RZ] ;  /* 0x00000000fffff984 */ /* 0x000fe20000000800 */
[----:B------:R-:W-:Y:S01]  /*11d10*/  @!PT LDS RZ, [RZ] ;  /* 0x00000000fffff984 */ /* 0x000fe20000000800 */
[----:B------:R-:W-:Y:S02]  /*11d20*/  @!P4 LDGSTS.E.BYPASS.LTC128B.128 [R227+0xa000], desc[UR22][R12.64] ;  /* 0x0a0000000ce3cfae */ /* 0x000fe4000b901d56 */
[----:B------:R-:W2:Y:S01]  /*11d30*/  @!P1 LDC.64 R6, c[0x0][0x220] ;  /* 0x00008800ff069b82 */ /* 0x000ea20000000a00 */
[--C-:B------:R-:W-:Y:S02]  /*11d40*/  @!P4 LEA.HI.X R11, R0, R14, R5.reuse, 0x1, P3 ;  /* 0x0000000e000bc211 */ /* 0x100fe400018f0c05 */
[----:B------:R-:W-:Y:S01]  /*11d50*/  @P1 STS.128 [R227+0xb000], RZ ;  /* 0x00b000ffe3001388 */ /* 0x000fe20000000c00 */
[C---:B-1----:R-:W-:Y:S04]  /*11d60*/  @!P1 LEA R8, P2, R4.reuse, R8, 0x1 ;  /* 0x0000000804089211 */ /* 0x042fe800078408ff */
[----:B------:R-:W-:Y:S02]  /*11d70*/  @!P1 LEA.HI.X R9, R4, R9, R2, 0x1, P2 ;  /* 0x0000000904099211 */ /* 0x000fe400010f0c02 */
[----:B------:R-:W1:Y:S01]  /*11d80*/  S2R R2, SR_TID.X ;  /* 0x0000000000027919 */ /* 0x000e620000002100 */
[C---:B--2---:R-:W-:Y:S02]  /*11d90*/  @!P1 LEA R6, P0, R0.reuse, R6, 0x1 ;  /* 0x0000000600069211 */ /* 0x044fe400078008ff */
[----:B------:R-:W-:Y:S01]  /*11da0*/  @!PT LDS RZ, [RZ] ;  /* 0x00000000fffff984 */ /* 0x000fe20000000800 */
[----:B------:R-:W-:Y:S01]  /*11db0*/  @!PT LDS RZ, [RZ] ;  /* 0x00000000fffff984 */ /* 0x000fe20000000800 */
[----:B------:R-:W-:Y:S01]  /*11dc0*/  @!PT LDS RZ, [RZ] ;  /* 0x00000000fffff984 */ /* 0x000fe20000000800 */
[----:B------:R-:W-:Y:S02]  /*11dd0*/  @!P1 LDGSTS.E.BYPASS.LTC128B.128 [R227+0xb000], desc[UR22][R8.64+0x80] ;  /* 0x0b00008008e39fae */ /* 0x000fe4000b901d56 */
[----:B------:R-:W-:Y:S01]  /*11de0*/  @!P1 LEA.HI.X R7, R0, R7, R5, 0x1, P0 ;  /* 0x0000000700079211 */ /* 0x000fe200000f0c05 */
[----:B------:R-:W-:Y:S02]  /*11df0*/  IMAD.U32 R0, RZ, RZ, UR9 ;  /* 0x00000009ff007e24 */ /* 0x000fe4000f8e00ff */
[----:B------:R-:W-:Y:S05]  /*11e00*/  @P4 STS.128 [R227+0xa800], RZ ;  /* 0x00a800ffe3004388 */ /* 0x000fea0000000c00 */
        /* <DEDUP_REMOVED lines=10> */
[----:B------:R-:W2:Y:S01]  /*11eb0*/  LDSM.16.M88.4 R16, [R212+0x8000] ;  /* 0x00800000d410783b */ /* 0x000ea20000000200 */
[----:B-1----:R-:W-:Y:S04]  /*11ec0*/  IMAD.SHL.U32 R2, R2, 0x2, RZ ;  /* 0x0000000202027824 */ /* 0x002fe800078e00ff */
[----:B------:R-:W1:Y:S01]  /*11ed0*/  LDSM.16.M88.4 R28, [R214+0x2000] ;  /* 0x00200000d61c783b */ /* 0x000e620000000200 */
[----:B------:R-:W-:Y:S04]  /*11ee0*/  LOP3.LUT R2, R2, 0x6, RZ, 0xc0, !PT ;  /* 0x0000000602027812 */ /* 0x000fe800078ec0ff */
[----:B------:R-:W3:Y:S01]  /*11ef0*/  LDSM.16.M88.4 R140, [R212+0x8800] ;  /* 0x00880000d48c783b */ /* 0x000ee20000000200 */
[----:B------:R-:W-:Y:S04]  /*11f00*/  IMAD R0, R0, 0x20, R2 ;  /* 0x0000002000007824 */ /* 0x000fe800078e0202 */
[----:B------:R-:W0:Y:S01]  /*11f10*/  LDGDEPBAR ;  /* 0x00000000000079af */ /* 0x000e220000000000 */
[C---:B------:R-:W-:Y:S01]  /*11f20*/  VIADD R133, R0.reuse, 0x1 ;  /* 0x0000000100857836 */ /* 0x040fe20000000000 */
[C---:B------:R-:W-:Y:S03]  /*11f30*/  ISETP.GE.AND P2, PT, R0.reuse, R230, PT ;  /* 0x000000e60000720c */ /* 0x040fe60003f46270 */
[----:B------:R-:W-:Y:S01]  /*11f40*/  LDSM.16.M88.4 R176, [R216] ;  /* 0x00000000d8b0783b */ /* 0x000fe20000000200 */
[CC--:B------:R-:W-:Y:S01]  /*11f50*/  ISETP.GE.AND P5, PT, R0.reuse, R231.reuse, PT ;  /* 0x000000e70000720c */ /* 0x0c0fe20003fa6270 */
[C---:B------:R-:W-:Y:S01]  /*11f60*/  VIADD R2, R0.reuse, 0x18 ;  /* 0x0000001800027836 */ /* 0x040fe20000000000 */
[C---:B------:R-:W-:Y:S02]  /*11f70*/  ISETP.GE.OR P2, PT, R0.reuse, R234, !P2 ;  /* 0x000000ea0000720c */ /* 0x040fe40005746670 */
[----:B------:R-:W4:Y:S01]  /*11f80*/  LDSM.16.M88.4 R180, [R223] ;  /* 0x00000000dfb4783b */ /* 0x000f220000000200 */
[C---:B------:R-:W-:Y:S02]  /*11f90*/  ISETP.GE.AND P0, PT, R133.reuse, R230, PT ;  /* 0x000000e68500720c */ /* 0x040fe40003f06270 */
[C---:B------:R-:W-:Y:S02]  /*11fa0*/  ISETP.GE.AND P3, PT, R133.reuse, R231, PT ;  /* 0x000000e78500720c */ /* 0x040fe40003f66270 */
[----:B------:R-:W5:Y:S01]  /*11fb0*/  LDSM.16.M88.4 R184, [R216+0x2000] ;  /* 0x00200000d8b8783b */ /* 0x000f620000000200 */
[C---:B------:R-:W-:Y:S02]  /*11fc0*/  ISETP.GE.OR P0, PT, R133.reuse, R234, !P0 ;  /* 0x000000ea8500720c */ /* 0x040fe40004706670 */
[-C--:B------:R-:W-:Y:S02]  /*11fd0*/  ISETP.GE.OR P3, PT, R133, R235.reuse, !P3 ;  /* 0x000000eb8500720c */ /* 0x080fe40005f66670 */
[----:B------:R-:W5:Y:S01]  /*11fe0*/  LDSM.16.M88.4 R188, [R226] ;  /* 0x00000000e2bc783b */ /* 0x000f620000000200 */
[C---:B------:R-:W-:Y:S02]  /*11ff0*/  ISETP.GE.OR P5, PT, R0.reuse, R235, !P5 ;  /* 0x000000eb0000720c */ /* 0x040fe40006fa6670 */
[C---:B------:R-:W-:Y:S02]  /*12000*/  ISETP.GE.AND P6, PT, R0.reuse, R229, PT ;  /* 0x000000e50000720c */ /* 0x040fe40003fc6270 */
[----:B------:R-:W-:Y:S01]  /*12010*/  LDSM.16.M88.4 R192, [R222] ;  /* 0x00000000dec0783b */ /* 0x000fe20000000200 */
[-C--:B--2---:R-:W-:Y:S03]  /*12020*/  HMMA.16816.F32.BF16 R4, R32, R16.reuse, RZ ;  /* 0x000000102004723c */ /* 0x084fe600000418ff */
[C---:B------:R-:W-:Y:S01]  /*12030*/  ISETP.GE.OR P6, PT, R0.reuse, R233, !P6 ;  /* 0x000000e90000720c */ /* 0x040fe200077c6670 */
[----:B------:R-:W2:Y:S02]  /*12040*/  LDSM.16.M88.4 R196, [R220+0x8000] ;  /* 0x00800000dcc4783b */ /* 0x000ea40000000200 */
[C---:B-1----:R-:W-:Y:S03]  /*12050*/  HMMA.16816.F32.BF16 R8, R28.reuse, R16, RZ ;  /* 0x000000101c08723c */ /* 0x042fe600000418ff */
[----:B------:R-:W1:Y:S03]  /*12060*/  LDSM.16.M88.4 R200, [R222+0x2000] ;  /* 0x00200000dec8783b */ /* 0x000e660000000200 */
        /* <DEDUP_REMOVED lines=20> */
[-C--:B--2---:R-:W-:Y:S01]  /*121b0*/  HMMA.16816.F32.BF16 R4, R192, R196.reuse, R4 ;  /* 0x000000c4c004723c */ /* 0x084fe20000041804 */
[----:B------:R-:W2:Y:S05]  /*121c0*/  LDSM.16.M88.4 R188, [R212+0x9000] ;  /* 0x00900000d4bc783b */ /* 0x000eaa0000000200 */
[C---:B-1----:R-:W-:Y:S06]  /*121d0*/  HMMA.16816.F32.BF16 R8, R200.reuse, R196, R8 ;  /* 0x000000c4c808723c */ /* 0x042fec0000041808 */
[-C--:B------:R-:W-:Y:S06]  /*121e0*/  HMMA.16816.F32.BF16 R12, R200, R198.reuse, R12 ;  /* 0x000000c6c80c723c */ /* 0x080fec000004180c */
[C---:B------:R-:W-:Y:S01]  /*121f0*/  HMMA.16816.F32.BF16 R16, R192.reuse, R198, R16 ;  /* 0x000000c6c010723c */ /* 0x040fe20000041810 */
[----:B------:R-:W1:Y:S05]  /*12200*/  LDSM.16.M88.4 R196, [R214+0x6000] ;  /* 0x00600000d6c4783b */ /* 0x000e6a0000000200 */
        /* <DEDUP_REMOVED lines=18> */
[-C--:B--2---:R-:W-:Y:S01]  /*12330*/  HMMA.16816.F32.BF16 R4, R184, R188.reuse, R4 ;  /* 0x000000bcb804723c */ /* 0x084fe20000041804 */
[----:B------:R-:W-:Y:S05]  /*12340*/  LDSM.16.M88.4 R180, [R222+0x4000] ;  /* 0x00400000deb4783b */ /* 0x000fea0000000200 */
[C---:B-1----:R-:W-:Y:S06]  /*12350*/  HMMA.16816.F32.BF16 R8, R196.reuse, R188, R8 ;  /* 0x000000bcc408723c */ /* 0x042fec0000041808 */
        /* <DEDUP_REMOVED lines=34> */
[----:B------:R-:W-:Y:S01]  /*12580*/  FSEL R181, R7, -INF , !P0 ;  /* 0xff80000007b57808 */ /* 0x000fe20004000000 */
[-C--:B-----5:R-:W-:Y:S04]  /*12590*/  HMMA.16816.F32.BF16 R20, R184, R176.reuse, R20 ;  /* 0x000000b0b814723c */ /* 0x0a0fe80000041814 */
[----:B------:R-:W-:Y:S01]  /*125a0*/  FSEL R182, R5, -INF , !P3 ;  /* 0xff80000005b67808 */ /* 0x000fe20005800000 */
[----:B------:R-:W-:Y:S01]  /*125b0*/  VIADD R5, R0, 0x10 ;  /* 0x0000001000057836 */ /* 0x000fe20000000000 */
[----:B------:R-:W-:Y:S01]  /*125c0*/  FSEL R142, R4, -INF , !P5 ;  /* 0xff800000048e7808 */ /* 0x000fe20006800000 */
[C---:B------:R-:W-:Y:S04]  /*125d0*/  HMMA.16816.F32.BF16 R24, R200.reuse, R176, R24 ;  /* 0x000000b0c818723c */ /* 0x040fe80000041818 */
[----:B------:R-:W-:Y:S02]  /*125e0*/  VIADD R4, R0, 0x11 ;  /* 0x0000001100047836 */ /* 0x000fe40000000000 */
[-C--:B------:R-:W-:Y:S05]  /*125f0*/  HMMA.16816.F32.BF16 R28, R200, R178.reuse, R28 ;  /* 0x000000b2c81c723c */ /* 0x080fea000004181c */
[----:B------:R-:W-:Y:S01]  /*12600*/  FSEL R177, R6, -INF , !P2 ;  /* 0xff80000006b17808 */ /* 0x000fe20005000000 */
[----:B------:R-:W-:Y:S01]  /*12610*/  VIADD R6, R0, 0x9 ;  /* 0x0000000900067836 */ /* 0x000fe20000000000 */
[----:B------:R-:W-:Y:S04]  /*12620*/  HMMA.16816.F32.BF16 R32, R184, R178, R32 ;  /* 0x000000b2b820723c */ /* 0x000fe80000041820 */
[----:B------:R-:W-:Y:S01]  /*12630*/  ISETP.GE.AND P0, PT, R6, R230, PT ;  /* 0x000000e60600720c */ /* 0x000fe20003f06270 */
[----:B------:R-:W-:Y:S01]  /*12640*/  VIADD R7, R0, 0x8 ;  /* 0x0000000800077836 */ /* 0x000fe20000000000 */
[C---:B------:R-:W-:Y:S02]  /*12650*/  ISETP.GE.AND P3, PT, R6.reuse, R231, PT ;  /* 0x000000e70600720c */ /* 0x040fe40003f66270 */
[C---:B------:R-:W-:Y:S02]  /*12660*/  ISETP.GE.OR P0, PT, R6.reuse, R234, !P0 ;  /* 0x000000ea0600720c */ /* 0x040fe40004706670 */
[----:B------:R-:W-:Y:S02]  /*12670*/  ISETP.GE.OR P3, PT, R6, R235, !P3 ;  /* 0x000000eb0600720c */ /* 0x000fe40005f66670 */
[----:B------:R-:W-:Y:S02]  /*12680*/  FSEL R180, R19, -INF , !P0 ;  /* 0xff80000013b47808 */ /* 0x000fe40004000000 */
[----:B------:R-:W-:Y:S02]  /*12690*/  ISETP.GE.AND P0, PT, R5, R231, PT ;  /* 0x000000e70500720c */ /* 0x000fe40003f06270 */
[----:B------:R-:W-:Y:S02]  /*126a0*/  FSEL R176, R17, -INF , !P3 ;  /* 0xff80000011b07808 */ /* 0x000fe40005800000 */
[----:B------:R-:W-:Y:S02]  /*126b0*/  ISETP.GE.OR P0, PT, R5, R235, !P0 ;  /* 0x000000eb0500720c */ /* 0x000fe40004706670 */
[----:B------:R-:W-:Y:S02]  /*126c0*/  ISETP.GE.AND P3, PT, R0, R228, PT ;  /* 0x000000e40000720c */ /* 0x000fe40003f66270 */
[----:B------:R-:W-:Y:S02]  /*126d0*/  FSEL R189, R20, -INF , !P0 ;  /* 0xff80000014bd7808 */ /* 0x000fe40004000000 */
[C---:B------:R-:W-:Y:S02]  /*126e0*/  ISETP.GE.AND P0, PT, R4.reuse, R230, PT ;  /* 0x000000e60400720c */ /* 0x040fe40003f06270 */
[CC--:B------:R-:W-:Y:S02]  /*126f0*/  ISETP.GE.AND P5, PT, R7.reuse, R231.reuse, PT ;  /* 0x000000e70700720c */ /* 0x0c0fe40003fa6270 */
[----:B------:R-:W-:Y:S02]  /*12700*/  ISETP.GE.OR P0, PT, R4, R234, !P0 ;  /* 0x000000ea0400720c */ /* 0x000fe40004706670 */
[----:B------:R-:W-:Y:S02]  /*12710*/  ISETP.GE.AND P2, PT, R7, R230, PT ;  /* 0x000000e60700720c */ /* 0x000fe40003f46270 */
[----:B------:R-:W-:Y:S02]  /*12720*/  FSEL R192, R23, -INF , !P0 ;  /* 0xff80000017c07808 */ /* 0x000fe40004000000 */
[----:B------:R-:W-:Y:S02]  /*12730*/  ISETP.GE.AND P0, PT, R2, R231, PT ;  /* 0x000000e70200720c */ /* 0x000fe40003f06270 */
[C---:B------:R-:W-:Y:S01]  /*12740*/  ISETP.GE.OR P3, PT, R0.reuse, R232, !P3 ;  /* 0x000000e80000720c */ /* 0x040fe20005f66670 */
[----:B------:R-:W-:Y:S01]  /*12750*/  VIADD R0, R0, 0x19 ;  /* 0x0000001900007836 */ /* 0x000fe20000000000 */
[-C--:B------:R-:W-:Y:S02]  /*12760*/  ISETP.GE.OR P0, PT, R2, R235.reuse, !P0 ;  /* 0x000000eb0200720c */ /* 0x080fe40004706670 */
[C---:B------:R-:W-:Y:S02]  /*12770*/  ISETP.GE.OR P5, PT, R7.reuse, R235, !P5 ;  /* 0x000000eb0700720c */ /* 0x040fe40006fa6670 */
[----:B------:R-:W-:Y:S02]  /*12780*/  ISETP.GE.OR P2, PT, R7, R234, !P2 ;  /* 0x000000ea0700720c */ /* 0x000fe40005746670 */
[----:B------:R-:W-:Y:S02]  /*12790*/  FSEL R196, R32, -INF , !P0 ;  /* 0xff80000020c47808 */ /* 0x000fe40004000000 */
[----:B------:R-:W-:Y:S02]  /*127a0*/  FMNMX.FTZ R17, R142, R3, !PT ;  /* 0x000000038e117209 */ /* 0x000fe40007810000 */
[-C--:B------:R-:W-:Y:S02]  /*127b0*/  ISETP.GE.AND P0, PT, R0, R230.reuse, PT ;  /* 0x000000e60000720c */ /* 0x080fe40003f06270 */
[----:B------:R-:W-:Y:S02]  /*127c0*/  FSEL R143, R16, -INF , !P5 ;  /* 0xff800000108f7808 */ /* 0x000fe40006800000 */
[----:B------:R-:W-:Y:S02]  /*127d0*/  FSEL R137, R18, -INF , !P2 ;  /* 0xff80000012897808 */ /* 0x000fe40005000000 */
[----:B------:R-:W-:Y:S02]  /*127e0*/  ISETP.GE.AND P5, PT, R4, R231, PT ;  /* 0x000000e70400720c */ /* 0x000fe40003fa6270 */
[C---:B------:R-:W-:Y:S02]  /*127f0*/  ISETP.GE.AND P2, PT, R5.reuse, R230, PT ;  /* 0x000000e60500720c */ /* 0x040fe40003f46270 */
[----:B------:R-:W-:Y:S02]  /*12800*/  FMNMX.FTZ R17, R182, R17, !PT ;  /* 0x00000011b6117209 */ /* 0x000fe40007810000 */
[-C--:B------:R-:W-:Y:S02]  /*12810*/  ISETP.GE.OR P0, PT, R0, R234.reuse, !P0 ;  /* 0x000000ea0000720c */ /* 0x080fe40004706670 */
[----:B------:R-:W-:Y:S02]  /*12820*/  ISETP.GE.OR P5, PT, R4, R235, !P5 ;  /* 0x000000eb0400720c */ /* 0x000fe40006fa6670 */
[----:B------:R-:W-:Y:S02]  /*12830*/  ISETP.GE.OR P2, PT, R5, R234, !P2 ;  /* 0x000000ea0500720c */ /* 0x000fe40005746670 */
        /* <DEDUP_REMOVED lines=8> */
[----:B------:R-:W-:Y:S02]  /*128c0*/  ISETP.GE.OR P5, PT, R0, R235, !P5 ;  /* 0x000000eb0000720c */ /* 0x000fe40006fa6670 */
[----:B------:R-:W-:Y:S02]  /*128d0*/  ISETP.GE.OR P2, PT, R2, R234, !P2 ;  /* 0x000000ea0200720c */ /* 0x000fe40005746670 */
        /* <DEDUP_REMOVED lines=8> */
[C---:B------:R-:W-:Y:S02]  /*12960*/  ISETP.GE.OR P5, PT, R133.reuse, R233, !P5 ;  /* 0x000000e98500720c */ /* 0x040fe40006fa6670 */
[----:B------:R-:W-:Y:S02]  /*12970*/  ISETP.GE.OR P2, PT, R133, R232, !P2 ;  /* 0x000000e88500720c */ /* 0x000fe40005746670 */
[----:B------:R-:W-:Y:S02]  /*12980*/  FMNMX.FTZ R135, R137, R16, !PT ;  /* 0x0000001089877209 */ /* 0x000fe40007810000 */
[----:B------:R-:W-:Y:S01]  /*12990*/  FMNMX.FTZ R136, R196, R17, !PT ;  /* 0x00000011c4887209 */ /* 0x000fe20007810000 */
[----:B------:R-:W-:Y:S08]  /*129a0*/  @P0 BRA `(.L_x_1409) ;  /* 0xffffffec00ac0947 */ /* 0x000ff0000383ffff */
.L_x_1408:
[C---:B------:R-:W-:Y:S01]  /*129b0*/  ISETP.GE.AND P1, PT, R7.reuse, R229, PT ;  /* 0x000000e50700720c */ /* 0x040fe20003f26270 */
[----:B-1----:R-:W-:Y:S01]  /*129c0*/  LDSM.16.MT88.4 R20, [R213+0xa000] ;  /* 0x00a00000d514783b */ /* 0x002fe20000004200 */
[----:B------:R-:W-:Y:S01]  /*129d0*/  FSEL R8, R8, -INF , !P6 ;  /* 0xff80000008087808 */ /* 0x000fe20007000000 */
[----:B------:R-:W-:Y:S01]  /*129e0*/  UISETP.GT.AND UP0, UPT, UR9, UR12, UPT ;  /* 0x0000000c0900728c */ /* 0x000fe2000bf04270 */
[----:B------:R-:W-:Y:S01]  /*129f0*/  ISETP.GE.OR P1, PT, R7, R233, !P1 ;  /* 0x000000e90700720c */ /* 0x000fe20004f26670 */
[----:B------:R-:W-:Y:S01]  /*12a00*/  UMOV UR19, UR9 ;  /* 0x0000000900137c82 */ /* 0x000fe20008000000 */
[----:B------:R-:W-:Y:S02]  /*12a10*/  FSEL R9, R9, -INF , !P5 ;  /* 0xff80000009097808 */ /* 0x000fe40006800000 */
[C---:B------:R-:W-:Y:S01]  /*12a20*/  ISETP.GE.AND P6, PT, R6.reuse, R229, PT ;  /* 0x000000e50600720c */ /* 0x040fe20003fc6270 */
[----:B------:R-:W-:Y:S01]  /*12a30*/  LDSM.16.MT88.4 R184, [R215+0xa000] ;  /* 0x00a00000d7b8783b */ /* 0x000fe20000004200 */
[-C--:B------:R-:W-:Y:S02]  /*12a40*/  ISETP.GE.AND P5, PT, R6, R228.reuse, PT ;  /* 0x000000e40600720c */ /* 0x080fe40003fa6270 */
[----:B------:R-:W-:Y:S02]  /*12a50*/  FMNMX.FTZ R135, R180, R135, !PT ;  /* 0x00000087b4877209 */ /* 0x000fe40007810000 */
[----:B------:R-:W-:Y:S02]  /*12a60*/  FSEL R10, R10, -INF , !P3 ;  /* 0xff8000000a0a7808 */ /* 0x000fe40005800000 */
[----:B------:R-:W-:Y:S02]  /*12a70*/  FSEL R12, R12, -INF , !P1 ;  /* 0xff8000000c0c7808 */ /* 0x000fe40004800000 */
[C---:B------:R-:W-:Y:S02]  /*12a80*/  ISETP.GE.AND P3, PT, R5.reuse, R229, PT ;  /* 0x000000e50500720c */ /* 0x040fe40003f66270 */
[----:B------:R-:W-:Y:S02]  /*12a90*/  ISETP.GE.AND P1, PT, R5, R228, PT ;  /* 0x000000e40500720c */ /* 0x000fe40003f26270 */
[C---:B------:R-:W-:Y:S02]  /*12aa0*/  ISETP.GE.OR P6, PT, R6.reuse, R233, !P6 ;  /* 0x000000e90600720c */ /* 0x040fe400077c6670 */
[----:B------:R-:W-:Y:S02]  /*12ab0*/  ISETP.GE.OR P5, PT, R6, R232, !P5 ;  /* 0x000000e80600720c */ /* 0x000fe40006fa6670 */
[----:B------:R-:W-:Y:S02]  /*12ac0*/  FMNMX.FTZ R6, R8, R138, !PT ;  /* 0x0000008a08067209 */ /* 0x000fe40007810000 */
[----:B------:R-:W-:Y:S02]  /*12ad0*/  FMNMX.FTZ R135, R191, R135, !PT ;  /* 0x00000087bf877209 */ /* 0x000fe40007810000 */
[----:B------:R-:W-:Y:S02]  /*12ae0*/  FMNMX.FTZ R136, R195, R136, !PT ;  /* 0x00000088c3887209 */ /* 0x000fe40007810000 */
[C---:B------:R-:W-:Y:S02]  /*12af0*/  ISETP.GE.OR P3, PT, R5.reuse, R233, !P3 ;  /* 0x000000e90500720c */ /* 0x040fe40005f66670 */
[----:B------:R-:W-:Y:S01]  /*12b00*/  ISETP.GE.OR P1, PT, R5, R232, !P1 ;  /* 0x000000e80500720c */ /* 0x000fe20004f26670 */
[----:B------:R-:W1:Y:S01]  /*12b10*/  SHFL.BFLY PT, R16, R136, 0x2, 0x1f ;  /* 0x0c401f0088107f89 */ /* 0x000e6200000e0000 */
[----:B------:R-:W-:Y:S02]  /*12b20*/  FMNMX.FTZ R5, R9, R6, !PT ;  /* 0x0000000609057209 */ /* 0x000fe40007810000 */
[----:B------:R-:W-:Y:S02]  /*12b30*/  FMNMX.FTZ R135, R192, R135, !PT ;  /* 0x00000087c0877209 */ /* 0x000fe40007810000 */
[----:B------:R-:W-:Y:S02]  /*12b40*/  FSEL R13, R13, -INF , !P6 ;  /* 0xff8000000d0d7808 */ /* 0x000fe40007000000 */
[----:B------:R-:W-:Y:S02]  /*12b50*/  ISETP.GE.AND P6, PT, R4, R229, PT ;  /* 0x000000e50400720c */ /* 0x000fe40003fc6270 */
[----:B------:R-:W-:Y:S02]  /*12b60*/  FMNMX.FTZ R5, R12, R5, !PT ;  /* 0x000000050c057209 */ /* 0x000fe40007810000 */
[----:B------:R-:W-:Y:S02]  /*12b70*/  FMNMX.FTZ R135, R199, R135, !PT ;  /* 0x00000087c7877209 */ /* 0x000fe40007810000 */
[----:B------:R-:W-:Y:S02]  /*12b80*/  ISETP.GE.OR P6, PT, R4, R233, !P6 ;  /* 0x000000e90400720c */ /* 0x000fe400077c6670 */
[----:B------:R-:W-:Y:S02]  /*12b90*/  FSEL R194, R24, -INF , !P3 ;  /* 0xff80000018c27808 */ /* 0x000fe40005800000 */
[----:B------:R-:W-:Y:S02]  /*12ba0*/  ISETP.GE.AND P3, PT, R2, R229, PT ;  /* 0x000000e50200720c */ /* 0x000fe40003f66270 */
[----:B------:R-:W-:Y:S02]  /*12bb0*/  FMNMX.FTZ R5, R13, R5, !PT ;  /* 0x000000050d057209 */ /* 0x000fe40007810000 */
[-C--:B------:R-:W-:Y:S02]  /*12bc0*/  ISETP.GE.AND P0, PT, R7, R228.reuse, PT ;  /* 0x000000e40700720c */ /* 0x080fe40003f06270 */
[----:B------:R-:W-:Y:S02]  /*12bd0*/  FMNMX.FTZ R135, R198, R135, !PT ;  /* 0x00000087c6877209 */ /* 0x000fe40007810000 */
[----:B------:R-:W-:Y:S02]  /*12be0*/  FSEL R193, R25, -INF , !P6 ;  /* 0xff80000019c17808 */ /* 0x000fe40007000000 */
[----:B------:R-:W-:Y:S02]  /*12bf0*/  ISETP.GE.AND P6, PT, R4, R228, PT ;  /* 0x000000e40400720c */ /* 0x000fe40003fc6270 */
[----:B------:R-:W-:Y:S02]  /*12c00*/  FMNMX.FTZ R5, R194, R5, !PT ;  /* 0x00000005c2057209 */ /* 0x000fe40007810000 */
[----:B------:R-:W-:Y:S02]  /*12c10*/  ISETP.GE.OR P3, PT, R2, R233, !P3 ;  /* 0x000000e90200720c */ /* 0x000fe40005f66670 */
[-C--:B------:R-:W-:Y:S02]  /*12c20*/  ISETP.GE.OR P0, PT, R7, R232.reuse, !P0 ;  /* 0x000000e80700720c */ /* 0x080fe40004706670 */
[----:B------:R-:W2:Y:S01]  /*12c30*/  SHFL.BFLY PT, R7, R135, 0x2, 0x1f ;  /* 0x0c401f0087077f89 */ /* 0x000ea200000e0000 */
[----:B------:R-:W-:Y:S02]  /*12c40*/  ISETP.GE.OR P6, PT, R4, R232, !P6 ;  /* 0x000000e80400720c */ /* 0x000fe400077c6670 */
[----:B------:R-:W-:Y:S02]  /*12c50*/  FSEL R197, R28, -INF , !P3 ;  /* 0xff8000001cc57808 */ /* 0x000fe40005800000 */
[----:B------:R-:W-:Y:S02]  /*12c60*/  FMNMX.FTZ R4, R193, R5, !PT ;  /* 0x00000005c1047209 */ /* 0x000fe40007810000 */
[----:B------:R-:W-:Y:S02]  /*12c70*/  FSEL R11, R11, -INF , !P2 ;  /* 0xff8000000b0b7808 */ /* 0x000fe40005000000 */
[----:B------:R-:W-:Y:S02]  /*12c80*/  FMNMX.FTZ R5, R10, R139, !PT ;  /* 0x0000008b0a057209 */ /* 0x000fe40007810000 */
[----:B------:R-:W-:Y:S02]  /*12c90*/  FMNMX.FTZ R134, R197, R4, !PT ;  /* 0x00000004c5867209 */ /* 0x000fe40007810000 */
[----:B------:R-:W-:Y:S02]  /*12ca0*/  FSEL R14, R14, -INF , !P0 ;  /* 0xff8000000e0e7808 */ /* 0x000fe40004000000 */
[----:B------:R-:W-:Y:S02]  /*12cb0*/  FMNMX.FTZ R4, R11, R5, !PT ;  /* 0x000000050b047209 */ /* 0x000fe40007810000 */
[----:B------:R-:W-:Y:S02]  /*12cc0*/  FSEL R15, R15, -INF , !P5 ;  /* 0xff8000000f0f7808 */ /* 0x000fe40006800000 */
[----:B------:R-:W-:Y:S02]  /*12cd0*/  FMNMX.FTZ R4, R14, R4, !PT ;  /* 0x000000040e047209 */ /* 0x000fe40007810000 */
[----:B------:R-:W-:Y:S02]  /*12ce0*/  ISETP.GE.AND P0, PT, R2, R228, PT ;  /* 0x000000e40200720c */ /* 0x000fe40003f06270 */
[----:B------:R-:W-:Y:S02]  /*12cf0*/  FSEL R201, R26, -INF , !P1 ;  /* 0xff8000001ac97808 */ /* 0x000fe40004800000 */
[----:B-1----:R-:W-:Y:S02]  /*12d00*/  FMNMX.FTZ R136, R136, R16, !PT ;  /* 0x0000001088887209 */ /* 0x002fe40007810000 */
[----:B------:R-:W-:Y:S02]  /*12d10*/  FMNMX.FTZ R4, R15, R4, !PT ;  /* 0x000000040f047209 */ /* 0x000fe40007810000 */
[C---:B------:R-:W-:Y:S01]  /*12d20*/  ISETP.GE.AND P3, PT, R0.reuse, R229, PT ;  /* 0x000000e50000720c */ /* 0x040fe20003f66270 */
[----:B------:R-:W1:Y:S01]  /*12d30*/  SHFL.BFLY PT, R16, R136, 0x1, 0x1f ;  /* 0x0c201f0088107f89 */ /* 0x000e6200000e0000 */
[----:B------:R-:W-:Y:S02]  /*12d40*/  ISETP.GE.AND P1, PT, R0, R228, PT ;  /* 0x000000e40000720c */ /* 0x000fe40003f26270 */
[----:B------:R-:W-:Y:S02]  /*12d50*/  ISETP.GE.OR P0, PT, R2, R232, !P0 ;  /* 0x000000e80200720c */ /* 0x000fe40004706670 */
[----:B------:R-:W-:Y:S02]  /*12d60*/  FSEL R202, R27, -INF , !P6 ;  /* 0xff8000001bca7808 */ /* 0x000fe40007000000 */
[----:B------:R-:W-:Y:S02]  /*12d70*/  FMNMX.FTZ R2, R201, R4, !PT ;  /* 0x00000004c9027209 */ /* 0x000fe40007810000 */
[C---:B------:R-:W-:Y:S02]  /*12d80*/  ISETP.GE.OR P3, PT, R0.reuse, R233, !P3 ;  /* 0x000000e90000720c */ /* 0x040fe40005f66670 */
[----:B------:R-:W-:Y:S02]  /*12d90*/  ISETP.GE.OR P1, PT, R0, R232, !P1 ;  /* 0x000000e80000720c */ /* 0x000fe40004f26670 */
[----:B------:R-:W-:Y:S02]  /*12da0*/  FSEL R203, R30, -INF , !P0 ;  /* 0xff8000001ecb7808 */ /* 0x000fe40004000000 */
[----:B------:R-:W-:Y:S02]  /*12db0*/  FMNMX.FTZ R0, R202, R2, !PT ;  /* 0x00000002ca007209 */ /* 0x000fe40007810000 */
[----:B--2---:R-:W-:Y:S02]  /*12dc0*/  FMNMX.FTZ R135, R135, R7, !PT ;  /* 0x0000000787877209 */ /* 0x004fe40007810000 */
[----:B------:R-:W-:Y:S02]  /*12dd0*/  FMNMX.FTZ R0, R203, R0, !PT ;  /* 0x00000000cb007209 */ /* 0x000fe40007810000 */
[----:B------:R-:W-:Y:S01]  /*12de0*/  FSEL R140, R31, -INF , !P1 ;  /* 0xff8000001f8c7808 */ /* 0x000fe20004800000 */
[----:B------:R-:W2:Y:S01]  /*12df0*/  SHFL.BFLY PT, R5, R135, 0x1, 0x1f ;  /* 0x0c201f0087057f89 */ /* 0x000ea200000e0000 */
[----:B------:R-:W-:Y:S02]  /*12e00*/  FSEL R200, R29, -INF , !P3 ;  /* 0xff8000001dc87808 */ /* 0x000fe40005800000 */
[----:B------:R-:W-:Y:S02]  /*12e10*/  FMNMX.FTZ R0, R140, R0, !PT ;  /* 0x000000008c007209 */ /* 0x000fe40007810000 */
[----:B-1----:R-:W-:Y:S02]  /*12e20*/  FMNMX.FTZ R136, R136, R16, !PT ;  /* 0x0000001088887209 */ /* 0x002fe40007810000 */
[----:B------:R-:W-:Y:S01]  /*12e30*/  FMNMX.FTZ R134, R200, R134, !PT ;  /* 0x00000086c8867209 */ /* 0x000fe20007810000 */
        /* <DEDUP_REMOVED lines=8> */
[----:B--2---:R-:W-:Y:S01]  /*12ec0*/  FMNMX.FTZ R135, R135, R5, !PT ;  /* 0x0000000587877209 */ /* 0x004fe20007810000 */
[----:B------:R2:W-:Y:S03]  /*12ed0*/  MUFU.EX2 R35, R4 ;  /* 0x0000000400237308 */ /* 0x0005e60000000800 */
[C---:B------:R-:W-:Y:S01]  /*12ee0*/  FSETP.NEU.FTZ.AND P2, PT, R135.reuse, -INF , PT ;  /* 0xff8000008700780b */ /* 0x040fe20003f5d000 */
[----:B------:R-:W-:Y:S01]  /*12ef0*/  FMUL.FTZ R142, R135, UR4 ;  /* 0x00000004878e7c20 */ /* 0x000fe20008410000 */
[----:B-1----:R-:W-:Y:S05]  /*12f00*/  FMNMX.FTZ R0, R0, R2, !PT ;  /* 0x0000000200007209 */ /* 0x002fea0007810000 */
[----:B------:R-:W-:Y:S01]  /*12f10*/  MUFU.EX2 R33, R143 ;  /* 0x0000008f00217308 */ /* 0x000fe20000000800 */
[----:B------:R-:W-:Y:S02]  /*12f20*/  FSEL R142, R142, RZ, P2 ;  /* 0x000000ff8e8e7208 */ /* 0x000fe40001000000 */
[----:B---3--:R-:W-:Y:S01]  /*12f30*/  FMNMX.FTZ R134, R134, R6, !PT ;  /* 0x0000000686867209 */ /* 0x008fe20007810000 */
[----:B------:R-:W1:Y:S02]  /*12f40*/  SHFL.BFLY PT, R2, R0, 0x1, 0x1f ;  /* 0x0c201f0000027f89 */ /* 0x000e6400000e0000 */
[--C-:B------:R-:W-:Y:S01]  /*12f50*/  FFMA.FTZ R137, R137, UR4, -R142.reuse ;  /* 0x0000000489897c23 */ /* 0x100fe2000801088e */
[--C-:B------:R-:W-:Y:S05]  /*12f60*/  FFMA.FTZ R177, R177, UR4, -R142.reuse ;  /* 0x00000004b1b17c23 */ /* 0x100fea000801088e */
[----:B------:R-:W3:Y:S01]  /*12f70*/  SHFL.BFLY PT, R5, R134, 0x1, 0x1f ;  /* 0x0c201f0086057f89 */ /* 0x000ee200000e0000 */
[----:B--2---:R-:W-:Y:S01]  /*12f80*/  FFMA.FTZ R4, R182, UR4, -R141 ;  /* 0x00000004b6047c23 */ /* 0x004fe2000801088d */
[----:B------:R1:W-:Y:S10]  /*12f90*/  MUFU.EX2 R250, R137 ;  /* 0x0000008900fa7308 */ /* 0x0003f40000000800 */
[----:B------:R2:W4:Y:S10]  /*12fa0*/  MUFU.EX2 R204, R4 ;  /* 0x0000000400cc7308 */ /* 0x0005340000000800 */
[----:B------:R4:W5:Y:S01]  /*12fb0*/  MUFU.EX2 R32, R176 ;  /* 0x000000b000207308 */ /* 0x0009620000000800 */
[----:B-1----:R-:W-:Y:S02]  /*12fc0*/  FMNMX.FTZ R137, R0, R2, !PT ;  /* 0x0000000200897209 */ /* 0x002fe40007810000 */
[----:B------:R-:W-:Y:S02]  /*12fd0*/  FSEL R0, R136, RZ, P3 ;  /* 0x000000ff88007208 */ /* 0x000fe40001800000 */
[----:B------:R-:W-:Y:S01]  /*12fe0*/  FSEL R2, R135, RZ, P2 ;  /* 0x000000ff87027208 */ /* 0x000fe20001000000 */
[----:B------:R-:W-:Y:S01]  /*12ff0*/  FMUL.FTZ R188, R137, UR4 ;  /* 0x0000000489bc7c20 */ /* 0x000fe20008410000 */
[----:B---3--:R-:W-:Y:S01]  /*13000*/  FMNMX.FTZ R134, R134, R5, !PT ;  /* 0x0000000586867209 */ /* 0x008fe20007810000 */
[----:B------:R-:W-:Y:S01]  /*13010*/  FADD.FTZ R0, -R0, R3 ;  /* 0x0000000300007221 */ /* 0x000fe20000010100 */
[----:B--2---:R-:W-:Y:S01]  /*13020*/  FFMA.FTZ R4, R181, UR4, -R142 ;  /* 0x00000004b5047c23 */ /* 0x004fe2000801088e */
[----:B------:R-:W-:Y:S01]  /*13030*/  FADD.FTZ R2, -R2, R132 ;  /* 0x0000008402027221 */ /* 0x000fe20000010100 */
[----:B------:R-:W-:Y:S01]  /*13040*/  FSETP.NEU.FTZ.AND P1, PT, R134, -INF , PT ;  /* 0xff8000008600780b */ /* 0x000fe20003f3d000 */
[----:B------:R-:W-:Y:S01]  /*13050*/  FMUL.FTZ R3, R0, UR4 ;  /* 0x0000000400037c20 */ /* 0x000fe20008410000 */
[----:B------:R1:W-:Y:S01]  /*13060*/  MUFU.EX2 R34, R4 ;  /* 0x0000000400227308 */ /* 0x0003e20000000800 */
[----:B------:R-:W-:Y:S01]  /*13070*/  FMUL.FTZ R2, R2, UR4 ;  /* 0x0000000402027c20 */ /* 0x000fe20008410000 */
[C---:B------:R-:W-:Y:S01]  /*13080*/  FSEL R0, R134.reuse, RZ, P1 ;  /* 0x000000ff86007208 */ /* 0x040fe20000800000 */
[----:B------:R-:W-:Y:S01]  /*13090*/  FMUL.FTZ R143, R134, UR4 ;  /* 0x00000004868f7c20 */ /* 0x000fe20008410000 */
[----:B------:R-:W-:Y:S02]  /*130a0*/  FSETP.NEU.FTZ.AND P0, PT, R137, -INF , PT ;  /* 0xff8000008900780b */ /* 0x000fe40003f1d000 */
[----:B----4-:R-:W-:Y:S04]  /*130b0*/  F2FP.BF16.F32.PACK_AB R176, R204, R35 ;  /* 0x00000023ccb0723e */ /* 0x010fe800000010ff */
[----:B------:R2:W3:Y:S01]  /*130c0*/  MUFU.EX2 R133, R3 ;  /* 0x0000000300857308 */ /* 0x0004e20000000800 */
[----:B------:R-:W-:Y:S02]  /*130d0*/  FSEL R188, R188, RZ, P0 ;  /* 0x000000ffbcbc7208 */ /* 0x000fe40000000000 */
[----:B------:R-:W-:Y:S02]  /*130e0*/  FSEL R143, R143, RZ, P1 ;  /* 0x000000ff8f8f7208 */ /* 0x000fe40000800000 */
[----:B-----5:R-:W-:Y:S01]  /*130f0*/  F2FP.BF16.F32.PACK_AB R178, R32, R33 ;  /* 0x0000002120b2723e */ /* 0x020fe200000010ff */
[--C-:B------:R-:W-:Y:S01]  /*13100*/  FFMA.FTZ R10, R10, UR4, -R188.reuse ;  /* 0x000000040a0a7c23 */ /* 0x100fe200080108bc */
[----:B------:R-:W-:Y:S03]  /*13110*/  FFMA.FTZ R11, R11, UR4, -R188 ;  /* 0x000000040b0b7c23 */ /* 0x000fe600080108bc */
[----:B------:R4:W5:Y:S01]  /*13120*/  MUFU.EX2 R132, R2 ;  /* 0x0000000200847308 */ /* 0x0009620000000800 */
[----:B-1----:R-:W-:Y:S01]  /*13130*/  FFMA.FTZ R4, R180, UR4, -R142 ;  /* 0x00000004b4047c23 */ /* 0x002fe2000801088e */
[--C-:B------:R-:W-:Y:S01]  /*13140*/  FFMA.FTZ R14, R14, UR4, -R188.reuse ;  /* 0x000000040e0e7c23 */ /* 0x100fe200080108bc */
[----:B------:R-:W-:Y:S01]  /*13150*/  FFMA.FTZ R15, R15, UR4, -R188 ;  /* 0x000000040f0f7c23 */ /* 0x000fe200080108bc */
[--C-:B------:R-:W-:Y:S01]  /*13160*/  FFMA.FTZ R8, R8, UR4, -R143.reuse ;  /* 0x0000000408087c23 */ /* 0x100fe2000801088f */
[--C-:B------:R-:W-:Y:S01]  /*13170*/  FFMA.FTZ R9, R9, UR4, -R143.reuse ;  /* 0x0000000409097c23 */ /* 0x100fe2000801088f */
[--C-:B------:R-:W-:Y:S01]  /*13180*/  FFMA.FTZ R12, R12, UR4, -R143.reuse ;  /* 0x000000040c0c7c23 */ /* 0x100fe2000801088f */
[----:B------:R-:W-:Y:S03]  /*13190*/  FFMA.FTZ R13, R13, UR4, -R143 ;  /* 0x000000040d0d7c23 */ /* 0x000fe6000801088f */
[----:B------:R1:W1:Y:S01]  /*131a0*/  MUFU.EX2 R251, R4 ;  /* 0x0000000400fb7308 */ /* 0x0002620000000800 */
[----:B--2---:R-:W-:Y:S01]  /*131b0*/  FADD.FTZ R3, -R0, R138 ;  /* 0x0000008a00037221 */ /* 0x004fe20000010100 */
[----:B------:R-:W-:Y:S01]  /*131c0*/  FSEL R0, R137, RZ, P0 ;  /* 0x000000ff89007208 */ /* 0x000fe20000000000 */
[C---:B---3--:R-:W-:Y:S01]  /*131d0*/  FMUL.FTZ R5, R133.reuse, R149 ;  /* 0x0000009585057220 */ /* 0x048fe20000410000 */
[C---:B------:R-:W-:Y:S01]  /*131e0*/  FMUL.FTZ R16, R133.reuse, R156 ;  /* 0x0000009c85107220 */ /* 0x040fe20000410000 */
[C---:B------:R-:W-:Y:S01]  /*131f0*/  FMUL.FTZ R17, R133.reuse, R157 ;  /* 0x0000009d85117220 */ /* 0x040fe20000410000 */
[----:B------:R-:W-:Y:S01]  /*13200*/  FMUL.FTZ R36, R133, R36 ;  /* 0x0000002485247220 */ /* 0x000fe20000410000 */
[----:B------:R-:W-:Y:S03]  /*13210*/  FADD.FTZ R0, -R0, R139 ;  /* 0x0000008b00007221 */ /* 0x000fe60000010100 */
[----:B------:R-:W2:Y:S01]  /*13220*/  MUFU.EX2 R252, R177 ;  /* 0x000000b100fc7308 */ /* 0x000ea20000000800 */
[----:B----4-:R-:W-:Y:S01]  /*13230*/  FMUL.FTZ R2, R3, UR4 ;  /* 0x0000000403027c20 */ /* 0x010fe20008410000 */
[----:B-----5:R-:W-:Y:S01]  /*13240*/  FMUL.FTZ R6, R132, R150 ;  /* 0x0000009684067220 */ /* 0x020fe20000410000 */
[----:B------:R-:W-:Y:S01]  /*13250*/  FMUL.FTZ R0, R0, UR4 ;  /* 0x0000000400007c20 */ /* 0x000fe20008410000 */
[C---:B------:R-:W-:Y:S01]  /*13260*/  FMUL.FTZ R7, R132.reuse, R151 ;  /* 0x0000009784077220 */ /* 0x040fe20000410000 */
[--C-:B------:R-:W-:Y:S01]  /*13270*/  FFMA.FTZ R3, R189, UR4, -R141.reuse ;  /* 0x00000004bd037c23 */ /* 0x100fe2000801088d */
[C---:B------:R-:W-:Y:S01]  /*13280*/  FMUL.FTZ R18, R132.reuse, R158 ;  /* 0x0000009e84127220 */ /* 0x040fe20000410000 */
[C---:B------:R-:W-:Y:S03]  /*13290*/  FMUL.FTZ R19, R132.reuse, R159 ;  /* 0x0000009f84137220 */ /* 0x040fe60000410000 */
[----:B------:R-:W-:Y:S01]  /*132a0*/  MUFU.EX2 R239, R8 ;  /* 0x0000000800ef7308 */ /* 0x000fe20000000800 */
[----:B-1----:R-:W-:Y:S01]  /*132b0*/  FMUL.FTZ R4, R133, R148 ;  /* 0x0000009485047220 */ /* 0x002fe20000410000 */
[----:B------:R-:W-:Y:S01]  /*132c0*/  F2FP.BF16.F32.PACK_AB R179, R251, R250 ;  /* 0x000000fafbb3723e */ /* 0x000fe200000010ff */
[----:B------:R-:W-:Y:S01]  /*132d0*/  LDSM.16.MT88.4 R148, [R217+0xa000] ;  /* 0x00a00000d994783b */ /* 0x000fe20000004200 */
[C---:B------:R-:W-:Y:S01]  /*132e0*/  FMUL.FTZ R37, R133.reuse, R37 ;  /* 0x0000002585257220 */ /* 0x040fe20000410000 */
[C---:B------:R-:W-:Y:S01]  /*132f0*/  FMUL.FTZ R38, R132.reuse, R38 ;  /* 0x0000002684267220 */ /* 0x040fe20000410000 */
[----:B------:R-:W-:Y:S01]  /*13300*/  FMUL.FTZ R39, R132, R39 ;  /* 0x0000002784277220 */ /* 0x000fe20000410000 */
[----:B------:R-:W-:Y:S03]  /*13310*/  FMUL.FTZ R48, R133, R48 ;  /* 0x0000003085307220 */ /* 0x000fe60000410000 */
[----:B------:R-:W1:Y:S01]  /*13320*/  MUFU.EX2 R238, R9 ;  /* 0x0000000900ee7308 */ /* 0x000e620000000800 */
[----:B--2---:R-:W-:Y:S01]  /*13330*/  F2FP.BF16.F32.PACK_AB R177, R34, R252 ;  /* 0x000000fc22b1723e */ /* 0x004fe200000010ff */
[----:B------:R-:W-:Y:S01]  /*13340*/  FFMA.FTZ R138, R191, UR4, -R142 ;  /* 0x00000004bf8a7c23 */ /* 0x000fe2000801088e */
[----:B------:R-:W-:Y:S01]  /*13350*/  LDSM.16.MT88.4 R156, [R213+0xa800] ;  /* 0x00a80000d59c783b */ /* 0x000fe20000004200 */
[----:B------:R-:W-:Y:S01]  /*13360*/  FFMA.FTZ R140, R140, UR4, -R188 ;  /* 0x000000048c8c7c23 */ /* 0x000fe200080108bc */
[C---:B------:R-:W-:Y:S01]  /*13370*/  FMUL.FTZ R49, R133.reuse, R49 ;  /* 0x0000003185317220 */ /* 0x040fe20000410000 */
[C---:B------:R-:W-:Y:S01]  /*13380*/  FMUL.FTZ R50, R132.reuse, R50 ;  /* 0x0000003284327220 */ /* 0x040fe20000410000 */
[C---:B------:R-:W-:Y:S01]  /*13390*/  FMUL.FTZ R51, R132.reuse, R51 ;  /* 0x0000003384337220 */ /* 0x040fe20000410000 */
[-C--:B------:R-:W-:Y:S02]  /*133a0*/  HMMA.16816.F32.BF16 R4, R176, R20.reuse, R4 ;  /* 0x00000014b004723c */ /* 0x080fe40000041804 */
[----:B------:R-:W-:Y:S01]  /*133b0*/  MUFU.EX2 R240, R12 ;  /* 0x0000000c00f07308 */ /* 0x000fe20000000800 */
[----:B------:R-:W-:Y:S02]  /*133c0*/  PLOP3.LUT P0, PT, PT, PT, UP0, 0x80, 0x0 ;  /* 0x000000000000781c */ /* 0x000fe40003f0f008 */
[C---:B------:R-:W-:Y:S01]  /*133d0*/  FMUL.FTZ R52, R133.reuse, R52 ;  /* 0x0000003485347220 */ /* 0x040fe20000410000 */
[C---:B------:R-:W-:Y:S01]  /*133e0*/  FMUL.FTZ R53, R133.reuse, R53 ;  /* 0x0000003585357220 */ /* 0x040fe20000410000 */
[C---:B------:R-:W-:Y:S01]  /*133f0*/  FMUL.FTZ R54, R132.reuse, R54 ;  /* 0x0000003684367220 */ /* 0x040fe20000410000 */
[----:B------:R-:W-:Y:S04]  /*13400*/  FMUL.FTZ R55, R132, R55 ;  /* 0x0000003784377220 */ /* 0x000fe80000410000 */
[----:B------:R-:W2:Y:S01]  /*13410*/  MUFU.EX2 R241, R13 ;  /* 0x0000000d00f17308 */ /* 0x000ea20000000800 */
[----:B-1----:R-:W-:Y:S01]  /*13420*/  F2FP.BF16.F32.PACK_AB R180, R238, R239 ;  /* 0x000000efeeb4723e */ /* 0x002fe200000010ff */
[C---:B------:R-:W-:Y:S01]  /*13430*/  FMUL.FTZ R64, R133.reuse, R64 ;  /* 0x0000004085407220 */ /* 0x040fe20000410000 */
[C---:B------:R-:W-:Y:S01]  /*13440*/  FMUL.FTZ R65, R133.reuse, R65 ;  /* 0x0000004185417220 */ /* 0x040fe20000410000 */
[C---:B------:R-:W-:Y:S01]  /*13450*/  FMUL.FTZ R66, R132.reuse, R66 ;  /* 0x0000004284427220 */ /* 0x040fe20000410000 */
[C---:B------:R-:W-:Y:S01]  /*13460*/  FMUL.FTZ R67, R132.reuse, R67 ;  /* 0x0000004384437220 */ /* 0x040fe20000410000 */
[C---:B------:R-:W-:Y:S04]  /*13470*/  FMUL.FTZ R68, R133.reuse, R68 ;  /* 0x0000004485447220 */ /* 0x040fe80000410000 */
        /* <DEDUP_REMOVED lines=8> */
[----:B------:R-:W1:Y:S01]  /*13500*/  MUFU.EX2 R211, R11 ;  /* 0x0000000b00d37308 */ /* 0x000e620000000800 */
[----:B--2---:R-:W-:Y:S01]  /*13510*/  F2FP.BF16.F32.PACK_AB R182, R241, R240 ;  /* 0x000000f0f1b6723e */ /* 0x004fe200000010ff */
        /* <DEDUP_REMOVED lines=15> */
[----:B-1----:R-:W-:Y:S01]  /*13610*/  F2FP.BF16.F32.PACK_AB R181, R211, R210 ;  /* 0x000000d2d3b5723e */ /* 0x002fe200000010ff */
[C---:B------:R-:W-:Y:S01]  /*13620*/  FMUL.FTZ R113, R133.reuse, R113 ;  /* 0x0000007185717220 */ /* 0x040fe20000410000 */
[C---:B------:R-:W-:Y:S01]  /*13630*/  FMUL.FTZ R114, R132.reuse, R114 ;  /* 0x0000007284727220 */ /* 0x040fe20000410000 */
        /* <DEDUP_REMOVED lines=9> */
[----:B------:R-:W-:Y:S05]  /*136d0*/  FMUL.FTZ R131, R132, R131 ;  /* 0x0000008384837220 */ /* 0x000fea0000410000 */
[----:B------:R-:W3:Y:S01]  /*136e0*/  MUFU.EX2 R0, R0 ;  /* 0x0000000000007308 */ /* 0x000ee20000000800 */
[----:B--2---:R-:W-:Y:S09]  /*136f0*/  F2FP.BF16.F32.PACK_AB R183, R236, R237 ;  /* 0x000000edecb7723e */ /* 0x004ff200000010ff */
[----:B------:R2:W-:Y:S01]  /*13700*/  MUFU.EX2 R249, R3 ;  /* 0x0000000300f97308 */ /* 0x0005e20000000800 */
        /* <DEDUP_REMOVED lines=12> */
[----:B------:R-:W1:Y:S01]  /*137d0*/  LDSM.16.MT88.4 R144, [R218+0xa000] ;  /* 0x00a00000da90783b */ /* 0x000e620000004200 */
[C---:B------:R-:W-:Y:S01]  /*137e0*/  FMUL.FTZ R26, R0.reuse, R162 ;  /* 0x000000a2001a7220 */ /* 0x040fe20000410000 */
[C---:B------:R-:W-:Y:S01]  /*137f0*/  FMUL.FTZ R27, R0.reuse, R163 ;  /* 0x000000a3001b7220 */ /* 0x040fe20000410000 */
[----:B------:R-:W-:Y:S01]  /*13800*/  FMUL.FTZ R30, R0, R170 ;  /* 0x000000aa001e7220 */ /* 0x000fe20000410000 */
[C---:B------:R-:W-:Y:S01]  /*13810*/  HMMA.16816.F32.BF16 R8, R180.reuse, R20, R8 ;  /* 0x00000014b408723c */ /* 0x040fe20000041808 */
[----:B------:R3:W-:Y:S03]  /*13820*/  MUFU.EX2 R247, R138 ;  /* 0x0000008a00f77308 */ /* 0x0007e60000000800 */
[----:B------:R-:W4:Y:S01]  /*13830*/  LDSM.16.MT88.4 R152, [R213+0xb000] ;  /* 0x00b00000d598783b */ /* 0x000f220000004200 */
[----:B--2---:R-:W-:Y:S01]  /*13840*/  FFMA.FTZ R3, R190, UR4, -R141 ;  /* 0x00000004be037c23 */ /* 0x004fe2000801088d */
[-C--:B------:R-:W-:Y:S05]  /*13850*/  HMMA.16816.F32.BF16 R12, R180, R22.reuse, R12 ;  /* 0x00000016b40c723c */ /* 0x080fea000004180c */
[----:B------:R2:W5:Y:S01]  /*13860*/  MUFU.EX2 R248, R3 ;  /* 0x0000000300f87308 */ /* 0x0005620000000800 */
[C---:B------:R-:W-:Y:S01]  /*13870*/  FMUL.FTZ R20, R133.reuse, R164 ;  /* 0x000000a485147220 */ /* 0x040fe20000410000 */
[C---:B------:R-:W-:Y:S04]  /*13880*/  HMMA.16816.F32.BF16 R16, R176.reuse, R22, R16 ;  /* 0x00000016b010723c */ /* 0x040fe80000041810 */
[----:B------:R-:W-:Y:S01]  /*13890*/  FMUL.FTZ R21, R133, R165 ;  /* 0x000000a585157220 */ /* 0x000fe20000410000 */
[----:B------:R-:W-:Y:S02]  /*138a0*/  FMUL.FTZ R31, R0, R171 ;  /* 0x000000ab001f7220 */ /* 0x000fe40000410000 */
[C---:B------:R-:W-:Y:S01]  /*138b0*/  FMUL.FTZ R22, R132.reuse, R166 ;  /* 0x000000a684167220 */ /* 0x040fe20000410000 */
[----:B------:R-:W-:Y:S03]  /*138c0*/  FMUL.FTZ R23, R132, R167 ;  /* 0x000000a784177220 */ /* 0x000fe60000410000 */
[----:B---3--:R-:W-:Y:S01]  /*138d0*/  FFMA.FTZ R138, R193, UR4, -R143 ;  /* 0x00000004c18a7c23 */ /* 0x008fe2000801088f */
[----:B------:R-:W-:Y:S01]  /*138e0*/  MOV R164, R204 ;  /* 0x000000cc00a47202 */ /* 0x000fe20000000f00 */
[----:B------:R-:W-:Y:S01]  /*138f0*/  FMUL.FTZ R40, R2, R40 ;  /* 0x0000002802287220 */ /* 0x000fe20000410000 */
[--C-:B--2---:R-:W-:Y:S01]  /*13900*/  FFMA.FTZ R3, R192, UR4, -R142.reuse ;  /* 0x00000004c0037c23 */ /* 0x104fe2000801088e */
[-C--:B------:R-:W-:Y:S01]  /*13910*/  HMMA.16816.F32.BF16 R20, R176, R184.reuse, R20 ;  /* 0x000000b8b014723c */ /* 0x080fe20000041814 */
        /* <DEDUP_REMOVED lines=17> */
[--C-:B--2---:R-:W-:Y:S01]  /*13a30*/  FFMA.FTZ R3, R196, UR4, -R141.reuse ;  /* 0x00000004c4037c23 */ /* 0x104fe2000801088d */
[C---:B------:R-:W-:Y:S02]  /*13a40*/  HMMA.16816.F32.BF16 R32, R176.reuse, R186, R32 ;  /* 0x000000bab020723c */ /* 0x040fe40000041820 */
[----:B------:R-:W-:Y:S02]  /*13a50*/  LDSM.16.MT88.4 R184, [R218+0xa800] ;  /* 0x00a80000dab8783b */ /* 0x000fe40000004200 */
[----:B------:R-:W-:Y:S01]  /*13a60*/  FFMA.FTZ R141, R195, UR4, -R141 ;  /* 0x00000004c38d7c23 */ /* 0x000fe2000801088d */
[----:B------:R2:W-:Y:S01]  /*13a70*/  MUFU.EX2 R244, R3 ;  /* 0x0000000300f47308 */ /* 0x0005e20000000800 */
[-C--:B-1----:R-:W-:Y:S05]  /*13a80*/  HMMA.16816.F32.BF16 R36, R176, R144.reuse, R36 ;  /* 0x00000090b024723c */ /* 0x082fea0000041824 */
[C---:B------:R-:W-:Y:S01]  /*13a90*/  FMUL.FTZ R44, R2.reuse, R44 ;  /* 0x0000002c022c7220 */ /* 0x040fe20000410000 */
[C---:B------:R-:W-:Y:S03]  /*13aa0*/  HMMA.16816.F32.BF16 R40, R180.reuse, R144, R40 ;  /* 0x00000090b428723c */ /* 0x040fe60000041828 */
[----:B------:R-:W1:Y:S02]  /*13ab0*/  MUFU.EX2 R245, R141 ;  /* 0x0000008d00f57308 */ /* 0x000e640000000800 */
[----:B------:R-:W-:Y:S01]  /*13ac0*/  FMUL.FTZ R45, R2, R45 ;  /* 0x0000002d022d7220 */ /* 0x000fe20000410000 */
[C---:B------:R-:W-:Y:S01]  /*13ad0*/  FMUL.FTZ R46, R0.reuse, R46 ;  /* 0x0000002e002e7220 */ /* 0x040fe20000410000 */
[----:B------:R-:W-:Y:S01]  /*13ae0*/  FMUL.FTZ R47, R0, R47 ;  /* 0x0000002f002f7220 */ /* 0x000fe20000410000 */
[----:B-----5:R-:W-:Y:S03]  /*13af0*/  F2FP.BF16.F32.PACK_AB R140, R248, R249 ;  /* 0x000000f9f88c723e */ /* 0x020fe600000010ff */
[--C-:B--2---:R-:W-:Y:S01]  /*13b00*/  FFMA.FTZ R3, R199, UR4, -R142.reuse ;  /* 0x00000004c7037c23 */ /* 0x104fe2000801088e */
        /* <DEDUP_REMOVED lines=8> */
[----:B------:R-:W5:Y:S04]  /*13b90*/  LDSM.16.MT88.4 R144, [R215+0xb000] ;  /* 0x00b00000d790783b */ /* 0x000f680000004200 */
[----:B------:R-:W1:Y:S01]  /*13ba0*/  MUFU.EX2 R243, R142 ;  /* 0x0000008e00f37308 */ /* 0x000e620000000800 */
[C---:B------:R-:W-:Y:S01]  /*13bb0*/  FMUL.FTZ R60, R2.reuse, R60 ;  /* 0x0000003c023c7220 */ /* 0x040fe20000410000 */
[-C--:B------:R-:W-:Y:S04]  /*13bc0*/  HMMA.16816.F32.BF16 R52, R176, R148.reuse, R52 ;  /* 0x00000094b034723c */ /* 0x080fe80000041834 */
[----:B------:R-:W-:Y:S02]  /*13bd0*/  FMUL.FTZ R61, R2, R61 ;  /* 0x0000003d023d7220 */ /* 0x000fe40000410000 */
[C---:B------:R-:W-:Y:S05]  /*13be0*/  HMMA.16816.F32.BF16 R56, R180.reuse, R148, R56 ;  /* 0x00000094b438723c */ /* 0x040fea0000041838 */
[C---:B------:R-:W-:Y:S01]  /*13bf0*/  FMUL.FTZ R62, R0.reuse, R62 ;  /* 0x0000003e003e7220 */ /* 0x040fe20000410000 */
[----:B------:R-:W-:Y:S01]  /*13c00*/  FMUL.FTZ R63, R0, R63 ;  /* 0x0000003f003f7220 */ /* 0x000fe20000410000 */
[--C-:B--2---:R-:W-:Y:S01]  /*13c10*/  FFMA.FTZ R3, R194, UR4, -R143.reuse ;  /* 0x00000004c2037c23 */ /* 0x104fe2000801088f */
[C---:B------:R-:W-:Y:S01]  /*13c20*/  FMUL.FTZ R72, R2.reuse, R72 ;  /* 0x0000004802487220 */ /* 0x040fe20000410000 */
[----:B------:R-:W-:Y:S02]  /*13c30*/  LDSM.16.MT88.4 R192, [R215+0xb800] ;  /* 0x00b80000d7c0783b */ /* 0x000fe40000004200 */
[----:B------:R2:W1:Y:S01]  /*13c40*/  MUFU.EX2 R208, R3 ;  /* 0x0000000300d07308 */ /* 0x0004620000000800 */
        /* <DEDUP_REMOVED lines=8> */
[-C--:B----4-:R-:W-:Y:S05]  /*13cd0*/  HMMA.16816.F32.BF16 R68, R176, R152.reuse, R68 ;  /* 0x00000098b044723c */ /* 0x090fea0000041844 */
[C---:B------:R-:W-:Y:S01]  /*13ce0*/  FMUL.FTZ R78, R0.reuse, R78 ;  /* 0x0000004e004e7220 */ /* 0x040fe20000410000 */
[C---:B------:R-:W-:Y:S05]  /*13cf0*/  HMMA.16816.F32.BF16 R72, R180.reuse, R152, R72 ;  /* 0x00000098b448723c */ /* 0x040fea0000041848 */
[----:B------:R-:W-:Y:S01]  /*13d00*/  FMUL.FTZ R79, R0, R79 ;  /* 0x0000004f004f7220 */ /* 0x000fe20000410000 */
[--C-:B--2---:R-:W-:Y:S01]  /*13d10*/  FFMA.FTZ R3, R197, UR4, -R143.reuse ;  /* 0x00000004c5037c23 */ /* 0x104fe2000801088f */
        /* <DEDUP_REMOVED lines=9> */
[----:B------:R-:W4:Y:S03]  /*13db0*/  MUFU.EX2 R206, R143 ;  /* 0x0000008f00ce7308 */ /* 0x000f260000000800 */
[C---:B------:R-:W-:Y:S01]  /*13dc0*/  FMUL.FTZ R92, R2.reuse, R92 ;  /* 0x0000005c025c7220 */ /* 0x040fe20000410000 */
[-C--:B-----5:R-:W-:Y:S05]  /*13dd0*/  HMMA.16816.F32.BF16 R84, R176, R144.reuse, R84 ;  /* 0x00000090b054723c */ /* 0x0a0fea0000041854 */
[----:B------:R-:W-:Y:S01]  /*13de0*/  FMUL.FTZ R93, R2, R93 ;  /* 0x0000005d025d7220 */ /* 0x000fe20000410000 */
[C---:B------:R-:W-:Y:S05]  /*13df0*/  HMMA.16816.F32.BF16 R88, R180.reuse, R144, R88 ;  /* 0x00000090b458723c */ /* 0x040fea0000041858 */
[C---:B------:R-:W-:Y:S01]  /*13e00*/  FMUL.FTZ R94, R0.reuse, R94 ;  /* 0x0000005e005e7220 */ /* 0x040fe20000410000 */
[----:B------:R-:W-:Y:S01]  /*13e10*/  FMUL.FTZ R95, R0, R95 ;  /* 0x0000005f005f7220 */ /* 0x000fe20000410000 */
[--C-:B--2---:R-:W-:Y:S01]  /*13e20*/  FFMA.FTZ R3, R201, UR4, -R188.reuse ;  /* 0x00000004c9037c23 */ /* 0x104fe200080108bc */
        /* <DEDUP_REMOVED lines=8> */
[----:B------:R-:W5:Y:S04]  /*13eb0*/  LDSM.16.MT88.4 R144, [R217+0xb000] ;  /* 0x00b00000d990783b */ /* 0x000f680000004200 */
[----:B------:R-:W-:Y:S01]  /*13ec0*/  FMUL.FTZ R109, R2, R109 ;  /* 0x0000006d026d7220 */ /* 0x000fe20000410000 */
[-C--:B---3--:R-:W-:Y:S05]  /*13ed0*/  HMMA.16816.F32.BF16 R100, R176, R148.reuse, R100 ;  /* 0x00000094b064723c */ /* 0x088fea0000041864 */
[C---:B------:R-:W-:Y:S01]  /*13ee0*/  FMUL.FTZ R110, R0.reuse, R110 ;  /* 0x0000006e006e7220 */ /* 0x040fe20000410000 */
[C---:B------:R-:W-:Y:S05]  /*13ef0*/  HMMA.16816.F32.BF16 R104, R180.reuse, R148, R104 ;  /* 0x00000094b468723c */ /* 0x040fea0000041868 */
[----:B------:R-:W-:Y:S01]  /*13f00*/  FMUL.FTZ R111, R0, R111 ;  /* 0x0000006f006f7220 */ /* 0x000fe20000410000 */
[--C-:B--2---:R-:W-:Y:S01]  /*13f10*/  FFMA.FTZ R3, R202, UR4, -R188.reuse ;  /* 0x00000004ca037c23 */ /* 0x104fe200080108bc */
        /* <DEDUP_REMOVED lines=12> */
[-C--:B-----5:R-:W-:Y:S03]  /*13fe0*/  HMMA.16816.F32.BF16 R116, R176, R144.reuse, R116 ;  /* 0x00000090b074723c */ /* 0x0a0fe60000041874 */
[----:B--2---:R-:W-:Y:S01]  /*13ff0*/  FFMA.FTZ R3, R203, UR4, -R188 ;  /* 0x00000004cb037c23 */ /* 0x004fe200080108bc */
[----:B-1----:R-:W-:Y:S01]  /*14000*/  F2FP.BF16.F32.PACK_AB R142, R245, R244 ;  /* 0x000000f4f58e723e */ /* 0x002fe200000010ff */
[----:B------:R-:W1:Y:S01]  /*14010*/  LDSM.16.MT88.4 R188, [R217+0xa800] ;  /* 0x00a80000d9bc783b */ /* 0x000e620000004200 */
[C---:B------:R-:W-:Y:S01]  /*14020*/  HMMA.16816.F32.BF16 R120, R180.reuse, R144, R120 ;  /* 0x00000090b478723c */ /* 0x040fe20000041878 */
[----:B------:R2:W5:Y:S04]  /*14030*/  MUFU.EX2 R204, R3 ;  /* 0x0000000300cc7308 */ /* 0x0005680000000800 */
[----:B------:R-:W-:Y:S01]  /*14040*/  F2FP.BF16.F32.PACK_AB R143, R243, R242 ;  /* 0x000000f2f38f723e */ /* 0x000fe200000010ff */
[-C--:B------:R-:W-:Y:S01]  /*14050*/  HMMA.16816.F32.BF16 R124, R180, R146.reuse, R124 ;  /* 0x00000092b47c723c */ /* 0x080fe2000004187c */
[----:B------:R-:W1:Y:S05]  /*14060*/  LDSM.16.MT88.4 R180, [R213+0xb800] ;  /* 0x00b80000d5b4783b */ /* 0x000e6a0000004200 */
[----:B------:R-:W-:Y:S03]  /*14070*/  HMMA.16816.F32.BF16 R128, R176, R146, R128 ;  /* 0x00000092b080723c */ /* 0x000fe60000041880 */
[----:B------:R-:W1:Y:S03]  /*14080*/  LDSM.16.MT88.4 R200, [R217+0xb800] ;  /* 0x00b80000d9c8783b */ /* 0x000e660000004200 */
[-C--:B------:R-:W-:Y:S05]  /*14090*/  HMMA.16816.F32.BF16 R148, R140, R156.reuse, R4 ;  /* 0x0000009c8c94723c */ /* 0x080fea0000041804 */
[----:B------:R-:W5:Y:S01]  /*140a0*/  LDL.LU R4, [R1+0xc] ;  /* 0x00000c0001047983 */ /* 0x000f620000300800 */
[----:B------:R-:W-:Y:S02]  /*140b0*/  F2FP.BF16.F32.PACK_AB R176, R209, R208 ;  /* 0x000000d0d1b0723e */ /* 0x000fe400000010ff */
[----:B----4-:R-:W-:Y:S01]  /*140c0*/  F2FP.BF16.F32.PACK_AB R178, R206, R207 ;  /* 0x000000cfceb2723e */ /* 0x010fe200000010ff */
[----:B--2---:R-:W2:Y:S02]  /*140d0*/  LDL.LU R3, [R1+0x8] ;  /* 0x0000080001037983 */ /* 0x004ea40000300800 */
[----:B---3--:R-:W-:Y:S02]  /*140e0*/  F2FP.BF16.F32.PACK_AB R177, R139, R205 ;  /* 0x000000cd8bb1723e */ /* 0x008fe400000010ff */
[----:B-----5:R-:W-:Y:S02]  /*140f0*/  F2FP.BF16.F32.PACK_AB R179, R138, R204 ;  /* 0x000000cc8ab3723e */ /* 0x020fe400000010ff */
        /* <DEDUP_REMOVED lines=79> */
.L_x_1406:
[----:B------:R-:W2:Y:S04]  /*145f0*/  LDL.LU R8, [R1+0xc] ;  /* 0x00000c0001087983 */ /* 0x000ea80000300800 */
[----:B------:R-:W3:Y:S04]  /*14600*/  LDL.LU R6, [R1+0x8] ;  /* 0x0000080001067983 */ /* 0x000ee80000300800 */
[----:B------:R-:W4:Y:S04]  /*14610*/  LDL.LU R5, [R1+0x4] ;  /* 0x0000040001057983 */ /* 0x000f280000300800 */
[----:B------:R-:W5:Y:S01]  /*14620*/  LDL.LU R7, [R1] ;  /* 0x0000000001077983 */ /* 0x000f620000300800 */
[----:B------:R-:W1:Y:S01]  /*14630*/  S2UR UR4, SR_CgaCtaId ;  /* 0x00000000000479c3 */ /* 0x000e620000008800 */
[----:B------:R-:W-:Y:S01]  /*14640*/  UISETP.NE.AND UP0, UPT, UR13, -0x1, UPT ;  /* 0xffffffff0d00788c */ /* 0x000fe2000bf05270 */
[----:B------:R-:W5:Y:S01]  /*14650*/  S2R R12, SR_TID.X ;  /* 0x00000000000c7919 */ /* 0x000f620000002100 */
[----:B------:R-:W1:Y:S09]  /*14660*/  S2R R179, SR_TID.X ;  /* 0x0000000000b37919 */ /* 0x000e720000002100 */
        /* <DEDUP_REMOVED lines=10> */
[----:B-----5:R-:W4:Y:S01]  /*14710*/  SHFL.BFLY PT, R4, R7, 0x2, 0x1f ;  /* 0x0c401f0007047f89 */ /* 0x020f2200000e0000 */
        /* <DEDUP_REMOVED lines=9> */
[----:B------:R-:W-:Y:S01]  /*147b0*/  SHF.R.S32.HI R8, RZ, 0x1f, R12 ;  /* 0x0000001fff087819 */ /* 0x000fe2000001140c */
[----:B--2---:R-:W-:-:S03]  /*147c0*/  FADD.FTZ R132, R3, R6 ;  /* 0x0000000603847221 */ /* 0x004fc60000010000 */
[----:B------:R-:W-:Y:S02]  /*147d0*/  FSETP.NE.FTZ.AND P5, PT, R2, RZ, PT ;  /* 0x000000ff0200720b */ /* 0x000fe40003fb5000 */
[-C--:B------:R-:W-:Y:S01]  /*147e0*/  LEA.HI R3, R8, R12.reuse, RZ, 0x2 ;  /* 0x0000000c08037211 */ /* 0x080fe200078f10ff */
[----:B---3--:R-:W-:Y:S01]  /*147f0*/  FADD.FTZ R133, R0, R5 ;  /* 0x0000000500857221 */ /* 0x008fe20000010000 */
[----:B------:R-:W-:Y:S02]  /*14800*/  MOV R0, 0x3f800000 ;  /* 0x3f80000000007802 */ /* 0x000fe40000000f00 */
[----:B------:R-:W-:Y:S01]  /*14810*/  LEA.HI R5, R8, R12, RZ, 0x5 ;  /* 0x0000000c08057211 */ /* 0x000fe200078f28ff */
[----:B----4-:R-:W-:Y:S01]  /*14820*/  FADD.FTZ R138, R4, R7 ;  /* 0x00000007048a7221 */ /* 0x010fe20000010000 */
[--C-:B------:R-:W-:Y:S02]  /*14830*/  SHF.R.S32.HI R4, RZ, 0x2, R3.reuse ;  /* 0x00000002ff047819 */ /* 0x100fe40000011403 */
[----:B------:R-:W-:-:S02]  /*14840*/  SHF.R.S32.HI R8, RZ, 0x1f, R3 ;  /* 0x0000001fff087819 */ /* 0x000fc40000011403 */
[----:B------:R-:W-:Y:S01]  /*14850*/  LOP3.LUT R10, R3, 0x3ffffffc, RZ, 0xc0, !PT ;  /* 0x3ffffffc030a7812 */ /* 0x000fe200078ec0ff */
[----:B------:R-:W1:Y:S01]  /*14860*/  @P5 MUFU.RCP R0, R2 ;  /* 0x0000000200005308 */ /* 0x000e620000001000 */
[----:B------:R-:W-:Y:S02]  /*14870*/  LOP3.LUT R9, R5, 0xffffffe0, RZ, 0xc0, !PT ;  /* 0xffffffe005097812 */ /* 0x000fe400078ec0ff */
[----:B------:R-:W-:Y:S02]  /*14880*/  SHF.R.S32.HI R7, RZ, 0x5, R5 ;  /* 0x00000005ff077819 */ /* 0x000fe40000011405 */
[----:B------:R-:W-:Y:S02]  /*14890*/  LEA.HI R5, R8, R4, RZ, 0x3 ;  /* 0x0000000408057211 */ /* 0x000fe400078f18ff */
[----:B------:R-:W-:Y:S02]  /*148a0*/  FSETP.NE.FTZ.AND P0, PT, R132, RZ, PT ;  /* 0x000000ff8400720b */ /* 0x000fe40003f15000 */
[----:B------:R-:W-:-:S02]  /*148b0*/  IADD3 R10, -R10, R12, RZ ;  /* 0x0000000c0a0a7210 */ /* 0x000fc40007ffe1ff */
[----:B------:R-:W-:Y:S02]  /*148c0*/  LOP3.LUT R5, R5, 0xfffffff8, RZ, 0xc0, !PT ;  /* 0xfffffff805057812 */ /* 0x000fe400078ec0ff */
[----:B------:R-:W-:Y:S02]  /*148d0*/  LEA R7, R7, R10, 0x9 ;  /* 0x0000000a07077211 */ /* 0x000fe400078e48ff */
[----:B------:R-:W-:Y:S01]  /*148e0*/  IADD3 R9, -R9, R12, RZ ;  /* 0x0000000c09097210 */ /* 0x000fe20007ffe1ff */
        /* <DEDUP_REMOVED lines=34> */
[----:B------:R-:W-:Y:S01]  /*14b10*/  LOP3.LUT P4, RZ, R9, 0x3, RZ, 0xc0, !PT ;  /* 0x0000000309ff7812 */ /* 0x000fe2000788c0ff */
[----:B------:R-:W1:Y:S01]  /*14b20*/  @P5 LDC R5, c[0x0][0x2e8] ;  /* 0x0000ba00ff055b82 */ /* 0x000e620000000800 */
[C---:B------:R-:W-:Y:S01]  /*14b30*/  SHF.L.U32 R20, R0.reuse, 0x6, RZ ;  /* 0x0000000600147819 */ /* 0x040fe200000006ff */
[----:B------:R-:W2:Y:S01]  /*14b40*/  @P0 MUFU.RCP R3, R132 ;  /* 0x0000008400030308 */ /* 0x000ea20000001000 */
[C---:B------:R-:W-:Y:S02]  /*14b50*/  LOP3.LUT R4, R0.reuse, 0x1, RZ, 0xc0, !PT ;  /* 0x0000000100047812 */ /* 0x040fe400078ec0ff */
[----:B------:R-:W-:Y:S02]  /*14b60*/  R2P PR, R0, 0x6 ;  /* 0x0000000600007804 */ /* 0x000fe40000000000 */
[----:B------:R-:W-:-:S02]  /*14b70*/  P2R R11, PR, RZ, 0x20 ;  /* 0x00000020ff0b7803 */ /* 0x000fc40000000000 */
[----:B------:R-:W-:Y:S01]  /*14b80*/  LOP3.LUT R20, R20, 0x1c0, RZ, 0xc0, !PT ;  /* 0x000001c014147812 */ /* 0x000fe200078ec0ff */
[----:B------:R3:W4:Y:S01]  /*14b90*/  @P5 MUFU.LG2 R0, R2 ;  /* 0x0000000200005308 */ /* 0x0007220000000c00 */
[----:B------:R-:W-:Y:S02]  /*14ba0*/  PLOP3.LUT P5, PT, PT, PT, UP0, 0x80, 0x0 ;  /* 0x000000000000781c */ /* 0x000fe40003faf008 */
[----:B------:R-:W-:Y:S02]  /*14bb0*/  LEA.HI R20, R20, R20, RZ, 0x1d ;  /* 0x0000001414147211 */ /* 0x000fe400078fe8ff */
[----:B------:R-:W-:Y:S02]  /*14bc0*/  LOP3.LUT R6, R178, 0xfffffff8, RZ, 0xc0, !PT ;  /* 0xfffffff8b2067812 */ /* 0x000fe400078ec0ff */
[----:B------:R-:W-:Y:S02]  /*14bd0*/  LEA R20, R7, R20, 0x1 ;  /* 0x0000001407147211 */ /* 0x000fe400078e08ff */
[----:B------:R-:W-:Y:S01]  /*14be0*/  MOV R69, 0x20 ;  /* 0x0000002000457802 */ /* 0x000fe20000000f00 */
[C---:B--2---:R-:W-:Y:S01]  /*14bf0*/  FMUL.FTZ R150, R3.reuse, R150 ;  /* 0x0000009603967220 */ /* 0x044fe20000410000 */
[----:B------:R-:W-:Y:S01]  /*14c00*/  MOV R68, 0x40 ;  /* 0x0000004000447802 */ /* 0x000fe20000000f00 */
[C---:B------:R-:W-:Y:S01]  /*14c10*/  FMUL.FTZ R151, R3.reuse, R151 ;  /* 0x0000009703977220 */ /* 0x040fe20000410000 */
        /* <DEDUP_REMOVED lines=19> */
.L_x_1410:
        /* <DEDUP_REMOVED lines=20> */
[----:B-1----:R-:W-:-:S04]  /*14e90*/  @!UP0 UIMAD UR13, UR7, UR6, URZ ;  /* 0x00000006070d82a4 */ /* 0x002fc8000f8e023f */
[----:B------:R-:W-:Y:S02]  /*14ea0*/  USHF.R.S32.HI UR6, URZ, 0x1f, UR13 ;  /* 0x0000001f3f067899 */ /* 0x000fe4000801140d */
[----:B------:R-:W-:-:S04]  /*14eb0*/  IMAD.U32 R80, RZ, RZ, UR13 ;  /* 0x0000000dff507e24 */ /* 0x000fc8000f8e00ff */
[----:B------:R-:W-:-:S07]  /*14ec0*/  MOV R81, UR6 ;  /* 0x0000000600517c02 */ /* 0x000fce0008000f00 */
.L_x_1411:
        /* <DEDUP_REMOVED lines=121> */
[----:B------:R-:W-:Y:S02]  /*15660*/  F2FP.BF16.F32.PACK_AB R17, R17, R15 ;  /* 0x0000000f1111723e */ /* 0x000fe400000010ff */
[----:B------:R-:W-:Y:S02]  /*15670*/  F2FP.BF16.F32.PACK_AB R16, R28, R32 ;  /* 0x000000201c10723e */ /* 0x000fe400000010ff */
[----:B------:R-:W-:Y:S02]  /*15680*/  F2FP.BF16.F32.PACK_AB R15, R51, R50 ;  /* 0x00000032330f723e */ /* 0x000fe400000010ff */
[----:B-1----:R-:W-:-:S02]  /*15690*/  IADD3 R0, R20, R69, RZ ;  /* 0x0000004514007210 */ /* 0x002fc40007ffe0ff */
[-C--:B------:R-:W-:Y:S02]  /*156a0*/  IADD3 R4, R68, R19.reuse, RZ ;  /* 0x0000001344047210 */ /* 0x080fe40007ffe0ff */
[----:B--2---:R-:W-:Y:S01]  /*156b0*/  IADD3 R13, R69, R19, RZ ;  /* 0x00000013450d7210 */ /* 0x004fe20007ffe0ff */
[----:B------:R1:W-:Y:S01]  /*156c0*/  STS [R0], R10 ;  /* 0x0000000a00007388 */ /* 0x0003e20000000800 */
[----:B------:R-:W-:Y:S01]  /*156d0*/  F2FP.BF16.F32.PACK_AB R24, R43, R24 ;  /* 0x000000182b18723e */ /* 0x000fe200000010ff */
[----:B----4-:R-:W-:Y:S02]  /*156e0*/  IMAD.IADD R3, R20, 0x1, R68 ;  /* 0x0000000114037824 */ /* 0x010fe400078e0244 */
[----:B------:R2:W-:Y:S01]  /*156f0*/  STS [R0+0x400], R9 ;  /* 0x0004000900007388 */ /* 0x0005e20000000800 */
[----:B------:R-:W-:Y:S02]  /*15700*/  F2FP.BF16.F32.PACK_AB R30, R30, R25 ;  /* 0x000000191e1e723e */ /* 0x000fe400000010ff */
[----:B------:R-:W-:Y:S01]  /*15710*/  F2FP.BF16.F32.PACK_AB R29, R47, R29 ;  /* 0x0000001d2f1d723e */ /* 0x000fe200000010ff */
[----:B------:R4:W-:Y:S01]  /*15720*/  STS [R13], R7 ;  /* 0x000000070d007388 */ /* 0x0009e20000000800 */
[----:B------:R-:W-:Y:S01]  /*15730*/  F2FP.BF16.F32.PACK_AB R28, R35, R139 ;  /* 0x0000008b231c723e */ /* 0x000fe200000010ff */
[----:B-----5:R-:W-:Y:S01]  /*15740*/  @P6 MUFU.LG2 R12, R133 ;  /* 0x00000085000c6308 */ /* 0x020fe20000000c00 */
[----:B------:R-:W-:Y:S01]  /*15750*/  F2FP.BF16.F32.PACK_AB R27, R27, R26 ;  /* 0x0000001a1b1b723e */ /* 0x000fe200000010ff */
[----:B------:R5:W-:Y:S01]  /*15760*/  STS [R13+0x400], R6 ;  /* 0x000400060d007388 */ /* 0x000be20000000800 */
[----:B------:R-:W-:-:S02]  /*15770*/  IADD3 R2, R0, R68, RZ ;  /* 0x0000004400027210 */ /* 0x000fc40007ffe0ff */
[----:B------:R-:W-:Y:S01]  /*15780*/  F2FP.BF16.F32.PACK_AB R26, R140, R141 ;  /* 0x0000008d8c1a723e */ /* 0x000fe200000010ff */
[----:B------:R3:W-:Y:S01]  /*15790*/  STS [R0+0x2000], R8 ;  /* 0x0020000800007388 */ /* 0x0007e20000000800 */
[----:B------:R-:W-:Y:S02]  /*157a0*/  F2FP.BF16.F32.PACK_AB R25, R67, R31 ;  /* 0x0000001f4319723e */ /* 0x000fe400000010ff */
[----:B------:R-:W-:Y:S01]  /*157b0*/  IADD3 R5, R13, R68, RZ ;  /* 0x000000440d057210 */ /* 0x000fe20007ffe0ff */
[----:B------:R-:W-:Y:S01]  /*157c0*/  STS [R0+0x2400], R14 ;  /* 0x0024000e00007388 */ /* 0x000fe20000000800 */
        /* <DEDUP_REMOVED lines=9> */
[----:B------:R3:W-:Y:S01]  /*15860*/  STS [R3], R21 ;  /* 0x0000001503007388 */ /* 0x0007e20000000800 */
[----:B------:R-:W-:Y:S01]  /*15870*/  F2FP.BF16.F32.PACK_AB R47, R165, R176 ;  /* 0x000000b0a52f723e */ /* 0x000fe200000010ff */
[----:B--2---:R-:W2:Y:S01]  /*15880*/  @P0 LDC R9, c[0x0][0x2e8] ;  /* 0x0000ba00ff090b82 */ /* 0x004ea20000000800 */
[----:B------:R-:W-:Y:S01]  /*15890*/  F2FP.BF16.F32.PACK_AB R46, R83, R82 ;  /* 0x00000052532e723e */ /* 0x000fe200000010ff */
[----:B------:R3:W-:Y:S01]  /*158a0*/  STS [R3+0x400], R18 ;  /* 0x0004001203007388 */ /* 0x0007e20000000800 */
[----:B------:R-:W-:Y:S01]  /*158b0*/  F2FP.BF16.F32.PACK_AB R49, R49, R72 ;  /* 0x000000483131723e */ /* 0x000fe200000010ff */
[----:B----4-:R-:W4:Y:S01]  /*158c0*/  @P0 MUFU.LG2 R7, R132 ;  /* 0x0000008400070308 */ /* 0x010f220000000c00 */
[----:B------:R-:W-:Y:S01]  /*158d0*/  F2FP.BF16.F32.PACK_AB R48, R75, R48 ;  /* 0x000000304b30723e */ /* 0x000fe200000010ff */
[----:B------:R-:W-:Y:S01]  /*158e0*/  STS [R4], R16 ;  /* 0x0000001004007388 */ /* 0x000fe20000000800 */
[----:B------:R-:W-:Y:S01]  /*158f0*/  F2FP.BF16.F32.PACK_AB R45, R45, R76 ;  /* 0x0000004c2d2d723e */ /* 0x000fe200000010ff */
[----:B-----5:R-:W5:Y:S01]  /*15900*/  @!P1 LDC R6, c[0x0][0x2c4] ;  /* 0x0000b100ff069b82 */ /* 0x020f620000000800 */
[----:B------:R-:W-:Y:S01]  /*15910*/  F2FP.BF16.F32.PACK_AB R44, R79, R44 ;  /* 0x0000002c4f2c723e */ /* 0x000fe200000010ff */
[----:B------:R-:W-:Y:S01]  /*15920*/  STS [R4+0x400], R15 ;  /* 0x0004000f04007388 */ /* 0x000fe20000000800 */
[----:B------:R-:W-:-:S02]  /*15930*/  F2FP.BF16.F32.PACK_AB R43, R85, R177 ;  /* 0x000000b1552b723e */ /* 0x000fc400000010ff */
[----:B------:R-:W-:Y:S01]  /*15940*/  F2FP.BF16.F32.PACK_AB R42, R87, R86 ;  /* 0x00000056572a723e */ /* 0x000fe200000010ff */
[----:B------:R-:W-:Y:S01]  /*15950*/  STS [R3+0x2000], R17 ;  /* 0x0020001103007388 */ /* 0x000fe20000000800 */
        /* <DEDUP_REMOVED lines=13> */
[----:B-----5:R-:W5:Y:S01]  /*15a30*/  @P3 LDC R6, c[0x0][0x2e4] ;  /* 0x0000b900ff063b82 */ /* 0x020f620000000800 */
        /* <DEDUP_REMOVED lines=20> */
[----:B---3--:R-:W-:-:S02]  /*15b80*/  SHF.R.S32.HI R8, RZ, 0x3, R178 ;  /* 0x00000003ff087819 */ /* 0x008fc400000114b2 */
[----:B------:R-:W-:Y:S01]  /*15b90*/  MOV R21, 0x7f800000 ;  /* 0x7f80000000157802 */ /* 0x000fe20000000f00 */
[----:B------:R-:W-:Y:S01]  /*15ba0*/  STS [R20+0x4000], R51 ;  /* 0x0040003314007388 */ /* 0x000fe20000000800 */
[----:B------:R-:W-:Y:S02]  /*15bb0*/  MOV R18, 0x7f800000 ;  /* 0x7f80000000127802 */ /* 0x000fe40000000f00 */
[----:B----4-:R-:W-:Y:S01]  /*15bc0*/  SHF.L.U32 R24, R179, 0x3, RZ ;  /* 0x00000003b3187819 */ /* 0x010fe200000006ff */
        /* <DEDUP_REMOVED lines=13> */
[----:B---3--:R-:W-:-:S03]  /*15ca0*/  MOV R19, 0x7f800000 ;  /* 0x7f80000000137802 */ /* 0x008fc60000000f00 */
[----:B------:R-:W-:Y:S04]  /*15cb0*/  STS [R13+0x6000], R37 ;  /* 0x006000250d007388 */ /* 0x000fe80000000800 */
[----:B------:R3:W-:Y:S04]  /*15cc0*/  STS [R13+0x6400], R36 ;  /* 0x006400240d007388 */ /* 0x0007e80000000800 */
[----:B------:R-:W-:Y:S04]  /*15cd0*/  STS [R3+0x4000], R35 ;  /* 0x0040002303007388 */ /* 0x000fe80000000800 */
[----:B------:R-:W-:Y:S04]  /*15ce0*/  STS [R3+0x4400], R34 ;  /* 0x0044002203007388 */ /* 0x000fe80000000800 */
[----:B------:R-:W-:Y:S04]  /*15cf0*/  STS [R4+0x4000], R32 ;  /* 0x0040002004007388 */ /* 0x000fe80000000800 */
[----:B------:R-:W-:Y:S01]  /*15d00*/  STS [R4+0x4400], R31 ;  /* 0x0044001f04007388 */ /* 0x000fe20000000800 */
[----:B----4-:R-:W5:Y:S03]  /*15d10*/  @!P1 LDC R0, c[0x0][0x270] ;  /* 0x00009c00ff009b82 */ /* 0x010f660000000800 */
        /* <DEDUP_REMOVED lines=9> */
[----:B----4-:R-:W4:Y:S03]  /*15db0*/  @P1 LDC R3, c[0x0][0x2c0] ;  /* 0x0000b000ff031b82 */ /* 0x010f260000000800 */
[----:B------:R-:W-:Y:S04]  /*15dc0*/  STS [R2+0x6000], R59 ;  /* 0x0060003b02007388 */ /* 0x000fe80000000800 */
[----:B------:R2:W-:Y:S01]  /*15dd0*/  STS [R2+0x6400], R58 ;  /* 0x0064003a02007388 */ /* 0x0005e20000000800 */
[----:B-1----:R-:W-:-:S03]  /*15de0*/  VIADD R4, R8, 0x10 ;  /* 0x0000001008047836 */ /* 0x002fc60000000000 */
[----:B------:R-:W-:Y:S02]  /*15df0*/  STS [R5+0x6000], R65 ;  /* 0x0060004105007388 */ /* 0x000fe40000000800 */
[----:B------:R-:W-:Y:S02]  /*15e00*/  ISETP.GE.AND P3, PT, R4, UR5, PT ;  /* 0x0000000504007c0c */ /* 0x000fe4000bf66270 */
[----:B------:R1:W-:Y:S01]  /*15e10*/  STS [R5+0x6400], R66 ;  /* 0x0064004205007388 */ /* 0x0003e20000000800 */
[----:B------:R-:W-:Y:S01]  /*15e20*/  IADD3 R4, R8, 0x20, RZ ;  /* 0x0000002008047810 */ /* 0x000fe20007ffe0ff */
[----:B------:R-:W-:Y:S01]  /*15e30*/  BAR.SYNC.DEFER_BLOCKING 0x0 ;  /* 0x0000000000007b1d */ /* 0x000fe20000010000 */
[----:B------:R-:W-:-:S05]  /*15e40*/  @!P1 IMAD.MOV.U32 R3, RZ, RZ, 0x1 ;  /* 0x00000001ff039424 */ /* 0x000fca00078e00ff */
[----:B------:R-:W1:Y:S01]  /*15e50*/  S2R R14, SR_CTAID.Y ;  /* 0x00000000000e7919 */ /* 0x000e620000002600 */
[----:B------:R-:W4:Y:S01]  /*15e60*/  S2R R23, SR_CTAID.Z ;  /* 0x0000000000177919 */ /* 0x000f220000002700 */
[----:B--2---:R-:W-:Y:S01]  /*15e70*/  @P1 MOV R2, 0x1 ;  /* 0x0000000100021802 */ /* 0x004fe20000000f00 */
[----:B-----5:R-:W-:Y:S02]  /*15e80*/  @!P1 IMAD R2, R6, R0, RZ ;  /* 0x0000000006029224 */ /* 0x020fe400078e02ff */
[----:B------:R-:W-:Y:S01]  /*15e90*/  @P1 IMAD R0, R11, R10, RZ ;  /* 0x0000000a0b001224 */ /* 0x000fe200078e02ff */
[----:B------:R-:W-:Y:S01]  /*15ea0*/  @!P1 MOV R0, R6 ;  /* 0x0000000600009202 */ /* 0x000fe20000000f00 */
[----:B------:R-:W2:Y:S01]  /*15eb0*/  @P6 LDC R11, c[0x0][0x2e8] ;  /* 0x0000ba00ff0b6b82 */ /* 0x000ea20000000800 */
[----:B------:R-:W5:Y:S01]  /*15ec0*/  @P5 MUFU.LG2 R10, R138 ;  /* 0x0000008a000a5308 */ /* 0x000f620000000c00 */
[----:B------:R-:W-:Y:S01]  /*15ed0*/  @P0 FMUL.FTZ R6, R7, 0.69314718246459960938 ;  /* 0x3f31721807060820 */ /* 0x000fe20000410000 */
[----:B------:R2:W2:Y:S03]  /*15ee0*/  LDS.128 R28, [R227+0x3800] ;  /* 0x00380000e31c7984 */ /* 0x0004a60000000c00 */
[----:B------:R-:W-:Y:S01]  /*15ef0*/  @P0 FFMA.FTZ R21, R135, R9, R6 ;  /* 0x0000000987150223 */ /* 0x000fe20000010006 */
[----:B-----5:R-:W-:Y:S01]  /*15f00*/  @P5 FMUL.FTZ R6, R10, 0.69314718246459960938 ;  /* 0x3f3172180a065820 */ /* 0x020fe20000410000 */
[----:B-1----:R-:W-:Y:S01]  /*15f10*/  IMAD R5, R14, R2, RZ ;  /* 0x000000020e057224 */ /* 0x002fe200078e02ff */
[----:B------:R-:W-:-:S02]  /*15f20*/  IADD3 R2, R8, 0x30, RZ ;  /* 0x0000003008027810 */ /* 0x000fc40007ffe0ff */
[----:B---3--:R-:W-:Y:S02]  /*15f30*/  @P5 FFMA.FTZ R19, R137, R13, R6 ;  /* 0x0000000d89135223 */ /* 0x008fe40000010006 */
[----:B------:R-:W-:Y:S02]  /*15f40*/  SEL R5, R5, RZ, !P2 ;  /* 0x000000ff05057207 */ /* 0x000fe40005000000 */
[----:B------:R-:W-:Y:S01]  /*15f50*/  ISETP.GE.AND P2, PT, R4, UR5, PT ;  /* 0x0000000504007c0c */ /* 0x000fe2000bf46270 */
[----:B----4-:R-:W-:Y:S01]  /*15f60*/  IMAD R4, R3, UR6, RZ ;  /* 0x0000000603047c24 */ /* 0x010fe2000f8e02ff */
[----:B------:R-:W-:Y:S01]  /*15f70*/  ISETP.GE.AND P1, PT, R2, UR5, PT ;  /* 0x0000000502007c0c */ /* 0x000fe2000bf26270 */
[----:B------:R-:W-:Y:S02]  /*15f80*/  IMAD R0, R23, R0, R5 ;  /* 0x0000000017007224 */ /* 0x000fe400078e0205 */
[----:B------:R-:W-:Y:S01]  /*15f90*/  @P6 FMUL.FTZ R5, R12, 0.69314718246459960938 ;  /* 0x3f3172180c056820 */ /* 0x000fe20000410000 */
[----:B------:R-:W-:-:S02]  /*15fa0*/  IADD3 R2, R8, 0x40, RZ ;  /* 0x0000004008027810 */ /* 0x000fc40007ffe0ff */
[----:B------:R-:W-:Y:S01]  /*15fb0*/  SHF.L.U32 R4, R4, 0x7, RZ ;  /* 0x0000000704047819 */ /* 0x000fe200000006ff */
[----:B--2---:R-:W-:Y:S01]  /*15fc0*/  @P6 FFMA.FTZ R18, R134, R11, R5 ;  /* 0x0000000b86126223 */ /* 0x004fe20000010005 */
[----:B------:R-:W-:Y:S02]  /*15fd0*/  ISETP.GE.AND P0, PT, R2, UR5, PT ;  /* 0x0000000502007c0c */ /* 0x000fe4000bf06270 */
[----:B------:R-:W-:Y:S02]  /*15fe0*/  IADD3 R5, P6, P5, R4, R80, R0 ;  /* 0x0000005004057210 */ /* 0x000fe40007dde000 */
[----:B------:R-:W-:Y:S02]  /*15ff0*/  SHF.R.S32.HI R2, RZ, 0x1f, R4 ;  /* 0x0000001fff027819 */ /* 0x000fe40000011404 */
[----:B------:R-:W-:-:S04]  /*16000*/  SHF.R.S32.HI R0, RZ, 0x1f, R0 ;  /* 0x0000001fff007819 */ /* 0x000fc80000011400 */
[----:B------:R-:W-:Y:S01]  /*16010*/  IADD3.X R4, R2, R81, R0, P6, P5 ;  /* 0x0000005102047210 */ /* 0x000fe200037ea400 */
[----:B------:R-:W-:Y:S06]  /*16020*/  @P4 BRA `(.L_x_1413) ;  /* 0x0000000000d84947 */ /* 0x000fec0003800000 */
        /* <DEDUP_REMOVED lines=30> */
[----:B------:R-:W-:-:S05]  /*16210*/  VIADD R0, R2, 0x48 ;  /* 0x0000004802007836 */ /* 0x000fca0000000000 */
[----:B------:R-:W-:-:S13]  /*16220*/  ISETP.GE.AND P5, PT, R0, UR5, PT ;  /* 0x0000000500007c0c */ /* 0x000fda000bfa6270 */
[----:B------:R-:W-:Y:S02]  /*16230*/  @!P5 IMAD R0, R0, R3, RZ ;  /* 0x000000030000d224 */ /* 0x000fe400078e02ff */
[----:B------:R-:W1:Y:S03]  /*16240*/  @!P0 LDC.64 R2, c[0x0][0x2b0] ;  /* 0x0000ac00ff028b82 */ /* 0x000e660000000a00 */
        /* <DEDUP_REMOVED lines=20> */
.L_x_1413:
[----:B------:R-:W-:Y:S05]  /*16390*/  BSYNC B0 ;  /* 0x0000000000007941 */ /* 0x000fea0003800000 */
.L_x_1412:
        /* <DEDUP_REMOVED lines=22> */
[----:B------:R-:W-:Y:S01]  /*16500*/  IMAD.MOV.U32 R10, RZ, RZ, R12 ;  /* 0x000000ffff0a7224 */ /* 0x000fe200078e000c */
[----:B------:R-:W-:Y:S01]  /*16510*/  ULDC UR4, c[0x0][0x2d0] ;  /* 0x0000b40000047ab9 */ /* 0x000fe20000000800 */
[----:B------:R-:W-:Y:S01]  /*16520*/  IMAD R0, R7, UR6, RZ ;  /* 0x0000000607007c24 */ /* 0x000fe2000f8e02ff */
[----:B------:R-:W-:Y:S01]  /*16530*/  ISETP.GE.AND P6, PT, R24, UR4, PT ;  /* 0x0000000418007c0c */ /* 0x000fe2000bfc6270 */
[----:B------:R-:W-:-:S04]  /*16540*/  IMAD.WIDE.U32 R4, R6, UR6, R10 ;  /* 0x0000000606047c25 */ /* 0x000fc8000f8e000a */
[----:B------:R-:W-:Y:S01]  /*16550*/  IMAD R0, R6, UR7, R0 ;  /* 0x0000000706007c24 */ /* 0x000fe2000f8e0200 */
[----:B------:R-:W-:Y:S02]  /*16560*/  ULDC.64 UR6, c[0x0][0x280] ;  /* 0x0000a00000067ab9 */ /* 0x000fe40000000a00 */
[----:B------:R-:W-:Y:S02]  /*16570*/  LEA R2, P4, R4, UR6, 0x1 ;  /* 0x0000000604027c11 */ /* 0x000fe4000f8808ff */
[----:B------:R-:W-:-:S04]  /*16580*/  IADD3 R0, R5, R0, RZ ;  /* 0x0000000005007210 */ /* 0x000fc80007ffe0ff */
[----:B------:R-:W-:Y:S02]  /*16590*/  LEA.HI.X R3, R4, UR7, R0, 0x1, P4 ;  /* 0x0000000704037c11 */ /* 0x000fe4000a0f0c00 */
[----:B-----5:R-:W-:-:S03]  /*165a0*/  ISETP.GE.AND P4, PT, R15, UR4, PT ;  /* 0x000000040f007c0c */ /* 0x020fc6000bf86270 */
[----:B---3--:R4:W-:Y:S10]  /*165b0*/  @!P6 STG.E.128 desc[UR22][R2.64], R20 ;  /* 0x000000140200e986 */ /* 0x0089f4000c101d16 */
[----:B--2---:R4:W-:Y:S02]  /*165c0*/  @!P4 STG.E.128 desc[UR22][R2.64+0x80], R16 ;  /* 0x000080100200c986 */ /* 0x0049e4000c101d16 */
.L_x_1415:
[----:B------:R-:W-:Y:S05]  /*165d0*/  BSYNC B0 ;  /* 0x0000000000007941 */ /* 0x000fea0003800000 */
.L_x_1414:
[----:B---34-:R3:W4:Y:S01]  /*165e0*/  LDS.128 R20, [R227+0x800] ;  /* 0x00080000e3147984 */ /* 0x0187220000000c00 */
[----:B------:R-:W-:Y:S01]  /*165f0*/  BSSY B0, `(.L_x_1416) ;  /* 0x0000016000007945 */ /* 0x000fe20003800000 */
[----:B------:R-:W-:Y:S02]  /*16600*/  ISETP.GE.AND P4, PT, R14, UR5, PT ;  /* 0x000000050e007c0c */ /* 0x000fe4000bf86270 */
[----:B--2---:R3:W2:Y:S01]  /*16610*/  LDS.128 R16, [R227+0x4800] ;  /* 0x00480000e3107984 */ /* 0x0046a20000000c00 */
[----:B------:R-:W-:Y:S01]  /*16620*/  IADD3 R8, R8, 0x70, RZ ;  /* 0x0000007008087810 */ /* 0x000fe20007ffe0ff */
[----:B------:R-:W-:Y:S05]  /*16630*/  @P3 BRA `(.L_x_1417) ;  /* 0x0000000000443947 */ /* 0x000fea0003800000 */
[----:B------:R-:W-:Y:S01]  /*16640*/  IADD3 R0, P3, R6, 0x10, RZ ;  /* 0x0000001006007810 */ /* 0x000fe20007f7e0ff */
[----:B------:R-:W-:Y:S01]  /*16650*/  ULDC.64 UR6, c[0x0][0x298] ;  /* 0x0000a60000067ab9 */ /* 0x000fe20000000a00 */
[----:B------:R-:W-:Y:S01]  /*16660*/  MOV R3, R11 ;  /* 0x0000000b00037202 */ /* 0x000fe20000000f00 */
[----:B------:R-:W-:Y:S02]  /*16670*/  ULDC UR4, c[0x0][0x2d0] ;  /* 0x0000b40000047ab9 */ /* 0x000fe40000000800 */
[----:B------:R-:W-:Y:S01]  /*16680*/  IMAD.X R2, RZ, RZ, R7, P3 ;  /* 0x000000ffff027224 */ /* 0x000fe200018e0607 */
[----:B------:R-:W-:-:S03]  /*16690*/  ISETP.GE.AND P6, PT, R24, UR4, PT ;  /* 0x0000000418007c0c */ /* 0x000fc6000bfc6270 */
[----:B------:R-:W-:Y:S02]  /*166a0*/  IMAD R9, R2, UR6, RZ ;  /* 0x0000000602097c24 */ /* 0x000fe4000f8e02ff */
[----:B------:R-:W-:-:S04]  /*166b0*/  IMAD.MOV.U32 R2, RZ, RZ, R12 ;  /* 0x000000ffff027224 */ /* 0x000fc800078e000c */
[----:B------:R-:W-:-:S04]  /*166c0*/  IMAD.WIDE.U32 R4, R0, UR6, R2 ;  /* 0x0000000600047c25 */ /* 0x000fc8000f8e0002 */
[----:B------:R-:W-:Y:S01]  /*166d0*/  IMAD R0, R0, UR7, R9 ;  /* 0x0000000700007c24 */ /* 0x000fe2000f8e0209 */
[----:B------:R-:W-:Y:S02]  /*166e0*/  ULDC.64 UR6, c[0x0][0x280] ;  /* 0x0000a00000067ab9 */ /* 0x000fe40000000a00 */
[----:B------:R-:W-:Y:S01]  /*166f0*/  LEA R2, P3, R4, UR6, 0x1 ;  /* 0x0000000604027c11 */ /* 0x000fe2000f8608ff */
[----:B------:R-:W-:-:S05]  /*16700*/  IMAD.IADD R0, R5, 0x1, R0 ;  /* 0x0000000105007824 */ /* 0x000fca00078e0200 */
[----:B------:R-:W-:Y:S02]  /*16710*/  LEA.HI.X R3, R4, UR7, R0, 0x1, P3 ;  /* 0x0000000704037c11 */ /* 0x000fe400098f0c00 */
[----:B-----5:R-:W-:-:S03]  /*16720*/  ISETP.GE.AND P3, PT, R15, UR4, PT ;  /* 0x000000040f007c0c */ /* 0x020fc6000bf66270 */
[----:B----4-:R4:W-:Y:S10]  /*16730*/  @!P6 STG.E.128 desc[UR22][R2.64], R20 ;  /* 0x000000140200e986 */ /* 0x0109f4000c101d16 */
[----:B--2---:R4:W-:Y:S02]  /*16740*/  @!P3 STG.E.128 desc[UR22][R2.64+0x80], R16 ;  /* 0x000080100200b986 */ /* 0x0049e4000c101d16 */
.L_x_1417:
[----:B------:R-:W-:Y:S05]  /*16750*/  BSYNC B0 ;  /* 0x0000000000007941 */ /* 0x000fea0003800000 */
.L_x_1416:
[----:B----4-:R4:W1:Y:S01]  /*16760*/  LDS.128 R20, [R227+0x1000] ;  /* 0x00100000e3147984 */ /* 0x0108620000000c00 */
[----:B------:R-:W-:Y:S01]  /*16770*/  BSSY B0, `(.L_x_1418) ;  /* 0x0000015000007945 */ /* 0x000fe20003800000 */
[----:B------:R-:W-:Y:S02]  /*16780*/  ISETP.GE.AND P3, PT, R8, UR5, PT ;  /* 0x0000000508007c0c */ /* 0x000fe4000bf66270 */
[----:B--2---:R4:W2:Y:S01]  /*16790*/  LDS.128 R16, [R227+0x5000] ;  /* 0x00500000e3107984 */ /* 0x0048a20000000c00 */
[----:B------:R-:W-:Y:S10]  /*167a0*/  @P2 BRA `(.L_x_1419) ;  /* 0x0000000000442947 */ /* 0x000ff40003800000 */
        /* <DEDUP_REMOVED lines=15> */
[----:B-1----:R1:W-:Y:S10]  /*168a0*/  @!P6 STG.E.128 desc[UR22][R2.64], R20 ;  /* 0x000000140200e986 */ /* 0x0023f4000c101d16 */
[----:B--2---:R1:W-:Y:S02]  /*168b0*/  @!P2 STG.E.128 desc[UR22][R2.64+0x80], R16 ;  /* 0x000080100200a986 */ /* 0x0043e4000c101d16 */
.L_x_1419:
[----:B------:R-:W-:Y:S05]  /*168c0*/  BSYNC B0 ;  /* 0x0000000000007941 */ /* 0x000fea0003800000 */
.L_x_1418:
        /* <DEDUP_REMOVED lines=21> */
.L_x_1421:
[----:B------:R-:W-:Y:S05]  /*16a20*/  BSYNC B0 ;  /* 0x0000000000007941 */ /* 0x000fea0003800000 */
.L_x_1420:
        /* <DEDUP_REMOVED lines=21> */
.L_x_1423:
[----:B------:R-:W-:Y:S05]  /*16b80*/  BSYNC B0 ;  /* 0x0000000000007941 */ /* 0x000fea0003800000 */
.L_x_1422:
        /* <DEDUP_REMOVED lines=21> */
.L_x_1425:
[----:B------:R-:W-:Y:S05]  /*16ce0*/  BSYNC B0 ;  /* 0x0000000000007941 */ /* 0x000fea0003800000 */
.L_x_1424:
        /* <DEDUP_REMOVED lines=21> */
.L_x_1427:
[----:B------:R-:W-:Y:S05]  /*16e40*/  BSYNC B0 ;  /* 0x0000000000007941 */ /* 0x000fea0003800000 */
.L_x_1426:
        /* <DEDUP_REMOVED lines=21> */
.L_x_1428:
        /* <DEDUP_REMOVED lines=14> */
.L_x_2934:


//--------------------- .text._ZN5flash16flash_fwd_kernelI23Flash_fwd_kernel_traitsILi128ELi128ELi32ELi4ELb0ELb0EN7cutlass10bfloat16_tE19Flash_kernel_traitsILi128ELi128ELi32ELi4ES3_EELb0ELb0ELb1ELb1ELb0ELb0ELb0ELb0EEEvNS_16Flash_fwd_paramsE --------------------------
	.section	.text._ZN5flash16flash_fwd_kernelI23Flash_fwd_kernel_traitsILi128ELi128ELi32ELi4ELb0ELb0EN7cutlass10bfloat16_tE19Flash_kernel_traitsILi128ELi128ELi32ELi4ES3_EELb0ELb0ELb1ELb1ELb0ELb0ELb0ELb0EEEvNS_16Flash_fwd_paramsE,"ax",@progbits
	.align	128
        .global         _ZN5flash16flash_fwd_kernelI23Flash_fwd_kernel_traitsILi128ELi128ELi32ELi4ELb0ELb0EN7cutlass10bfloat16_tE19Flash_kernel_traitsILi128ELi128ELi32ELi4ES3_EELb0ELb0ELb1ELb1ELb0ELb0ELb0ELb0EEEvNS_16Flash_fwd_paramsE
        .type           _ZN5flash16flash_fwd_kernelI23Flash_fwd_kernel_traitsILi128ELi128ELi32ELi4ELb0ELb0EN7cutlass10bfloat16_tE19Flash_kernel_traitsILi128ELi128ELi32ELi4ES3_EELb0ELb0ELb1ELb1ELb0ELb0ELb0ELb0EEEvNS_16Flash_fwd_paramsE,@function
        .size           _ZN5flash16flash_fwd_kernelI23Flash_fwd_kernel_traitsILi128ELi128ELi32ELi4ELb0ELb0EN7cutlass10bfloat16_tE19Flash_kernel_traitsILi128ELi128ELi32ELi4ES3_EELb0ELb0ELb1ELb1ELb0ELb0ELb0ELb0EEEvNS_16Flash_fwd_paramsE,(.L_x_2935 - _ZN5flash16flash_fwd_kernelI23Flash_fwd_kernel_traitsILi128ELi128ELi32ELi4ELb0ELb0EN7cutlass10bfloat16_tE19Flash_kernel_traitsILi128ELi128ELi32ELi4ES3_EELb0ELb0ELb1ELb1ELb0ELb0ELb0ELb0EEEvNS_16Flash_fwd_paramsE)
        .other          _ZN5flash16flash_fwd_kernelI23Flash_fwd_kernel_traitsILi128ELi128ELi32ELi4ELb0ELb0EN7cutlass10bfloat16_tE19Flash_kernel_traitsILi128ELi128ELi32ELi4ES3_EELb0ELb0ELb1ELb1ELb0ELb0ELb0ELb0EEEvNS_16Flash_fwd_paramsE,@"STO_CUDA_ENTRY STV_DEFAULT"
_ZN5flash16flash_fwd_kernelI23Flash_fwd_kernel_traitsILi128ELi128ELi32ELi4ELb0ELb0EN7cutlass10bfloat16_tE19Flash_kernel_traitsILi128ELi128ELi32ELi4ES3_EELb0ELb0ELb1ELb1ELb0ELb0ELb0ELb0EEEvNS_16Flash_fwd_paramsE:
.text._ZN5flash16flash_fwd_kernelI23Flash_fwd_kernel_traitsILi128ELi128ELi32ELi4ELb0ELb0EN7cutlass10bfloat16_tE19Flash_kernel_traitsILi128ELi128ELi32ELi4ES3_EELb0ELb0ELb1ELb1ELb0ELb0ELb0ELb0EEEvNS_16Flash_fwd_paramsE:
        /* <DEDUP_REMOVED lines=55> */
.L_x_1429:
[----:B------:R-:W-:-:S05]  /*0370*/  ULDC UR7, c[0x0][0x2c8] ;  /* 0x0000b20000077ab9 */ /* 0x000fca0000000800 */
.L_x_1430:
        /* <DEDUP_REMOVED lines=132> */
.L_x_1433:
[----:B------:R-:W-:Y:S05]  /*0bc0*/  BSYNC B0 ;  /* 0x0000000000007941 */ /* 0x000fea0003800000 */
.L_x_1432:
        /* <DEDUP_REMOVED lines=21> */
.L_x_1435:
[----:B------:R-:W-:Y:S05]  /*0d20*/  BSYNC B0 ;  /* 0x0000000000007941 */ /* 0x000fea0003800000 */
.L_x_1434:
        /* <DEDUP_REMOVED lines=21> */
.L_x_1437:
[----:B------:R-:W-:Y:S05]  /*0e80*/  BSYNC B0 ;  /* 0x0000000000007941 */ /* 0x000fea0003800000 */
.L_x_1436:
        /* <DEDUP_REMOVED lines=21> */
.L_x_1439:
[----:B------:R-:W-:Y:S05]  /*0fe0*/  BSYNC B0 ;  /* 0x0000000000007941 */ /* 0x000fea0003800000 */
.L_x_1438:
        /* <DEDUP_REMOVED lines=20> */
.L_x_1441:
[----:B------:R-:W-:Y:S05]  /*1130*/  BSYNC B0 ;  /* 0x0000000000007941 */ /* 0x000fea0003800000 */
.L_x_1440:
        /* <DEDUP_REMOVED lines=20> */
.L_x_1443:
[----:B------:R-:W-:Y:S05]  /*1280*/  BSYNC B0 ;  /* 0x0000000000007941 */ /* 0x000fea0003800000 */
.L_x_1442:
        /* <DEDUP_REMOVED lines=20> */
.L_x_1445:
[----:B------:R-:W-:Y:S05]  /*13d0*/  BSYNC B0 ;  /* 0x0000000000007941 */ /* 0x000fea0003800000 */
.L_x_1444:
        /* <DEDUP_REMOVED lines=20> */
.L_x_1447:
[----:B------:R-:W-:Y:S05]  /*1520*/  BSYNC B0 ;  /* 0x0000000000007941 */ /* 0x000fea0003800000 */
.L_x_1446:
        /* <DEDUP_REMOVED lines=10> */
.L_x_1449:
[----:B------:R-:W-:Y:S05]  /*15d0*/  BSYNC B0 ;  /* 0x0000000000007941 */ /* 0x000fea0003800000 */
.L_x_1448:
        /* <DEDUP_REMOVED lines=15> */
.L_x_1451:
[----:B------:R-:W-:Y:S05]  /*16d0*/  BSYNC B0 ;  /* 0x0000000000007941 */ /* 0x000fea0003800000 */
.L_x_1450:
        /* <DEDUP_REMOVED lines=10> */
.L_x_1453:
[----:B------:R-:W-:Y:S05]  /*1780*/  BSYNC B0 ;  /* 0x0000000000007941 */ /* 0x000fea0003800000 */
.L_x_1452:
        /* <DEDUP_REMOVED lines=10> */
.L_x_1455:
[----:B------:R-:W-:Y:S05]  /*1830*/  BSYNC B0 ;  /* 0x0000000000007941 */ /* 0x000fea0003800000 */
.L_x_1454:
        /* <DEDUP_REMOVED lines=10> */
.L_x_1457:
[----:B------:R-:W-:Y:S05]  /*18e0*/  BSYNC B0 ;  /* 0x0000000000007941 */ /* 0x000fea0003800000 */
.L_x_1456:
        /* <DEDUP_REMOVED lines=10> */
.L_x_1459:
[----:B------:R-:W-:Y:S05]  /*1990*/  BSYNC B0 ;  /* 0x0000000000007941 */ /* 0x000fea0003800000 */
.L_x_1458:
        /* <DEDUP_REMOVED lines=10> */
.L_x_1461:
[----:B------:R-:W-:Y:S05]  /*1a40*/  BSYNC B0 ;  /* 0x0000000000007941 */ /* 0x000fea0003800000 */
.L_x_1460:
        /* <DEDUP_REMOVED lines=10> */
.L_x_1431:
[----:B------:R-:W1:Y:S01]  /*1af0*/  LDC R12, c[0x0][0x278] ;  /* 0x00009e00ff0c7b82 */ /* 0x000e620000000800 */
[----:B------:R-:W2:Y:S01]  /*1b00*/  S2R R4, SR_CTAID.Z ;  /* 0x0000000000047919 */ /* 0x000ea20000002700 */
[----:B------:R-:W-:Y:S01]  /*1b10*/  SHF.R.S32.HI R24, RZ, 0x1f, R97 ;  /* 0x0000001fff187819 */ /* 0x000fe20000011461 */
[----:B------:R-:W-:Y:S02]  /*1b20*/  UISETP.NE.AND UP0, UPT, UR16, -0x1, UPT ;  /* 0xffffffff1000788c */ /* 0x000fe4000bf05270 */
[----:B------:R-:W-:Y:S01]  /*1b30*/  UIADD3 UR14, -UR23, UR28, URZ ;  /* 0x0000001c170e7290 */ /* 0x000fe2000fffe13f */
[CC--:B------:R-:W-:Y:S01]  /*1b40*/  LEA.HI R7, R24.reuse, R97.reuse, RZ, 0x3 ;  /* 0x0000006118077211 */ /* 0x0c0fe200078f18ff */
[----:B------:R-:W-:Y:S01]  /*1b50*/  UISETP.NE.AND UP1, UPT, UR6, -0x1, UPT ;  /* 0xffffffff0600788c */ /* 0x000fe2000bf25270 */
[----:B------:R-:W-:Y:S01]  /*1b60*/  LEA.HI R23, R24, R97, RZ, 0x4 ;  /* 0x0000006118177211 */ /* 0x000fe200078f20ff */
[----:B------:R-:W-:-:S04]  /*1b70*/  USHF.R.S32.HI UR19, URZ, 0x1f, UR24 ;  /* 0x0000001f3f137899 */ /* 0x000fc80008011418 */
        /* <DEDUP_REMOVED lines=30> */
[----:B------:R-:W-:Y:S02]  /*1d60*/  IMAD.MOV R0, RZ, RZ, -R4 ;  /* 0x000000ffff007224 */ /* 0x000fe400078e0a04 */
[----:B------:R-:W-:Y:S02]  /*1d70*/  VIADD R5, R2, 0x30 ;  /* 0x0000003002057836 */ /* 0x000fe40000000000 */
[----:B------:R-:W-:Y:S02]  /*1d80*/  IMAD R0, R6, R0, R3 ;  /* 0x0000000006007224 */ /* 0x000fe400078e0203 */
[----:B------:R-:W-:Y:S01]  /*1d90*/  VIADD R3, R2, 0x20 ;  /* 0x0000002002037836 */ /* 0x000fe20000000000 */
[----:B------:R-:W-:Y:S02]  /*1da0*/  ISETP.GE.AND P3, PT, R5, UR14, PT ;  /* 0x0000000e05007c0c */ /* 0x000fe4000bf66270 */
[----:B------:R-:W-:Y:S02]  /*1db0*/  ISETP.GT.U32.AND P5, PT, R6, R0, PT ;  /* 0x000000000600720c */ /* 0x000fe40003fa4070 */
[----:B------:R-:W-:Y:S01]  /*1dc0*/  ISETP.GE.AND P4, PT, R3, UR14, PT ;  /* 0x0000000e03007c0c */ /* 0x000fe2000bf86270 */
[----:B------:R-:W-:Y:S01]  /*1dd0*/  VIADD R3, R2, 0x40 ;  /* 0x0000004002037836 */ /* 0x000fe20000000000 */
[----:B------:R-:W-:-:S04]  /*1de0*/  LOP3.LUT R5, R23, 0xfffffff0, RZ, 0xc0, !PT ;  /* 0xfffffff017057812 */ /* 0x000fc800078ec0ff */
[----:B------:R-:W-:Y:S01]  /*1df0*/  ISETP.GE.AND P0, PT, R3, UR14, PT ;  /* 0x0000000e03007c0c */ /* 0x000fe2000bf06270 */
[----:B------:R-:W-:Y:S01]  /*1e00*/  IMAD.IADD R5, R97, 0x1, -R5 ;  /* 0x0000000161057824 */ /* 0x000fe200078e0a05 */
[----:B------:R-:W-:-:S03]  /*1e10*/  LOP3.LUT R3, R12, UR24, RZ, 0x3c, !PT ;  /* 0x000000180c037c12 */ /* 0x000fc6000f8e3cff */
[----:B------:R-:W-:Y:S01]  /*1e20*/  @!P5 IMAD.IADD R0, R0, 0x1, -R6 ;  /* 0x000000010000d824 */ /* 0x000fe200078e0a06 */
[----:B------:R-:W-:Y:S01]  /*1e30*/  ISETP.GE.AND P2, PT, R3, RZ, PT ;  /* 0x000000ff0300720c */ /* 0x000fe20003f46270 */
[----:B------:R-:W-:Y:S01]  /*1e40*/  @!P5 VIADD R4, R4, 0x1 ;  /* 0x000000010404d836 */ /* 0x000fe20000000000 */
[--C-:B------:R-:W-:Y:S02]  /*1e50*/  SHF.R.S32.HI R3, RZ, 0x1f, R2.reuse ;  /* 0x0000001fff037819 */ /* 0x100fe40000011402 */
[----:B------:R-:W-:Y:S01]  /*1e60*/  ISETP.GE.U32.AND P6, PT, R0, R6, PT ;  /* 0x000000060000720c */ /* 0x000fe20003fc6070 */
[----:B------:R-:W-:Y:S01]  /*1e70*/  IMAD.U32 R6, RZ, RZ, UR17 ;  /* 0x00000011ff067e24 */ /* 0x000fe2000f8e00ff */
[----:B------:R-:W-:Y:S02]  /*1e80*/  LOP3.LUT R0, R7, 0xfffffff8, RZ, 0xc0, !PT ;  /* 0xfffffff807007812 */ /* 0x000fe400078ec0ff */
[----:B------:R-:W-:Y:S01]  /*1e90*/  ISETP.NE.AND P5, PT, R12, RZ, PT ;  /* 0x000000ff0c00720c */ /* 0x000fe20003fa5270 */
[----:B------:R-:W-:Y:S01]  /*1ea0*/  IMAD.WIDE R6, R6, 0x80, R2 ;  /* 0x0000008006067825 */ /* 0x000fe200078e0202 */
[----:B------:R-:W-:-:S03]  /*1eb0*/  SHF.R.S32.HI R9, RZ, 0x1f, R5 ;  /* 0x0000001fff097819 */ /* 0x000fc60000011405 */
[----:B------:R-:W-:Y:S02]  /*1ec0*/  IMAD.IADD R28, R97, 0x1, -R0 ;  /* 0x00000001611c7824 */ /* 0x000fe400078e0a00 */
        /* <DEDUP_REMOVED lines=17> */
.L_x_1462:
        /* <DEDUP_REMOVED lines=23> */
.L_x_1463:
        /* <DEDUP_REMOVED lines=10> */
[----:B------:R-:W-:Y:S01]  /*21f0*/  IMAD R10, R2, UR9, R10 ;  /* 0x00000009020a7c24 */ /* 0x000fe2000f8e020a */
[----:B------:R-:W-:Y:S01]  /*2200*/  LOP3.LUT R4, R20, 0xfffffff8, RZ, 0xc0, !PT ;  /* 0xfffffff814047812 */ /* 0x000fe200078ec0ff */
[----:B------:R-:W-:Y:S01]  /*2210*/  IMAD.U32 R14, RZ, RZ, UR4 ;  /* 0x00000004ff0e7e24 */ /* 0x000fe2000f8e00ff */
        /* <DEDUP_REMOVED lines=8> */
[----:B------:R-:W-:Y:S01]  /*22a0*/  IADD3 R4, P2, R4, UR30, RZ ;  /* 0x0000001e04047c10 */ /* 0x000fe2000ff5e0ff */
[----:B------:R-:W-:Y:S01]  /*22b0*/  UIMAD UR4, UR19, UR4, URZ ;  /* 0x00000004130472a4 */ /* 0x000fe2000f8e023f */
[----:B------:R-:W-:Y:S01]  /*22c0*/  @!P5 LOP3.LUT R0, RZ, R12, RZ, 0x33, !PT ;  /* 0x0000000cff00d212 */ /* 0x000fe200078e33ff */
[----:B------:R-:W-:Y:S01]  /*22d0*/  IMAD R11, R2, UR7, R10 ;  /* 0x00000007020b7c24 */ /* 0x000fe2000f8e020a */
[----:B------:R-:W-:Y:S01]  /*22e0*/  IADD3 R12, P1, R132, UR12, RZ ;  /* 0x0000000c840c7c10 */ /* 0x000fe2000ff3e0ff */
[----:B------:R-:W-:Y:S01]  /*22f0*/  UIMAD UR5, UR24, UR5, UR4 ;  /* 0x00000005180572a4 */ /* 0x000fe2000f8e0204 */
[----:B------:R-:W-:Y:S01]  /*2300*/  SHF.R.S32.HI R10, RZ, 0x1f, R0 ;  /* 0x0000001fff0a7819 */ /* 0x000fe20000011400 */
[----:B------:R-:W-:Y:S01]  /*2310*/  VIADD R16, R2, 0x50 ;  /* 0x0000005002107836 */ /* 0x000fe20000000000 */
[----:B------:R-:W-:Y:S01]  /*2320*/  IADD3.X R5, R5, UR13, R11, P2, !PT ;  /* 0x0000000d05057c10 */ /* 0x000fe200097fe40b */
[----:B------:R-:W-:Y:S01]  /*2330*/  ULDC.64 UR12, c[0x0][0x260] ;  /* 0x00009800000c7ab9 */ /* 0x000fe20000000a00 */
[----:B------:R-:W-:Y:S01]  /*2340*/  IADD3.X R13, R133, UR10, RZ, P1, !PT ;  /* 0x0000000a850d7c10 */ /* 0x000fe20008ffe4ff */
[----:B------:R-:W-:Y:S01]  /*2350*/  ULDC.64 UR10, c[0x0][0x268] ;  /* 0x00009a00000a7ab9 */ /* 0x000fe20000000a00 */
[----:B------:R-:W-:Y:S01]  /*2360*/  IMAD.WIDE.U32 R30, R0, UR12, R8 ;  /* 0x0000000c001e7c25 */ /* 0x000fe2000f8e0008 */
[----:B------:R-:W-:Y:S01]  /*2370*/  ISETP.GE.AND P5, PT, R18, UR14, PT ;  /* 0x0000000e12007c0c */ /* 0x000fe2000bfa6270 */
[----:B------:R-:W-:-:S02]  /*2380*/  UMOV UR4, 0x400 ;  /* 0x0000040000047882 */ /* 0x000fc40000000000 */
[----:B------:R-:W-:Y:S01]  /*2390*/  IMAD.WIDE.U32 R26, R0, UR10, R4 ;  /* 0x0000000a001a7c25 */ /* 0x000fe2000f8e0004 */
[----:B------:R2:W-:Y:S01]  /*23a0*/  STL.64 [R1+0x38], R30 ;  /* 0x0000381e01007387 */ /* 0x0005e20000100a00 */
[----:B------:R-:W-:Y:S02]  /*23b0*/  R2P PR, R19, 0x6 ;  /* 0x0000000613007804 */ /* 0x000fe40000000000 */
[C---:B------:R-:W-:Y:S01]  /*23c0*/  IMAD R11, R10.reuse, UR12, RZ ;  /* 0x0000000c0a0b7c24 */ /* 0x040fe2000f8e02ff */
[----:B------:R2:W-:Y:S01]  /*23d0*/  STL.64 [R1+0x40], R26 ;  /* 0x0000401a01007387 */ /* 0x0005e20000100a00 */
[----:B------:R-:W-:Y:S01]  /*23e0*/  IMAD R8, R10, UR10, RZ ;  /* 0x0000000a0a087c24 */ /* 0x000fe2000f8e02ff */
[----:B-1----:R-:W-:Y:S01]  /*23f0*/  ULEA UR4, UR29, UR4, 0x18 ;  /* 0x000000041d047291 */ /* 0x002fe2000f8ec03f */
[----:B------:R-:W-:Y:S01]  /*2400*/  IMAD.WIDE.U32 R12, R14, UR24, R12 ;  /* 0x000000180e0c7c25 */ /* 0x000fe2000f8e000c */
[----:B------:R2:W-:Y:S03]  /*2410*/  STL [R1+0x10], R104 ;  /* 0x0000106801007387 */ /* 0x0005e60000100800 */
[C---:B------:R-:W-:Y:S01]  /*2420*/  IMAD R21, R0.reuse, UR13, R11 ;  /* 0x0000000d00157c24 */ /* 0x040fe2000f8e020b */
[----:B------:R-:W-:Y:S01]  /*2430*/  LEA R231, R231, UR4, 0x1 ;  /* 0x00000004e7e77c11 */ /* 0x000fe2000f8e08ff */
[----:B------:R-:W-:Y:S01]  /*2440*/  IMAD R22, R0, UR11, R8 ;  /* 0x0000000b00167c24 */ /* 0x000fe2000f8e0208 */
[----:B------:R-:W-:Y:S01]  /*2450*/  MOV R0, 0x20 ;  /* 0x0000002000007802 */ /* 0x000fe20000000f00 */
[----:B------:R-:W-:-:S02]  /*2460*/  IMAD.MOV.U32 R4, RZ, RZ, 0x10 ;  /* 0x00000010ff047424 */ /* 0x000fc400078e00ff */
[----:B------:R-:W-:Y:S01]  /*2470*/  VIADD R9, R13, UR5 ;  /* 0x000000050d097c36 */ /* 0x000fe20008000000 */
        /* <DEDUP_REMOVED lines=29> */
.L_x_1465:
[----:B------:R-:W-:Y:S05]  /*2650*/  BSYNC B0 ;  /* 0x0000000000007941 */ /* 0x000fea0003800000 */
.L_x_1464:
        /* <DEDUP_REMOVED lines=33> */
.L_x_1467:
[----:B------:R-:W-:Y:S05]  /*2870*/  BSYNC B0 ;  /* 0x0000000000007941 */ /* 0x000fea0003800000 */
.L_x_1466:
        /* <DEDUP_REMOVED lines=34> */
.L_x_1469:
[----:B------:R-:W-:Y:S05]  /*2aa0*/  BSYNC B0 ;  /* 0x0000000000007941 */ /* 0x000fea0003800000 */
.L_x_1468:
        /* <DEDUP_REMOVED lines=33> */
.L_x_1471:
[----:B------:R-:W-:Y:S05]  /*2cc0*/  BSYNC B0 ;  /* 0x0000000000007941 */ /* 0x000fea0003800000 */
.L_x_1470:
        /* <DEDUP_REMOVED lines=31> */
.L_x_1473:
[----:B------:R-:W-:Y:S05]  /*2ec0*/  BSYNC B0 ;  /* 0x0000000000007941 */ /* 0x000fea0003800000 */
.L_x_1472:
        /* <DEDUP_REMOVED lines=31> */
.L_x_1475:
[----:B------:R-:W-:Y:S05]  /*30c0*/  BSYNC B0 ;  /* 0x0000000000007941 */ /* 0x000fea0003800000 */
.L_x_1474:
        /* <DEDUP_REMOVED lines=31> */
.L_x_1477:
[----:B------:R-:W-:Y:S05]  /*32c0*/  BSYNC B0 ;  /* 0x0000000000007941 */ /* 0x000fea0003800000 */
.L_x_1476:
[----:B------:R-:W-:Y:S01]  /*32d0*/  USHF.L.U64.HI UR30, UR8, 0x5, UR9 ;  /* 0x00000005081e7899 */ /* 0x000fe20008010209 */
[----:B------:R-:W-:Y:S01]  /*32e0*/  BSSY B0, `(.L_x_1478) ;  /* 0x000001f000007945 */ /* 0x000fe20003800000 */
[----:B------:R-:W-:-:S03]  /*32f0*/  USHF.L.U32 UR31, UR8, 0x5, URZ ;  /* 0x00000005081f7899 */ /* 0x000fc6000800063f */
        /* <DEDUP_REMOVED lines=29> */
.L_x_1479:
[----:B------:R-:W-:Y:S05]  /*34d0*/  BSYNC B0 ;  /* 0x0000000000007941 */ /* 0x000fea0003800000 */
.L_x_1478:
[----:B------:R-:W-:Y:S01]  /*34e0*/  IMAD.IADD R99, R31, 0x1, R21 ;  /* 0x000000011f637824 */ /* 0x000fe200078e0215 */
[----:B------:R-:W-:Y:S01]  /*34f0*/  MOV R98, R30 ;  /* 0x0000001e00627202 */ /* 0x000fe20000000f00 */
[----:B------:R-:W-:Y:S01]  /*3500*/  USHF.R.S32.HI UR34, URZ, 0x1f, UR29 ;  /* 0x0000001f3f227899 */ /* 0x000fe2000801141d */
[----:B------:R-:W-:Y:S01]  /*3510*/  ISETP.GE.AND P0, PT, R2, UR5, PT ;  /* 0x0000000502007c0c */ /* 0x000fe2000bf06270 */
[----:B------:R-:W-:Y:S01]  /*3520*/  UIMAD UR10, UR30, UR29, URZ ;  /* 0x0000001d1e0a72a4 */ /* 0x000fe2000f8e023f */
[----:B------:R-:W-:Y:S01]  /*3530*/  IMAD.U32 R95, RZ, RZ, UR31 ;  /* 0x0000001fff5f7e24 */ /* 0x000fe2000f8e00ff */
[----:B------:R2:W-:Y:S01]  /*3540*/  STL.64 [R1+0x30], R98 ;  /* 0x0000306201007387 */ /* 0x0005e20000100a00 */
[----:B------:R-:W-:Y:S01]  /*3550*/  BSSY B0, `(.L_x_1480) ;  /* 0x000001a000007945 */ /* 0x000fe20003800000 */
[----:B------:R-:W-:Y:S01]  /*3560*/  UIMAD UR10, UR34, UR31, UR10 ;  /* 0x0000001f220a72a4 */ /* 0x000fe2000f8e020a */
[----:B-1----:R-:W-:Y:S01]  /*3570*/  IMAD.WIDE.U32 R6, R95, UR29, R98 ;  /* 0x0000001d5f067c25 */ /* 0x002fe2000f8e0062 */
[----:B------:R-:W-:-:S04]  /*3580*/  ISETP.GE.AND P3, PT, R18, UR5, PT ;  /* 0x0000000512007c0c */ /* 0x000fc8000bf66270 */
[----:B------:R-:W-:Y:S02]  /*3590*/  IADD3 R10, R7, UR10, RZ ;  /* 0x0000000a070a7c10 */ /* 0x000fe4000fffe0ff */
        /* <DEDUP_REMOVED lines=21> */
.L_x_1481:
[----:B------:R-:W-:Y:S05]  /*36f0*/  BSYNC B0 ;  /* 0x0000000000007941 */ /* 0x000fea0003800000 */
.L_x_1480:
        /* <DEDUP_REMOVED lines=26> */
.L_x_1483:
[----:B------:R-:W-:Y:S05]  /*38a0*/  BSYNC B0 ;  /* 0x0000000000007941 */ /* 0x000fea0003800000 */
.L_x_1482:
        /* <DEDUP_REMOVED lines=21> */
[----:B------:R-:W5:Y:S01]  /*3a00*/  @P0 MUFU.RCP R9, UR10 ;  /* 0x0000000a00090d08 */ /* 0x000f620008001000 */
[----:B------:R-:W-:Y:S01]  /*3a10*/  IMAD.SHL.U32 R3, R28, 0x40, RZ ;  /* 0x000000401c037824 */ /* 0x000fe200078e00ff */
[----:B------:R-:W-:Y:S01]  /*3a20*/  LEA.HI R5, R23, R10, RZ, 0x1 ;  /* 0x0000000a17057211 */ /* 0x000fe200078f08ff */
[----:B------:R-:W-:Y:S01]  /*3a30*/  IMAD.IADD R13, R27, 0x1, R22 ;  /* 0x000000011b0d7824 */ /* 0x000fe200078e0216 */
[----:B------:R-:W-:Y:S01]  /*3a40*/  ISETP.GE.AND P1, PT, R2, UR5, PT ;  /* 0x0000000502007c0c */ /* 0x000fe2000bf26270 */
[----:B------:R-:W-:Y:S01]  /*3a50*/  BAR.SYNC.DEFER_BLOCKING 0x0 ;  /* 0x0000000000007b1d */ /* 0x000fe20000010000 */
[----:B------:R-:W-:Y:S01]  /*3a60*/  LOP3.LUT R3, R3, 0x1c0, RZ, 0xc0, !PT ;  /* 0x000001c003037812 */ /* 0x000fe200078ec0ff */
[----:B------:R-:W-:Y:S01]  /*3a70*/  IMAD.MOV.U32 R12, RZ, RZ, R26 ;  /* 0x000000ffff0c7224 */ /* 0x000fe200078e001a */
[----:B------:R-:W-:Y:S01]  /*3a80*/  LOP3.LUT R5, R5, 0xfffffffe, RZ, 0xc0, !PT ;  /* 0xfffffffe05057812 */ /* 0x000fe200078ec0ff */
[----:B------:R-:W-:Y:S01]  /*3a90*/  USHF.L.U64.HI UR12, UR6, 0x5, UR7 ;  /* 0x00000005060c7899 */ /* 0x000fe20008010207 */
[----:B------:R-:W-:Y:S01]  /*3aa0*/  LEA.HI R96, R24, R97, RZ, 0x5 ;  /* 0x0000006118607211 */ /* 0x000fe200078f28ff */
[----:B------:R-:W-:Y:S01]  /*3ab0*/  USHF.L.U32 UR13, UR6, 0x5, URZ ;  /* 0x00000005060d7899 */ /* 0x000fe2000800063f */
[----:B------:R-:W-:Y:S01]  /*3ac0*/  BSSY B0, `(.L_x_1484) ;  /* 0x0000035000007945 */ /* 0x000fe20003800000 */
[----:B------:R2:W-:Y:S01]  /*3ad0*/  STL.64 [R1+0x18], R12 ;  /* 0x0000180c01007387 */ /* 0x0005e20000100a00 */
[----:B------:R-:W-:Y:S01]  /*3ae0*/  UIMAD UR10, UR12, UR29, URZ ;  /* 0x0000001d0c0a72a4 */ /* 0x000fe2000f8e023f */
[----:B------:R-:W-:Y:S01]  /*3af0*/  SHF.R.S32.HI R94, RZ, 0x5, R96 ;  /* 0x00000005ff5e7819 */ /* 0x000fe20000011460 */
[----:B------:R-:W-:Y:S01]  /*3b00*/  UMOV UR19, URZ ;  /* 0x0000003f00137c82 */ /* 0x000fe20008000000 */
[----:B------:R-:W-:Y:S01]  /*3b10*/  ISETP.GE.AND P3, PT, R18, UR5, PT ;  /* 0x0000000512007c0c */ /* 0x000fe2000bf66270 */
[----:B------:R-:W-:Y:S01]  /*3b20*/  UIMAD UR10, UR34, UR13, UR10 ;  /* 0x0000000d220a72a4 */ /* 0x000fe2000f8e020a */
[----:B-1----:R-:W-:Y:S01]  /*3b30*/  IMAD.SHL.U32 R6, R2, 0x8, RZ ;  /* 0x0000000802067824 */ /* 0x002fe200078e00ff */
[----:B------:R-:W-:-:S04]  /*3b40*/  SHF.R.U32.HI R2, RZ, 0x3, R3 ;  /* 0x00000003ff027819 */ /* 0x000fc80000011603 */
[----:B------:R-:W-:Y:S01]  /*3b50*/  LOP3.LUT R7, R3, 0x8, R6, 0xf8, !PT ;  /* 0x0000000803077812 */ /* 0x000fe200078ef806 */
[----:B------:R-:W-:Y:S01]  /*3b60*/  IMAD.IADD R3, R10, 0x1, -R5 ;  /* 0x000000010a037824 */ /* 0x000fe200078e0a05 */
[----:B------:R2:W-:Y:S01]  /*3b70*/  @P1 STS.128 [R231+0xa000], RZ ;  /* 0x00a000ffe7001388 */ /* 0x0005e20000000c00 */
[----:B------:R-:W-:Y:S01]  /*3b80*/  IMAD.SHL.U32 R6, R19, 0x40, RZ ;  /* 0x0000004013067824 */ /* 0x000fe200078e00ff */
[----:B------:R-:W-:Y:S01]  /*3b90*/  LOP3.LUT R7, R7, R2, RZ, 0x3c, !PT ;  /* 0x0000000207077212 */ /* 0x000fe200078e3cff */
[----:B------:R-:W-:Y:S01]  /*3ba0*/  IMAD.SHL.U32 R5, R3, 0x8, RZ ;  /* 0x0000000803057824 */ /* 0x000fe200078e00ff */
[----:B------:R2:W-:Y:S02]  /*3bb0*/  @P1 STS.128 [R231+0xb000], RZ ;  /* 0x00b000ffe7001388 */ /* 0x0005e40000000c00 */
[----:B------:R-:W-:-:S04]  /*3bc0*/  LOP3.LUT R2, R6, 0x1c0, RZ, 0xc0, !PT ;  /* 0x000001c006027812 */ /* 0x000fc800078ec0ff */
[----:B------:R-:W-:Y:S02]  /*3bd0*/  LOP3.LUT R6, R2, 0x8, R5, 0xf8, !PT ;  /* 0x0000000802067812 */ /* 0x000fe400078ef805 */
[----:B------:R-:W-:Y:S01]  /*3be0*/  SHF.R.U32.HI R5, RZ, 0x3, R2 ;  /* 0x00000003ff057819 */ /* 0x000fe20000011602 */
[----:B------:R-:W-:-:S03]  /*3bf0*/  IMAD R2, R3, 0x200, R7 ;  /* 0x0000020003027824 */ /* 0x000fc600078e0207 */
[----:B------:R-:W-:Y:S01]  /*3c00*/  LOP3.LUT R92, R6, R5, RZ, 0x3c, !PT ;  /* 0x00000005065c7212 */ /* 0x000fe200078e3cff */
[----:B------:R-:W-:Y:S01]  /*3c10*/  IMAD.U32 R6, RZ, RZ, UR29 ;  /* 0x0000001dff067e24 */ /* 0x000fe2000f8e00ff */
[----:B------:R-:W-:-:S03]  /*3c20*/  LEA R216, R2, UR4, 0x1 ;  /* 0x0000000402d87c11 */ /* 0x000fc6000f8e08ff */
[----:B------:R-:W-:-:S04]  /*3c30*/  IMAD.WIDE.U32 R6, R6, UR13, R12 ;  /* 0x0000000d06067c25 */ /* 0x000fc8000f8e000c */
[----:B------:R-:W-:Y:S02]  /*3c40*/  VIADD R2, R7, UR10 ;  /* 0x0000000a07027c36 */ /* 0x000fe40008000000 */
[----:B-----5:R-:W-:Y:S01]  /*3c50*/  @P0 FMUL.FTZ R9, R8, R9 ;  /* 0x0000000908090220 */ /* 0x020fe20000410000 */
[----:B------:R-:W-:-:S04]  /*3c60*/  IMAD.SHL.U32 R8, R20, 0x40, RZ ;  /* 0x0000004014087824 */ /* 0x000fc800078e00ff */
[----:B------:R-:W-:Y:S02]  /*3c70*/  @P0 R2UR UR11, R9 ;  /* 0x00000000090b02ca */ /* 0x000fe400000e0000 */
        /* <DEDUP_REMOVED lines=25> */
.L_x_1485:
[----:B------:R-:W-:Y:S05]  /*3e10*/  BSYNC B0 ;  /* 0x0000000000007941 */ /* 0x000fea0003800000 */
.L_x_1484:
        /* <DEDUP_REMOVED lines=29> */
.L_x_1487:
[----:B------:R-:W-:Y:S05]  /*3ff0*/  BSYNC B0 ;  /* 0x0000000000007941 */ /* 0x000fea0003800000 */
.L_x_1486:
[----:B------:R-:W-:Y:S01]  /*4000*/  LDSM.16.M88.4 R20, [R216+0x8000] ;  /* 0x00800000d814783b */ /* 0x000fe20000000200 */
[----:B------:R-:W-:Y:S01]  /*4010*/  R2P PR, R28, 0x6 ;  /* 0x000000061c007804 */ /* 0x000fe20000000000 */
[C---:B-12---:R-:W-:Y:S01]  /*4020*/  VIADD R2, R216.reuse, 0x8000 ;  /* 0x00008000d8027836 */ /* 0x046fe20000000000 */
        /* <DEDUP_REMOVED lines=9> */
[----:B------:R-:W5:Y:S01]  /*40c0*/  LDSM.16.M88.4 R16, [R218] ;  /* 0x00000000da10783b */ /* 0x000f620000000200 */
[----:B------:R-:W-:Y:S01]  /*40d0*/  IMAD.U32 R7, RZ, RZ, UR25 ;  /* 0x00000019ff077e24 */ /* 0x000fe2000f8e00ff */
[----:B------:R-:W-:Y:S01]  /*40e0*/  UISETP.GT.AND UP0, UPT, UR29, UR15, UPT ;  /* 0x0000000f1d00728c */ /* 0x000fe2000bf04270 */
[----:B------:R-:W-:Y:S01]  /*40f0*/  @P1 VIADD R227, R2, 0xffffffe0 ;  /* 0xffffffe002e31836 */ /* 0x000fe20000000000 */
[----:B---34-:R-:W-:Y:S01]  /*4100*/  LDSM.16.M88.4 R12, [R220+0x2000] ;  /* 0x00200000dc0c783b */ /* 0x018fe20000000200 */
[----:B------:R-:W-:-:S02]  /*4110*/  IMAD.MOV.U32 R2, RZ, RZ, 0x40 ;  /* 0x00000040ff027424 */ /* 0x000fc400078e00ff */
[----:B------:R-:W-:Y:S01]  /*4120*/  IMAD.U32 R6, RZ, RZ, UR28 ;  /* 0x0000001cff067e24 */ /* 0x000fe2000f8e00ff */
[----:B------:R-:W3:Y:S01]  /*4130*/  LDSM.16.M88.4 R36, [R227] ;  /* 0x00000000e324783b */ /* 0x000ee20000000200 */
[C---:B------:R-:W-:Y:S01]  /*4140*/  VIADD R230, R227.reuse, 0x800 ;  /* 0x00000800e3e67836 */ /* 0x040fe20000000000 */
[----:B------:R-:W-:Y:S01]  /*4150*/  SEL R2, R2, 0xffffffc0, !P2 ;  /* 0xffffffc002027807 */ /* 0x000fe20005000000 */
[C---:B------:R-:W-:Y:S01]  /*4160*/  VIADD R229, R227.reuse, 0x1000 ;  /* 0x00001000e3e57836 */ /* 0x040fe20000000000 */
[----:B------:R-:W4:Y:S01]  /*4170*/  LDSM.16.M88.4 R40, [R227+0x800] ;  /* 0x00080000e328783b */ /* 0x000f220000000200 */
[----:B------:R-:W-:Y:S02]  /*4180*/  VIADD R228, R227, 0x1800 ;  /* 0x00001800e3e47836 */ /* 0x000fe40000000000 */
[----:B------:R-:W-:Y:S01]  /*4190*/  IMAD.IADD R224, R216, 0x1, R2 ;  /* 0x00000001d8e07824 */ /* 0x000fe200078e0202 */
[----:B------:R-:W4:Y:S01]  /*41a0*/  LDSM.16.M88.4 R32, [R220] ;  /* 0x00000000dc20783b */ /* 0x000f220000000200 */
[----:B------:R-:W-:Y:S01]  /*41b0*/  IMAD.IADD R223, R2, 0x1, R227 ;  /* 0x0000000102df7824 */ /* 0x000fe200078e02e3 */
[----:B------:R-:W-:-:S02]  /*41c0*/  LOP3.LUT R2, R96, 0xffffffe0, RZ, 0xc0, !PT ;  /* 0xffffffe060027812 */ /* 0x000fc400078ec0ff */
[----:B------:R-:W-:Y:S03]  /*41d0*/  LDSM.16.M88.4 R68, [R224+0x8800] ;  /* 0x00880000e044783b */ /* 0x000fe60000000200 */
[C---:B------:R-:W-:Y:S01]  /*41e0*/  IMAD.IADD R2, R97.reuse, 0x1, -R2 ;  /* 0x0000000161027824 */ /* 0x040fe200078e0a02 */
[----:B------:R-:W-:Y:S01]  /*41f0*/  LDSM.16.M88.4 R28, [R226] ;  /* 0x00000000e21c783b */ /* 0x000fe20000000200 */
[----:B------:R-:W-:-:S03]  /*4200*/  IMAD.SHL.U32 R97, R97, 0x2, RZ ;  /* 0x0000000261617824 */ /* 0x000fc600078e00ff */
[----:B------:R-:W-:Y:S01]  /*4210*/  SHF.R.S32.HI R3, RZ, 0x1f, R2 ;  /* 0x0000001fff037819 */ /* 0x000fe20000011402 */
[----:B------:R-:W0:Y:S01]  /*4220*/  LDGDEPBAR ;  /* 0x00000000000079af */ /* 0x000e220000000000 */
[----:B------:R-:W-:Y:S01]  /*4230*/  LOP3.LUT R251, R97, 0x6, RZ, 0xc0, !PT ;  /* 0x0000000661fb7812 */ /* 0x000fe200078ec0ff */
[C---:B-1----:R-:W-:Y:S01]  /*4240*/  HMMA.16816.F32.BF16 R56, R8.reuse, R20, RZ ;  /* 0x000000140838723c */ /* 0x042fe200000418ff */
[----:B------:R-:W-:Y:S02]  /*4250*/  LEA.HI R2, R3, R2, RZ, 0x2 ;  /* 0x0000000203027211 */ /* 0x000fe400078f10ff */
[----:B------:R-:W-:Y:S02]  /*4260*/  LEA R3, R94, UR23, 0x4 ;  /* 0x000000175e037c11 */ /* 0x000fe4000f8e20ff */
[----:B------:R-:W-:Y:S01]  /*4270*/  SHF.R.S32.HI R2, RZ, 0x2, R2 ;  /* 0x00000002ff027819 */ /* 0x000fe20000011402 */
[C---:B------:R-:W-:Y:S04]  /*4280*/  HMMA.16816.F32.BF16 R52, R8.reuse, R22, RZ ;  /* 0x000000160834723c */ /* 0x040fe800000418ff */
[----:B------:R-:W-:Y:S01]  /*4290*/  IMAD.IADD R5, R2, 0x1, R3 ;  /* 0x0000000102057824 */ /* 0x000fe200078e0203 */
[----:B------:R-:W-:Y:S01]  /*42a0*/  LOP3.LUT R2, R92, R93, RZ, 0xfc, !PT ;  /* 0x0000005d5c027212 */ /* 0x000fe200078efcff */
[----:B--2---:R-:W-:Y:S01]  /*42b0*/  HMMA.16816.F32.BF16 R44, R8, R26, RZ ;  /* 0x0000001a082c723c */ /* 0x004fe200000418ff */
[----:B------:R-:W-:-:S02]  /*42c0*/  IMAD.U32 R3, RZ, RZ, UR29 ;  /* 0x0000001dff037e24 */ /* 0x000fc4000f8e00ff */
[C---:B------:R-:W-:Y:S01]  /*42d0*/  VIADD R232, R5.reuse, UR28 ;  /* 0x0000001c05e87c36 */ /* 0x040fe20008000000 */
[----:B------:R-:W-:Y:S01]  /*42e0*/  VIADDMNMX R243, R5, UR5, R7, PT ;  /* 0x0000000505f37c46 */ /* 0x000fe2000b800107 */
[----:B------:R-:W-:Y:S01]  /*42f0*/  IMAD R3, R3, 0x20, R251 ;  /* 0x0000002003037824 */ /* 0x000fe200078e02fb */
[----:B-----5:R-:W-:Y:S01]  /*4300*/  HMMA.16816.F32.BF16 R64, R16, R20, RZ ;  /* 0x000000141040723c */ /* 0x020fe200000418ff */
[----:B------:R-:W-:Y:S02]  /*4310*/  IADD3 R237, R6, 0x8, R5 ;  /* 0x0000000806ed7810 */ /* 0x000fe40007ffe005 */
[----:B------:R-:W-:Y:S01]  /*4320*/  IMAD.IADD R7, R232, 0x1, -R3 ;  /* 0x00000001e8077824 */ /* 0x000fe200078e0a03 */
[C-C-:B------:R-:W-:Y:S02]  /*4330*/  IADD3 R238, R6.reuse, 0x40, R5.reuse ;  /* 0x0000004006ee7810 */ /* 0x140fe40007ffe005 */
[----:B------:R-:W-:Y:S01]  /*4340*/  HMMA.16816.F32.BF16 R48, R8, R24, RZ ;  /* 0x000000180830723c */ /* 0x000fe200000418ff */
[----:B------:R-:W-:Y:S01]  /*4350*/  LDSM.16.M88.4 R8, [R226+0x2000] ;  /* 0x00200000e208783b */ /* 0x000fe20000000200 */
[----:B------:R-:W-:Y:S01]  /*4360*/  IADD3 R239, R6, 0x48, R5 ;  /* 0x0000004806ef7810 */ /* 0x000fe20007ffe005 */
[----:B------:R-:W-:Y:S01]  /*4370*/  IMAD.IADD R6, R237, 0x1, -R3 ;  /* 0x00000001ed067824 */ /* 0x000fe200078e0a03 */
[----:B------:R-:W-:-:S02]  /*4380*/  VIADDMNMX R236, R232, -UR21, RZ, !PT ;  /* 0x80000015e8ec7c46 */ /* 0x000fc4000f8001ff */
[C---:B------:R-:W-:Y:S01]  /*4390*/  HMMA.16816.F32.BF16 R60, R16.reuse, R22, RZ ;  /* 0x00000016103c723c */ /* 0x040fe200000418ff */
[----:B------:R-:W1:Y:S01]  /*43a0*/  LDSM.16.M88.4 R20, [R224+0x8000] ;  /* 0x00800000e014783b */ /* 0x000e620000000200 */
[----:B------:R-:W-:Y:S02]  /*43b0*/  IABS R6, R6 ;  /* 0x0000000600067213 */ /* 0x000fe40000000000 */
[----:B------:R-:W-:Y:S02]  /*43c0*/  VIADDMNMX R235, R237, -UR21, RZ, !PT ;  /* 0x80000015edeb7c46 */ /* 0x000fe4000f8001ff */
[C---:B------:R-:W-:Y:S01]  /*43d0*/  HMMA.16816.F32.BF16 R76, R16.reuse, R24, RZ ;  /* 0x00000018104c723c */ /* 0x040fe200000418ff */
[----:B------:R-:W-:Y:S02]  /*43e0*/  VIADDMNMX R234, R238, -UR21, RZ, !PT ;  /* 0x80000015eeea7c46 */ /* 0x000fe4000f8001ff */
[----:B------:R-:W-:Y:S02]  /*43f0*/  VIADDMNMX R233, R239, -UR21, RZ, !PT ;  /* 0x80000015efe97c46 */ /* 0x000fe4000f8001ff */
[C---:B------:R-:W-:Y:S01]  /*4400*/  ISETP.GE.AND P1, PT, R3.reuse, R243, PT ;  /* 0x000000f30300720c */ /* 0x040fe20003f26270 */
[----:B------:R-:W-:Y:S01]  /*4410*/  HMMA.16816.F32.BF16 R88, R16, R26, RZ ;  /* 0x0000001a1058723c */ /* 0x000fe200000418ff */
[----:B------:R-:W-:Y:S02]  /*4420*/  LDSM.16.M88.4 R16, [R223] ;  /* 0x00000000df10783b */ /* 0x000fe40000000200 */
[----:B------:R-:W-:-:S02]  /*4430*/  ISETP.LT.OR P1, PT, R3, R236, P1 ;  /* 0x000000ec0300720c */ /* 0x000fc40000f21670 */
[----:B------:R-:W-:Y:S01]  /*4440*/  LDSM.16.M88.4 R24, [R225] ;  /* 0x00000000e118783b */ /* 0x000fe20000000200 */
[C---:B---3--:R-:W-:Y:S06]  /*4450*/  HMMA.16816.F32.BF16 R84, R12.reuse, R36, R56 ;  /* 0x000000240c54723c */ /* 0x048fec0000041838 */
[C---:B------:R-:W-:Y:S06]  /*4460*/  HMMA.16816.F32.BF16 R72, R12.reuse, R38, R52 ;  /* 0x000000260c48723c */ /* 0x040fec0000041834 */
[----:B----4-:R-:W-:Y:S06]  /*4470*/  HMMA.16816.F32.BF16 R52, R12, R42, R44 ;  /* 0x0000002a0c34723c */ /* 0x010fec000004182c */
[----:B------:R-:W-:Y:S06]  /*4480*/  HMMA.16816.F32.BF16 R44, R32, R36, R64 ;  /* 0x00000024202c723c */ /* 0x000fec0000041840 */
[----:B------:R-:W-:Y:S01]  /*4490*/  HMMA.16816.F32.BF16 R80, R12, R40, R48 ;  /* 0x000000280c50723c */ /* 0x000fe20000041830 */
[----:B------:R-:W2:Y:S04]  /*44a0*/  LDSM.16.M88.4 R12, [R225+0x2000] ;  /* 0x00200000e10c783b */ /* 0x000ea80000000200 */
[----:B------:R-:W3:Y:S01]  /*44b0*/  LDSM.16.M88.4 R48, [R223+0x800] ;  /* 0x00080000df30783b */ /* 0x000ee20000000200 */
[C---:B------:R-:W-:Y:S06]  /*44c0*/  HMMA.16816.F32.BF16 R36, R32.reuse, R38, R60 ;  /* 0x000000262024723c */ /* 0x040fec000004183c */
[C---:B------:R-:W-:Y:S06]  /*44d0*/  HMMA.16816.F32.BF16 R56, R32.reuse, R40, R76 ;  /* 0x000000282038723c */ /* 0x040fec000004184c */
[----:B------:R-:W-:Y:S06]  /*44e0*/  HMMA.16816.F32.BF16 R60, R32, R42, R88 ;  /* 0x0000002a203c723c */ /* 0x000fec0000041858 */
[C---:B-1----:R-:W-:Y:S06]  /*44f0*/  HMMA.16816.F32.BF16 R64, R8.reuse, R20, R84 ;  /* 0x000000140840723c */ /* 0x042fec0000041854 */
[C---:B------:R-:W-:Y:S06]  /*4500*/  HMMA.16816.F32.BF16 R52, R8.reuse, R70, R52 ;  /* 0x000000460834723c */ /* 0x040fec0000041834 */
[C---:B------:R-:W-:Y:S06]  /*4510*/  HMMA.16816.F32.BF16 R76, R8.reuse, R68, R80 ;  /* 0x00000044084c723c */ /* 0x040fec0000041850 */
[----:B------:R-:W-:Y:S01]  /*4520*/  HMMA.16816.F32.BF16 R72, R8, R22, R72 ;  /* 0x000000160848723c */ /* 0x000fe20000041848 */
[----:B------:R-:W-:Y:S05]  /*4530*/  LDSM.16.M88.4 R8, [R218+0x6000] ;  /* 0x00600000da08783b */ /* 0x000fea0000000200 */
[C---:B------:R-:W-:Y:S01]  /*4540*/  HMMA.16816.F32.BF16 R40, R28.reuse, R20, R44 ;  /* 0x000000141c28723c */ /* 0x040fe2000004182c */
[----:B------:R-:W-:Y:S05]  /*4550*/  LDSM.16.M88.4 R44, [R216+0x9800] ;  /* 0x00980000d82c783b */ /* 0x000fea0000000200 */
[C---:B------:R-:W-:Y:S01]  /*4560*/  HMMA.16816.F32.BF16 R32, R28.reuse, R22, R36 ;  /* 0x000000161c20723c */ /* 0x040fe20000041824 */
[----:B------:R-:W1:Y:S04]  /*4570*/  LDSM.16.M88.4 R36, [R216+0x9000] ;  /* 0x00900000d824783b */ /* 0x000e680000000200 */
[----:B------:R-:W4:Y:S01]  /*4580*/  LDSM.16.M88.4 R20, [R218+0x4000] ;  /* 0x00400000da14783b */ /* 0x000f220000000200 */
[C---:B------:R-:W-:Y:S06]  /*4590*/  HMMA.16816.F32.BF16 R56, R28.reuse, R68, R56 ;  /* 0x000000441c38723c */ /* 0x040fec0000041838 */
[----:B------:R-:W-:Y:S01]  /*45a0*/  HMMA.16816.F32.BF16 R68, R28, R70, R60 ;  /* 0x000000461c44723c */ /* 0x000fe2000004183c */
[----:B------:R-:W-:Y:S05]  /*45b0*/  LDSM.16.M88.4 R28, [R220+0x4000] ;  /* 0x00400000dc1c783b */ /* 0x000fea0000000200 */
[C---:B--2---:R-:W-:Y:S06]  /*45c0*/  HMMA.16816.F32.BF16 R64, R12.reuse, R16, R64 ;  /* 0x000000100c40723c */ /* 0x044fec0000041840 */
[C---:B---3--:R-:W-:Y:S06]  /*45d0*/  HMMA.16816.F32.BF16 R60, R12.reuse, R50, R52 ;  /* 0x000000320c3c723c */ /* 0x048fec0000041834 */
[C---:B------:R-:W-:Y:S06]  /*45e0*/  HMMA.16816.F32.BF16 R72, R12.reuse, R18, R72 ;  /* 0x000000120c48723c */ /* 0x040fec0000041848 */
[----:B------:R-:W-:Y:S06]  /*45f0*/  HMMA.16816.F32.BF16 R76, R12, R48, R76 ;  /* 0x000000300c4c723c */ /* 0x000fec000004184c */
[C---:B------:R-:W-:Y:S01]  /*4600*/  HMMA.16816.F32.BF16 R52, R24.reuse, R16, R40 ;  /* 0x000000101834723c */ /* 0x040fe20000041828 */
[----:B------:R-:W-:Y:S05]  /*4610*/  LDSM.16.M88.4 R40, [R227+0x1800] ;  /* 0x00180000e328783b */ /* 0x000fea0000000200 */
[C---:B------:R-:W-:Y:S01]  /*4620*/  HMMA.16816.F32.BF16 R84, R24.reuse, R18, R32 ;  /* 0x000000121854723c */ /* 0x040fe20000041820 */
[----:B------:R-:W-:Y:S04]  /*4630*/  LDSM.16.M88.4 R16, [R220+0x6000] ;  /* 0x00600000dc10783b */ /* 0x000fe80000000200 */
[----:B------:R-:W2:Y:S01]  /*4640*/  LDSM.16.M88.4 R32, [R227+0x1000] ;  /* 0x00100000e320783b */ /* 0x000ea20000000200 */
        /* <DEDUP_REMOVED lines=8> */
[C---:B----4-:R-:W-:Y:S01]  /*46d0*/  HMMA.16816.F32.BF16 R56, R20.reuse, R36, R52 ;  /* 0x000000241438723c */ /* 0x050fe20000041834 */
[----:B------:R-:W1:Y:S05]  /*46e0*/  LDSM.16.M88.4 R52, [R224+0x9000] ;  /* 0x00900000e034783b */ /* 0x000e6a0000000200 */
[C---:B------:R-:W-:Y:S06]  /*46f0*/  HMMA.16816.F32.BF16 R84, R20.reuse, R38, R84 ;  /* 0x000000261454723c */ /* 0x040fec0000041854 */
[C---:B------:R-:W-:Y:S01]  /*4700*/  HMMA.16816.F32.BF16 R36, R20.reuse, R44, R12 ;  /* 0x0000002c1424723c */ /* 0x040fe2000004180c */
[----:B------:R-:W3:Y:S05]  /*4710*/  LDSM.16.M88.4 R12, [R226+0x4000] ;  /* 0x00400000e20c783b */ /* 0x000eea0000000200 */
[----:B------:R-:W-:Y:S01]  /*4720*/  HMMA.16816.F32.BF16 R44, R20, R46, R24 ;  /* 0x0000002e142c723c */ /* 0x000fe20000041818 */
[----:B------:R-:W-:Y:S05]  /*4730*/  LDSM.16.M88.4 R24, [R223+0x1000] ;  /* 0x00100000df18783b */ /* 0x000fea0000000200 */
[C---:B--2---:R-:W-:Y:S06]  /*4740*/  HMMA.16816.F32.BF16 R20, R16.reuse, R32, R64 ;  /* 0x000000201014723c */ /* 0x044fec0000041840 */
[C---:B------:R-:W-:Y:S06]  /*4750*/  HMMA.16816.F32.BF16 R80, R16.reuse, R34, R72 ;  /* 0x000000221050723c */ /* 0x040fec0000041848 */
[C---:B------:R-:W-:Y:S06]  /*4760*/  HMMA.16816.F32.BF16 R76, R16.reuse, R40, R68 ;  /* 0x00000028104c723c */ /* 0x040fec0000041844 */
[----:B------:R-:W-:Y:S01]  /*4770*/  HMMA.16816.F32.BF16 R68, R16, R42, R60 ;  /* 0x0000002a1044723c */ /* 0x000fe2000004183c */
[----:B------:R-:W2:Y:S05]  /*4780*/  LDSM.16.M88.4 R16, [R225+0x6000] ;  /* 0x00600000e110783b */ /* 0x000eaa0000000200 */
[C---:B------:R-:W-:Y:S01]  /*4790*/  HMMA.16816.F32.BF16 R64, R28.reuse, R32, R56 ;  /* 0x000000201c40723c */ /* 0x040fe20000041838 */
[----:B------:R-:W4:Y:S05]  /*47a0*/  LDSM.16.M88.4 R56, [R223+0x1800] ;  /* 0x00180000df38783b */ /* 0x000f2a0000000200 */
[C---:B------:R-:W-:Y:S06]  /*47b0*/  HMMA.16816.F32.BF16 R72, R28.reuse, R34, R84 ;  /* 0x000000221c48723c */ /* 0x040fec0000041854 */
[C---:B------:R-:W-:Y:S06]  /*47c0*/  HMMA.16816.F32.BF16 R60, R28.reuse, R40, R36 ;  /* 0x000000281c3c723c */ /* 0x040fec0000041824 */
[----:B------:R-:W-:Y:S06]  /*47d0*/  HMMA.16816.F32.BF16 R44, R28, R42, R44 ;  /* 0x0000002a1c2c723c */ /* 0x000fec000004182c */
[----:B-1----:R-:W-:Y:S01]  /*47e0*/  HMMA.16816.F32.BF16 R28, R8, R52, R20 ;  /* 0x00000034081c723c */ /* 0x002fe20000041814 */
[----:B------:R-:W1:Y:S01]  /*47f0*/  LDSM.16.M88.4 R20, [R225+0x4000] ;  /* 0x00400000e114783b */ /* 0x000e620000000200 */
[----:B------:R-:W-:-:S04]  /*4800*/  DEPBAR.LE SB0, 0x0 ;  /* 0x000080000000791a */ /* 0x000fc80000000000 */
[C---:B------:R-:W-:Y:S06]  /*4810*/  HMMA.16816.F32.BF16 R32, R8.reuse, R54, R80 ;  /* 0x000000360820723c */ /* 0x040fec0000041850 */
[C---:B------:R-:W-:Y:S06]  /*4820*/  HMMA.16816.F32.BF16 R40, R8.reuse, R48, R76 ;  /* 0x000000300828723c */ /* 0x040fec000004184c */
[----:B------:R-:W-:Y:S06]  /*4830*/  HMMA.16816.F32.BF16 R8, R8, R50, R68 ;  /* 0x000000320808723c */ /* 0x000fec0000041844 */
[----:B---3--:R-:W-:Y:S06]  /*4840*/  HMMA.16816.F32.BF16 R36, R12, R52, R64 ;  /* 0x000000340c24723c */ /* 0x008fec0000041840 */
[----:B--2---:R-:W-:Y:S06]  /*4850*/  HMMA.16816.F32.BF16 R28, R16, R24, R28 ;  /* 0x00000018101c723c */ /* 0x004fec000004181c */
[C---:B------:R-:W-:Y:S06]  /*4860*/  HMMA.16816.F32.BF16 R60, R12.reuse, R48, R60 ;  /* 0x000000300c3c723c */ /* 0x040fec000004183c */
[----:B------:R-:W-:Y:S06]  /*4870*/  HMMA.16816.F32.BF16 R44, R12, R50, R44 ;  /* 0x000000320c2c723c */ /* 0x000fec000004182c */
[----:B----4-:R-:W-:Y:S06]  /*4880*/  HMMA.16816.F32.BF16 R48, R16, R58, R8 ;  /* 0x0000003a1030723c */ /* 0x010fec0000041808 */
[----:B-1----:R-:W-:Y:S01]  /*4890*/  HMMA.16816.F32.BF16 R36, R20, R24, R36 ;  /* 0x000000181424723c */ /* 0x002fe20000041824 */
[----:B------:R-:W-:Y:S01]  /*48a0*/  IMAD.U32 R9, RZ, RZ, UR5 ;  /* 0x00000005ff097e24 */ /* 0x000fe2000f8e00ff */
[----:B------:R-:W-:Y:S01]  /*48b0*/  IABS R8, R7 ;  /* 0x0000000700087213 */ /* 0x000fe20000000000 */
[----:B------:R-:W-:-:S03]  /*48c0*/  IMAD.IADD R7, R238, 0x1, -R3 ;  /* 0x00000001ee077824 */ /* 0x000fc600078e0a03 */
[----:B------:R-:W-:Y:S01]  /*48d0*/  HMMA.16816.F32.BF16 R52, R12, R54, R72 ;  /* 0x000000360c34723c */ /* 0x000fe20000041848 */
[C-C-:B------:R-:W-:Y:S02]  /*48e0*/  IADD3 R11, R9.reuse, 0x8, R5.reuse ;  /* 0x00000008090b7810 */ /* 0x140fe40007ffe005 */
[--C-:B------:R-:W-:Y:S02]  /*48f0*/  IADD3 R10, R9, 0x48, R5.reuse ;  /* 0x00000048090a7810 */ /* 0x100fe40007ffe005 */
[----:B------:R-:W-:Y:S01]  /*4900*/  VIMNMX R242, R11, UR25, PT ;  /* 0x000000190bf27c48 */ /* 0x000fe2000bfe0100 */
[C---:B------:R-:W-:Y:S01]  /*4910*/  HMMA.16816.F32.BF16 R32, R16.reuse, R26, R32 ;  /* 0x0000001a1020723c */ /* 0x040fe20000041820 */
[----:B------:R-:W-:Y:S02]  /*4920*/  IADD3 R12, R9, 0x40, R5 ;  /* 0x00000040090c7810 */ /* 0x000fe40007ffe005 */
[----:B------:R-:W-:Y:S01]  /*4930*/  IABS R5, R7 ;  /* 0x0000000700057213 */ /* 0x000fe20000000000 */
[----:B------:R-:W-:Y:S01]  /*4940*/  IMAD.MOV.U32 R7, RZ, RZ, R6 ;  /* 0x000000ffff077224 */ /* 0x000fe200078e0006 */
[----:B------:R-:W-:Y:S01]  /*4950*/  I2FP.F32.S32 R9, R8 ;  /* 0x0000000800097245 */ /* 0x000fe20000201400 */
[-C--:B------:R-:W-:Y:S01]  /*4960*/  HMMA.16816.F32.BF16 R40, R16, R56.reuse, R40 ;  /* 0x000000381028723c */ /* 0x080fe20000041828 */
[----:B------:R-:W-:Y:S01]  /*4970*/  VIMNMX R241, R12, UR25, PT ;  /* 0x000000190cf17c48 */ /* 0x000fe2000bfe0100 */
[----:B------:R-:W-:Y:S01]  /*4980*/  IMAD.MOV.U32 R6, RZ, RZ, R5 ;  /* 0x000000ffff067224 */ /* 0x000fe200078e0005 */
[----:B------:R-:W-:Y:S01]  /*4990*/  I2FP.F32.S32 R8, R7 ;  /* 0x0000000700087245 */ /* 0x000fe20000201400 */
[----:B------:R-:W-:Y:S01]  /*49a0*/  VIADD R5, R3, 0x1 ;  /* 0x0000000103057836 */ /* 0x000fe20000000000 */
[----:B------:R-:W-:Y:S01]  /*49b0*/  VIMNMX R240, R10, UR25, PT ;  /* 0x000000190af07c48 */ /* 0x000fe2000bfe0100 */
[C---:B------:R-:W-:Y:S01]  /*49c0*/  HMMA.16816.F32.BF16 R60, R20.reuse, R56, R60 ;  /* 0x00000038143c723c */ /* 0x040fe2000004183c */
[----:B------:R-:W-:Y:S01]  /*49d0*/  I2FP.F32.S32 R7, R6 ;  /* 0x0000000600077245 */ /* 0x000fe20000201400 */
[----:B------:R-:W-:Y:S01]  /*49e0*/  IMAD.IADD R6, R232, 0x1, -R5 ;  /* 0x00000001e8067824 */ /* 0x000fe200078e0a05 */
[----:B------:R-:W-:Y:S01]  /*49f0*/  ISETP.GE.AND P0, PT, R5, R243, PT ;  /* 0x000000f30500720c */ /* 0x000fe20003f06270 */
[----:B------:R-:W-:Y:S01]  /*4a00*/  FFMA.FTZ R18, R9, -UR19, R36 ;  /* 0x8000001309127c23 */ /* 0x000fe20008010024 */
[----:B------:R-:W-:Y:S01]  /*4a10*/  ISETP.GE.AND P4, PT, R5, R242, PT ;  /* 0x000000f20500720c */ /* 0x000fe20003f86270 */
[----:B------:R-:W-:Y:S01]  /*4a20*/  FFMA.FTZ R17, R7, -UR19, R28 ;  /* 0x8000001307117c23 */ /* 0x000fe2000801001c */
[----:B------:R-:W-:Y:S01]  /*4a30*/  IABS R7, R6 ;  /* 0x0000000600077213 */ /* 0x000fe20000000000 */
[----:B------:R-:W-:Y:S01]  /*4a40*/  IMAD.IADD R6, R239, 0x1, -R3 ;  /* 0x00000001ef067824 */ /* 0x000fe200078e0a03 */
[C---:B------:R-:W-:Y:S01]  /*4a50*/  ISETP.GE.AND P2, PT, R5.reuse, R241, PT ;  /* 0x000000f10500720c */ /* 0x040fe20003f46270 */
[----:B------:R-:W-:Y:S01]  /*4a60*/  FFMA.FTZ R13, R8, -UR19, R38 ;  /* 0x80000013080d7c23 */ /* 0x000fe20008010026 */
[----:B------:R-:W-:Y:S01]  /*4a70*/  ISETP.GE.AND P6, PT, R5, R240, PT ;  /* 0x000000f00500720c */ /* 0x000fe20003fc6270 */
[--C-:B------:R-:W-:Y:S01]  /*4a80*/  IMAD.IADD R8, R237, 0x1, -R5.reuse ;  /* 0x00000001ed087824 */ /* 0x100fe200078e0a05 */
[C---:B------:R-:W-:Y:S01]  /*4a90*/  ISETP.LT.OR P0, PT, R5.reuse, R236, P0 ;  /* 0x000000ec0500720c */ /* 0x040fe20000701670 */
[--C-:B------:R-:W-:Y:S01]  /*4aa0*/  IMAD.IADD R9, R238, 0x1, -R5.reuse ;  /* 0x00000001ee097824 */ /* 0x100fe200078e0a05 */
[----:B------:R-:W-:Y:S01]  /*4ab0*/  ISETP.LT.OR P4, PT, R5, R235, P4 ;  /* 0x000000eb0500720c */ /* 0x000fe20002781670 */
[----:B------:R-:W-:Y:S01]  /*4ac0*/  IMAD.IADD R10, R239, 0x1, -R5 ;  /* 0x00000001ef0a7824 */ /* 0x000fe200078e0a05 */
[----:B------:R-:W-:Y:S01]  /*4ad0*/  BAR.SYNC.DEFER_BLOCKING 0x0 ;  /* 0x0000000000007b1d */ /* 0x000fe20000010000 */
[C---:B------:R-:W-:Y:S01]  /*4ae0*/  ISETP.LT.OR P2, PT, R5.reuse, R234, P2 ;  /* 0x000000ea0500720c */ /* 0x040fe20001741670 */
[----:B------:R-:W-:Y:S01]  /*4af0*/  IMAD.MOV.U32 R11, RZ, RZ, R7 ;  /* 0x000000ffff0b7224 */ /* 0x000fe200078e0007 */
[----:B------:R-:W-:Y:S01]  /*4b00*/  ISETP.LT.OR P6, PT, R5, R233, P6 ;  /* 0x000000e90500720c */ /* 0x000fe200037c1670 */
[----:B------:R-:W-:Y:S01]  /*4b10*/  HMMA.16816.F32.BF16 R56, R20, R58, R44 ;  /* 0x0000003a1438723c */ /* 0x000fe2000004182c */
[----:B------:R-:W-:-:S02]  /*4b20*/  IABS R5, R6 ;  /* 0x0000000600057213 */ /* 0x000fc40000000000 */
[----:B------:R-:W-:Y:S02]  /*4b30*/  IABS R7, R8 ;  /* 0x0000000800077213 */ /* 0x000fe40000000000 */
[----:B------:R-:W-:Y:S01]  /*4b40*/  IABS R6, R9 ;  /* 0x0000000900067213 */ /* 0x000fe20000000000 */
[----:B------:R-:W-:Y:S01]  /*4b50*/  IMAD.MOV.U32 R8, RZ, RZ, R5 ;  /* 0x000000ffff087224 */ /* 0x000fe200078e0005 */
[----:B------:R-:W-:Y:S01]  /*4b60*/  IABS R5, R10 ;  /* 0x0000000a00057213 */ /* 0x000fe20000000000 */
[----:B------:R-:W-:Y:S01]  /*4b70*/  HMMA.16816.F32.BF16 R52, R20, R26, R52 ;  /* 0x0000001a1434723c */ /* 0x000fe20000041834 */
[----:B------:R-:W-:Y:S02]  /*4b80*/  I2FP.F32.S32 R10, R11 ;  /* 0x0000000b000a7245 */ /* 0x000fe40000201400 */
[----:B------:R-:W-:Y:S02]  /*4b90*/  I2FP.F32.S32 R9, R8 ;  /* 0x0000000800097245 */ /* 0x000fe40000201400 */
[----:B------:R-:W-:Y:S01]  /*4ba0*/  I2FP.F32.S32 R8, R7 ;  /* 0x0000000700087245 */ /* 0x000fe20000201400 */
[----:B------:R-:W-:Y:S01]  /*4bb0*/  FFMA.FTZ R10, R10, -UR19, R37 ;  /* 0x800000130a0a7c23 */ /* 0x000fe20008010025 */
[----:B------:R-:W-:Y:S01]  /*4bc0*/  I2FP.F32.S32 R7, R6 ;  /* 0x0000000600077245 */ /* 0x000fe20000201400 */
[----:B------:R-:W-:Y:S01]  /*4bd0*/  FFMA.FTZ R12, R9, -UR19, R30 ;  /* 0x80000013090c7c23 */ /* 0x000fe2000801001e */
[----:B------:R-:W-:Y:S01]  /*4be0*/  I2FP.F32.S32 R6, R5 ;  /* 0x0000000500067245 */ /* 0x000fe20000201400 */
[----:B------:R-:W-:Y:S01]  /*4bf0*/  VIADD R5, R3, 0x8 ;  /* 0x0000000803057836 */ /* 0x000fe20000000000 */
[----:B------:R-:W-:Y:S01]  /*4c00*/  FSEL R46, R18, -INF , !P1 ;  /* 0xff800000122e7808 */ /* 0x000fe20004800000 */
[----:B------:R-:W-:Y:S01]  /*4c10*/  FFMA.FTZ R16, R7, -UR19, R29 ;  /* 0x8000001307107c23 */ /* 0x000fe2000801001d */
[C---:B------:R-:W-:Y:S01]  /*4c20*/  ISETP.GE.AND P5, PT, R3.reuse, R242, PT ;  /* 0x000000f20300720c */ /* 0x040fe20003fa6270 */
[----:B------:R-:W-:Y:S01]  /*4c30*/  FFMA.FTZ R14, R6, -UR19, R31 ;  /* 0x80000013060e7c23 */ /* 0x000fe2000801001f */
[C---:B------:R-:W-:Y:S01]  /*4c40*/  ISETP.GE.AND P3, PT, R3.reuse, R241, PT ;  /* 0x000000f10300720c */ /* 0x040fe20003f66270 */
[C---:B------:R-:W-:Y:S01]  /*4c50*/  VIADD R6, R3.reuse, 0x9 ;  /* 0x0000000903067836 */ /* 0x040fe20000000000 */
[C---:B------:R-:W-:Y:S01]  /*4c60*/  ISETP.GE.AND P1, PT, R3.reuse, R240, PT ;  /* 0x000000f00300720c */ /* 0x040fe20003f26270 */
[----:B------:R-:W-:Y:S01]  /*4c70*/  IMAD.IADD R7, R232, 0x1, -R5 ;  /* 0x00000001e8077824 */ /* 0x000fe200078e0a05 */
[C---:B------:R-:W-:Y:S01]  /*4c80*/  ISETP.LT.OR P5, PT, R3.reuse, R235, P5 ;  /* 0x000000eb0300720c */ /* 0x040fe20002fa1670 */
[----:B------:R-:W-:Y:S01]  /*4c90*/  FFMA.FTZ R15, R8, -UR19, R39 ;  /* 0x80000013080f7c23 */ /* 0x000fe20008010027 */
[C---:B------:R-:W-:Y:S01]  /*4ca0*/  ISETP.LT.OR P3, PT, R3.reuse, R234, P3 ;  /* 0x000000ea0300720c */ /* 0x040fe20001f61670 */
[----:B------:R-:W-:Y:S01]  /*4cb0*/  IMAD.IADD R8, R232, 0x1, -R6 ;  /* 0x00000001e8087824 */ /* 0x000fe200078e0a06 */
[----:B------:R-:W-:Y:S01]  /*4cc0*/  ISETP.LT.OR P1, PT, R3, R233, P1 ;  /* 0x000000e90300720c */ /* 0x000fe20000f21670 */
[--C-:B------:R-:W-:Y:S01]  /*4cd0*/  IMAD.IADD R9, R237, 0x1, -R5.reuse ;  /* 0x00000001ed097824 */ /* 0x100fe200078e0a05 */
[----:B------:R-:W-:Y:S01]  /*4ce0*/  IABS R7, R7 ;  /* 0x0000000700077213 */ /* 0x000fe20000000000 */
[----:B------:R-:W-:Y:S01]  /*4cf0*/  IMAD.IADD R11, R238, 0x1, -R5 ;  /* 0x00000001ee0b7824 */ /* 0x000fe200078e0a05 */
[----:B------:R-:W-:-:S02]  /*4d00*/  FSEL R119, R13, -INF , !P5 ;  /* 0xff8000000d777808 */ /* 0x000fc40006800000 */
[----:B------:R-:W-:Y:S02]  /*4d10*/  FSEL R26, R17, -INF , !P3 ;  /* 0xff800000111a7808 */ /* 0x000fe40005800000 */
[----:B------:R-:W-:Y:S02]  /*4d20*/  FSEL R27, R12, -INF , !P1 ;  /* 0xff8000000c1b7808 */ /* 0x000fe40004800000 */
[----:B------:R-:W-:Y:S01]  /*4d30*/  FSEL R80, R10, -INF , !P0 ;  /* 0xff8000000a507808 */ /* 0x000fe20004000000 */
[----:B------:R-:W-:Y:S01]  /*4d40*/  IMAD.IADD R10, R239, 0x1, -R5 ;  /* 0x00000001ef0a7824 */ /* 0x000fe200078e0a05 */
[C---:B------:R-:W-:Y:S02]  /*4d50*/  ISETP.GE.AND P5, PT, R5.reuse, R243, PT ;  /* 0x000000f30500720c */ /* 0x040fe40003fa6270 */
[C---:B------:R-:W-:Y:S02]  /*4d60*/  ISETP.GE.AND P3, PT, R5.reuse, R242, PT ;  /* 0x000000f20500720c */ /* 0x040fe40003f66270 */
[----:B------:R-:W-:-:S02]  /*4d70*/  ISETP.GE.AND P1, PT, R5, R241, PT ;  /* 0x000000f10500720c */ /* 0x000fc40003f26270 */
[C---:B------:R-:W-:Y:S02]  /*4d80*/  ISETP.GE.AND P0, PT, R5.reuse, R240, PT ;  /* 0x000000f00500720c */ /* 0x040fe40003f06270 */
[----:B------:R-:W-:Y:S01]  /*4d90*/  IABS R12, R8 ;  /* 0x00000008000c7213 */ /* 0x000fe20000000000 */
[----:B------:R-:W-:Y:S01]  /*4da0*/  IMAD.MOV.U32 R8, RZ, RZ, R7 ;  /* 0x000000ffff087224 */ /* 0x000fe200078e0007 */
[C---:B------:R-:W-:Y:S02]  /*4db0*/  ISETP.LT.OR P5, PT, R5.reuse, R236, P5 ;  /* 0x000000ec0500720c */ /* 0x040fe40002fa1670 */
[C---:B------:R-:W-:Y:S02]  /*4dc0*/  ISETP.LT.OR P3, PT, R5.reuse, R235, P3 ;  /* 0x000000eb0500720c */ /* 0x040fe40001f61670 */
[C---:B------:R-:W-:Y:S02]  /*4dd0*/  ISETP.LT.OR P1, PT, R5.reuse, R234, P1 ;  /* 0x000000ea0500720c */ /* 0x040fe40000f21670 */
[----:B------:R-:W-:-:S02]  /*4de0*/  ISETP.LT.OR P0, PT, R5, R233, P0 ;  /* 0x000000e90500720c */ /* 0x000fc40000701670 */
[----:B------:R-:W-:Y:S02]  /*4df0*/  IABS R7, R9 ;  /* 0x0000000900077213 */ /* 0x000fe40000000000 */
[----:B------:R-:W-:Y:S02]  /*4e00*/  IABS R5, R11 ;  /* 0x0000000b00057213 */ /* 0x000fe40000000000 */
[----:B------:R-:W-:Y:S02]  /*4e10*/  IABS R9, R10 ;  /* 0x0000000a00097213 */ /* 0x000fe40000000000 */
[----:B------:R-:W-:Y:S01]  /*4e20*/  I2FP.F32.S32 R11, R8 ;  /* 0x00000008000b7245 */ /* 0x000fe20000201400 */
[----:B------:R-:W-:Y:S01]  /*4e30*/  IMAD.MOV.U32 R8, RZ, RZ, R7 ;  /* 0x000000ffff087224 */ /* 0x000fe200078e0007 */
[----:B------:R-:W-:Y:S01]  /*4e40*/  FSEL R116, R15, -INF , !P4 ;  /* 0xff8000000f747808 */ /* 0x000fe20006000000 */
[----:B------:R-:W-:Y:S01]  /*4e50*/  IMAD.MOV.U32 R7, RZ, RZ, R5 ;  /* 0x000000ffff077224 */ /* 0x000fe200078e0005 */
[----:B------:R-:W-:Y:S01]  /*4e60*/  FSEL R24, R16, -INF , !P2 ;  /* 0xff80000010187808 */ /* 0x000fe20005000000 */
[----:B------:R-:W-:-:S02]  /*4e70*/  IMAD.MOV.U32 R5, RZ, RZ, R9 ;  /* 0x000000ffff057224 */ /* 0x000fc400078e0009 */
[----:B------:R-:W-:Y:S01]  /*4e80*/  FFMA.FTZ R11, R11, -UR19, R52 ;  /* 0x800000130b0b7c23 */ /* 0x000fe20008010034 */
[----:B------:R-:W-:Y:S02]  /*4e90*/  I2FP.F32.S32 R10, R8 ;  /* 0x00000008000a7245 */ /* 0x000fe40000201400 */
[----:B------:R-:W-:Y:S02]  /*4ea0*/  I2FP.F32.S32 R9, R7 ;  /* 0x0000000700097245 */ /* 0x000fe40000201400 */
        /* <DEDUP_REMOVED lines=8> */
[C---:B------:R-:W-:Y:S01]  /*4f30*/  ISETP.GE.AND P4, PT, R6.reuse, R243, PT ;  /* 0x000000f30600720c */ /* 0x040fe20003f86270 */
[----:B------:R-:W-:Y:S01]  /*4f40*/  IMAD.IADD R7, R237, 0x1, -R6 ;  /* 0x00000001ed077824 */ /* 0x000fe200078e0a06 */
[----:B------:R-:W-:Y:S01]  /*4f50*/  ISETP.GE.AND P2, PT, R6, R242, PT ;  /* 0x000000f20600720c */ /* 0x000fe20003f46270 */
[----:B------:R-:W-:Y:S01]  /*4f60*/  FFMA.FTZ R20, R10, -UR19, R54 ;  /* 0x800000130a147c23 */ /* 0x000fe20008010036 */
[----:B------:R-:W-:Y:S01]  /*4f70*/  ISETP.GE.AND P6, PT, R6, R241, PT ;  /* 0x000000f10600720c */ /* 0x000fe20003fc6270 */
[----:B------:R-:W-:Y:S01]  /*4f80*/  FFMA.FTZ R12, R8, -UR19, R53 ;  /* 0x80000013080c7c23 */ /* 0x000fe20008010035 */
[----:B------:R-:W-:Y:S01]  /*4f90*/  ISETP.GE.AND P5, PT, R6, R240, PT ;  /* 0x000000f00600720c */ /* 0x000fe20003fa6270 */
        /* <DEDUP_REMOVED lines=34> */
[C---:B------:R-:W-:Y:S01]  /*51c0*/  ISETP.GE.AND P0, PT, R5.reuse, R241, PT ;  /* 0x000000f10500720c */ /* 0x040fe20003f06270 */
        /* <DEDUP_REMOVED lines=14> */
[----:B------:R-:W-:Y:S02]  /*52b0*/  FSEL R84, R21, -INF , !P2 ;  /* 0xff80000015547808 */ /* 0x000fe40005000000 */
[----:B------:R-:W-:Y:S02]  /*52c0*/  FSEL R18, R18, -INF , !P6 ;  /* 0xff80000012127808 */ /* 0x000fe40007000000 */
[----:B------:R-:W-:-:S02]  /*52d0*/  FSEL R21, R16, -INF , !P5 ;  /* 0xff80000010157808 */ /* 0x000fc40006800000 */
[----:B------:R-:W-:Y:S02]  /*52e0*/  FSEL R128, R15, -INF , !P3 ;  /* 0xff8000000f807808 */ /* 0x000fe40005800000 */
[C---:B------:R-:W-:Y:S02]  /*52f0*/  ISETP.GE.AND P2, PT, R6.reuse, R243, PT ;  /* 0x000000f30600720c */ /* 0x040fe40003f46270 */
[C---:B------:R-:W-:Y:S02]  /*5300*/  ISETP.GE.AND P6, PT, R6.reuse, R242, PT ;  /* 0x000000f20600720c */ /* 0x040fe40003fc6270 */
[C---:B------:R-:W-:Y:S02]  /*5310*/  ISETP.GE.AND P5, PT, R6.reuse, R241, PT ;  /* 0x000000f10600720c */ /* 0x040fe40003fa6270 */
[----:B------:R-:W-:Y:S02]  /*5320*/  ISETP.GE.AND P3, PT, R6, R240, PT ;  /* 0x000000f00600720c */ /* 0x000fe40003f66270 */
[----:B------:R-:W-:Y:S01]  /*5330*/  I2FP.F32.S32 R11, R9 ;  /* 0x00000009000b7245 */ /* 0x000fe20000201400 */
[----:B------:R-:W-:Y:S01]  /*5340*/  IMAD.MOV.U32 R9, RZ, RZ, R7 ;  /* 0x000000ffff097224 */ /* 0x000fe200078e0007 */
[----:B------:R-:W-:-:S02]  /*5350*/  I2FP.F32.S32 R7, R8 ;  /* 0x0000000800077245 */ /* 0x000fc40000201400 */
[----:B------:R-:W-:Y:S01]  /*5360*/  I2FP.F32.S32 R10, R10 ;  /* 0x0000000a000a7245 */ /* 0x000fe20000201400 */
[----:B------:R-:W-:Y:S01]  /*5370*/  FFMA.FTZ R14, R11, -UR19, R40 ;  /* 0x800000130b0e7c23 */ /* 0x000fe20008010028 */
[----:B------:R-:W-:Y:S01]  /*5380*/  I2FP.F32.S32 R8, R5 ;  /* 0x0000000500087245 */ /* 0x000fe20000201400 */
[----:B------:R-:W-:Y:S01]  /*5390*/  VIADD R5, R3, 0x18 ;  /* 0x0000001803057836 */ /* 0x000fe20000000000 */
[C---:B------:R-:W-:Y:S01]  /*53a0*/  ISETP.LT.OR P2, PT, R6.reuse, R236, P2 ;  /* 0x000000ec0600720c */ /* 0x040fe20001741670 */
[----:B------:R-:W-:Y:S01]  /*53b0*/  FFMA.FTZ R12, R7, -UR19, R42 ;  /* 0x80000013070c7c23 */ /* 0x000fe2000801002a */
[----:B------:R-:W-:Y:S01]  /*53c0*/  ISETP.LT.OR P6, PT, R6, R235, P6 ;  /* 0x000000eb0600720c */ /* 0x000fe200037c1670 */
[----:B------:R-:W-:Y:S01]  /*53d0*/  FFMA.FTZ R11, R10, -UR19, R61 ;  /* 0x800000130a0b7c23 */ /* 0x000fe2000801003d */
[----:B------:R-:W-:Y:S01]  /*53e0*/  ISETP.LT.OR P5, PT, R6, R234, P5 ;  /* 0x000000ea0600720c */ /* 0x000fe20002fa1670 */
[----:B------:R-:W-:Y:S01]  /*53f0*/  IMAD.IADD R7, R232, 0x1, -R5 ;  /* 0x00000001e8077824 */ /* 0x000fe200078e0a05 */
[----:B------:R-:W-:Y:S01]  /*5400*/  ISETP.LT.OR P3, PT, R6, R233, P3 ;  /* 0x000000e90600720c */ /* 0x000fe20001f61670 */
[----:B------:R-:W-:Y:S01]  /*5410*/  IMAD.IADD R6, R239, 0x1, -R6 ;  /* 0x00000001ef067824 */ /* 0x000fe200078e0a06 */
[----:B------:R-:W-:Y:S01]  /*5420*/  I2FP.F32.S32 R9, R9 ;  /* 0x0000000900097245 */ /* 0x000fe20000201400 */
[----:B------:R-:W-:Y:S01]  /*5430*/  FFMA.FTZ R20, R8, -UR19, R41 ;  /* 0x8000001308147c23 */ /* 0x000fe20008010029 */
[----:B------:R-:W-:Y:S01]  /*5440*/  FSEL R129, R17, -INF , !P1 ;  /* 0xff80000011817808 */ /* 0x000fe20004800000 */
[----:B------:R-:W-:Y:S01]  /*5450*/  IMAD.IADD R10, R237, 0x1, -R5 ;  /* 0x00000001ed0a7824 */ /* 0x000fe200078e0a05 */
[----:B------:R-:W-:Y:S01]  /*5460*/  IABS R6, R6 ;  /* 0x0000000600067213 */ /* 0x000fe20000000000 */
[----:B------:R-:W-:Y:S01]  /*5470*/  FFMA.FTZ R19, R9, -UR19, R63 ;  /* 0x8000001309137c23 */ /* 0x000fe2000801003f */
[----:B------:R-:W-:Y:S01]  /*5480*/  FSEL R44, R14, -INF , !P0 ;  /* 0xff8000000e2c7808 */ /* 0x000fe20004000000 */
[--C-:B------:R-:W-:Y:S01]  /*5490*/  IMAD.IADD R13, R238, 0x1, -R5.reuse ;  /* 0x00000001ee0d7824 */ /* 0x100fe200078e0a05 */
[----:B------:R-:W-:Y:S01]  /*54a0*/  FSEL R45, R12, -INF , !P4 ;  /* 0xff8000000c2d7808 */ /* 0x000fe20006000000 */
[----:B------:R-:W-:Y:S01]  /*54b0*/  IMAD.MOV.U32 R8, RZ, RZ, R6 ;  /* 0x000000ffff087224 */ /* 0x000fe200078e0006 */
[----:B------:R-:W-:Y:S01]  /*54c0*/  FSEL R118, R11, -INF , !P2 ;  /* 0xff8000000b767808 */ /* 0x000fe20005000000 */
[----:B------:R-:W-:Y:S01]  /*54d0*/  IMAD.IADD R9, R239, 0x1, -R5 ;  /* 0x00000001ef097824 */ /* 0x000fe200078e0a05 */
[----:B------:R-:W-:Y:S01]  /*54e0*/  IABS R7, R7 ;  /* 0x0000000700077213 */ /* 0x000fe20000000000 */
[----:B------:R-:W-:Y:S01]  /*54f0*/  VIADD R3, R3, 0x19 ;  /* 0x0000001903037836 */ /* 0x000fe20000000000 */
[----:B------:R-:W-:-:S02]  /*5500*/  ISETP.GE.AND P1, PT, R5, R243, PT ;  /* 0x000000f30500720c */ /* 0x000fc40003f26270 */
[C---:B------:R-:W-:Y:S01]  /*5510*/  ISETP.GE.AND P0, PT, R5.reuse, R242, PT ;  /* 0x000000f20500720c */ /* 0x040fe20003f06270 */
[----:B------:R-:W-:Y:S01]  /*5520*/  IMAD.MOV.U32 R6, RZ, RZ, R7 ;  /* 0x000000ffff067224 */ /* 0x000fe200078e0007 */
[C---:B------:R-:W-:Y:S02]  /*5530*/  ISETP.GE.AND P4, PT, R5.reuse, R241, PT ;  /* 0x000000f10500720c */ /* 0x040fe40003f86270 */
[C---:B------:R-:W-:Y:S02]  /*5540*/  ISETP.GE.AND P2, PT, R5.reuse, R240, PT ;  /* 0x000000f00500720c */ /* 0x040fe40003f46270 */
[C---:B------:R-:W-:Y:S02]  /*5550*/  ISETP.LT.OR P1, PT, R5.reuse, R236, P1 ;  /* 0x000000ec0500720c */ /* 0x040fe40000f21670 */
[C---:B------:R-:W-:Y:S02]  /*5560*/  ISETP.LT.OR P0, PT, R5.reuse, R235, P0 ;  /* 0x000000eb0500720c */ /* 0x040fe40000701670 */
[----:B------:R-:W-:-:S02]  /*5570*/  ISETP.LT.OR P4, PT, R5, R234, P4 ;  /* 0x000000ea0500720c */ /* 0x000fc40002781670 */
[----:B------:R-:W-:Y:S02]  /*5580*/  ISETP.LT.OR P2, PT, R5, R233, P2 ;  /* 0x000000e90500720c */ /* 0x000fe40001741670 */
[----:B------:R-:W-:Y:S02]  /*5590*/  IABS R5, R10 ;  /* 0x0000000a00057213 */ /* 0x000fe40000000000 */
[----:B------:R-:W-:Y:S02]  /*55a0*/  I2FP.F32.S32 R10, R8 ;  /* 0x00000008000a7245 */ /* 0x000fe40000201400 */
[----:B------:R-:W-:Y:S02]  /*55b0*/  IABS R7, R13 ;  /* 0x0000000d00077213 */ /* 0x000fe40000000000 */
[----:B------:R-:W-:Y:S01]  /*55c0*/  IABS R8, R9 ;  /* 0x0000000900087213 */ /* 0x000fe20000000000 */
[----:B------:R-:W-:Y:S01]  /*55d0*/  FFMA.FTZ R10, R10, -UR19, R43 ;  /* 0x800000130a0a7c23 */ /* 0x000fe2000801002b */
[----:B------:R-:W-:Y:S01]  /*55e0*/  I2FP.F32.S32 R9, R6 ;  /* 0x0000000600097245 */ /* 0x000fe20000201400 */
[----:B------:R-:W-:Y:S01]  /*55f0*/  IMAD.MOV.U32 R6, RZ, RZ, R7 ;  /* 0x000000ffff067224 */ /* 0x000fe200078e0007 */
[----:B------:R-:W-:Y:S01]  /*5600*/  FSEL R117, R19, -INF , !P6 ;  /* 0xff80000013757808 */ /* 0x000fe20007000000 */
[----:B------:R-:W-:Y:S01]  /*5610*/  IMAD.MOV.U32 R7, RZ, RZ, R8 ;  /* 0x000000ffff077224 */ /* 0x000fe200078e0008 */
[----:B------:R-:W-:Y:S01]  /*5620*/  I2FP.F32.S32 R8, R5 ;  /* 0x0000000500087245 */ /* 0x000fe20000201400 */
[----:B------:R-:W-:Y:S01]  /*5630*/  FFMA.FTZ R9, R9, -UR19, R56 ;  /* 0x8000001309097c23 */ /* 0x000fe20008010038 */
[----:B------:R-:W-:-:S02]  /*5640*/  I2FP.F32.S32 R6, R6 ;  /* 0x0000000600067245 */ /* 0x000fc40000201400 */
[----:B------:R-:W-:Y:S01]  /*5650*/  I2FP.F32.S32 R5, R7 ;  /* 0x0000000700057245 */ /* 0x000fe20000201400 */
[--C-:B------:R-:W-:Y:S01]  /*5660*/  IMAD.IADD R7, R232, 0x1, -R3.reuse ;  /* 0x00000001e8077824 */ /* 0x100fe200078e0a03 */
[----:B------:R-:W-:Y:S01]  /*5670*/  FSEL R19, R20, -INF , !P5 ;  /* 0xff80000014137808 */ /* 0x000fe20006800000 */
[----:B------:R-:W-:Y:S01]  /*5680*/  FFMA.FTZ R13, R6, -UR19, R48 ;  /* 0x80000013060d7c23 */ /* 0x000fe20008010030 */
[----:B------:R-:W-:Y:S01]  /*5690*/  FFMA.FTZ R11, R8, -UR19, R58 ;  /* 0x80000013080b7c23 */ /* 0x000fe2000801003a */
[----:B------:R-:W-:Y:S01]  /*56a0*/  FFMA.FTZ R12, R5, -UR19, R50 ;  /* 0x80000013050c7c23 */ /* 0x000fe20008010032 */
[----:B------:R-:W-:Y:S01]  /*56b0*/  IABS R5, R7 ;  /* 0x0000000700057213 */ /* 0x000fe20000000000 */
[--C-:B------:R-:W-:Y:S01]  /*56c0*/  IMAD.IADD R6, R237, 0x1, -R3.reuse ;  /* 0x00000001ed067824 */ /* 0x100fe200078e0a03 */
[----:B------:R-:W-:Y:S01]  /*56d0*/  FSEL R20, R10, -INF , !P3 ;  /* 0xff8000000a147808 */ /* 0x000fe20005800000 */
[--C-:B------:R-:W-:Y:S01]  /*56e0*/  IMAD.IADD R8, R238, 0x1, -R3.reuse ;  /* 0x00000001ee087824 */ /* 0x100fe200078e0a03 */
[----:B------:R-:W-:Y:S01]  /*56f0*/  FSEL R101, R9, -INF , !P1 ;  /* 0xff80000009657808 */ /* 0x000fe20004800000 */
[----:B------:R-:W-:Y:S01]  /*5700*/  IMAD.IADD R7, R239, 0x1, -R3 ;  /* 0x00000001ef077824 */ /* 0x000fe200078e0a03 */
[C---:B------:R-:W-:Y:S01]  /*5710*/  ISETP.GE.AND P6, PT, R3.reuse, R243, PT ;  /* 0x000000f30300720c */ /* 0x040fe20003fc6270 */
[----:B------:R-:W-:Y:S01]  /*5720*/  IMAD.MOV.U32 R9, RZ, RZ, R5 ;  /* 0x000000ffff097224 */ /* 0x000fe200078e0005 */
[----:B------:R-:W-:-:S02]  /*5730*/  ISETP.GE.AND P5, PT, R3, R242, PT ;  /* 0x000000f20300720c */ /* 0x000fc40003fa6270 */
[C---:B------:R-:W-:Y:S02]  /*5740*/  ISETP.GE.AND P3, PT, R3.reuse, R241, PT ;  /* 0x000000f10300720c */ /* 0x040fe40003f66270 */
[C---:B------:R-:W-:Y:S02]  /*5750*/  ISETP.GE.AND P1, PT, R3.reuse, R240, PT ;  /* 0x000000f00300720c */ /* 0x040fe40003f26270 */
[C---:B------:R-:W-:Y:S02]  /*5760*/  ISETP.LT.OR P6, PT, R3.reuse, R236, P6 ;  /* 0x000000ec0300720c */ /* 0x040fe400037c1670 */
[C---:B------:R-:W-:Y:S02]  /*5770*/  ISETP.LT.OR P5, PT, R3.reuse, R235, P5 ;  /* 0x000000eb0300720c */ /* 0x040fe40002fa1670 */
[C---:B------:R-:W-:Y:S02]  /*5780*/  ISETP.LT.OR P3, PT, R3.reuse, R234, P3 ;  /* 0x000000ea0300720c */ /* 0x040fe40001f61670 */
[----:B------:R-:W-:-:S02]  /*5790*/  ISETP.LT.OR P1, PT, R3, R233, P1 ;  /* 0x000000e90300720c */ /* 0x000fc40000f21670 */
[----:B------:R-:W-:Y:S02]  /*57a0*/  IABS R5, R6 ;  /* 0x0000000600057213 */ /* 0x000fe40000000000 */
[----:B------:R-:W-:Y:S02]  /*57b0*/  IABS R3, R8 ;  /* 0x0000000800037213 */ /* 0x000fe40000000000 */
[----:B------:R-:W-:Y:S01]  /*57c0*/  IABS R6, R7 ;  /* 0x0000000700067213 */ /* 0x000fe20000000000 */
[----:B------:R-:W-:Y:S01]  /*57d0*/  IMAD.MOV.U32 R7, RZ, RZ, R5 ;  /* 0x000000ffff077224 */ /* 0x000fe200078e0005 */
[----:B------:R-:W-:Y:S01]  /*57e0*/  FSEL R102, R11, -INF , !P0 ;  /* 0xff8000000b667808 */ /* 0x000fe20004000000 */
[----:B------:R-:W-:Y:S01]  /*57f0*/  IMAD.MOV.U32 R5, RZ, RZ, R3 ;  /* 0x000000ffff057224 */ /* 0x000fe200078e0003 */
[----:B------:R-:W-:Y:S01]  /*5800*/  PLOP3.LUT P0, PT, PT, PT, UP0, 0x80, 0x0 ;  /* 0x000000000000781c */ /* 0x000fe20003f0f008 */
[----:B------:R-:W-:Y:S01]  /*5810*/  IMAD.MOV.U32 R3, RZ, RZ, R6 ;  /* 0x000000ffff037224 */ /* 0x000fe200078e0006 */
[----:B------:R-:W-:-:S02]  /*5820*/  I2FP.F32.S32 R6, R9 ;  /* 0x0000000900067245 */ /* 0x000fc40000201400 */
        /* <DEDUP_REMOVED lines=59> */
.L_x_1490:
[----:B------:R-:W-:Y:S05]  /*5be0*/  BSYNC B0 ;  /* 0x0000000000007941 */ /* 0x000fea0003800000 */
.L_x_1489:
[----:B------:R-:W0:Y:S02]  /*5bf0*/  LDGDEPBAR ;  /* 0x00000000000079af */ /* 0x000e240000000000 */
.L_x_1488:
        /* <DEDUP_REMOVED lines=81> */
[----:B------:R-:W-:Y:S02]  /*6110*/  FSEL R2, R2, RZ, P1 ;  /* 0x000000ff02027208 */ /* 0x000fe40000800000 */
[----:B------:R2:W3:Y:S03]  /*6120*/  MUFU.EX2 R249, R6 ;  /* 0x0000000600f97308 */ /* 0x0004e60000000800 */
[----:B------:R-:W-:-:S05]  /*6130*/  FFMA.FTZ R9, R46, UR10, -R2 ;  /* 0x0000000a2e097c23 */ /* 0x000fca0008010802 */
[----:B------:R4:W-:Y:S01]  /*6140*/  MUFU.EX2 R205, R9 ;  /* 0x0000000900cd7308 */ /* 0x0009e20000000800 */
[----:B--2---:R-:W-:Y:S01]  /*6150*/  FFMA.FTZ R6, R27, UR10, -R3 ;  /* 0x0000000a1b067c23 */ /* 0x004fe20008010803 */
[----:B-1----:R-:W-:Y:S01]  /*6160*/  FMNMX.FTZ R0, R0, R10, !PT ;  /* 0x0000000a00007209 */ /* 0x002fe20007810000 */
[----:B------:R-:W1:Y:S05]  /*6170*/  LDSM.16.MT88.4 R24, [R221+0xb000] ;  /* 0x00b00000dd18783b */ /* 0x000e6a0000004200 */
[----:B------:R3:W2:Y:S01]  /*6180*/  MUFU.EX2 R244, R6 ;  /* 0x0000000600f47308 */ /* 0x0006a20000000800 */
[----:B----4-:R-:W-:-:S07]  /*6190*/  FFMA.FTZ R9, R44, UR10, -R8 ;  /* 0x0000000a2c097c23 */ /* 0x010fce0008010808 */
[----:B------:R4:W-:Y:S01]  /*61a0*/  MUFU.EX2 R210, R9 ;  /* 0x0000000900d27308 */ /* 0x0009e20000000800 */
[----:B---3--:R-:W-:Y:S02]  /*61b0*/  F2FP.BF16.F32.PACK_AB R6, R249, R248 ;  /* 0x000000f8f906723e */ /* 0x008fe400000010ff */
[----:B--2---:R-:W-:Y:S01]  /*61c0*/  F2FP.BF16.F32.PACK_AB R5, R215, R244 ;  /* 0x000000f4d705723e */ /* 0x004fe200000010ff */
[----:B----4-:R-:W-:-:S06]  /*61d0*/  FFMA.FTZ R9, R19, UR10, -R8 ;  /* 0x0000000a13097c23 */ /* 0x010fcc0008010808 */
[C---:B------:R-:W-:Y:S01]  /*61e0*/  HMMA.16816.F32.BF16 R144, R4.reuse, R68, RZ ;  /* 0x000000440490723c */ /* 0x040fe200000418ff */
[----:B------:R2:W3:Y:S05]  /*61f0*/  MUFU.EX2 R211, R9 ;  /* 0x0000000900d37308 */ /* 0x0004ea0000000800 */
[C---:B------:R-:W-:Y:S06]  /*6200*/  HMMA.16816.F32.BF16 R164, R4.reuse, R64, RZ ;  /* 0x0000004004a4723c */ /* 0x040fec00000418ff */
[C---:B------:R-:W-:Y:S06]  /*6210*/  HMMA.16816.F32.BF16 R40, R4.reuse, R32, RZ ;  /* 0x000000200428723c */ /* 0x040fec00000418ff */
[C---:B------:R-:W-:Y:S01]  /*6220*/  HMMA.16816.F32.BF16 R56, R4.reuse, R28, RZ ;  /* 0x0000001c0438723c */ /* 0x040fe200000418ff */
[--C-:B--2---:R-:W-:Y:S01]  /*6230*/  FFMA.FTZ R9, R15, UR10, -R8.reuse ;  /* 0x0000000a0f097c23 */ /* 0x104fe20008010808 */
[----:B------:R-:W-:Y:S01]  /*6240*/  FFMA.FTZ R8, R14, UR10, -R8 ;  /* 0x0000000a0e087c23 */ /* 0x000fe20008010808 */
[----:B---3--:R-:W-:Y:S01]  /*6250*/  F2FP.BF16.F32.PACK_AB R124, R211, R210 ;  /* 0x000000d2d37c723e */ /* 0x008fe200000010ff */
[----:B------:R-:W-:Y:S01]  /*6260*/  LDSM.16.MT88.4 R12, [R222+0xa800] ;  /* 0x00a80000de0c783b */ /* 0x000fe20000004200 */
[----:B------:R2:W-:Y:S01]  /*6270*/  MUFU.EX2 R213, R9 ;  /* 0x0000000900d57308 */ /* 0x0005e20000000800 */
[C---:B------:R-:W-:Y:S06]  /*6280*/  HMMA.16816.F32.BF16 R72, R4.reuse, R48, RZ ;  /* 0x000000300448723c */ /* 0x040fec00000418ff */
[C---:B------:R-:W-:Y:S01]  /*6290*/  HMMA.16816.F32.BF16 R88, R4.reuse, R36, RZ ;  /* 0x000000240458723c */ /* 0x040fe200000418ff */
[----:B------:R3:W4:Y:S05]  /*62a0*/  MUFU.EX2 R212, R8 ;  /* 0x0000000800d47308 */ /* 0x00072a0000000800 */
[C---:B------:R-:W-:Y:S01]  /*62b0*/  HMMA.16816.F32.BF16 R104, R4.reuse, R52, RZ ;  /* 0x000000340468723c */ /* 0x040fe200000418ff */
[----:B--2---:R-:W2:Y:S05]  /*62c0*/  SHFL.BFLY PT, R9, R0, 0x1, 0x1f ;  /* 0x0c201f0000097f89 */ /* 0x004eaa00000e0000 */
[----:B-1----:R-:W-:Y:S01]  /*62d0*/  HMMA.16816.F32.BF16 R120, R4, R24, RZ ;  /* 0x000000180478723c */ /* 0x002fe200000418ff */
[----:B---3--:R-:W-:-:S05]  /*62e0*/  FFMA.FTZ R8, R45, UR10, -R3 ;  /* 0x0000000a2d087c23 */ /* 0x008fca0008010803 */
[C---:B------:R-:W-:Y:S01]  /*62f0*/  HMMA.16816.F32.BF16 R152, R4.reuse, R70, RZ ;  /* 0x000000460498723c */ /* 0x040fe200000418ff */
[----:B----4-:R-:W-:Y:S01]  /*6300*/  F2FP.BF16.F32.PACK_AB R126, R212, R213 ;  /* 0x000000d5d47e723e */ /* 0x010fe200000010ff */
[----:B------:R1:W-:Y:S04]  /*6310*/  MUFU.EX2 R206, R8 ;  /* 0x0000000800ce7308 */ /* 0x0003e80000000800 */
[C---:B------:R-:W-:Y:S06]  /*6320*/  HMMA.16816.F32.BF16 R168, R4.reuse, R66, RZ ;  /* 0x0000004204a8723c */ /* 0x040fec00000418ff */
[----:B------:R-:W-:Y:S01]  /*6330*/  HMMA.16816.F32.BF16 R44, R4, R34, RZ ;  /* 0x00000022042c723c */ /* 0x000fe200000418ff */
[----:B--2---:R-:W-:Y:S01]  /*6340*/  FMNMX.FTZ R135, R0, R9, !PT ;  /* 0x0000000900877209 */ /* 0x004fe20007810000 */
[----:B------:R-:W-:-:S02]  /*6350*/  FFMA.FTZ R0, R80, UR10, -R2 ;  /* 0x0000000a50007c23 */ /* 0x000fc40008010802 */
[----:B------:R-:W-:Y:S01]  /*6360*/  LDSM.16.MT88.4 R80, [R217+0xb800] ;  /* 0x00b80000d950783b */ /* 0x000fe20000004200 */
[----:B------:R-:W-:Y:S01]  /*6370*/  FSETP.NEU.FTZ.AND P1, PT, R135, -INF , PT ;  /* 0xff8000008700780b */ /* 0x000fe20003f3d000 */
[----:B-1----:R-:W-:Y:S01]  /*6380*/  FFMA.FTZ R8, R20, UR10, -R3 ;  /* 0x0000000a14087c23 */ /* 0x002fe20008010803 */
[----:B------:R1:W-:Y:S01]  /*6390*/  MUFU.EX2 R202, R0 ;  /* 0x0000000000ca7308 */ /* 0x0003e20000000800 */
[C---:B------:R-:W-:Y:S06]  /*63a0*/  HMMA.16816.F32.BF16 R60, R4.reuse, R30, RZ ;  /* 0x0000001e043c723c */ /* 0x040fec00000418ff */
[C---:B------:R-:W-:Y:S01]  /*63b0*/  HMMA.16816.F32.BF16 R76, R4.reuse, R50, RZ ;  /* 0x00000032044c723c */ /* 0x040fe200000418ff */
[----:B------:R2:W3:Y:S05]  /*63c0*/  MUFU.EX2 R207, R8 ;  /* 0x0000000800cf7308 */ /* 0x0004ea0000000800 */
[----:B------:R-:W-:Y:S01]  /*63d0*/  HMMA.16816.F32.BF16 R92, R4, R38, RZ ;  /* 0x00000026045c723c */ /* 0x000fe200000418ff */
[----:B-1----:R-:W-:-:S05]  /*63e0*/  FFMA.FTZ R0, R87, UR10, -R2 ;  /* 0x0000000a57007c23 */ /* 0x002fca0008010802 */
[----:B------:R-:W-:Y:S01]  /*63f0*/  HMMA.16816.F32.BF16 R108, R4, R54, RZ ;  /* 0x00000036046c723c */ /* 0x000fe200000418ff */
[----:B------:R-:W-:Y:S01]  /*6400*/  MUFU.EX2 R203, R0 ;  /* 0x0000000000cb7308 */ /* 0x000fe20000000800 */
[--C-:B--2---:R-:W-:Y:S01]  /*6410*/  FFMA.FTZ R8, R17, UR10, -R3.reuse ;  /* 0x0000000a11087c23 */ /* 0x104fe20008010803 */
[----:B------:R-:W-:-:S03]  /*6420*/  FFMA.FTZ R3, R16, UR10, -R3 ;  /* 0x0000000a10037c23 */ /* 0x000fc60008010803 */
[----:B------:R-:W-:Y:S01]  /*6430*/  HMMA.16816.F32.BF16 R20, R4, R26, RZ ;  /* 0x0000001a0414723c */ /* 0x000fe200000418ff */
[----:B------:R-:W1:Y:S02]  /*6440*/  LDSM.16.MT88.4 R16, [R221+0xa800] ;  /* 0x00a80000dd10783b */ /* 0x000e640000004200 */
[----:B------:R2:W-:Y:S01]  /*6450*/  MUFU.EX2 R208, R8 ;  /* 0x0000000800d07308 */ /* 0x0005e20000000800 */
[----:B---3--:R-:W-:-:S03]  /*6460*/  F2FP.BF16.F32.PACK_AB R125, R207, R206 ;  /* 0x000000cecf7d723e */ /* 0x008fc600000010ff */
[----:B------:R-:W-:-:S04]  /*6470*/  F2FP.BF16.F32.PACK_AB R4, R202, R205 ;  /* 0x000000cdca04723e */ /* 0x000fc800000010ff */
        /* <DEDUP_REMOVED lines=68> */
[----:B--2---:R-:W-:-:S03]  /*68c0*/  FADD.FTZ R3, R192, R3 ;  /* 0x00000003c0037221 */ /* 0x004fc60000010000 */
[----:B------:R-:W-:Y:S01]  /*68d0*/  HMMA.16816.F32.BF16 R100, R4, R52, RZ ;  /* 0x000000340464723c */ /* 0x000fe200000418ff */
[----:B------:R1:W2:Y:S01]  /*68e0*/  MUFU.EX2 R139, R2 ;  /* 0x00000002008b7308 */ /* 0x0002a20000000800 */
[----:B------:R-:W-:-:S05]  /*68f0*/  F2FP.BF16.F32.PACK_AB R129, R192, R193 ;  /* 0x000000c1c081723e */ /* 0x000fca00000010ff */
        /* <DEDUP_REMOVED lines=52> */
[----:B------:R-:W-:Y:S01]  /*6c40*/  ISETP.GE.AND P3, PT, R132, UR4, PT ;  /* 0x0000000484007c0c */ /* 0x000fe2000bf66270 */
[----:B------:R-:W-:-:S04]  /*6c50*/  UIADD3 UR29, UR18, -0x2, URZ ;  /* 0xfffffffe121d7890 */ /* 0x000fc8000fffe03f */
[----:B------:R-:W-:Y:S02]  /*6c60*/  USHF.R.S32.HI UR5, URZ, 0x1f, UR29 ;  /* 0x0000001f3f057899 */ /* 0x000fe4000801141d */
[----:B------:R-:W-:Y:S01]  /*6c70*/  IMAD.U32 R2, RZ, RZ, UR29 ;  /* 0x0000001dff027e24 */ /* 0x000fe2000f8e00ff */
[----:B------:R-:W-:-:S05]  /*6c80*/  UISETP.GT.AND UP0, UPT, UR29, UR15, UPT ;  /* 0x0000000f1d00728c */ /* 0x000fca000bf04270 */
[----:B------:R-:W1:Y:S08]  /*6c90*/  @!P3 LDC.64 R10, c[0x0][0x220] ;  /* 0x00008800ff0abb82 */ /* 0x000e700000000a00 */
[----:B------:R-:W4:Y:S01]  /*6ca0*/  @!P3 LDC.64 R8, c[0x0][0x220] ;  /* 0x00008800ff08bb82 */ /* 0x000f220000000a00 */
[----:B------:R-:W-:Y:S01]  /*6cb0*/  @P3 STS.128 [R231+0xa000], RZ ;  /* 0x00a000ffe7003388 */ /* 0x000fe20000000c00 */
[----:B--2---:R-:W-:Y:S01]  /*6cc0*/  ISETP.GE.AND P2, PT, R7, UR4, PT ;  /* 0x0000000407007c0c */ /* 0x004fe2000bf46270 */
[----:B------:R-:W-:-:S04]  /*6cd0*/  UIMAD UR4, UR12, UR29, URZ ;  /* 0x0000001d0c0472a4 */ /* 0x000fc8000f8e023f */
[----:B------:R-:W-:Y:S01]  /*6ce0*/  UIMAD UR4, UR5, UR13, UR4 ;  /* 0x0000000d050472a4 */ /* 0x000fe2000f8e0204 */
[----:B---3--:R-:W-:-:S05]  /*6cf0*/  IMAD.WIDE.U32 R2, R2, UR13, R22 ;  /* 0x0000000d02027c25 */ /* 0x008fca000f8e0016 */
[----:B------:R-:W-:Y:S01]  /*6d00*/  VIADD R3, R3, UR4 ;  /* 0x0000000403037c36 */ /* 0x000fe20008000000 */
[C---:B------:R-:W-:Y:S01]  /*6d10*/  IADD3 R0, P0, R2.reuse, UR24, RZ ;  /* 0x0000001802007c10 */ /* 0x040fe2000ff1e0ff */
[----:B------:R-:W2:Y:S01]  /*6d20*/  @!P2 LDC.64 R6, c[0x0][0x220] ;  /* 0x00008800ff06ab82 */ /* 0x000ea20000000a00 */
[----:B-1----:R-:W-:Y:S02]  /*6d30*/  @!P3 LEA R10, P5, R2, R10, 0x1 ;  /* 0x0000000a020ab211 */ /* 0x002fe400078a08ff */
[----:B------:R-:W-:Y:S02]  /*6d40*/  IADD3.X R5, R3, UR22, RZ, P0, !PT ;  /* 0x0000001603057c10 */ /* 0x000fe400087fe4ff */
[----:B----4-:R-:W-:Y:S02]  /*6d50*/  @!P3 LEA R8, P4, R0, R8, 0x1 ;  /* 0x000000080008b211 */ /* 0x010fe400078808ff */
[----:B------:R-:W-:Y:S01]  /*6d60*/  @!P3 LEA.HI.X R11, R2, R11, R3, 0x1, P5 ;  /* 0x0000000b020bb211 */ /* 0x000fe200028f0c03 */
[----:B------:R-:W1:Y:S01]  /*6d70*/  @!P2 LDC.64 R12, c[0x0][0x220] ;  /* 0x00008800ff0cab82 */ /* 0x000e620000000a00 */
[----:B------:R-:W-:-:S03]  /*6d80*/  @!P3 LEA.HI.X R9, R0, R9, R5, 0x1, P4 ;  /* 0x000000090009b211 */ /* 0x000fc600020f0c05 */
[----:B------:R-:W-:Y:S01]  /*6d90*/  @!PT LDS RZ, [RZ] ;  /* 0x00000000fffff984 */ /* 0x000fe20000000800 */
[----:B------:R-:W-:Y:S01]  /*6da0*/  @!PT LDS RZ, [RZ] ;  /* 0x00000000fffff984 */ /* 0x000fe20000000800 */
[----:B------:R-:W-:Y:S01]  /*6db0*/  @!PT LDS RZ, [RZ] ;  /* 0x00000000fffff984 */ /* 0x000fe20000000800 */
[----:B------:R-:W-:Y:S04]  /*6dc0*/  @!P3 LDGSTS.E.BYPASS.LTC128B.128 [R231+0xa000], desc[UR26][R10.64] ;  /* 0x0a0000000ae7bfae */ /* 0x000fe8000b901d5a */
[----:B------:R-:W-:Y:S01]  /*6dd0*/  @P2 STS.128 [R231+0xb000], RZ ;  /* 0x00b000ffe7002388 */ /* 0x000fe20000000c00 */
[----:B--2---:R-:W-:-:S04]  /*6de0*/  @!P2 LEA R6, P1, R2, R6, 0x1 ;  /* 0x000000060206a211 */ /* 0x004fc800078208ff */
[----:B------:R-:W-:Y:S02]  /*6df0*/  @!P2 LEA.HI.X R7, R2, R7, R3, 0x1, P1 ;  /* 0x000000070207a211 */ /* 0x000fe400008f0c03 */
[----:B-1----:R-:W-:-:S03]  /*6e00*/  @!P2 LEA R4, P0, R0, R12, 0x1 ;  /* 0x0000000c0004a211 */ /* 0x002fc600078008ff */
        /* <DEDUP_REMOVED lines=13> */
[----:B------:R-:W-:Y:S01]  /*6ee0*/  IMAD.IADD R3, R237, 0x1, -R0 ;  /* 0x00000001ed037824 */ /* 0x000fe200078e0a00 */
[CC--:B------:R-:W-:Y:S01]  /*6ef0*/  ISETP.GE.AND P0, PT, R0.reuse, R243.reuse, PT ;  /* 0x000000f30000720c */ /* 0x0c0fe20003f06270 */
[C---:B------:R-:W-:Y:S01]  /*6f00*/  VIADD R2, R0.reuse, 0x1 ;  /* 0x0000000100027836 */ /* 0x040fe20000000000 */
[----:B------:R-:W-:Y:S01]  /*6f10*/  @!PT LDS RZ, [RZ] ;  /* 0x00000000fffff984 */ /* 0x000fe20000000800 */
[----:B------:R-:W-:Y:S01]  /*6f20*/  @!PT LDS RZ, [RZ] ;  /* 0x00000000fffff984 */ /* 0x000fe20000000800 */
[----:B------:R-:W-:Y:S01]  /*6f30*/  @!PT LDS RZ, [RZ] ;  /* 0x00000000fffff984 */ /* 0x000fe20000000800 */
[----:B------:R2:W-:Y:S01]  /*6f40*/  @!P2 LDGSTS.E.BYPASS.LTC128B.128 [R231+0xb800], desc[UR26][R4.64+0x80] ;  /* 0x0b80008004e7afae */ /* 0x0005e2000b901d5a */
[C---:B------:R-:W-:Y:S02]  /*6f50*/  ISETP.GE.AND P6, PT, R0.reuse, R242, PT ;  /* 0x000000f20000720c */ /* 0x040fe40003fc6270 */
[----:B------:R-:W-:Y:S01]  /*6f60*/  ISETP.LT.OR P0, PT, R0, R236, P0 ;  /* 0x000000ec0000720c */ /* 0x000fe20000701670 */
[----:B------:R-:W-:Y:S01]  /*6f70*/  LDSM.16.M88.4 R24, [R216+0x8000] ;  /* 0x00800000d818783b */ /* 0x000fe20000000200 */
[C---:B------:R-:W-:Y:S02]  /*6f80*/  ISETP.GE.AND P5, PT, R2.reuse, R243, PT ;  /* 0x000000f30200720c */ /* 0x040fe40003fa6270 */
[C---:B------:R-:W-:Y:S01]  /*6f90*/  ISETP.GE.AND P4, PT, R2.reuse, R242, PT ;  /* 0x000000f20200720c */ /* 0x040fe20003f86270 */
[----:B------:R-:W-:Y:S01]  /*6fa0*/  LDSM.16.M88.4 R20, [R216+0x8800] ;  /* 0x00880000d814783b */ /* 0x000fe20000000200 */
[----:B------:R-:W-:-:S02]  /*6fb0*/  ISETP.GE.AND P1, PT, R2, R241, PT ;  /* 0x000000f10200720c */ /* 0x000fc40003f26270 */
[-C--:B------:R-:W-:Y:S01]  /*6fc0*/  ISETP.LT.OR P6, PT, R0, R235.reuse, P6 ;  /* 0x000000eb0000720c */ /* 0x080fe200037c1670 */
[----:B------:R-:W-:Y:S01]  /*6fd0*/  LDSM.16.M88.4 R32, [R227] ;  /* 0x00000000e320783b */ /* 0x000fe20000000200 */
[C---:B------:R-:W-:Y:S02]  /*6fe0*/  ISETP.LT.OR P5, PT, R2.reuse, R236, P5 ;  /* 0x000000ec0200720c */ /* 0x040fe40002fa1670 */
[C---:B------:R-:W-:Y:S01]  /*6ff0*/  ISETP.LT.OR P4, PT, R2.reuse, R235, P4 ;  /* 0x000000eb0200720c */ /* 0x040fe20002781670 */
[----:B------:R-:W-:Y:S01]  /*7000*/  LDSM.16.M88.4 R12, [R220+0x2000] ;  /* 0x00200000dc0c783b */ /* 0x000fe20000000200 */
[----:B------:R-:W-:-:S03]  /*7010*/  ISETP.LT.OR P1, PT, R2, R234, P1 ;  /* 0x000000ea0200720c */ /* 0x000fc60000f21670 */
        /* <DEDUP_REMOVED lines=19> */
[----:B------:R-:W-:Y:S06]  /*7150*/  HMMA.16816.F32.BF16 R188, R12, R30, R176 ;  /* 0x0000001e0cbc723c */ /* 0x000fec00000418b0 */
[----:B---3--:R-:W-:Y:S06]  /*7160*/  HMMA.16816.F32.BF16 R184, R16, R32, R196 ;  /* 0x0000002010b8723c */ /* 0x008fec00000418c4 */
[----:B------:R-:W-:Y:S01]  /*7170*/  HMMA.16816.F32.BF16 R208, R12, R28, R180 ;  /* 0x0000001c0cd0723c */ /* 0x000fe200000418b4 */
[----:B------:R-:W-:Y:S05]  /*7180*/  LDSM.16.M88.4 R12, [R225+0x2000] ;  /* 0x00200000e10c783b */ /* 0x000fea0000000200 */
[C---:B------:R-:W-:Y:S01]  /*7190*/  HMMA.16816.F32.BF16 R176, R16.reuse, R34, R204 ;  /* 0x0000002210b0723c */ /* 0x040fe200000418cc */
[----:B------:R-:W-:Y:S05]  /*71a0*/  LDSM.16.M88.4 R32, [R223+0x800] ;  /* 0x00080000df20783b */ /* 0x000fea0000000200 */
[C---:B------:R-:W-:Y:S01]  /*71b0*/  HMMA.16816.F32.BF16 R180, R16.reuse, R28, R140 ;  /* 0x0000001c10b4723c */ /* 0x040fe2000004188c */
[----:B------:R-:W-:Y:S05]  /*71c0*/  LDSM.16.M88.4 R140, [R223] ;  /* 0x00000000df8c783b */ /* 0x000fea0000000200 */
[----:B------:R-:W-:Y:S01]  /*71d0*/  HMMA.16816.F32.BF16 R28, R16, R30, R192 ;  /* 0x0000001e101c723c */ /* 0x000fe200000418c0 */
[----:B------:R-:W3:Y:S05]  /*71e0*/  LDSM.16.M88.4 R16, [R225] ;  /* 0x00000000e110783b */ /* 0x000eea0000000200 */
[----:B-1----:R-:W-:Y:S06]  /*71f0*/  HMMA.16816.F32.BF16 R192, R4, R22, R188 ;  /* 0x0000001604c0723c */ /* 0x002fec00000418bc */
[-C--:B--2---:R-:W-:Y:S06]  /*7200*/  HMMA.16816.F32.BF16 R188, R8, R24.reuse, R184 ;  /* 0x0000001808bc723c */ /* 0x084fec00000418b8 */
[C---:B------:R-:W-:Y:S06]  /*7210*/  HMMA.16816.F32.BF16 R212, R4.reuse, R24, R212 ;  /* 0x0000001804d4723c */ /* 0x040fec00000418d4 */
[C---:B------:R-:W-:Y:S06]  /*7220*/  HMMA.16816.F32.BF16 R208, R4.reuse, R20, R208 ;  /* 0x0000001404d0723c */ /* 0x040fec00000418d0 */
[-C--:B------:R-:W-:Y:S01]  /*7230*/  HMMA.16816.F32.BF16 R196, R4, R26.reuse, R200 ;  /* 0x0000001a04c4723c */ /* 0x080fe200000418c8 */
[----:B------:R-:W-:Y:S05]  /*7240*/  LDSM.16.M88.4 R4, [R218+0x6000] ;  /* 0x00600000da04783b */ /* 0x000fea0000000200 */
[C---:B------:R-:W-:Y:S01]  /*7250*/  HMMA.16816.F32.BF16 R184, R8.reuse, R26, R176 ;  /* 0x0000001a08b8723c */ /* 0x040fe200000418b0 */
[----:B------:R-:W-:Y:S05]  /*7260*/  LDSM.16.M88.4 R24, [R216+0x9800] ;  /* 0x00980000d818783b */ /* 0x000fea0000000200 */
[C---:B------:R-:W-:Y:S06]  /*7270*/  HMMA.16816.F32.BF16 R176, R8.reuse, R20, R180 ;  /* 0x0000001408b0723c */ /* 0x040fec00000418b4 */
[----:B------:R-:W-:Y:S01]  /*7280*/  HMMA.16816.F32.BF16 R20, R8, R22, R28 ;  /* 0x000000160814723c */ /* 0x000fe2000004181c */
[----:B------:R-:W-:Y:S04]  /*7290*/  LDSM.16.M88.4 R28, [R216+0x9000] ;  /* 0x00900000d81c783b */ /* 0x000fe80000000200 */
[----:B------:R-:W1:Y:S01]  /*72a0*/  LDSM.16.M88.4 R8, [R218+0x4000] ;  /* 0x00400000da08783b */ /* 0x000e620000000200 */
[-C--:B---3--:R-:W-:Y:S06]  /*72b0*/  HMMA.16816.F32.BF16 R188, R16, R140.reuse, R188 ;  /* 0x0000008c10bc723c */ /* 0x088fec00000418bc */
[C---:B------:R-:W-:Y:S06]  /*72c0*/  HMMA.16816.F32.BF16 R212, R12.reuse, R140, R212 ;  /* 0x0000008c0cd4723c */ /* 0x040fec00000418d4 */
[C---:B------:R-:W-:Y:S06]  /*72d0*/  HMMA.16816.F32.BF16 R196, R12.reuse, R142, R196 ;  /* 0x0000008e0cc4723c */ /* 0x040fec00000418c4 */
[C---:B------:R-:W-:Y:S06]  /*72e0*/  HMMA.16816.F32.BF16 R244, R12.reuse, R32, R208 ;  /* 0x000000200cf4723c */ /* 0x040fec00000418d0 */
[----:B------:R-:W-:Y:S06]  /*72f0*/  HMMA.16816.F32.BF16 R192, R12, R34, R192 ;  /* 0x000000220cc0723c */ /* 0x000fec00000418c0 */
[C---:B------:R-:W-:Y:S01]  /*7300*/  HMMA.16816.F32.BF16 R180, R16.reuse, R142, R184 ;  /* 0x0000008e10b4723c */ /* 0x040fe200000418b8 */
[----:B------:R-:W-:Y:S05]  /*7310*/  LDSM.16.M88.4 R140, [R228] ;  /* 0x00000000e48c783b */ /* 0x000fea0000000200 */
[C---:B------:R-:W-:Y:S01]  /*7320*/  HMMA.16816.F32.BF16 R12, R16.reuse, R32, R176 ;  /* 0x00000020100c723c */ /* 0x040fe200000418b0 */
[----:B------:R-:W-:Y:S05]  /*7330*/  LDSM.16.M88.4 R176, [R229] ;  /* 0x00000000e5b0783b */ /* 0x000fea0000000200 */
[----:B------:R-:W-:Y:S01]  /*7340*/  HMMA.16816.F32.BF16 R32, R16, R34, R20 ;  /* 0x000000221020723c */ /* 0x000fe20000041814 */
[----:B------:R-:W2:Y:S04]  /*7350*/  LDSM.16.M88.4 R20, [R220+0x4000] ;  /* 0x00400000dc14783b */ /* 0x000ea80000000200 */
[----:B------:R-:W3:Y:S01]  /*7360*/  LDSM.16.M88.4 R16, [R220+0x6000] ;  /* 0x00600000dc10783b */ /* 0x000ee20000000200 */
[-C--:B-1----:R-:W-:Y:S06]  /*7370*/  HMMA.16816.F32.BF16 R184, R8, R28.reuse, R188 ;  /* 0x0000001c08b8723c */ /* 0x082fec00000418bc */
[C---:B------:R-:W-:Y:S06]  /*7380*/  HMMA.16816.F32.BF16 R212, R4.reuse, R28, R212 ;  /* 0x0000001c04d4723c */ /* 0x040fec00000418d4 */
[C---:B------:R-:W-:Y:S06]  /*7390*/  HMMA.16816.F32.BF16 R196, R4.reuse, R30, R196 ;  /* 0x0000001e04c4723c */ /* 0x040fec00000418c4 */
        /* <DEDUP_REMOVED lines=8> */
[----:B------:R-:W4:Y:S01]  /*7420*/  LDSM.16.M88.4 R8, [R226+0x6000] ;  /* 0x00600000e208783b */ /* 0x000f220000000200 */
[-C--:B--2---:R-:W-:Y:S06]  /*7430*/  HMMA.16816.F32.BF16 R204, R20, R176.reuse, R184 ;  /* 0x000000b014cc723c */ /* 0x084fec00000418b8 */
[C---:B---3--:R-:W-:Y:S06]  /*7440*/  HMMA.16816.F32.BF16 R212, R16.reuse, R176, R212 ;  /* 0x000000b010d4723c */ /* 0x048fec00000418d4 */
[C---:B------:R-:W-:Y:S06]  /*7450*/  HMMA.16816.F32.BF16 R188, R16.reuse, R178, R196 ;  /* 0x000000b210bc723c */ /* 0x040fec00000418c4 */
[C---:B------:R-:W-:Y:S06]  /*7460*/  HMMA.16816.F32.BF16 R244, R16.reuse, R140, R244 ;  /* 0x0000008c10f4723c */ /* 0x040fec00000418f4 */
[----:B------:R-:W-:Y:S01]  /*7470*/  HMMA.16816.F32.BF16 R208, R16, R142, R192 ;  /* 0x0000008e10d0723c */ /* 0x000fe200000418c0 */
[----:B------:R-:W-:Y:S05]  /*7480*/  LDSM.16.M88.4 R16, [R225+0x4000] ;  /* 0x00400000e110783b */ /* 0x000fea0000000200 */
[C---:B------:R-:W-:Y:S06]  /*7490*/  HMMA.16816.F32.BF16 R200, R20.reuse, R178, R180 ;  /* 0x000000b214c8723c */ /* 0x040fec00000418b4 */
[C---:B------:R-:W-:Y:S01]  /*74a0*/  HMMA.16816.F32.BF16 R196, R20.reuse, R140, R4 ;  /* 0x0000008c14c4723c */ /* 0x040fe20000041804 */
[----:B------:R-:W-:Y:S05]  /*74b0*/  LDSM.16.M88.4 R4, [R225+0x6000] ;  /* 0x00600000e104783b */ /* 0x000fea0000000200 */
[----:B------:R-:W-:Y:S01]  /*74c0*/  HMMA.16816.F32.BF16 R180, R20, R142, R24 ;  /* 0x0000008e14b4723c */ /* 0x000fe20000041818 */
[----:B------:R-:W2:Y:S04]  /*74d0*/  LDSM.16.M88.4 R20, [R223+0x1000] ;  /* 0x00100000df14783b */ /* 0x000ea80000000200 */
[----:B------:R-:W3:Y:S01]  /*74e0*/  LDSM.16.M88.4 R24, [R223+0x1800] ;  /* 0x00180000df18783b */ /* 0x000ee20000000200 */
[----:B-1----:R-:W-:Y:S01]  /*74f0*/  HMMA.16816.F32.BF16 R140, R12, R32, R204 ;  /* 0x000000200c8c723c */ /* 0x002fe200000418cc */
[----:B------:R-:W-:-:S05]  /*7500*/  DEPBAR.LE SB0, 0x0 ;  /* 0x000080000000791a */ /* 0x000fca0000000000 */
[C---:B----4-:R-:W-:Y:S06]  /*7510*/  HMMA.16816.F32.BF16 R192, R8.reuse, R32, R212 ;  /* 0x0000002008c0723c */ /* 0x050fec00000418d4 */
[C---:B------:R-:W-:Y:S06]  /*7520*/  HMMA.16816.F32.BF16 R188, R8.reuse, R34, R188 ;  /* 0x0000002208bc723c */ /* 0x040fec00000418bc */
[C---:B------:R-:W-:Y:S06]  /*7530*/  HMMA.16816.F32.BF16 R184, R8.reuse, R28, R244 ;  /* 0x0000001c08b8723c */ /* 0x040fec00000418f4 */
[----:B------:R-:W-:Y:S06]  /*7540*/  HMMA.16816.F32.BF16 R176, R8, R30, R208 ;  /* 0x0000001e08b0723c */ /* 0x000fec00000418d0 */
[----:B------:R-:W-:Y:S06]  /*7550*/  HMMA.16816.F32.BF16 R8, R12, R28, R196 ;  /* 0x0000001c0c08723c */ /* 0x000fec00000418c4 */
[-C--:B--2---:R-:W-:Y:S06]  /*7560*/  HMMA.16816.F32.BF16 R140, R16, R20.reuse, R140 ;  /* 0x00000014108c723c */ /* 0x084fec000004188c */
[C---:B------:R-:W-:Y:S06]  /*7570*/  HMMA.16816.F32.BF16 R192, R4.reuse, R20, R192 ;  /* 0x0000001404c0723c */ /* 0x040fec00000418c0 */
[C---:B------:R-:W-:Y:S06]  /*7580*/  HMMA.16816.F32.BF16 R188, R4.reuse, R22, R188 ;  /* 0x0000001604bc723c */ /* 0x040fec00000418bc */
[C---:B---3--:R-:W-:Y:S06]  /*7590*/  HMMA.16816.F32.BF16 R184, R4.reuse, R24, R184 ;  /* 0x0000001804b8723c */ /* 0x048fec00000418b8 */
[----:B------:R-:W-:Y:S06]  /*75a0*/  HMMA.16816.F32.BF16 R196, R4, R26, R176 ;  /* 0x0000001a04c4723c */ /* 0x000fec00000418b0 */
[----:B------:R-:W-:Y:S01]  /*75b0*/  HMMA.16816.F32.BF16 R32, R12, R34, R200 ;  /* 0x000000220c20723c */ /* 0x000fe200000418c8 */
[----:B------:R-:W-:-:S02]  /*75c0*/  IMAD.IADD R4, R232, 0x1, -R0 ;  /* 0x00000001e8047824 */ /* 0x000fc400078e0a00 */
[--C-:B------:R-:W-:Y:S02]  /*75d0*/  IMAD.IADD R6, R238, 0x1, -R0.reuse ;  /* 0x00000001ee067824 */ /* 0x100fe400078e0a00 */
[----:B------:R-:W-:Y:S01]  /*75e0*/  IMAD.IADD R7, R239, 0x1, -R0 ;  /* 0x00000001ef077824 */ /* 0x000fe200078e0a00 */
[----:B------:R-:W-:Y:S01]  /*75f0*/  IABS R5, R4 ;  /* 0x0000000400057213 */ /* 0x000fe20000000000 */
[----:B------:R-:W-:Y:S01]  /*7600*/  HMMA.16816.F32.BF16 R176, R16, R24, R8 ;  /* 0x0000001810b0723c */ /* 0x000fe20000041808 */
[----:B------:R-:W-:Y:S02]  /*7610*/  IABS R4, R3 ;  /* 0x0000000300047213 */ /* 0x000fe40000000000 */
[----:B------:R-:W-:Y:S01]  /*7620*/  IABS R3, R6 ;  /* 0x0000000600037213 */ /* 0x000fe20000000000 */
[----:B------:R-:W-:Y:S02]  /*7630*/  IMAD.IADD R6, R232, 0x1, -R2 ;  /* 0x00000001e8067824 */ /* 0x000fe400078e0a02 */
[----:B------:R-:W-:Y:S01]  /*7640*/  HMMA.16816.F32.BF16 R12, R12, R30, R180 ;  /* 0x0000001e0c0c723c */ /* 0x000fe200000418b4 */
[----:B------:R-:W-:Y:S01]  /*7650*/  IABS R8, R7 ;  /* 0x0000000700087213 */ /* 0x000fe20000000000 */
[----:B------:R-:W-:Y:S01]  /*7660*/  IMAD.MOV.U32 R7, RZ, RZ, R3 ;  /* 0x000000ffff077224 */ /* 0x000fe200078e0003 */
[----:B------:R-:W-:-:S02]  /*7670*/  IABS R3, R6 ;  /* 0x0000000600037213 */ /* 0x000fc40000000000 */
[----:B------:R-:W-:Y:S02]  /*7680*/  I2FP.F32.S32 R6, R5 ;  /* 0x0000000500067245 */ /* 0x000fe40000201400 */
[----:B------:R-:W-:Y:S01]  /*7690*/  I2FP.F32.S32 R5, R4 ;  /* 0x0000000400057245 */ /* 0x000fe20000201400 */
[----:B------:R-:W-:Y:S01]  /*76a0*/  IMAD.MOV.U32 R4, RZ, RZ, R8 ;  /* 0x000000ffff047224 */ /* 0x000fe200078e0008 */
        /* <DEDUP_REMOVED lines=8> */
[----:B------:R-:W-:Y:S01]  /*7730*/  BAR.SYNC.DEFER_BLOCKING 0x0 ;  /* 0x0000000000007b1d */ /* 0x000fe20000010000 */
[----:B------:R-:W-:Y:S01]  /*7740*/  FFMA.FTZ R8, R4, -UR19, R194 ;  /* 0x8000001304087c23 */ /* 0x000fe200080100c2 */
[----:B------:R-:W-:Y:S01]  /*7750*/  ISETP.GE.AND P0, PT, R2, R240, PT ;  /* 0x000000f00200720c */ /* 0x000fe20003f06270 */
[--C-:B------:R-:W-:Y:S01]  /*7760*/  IMAD.IADD R4, R237, 0x1, -R2.reuse ;  /* 0x00000001ed047824 */ /* 0x100fe200078e0a02 */
[----:B------:R-:W-:Y:S01]  /*7770*/  HMMA.16816.F32.BF16 R32, R16, R22, R32 ;  /* 0x000000161020723c */ /* 0x000fe20000041820 */
[--C-:B------:R-:W-:Y:S01]  /*7780*/  IMAD.IADD R3, R238, 0x1, -R2.reuse ;  /* 0x00000001ee037824 */ /* 0x100fe200078e0a02 */
[----:B------:R-:W-:Y:S01]  /*7790*/  ISETP.LT.OR P0, PT, R2, R233, P0 ;  /* 0x000000e90200720c */ /* 0x000fe20000701670 */
[----:B------:R-:W-:Y:S01]  /*77a0*/  IMAD.IADD R2, R239, 0x1, -R2 ;  /* 0x00000001ef027824 */ /* 0x000fe200078e0a02 */
[----:B------:R-:W-:-:S02]  /*77b0*/  IABS R4, R4 ;  /* 0x0000000400047213 */ /* 0x000fc40000000000 */
[----:B------:R-:W-:Y:S01]  /*77c0*/  IABS R3, R3 ;  /* 0x0000000300037213 */ /* 0x000fe20000000000 */
[----:B------:R-:W-:Y:S01]  /*77d0*/  HMMA.16816.F32.BF16 R180, R16, R26, R12 ;  /* 0x0000001a10b4723c */ /* 0x000fe2000004180c */
[----:B------:R-:W-:Y:S02]  /*77e0*/  FSEL R23, R9, -INF , !P6 ;  /* 0xff80000009177808 */ /* 0x000fe40007000000 */
[C---:B------:R-:W-:Y:S02]  /*77f0*/  ISETP.GE.AND P6, PT, R0.reuse, R241, PT ;  /* 0x000000f10000720c */ /* 0x040fe40003fc6270 */
[----:B------:R-:W-:Y:S01]  /*7800*/  IABS R6, R2 ;  /* 0x0000000200067213 */ /* 0x000fe20000000000 */
[----:B------:R-:W-:Y:S01]  /*7810*/  IMAD.MOV.U32 R2, RZ, RZ, R4 ;  /* 0x000000ffff027224 */ /* 0x000fe200078e0004 */
[----:B------:R-:W-:Y:S02]  /*7820*/  ISETP.LT.OR P6, PT, R0, R234, P6 ;  /* 0x000000ea0000720c */ /* 0x000fe400037c1670 */
[----:B------:R-:W-:-:S02]  /*7830*/  I2FP.F32.S32 R3, R3 ;  /* 0x0000000300037245 */ /* 0x000fc40000201400 */
[----:B------:R-:W-:Y:S02]  /*7840*/  I2FP.F32.S32 R2, R2 ;  /* 0x0000000200027245 */ /* 0x000fe40000201400 */
[----:B------:R-:W-:Y:S01]  /*7850*/  FSEL R26, R5, -INF , !P6 ;  /* 0xff800000051a7808 */ /* 0x000fe20007000000 */
[----:B------:R-:W-:Y:S01]  /*7860*/  FFMA.FTZ R4, R3, -UR19, R193 ;  /* 0x8000001303047c23 */ /* 0x000fe200080100c1 */
[----:B------:R-:W-:Y:S01]  /*7870*/  ISETP.GE.AND P6, PT, R0, R240, PT ;  /* 0x000000f00000720c */ /* 0x000fe20003fc6270 */
[----:B------:R-:W-:Y:S01]  /*7880*/  FFMA.FTZ R5, R2, -UR19, R143 ;  /* 0x8000001302057c23 */ /* 0x000fe2000801008f */
[C---:B------:R-:W-:Y:S01]  /*7890*/  VIADD R2, R0.reuse, 0x8 ;  /* 0x0000000800027836 */ /* 0x040fe20000000000 */
[----:B------:R-:W-:Y:S01]  /*78a0*/  I2FP.F32.S32 R6, R6 ;  /* 0x0000000600067245 */ /* 0x000fe20000201400 */
[C---:B------:R-:W-:Y:S01]  /*78b0*/  VIADD R3, R0.reuse, 0x9 ;  /* 0x0000000900037836 */ /* 0x040fe20000000000 */
[----:B------:R-:W-:Y:S02]  /*78c0*/  ISETP.LT.OR P6, PT, R0, R233, P6 ;  /* 0x000000e90000720c */ /* 0x000fe400037c1670 */
[----:B------:R-:W-:Y:S01]  /*78d0*/  FSEL R21, R7, -INF , !P5 ;  /* 0xff80000007157808 */ /* 0x000fe20006800000 */
[----:B------:R-:W-:Y:S01]  /*78e0*/  FFMA.FTZ R9, R6, -UR19, R195 ;  /* 0x8000001306097c23 */ /* 0x000fe200080100c3 */
[----:B------:R-:W-:Y:S01]  /*78f0*/  FSEL R28, R8, -INF , !P6 ;  /* 0xff800000081c7808 */ /* 0x000fe20007000000 */
[--C-:B------:R-:W-:Y:S01]  /*7900*/  IMAD.IADD R7, R232, 0x1, -R2.reuse ;  /* 0x00000001e8077824 */ /* 0x100fe200078e0a02 */
[----:B------:R-:W-:Y:S01]  /*7910*/  FSEL R24, R5, -INF , !P4 ;  /* 0xff80000005187808 */ /* 0x000fe20006000000 */
[--C-:B------:R-:W-:Y:S01]  /*7920*/  IMAD.IADD R6, R237, 0x1, -R2.reuse ;  /* 0x00000001ed067824 */ /* 0x100fe200078e0a02 */
[----:B------:R-:W-:Y:S01]  /*7930*/  FSEL R27, R4, -INF , !P1 ;  /* 0xff800000041b7808 */ /* 0x000fe20004800000 */
[----:B------:R-:W-:Y:S01]  /*7940*/  IMAD.IADD R5, R238, 0x1, -R2 ;  /* 0x00000001ee057824 */ /* 0x000fe200078e0a02 */
[----:B------:R-:W-:Y:S01]  /*7950*/  ISETP.GE.AND P6, PT, R2, R243, PT ;  /* 0x000000f30200720c */ /* 0x000fe20003fc6270 */
[----:B------:R-:W-:Y:S01]  /*7960*/  IMAD.IADD R4, R232, 0x1, -R3 ;  /* 0x00000001e8047824 */ /* 0x000fe200078e0a03 */
[----:B------:R-:W-:-:S02]  /*7970*/  ISETP.GE.AND P5, PT, R2, R242, PT ;  /* 0x000000f20200720c */ /* 0x000fc40003fa6270 */
[C---:B------:R-:W-:Y:S02]  /*7980*/  ISETP.GE.AND P4, PT, R2.reuse, R241, PT ;  /* 0x000000f10200720c */ /* 0x040fe40003f86270 */
[C---:B------:R-:W-:Y:S02]  /*7990*/  ISETP.GE.AND P1, PT, R2.reuse, R240, PT ;  /* 0x000000f00200720c */ /* 0x040fe40003f26270 */
[C---:B------:R-:W-:Y:S02]  /*79a0*/  ISETP.LT.OR P6, PT, R2.reuse, R236, P6 ;  /* 0x000000ec0200720c */ /* 0x040fe400037c1670 */
[C---:B------:R-:W-:Y:S02]  /*79b0*/  ISETP.LT.OR P5, PT, R2.reuse, R235, P5 ;  /* 0x000000eb0200720c */ /* 0x040fe40002fa1670 */
[C---:B------:R-:W-:Y:S02]  /*79c0*/  ISETP.LT.OR P4, PT, R2.reuse, R234, P4 ;  /* 0x000000ea0200720c */ /* 0x040fe40002781670 */
[----:B------:R-:W-:Y:S01]  /*79d0*/  ISETP.LT.OR P1, PT, R2, R233, P1 ;  /* 0x000000e90200720c */ /* 0x000fe20000f21670 */
[----:B------:R-:W-:Y:S01]  /*79e0*/  IMAD.IADD R2, R239, 0x1, -R2 ;  /* 0x00000001ef027824 */ /* 0x000fe200078e0a02 */
[----:B------:R-:W-:-:S02]  /*79f0*/  IABS R11, R7 ;  /* 0x00000007000b7213 */ /* 0x000fc40000000000 */
[----:B------:R-:W-:Y:S02]  /*7a00*/  IABS R10, R6 ;  /* 0x00000006000a7213 */ /* 0x000fe40000000000 */
[----:B------:R-:W-:Y:S01]  /*7a10*/  IABS R8, R5 ;  /* 0x0000000500087213 */ /* 0x000fe20000000000 */
[----:B------:R-:W-:Y:S01]  /*7a20*/  IMAD.MOV.U32 R6, RZ, RZ, R11 ;  /* 0x000000ffff067224 */ /* 0x000fe200078e000b */
[----:B------:R-:W-:Y:S01]  /*7a30*/  IABS R7, R2 ;  /* 0x0000000200077213 */ /* 0x000fe20000000000 */
[----:B------:R-:W-:Y:S01]  /*7a40*/  IMAD.MOV.U32 R5, RZ, RZ, R10 ;  /* 0x000000ffff057224 */ /* 0x000fe200078e000a */
[----:B------:R-:W-:Y:S01]  /*7a50*/  IABS R2, R4 ;  /* 0x0000000400027213 */ /* 0x000fe20000000000 */
[----:B------:R-:W-:Y:S01]  /*7a60*/  IMAD.MOV.U32 R4, RZ, RZ, R8 ;  /* 0x000000ffff047224 */ /* 0x000fe200078e0008 */
[----:B------:R-:W-:Y:S02]  /*7a70*/  I2FP.F32.S32 R6, R6 ;  /* 0x0000000600067245 */ /* 0x000fe40000201400 */
[----:B------:R-:W-:-:S02]  /*7a80*/  I2FP.F32.S32 R5, R5 ;  /* 0x0000000500057245 */ /* 0x000fc40000201400 */
        /* <DEDUP_REMOVED lines=9> */
[----:B------:R-:W-:Y:S01]  /*7b20*/  IMAD.IADD R7, R237, 0x1, -R3 ;  /* 0x00000001ed077824 */ /* 0x000fe200078e0a03 */
[----:B------:R-:W-:Y:S01]  /*7b30*/  FSEL R19, R5, -INF , !P5 ;  /* 0xff80000005137808 */ /* 0x000fe20006800000 */
[----:B------:R-:W-:Y:S01]  /*7b40*/  FFMA.FTZ R8, R2, -UR19, R33 ;  /* 0x8000001302087c23 */ /* 0x000fe20008010021 */
[----:B------:R-:W-:Y:S01]  /*7b50*/  FSEL R22, R4, -INF , !P4 ;  /* 0xff80000004167808 */ /* 0x000fe20006000000 */
[----:B------:R-:W-:Y:S01]  /*7b60*/  IMAD.IADD R5, R238, 0x1, -R3 ;  /* 0x00000001ee057824 */ /* 0x000fe200078e0a03 */
[C---:B------:R-:W-:Y:S01]  /*7b70*/  ISETP.GE.AND P0, PT, R3.reuse, R243, PT ;  /* 0x000000f30300720c */ /* 0x040fe20003f06270 */
[----:B------:R-:W-:Y:S01]  /*7b80*/  VIADD R2, R0, 0x10 ;  /* 0x0000001000027836 */ /* 0x000fe20000000000 */
[----:B------:R-:W-:-:S02]  /*7b90*/  ISETP.GE.AND P6, PT, R3, R242, PT ;  /* 0x000000f20300720c */ /* 0x000fc40003fc6270 */
[----:B------:R-:W-:Y:S01]  /*7ba0*/  ISETP.GE.AND P5, PT, R3, R241, PT ;  /* 0x000000f10300720c */ /* 0x000fe20003fa6270 */
[--C-:B------:R-:W-:Y:S01]  /*7bb0*/  IMAD.IADD R6, R237, 0x1, -R2.reuse ;  /* 0x00000001ed067824 */ /* 0x100fe200078e0a02 */
[C---:B------:R-:W-:Y:S01]  /*7bc0*/  ISETP.GE.AND P4, PT, R3.reuse, R240, PT ;  /* 0x000000f00300720c */ /* 0x040fe20003f86270 */
[----:B------:R-:W-:Y:S01]  /*7bd0*/  IMAD.IADD R4, R232, 0x1, -R2 ;  /* 0x00000001e8047824 */ /* 0x000fe200078e0a02 */
        /* <DEDUP_REMOVED lines=9> */
[----:B------:R-:W-:Y:S02]  /*7c70*/  IABS R3, R6 ;  /* 0x0000000600037213 */ /* 0x000fe40000000000 */
        /* <DEDUP_REMOVED lines=14> */
[----:B------:R-:W-:Y:S01]  /*7d60*/  FSEL R15, R5, -INF , !P6 ;  /* 0xff800000050f7808 */ /* 0x000fe20007000000 */
[----:B------:R-:W-:Y:S01]  /*7d70*/  VIADD R3, R0, 0x11 ;  /* 0x0000001100037836 */ /* 0x000fe20000000000 */
[----:B------:R-:W-:Y:S01]  /*7d80*/  FSEL R16, R4, -INF , !P5 ;  /* 0xff80000004107808 */ /* 0x000fe20006800000 */
[----:B------:R-:W-:Y:S01]  /*7d90*/  IMAD.IADD R5, R238, 0x1, -R2 ;  /* 0x00000001ee057824 */ /* 0x000fe200078e0a02 */
[----:B------:R-:W-:Y:S01]  /*7da0*/  ISETP.GE.AND P1, PT, R2, R243, PT ;  /* 0x000000f30200720c */ /* 0x000fe20003f26270 */
[--C-:B------:R-:W-:Y:S01]  /*7db0*/  IMAD.IADD R4, R232, 0x1, -R3.reuse ;  /* 0x00000001e8047824 */ /* 0x100fe200078e0a03 */
[C---:B------:R-:W-:Y:S01]  /*7dc0*/  ISETP.GE.AND P0, PT, R2.reuse, R242, PT ;  /* 0x000000f20200720c */ /* 0x040fe20003f06270 */
[--C-:B------:R-:W-:Y:S01]  /*7dd0*/  IMAD.IADD R6, R237, 0x1, -R3.reuse ;  /* 0x00000001ed067824 */ /* 0x100fe200078e0a03 */
[----:B------:R-:W-:Y:S01]  /*7de0*/  ISETP.GE.AND P6, PT, R2, R241, PT ;  /* 0x000000f10200720c */ /* 0x000fe20003fc6270 */
[----:B------:R-:W-:Y:S01]  /*7df0*/  IMAD.IADD R7, R238, 0x1, -R3 ;  /* 0x00000001ee077824 */ /* 0x000fe200078e0a03 */
[----:B------:R-:W-:-:S02]  /*7e00*/  ISETP.GE.AND P5, PT, R2, R240, PT ;  /* 0x000000f00200720c */ /* 0x000fc40003fa6270 */
[C---:B------:R-:W-:Y:S02]  /*7e10*/  ISETP.LT.OR P1, PT, R2.reuse, R236, P1 ;  /* 0x000000ec0200720c */ /* 0x040fe40000f21670 */
[C---:B------:R-:W-:Y:S02]  /*7e20*/  ISETP.LT.OR P0, PT, R2.reuse, R235, P0 ;  /* 0x000000eb0200720c */ /* 0x040fe40000701670 */
[C---:B------:R-:W-:Y:S02]  /*7e30*/  ISETP.LT.OR P6, PT, R2.reuse, R234, P6 ;  /* 0x000000ea0200720c */ /* 0x040fe400037c1670 */
[----:B------:R-:W-:Y:S01]  /*7e40*/  ISETP.LT.OR P5, PT, R2, R233, P5 ;  /* 0x000000e90200720c */ /* 0x000fe20002fa1670 */
        /* <DEDUP_REMOVED lines=23> */
[C---:B------:R-:W-:Y:S01]  /*7fc0*/  ISETP.GE.AND P4, PT, R3.reuse, R243, PT ;  /* 0x000000f30300720c */ /* 0x040fe20003f86270 */
[C---:B------:R-:W-:Y:S01]  /*7fd0*/  VIADD R2, R0.reuse, 0x18 ;  /* 0x0000001800027836 */ /* 0x040fe20000000000 */
[----:B------:R-:W-:Y:S01]  /*7fe0*/  ISETP.GE.AND P1, PT, R3, R242, PT ;  /* 0x000000f20300720c */ /* 0x000fe20003f26270 */
[----:B------:R-:W-:Y:S01]  /*7ff0*/  IMAD.IADD R6, R239, 0x1, -R3 ;  /* 0x00000001ef067824 */ /* 0x000fe200078e0a03 */
[C---:B------:R-:W-:Y:S01]  /*8000*/  ISETP.GE.AND P0, PT, R3.reuse, R241, PT ;  /* 0x000000f10300720c */ /* 0x040fe20003f06270 */
[----:B------:R-:W-:Y:S01]  /*8010*/  VIADD R0, R0, 0x19 ;  /* 0x0000001900007836 */ /* 0x000fe20000000000 */
[----:B------:R-:W-:-:S02]  /*8020*/  ISETP.LT.OR P4, PT, R3, R236, P4 ;  /* 0x000000ec0300720c */ /* 0x000fc40002781670 */
[C---:B------:R-:W-:Y:S02]  /*8030*/  ISETP.LT.OR P1, PT, R3.reuse, R235, P1 ;  /* 0x000000eb0300720c */ /* 0x040fe40000f21670 */
[----:B------:R-:W-:Y:S02]  /*8040*/  ISETP.LT.OR P0, PT, R3, R234, P0 ;  /* 0x000000ea0300720c */ /* 0x000fe40000701670 */
[----:B------:R-:W-:Y:S02]  /*8050*/  FSEL R143, R7, -INF , !P6 ;  /* 0xff800000078f7808 */ /* 0x000fe40007000000 */
[----:B------:R-:W-:Y:S02]  /*8060*/  ISETP.GE.AND P6, PT, R3, R240, PT ;  /* 0x000000f00300720c */ /* 0x000fe40003fc6270 */
[----:B------:R-:W-:Y:S02]  /*8070*/  FSEL R179, R9, -INF , !P5 ;  /* 0xff80000009b37808 */ /* 0x000fe40006800000 */
[----:B------:R-:W-:-:S02]  /*8080*/  FSEL R189, R8, -INF , !P4 ;  /* 0xff80000008bd7808 */ /* 0x000fc40006000000 */
[----:B------:R-:W-:Y:S01]  /*8090*/  FSEL R200, R5, -INF , !P1 ;  /* 0xff80000005c87808 */ /* 0x000fe20004800000 */
[--C-:B------:R-:W-:Y:S01]  /*80a0*/  IMAD.IADD R5, R232, 0x1, -R2.reuse ;  /* 0x00000001e8057824 */ /* 0x100fe200078e0a02 */
[----:B------:R-:W-:Y:S01]  /*80b0*/  FSEL R142, R4, -INF , !P0 ;  /* 0xff800000048e7808 */ /* 0x000fe20004000000 */
[----:B------:R-:W-:Y:S01]  /*80c0*/  IMAD.IADD R4, R237, 0x1, -R2 ;  /* 0x00000001ed047824 */ /* 0x000fe200078e0a02 */
[C---:B------:R-:W-:Y:S02]  /*80d0*/  ISETP.GE.AND P5, PT, R2.reuse, R243, PT ;  /* 0x000000f30200720c */ /* 0x040fe40003fa6270 */
[C---:B------:R-:W-:Y:S02]  /*80e0*/  ISETP.GE.AND P4, PT, R2.reuse, R242, PT ;  /* 0x000000f20200720c */ /* 0x040fe40003f86270 */
[C---:B------:R-:W-:Y:S02]  /*80f0*/  ISETP.GE.AND P1, PT, R2.reuse, R241, PT ;  /* 0x000000f10200720c */ /* 0x040fe40003f26270 */
[----:B------:R-:W-:-:S02]  /*8100*/  ISETP.GE.AND P0, PT, R2, R240, PT ;  /* 0x000000f00200720c */ /* 0x000fc40003f06270 */
[----:B------:R-:W-:Y:S01]  /*8110*/  ISETP.LT.OR P6, PT, R3, R233, P6 ;  /* 0x000000e90300720c */ /* 0x000fe200037c1670 */
[--C-:B------:R-:W-:Y:S01]  /*8120*/  IMAD.IADD R3, R238, 0x1, -R2.reuse ;  /* 0x00000001ee037824 */ /* 0x100fe200078e0a02 */
        /* <DEDUP_REMOVED lines=27> */
[----:B------:R-:W-:Y:S01]  /*82e0*/  FSEL R141, R2, -INF , !P1 ;  /* 0xff800000028d7808 */ /* 0x000fe20004800000 */
[--C-:B------:R-:W-:Y:S01]  /*82f0*/  IMAD.IADD R3, R237, 0x1, -R0.reuse ;  /* 0x00000001ed037824 */ /* 0x100fe200078e0a00 */
        /* <DEDUP_REMOVED lines=10> */
[----:B------:R-:W-:-:S02]  /*83a0*/  FSEL R177, R6, -INF , !P0 ;  /* 0xff80000006b17808 */ /* 0x000fc40004000000 */
[----:B------:R-:W-:Y:S02]  /*83b0*/  PLOP3.LUT P0, PT, PT, PT, UP0, 0x80, 0x0 ;  /* 0x000000000000781c */ /* 0x000fe40003f0f008 */
[----:B------:R-:W-:Y:S02]  /*83c0*/  IABS R4, R4 ;  /* 0x0000000400047213 */ /* 0x000fe40000000000 */
[----:B------:R-:W-:Y:S02]  /*83d0*/  IABS R3, R3 ;  /* 0x0000000300037213 */ /* 0x000fe40000000000 */
[----:B------:R-:W-:Y:S02]  /*83e0*/  IABS R2, R2 ;  /* 0x0000000200027213 */ /* 0x000fe40000000000 */
[----:B------:R-:W-:Y:S02]  /*83f0*/  IABS R0, R0 ;  /* 0x0000000000007213 */ /* 0x000fe40000000000 */
[----:B------:R-:W-:-:S02]  /*8400*/  I2FP.F32.S32 R4, R4 ;  /* 0x0000000400047245 */ /* 0x000fc40000201400 */
[----:B------:R-:W-:Y:S02]  /*8410*/  I2FP.F32.S32 R3, R3 ;  /* 0x0000000300037245 */ /* 0x000fe40000201400 */
[----:B------:R-:W-:Y:S01]  /*8420*/  I2FP.F32.S32 R2, R2 ;  /* 0x0000000200027245 */ /* 0x000fe20000201400 */
[----:B------:R-:W-:Y:S01]  /*8430*/  FFMA.FTZ R4, R4, -UR19, R181 ;  /* 0x8000001304047c23 */ /* 0x000fe200080100b5 */
[----:B------:R-:W-:Y:S01]  /*8440*/  I2FP.F32.S32 R0, R0 ;  /* 0x0000000000007245 */ /* 0x000fe20000201400 */
[----:B------:R-:W-:Y:S02]  /*8450*/  FFMA.FTZ R3, R3, -UR19, R183 ;  /* 0x8000001303037c23 */ /* 0x000fe400080100b7 */
[----:B------:R-:W-:Y:S01]  /*8460*/  FFMA.FTZ R2, R2, -UR19, R197 ;  /* 0x8000001302027c23 */ /* 0x000fe200080100c5 */
[----:B------:R-:W-:Y:S01]  /*8470*/  FSEL R180, R4, -INF , !P6 ;  /* 0xff80000004b47808 */ /* 0x000fe20007000000 */
[----:B------:R-:W-:Y:S01]  /*8480*/  FFMA.FTZ R0, R0, -UR19, R199 ;  /* 0x8000001300007c23 */ /* 0x000fe200080100c7 */
[----:B------:R-:W-:-:S02]  /*8490*/  FSEL R181, R3, -INF , !P5 ;  /* 0xff80000003b57808 */ /* 0x000fc40006800000 */
        /* <DEDUP_REMOVED lines=52> */
.L_x_1494:
[----:B------:R-:W-:Y:S05]  /*87e0*/  BSYNC B0 ;  /* 0x0000000000007941 */ /* 0x000fea0003800000 */
.L_x_1493:
[----:B------:R-:W0:Y:S02]  /*87f0*/  LDGDEPBAR ;  /* 0x00000000000079af */ /* 0x000e240000000000 */
.L_x_1492:
        /* <DEDUP_REMOVED lines=45> */
[----:B------:R-:W-:Y:S01]  /*8ad0*/  FSEL R12, R12, RZ, P6 ;  /* 0x000000ff0c0c7208 */ /* 0x000fe20003000000 */
[----:B------:R-:W1:Y:S01]  /*8ae0*/  SHFL.BFLY PT, R7, R3, 0x1, 0x1f ;  /* 0x0c201f0003077f89 */ /* 0x000e6200000e0000 */
[----:B------:R-:W-:-:S02]  /*8af0*/  FMNMX.FTZ R0, R176, R0, !PT ;  /* 0x00000000b0007209 */ /* 0x000fc40007810000 */
[----:B---3--:R-:W-:Y:S01]  /*8b00*/  FMNMX.FTZ R215, R2, R6, !PT ;  /* 0x0000000602d77209 */ /* 0x008fe20007810000 */
[--C-:B------:R-:W-:Y:S01]  /*8b10*/  FFMA.FTZ R4, R20, UR10, -R12.reuse ;  /* 0x0000000a14047c23 */ /* 0x100fe2000801080c */
[----:B------:R-:W-:Y:S01]  /*8b20*/  FFMA.FTZ R2, R17, UR10, -R12 ;  /* 0x0000000a11027c23 */ /* 0x000fe2000801080c */
[----:B------:R-:W2:Y:S01]  /*8b30*/  SHFL.BFLY PT, R5, R0, 0x2, 0x1f ;  /* 0x0c401f0000057f89 */ /* 0x000ea200000e0000 */
[C---:B------:R-:W-:Y:S01]  /*8b40*/  FSETP.NEU.FTZ.AND P5, PT, R215.reuse, -INF , PT ;  /* 0xff800000d700780b */ /* 0x040fe20003fbd000 */
[----:B------:R3:W-:Y:S01]  /*8b50*/  MUFU.EX2 R250, R4 ;  /* 0x0000000400fa7308 */ /* 0x0007e20000000800 */
[----:B------:R-:W-:-:S05]  /*8b60*/  FMUL.FTZ R11, R215, UR10 ;  /* 0x0000000ad70b7c20 */ /* 0x000fca0008410000 */
[----:B------:R-:W-:Y:S02]  /*8b70*/  FSEL R11, R11, RZ, P5 ;  /* 0x000000ff0b0b7208 */ /* 0x000fe40002800000 */
[----:B------:R4:W-:Y:S01]  /*8b80*/  MUFU.EX2 R248, R2 ;  /* 0x0000000200f87308 */ /* 0x0009e20000000800 */
[----:B-1----:R-:W-:Y:S01]  /*8b90*/  FMNMX.FTZ R213, R3, R7, !PT ;  /* 0x0000000703d57209 */ /* 0x002fe20007810000 */
[----:B---3--:R-:W-:-:S03]  /*8ba0*/  FFMA.FTZ R4, R21, UR10, -R12 ;  /* 0x0000000a15047c23 */ /* 0x008fc6000801080c */
[----:B------:R-:W-:-:S03]  /*8bb0*/  FSETP.NEU.FTZ.AND P4, PT, R213, -INF , PT ;  /* 0xff800000d500780b */ /* 0x000fc60003f9d000 */
[----:B------:R1:W-:Y:S01]  /*8bc0*/  MUFU.EX2 R249, R4 ;  /* 0x0000000400f97308 */ /* 0x0003e20000000800 */
[----:B--2---:R-:W-:Y:S01]  /*8bd0*/  FMNMX.FTZ R0, R0, R5, !PT ;  /* 0x0000000500007209 */ /* 0x004fe20007810000 */
[----:B------:R-:W-:Y:S01]  /*8be0*/  FMUL.FTZ R10, R213, UR10 ;  /* 0x0000000ad50a7c20 */ /* 0x000fe20008410000 */
[----:B----4-:R-:W-:-:S04]  /*8bf0*/  FFMA.FTZ R2, R13, UR10, -R12 ;  /* 0x0000000a0d027c23 */ /* 0x010fc8000801080c */
[----:B------:R-:W-:Y:S01]  /*8c00*/  FSEL R10, R10, RZ, P4 ;  /* 0x000000ff0a0a7208 */ /* 0x000fe20002000000 */
[----:B------:R2:W-:Y:S04]  /*8c10*/  MUFU.EX2 R251, R2 ;  /* 0x0000000200fb7308 */ /* 0x0005e80000000800 */
[----:B------:R-:W-:-:S04]  /*8c20*/  FFMA.FTZ R13, R143, UR10, -R10 ;  /* 0x0000000a8f0d7c23 */ /* 0x000fc8000801080a */
[----:B------:R3:W-:Y:S01]  /*8c30*/  MUFU.EX2 R201, R13 ;  /* 0x0000000d00c97308 */ /* 0x0007e20000000800 */
[----:B-1----:R-:W1:Y:S01]  /*8c40*/  SHFL.BFLY PT, R4, R0, 0x1, 0x1f ;  /* 0x0c201f0000047f89 */ /* 0x002e6200000e0000 */
[----:B--2---:R-:W-:-:S06]  /*8c50*/  FFMA.FTZ R2, R23, UR10, -R11 ;  /* 0x0000000a17027c23 */ /* 0x004fcc000801080b */
[----:B------:R2:W-:Y:S01]  /*8c60*/  MUFU.EX2 R245, R2 ;  /* 0x0000000200f57308 */ /* 0x0005e20000000800 */
[----:B---3--:R-:W-:-:S07]  /*8c70*/  FFMA.FTZ R13, R142, UR10, -R10 ;  /* 0x0000000a8e0d7c23 */ /* 0x008fce000801080a */
[----:B------:R3:W-:Y:S01]  /*8c80*/  MUFU.EX2 R202, R13 ;  /* 0x0000000d00ca7308 */ /* 0x0007e20000000800 */
[----:B-1----:R-:W-:Y:S01]  /*8c90*/  FMNMX.FTZ R212, R0, R4, !PT ;  /* 0x0000000400d47209 */ /* 0x002fe20007810000 */
[----:B------:R-:W-:-:S03]  /*8ca0*/  FFMA.FTZ R0, R27, UR10, -R10 ;  /* 0x0000000a1b007c23 */ /* 0x000fc6000801080a */
[----:B------:R-:W-:Y:S01]  /*8cb0*/  FSETP.NEU.FTZ.AND P1, PT, R212, -INF , PT ;  /* 0xff800000d400780b */ /* 0x000fe20003f3d000 */
[----:B--2---:R-:W-:Y:S02]  /*8cc0*/  FFMA.FTZ R2, R24, UR10, -R11 ;  /* 0x0000000a18027c23 */ /* 0x004fe4000801080b */
[----:B------:R1:W-:Y:S01]  /*8cd0*/  MUFU.EX2 R208, R0 ;  /* 0x0000000000d07308 */ /* 0x0003e20000000800 */
[----:B---3--:R-:W-:-:S07]  /*8ce0*/  FFMA.FTZ R13, R141, UR10, -R10 ;  /* 0x0000000a8d0d7c23 */ /* 0x008fce000801080a */
[----:B------:R2:W-:Y:S08]  /*8cf0*/  MUFU.EX2 R244, R2 ;  /* 0x0000000200f47308 */ /* 0x0005f00000000800 */
[----:B------:R-:W-:Y:S01]  /*8d00*/  MUFU.EX2 R203, R13 ;  /* 0x0000000d00cb7308 */ /* 0x000fe20000000800 */
[----:B-1----:R-:W-:Y:S02]  /*8d10*/  FFMA.FTZ R0, R22, UR10, -R10 ;  /* 0x0000000a16007c23 */ /* 0x002fe4000801080a */
[----:B------:R-:W-:Y:S05]  /*8d20*/  LDSM.16.MT88.4 R20, [R217+0xb000] ;  /* 0x00b00000d914783b */ /* 0x000fea0000004200 */
[----:B------:R1:W-:Y:S01]  /*8d30*/  MUFU.EX2 R210, R0 ;  /* 0x0000000000d27308 */ /* 0x0003e20000000800 */
[----:B--2---:R-:W-:-:S07]  /*8d40*/  FFMA.FTZ R2, R19, UR10, -R11 ;  /* 0x0000000a13027c23 */ /* 0x004fce000801080b */
[----:B------:R2:W-:Y:S01]  /*8d50*/  MUFU.EX2 R246, R2 ;  /* 0x0000000200f67308 */ /* 0x0005e20000000800 */
[----:B-1----:R-:W-:-:S07]  /*8d60*/  FFMA.FTZ R0, R16, UR10, -R10 ;  /* 0x0000000a10007c23 */ /* 0x002fce000801080a */
[----:B------:R1:W3:Y:S01]  /*8d70*/  MUFU.EX2 R211, R0 ;  /* 0x0000000000d37308 */ /* 0x0002e20000000800 */
[----:B--2---:R-:W-:Y:S01]  /*8d80*/  FFMA.FTZ R2, R15, UR10, -R11 ;  /* 0x0000000a0f027c23 */ /* 0x004fe2000801080b */
[----:B------:R-:W-:Y:S01]  /*8d90*/  MOV R15, R9 ;  /* 0x00000009000f7202 */ /* 0x000fe20000000f00 */
[----:B------:R-:W-:-:S05]  /*8da0*/  FMUL.FTZ R9, R212, UR10 ;  /* 0x0000000ad4097c20 */ /* 0x000fca0008410000 */
[----:B------:R2:W-:Y:S01]  /*8db0*/  MUFU.EX2 R247, R2 ;  /* 0x0000000200f77308 */ /* 0x0005e20000000800 */
[----:B------:R-:W-:-:S05]  /*8dc0*/  FSEL R9, R9, RZ, P1 ;  /* 0x000000ff09097208 */ /* 0x000fca0000800000 */
[----:B-1----:R-:W-:Y:S01]  /*8dd0*/  FFMA.FTZ R0, R28, UR10, -R9 ;  /* 0x0000000a1c007c23 */ /* 0x002fe20008010809 */
[----:B---3--:R-:W-:Y:S01]  /*8de0*/  F2FP.BF16.F32.PACK_AB R6, R211, R210 ;  /* 0x000000d2d306723e */ /* 0x008fe200000010ff */
[----:B------:R-:W-:Y:S02]  /*8df0*/  LDSM.16.MT88.4 R28, [R219+0xa000] ;  /* 0x00a00000db1c783b */ /* 0x000fe40000004200 */
[----:B------:R1:W-:Y:S01]  /*8e00*/  MUFU.EX2 R204, R0 ;  /* 0x0000000000cc7308 */ /* 0x0003e20000000800 */
[--C-:B--2---:R-:W-:Y:S01]  /*8e10*/  FFMA.FTZ R2, R26, UR10, -R10.reuse ;  /* 0x0000000a1a027c23 */ /* 0x104fe2000801080a */
[----:B------:R-:W-:-:S06]  /*8e20*/  FFMA.FTZ R10, R140, UR10, -R10 ;  /* 0x0000000a8c0a7c23 */ /* 0x000fcc000801080a */
[----:B------:R2:W3:Y:S01]  /*8e30*/  MUFU.EX2 R209, R2 ;  /* 0x0000000200d17308 */ /* 0x0004e20000000800 */
[----:B-1----:R-:W-:Y:S02]  /*8e40*/  FFMA.FTZ R0, R25, UR10, -R9 ;  /* 0x0000000a19007c23 */ /* 0x002fe40008010809 */
[----:B------:R-:W-:Y:S05]  /*8e50*/  LDSM.16.MT88.4 R24, [R219+0xb000] ;  /* 0x00b00000db18783b */ /* 0x000fea0000004200 */
[----:B------:R1:W4:Y:S01]  /*8e60*/  MUFU.EX2 R205, R0 ;  /* 0x0000000000cd7308 */ /* 0x0003220000000800 */
[----:B--2---:R-:W-:Y:S02]  /*8e70*/  FSEL R2, R214, RZ, P6 ;  /* 0x000000ffd6027208 */ /* 0x004fe40003000000 */
[----:B---3--:R-:W-:-:S03]  /*8e80*/  F2FP.BF16.F32.PACK_AB R4, R208, R209 ;  /* 0x000000d1d004723e */ /* 0x008fc600000010ff */
[----:B------:R-:W-:-:S04]  /*8e90*/  FADD.FTZ R2, R136, -R2 ;  /* 0x8000000288027221 */ /* 0x000fc80000010000 */
[----:B------:R-:W-:Y:S01]  /*8ea0*/  FMUL.FTZ R8, R2, UR10 ;  /* 0x0000000a02087c20 */ /* 0x000fe20008410000 */
[--C-:B-1----:R-:W-:Y:S01]  /*8eb0*/  FFMA.FTZ R0, R18, UR10, -R9.reuse ;  /* 0x0000000a12007c23 */ /* 0x102fe20008010809 */
[----:B----4-:R-:W-:Y:S01]  /*8ec0*/  F2FP.BF16.F32.PACK_AB R5, R205, R204 ;  /* 0x000000cccd05723e */ /* 0x010fe200000010ff */
[----:B------:R-:W-:Y:S03]  /*8ed0*/  LDSM.16.MT88.4 R16, [R217+0xa000] ;  /* 0x00a00000d910783b */ /* 0x000fe60000004200 */
[----:B------:R-:W1:Y:S08]  /*8ee0*/  MUFU.EX2 R8, R8 ;  /* 0x0000000800087308 */ /* 0x000e700000000800 */
[----:B------:R2:W-:Y:S01]  /*8ef0*/  MUFU.EX2 R207, R0 ;  /* 0x0000000000cf7308 */ /* 0x0005e20000000800 */
[-C--:B-1----:R-:W-:Y:S01]  /*8f00*/  FMUL.FTZ R148, R148, R8.reuse ;  /* 0x0000000894947220 */ /* 0x082fe20000410000 */
[-C--:B------:R-:W-:Y:S01]  /*8f10*/  FMUL.FTZ R149, R149, R8.reuse ;  /* 0x0000000895957220 */ /* 0x080fe20000410000 */
[-C--:B------:R-:W-:Y:S01]  /*8f20*/  FMUL.FTZ R156, R156, R8.reuse ;  /* 0x000000089c9c7220 */ /* 0x080fe20000410000 */
[-C--:B------:R-:W-:Y:S01]  /*8f30*/  FMUL.FTZ R157, R157, R8.reuse ;  /* 0x000000089d9d7220 */ /* 0x080fe20000410000 */
[-C--:B------:R-:W-:Y:S01]  /*8f40*/  FMUL.FTZ R160, R160, R8.reuse ;  /* 0x00000008a0a07220 */ /* 0x080fe20000410000 */
[-C--:B------:R-:W-:Y:S01]  /*8f50*/  FMUL.FTZ R161, R161, R8.reuse ;  /* 0x00000008a1a17220 */ /* 0x080fe20000410000 */
[-C--:B------:R-:W-:Y:S01]  /*8f60*/  FMUL.FTZ R36, R36, R8.reuse ;  /* 0x0000000824247220 */ /* 0x080fe20000410000 */
[----:B------:R-:W-:Y:S01]  /*8f70*/  FMUL.FTZ R37, R37, R8 ;  /* 0x0000000825257220 */ /* 0x000fe20000410000 */
[----:B--2---:R-:W-:Y:S01]  /*8f80*/  FFMA.FTZ R0, R14, UR10, -R9 ;  /* 0x0000000a0e007c23 */ /* 0x004fe20008010809 */
[----:B------:R-:W-:Y:S01]  /*8f90*/  MOV R14, R138 ;  /* 0x0000008a000e7202 */ /* 0x000fe20000000f00 */
[-C--:B------:R-:W-:Y:S01]  /*8fa0*/  FMUL.FTZ R52, R52, R8.reuse ;  /* 0x0000000834347220 */ /* 0x080fe20000410000 */
[-C--:B------:R-:W-:Y:S01]  /*8fb0*/  FMUL.FTZ R53, R53, R8.reuse ;  /* 0x0000000835357220 */ /* 0x080fe20000410000 */
[----:B------:R1:W2:Y:S01]  /*8fc0*/  MUFU.EX2 R206, R0 ;  /* 0x0000000000ce7308 */ /* 0x0002a20000000800 */
        /* <DEDUP_REMOVED lines=16> */
[----:B-1----:R-:W-:Y:S01]  /*90d0*/  FSEL R0, R213, RZ, P4 ;  /* 0x000000ffd5007208 */ /* 0x002fe20002000000 */
[-C--:B------:R-:W-:Y:S01]  /*90e0*/  FMUL.FTZ R112, R112, R8.reuse ;  /* 0x0000000870707220 */ /* 0x080fe20000410000 */
[----:B--2---:R-:W-:Y:S01]  /*90f0*/  F2FP.BF16.F32.PACK_AB R7, R206, R207 ;  /* 0x000000cfce07723e */ /* 0x004fe200000010ff */
[-C--:B------:R-:W-:Y:S01]  /*9100*/  FMUL.FTZ R113, R113, R8.reuse ;  /* 0x0000000871717220 */ /* 0x080fe20000410000 */
[-C--:B------:R-:W-:Y:S01]  /*9110*/  FMUL.FTZ R116, R116, R8.reuse ;  /* 0x0000000874747220 */ /* 0x080fe20000410000 */
[----:B------:R-:W-:Y:S01]  /*9120*/  FADD.FTZ R2, R134, -R0 ;  /* 0x8000000086027221 */ /* 0x000fe20000010000 */
[----:B------:R-:W-:Y:S01]  /*9130*/  FSEL R0, R212, RZ, P1 ;  /* 0x000000ffd4007208 */ /* 0x000fe20000800000 */
[-C--:B------:R-:W-:Y:S01]  /*9140*/  FMUL.FTZ R117, R117, R8.reuse ;  /* 0x0000000875757220 */ /* 0x080fe20000410000 */
[-C--:B------:R-:W-:Y:S01]  /*9150*/  FMUL.FTZ R128, R128, R8.reuse ;  /* 0x0000000880807220 */ /* 0x080fe20000410000 */
[----:B------:R-:W-:Y:S01]  /*9160*/  FMUL.FTZ R2, R2, UR10 ;  /* 0x0000000a02027c20 */ /* 0x000fe20008410000 */
[----:B------:R-:W-:Y:S01]  /*9170*/  FMUL.FTZ R129, R129, R8 ;  /* 0x0000000881817220 */ /* 0x000fe20000410000 */
[----:B------:R-:W-:-:S02]  /*9180*/  FADD.FTZ R0, R137, -R0 ;  /* 0x8000000089007221 */ /* 0x000fc40000010000 */
[----:B------:R1:W2:Y:S01]  /*9190*/  MUFU.EX2 R3, R2 ;  /* 0x0000000200037308 */ /* 0x0002a20000000800 */
[----:B------:R-:W-:Y:S01]  /*91a0*/  LDSM.16.MT88.4 R136, [R221+0xa000] ;  /* 0x00a00000dd88783b */ /* 0x000fe20000004200 */
[----:B------:R-:W-:-:S06]  /*91b0*/  FMUL.FTZ R0, R0, UR10 ;  /* 0x0000000a00007c20 */ /* 0x000fcc0008410000 */
[----:B------:R-:W3:Y:S01]  /*91c0*/  MUFU.EX2 R0, R0 ;  /* 0x0000000000007308 */ /* 0x000ee20000000800 */
[----:B-1----:R-:W-:Y:S01]  /*91d0*/  FSEL R2, R215, RZ, P5 ;  /* 0x000000ffd7027208 */ /* 0x002fe20002800000 */
[-C--:B--2---:R-:W-:Y:S01]  /*91e0*/  FMUL.FTZ R40, R40, R3.reuse ;  /* 0x0000000328287220 */ /* 0x084fe20000410000 */
[-C--:B------:R-:W-:Y:S01]  /*91f0*/  FMUL.FTZ R41, R41, R3.reuse ;  /* 0x0000000329297220 */ /* 0x080fe20000410000 */
[-C--:B------:R-:W-:Y:S01]  /*9200*/  FMUL.FTZ R124, R124, R3.reuse ;  /* 0x000000037c7c7220 */ /* 0x080fe20000410000 */
[-C--:B------:R-:W-:Y:S01]  /*9210*/  FMUL.FTZ R125, R125, R3.reuse ;  /* 0x000000037d7d7220 */ /* 0x080fe20000410000 */
[----:B------:R-:W-:Y:S01]  /*9220*/  FADD.FTZ R2, R135, -R2 ;  /* 0x8000000287027221 */ /* 0x000fe20000010000 */
[-C--:B------:R-:W-:Y:S01]  /*9230*/  FMUL.FTZ R144, R144, R3.reuse ;  /* 0x0000000390907220 */ /* 0x080fe20000410000 */
[----:B------:R-:W1:Y:S01]  /*9240*/  LDSM.16.MT88.4 R132, [R222+0xa000] ;  /* 0x00a00000de84783b */ /* 0x000e620000004200 */
[-C--:B---3--:R-:W-:Y:S01]  /*9250*/  FMUL.FTZ R42, R42, R0.reuse ;  /* 0x000000002a2a7220 */ /* 0x088fe20000410000 */
[-C--:B------:R-:W-:Y:S01]  /*9260*/  FMUL.FTZ R43, R43, R0.reuse ;  /* 0x000000002b2b7220 */ /* 0x080fe20000410000 */
[----:B------:R-:W-:Y:S01]  /*9270*/  FMUL.FTZ R2, R2, UR10 ;  /* 0x0000000a02027c20 */ /* 0x000fe20008410000 */
[-C--:B------:R-:W-:Y:S01]  /*9280*/  FMUL.FTZ R126, R126, R0.reuse ;  /* 0x000000007e7e7220 */ /* 0x080fe20000410000 */
[-C--:B------:R-:W-:Y:S01]  /*9290*/  FMUL.FTZ R127, R127, R0.reuse ;  /* 0x000000007f7f7220 */ /* 0x080fe20000410000 */
[-C--:B------:R-:W-:Y:S01]  /*92a0*/  FMUL.FTZ R145, R145, R3.reuse ;  /* 0x0000000391917220 */ /* 0x080fe20000410000 */
[-C--:B------:R-:W-:Y:S01]  /*92b0*/  FMUL.FTZ R152, R152, R3.reuse ;  /* 0x0000000398987220 */ /* 0x080fe20000410000 */
[-C--:B------:R-:W-:Y:S01]  /*92c0*/  FMUL.FTZ R153, R153, R3.reuse ;  /* 0x0000000399997220 */ /* 0x080fe20000410000 */
[----:B------:R-:W2:Y:S01]  /*92d0*/  MUFU.EX2 R2, R2 ;  /* 0x0000000200027308 */ /* 0x000ea20000000800 */
        /* <DEDUP_REMOVED lines=30> */
[C---:B-1----:R-:W-:Y:S01]  /*94c0*/  HMMA.16816.F32.BF16 R196, R4.reuse, R132, R40 ;  /* 0x0000008404c4723c */ /* 0x042fe20000041828 */
        /* <DEDUP_REMOVED lines=41> */
[C---:B-1----:R-:W-:Y:S01]  /*9760*/  HMMA.16816.F32.BF16 R192, R4.reuse, R42, R124 ;  /* 0x0000002a04c0723c */ /* 0x042fe2000004187c */
[-C--:B------:R-:W-:Y:S01]  /*9770*/  FMUL.FTZ R103, R103, R2.reuse ;  /* 0x0000000267677220 */ /* 0x080fe20000410000 */
[-C--:B------:R-:W-:Y:S01]  /*9780*/  FMUL.FTZ R174, R174, R2.reuse ;  /* 0x00000002aeae7220 */ /* 0x080fe20000410000 */
[-C--:B------:R-:W-:Y:S01]  /*9790*/  FMUL.FTZ R175, R175, R2.reuse ;  /* 0x00000002afaf7220 */ /* 0x080fe20000410000 */
[-C--:B------:R-:W-:Y:S01]  /*97a0*/  FMUL.FTZ R50, R50, R2.reuse ;  /* 0x0000000232327220 */ /* 0x080fe20000410000 */
[-C--:B------:R-:W-:Y:S01]  /*97b0*/  FMUL.FTZ R51, R51, R2.reuse ;  /* 0x0000000233337220 */ /* 0x080fe20000410000 */
[C---:B------:R-:W-:Y:S01]  /*97c0*/  HMMA.16816.F32.BF16 R168, R4.reuse, R30, R168 ;  /* 0x0000001e04a8723c */ /* 0x040fe200000418a8 */
[----:B------:R-:W-:Y:S01]  /*97d0*/  MOV R127, R183 ;  /* 0x000000b7007f7202 */ /* 0x000fe20000000f00 */
[-C--:B------:R-:W-:Y:S01]  /*97e0*/  FMUL.FTZ R66, R66, R2.reuse ;  /* 0x0000000242427220 */ /* 0x080fe20000410000 */
[----:B------:R1:W2:Y:S01]  /*97f0*/  MUFU.EX2 R183, R10 ;  /* 0x0000000a00b77308 */ /* 0x0002a20000000800 */
        /* <DEDUP_REMOVED lines=13> */
[----:B------:R-:W-:Y:S01]  /*98d0*/  FFMA.FTZ R0, R252, R0, R204 ;  /* 0x00000000fc007223 */ /* 0x000fe200000100cc */
[----:B------:R-:W-:Y:S01]  /*98e0*/  HMMA.16816.F32.BF16 R60, R4, R138, R60 ;  /* 0x0000008a043c723c */ /* 0x000fe2000004183c */
[----:B------:R-:W-:Y:S01]  /*98f0*/  F2FP.BF16.F32.PACK_AB R124, R202, R201 ;  /* 0x000000c9ca7c723e */ /* 0x000fe200000010ff */
[----:B-1----:R-:W-:Y:S01]  /*9900*/  FFMA.FTZ R10, R179, UR10, -R9 ;  /* 0x0000000ab30a7c23 */ /* 0x002fe20008010809 */
[----:B------:R-:W-:Y:S01]  /*9910*/  FADD.FTZ R0, R205, R0 ;  /* 0x00000000cd007221 */ /* 0x000fe20000010000 */
[----:B--2---:R-:W-:-:S02]  /*9920*/  F2FP.BF16.F32.PACK_AB R126, R183, R203 ;  /* 0x000000cbb77e723e */ /* 0x004fc400000010ff */
[----:B------:R-:W-:Y:S01]  /*9930*/  HMMA.16816.F32.BF16 R72, R4, R20, R72 ;  /* 0x000000140448723c */ /* 0x000fe20000041848 */
[----:B------:R1:W2:Y:S01]  /*9940*/  MUFU.EX2 R179, R10 ;  /* 0x0000000a00b37308 */ /* 0x0002a20000000800 */
[----:B------:R-:W-:-:S04]  /*9950*/  FADD.FTZ R0, R207, R0 ;  /* 0x00000000cf007221 */ /* 0x000fc80000010000 */
[----:B------:R-:W-:Y:S01]  /*9960*/  HMMA.16816.F32.BF16 R76, R4, R22, R76 ;  /* 0x00000016044c723c */ /* 0x000fe2000004184c */
[----:B------:R-:W-:-:S05]  /*9970*/  FADD.FTZ R0, R206, R0 ;  /* 0x00000000ce007221 */ /* 0x000fca0000010000 */
[C---:B------:R-:W-:Y:S06]  /*9980*/  HMMA.16816.F32.BF16 R88, R4.reuse, R24, R88 ;  /* 0x000000180458723c */ /* 0x040fec0000041858 */
[----:B------:R-:W-:Y:S01]  /*9990*/  HMMA.16816.F32.BF16 R92, R4, R26, R92 ;  /* 0x0000001a045c723c */ /* 0x000fe2000004185c */
[----:B-1----:R-:W-:Y:S01]  /*99a0*/  FFMA.FTZ R10, R178, UR10, -R9 ;  /* 0x0000000ab20a7c23 */ /* 0x002fe20008010809 */
[----:B--2---:R-:W-:-:S03]  /*99b0*/  FADD.FTZ R0, R179, R0 ;  /* 0x00000000b3007221 */ /* 0x004fc60000010000 */
[----:B------:R1:W2:Y:S01]  /*99c0*/  MUFU.EX2 R178, R10 ;  /* 0x0000000a00b27308 */ /* 0x0002a20000000800 */
[C---:B------:R-:W-:Y:S06]  /*99d0*/  HMMA.16816.F32.BF16 R104, R4.reuse, R32, R104 ;  /* 0x000000200468723c */ /* 0x040fec0000041868 */
[C---:B------:R-:W-:Y:S06]  /*99e0*/  HMMA.16816.F32.BF16 R108, R4.reuse, R34, R108 ;  /* 0x00000022046c723c */ /* 0x040fec000004186c */
[----:B------:R-:W-:Y:S01]  /*99f0*/  HMMA.16816.F32.BF16 R120, R4, R40, R120 ;  /* 0x000000280478723c */ /* 0x000fe20000041878 */
[--C-:B-1----:R-:W-:Y:S01]  /*9a00*/  FFMA.FTZ R10, R177, UR10, -R9.reuse ;  /* 0x0000000ab10a7c23 */ /* 0x102fe20008010809 */
[----:B------:R-:W-:Y:S01]  /*9a10*/  FFMA.FTZ R9, R176, UR10, -R9 ;  /* 0x0000000ab0097c23 */ /* 0x000fe20008010809 */
[----:B--2---:R-:W-:-:S04]  /*9a20*/  FADD.FTZ R0, R178, R0 ;  /* 0x00000000b2007221 */ /* 0x004fc80000010000 */
[----:B------:R-:W-:Y:S01]  /*9a30*/  F2FP.BF16.F32.PACK_AB R4, R249, R250 ;  /* 0x000000faf904723e */ /* 0x000fe200000010ff */
[----:B------:R1:W2:Y:S01]  /*9a40*/  MUFU.EX2 R177, R10 ;  /* 0x0000000a00b17308 */ /* 0x0002a20000000800 */
[----:B------:R-:W-:Y:S02]  /*9a50*/  F2FP.BF16.F32.PACK_AB R5, R244, R245 ;  /* 0x000000f5f405723e */ /* 0x000fe400000010ff */
[----:B------:R-:W-:Y:S02]  /*9a60*/  F2FP.BF16.F32.PACK_AB R6, R251, R248 ;  /* 0x000000f8fb06723e */ /* 0x000fe400000010ff */
[----:B------:R-:W-:Y:S02]  /*9a70*/  F2FP.BF16.F32.PACK_AB R7, R247, R246 ;  /* 0x000000f6f707723e */ /* 0x000fe400000010ff */
[----:B------:R-:W-:Y:S01]  /*9a80*/  F2FP.BF16.F32.PACK_AB R125, R178, R179 ;  /* 0x000000b3b27d723e */ /* 0x000fe200000010ff */
[----:B------:R3:W4:Y:S04]  /*9a90*/  MUFU.EX2 R176, R9 ;  /* 0x0000000900b07308 */ /* 0x0007280000000800 */
[----:B------:R-:W-:Y:S01]  /*9aa0*/  HMMA.16816.F32.BF16 R148, R4, R16, R148 ;  /* 0x000000100494723c */ /* 0x000fe20000041894 */
[----:B-1----:R-:W-:-:S05]  /*9ab0*/  FFMA.FTZ R10, R188, UR10, -R12 ;  /* 0x0000000abc0a7c23 */ /* 0x002fca000801080c */
[C---:B------:R-:W-:Y:S01]  /*9ac0*/  HMMA.16816.F32.BF16 R184, R4.reuse, R18, R156 ;  /* 0x0000001204b8723c */ /* 0x040fe2000004189c */
[----:B------:R-:W-:Y:S01]  /*9ad0*/  MOV R188, R127 ;  /* 0x0000007f00bc7202 */ /* 0x000fe20000000f00 */
[----:B------:R-:W1:Y:S01]  /*9ae0*/  LDSM.16.MT88.4 R156, [R217+0xa800] ;  /* 0x00a80000d99c783b */ /* 0x000e620000004200 */
[----:B------:R-:W-:Y:S01]  /*9af0*/  MUFU.EX2 R143, R10 ;  /* 0x0000000a008f7308 */ /* 0x000fe20000000800 */
[----:B--2---:R-:W-:Y:S02]  /*9b00*/  FADD.FTZ R0, R177, R0 ;  /* 0x00000000b1007221 */ /* 0x004fe40000010000 */
[C---:B------:R-:W-:Y:S01]  /*9b10*/  HMMA.16816.F32.BF16 R160, R4.reuse, R28, R160 ;  /* 0x0000001c04a0723c */ /* 0x040fe200000418a0 */
[----:B---3--:R-:W-:Y:S01]  /*9b20*/  FFMA.FTZ R9, R189, UR10, -R12 ;  /* 0x0000000abd097c23 */ /* 0x008fe2000801080c */
[----:B------:R-:W-:Y:S01]  /*9b30*/  MOV R189, R14 ;  /* 0x0000000e00bd7202 */ /* 0x000fe20000000f00 */
[----:B------:R-:W-:Y:S01]  /*9b40*/  FFMA.FTZ R3, R188, R3, R209 ;  /* 0x00000003bc037223 */ /* 0x000fe200000100d1 */
[----:B----4-:R-:W-:Y:S01]  /*9b50*/  F2FP.BF16.F32.PACK_AB R127, R176, R177 ;  /* 0x000000b1b07f723e */ /* 0x010fe200000010ff */
[----:B------:R-:W2:Y:S01]  /*9b60*/  MUFU.EX2 R142, R9 ;  /* 0x00000009008e7308 */ /* 0x000ea20000000800 */
[----:B------:R-:W-:Y:S01]  /*9b70*/  HMMA.16816.F32.BF16 R36, R4, R132, R36 ;  /* 0x000000840424723c */ /* 0x000fe20000041824 */
[----:B------:R-:W-:-:S05]  /*9b80*/  FFMA.FTZ R2, R189, R2, R245 ;  /* 0x00000002bd027223 */ /* 0x000fca00000100f5 */
[C---:B------:R-:W-:Y:S06]  /*9b90*/  HMMA.16816.F32.BF16 R52, R4.reuse, R136, R52 ;  /* 0x000000880434723c */ /* 0x040fec0000041834 */
[C---:B------:R-:W-:Y:S06]  /*9ba0*/  HMMA.16816.F32.BF16 R68, R4.reuse, R20, R68 ;  /* 0x000000140444723c */ /* 0x040fec0000041844 */
[C---:B------:R-:W-:Y:S06]  /*9bb0*/  HMMA.16816.F32.BF16 R84, R4.reuse, R24, R84 ;  /* 0x000000180454723c */ /* 0x040fec0000041854 */
[C---:B------:R-:W-:Y:S06]  /*9bc0*/  HMMA.16816.F32.BF16 R100, R4.reuse, R32, R100 ;  /* 0x000000200464723c */ /* 0x040fec0000041864 */
[C---:B------:R-:W-:Y:S01]  /*9bd0*/  HMMA.16816.F32.BF16 R28, R4.reuse, R30, R172 ;  /* 0x0000001e041c723c */ /* 0x040fe200000418ac */
[----:B------:R-:W3:Y:S05]  /*9be0*/  LDSM.16.MT88.4 R172, [R219+0xa800] ;  /* 0x00a80000dbac783b */ /* 0x000eea0000004200 */
[C---:B------:R-:W-:Y:S01]  /*9bf0*/  HMMA.16816.F32.BF16 R132, R4.reuse, R134, R48 ;  /* 0x000000860484723c */ /* 0x040fe20000041830 */
[----:B------:R-:W4:Y:S05]  /*9c00*/  LDSM.16.MT88.4 R48, [R222+0xa800] ;  /* 0x00a80000de30783b */ /* 0x000f2a0000004200 */
[C---:B------:R-:W-:Y:S01]  /*9c10*/  HMMA.16816.F32.BF16 R136, R4.reuse, R138, R64 ;  /* 0x0000008a0488723c */ /* 0x040fe20000041840 */
[----:B------:R-:W5:Y:S05]  /*9c20*/  LDSM.16.MT88.4 R64, [R221+0xa800] ;  /* 0x00a80000dd40783b */ /* 0x000f6a0000004200 */
[C---:B------:R-:W-:Y:S01]  /*9c30*/  HMMA.16816.F32.BF16 R20, R4.reuse, R22, R80 ;  /* 0x000000160414723c */ /* 0x040fe20000041850 */
[----:B------:R-:W5:Y:S05]  /*9c40*/  LDSM.16.MT88.4 R80, [R217+0xb800] ;  /* 0x00b80000d950783b */ /* 0x000f6a0000004200 */
[C---:B------:R-:W-:Y:S01]  /*9c50*/  HMMA.16816.F32.BF16 R24, R4.reuse, R26, R96 ;  /* 0x0000001a0418723c */ /* 0x040fe20000041860 */
[----:B------:R-:W5:Y:S05]  /*9c60*/  LDSM.16.MT88.4 R96, [R219+0xb800] ;  /* 0x00b80000db60783b */ /* 0x000f6a0000004200 */
[C---:B------:R-:W-:Y:S01]  /*9c70*/  HMMA.16816.F32.BF16 R32, R4.reuse, R34, R112 ;  /* 0x000000220420723c */ /* 0x040fe20000041870 */
[----:B------:R-:W5:Y:S05]  /*9c80*/  LDSM.16.MT88.4 R112, [R222+0xb800] ;  /* 0x00b80000de70783b */ /* 0x000f6a0000004200 */
[C---:B------:R-:W-:Y:S06]  /*9c90*/  HMMA.16816.F32.BF16 R116, R4.reuse, R40, R116 ;  /* 0x000000280474723c */ /* 0x040fec0000041874 */
[----:B------:R-:W-:Y:S06]  /*9ca0*/  HMMA.16816.F32.BF16 R16, R4, R42, R128 ;  /* 0x0000002a0410723c */ /* 0x000fec0000041880 */
[C---:B-1----:R-:W-:Y:S01]  /*9cb0*/  HMMA.16816.F32.BF16 R144, R124.reuse, R156, R144 ;  /* 0x0000009c7c90723c */ /* 0x042fe20000041890 */
[--C-:B------:R-:W-:Y:S01]  /*9cc0*/  FFMA.FTZ R4, R182, UR10, -R12.reuse ;  /* 0x0000000ab6047c23 */ /* 0x100fe2000801080c */
[----:B------:R-:W-:Y:S01]  /*9cd0*/  MOV R182, R15 ;  /* 0x0000000f00b67202 */ /* 0x000fe20000000f00 */
[----:B------:R-:W-:Y:S01]  /*9ce0*/  FFMA.FTZ R5, R191, UR10, -R11 ;  /* 0x0000000abf057c23 */ /* 0x000fe2000801080b */
[----:B--2---:R-:W-:Y:S01]  /*9cf0*/  F2FP.BF16.F32.PACK_AB R128, R142, R143 ;  /* 0x0000008f8e80723e */ /* 0x004fe200000010ff */
[----:B------:R1:W-:Y:S01]  /*9d00*/  MUFU.EX2 R141, R4 ;  /* 0x00000004008d7308 */ /* 0x0003e20000000800 */
[C---:B------:R-:W-:Y:S06]  /*9d10*/  HMMA.16816.F32.BF16 R152, R124.reuse, R158, R152 ;  /* 0x0000009e7c98723c */ /* 0x040fec0000041898 */
[C---:B---3--:R-:W-:Y:S01]  /*9d20*/  HMMA.16816.F32.BF16 R164, R124.reuse, R172, R164 ;  /* 0x000000ac7ca4723c */ /* 0x048fe200000418a4 */
[----:B------:R2:W3:Y:S05]  /*9d30*/  MUFU.EX2 R10, R5 ;  /* 0x00000005000a7308 */ /* 0x0004ea0000000800 */
[----:B------:R-:W-:Y:S01]  /*9d40*/  HMMA.16816.F32.BF16 R168, R124, R174, R168 ;  /* 0x000000ae7ca8723c */ /* 0x000fe200000418a8 */
[----:B-1----:R-:W-:-:S02]  /*9d50*/  FFMA.FTZ R4, R180, UR10, -R12 ;  /* 0x0000000ab4047c23 */ /* 0x002fc4000801080c */
[----:B------:R-:W1:Y:S03]  /*9d60*/  LDSM.16.MT88.4 R12, [R221+0xb800] ;  /* 0x00b80000dd0c783b */ /* 0x000e660000004200 */
[----:B----4-:R-:W-:Y:S01]  /*9d70*/  HMMA.16816.F32.BF16 R40, R124, R48, R196 ;  /* 0x000000307c28723c */ /* 0x010fe200000418c4 */
[----:B------:R4:W4:Y:S01]  /*9d80*/  MUFU.EX2 R140, R4 ;  /* 0x00000004008c7308 */ /* 0x0009220000000800 */
[----:B--2---:R-:W-:Y:S01]  /*9d90*/  FADD.FTZ R5, R244, R2 ;  /* 0x00000002f4057221 */ /* 0x004fe20000010000 */
[----:B------:R-:W-:-:S03]  /*9da0*/  FADD.FTZ R2, R208, R3 ;  /* 0x00000003d0027221 */ /* 0x000fc60000010000 */
[----:B------:R-:W-:Y:S01]  /*9db0*/  HMMA.16816.F32.BF16 R44, R124, R50, R44 ;  /* 0x000000327c2c723c */ /* 0x000fe2000004182c */
[----:B------:R-:W-:Y:S01]  /*9dc0*/  FADD.FTZ R3, R246, R5 ;  /* 0x00000005f6037221 */ /* 0x000fe20000010000 */
[----:B------:R-:W-:-:S03]  /*9dd0*/  FADD.FTZ R2, R210, R2 ;  /* 0x00000002d2027221 */ /* 0x000fc60000010000 */
[----:B------:R-:W-:Y:S01]  /*9de0*/  FADD.FTZ R3, R247, R3 ;  /* 0x00000003f7037221 */ /* 0x000fe20000010000 */
[----:B------:R-:W-:Y:S01]  /*9df0*/  FADD.FTZ R2, R211, R2 ;  /* 0x00000002d3027221 */ /* 0x000fe20000010000 */
[C---:B-----5:R-:W-:Y:S02]  /*9e00*/  HMMA.16816.F32.BF16 R56, R124.reuse, R64, R56 ;  /* 0x000000407c38723c */ /* 0x060fe40000041838 */
[----:B---3--:R-:W-:Y:S01]  /*9e10*/  FADD.FTZ R3, R10, R3 ;  /* 0x000000030a037221 */ /* 0x008fe20000010000 */
[----:B----4-:R-:W-:Y:S01]  /*9e20*/  FFMA.FTZ R4, R200, UR10, -R11 ;  /* 0x0000000ac8047c23 */ /* 0x010fe2000801080b */
[----:B------:R-:W-:Y:S01]  /*9e30*/  FADD.FTZ R2, R201, R2 ;  /* 0x00000002c9027221 */ /* 0x000fe20000010000 */
[----:B------:R-:W-:Y:S01]  /*9e40*/  F2FP.BF16.F32.PACK_AB R130, R140, R141 ;  /* 0x0000008d8c82723e */ /* 0x000fe200000010ff */
[----:B------:R-:W-:Y:S01]  /*9e50*/  HMMA.16816.F32.BF16 R60, R124, R66, R60 ;  /* 0x000000427c3c723c */ /* 0x000fe2000004183c */
[----:B------:R2:W3:Y:S01]  /*9e60*/  MUFU.EX2 R9, R4 ;  /* 0x0000000400097308 */ /* 0x0004e20000000800 */
[----:B------:R-:W-:-:S04]  /*9e70*/  FADD.FTZ R2, R202, R2 ;  /* 0x00000002ca027221 */ /* 0x000fc80000010000 */
[----:B------:R-:W-:Y:S01]  /*9e80*/  FADD.FTZ R2, R203, R2 ;  /* 0x00000002cb027221 */ /* 0x000fe20000010000 */
[----:B------:R-:W-:Y:S03]  /*9e90*/  HMMA.16816.F32.BF16 R72, R124, R80, R72 ;  /* 0x000000507c48723c */ /* 0x000fe60000041848 */
[----:B------:R-:W-:-:S03]  /*9ea0*/  FADD.FTZ R245, R183, R2 ;  /* 0x00000002b7f57221 */ /* 0x000fc60000010000 */
[----:B------:R-:W-:Y:S01]  /*9eb0*/  HMMA.16816.F32.BF16 R76, R124, R82, R76 ;  /* 0x000000527c4c723c */ /* 0x000fe2000004184c */
[----:B--2---:R-:W-:Y:S01]  /*9ec0*/  FFMA.FTZ R4, R190, UR10, -R11 ;  /* 0x0000000abe047c23 */ /* 0x004fe2000801080b */
[C---:B---3--:R-:W-:Y:S01]  /*9ed0*/  FADD.FTZ R3, R9.reuse, R3 ;  /* 0x0000000309037221 */ /* 0x048fe20000010000 */
[----:B------:R-:W-:-:S03]  /*9ee0*/  F2FP.BF16.F32.PACK_AB R129, R9, R10 ;  /* 0x0000000a0981723e */ /* 0x000fc600000010ff */
[C---:B------:R-:W-:Y:S01]  /*9ef0*/  HMMA.16816.F32.BF16 R88, R124.reuse, R96, R88 ;  /* 0x000000607c58723c */ /* 0x040fe20000041858 */
[----:B------:R2:W3:Y:S05]  /*9f00*/  MUFU.EX2 R7, R4 ;  /* 0x0000000400077308 */ /* 0x0004ea0000000800 */
[C---:B------:R-:W-:Y:S06]  /*9f10*/  HMMA.16816.F32.BF16 R92, R124.reuse, R98, R92 ;  /* 0x000000627c5c723c */ /* 0x040fec000004185c */
[----:B------:R-:W-:Y:S01]  /*9f20*/  HMMA.16816.F32.BF16 R104, R124, R112, R104 ;  /* 0x000000707c68723c */ /* 0x000fe20000041868 */
[----:B--2---:R-:W-:Y:S01]  /*9f30*/  FFMA.FTZ R4, R181, UR10, -R11 ;  /* 0x0000000ab5047c23 */ /* 0x004fe2000801080b */
[----:B---3--:R-:W-:-:S04]  /*9f40*/  FADD.FTZ R3, R7, R3 ;  /* 0x0000000307037221 */ /* 0x008fc80000010000 */
[C---:B------:R-:W-:Y:S01]  /*9f50*/  HMMA.16816.F32.BF16 R108, R124.reuse, R114, R108 ;  /* 0x000000727c6c723c */ /* 0x040fe2000004186c */
[----:B------:R2:W3:Y:S05]  /*9f60*/  MUFU.EX2 R6, R4 ;  /* 0x0000000400067308 */ /* 0x0004ea0000000800 */
[C---:B-1----:R-:W-:Y:S06]  /*9f70*/  HMMA.16816.F32.BF16 R120, R124.reuse, R12, R120 ;  /* 0x0000000c7c78723c */ /* 0x042fec0000041878 */
[----:B------:R-:W-:Y:S01]  /*9f80*/  HMMA.16816.F32.BF16 R124, R124, R14, R192 ;  /* 0x0000000e7c7c723c */ /* 0x000fe200000418c0 */
[----:B--2---:R-:W-:Y:S01]  /*9f90*/  FFMA.FTZ R4, R182, R8, R250 ;  /* 0x00000008b6047223 */ /* 0x004fe200000100fa */
[C---:B---3--:R-:W-:Y:S01]  /*9fa0*/  FADD.FTZ R252, R6.reuse, R3 ;  /* 0x0000000306fc7221 */ /* 0x048fe20000010000 */
[----:B------:R-:W-:-:S02]  /*9fb0*/  F2FP.BF16.F32.PACK_AB R131, R6, R7 ;  /* 0x000000070683723e */ /* 0x000fc400000010ff */
[----:B------:R-:W-:Y:S01]  /*9fc0*/  FADD.FTZ R4, R249, R4 ;  /* 0x00000004f9047221 */ /* 0x000fe20000010000 */
[----:B------:R-:W-:-:S03]  /*9fd0*/  FADD.FTZ R249, R176, R0 ;  /* 0x00000000b0f97221 */ /* 0x000fc60000010000 */
[----:B------:R-:W-:Y:S01]  /*9fe0*/  FADD.FTZ R4, R248, R4 ;  /* 0x00000004f8047221 */ /* 0x000fe20000010000 */
[----:B------:R-:W-:Y:S03]  /*9ff0*/  HMMA.16816.F32.BF16 R148, R128, R156, R148 ;  /* 0x0000009c8094723c */ /* 0x000fe60000041894 */
[----:B------:R-:W-:-:S03]  /*a000*/  FADD.FTZ R4, R251, R4 ;  /* 0x00000004fb047221 */ /* 0x000fc60000010000 */
[----:B------:R-:W-:Y:S01]  /*a010*/  HMMA.16816.F32.BF16 R160, R128, R172, R160 ;  /* 0x000000ac80a0723c */ /* 0x000fe200000418a0 */
[----:B------:R-:W-:-:S04]  /*a020*/  FADD.FTZ R4, R143, R4 ;  /* 0x000000048f047221 */ /* 0x000fc80000010000 */
[----:B------:R-:W-:Y:S01]  /*a030*/  FADD.FTZ R4, R142, R4 ;  /* 0x000000048e047221 */ /* 0x000fe20000010000 */
[----:B------:R-:W-:Y:S03]  /*a040*/  HMMA.16816.F32.BF16 R36, R128, R48, R36 ;  /* 0x000000308024723c */ /* 0x000fe60000041824 */
[----:B------:R-:W-:-:S03]  /*a050*/  FADD.FTZ R4, R141, R4 ;  /* 0x000000048d047221 */ /* 0x000fc60000010000 */
[----:B------:R-:W-:Y:S01]  /*a060*/  HMMA.16816.F32.BF16 R52, R128, R64, R52 ;  /* 0x000000408034723c */ /* 0x000fe20000041834 */
[----:B------:R-:W-:-:S05]  /*a070*/  FADD.FTZ R250, R140, R4 ;  /* 0x000000048cfa7221 */ /* 0x000fca0000010000 */
[----:B------:R1:W-:Y:S01]  /*a080*/  STL [R1+0xc], R250 ;  /* 0x00000cfa01007387 */ /* 0x0003e20000100800 */
[C---:B------:R-:W-:Y:S03]  /*a090*/  HMMA.16816.F32.BF16 R68, R128.reuse, R80, R68 ;  /* 0x000000508044723c */ /* 0x040fe60000041844 */
[----:B------:R1:W-:Y:S03]  /*a0a0*/  STL [R1+0x8], R252 ;  /* 0x000008fc01007387 */ /* 0x0003e60000100800 */
[C---:B------:R-:W-:Y:S01]  /*a0b0*/  HMMA.16816.F32.BF16 R84, R128.reuse, R96, R84 ;  /* 0x000000608054723c */ /* 0x040fe20000041854 */
[----:B------:R1:W-:Y:S04]  /*a0c0*/  STL [R1], R249 ;  /* 0x000000f901007387 */ /* 0x0003e80000100800 */
[----:B------:R1:W-:Y:S01]  /*a0d0*/  STL [R1+0x4], R245 ;  /* 0x000004f501007387 */ /* 0x0003e20000100800 */
        /* <DEDUP_REMOVED lines=28> */
[----:B------:R-:W-:Y:S01]  /*a2a0*/  IMAD.U32 R0, RZ, RZ, UR20 ;  /* 0x00000014ff007e24 */ /* 0x000fe2000f8e00ff */
[----:B------:R-:W5:Y:S01]  /*a2b0*/  S2R R244, SR_TID.X ;  /* 0x0000000000f47919 */ /* 0x000f620000002100 */
[----:B------:R-:W-:Y:S01]  /*a2c0*/  IMAD.U32 R4, RZ, RZ, UR20 ;  /* 0x00000014ff047e24 */ /* 0x000fe2000f8e00ff */
[----:B------:R-:W-:-:S03]  /*a2d0*/  UIADD3 UR4, UR21, UR4, URZ ;  /* 0x0000000415047290 */ /* 0x000fc6000fffe03f */
[----:B------:R-:W4:Y:S03]  /*a2e0*/  @!P3 LDC.64 R8, c[0x0][0x220] ;  /* 0x00008800ff08bb82 */ /* 0x000f260000000a00 */
[----:B------:R-:W-:-:S05]  /*a2f0*/  IMAD.U32 R3, RZ, RZ, UR4 ;  /* 0x00000004ff037e24 */ /* 0x000fca000f8e00ff */
[----:B------:R-:W4:Y:S01]  /*a300*/  @!P2 LDC.64 R12, c[0x0][0x220] ;  /* 0x00008800ff0cab82 */ /* 0x000f220000000a00 */
[----:B------:R-:W-:Y:S01]  /*a310*/  @P3 STS.128 [R231+0xa000], RZ ;  /* 0x00a000ffe7003388 */ /* 0x000fe20000000c00 */
[----:B-----5:R-:W-:-:S05]  /*a320*/  IMAD.SHL.U32 R244, R244, 0x2, RZ ;  /* 0x00000002f4f47824 */ /* 0x020fca00078e00ff */
[----:B------:R-:W-:Y:S02]  /*a330*/  LOP3.LUT R244, R244, 0x6, RZ, 0xc0, !PT ;  /* 0x00000006f4f47812 */ /* 0x000fe400078ec0ff */
[----:B--2---:R-:W-:-:S04]  /*a340*/  LEA R0, P1, R0, R198, 0x5 ;  /* 0x000000c600007211 */ /* 0x004fc800078228ff */
[----:B------:R-:W-:Y:S02]  /*a350*/  IADD3 R2, P0, R0, UR24, RZ ;  /* 0x0000001800027c10 */ /* 0x000fe4000ff1e0ff */
[----:B---3--:R-:W-:Y:S02]  /*a360*/  LEA.HI.X R3, R4, R189, R3, 0x5, P1 ;  /* 0x000000bd04037211 */ /* 0x008fe400008f2c03 */
[C---:B-1----:R-:W-:Y:S02]  /*a370*/  @!P3 LEA R10, P5, R0.reuse, R10, 0x1 ;  /* 0x0000000a000ab211 */ /* 0x042fe400078a08ff */
[----:B----4-:R-:W-:Y:S02]  /*a380*/  @!P2 LEA R6, P1, R0, R6, 0x1 ;  /* 0x000000060006a211 */ /* 0x010fe400078208ff */
[----:B------:R-:W-:Y:S02]  /*a390*/  @!P3 LEA R8, P4, R2, R8, 0x1 ;  /* 0x000000080208b211 */ /* 0x000fe400078808ff */
        /* <DEDUP_REMOVED lines=8> */
[C-C-:B------:R-:W-:Y:S01]  /*a420*/  @!P3 LEA.HI.X R9, R2.reuse, R9, R5.reuse, 0x1, P4 ;  /* 0x000000090209b211 */ /* 0x140fe200020f0c05 */
[----:B------:R-:W-:Y:S01]  /*a430*/  IMAD.U32 R0, RZ, RZ, UR29 ;  /* 0x0000001dff007e24 */ /* 0x000fe2000f8e00ff */
[----:B------:R-:W-:Y:S01]  /*a440*/  @!P2 LEA.HI.X R5, R2, R13, R5, 0x1, P0 ;  /* 0x0000000d0205a211 */ /* 0x000fe200000f0c05 */
[----:B------:R-:W-:Y:S02]  /*a450*/  @P2 STS.128 [R231+0xb000], RZ ;  /* 0x00b000ffe7002388 */ /* 0x000fe40000000c00 */
[----:B------:R-:W-:-:S02]  /*a460*/  IMAD R0, R0, 0x20, R244 ;  /* 0x0000002000007824 */ /* 0x000fc400078e02f4 */
[----:B------:R-:W-:Y:S01]  /*a470*/  @!PT LDS RZ, [RZ] ;  /* 0x00000000fffff984 */ /* 0x000fe20000000800 */
[----:B------:R-:W-:Y:S01]  /*a480*/  @!PT LDS RZ, [RZ] ;  /* 0x00000000fffff984 */ /* 0x000fe20000000800 */
[----:B------:R-:W-:Y:S01]  /*a490*/  @!PT LDS RZ, [RZ] ;  /* 0x00000000fffff984 */ /* 0x000fe20000000800 */
[----:B------:R-:W-:Y:S02]  /*a4a0*/  @!P2 LDGSTS.E.BYPASS.LTC128B.128 [R231+0xb000], desc[UR26][R6.64+0x80] ;  /* 0x0b00008006e7afae */ /* 0x000fe4000b901d5a */
[----:B------:R-:W-:Y:S01]  /*a4b0*/  IMAD.IADD R3, R237, 0x1, -R0 ;  /* 0x00000001ed037824 */ /* 0x000fe200078e0a00 */
[CC--:B------:R-:W-:Y:S01]  /*a4c0*/  ISETP.GE.AND P0, PT, R0.reuse, R243.reuse, PT ;  /* 0x000000f30000720c */ /* 0x0c0fe20003f06270 */
[----:B------:R-:W-:Y:S01]  /*a4d0*/  @P3 STS.128 [R231+0xa800], RZ ;  /* 0x00a800ffe7003388 */ /* 0x000fe20000000c00 */
[C---:B------:R-:W-:Y:S01]  /*a4e0*/  VIADD R2, R0.reuse, 0x1 ;  /* 0x0000000100027836 */ /* 0x040fe20000000000 */
[C---:B------:R-:W-:Y:S02]  /*a4f0*/  ISETP.GE.AND P6, PT, R0.reuse, R242, PT ;  /* 0x000000f20000720c */ /* 0x040fe40003fc6270 */
[----:B------:R-:W-:Y:S01]  /*a500*/  @!PT LDS RZ, [RZ] ;  /* 0x00000000fffff984 */ /* 0x000fe20000000800 */
[----:B------:R-:W-:Y:S01]  /*a510*/  @!PT LDS RZ, [RZ] ;  /* 0x00000000fffff984 */ /* 0x000fe20000000800 */
[----:B------:R-:W-:Y:S01]  /*a520*/  @!PT LDS RZ, [RZ] ;  /* 0x00000000fffff984 */ /* 0x000fe20000000800 */
[----:B------:R1:W-:Y:S01]  /*a530*/  @!P3 LDGSTS.E.BYPASS.LTC128B.128 [R231+0xa800], desc[UR26][R8.64] ;  /* 0x0a80000008e7bfae */ /* 0x0003e2000b901d5a */
[----:B------:R-:W-:Y:S02]  /*a540*/  ISETP.LT.OR P0, PT, R0, R236, P0 ;  /* 0x000000ec0000720c */ /* 0x000fe40000701670 */
[C---:B------:R-:W-:Y:S01]  /*a550*/  ISETP.GE.AND P5, PT, R2.reuse, R243, PT ;  /* 0x000000f30200720c */ /* 0x040fe20003fa6270 */
[----:B------:R-:W-:Y:S01]  /*a560*/  @P2 STS.128 [R231+0xb800], RZ ;  /* 0x00b800ffe7002388 */ /* 0x000fe20000000c00 */
[----:B------:R-:W-:-:S02]  /*a570*/  ISETP.GE.AND P4, PT, R2, R242, PT ;  /* 0x000000f20200720c */ /* 0x000fc40003f86270 */
[----:B------:R-:W-:Y:S01]  /*a580*/  ISETP.GE.AND P1, PT, R2, R241, PT ;  /* 0x000000f10200720c */ /* 0x000fe20003f26270 */
[----:B------:R-:W-:Y:S01]  /*a590*/  @!PT LDS RZ, [RZ] ;  /* 0x00000000fffff984 */ /* 0x000fe20000000800 */
[----:B------:R-:W-:Y:S01]  /*a5a0*/  @!PT LDS RZ, [RZ] ;  /* 0x00000000fffff984 */ /* 0x000fe20000000800 */
[----:B------:R-:W-:Y:S01]  /*a5b0*/  @!PT LDS RZ, [RZ] ;  /* 0x00000000fffff984 */ /* 0x000fe20000000800 */
[----:B------:R2:W-:Y:S01]  /*a5c0*/  @!P2 LDGSTS.E.BYPASS.LTC128B.128 [R231+0xb800], desc[UR26][R4.64+0x80] ;  /* 0x0b80008004e7afae */ /* 0x0005e2000b901d5a */
[-C--:B------:R-:W-:Y:S02]  /*a5d0*/  ISETP.LT.OR P6, PT, R0, R235.reuse, P6 ;  /* 0x000000eb0000720c */ /* 0x080fe400037c1670 */
[C---:B------:R-:W-:Y:S01]  /*a5e0*/  ISETP.LT.OR P5, PT, R2.reuse, R236, P5 ;  /* 0x000000ec0200720c */ /* 0x040fe20002fa1670 */
[----:B------:R-:W-:Y:S01]  /*a5f0*/  LDSM.16.M88.4 R24, [R216+0x8000] ;  /* 0x00800000d818783b */ /* 0x000fe20000000200 */
[C---:B------:R-:W-:Y:S02]  /*a600*/  ISETP.LT.OR P4, PT, R2.reuse, R235, P4 ;  /* 0x000000eb0200720c */ /* 0x040fe40002781670 */
[----:B------:R-:W-:Y:S01]  /*a610*/  ISETP.LT.OR P1, PT, R2, R234, P1 ;  /* 0x000000ea0200720c */ /* 0x000fe20000f21670 */
        /* <DEDUP_REMOVED lines=87> */
[----:B--2---:R-:W-:Y:S06]  /*ab90*/  HMMA.16816.F32.BF16 R132, R16, R20, R132 ;  /* 0x000000141084723c */ /* 0x004fec0000041884 */
[----:B------:R-:W-:Y:S06]  /*aba0*/  HMMA.16816.F32.BF16 R32, R12, R34, R192 ;  /* 0x000000220c20723c */ /* 0x000fec00000418c0 */
        /* <DEDUP_REMOVED lines=9> */
[C---:B------:R-:W-:Y:S01]  /*ac40*/  HMMA.16816.F32.BF16 R136, R16.reuse, R24, R8 ;  /* 0x000000181088723c */ /* 0x040fe20000041808 */
        /* <DEDUP_REMOVED lines=12> */
[----:B------:R-:W-:Y:S01]  /*ad10*/  HMMA.16816.F32.BF16 R140, R16, R26, R12 ;  /* 0x0000001a108c723c */ /* 0x000fe2000004180c */
[----:B------:R-:W-:Y:S01]  /*ad20*/  I2FP.F32.S32 R3, R3 ;  /* 0x0000000300037245 */ /* 0x000fe20000201400 */
[----:B------:R-:W-:Y:S01]  /*ad30*/  FFMA.FTZ R9, R5, -UR19, R134 ;  /* 0x8000001305097c23 */ /* 0x000fe20008010086 */
[----:B------:R-:W-:Y:S01]  /*ad40*/  I2FP.F32.S32 R4, R4 ;  /* 0x0000000400047245 */ /* 0x000fe20000201400 */
[----:B------:R-:W-:-:S02]  /*ad50*/  FFMA.FTZ R5, R7, -UR19, R184 ;  /* 0x8000001307057c23 */ /* 0x000fc400080100b8 */
[----:B------:R-:W-:Y:S01]  /*ad60*/  FFMA.FTZ R7, R3, -UR19, R133 ;  /* 0x8000001303077c23 */ /* 0x000fe20008010085 */
[----:B------:R-:W-:Y:S01]  /*ad70*/  FSEL R19, R6, -INF , !P0 ;  /* 0xff80000006137808 */ /* 0x000fe20004000000 */
[----:B------:R-:W-:Y:S01]  /*ad80*/  FFMA.FTZ R8, R4, -UR19, R186 ;  /* 0x8000001304087c23 */ /* 0x000fe200080100ba */
[----:B------:R-:W-:Y:S01]  /*ad90*/  BAR.SYNC.DEFER_BLOCKING 0x0 ;  /* 0x0000000000007b1d */ /* 0x000fe20000010000 */
[----:B------:R-:W-:Y:S01]  /*ada0*/  ISETP.GE.AND P0, PT, R2, R240, PT ;  /* 0x000000f00200720c */ /* 0x000fe20003f06270 */
[--C-:B------:R-:W-:Y:S01]  /*adb0*/  IMAD.IADD R4, R237, 0x1, -R2.reuse ;  /* 0x00000001ed047824 */ /* 0x100fe200078e0a02 */
[----:B------:R-:W-:Y:S01]  /*adc0*/  FSEL R23, R9, -INF , !P6 ;  /* 0xff80000009177808 */ /* 0x000fe20007000000 */
[--C-:B------:R-:W-:Y:S01]  /*add0*/  IMAD.IADD R3, R238, 0x1, -R2.reuse ;  /* 0x00000001ee037824 */ /* 0x100fe200078e0a02 */
[----:B------:R-:W-:Y:S01]  /*ade0*/  ISETP.LT.OR P0, PT, R2, R233, P0 ;  /* 0x000000e90200720c */ /* 0x000fe20000701670 */
[----:B------:R-:W-:Y:S01]  /*adf0*/  IMAD.IADD R2, R239, 0x1, -R2 ;  /* 0x00000001ef027824 */ /* 0x000fe200078e0a02 */
[----:B------:R-:W-:-:S02]  /*ae00*/  IABS R4, R4 ;  /* 0x0000000400047213 */ /* 0x000fc40000000000 */
[C---:B------:R-:W-:Y:S02]  /*ae10*/  ISETP.GE.AND P6, PT, R0.reuse, R241, PT ;  /* 0x000000f10000720c */ /* 0x040fe40003fc6270 */
[----:B------:R-:W-:Y:S01]  /*ae20*/  IABS R6, R2 ;  /* 0x0000000200067213 */ /* 0x000fe20000000000 */
[----:B------:R-:W-:Y:S01]  /*ae30*/  IMAD.MOV.U32 R2, RZ, RZ, R4 ;  /* 0x000000ffff027224 */ /* 0x000fe200078e0004 */
[----:B------:R-:W-:Y:S02]  /*ae40*/  IABS R3, R3 ;  /* 0x0000000300037213 */ /* 0x000fe40000000000 */
[----:B------:R-:W-:Y:S02]  /*ae50*/  ISETP.LT.OR P6, PT, R0, R234, P6 ;  /* 0x000000ea0000720c */ /* 0x000fe400037c1670 */
[----:B------:R-:W-:Y:S02]  /*ae60*/  I2FP.F32.S32 R2, R2 ;  /* 0x0000000200027245 */ /* 0x000fe40000201400 */
[----:B------:R-:W-:-:S02]  /*ae70*/  I2FP.F32.S32 R3, R3 ;  /* 0x0000000300037245 */ /* 0x000fc40000201400 */
[----:B------:R-:W-:Y:S01]  /*ae80*/  FSEL R25, R5, -INF , !P6 ;  /* 0xff80000005197808 */ /* 0x000fe20007000000 */
[----:B------:R-:W-:Y:S01]  /*ae90*/  FFMA.FTZ R5, R2, -UR19, R135 ;  /* 0x8000001302057c23 */ /* 0x000fe20008010087 */
[C---:B------:R-:W-:Y:S01]  /*aea0*/  ISETP.GE.AND P6, PT, R0.reuse, R240, PT ;  /* 0x000000f00000720c */ /* 0x040fe20003fc6270 */
        /* <DEDUP_REMOVED lines=246> */
.L_x_1497:
[----:B------:R-:W-:Y:S05]  /*be10*/  BSYNC B0 ;  /* 0x0000000000007941 */ /* 0x000fea0003800000 */
.L_x_1496:
[----:B------:R-:W0:Y:S02]  /*be20*/  LDGDEPBAR ;  /* 0x00000000000079af */ /* 0x000e240000000000 */
.L_x_1495:
        /* <DEDUP_REMOVED lines=31> */
[----:B-1----:R-:W-:Y:S01]  /*c020*/  FMNMX.FTZ R136, R136, R4, !PT ;  /* 0x0000000488887209 */ /* 0x002fe20007810000 */
[----:B------:R-:W1:Y:S01]  /*c030*/  SHFL.BFLY PT, R6, R134, 0x2, 0x1f ;  /* 0x0c401f0086067f89 */ /* 0x000e6200000e0000 */
[----:B------:R-:W-:-:S02]  /*c040*/  FMNMX.FTZ R2, R179, R2, !PT ;  /* 0x00000002b3027209 */ /* 0x000fc40007810000 */
[----:B------:R-:W-:Y:S01]  /*c050*/  MOV R7, R249 ;  /* 0x000000f900077202 */ /* 0x000fe20000000f00 */
[----:B------:R-:W2:Y:S01]  /*c060*/  SHFL.BFLY PT, R4, R0, 0x2, 0x1f ;  /* 0x0c401f0000047f89 */ /* 0x000ea200000e0000 */
[----:B------:R-:W-:Y:S02]  /*c070*/  FMNMX.FTZ R2, R178, R2, !PT ;  /* 0x00000002b2027209 */ /* 0x000fe40007810000 */
[----:B------:R-:W-:Y:S01]  /*c080*/  MOV R30, R250 ;  /* 0x000000fa001e7202 */ /* 0x000fe20000000f00 */
[----:B------:R-:W3:Y:S01]  /*c090*/  SHFL.BFLY PT, R5, R136, 0x1, 0x1f ;  /* 0x0c201f0088057f89 */ /* 0x000ee200000e0000 */
[----:B------:R-:W-:Y:S02]  /*c0a0*/  FMNMX.FTZ R2, R177, R2, !PT ;  /* 0x00000002b1027209 */ /* 0x000fe40007810000 */
[----:B------:R-:W-:Y:S02]  /*c0b0*/  MOV R31, R245 ;  /* 0x000000f5001f7202 */ /* 0x000fe40000000f00 */
[----:B------:R-:W-:-:S02]  /*c0c0*/  FMNMX.FTZ R137, R176, R2, !PT ;  /* 0x00000002b0897209 */ /* 0x000fc40007810000 */
[----:B------:R-:W-:Y:S02]  /*c0d0*/  MOV R188, R7 ;  /* 0x0000000700bc7202 */ /* 0x000fe40000000f00 */
[----:B------:R-:W-:Y:S01]  /*c0e0*/  MOV R181, R31 ;  /* 0x0000001f00b57202 */ /* 0x000fe20000000f00 */
[----:B------:R-:W4:Y:S01]  /*c0f0*/  SHFL.BFLY PT, R3, R137, 0x2, 0x1f ;  /* 0x0c401f0089037f89 */ /* 0x000f2200000e0000 */
[----:B------:R-:W-:Y:S02]  /*c100*/  MOV R182, R30 ;  /* 0x0000001e00b67202 */ /* 0x000fe40000000f00 */
[----:B------:R-:W-:Y:S02]  /*c110*/  MOV R183, R29 ;  /* 0x0000001d00b77202 */ /* 0x000fe40000000f00 */
[----:B-1----:R-:W-:Y:S02]  /*c120*/  FMNMX.FTZ R134, R134, R6, !PT ;  /* 0x0000000686867209 */ /* 0x002fe40007810000 */
[----:B--2---:R-:W-:-:S03]  /*c130*/  FMNMX.FTZ R0, R0, R4, !PT ;  /* 0x0000000400007209 */ /* 0x004fc60007810000 */
[----:B------:R-:W1:Y:S01]  /*c140*/  SHFL.BFLY PT, R4, R134, 0x1, 0x1f ;  /* 0x0c201f0086047f89 */ /* 0x000e6200000e0000 */
[----:B---3--:R-:W-:-:S03]  /*c150*/  FMNMX.FTZ R136, R136, R5, !PT ;  /* 0x0000000588887209 */ /* 0x008fc60007810000 */
[----:B------:R-:W2:Y:S01]  /*c160*/  SHFL.BFLY PT, R135, R0, 0x1, 0x1f ;  /* 0x0c201f0000877f89 */ /* 0x000ea200000e0000 */
[C---:B------:R-:W-:Y:S01]  /*c170*/  FSETP.NEU.FTZ.AND P6, PT, R136.reuse, -INF , PT ;  /* 0xff8000008800780b */ /* 0x040fe20003fdd000 */
[----:B------:R-:W-:-:S05]  /*c180*/  FMUL.FTZ R12, R136, UR10 ;  /* 0x0000000a880c7c20 */ /* 0x000fca0008410000 */
[----:B------:R-:W-:Y:S02]  /*c190*/  FSEL R12, R12, RZ, P6 ;  /* 0x000000ff0c0c7208 */ /* 0x000fe40003000000 */
[----:B----4-:R-:W-:-:S03]  /*c1a0*/  FMNMX.FTZ R137, R137, R3, !PT ;  /* 0x0000000389897209 */ /* 0x010fc60007810000 */
[----:B------:R-:W-:-:S04]  /*c1b0*/  FFMA.FTZ R2, R19, UR10, -R12 ;  /* 0x0000000a13027c23 */ /* 0x000fc8000801080c */
[----:B------:R3:W-:Y:S01]  /*c1c0*/  MUFU.EX2 R189, R2 ;  /* 0x0000000200bd7308 */ /* 0x0007e20000000800 */
[----:B-1----:R-:W-:Y:S02]  /*c1d0*/  FMNMX.FTZ R134, R134, R4, !PT ;  /* 0x0000000486867209 */ /* 0x002fe40007810000 */
[----:B--2---:R-:W-:Y:S01]  /*c1e0*/  FMNMX.FTZ R135, R0, R135, !PT ;  /* 0x0000008700877209 */ /* 0x004fe20007810000 */
[--C-:B------:R-:W-:Y:S02]  /*c1f0*/  FFMA.FTZ R0, R16, UR10, -R12.reuse ;  /* 0x0000000a10007c23 */ /* 0x100fe4000801080c */
[C---:B------:R-:W-:Y:S01]  /*c200*/  FMUL.FTZ R10, R134.reuse, UR10 ;  /* 0x0000000a860a7c20 */ /* 0x040fe20008410000 */
[----:B------:R-:W-:Y:S01]  /*c210*/  FSETP.NEU.FTZ.AND P4, PT, R134, -INF , PT ;  /* 0xff8000008600780b */ /* 0x000fe20003f9d000 */
[C---:B------:R-:W-:Y:S01]  /*c220*/  FMUL.FTZ R11, R135.reuse, UR10 ;  /* 0x0000000a870b7c20 */ /* 0x040fe20008410000 */
[----:B------:R-:W-:Y:S01]  /*c230*/  FSETP.NEU.FTZ.AND P5, PT, R135, -INF , PT ;  /* 0xff8000008700780b */ /* 0x000fe20003fbd000 */
[----:B------:R1:W-:Y:S01]  /*c240*/  MUFU.EX2 R180, R0 ;  /* 0x0000000000b47308 */ /* 0x0003e20000000800 */
[----:B------:R-:W-:Y:S01]  /*c250*/  FSEL R10, R10, RZ, P4 ;  /* 0x000000ff0a0a7208 */ /* 0x000fe20002000000 */
[----:B---3--:R-:W-:Y:S01]  /*c260*/  FFMA.FTZ R2, R21, UR10, -R12 ;  /* 0x0000000a15027c23 */ /* 0x008fe2000801080c */
[----:B------:R-:W-:-:S02]  /*c270*/  FSEL R11, R11, RZ, P5 ;  /* 0x000000ff0b0b7208 */ /* 0x000fc40002800000 */
[----:B------:R-:W-:-:S03]  /*c280*/  FSEL R3, R135, RZ, P5 ;  /* 0x000000ff87037208 */ /* 0x000fc60002800000 */
[----:B------:R2:W-:Y:S02]  /*c290*/  MUFU.EX2 R190, R2 ;  /* 0x0000000200be7308 */ /* 0x0005e40000000800 */
[----:B------:R-:W-:-:S04]  /*c2a0*/  FADD.FTZ R3, R215, -R3 ;  /* 0x80000003d7037221 */ /* 0x000fc80000010000 */
[----:B------:R-:W-:Y:S01]  /*c2b0*/  FMUL.FTZ R3, R3, UR10 ;  /* 0x0000000a03037c20 */ /* 0x000fe20008410000 */
[----:B-1----:R-:W-:Y:S01]  /*c2c0*/  FFMA.FTZ R0, R13, UR10, -R12 ;  /* 0x0000000a0d007c23 */ /* 0x002fe2000801080c */
[----:B------:R-:W-:-:S03]  /*c2d0*/  FFMA.FTZ R13, R139, UR10, -R10 ;  /* 0x0000000a8b0d7c23 */ /* 0x000fc6000801080a */
[----:B------:R1:W-:Y:S01]  /*c2e0*/  MUFU.EX2 R33, R0 ;  /* 0x0000000000217308 */ /* 0x0003e20000000800 */
[----:B--2---:R-:W2:Y:S07]  /*c2f0*/  SHFL.BFLY PT, R2, R137, 0x1, 0x1f ;  /* 0x0c201f0089027f89 */ /* 0x004eae00000e0000 */
[----:B------:R-:W3:Y:S08]  /*c300*/  MUFU.EX2 R3, R3 ;  /* 0x0000000300037308 */ /* 0x000ef00000000800 */
[----:B------:R4:W-:Y:S01]  /*c310*/  MUFU.EX2 R209, R13 ;  /* 0x0000000d00d17308 */ /* 0x0009e20000000800 */
[----:B-1----:R-:W-:-:S07]  /*c320*/  FFMA.FTZ R0, R23, UR10, -R11 ;  /* 0x0000000a17007c23 */ /* 0x002fce000801080b */
[----:B------:R1:W-:Y:S01]  /*c330*/  MUFU.EX2 R252, R0 ;  /* 0x0000000000fc7308 */ /* 0x0003e20000000800 */
[-C--:B---3--:R-:W-:Y:S01]  /*c340*/  FMUL.FTZ R150, R150, R3.reuse ;  /* 0x0000000396967220 */ /* 0x088fe20000410000 */
[-C--:B------:R-:W-:Y:S01]  /*c350*/  FMUL.FTZ R151, R151, R3.reuse ;  /* 0x0000000397977220 */ /* 0x080fe20000410000 */
[-C--:B------:R-:W-:Y:S01]  /*c360*/  FMUL.FTZ R162, R162, R3.reuse ;  /* 0x00000003a2a27220 */ /* 0x080fe20000410000 */
[----:B--2---:R-:W-:Y:S01]  /*c370*/  FMNMX.FTZ R137, R137, R2, !PT ;  /* 0x0000000289897209 */ /* 0x004fe20007810000 */
[-C--:B------:R-:W-:Y:S01]  /*c380*/  FMUL.FTZ R163, R163, R3.reuse ;  /* 0x00000003a3a37220 */ /* 0x080fe20000410000 */
[----:B------:R-:W-:Y:S01]  /*c390*/  FSEL R2, R136, RZ, P6 ;  /* 0x000000ff88027208 */ /* 0x000fe20003000000 */
[-C--:B------:R-:W-:Y:S01]  /*c3a0*/  FMUL.FTZ R174, R174, R3.reuse ;  /* 0x00000003aeae7220 */ /* 0x080fe20000410000 */
[C---:B------:R-:W-:Y:S01]  /*c3b0*/  FSETP.NEU.FTZ.AND P1, PT, R137.reuse, -INF , PT ;  /* 0xff8000008900780b */ /* 0x040fe20003f3d000 */
[----:B------:R-:W-:Y:S01]  /*c3c0*/  FMUL.FTZ R9, R137, UR10 ;  /* 0x0000000a89097c20 */ /* 0x000fe20008410000 */
[----:B----4-:R-:W-:Y:S01]  /*c3d0*/  FFMA.FTZ R13, R138, UR10, -R10 ;  /* 0x0000000a8a0d7c23 */ /* 0x010fe2000801080a */
[----:B------:R-:W-:Y:S01]  /*c3e0*/  FADD.FTZ R2, R214, -R2 ;  /* 0x80000002d6027221 */ /* 0x000fe20000010000 */
[-C--:B------:R-:W-:Y:S01]  /*c3f0*/  FMUL.FTZ R175, R175, R3.reuse ;  /* 0x00000003afaf7220 */ /* 0x080fe20000410000 */
[-C--:B------:R-:W-:Y:S01]  /*c400*/  FMUL.FTZ R158, R158, R3.reuse ;  /* 0x000000039e9e7220 */ /* 0x080fe20000410000 */
[----:B------:R-:W-:Y:S01]  /*c410*/  FSEL R9, R9, RZ, P1 ;  /* 0x000000ff09097208 */ /* 0x000fe20000800000 */
[----:B------:R-:W-:Y:S01]  /*c420*/  FMUL.FTZ R8, R2, UR10 ;  /* 0x0000000a02087c20 */ /* 0x000fe20008410000 */
[----:B------:R2:W-:Y:S01]  /*c430*/  MUFU.EX2 R210, R13 ;  /* 0x0000000d00d27308 */ /* 0x0005e20000000800 */
[--C-:B-1----:R-:W-:Y:S01]  /*c440*/  FFMA.FTZ R0, R24, UR10, -R11.reuse ;  /* 0x0000000a18007c23 */ /* 0x102fe2000801080b */
[-C--:B------:R-:W-:Y:S01]  /*c450*/  FMUL.FTZ R159, R159, R3.reuse ;  /* 0x000000039f9f7220 */ /* 0x080fe20000410000 */
[-C--:B------:R-:W-:Y:S01]  /*c460*/  FMUL.FTZ R38, R38, R3.reuse ;  /* 0x0000000326267220 */ /* 0x080fe20000410000 */
[-C--:B------:R-:W-:Y:S01]  /*c470*/  FMUL.FTZ R39, R39, R3.reuse ;  /* 0x0000000327277220 */ /* 0x080fe20000410000 */
[-C--:B------:R-:W-:Y:S01]  /*c480*/  FMUL.FTZ R54, R54, R3.reuse ;  /* 0x0000000336367220 */ /* 0x080fe20000410000 */
        /* <DEDUP_REMOVED lines=10> */
[----:B------:R-:W3:Y:S01]  /*c530*/  MUFU.EX2 R8, R8 ;  /* 0x0000000800087308 */ /* 0x000ee20000000800 */
[--C-:B--2---:R-:W-:Y:S01]  /*c540*/  FFMA.FTZ R13, R133, UR10, -R10.reuse ;  /* 0x0000000a850d7c23 */ /* 0x104fe2000801080a */
[-C--:B------:R-:W-:Y:S01]  /*c550*/  FMUL.FTZ R66, R66, R3.reuse ;  /* 0x0000000342427220 */ /* 0x080fe20000410000 */
[-C--:B------:R-:W-:Y:S01]  /*c560*/  FMUL.FTZ R67, R67, R3.reuse ;  /* 0x0000000343437220 */ /* 0x080fe20000410000 */
[-C--:B------:R-:W-:Y:S01]  /*c570*/  FMUL.FTZ R98, R98, R3.reuse ;  /* 0x0000000362627220 */ /* 0x080fe20000410000 */
[-C--:B------:R-:W-:Y:S01]  /*c580*/  FMUL.FTZ R99, R99, R3.reuse ;  /* 0x0000000363637220 */ /* 0x080fe20000410000 */
[-C--:B------:R-:W-:Y:S01]  /*c590*/  FMUL.FTZ R102, R102, R3.reuse ;  /* 0x0000000366667220 */ /* 0x080fe20000410000 */
[-C--:B------:R-:W-:Y:S01]  /*c5a0*/  FMUL.FTZ R103, R103, R3.reuse ;  /* 0x0000000367677220 */ /* 0x080fe20000410000 */
[-C--:B------:R-:W-:Y:S01]  /*c5b0*/  FMUL.FTZ R114, R114, R3.reuse ;  /* 0x0000000372727220 */ /* 0x080fe20000410000 */
[--C-:B-1----:R-:W-:Y:S01]  /*c5c0*/  FFMA.FTZ R0, R20, UR10, -R11.reuse ;  /* 0x0000000a14007c23 */ /* 0x102fe2000801080b */
[-C--:B------:R-:W-:Y:S01]  /*c5d0*/  FMUL.FTZ R115, R115, R3.reuse ;  /* 0x0000000373737220 */ /* 0x080fe20000410000 */
[-C--:B------:R-:W-:Y:S01]  /*c5e0*/  FMUL.FTZ R118, R118, R3.reuse ;  /* 0x0000000376767220 */ /* 0x080fe20000410000 */
[-C--:B------:R-:W-:Y:S01]  /*c5f0*/  FMUL.FTZ R119, R119, R3.reuse ;  /* 0x0000000377777220 */ /* 0x080fe20000410000 */
[----:B------:R1:W2:Y:S01]  /*c600*/  MUFU.EX2 R32, R0 ;  /* 0x0000000000207308 */ /* 0x0002a20000000800 */
        /* <DEDUP_REMOVED lines=16> */
[----:B--2---:R-:W-:Y:S01]  /*c710*/  MOV R215, R32 ;  /* 0x0000002000d77202 */ /* 0x004fe20000000f00 */
        /* <DEDUP_REMOVED lines=20> */
[----:B------:R-:W-:Y:S01]  /*c860*/  FMUL.FTZ R129, R129, R8 ;  /* 0x0000000881817220 */ /* 0x000fe20000410000 */
[----:B------:R-:W-:Y:S01]  /*c870*/  MOV R15, R182 ;  /* 0x000000b6000f7202 */ /* 0x000fe20000000f00 */
[----:B------:R-:W-:Y:S08]  /*c880*/  MUFU.EX2 R211, R13 ;  /* 0x0000000d00d37308 */ /* 0x000ff00000000800 */
[----:B------:R1:W-:Y:S02]  /*c890*/  MUFU.EX2 R248, R0 ;  /* 0x0000000000f87308 */ /* 0x0003e40000000800 */
[----:B-1----:R-:W-:-:S06]  /*c8a0*/  FFMA.FTZ R0, R27, UR10, -R10 ;  /* 0x0000000a1b007c23 */ /* 0x002fcc000801080a */
[----:B------:R1:W2:Y:S02]  /*c8b0*/  MUFU.EX2 R247, R0 ;  /* 0x0000000000f77308 */ /* 0x0002a40000000800 */
[--C-:B-1----:R-:W-:Y:S01]  /*c8c0*/  FFMA.FTZ R0, R22, UR10, -R10.reuse ;  /* 0x0000000a16007c23 */ /* 0x102fe2000801080a */
[----:B--2---:R-:W-:Y:S01]  /*c8d0*/  F2FP.BF16.F32.PACK_AB R4, R247, R248 ;  /* 0x000000f8f704723e */ /* 0x004fe200000010ff */
[----:B------:R-:W-:Y:S04]  /*c8e0*/  LDSM.16.MT88.4 R20, [R217+0xb000] ;  /* 0x00b00000d914783b */ /* 0x000fe80000004200 */
[----:B------:R1:W-:Y:S02]  /*c8f0*/  MUFU.EX2 R249, R0 ;  /* 0x0000000000f97308 */ /* 0x0003e40000000800 */
[--C-:B-1----:R-:W-:Y:S01]  /*c900*/  FFMA.FTZ R0, R17, UR10, -R10.reuse ;  /* 0x0000000a11007c23 */ /* 0x102fe2000801080a */
[----:B------:R-:W-:-:S05]  /*c910*/  FFMA.FTZ R10, R132, UR10, -R10 ;  /* 0x0000000a840a7c23 */ /* 0x000fca000801080a */
[----:B------:R1:W2:Y:S08]  /*c920*/  MUFU.EX2 R250, R0 ;  /* 0x0000000000fa7308 */ /* 0x0002b00000000800 */
[----:B------:R3:W-:Y:S01]  /*c930*/  MUFU.EX2 R208, R10 ;  /* 0x0000000a00d07308 */ /* 0x0007e20000000800 */
[--C-:B-1----:R-:W-:Y:S01]  /*c940*/  FFMA.FTZ R0, R28, UR10, -R9.reuse ;  /* 0x0000000a1c007c23 */ /* 0x102fe20008010809 */
[----:B--2---:R-:W-:Y:S01]  /*c950*/  F2FP.BF16.F32.PACK_AB R6, R250, R249 ;  /* 0x000000f9fa06723e */ /* 0x004fe200000010ff */
[----:B------:R-:W-:Y:S05]  /*c960*/  LDSM.16.MT88.4 R28, [R219+0xb000] ;  /* 0x00b00000db1c783b */ /* 0x000fea0000004200 */
[----:B------:R1:W-:Y:S01]  /*c970*/  MUFU.EX2 R244, R0 ;  /* 0x0000000000f47308 */ /* 0x0003e20000000800 */
[----:B---3--:R-:W-:-:S07]  /*c980*/  FFMA.FTZ R10, R179, UR10, -R9 ;  /* 0x0000000ab30a7c23 */ /* 0x008fce0008010809 */
[----:B------:R2:W-:Y:S01]  /*c990*/  MUFU.EX2 R179, R10 ;  /* 0x0000000a00b37308 */ /* 0x0005e20000000800 */
[--C-:B-1----:R-:W-:Y:S02]  /*c9a0*/  FFMA.FTZ R0, R26, UR10, -R9.reuse ;  /* 0x0000000a1a007c23 */ /* 0x102fe40008010809 */
[----:B------:R-:W-:Y:S05]  /*c9b0*/  LDSM.16.MT88.4 R24, [R219+0xa000] ;  /* 0x00a00000db18783b */ /* 0x000fea0000004200 */
[----:B------:R1:W3:Y:S01]  /*c9c0*/  MUFU.EX2 R245, R0 ;  /* 0x0000000000f57308 */ /* 0x0002e20000000800 */
[----:B--2---:R-:W-:-:S07]  /*c9d0*/  FFMA.FTZ R10, R178, UR10, -R9 ;  /* 0x0000000ab20a7c23 */ /* 0x004fce0008010809 */
[----:B------:R2:W-:Y:S01]  /*c9e0*/  MUFU.EX2 R178, R10 ;  /* 0x0000000a00b27308 */ /* 0x0005e20000000800 */
[--C-:B-1----:R-:W-:Y:S01]  /*c9f0*/  FFMA.FTZ R0, R18, UR10, -R9.reuse ;  /* 0x0000000a12007c23 */ /* 0x102fe20008010809 */
[----:B---3--:R-:W-:Y:S01]  /*ca00*/  F2FP.BF16.F32.PACK_AB R5, R245, R244 ;  /* 0x000000f4f505723e */ /* 0x008fe200000010ff */
[----:B------:R-:W-:Y:S05]  /*ca10*/  LDSM.16.MT88.4 R16, [R217+0xa000] ;  /* 0x00a00000d910783b */ /* 0x000fea0000004200 */
[----:B------:R1:W-:Y:S01]  /*ca20*/  MUFU.EX2 R246, R0 ;  /* 0x0000000000f67308 */ /* 0x0003e20000000800 */
[----:B--2---:R-:W-:-:S07]  /*ca30*/  FFMA.FTZ R10, R177, UR10, -R9 ;  /* 0x0000000ab10a7c23 */ /* 0x004fce0008010809 */
[----:B------:R2:W-:Y:S01]  /*ca40*/  MUFU.EX2 R177, R10 ;  /* 0x0000000a00b17308 */ /* 0x0005e20000000800 */
[--C-:B-1----:R-:W-:Y:S01]  /*ca50*/  FFMA.FTZ R0, R14, UR10, -R9.reuse ;  /* 0x0000000a0e007c23 */ /* 0x102fe20008010809 */
[----:B------:R-:W-:Y:S01]  /*ca60*/  MOV R14, R183 ;  /* 0x000000b7000e7202 */ /* 0x000fe20000000f00 */
[----:B------:R-:W-:-:S05]  /*ca70*/  FFMA.FTZ R9, R176, UR10, -R9 ;  /* 0x0000000ab0097c23 */ /* 0x000fca0008010809 */
[----:B------:R1:W3:Y:S01]  /*ca80*/  MUFU.EX2 R214, R0 ;  /* 0x0000000000d67308 */ /* 0x0002e20000000800 */
[----:B--2---:R-:W-:-:S07]  /*ca90*/  FFMA.FTZ R10, R186, UR10, -R12 ;  /* 0x0000000aba0a7c23 */ /* 0x004fce000801080c */
[----:B------:R-:W-:Y:S08]  /*caa0*/  MUFU.EX2 R138, R10 ;  /* 0x0000000a008a7308 */ /* 0x000ff00000000800 */
[----:B------:R2:W-:Y:S01]  /*cab0*/  MUFU.EX2 R139, R9 ;  /* 0x00000009008b7308 */ /* 0x0005e20000000800 */
[----:B-1----:R-:W-:Y:S02]  /*cac0*/  FSEL R0, R134, RZ, P4 ;  /* 0x000000ff86007208 */ /* 0x002fe40002000000 */
[----:B---3--:R-:W-:-:S03]  /*cad0*/  F2FP.BF16.F32.PACK_AB R7, R214, R246 ;  /* 0x000000f6d607723e */ /* 0x008fc600000010ff */
[----:B------:R-:W-:Y:S01]  /*cae0*/  FADD.FTZ R2, R213, -R0 ;  /* 0x80000000d5027221 */ /* 0x000fe20000010000 */
[----:B------:R-:W-:Y:S02]  /*caf0*/  FSEL R0, R137, RZ, P1 ;  /* 0x000000ff89007208 */ /* 0x000fe40000800000 */
[----:B------:R-:W-:Y:S01]  /*cb00*/  MOV R213, R34 ;  /* 0x0000002200d57202 */ /* 0x000fe20000000f00 */
[----:B------:R-:W-:Y:S02]  /*cb10*/  FMUL.FTZ R2, R2, UR10 ;  /* 0x0000000a02027c20 */ /* 0x000fe40008410000 */
[----:B------:R-:W-:Y:S01]  /*cb20*/  FADD.FTZ R0, R212, -R0 ;  /* 0x80000000d4007221 */ /* 0x000fe20000010000 */
[----:B------:R-:W-:Y:S02]  /*cb30*/  MOV R212, R33 ;  /* 0x0000002100d47202 */ /* 0x000fe40000000f00 */
[----:B------:R-:W1:Y:S01]  /*cb40*/  LDSM.16.MT88.4 R32, [R222+0xa000] ;  /* 0x00a00000de20783b */ /* 0x000e620000004200 */
[----:B------:R-:W-:Y:S01]  /*cb50*/  FMUL.FTZ R0, R0, UR10 ;  /* 0x0000000a00007c20 */ /* 0x000fe20008410000 */
[----:B------:R-:W3:Y:S01]  /*cb60*/  MUFU.EX2 R2, R2 ;  /* 0x0000000200027308 */ /* 0x000ee20000000800 */
[----:B--2---:R-:W-:-:S07]  /*cb70*/  FFMA.FTZ R9, R192, UR10, -R12 ;  /* 0x0000000ac0097c23 */ /* 0x004fce000801080c */
[----:B------:R-:W2:Y:S08]  /*cb80*/  MUFU.EX2 R0, R0 ;  /* 0x0000000000007308 */ /* 0x000eb00000000800 */
[----:B------:R-:W4:Y:S01]  /*cb90*/  MUFU.EX2 R133, R9 ;  /* 0x0000000900857308 */ /* 0x000f220000000800 */
        /* <DEDUP_REMOVED lines=21> */
[C---:B-1----:R-:W-:Y:S01]  /*ccf0*/  HMMA.16816.F32.BF16 R204, R4.reuse, R34, R44 ;  /* 0x0000002204cc723c */ /* 0x042fe2000004182c */
[----:B------:R-:W1:Y:S01]  /*cd00*/  LDSM.16.MT88.4 R44, [R221+0xb000] ;  /* 0x00b00000dd2c783b */ /* 0x000e620000004200 */
[----:B------:R-:W-:Y:S01]  /*cd10*/  FMUL.FTZ R169, R169, R2 ;  /* 0x00000002a9a97220 */ /* 0x000fe20000410000 */
[-C--:B------:R-:W-:Y:S01]  /*cd20*/  FMUL.FTZ R154, R154, R0.reuse ;  /* 0x000000009a9a7220 */ /* 0x080fe20000410000 */
[----:B------:R-:W-:Y:S01]  /*cd30*/  FMUL.FTZ R155, R155, R0 ;  /* 0x000000009b9b7220 */ /* 0x000fe20000410000 */
[----:B------:R-:W-:Y:S01]  /*cd40*/  FMUL.FTZ R56, R56, R2 ;  /* 0x0000000238387220 */ /* 0x000fe20000410000 */
[C---:B------:R-:W-:Y:S01]  /*cd50*/  HMMA.16816.F32.BF16 R200, R4.reuse, R32, R40 ;  /* 0x0000002004c8723c */ /* 0x040fe20000041828 */
[----:B------:R-:W2:Y:S01]  /*cd60*/  LDSM.16.MT88.4 R40, [R222+0xb000] ;  /* 0x00b00000de28783b */ /* 0x000ea20000004200 */
        /* <DEDUP_REMOVED lines=39> */
[C---:B-1----:R-:W-:Y:S06]  /*cfe0*/  HMMA.16816.F32.BF16 R196, R4.reuse, R46, R124 ;  /* 0x0000002e04c4723c */ /* 0x042fec000004187c */
[----:B------:R-:W-:Y:S01]  /*cff0*/  HMMA.16816.F32.BF16 R144, R4, R16, R144 ;  /* 0x000000100490723c */ /* 0x000fe20000041890 */
[----:B------:R-:W-:-:S02]  /*d000*/  MOV R125, R190 ;  /* 0x000000be007d7202 */ /* 0x000fc40000000f00 */
[----:B------:R-:W-:Y:S02]  /*d010*/  MOV R127, R189 ;  /* 0x000000bd007f7202 */ /* 0x000fe40000000f00 */
[----:B------:R-:W-:Y:S01]  /*d020*/  MOV R124, R181 ;  /* 0x000000b5007c7202 */ /* 0x000fe20000000f00 */
[C---:B------:R-:W-:Y:S01]  /*d030*/  HMMA.16816.F32.BF16 R152, R4.reuse, R18, R152 ;  /* 0x000000120498723c */ /* 0x040fe20000041898 */
[----:B------:R-:W-:Y:S02]  /*d040*/  MOV R126, R188 ;  /* 0x000000bc007e7202 */ /* 0x000fe40000000f00 */
[----:B------:R-:W-:Y:S02]  /*d050*/  MOV R13, R124 ;  /* 0x0000007c000d7202 */ /* 0x000fe40000000f00 */
[----:B------:R-:W-:Y:S01]  /*d060*/  MOV R192, R126 ;  /* 0x0000007e00c07202 */ /* 0x000fe20000000f00 */
[----:B------:R-:W-:Y:S01]  /*d070*/  HMMA.16816.F32.BF16 R164, R4, R24, R164 ;  /* 0x0000001804a4723c */ /* 0x000fe200000418a4 */
[----:B------:R-:W-:-:S02]  /*d080*/  MOV R186, R125 ;  /* 0x0000007d00ba7202 */ /* 0x000fc40000000f00 */
[----:B------:R-:W-:Y:S01]  /*d090*/  F2FP.BF16.F32.PACK_AB R124, R210, R209 ;  /* 0x000000d1d27c723e */ /* 0x000fe200000010ff */
[----:B------:R-:W-:Y:S01]  /*d0a0*/  FFMA.FTZ R0, R192, R0, R244 ;  /* 0x00000000c0007223 */ /* 0x000fe200000100f4 */
[----:B------:R-:W-:Y:S01]  /*d0b0*/  F2FP.BF16.F32.PACK_AB R126, R208, R211 ;  /* 0x000000d3d07e723e */ /* 0x000fe200000010ff */
[----:B------:R-:W-:Y:S02]  /*d0c0*/  HMMA.16816.F32.BF16 R168, R4, R26, R168 ;  /* 0x0000001a04a8723c */ /* 0x000fe400000418a8 */
[----:B------:R-:W-:-:S04]  /*d0d0*/  FADD.FTZ R0, R245, R0 ;  /* 0x00000000f5007221 */ /* 0x000fc80000010000 */
[----:B------:R-:W-:Y:S01]  /*d0e0*/  HMMA.16816.F32.BF16 R56, R4, R140, R56 ;  /* 0x0000008c0438723c */ /* 0x000fe20000041838 */
[----:B------:R-:W-:-:S04]  /*d0f0*/  FADD.FTZ R0, R246, R0 ;  /* 0x00000000f6007221 */ /* 0x000fc80000010000 */
[----:B------:R-:W-:Y:S01]  /*d100*/  FADD.FTZ R0, R214, R0 ;  /* 0x00000000d6007221 */ /* 0x000fe20000010000 */
[----:B------:R-:W-:Y:S03]  /*d110*/  HMMA.16816.F32.BF16 R60, R4, R142, R60 ;  /* 0x0000008e043c723c */ /* 0x000fe6000004183c */
[----:B------:R-:W-:-:S03]  /*d120*/  FADD.FTZ R0, R179, R0 ;  /* 0x00000000b3007221 */ /* 0x000fc60000010000 */
[----:B------:R-:W-:Y:S01]  /*d130*/  HMMA.16816.F32.BF16 R72, R4, R20, R72 ;  /* 0x000000140448723c */ /* 0x000fe20000041848 */
[----:B------:R-:W-:-:S04]  /*d140*/  FADD.FTZ R0, R178, R0 ;  /* 0x00000000b2007221 */ /* 0x000fc80000010000 */
[----:B------:R-:W-:Y:S01]  /*d150*/  FADD.FTZ R0, R177, R0 ;  /* 0x00000000b1007221 */ /* 0x000fe20000010000 */
[C---:B------:R-:W-:Y:S06]  /*d160*/  HMMA.16816.F32.BF16 R76, R4.reuse, R22, R76 ;  /* 0x00000016044c723c */ /* 0x040fec000004184c */
[C---:B------:R-:W-:Y:S06]  /*d170*/  HMMA.16816.F32.BF16 R88, R4.reuse, R28, R88 ;  /* 0x0000001c0458723c */ /* 0x040fec0000041858 */
[C---:B------:R-:W-:Y:S06]  /*d180*/  HMMA.16816.F32.BF16 R92, R4.reuse, R30, R92 ;  /* 0x0000001e045c723c */ /* 0x040fec000004185c */
[C---:B--2---:R-:W-:Y:S06]  /*d190*/  HMMA.16816.F32.BF16 R104, R4.reuse, R40, R104 ;  /* 0x000000280468723c */ /* 0x044fec0000041868 */
[C---:B------:R-:W-:Y:S06]  /*d1a0*/  HMMA.16816.F32.BF16 R108, R4.reuse, R42, R108 ;  /* 0x0000002a046c723c */ /* 0x040fec000004186c */
[----:B------:R-:W-:Y:S07]  /*d1b0*/  HMMA.16816.F32.BF16 R120, R4, R44, R120 ;  /* 0x0000002c0478723c */ /* 0x000fee0000041878 */
[----:B------:R-:W-:-:S02]  /*d1c0*/  F2FP.BF16.F32.PACK_AB R4, R125, R127 ;  /* 0x0000007f7d04723e */ /* 0x000fc400000010ff */
[----:B------:R-:W-:Y:S02]  /*d1d0*/  F2FP.BF16.F32.PACK_AB R5, R251, R252 ;  /* 0x000000fcfb05723e */ /* 0x000fe400000010ff */
[----:B------:R-:W-:Y:S02]  /*d1e0*/  F2FP.BF16.F32.PACK_AB R6, R212, R180 ;  /* 0x000000b4d406723e */ /* 0x000fe400000010ff */
[----:B------:R-:W-:Y:S02]  /*d1f0*/  F2FP.BF16.F32.PACK_AB R7, R213, R215 ;  /* 0x000000d7d507723e */ /* 0x000fe400000010ff */
[----:B------:R-:W-:-:S05]  /*d200*/  F2FP.BF16.F32.PACK_AB R125, R178, R179 ;  /* 0x000000b3b27d723e */ /* 0x000fca00000010ff */
[C---:B------:R-:W-:Y:S06]  /*d210*/  HMMA.16816.F32.BF16 R148, R4.reuse, R16, R148 ;  /* 0x000000100494723c */ /* 0x040fec0000041894 */
[----:B------:R-:W-:Y:S01]  /*d220*/  HMMA.16816.F32.BF16 R160, R4, R24, R160 ;  /* 0x0000001804a0723c */ /* 0x000fe200000418a0 */
[----:B------:R-:W-:-:S04]  /*d230*/  MOV R17, R180 ;  /* 0x000000b400117202 */ /* 0x000fc80000000f00 */
[----:B------:R-:W-:Y:S01]  /*d240*/  MOV R176, R17 ;  /* 0x0000001100b07202 */ /* 0x000fe20000000f00 */
[C---:B------:R-:W-:Y:S01]  /*d250*/  HMMA.16816.F32.BF16 R180, R4.reuse, R26, R172 ;  /* 0x0000001a04b4723c */ /* 0x040fe200000418ac */
[----:B------:R-:W-:Y:S05]  /*d260*/  LDSM.16.MT88.4 R172, [R219+0xa800] ;  /* 0x00a80000dbac783b */ /* 0x000fea0000004200 */
[C---:B------:R-:W-:Y:S01]  /*d270*/  HMMA.16816.F32.BF16 R188, R4.reuse, R18, R156 ;  /* 0x0000001204bc723c */ /* 0x040fe2000004189c */
[----:B------:R-:W1:Y:S05]  /*d280*/  LDSM.16.MT88.4 R156, [R217+0xa800] ;  /* 0x00a80000d99c783b */ /* 0x000e6a0000004200 */
[C---:B------:R-:W-:Y:S06]  /*d290*/  HMMA.16816.F32.BF16 R36, R4.reuse, R32, R36 ;  /* 0x000000200424723c */ /* 0x040fec0000041824 */
[C---:B------:R-:W-:Y:S06]  /*d2a0*/  HMMA.16816.F32.BF16 R52, R4.reuse, R140, R52 ;  /* 0x0000008c0434723c */ /* 0x040fec0000041834 */
[C---:B------:R-:W-:Y:S06]  /*d2b0*/  HMMA.16816.F32.BF16 R68, R4.reuse, R20, R68 ;  /* 0x000000140444723c */ /* 0x040fec0000041844 */
[C---:B------:R-:W-:Y:S01]  /*d2c0*/  HMMA.16816.F32.BF16 R24, R4.reuse, R22, R80 ;  /* 0x000000160418723c */ /* 0x040fe20000041850 */
[----:B------:R-:W-:Y:S05]  /*d2d0*/  LDSM.16.MT88.4 R80, [R217+0xb800] ;  /* 0x00b80000d950783b */ /* 0x000fea0000004200 */
[C---:B------:R-:W-:Y:S06]  /*d2e0*/  HMMA.16816.F32.BF16 R84, R4.reuse, R28, R84 ;  /* 0x0000001c0454723c */ /* 0x040fec0000041854 */
[C---:B------:R-:W-:Y:S01]  /*d2f0*/  HMMA.16816.F32.BF16 R32, R4.reuse, R34, R48 ;  /* 0x000000220420723c */ /* 0x040fe20000041830 */
[----:B------:R-:W2:Y:S05]  /*d300*/  LDSM.16.MT88.4 R48, [R222+0xa800] ;  /* 0x00a80000de30783b */ /* 0x000eaa0000004200 */
[C---:B------:R-:W-:Y:S01]  /*d310*/  HMMA.16816.F32.BF16 R140, R4.reuse, R142, R64 ;  /* 0x0000008e048c723c */ /* 0x040fe20000041840 */
[----:B------:R-:W3:Y:S05]  /*d320*/  LDSM.16.MT88.4 R64, [R221+0xa800] ;  /* 0x00a80000dd40783b */ /* 0x000eea0000004200 */
[C---:B------:R-:W-:Y:S01]  /*d330*/  HMMA.16816.F32.BF16 R28, R4.reuse, R30, R96 ;  /* 0x0000001e041c723c */ /* 0x040fe20000041860 */
[----:B------:R-:W5:Y:S05]  /*d340*/  LDSM.16.MT88.4 R96, [R219+0xb800] ;  /* 0x00b80000db60783b */ /* 0x000f6a0000004200 */
[C---:B------:R-:W-:Y:S06]  /*d350*/  HMMA.16816.F32.BF16 R100, R4.reuse, R40, R100 ;  /* 0x000000280464723c */ /* 0x040fec0000041864 */
[----:B------:R-:W-:Y:S01]  /*d360*/  HMMA.16816.F32.BF16 R20, R4, R42, R112 ;  /* 0x0000002a0414723c */ /* 0x000fe20000041870 */
[----:B------:R-:W-:Y:S01]  /*d370*/  MOV R41, R127 ;  /* 0x0000007f00297202 */ /* 0x000fe20000000f00 */
[----:B------:R-:W5:Y:S01]  /*d380*/  LDSM.16.MT88.4 R112, [R222+0xb800] ;  /* 0x00b80000de70783b */ /* 0x000f620000004200 */
[----:B------:R-:W-:-:S03]  /*d390*/  F2FP.BF16.F32.PACK_AB R127, R139, R177 ;  /* 0x000000b18b7f723e */ /* 0x000fc600000010ff */
[C---:B------:R-:W-:Y:S06]  /*d3a0*/  HMMA.16816.F32.BF16 R116, R4.reuse, R44, R116 ;  /* 0x0000002c0474723c */ /* 0x040fec0000041874 */
[----:B------:R-:W-:Y:S06]  /*d3b0*/  HMMA.16816.F32.BF16 R16, R4, R46, R128 ;  /* 0x0000002e0410723c */ /* 0x000fec0000041880 */
[----:B-1----:R-:W-:Y:S01]  /*d3c0*/  HMMA.16816.F32.BF16 R144, R124, R156, R144 ;  /* 0x0000009c7c90723c */ /* 0x002fe20000041890 */
[----:B------:R-:W-:Y:S01]  /*d3d0*/  FFMA.FTZ R4, R185, UR10, -R12 ;  /* 0x0000000ab9047c23 */ /* 0x000fe2000801080c */
[----:B------:R-:W-:Y:S01]  /*d3e0*/  FFMA.FTZ R5, R194, UR10, -R11 ;  /* 0x0000000ac2057c23 */ /* 0x000fe2000801080b */
[----:B------:R-:W-:-:S02]  /*d3f0*/  MOV R194, R15 ;  /* 0x0000000f00c27202 */ /* 0x000fc40000000f00 */
[----:B------:R1:W-:Y:S01]  /*d400*/  MUFU.EX2 R132, R4 ;  /* 0x0000000400847308 */ /* 0x0003e20000000800 */
[----:B------:R-:W-:Y:S01]  /*d410*/  MOV R185, R13 ;  /* 0x0000000d00b97202 */ /* 0x000fe20000000f00 */
[----:B------:R-:W-:Y:S01]  /*d420*/  HMMA.16816.F32.BF16 R152, R124, R158, R152 ;  /* 0x0000009e7c98723c */ /* 0x000fe20000041898 */
[----:B----4-:R-:W-:-:S03]  /*d430*/  F2FP.BF16.F32.PACK_AB R128, R133, R138 ;  /* 0x0000008a8580723e */ /* 0x010fc600000010ff */
[----:B------:R-:W-:Y:S02]  /*d440*/  FFMA.FTZ R2, R185, R2, R248 ;  /* 0x00000002b9027223 */ /* 0x000fe400000100f8 */
[----:B------:R-:W4:Y:S01]  /*d450*/  MUFU.EX2 R9, R5 ;  /* 0x0000000500097308 */ /* 0x000f220000000800 */
[----:B------:R-:W-:Y:S01]  /*d460*/  HMMA.16816.F32.BF16 R164, R124, R172, R164 ;  /* 0x000000ac7ca4723c */ /* 0x000fe200000418a4 */
[----:B------:R-:W-:-:S04]  /*d470*/  FADD.FTZ R2, R247, R2 ;  /* 0x00000002f7027221 */ /* 0x000fc80000010000 */
[----:B------:R-:W-:Y:S01]  /*d480*/  FADD.FTZ R2, R249, R2 ;  /* 0x00000002f9027221 */ /* 0x000fe20000010000 */
[C---:B------:R-:W-:Y:S01]  /*d490*/  HMMA.16816.F32.BF16 R168, R124.reuse, R174, R168 ;  /* 0x000000ae7ca8723c */ /* 0x040fe200000418a8 */
[----:B-1----:R-:W-:Y:S01]  /*d4a0*/  FFMA.FTZ R4, R184, UR10, -R12 ;  /* 0x0000000ab8047c23 */ /* 0x002fe2000801080c */
[----:B------:R-:W-:Y:S01]  /*d4b0*/  MOV R184, R14 ;  /* 0x0000000e00b87202 */ /* 0x000fe20000000f00 */
[----:B------:R-:W-:Y:S01]  /*d4c0*/  FADD.FTZ R2, R250, R2 ;  /* 0x00000002fa027221 */ /* 0x000fe20000010000 */
[----:B------:R-:W1:Y:S01]  /*d4d0*/  LDSM.16.MT88.4 R12, [R221+0xb800] ;  /* 0x00b80000dd0c783b */ /* 0x000e620000004200 */
[----:B------:R5:W4:Y:S01]  /*d4e0*/  MUFU.EX2 R10, R4 ;  /* 0x00000004000a7308 */ /* 0x000b220000000800 */
[----:B--2---:R-:W-:Y:S01]  /*d4f0*/  HMMA.16816.F32.BF16 R44, R124, R50, R204 ;  /* 0x000000327c2c723c */ /* 0x004fe200000418cc */
[----:B------:R-:W-:Y:S01]  /*d500*/  FFMA.FTZ R3, R184, R3, R252 ;  /* 0x00000003b8037223 */ /* 0x000fe200000100fc */
[----:B------:R-:W-:Y:S01]  /*d510*/  FADD.FTZ R2, R209, R2 ;  /* 0x00000002d1027221 */ /* 0x000fe20000010000 */
[----:B------:R-:W-:-:S02]  /*d520*/  FADD.FTZ R252, R139, R0 ;  /* 0x000000008bfc7221 */ /* 0x000fc40000010000 */
[----:B------:R-:W-:Y:S01]  /*d530*/  FADD.FTZ R3, R251, R3 ;  /* 0x00000003fb037221 */ /* 0x000fe20000010000 */
[----:B------:R-:W-:Y:S01]  /*d540*/  FADD.FTZ R2, R210, R2 ;  /* 0x00000002d2027221 */ /* 0x000fe20000010000 */
[----:B---3--:R-:W-:Y:S02]  /*d550*/  HMMA.16816.F32.BF16 R56, R124, R64, R56 ;  /* 0x000000407c38723c */ /* 0x008fe40000041838 */
[----:B------:R-:W-:Y:S01]  /*d560*/  FADD.FTZ R3, R215, R3 ;  /* 0x00000003d7037221 */ /* 0x000fe20000010000 */
[----:B------:R-:W-:-:S03]  /*d570*/  FADD.FTZ R2, R211, R2 ;  /* 0x00000002d3027221 */ /* 0x000fc60000010000 */
[----:B------:R-:W-:Y:S01]  /*d580*/  FADD.FTZ R3, R213, R3 ;  /* 0x00000003d5037221 */ /* 0x000fe20000010000 */
[C---:B------:R-:W-:Y:S01]  /*d590*/  HMMA.16816.F32.BF16 R60, R124.reuse, R66, R60 ;  /* 0x000000427c3c723c */ /* 0x040fe2000004183c */
[----:B-----5:R-:W-:Y:S01]  /*d5a0*/  FFMA.FTZ R4, R195, UR10, -R11 ;  /* 0x0000000ac3047c23 */ /* 0x020fe2000801080b */
[----:B------:R-:W-:Y:S01]  /*d5b0*/  MOV R195, R41 ;  /* 0x0000002900c37202 */ /* 0x000fe20000000f00 */
[----:B----4-:R-:W-:Y:S01]  /*d5c0*/  FADD.FTZ R3, R9, R3 ;  /* 0x0000000309037221 */ /* 0x010fe20000010000 */
[----:B------:R-:W-:Y:S01]  /*d5d0*/  F2FP.BF16.F32.PACK_AB R130, R10, R132 ;  /* 0x000000840a82723e */ /* 0x000fe200000010ff */
[----:B------:R2:W3:Y:S01]  /*d5e0*/  MUFU.EX2 R7, R4 ;  /* 0x0000000400077308 */ /* 0x0004e20000000800 */
[C---:B------:R-:W-:Y:S06]  /*d5f0*/  HMMA.16816.F32.BF16 R40, R124.reuse, R48, R200 ;  /* 0x000000307c28723c */ /* 0x040fec00000418c8 */
[C---:B------:R-:W-:Y:S06]  /*d600*/  HMMA.16816.F32.BF16 R72, R124.reuse, R80, R72 ;  /* 0x000000507c48723c */ /* 0x040fec0000041848 */
        /* <DEDUP_REMOVED lines=15> */
[----:B---3--:R-:W-:-:S03]  /*d700*/  F2FP.BF16.F32.PACK_AB R131, R5, R6 ;  /* 0x000000060583723e */ /* 0x008fc600000010ff */
[----:B------:R-:W-:-:S04]  /*d710*/  FADD.FTZ R4, R186, R4 ;  /* 0x00000004ba047221 */ /* 0x000fc80000010000 */
[----:B------:R-:W-:Y:S01]  /*d720*/  FADD.FTZ R4, R176, R4 ;  /* 0x00000004b0047221 */ /* 0x000fe20000010000 */
[----:B------:R-:W-:Y:S03]  /*d730*/  HMMA.16816.F32.BF16 R148, R128, R156, R148 ;  /* 0x0000009c8094723c */ /* 0x000fe60000041894 */
[----:B------:R-:W-:-:S03]  /*d740*/  FADD.FTZ R4, R212, R4 ;  /* 0x00000004d4047221 */ /* 0x000fc60000010000 */
[----:B------:R-:W-:Y:S01]  /*d750*/  HMMA.16816.F32.BF16 R160, R128, R172, R160 ;  /* 0x000000ac80a0723c */ /* 0x000fe200000418a0 */
[----:B------:R-:W-:Y:S01]  /*d760*/  FADD.FTZ R4, R138, R4 ;  /* 0x000000048a047221 */ /* 0x000fe20000010000 */
[----:B------:R-:W-:-:S03]  /*d770*/  FADD.FTZ R138, R208, R2 ;  /* 0x00000002d08a7221 */ /* 0x000fc60000010000 */
[----:B------:R-:W-:Y:S01]  /*d780*/  FADD.FTZ R4, R133, R4 ;  /* 0x0000000485047221 */ /* 0x000fe20000010000 */
[----:B------:R-:W-:Y:S01]  /*d790*/  FADD.FTZ R133, R5, R3 ;  /* 0x0000000305857221 */ /* 0x000fe20000010000 */
[----:B------:R-:W-:Y:S02]  /*d7a0*/  HMMA.16816.F32.BF16 R36, R128, R48, R36 ;  /* 0x000000308024723c */ /* 0x000fe40000041824 */
[----:B------:R-:W-:-:S04]  /*d7b0*/  FADD.FTZ R4, R132, R4 ;  /* 0x0000000484047221 */ /* 0x000fc80000010000 */
[----:B------:R-:W-:Y:S01]  /*d7c0*/  FADD.FTZ R132, R10, R4 ;  /* 0x000000040a847221 */ /* 0x000fe20000010000 */
[C---:B------:R-:W-:Y:S04]  /*d7d0*/  HMMA.16816.F32.BF16 R52, R128.reuse, R64, R52 ;  /* 0x000000408034723c */ /* 0x040fe80000041834 */
[----:B------:R1:W-:Y:S02]  /*d7e0*/  STL [R1+0xc], R132 ;  /* 0x00000c8401007387 */ /* 0x0003e40000100800 */
[C---:B------:R-:W-:Y:S02]  /*d7f0*/  HMMA.16816.F32.BF16 R68, R128.reuse, R80, R68 ;  /* 0x000000508044723c */ /* 0x040fe40000041844 */
        /* <DEDUP_REMOVED lines=467> */
.L_x_1500:
[----:B------:R-:W-:Y:S05]  /*f530*/  BSYNC B0 ;  /* 0x0000000000007941 */ /* 0x000fea0003800000 */
.L_x_1499:
[----:B------:R-:W0:Y:S02]  /*f540*/  LDGDEPBAR ;  /* 0x00000000000079af */ /* 0x000e240000000000 */
.L_x_1498:
        /* <DEDUP_REMOVED lines=28> */
[----:B-1----:R-:W-:Y:S02]  /*f710*/  FMNMX.FTZ R0, R0, R5, !PT ;  /* 0x0000000500007209 */ /* 0x002fe40007810000 */
[----:B------:R-:W-:Y:S02]  /*f720*/  FMNMX.FTZ R5, R141, R4, !PT ;  /* 0x000000048d057209 */ /* 0x000fe40007810000 */
[----:B------:R-:W-:Y:S01]  /*f730*/  FMNMX.FTZ R4, R18, R3, !PT ;  /* 0x0000000312047209 */ /* 0x000fe20007810000 */
[----:B------:R-:W1:Y:S01]  /*f740*/  SHFL.BFLY PT, R7, R0, 0x1, 0x1f ;  /* 0x0c201f0000077f89 */ /* 0x000e6200000e0000 */
[----:B------:R-:W-:Y:S02]  /*f750*/  FMNMX.FTZ R3, R140, R5, !PT ;  /* 0x000000058c037209 */ /* 0x000fe40007810000 */
[----:B------:R-:W-:-:S02]  /*f760*/  FMNMX.FTZ R4, R14, R4, !PT ;  /* 0x000000040e047209 */ /* 0x000fc40007810000 */
[----:B--2---:R-:W-:Y:S01]  /*f770*/  FMNMX.FTZ R2, R2, R6, !PT ;  /* 0x0000000602027209 */ /* 0x004fe20007810000 */
[----:B------:R-:W2:Y:S04]  /*f780*/  SHFL.BFLY PT, R8, R3, 0x2, 0x1f ;  /* 0x0c401f0003087f89 */ /* 0x000ea800000e0000 */
[----:B------:R-:W3:Y:S01]  /*f790*/  SHFL.BFLY PT, R6, R2, 0x1, 0x1f ;  /* 0x0c201f0002067f89 */ /* 0x000ee200000e0000 */
[----:B-1----:R-:W-:Y:S02]  /*f7a0*/  FMNMX.FTZ R214, R0, R7, !PT ;  /* 0x0000000700d67209 */ /* 0x002fe40007810000 */
[----:B------:R-:W-:Y:S02]  /*f7b0*/  FMNMX.FTZ R0, R179, R4, !PT ;  /* 0x00000004b3007209 */ /* 0x000fe40007810000 */
[C---:B------:R-:W-:Y:S01]  /*f7c0*/  FSETP.NEU.FTZ.AND P6, PT, R214.reuse, -INF , PT ;  /* 0xff800000d600780b */ /* 0x040fe20003fdd000 */
[----:B------:R-:W-:Y:S01]  /*f7d0*/  FMUL.FTZ R12, R214, UR10 ;  /* 0x0000000ad60c7c20 */ /* 0x000fe20008410000 */
[----:B------:R-:W-:-:S02]  /*f7e0*/  FMNMX.FTZ R0, R178, R0, !PT ;  /* 0x00000000b2007209 */ /* 0x000fc40007810000 */
[----:B--2---:R-:W-:Y:S02]  /*f7f0*/  FMNMX.FTZ R3, R3, R8, !PT ;  /* 0x0000000803037209 */ /* 0x004fe40007810000 */
[----:B------:R-:W-:Y:S02]  /*f800*/  FMNMX.FTZ R0, R177, R0, !PT ;  /* 0x00000000b1007209 */ /* 0x000fe40007810000 */
[----:B------:R-:W-:Y:S01]  /*f810*/  FSEL R12, R12, RZ, P6 ;  /* 0x000000ff0c0c7208 */ /* 0x000fe20003000000 */
[----:B------:R-:W1:Y:S01]  /*f820*/  SHFL.BFLY PT, R7, R3, 0x1, 0x1f ;  /* 0x0c201f0003077f89 */ /* 0x000e6200000e0000 */
[----:B------:R-:W-:Y:S02]  /*f830*/  FMNMX.FTZ R0, R176, R0, !PT ;  /* 0x00000000b0007209 */ /* 0x000fe40007810000 */
        /* <DEDUP_REMOVED lines=27> */
[----:B------:R-:W-:-:S03]  /*f9f0*/  FSETP.NEU.FTZ.AND P1, PT, R212, -INF , PT ;  /* 0xff800000d400780b */ /* 0x000fc60003f3d000 */
[----:B------:R1:W-:Y:S01]  /*fa00*/  MUFU.EX2 R208, R0 ;  /* 0x0000000000d07308 */ /* 0x0003e20000000800 */
[----:B------:R-:W-:Y:S01]  /*fa10*/  FMUL.FTZ R9, R212, UR10 ;  /* 0x0000000ad4097c20 */ /* 0x000fe20008410000 */
[----:B--2---:R-:W-:-:S04]  /*fa20*/  FFMA.FTZ R2, R24, UR10, -R11 ;  /* 0x0000000a18027c23 */ /* 0x004fc8000801080b */
[----:B------:R-:W-:Y:S02]  /*fa30*/  FSEL R9, R9, RZ, P1 ;  /* 0x000000ff09097208 */ /* 0x000fe40000800000 */
[----:B------:R2:W-:Y:S01]  /*fa40*/  MUFU.EX2 R244, R2 ;  /* 0x0000000200f47308 */ /* 0x0005e20000000800 */
[----:B---3--:R-:W-:-:S07]  /*fa50*/  FFMA.FTZ R13, R141, UR10, -R10 ;  /* 0x0000000a8d0d7c23 */ /* 0x008fce000801080a */
        /* <DEDUP_REMOVED lines=9> */
[----:B------:R-:W-:-:S06]  /*faf0*/  MOV R15, R132 ;  /* 0x00000084000f7202 */ /* 0x000fcc0000000f00 */
[----:B------:R2:W-:Y:S01]  /*fb00*/  MUFU.EX2 R247, R2 ;  /* 0x0000000200f77308 */ /* 0x0005e20000000800 */
[----:B-1----:R-:W-:Y:S01]  /*fb10*/  FFMA.FTZ R0, R28, UR10, -R9 ;  /* 0x0000000a1c007c23 */ /* 0x002fe20008010809 */
[----:B---3--:R-:W-:Y:S01]  /*fb20*/  F2FP.BF16.F32.PACK_AB R6, R211, R210 ;  /* 0x000000d2d306723e */ /* 0x008fe200000010ff */
[----:B------:R-:W-:Y:S05]  /*fb30*/  LDSM.16.MT88.4 R28, [R219+0xa000] ;  /* 0x00a00000db1c783b */ /* 0x000fea0000004200 */
        /* <DEDUP_REMOVED lines=769> */
.L_x_1503:
[----:B------:R-:W-:Y:S05]  /*12b50*/  BSYNC B0 ;  /* 0x0000000000007941 */ /* 0x000fea0003800000 */
.L_x_1502:
[----:B------:R-:W0:Y:S02]  /*12b60*/  LDGDEPBAR ;  /* 0x00000000000079af */ /* 0x000e240000000000 */
.L_x_1501:
        /* <DEDUP_REMOVED lines=367> */
[----:B------:R-:W-:-:S03]  /*14260*/  FADD.FTZ R2, R209, R2 ;  /* 0x00000002d1027221 */ /* 0x000fc60000010000 */
[----:B------:R-:W-:Y:S01]  /*14270*/  FADD.FTZ R3, R251, R3 ;  /* 0x00000003fb037221 */ /* 0x000fe20000010000 */
[----:B------:R-:W-:Y:S01]  /*14280*/  FADD.FTZ R2, R210, R2 ;  /* 0x00000002d2027221 */ /* 0x000fe20000010000 */
[----:B---3--:R-:W-:Y:S02]  /*14290*/  HMMA.16816.F32.BF16 R56, R124, R64, R56 ;  /* 0x000000407c38723c */ /* 0x008fe40000041838 */
[----:B------:R-:W-:Y:S01]  /*142a0*/  FADD.FTZ R3, R215, R3 ;  /* 0x00000003d7037221 */ /* 0x000fe20000010000 */
[----:B------:R-:W-:-:S03]  /*142b0*/  FADD.FTZ R2, R211, R2 ;  /* 0x00000002d3027221 */ /* 0x000fc60000010000 */
[----:B------:R-:W-:Y:S01]  /*142c0*/  FADD.FTZ R3, R213, R3 ;  /* 0x00000003d5037221 */ /* 0x000fe20000010000 */
        /* <DEDUP_REMOVED lines=24> */
[C---:B---3--:R-:W-:Y:S01]  /*14450*/  F2FP.BF16.F32.PACK_AB R131, R5.reuse, R6 ;  /* 0x000000060583723e */ /* 0x048fe200000010ff */
[----:B------:R-:W-:-:S02]  /*14460*/  FADD.FTZ R3, R5, R3 ;  /* 0x0000000305037221 */ /* 0x000fc40000010000 */
        /* <DEDUP_REMOVED lines=15> */
[----:B------:R1:W-:Y:S04]  /*14560*/  STL [R1+0x4], R2 ;  /* 0x0000040201007387 */ /* 0x0003e80000100800 */
[----:B------:R1:W-:Y:S01]  /*14570*/  STL [R1], R0 ;  /* 0x0000000001007387 */ /* 0x0003e20000100800 */
        /* <DEDUP_REMOVED lines=11> */
.L_x_1491:
        /* <DEDUP_REMOVED lines=27> */
.L_x_1507:
        /* <DEDUP_REMOVED lines=49> */
.L_x_1505:
[----:B--2---:R-:W2:Y:S01]  /*14af0*/  LDL R0, [R1+0x10] ;  /* 0x0000100001007983 */ /* 0x004ea20000100800 */
[----:B------:R-:W-:Y:S04]  /*14b00*/  DEPBAR.LE SB0, 0x0 ;  /* 0x000080000000791a */ /* 0x000fe80000000000 */
[----:B------:R-:W3:Y:S01]  /*14b10*/  LDL.64 R12, [R1+0x18] ;  /* 0x00001800010c7983 */ /* 0x000ee20000100a00 */
[----:B------:R-:W-:Y:S03]  /*14b20*/  UIADD3 UR8, UR29, -0x1, URZ ;  /* 0xffffffff1d087890 */ /* 0x000fe6000fffe03f */
[----:B------:R-:W4:Y:S01]  /*14b30*/  LDL R11, [R1+0x28] ;  /* 0x00002800010b7983 */ /* 0x000f220000100800 */
[----:B------:R-:W-:Y:S02]  /*14b40*/  USHF.R.S32.HI UR10, URZ, 0x1f, UR8 ;  /* 0x0000001f3f0a7899 */ /* 0x000fe40008011408 */
[----:B------:R-:W-:Y:S01]  /*14b50*/  UIMAD UR9, UR12, UR8, URZ ;  /* 0x000000080c0972a4 */ /* 0x000fe2000f8e023f */
[----:B------:R-:W5:Y:S01]  /*14b60*/  LDL R15, [R1+0x2c] ;  /* 0x00002c00010f7983 */ /* 0x000f620000100800 */
[----:B-1----:R-:W-:Y:S01]  /*14b70*/  IMAD.U32 R4, RZ, RZ, UR8 ;  /* 0x00000008ff047e24 */ /* 0x002fe2000f8e00ff */
[----:B------:R-:W-:Y:S02]  /*14b80*/  UISETP.GT.AND UP0, UPT, UR8, UR15, UPT ;  /* 0x0000000f0800728c */ /* 0x000fe4000bf04270 */
[----:B------:R-:W5:Y:S01]  /*14b90*/  LDL R10, [R1+0x20] ;  /* 0x00002000010a7983 */ /* 0x000f620000100800 */
[----:B------:R-:W-:Y:S03]  /*14ba0*/  UIMAD UR9, UR10, UR13, UR9 ;  /* 0x0000000d0a0972a4 */ /* 0x000fe6000f8e0209 */
        /* <DEDUP_REMOVED lines=17> */
[--C-:B------:R-:W-:Y:S01]  /*14cc0*/  @!P4 LEA.HI.X R11, R0, R14, R5.reuse, 0x1, P3 ;  /* 0x0000000e000bc211 */ /* 0x100fe200018f0c05 */
        /* <DEDUP_REMOVED lines=10> */
[----:B------:R-:W-:Y:S01]  /*14d70*/  IMAD.U32 R0, RZ, RZ, UR8 ;  /* 0x00000008ff007e24 */ /* 0x000fe2000f8e00ff */
[----:B------:R-:W-:Y:S01]  /*14d80*/  @P4 STS.128 [R231+0xa800], RZ ;  /* 0x00a800ffe7004388 */ /* 0x000fe20000000c00 */
[----:B------:R-:W-:Y:S03]  /*14d90*/  PLOP3.LUT P0, PT, PT, PT, UP0, 0x80, 0x0 ;  /* 0x000000000000781c */ /* 0x000fe60003f0f008 */
        /* <DEDUP_REMOVED lines=10> */
[----:B------:R-:W2:Y:S04]  /*14e40*/  LDSM.16.M88.4 R16, [R216+0x8000] ;  /* 0x00800000d810783b */ /* 0x000ea80000000200 */
[----:B------:R-:W3:Y:S01]  /*14e50*/  LDSM.16.M88.4 R28, [R218+0x2000] ;  /* 0x00200000da1c783b */ /* 0x000ee20000000200 */
[----:B-1----:R-:W-:Y:S03]  /*14e60*/  IMAD.SHL.U32 R2, R2, 0x2, RZ ;  /* 0x0000000202027824 */ /* 0x002fe600078e00ff */
[----:B------:R-:W1:Y:S02]  /*14e70*/  LDSM.16.M88.4 R140, [R216+0x8800] ;  /* 0x00880000d88c783b */ /* 0x000e640000000200 */
[----:B------:R-:W-:Y:S02]  /*14e80*/  LOP3.LUT R2, R2, 0x6, RZ, 0xc0, !PT ;  /* 0x0000000602027812 */ /* 0x000fe400078ec0ff */
[----:B------:R-:W0:Y:S03]  /*14e90*/  LDGDEPBAR ;  /* 0x00000000000079af */ /* 0x000e260000000000 */
[----:B------:R-:W-:Y:S01]  /*14ea0*/  IMAD R0, R0, 0x20, R2 ;  /* 0x0000002000007824 */ /* 0x000fe200078e0202 */
[----:B------:R-:W-:Y:S03]  /*14eb0*/  LDSM.16.M88.4 R176, [R220] ;  /* 0x00000000dcb0783b */ /* 0x000fe60000000200 */
[C-C-:B------:R-:W-:Y:S01]  /*14ec0*/  IMAD.IADD R133, R237.reuse, 0x1, -R0.reuse ;  /* 0x00000001ed857824 */ /* 0x140fe200078e0a00 */
[----:B------:R-:W4:Y:S01]  /*14ed0*/  LDSM.16.M88.4 R180, [R227] ;  /* 0x00000000e3b4783b */ /* 0x000f220000000200 */
[----:B------:R-:W-:Y:S02]  /*14ee0*/  VIADD R2, R0, 0x1 ;  /* 0x0000000100027836 */ /* 0x000fe40000000000 */
[C---:B------:R-:W-:Y:S01]  /*14ef0*/  IMAD.IADD R134, R232.reuse, 0x1, -R0 ;  /* 0x00000001e8867824 */ /* 0x040fe200078e0a00 */
[----:B------:R-:W5:Y:S01]  /*14f00*/  LDSM.16.M88.4 R184, [R220+0x2000] ;  /* 0x00200000dcb8783b */ /* 0x000f620000000200 */
[--C-:B------:R-:W-:Y:S01]  /*14f10*/  IMAD.IADD R137, R237, 0x1, -R2.reuse ;  /* 0x00000001ed897824 */ /* 0x100fe200078e0a02 */
[----:B------:R-:W-:Y:S01]  /*14f20*/  IABS R133, R133 ;  /* 0x0000008500857213 */ /* 0x000fe20000000000 */
[----:B------:R-:W-:Y:S01]  /*14f30*/  IMAD.IADD R135, R232, 0x1, -R2 ;  /* 0x00000001e8877824 */ /* 0x000fe200078e0a02 */
[----:B------:R-:W5:Y:S01]  /*14f40*/  LDSM.16.M88.4 R188, [R230] ;  /* 0x00000000e6bc783b */ /* 0x000f620000000200 */
[----:B------:R-:W-:Y:S02]  /*14f50*/  IABS R136, R134 ;  /* 0x0000008600887213 */ /* 0x000fe40000000000 */
[----:B------:R-:W-:Y:S01]  /*14f60*/  I2FP.F32.S32 R133, R133 ;  /* 0x0000008500857245 */ /* 0x000fe20000201400 */
[----:B------:R-:W-:Y:S01]  /*14f70*/  LDSM.16.M88.4 R192, [R226] ;  /* 0x00000000e2c0783b */ /* 0x000fe20000000200 */
[----:B------:R-:W-:Y:S02]  /*14f80*/  IABS R134, R137 ;  /* 0x0000008900867213 */ /* 0x000fe40000000000 */
[----:B------:R-:W-:Y:S01]  /*14f90*/  IABS R135, R135 ;  /* 0x0000008700877213 */ /* 0x000fe20000000000 */
[----:B------:R-:W5:Y:S01]  /*14fa0*/  LDSM.16.M88.4 R196, [R224+0x8000] ;  /* 0x00800000e0c4783b */ /* 0x000f620000000200 */
[----:B------:R-:W-:Y:S02]  /*14fb0*/  I2FP.F32.S32 R134, R134 ;  /* 0x0000008600867245 */ /* 0x000fe40000201400 */
[----:B------:R-:W-:Y:S01]  /*14fc0*/  I2FP.F32.S32 R136, R136 ;  /* 0x0000008800887245 */ /* 0x000fe20000201400 */
[-C--:B--2---:R-:W-:Y:S01]  /*14fd0*/  HMMA.16816.F32.BF16 R4, R32, R16.reuse, RZ ;  /* 0x000000102004723c */ /* 0x084fe200000418ff */
[----:B------:R-:W2:Y:S02]  /*14fe0*/  LDSM.16.M88.4 R200, [R226+0x2000] ;  /* 0x00200000e2c8783b */ /* 0x000ea40000000200 */
[----:B------:R-:W-:Y:S02]  /*14ff0*/  I2FP.F32.S32 R135, R135 ;  /* 0x0000008700877245 */ /* 0x000fe40000201400 */
[----:B------:R-:W-:Y:S01]  /*15000*/  LDSM.16.M88.4 R204, [R225] ;  /* 0x00000000e1cc783b */ /* 0x000fe20000000200 */
[C---:B---3--:R-:W-:Y:S02]  /*15010*/  HMMA.16816.F32.BF16 R8, R28.reuse, R16, RZ ;  /* 0x000000101c08723c */ /* 0x048fe400000418ff */
[C---:B------:R-:W-:Y:S01]  /*15020*/  ISETP.GE.AND P6, PT, R2.reuse, R236, PT ;  /* 0x000000ec0200720c */ /* 0x040fe20003fc6270 */
[----:B------:R-:W-:Y:S01]  /*15030*/  LDSM.16.M88.4 R208, [R223] ;  /* 0x00000000dfd0783b */ /* 0x000fe20000000200 */
[C---:B------:R-:W-:Y:S02]  /*15040*/  ISETP.GE.AND P5, PT, R2.reuse, R235, PT ;  /* 0x000000eb0200720c */ /* 0x040fe40003fa6270 */
[-C--:B------:R-:W-:Y:S01]  /*15050*/  HMMA.16816.F32.BF16 R12, R28, R18.reuse, RZ ;  /* 0x000000121c0c723c */ /* 0x080fe200000418ff */
[----:B------:R-:W-:Y:S01]  /*15060*/  LDSM.16.M88.4 R212, [R225+0x2000] ;  /* 0x00200000e1d4783b */ /* 0x000fe20000000200 */
[C---:B------:R-:W-:Y:S02]  /*15070*/  ISETP.GE.AND P3, PT, R2.reuse, R234, PT ;  /* 0x000000ea0200720c */ /* 0x040fe40003f66270 */
[C---:B------:R-:W-:Y:S02]  /*15080*/  ISETP.GE.AND P2, PT, R2.reuse, R233, PT ;  /* 0x000000e90200720c */ /* 0x040fe40003f46270 */
[C---:B------:R-:W-:Y:S02]  /*15090*/  HMMA.16816.F32.BF16 R16, R32.reuse, R18, RZ ;  /* 0x000000122010723c */ /* 0x040fe400000418ff */
[C---:B------:R-:W-:Y:S02]  /*150a0*/  ISETP.GE.OR P6, PT, R2.reuse, R243, !P6 ;  /* 0x000000f30200720c */ /* 0x040fe400077c6670 */
[C---:B------:R-:W-:Y:S02]  /*150b0*/  ISETP.GE.OR P5, PT, R2.reuse, R242, !P5 ;  /* 0x000000f20200720c */ /* 0x040fe40006fa6670 */
[-C--:B-1----:R-:W-:Y:S01]  /*150c0*/  HMMA.16816.F32.BF16 R20, R32, R140.reuse, RZ ;  /* 0x0000008c2014723c */ /* 0x082fe200000418ff */
[C---:B------:R-:W-:Y:S02]  /*150d0*/  ISETP.GE.OR P3, PT, R2.reuse, R241, !P3 ;  /* 0x000000f10200720c */ /* 0x040fe40005f66670 */
[----:B------:R-:W-:Y:S03]  /*150e0*/  ISETP.GE.OR P2, PT, R2, R240, !P2 ;  /* 0x000000f00200720c */ /* 0x000fe60005746670 */
[C---:B------:R-:W-:Y:S06]  /*150f0*/  HMMA.16816.F32.BF16 R24, R28.reuse, R140, RZ ;  /* 0x0000008c1c18723c */ /* 0x040fec00000418ff */
[-C--:B------:R-:W-:Y:S06]  /*15100*/  HMMA.16816.F32.BF16 R28, R28, R142.reuse, RZ ;  /* 0x0000008e1c1c723c */ /* 0x080fec00000418ff */
[----:B------:R-:W-:Y:S01]  /*15110*/  HMMA.16816.F32.BF16 R32, R32, R142, RZ ;  /* 0x0000008e2020723c */ /* 0x000fe200000418ff */
[----:B------:R-:W1:Y:S05]  /*15120*/  LDSM.16.M88.4 R140, [R224+0x8800] ;  /* 0x00880000e08c783b */ /* 0x000e6a0000000200 */
[-C--:B----4-:R-:W-:Y:S06]  /*15130*/  HMMA.16816.F32.BF16 R4, R176, R180.reuse, R4 ;  /* 0x000000b4b004723c */ /* 0x090fec0000041804 */
[C---:B-----5:R-:W-:Y:S06]  /*15140*/  HMMA.16816.F32.BF16 R8, R184.reuse, R180, R8 ;  /* 0x000000b4b808723c */ /* 0x060fec0000041808 */
[-C--:B------:R-:W-:Y:S06]  /*15150*/  HMMA.16816.F32.BF16 R12, R184, R182.reuse, R12 ;  /* 0x000000b6b80c723c */ /* 0x080fec000004180c */
[C---:B------:R-:W-:Y:S01]  /*15160*/  HMMA.16816.F32.BF16 R16, R176.reuse, R182, R16 ;  /* 0x000000b6b010723c */ /* 0x040fe20000041810 */
[----:B------:R-:W-:Y:S05]  /*15170*/  LDSM.16.M88.4 R180, [R218+0x4000] ;  /* 0x00400000dab4783b */ /* 0x000fea0000000200 */
[-C--:B------:R-:W-:Y:S06]  /*15180*/  HMMA.16816.F32.BF16 R20, R176, R188.reuse, R20 ;  /* 0x000000bcb014723c */ /* 0x080fec0000041814 */
[C---:B------:R-:W-:Y:S06]  /*15190*/  HMMA.16816.F32.BF16 R24, R184.reuse, R188, R24 ;  /* 0x000000bcb818723c */ /* 0x040fec0000041818 */
[-C--:B------:R-:W-:Y:S01]  /*151a0*/  HMMA.16816.F32.BF16 R28, R184, R190.reuse, R28 ;  /* 0x000000beb81c723c */ /* 0x080fe2000004181c */
[----:B------:R-:W-:Y:S05]  /*151b0*/  LDSM.16.M88.4 R184, [R216+0x9000] ;  /* 0x00900000d8b8783b */ /* 0x000fea0000000200 */
[----:B------:R-:W-:Y:S01]  /*151c0*/  HMMA.16816.F32.BF16 R32, R176, R190, R32 ;  /* 0x000000beb020723c */ /* 0x000fe20000041820 */
[----:B------:R-:W3:Y:S04]  /*151d0*/  LDSM.16.M88.4 R176, [R223+0x800] ;  /* 0x00080000dfb0783b */ /* 0x000ee80000000200 */
[----:B------:R-:W4:Y:S01]  /*151e0*/  LDSM.16.M88.4 R188, [R218+0x6000] ;  /* 0x00600000dabc783b */ /* 0x000f220000000200 */
[-C--:B------:R-:W-:Y:S06]  /*151f0*/  HMMA.16816.F32.BF16 R4, R192, R196.reuse, R4 ;  /* 0x000000c4c004723c */ /* 0x080fec0000041804 */
[C---:B--2---:R-:W-:Y:S06]  /*15200*/  HMMA.16816.F32.BF16 R8, R200.reuse, R196, R8 ;  /* 0x000000c4c808723c */ /* 0x044fec0000041808 */
[-C--:B------:R-:W-:Y:S06]  /*15210*/  HMMA.16816.F32.BF16 R12, R200, R198.reuse, R12 ;  /* 0x000000c6c80c723c */ /* 0x080fec000004180c */
[C---:B------:R-:W-:Y:S01]  /*15220*/  HMMA.16816.F32.BF16 R16, R192.reuse, R198, R16 ;  /* 0x000000c6c010723c */ /* 0x040fe20000041810 */
[----:B------:R-:W-:Y:S05]  /*15230*/  LDSM.16.M88.4 R196, [R229] ;  /* 0x00000000e5c4783b */ /* 0x000fea0000000200 */
[-C--:B-1----:R-:W-:Y:S06]  /*15240*/  HMMA.16816.F32.BF16 R20, R192, R140.reuse, R20 ;  /* 0x0000008cc014723c */ /* 0x082fec0000041814 */
[C---:B------:R-:W-:Y:S06]  /*15250*/  HMMA.16816.F32.BF16 R24, R200.reuse, R140, R24 ;  /* 0x0000008cc818723c */ /* 0x040fec0000041818 */
[-C--:B------:R-:W-:Y:S01]  /*15260*/  HMMA.16816.F32.BF16 R28, R200, R142.reuse, R28 ;  /* 0x0000008ec81c723c */ /* 0x080fe2000004181c */
[----:B------:R-:W-:Y:S05]  /*15270*/  LDSM.16.M88.4 R200, [R220+0x6000] ;  /* 0x00600000dcc8783b */ /* 0x000fea0000000200 */
[----:B------:R-:W-:Y:S01]  /*15280*/  HMMA.16816.F32.BF16 R32, R192, R142, R32 ;  /* 0x0000008ec020723c */ /* 0x000fe20000041820 */
[----:B------:R-:W1:Y:S04]  /*15290*/  LDSM.16.M88.4 R140, [R216+0x9800] ;  /* 0x00980000d88c783b */ /* 0x000e680000000200 */
[----:B------:R-:W2:Y:S01]  /*152a0*/  LDSM.16.M88.4 R192, [R220+0x4000] ;  /* 0x00400000dcc0783b */ /* 0x000ea20000000200 */
[-C--:B------:R-:W-:Y:S06]  /*152b0*/  HMMA.16816.F32.BF16 R4, R204, R208.reuse, R4 ;  /* 0x000000d0cc04723c */ /* 0x080fec0000041804 */
[C---:B------:R-:W-:Y:S06]  /*152c0*/  HMMA.16816.F32.BF16 R8, R212.reuse, R208, R8 ;  /* 0x000000d0d408723c */ /* 0x040fec0000041808 */
[-C--:B------:R-:W-:Y:S06]  /*152d0*/  HMMA.16816.F32.BF16 R12, R212, R210.reuse, R12 ;  /* 0x000000d2d40c723c */ /* 0x080fec000004180c */
[C---:B------:R-:W-:Y:S01]  /*152e0*/  HMMA.16816.F32.BF16 R16, R204.reuse, R210, R16 ;  /* 0x000000d2cc10723c */ /* 0x040fe20000041810 */
[----:B------:R-:W-:Y:S05]  /*152f0*/  LDSM.16.M88.4 R208, [R224+0x9000] ;  /* 0x00900000e0d0783b */ /* 0x000fea0000000200 */
[-C--:B---3--:R-:W-:Y:S06]  /*15300*/  HMMA.16816.F32.BF16 R20, R204, R176.reuse, R20 ;  /* 0x000000b0cc14723c */ /* 0x088fec0000041814 */
[C---:B------:R-:W-:Y:S06]  /*15310*/  HMMA.16816.F32.BF16 R24, R212.reuse, R176, R24 ;  /* 0x000000b0d418723c */ /* 0x040fec0000041818 */
[-C--:B------:R-:W-:Y:S01]  /*15320*/  HMMA.16816.F32.BF16 R28, R212, R178.reuse, R28 ;  /* 0x000000b2d41c723c */ /* 0x080fe2000004181c */
[----:B------:R-:W-:Y:S05]  /*15330*/  LDSM.16.M88.4 R212, [R226+0x6000] ;  /* 0x00600000e2d4783b */ /* 0x000fea0000000200 */
[----:B------:R-:W-:Y:S01]  /*15340*/  HMMA.16816.F32.BF16 R32, R204, R178, R32 ;  /* 0x000000b2cc20723c */ /* 0x000fe20000041820 */
[----:B------:R-:W3:Y:S04]  /*15350*/  LDSM.16.M88.4 R176, [R228] ;  /* 0x00000000e4b0783b */ /* 0x000ee80000000200 */
[----:B------:R-:W5:Y:S01]  /*15360*/  LDSM.16.M88.4 R204, [R226+0x4000] ;  /* 0x00400000e2cc783b */ /* 0x000f620000000200 */
[-C--:B------:R-:W-:Y:S06]  /*15370*/  HMMA.16816.F32.BF16 R4, R180, R184.reuse, R4 ;  /* 0x000000b8b404723c */ /* 0x080fec0000041804 */
[C---:B----4-:R-:W-:Y:S06]  /*15380*/  HMMA.16816.F32.BF16 R8, R188.reuse, R184, R8 ;  /* 0x000000b8bc08723c */ /* 0x050fec0000041808 */
        /* <DEDUP_REMOVED lines=8> */
[----:B------:R-:W1:Y:S04]  /*15410*/  LDSM.16.M88.4 R140, [R224+0x9800] ;  /* 0x00980000e08c783b */ /* 0x000e680000000200 */
[----:B------:R-:W4:Y:S01]  /*15420*/  LDSM.16.M88.4 R180, [R225+0x4000] ;  /* 0x00400000e1b4783b */ /* 0x000f220000000200 */
[-C--:B--2---:R-:W-:Y:S06]  /*15430*/  HMMA.16816.F32.BF16 R4, R192, R196.reuse, R4 ;  /* 0x000000c4c004723c */ /* 0x084fec0000041804 */
[C---:B------:R-:W-:Y:S06]  /*15440*/  HMMA.16816.F32.BF16 R8, R200.reuse, R196, R8 ;  /* 0x000000c4c808723c */ /* 0x040fec0000041808 */
[-C--:B------:R-:W-:Y:S06]  /*15450*/  HMMA.16816.F32.BF16 R12, R200, R198.reuse, R12 ;  /* 0x000000c6c80c723c */ /* 0x080fec000004180c */
[C---:B------:R-:W-:Y:S06]  /*15460*/  HMMA.16816.F32.BF16 R16, R192.reuse, R198, R16 ;  /* 0x000000c6c010723c */ /* 0x040fec0000041810 */
[-C--:B---3--:R-:W-:Y:S06]  /*15470*/  HMMA.16816.F32.BF16 R20, R192, R176.reuse, R20 ;  /* 0x000000b0c014723c */ /* 0x088fec0000041814 */
[C---:B------:R-:W-:Y:S06]  /*15480*/  HMMA.16816.F32.BF16 R24, R200.reuse, R176, R24 ;  /* 0x000000b0c818723c */ /* 0x040fec0000041818 */
[-C--:B------:R-:W-:Y:S06]  /*15490*/  HMMA.16816.F32.BF16 R28, R200, R178.reuse, R28 ;  /* 0x000000b2c81c723c */ /* 0x080fec000004181c */
[----:B------:R-:W-:Y:S01]  /*154a0*/  HMMA.16816.F32.BF16 R32, R192, R178, R32 ;  /* 0x000000b2c020723c */ /* 0x000fe20000041820 */
[----:B------:R-:W2:Y:S01]  /*154b0*/  LDSM.16.M88.4 R176, [R223+0x1800] ;  /* 0x00180000dfb0783b */ /* 0x000ea20000000200 */
[----:B------:R-:W-:Y:S04]  /*154c0*/  DEPBAR.LE SB0, 0x0 ;  /* 0x000080000000791a */ /* 0x000fe80000000000 */
[-C--:B-----5:R-:W-:Y:S01]  /*154d0*/  HMMA.16816.F32.BF16 R4, R204, R208.reuse, R4 ;  /* 0x000000d0cc04723c */ /* 0x0a0fe20000041804 */
[----:B------:R-:W-:Y:S05]  /*154e0*/  BAR.SYNC.DEFER_BLOCKING 0x0 ;  /* 0x0000000000007b1d */ /* 0x000fea0000010000 */
[C---:B------:R-:W-:Y:S06]  /*154f0*/  HMMA.16816.F32.BF16 R8, R212.reuse, R208, R8 ;  /* 0x000000d0d408723c */ /* 0x040fec0000041808 */
[-C--:B------:R-:W-:Y:S06]  /*15500*/  HMMA.16816.F32.BF16 R12, R212, R210.reuse, R12 ;  /* 0x000000d2d40c723c */ /* 0x080fec000004180c */
[C---:B------:R-:W-:Y:S06]  /*15510*/  HMMA.16816.F32.BF16 R16, R204.reuse, R210, R16 ;  /* 0x000000d2cc10723c */ /* 0x040fec0000041810 */
[-C--:B-1----:R-:W-:Y:S06]  /*15520*/  HMMA.16816.F32.BF16 R20, R204, R140.reuse, R20 ;  /* 0x0000008ccc14723c */ /* 0x082fec0000041814 */
[C---:B------:R-:W-:Y:S06]  /*15530*/  HMMA.16816.F32.BF16 R24, R212.reuse, R140, R24 ;  /* 0x0000008cd418723c */ /* 0x040fec0000041818 */
[-C--:B------:R-:W-:Y:S06]  /*15540*/  HMMA.16816.F32.BF16 R28, R212, R142.reuse, R28 ;  /* 0x0000008ed41c723c */ /* 0x080fec000004181c */
[----:B------:R-:W-:Y:S06]  /*15550*/  HMMA.16816.F32.BF16 R32, R204, R142, R32 ;  /* 0x0000008ecc20723c */ /* 0x000fec0000041820 */
[-C--:B----4-:R-:W-:Y:S06]  /*15560*/  HMMA.16816.F32.BF16 R4, R180, R184.reuse, R4 ;  /* 0x000000b8b404723c */ /* 0x090fec0000041804 */
[C---:B------:R-:W-:Y:S06]  /*15570*/  HMMA.16816.F32.BF16 R8, R188.reuse, R184, R8 ;  /* 0x000000b8bc08723c */ /* 0x040fec0000041808 */
[-C--:B------:R-:W-:Y:S06]  /*15580*/  HMMA.16816.F32.BF16 R12, R188, R186.reuse, R12 ;  /* 0x000000babc0c723c */ /* 0x080fec000004180c */
[C---:B------:R-:W-:Y:S06]  /*15590*/  HMMA.16816.F32.BF16 R16, R180.reuse, R186, R16 ;  /* 0x000000bab410723c */ /* 0x040fec0000041810 */
[-C--:B--2---:R-:W-:Y:S05]  /*155a0*/  HMMA.16816.F32.BF16 R20, R180, R176.reuse, R20 ;  /* 0x000000b0b414723c */ /* 0x084fea0000041814 */
[----:B------:R-:W-:Y:S01]  /*155b0*/  FFMA.FTZ R6, R133, -UR19, R6 ;  /* 0x8000001385067c23 */ /* 0x000fe20008010006 */
[----:B------:R-:W-:Y:S02]  /*155c0*/  IMAD.IADD R133, R238, 0x1, -R0 ;  /* 0x00000001ee857824 */ /* 0x000fe400078e0a00 */
[----:B------:R-:W-:Y:S01]  /*155d0*/  FFMA.FTZ R7, R134, -UR19, R7 ;  /* 0x8000001386077c23 */ /* 0x000fe20008010007 */
[C---:B------:R-:W-:Y:S04]  /*155e0*/  HMMA.16816.F32.BF16 R24, R188.reuse, R176, R24 ;  /* 0x000000b0bc18723c */ /* 0x040fe80000041818 */
[----:B------:R-:W-:Y:S01]  /*155f0*/  IABS R134, R133 ;  /* 0x0000008500867213 */ /* 0x000fe20000000000 */
[----:B------:R-:W-:Y:S02]  /*15600*/  IMAD.IADD R133, R238, 0x1, -R2 ;  /* 0x00000001ee857824 */ /* 0x000fe400078e0a02 */
[----:B------:R-:W-:Y:S01]  /*15610*/  FFMA.FTZ R4, R136, -UR19, R4 ;  /* 0x8000001388047c23 */ /* 0x000fe20008010004 */
[----:B------:R-:W-:Y:S01]  /*15620*/  IMAD.IADD R136, R239, 0x1, -R0 ;  /* 0x00000001ef887824 */ /* 0x000fe200078e0a00 */
[-C--:B------:R-:W-:Y:S03]  /*15630*/  HMMA.16816.F32.BF16 R28, R188, R178.reuse, R28 ;  /* 0x000000b2bc1c723c */ /* 0x080fe6000004181c */
[----:B------:R-:W-:Y:S01]  /*15640*/  IABS R137, R133 ;  /* 0x0000008500897213 */ /* 0x000fe20000000000 */
[----:B------:R-:W-:Y:S02]  /*15650*/  IMAD.MOV.U32 R133, RZ, RZ, R134 ;  /* 0x000000ffff857224 */ /* 0x000fe400078e0086 */
[----:B------:R-:W-:Y:S01]  /*15660*/  FFMA.FTZ R5, R135, -UR19, R5 ;  /* 0x8000001387057c23 */ /* 0x000fe20008010005 */
[----:B------:R-:W-:Y:S01]  /*15670*/  IMAD.IADD R135, R239, 0x1, -R2 ;  /* 0x00000001ef877824 */ /* 0x000fe200078e0a02 */
[----:B------:R-:W-:Y:S03]  /*15680*/  IABS R2, R136 ;  /* 0x0000008800027213 */ /* 0x000fe60000000000 */
[----:B------:R-:W-:Y:S01]  /*15690*/  IMAD.MOV.U32 R134, RZ, RZ, R137 ;  /* 0x000000ffff867224 */ /* 0x000fe200078e0089 */
[----:B------:R-:W-:Y:S04]  /*156a0*/  HMMA.16816.F32.BF16 R32, R180, R178, R32 ;  /* 0x000000b2b420723c */ /* 0x000fe80000041820 */
[----:B------:R-:W-:Y:S02]  /*156b0*/  I2FP.F32.S32 R133, R133 ;  /* 0x0000008500857245 */ /* 0x000fe40000201400 */
[----:B------:R-:W-:Y:S02]  /*156c0*/  IABS R135, R135 ;  /* 0x0000008700877213 */ /* 0x000fe40000000000 */
[----:B------:R-:W-:Y:S03]  /*156d0*/  I2FP.F32.S32 R134, R134 ;  /* 0x0000008600867245 */ /* 0x000fe60000201400 */
[----:B------:R-:W-:Y:S01]  /*156e0*/  I2FP.F32.S32 R2, R2 ;  /* 0x0000000200027245 */ /* 0x000fe20000201400 */
[----:B------:R-:W-:Y:S01]  /*156f0*/  FFMA.FTZ R8, R133, -UR19, R8 ;  /* 0x8000001385087c23 */ /* 0x000fe20008010008 */
[----:B------:R-:W-:Y:S01]  /*15700*/  I2FP.F32.S32 R135, R135 ;  /* 0x0000008700877245 */ /* 0x000fe20000201400 */
[----:B------:R-:W-:Y:S02]  /*15710*/  VIADD R133, R0, 0x8 ;  /* 0x0000000800857836 */ /* 0x000fe40000000000 */
[----:B------:R-:W-:Y:S01]  /*15720*/  FFMA.FTZ R9, R134, -UR19, R9 ;  /* 0x8000001386097c23 */ /* 0x000fe20008010009 */
[----:B------:R-:W-:Y:S01]  /*15730*/  FFMA.FTZ R10, R2, -UR19, R10 ;  /* 0x80000013020a7c23 */ /* 0x000fe2000801000a */
[----:B------:R-:W-:Y:S02]  /*15740*/  VIADD R2, R0, 0x9 ;  /* 0x0000000900027836 */ /* 0x000fe40000000000 */
[----:B------:R-:W-:Y:S01]  /*15750*/  FFMA.FTZ R11, R135, -UR19, R11 ;  /* 0x80000013870b7c23 */ /* 0x000fe2000801000b */
[C-C-:B------:R-:W-:Y:S02]  /*15760*/  IMAD.IADD R134, R238.reuse, 0x1, -R133.reuse ;  /* 0x00000001ee867824 */ /* 0x140fe400078e0a85 */
[----:B------:R-:W-:Y:S02]  /*15770*/  IMAD.IADD R136, R238, 0x1, -R2 ;  /* 0x00000001ee887824 */ /* 0x000fe400078e0a02 */
[----:B------:R-:W-:Y:S01]  /*15780*/  IMAD.IADD R135, R239, 0x1, -R133 ;  /* 0x00000001ef877824 */ /* 0x000fe200078e0a85 */
[----:B------:R-:W-:Y:S02]  /*15790*/  IABS R134, R134 ;  /* 0x0000008600867213 */ /* 0x000fe40000000000 */
[----:B------:R-:W-:Y:S02]  /*157a0*/  IABS R180, R136 ;  /* 0x0000008800b47213 */ /* 0x000fe40000000000 */
[----:B------:R-:W-:Y:S02]  /*157b0*/  IABS R179, R135 ;  /* 0x0000008700b37213 */ /* 0x000fe40000000000 */
[----:B------:R-:W-:Y:S01]  /*157c0*/  I2FP.F32.S32 R178, R134 ;  /* 0x0000008600b27245 */ /* 0x000fe20000201400 */
[----:B------:R-:W-:Y:S06]  /*157d0*/  @P0 BRA `(.L_x_1507) ;  /* 0xfffffff000000947 */ /* 0x000fec000383ffff */
.L_x_1506:
[C---:B------:R-:W-:Y:S01]  /*157e0*/  ISETP.GE.AND P1, PT, R0.reuse, R236, PT ;  /* 0x000000ec0000720c */ /* 0x040fe20003f26270 */
[----:B------:R-:W-:Y:S01]  /*157f0*/  LDSM.16.MT88.4 R184, [R219+0xa000] ;  /* 0x00a00000dbb8783b */ /* 0x000fe20000004200 */
[----:B------:R-:W-:Y:S01]  /*15800*/  ISETP.GE.AND P0, PT, R0, R235, PT ;  /* 0x000000eb0000720c */ /* 0x000fe20003f06270 */
[----:B------:R-:W-:Y:S01]  /*15810*/  FFMA.FTZ R12, R178, -UR19, R12 ;  /* 0x80000013b20c7c23 */ /* 0x000fe2000801000c */
[C---:B------:R-:W-:Y:S01]  /*15820*/  ISETP.GE.OR P1, PT, R0.reuse, R243, !P1 ;  /* 0x000000f30000720c */ /* 0x040fe20004f26670 */
[----:B------:R-:W-:Y:S01]  /*15830*/  UISETP.GT.AND UP0, UPT, UR8, UR15, UPT ;  /* 0x0000000f0800728c */ /* 0x000fe2000bf04270 */
[----:B------:R-:W-:Y:S01]  /*15840*/  ISETP.GE.OR P0, PT, R0, R242, !P0 ;  /* 0x000000f20000720c */ /* 0x000fe20004706670 */
[----:B------:R-:W-:Y:S01]  /*15850*/  UMOV UR29, UR8 ;  /* 0x00000008001d7c82 */ /* 0x000fe20008000000 */
[----:B-1----:R-:W-:Y:S02]  /*15860*/  FSEL R137, R4, -INF , !P1 ;  /* 0xff80000004897808 */ /* 0x002fe40004800000 */
[C---:B------:R-:W-:Y:S02]  /*15870*/  ISETP.GE.AND P1, PT, R0.reuse, R234, PT ;  /* 0x000000ea0000720c */ /* 0x040fe40003f26270 */
[----:B------:R-:W-:Y:S02]  /*15880*/  IADD3 R4, R239, -R2, RZ ;  /* 0x80000002ef047210 */ /* 0x000fe40007ffe0ff */
[----:B------:R-:W-:Y:S02]  /*15890*/  ISETP.GE.OR P1, PT, R0, R241, !P1 ;  /* 0x000000f10000720c */ /* 0x000fe40004f26670 */
[----:B------:R-:W-:Y:S01]  /*158a0*/  FSEL R176, R5, -INF , !P6 ;  /* 0xff80000005b07808 */ /* 0x000fe20007000000 */
[----:B------:R-:W-:Y:S01]  /*158b0*/  IMAD.IADD R5, R232, 0x1, -R133 ;  /* 0x00000001e8057824 */ /* 0x000fe200078e0a85 */
[----:B------:R-:W-:Y:S02]  /*158c0*/  FSEL R143, R6, -INF , !P0 ;  /* 0xff800000068f7808 */ /* 0x000fe40004000000 */
[----:B------:R-:W-:Y:S02]  /*158d0*/  FSEL R177, R7, -INF , !P5 ;  /* 0xff80000007b17808 */ /* 0x000fe40006800000 */
[----:B------:R-:W-:Y:S02]  /*158e0*/  FSEL R178, R8, -INF , !P1 ;  /* 0xff80000008b27808 */ /* 0x000fe40004800000 */
[----:B------:R-:W-:Y:S02]  /*158f0*/  MOV R135, R180 ;  /* 0x000000b400877202 */ /* 0x000fe40000000f00 */
[C---:B------:R-:W-:Y:S02]  /*15900*/  ISETP.GE.AND P0, PT, R133.reuse, R234, PT ;  /* 0x000000ea8500720c */ /* 0x040fe40003f06270 */
[C---:B------:R-:W-:Y:S02]  /*15910*/  ISETP.GE.AND P6, PT, R133.reuse, R236, PT ;  /* 0x000000ec8500720c */ /* 0x040fe40003fc6270 */
[C---:B------:R-:W-:Y:S02]  /*15920*/  ISETP.GE.AND P5, PT, R133.reuse, R235, PT ;  /* 0x000000eb8500720c */ /* 0x040fe40003fa6270 */
[-C--:B------:R-:W-:Y:S02]  /*15930*/  ISETP.GE.AND P1, PT, R133, R233.reuse, PT ;  /* 0x000000e98500720c */ /* 0x080fe40003f26270 */
[----:B------:R-:W-:Y:S02]  /*15940*/  IABS R4, R4 ;  /* 0x0000000400047213 */ /* 0x000fe40000000000 */
[----:B------:R-:W-:Y:S02]  /*15950*/  FSEL R180, R9, -INF , !P3 ;  /* 0xff80000009b47808 */ /* 0x000fe40005800000 */
[C---:B------:R-:W-:Y:S02]  /*15960*/  ISETP.GE.AND P3, PT, R0.reuse, R233, PT ;  /* 0x000000e90000720c */ /* 0x040fe40003f66270 */
[C---:B------:R-:W-:Y:S02]  /*15970*/  ISETP.GE.OR P0, PT, R133.reuse, R241, !P0 ;  /* 0x000000f18500720c */ /* 0x040fe40004706670 */
[C---:B------:R-:W-:Y:S02]  /*15980*/  ISETP.GE.OR P6, PT, R133.reuse, R243, !P6 ;  /* 0x000000f38500720c */ /* 0x040fe400077c6670 */
[C---:B------:R-:W-:Y:S02]  /*15990*/  ISETP.GE.OR P5, PT, R133.reuse, R242, !P5 ;  /* 0x000000f28500720c */ /* 0x040fe40006fa6670 */
[----:B------:R-:W-:Y:S02]  /*159a0*/  ISETP.GE.OR P1, PT, R133, R240, !P1 ;  /* 0x000000f08500720c */ /* 0x000fe40004f26670 */
[----:B------:R-:W-:Y:S02]  /*159b0*/  IABS R8, R5 ;  /* 0x0000000500087213 */ /* 0x000fe40000000000 */
[----:B------:R-:W-:Y:S02]  /*159c0*/  IADD3 R133, R237, -R133, RZ ;  /* 0x80000085ed857210 */ /* 0x000fe40007ffe0ff */
[----:B------:R-:W-:Y:S02]  /*159d0*/  MOV R5, R4 ;  /* 0x0000000400057202 */ /* 0x000fe40000000f00 */
[----:B------:R-:W-:Y:S02]  /*159e0*/  ISETP.GE.OR P3, PT, R0, R240, !P3 ;  /* 0x000000f00000720c */ /* 0x000fe40005f66670 */
[----:B------:R-:W-:Y:S02]  /*159f0*/  I2FP.F32.S32 R135, R135 ;  /* 0x0000008700877245 */ /* 0x000fe40000201400 */
[----:B------:R-:W-:Y:S02]  /*15a00*/  IABS R7, R133 ;  /* 0x0000008500077213 */ /* 0x000fe40000000000 */
[----:B------:R-:W-:Y:S01]  /*15a10*/  I2FP.F32.S32 R5, R5 ;  /* 0x0000000500057245 */ /* 0x000fe20000201400 */
[----:B------:R-:W-:Y:S01]  /*15a20*/  FFMA.FTZ R13, R135, -UR19, R13 ;  /* 0x80000013870d7c23 */ /* 0x000fe2000801000d */
[----:B------:R-:W-:Y:S02]  /*15a30*/  IADD3 R6, R232, -R2, RZ ;  /* 0x80000002e8067210 */ /* 0x000fe40007ffe0ff */
[----:B------:R-:W-:Y:S01]  /*15a40*/  FSEL R133, R10, -INF , !P3 ;  /* 0xff8000000a857808 */ /* 0x000fe20005800000 */
[----:B------:R-:W-:Y:S01]  /*15a50*/  FFMA.FTZ R15, R5, -UR19, R15 ;  /* 0x80000013050f7c23 */ /* 0x000fe2000801000f */
[C---:B------:R-:W-:Y:S02]  /*15a60*/  ISETP.GE.AND P3, PT, R2.reuse, R234, PT ;  /* 0x000000ea0200720c */ /* 0x040fe40003f66270 */
[----:B------:R-:W-:Y:S01]  /*15a70*/  IABS R4, R6 ;  /* 0x0000000600047213 */ /* 0x000fe20000000000 */
[----:B------:R-:W-:Y:S01]  /*15a80*/  IMAD.MOV.U32 R6, RZ, RZ, R8 ;  /* 0x000000ffff067224 */ /* 0x000fe200078e0008 */
[----:B------:R-:W-:Y:S02]  /*15a90*/  I2FP.F32.S32 R5, R7 ;  /* 0x0000000700057245 */ /* 0x000fe40000201400 */
[----:B------:R-:W-:Y:S02]  /*15aa0*/  ISETP.GE.OR P3, PT, R2, R241, !P3 ;  /* 0x000000f10200720c */ /* 0x000fe40005f66670 */
[----:B------:R-:W-:Y:S01]  /*15ab0*/  MOV R134, R179 ;  /* 0x000000b300867202 */ /* 0x000fe20000000f00 */
[----:B------:R-:W-:Y:S01]  /*15ac0*/  FFMA.FTZ R18, R5, -UR19, R18 ;  /* 0x8000001305127c23 */ /* 0x000fe20008010012 */
[----:B------:R-:W-:Y:S02]  /*15ad0*/  I2FP.F32.S32 R4, R4 ;  /* 0x0000000400047245 */ /* 0x000fe40000201400 */
[----:B------:R-:W-:Y:S02]  /*15ae0*/  FSEL R179, R11, -INF , !P2 ;  /* 0xff8000000bb37808 */ /* 0x000fe40005000000 */
[----:B------:R-:W-:Y:S01]  /*15af0*/  FSEL R181, R12, -INF , !P0 ;  /* 0xff8000000cb57808 */ /* 0x000fe20004000000 */
[----:B------:R-:W-:Y:S01]  /*15b00*/  FFMA.FTZ R17, R4, -UR19, R17 ;  /* 0x8000001304117c23 */ /* 0x000fe20008010011 */
[----:B------:R-:W-:Y:S02]  /*15b10*/  FSEL R13, R13, -INF , !P3 ;  /* 0xff8000000d0d7808 */ /* 0x000fe40005800000 */
[----:B------:R-:W-:Y:S02]  /*15b20*/  I2FP.F32.S32 R6, R6 ;  /* 0x0000000600067245 */ /* 0x000fe40000201400 */
[C---:B------:R-:W-:Y:S02]  /*15b30*/  ISETP.GE.AND P2, PT, R2.reuse, R236, PT ;  /* 0x000000ec0200720c */ /* 0x040fe40003f46270 */
[----:B------:R-:W-:Y:S01]  /*15b40*/  ISETP.GE.AND P0, PT, R2, R235, PT ;  /* 0x000000eb0200720c */ /* 0x000fe20003f06270 */
[----:B------:R-:W-:Y:S01]  /*15b50*/  FFMA.FTZ R16, R6, -UR19, R16 ;  /* 0x8000001306107c23 */ /* 0x000fe20008010010 */
[----:B------:R-:W-:Y:S02]  /*15b60*/  ISETP.GE.AND P3, PT, R2, R233, PT ;  /* 0x000000e90200720c */ /* 0x000fe40003f66270 */
[----:B------:R-:W-:Y:S02]  /*15b70*/  IADD3 R5, R0, 0x10, RZ ;  /* 0x0000001000057810 */ /* 0x000fe40007ffe0ff */
[C---:B------:R-:W-:Y:S02]  /*15b80*/  ISETP.GE.OR P0, PT, R2.reuse, R242, !P0 ;  /* 0x000000f20200720c */ /* 0x040fe40004706670 */
[----:B------:R-:W-:Y:S01]  /*15b90*/  ISETP.GE.OR P2, PT, R2, R243, !P2 ;  /* 0x000000f30200720c */ /* 0x000fe20005746670 */
[----:B------:R-:W-:Y:S01]  /*15ba0*/  IMAD.IADD R6, R232, 0x1, -R5 ;  /* 0x00000001e8067824 */ /* 0x000fe200078e0a05 */
[----:B------:R-:W-:Y:S02]  /*15bb0*/  ISETP.GE.OR P3, PT, R2, R240, !P3 ;  /* 0x000000f00200720c */ /* 0x000fe40005f66670 */
[----:B------:R-:W-:Y:S02]  /*15bc0*/  IADD3 R4, R0, 0x11, RZ ;  /* 0x0000001100047810 */ /* 0x000fe40007ffe0ff */
[C---:B------:R-:W-:Y:S02]  /*15bd0*/  IADD3 R2, R237.reuse, -R2, RZ ;  /* 0x80000002ed027210 */ /* 0x040fe40007ffe0ff */
[C---:B------:R-:W-:Y:S02]  /*15be0*/  IADD3 R7, R237.reuse, -R5, RZ ;  /* 0x80000005ed077210 */ /* 0x040fe40007ffe0ff */
[----:B------:R-:W-:Y:S02]  /*15bf0*/  IADD3 R10, R237, -R4, RZ ;  /* 0x80000004ed0a7210 */ /* 0x000fe40007ffe0ff */
[----:B------:R-:W-:Y:S02]  /*15c00*/  IABS R11, R2 ;  /* 0x00000002000b7213 */ /* 0x000fe40000000000 */
[----:B------:R-:W-:Y:S02]  /*15c10*/  IADD3 R9, R232, -R4, RZ ;  /* 0x80000004e8097210 */ /* 0x000fe40007ffe0ff */
[----:B------:R-:W-:Y:S02]  /*15c20*/  IABS R8, R6 ;  /* 0x0000000600087213 */ /* 0x000fe40000000000 */
[----:B------:R-:W-:Y:S02]  /*15c30*/  IABS R2, R7 ;  /* 0x0000000700027213 */ /* 0x000fe40000000000 */
[----:B------:R-:W-:Y:S01]  /*15c40*/  IABS R6, R10 ;  /* 0x0000000a00067213 */ /* 0x000fe20000000000 */
[----:B------:R-:W-:Y:S01]  /*15c50*/  IMAD.MOV.U32 R10, RZ, RZ, R11 ;  /* 0x000000ffff0a7224 */ /* 0x000fe200078e000b */
[----:B------:R-:W-:Y:S02]  /*15c60*/  IABS R7, R9 ;  /* 0x0000000900077213 */ /* 0x000fe40000000000 */
[C---:B------:R-:W-:Y:S02]  /*15c70*/  IADD3 R11, R0.reuse, 0x18, RZ ;  /* 0x00000018000b7810 */ /* 0x040fe40007ffe0ff */
[----:B------:R-:W-:Y:S02]  /*15c80*/  I2FP.F32.S32 R9, R8 ;  /* 0x0000000800097245 */ /* 0x000fe40000201400 */
[----:B------:R-:W-:Y:S02]  /*15c90*/  I2FP.F32.S32 R8, R2 ;  /* 0x0000000200087245 */ /* 0x000fe40000201400 */
[----:B------:R-:W-:Y:S01]  /*15ca0*/  IADD3 R12, R0, 0x19, RZ ;  /* 0x00000019000c7810 */ /* 0x000fe20007ffe0ff */
[----:B------:R-:W-:Y:S01]  /*15cb0*/  FFMA.FTZ R20, R9, -UR19, R20 ;  /* 0x8000001309147c23 */ /* 0x000fe20008010014 */
[----:B------:R-:W-:Y:S01]  /*15cc0*/  I2FP.F32.S32 R2, R6 ;  /* 0x0000000600027245 */ /* 0x000fe20000201400 */
[----:B------:R-:W-:Y:S01]  /*15cd0*/  FFMA.FTZ R22, R8, -UR19, R22 ;  /* 0x8000001308167c23 */ /* 0x000fe20008010016 */
[----:B------:R-:W-:Y:S02]  /*15ce0*/  IADD3 R0, R238, -R5, RZ ;  /* 0x80000005ee007210 */ /* 0x000fe40007ffe0ff */
[C---:B------:R-:W-:Y:S01]  /*15cf0*/  IADD3 R6, R237.reuse, -R11, RZ ;  /* 0x8000000bed067210 */ /* 0x040fe20007ffe0ff */
[----:B------:R-:W-:Y:S01]  /*15d00*/  FFMA.FTZ R23, R2, -UR19, R23 ;  /* 0x8000001302177c23 */ /* 0x000fe20008010017 */
[----:B------:R-:W-:Y:S01]  /*15d10*/  IABS R8, R0 ;  /* 0x0000000000087213 */ /* 0x000fe20000000000 */
[----:B------:R-:W-:Y:S01]  /*15d20*/  IMAD.IADD R2, R232, 0x1, -R11 ;  /* 0x00000001e8027824 */ /* 0x000fe200078e0a0b */
[----:B------:R-:W-:Y:S02]  /*15d30*/  I2FP.F32.S32 R10, R10 ;  /* 0x0000000a000a7245 */ /* 0x000fe40000201400 */
[----:B------:R-:W-:Y:S02]  /*15d40*/  IABS R0, R6 ;  /* 0x0000000600007213 */ /* 0x000fe40000000000 */
[----:B------:R-:W-:Y:S01]  /*15d50*/  I2FP.F32.S32 R7, R7 ;  /* 0x0000000700077245 */ /* 0x000fe20000201400 */
[----:B------:R-:W-:Y:S01]  /*15d60*/  FFMA.FTZ R19, R10, -UR19, R19 ;  /* 0x800000130a137c23 */ /* 0x000fe20008010013 */
[----:B------:R-:W-:Y:S02]  /*15d70*/  I2FP.F32.S32 R0, R0 ;  /* 0x0000000000007245 */ /* 0x000fe40000201400 */
[----:B------:R-:W-:Y:S01]  /*15d80*/  IADD3 R10, R237, -R12, RZ ;  /* 0x8000000ced0a7210 */ /* 0x000fe20007ffe0ff */
[----:B------:R-:W-:Y:S01]  /*15d90*/  FFMA.FTZ R21, R7, -UR19, R21 ;  /* 0x8000001307157c23 */ /* 0x000fe20008010015 */
[----:B------:R-:W-:Y:S01]  /*15da0*/  IABS R7, R2 ;  /* 0x0000000200077213 */ /* 0x000fe20000000000 */
[----:B------:R-:W-:Y:S01]  /*15db0*/  FFMA.FTZ R34, R0, -UR19, R34 ;  /* 0x8000001300227c23 */ /* 0x000fe20008010022 */
[----:B------:R-:W-:Y:S02]  /*15dc0*/  IABS R2, R10 ;  /* 0x0000000a00027213 */ /* 0x000fe40000000000 */
[----:B------:R-:W-:Y:S02]  /*15dd0*/  FMNMX.FTZ R0, R143, R132, !PT ;  /* 0x000000848f007209 */ /* 0x000fe40007810000 */
[----:B------:R-:W-:Y:S02]  /*15de0*/  FSEL R18, R18, -INF , !P5 ;  /* 0xff80000012127808 */ /* 0x000fe40006800000 */
[-C--:B------:R-:W-:Y:S02]  /*15df0*/  ISETP.GE.AND P5, PT, R5, R235.reuse, PT ;  /* 0x000000eb0500720c */ /* 0x080fe40003fa6270 */
[----:B------:R-:W-:Y:S02]  /*15e00*/  I2FP.F32.S32 R2, R2 ;  /* 0x0000000200027245 */ /* 0x000fe40000201400 */
[----:B------:R-:W-:Y:S02]  /*15e10*/  FMNMX.FTZ R0, R177, R0, !PT ;  /* 0x00000000b1007209 */ /* 0x000fe40007810000 */
[----:B------:R-:W-:Y:S01]  /*15e20*/  FSEL R19, R19, -INF , !P0 ;  /* 0xff80000013137808 */ /* 0x000fe20004000000 */
[----:B------:R-:W-:Y:S01]  /*15e30*/  FFMA.FTZ R35, R2, -UR19, R35 ;  /* 0x8000001302237c23 */ /* 0x000fe20008010023 */
[----:B------:R-:W-:Y:S02]  /*15e40*/  ISETP.GE.OR P5, PT, R5, R242, !P5 ;  /* 0x000000f20500720c */ /* 0x000fe40006fa6670 */
[----:B------:R-:W-:Y:S02]  /*15e50*/  ISETP.GE.AND P0, PT, R4, R235, PT ;  /* 0x000000eb0400720c */ /* 0x000fe40003f06270 */
[----:B------:R-:W-:Y:S02]  /*15e60*/  FMNMX.FTZ R0, R18, R0, !PT ;  /* 0x0000000012007209 */ /* 0x000fe40007810000 */
[----:B------:R-:W-:Y:S02]  /*15e70*/  FSEL R16, R16, -INF , !P6 ;  /* 0xff80000010107808 */ /* 0x000fe40007000000 */
[----:B------:R-:W-:Y:S02]  /*15e80*/  FMNMX.FTZ R2, R137, R3, !PT ;  /* 0x0000000389027209 */ /* 0x000fe40007810000 */
[----:B------:R-:W-:Y:S02]  /*15e90*/  FSEL R191, R22, -INF , !P5 ;  /* 0xff80000016bf7808 */ /* 0x000fe40006800000 */
[----:B------:R-:W-:Y:S02]  /*15ea0*/  IADD3 R9, R232, -R12, RZ ;  /* 0x8000000ce8097210 */ /* 0x000fe40007ffe0ff */
[C---:B------:R-:W-:Y:S02]  /*15eb0*/  ISETP.GE.OR P0, PT, R4.reuse, R242, !P0 ;  /* 0x000000f20400720c */ /* 0x040fe40004706670 */
[----:B------:R-:W-:Y:S02]  /*15ec0*/  ISETP.GE.AND P6, PT, R5, R236, PT ;  /* 0x000000ec0500720c */ /* 0x000fe40003fc6270 */
[----:B------:R-:W-:Y:S02]  /*15ed0*/  FSEL R17, R17, -INF , !P2 ;  /* 0xff80000011117808 */ /* 0x000fe40005000000 */
[----:B------:R-:W-:Y:S02]  /*15ee0*/  ISETP.GE.AND P5, PT, R11, R235, PT ;  /* 0x000000eb0b00720c */ /* 0x000fe40003fa6270 */
[----:B------:R-:W-:Y:S02]  /*15ef0*/  FMNMX.FTZ R0, R19, R0, !PT ;  /* 0x0000000013007209 */ /* 0x000fe40007810000 */
[----:B------:R-:W-:Y:S02]  /*15f00*/  ISETP.GE.AND P2, PT, R4, R236, PT ;  /* 0x000000ec0400720c */ /* 0x000fe40003f46270 */
[----:B------:R-:W-:Y:S02]  /*15f10*/  FMNMX.FTZ R2, R176, R2, !PT ;  /* 0x00000002b0027209 */ /* 0x000fe40007810000 */
[----:B------:R-:W-:Y:S02]  /*15f20*/  FSEL R192, R23, -INF , !P0 ;  /* 0xff80000017c07808 */ /* 0x000fe40004000000 */
[----:B------:R-:W-:Y:S02]  /*15f30*/  ISETP.GE.OR P6, PT, R5, R243, !P6 ;  /* 0x000000f30500720c */ /* 0x000fe400077c6670 */
[----:B------:R-:W-:Y:S02]  /*15f40*/  IABS R6, R9 ;  /* 0x0000000900067213 */ /* 0x000fe40000000000 */
[----:B------:R-:W-:Y:S02]  /*15f50*/  FMNMX.FTZ R0, R191, R0, !PT ;  /* 0x00000000bf007209 */ /* 0x000fe40007810000 */
[----:B------:R-:W-:Y:S02]  /*15f60*/  ISETP.GE.OR P2, PT, R4, R243, !P2 ;  /* 0x000000f30400720c */ /* 0x000fe40005746670 */
[----:B------:R-:W-:Y:S02]  /*15f70*/  ISETP.GE.AND P0, PT, R12, R235, PT ;  /* 0x000000eb0c00720c */ /* 0x000fe40003f06270 */
[----:B------:R-:W-:Y:S02]  /*15f80*/  ISETP.GE.OR P5, PT, R11, R242, !P5 ;  /* 0x000000f20b00720c */ /* 0x000fe40006fa6670 */
[----:B------:R-:W-:Y:S02]  /*15f90*/  I2FP.F32.S32 R7, R7 ;  /* 0x0000000700077245 */ /* 0x000fe40000201400 */
[----:B------:R-:W-:Y:S02]  /*15fa0*/  FMNMX.FTZ R136, R16, R2, !PT ;  /* 0x0000000210887209 */ /* 0x000fe40007810000 */
[----:B------:R-:W-:Y:S01]  /*15fb0*/  FSEL R189, R20, -INF , !P6 ;  /* 0xff80000014bd7808 */ /* 0x000fe20007000000 */
[----:B------:R-:W-:Y:S01]  /*15fc0*/  FFMA.FTZ R32, R7, -UR19, R32 ;  /* 0x8000001307207c23 */ /* 0x000fe20008010020 */
[----:B------:R-:W-:Y:S02]  /*15fd0*/  I2FP.F32.S32 R6, R6 ;  /* 0x0000000600067245 */ /* 0x000fe40000201400 */
[----:B------:R-:W-:Y:S02]  /*15fe0*/  FSEL R190, R21, -INF , !P2 ;  /* 0xff80000015be7808 */ /* 0x000fe40005000000 */
[----:B------:R-:W-:Y:S01]  /*15ff0*/  FSEL R195, R34, -INF , !P5 ;  /* 0xff80000022c37808 */ /* 0x000fe20006800000 */
[----:B------:R-:W-:Y:S01]  /*16000*/  FFMA.FTZ R33, R6, -UR19, R33 ;  /* 0x8000001306217c23 */ /* 0x000fe20008010021 */
[----:B------:R-:W-:Y:S01]  /*16010*/  FMNMX.FTZ R0, R192, R0, !PT ;  /* 0x00000000c0007209 */ /* 0x000fe20007810000 */
[----:B------:R-:W-:Y:S01]  /*16020*/  IMAD.IADD R6, R239, 0x1, -R5 ;  /* 0x00000001ef067824 */ /* 0x000fe200078e0a05 */
[----:B------:R-:W-:Y:S02]  /*16030*/  ISETP.GE.AND P6, PT, R11, R236, PT ;  /* 0x000000ec0b00720c */ /* 0x000fe40003fc6270 */
[C---:B------:R-:W-:Y:S02]  /*16040*/  ISETP.GE.OR P0, PT, R12.reuse, R242, !P0 ;  /* 0x000000f20c00720c */ /* 0x040fe40004706670 */
[C---:B------:R-:W-:Y:S02]  /*16050*/  ISETP.GE.AND P2, PT, R12.reuse, R236, PT ;  /* 0x000000ec0c00720c */ /* 0x040fe40003f46270 */
[----:B------:R-:W-:Y:S02]  /*16060*/  FMNMX.FTZ R136, R17, R136, !PT ;  /* 0x0000008811887209 */ /* 0x000fe40007810000 */
[----:B------:R-:W-:Y:S02]  /*16070*/  FSEL R196, R35, -INF , !P0 ;  /* 0xff80000023c47808 */ /* 0x000fe40004000000 */
[----:B------:R-:W-:Y:S02]  /*16080*/  FMNMX.FTZ R0, R195, R0, !PT ;  /* 0x00000000c3007209 */ /* 0x000fe40007810000 */
[-C--:B------:R-:W-:Y:S02]  /*16090*/  ISETP.GE.OR P6, PT, R11, R243.reuse, !P6 ;  /* 0x000000f30b00720c */ /* 0x080fe400077c6670 */
[----:B------:R-:W-:Y:S02]  /*160a0*/  ISETP.GE.OR P2, PT, R12, R243, !P2 ;  /* 0x000000f30c00720c */ /* 0x000fe40005746670 */
[----:B------:R-:W-:Y:S02]  /*160b0*/  FMNMX.FTZ R136, R189, R136, !PT ;  /* 0x00000088bd887209 */ /* 0x000fe40007810000 */
[----:B------:R-:W-:Y:S02]  /*160c0*/  FSEL R193, R32, -INF , !P6 ;  /* 0xff80000020c17808 */ /* 0x000fe40007000000 */
[----:B------:R-:W-:Y:S02]  /*160d0*/  FMNMX.FTZ R135, R196, R0, !PT ;  /* 0x00000000c4877209 */ /* 0x000fe40007810000 */
[----:B------:R-:W-:Y:S02]  /*160e0*/  FSEL R194, R33, -INF , !P2 ;  /* 0xff80000021c27808 */ /* 0x000fe40005000000 */
[C---:B------:R-:W-:Y:S01]  /*160f0*/  ISETP.GE.AND P6, PT, R5.reuse, R234, PT ;  /* 0x000000ea0500720c */ /* 0x040fe20003fc6270 */
[----:B------:R-:W1:Y:S01]  /*16100*/  SHFL.BFLY PT, R7, R135, 0x2, 0x1f ;  /* 0x0c401f0087077f89 */ /* 0x000e6200000e0000 */
[CC--:B------:R-:W-:Y:S02]  /*16110*/  ISETP.GE.AND P5, PT, R5.reuse, R233.reuse, PT ;  /* 0x000000e90500720c */ /* 0x0c0fe40003fa6270 */
[----:B------:R-:W-:Y:S02]  /*16120*/  FMNMX.FTZ R136, R190, R136, !PT ;  /* 0x00000088be887209 */ /* 0x000fe40007810000 */
[C---:B------:R-:W-:Y:S02]  /*16130*/  ISETP.GE.AND P2, PT, R4.reuse, R234, PT ;  /* 0x000000ea0400720c */ /* 0x040fe40003f46270 */
[----:B------:R-:W-:Y:S02]  /*16140*/  ISETP.GE.AND P0, PT, R4, R233, PT ;  /* 0x000000e90400720c */ /* 0x000fe40003f06270 */
[----:B------:R-:W-:Y:S02]  /*16150*/  I2FP.F32.S32 R8, R8 ;  /* 0x0000000800087245 */ /* 0x000fe40000201400 */
[CC--:B------:R-:W-:Y:S02]  /*16160*/  ISETP.GE.OR P6, PT, R5.reuse, R241.reuse, !P6 ;  /* 0x000000f10500720c */ /* 0x0c0fe400077c6670 */
[----:B------:R-:W-:Y:S01]  /*16170*/  ISETP.GE.OR P5, PT, R5, R240, !P5 ;  /* 0x000000f00500720c */ /* 0x000fe20006fa6670 */
[----:B------:R-:W-:Y:S01]  /*16180*/  FFMA.FTZ R24, R8, -UR19, R24 ;  /* 0x8000001308187c23 */ /* 0x000fe20008010018 */
[----:B------:R-:W-:Y:S02]  /*16190*/  FMNMX.FTZ R136, R193, R136, !PT ;  /* 0x00000088c1887209 */ /* 0x000fe40007810000 */
[C---:B------:R-:W-:Y:S02]  /*161a0*/  ISETP.GE.OR P2, PT, R4.reuse, R241, !P2 ;  /* 0x000000f10400720c */ /* 0x040fe40005746670 */
[----:B------:R-:W-:Y:S02]  /*161b0*/  ISETP.GE.OR P0, PT, R4, R240, !P0 ;  /* 0x000000f00400720c */ /* 0x000fe40004706670 */
[CC--:B------:R-:W-:Y:S02]  /*161c0*/  IADD3 R5, R238.reuse, -R4.reuse, RZ ;  /* 0x80000004ee057210 */ /* 0x0c0fe40007ffe0ff */
[C---:B------:R-:W-:Y:S01]  /*161d0*/  IADD3 R2, R239.reuse, -R4, RZ ;  /* 0x80000004ef027210 */ /* 0x040fe20007ffe0ff */
[C---:B------:R-:W-:Y:S01]  /*161e0*/  IMAD.IADD R4, R238.reuse, 0x1, -R12 ;  /* 0x00000001ee047824 */ /* 0x040fe200078e0a0c */
[----:B------:R-:W-:Y:S02]  /*161f0*/  IADD3 R0, R238, -R11, RZ ;  /* 0x8000000bee007210 */ /* 0x000fe40007ffe0ff */
[----:B------:R-:W-:Y:S02]  /*16200*/  FMNMX.FTZ R136, R194, R136, !PT ;  /* 0x00000088c2887209 */ /* 0x000fe40007810000 */
[----:B------:R-:W-:Y:S02]  /*16210*/  IABS R8, R2 ;  /* 0x0000000200087213 */ /* 0x000fe40000000000 */
[----:B------:R-:W-:Y:S02]  /*16220*/  IABS R2, R0 ;  /* 0x0000000000027213 */ /* 0x000fe40000000000 */
[----:B------:R-:W-:Y:S02]  /*16230*/  IABS R0, R4 ;  /* 0x0000000400007213 */ /* 0x000fe40000000000 */
[----:B------:R-:W-:Y:S02]  /*16240*/  IABS R9, R5 ;  /* 0x0000000500097213 */ /* 0x000fe40000000000 */
[----:B------:R-:W2:Y:S01]  /*16250*/  SHFL.BFLY PT, R5, R136, 0x2, 0x1f ;  /* 0x0c401f0088057f89 */ /* 0x000ea200000e0000 */
[----:B------:R-:W-:Y:S02]  /*16260*/  I2FP.F32.S32 R0, R0 ;  /* 0x0000000000007245 */ /* 0x000fe40000201400 */
[----:B------:R-:W-:Y:S02]  /*16270*/  I2FP.F32.S32 R2, R2 ;  /* 0x0000000200027245 */ /* 0x000fe40000201400 */
[----:B------:R-:W-:Y:S01]  /*16280*/  I2FP.F32.S32 R134, R134 ;  /* 0x0000008600867245 */ /* 0x000fe20000201400 */
[----:B------:R-:W-:Y:S01]  /*16290*/  FFMA.FTZ R29, R0, -UR19, R29 ;  /* 0x80000013001d7c23 */ /* 0x000fe2000801001d */
[C---:B------:R-:W-:Y:S01]  /*162a0*/  IADD3 R0, R239.reuse, -R12, RZ ;  /* 0x8000000cef007210 */ /* 0x040fe20007ffe0ff */
[----:B------:R-:W-:Y:S01]  /*162b0*/  FFMA.FTZ R28, R2, -UR19, R28 ;  /* 0x80000013021c7c23 */ /* 0x000fe2000801001c */
[----:B------:R-:W-:Y:S01]  /*162c0*/  IADD3 R2, R239, -R11, RZ ;  /* 0x8000000bef027210 */ /* 0x000fe20007ffe0ff */
[----:B------:R-:W-:Y:S01]  /*162d0*/  FFMA.FTZ R14, R134, -UR19, R14 ;  /* 0x80000013860e7c23 */ /* 0x000fe2000801000e */
[----:B------:R-:W-:Y:S02]  /*162e0*/  IABS R0, R0 ;  /* 0x0000000000007213 */ /* 0x000fe40000000000 */
[----:B------:R-:W-:Y:S02]  /*162f0*/  FSEL R197, R24, -INF , !P6 ;  /* 0xff80000018c57808 */ /* 0x000fe40007000000 */
[----:B------:R-:W-:Y:S02]  /*16300*/  MOV R4, R9 ;  /* 0x0000000900047202 */ /* 0x000fe40000000f00 */
[----:B------:R-:W-:Y:S02]  /*16310*/  ISETP.GE.AND P6, PT, R11, R234, PT ;  /* 0x000000ea0b00720c */ /* 0x000fe40003fc6270 */
[----:B------:R-:W-:Y:S02]  /*16320*/  IABS R6, R6 ;  /* 0x0000000600067213 */ /* 0x000fe40000000000 */
[----:B------:R-:W-:Y:S02]  /*16330*/  I2FP.F32.S32 R4, R4 ;  /* 0x0000000400047245 */ /* 0x000fe40000201400 */
[----:B------:R-:W-:Y:S02]  /*16340*/  I2FP.F32.S32 R6, R6 ;  /* 0x0000000600067245 */ /* 0x000fe40000201400 */
[----:B-1----:R-:W-:Y:S01]  /*16350*/  FMNMX.FTZ R135, R135, R7, !PT ;  /* 0x0000000787877209 */ /* 0x002fe20007810000 */
[----:B------:R-:W-:Y:S01]  /*16360*/  FFMA.FTZ R25, R4, -UR19, R25 ;  /* 0x8000001304197c23 */ /* 0x000fe20008010019 */
[----:B------:R-:W-:Y:S01]  /*16370*/  IABS R7, R2 ;  /* 0x0000000200077213 */ /* 0x000fe20000000000 */
[----:B------:R-:W-:Y:S01]  /*16380*/  IMAD.MOV.U32 R2, RZ, RZ, R0 ;  /* 0x000000ffff027224 */ /* 0x000fe200078e0000 */
[----:B------:R-:W-:Y:S01]  /*16390*/  FMNMX.FTZ R0, R133, R139, !PT ;  /* 0x0000008b85007209 */ /* 0x000fe20007810000 */
[----:B------:R-:W-:Y:S01]  /*163a0*/  FFMA.FTZ R26, R6, -UR19, R26 ;  /* 0x80000013061a7c23 */ /* 0x000fe2000801001a */
[----:B------:R-:W-:Y:S01]  /*163b0*/  ISETP.GE.OR P6, PT, R11, R241, !P6 ;  /* 0x000000f10b00720c */ /* 0x000fe200077c6670 */
[----:B------:R-:W-:Y:S01]  /*163c0*/  SHFL.BFLY PT, R6, R135, 0x1, 0x1f ;  /* 0x0c201f0087067f89 */ /* 0x000fe200000e0000 */
[----:B------:R-:W-:Y:S02]  /*163d0*/  FMNMX.FTZ R134, R178, R138, !PT ;  /* 0x0000008ab2867209 */ /* 0x000fe40007810000 */
[----:B------:R-:W-:Y:S02]  /*163e0*/  FSEL R14, R14, -INF , !P1 ;  /* 0xff8000000e0e7808 */ /* 0x000fe40004800000 */
[----:B------:R-:W-:Y:S02]  /*163f0*/  FMNMX.FTZ R0, R179, R0, !PT ;  /* 0x00000000b3007209 */ /* 0x000fe40007810000 */
[----:B------:R-:W-:Y:S02]  /*16400*/  FSEL R198, R28, -INF , !P6 ;  /* 0xff8000001cc67808 */ /* 0x000fe40007000000 */
[----:B------:R-:W-:Y:S02]  /*16410*/  I2FP.F32.S32 R8, R8 ;  /* 0x0000000800087245 */ /* 0x000fe40000201400 */
[----:B------:R-:W-:Y:S02]  /*16420*/  FMNMX.FTZ R134, R180, R134, !PT ;  /* 0x00000086b4867209 */ /* 0x000fe40007810000 */
[----:B------:R-:W-:Y:S01]  /*16430*/  ISETP.GE.AND P6, PT, R12, R234, PT ;  /* 0x000000ea0c00720c */ /* 0x000fe20003fc6270 */
[----:B------:R-:W-:Y:S01]  /*16440*/  FFMA.FTZ R27, R8, -UR19, R27 ;  /* 0x80000013081b7c23 */ /* 0x000fe2000801001b */
[----:B--2---:R-:W-:Y:S02]  /*16450*/  FMNMX.FTZ R136, R136, R5, !PT ;  /* 0x0000000588887209 */ /* 0x004fe40007810000 */
[----:B------:R-:W-:Y:S02]  /*16460*/  FMNMX.FTZ R0, R14, R0, !PT ;  /* 0x000000000e007209 */ /* 0x000fe40007810000 */
[----:B------:R-:W-:Y:S01]  /*16470*/  FSEL R15, R15, -INF , !P3 ;  /* 0xff8000000f0f7808 */ /* 0x000fe20005800000 */
[----:B------:R-:W1:Y:S01]  /*16480*/  SHFL.BFLY PT, R4, R136, 0x1, 0x1f ;  /* 0x0c201f0088047f89 */ /* 0x000e6200000e0000 */
[----:B------:R-:W-:Y:S02]  /*16490*/  I2FP.F32.S32 R7, R7 ;  /* 0x0000000700077245 */ /* 0x000fe40000201400 */
[----:B------:R-:W-:Y:S02]  /*164a0*/  FSEL R200, R25, -INF , !P2 ;  /* 0xff80000019c87808 */ /* 0x000fe40005000000 */
[----:B------:R-:W-:Y:S01]  /*164b0*/  FMNMX.FTZ R134, R181, R134, !PT ;  /* 0x00000086b5867209 */ /* 0x000fe20007810000 */
[----:B------:R-:W-:Y:S01]  /*164c0*/  FFMA.FTZ R30, R7, -UR19, R30 ;  /* 0x80000013071e7c23 */ /* 0x000fe2000801001e */
[----:B------:R-:W-:Y:S02]  /*164d0*/  ISETP.GE.OR P6, PT, R12, R241, !P6 ;  /* 0x000000f10c00720c */ /* 0x000fe400077c6670 */
[----:B------:R-:W-:Y:S02]  /*164e0*/  FSEL R201, R26, -INF , !P5 ;  /* 0xff8000001ac97808 */ /* 0x000fe40006800000 */
[-C--:B------:R-:W-:Y:S02]  /*164f0*/  ISETP.GE.AND P2, PT, R11, R233.reuse, PT ;  /* 0x000000e90b00720c */ /* 0x080fe40003f46270 */
[----:B------:R-:W-:Y:S02]  /*16500*/  FMNMX.FTZ R0, R15, R0, !PT ;  /* 0x000000000f007209 */ /* 0x000fe40007810000 */
[----:B------:R-:W-:Y:S02]  /*16510*/  I2FP.F32.S32 R2, R2 ;  /* 0x0000000200027245 */ /* 0x000fe40000201400 */
[----:B------:R-:W-:Y:S02]  /*16520*/  FSEL R199, R29, -INF , !P6 ;  /* 0xff8000001dc77808 */ /* 0x000fe40007000000 */
[----:B------:R-:W-:Y:S01]  /*16530*/  FMNMX.FTZ R134, R13, R134, !PT ;  /* 0x000000860d867209 */ /* 0x000fe20007810000 */
[----:B------:R-:W-:Y:S01]  /*16540*/  FFMA.FTZ R31, R2, -UR19, R31 ;  /* 0x80000013021f7c23 */ /* 0x000fe2000801001f */
[----:B------:R-:W-:Y:S02]  /*16550*/  FSEL R202, R27, -INF , !P0 ;  /* 0xff8000001bca7808 */ /* 0x000fe40004000000 */
[----:B------:R-:W-:Y:S01]  /*16560*/  ISETP.GE.OR P2, PT, R11, R240, !P2 ;  /* 0x000000f00b00720c */ /* 0x000fe20005746670 */
[----:B------:R-:W-:Y:S01]  /*16570*/  LDSM.16.MT88.4 R24, [R217+0xa000] ;  /* 0x00a00000d918783b */ /* 0x000fe20000004200 */
[C---:B------:R-:W-:Y:S02]  /*16580*/  ISETP.GE.AND P6, PT, R12.reuse, R233, PT ;  /* 0x000000e90c00720c */ /* 0x040fe40003fc6270 */
[----:B------:R-:W-:Y:S02]  /*16590*/  FMNMX.FTZ R0, R201, R0, !PT ;  /* 0x00000000c9007209 */ /* 0x000fe40007810000 */
[----:B------:R-:W-:Y:S02]  /*165a0*/  FMNMX.FTZ R134, R197, R134, !PT ;  /* 0x00000086c5867209 */ /* 0x000fe40007810000 */
[----:B------:R-:W-:Y:S02]  /*165b0*/  ISETP.GE.OR P6, PT, R12, R240, !P6 ;  /* 0x000000f00c00720c */ /* 0x000fe400077c6670 */
[----:B------:R-:W-:Y:S02]  /*165c0*/  FSEL R203, R30, -INF , !P2 ;  /* 0xff8000001ecb7808 */ /* 0x000fe40005000000 */
[----:B------:R-:W-:Y:S02]  /*165d0*/  FMNMX.FTZ R0, R202, R0, !PT ;  /* 0x00000000ca007209 */ /* 0x000fe40007810000 */
[----:B------:R-:W-:Y:S02]  /*165e0*/  FMNMX.FTZ R134, R200, R134, !PT ;  /* 0x00000086c8867209 */ /* 0x000fe40007810000 */
[----:B------:R-:W-:Y:S02]  /*165f0*/  FSEL R140, R31, -INF , !P6 ;  /* 0xff8000001f8c7808 */ /* 0x000fe40007000000 */
[----:B------:R-:W-:Y:S02]  /*16600*/  FMNMX.FTZ R0, R203, R0, !PT ;  /* 0x00000000cb007209 */ /* 0x000fe40007810000 */
[----:B------:R-:W-:Y:S02]  /*16610*/  FMNMX.FTZ R134, R198, R134, !PT ;  /* 0x00000086c6867209 */ /* 0x000fe40007810000 */
[----:B------:R-:W-:Y:S02]  /*16620*/  FMNMX.FTZ R0, R140, R0, !PT ;  /* 0x000000008c007209 */ /* 0x000fe40007810000 */
[----:B------:R-:W-:Y:S02]  /*16630*/  FMNMX.FTZ R134, R199, R134, !PT ;  /* 0x00000086c7867209 */ /* 0x000fe40007810000 */
[----:B-1----:R-:W-:Y:S01]  /*16640*/  FMNMX.FTZ R136, R136, R4, !PT ;  /* 0x0000000488887209 */ /* 0x002fe20007810000 */
[----:B------:R-:W1:Y:S01]  /*16650*/  SHFL.BFLY PT, R2, R0, 0x2, 0x1f ;  /* 0x0c401f0000027f89 */ /* 0x000e6200000e0000 */
[----:B------:R-:W-:Y:S02]  /*16660*/  FMNMX.FTZ R135, R135, R6, !PT ;  /* 0x0000000687877209 */ /* 0x000fe40007810000 */
[C---:B------:R-:W-:Y:S05]  /*16670*/  FSETP.NEU.FTZ.AND P3, PT, R136.reuse, -INF , PT ;  /* 0xff8000008800780b */ /* 0x040fea0003f7d000 */
[----:B------:R-:W2:Y:S01]  /*16680*/  SHFL.BFLY PT, R5, R134, 0x2, 0x1f ;  /* 0x0c401f0086057f89 */ /* 0x000ea200000e0000 */
[----:B------:R-:W-:Y:S01]  /*16690*/  FMUL.FTZ R141, R136, UR4 ;  /* 0x00000004888d7c20 */ /* 0x000fe20008410000 */
[C---:B------:R-:W-:Y:S01]  /*166a0*/  FMUL.FTZ R142, R135.reuse, UR4 ;  /* 0x00000004878e7c20 */ /* 0x040fe20008410000 */
[----:B------:R-:W-:Y:S03]  /*166b0*/  FSETP.NEU.FTZ.AND P2, PT, R135, -INF , PT ;  /* 0xff8000008700780b */ /* 0x000fe60003f5d000 */
[----:B------:R-:W-:Y:S02]  /*166c0*/  FSEL R141, R141, RZ, P3 ;  /* 0x000000ff8d8d7208 */ /* 0x000fe40001800000 */
[----:B------:R-:W-:Y:S03]  /*166d0*/  FSEL R142, R142, RZ, P2 ;  /* 0x000000ff8e8e7208 */ /* 0x000fe60001000000 */
[--C-:B------:R-:W-:Y:S01]  /*166e0*/  FFMA.FTZ R4, R137, UR4, -R141.reuse ;  /* 0x0000000489047c23 */ /* 0x100fe2000801088d */
[--C-:B------:R-:W-:Y:S03]  /*166f0*/  FFMA.FTZ R17, R17, UR4, -R141.reuse ;  /* 0x0000000411117c23 */ /* 0x100fe6000801088d */
[----:B------:R3:W-:Y:S01]  /*16700*/  MUFU.EX2 R205, R4 ;  /* 0x0000000400cd7308 */ /* 0x0007e20000000800 */
[----:B-1----:R-:W-:Y:S01]  /*16710*/  FMNMX.FTZ R0, R0, R2, !PT ;  /* 0x0000000200007209 */ /* 0x002fe20007810000 */
[--C-:B------:R-:W-:Y:S08]  /*16720*/  FFMA.FTZ R2, R16, UR4, -R141.reuse ;  /* 0x0000000410027c23 */ /* 0x100ff0000801088d */
[----:B------:R-:W-:Y:S01]  /*16730*/  MUFU.EX2 R182, R17 ;  /* 0x0000001100b67308 */ /* 0x000fe20000000800 */
[----:B--2---:R-:W-:Y:S05]  /*16740*/  FMNMX.FTZ R134, R134, R5, !PT ;  /* 0x0000000586867209 */ /* 0x004fea0007810000 */
[----:B------:R-:W1:Y:S04]  /*16750*/  SHFL.BFLY PT, R5, R134, 0x1, 0x1f ;  /* 0x0c201f0086057f89 */ /* 0x000e6800000e0000 */
[----:B------:R2:W-:Y:S01]  /*16760*/  MUFU.EX2 R207, R2 ;  /* 0x0000000200cf7308 */ /* 0x0005e20000000800 */
[----:B---3--:R-:W-:Y:S09]  /*16770*/  FFMA.FTZ R4, R176, UR4, -R141 ;  /* 0x00000004b0047c23 */ /* 0x008ff2000801088d */
[----:B------:R3:W4:Y:S01]  /*16780*/  MUFU.EX2 R204, R4 ;  /* 0x0000000400cc7308 */ /* 0x0007220000000800 */
[----:B--2---:R-:W2:Y:S01]  /*16790*/  SHFL.BFLY PT, R2, R0, 0x1, 0x1f ;  /* 0x0c201f0000027f89 */ /* 0x004ea200000e0000 */
[----:B-1----:R-:W-:Y:S01]  /*167a0*/  FMNMX.FTZ R134, R134, R5, !PT ;  /* 0x0000000586867209 */ /* 0x002fe20007810000 */
[--C-:B---3--:R-:W-:Y:S03]  /*167b0*/  FFMA.FTZ R4, R143, UR4, -R142.reuse ;  /* 0x000000048f047c23 */ /* 0x108fe6000801088e */
[C---:B------:R-:W-:Y:S01]  /*167c0*/  FSETP.NEU.FTZ.AND P1, PT, R134.reuse, -INF , PT ;  /* 0xff8000008600780b */ /* 0x040fe20003f3d000 */
[----:B------:R-:W-:Y:S01]  /*167d0*/  FMUL.FTZ R143, R134, UR4 ;  /* 0x00000004868f7c20 */ /* 0x000fe20008410000 */
[----:B----4-:R-:W-:Y:S02]  /*167e0*/  F2FP.BF16.F32.PACK_AB R176, R204, R205 ;  /* 0x000000cdccb0723e */ /* 0x010fe400000010ff */
[----:B------:R1:W-:Y:S02]  /*167f0*/  MUFU.EX2 R252, R4 ;  /* 0x0000000400fc7308 */ /* 0x0003e40000000800 */
[----:B------:R-:W-:Y:S02]  /*16800*/  FSEL R143, R143, RZ, P1 ;  /* 0x000000ff8f8f7208 */ /* 0x000fe40000800000 */
[----:B--2---:R-:W-:Y:S03]  /*16810*/  FMNMX.FTZ R137, R0, R2, !PT ;  /* 0x0000000200897209 */ /* 0x004fe60007810000 */
[--C-:B------:R-:W-:Y:S01]  /*16820*/  FFMA.FTZ R0, R180, UR4, -R143.reuse ;  /* 0x00000004b4007c23 */ /* 0x100fe2000801088f */
[--C-:B------:R-:W-:Y:S01]  /*16830*/  FFMA.FTZ R2, R181, UR4, -R143.reuse ;  /* 0x00000004b5027c23 */ /* 0x100fe2000801088f */
[C---:B------:R-:W-:Y:S02]  /*16840*/  FSETP.NEU.FTZ.AND P0, PT, R137.reuse, -INF , PT ;  /* 0xff8000008900780b */ /* 0x040fe40003f1d000 */
[----:B------:R2:W-:Y:S01]  /*16850*/  MUFU.EX2 R246, R0 ;  /* 0x0000000000f67308 */ /* 0x0005e20000000800 */
[----:B------:R-:W-:Y:S01]  /*16860*/  FMUL.FTZ R188, R137, UR4 ;  /* 0x0000000489bc7c20 */ /* 0x000fe20008410000 */
[----:B-1----:R-:W-:Y:S04]  /*16870*/  FFMA.FTZ R4, R177, UR4, -R142 ;  /* 0x00000004b1047c23 */ /* 0x002fe8000801088e */
[----:B------:R-:W-:Y:S04]  /*16880*/  FSEL R188, R188, RZ, P0 ;  /* 0x000000ffbcbc7208 */ /* 0x000fe80000000000 */
[----:B------:R-:W-:Y:S01]  /*16890*/  MUFU.EX2 R248, R2 ;  /* 0x0000000200f87308 */ /* 0x000fe20000000800 */
[----:B------:R-:W-:Y:S09]  /*168a0*/  FFMA.FTZ R15, R15, UR4, -R188 ;  /* 0x000000040f0f7c23 */ /* 0x000ff200080108bc */
[----:B------:R1:W3:Y:S01]  /*168b0*/  MUFU.EX2 R206, R4 ;  /* 0x0000000400ce7308 */ /* 0x0002e20000000800 */
[--C-:B--2---:R-:W-:Y:S09]  /*168c0*/  FFMA.FTZ R0, R13, UR4, -R143.reuse ;  /* 0x000000040d007c23 */ /* 0x104ff2000801088f */
[----:B------:R2:W-:Y:S10]  /*168d0*/  MUFU.EX2 R249, R0 ;  /* 0x0000000000f97308 */ /* 0x0005f40000000800 */
[----:B------:R-:W-:Y:S01]  /*168e0*/  MUFU.EX2 R244, R15 ;  /* 0x0000000f00f47308 */ /* 0x000fe20000000800 */
[----:B-1----:R-:W-:Y:S01]  /*168f0*/  FFMA.FTZ R4, R18, UR4, -R142 ;  /* 0x0000000412047c23 */ /* 0x002fe2000801088e */
[----:B---3--:R-:W-:Y:S08]  /*16900*/  F2FP.BF16.F32.PACK_AB R177, R206, R252 ;  /* 0x000000fcceb1723e */ /* 0x008ff000000010ff */
[----:B------:R1:W-:Y:S01]  /*16910*/  MUFU.EX2 R250, R4 ;  /* 0x0000000400fa7308 */ /* 0x0003e20000000800 */
[----:B--2---:R-:W-:Y:S09]  /*16920*/  FFMA.FTZ R0, R133, UR4, -R188 ;  /* 0x0000000485007c23 */ /* 0x004ff200080108bc */
[----:B------:R2:W-:Y:S01]  /*16930*/  MUFU.EX2 R214, R0 ;  /* 0x0000000000d67308 */ /* 0x0005e20000000800 */
[----:B-1----:R-:W-:Y:S09]  /*16940*/  FFMA.FTZ R4, R19, UR4, -R142 ;  /* 0x0000000413047c23 */ /* 0x002ff2000801088e */
[----:B------:R1:W3:Y:S01]  /*16950*/  MUFU.EX2 R251, R4 ;  /* 0x0000000400fb7308 */ /* 0x0002e20000000800 */
[--C-:B--2---:R-:W-:Y:S09]  /*16960*/  FFMA.FTZ R0, R179, UR4, -R188.reuse ;  /* 0x00000004b3007c23 */ /* 0x104ff200080108bc */
[----:B------:R2:W4:Y:S01]  /*16970*/  MUFU.EX2 R215, R0 ;  /* 0x0000000000d77308 */ /* 0x0005220000000800 */
[----:B-1----:R-:W-:Y:S01]  /*16980*/  FFMA.FTZ R4, R178, UR4, -R143 ;  /* 0x00000004b2047c23 */ /* 0x002fe2000801088f */
[----:B---3--:R-:W-:Y:S08]  /*16990*/  F2FP.BF16.F32.PACK_AB R179, R251, R250 ;  /* 0x000000fafbb3723e */ /* 0x008ff000000010ff */
[----:B------:R-:W1:Y:S01]  /*169a0*/  MUFU.EX2 R247, R4 ;  /* 0x0000000400f77308 */ /* 0x000e620000000800 */
[----:B--2---:R-:W-:Y:S01]  /*169b0*/  FFMA.FTZ R0, R14, UR4, -R188 ;  /* 0x000000040e007c23 */ /* 0x004fe200080108bc */
[----:B----4-:R-:W-:Y:S08]  /*169c0*/  F2FP.BF16.F32.PACK_AB R181, R215, R214 ;  /* 0x000000d6d7b5723e */ /* 0x010ff000000010ff */
[----:B------:R2:W3:Y:S01]  /*169d0*/  MUFU.EX2 R245, R0 ;  /* 0x0000000000f57308 */ /* 0x0004e20000000800 */
[----:B-1----:R-:W-:Y:S02]  /*169e0*/  F2FP.BF16.F32.PACK_AB R180, R246, R247 ;  /* 0x000000f7f6b4723e */ /* 0x002fe400000010ff */
[----:B--2---:R-:W-:Y:S02]  /*169f0*/  FSEL R0, R136, RZ, P3 ;  /* 0x000000ff88007208 */ /* 0x004fe40001800000 */
[----:B---3--:R-:W-:Y:S03]  /*16a00*/  F2FP.BF16.F32.PACK_AB R183, R244, R245 ;  /* 0x000000f5f4b7723e */ /* 0x008fe600000010ff */
[----:B------:R-:W-:Y:S01]  /*16a10*/  FADD.FTZ R2, -R0, R3 ;  /* 0x0000000300027221 */ /* 0x000fe20000010100 */
[----:B------:R-:W-:Y:S02]  /*16a20*/  FSEL R0, R135, RZ, P2 ;  /* 0x000000ff87007208 */ /* 0x000fe40001000000 */
[----:B------:R-:W-:Y:S01]  /*16a30*/  FSEL R3, R134, RZ, P1 ;  /* 0x000000ff86037208 */ /* 0x000fe20000800000 */
[----:B------:R-:W-:Y:S02]  /*16a40*/  FMUL.FTZ R2, R2, UR4 ;  /* 0x0000000402027c20 */ /* 0x000fe40008410000 */
[----:B------:R-:W-:Y:S02]  /*16a50*/  FADD.FTZ R0, -R0, R132 ;  /* 0x0000008400007221 */ /* 0x000fe40000010100 */
[----:B------:R1:W2:Y:S01]  /*16a60*/  MUFU.EX2 R133, R2 ;  /* 0x0000000200857308 */ /* 0x0002a20000000800 */
[----:B------:R-:W-:Y:S01]  /*16a70*/  FADD.FTZ R3, -R3, R138 ;  /* 0x0000008a03037221 */ /* 0x000fe20000010100 */
[----:B------:R-:W-:Y:S08]  /*16a80*/  FFMA.FTZ R138, R193, UR4, -R141 ;  /* 0x00000004c18a7c23 */ /* 0x000ff0000801088d */
[----:B------:R-:W-:Y:S01]  /*16a90*/  MUFU.EX2 R209, R138 ;  /* 0x0000008a00d17308 */ /* 0x000fe20000000800 */
[----:B-1----:R-:W-:Y:S01]  /*16aa0*/  FMUL.FTZ R2, R0, UR4 ;  /* 0x0000000400027c20 */ /* 0x002fe20008410000 */
[----:B------:R-:W-:Y:S01]  /*16ab0*/  FSEL R0, R137, RZ, P0 ;  /* 0x000000ff89007208 */ /* 0x000fe20000000000 */
[C---:B--2---:R-:W-:Y:S01]  /*16ac0*/  FMUL.FTZ R4, R133.reuse, R148 ;  /* 0x0000009485047220 */ /* 0x044fe20000410000 */
[C---:B------:R-:W-:Y:S06]  /*16ad0*/  FMUL.FTZ R5, R133.reuse, R149 ;  /* 0x0000009585057220 */ /* 0x040fec0000410000 */
[----:B------:R1:W2:Y:S01]  /*16ae0*/  MUFU.EX2 R132, R2 ;  /* 0x0000000200847308 */ /* 0x0002a20000000800 */
[C---:B------:R-:W-:Y:S01]  /*16af0*/  FMUL.FTZ R17, R133.reuse, R157 ;  /* 0x0000009d85117220 */ /* 0x040fe20000410000 */
[----:B------:R-:W-:Y:S01]  /*16b00*/  FADD.FTZ R0, -R0, R139 ;  /* 0x0000008b00007221 */ /* 0x000fe20000010100 */
[----:B------:R-:W-:Y:S01]  /*16b10*/  MOV R139, R182 ;  /* 0x000000b6008b7202 */ /* 0x000fe20000000f00 */
[----:B------:R-:W-:Y:S01]  /*16b20*/  FMUL.FTZ R16, R133, R156 ;  /* 0x0000009c85107220 */ /* 0x000fe20000410000 */
[----:B------:R-:W-:Y:S01]  /*16b30*/  F2FP.BF16.F32.PACK_AB R182, R249, R248 ;  /* 0x000000f8f9b6723e */ /* 0x000fe200000010ff */
[----:B------:R-:W-:Y:S01]  /*16b40*/  FMUL.FTZ R0, R0, UR4 ;  /* 0x0000000400007c20 */ /* 0x000fe20008410000 */
[----:B------:R-:W-:Y:S01]  /*16b50*/  F2FP.BF16.F32.PACK_AB R178, R139, R207 ;  /* 0x000000cf8bb2723e */ /* 0x000fe200000010ff */
[C---:B------:R-:W-:Y:S01]  /*16b60*/  FMUL.FTZ R20, R133.reuse, R160 ;  /* 0x000000a085147220 */ /* 0x040fe20000410000 */
[C---:B------:R-:W-:Y:S01]  /*16b70*/  FMUL.FTZ R21, R133.reuse, R161 ;  /* 0x000000a185157220 */ /* 0x040fe20000410000 */
[C---:B------:R-:W-:Y:S01]  /*16b80*/  FMUL.FTZ R32, R133.reuse, R172 ;  /* 0x000000ac85207220 */ /* 0x040fe20000410000 */
[C---:B------:R-:W-:Y:S01]  /*16b90*/  FMUL.FTZ R33, R133.reuse, R173 ;  /* 0x000000ad85217220 */ /* 0x040fe20000410000 */
[----:B------:R-:W3:Y:S01]  /*16ba0*/  MUFU.EX2 R0, R0 ;  /* 0x0000000000007308 */ /* 0x000ee20000000800 */
[C---:B------:R-:W-:Y:S01]  /*16bb0*/  FMUL.FTZ R36, R133.reuse, R36 ;  /* 0x0000002485247220 */ /* 0x040fe20000410000 */
[C---:B------:R-:W-:Y:S01]  /*16bc0*/  FMUL.FTZ R37, R133.reuse, R37 ;  /* 0x0000002585257220 */ /* 0x040fe20000410000 */
[C---:B------:R-:W-:Y:S01]  /*16bd0*/  FMUL.FTZ R48, R133.reuse, R48 ;  /* 0x0000003085307220 */ /* 0x040fe20000410000 */
[----:B------:R-:W-:Y:S01]  /*16be0*/  FMUL.FTZ R49, R133, R49 ;  /* 0x0000003185317220 */ /* 0x000fe20000410000 */
[----:B-1----:R-:W-:Y:S01]  /*16bf0*/  FMUL.FTZ R2, R3, UR4 ;  /* 0x0000000403027c20 */ /* 0x002fe20008410000 */
[--C-:B------:R-:W-:Y:S01]  /*16c00*/  FFMA.FTZ R3, R189, UR4, -R141.reuse ;  /* 0x00000004bd037c23 */ /* 0x100fe2000801088d */
[C---:B--2---:R-:W-:Y:S01]  /*16c10*/  FMUL.FTZ R6, R132.reuse, R150 ;  /* 0x0000009684067220 */ /* 0x044fe20000410000 */
[C---:B------:R-:W-:Y:S01]  /*16c20*/  FMUL.FTZ R7, R132.reuse, R151 ;  /* 0x0000009784077220 */ /* 0x040fe20000410000 */
[C---:B------:R-:W-:Y:S01]  /*16c30*/  FMUL.FTZ R18, R132.reuse, R158 ;  /* 0x0000009e84127220 */ /* 0x040fe20000410000 */
[----:B------:R1:W-:Y:S01]  /*16c40*/  MUFU.EX2 R213, R3 ;  /* 0x0000000300d57308 */ /* 0x0003e20000000800 */
[----:B------:R-:W-:Y:S01]  /*16c50*/  LDSM.16.MT88.4 R148, [R221+0xa000] ;  /* 0x00a00000dd94783b */ /* 0x000fe20000004200 */
[C---:B------:R-:W-:Y:S01]  /*16c60*/  FMUL.FTZ R19, R132.reuse, R159 ;  /* 0x0000009f84137220 */ /* 0x040fe20000410000 */
[C---:B------:R-:W-:Y:S01]  /*16c70*/  FMUL.FTZ R34, R132.reuse, R174 ;  /* 0x000000ae84227220 */ /* 0x040fe20000410000 */
[----:B------:R-:W-:Y:S01]  /*16c80*/  FMUL.FTZ R35, R132, R175 ;  /* 0x000000af84237220 */ /* 0x000fe20000410000 */
[-C--:B------:R-:W-:Y:S01]  /*16c90*/  HMMA.16816.F32.BF16 R4, R176, R24.reuse, R4 ;  /* 0x00000018b004723c */ /* 0x080fe20000041804 */
[----:B------:R-:W-:Y:S04]  /*16ca0*/  PLOP3.LUT P0, PT, PT, PT, UP0, 0x80, 0x0 ;  /* 0x000000000000781c */ /* 0x000fe80003f0f008 */
[----:B------:R-:W2:Y:S01]  /*16cb0*/  MUFU.EX2 R2, R2 ;  /* 0x0000000200027308 */ /* 0x000ea20000000800 */
[----:B------:R-:W-:Y:S01]  /*16cc0*/  LDSM.16.MT88.4 R172, [R219+0xa800] ;  /* 0x00a80000dbac783b */ /* 0x000fe20000004200 */
[C---:B---3--:R-:W-:Y:S01]  /*16cd0*/  FMUL.FTZ R10, R0.reuse, R146 ;  /* 0x00000092000a7220 */ /* 0x048fe20000410000 */
[C---:B------:R-:W-:Y:S03]  /*16ce0*/  FMUL.FTZ R11, R0.reuse, R147 ;  /* 0x00000093000b7220 */ /* 0x040fe60000410000 */
[C---:B------:R-:W-:Y:S01]  /*16cf0*/  FMUL.FTZ R14, R0.reuse, R154 ;  /* 0x0000009a000e7220 */ /* 0x040fe20000410000 */
[----:B------:R-:W-:Y:S01]  /*16d00*/  FMUL.FTZ R15, R0, R155 ;  /* 0x0000009b000f7220 */ /* 0x000fe20000410000 */
[----:B------:R-:W-:Y:S01]  /*16d10*/  FMUL.FTZ R22, R132, R162 ;  /* 0x000000a284167220 */ /* 0x000fe20000410000 */
[--C-:B-1----:R-:W-:Y:S01]  /*16d20*/  FFMA.FTZ R3, R190, UR4, -R141.reuse ;  /* 0x00000004be037c23 */ /* 0x102fe2000801088d */
[----:B------:R-:W-:Y:S01]  /*16d30*/  FMUL.FTZ R23, R132, R163 ;  /* 0x000000a384177220 */ /* 0x000fe20000410000 */
[C---:B------:R-:W-:Y:S01]  /*16d40*/  FMUL.FTZ R30, R0.reuse, R170 ;  /* 0x000000aa001e7220 */ /* 0x040fe20000410000 */
[----:B------:R-:W-:Y:S01]  /*16d50*/  FMUL.FTZ R31, R0, R171 ;  /* 0x000000ab001f7220 */ /* 0x000fe20000410000 */
[----:B------:R1:W3:Y:S01]  /*16d60*/  MUFU.EX2 R212, R3 ;  /* 0x0000000300d47308 */ /* 0x0002e20000000800 */
[C---:B------:R-:W-:Y:S01]  /*16d70*/  FMUL.FTZ R38, R132.reuse, R38 ;  /* 0x0000002684267220 */ /* 0x040fe20000410000 */
[----:B------:R-:W-:Y:S01]  /*16d80*/  FMUL.FTZ R39, R132, R39 ;  /* 0x0000002784277220 */ /* 0x000fe20000410000 */
[----:B------:R-:W-:Y:S01]  /*16d90*/  FMUL.FTZ R42, R0, R42 ;  /* 0x0000002a002a7220 */ /* 0x000fe20000410000 */
[C---:B--2---:R-:W-:Y:S01]  /*16da0*/  FMUL.FTZ R8, R2.reuse, R144 ;  /* 0x0000009002087220 */ /* 0x044fe20000410000 */
[C---:B------:R-:W-:Y:S01]  /*16db0*/  FMUL.FTZ R9, R2.reuse, R145 ;  /* 0x0000009102097220 */ /* 0x040fe20000410000 */
[C---:B------:R-:W-:Y:S01]  /*16dc0*/  FMUL.FTZ R12, R2.reuse, R152 ;  /* 0x00000098020c7220 */ /* 0x040fe20000410000 */
[----:B------:R-:W-:Y:S01]  /*16dd0*/  FMUL.FTZ R13, R2, R153 ;  /* 0x00000099020d7220 */ /* 0x000fe20000410000 */
[----:B------:R-:W2:Y:S01]  /*16de0*/  LDSM.16.MT88.4 R144, [R222+0xa000] ;  /* 0x00a00000de90783b */ /* 0x000ea20000004200 */
[----:B------:R-:W-:Y:S01]  /*16df0*/  MOV R156, R202 ;  /* 0x000000ca009c7202 */ /* 0x000fe20000000f00 */
[----:B------:R-:W-:Y:S01]  /*16e00*/  FFMA.FTZ R141, R194, UR4, -R141 ;  /* 0x00000004c28d7c23 */ /* 0x000fe2000801088d */
[C---:B------:R-:W-:Y:S01]  /*16e10*/  FMUL.FTZ R28, R2.reuse, R168 ;  /* 0x000000a8021c7220 */ /* 0x040fe20000410000 */
[C---:B------:R-:W-:Y:S02]  /*16e20*/  HMMA.16816.F32.BF16 R8, R180.reuse, R24, R8 ;  /* 0x00000018b408723c */ /* 0x040fe40000041808 */
[----:B------:R-:W-:Y:S02]  /*16e30*/  MUFU.EX2 R208, R141 ;  /* 0x0000008d00d07308 */ /* 0x000fe40000000800 */
[----:B------:R-:W-:Y:S01]  /*16e40*/  LDSM.16.MT88.4 R152, [R219+0xb000] ;  /* 0x00b00000db98783b */ /* 0x000fe20000004200 */
[--C-:B-1----:R-:W-:Y:S01]  /*16e50*/  FFMA.FTZ R3, R191, UR4, -R142.reuse ;  /* 0x00000004bf037c23 */ /* 0x102fe2000801088e */
[-C--:B------:R-:W-:Y:S06]  /*16e60*/  HMMA.16816.F32.BF16 R12, R180, R26.reuse, R12 ;  /* 0x0000001ab40c723c */ /* 0x080fec000004180c */
[----:B------:R1:W-:Y:S01]  /*16e70*/  MUFU.EX2 R211, R3 ;  /* 0x0000000300d37308 */ /* 0x0003e20000000800 */
[C---:B------:R-:W-:Y:S01]  /*16e80*/  FMUL.FTZ R24, R2.reuse, R164 ;  /* 0x000000a402187220 */ /* 0x040fe20000410000 */
[C---:B------:R-:W-:Y:S04]  /*16e90*/  HMMA.16816.F32.BF16 R16, R176.reuse, R26, R16 ;  /* 0x0000001ab010723c */ /* 0x040fe80000041810 */
[----:B------:R-:W-:Y:S02]  /*16ea0*/  FMUL.FTZ R25, R2, R165 ;  /* 0x000000a502197220 */ /* 0x000fe40000410000 */
[-C--:B------:R-:W-:Y:S05]  /*16eb0*/  HMMA.16816.F32.BF16 R20, R176, R184.reuse, R20 ;  /* 0x000000b8b014723c */ /* 0x080fea0000041814 */
[C---:B------:R-:W-:Y:S01]  /*16ec0*/  FMUL.FTZ R26, R0.reuse, R166 ;  /* 0x000000a6001a7220 */ /* 0x040fe20000410000 */
[----:B------:R-:W-:Y:S01]  /*16ed0*/  FMUL.FTZ R27, R0, R167 ;  /* 0x000000a7001b7220 */ /* 0x000fe20000410000 */
[C---:B------:R-:W-:Y:S01]  /*16ee0*/  FMUL.FTZ R29, R2.reuse, R169 ;  /* 0x000000a9021d7220 */ /* 0x040fe20000410000 */
[----:B------:R-:W-:Y:S03]  /*16ef0*/  FMUL.FTZ R40, R2, R40 ;  /* 0x0000002802287220 */ /* 0x000fe60000410000 */
[--C-:B-1----:R-:W-:Y:S01]  /*16f00*/  FFMA.FTZ R3, R192, UR4, -R142.reuse ;  /* 0x00000004c0037c23 */ /* 0x102fe2000801088e */
[----:B------:R-:W-:Y:S01]  /*16f10*/  FMUL.FTZ R41, R2, R41 ;  /* 0x0000002902297220 */ /* 0x000fe20000410000 */
[C---:B------:R-:W-:Y:S02]  /*16f20*/  HMMA.16816.F32.BF16 R24, R180.reuse, R184, R24 ;  /* 0x000000b8b418723c */ /* 0x040fe40000041818 */
[----:B------:R1:W4:Y:S02]  /*16f30*/  MUFU.EX2 R210, R3 ;  /* 0x0000000300d27308 */ /* 0x0003240000000800 */
[----:B------:R-:W-:Y:S01]  /*16f40*/  FMUL.FTZ R43, R0, R43 ;  /* 0x0000002b002b7220 */ /* 0x000fe20000410000 */
[C---:B------:R-:W-:Y:S01]  /*16f50*/  FMUL.FTZ R44, R2.reuse, R44 ;  /* 0x0000002c022c7220 */ /* 0x040fe20000410000 */
[-C--:B------:R-:W-:Y:S05]  /*16f60*/  HMMA.16816.F32.BF16 R28, R180, R186.reuse, R28 ;  /* 0x000000bab41c723c */ /* 0x080fea000004181c */
[----:B------:R-:W-:Y:S01]  /*16f70*/  FMUL.FTZ R45, R2, R45 ;  /* 0x0000002d022d7220 */ /* 0x000fe20000410000 */
[C---:B------:R-:W-:Y:S01]  /*16f80*/  HMMA.16816.F32.BF16 R32, R176.reuse, R186, R32 ;  /* 0x000000bab020723c */ /* 0x040fe20000041820 */
[----:B------:R-:W-:Y:S04]  /*16f90*/  LDSM.16.MT88.4 R184, [R222+0xa800] ;  /* 0x00a80000deb8783b */ /* 0x000fe80000004200 */
[C---:B------:R-:W-:Y:S01]  /*16fa0*/  FMUL.FTZ R46, R0.reuse, R46 ;  /* 0x0000002e002e7220 */ /* 0x040fe20000410000 */
[-C--:B--2---:R-:W-:Y:S05]  /*16fb0*/  HMMA.16816.F32.BF16 R36, R176, R144.reuse, R36 ;  /* 0x00000090b024723c */ /* 0x084fea0000041824 */
[----:B------:R-:W-:Y:S01]  /*16fc0*/  FMUL.FTZ R47, R0, R47 ;  /* 0x0000002f002f7220 */ /* 0x000fe20000410000 */
[C---:B------:R-:W-:Y:S05]  /*16fd0*/  HMMA.16816.F32.BF16 R40, R180.reuse, R144, R40 ;  /* 0x00000090b428723c */ /* 0x040fea0000041828 */
[--C-:B-1----:R-:W-:Y:S01]  /*16fe0*/  FFMA.FTZ R3, R195, UR4, -R142.reuse ;  /* 0x00000004c3037c23 */ /* 0x102fe2000801088e */
[-C--:B------:R-:W-:Y:S01]  /*16ff0*/  HMMA.16816.F32.BF16 R44, R180, R146.reuse, R44 ;  /* 0x00000092b42c723c */ /* 0x080fe2000004182c */
[----:B------:R-:W-:Y:S04]  /*17000*/  LDSM.16.MT88.4 R192, [R219+0xb800] ;  /* 0x00b80000dbc0783b */ /* 0x000fe80000004200 */
[----:B------:R-:W-:Y:S01]  /*17010*/  MOV R163, R207 ;  /* 0x000000cf00a37202 */ /* 0x000fe20000000f00 */
[C---:B------:R-:W-:Y:S01]  /*17020*/  FMUL.FTZ R50, R132.reuse, R50 ;  /* 0x0000003284327220 */ /* 0x040fe20000410000 */
[----:B------:R-:W-:Y:S01]  /*17030*/  FMUL.FTZ R51, R132, R51 ;  /* 0x0000003384337220 */ /* 0x000fe20000410000 */
[----:B------:R1:W-:Y:S03]  /*17040*/  MUFU.EX2 R207, R3 ;  /* 0x0000000300cf7308 */ /* 0x0003e60000000800 */
[----:B------:R-:W-:Y:S01]  /*17050*/  FFMA.FTZ R142, R196, UR4, -R142 ;  /* 0x00000004c48e7c23 */ /* 0x000fe2000801088e */
[C---:B------:R-:W-:Y:S01]  /*17060*/  FMUL.FTZ R52, R133.reuse, R52 ;  /* 0x0000003485347220 */ /* 0x040fe20000410000 */
[----:B------:R-:W-:Y:S01]  /*17070*/  FMUL.FTZ R53, R133, R53 ;  /* 0x0000003585357220 */ /* 0x000fe20000410000 */
[C---:B------:R-:W-:Y:S01]  /*17080*/  HMMA.16816.F32.BF16 R48, R176.reuse, R146, R48 ;  /* 0x00000092b030723c */ /* 0x040fe20000041830 */
[----:B------:R-:W2:Y:S03]  /*17090*/  LDSM.16.MT88.4 R144, [R217+0xb000] ;  /* 0x00b00000d990783b */ /* 0x000ea60000004200 */
[C---:B------:R-:W-:Y:S01]  /*170a0*/  FMUL.FTZ R54, R132.reuse, R54 ;  /* 0x0000003684367220 */ /* 0x040fe20000410000 */
[----:B------:R-:W-:Y:S01]  /*170b0*/  FMUL.FTZ R55, R132, R55 ;  /* 0x0000003784377220 */ /* 0x000fe20000410000 */
[----:B------:R-:W-:Y:S02]  /*170c0*/  IMAD.MOV.U32 R161, RZ, RZ, R205 ;  /* 0x000000ffffa17224 */ /* 0x000fe400078e00cd */
[C---:B------:R-:W-:Y:S03]  /*170d0*/  FMUL.FTZ R56, R2.reuse, R56 ;  /* 0x0000003802387220 */ /* 0x040fe60000410000 */
[----:B------:R-:W-:Y:S01]  /*170e0*/  FMUL.FTZ R57, R2, R57 ;  /* 0x0000003902397220 */ /* 0x000fe20000410000 */
[--C-:B-1----:R-:W-:Y:S01]  /*170f0*/  FFMA.FTZ R3, R197, UR4, -R143.reuse ;  /* 0x00000004c5037c23 */ /* 0x102fe2000801088f */
[-C--:B------:R-:W-:Y:S03]  /*17100*/  HMMA.16816.F32.BF16 R52, R176, R148.reuse, R52 ;  /* 0x00000094b034723c */ /* 0x080fe60000041834 */
[----:B------:R1:W-:Y:S01]  /*17110*/  MUFU.EX2 R205, R3 ;  /* 0x0000000300cd7308 */ /* 0x0003e20000000800 */
[C---:B------:R-:W-:Y:S01]  /*17120*/  FMUL.FTZ R58, R0.reuse, R58 ;  /* 0x0000003a003a7220 */ /* 0x040fe20000410000 */
[----:B------:R-:W-:Y:S01]  /*17130*/  FMUL.FTZ R59, R0, R59 ;  /* 0x0000003b003b7220 */ /* 0x000fe20000410000 */
[C---:B------:R-:W-:Y:S01]  /*17140*/  FMUL.FTZ R60, R2.reuse, R60 ;  /* 0x0000003c023c7220 */ /* 0x040fe20000410000 */
[----:B------:R-:W-:Y:S01]  /*17150*/  FMUL.FTZ R61, R2, R61 ;  /* 0x0000003d023d7220 */ /* 0x000fe20000410000 */
[C---:B------:R-:W-:Y:S03]  /*17160*/  FMUL.FTZ R62, R0.reuse, R62 ;  /* 0x0000003e003e7220 */ /* 0x040fe60000410000 */
[----:B------:R-:W-:Y:S01]  /*17170*/  FMUL.FTZ R63, R0, R63 ;  /* 0x0000003f003f7220 */ /* 0x000fe20000410000 */
[C---:B------:R-:W-:Y:S04]  /*17180*/  HMMA.16816.F32.BF16 R56, R180.reuse, R148, R56 ;  /* 0x00000094b438723c */ /* 0x040fe80000041838 */
[C---:B------:R-:W-:Y:S01]  /*17190*/  FMUL.FTZ R64, R133.reuse, R64 ;  /* 0x0000004085407220 */ /* 0x040fe20000410000 */
[C---:B------:R-:W-:Y:S01]  /*171a0*/  FMUL.FTZ R65, R133.reuse, R65 ;  /* 0x0000004185417220 */ /* 0x040fe20000410000 */
[-C--:B------:R-:W-:Y:S05]  /*171b0*/  HMMA.16816.F32.BF16 R60, R180, R150.reuse, R60 ;  /* 0x00000096b43c723c */ /* 0x080fea000004183c */
[C---:B------:R-:W-:Y:S01]  /*171c0*/  FMUL.FTZ R66, R132.reuse, R66 ;  /* 0x0000004284427220 */ /* 0x040fe20000410000 */
[----:B------:R-:W-:Y:S01]  /*171d0*/  FMUL.FTZ R67, R132, R67 ;  /* 0x0000004384437220 */ /* 0x000fe20000410000 */
[--C-:B-1----:R-:W-:Y:S01]  /*171e0*/  FFMA.FTZ R3, R200, UR4, -R143.reuse ;  /* 0x00000004c8037c23 */ /* 0x102fe2000801088f */
[C---:B------:R-:W-:Y:S03]  /*171f0*/  FMUL.FTZ R68, R133.reuse, R68 ;  /* 0x0000004485447220 */ /* 0x040fe60000410000 */
[C---:B------:R-:W-:Y:S01]  /*17200*/  FMUL.FTZ R69, R133.reuse, R69 ;  /* 0x0000004585457220 */ /* 0x040fe20000410000 */
[C---:B------:R-:W-:Y:S01]  /*17210*/  FMUL.FTZ R70, R132.reuse, R70 ;  /* 0x0000004684467220 */ /* 0x040fe20000410000 */
[C---:B------:R-:W-:Y:S01]  /*17220*/  HMMA.16816.F32.BF16 R64, R176.reuse, R150, R64 ;  /* 0x00000096b040723c */ /* 0x040fe20000041840 */
[----:B------:R-:W1:Y:S03]  /*17230*/  LDSM.16.MT88.4 R148, [R222+0xb000] ;  /* 0x00b00000de94783b */ /* 0x000e660000004200 */
[----:B------:R-:W-:Y:S01]  /*17240*/  FMUL.FTZ R71, R132, R71 ;  /* 0x0000004784477220 */ /* 0x000fe20000410000 */
[----:B------:R-:W-:Y:S01]  /*17250*/  MOV R160, R204 ;  /* 0x000000cc00a07202 */ /* 0x000fe20000000f00 */
[C---:B------:R-:W-:Y:S01]  /*17260*/  FMUL.FTZ R72, R2.reuse, R72 ;  /* 0x0000004802487220 */ /* 0x040fe20000410000 */
[----:B------:R5:W-:Y:S01]  /*17270*/  MUFU.EX2 R204, R3 ;  /* 0x0000000300cc7308 */ /* 0x000be20000000800 */
[----:B------:R-:W-:Y:S03]  /*17280*/  FMUL.FTZ R73, R2, R73 ;  /* 0x0000004902497220 */ /* 0x000fe60000410000 */
[-C--:B--2---:R-:W-:Y:S03]  /*17290*/  HMMA.16816.F32.BF16 R68, R176, R144.reuse, R68 ;  /* 0x00000090b044723c */ /* 0x084fe60000041844 */
[C---:B------:R-:W-:Y:S01]  /*172a0*/  FMUL.FTZ R74, R0.reuse, R74 ;  /* 0x0000004a004a7220 */ /* 0x040fe20000410000 */
[----:B------:R-:W-:Y:S01]  /*172b0*/  FMUL.FTZ R75, R0, R75 ;  /* 0x0000004b004b7220 */ /* 0x000fe20000410000 */
[C---:B------:R-:W-:Y:S01]  /*172c0*/  FMUL.FTZ R76, R2.reuse, R76 ;  /* 0x0000004c024c7220 */ /* 0x040fe20000410000 */
[----:B------:R-:W-:Y:S01]  /*172d0*/  FMUL.FTZ R77, R2, R77 ;  /* 0x0000004d024d7220 */ /* 0x000fe20000410000 */
[C---:B------:R-:W-:Y:S01]  /*172e0*/  FMUL.FTZ R78, R0.reuse, R78 ;  /* 0x0000004e004e7220 */ /* 0x040fe20000410000 */
[----:B------:R-:W-:Y:S03]  /*172f0*/  FMUL.FTZ R79, R0, R79 ;  /* 0x0000004f004f7220 */ /* 0x000fe60000410000 */
[C---:B------:R-:W-:Y:S04]  /*17300*/  HMMA.16816.F32.BF16 R72, R180.reuse, R144, R72 ;  /* 0x00000090b448723c */ /* 0x040fe80000041848 */
[C---:B------:R-:W-:Y:S01]  /*17310*/  FMUL.FTZ R80, R133.reuse, R80 ;  /* 0x0000005085507220 */ /* 0x040fe20000410000 */
[C---:B------:R-:W-:Y:S01]  /*17320*/  FMUL.FTZ R81, R133.reuse, R81 ;  /* 0x0000005185517220 */ /* 0x040fe20000410000 */
[-C--:B------:R-:W-:Y:S05]  /*17330*/  HMMA.16816.F32.BF16 R76, R180, R146.reuse, R76 ;  /* 0x00000092b44c723c */ /* 0x080fea000004184c */
[C---:B------:R-:W-:Y:S01]  /*17340*/  FMUL.FTZ R82, R132.reuse, R82 ;  /* 0x0000005284527220 */ /* 0x040fe20000410000 */
[----:B------:R-:W-:Y:S01]  /*17350*/  FMUL.FTZ R83, R132, R83 ;  /* 0x0000005384537220 */ /* 0x000fe20000410000 */
[--C-:B-----5:R-:W-:Y:S01]  /*17360*/  FFMA.FTZ R3, R198, UR4, -R143.reuse ;  /* 0x00000004c6037c23 */ /* 0x120fe2000801088f */
[----:B------:R-:W-:Y:S03]  /*17370*/  MOV R164, R203 ;  /* 0x000000cb00a47202 */ /* 0x000fe60000000f00 */
[----:B------:R2:W-:Y:S01]  /*17380*/  MUFU.EX2 R203, R3 ;  /* 0x0000000300cb7308 */ /* 0x0005e20000000800 */
[C---:B------:R-:W-:Y:S01]  /*17390*/  FMUL.FTZ R84, R133.reuse, R84 ;  /* 0x0000005485547220 */ /* 0x040fe20000410000 */
[C---:B------:R-:W-:Y:S01]  /*173a0*/  HMMA.16816.F32.BF16 R80, R176.reuse, R146, R80 ;  /* 0x00000092b050723c */ /* 0x040fe20000041850 */
[----:B------:R-:W5:Y:S03]  /*173b0*/  LDSM.16.MT88.4 R144, [R221+0xb000] ;  /* 0x00b00000dd90783b */ /* 0x000f660000004200 */
[----:B------:R-:W-:Y:S01]  /*173c0*/  FMUL.FTZ R85, R133, R85 ;  /* 0x0000005585557220 */ /* 0x000fe20000410000 */
[C---:B------:R-:W-:Y:S01]  /*173d0*/  FMUL.FTZ R86, R132.reuse, R86 ;  /* 0x0000005684567220 */ /* 0x040fe20000410000 */
[----:B------:R-:W-:Y:S01]  /*173e0*/  FMUL.FTZ R87, R132, R87 ;  /* 0x0000005784577220 */ /* 0x000fe20000410000 */
[C---:B------:R-:W-:Y:S01]  /*173f0*/  FMUL.FTZ R88, R2.reuse, R88 ;  /* 0x0000005802587220 */ /* 0x040fe20000410000 */
[----:B------:R-:W-:Y:S03]  /*17400*/  FMUL.FTZ R89, R2, R89 ;  /* 0x0000005902597220 */ /* 0x000fe60000410000 */
[C---:B------:R-:W-:Y:S01]  /*17410*/  FMUL.FTZ R90, R0.reuse, R90 ;  /* 0x0000005a005a7220 */ /* 0x040fe20000410000 */
[----:B------:R-:W-:Y:S01]  /*17420*/  FMUL.FTZ R91, R0, R91 ;  /* 0x0000005b005b7220 */ /* 0x000fe20000410000 */
[-C--:B------:R-:W-:Y:S03]  /*17430*/  HMMA.16816.F32.BF16 R84, R176, R152.reuse, R84 ;  /* 0x00000098b054723c */ /* 0x080fe60000041854 */
[C---:B------:R-:W-:Y:S01]  /*17440*/  FMUL.FTZ R92, R2.reuse, R92 ;  /* 0x0000005c025c7220 */ /* 0x040fe20000410000 */
[----:B------:R-:W-:Y:S01]  /*17450*/  FMUL.FTZ R93, R2, R93 ;  /* 0x0000005d025d7220 */ /* 0x000fe20000410000 */
[C---:B------:R-:W-:Y:S01]  /*17460*/  FMUL.FTZ R94, R0.reuse, R94 ;  /* 0x0000005e005e7220 */ /* 0x040fe20000410000 */
[C---:B------:R-:W-:Y:S05]  /*17470*/  HMMA.16816.F32.BF16 R88, R180.reuse, R152, R88 ;  /* 0x00000098b458723c */ /* 0x040fea0000041858 */
[----:B------:R-:W-:Y:S01]  /*17480*/  FMUL.FTZ R95, R0, R95 ;  /* 0x0000005f005f7220 */ /* 0x000fe20000410000 */
[--C-:B--2---:R-:W-:Y:S01]  /*17490*/  FFMA.FTZ R3, R201, UR4, -R188.reuse ;  /* 0x00000004c9037c23 */ /* 0x104fe200080108bc */
[C---:B------:R-:W-:Y:S01]  /*174a0*/  FMUL.FTZ R96, R133.reuse, R96 ;  /* 0x0000006085607220 */ /* 0x040fe20000410000 */
[C---:B------:R-:W-:Y:S02]  /*174b0*/  FMUL.FTZ R97, R133.reuse, R97 ;  /* 0x0000006185617220 */ /* 0x040fe40000410000 */
[----:B------:R2:W-:Y:S01]  /*174c0*/  MUFU.EX2 R201, R3 ;  /* 0x0000000300c97308 */ /* 0x0005e20000000800 */
[C---:B------:R-:W-:Y:S01]  /*174d0*/  FMUL.FTZ R98, R132.reuse, R98 ;  /* 0x0000006284627220 */ /* 0x040fe20000410000 */
[-C--:B------:R-:W-:Y:S03]  /*174e0*/  HMMA.16816.F32.BF16 R92, R180, R154.reuse, R92 ;  /* 0x0000009ab45c723c */ /* 0x080fe6000004185c */
[C---:B------:R-:W-:Y:S01]  /*174f0*/  FMUL.FTZ R99, R132.reuse, R99 ;  /* 0x0000006384637220 */ /* 0x040fe20000410000 */
[C---:B------:R-:W-:Y:S01]  /*17500*/  FMUL.FTZ R100, R133.reuse, R100 ;  /* 0x0000006485647220 */ /* 0x040fe20000410000 */
[----:B------:R-:W-:Y:S01]  /*17510*/  FMUL.FTZ R101, R133, R101 ;  /* 0x0000006585657220 */ /* 0x000fe20000410000 */
[C---:B------:R-:W-:Y:S01]  /*17520*/  FMUL.FTZ R102, R132.reuse, R102 ;  /* 0x0000006684667220 */ /* 0x040fe20000410000 */
[----:B------:R-:W-:Y:S01]  /*17530*/  FMUL.FTZ R103, R132, R103 ;  /* 0x0000006784677220 */ /* 0x000fe20000410000 */
[----:B------:R-:W-:Y:S02]  /*17540*/  FFMA.FTZ R143, R199, UR4, -R143 ;  /* 0x00000004c78f7c23 */ /* 0x000fe4000801088f */
[C---:B------:R-:W-:Y:S01]  /*17550*/  HMMA.16816.F32.BF16 R96, R176.reuse, R154, R96 ;  /* 0x0000009ab060723c */ /* 0x040fe20000041860 */
[----:B------:R-:W-:Y:S01]  /*17560*/  LDSM.16.MT88.4 R196, [R222+0xb800] ;  /* 0x00b80000dec4783b */ /* 0x000fe20000004200 */
[----:B------:R-:W-:Y:S02]  /*17570*/  MUFU.EX2 R202, R143 ;  /* 0x0000008f00ca7308 */ /* 0x000fe40000000800 */
[C---:B------:R-:W-:Y:S01]  /*17580*/  FMUL.FTZ R104, R2.reuse, R104 ;  /* 0x0000006802687220 */ /* 0x040fe20000410000 */
[----:B------:R-:W-:Y:S01]  /*17590*/  FMUL.FTZ R105, R2, R105 ;  /* 0x0000006902697220 */ /* 0x000fe20000410000 */
[-C--:B-1----:R-:W-:Y:S05]  /*175a0*/  HMMA.16816.F32.BF16 R100, R176, R148.reuse, R100 ;  /* 0x00000094b064723c */ /* 0x082fea0000041864 */
[C---:B------:R-:W-:Y:S01]  /*175b0*/  FMUL.FTZ R106, R0.reuse, R106 ;  /* 0x0000006a006a7220 */ /* 0x040fe20000410000 */
[----:B------:R-:W-:Y:S01]  /*175c0*/  FMUL.FTZ R107, R0, R107 ;  /* 0x0000006b006b7220 */ /* 0x000fe20000410000 */
[C---:B------:R-:W-:Y:S01]  /*175d0*/  FMUL.FTZ R108, R2.reuse, R108 ;  /* 0x0000006c026c7220 */ /* 0x040fe20000410000 */
[----:B------:R-:W-:Y:S03]  /*175e0*/  FMUL.FTZ R109, R2, R109 ;  /* 0x0000006d026d7220 */ /* 0x000fe60000410000 */
[C---:B------:R-:W-:Y:S01]  /*175f0*/  FMUL.FTZ R110, R0.reuse, R110 ;  /* 0x0000006e006e7220 */ /* 0x040fe20000410000 */
[----:B------:R-:W-:Y:S01]  /*17600*/  FMUL.FTZ R111, R0, R111 ;  /* 0x0000006f006f7220 */ /* 0x000fe20000410000 */
[C---:B------:R-:W-:Y:S04]  /*17610*/  HMMA.16816.F32.BF16 R104, R180.reuse, R148, R104 ;  /* 0x00000094b468723c */ /* 0x040fe80000041868 */
[--C-:B--2---:R-:W-:Y:S01]  /*17620*/  FFMA.FTZ R3, R156, UR4, -R188.reuse ;  /* 0x000000049c037c23 */ /* 0x104fe200080108bc */
[C---:B------:R-:W-:Y:S01]  /*17630*/  FMUL.FTZ R112, R133.reuse, R112 ;  /* 0x0000007085707220 */ /* 0x040fe20000410000 */
[-C--:B------:R-:W-:Y:S01]  /*17640*/  HMMA.16816.F32.BF16 R108, R180, R150.reuse, R108 ;  /* 0x00000096b46c723c */ /* 0x080fe2000004186c */
[----:B------:R-:W1:Y:S01]  /*17650*/  LDSM.16.MT88.4 R156, [R217+0xa800] ;  /* 0x00a80000d99c783b */ /* 0x000e620000004200 */
[----:B------:R2:W-:Y:S03]  /*17660*/  MUFU.EX2 R200, R3 ;  /* 0x0000000300c87308 */ /* 0x0005e60000000800 */
[C---:B------:R-:W-:Y:S01]  /*17670*/  FMUL.FTZ R113, R133.reuse, R113 ;  /* 0x0000007185717220 */ /* 0x040fe20000410000 */
[C---:B------:R-:W-:Y:S01]  /*17680*/  FMUL.FTZ R114, R132.reuse, R114 ;  /* 0x0000007284727220 */ /* 0x040fe20000410000 */
[C---:B------:R-:W-:Y:S01]  /*17690*/  FMUL.FTZ R115, R132.reuse, R115 ;  /* 0x0000007384737220 */ /* 0x040fe20000410000 */
[C---:B------:R-:W-:Y:S03]  /*176a0*/  FMUL.FTZ R116, R133.reuse, R116 ;  /* 0x0000007485747220 */ /* 0x040fe60000410000 */
[C---:B------:R-:W-:Y:S01]  /*176b0*/  FMUL.FTZ R117, R133.reuse, R117 ;  /* 0x0000007585757220 */ /* 0x040fe20000410000 */
[C---:B------:R-:W-:Y:S01]  /*176c0*/  FMUL.FTZ R118, R132.reuse, R118 ;  /* 0x0000007684767220 */ /* 0x040fe20000410000 */
[----:B------:R-:W-:Y:S01]  /*176d0*/  FMUL.FTZ R119, R132, R119 ;  /* 0x0000007784777220 */ /* 0x000fe20000410000 */
[C---:B------:R-:W-:Y:S04]  /*176e0*/  HMMA.16816.F32.BF16 R112, R176.reuse, R150, R112 ;  /* 0x00000096b070723c */ /* 0x040fe80000041870 */
[C---:B------:R-:W-:Y:S01]  /*176f0*/  FMUL.FTZ R120, R2.reuse, R120 ;  /* 0x0000007802787220 */ /* 0x040fe20000410000 */
[----:B------:R-:W-:Y:S01]  /*17700*/  FMUL.FTZ R121, R2, R121 ;  /* 0x0000007902797220 */ /* 0x000fe20000410000 */
[-C--:B-----5:R-:W-:Y:S05]  /*17710*/  HMMA.16816.F32.BF16 R116, R176, R144.reuse, R116 ;  /* 0x00000090b074723c */ /* 0x0a0fea0000041874 */
[C---:B------:R-:W-:Y:S01]  /*17720*/  FMUL.FTZ R122, R0.reuse, R122 ;  /* 0x0000007a007a7220 */ /* 0x040fe20000410000 */
[----:B------:R-:W-:Y:S01]  /*17730*/  FMUL.FTZ R123, R0, R123 ;  /* 0x0000007b007b7220 */ /* 0x000fe20000410000 */
[----:B------:R-:W-:Y:S01]  /*17740*/  MOV R162, R206 ;  /* 0x000000ce00a27202 */ /* 0x000fe20000000f00 */
[--C-:B--2---:R-:W-:Y:S01]  /*17750*/  FFMA.FTZ R3, R164, UR4, -R188.reuse ;  /* 0x00000004a4037c23 */ /* 0x104fe200080108bc */
[----:B------:R2:W5:Y:S02]  /*17760*/  MUFU.EX2 R206, R142 ;  /* 0x0000008e00ce7308 */ /* 0x0005640000000800 */
[----:B------:R-:W-:Y:S01]  /*17770*/  FFMA.FTZ R188, R140, UR4, -R188 ;  /* 0x000000048cbc7c23 */ /* 0x000fe200080108bc */
[C---:B------:R-:W-:Y:S01]  /*17780*/  FMUL.FTZ R124, R2.reuse, R124 ;  /* 0x0000007c027c7220 */ /* 0x040fe20000410000 */
[C---:B------:R-:W-:Y:S04]  /*17790*/  HMMA.16816.F32.BF16 R120, R180.reuse, R144, R120 ;  /* 0x00000090b478723c */ /* 0x040fe80000041878 */
[----:B------:R-:W-:Y:S01]  /*177a0*/  FMUL.FTZ R125, R2, R125 ;  /* 0x0000007d027d7220 */ /* 0x000fe20000410000 */
[C---:B------:R-:W-:Y:S01]  /*177b0*/  FMUL.FTZ R126, R0.reuse, R126 ;  /* 0x0000007e007e7220 */ /* 0x040fe20000410000 */
[----:B------:R-:W-:Y:S01]  /*177c0*/  FMUL.FTZ R127, R0, R127 ;  /* 0x0000007f007f7220 */ /* 0x000fe20000410000 */
[----:B------:R-:W-:Y:S01]  /*177d0*/  IMAD.MOV.U32 R164, RZ, RZ, R139 ;  /* 0x000000ffffa47224 */ /* 0x000fe200078e008b */
[----:B------:R1:W-:Y:S03]  /*177e0*/  MUFU.EX2 R138, R188 ;  /* 0x000000bc008a7308 */ /* 0x0003e60000000800 */
[C---:B------:R-:W-:Y:S01]  /*177f0*/  FMUL.FTZ R128, R133.reuse, R128 ;  /* 0x0000008085807220 */ /* 0x040fe20000410000 */
[C---:B------:R-:W-:Y:S01]  /*17800*/  FMUL.FTZ R129, R133.reuse, R129 ;  /* 0x0000008185817220 */ /* 0x040fe20000410000 */
[-C--:B------:R-:W-:Y:S01]  /*17810*/  HMMA.16816.F32.BF16 R124, R180, R146.reuse, R124 ;  /* 0x00000092b47c723c */ /* 0x080fe2000004187c */
[----:B------:R-:W5:Y:S04]  /*17820*/  LDSM.16.MT88.4 R180, [R221+0xa800] ;  /* 0x00a80000ddb4783b */ /* 0x000f680000004200 */
[----:B------:R-:W5:Y:S01]  /*17830*/  MUFU.EX2 R139, R3 ;  /* 0x00000003008b7308 */ /* 0x000f620000000800 */
[C---:B------:R-:W-:Y:S01]  /*17840*/  FMUL.FTZ R130, R132.reuse, R130 ;  /* 0x0000008284827220 */ /* 0x040fe20000410000 */
[----:B------:R-:W-:Y:S01]  /*17850*/  FMUL.FTZ R131, R132, R131 ;  /* 0x0000008384837220 */ /* 0x000fe20000410000 */
[----:B---3--:R-:W-:Y:S03]  /*17860*/  F2FP.BF16.F32.PACK_AB R140, R212, R213 ;  /* 0x000000d5d48c723e */ /* 0x008fe600000010ff */
[----:B----4-:R-:W-:Y:S02]  /*17870*/  F2FP.BF16.F32.PACK_AB R141, R210, R211 ;  /* 0x000000d3d28d723e */ /* 0x010fe400000010ff */
[----:B--2---:R-:W-:Y:S01]  /*17880*/  F2FP.BF16.F32.PACK_AB R142, R208, R209 ;  /* 0x000000d1d08e723e */ /* 0x004fe200000010ff */
[----:B------:R-:W-:Y:S01]  /*17890*/  HMMA.16816.F32.BF16 R128, R176, R146, R128 ;  /* 0x00000092b080723c */ /* 0x000fe20000041880 */
[----:B-1----:R-:W1:Y:S03]  /*178a0*/  LDSM.16.MT88.4 R188, [R217+0xb800] ;  /* 0x00b80000d9bc783b */ /* 0x002e660000004200 */
[----:B-----5:R-:W-:Y:S03]  /*178b0*/  F2FP.BF16.F32.PACK_AB R143, R206, R207 ;  /* 0x000000cfce8f723e */ /* 0x020fe600000010ff */
[----:B------:R-:W-:Y:S04]  /*178c0*/  F2FP.BF16.F32.PACK_AB R176, R204, R205 ;  /* 0x000000cdccb0723e */ /* 0x000fe800000010ff */
[-C--:B------:R-:W-:Y:S01]  /*178d0*/  HMMA.16816.F32.BF16 R148, R140, R156.reuse, R4 ;  /* 0x0000009c8c94723c */ /* 0x080fe20000041804 */
[----:B------:R-:W2:Y:S04]  /*178e0*/  LDSM.16.MT88.4 R4, [R221+0xb800] ;  /* 0x00b80000dd04783b */ /* 0x000ea80000004200 */
[----:B------:R-:W-:Y:S02]  /*178f0*/  F2FP.BF16.F32.PACK_AB R178, R202, R203 ;  /* 0x000000cbcab2723e */ /* 0x000fe400000010ff */
[----:B------:R-:W-:Y:S04]  /*17900*/  F2FP.BF16.F32.PACK_AB R177, R200, R201 ;  /* 0x000000c9c8b1723e */ /* 0x000fe800000010ff */
[----:B------:R-:W-:Y:S07]  /*17910*/  F2FP.BF16.F32.PACK_AB R179, R138, R139 ;  /* 0x0000008b8ab3723e */ /* 0x000fee00000010ff */
[C---:B------:R-:W-:Y:S01]  /*17920*/  HMMA.16816.F32.BF16 R144, R176.reuse, R156, R8 ;  /* 0x0000009cb090723c */ /* 0x040fe20000041808 */
[----:B------:R-:W3:Y:S04]  /*17930*/  LDL.LU R8, [R1+0xc] ;  /* 0x00000c0001087983 */ /* 0x000ee80000300800 */
[----:B------:R-:W4:Y:S01]  /*17940*/  LDL.LU R3, [R1+0x8] ;  /* 0x0000080001037983 */ /* 0x000f220000300800 */
[-C--:B------:R-:W-:Y:S03]  /*17950*/  HMMA.16816.F32.BF16 R152, R176, R158.reuse, R12 ;  /* 0x0000009eb098723c */ /* 0x080fe6000004180c */
[----:B------:R-:W5:Y:S02]  /*17960*/  LDL.LU R13, [R1+0x4] ;  /* 0x00000400010d7983 */ /* 0x000f640000300800 */
[----:B------:R-:W-:Y:S01]  /*17970*/  MOV R11, R164 ;  /* 0x000000a4000b7202 */ /* 0x000fe20000000f00 */
[C---:B------:R-:W-:Y:S01]  /*17980*/  HMMA.16816.F32.BF16 R156, R140.reuse, R158, R16 ;  /* 0x0000009e8c9c723c */ /* 0x040fe20000041810 */
[----:B------:R-:W5:Y:S04]  /*17990*/  LDL.LU R12, [R1] ;  /* 0x00000000010c7983 */ /* 0x000f680000300800 */
[----:B------:R-:W-:Y:S01]  /*179a0*/  MOV R10, R163 ;  /* 0x000000a3000a7202 */ /* 0x000fe20000000f00 */
[----:B------:R-:W-:Y:S01]  /*179b0*/  IMAD.MOV.U32 R15, RZ, RZ, R160 ;  /* 0x000000ffff0f7224 */ /* 0x000fe200078e00a0 */
[----:B------:R-:W-:Y:S04]  /*179c0*/  MOV R9, R162 ;  /* 0x000000a200097202 */ /* 0x000fe80000000f00 */
        /* <DEDUP_REMOVED lines=27> */
[-C--:B------:R-:W-:Y:S06]  /*17b80*/  HMMA.16816.F32.BF16 R124, R176, R6.reuse, R124 ;  /* 0x00000006b07c723c */ /* 0x080fec000004187c */
[----:B------:R-:W-:Y:S05]  /*17b90*/  HMMA.16816.F32.BF16 R128, R140, R6, R128 ;  /* 0x000000068c80723c */ /* 0x000fea0000041880 */
[----:B---3--:R-:W-:Y:S06]  /*17ba0*/  FFMA.FTZ R8, R133, R8, R14 ;  /* 0x0000000885087223 */ /* 0x008fec000001000e */
[----:B------:R-:W-:Y:S01]  /*17bb0*/  FADD.FTZ R8, R15, R8 ;  /* 0x000000080f087221 */ /* 0x000fe20000010000 */
[----:B----4-:R-:W-:Y:S01]  /*17bc0*/  FFMA.FTZ R3, R132, R3, R252 ;  /* 0x0000000384037223 */ /* 0x010fe200000100fc */
[----:B------:R-:W-:Y:S02]  /*17bd0*/  MOV R132, R135 ;  /* 0x0000008700847202 */ /* 0x000fe40000000f00 */
[----:B------:R-:W-:Y:S01]  /*17be0*/  FADD.FTZ R10, R10, R8 ;  /* 0x000000080a0a7221 */ /* 0x000fe20000010000 */
[----:B------:R-:W-:Y:S01]  /*17bf0*/  FADD.FTZ R3, R9, R3 ;  /* 0x0000000309037221 */ /* 0x000fe20000010000 */
[----:B-----5:R-:W-:Y:S01]  /*17c00*/  FFMA.FTZ R2, R2, R13, R247 ;  /* 0x0000000d02027223 */ /* 0x020fe200000100f7 */
[----:B------:R-:W-:Y:S02]  /*17c10*/  FFMA.FTZ R0, R0, R12, R214 ;  /* 0x0000000c00007223 */ /* 0x000fe400000100d6 */
[----:B------:R-:W-:Y:S01]  /*17c20*/  FADD.FTZ R9, R250, R3 ;  /* 0x00000003fa097221 */ /* 0x000fe20000010000 */
[----:B------:R-:W-:Y:S01]  /*17c30*/  FADD.FTZ R2, R246, R2 ;  /* 0x00000002f6027221 */ /* 0x000fe20000010000 */
[----:B------:R-:W-:Y:S03]  /*17c40*/  FADD.FTZ R0, R215, R0 ;  /* 0x00000000d7007221 */ /* 0x000fe60000010000 */
[----:B------:R-:W-:Y:S01]  /*17c50*/  FADD.FTZ R8, R248, R2 ;  /* 0x00000002f8087221 */ /* 0x000fe20000010000 */
[----:B------:R-:W-:Y:S01]  /*17c60*/  FADD.FTZ R2, R251, R9 ;  /* 0x00000009fb027221 */ /* 0x000fe20000010000 */
        /* <DEDUP_REMOVED lines=28> */
.L_x_1504:
        /* <DEDUP_REMOVED lines=98> */
[----:B------:R-:W-:Y:S01]  /*18450*/  MOV R68, 0x40 ;  /* 0x0000004000447802 */ /* 0x000fe20000000f00 */
[C---:B------:R-:W-:Y:S01]  /*18460*/  FMUL.FTZ R151, R3.reuse, R151 ;  /* 0x0000009703977220 */ /* 0x040fe20000410000 */
[----:B------:R-:W-:Y:S01]  /*18470*/  LEA R20, R20, UR4, 0x1 ;  /* 0x0000000414147c11 */ /* 0x000fe2000f8e08ff */
[C---:B------:R-:W-:Y:S01]  /*18480*/  FMUL.FTZ R158, R3.reuse, R158 ;  /* 0x0000009e039e7220 */ /* 0x040fe20000410000 */
        /* <DEDUP_REMOVED lines=16> */
.L_x_1508:
        /* <DEDUP_REMOVED lines=24> */
.L_x_1509:
        /* <DEDUP_REMOVED lines=123> */
[----:B------:R-:W-:Y:S02]  /*18ec0*/  F2FP.BF16.F32.PACK_AB R15, R51, R50 ;  /* 0x00000032330f723e */ /* 0x000fe400000010ff */
[----:B-1----:R-:W-:-:S02]  /*18ed0*/  IADD3 R0, R20, R84, RZ ;  /* 0x0000005414007210 */ /* 0x002fc40007ffe0ff */
[-C--:B------:R-:W-:Y:S02]  /*18ee0*/  IADD3 R4, R68, R19.reuse, RZ ;  /* 0x0000001344047210 */ /* 0x080fe40007ffe0ff */
[----:B--2---:R-:W-:Y:S01]  /*18ef0*/  IADD3 R13, R84, R19, RZ ;  /* 0x00000013540d7210 */ /* 0x004fe20007ffe0ff */
[----:B------:R-:W-:Y:S01]  /*18f00*/  STS [R0], R10 ;  /* 0x0000000a00007388 */ /* 0x000fe20000000800 */
[----:B------:R-:W-:Y:S01]  /*18f10*/  F2FP.BF16.F32.PACK_AB R24, R43, R24 ;  /* 0x000000182b18723e */ /* 0x000fe200000010ff */
[----:B----4-:R-:W-:Y:S02]  /*18f20*/  IMAD.IADD R3, R20, 0x1, R68 ;  /* 0x0000000114037824 */ /* 0x010fe400078e0244 */
[----:B------:R-:W-:Y:S01]  /*18f30*/  STS [R0+0x400], R9 ;  /* 0x0004000900007388 */ /* 0x000fe20000000800 */
[----:B------:R-:W-:Y:S02]  /*18f40*/  F2FP.BF16.F32.PACK_AB R30, R30, R25 ;  /* 0x000000191e1e723e */ /* 0x000fe400000010ff */
[----:B------:R-:W-:Y:S01]  /*18f50*/  F2FP.BF16.F32.PACK_AB R29, R47, R29 ;  /* 0x0000001d2f1d723e */ /* 0x000fe200000010ff */
[----:B------:R1:W-:Y:S01]  /*18f60*/  STS [R13], R7 ;  /* 0x000000070d007388 */ /* 0x0003e20000000800 */
[----:B------:R-:W-:Y:S01]  /*18f70*/  F2FP.BF16.F32.PACK_AB R28, R35, R139 ;  /* 0x0000008b231c723e */ /* 0x000fe200000010ff */
[----:B-----5:R-:W-:Y:S01]  /*18f80*/  @P6 MUFU.LG2 R12, R133 ;  /* 0x00000085000c6308 */ /* 0x020fe20000000c00 */
[----:B------:R-:W-:Y:S01]  /*18f90*/  F2FP.BF16.F32.PACK_AB R27, R27, R26 ;  /* 0x0000001a1b1b723e */ /* 0x000fe200000010ff */
[----:B------:R2:W-:Y:S01]  /*18fa0*/  STS [R13+0x400], R6 ;  /* 0x000400060d007388 */ /* 0x0005e20000000800 */
[----:B------:R-:W-:Y:S01]  /*18fb0*/  IADD3 R2, R0, R68, RZ ;  /* 0x0000004400027210 */ /* 0x000fe20007ffe0ff */
[----:B---3--:R-:W3:Y:S01]  /*18fc0*/  @P0 LDC R11, c[0x0][0x2e8] ;  /* 0x0000ba00ff0b0b82 */ /* 0x008ee20000000800 */
        /* <DEDUP_REMOVED lines=13> */
[----:B------:R5:W-:Y:S01]  /*190a0*/  STS [R3], R21 ;  /* 0x0000001503007388 */ /* 0x000be20000000800 */
[----:B------:R-:W-:Y:S01]  /*190b0*/  F2FP.BF16.F32.PACK_AB R47, R173, R176 ;  /* 0x000000b0ad2f723e */ /* 0x000fe200000010ff */
[----:B-1----:R-:W1:Y:S01]  /*190c0*/  @P0 MUFU.LG2 R7, R132 ;  /* 0x0000008400070308 */ /* 0x002e620000000c00 */
[----:B------:R-:W-:Y:S01]  /*190d0*/  F2FP.BF16.F32.PACK_AB R46, R83, R82 ;  /* 0x00000052532e723e */ /* 0x000fe200000010ff */
[----:B------:R1:W-:Y:S01]  /*190e0*/  STS [R3+0x400], R18 ;  /* 0x0004001203007388 */ /* 0x0003e20000000800 */
[----:B--2---:R-:W2:Y:S01]  /*190f0*/  @!P1 LDC R6, c[0x0][0x2c4] ;  /* 0x0000b100ff069b82 */ /* 0x004ea20000000800 */
[----:B------:R-:W-:Y:S02]  /*19100*/  F2FP.BF16.F32.PACK_AB R49, R49, R72 ;  /* 0x000000483131723e */ /* 0x000fe400000010ff */
[----:B------:R-:W-:Y:S01]  /*19110*/  STS [R4], R16 ;  /* 0x0000001004007388 */ /* 0x000fe20000000800 */
[----:B------:R-:W-:-:S02]  /*19120*/  F2FP.BF16.F32.PACK_AB R48, R75, R48 ;  /* 0x000000304b30723e */ /* 0x000fc400000010ff */
[----:B------:R-:W-:Y:S01]  /*19130*/  F2FP.BF16.F32.PACK_AB R45, R45, R76 ;  /* 0x0000004c2d2d723e */ /* 0x000fe200000010ff */
[----:B------:R-:W-:Y:S01]  /*19140*/  STS [R4+0x400], R15 ;  /* 0x0004000f04007388 */ /* 0x000fe20000000800 */
[----:B------:R-:W-:Y:S01]  /*19150*/  F2FP.BF16.F32.PACK_AB R44, R79, R44 ;  /* 0x0000002c4f2c723e */ /* 0x000fe200000010ff */
[----:B----4-:R-:W4:Y:S01]  /*19160*/  @P1 LDC.64 R8, c[0x0][0x2c0] ;  /* 0x0000b000ff081b82 */ /* 0x010f220000000a00 */
[----:B------:R-:W-:Y:S01]  /*19170*/  F2FP.BF16.F32.PACK_AB R43, R177, R178 ;  /* 0x000000b2b12b723e */ /* 0x000fe200000010ff */
[----:B------:R-:W-:Y:S01]  /*19180*/  STS [R3+0x2000], R17 ;  /* 0x0020001103007388 */ /* 0x000fe20000000800 */
[----:B------:R-:W-:Y:S02]  /*19190*/  F2FP.BF16.F32.PACK_AB R42, R87, R86 ;  /* 0x00000056572a723e */ /* 0x000fe400000010ff */
        /* <DEDUP_REMOVED lines=9> */
[----:B--2---:R-:W2:Y:S01]  /*19230*/  @P3 LDC R6, c[0x0][0x2e4] ;  /* 0x0000b900ff063b82 */ /* 0x004ea20000000800 */
        /* <DEDUP_REMOVED lines=24> */
[----:B------:R-:W-:Y:S01]  /*193c0*/  SHF.R.S32.HI R10, RZ, 0x3, R179 ;  /* 0x00000003ff0a7819 */ /* 0x000fe200000114b3 */
[----:B------:R-:W-:Y:S01]  /*193d0*/  STS [R20+0x4000], R51 ;  /* 0x0040003314007388 */ /* 0x000fe20000000800 */
[----:B-----5:R-:W-:Y:S02]  /*193e0*/  MOV R21, 0x7f800000 ;  /* 0x7f80000000157802 */ /* 0x020fe40000000f00 */
[----:B-1----:R-:W-:Y:S01]  /*193f0*/  MOV R18, 0x7f800000 ;  /* 0x7f80000000127802 */ /* 0x002fe20000000f00 */
[----:B------:R-:W-:Y:S01]  /*19400*/  STS [R20+0x4400], R50 ;  /* 0x0044003214007388 */ /* 0x000fe20000000800 */
[----:B---3--:R-:W-:-:S03]  /*19410*/  SHF.L.U32 R24, R180, 0x3, RZ ;  /* 0x00000003b4187819 */ /* 0x008fc600000006ff */
        /* <DEDUP_REMOVED lines=19> */
[----:B---3--:R-:W2:Y:S03]  /*19550*/  @!P1 LDC R0, c[0x0][0x270] ;  /* 0x00009c00ff009b82 */ /* 0x008ea60000000800 */
        /* <DEDUP_REMOVED lines=9> */
[----:B---3--:R-:W-:-:S03]  /*195f0*/  VIADD R3, R10, 0x10 ;  /* 0x000000100a037836 */ /* 0x008fc60000000000 */
[----:B------:R-:W-:Y:S02]  /*19600*/  STS [R2+0x6000], R59 ;  /* 0x0060003b02007388 */ /* 0x000fe40000000800 */
[----:B------:R-:W-:Y:S02]  /*19610*/  ISETP.GE.AND P3, PT, R3, UR14, PT ;  /* 0x0000000e03007c0c */ /* 0x000fe4000bf66270 */
[----:B------:R3:W-:Y:S01]  /*19620*/  STS [R2+0x6400], R58 ;  /* 0x0064003a02007388 */ /* 0x0007e20000000800 */
[----:B-----5:R-:W5:Y:S01]  /*19630*/  @P1 LDC R4, c[0x0][0x2c0] ;  /* 0x0000b000ff041b82 */ /* 0x020f620000000800 */
[----:B------:R-:W-:Y:S02]  /*19640*/  IADD3 R3, R10, 0x20, RZ ;  /* 0x000000200a037810 */ /* 0x000fe40007ffe0ff */
[----:B------:R-:W-:Y:S04]  /*19650*/  STS [R5+0x6000], R65 ;  /* 0x0060004105007388 */ /* 0x000fe80000000800 */
[----:B------:R1:W-:Y:S01]  /*19660*/  STS [R5+0x6400], R66 ;  /* 0x0064004205007388 */ /* 0x0003e20000000800 */
[----:B------:R-:W-:Y:S06]  /*19670*/  BAR.SYNC.DEFER_BLOCKING 0x0 ;  /* 0x0000000000007b1d */ /* 0x000fec0000010000 */
[----:B------:R-:W1:Y:S01]  /*19680*/  S2R R14, SR_CTAID.Y ;  /* 0x00000000000e7919 */ /* 0x000e620000002600 */
[----:B------:R-:W5:Y:S01]  /*19690*/  S2R R23, SR_CTAID.Z ;  /* 0x0000000000177919 */ /* 0x000f620000002700 */
[----:B---3--:R-:W-:Y:S01]  /*196a0*/  @P1 MOV R2, 0x1 ;  /* 0x0000000100021802 */ /* 0x008fe20000000f00 */
[----:B--2---:R-:W-:-:S02]  /*196b0*/  @!P1 IMAD R2, R6, R0, RZ ;  /* 0x0000000006029224 */ /* 0x004fc400078e02ff */
[----:B----4-:R-:W-:Y:S01]  /*196c0*/  @P1 IMAD R0, R9, R8, RZ ;  /* 0x0000000809001224 */ /* 0x010fe200078e02ff */
[----:B------:R-:W-:Y:S01]  /*196d0*/  @!P1 MOV R0, R6 ;  /* 0x0000000600009202 */ /* 0x000fe20000000f00 */
[----:B------:R-:W2:Y:S01]  /*196e0*/  @P6 LDC R9, c[0x0][0x2e8] ;  /* 0x0000ba00ff096b82 */ /* 0x000ea20000000800 */
[----:B------:R-:W3:Y:S01]  /*196f0*/  @P5 MUFU.LG2 R8, R138 ;  /* 0x0000008a00085308 */ /* 0x000ee20000000c00 */
[----:B------:R-:W-:Y:S02]  /*19700*/  @!P1 IMAD.MOV.U32 R4, RZ, RZ, 0x1 ;  /* 0x00000001ff049424 */ /* 0x000fe400078e00ff */
[----:B------:R-:W-:Y:S01]  /*19710*/  @P0 FMUL.FTZ R6, R7, 0.69314718246459960938 ;  /* 0x3f31721807060820 */ /* 0x000fe20000410000 */
[----:B------:R4:W4:Y:S03]  /*19720*/  LDS.128 R28, [R231+0x3800] ;  /* 0x00380000e71c7984 */ /* 0x0009260000000c00 */
[----:B------:R-:W-:Y:S01]  /*19730*/  @P0 FFMA.FTZ R21, R135, R11, R6 ;  /* 0x0000000b87150223 */ /* 0x000fe20000010006 */
[----:B---3--:R-:W-:Y:S01]  /*19740*/  @P5 FMUL.FTZ R6, R8, 0.69314718246459960938 ;  /* 0x3f31721808065820 */ /* 0x008fe20000410000 */
[----:B-1----:R-:W-:Y:S01]  /*19750*/  IMAD R5, R14, R2, RZ ;  /* 0x000000020e057224 */ /* 0x002fe200078e02ff */
[----:B------:R-:W-:-:S02]  /*19760*/  IADD3 R2, R10, 0x30, RZ ;  /* 0x000000300a027810 */ /* 0x000fc40007ffe0ff */
[----:B------:R-:W-:Y:S02]  /*19770*/  @P5 FFMA.FTZ R19, R137, R13, R6 ;  /* 0x0000000d89135223 */ /* 0x000fe40000010006 */
[----:B------:R-:W-:Y:S02]  /*19780*/  SEL R5, R5, RZ, !P2 ;  /* 0x000000ff05057207 */ /* 0x000fe40005000000 */
[----:B------:R-:W-:Y:S01]  /*19790*/  ISETP.GE.AND P2, PT, R3, UR14, PT ;  /* 0x0000000e03007c0c */ /* 0x000fe2000bf46270 */
[----:B-----5:R-:W-:Y:S01]  /*197a0*/  IMAD R3, R4, UR4, RZ ;  /* 0x0000000404037c24 */ /* 0x020fe2000f8e02ff */
[----:B------:R-:W-:Y:S01]  /*197b0*/  ISETP.GE.AND P1, PT, R2, UR14, PT ;  /* 0x0000000e02007c0c */ /* 0x000fe2000bf26270 */
[----:B------:R-:W-:Y:S02]  /*197c0*/  IMAD R0, R23, R0, R5 ;  /* 0x0000000017007224 */ /* 0x000fe400078e0205 */
[----:B------:R-:W-:Y:S01]  /*197d0*/  @P6 FMUL.FTZ R5, R12, 0.69314718246459960938 ;  /* 0x3f3172180c056820 */ /* 0x000fe20000410000 */
[----:B------:R-:W-:-:S02]  /*197e0*/  IADD3 R2, R10, 0x40, RZ ;  /* 0x000000400a027810 */ /* 0x000fc40007ffe0ff */
[----:B------:R-:W-:Y:S01]  /*197f0*/  SHF.L.U32 R3, R3, 0x7, RZ ;  /* 0x0000000703037819 */ /* 0x000fe200000006ff */
[----:B--2---:R-:W-:Y:S01]  /*19800*/  @P6 FFMA.FTZ R18, R134, R9, R5 ;  /* 0x0000000986126223 */ /* 0x004fe20000010005 */
        /* <DEDUP_REMOVED lines=59> */
.L_x_1511:
[----:B------:R-:W-:Y:S05]  /*19bc0*/  BSYNC B0 ;  /* 0x0000000000007941 */ /* 0x000fea0003800000 */
.L_x_1510:
        /* <DEDUP_REMOVED lines=35> */
.L_x_1513:
[----:B------:R-:W-:Y:S05]  /*19e00*/  BSYNC B0 ;  /* 0x0000000000007941 */ /* 0x000fea0003800000 */
.L_x_1512:
[----:B---3--:R3:W1:Y:S01]  /*19e10*/  LDS.128 R20, [R231+0x800] ;  /* 0x00080000e7147984 */ /* 0x0086620000000c00 */
[----:B------:R-:W-:Y:S01]  /*19e20*/  BSSY B0, `(.L_x_1514) ;  /* 0x0000016000007945 */ /* 0x000fe20003800000 */
[----:B------:R-:W-:Y:S02]  /*19e30*/  ISETP.GE.AND P4, PT, R14, UR14, PT ;  /* 0x0000000e0e007c0c */ /* 0x000fe4000bf86270 */
[----:B--2---:R3:W2:Y:S01]  /*19e40*/  LDS.128 R16, [R231+0x4800] ;  /* 0x00480000e7107984 */ /* 0x0046a20000000c00 */
        /* <DEDUP_REMOVED lines=18> */
[----:B--2---:R1:W-:Y:S02]  /*19f70*/  @!P3 STG.E.128 desc[UR26][R2.64+0x80], R16 ;  /* 0x000080100200b986 */ /* 0x0043e4000c101d1a */
.L_x_1515:
[----:B------:R-:W-:Y:S05]  /*19f80*/  BSYNC B0 ;  /* 0x0000000000007941 */ /* 0x000fea0003800000 */
.L_x_1514:
[----:B-1----:R1:W1:Y:S01]  /*19f90*/  LDS.128 R20, [R231+0x1000] ;  /* 0x00100000e7147984 */ /* 0x0022620000000c00 */
[----:B------:R-:W-:Y:S01]  /*19fa0*/  BSSY B0, `(.L_x_1516) ;  /* 0x0000015000007945 */ /* 0x000fe20003800000 */
[----:B------:R-:W-:Y:S02]  /*19fb0*/  ISETP.GE.AND P3, PT, R10, UR14, PT ;  /* 0x0000000e0a007c0c */ /* 0x000fe4000bf66270 */
[----:B--2---:R2:W1:Y:S01]  /*19fc0*/  LDS.128 R16, [R231+0x5000] ;  /* 0x00500000e7107984 */ /* 0x0044620000000c00 */
        /* <DEDUP_REMOVED lines=18> */
.L_x_1517:
[----:B------:R-:W-:Y:S05]  /*1a0f0*/  BSYNC B0 ;  /* 0x0000000000007941 */ /* 0x000fea0003800000 */
.L_x_1516:
        /* <DEDUP_REMOVED lines=21> */
.L_x_1519:
[----:B------:R-:W-:Y:S05]  /*1a250*/  BSYNC B0 ;  /* 0x0000000000007941 */ /* 0x000fea0003800000 */
.L_x_1518:
        /* <DEDUP_REMOVED lines=21> */
.L_x_1521:
[----:B------:R-:W-:Y:S05]  /*1a3b0*/  BSYNC B0 ;  /* 0x0000000000007941 */ /* 0x000fea0003800000 */
.L_x_1520:
        /* <DEDUP_REMOVED lines=21> */
.L_x_1523:
[----:B------:R-:W-:Y:S05]  /*1a510*/  BSYNC B0 ;  /* 0x0000000000007941 */ /* 0x000fea0003800000 */
.L_x_1522:
        /* <DEDUP_REMOVED lines=21> */
.L_x_1525:
[----:B------:R-:W-:Y:S05]  /*1a670*/  BSYNC B0 ;  /* 0x0000000000007941 */ /* 0x000fea0003800000 */
.L_x_1524:
        /* <DEDUP_REMOVED lines=19> */
[----:B-1----:R-:W-:Y:S01]  /*1a7b0*/  STG.E.128 desc[UR26][R2.64+0x80], R16 ;  /* 0x0000801002007986 */ /* 0x002fe2000c101d1a */
[----:B------:R-:W-:Y:S05]  /*1a7c0*/  EXIT ;  /* 0x000000000000794d */ /* 0x000fea0003800000 */
.L_x_1526:
        /* <DEDUP_REMOVED lines=11> */
.L_x_2935:


//--------------------- .text._ZN5flash16flash_fwd_kernelI23Flash_fwd_kernel_traitsILi128ELi128ELi32ELi4ELb0ELb0EN7cutlass10bfloat16_tE19Flash_kernel_traitsILi128ELi128ELi32ELi4ES3_EELb1ELb0ELb0ELb0ELb0ELb1ELb0ELb0EEEvNS_16Flash_fwd_paramsE --------------------------
	.section	.text._ZN5flash16flash_fwd_kernelI23Flash_fwd_kernel_traitsILi128ELi128ELi32ELi4ELb0ELb0EN7cutlass10bfloat16_tE19Flash_kernel_traitsILi128ELi128ELi32ELi4ES3_EELb1ELb0ELb0ELb0ELb0ELb1ELb0ELb0EEEvNS_16Flash_fwd_paramsE,"ax",@progbits
	.align	128
        .global         _ZN5flash16flash_fwd_kernelI23Flash_fwd_kernel_traitsILi128ELi128ELi32ELi4ELb0ELb0EN7cutlass10bfloat16_tE19Flash_kernel_traitsILi128ELi128ELi32ELi4ES3_EELb1ELb0ELb0ELb0ELb0ELb1ELb0ELb0EEEvNS_16Flash_fwd_paramsE
        .type           _ZN5flash16flash_fwd_kernelI23Flash_fwd_kernel_traitsILi128ELi128ELi32ELi4ELb0ELb0EN7cutlass10bfloat16_tE19Flash_kernel_traitsILi128ELi128ELi32ELi4ES3_EELb1ELb0ELb0ELb0ELb0ELb1ELb0ELb0EEEvNS_16Flash_fwd_paramsE,@function
        .size           _ZN5flash16flash_fwd_kernelI23Flash_fwd_kernel_traitsILi128ELi128ELi32ELi4ELb0ELb0EN7cutlass10bfloat16_tE19Flash_kernel_traitsILi128ELi128ELi32ELi4ES3_EELb1ELb0ELb0ELb0ELb0ELb1ELb0ELb0EEEvNS_16Flash_fwd_paramsE,(.L_x_2936 - _ZN5flash16flash_fwd_kernelI23Flash_fwd_kernel_traitsILi128ELi128ELi32ELi4ELb0ELb0EN7cutlass10bfloat16_tE19Flash_kernel_traitsILi128ELi128ELi32ELi4ES3_EELb1ELb0ELb0ELb0ELb0ELb1ELb0ELb0EEEvNS_16Flash_fwd_paramsE)
        .other          _ZN5flash16flash_fwd_kernelI23Flash_fwd_kernel_traitsILi128ELi128ELi32ELi4ELb0ELb0EN7cutlass10bfloat16_tE19Flash_kernel_traitsILi128ELi128ELi32ELi4ES3_EELb1ELb0ELb0ELb0ELb0ELb1ELb0ELb0EEEvNS_16Flash_fwd_paramsE,@"STO_CUDA_ENTRY STV_DEFAULT"
_ZN5flash16flash_fwd_kernelI23Flash_fwd_kernel_traitsILi128ELi128ELi32ELi4ELb0ELb0EN7cutlass10bfloat16_tE19Flash_kernel_traitsILi128ELi128ELi32ELi4ES3_EELb1ELb0ELb0ELb0ELb0ELb1ELb0ELb0EEEvNS_16Flash_fwd_paramsE:
.text._ZN5flash16flash_fwd_kernelI23Flash_fwd_kernel_traitsILi128ELi128ELi32ELi4ELb0ELb0EN7cutlass10bfloat16_tE19Flash_kernel_traitsILi128ELi128ELi32ELi4ES3_EELb1ELb0ELb0ELb0ELb0ELb1ELb0ELb0EEEvNS_16Flash_fwd_paramsE:
[----:B------:R-:W1:Y:S08]  /*0000*/  LDC R1, c[0x0][0x28] ;  /* 0x00000a00ff017b82 */ /* 0x000e700000000800 */
[----:B------:R-:W2:Y:S01]  /*0010*/  LDC R6, c[0x0][0x3a8] ;  /* 0x0000ea00ff067b82 */ /* 0x000ea20000000800 */
[----:B------:R-:W-:Y:S01]  /*0020*/  ULDC.U8 UR4, c[0x0][0x3b4] ;  /* 0x0000ed0000047ab9 */ /* 0x000fe20000000000 */
[----:B------:R-:W-:Y:S01]  /*0030*/  ULDC.64 UR34, c[0x0][0x3a0] ;  /* 0x0000e80000227ab9 */ /* 0x000fe20000000a00 */
[----:B------:R-:W-:Y:S01]  /*0040*/  ISETP.NE.AND P2, PT, RZ, UR4, PT ;  /* 0x00000004ff007c0c */ /* 0x000fe2000bf45270 */
[----:B------:R-:W-:Y:S01]  /*0050*/  IMAD.U32 R2, RZ, RZ, UR34 ;  /* 0x00000022ff027e24 */ /* 0x000fe2000f8e00ff */
[----:B------:R-:W-:Y:S01]  /*0060*/  ULDC.64 UR32, c[0x0][0x208] ;  /* 0x0000820000207ab9 */ /* 0x000fe20000000a00 */
[----:B------:R-:W-:-:S02]  /*0070*/  IMAD.U32 R3, RZ, RZ, UR35 ;  /* 0x00000023ff037e24 */ /* 0x000fc4000f8e00ff */
[----:B------:R-:W3:Y:S01]  /*0080*/  LDC R7, c[0x0][0x3ac] ;  /* 0x0000eb00ff077b82 */ /* 0x000ee20000000800 */
[----:B------:R-:W4:Y:S01]  /*0090*/  S2R R91, SR_TID.X ;  /* 0x00000000005b7919 */ /* 0x000f220000002100 */
[----:B------:R-:W-:Y:S01]  /*00a0*/  ULDC.64 UR6, c[0x0][0x2f0] ;  /* 0x0000bc0000067ab9 */ /* 0x000fe20000000a00 */
[----:B------:R-:W-:Y:S01]  /*00b0*/  ULDC.64 UR10, c[0x0][0x2f0] ;  /* 0x0000bc00000a7ab9 */ /* 0x000fe20000000a00 */
[----:B-1----:R-:W-:-:S04]  /*00c0*/  VIADD R1, R1, 0xffffffe0 ;  /* 0xffffffe001017836 */ /* 0x002fc80000000000 */
[----:B------:R2:W5:Y:S01]  /*00d0*/  @P2 LDG.E.64 R4, desc[UR32][R2.64] ;  /* 0x0000002002042981 */ /* 0x000562000c1e1b00 */
[----:B------:R-:W-:Y:S08]  /*00e0*/  S2UR UR28, SR_CTAID.X ;  /* 0x00000000001c79c3 */ /* 0x000ff00000002500 */
[----:B------:R-:W1:Y:S08]  /*00f0*/  S2UR UR14, SR_CTAID.Y ;  /* 0x00000000000e79c3 */ /* 0x000e700000002600 */
[----:B------:R-:W4:Y:S01]  /*0100*/  S2UR UR9, SR_CTAID.Z ;  /* 0x00000000000979c3 */ /* 0x000f220000002700 */
[----:B--2---:R-:W-:-:S07]  /*0110*/  @P2 IMAD.MOV.U32 R2, RZ, RZ, R6 ;  /* 0x000000ffff022224 */ /* 0x004fce00078e0006 */
[----:B------:R-:W2:Y:S01]  /*0120*/  @P2 LDC R0, c[0x0][0x3b0] ;  /* 0x0000ec00ff002b82 */ /* 0x000ea20000000800 */
[----:B---3--:R-:W-:-:S06]  /*0130*/  @P2 IMAD.MOV.U32 R3, RZ, RZ, R7 ;  /* 0x000000ffff032224 */ /* 0x008fcc00078e0007 */
[----:B------:R-:W2:Y:S01]  /*0140*/  @P2 LDG.E.64 R2, desc[UR32][R2.64] ;  /* 0x0000002002022981 */ /* 0x000ea2000c1e1b00 */
[----:B------:R-:W-:Y:S02]  /*0150*/  UISETP.NE.U32.AND UP2, UPT, UR6, URZ, UPT ;  /* 0x0000003f0600728c */ /* 0x000fe4000bf45070 */
[----:B-1----:R-:W-:Y:S02]  /*0160*/  UIMAD.WIDE UR10, UR14, 0x4, UR10 ;  /* 0x000000040e0a78a5 */ /* 0x002fe4000f8e020a */
[----:B------:R-:W-:Y:S01]  /*0170*/  UISETP.NE.AND.EX UP2, UPT, UR7, URZ, UPT, UP2 ;  /* 0x0000003f0700728c */ /* 0x000fe2000bf45320 */
[----:B------:R-:W-:Y:S01]  /*0180*/  ULDC.U8 UR6, c[0x0][0x3c2] ;  /* 0x0000f08000067ab9 */ /* 0x000fe20000000000 */
[----:B----4-:R-:W-:Y:S02]  /*0190*/  ULOP3.LUT UR4, UR9, UR28, UR14, 0xfe, !UPT ;  /* 0x0000001c09047292 */ /* 0x010fe4000f8efe0e */
[----:B------:R-:W-:Y:S02]  /*01a0*/  UISETP.NE.AND UP3, UPT, UR6, URZ, UPT ;  /* 0x0000003f0600728c */ /* 0x000fe4000bf65270 */
[----:B------:R-:W-:Y:S01]  /*01b0*/  PLOP3.LUT P0, PT, PT, PT, UP2, 0x80, 0x0 ;  /* 0x000000000000781c */ /* 0x000fe20003f0f028 */
[----:B------:R-:W-:Y:S01]  /*01c0*/  ULDC.64 UR6, c[0x0][0x2f8] ;  /* 0x0000be0000067ab9 */ /* 0x000fe20000000a00 */
[----:B------:R-:W-:Y:S01]  /*01d0*/  LOP3.LUT P1, RZ, R91, UR4, RZ, 0xfc, !PT ;  /* 0x000000045bff7c12 */ /* 0x000fe2000f82fcff */
[----:B------:R-:W-:-:S02]  /*01e0*/  ULDC.64 UR4, c[0x0][0x300] ;  /* 0x0000c00000047ab9 */ /* 0x000fc40000000a00 */
[----:B------:R-:W-:-:S04]  /*01f0*/  UISETP.NE.U32.AND UP1, UPT, UR4, URZ, UPT ;  /* 0x0000003f0400728c */ /* 0x000fc8000bf25070 */
[----:B------:R-:W-:-:S03]  /*0200*/  UISETP.NE.AND.EX UP1, UPT, UR5, URZ, UPT, UP1 ;  /* 0x0000003f0500728c */ /* 0x000fc6000bf25310 */
[----:B------:R-:W-:Y:S02]  /*0210*/  ULDC.64 UR4, c[0x0][0x2f8] ;  /* 0x0000be0000047ab9 */ /* 0x000fe40000000a00 */
[----:B------:R-:W-:Y:S01]  /*0220*/  UISETP.EQ.U32.AND UP0, UPT, UR4, URZ, UPT ;  /* 0x0000003f0400728c */ /* 0x000fe2000bf02070 */
[----:B------:R-:W1:Y:S03]  /*0230*/  @!P1 LDC.64 R8, c[0x0][0x3b8] ;  /* 0x0000ee00ff089b82 */ /* 0x000e660000000a00 */
[----:B------:R-:W-:Y:S02]  /*0240*/  UISETP.EQ.OR.EX UP0, UPT, UR5, URZ, !UP3, UP0 ;  /* 0x0000003f0500728c */ /* 0x000fe4000df02700 */
[----:B------:R-:W-:Y:S01]  /*0250*/  UIMAD.WIDE UR6, UR14, 0x4, UR6 ;  /* 0x000000040e0678a5 */ /* 0x000fe2000f8e0206 */
[----:B-----5:R-:W-:Y:S02]  /*0260*/  @P2 R2UR UR34, R4 ;  /* 0x00000000042222ca */ /* 0x020fe400000e0000 */
[----:B------:R-:W-:-:S11]  /*0270*/  @P2 R2UR UR35, R5 ;  /* 0x00000000052322ca */ /* 0x000fd600000e0000 */
[----:B------:R-:W-:Y:S02]  /*0280*/  IMAD.U32 R4, RZ, RZ, UR34 ;  /* 0x00000022ff047e24 */ /* 0x000fe4000f8e00ff */
[----:B------:R-:W-:-:S05]  /*0290*/  IMAD.U32 R5, RZ, RZ, UR35 ;  /* 0x00000023ff057e24 */ /* 0x000fca000f8e00ff */
[----:B-1----:R1:W-:Y:S01]  /*02a0*/  @!P1 STG.E.64 desc[UR32][R8.64], R4 ;  /* 0x0000000408009986 */ /* 0x0023e2000c101b20 */
[----:B--2---:R-:W-:Y:S01]  /*02b0*/  @P2 IADD3 R6, P3, R2, R0, RZ ;  /* 0x0000000002062210 */ /* 0x004fe20007f7e0ff */
[----:B------:R-:W-:-:S04]  /*02c0*/  IMAD.U32 R2, RZ, RZ, UR10 ;  /* 0x0000000aff027e24 */ /* 0x000fc8000f8e00ff */
[----:B------:R-:W-:Y:S01]  /*02d0*/  @P2 IMAD.X R7, RZ, RZ, R3, P3 ;  /* 0x000000ffff072224 */ /* 0x000fe200018e0603 */
[----:B------:R-:W-:Y:S01]  /*02e0*/  PLOP3.LUT P2, PT, PT, PT, UP1, 0x80, 0x0 ;  /* 0x000000000000781c */ /* 0x000fe20003f4f018 */
[----:B------:R-:W-:Y:S01]  /*02f0*/  IMAD.U32 R3, RZ, RZ, UR11 ;  /* 0x0000000bff037e24 */ /* 0x000fe2000f8e00ff */
[----:B------:R-:W-:Y:S02]  /*0300*/  @UP1 ULDC.64 UR10, c[0x0][0x300] ;  /* 0x0000c000000a1ab9 */ /* 0x000fe40000000a00 */
[----:B------:R-:W-:Y:S01]  /*0310*/  @UP1 UIMAD.WIDE UR10, UR14, 0x4, UR10 ;  /* 0x000000040e0a18a5 */ /* 0x000fe2000f8e020a */
[----:B-1----:R-:W-:Y:S02]  /*0320*/  @!P1 IMAD.MOV.U32 R4, RZ, RZ, R6 ;  /* 0x000000ffff049224 */ /* 0x002fe400078e0006 */
[----:B------:R-:W-:-:S05]  /*0330*/  @!P1 IMAD.MOV.U32 R5, RZ, RZ, R7 ;  /* 0x000000ffff059224 */ /* 0x000fca00078e0007 */
[----:B------:R1:W-:Y:S01]  /*0340*/  @!P1 STG.E.64 desc[UR32][R8.64+0x8], R4 ;  /* 0x0000080408009986 */ /* 0x0003e2000c101b20 */
[----:B------:R-:W-:-:S03]  /*0350*/  PLOP3.LUT P1, PT, PT, PT, UP0, 0x80, 0x0 ;  /* 0x000000000000781c */ /* 0x000fc60003f2f008 */
[----:B-1----:R-:W2:Y:S04]  /*0360*/  @P0 LDG.E R8, desc[UR32][R2.64] ;  /* 0x0000002002080981 */ /* 0x002ea8000c1e1900 */
[----:B------:R1:W3:Y:S02]  /*0370*/  @P0 LDG.E R4, desc[UR32][R2.64+0x4] ;  /* 0x0000042002040981 */ /* 0x0002e4000c1e1900 */
[----:B-1----:R-:W-:Y:S02]  /*0380*/  IMAD.U32 R2, RZ, RZ, UR10 ;  /* 0x0000000aff027e24 */ /* 0x002fe4000f8e00ff */
[----:B------:R-:W-:-:S05]  /*0390*/  IMAD.U32 R3, RZ, RZ, UR11 ;  /* 0x0000000bff037e24 */ /* 0x000fca000f8e00ff */
[----:B------:R1:W4:Y:S02]  /*03a0*/  @P2 LDG.E R0, desc[UR32][R2.64] ;  /* 0x0000002002002981 */ /* 0x000324000c1e1900 */
[----:B-1----:R-:W-:Y:S01]  /*03b0*/  IMAD.U32 R2, RZ, RZ, UR6 ;  /* 0x00000006ff027e24 */ /* 0x002fe2000f8e00ff */
[----:B------:R-:W-:Y:S01]  /*03c0*/  SHF.R.S32.HI R34, RZ, 0x1f, R91 ;  /* 0x0000001fff227819 */ /* 0x000fe2000001145b */
[----:B------:R-:W-:Y:S01]  /*03d0*/  IMAD.U32 R3, RZ, RZ, UR7 ;  /* 0x00000007ff037e24 */ /* 0x000fe2000f8e00ff */
[----:B------:R-:W-:Y:S01]  /*03e0*/  UMOV UR27, 0xffffffff ;  /* 0xffffffff001b7882 */ /* 0x000fe20000000000 */
[----:B------:R-:W-:-:S03]  /*03f0*/  ULDC UR6, c[0x0][0x270] ;  /* 0x00009c0000067ab9 */ /* 0x000fc60000000800 */
[----:B------:R-:W5:Y:S01]  /*0400*/  @!P1 LDG.E R5, desc[UR32][R2.64] ;  /* 0x0000002002059981 */ /* 0x000f62000c1e1900 */
[----:B------:R-:W-:Y:S01]  /*0410*/  LEA.HI R38, R34, R91, RZ, 0x5 ;  /* 0x0000005b22267211 */ /* 0x000fe200078f28ff */
[----:B------:R-:W-:Y:S01]  /*0420*/  UMOV UR15, URZ ;  /* 0x0000003f000f7c82 */ /* 0x000fe20008000000 */
[----:B------:R-:W-:Y:S01]  /*0430*/  UIMAD UR7, UR14, UR6, UR9 ;  /* 0x000000060e0772a4 */ /* 0x000fe2000f8e0209 */
[----:B------:R-:W-:Y:S01]  /*0440*/  UMOV UR8, 0xffffffff ;  /* 0xffffffff00087882 */ /* 0x000fe20000000000 */
[----:B--2---:R-:W-:Y:S02]  /*0450*/  @P0 R2UR UR27, R8 ;  /* 0x00000000081b02ca */ /* 0x004fe400000e0000 */
[----:B---3--:R-:W-:Y:S02]  /*0460*/  @P0 R2UR UR23, R4 ;  /* 0x00000000041702ca */ /* 0x008fe400000e0000 */
[----:B------:R-:W-:Y:S01]  /*0470*/  ISETP.NE.U32.AND P0, PT, RZ, UR4, PT ;  /* 0x00000004ff007c0c */ /* 0x000fe2000bf05070 */
[----:B------:R-:W-:-:S10]  /*0480*/  USHF.L.U32 UR4, UR7, 0x5, URZ ;  /* 0x0000000507047899 */ /* 0x000fd4000800063f */
[----:B------:R-:W-:-:S07]  /*0490*/  @UP2 UIADD3 UR23, UR23, -UR27, URZ ;  /* 0x8000001b17172290 */ /* 0x000fce000fffe03f */
[----:B------:R-:W-:Y:S01]  /*04a0*/  @!UP2 ULDC UR23, c[0x0][0x2c4] ;  /* 0x0000b1000017aab9 */ /* 0x000fe20000000800 */
[----:B----4-:R-:W-:Y:S02]  /*04b0*/  @P2 R2UR UR15, R0 ;  /* 0x00000000000f22ca */ /* 0x010fe400000e0000 */
[----:B------:R-:W-:Y:S02]  /*04c0*/  LOP3.LUT R0, R38, 0xffffffe0, RZ, 0xc0, !PT ;  /* 0xffffffe026007812 */ /* 0x000fe400078ec0ff */
[----:B------:R-:W-:Y:S01]  /*04d0*/  ISETP.NE.AND.EX P2, PT, RZ, UR5, PT, P0 ;  /* 0x00000005ff007c0c */ /* 0x000fe2000bf45300 */
[----:B------:R-:W-:Y:S02]  /*04e0*/  USHF.R.S32.HI UR5, URZ, 0x1f, UR4 ;  /* 0x0000001f3f057899 */ /* 0x000fe40008011404 */
[----:B------:R-:W-:Y:S01]  /*04f0*/  IMAD.IADD R0, R91, 0x1, -R0 ;  /* 0x000000015b007824 */ /* 0x000fe200078e0a00 */
[----:B-----5:R-:W-:-:S04]  /*0500*/  @!P1 R2UR UR8, R5 ;  /* 0x00000000050892ca */ /* 0x020fc800000e0000 */
[--C-:B------:R-:W-:Y:S02]  /*0510*/  IADD3 R248, P1, P0, R6, UR4, R0.reuse ;  /* 0x0000000406f87c10 */ /* 0x100fe4000f83e000 */
[----:B------:R-:W-:-:S04]  /*0520*/  SHF.R.S32.HI R0, RZ, 0x1f, R0 ;  /* 0x0000001fff007819 */ /* 0x000fc80000011400 */
[----:B------:R-:W-:Y:S01]  /*0530*/  IADD3.X R174, R7, UR5, R0, P1, P0 ;  /* 0x0000000507ae7c10 */ /* 0x000fe20008fe0400 */
[----:B------:R-:W-:Y:S06]  /*0540*/  @!P2 BRA `(.L_x_1527) ;  /* 0x00000000001ca947 */ /* 0x000fec0003800000 */
[----:B------:R-:W-:-:S13]  /*0550*/  PLOP3.LUT P0, PT, PT, PT, UP3, 0x80, 0x0 ;  /* 0x000000000000781c */ /* 0x000fda0003f0f038 */
[----:B------:R-:W2:Y:S04]  /*0560*/  @P0 LDG.E R0, desc[UR32][R2.64+0x4] ;  /* 0x0000042002000981 */ /* 0x000ea8000c1e1900 */
[----:B------:R-:W3:Y:S01]  /*0570*/  @!P0 LDG.E R2, desc[UR32][R2.64] ;  /* 0x0000002002028981 */ /* 0x000ee2000c1e1900 */
[----:B--2---:R-:W-:-:S13]  /*0580*/  @P0 R2UR UR10, R0 ;  /* 0x00000000000a02ca */ /* 0x004fda00000e0000 */
[----:B------:R-:W-:-:S07]  /*0590*/  @UP3 UIADD3 UR10, UR10, -UR8, URZ ;  /* 0x800000080a0a3290 */ /* 0x000fce000fffe03f */
[----:B---3--:R-:W-:Y:S01]  /*05a0*/  @!P0 R2UR UR10, R2 ;  /* 0x00000000020a82ca */ /* 0x008fe200000e0000 */
[----:B------:R-:W-:-:S14]  /*05b0*/  BRA `(.L_x_1528) ;  /* 0x0000000000047947 */ /* 0x000fdc0003800000 */
.L_x_1527:
[----:B------:R-:W-:-:S05]  /*05c0*/  ULDC UR10, c[0x0][0x2c8] ;  /* 0x0000b200000a7ab9 */ /* 0x000fca0000000800 */
.L_x_1528:
        /* <DEDUP_REMOVED lines=29> */
[----:B------:R-:W-:Y:S01]  /*07a0*/  UISETP.NE.AND UP0, UPT, UR27, -0x1, UPT ;  /* 0xffffffff1b00788c */ /* 0x000fe2000bf05270 */
[CC--:B------:R-:W-:Y:S01]  /*07b0*/  LEA.HI R7, R34.reuse, R91.reuse, RZ, 0x3 ;  /* 0x0000005b22077211 */ /* 0x0c0fe200078f18ff */
[----:B------:R-:W-:Y:S01]  /*07c0*/  UIADD3 UR23, -UR7, UR23, URZ ;  /* 0x0000001707177290 */ /* 0x000fe2000fffe13f */
[CC--:B------:R-:W-:Y:S02]  /*07d0*/  LEA.HI R17, R34.reuse, R91.reuse, RZ, 0x6 ;  /* 0x0000005b22117211 */ /* 0x0c0fe400078f30ff */
[----:B------:R-:W-:-:S03]  /*07e0*/  LEA.HI R34, R34, R91, RZ, 0x4 ;  /* 0x0000005b22227211 */ /* 0x000fc600078f20ff */
[----:B------:R-:W-:-:S03]  /*07f0*/  IMAD.SHL.U32 R17, R17, 0x8, RZ ;  /* 0x0000000811117824 */ /* 0x000fc600078e00ff */
[----:B------:R-:W-:Y:S01]  /*0800*/  @UP0 ULDC.64 UR6, c[0x0][0x240] ;  /* 0x0000900000060ab9 */ /* 0x000fe20000000a00 */
[----:B------:R-:W-:Y:S02]  /*0810*/  @!UP0 USHF.R.S32.HI UR10, URZ, 0x1f, UR14 ;  /* 0x0000001f3f0a8899 */ /* 0x000fe4000801140e */
[----:B------:R-:W-:-:S04]  /*0820*/  @UP0 UIMAD.WIDE.U32 UR12, UR27, UR6, URZ ;  /* 0x000000061b0c02a5 */ /* 0x000fc8000f8e003f */
[----:B------:R-:W-:Y:S02]  /*0830*/  @UP0 UIMAD UR4, UR27, UR7, UR13 ;  /* 0x000000071b0402a4 */ /* 0x000fe4000f8e020d */
[----:B------:R-:W-:Y:S01]  /*0840*/  ULEA.HI.SX32 UR13, UR39, 0xffffffff, 0x1b ;  /* 0xffffffff270d7891 */ /* 0x000fe2000f8fda3f */
        /* <DEDUP_REMOVED lines=12> */
[----:B------:R-:W-:Y:S02]  /*0910*/  UISETP.NE.AND UP0, UPT, UR8, -0x1, UPT ;  /* 0xffffffff0800788c */ /* 0x000fe4000bf05270 */
[----:B------:R-:W-:-:S04]  /*0920*/  UIMAD UR10, UR10, UR6, URZ ;  /* 0x000000060a0a72a4 */ /* 0x000fc8000f8e023f */
        /* <DEDUP_REMOVED lines=12> */
[----:B------:R-:W-:Y:S02]  /*09f0*/  SHF.R.S32.HI R2, RZ, 0x3, R7 ;  /* 0x00000003ff027819 */ /* 0x000fe40000011407 */
[----:B------:R-:W-:Y:S01]  /*0a00*/  LOP3.LUT R7, R7, 0xfffffff8, RZ, 0xc0, !PT ;  /* 0xfffffff807077812 */ /* 0x000fe200078ec0ff */
[----:B------:R-:W-:Y:S01]  /*0a10*/  IMAD.MOV R0, RZ, RZ, -R6 ;  /* 0x000000ffff007224 */ /* 0x000fe200078e0a06 */
[C---:B------:R-:W-:Y:S01]  /*0a20*/  ISETP.GE.AND P3, PT, R2.reuse, UR23, PT ;  /* 0x0000001702007c0c */ /* 0x040fe2000bf66270 */
[----:B------:R-:W-:Y:S02]  /*0a30*/  VIADD R33, R2, 0x10 ;  /* 0x0000001002217836 */ /* 0x000fe40000000000 */
[----:B------:R-:W-:Y:S02]  /*0a40*/  IMAD R0, R8, R0, R3 ;  /* 0x0000000008007224 */ /* 0x000fe400078e0203 */
[----:B------:R-:W-:Y:S01]  /*0a50*/  IMAD.IADD R37, R91, 0x1, -R7 ;  /* 0x000000015b257824 */ /* 0x000fe200078e0a07 */
[----:B------:R-:W-:Y:S01]  /*0a60*/  LOP3.LUT R7, R13, UR9, RZ, 0x3c, !PT ;  /* 0x000000090d077c12 */ /* 0x000fe2000f8e3cff */
[----:B------:R-:W-:Y:S01]  /*0a70*/  VIADD R4, R2, 0x20 ;  /* 0x0000002002047836 */ /* 0x000fe20000000000 */
[----:B------:R-:W-:Y:S01]  /*0a80*/  ISETP.GT.U32.AND P4, PT, R8, R0, PT ;  /* 0x000000000800720c */ /* 0x000fe20003f84070 */
[----:B------:R-:W-:Y:S01]  /*0a90*/  IMAD.SHL.U32 R20, R37, 0x8, RZ ;  /* 0x0000000825147824 */ /* 0x000fe200078e00ff */
[----:B------:R-:W-:Y:S01]  /*0aa0*/  ISETP.GE.AND P5, PT, R7, RZ, PT ;  /* 0x000000ff0700720c */ /* 0x000fe20003fa6270 */
[----:B------:R-:W-:Y:S01]  /*0ab0*/  VIADD R3, R2, 0x30 ;  /* 0x0000003002037836 */ /* 0x000fe20000000000 */
[----:B------:R-:W-:Y:S01]  /*0ac0*/  ISETP.GE.AND P1, PT, R4, UR23, PT ;  /* 0x0000001704007c0c */ /* 0x000fe2000bf26270 */
[----:B------:R-:W1:Y:S01]  /*0ad0*/  @!P3 LDC.64 R14, c[0x0][0x240] ;  /* 0x00009000ff0ebb82 */ /* 0x000e620000000a00 */
[----:B------:R-:W-:Y:S01]  /*0ae0*/  SHF.R.S32.HI R21, RZ, 0x1f, R20 ;  /* 0x0000001fff157819 */ /* 0x000fe20000011414 */
[----:B------:R-:W-:Y:S01]  /*0af0*/  IMAD.U32 R4, RZ, RZ, UR28 ;  /* 0x0000001cff047e24 */ /* 0x000fe2000f8e00ff */
[----:B------:R-:W-:Y:S01]  /*0b00*/  ISETP.GE.AND P0, PT, R3, UR23, PT ;  /* 0x0000001703007c0c */ /* 0x000fe2000bf06270 */
[----:B------:R-:W-:Y:S01]  /*0b10*/  VIADD R11, R2, 0x40 ;  /* 0x00000040020b7836 */ /* 0x000fe20000000000 */
[----:B------:R-:W-:-:S03]  /*0b20*/  SHF.R.S32.HI R3, RZ, 0x1f, R2 ;  /* 0x0000001fff037819 */ /* 0x000fc60000011402 */
[----:B------:R-:W-:Y:S01]  /*0b30*/  @!P4 IMAD.IADD R0, R0, 0x1, -R8 ;  /* 0x000000010000c824 */ /* 0x000fe200078e0a08 */
[----:B------:R-:W2:Y:S01]  /*0b40*/  @!P3 LDC.64 R18, c[0x0][0x210] ;  /* 0x00008400ff12bb82 */ /* 0x000ea20000000a00 */
[----:B------:R-:W-:Y:S01]  /*0b50*/  @!P4 VIADD R6, R6, 0x1 ;  /* 0x000000010606c836 */ /* 0x000fe20000000000 */
[----:B------:R-:W-:Y:S01]  /*0b60*/  ISETP.GE.AND P4, PT, R11, UR23, PT ;  /* 0x000000170b007c0c */ /* 0x000fe2000bf86270 */
[----:B------:R-:W3:Y:S01]  /*0b70*/  @!P1 S2R R27, SR_CgaCtaId ;  /* 0x00000000001b9919 */ /* 0x000ee20000008800 */
[----:B------:R-:W-:Y:S01]  /*0b80*/  ISETP.GE.U32.AND P6, PT, R0, R8, PT ;  /* 0x000000080000720c */ /* 0x000fe20003fc6070 */
[----:B------:R-:W-:Y:S01]  /*0b90*/  IMAD.U32 R0, RZ, RZ, UR6 ;  /* 0x00000006ff007e24 */ /* 0x000fe2000f8e00ff */
[----:B------:R-:W-:Y:S01]  /*0ba0*/  IADD3 R8, P2, R20, UR12, RZ ;  /* 0x0000000c14087c10 */ /* 0x000fe2000ff5e0ff */
[----:B------:R-:W-:Y:S01]  /*0bb0*/  IMAD.WIDE R4, R4, 0x80, R2 ;  /* 0x0000008004047825 */ /* 0x000fe200078e0202 */
[----:B------:R-:W4:Y:S01]  /*0bc0*/  @!P1 LDC.64 R24, c[0x0][0x240] ;  /* 0x00009000ff189b82 */ /* 0x000f220000000a00 */
[----:B------:R-:W-:Y:S01]  /*0bd0*/  UMOV UR6, 0x400 ;  /* 0x0000040000067882 */ /* 0x000fe20000000000 */
[----:B------:R-:W-:Y:S01]  /*0be0*/  IADD3.X R9, R21, UR4, RZ, P2, !PT ;  /* 0x0000000415097c10 */ /* 0x000fe200097fe4ff */
[----:B------:R-:W-:Y:S01]  /*0bf0*/  UIMAD UR12, UR13, -0x20, UR5 ;  /* 0xffffffe00d0c78a4 */ /* 0x000fe2000f8e0205 */
[----:B------:R-:W-:Y:S01]  /*0c00*/  ISETP.GE.AND P2, PT, R33, UR23, PT ;  /* 0x0000001721007c0c */ /* 0x000fe2000bf46270 */
[----:B------:R-:W-:Y:S01]  /*0c10*/  IMAD.WIDE.U32 R8, R0, UR9, R8 ;  /* 0x0000000900087c25 */ /* 0x000fe2000f8e0008 */
[----:B------:R-:W-:-:S02]  /*0c20*/  SHF.L.U32 R0, R2, 0x6, RZ ;  /* 0x0000000602007819 */ /* 0x000fc400000006ff */
[----:B------:R-:W5:Y:S01]  /*0c30*/  S2UR UR4, SR_CgaCtaId ;  /* 0x00000000000479c3 */ /* 0x000f620000008800 */
[----:B------:R-:W-:Y:S01]  /*0c40*/  @UP0 ULDC.64 UR8, c[0x0][0x248] ;  /* 0x0000920000080ab9 */ /* 0x000fe20000000a00 */
[----:B------:R-:W-:Y:S01]  /*0c50*/  @P6 VIADD R6, R6, 0x1 ;  /* 0x0000000106066836 */ /* 0x000fe20000000000 */
[----:B------:R-:W-:Y:S01]  /*0c60*/  LOP3.LUT R0, R0, 0x1c0, RZ, 0xc0, !PT ;  /* 0x000001c000007812 */ /* 0x000fe200078ec0ff */
[----:B------:R-:W-:Y:S01]  /*0c70*/  VIADD R7, R9, UR7 ;  /* 0x0000000709077c36 */ /* 0x000fe20008000000 */
[----:B------:R-:W-:Y:S01]  /*0c80*/  ISETP.NE.AND P6, PT, R13, RZ, PT ;  /* 0x000000ff0d00720c */ /* 0x000fe20003fc5270 */
[----:B------:R-:W-:Y:S01]  /*0c90*/  IMAD.MOV.U32 R26, RZ, RZ, R6 ;  /* 0x000000ffff1a7224 */ /* 0x000fe200078e0006 */
[----:B------:R-:W-:Y:S02]  /*0ca0*/  LOP3.LUT R12, R0, 0x38, R20, 0xf8, !PT ;  /* 0x00000038000c7812 */ /* 0x000fe400078ef814 */
[----:B------:R-:W3:Y:S01]  /*0cb0*/  @!P2 LDC.64 R22, c[0x0][0x240] ;  /* 0x00009000ff16ab82 */ /* 0x000ee20000000a00 */
[----:B------:R-:W4:Y:S01]  /*0cc0*/  @!P2 S2R R32, SR_CgaCtaId ;  /* 0x000000000020a919 */ /* 0x000f220000008800 */
[----:B------:R-:W-:Y:S01]  /*0cd0*/  SHF.R.U32.HI R10, RZ, 0x3, R0 ;  /* 0x00000003ff0a7819 */ /* 0x000fe20000011600 */
[----:B-1----:R-:W-:Y:S01]  /*0ce0*/  @!P3 IMAD R0, R5, R14, RZ ;  /* 0x0000000e0500b224 */ /* 0x002fe200078e02ff */
[----:B------:R-:W-:Y:S01]  /*0cf0*/  @UP0 UIMAD.WIDE.U32 UR18, UR16, UR8, URZ ;  /* 0x00000008101202a5 */ /* 0x000fe2000f8e003f */
[----:B------:R-:W-:Y:S01]  /*0d00*/  @!P3 IMAD.MOV.U32 R6, RZ, RZ, R8 ;  /* 0x000000ffff06b224 */ /* 0x000fe200078e0008 */
[----:B------:R-:W-:Y:S01]  /*0d10*/  LOP3.LUT R16, R12, R10, RZ, 0x3c, !PT ;  /* 0x0000000a0c107212 */ /* 0x000fe200078e3cff */
[----:B------:R-:W-:Y:S01]  /*0d20*/  @!P5 IMAD.MOV R26, RZ, RZ, -R26 ;  /* 0x000000ffff1ad224 */ /* 0x000fe200078e0a1a */
[----:B------:R-:W1:Y:S01]  /*0d30*/  @!P2 LDC.64 R30, c[0x0][0x210] ;  /* 0x00008400ff1eab82 */ /* 0x000e620000000a00 */
[C---:B------:R-:W-:Y:S01]  /*0d40*/  @!P3 IMAD R12, R4.reuse, R15, R0 ;  /* 0x0000000f040cb224 */ /* 0x040fe200078e0200 */
[C---:B------:R-:W-:Y:S01]  /*0d50*/  @!P2 IADD3 R0, P5, R4.reuse, 0x10, RZ ;  /* 0x000000100400a810 */ /* 0x040fe20007fbe0ff */
[----:B------:R-:W-:Y:S01]  /*0d60*/  @!P3 IMAD.WIDE.U32 R10, R4, R14, R6 ;  /* 0x0000000e040ab225 */ /* 0x000fe200078e0006 */
[----:B------:R-:W-:Y:S01]  /*0d70*/  @!P6 LOP3.LUT R26, RZ, R13, RZ, 0x33, !PT ;  /* 0x0000000dff1ae212 */ /* 0x000fe200078e33ff */
[----:B------:R-:W-:Y:S01]  /*0d80*/  @UP0 UIMAD UR16, UR16, UR9, URZ ;  /* 0x00000009101002a4 */ /* 0x000fe2000f8e023f */
[----:B------:R-:W-:Y:S01]  /*0d90*/  LOP3.LUT R17, R16, 0xfffffe00, R17, 0xf8, !PT ;  /* 0xfffffe0010117812 */ /* 0x000fe200078ef811 */
[----:B------:R-:W-:Y:S01]  /*0da0*/  VIADD R14, R2, 0x50 ;  /* 0x00000050020e7836 */ /* 0x000fe20000000000 */
[----:B------:R-:W-:Y:S01]  /*0db0*/  @!P3 IADD3 R11, R11, R12, RZ ;  /* 0x0000000c0b0bb210 */ /* 0x000fe20007ffe0ff */
[----:B------:R-:W-:Y:S01]  /*0dc0*/  @!P2 IMAD.X R13, RZ, RZ, R5, P5 ;  /* 0x000000ffff0da224 */ /* 0x000fe200028e0605 */
[----:B--2---:R-:W-:Y:S01]  /*0dd0*/  @!P3 LEA R12, P6, R10, R18, 0x1 ;  /* 0x000000120a0cb211 */ /* 0x004fe200078c08ff */
[----:B------:R-:W2:Y:S01]  /*0de0*/  @!P1 LDC.64 R28, c[0x0][0x210] ;  /* 0x00008400ff1c9b82 */ /* 0x000ea20000000a00 */
[----:B------:R-:W-:Y:S01]  /*0df0*/  ISETP.GE.AND P5, PT, R14, UR23, PT ;  /* 0x000000170e007c0c */ /* 0x000fe2000bfa6270 */
[----:B-----5:R-:W-:-:S02]  /*0e00*/  ULEA UR4, UR4, UR6, 0x18 ;  /* 0x0000000604047291 */ /* 0x020fc4000f8ec03f */
[----:B------:R-:W-:Y:S01]  /*0e10*/  @UP0 UIADD3 UR16, UR19, UR16, URZ ;  /* 0x0000001013100290 */ /* 0x000fe2000fffe03f */
[-C--:B---3--:R-:W-:Y:S01]  /*0e20*/  @!P2 IMAD R14, R13, R22.reuse, RZ ;  /* 0x000000160d0ea224 */ /* 0x088fe200078e02ff */
[----:B------:R-:W-:Y:S01]  /*0e30*/  @!P3 LEA.HI.X R13, R10, R19, R11, 0x1, P6 ;  /* 0x000000130a0db211 */ /* 0x000fe200030f0c0b */
[----:B------:R-:W-:Y:S01]  /*0e40*/  @!P2 IMAD.MOV.U32 R10, RZ, RZ, R8 ;  /* 0x000000ffff0aa224 */ /* 0x000fe200078e0008 */
[----:B------:R-:W-:Y:S01]  /*0e50*/  @!P1 IADD3 R16, P6, R4, 0x20, RZ ;  /* 0x0000002004109810 */ /* 0x000fe20007fde0ff */
[----:B------:R-:W-:Y:S01]  /*0e60*/  @!P2 IMAD.MOV.U32 R11, RZ, RZ, R7 ;  /* 0x000000ffff0ba224 */ /* 0x000fe200078e0007 */
[----:B------:R-:W-:Y:S01]  /*0e70*/  @!P2 MOV R19, 0x400 ;  /* 0x000004000013a802 */ /* 0x000fe20000000f00 */
[C---:B------:R-:W-:Y:S01]  /*0e80*/  @!P2 IMAD R18, R0.reuse, R23, R14 ;  /* 0x000000170012a224 */ /* 0x040fe200078e020e */
[----:B------:R-:W-:Y:S01]  /*0e90*/  @!P1 MOV R14, 0x400 ;  /* 0x00000400000e9802 */ /* 0x000fe20000000f00 */
[----:B------:R-:W-:Y:S01]  /*0ea0*/  @!P2 IMAD.WIDE.U32 R10, R0, R22, R10 ;  /* 0x00000016000aa225 */ /* 0x000fe200078e000a */
[----:B----4-:R-:W-:Y:S01]  /*0eb0*/  @!P2 LEA R22, R32, R19, 0x18 ;  /* 0x000000132016a211 */ /* 0x010fe200078ec0ff */
[----:B------:R-:W-:Y:S01]  /*0ec0*/  @UP0 ULDC.64 UR6, c[0x0][0x250] ;  /* 0x0000940000060ab9 */ /* 0x000fe20000000a00 */
[----:B------:R-:W-:Y:S01]  /*0ed0*/  @!P1 LEA R27, R27, R14, 0x18 ;  /* 0x0000000e1b1b9211 */ /* 0x000fe200078ec0ff */
[----:B------:R-:W-:Y:S01]  /*0ee0*/  @!P1 IMAD.X R15, RZ, RZ, R5, P6 ;  /* 0x000000ffff0f9224 */ /* 0x000fe200030e0605 */
[----:B------:R-:W-:Y:S01]  /*0ef0*/  LEA R227, R17, UR4, 0x1 ;  /* 0x0000000411e37c11 */ /* 0x000fe2000f8e08ff */
[----:B------:R-:W-:Y:S01]  /*0f00*/  @!P2 IMAD.IADD R11, R11, 0x1, R18 ;  /* 0x000000010b0ba824 */ /* 0x000fe200078e0212 */
[C---:B-1----:R-:W-:Y:S01]  /*0f10*/  @!P2 LEA R14, P6, R10.reuse, R30, 0x1 ;  /* 0x0000001e0a0ea211 */ /* 0x042fe200078c08ff */
[----:B------:R-:W1:Y:S01]  /*0f20*/  @!P0 LDC.64 R18, c[0x0][0x240] ;  /* 0x00009000ff128b82 */ /* 0x000e620000000a00 */
[-C--:B------:R-:W-:Y:S01]  /*0f30*/  @!P1 IMAD R0, R15, R24.reuse, RZ ;  /* 0x000000180f009224 */ /* 0x080fe200078e02ff */
[----:B------:R-:W-:Y:S01]  /*0f40*/  @!PT LDS RZ, [RZ] ;  /* 0x00000000fffff984 */ /* 0x000fe20000000800 */
[----:B------:R-:W-:Y:S01]  /*0f50*/  @!PT LDS RZ, [RZ] ;  /* 0x00000000fffff984 */ /* 0x000fe20000000800 */
[----:B------:R-:W-:Y:S01]  /*0f60*/  @!PT LDS RZ, [RZ] ;  /* 0x00000000fffff984 */ /* 0x000fe20000000800 */
[----:B------:R-:W-:Y:S01]  /*0f70*/  @!P3 LDGSTS.E.BYPASS.LTC128B.128 [R227], desc[UR32][R12.64] ;  /* 0x000000000ce3bfae */ /* 0x000fe2000b901d60 */
[----:B------:R-:W-:Y:S01]  /*0f80*/  @!P2 LEA.HI.X R15, R10, R31, R11, 0x1, P6 ;  /* 0x0000001f0a0fa211 */ /* 0x000fe200030f0c0b */
[----:B------:R-:W-:Y:S01]  /*0f90*/  @!P1 IMAD.MOV.U32 R10, RZ, RZ, R8 ;  /* 0x000000ffff0a9224 */ /* 0x000fe200078e0008 */
[----:B------:R-:W-:Y:S01]  /*0fa0*/  ISETP.GE.AND P6, PT, R2, UR12, PT ;  /* 0x0000000c02007c0c */ /* 0x000fe2000bfc6270 */
[----:B------:R-:W-:Y:S01]  /*0fb0*/  @!P1 IMAD.MOV.U32 R11, RZ, RZ, R7 ;  /* 0x000000ffff0b9224 */ /* 0x000fe200078e0007 */
[----:B------:R3:W-:Y:S01]  /*0fc0*/  @!P3 LDGSTS.E.BYPASS.LTC128B.128 [R227+0x4000], desc[UR32][R12.64+0x80] ;  /* 0x040000800ce3bfae */ /* 0x0007e2000b901d60 */
[----:B------:R-:W-:Y:S01]  /*0fd0*/  @UP0 UIMAD.WIDE.U32 UR20, UR10, UR6, URZ ;  /* 0x000000060a1402a5 */ /* 0x000fe2000f8e003f */
[----:B------:R-:W-:Y:S01]  /*0fe0*/  @!P1 IMAD.WIDE.U32 R10, R16, R24, R10 ;  /* 0x00000018100a9225 */ /* 0x000fe200078e000a */
[----:B------:R-:W4:Y:S01]  /*0ff0*/  @!P4 S2R R30, SR_CgaCtaId ;  /* 0x00000000001ec919 */ /* 0x000f220000008800 */
[----:B------:R-:W-:Y:S01]  /*1000*/  @UP0 UIMAD UR10, UR10, UR7, URZ ;  /* 0x000000070a0a02a4 */ /* 0x000fe2000f8e023f */
[----:B------:R-:W5:Y:S03]  /*1010*/  @!P0 S2R R31, SR_CgaCtaId ;  /* 0x00000000001f8919 */ /* 0x000f660000008800 */
[----:B------:R-:W-:-:S03]  /*1020*/  @UP0 UIADD3 UR17, UR21, UR10, URZ ;  /* 0x0000000a15110290 */ /* 0x000fc6000fffe03f */
[----:B------:R-:W1:Y:S01]  /*1030*/  @!P6 S2R R32, SR_CgaCtaId ;  /* 0x000000000020e919 */ /* 0x000e620000008800 */
[----:B---3--:R-:W-:Y:S01]  /*1040*/  @!P1 IMAD R12, R16, R25, R0 ;  /* 0x00000019100c9224 */ /* 0x008fe200078e0200 */
[----:B------:R-:W-:Y:S01]  /*1050*/  @!P0 MOV R16, 0x400 ;  /* 0x0000040000108802 */ /* 0x000fe20000000f00 */
[----:B------:R-:W-:Y:S01]  /*1060*/  @!P2 IMAD R0, R17, 0x2, R22 ;  /* 0x000000021100a824 */ /* 0x000fe200078e0216 */
[----:B------:R-:W3:Y:S01]  /*1070*/  @!P0 LDC.64 R24, c[0x0][0x210] ;  /* 0x00008400ff188b82 */ /* 0x000ee20000000a00 */
[----:B------:R-:W-:Y:S01]  /*1080*/  @!P1 IMAD.IADD R11, R11, 0x1, R12 ;  /* 0x000000010b0b9824 */ /* 0x000fe200078e020c */
[C---:B--2---:R-:W-:Y:S02]  /*1090*/  @!P1 LEA R12, P3, R10.reuse, R28, 0x1 ;  /* 0x0000001c0a0c9211 */ /* 0x044fe400078608ff */
[----:B------:R-:W-:Y:S02]  /*10a0*/  @!P2 LDGSTS.E.BYPASS.LTC128B.128 [R0+0x800], desc[UR32][R14.64] ;  /* 0x008000000e00afae */ /* 0x000fe4000b901d60 */
[----:B------:R-:W-:Y:S01]  /*10b0*/  @!P1 LEA.HI.X R13, R10, R29, R11, 0x1, P3 ;  /* 0x0000001d0a0d9211 */ /* 0x000fe200018f0c0b */
[----:B------:R-:W-:Y:S01]  /*10c0*/  VIADD R11, R2, 0x70 ;  /* 0x00000070020b7836 */ /* 0x000fe20000000000 */
[----:B------:R2:W-:Y:S01]  /*10d0*/  @!P2 LDGSTS.E.BYPASS.LTC128B.128 [R0+0x4800], desc[UR32][R14.64+0x80] ;  /* 0x048000800e00afae */ /* 0x0005e2000b901d60 */
[----:B------:R-:W3:Y:S01]  /*10e0*/  @!P4 LDC.64 R22, c[0x0][0x240] ;  /* 0x00009000ff16cb82 */ /* 0x000ee20000000a00 */
[----:B-----5:R-:W-:-:S02]  /*10f0*/  @!P0 LEA R16, R31, R16, 0x18 ;  /* 0x000000101f108211 */ /* 0x020fc400078ec0ff */
[----:B------:R-:W-:Y:S01]  /*1100*/  ISETP.GE.AND P3, PT, R11, UR23, PT ;  /* 0x000000170b007c0c */ /* 0x000fe2000bf66270 */
[----:B------:R-:W-:-:S04]  /*1110*/  @!P0 IMAD.MOV.U32 R11, RZ, RZ, R7 ;  /* 0x000000ffff0b8224 */ /* 0x000fc800078e0007 */
[----:B------:R-:W5:Y:S01]  /*1120*/  @!P4 LDC.64 R28, c[0x0][0x210] ;  /* 0x00008400ff1ccb82 */ /* 0x000f620000000a00 */
[----:B--2---:R-:W-:Y:S01]  /*1130*/  @!P0 IADD3 R14, P2, R4, 0x30, RZ ;  /* 0x00000030040e8810 */ /* 0x004fe20007f5e0ff */
[----:B------:R-:W-:Y:S01]  /*1140*/  VIADD R0, R2, 0x60 ;  /* 0x0000006002007836 */ /* 0x000fe20000000000 */
[----:B------:R-:W-:Y:S02]  /*1150*/  @!P4 MOV R15, 0x400 ;  /* 0x00000400000fc802 */ /* 0x000fe40000000f00 */
[----:B------:R-:W-:Y:S02]  /*1160*/  @!P0 IADD3.X R10, RZ, R5, RZ, P2, !PT ;  /* 0x00000005ff0a8210 */ /* 0x000fe400017fe4ff */
[----:B------:R-:W-:Y:S01]  /*1170*/  ISETP.GE.AND P2, PT, R0, UR23, PT ;  /* 0x0000001700007c0c */ /* 0x000fe2000bf46270 */
[----:B------:R-:W-:Y:S01]  /*1180*/  @!P1 IMAD R0, R17, 0x2, R27 ;  /* 0x0000000211009824 */ /* 0x000fe200078e021b */
[----:B----4-:R-:W-:Y:S01]  /*1190*/  @!P4 LEA R27, R30, R15, 0x18 ;  /* 0x0000000f1e1bc211 */ /* 0x010fe200078ec0ff */
[----:B-1----:R-:W-:-:S03]  /*11a0*/  @!P0 IMAD R10, R10, R18, RZ ;  /* 0x000000120a0a8224 */ /* 0x002fc600078e02ff */
[----:B------:R-:W-:Y:S04]  /*11b0*/  @!P1 LDGSTS.E.BYPASS.LTC128B.128 [R0+0x1000], desc[UR32][R12.64] ;  /* 0x010000000c009fae */ /* 0x000fe8000b901d60 */
[----:B------:R1:W-:Y:S03]  /*11c0*/  @!P1 LDGSTS.E.BYPASS.LTC128B.128 [R0+0x5000], desc[UR32][R12.64+0x80] ;  /* 0x050000800c009fae */ /* 0x0003e6000b901d60 */
[----:B------:R-:W2:Y:S01]  /*11d0*/  @!P2 LDC.64 R30, c[0x0][0x210] ;  /* 0x00008400ff1eab82 */ /* 0x000ea20000000a00 */
[----:B-1----:R-:W-:Y:S01]  /*11e0*/  @!P0 IMAD R12, R14, R19, R10 ;  /* 0x000000130e0c8224 */ /* 0x002fe200078e020a */
[----:B------:R-:W-:Y:S01]  /*11f0*/  @!P4 IADD3 R0, P1, R4, 0x40, RZ ;  /* 0x000000400400c810 */ /* 0x000fe20007f3e0ff */
[----:B------:R-:W-:-:S04]  /*1200*/  @!P0 IMAD.MOV.U32 R10, RZ, RZ, R8 ;  /* 0x000000ffff0a8224 */ /* 0x000fc800078e0008 */
[----:B------:R-:W-:Y:S02]  /*1210*/  @!P0 IMAD.WIDE.U32 R10, R14, R18, R10 ;  /* 0x000000120e0a8225 */ /* 0x000fe400078e000a */
[----:B------:R-:W1:Y:S02]  /*1220*/  @!P5 LDC.64 R18, c[0x0][0x240] ;  /* 0x00009000ff12db82 */ /* 0x000e640000000a00 */
[----:B------:R-:W-:Y:S01]  /*1230*/  @!P4 IMAD.X R13, RZ, RZ, R5, P1 ;  /* 0x000000ffff0dc224 */ /* 0x000fe200008e0605 */
[----:B---3--:R-:W-:Y:S01]  /*1240*/  @!P0 LEA R14, P1, R10, R24, 0x1 ;  /* 0x000000180a0e8211 */ /* 0x008fe200078208ff */
[----:B------:R-:W-:Y:S01]  /*1250*/  @!P0 IMAD.IADD R12, R11, 0x1, R12 ;  /* 0x000000010b0c8824 */ /* 0x000fe200078e020c */
[----:B------:R-:W3:Y:S01]  /*1260*/  @!P5 S2R R24, SR_CgaCtaId ;  /* 0x000000000018d919 */ /* 0x000ee20000008800 */
[----:B------:R-:W-:-:S03]  /*1270*/  @!P4 IMAD R11, R13, R22, RZ ;  /* 0x000000160d0bc224 */ /* 0x000fc600078e02ff */
[----:B------:R-:W-:Y:S01]  /*1280*/  @!P0 LEA.HI.X R15, R10, R25, R12, 0x1, P1 ;  /* 0x000000190a0f8211 */ /* 0x000fe200008f0c0c */
[C---:B------:R-:W-:Y:S01]  /*1290*/  @!P4 IMAD R12, R0.reuse, R23, R11 ;  /* 0x00000017000cc224 */ /* 0x040fe200078e020b */
[----:B------:R-:W4:Y:S01]  /*12a0*/  @!P3 S2R R25, SR_CgaCtaId ;  /* 0x000000000019b919 */ /* 0x000f220000008800 */
[----:B------:R-:W-:Y:S02]  /*12b0*/  @!P4 IMAD.MOV.U32 R10, RZ, RZ, R8 ;  /* 0x000000ffff0ac224 */ /* 0x000fe400078e0008 */
[----:B------:R-:W-:Y:S02]  /*12c0*/  @!P4 IMAD.MOV.U32 R11, RZ, RZ, R7 ;  /* 0x000000ffff0bc224 */ /* 0x000fe400078e0007 */
[----:B------:R-:W-:Y:S02]  /*12d0*/  @!P4 IMAD.WIDE.U32 R10, R0, R22, R10 ;  /* 0x00000016000ac225 */ /* 0x000fe400078e000a */
[----:B------:R-:W2:Y:S02]  /*12e0*/  @!P2 LDC.64 R22, c[0x0][0x240] ;  /* 0x00009000ff16ab82 */ /* 0x000ea40000000a00 */
[----:B------:R-:W-:-:S02]  /*12f0*/  @!P0 IMAD R0, R17, 0x2, R16 ;  /* 0x0000000211008824 */ /* 0x000fc400078e0210 */
[----:B------:R-:W3:Y:S01]  /*1300*/  @!P2 S2R R16, SR_CgaCtaId ;  /* 0x000000000010a919 */ /* 0x000ee20000008800 */
[----:B------:R-:W-:Y:S01]  /*1310*/  @!P4 IMAD.IADD R11, R11, 0x1, R12 ;  /* 0x000000010b0bc824 */ /* 0x000fe200078e020c */
[C---:B-----5:R-:W-:Y:S01]  /*1320*/  @!P4 LEA R12, P1, R10.reuse, R28, 0x1 ;  /* 0x0000001c0a0cc211 */ /* 0x060fe200078208ff */
[----:B------:R-:W-:Y:S03]  /*1330*/  @!P0 LDGSTS.E.BYPASS.LTC128B.128 [R0+0x1800], desc[UR32][R14.64] ;  /* 0x018000000e008fae */ /* 0x000fe6000b901d60 */
[----:B------:R-:W-:Y:S01]  /*1340*/  @!P4 LEA.HI.X R13, R10, R29, R11, 0x1, P1 ;  /* 0x0000001d0a0dc211 */ /* 0x000fe200008f0c0b */
[----:B------:R5:W-:Y:S01]  /*1350*/  @!P0 LDGSTS.E.BYPASS.LTC128B.128 [R0+0x5800], desc[UR32][R14.64+0x80] ;  /* 0x058000800e008fae */ /* 0x000be2000b901d60 */
[C---:B------:R-:W-:Y:S01]  /*1360*/  ISETP.GE.AND P0, PT, R33.reuse, UR12, PT ;  /* 0x0000000c21007c0c */ /* 0x040fe2000bf06270 */
[----:B------:R-:W4:Y:S01]  /*1370*/  @!P5 LDC.64 R28, c[0x0][0x210] ;  /* 0x00008400ff1cdb82 */ /* 0x000f220000000a00 */
[----:B------:R-:W-:-:S02]  /*1380*/  ISETP.GE.AND P1, PT, R33, UR12, PT ;  /* 0x0000000c21007c0c */ /* 0x000fc4000bf26270 */
[----:B------:R-:W-:Y:S02]  /*1390*/  P2R R33, PR, RZ, 0x1 ;  /* 0x00000001ff217803 */ /* 0x000fe40000000000 */
[----:B------:R-:W-:-:S04]  /*13a0*/  @!P6 MOV R10, 0x400 ;  /* 0x00000400000ae802 */ /* 0x000fc80000000f00 */
[----:B------:R-:W-:Y:S02]  /*13b0*/  @!P6 LEA R35, R32, R10, 0x18 ;  /* 0x0000000a2023e211 */ /* 0x000fe400078ec0ff */
[----:B-----5:R-:W-:Y:S01]  /*13c0*/  SHF.R.S32.HI R14, RZ, 0x4, R34 ;  /* 0x00000004ff0e7819 */ /* 0x020fe20000011422 */
[----:B------:R-:W-:-:S03]  /*13d0*/  @!P4 IMAD R0, R17, 0x2, R27 ;  /* 0x000000021100c824 */ /* 0x000fc600078e021b */
[----:B------:R-:W-:Y:S02]  /*13e0*/  LEA.HI R11, R34, R14, RZ, 0x1 ;  /* 0x0000000e220b7211 */ /* 0x000fe400078f08ff */
[----:B------:R-:W-:Y:S02]  /*13f0*/  @!P4 LDGSTS.E.BYPASS.LTC128B.128 [R0+0x2000], desc[UR32][R12.64] ;  /* 0x020000000c00cfae */ /* 0x000fe4000b901d60 */
[----:B------:R-:W-:Y:S02]  /*1400*/  LOP3.LUT R11, R11, 0xfffffffe, RZ, 0xc0, !PT ;  /* 0xfffffffe0b0b7812 */ /* 0x000fe400078ec0ff */
[----:B------:R5:W-:Y:S02]  /*1410*/  @!P4 LDGSTS.E.BYPASS.LTC128B.128 [R0+0x6000], desc[UR32][R12.64+0x80] ;  /* 0x060000800c00cfae */ /* 0x000be4000b901d60 */
[----:B------:R-:W-:Y:S02]  /*1420*/  IADD3 R36, R14, -R11, RZ ;  /* 0x8000000b0e247210 */ /* 0x000fe40007ffe0ff */
[----:B------:R-:W-:-:S04]  /*1430*/  @!P2 MOV R11, 0x400 ;  /* 0x00000400000ba802 */ /* 0x000fc80000000f00 */
[----:B---3--:R-:W-:Y:S02]  /*1440*/  @!P2 LEA R27, R16, R11, 0x18 ;  /* 0x0000000b101ba211 */ /* 0x008fe400078ec0ff */
[----:B-----5:R-:W-:Y:S02]  /*1450*/  @!P5 IADD3 R0, P0, R4, 0x50, RZ ;  /* 0x000000500400d810 */ /* 0x020fe40007f1e0ff */
[----:B------:R-:W-:-:S03]  /*1460*/  @!P5 MOV R12, 0x400 ;  /* 0x00000400000cd802 */ /* 0x000fc60000000f00 */
[--C-:B------:R-:W-:Y:S01]  /*1470*/  @!P5 IMAD.X R10, RZ, RZ, R5.reuse, P0 ;  /* 0x000000ffff0ad224 */ /* 0x100fe200000e0605 */
[----:B------:R-:W-:Y:S02]  /*1480*/  @!P2 IADD3 R14, P0, R4, 0x60, RZ ;  /* 0x00000060040ea810 */ /* 0x000fe40007f1e0ff */
[----:B------:R-:W-:Y:S01]  /*1490*/  @!P5 LEA R32, R24, R12, 0x18 ;  /* 0x0000000c1820d211 */ /* 0x000fe200078ec0ff */
[----:B-1----:R-:W-:Y:S02]  /*14a0*/  @!P5 IMAD R10, R10, R18, RZ ;  /* 0x000000120a0ad224 */ /* 0x002fe400078e02ff */
[----:B------:R-:W-:Y:S02]  /*14b0*/  @!P2 IMAD.X R13, RZ, RZ, R5, P0 ;  /* 0x000000ffff0da224 */ /* 0x000fe400000e0605 */
[----:B------:R-:W-:Y:S02]  /*14c0*/  @!P5 IMAD.MOV.U32 R12, RZ, RZ, R8 ;  /* 0x000000ffff0cd224 */ /* 0x000fe400078e0008 */
[----:B--2---:R-:W-:-:S02]  /*14d0*/  @!P2 IMAD R11, R13, R22, RZ ;  /* 0x000000160d0ba224 */ /* 0x004fc400078e02ff */
[----:B------:R-:W-:Y:S02]  /*14e0*/  @!P5 IMAD.MOV.U32 R13, RZ, RZ, R7 ;  /* 0x000000ffff0dd224 */ /* 0x000fe400078e0007 */
[----:B------:R-:W-:Y:S02]  /*14f0*/  @!P5 IMAD R19, R0, R19, R10 ;  /* 0x000000130013d224 */ /* 0x000fe400078e020a */
[----:B------:R-:W-:Y:S02]  /*1500*/  @!P2 IMAD R16, R14, R23, R11 ;  /* 0x000000170e10a224 */ /* 0x000fe400078e020b */
[----:B------:R-:W-:Y:S02]  /*1510*/  @!P5 IMAD.WIDE.U32 R12, R0, R18, R12 ;  /* 0x00000012000cd225 */ /* 0x000fe400078e000c */
[----:B------:R-:W1:Y:S02]  /*1520*/  @!P1 S2R R18, SR_CgaCtaId ;  /* 0x0000000000129919 */ /* 0x000e640000008800 */
[----:B------:R-:W-:-:S02]  /*1530*/  @!P2 IMAD.MOV.U32 R10, RZ, RZ, R8 ;  /* 0x000000ffff0aa224 */ /* 0x000fc400078e0008 */
[----:B------:R-:W-:Y:S02]  /*1540*/  @!P2 IMAD.MOV.U32 R11, RZ, RZ, R7 ;  /* 0x000000ffff0ba224 */ /* 0x000fe400078e0007 */
[----:B------:R-:W-:Y:S02]  /*1550*/  @!P5 IMAD.IADD R0, R13, 0x1, R19 ;  /* 0x000000010d00d824 */ /* 0x000fe400078e0213 */
[----:B------:R-:W-:Y:S01]  /*1560*/  @!P2 IMAD.WIDE.U32 R10, R14, R22, R10 ;  /* 0x000000160e0aa225 */ /* 0x000fe200078e000a */
[----:B----4-:R-:W-:-:S04]  /*1570*/  @!P5 LEA R14, P0, R12, R28, 0x1 ;  /* 0x0000001c0c0ed211 */ /* 0x010fc800078008ff */
[----:B------:R-:W-:Y:S01]  /*1580*/  @!P5 LEA.HI.X R15, R12, R29, R0, 0x1, P0 ;  /* 0x0000001d0c0fd211 */ /* 0x000fe200000f0c00 */
[----:B------:R-:W-:Y:S01]  /*1590*/  @!P2 IMAD.IADD R0, R11, 0x1, R16 ;  /* 0x000000010b00a824 */ /* 0x000fe200078e0210 */
[----:B------:R-:W2:Y:S01]  /*15a0*/  @!P3 LDC.64 R28, c[0x0][0x240] ;  /* 0x00009000ff1cbb82 */ /* 0x000ea20000000a00 */
[----:B------:R-:W-:Y:S02]  /*15b0*/  @!P2 LEA R12, P0, R10, R30, 0x1 ;  /* 0x0000001e0a0ca211 */ /* 0x000fe400078008ff */
[----:B------:R-:W-:Y:S02]  /*15c0*/  LOP3.LUT R11, R34, 0xfffffff0, RZ, 0xc0, !PT ;  /* 0xfffffff0220b7812 */ /* 0x000fe400078ec0ff */
[----:B------:R-:W-:Y:S02]  /*15d0*/  @!P2 LEA.HI.X R13, R10, R31, R0, 0x1, P0 ;  /* 0x0000001f0a0da211 */ /* 0x000fe400000f0c00 */
[----:B------:R-:W-:Y:S01]  /*15e0*/  PLOP3.LUT P0, PT, PT, PT, UP0, 0x80, 0x0 ;  /* 0x000000000000781c */ /* 0x000fe20003f0f008 */
[----:B------:R-:W-:Y:S01]  /*15f0*/  IMAD.IADD R0, R91, 0x1, -R11 ;  /* 0x000000015b007824 */ /* 0x000fe200078e0a0b */
[----:B------:R-:W-:-:S02]  /*1600*/  @!P3 MOV R10, 0x400 ;  /* 0x00000400000ab802 */ /* 0x000fc40000000f00 */
[----:B------:R-:W-:Y:S02]  /*1610*/  @!P1 MOV R16, 0x400 ;  /* 0x0000040000109802 */ /* 0x000fe40000000f00 */
[----:B------:R-:W-:Y:S02]  /*1620*/  SHF.R.S32.HI R11, RZ, 0x1f, R0 ;  /* 0x0000001fff0b7819 */ /* 0x000fe40000011400 */
[----:B------:R-:W-:Y:S02]  /*1630*/  @!P3 LEA R23, R25, R10, 0x18 ;  /* 0x0000000a1917b211 */ /* 0x000fe400078ec0ff */
[----:B------:R-:W-:-:S03]  /*1640*/  LEA.HI R25, R11, R0, RZ, 0x3 ;  /* 0x000000000b197211 */ /* 0x000fc600078f18ff */
[----:B-1----:R-:W-:Y:S05]  /*1650*/  @P0 BRA `(.L_x_1530) ;  /* 0x0000000000340947 */ /* 0x002fea0003800000 */
        /* <DEDUP_REMOVED lines=12> */
[----:B------:R-:W-:Y:S02]  /*1720*/  UIADD3 UR16, UR19, UR16, URZ ;  /* 0x0000001013107290 */ /* 0x000fe4000fffe03f */
.L_x_1530:
[----:B------:R-:W-:Y:S01]  /*1730*/  @!P3 IADD3 R22, P4, R4, 0x70, RZ ;  /* 0x000000700416b810 */ /* 0x000fe20007f9e0ff */
[----:B------:R-:W-:-:S12]  /*1740*/  @P0 BRA `(.L_x_1531) ;  /* 0x0000000000300947 */ /* 0x000fd80003800000 */
        /* <DEDUP_REMOVED lines=12> */
.L_x_1531:
[----:B------:R-:W-:Y:S01]  /*1810*/  IMAD R4, R3, UR8, RZ ;  /* 0x0000000803047c24 */ /* 0x000fe2000f8e02ff */
[----:B------:R-:W-:Y:S01]  /*1820*/  LOP3.LUT R9, R25, 0xfffffff8, RZ, 0xc0, !PT ;  /* 0xfffffff819097812 */ /* 0x000fe200078ec0ff */
[----:B------:R-:W-:Y:S01]  /*1830*/  IMAD.WIDE.U32 R10, R2, UR8, R20 ;  /* 0x00000008020a7c25 */ /* 0x000fe2000f8e0014 */
[----:B------:R-:W-:Y:S01]  /*1840*/  @!P1 LEA R18, R18, R16, 0x18 ;  /* 0x0000001012129211 */ /* 0x000fe200078ec0ff */
[----:B------:R-:W-:Y:S01]  /*1850*/  ULDC.64 UR10, c[0x0][0x260] ;  /* 0x00009800000a7ab9 */ /* 0x000fe20000000a00 */
[----:B------:R-:W-:Y:S01]  /*1860*/  USHF.L.U64.HI UR25, UR8, 0x5, UR9 ;  /* 0x0000000508197899 */ /* 0x000fe20008010209 */
[----:B------:R-:W-:Y:S01]  /*1870*/  @!P3 IMAD.X R24, RZ, RZ, R5, P4 ;  /* 0x000000ffff18b224 */ /* 0x000fe200020e0605 */
[----:B------:R-:W-:Y:S01]  /*1880*/  IADD3 R10, P0, R10, UR18, RZ ;  /* 0x000000120a0a7c10 */ /* 0x000fe2000ff1e0ff */
[----:B------:R-:W-:Y:S01]  /*1890*/  IMAD R6, R2, UR9, R4 ;  /* 0x0000000902067c24 */ /* 0x000fe2000f8e0204 */
[----:B------:R-:W-:Y:S01]  /*18a0*/  USHF.L.U32 UR26, UR8, 0x5, URZ ;  /* 0x00000005081a7899 */ /* 0x000fe2000800063f */
[----:B------:R-:W-:Y:S01]  /*18b0*/  IMAD.IADD R30, R0, 0x1, -R9 ;  /* 0x00000001001e7824 */ /* 0x000fe200078e0a09 */
[----:B------:R-:W-:Y:S01]  /*18c0*/  USHF.R.S32.HI UR14, URZ, 0x1f, UR13 ;  /* 0x0000001f3f0e7899 */ /* 0x000fe2000801140d */
[----:B------:R-:W-:Y:S01]  /*18d0*/  IMAD.WIDE.U32 R4, R2, UR6, R20 ;  /* 0x0000000602047c25 */ /* 0x000fe2000f8e0014 */
[----:B------:R-:W-:Y:S01]  /*18e0*/  IADD3.X R11, R11, UR16, R6, P0, !PT ;  /* 0x000000100b0b7c10 */ /* 0x000fe200087fe406 */
[----:B------:R-:W-:Y:S01]  /*18f0*/  USHF.L.U64.HI UR15, UR8, 0x4, UR9 ;  /* 0x00000004080f7899 */ /* 0x000fe20008010209 */
[----:B------:R-:W-:Y:S01]  /*1900*/  ISETP.NE.AND P4, PT, R33, RZ, PT ;  /* 0x000000ff2100720c */ /* 0x000fe20003f85270 */
[C---:B------:R-:W-:Y:S01]  /*1910*/  @!P5 IMAD R0, R17.reuse, 0x2, R32 ;  /* 0x000000021100d824 */ /* 0x040fe200078e0220 */
[----:B------:R-:W-:Y:S01]  /*1920*/  IADD3 R16, P0, R4, UR20, RZ ;  /* 0x0000001404107c10 */ /* 0x000fe2000ff1e0ff */
[----:B------:R-:W-:Y:S01]  /*1930*/  @!P1 IMAD R20, R17, 0x2, R18 ;  /* 0x0000000211149824 */ /* 0x000fe200078e0212 */
[----:B------:R-:W-:Y:S01]  /*1940*/  SHF.R.S32.HI R139, RZ, 0x5, R38 ;  /* 0x00000005ff8b7819 */ /* 0x000fe20000011426 */
[----:B------:R-:W-:Y:S01]  /*1950*/  IMAD R9, R3, UR6, RZ ;  /* 0x0000000603097c24 */ /* 0x000fe2000f8e02ff */
[----:B------:R-:W1:Y:S01]  /*1960*/  @!P3 LDC.64 R18, c[0x0][0x210] ;  /* 0x00008400ff12bb82 */ /* 0x000e620000000a00 */
[C---:B------:R-:W-:Y:S01]  /*1970*/  @!P2 IMAD R3, R17.reuse, 0x2, R27 ;  /* 0x000000021103a824 */ /* 0x040fe200078e021b */
[----:B------:R-:W-:Y:S01]  /*1980*/  @!PT LDS RZ, [RZ] ;  /* 0x00000000fffff984 */ /* 0x000fe20000000800 */
[----:B------:R-:W-:Y:S01]  /*1990*/  @!PT LDS RZ, [RZ] ;  /* 0x00000000fffff984 */ /* 0x000fe20000000800 */
[----:B------:R-:W-:Y:S01]  /*19a0*/  @!PT LDS RZ, [RZ] ;  /* 0x00000000fffff984 */ /* 0x000fe20000000800 */
[----:B------:R-:W-:Y:S01]  /*19b0*/  @!P5 LDGSTS.E.BYPASS.LTC128B.128 [R0+0x2800], desc[UR32][R14.64] ;  /* 0x028000000e00dfae */ /* 0x000fe2000b901d60 */
[----:B------:R-:W-:Y:S01]  /*19c0*/  @!P3 IMAD.MOV.U32 R4, RZ, RZ, R8 ;  /* 0x000000ffff04b224 */ /* 0x000fe200078e0008 */
[----:B------:R-:W-:Y:S01]  /*19d0*/  SHF.R.S32.HI R8, RZ, 0x1f, R26 ;  /* 0x0000001fff087819 */ /* 0x000fe2000001141a */
[----:B------:R-:W-:Y:S01]  /*19e0*/  IMAD R6, R2, UR7, R9 ;  /* 0x0000000702067c24 */ /* 0x000fe2000f8e0209 */
[----:B------:R3:W-:Y:S01]  /*19f0*/  @!P5 LDGSTS.E.BYPASS.LTC128B.128 [R0+0x6800], desc[UR32][R14.64+0x80] ;  /* 0x068000800e00dfae */ /* 0x0007e2000b901d60 */
[C---:B------:R-:W-:Y:S01]  /*1a00*/  @!P3 IMAD R23, R17.reuse, 0x2, R23 ;  /* 0x000000021117b824 */ /* 0x040fe200078e0217 */
[----:B------:R-:W-:Y:S01]  /*1a10*/  UISETP.GE.AND UP0, UPT, UR5, 0x21, UPT ;  /* 0x000000210500788c */ /* 0x000fe2000bf06270 */
[----:B------:R-:W-:Y:S01]  /*1a20*/  @!P6 IMAD R21, R17, 0x2, R35 ;  /* 0x000000021115e824 */ /* 0x000fe200078e0223 */
[----:B------:R-:W-:Y:S01]  /*1a30*/  @!P2 LDGSTS.E.BYPASS.LTC128B.128 [R3+0x3000], desc[UR32][R12.64] ;  /* 0x030000000c03afae */ /* 0x000fe2000b901d60 */
[----:B------:R-:W-:Y:S01]  /*1a40*/  IADD3.X R17, R5, UR17, R6, P0, !PT ;  /* 0x0000001105117c10 */ /* 0x000fe200087fe406 */
[----:B------:R-:W-:Y:S01]  /*1a50*/  @!P3 IMAD.MOV.U32 R5, RZ, RZ, R7 ;  /* 0x000000ffff05b224 */ /* 0x000fe200078e0007 */
[----:B------:R-:W-:Y:S01]  /*1a60*/  UIMAD.WIDE.U32 UR16, UR13, UR6, URZ ;  /* 0x000000060d1072a5 */ /* 0x000fe2000f8e003f */
[----:B------:R4:W-:Y:S01]  /*1a70*/  @!P2 LDGSTS.E.BYPASS.LTC128B.128 [R3+0x7000], desc[UR32][R12.64+0x80] ;  /* 0x070000800c03afae */ /* 0x0009e2000b901d60 */
[----:B------:R-:W-:-:S04]  /*1a80*/  IMAD.WIDE.U32 R40, R26, UR10, R10 ;  /* 0x0000000a1a287c25 */ /* 0x000fc8000f8e000a */
[----:B--2---:R-:W-:Y:S01]  /*1a90*/  @!P3 IMAD.WIDE.U32 R4, R22, R28, R4 ;  /* 0x0000001c1604b225 */ /* 0x004fe200078e0004 */
[----:B------:R-:W-:Y:S03]  /*1aa0*/  STL.64 [R1+0x18], R40 ;  /* 0x0000182801007387 */ /* 0x000fe60000100a00 */
[----:B------:R-:W-:Y:S01]  /*1ab0*/  IMAD.U32 R88, RZ, RZ, UR13 ;  /* 0x0000000dff587e24 */ /* 0x000fe2000f8e00ff */
[----:B-1----:R-:W-:Y:S01]  /*1ac0*/  @!P3 LEA R10, P0, R4, R18, 0x1 ;  /* 0x00000012040ab211 */ /* 0x002fe200078008ff */
[----:B------:R-:W-:Y:S02]  /*1ad0*/  IMAD.MOV.U32 R92, RZ, RZ, R40 ;  /* 0x000000ffff5c7224 */ /* 0x000fe400078e0028 */
[----:B---3--:R-:W-:Y:S01]  /*1ae0*/  @!P3 IMAD R0, R24, R28, RZ ;  /* 0x0000001c1800b224 */ /* 0x008fe200078e02ff */
[----:B------:R-:W1:Y:S03]  /*1af0*/  @!P1 LDC.64 R14, c[0x0][0x218] ;  /* 0x00008600ff0e9b82 */ /* 0x000e660000000a00 */
[----:B----4-:R-:W-:-:S05]  /*1b00*/  @!P3 IMAD R3, R22, R29, R0 ;  /* 0x0000001d1603b224 */ /* 0x010fca00078e0200 */
[----:B------:R-:W2:Y:S01]  /*1b10*/  @!P6 LDC.64 R12, c[0x0][0x218] ;  /* 0x00008600ff0ceb82 */ /* 0x000ea20000000a00 */
[----:B------:R-:W-:Y:S01]  /*1b20*/  IMAD R0, R8, UR10, RZ ;  /* 0x0000000a08007c24 */ /* 0x000fe2000f8e02ff */
[----:B------:R-:W-:-:S03]  /*1b30*/  USHF.L.U32 UR10, UR8, 0x4, URZ ;  /* 0x00000004080a7899 */ /* 0x000fc6000800063f */
[----:B------:R-:W-:Y:S01]  /*1b40*/  IMAD R0, R26, UR11, R0 ;  /* 0x0000000b1a007c24 */ /* 0x000fe2000f8e0200 */
[----:B------:R-:W-:Y:S01]  /*1b50*/  UIMAD UR11, UR25, UR13, URZ ;  /* 0x0000000d190b72a4 */ /* 0x000fe2000f8e023f */
[----:B------:R-:W-:Y:S02]  /*1b60*/  ULDC.64 UR8, c[0x0][0x268] ;  /* 0x00009a0000087ab9 */ /* 0x000fe40000000a00 */
[----:B------:R-:W-:Y:S01]  /*1b70*/  IMAD.IADD R93, R41, 0x1, R0 ;  /* 0x00000001295d7824 */ /* 0x000fe200078e0200 */
[----:B------:R-:W-:Y:S01]  /*1b80*/  UIMAD UR11, UR14, UR26, UR11 ;  /* 0x0000001a0e0b72a4 */ /* 0x000fe2000f8e020b */
[----:B------:R-:W-:Y:S02]  /*1b90*/  @!P3 IMAD.IADD R0, R5, 0x1, R3 ;  /* 0x000000010500b824 */ /* 0x000fe400078e0203 */
[----:B------:R-:W-:Y:S01]  /*1ba0*/  IMAD.WIDE.U32 R6, R88, UR26, R92 ;  /* 0x0000001a58067c25 */ /* 0x000fe2000f8e005c */
[----:B------:R-:W-:Y:S02]  /*1bb0*/  STL.64 [R1+0x8], R92 ;  /* 0x0000085c01007387 */ /* 0x000fe40000100a00 */
[----:B------:R-:W-:Y:S01]  /*1bc0*/  @!P3 LEA.HI.X R11, R4, R19, R0, 0x1, P0 ;  /* 0x00000013040bb211 */ /* 0x000fe200000f0c00 */
[----:B------:R-:W-:Y:S01]  /*1bd0*/  IMAD R5, R8, UR8, RZ ;  /* 0x0000000808057c24 */ /* 0x000fe2000f8e02ff */
[----:B------:R-:W-:Y:S01]  /*1be0*/  IADD3 R0, R7, UR11, RZ ;  /* 0x0000000b07007c10 */ /* 0x000fe2000fffe0ff */
[----:B------:R-:W-:Y:S01]  /*1bf0*/  IMAD.WIDE.U32 R16, R26, UR8, R16 ;  /* 0x000000081a107c25 */ /* 0x000fe2000f8e0010 */
[C---:B------:R-:W-:Y:S01]  /*1c00*/  @!P1 IADD3 R3, P0, R6.reuse, UR10, RZ ;  /* 0x0000000a06039c10 */ /* 0x040fe2000ff1e0ff */
[----:B------:R-:W-:Y:S01]  /*1c10*/  @!P3 LDGSTS.E.BYPASS.LTC128B.128 [R23+0x3800], desc[UR32][R10.64] ;  /* 0x038000000a17bfae */ /* 0x000fe2000b901d60 */
[----:B------:R-:W-:Y:S01]  /*1c20*/  UIMAD UR8, UR14, UR6, URZ ;  /* 0x000000060e0872a4 */ /* 0x000fe2000f8e023f */
[----:B--2---:R-:W-:-:S02]  /*1c30*/  @!P6 LEA R8, P2, R6, R12, 0x1 ;  /* 0x0000000c0608e211 */ /* 0x004fc400078408ff */
[----:B------:R2:W-:Y:S01]  /*1c40*/  @!P3 LDGSTS.E.BYPASS.LTC128B.128 [R23+0x7800], desc[UR32][R10.64+0x80] ;  /* 0x078000800a17bfae */ /* 0x0005e2000b901d60 */
[----:B------:R-:W-:Y:S01]  /*1c50*/  @!P1 IADD3.X R7, R0, UR15, RZ, P0, !PT ;  /* 0x0000000f00079c10 */ /* 0x000fe200087fe4ff */
[----:B------:R-:W-:Y:S01]  /*1c60*/  UIMAD UR8, UR13, UR7, UR8 ;  /* 0x000000070d0872a4 */ /* 0x000fe2000f8e0208 */
[----:B-1----:R-:W-:Y:S01]  /*1c70*/  @!P1 LEA R4, P0, R3, R14, 0x1 ;  /* 0x0000000e03049211 */ /* 0x002fe200078008ff */
[----:B------:R-:W-:Y:S01]  /*1c80*/  IMAD R14, R26, UR9, R5 ;  /* 0x000000091a0e7c24 */ /* 0x000fe2000f8e0205 */
[----:B------:R-:W-:Y:S01]  /*1c90*/  @!P6 LEA.HI.X R9, R6, R13, R0, 0x1, P2 ;  /* 0x0000000d0609e211 */ /* 0x000fe200010f0c00 */
[----:B------:R-:W-:Y:S01]  /*1ca0*/  IMAD.SHL.U32 R0, R37, 0x40, RZ ;  /* 0x0000004025007824 */ /* 0x000fe200078e00ff */
[----:B------:R-:W-:Y:S01]  /*1cb0*/  @!P1 LEA.HI.X R5, R3, R15, R7, 0x1, P0 ;  /* 0x0000000f03059211 */ /* 0x000fe200000f0c07 */
[C---:B------:R-:W-:Y:S01]  /*1cc0*/  IMAD.SHL.U32 R3, R2.reuse, 0x8, RZ ;  /* 0x0000000802037824 */ /* 0x040fe200078e00ff */
[----:B------:R-:W-:Y:S01]  /*1cd0*/  ISETP.GE.AND P2, PT, R2, UR12, PT ;  /* 0x0000000c02007c0c */ /* 0x000fe2000bf46270 */
[----:B------:R-:W-:Y:S01]  /*1ce0*/  @!P6 LDGSTS.E.BYPASS.LTC128B.128 [R21+0x8000], desc[UR32][R8.64] ;  /* 0x080000000815efae */ /* 0x000fe2000b901d60 */
[----:B------:R-:W-:Y:S01]  /*1cf0*/  IMAD.SHL.U32 R2, R30, 0x40, RZ ;  /* 0x000000401e027824 */ /* 0x000fe200078e00ff */
[----:B------:R-:W-:Y:S01]  /*1d00*/  UIADD3 UR8, UR17, UR8, URZ ;  /* 0x0000000811087290 */ /* 0x000fe2000fffe03f */
[----:B------:R-:W-:Y:S01]  /*1d10*/  LOP3.LUT R0, R0, 0x1c0, RZ, 0xc0, !PT ;  /* 0x000001c000007812 */ /* 0x000fe200078ec0ff */
[----:B------:R1:W-:Y:S01]  /*1d20*/  @!P6 LDGSTS.E.BYPASS.LTC128B.128 [R21+0x9000], desc[UR32][R8.64+0x80] ;  /* 0x090000800815efae */ /* 0x0003e2000b901d60 */
[----:B------:R-:W3:Y:S01]  /*1d30*/  @!P4 LDC.64 R12, c[0x0][0x220] ;  /* 0x00008800ff0ccb82 */ /* 0x000ee20000000a00 */
[----:B------:R-:W-:Y:S01]  /*1d40*/  IMAD.IADD R249, R17, 0x1, R14 ;  /* 0x0000000111f97824 */ /* 0x000fe200078e020e */
[----:B------:R-:W-:Y:S01]  /*1d50*/  LOP3.LUT R7, R0, 0x8, R3, 0xf8, !PT ;  /* 0x0000000800077812 */ /* 0x000fe200078ef803 */
[----:B------:R-:W-:Y:S01]  /*1d60*/  @!P1 LDGSTS.E.BYPASS.LTC128B.128 [R20+0x8800], desc[UR32][R4.64] ;  /* 0x0880000004149fae */ /* 0x000fe2000b901d60 */
[----:B------:R-:W-:Y:S01]  /*1d70*/  SHF.R.U32.HI R6, RZ, 0x3, R0 ;  /* 0x00000003ff067819 */ /* 0x000fe20000011600 */
[----:B------:R-:W-:-:S02]  /*1d80*/  IMAD.U32 R3, RZ, RZ, UR17 ;  /* 0x00000011ff037e24 */ /* 0x000fc4000f8e00ff */
[----:B------:R4:W-:Y:S01]  /*1d90*/  @!P1 LDGSTS.E.BYPASS.LTC128B.128 [R20+0x9800], desc[UR32][R4.64+0x80] ;  /* 0x0980008004149fae */ /* 0x0009e2000b901d60 */
[----:B------:R-:W-:-:S03]  /*1da0*/  IMAD.U32 R0, RZ, RZ, UR8 ;  /* 0x00000008ff007e24 */ /* 0x000fc6000f8e00ff */
[----:B------:R-:W0:Y:S01]  /*1db0*/  LDGDEPBAR ;  /* 0x00000000000079af */ /* 0x000e220000000000 */
[----:B--2---:R-:W2:Y:S03]  /*1dc0*/  @!P2 LDC.64 R10, c[0x0][0x220] ;  /* 0x00008800ff0aab82 */ /* 0x004ea60000000a00 */
[----:B------:R-:W-:Y:S01]  /*1dd0*/  STL.64 [R1+0x10], R16 ;  /* 0x0000101001007387 */ /* 0x000fe20000100a00 */
[----:B-1----:R-:W-:Y:S02]  /*1de0*/  SHF.L.U32 R8, R25, 0x6, RZ ;  /* 0x0000000619087819 */ /* 0x002fe400000006ff */
[----:B------:R-:W-:Y:S01]  /*1df0*/  LOP3.LUT R9, R7, R6, RZ, 0x3c, !PT ;  /* 0x0000000607097212 */ /* 0x000fe200078e3cff */
[----:B------:R-:W-:Y:S01]  /*1e00*/  IMAD.U32 R6, RZ, RZ, UR6 ;  /* 0x00000006ff067e24 */ /* 0x000fe2000f8e00ff */
[----:B------:R-:W-:Y:S02]  /*1e10*/  LOP3.LUT R89, R8, 0xfffffe00, RZ, 0xc0, !PT ;  /* 0xfffffe0008597812 */ /* 0x000fe400078ec0ff */
[----:B----4-:R-:W-:Y:S01]  /*1e20*/  LOP3.LUT R4, R2, 0x1c0, RZ, 0xc0, !PT ;  /* 0x000001c002047812 */ /* 0x010fe200078ec0ff */
[----:B------:R-:W-:Y:S01]  /*1e30*/  IMAD.U32 R2, RZ, RZ, UR16 ;  /* 0x00000010ff027e24 */ /* 0x000fe2000f8e00ff */
[----:B------:R-:W-:-:S04]  /*1e40*/  DEPBAR.LE SB0, 0x0 ;  /* 0x000080000000791a */ /* 0x000fc80000000000 */
[----:B------:R-:W-:Y:S01]  /*1e50*/  IMAD.SHL.U32 R5, R36, 0x8, RZ ;  /* 0x0000000824057824 */ /* 0x000fe200078e00ff */
[----:B------:R-:W-:Y:S01]  /*1e60*/  BAR.SYNC.DEFER_BLOCKING 0x0 ;  /* 0x0000000000007b1d */ /* 0x000fe20000010000 */
[----:B------:R-:W-:-:S03]  /*1e70*/  LEA R3, P0, R2, R16, 0x5 ;  /* 0x0000001002037211 */ /* 0x000fc600078028ff */
[----:B------:R-:W-:Y:S02]  /*1e80*/  LOP3.LUT R5, R4, 0x8, R5, 0xf8, !PT ;  /* 0x0000000804057812 */ /* 0x000fe400078ef805 */
[----:B------:R-:W-:Y:S02]  /*1e90*/  SHF.R.U32.HI R4, RZ, 0x3, R4 ;  /* 0x00000003ff047819 */ /* 0x000fe40000011604 */
[----:B------:R-:W-:Y:S01]  /*1ea0*/  LEA.HI.X R2, R2, R249, R0, 0x5, P0 ;  /* 0x000000f902027211 */ /* 0x000fe200000f2c00 */
[----:B------:R-:W-:Y:S01]  /*1eb0*/  IMAD.U32 R0, RZ, RZ, UR6 ;  /* 0x00000006ff007e24 */ /* 0x000fe2000f8e00ff */
[----:B------:R-:W-:Y:S01]  /*1ec0*/  LOP3.LUT R90, R5, R4, RZ, 0x3c, !PT ;  /* 0x00000004055a7212 */ /* 0x000fe200078e3cff */
[----:B------:R-:W-:Y:S01]  /*1ed0*/  IMAD.U32 R5, RZ, RZ, UR7 ;  /* 0x00000007ff057e24 */ /* 0x000fe2000f8e00ff */
[----:B--2---:R-:W-:Y:S02]  /*1ee0*/  @!P2 LEA R4, P1, R3, R10, 0x1 ;  /* 0x0000000a0304a211 */ /* 0x004fe400078208ff */
[----:B------:R-:W-:Y:S01]  /*1ef0*/  @!P4 LEA R7, P0, R0, R3, 0x4 ;  /* 0x000000030007c211 */ /* 0x000fe200078020ff */
[----:B------:R-:W-:-:S03]  /*1f00*/  IMAD R0, R36, 0x200, R9 ;  /* 0x0000020024007824 */ /* 0x000fc600078e0209 */
[----:B------:R-:W-:Y:S02]  /*1f10*/  @!P4 LEA.HI.X R8, R6, R2, R5, 0x4, P0 ;  /* 0x000000020608c211 */ /* 0x000fe400000f2405 */
[----:B------:R-:W-:Y:S01]  /*1f20*/  @!P2 LEA.HI.X R5, R3, R11, R2, 0x1, P1 ;  /* 0x0000000b0305a211 */ /* 0x000fe200008f0c02 */
[----:B------:R-:W-:Y:S01]  /*1f30*/  IMAD R2, R139, 0x400, R89 ;  /* 0x000004008b027824 */ /* 0x000fe200078e0259 */
[C---:B---3--:R-:W-:Y:S01]  /*1f40*/  @!P4 LEA R6, P0, R7.reuse, R12, 0x1 ;  /* 0x0000000c0706c211 */ /* 0x048fe200078008ff */
[----:B------:R-:W-:Y:S01]  /*1f50*/  IMAD.MOV.U32 R3, RZ, RZ, 0x10 ;  /* 0x00000010ff037424 */ /* 0x000fe200078e00ff */
[----:B------:R-:W-:Y:S01]  /*1f60*/  @P2 STS.128 [R227+0xa000], RZ ;  /* 0x00a000ffe3002388 */ /* 0x000fe20000000c00 */
[----:B------:R-:W-:Y:S01]  /*1f70*/  IMAD.IADD R2, R90, 0x1, R2 ;  /* 0x000000015a027824 */ /* 0x000fe200078e0202 */
[----:B------:R-:W-:Y:S02]  /*1f80*/  @!P4 LEA.HI.X R7, R7, R13, R8, 0x1, P0 ;  /* 0x0000000d0707c211 */ /* 0x000fe400000f0c08 */
[----:B------:R-:W-:Y:S01]  /*1f90*/  @P2 STS.128 [R227+0xb000], RZ ;  /* 0x00b000ffe3002388 */ /* 0x000fe20000000c00 */
[----:B------:R-:W-:Y:S01]  /*1fa0*/  LEA R212, R0, UR4, 0x1 ;  /* 0x0000000400d47c11 */ /* 0x000fe2000f8e08ff */
[----:B------:R-:W-:Y:S01]  /*1fb0*/  IMAD.MOV.U32 R0, RZ, RZ, -0x20 ;  /* 0xffffffe0ff007424 */ /* 0x000fe200078e00ff */
[----:B------:R-:W-:Y:S01]  /*1fc0*/  LEA R214, R2, UR4, 0x1 ;  /* 0x0000000402d67c11 */ /* 0x000fe2000f8e08ff */
[----:B------:R-:W-:Y:S01]  /*1fd0*/  @!PT LDS RZ, [RZ] ;  /* 0x00000000fffff984 */ /* 0x000fe20000000800 */
[----:B------:R-:W-:Y:S01]  /*1fe0*/  @!PT LDS RZ, [RZ] ;  /* 0x00000000fffff984 */ /* 0x000fe20000000800 */
[----:B------:R-:W-:Y:S01]  /*1ff0*/  @!PT LDS RZ, [RZ] ;  /* 0x00000000fffff984 */ /* 0x000fe20000000800 */
[----:B------:R-:W-:Y:S02]  /*2000*/  @!P2 LDGSTS.E.BYPASS.LTC128B.128 [R227+0xa000], desc[UR32][R4.64] ;  /* 0x0a00000004e3afae */ /* 0x000fe4000b901d60 */
[----:B------:R-:W-:-:S02]  /*2010*/  VIADD R2, R212, 0x8000 ;  /* 0x00008000d4027836 */ /* 0x000fc40000000000 */
[----:B------:R-:W-:Y:S01]  /*2020*/  @!P2 LDGSTS.E.BYPASS.LTC128B.128 [R227+0xb000], desc[UR32][R4.64+0x80] ;  /* 0x0b00008004e3afae */ /* 0x000fe2000b901d60 */
[----:B------:R-:W-:Y:S01]  /*2030*/  R2P PR, R30, 0x6 ;  /* 0x000000061e007804 */ /* 0x000fe20000000000 */
[----:B------:R-:W-:Y:S02]  /*2040*/  VIADD R223, R212, 0x8020 ;  /* 0x00008020d4df7836 */ /* 0x000fe40000000000 */
[----:B------:R-:W-:Y:S02]  /*2050*/  @P4 STS.128 [R227+0xa800], RZ ;  /* 0x00a800ffe3004388 */ /* 0x000fe40000000c00 */
[----:B------:R-:W-:Y:S02]  /*2060*/  SEL R3, R3, 0xfffffff0, !P1 ;  /* 0xfffffff003037807 */ /* 0x000fe40004800000 */
[----:B------:R-:W-:Y:S01]  /*2070*/  @P4 STS.128 [R227+0xb800], RZ ;  /* 0x00b800ffe3004388 */ /* 0x000fe20000000c00 */
[----:B------:R-:W-:Y:S02]  /*2080*/  SEL R0, R0, 0x20, P2 ;  /* 0x0000002000007807 */ /* 0x000fe40001000000 */
[----:B------:R-:W-:Y:S01]  /*2090*/  R2P PR, R37, 0x6 ;  /* 0x0000000625007804 */ /* 0x000fe20000000000 */
[----:B------:R-:W-:Y:S01]  /*20a0*/  @!PT LDS RZ, [RZ] ;  /* 0x00000000fffff984 */ /* 0x000fe20000000800 */
[----:B------:R-:W-:Y:S01]  /*20b0*/  @!PT LDS RZ, [RZ] ;  /* 0x00000000fffff984 */ /* 0x000fe20000000800 */
[----:B------:R-:W-:Y:S01]  /*20c0*/  @!PT LDS RZ, [RZ] ;  /* 0x00000000fffff984 */ /* 0x000fe20000000800 */
[----:B------:R-:W-:Y:S01]  /*20d0*/  @!P4 LDGSTS.E.BYPASS.LTC128B.128 [R227+0xa800], desc[UR32][R6.64] ;  /* 0x0a80000006e3cfae */ /* 0x000fe2000b901d60 */
[----:B------:R-:W-:-:S02]  /*20e0*/  IMAD R216, R3, 0x2, R214 ;  /* 0x0000000203d87824 */ /* 0x000fc400078e02d6 */
[C---:B------:R-:W-:Y:S01]  /*20f0*/  IMAD R222, R0.reuse, 0x2, R214 ;  /* 0x0000000200de7824 */ /* 0x040fe200078e02d6 */
[----:B------:R1:W-:Y:S01]  /*2100*/  @!P4 LDGSTS.E.BYPASS.LTC128B.128 [R227+0xb800], desc[UR32][R6.64+0x80] ;  /* 0x0b80008006e3cfae */ /* 0x0003e2000b901d60 */
[----:B------:R-:W-:-:S03]  /*2110*/  IMAD R221, R0, 0x2, R216 ;  /* 0x0000000200dd7824 */ /* 0x000fc600078e02d8 */
[----:B------:R-:W-:Y:S04]  /*2120*/  LDSM.16.M88.4 R24, [R212+0x8000] ;  /* 0x00800000d418783b */ /* 0x000fe80000000200 */
[----:B------:R-:W-:Y:S01]  /*2130*/  LDSM.16.M88.4 R32, [R212+0x8800] ;  /* 0x00880000d420783b */ /* 0x000fe20000000200 */
[----:B------:R-:W-:Y:S01]  /*2140*/  @P1 IADD3 R223, R2, -0x20, RZ ;  /* 0xffffffe002df1810 */ /* 0x000fe20007ffe0ff */
[----:B------:R-:W-:Y:S02]  /*2150*/  IMAD.MOV.U32 R2, RZ, RZ, 0x40 ;  /* 0x00000040ff027424 */ /* 0x000fe400078e00ff */
[----:B------:R-:W2:Y:S03]  /*2160*/  LDSM.16.M88.4 R12, [R214] ;  /* 0x00000000d60c783b */ /* 0x000ea60000000200 */
[----:B------:R-:W-:Y:S01]  /*2170*/  SEL R2, R2, 0xffffffc0, !P2 ;  /* 0xffffffc002027807 */ /* 0x000fe20005000000 */
[----:B------:R-:W-:Y:S04]  /*2180*/  LDSM.16.M88.4 R36, [R223] ;  /* 0x00000000df24783b */ /* 0x000fe80000000200 */
[----:B------:R-:W-:Y:S01]  /*2190*/  LDSM.16.M88.4 R8, [R216+0x2000] ;  /* 0x00200000d808783b */ /* 0x000fe20000000200 */
[----:B------:R-:W-:-:S02]  /*21a0*/  IMAD.IADD R220, R212, 0x1, R2 ;  /* 0x00000001d4dc7824 */ /* 0x000fc400078e0202 */
[----:B------:R-:W-:Y:S01]  /*21b0*/  IMAD.IADD R219, R2, 0x1, R223 ;  /* 0x0000000102db7824 */ /* 0x000fe200078e02df */
[----:B------:R-:W-:Y:S01]  /*21c0*/  LDSM.16.M88.4 R40, [R223+0x800] ;  /* 0x00080000df28783b */ /* 0x000fe20000000200 */
[----:B------:R-:W-:-:S03]  /*21d0*/  IMAD.U32 R2, RZ, RZ, UR13 ;  /* 0x0000000dff027e24 */ /* 0x000fc6000f8e00ff */
        /* <DEDUP_REMOVED lines=16> */
[C---:B------:R-:W-:Y:S06]  /*22e0*/  HMMA.16816.F32.BF16 R72, R8.reuse, R36, R56 ;  /* 0x000000240848723c */ /* 0x040fec0000041838 */
[C---:B------:R-:W-:Y:S01]  /*22f0*/  HMMA.16816.F32.BF16 R56, R8.reuse, R40, R48 ;  /* 0x000000280838723c */ /* 0x040fe20000041830 */
[----:B------:R-:W-:Y:S05]  /*2300*/  LDSM.16.M88.4 R48, [R219+0x800] ;  /* 0x00080000db30783b */ /* 0x000fea0000000200 */
[C---:B------:R-:W-:Y:S06]  /*2310*/  HMMA.16816.F32.BF16 R52, R8.reuse, R38, R52 ;  /* 0x000000260834723c */ /* 0x040fec0000041834 */
[----:B------:R-:W-:Y:S01]  /*2320*/  HMMA.16816.F32.BF16 R12, R8, R42, R4 ;  /* 0x0000002a080c723c */ /* 0x000fe20000041804 */
[----:B------:R-:W1:Y:S05]  /*2330*/  LDSM.16.M88.4 R4, [R221+0x2000] ;  /* 0x00200000dd04783b */ /* 0x000e6a0000000200 */
[C---:B---3--:R-:W-:Y:S06]  /*2340*/  HMMA.16816.F32.BF16 R8, R20.reuse, R36, R60 ;  /* 0x000000241408723c */ /* 0x048fec000004183c */
[C---:B------:R-:W-:Y:S01]  /*2350*/  HMMA.16816.F32.BF16 R36, R20.reuse, R38, R24 ;  /* 0x000000261424723c */ /* 0x040fe20000041818 */
[----:B------:R-:W2:Y:S05]  /*2360*/  LDSM.16.M88.4 R24, [R221] ;  /* 0x00000000dd18783b */ /* 0x000eaa0000000200 */
[C---:B------:R-:W-:Y:S06]  /*2370*/  HMMA.16816.F32.BF16 R80, R20.reuse, R40, R80 ;  /* 0x000000281450723c */ /* 0x040fec0000041850 */
[----:B------:R-:W-:Y:S01]  /*2380*/  HMMA.16816.F32.BF16 R60, R20, R42, R68 ;  /* 0x0000002a143c723c */ /* 0x000fe20000041844 */
[----:B------:R-:W-:Y:S05]  /*2390*/  LDSM.16.M88.4 R40, [R212+0x9000] ;  /* 0x00900000d428783b */ /* 0x000fea0000000200 */
[C---:B----4-:R-:W-:Y:S06]  /*23a0*/  HMMA.16816.F32.BF16 R72, R16.reuse, R44, R72 ;  /* 0x0000002c1048723c */ /* 0x050fec0000041848 */
[C---:B-----5:R-:W-:Y:S06]  /*23b0*/  HMMA.16816.F32.BF16 R76, R16.reuse, R64, R56 ;  /* 0x00000040104c723c */ /* 0x060fec0000041838 */
[C---:B------:R-:W-:Y:S06]  /*23c0*/  HMMA.16816.F32.BF16 R68, R16.reuse, R46, R52 ;  /* 0x0000002e1044723c */ /* 0x040fec0000041834 */
[----:B------:R-:W-:Y:S01]  /*23d0*/  HMMA.16816.F32.BF16 R56, R16, R66, R12 ;  /* 0x000000421038723c */ /* 0x000fe2000004180c */
[----:B------:R-:W-:Y:S05]  /*23e0*/  LDSM.16.M88.4 R12, [R214+0x4000] ;  /* 0x00400000d60c783b */ /* 0x000fea0000000200 */
[C---:B------:R-:W-:Y:S01]  /*23f0*/  HMMA.16816.F32.BF16 R16, R28.reuse, R44, R8 ;  /* 0x0000002c1c10723c */ /* 0x040fe20000041808 */
[----:B------:R-:W3:Y:S05]  /*2400*/  LDSM.16.M88.4 R8, [R214+0x6000] ;  /* 0x00600000d608783b */ /* 0x000eea0000000200 */
[C---:B------:R-:W-:Y:S01]  /*2410*/  HMMA.16816.F32.BF16 R20, R28.reuse, R46, R36 ;  /* 0x0000002e1c14723c */ /* 0x040fe20000041824 */
[----:B------:R-:W4:Y:S05]  /*2420*/  LDSM.16.M88.4 R36, [R212+0x9800] ;  /* 0x00980000d424783b */ /* 0x000f2a0000000200 */
[C---:B------:R-:W-:Y:S06]  /*2430*/  HMMA.16816.F32.BF16 R80, R28.reuse, R64, R80 ;  /* 0x000000401c50723c */ /* 0x040fec0000041850 */
[----:B------:R-:W-:Y:S01]  /*2440*/  HMMA.16816.F32.BF16 R44, R28, R66, R60 ;  /* 0x000000421c2c723c */ /* 0x000fe2000004183c */
[----:B------:R-:W-:Y:S04]  /*2450*/  LDSM.16.M88.4 R28, [R223+0x1000] ;  /* 0x00100000df1c783b */ /* 0x000fe80000000200 */
[----:B------:R-:W-:Y:S01]  /*2460*/  LDSM.16.M88.4 R64, [R223+0x1800] ;  /* 0x00180000df40783b */ /* 0x000fe20000000200 */
[C---:B-1----:R-:W-:Y:S06]  /*2470*/  HMMA.16816.F32.BF16 R52, R4.reuse, R32, R72 ;  /* 0x000000200434723c */ /* 0x042fec0000041848 */
[C---:B------:R-:W-:Y:S06]  /*2480*/  HMMA.16816.F32.BF16 R68, R4.reuse, R34, R68 ;  /* 0x000000220444723c */ /* 0x040fec0000041844 */
[C---:B------:R-:W-:Y:S06]  /*2490*/  HMMA.16816.F32.BF16 R72, R4.reuse, R48, R76 ;  /* 0x000000300448723c */ /* 0x040fec000004184c */
[----:B------:R-:W-:Y:S01]  /*24a0*/  HMMA.16816.F32.BF16 R60, R4, R50, R56 ;  /* 0x00000032043c723c */ /* 0x000fe20000041838 */
[----:B------:R-:W1:Y:S05]  /*24b0*/  LDSM.16.M88.4 R4, [R216+0x6000] ;  /* 0x00600000d804783b */ /* 0x000e6a0000000200 */
[C---:B--2---:R-:W-:Y:S01]  /*24c0*/  HMMA.16816.F32.BF16 R84, R24.reuse, R32, R16 ;  /* 0x000000201854723c */ /* 0x044fe20000041810 */
[----:B------:R-:W-:Y:S05]  /*24d0*/  LDSM.16.M88.4 R16, [R222+0x6000] ;  /* 0x00600000de10783b */ /* 0x000fea0000000200 */
[C---:B------:R-:W-:Y:S01]  /*24e0*/  HMMA.16816.F32.BF16 R76, R24.reuse, R34, R20 ;  /* 0x00000022184c723c */ /* 0x040fe20000041814 */
[----:B------:R-:W2:Y:S05]  /*24f0*/  LDSM.16.M88.4 R20, [R216+0x4000] ;  /* 0x00400000d814783b */ /* 0x000eaa0000000200 */
[C---:B------:R-:W-:Y:S06]  /*2500*/  HMMA.16816.F32.BF16 R80, R24.reuse, R48, R80 ;  /* 0x000000301850723c */ /* 0x040fec0000041850 */
[----:B------:R-:W-:Y:S01]  /*2510*/  HMMA.16816.F32.BF16 R48, R24, R50, R44 ;  /* 0x000000321830723c */ /* 0x000fe2000004182c */
[----:B------:R-:W5:Y:S05]  /*2520*/  LDSM.16.M88.4 R44, [R220+0x9000] ;  /* 0x00900000dc2c783b */ /* 0x000f6a0000000200 */
[C---:B---3--:R-:W-:Y:S06]  /*2530*/  HMMA.16816.F32.BF16 R32, R8.reuse, R40, R52 ;  /* 0x000000280820723c */ /* 0x048fec0000041834 */
[C---:B------:R-:W-:Y:S06]  /*2540*/  HMMA.16816.F32.BF16 R56, R8.reuse, R42, R68 ;  /* 0x0000002a0838723c */ /* 0x040fec0000041844 */
[C---:B----4-:R-:W-:Y:S06]  /*2550*/  HMMA.16816.F32.BF16 R52, R8.reuse, R36, R72 ;  /* 0x000000240834723c */ /* 0x050fec0000041848 */
[----:B------:R-:W-:Y:S01]  /*2560*/  HMMA.16816.F32.BF16 R24, R8, R38, R60 ;  /* 0x000000260818723c */ /* 0x000fe2000004183c */
[----:B------:R-:W3:Y:S05]  /*2570*/  LDSM.16.M88.4 R60, [R220+0x9800] ;  /* 0x00980000dc3c783b */ /* 0x000eea0000000200 */
[C---:B------:R-:W-:Y:S06]  /*2580*/  HMMA.16816.F32.BF16 R8, R12.reuse, R40, R84 ;  /* 0x000000280c08723c */ /* 0x040fec0000041854 */
[C---:B------:R-:W-:Y:S06]  /*2590*/  HMMA.16816.F32.BF16 R76, R12.reuse, R42, R76 ;  /* 0x0000002a0c4c723c */ /* 0x040fec000004184c */
[C---:B------:R-:W-:Y:S06]  /*25a0*/  HMMA.16816.F32.BF16 R84, R12.reuse, R36, R80 ;  /* 0x000000240c54723c */ /* 0x040fec0000041850 */
[----:B------:R-:W-:Y:S01]  /*25b0*/  HMMA.16816.F32.BF16 R72, R12, R38, R48 ;  /* 0x000000260c48723c */ /* 0x000fe20000041830 */
[----:B------:R-:W4:Y:S05]  /*25c0*/  LDSM.16.M88.4 R12, [R222+0x4000] ;  /* 0x00400000de0c783b */ /* 0x000f2a0000000200 */
[C---:B-1----:R-:W-:Y:S06]  /*25d0*/  HMMA.16816.F32.BF16 R68, R4.reuse, R28, R32 ;  /* 0x0000001c0444723c */ /* 0x042fec0000041820 */
[C---:B------:R-:W-:Y:S06]  /*25e0*/  HMMA.16816.F32.BF16 R56, R4.reuse, R30, R56 ;  /* 0x0000001e0438723c */ /* 0x040fec0000041838 */
[C---:B------:R-:W-:Y:S06]  /*25f0*/  HMMA.16816.F32.BF16 R80, R4.reuse, R64, R52 ;  /* 0x000000400450723c */ /* 0x040fec0000041834 */
[----:B------:R-:W-:Y:S01]  /*2600*/  HMMA.16816.F32.BF16 R40, R4, R66, R24 ;  /* 0x000000420428723c */ /* 0x000fe20000041818 */
[----:B------:R-:W-:Y:S04]  /*2610*/  LDSM.16.M88.4 R4, [R221+0x6000] ;  /* 0x00600000dd04783b */ /* 0x000fe80000000200 */
[----:B------:R-:W1:Y:S01]  /*2620*/  LDSM.16.M88.4 R24, [R219+0x1000] ;  /* 0x00100000db18783b */ /* 0x000e620000000200 */
[C---:B--2---:R-:W-:Y:S03]  /*2630*/  HMMA.16816.F32.BF16 R32, R20.reuse, R28, R8 ;  /* 0x0000001c1420723c */ /* 0x044fe60000041808 */
[----:B------:R-:W-:Y:S03]  /*2640*/  LDSM.16.M88.4 R8, [R221+0x4000] ;  /* 0x00400000dd08783b */ /* 0x000fe60000000200 */
[----:B------:R-:W-:Y:S01]  /*2650*/  HMMA.16816.F32.BF16 R36, R20, R30, R76 ;  /* 0x0000001e1424723c */ /* 0x000fe2000004184c */
[----:B------:R-:W2:Y:S01]  /*2660*/  LDSM.16.M88.4 R28, [R219+0x1800] ;  /* 0x00180000db1c783b */ /* 0x000ea20000000200 */
[----:B------:R-:W-:-:S04]  /*2670*/  DEPBAR.LE SB0, 0x0 ;  /* 0x000080000000791a */ /* 0x000fc80000000000 */
[C---:B------:R-:W-:Y:S06]  /*2680*/  HMMA.16816.F32.BF16 R48, R20.reuse, R64, R84 ;  /* 0x000000401430723c */ /* 0x040fec0000041854 */
[----:B------:R-:W-:Y:S06]  /*2690*/  HMMA.16816.F32.BF16 R20, R20, R66, R72 ;  /* 0x000000421414723c */ /* 0x000fec0000041848 */
[C---:B-----5:R-:W-:Y:S06]  /*26a0*/  HMMA.16816.F32.BF16 R52, R16.reuse, R44, R68 ;  /* 0x0000002c1034723c */ /* 0x060fec0000041844 */
[C---:B------:R-:W-:Y:S06]  /*26b0*/  HMMA.16816.F32.BF16 R56, R16.reuse, R46, R56 ;  /* 0x0000002e1038723c */ /* 0x040fec0000041838 */
[C---:B---3--:R-:W-:Y:S06]  /*26c0*/  HMMA.16816.F32.BF16 R64, R16.reuse, R60, R80 ;  /* 0x0000003c1040723c */ /* 0x048fec0000041850 */
[----:B------:R-:W-:Y:S06]  /*26d0*/  HMMA.16816.F32.BF16 R40, R16, R62, R40 ;  /* 0x0000003e1028723c */ /* 0x000fec0000041828 */
[C---:B----4-:R-:W-:Y:S06]  /*26e0*/  HMMA.16816.F32.BF16 R16, R12.reuse, R44, R32 ;  /* 0x0000002c0c10723c */ /* 0x050fec0000041820 */
[C---:B------:R-:W-:Y:S06]  /*26f0*/  HMMA.16816.F32.BF16 R32, R12.reuse, R60, R48 ;  /* 0x0000003c0c20723c */ /* 0x040fec0000041830 */
[----:B------:R-:W-:Y:S01]  /*2700*/  HMMA.16816.F32.BF16 R36, R12, R46, R36 ;  /* 0x0000002e0c24723c */ /* 0x000fe20000041824 */
[----:B------:R-:W-:-:S05]  /*2710*/  IMAD.SHL.U32 R48, R91, 0x2, RZ ;  /* 0x000000025b307824 */ /* 0x000fca00078e00ff */
[----:B------:R-:W-:Y:S01]  /*2720*/  HMMA.16816.F32.BF16 R20, R12, R62, R20 ;  /* 0x0000003e0c14723c */ /* 0x000fe20000041814 */
[----:B------:R-:W-:-:S05]  /*2730*/  LOP3.LUT R48, R48, 0x6, RZ, 0xc0, !PT ;  /* 0x0000000630307812 */ /* 0x000fca00078ec0ff */
[----:B-1----:R-:W-:Y:S01]  /*2740*/  HMMA.16816.F32.BF16 R12, R4, R24, R52 ;  /* 0x00000018040c723c */ /* 0x002fe20000041834 */
[----:B------:R-:W-:Y:S01]  /*2750*/  IMAD R2, R2, 0x20, R48 ;  /* 0x0000002002027824 */ /* 0x000fe200078e0230 */
[----:B------:R-:W-:-:S04]  /*2760*/  MOV R48, UR28 ;  /* 0x0000001c00307c02 */ /* 0x000fc80008000f00 */
[----:B------:R-:W-:Y:S01]  /*2770*/  HMMA.16816.F32.BF16 R44, R4, R26, R56 ;  /* 0x0000001a042c723c */ /* 0x000fe20000041838 */
[----:B------:R-:W-:Y:S01]  /*2780*/  BAR.SYNC.DEFER_BLOCKING 0x0 ;  /* 0x0000000000007b1d */ /* 0x000fe20000010000 */
[----:B------:R-:W-:Y:S01]  /*2790*/  ISETP.GE.AND P1, PT, R2, UR5, PT ;  /* 0x0000000502007c0c */ /* 0x000fe2000bf26270 */
[----:B------:R-:W-:-:S03]  /*27a0*/  IMAD R139, R48, 0x8, R139 ;  /* 0x00000008308b7824 */ /* 0x000fc600078e028b */
[C---:B--2---:R-:W-:Y:S06]  /*27b0*/  HMMA.16816.F32.BF16 R64, R4.reuse, R28, R64 ;  /* 0x0000001c0440723c */ /* 0x044fec0000041840 */
[----:B------:R-:W-:Y:S06]  /*27c0*/  HMMA.16816.F32.BF16 R40, R4, R30, R40 ;  /* 0x0000001e0428723c */ /* 0x000fec0000041828 */
[C---:B------:R-:W-:Y:S06]  /*27d0*/  HMMA.16816.F32.BF16 R4, R8.reuse, R24, R16 ;  /* 0x000000180804723c */ /* 0x040fec0000041810 */
[----:B------:R-:W-:Y:S01]  /*27e0*/  HMMA.16816.F32.BF16 R68, R8, R28, R32 ;  /* 0x0000001c0844723c */ /* 0x000fe20000041820 */
[----:B------:R-:W-:-:S02]  /*27f0*/  VIADD R18, R2, 0x1 ;  /* 0x0000000102127836 */ /* 0x000fc40000000000 */
[C---:B------:R-:W-:Y:S02]  /*2800*/  VIADD R17, R2.reuse, 0x8 ;  /* 0x0000000802117836 */ /* 0x040fe40000000000 */
[----:B------:R-:W-:Y:S01]  /*2810*/  VIADD R16, R2, 0x9 ;  /* 0x0000000902107836 */ /* 0x000fe20000000000 */
[----:B------:R-:W-:Y:S01]  /*2820*/  ISETP.GE.AND P0, PT, R18, UR5, PT ;  /* 0x0000000512007c0c */ /* 0x000fe2000bf06270 */
[C---:B------:R-:W-:Y:S01]  /*2830*/  VIADD R18, R2.reuse, 0x10 ;  /* 0x0000001002127836 */ /* 0x040fe20000000000 */
[C---:B------:R-:W-:Y:S01]  /*2840*/  HMMA.16816.F32.BF16 R32, R8.reuse, R30, R20 ;  /* 0x0000001e0820723c */ /* 0x040fe20000041814 */
[----:B------:R-:W-:Y:S01]  /*2850*/  ISETP.GE.AND P6, PT, R17, UR5, PT ;  /* 0x0000000511007c0c */ /* 0x000fe2000bfc6270 */
[----:B------:R-:W-:Y:S01]  /*2860*/  VIADD R17, R2, 0x11 ;  /* 0x0000001102117836 */ /* 0x000fe20000000000 */
[----:B------:R-:W-:Y:S01]  /*2870*/  ISETP.GE.AND P5, PT, R16, UR5, PT ;  /* 0x0000000510007c0c */ /* 0x000fe2000bfa6270 */
[----:B------:R-:W-:Y:S01]  /*2880*/  VIADD R16, R2, 0x18 ;  /* 0x0000001802107836 */ /* 0x000fe20000000000 */
[----:B------:R-:W-:Y:S01]  /*2890*/  ISETP.GE.AND P4, PT, R18, UR5, PT ;  /* 0x0000000512007c0c */ /* 0x000fe2000bf86270 */
[----:B------:R-:W-:Y:S01]  /*28a0*/  HMMA.16816.F32.BF16 R36, R8, R26, R36 ;  /* 0x0000001a0824723c */ /* 0x000fe20000041824 */
[----:B------:R-:W-:-:S02]  /*28b0*/  FSEL R23, R14, -INF , !P1 ;  /* 0xff8000000e177808 */ /* 0x000fc40004800000 */
[----:B------:R-:W-:Y:S02]  /*28c0*/  FSEL R18, R12, -INF , !P1 ;  /* 0xff8000000c127808 */ /* 0x000fe40004800000 */
[----:B------:R-:W-:Y:S02]  /*28d0*/  FSEL R72, R6, -INF , !P1 ;  /* 0xff80000006487808 */ /* 0x000fe40004800000 */
[----:B------:R-:W-:Y:S01]  /*28e0*/  FSEL R54, R4, -INF , !P1 ;  /* 0xff80000004367808 */ /* 0x000fe20004800000 */
[----:B------:R-:W-:Y:S01]  /*28f0*/  VIADD R9, R2, 0x19 ;  /* 0x0000001902097836 */ /* 0x000fe20000000000 */
[----:B------:R-:W-:Y:S02]  /*2900*/  PLOP3.LUT P1, PT, PT, PT, UP0, 0x80, 0x0 ;  /* 0x000000000000781c */ /* 0x000fe40003f2f008 */
[----:B------:R-:W-:Y:S02]  /*2910*/  FSEL R22, R13, -INF , !P0 ;  /* 0xff8000000d167808 */ /* 0x000fe40004000000 */
[----:B------:R-:W-:-:S02]  /*2920*/  ISETP.GE.AND P3, PT, R17, UR5, PT ;  /* 0x0000000511007c0c */ /* 0x000fc4000bf66270 */
[----:B------:R-:W-:Y:S02]  /*2930*/  ISETP.GE.AND P2, PT, R16, UR5, PT ;  /* 0x0000000510007c0c */ /* 0x000fe4000bf46270 */
[----:B------:R-:W-:Y:S02]  /*2940*/  FSEL R28, R15, -INF , !P0 ;  /* 0xff8000000f1c7808 */ /* 0x000fe40004000000 */
[----:B------:R-:W-:Y:S02]  /*2950*/  FSEL R73, R7, -INF , !P0 ;  /* 0xff80000007497808 */ /* 0x000fe40004000000 */
[----:B------:R-:W-:Y:S02]  /*2960*/  FSEL R57, R5, -INF , !P0 ;  /* 0xff80000005397808 */ /* 0x000fe40004000000 */
[----:B------:R-:W-:Y:S02]  /*2970*/  FSEL R21, R44, -INF , !P6 ;  /* 0xff8000002c157808 */ /* 0x000fe40007000000 */
[----:B------:R-:W-:-:S02]  /*2980*/  P2R R16, PR, RZ, 0x2 ;  /* 0x00000002ff107803 */ /* 0x000fc40000000000 */
[----:B------:R-:W-:Y:S01]  /*2990*/  FMNMX.FTZ R8, R18, R22, !PT ;  /* 0x0000001612087209 */ /* 0x000fe20007810000 */
[----:B------:R-:W-:Y:S06]  /*29a0*/  @!P1 BRA `(.L_x_1532) ;  /* 0x0000000000589947 */ /* 0x000fec0003800000 */
[----:B------:R-:W-:-:S04]  /*29b0*/  ULEA.HI.SX32 UR9, UR39, 0xfffffffe, 0x1b ;  /* 0xfffffffe27097891 */ /* 0x000fc8000f8fda3f */
[----:B------:R-:W-:Y:S02]  /*29c0*/  USHF.R.S32.HI UR8, URZ, 0x1f, UR9 ;  /* 0x0000001f3f087899 */ /* 0x000fe40008011409 */
[----:B------:R-:W-:Y:S01]  /*29d0*/  UIMAD UR11, UR25, UR9, URZ ;  /* 0x00000009190b72a4 */ /* 0x000fe2000f8e023f */
[----:B------:R-:W-:-:S03]  /*29e0*/  IMAD.U32 R2, RZ, RZ, UR9 ;  /* 0x00000009ff027e24 */ /* 0x000fc6000f8e00ff */
[----:B------:R-:W-:Y:S01]  /*29f0*/  UIMAD UR11, UR8, UR26, UR11 ;  /* 0x0000001a080b72a4 */ /* 0x000fe2000f8e020b */
[----:B------:R-:W-:Y:S01]  /*2a00*/  IMAD.WIDE.U32 R6, R2, UR26, R92 ;  /* 0x0000001a02067c25 */ /* 0x000fe2000f8e005c */
[----:B------:R-:W-:Y:S01]  /*2a10*/  MOV R2, UR10 ;  /* 0x0000000a00027c02 */ /* 0x000fe20008000f00 */
[----:B------:R-:W-:-:S03]  /*2a20*/  ULDC.64 UR8, c[0x0][0x218] ;  /* 0x0000860000087ab9 */ /* 0x000fc60000000a00 */
[----:B------:R-:W-:Y:S01]  /*2a30*/  VIADD R5, R7, UR11 ;  /* 0x0000000b07057c36 */ /* 0x000fe20008000000 */
[----:B------:R-:W-:Y:S01]  /*2a40*/  LEA R4, P0, R6, UR8, 0x1 ;  /* 0x0000000806047c11 */ /* 0x000fe2000f8008ff */
[----:B------:R-:W-:-:S03]  /*2a50*/  IMAD.U32 R7, RZ, RZ, UR15 ;  /* 0x0000000fff077e24 */ /* 0x000fc6000f8e00ff */
        /* <DEDUP_REMOVED lines=11> */
.L_x_1532:
[----:B------:R-:W-:Y:S01]  /*2b10*/  FSEL R17, R45, -INF , !P5 ;  /* 0xff8000002d117808 */ /* 0x000fe20006800000 */
[----:B------:R-:W-:Y:S01]  /*2b20*/  IMAD.WIDE.U32 R14, R248, -0x2daee0ad, RZ ;  /* 0xd2511f53f80e7825 */ /* 0x000fe200078e00ff */
[----:B------:R-:W-:Y:S01]  /*2b30*/  FMNMX.FTZ R2, R21, R8, !PT ;  /* 0x0000000815027209 */ /* 0x000fe20007810000 */
[----:B------:R-:W-:Y:S01]  /*2b40*/  UIADD3 UR21, UR34, -0x61c88647, URZ ;  /* 0x9e3779b922157890 */ /* 0x000fe2000fffe03f */
[----:B------:R-:W-:Y:S01]  /*2b50*/  FSEL R78, R64, -INF , !P4 ;  /* 0xff800000404e7808 */ /* 0x000fe20006000000 */
[----:B-1----:R-:W-:Y:S01]  /*2b60*/  VIADD R5, R139, 0x4 ;  /* 0x000000048b057836 */ /* 0x002fe20000000000 */
[----:B------:R-:W-:Y:S01]  /*2b70*/  FMNMX.FTZ R2, R17, R2, !PT ;  /* 0x0000000211027209 */ /* 0x000fe20007810000 */
[----:B------:R-:W-:Y:S01]  /*2b80*/  UIADD3 UR20, UR35, -0x4498517b, URZ ;  /* 0xbb67ae8523147890 */ /* 0x000fe2000fffe03f */
[----:B------:R-:W-:Y:S01]  /*2b90*/  FSEL R77, R65, -INF , !P3 ;  /* 0xff800000414d7808 */ /* 0x000fe20005800000 */
[----:B------:R-:W-:Y:S01]  /*2ba0*/  IMAD.WIDE.U32 R6, R5, -0x326172a9, RZ ;  /* 0xcd9e8d5705067825 */ /* 0x000fe200078e00ff */
[----:B------:R-:W-:Y:S01]  /*2bb0*/  FMNMX.FTZ R2, R78, R2, !PT ;  /* 0x000000024e027209 */ /* 0x000fe20007810000 */
[----:B------:R-:W-:Y:S01]  /*2bc0*/  UIADD3 UR19, UR34, 0x3c6ef372, URZ ;  /* 0x3c6ef37222137890 */ /* 0x000fe2000fffe03f */
[----:B------:R-:W-:Y:S01]  /*2bd0*/  LOP3.LUT R4, R15, UR35, R88, 0x96, !PT ;  /* 0x000000230f047c12 */ /* 0x000fe2000f8e9658 */
[----:B------:R-:W-:Y:S01]  /*2be0*/  IMAD.WIDE.U32 R24, R139, -0x326172a9, RZ ;  /* 0xcd9e8d578b187825 */ /* 0x000fe200078e00ff */
[----:B------:R-:W-:Y:S01]  /*2bf0*/  ISETP.GE.AND P0, PT, R9, UR5, PT ;  /* 0x0000000509007c0c */ /* 0x000fe2000bf06270 */
[----:B------:R-:W-:Y:S01]  /*2c00*/  UIADD3 UR18, UR35, 0x76cf5d0a, URZ ;  /* 0x76cf5d0a23127890 */ /* 0x000fe2000fffe03f */
[----:B------:R-:W-:Y:S01]  /*2c10*/  LOP3.LUT R174, R174, UR34, RZ, 0x3c, !PT ;  /* 0x00000022aeae7c12 */ /* 0x000fe2000f8e3cff */
[----:B------:R-:W-:Y:S01]  /*2c20*/  IMAD.WIDE.U32 R4, R4, -0x326172a9, RZ ;  /* 0xcd9e8d5704047825 */ /* 0x000fe200078e00ff */
[----:B------:R-:W-:Y:S01]  /*2c30*/  FSEL R75, R40, -INF , !P2 ;  /* 0xff800000284b7808 */ /* 0x000fe20005000000 */
[----:B------:R-:W-:Y:S01]  /*2c40*/  UIADD3 UR16, UR35, 0x32370b8f, URZ ;  /* 0x32370b8f23107890 */ /* 0x000fe2000fffe03f */
[----:B------:R-:W-:Y:S01]  /*2c50*/  FMNMX.FTZ R2, R77, R2, !PT ;  /* 0x000000024d027209 */ /* 0x000fe20007810000 */
[----:B------:R-:W-:Y:S01]  /*2c60*/  UIADD3 UR17, UR34, -0x255992d5, URZ ;  /* 0xdaa66d2b22117890 */ /* 0x000fe2000fffe03f */
[----:B------:R-:W-:Y:S01]  /*2c70*/  LOP3.LUT R7, R7, R174, RZ, 0x3c, !PT ;  /* 0x000000ae07077212 */ /* 0x000fe200078e3cff */
[----:B------:R-:W-:Y:S01]  /*2c80*/  UIADD3 UR15, UR34, 0x78dde6e4, URZ ;  /* 0x78dde6e4220f7890 */ /* 0x000fe2000fffe03f */
[----:B------:R-:W-:Y:S01]  /*2c90*/  FSEL R74, R41, -INF , !P0 ;  /* 0xff800000294a7808 */ /* 0x000fe20004000000 */
[----:B------:R-:W-:Y:S01]  /*2ca0*/  UIADD3 UR14, UR35, -0x126145ec, URZ ;  /* 0xed9eba14230e7890 */ /* 0x000fe2000fffe03f */
[----:B------:R-:W-:Y:S01]  /*2cb0*/  FMNMX.FTZ R2, R75, R2, !PT ;  /* 0x000000024b027209 */ /* 0x000fe20007810000 */
[----:B------:R-:W-:Y:S01]  /*2cc0*/  IMAD.WIDE.U32 R8, R7, -0x2daee0ad, RZ ;  /* 0xd2511f5307087825 */ /* 0x000fe200078e00ff */
[----:B------:R-:W-:Y:S01]  /*2cd0*/  LOP3.LUT R10, R5, UR21, R6, 0x96, !PT ;  /* 0x00000015050a7c12 */ /* 0x000fe2000f8e9606 */
[----:B------:R-:W-:Y:S01]  /*2ce0*/  UIADD3 UR5, UR35, -0x56f99767, URZ ;  /* 0xa906689923057890 */ /* 0x000fe2000fffe03f */
[----:B------:R-:W-:Y:S01]  /*2cf0*/  FMNMX.FTZ R2, R74, R2, !PT ;  /* 0x000000024a027209 */ /* 0x000fe20007810000 */
[----:B------:R-:W-:Y:S01]  /*2d00*/  UIADD3 UR22, UR34, -0x4ab325aa, URZ ;  /* 0xb54cda5622167890 */ /* 0x000fe2000fffe03f */
[----:B------:R-:W-:Y:S01]  /*2d10*/  FSEL R19, R46, -INF , !P6 ;  /* 0xff8000002e137808 */ /* 0x000fe20007000000 */
[----:B------:R-:W-:Y:S01]  /*2d20*/  IMAD.WIDE.U32 R12, R10, -0x2daee0ad, RZ ;  /* 0xd2511f530a0c7825 */ /* 0x000fe200078e00ff */
[----:B------:R-:W-:Y:S01]  /*2d30*/  FMNMX.FTZ R6, R23, R28, !PT ;  /* 0x0000001c17067209 */ /* 0x000fe20007810000 */
[----:B------:R-:W1:Y:S01]  /*2d40*/  SHFL.BFLY PT, R15, R2, 0x2, 0x1f ;  /* 0x0c401f00020f7f89 */ /* 0x000e6200000e0000 */
[----:B------:R-:W-:Y:S01]  /*2d50*/  FSEL R20, R47, -INF , !P5 ;  /* 0xff8000002f147808 */ /* 0x000fe20006800000 */
[----:B------:R-:W-:Y:S01]  /*2d60*/  ULDC UR8, c[0x0][0x2ec] ;  /* 0x0000bb0000087ab9 */ /* 0x000fe20000000800 */
[----:B------:R-:W-:Y:S01]  /*2d70*/  LOP3.LUT R7, R9, UR20, R14, 0x96, !PT ;  /* 0x0000001409077c12 */ /* 0x000fe2000f8e960e */
[----:B------:R-:W-:Y:S01]  /*2d80*/  ULDC.U8 UR24, c[0x0][0x388] ;  /* 0x0000e20000187ab9 */ /* 0x000fe20000000000 */
[----:B------:R-:W-:Y:S01]  /*2d90*/  FMNMX.FTZ R6, R19, R6, !PT ;  /* 0x0000000613067209 */ /* 0x000fe20007810000 */
[----:B------:R-:W-:Y:S01]  /*2da0*/  UIADD3 UR29, UR34, 0x1715609d, URZ ;  /* 0x1715609d221d7890 */ /* 0x000fe2000fffe03f */
[----:B------:R-:W-:Y:S01]  /*2db0*/  FSEL R66, R66, -INF , !P4 ;  /* 0xff80000042427808 */ /* 0x000fe20006000000 */
[----:B------:R-:W-:Y:S01]  /*2dc0*/  UIADD3 UR30, UR35, 0x646e171e, URZ ;  /* 0x646e171e231e7890 */ /* 0x000fe2000fffe03f */
[----:B------:R-:W-:Y:S01]  /*2dd0*/  FMNMX.FTZ R9, R20, R6, !PT ;  /* 0x0000000614097209 */ /* 0x000fe20007810000 */
[----:B------:R-:W-:Y:S01]  /*2de0*/  IMAD.WIDE.U32 R6, R7, -0x326172a9, RZ ;  /* 0xcd9e8d5707067825 */ /* 0x000fe200078e00ff */
[----:B------:R-:W-:-:S02]  /*2df0*/  FSEL R67, R67, -INF , !P3 ;  /* 0xff80000043437808 */ /* 0x000fc40005800000 */
[----:B------:R-:W-:Y:S02]  /*2e00*/  FMNMX.FTZ R9, R66, R9, !PT ;  /* 0x0000000942097209 */ /* 0x000fe40007810000 */
[----:B------:R-:W-:Y:S02]  /*2e10*/  LOP3.LUT R7, R7, UR19, R4, 0x96, !PT ;  /* 0x0000001307077c12 */ /* 0x000fe4000f8e9604 */
[----:B------:R-:W-:Y:S02]  /*2e20*/  FSEL R76, R42, -INF , !P2 ;  /* 0xff8000002a4c7808 */ /* 0x000fe40005000000 */
[----:B------:R-:W-:Y:S01]  /*2e30*/  FMNMX.FTZ R9, R67, R9, !PT ;  /* 0x0000000943097209 */ /* 0x000fe20007810000 */
[----:B------:R-:W-:Y:S01]  /*2e40*/  IMAD.WIDE.U32 R10, R7, -0x2daee0ad, RZ ;  /* 0xd2511f53070a7825 */ /* 0x000fe200078e00ff */
[----:B------:R-:W-:Y:S02]  /*2e50*/  FSEL R79, R43, -INF , !P0 ;  /* 0xff8000002b4f7808 */ /* 0x000fe40004000000 */
[----:B------:R-:W-:-:S02]  /*2e60*/  FMNMX.FTZ R7, R76, R9, !PT ;  /* 0x000000094c077209 */ /* 0x000fc40007810000 */
[----:B------:R-:W-:Y:S02]  /*2e70*/  LOP3.LUT R9, R25, R174, RZ, 0x3c, !PT ;  /* 0x000000ae19097212 */ /* 0x000fe400078e3cff */
[----:B------:R-:W-:Y:S02]  /*2e80*/  LOP3.LUT R8, R13, UR18, R8, 0x96, !PT ;  /* 0x000000120d087c12 */ /* 0x000fe4000f8e9608 */
[----:B------:R-:W-:Y:S01]  /*2e90*/  FMNMX.FTZ R13, R79, R7, !PT ;  /* 0x000000074f0d7209 */ /* 0x000fe20007810000 */
[----:B------:R-:W-:Y:S01]  /*2ea0*/  IMAD.WIDE.U32 R52, R9, -0x2daee0ad, RZ ;  /* 0xd2511f5309347825 */ /* 0x000fe200078e00ff */
[----:B------:R-:W-:Y:S02]  /*2eb0*/  LOP3.LUT R7, R11, UR16, R12, 0x96, !PT ;  /* 0x000000100b077c12 */ /* 0x000fe4000f8e960c */
[----:B-1----:R-:W-:Y:S01]  /*2ec0*/  FMNMX.FTZ R11, R2, R15, !PT ;  /* 0x0000000f020b7209 */ /* 0x002fe20007810000 */
[----:B------:R-:W-:Y:S01]  /*2ed0*/  IMAD.WIDE.U32 R8, R8, -0x326172a9, RZ ;  /* 0xcd9e8d5708087825 */ /* 0x000fe200078e00ff */
[----:B------:R-:W-:Y:S01]  /*2ee0*/  SHFL.BFLY PT, R12, R13, 0x2, 0x1f ;  /* 0x0c401f000d0c7f89 */ /* 0x000fe200000e0000 */
[----:B------:R-:W-:-:S02]  /*2ef0*/  LOP3.LUT R48, R5, UR21, R24, 0x96, !PT ;  /* 0x0000001505307c12 */ /* 0x000fc4000f8e9618 */
[----:B------:R-:W-:Y:S01]  /*2f00*/  IMAD.WIDE.U32 R64, R7, -0x326172a9, RZ ;  /* 0xcd9e8d5707407825 */ /* 0x000fe200078e00ff */
[----:B------:R-:W-:Y:S02]  /*2f10*/  LOP3.LUT R7, R53, UR20, R14, 0x96, !PT ;  /* 0x0000001435077c12 */ /* 0x000fe4000f8e960e */
[----:B------:R-:W1:Y:S01]  /*2f20*/  SHFL.BFLY PT, R14, R11, 0x1, 0x1f ;  /* 0x0c201f000b0e7f89 */ /* 0x000e6200000e0000 */
[----:B------:R-:W-:Y:S02]  /*2f30*/  LOP3.LUT R6, R9, UR17, R6, 0x96, !PT ;  /* 0x0000001109067c12 */ /* 0x000fe4000f8e9606 */
[----:B------:R-:W-:Y:S01]  /*2f40*/  LOP3.LUT R2, R65, UR15, R8, 0x96, !PT ;  /* 0x0000000f41027c12 */ /* 0x000fe2000f8e9608 */
[----:B------:R-:W-:Y:S01]  /*2f50*/  IMAD.WIDE.U32 R46, R7, -0x326172a9, RZ ;  /* 0xcd9e8d57072e7825 */ /* 0x000fe200078e00ff */
[----:B------:R-:W-:Y:S02]  /*2f60*/  FSEL R44, R36, -INF , !P6 ;  /* 0xff800000242c7808 */ /* 0x000fe40007000000 */
[----:B------:R-:W-:Y:S01]  /*2f70*/  FMNMX.FTZ R5, R54, R57, !PT ;  /* 0x0000003936057209 */ /* 0x000fe20007810000 */
[----:B------:R-:W-:Y:S01]  /*2f80*/  IMAD.WIDE.U32 R6, R6, -0x2daee0ad, RZ ;  /* 0xd2511f5306067825 */ /* 0x000fe200078e00ff */
[----:B------:R-:W-:-:S02]  /*2f90*/  LOP3.LUT R53, R47, UR19, R4, 0x96, !PT ;  /* 0x000000132f357c12 */ /* 0x000fc4000f8e9604 */
[----:B------:R-:W-:Y:S01]  /*2fa0*/  FSEL R45, R37, -INF , !P5 ;  /* 0xff800000252d7808 */ /* 0x000fe20006800000 */
[----:B------:R-:W-:Y:S01]  /*2fb0*/  IMAD.WIDE.U32 R62, R2, -0x2daee0ad, RZ ;  /* 0xd2511f53023e7825 */ /* 0x000fe200078e00ff */
[----:B------:R-:W-:Y:S02]  /*2fc0*/  LOP3.LUT R7, R7, UR14, R10, 0x96, !PT ;  /* 0x0000000e07077c12 */ /* 0x000fe4000f8e960a */
[----:B------:R-:W-:Y:S01]  /*2fd0*/  FSEL R47, R38, -INF , !P6 ;  /* 0xff800000262f7808 */ /* 0x000fe20007000000 */
[----:B------:R-:W-:Y:S01]  /*2fe0*/  IMAD.IADD R2, R89, 0x1, R90 ;  /* 0x0000000159027824 */ /* 0x000fe200078e025a */
[----:B------:R-:W-:Y:S01]  /*2ff0*/  LOP3.LUT R4, R63, UR5, R6, 0x96, !PT ;  /* 0x000000053f047c12 */ /* 0x000fe2000f8e9606 */
[----:B------:R-:W-:Y:S01]  /*3000*/  IMAD.WIDE.U32 R58, R7, -0x326172a9, RZ ;  /* 0xcd9e8d57073a7825 */ /* 0x000fe200078e00ff */
[----:B------:R-:W-:Y:S02]  /*3010*/  FMNMX.FTZ R7, R44, R5, !PT ;  /* 0x000000052c077209 */ /* 0x000fe40007810000 */
[----:B------:R-:W-:Y:S01]  /*3020*/  FSEL R63, R68, -INF , !P4 ;  /* 0xff800000443f7808 */ /* 0x000fe20006000000 */
[----:B------:R-:W-:Y:S01]  /*3030*/  IMAD.WIDE.U32 R4, R4, -0x326172a9, RZ ;  /* 0xcd9e8d5704047825 */ /* 0x000fe200078e00ff */
[----:B------:R-:W-:-:S02]  /*3040*/  FMNMX.FTZ R7, R45, R7, !PT ;  /* 0x000000072d077209 */ /* 0x000fc40007810000 */
[----:B-1----:R-:W-:Y:S02]  /*3050*/  FMNMX.FTZ R134, R11, R14, !PT ;  /* 0x0000000e0b867209 */ /* 0x002fe40007810000 */
[----:B------:R-:W-:Y:S02]  /*3060*/  LOP3.LUT R6, R5, UR22, R58, 0x96, !PT ;  /* 0x0000001605067c12 */ /* 0x000fe4000f8e963a */
[----:B------:R-:W-:Y:S02]  /*3070*/  FSEL R58, R69, -INF , !P3 ;  /* 0xff800000453a7808 */ /* 0x000fe40005800000 */
[----:B------:R-:W-:Y:S01]  /*3080*/  FMNMX.FTZ R8, R63, R7, !PT ;  /* 0x000000073f087209 */ /* 0x000fe20007810000 */
[C---:B------:R-:W-:Y:S01]  /*3090*/  FMUL.FTZ R7, R134.reuse, UR8 ;  /* 0x0000000886077c20 */ /* 0x040fe20008410000 */
[----:B------:R-:W-:Y:S02]  /*30a0*/  FMNMX.FTZ R9, R13, R12, !PT ;  /* 0x0000000c0d097209 */ /* 0x000fe40007810000 */
[----:B------:R-:W-:-:S02]  /*30b0*/  FSETP.NEU.FTZ.AND P1, PT, R134, -INF , PT ;  /* 0xff8000008600780b */ /* 0x000fc40003f3d000 */
[----:B------:R-:W-:Y:S01]  /*30c0*/  FSEL R68, R32, -INF , !P2 ;  /* 0xff80000020447808 */ /* 0x000fe20005000000 */
[----:B------:R-:W1:Y:S01]  /*30d0*/  SHFL.BFLY PT, R11, R9, 0x1, 0x1f ;  /* 0x0c201f00090b7f89 */ /* 0x000e6200000e0000 */
[----:B------:R-:W-:Y:S02]  /*30e0*/  FMNMX.FTZ R8, R58, R8, !PT ;  /* 0x000000083a087209 */ /* 0x000fe40007810000 */
[----:B------:R-:W-:Y:S02]  /*30f0*/  FSEL R13, R7, RZ, P1 ;  /* 0x000000ff070d7208 */ /* 0x000fe40000800000 */
[----:B------:R-:W-:Y:S02]  /*3100*/  FSEL R69, R33, -INF , !P0 ;  /* 0xff80000021457808 */ /* 0x000fe40004000000 */
[----:B------:R-:W-:Y:S01]  /*3110*/  FMNMX.FTZ R7, R68, R8, !PT ;  /* 0x0000000844077209 */ /* 0x000fe20007810000 */
[----:B------:R-:W-:Y:S01]  /*3120*/  FFMA.FTZ R8, R18, UR8, -R13 ;  /* 0x0000000812087c23 */ /* 0x000fe2000801080d */
[----:B------:R-:W-:-:S02]  /*3130*/  LOP3.LUT R12, R4, 0xffff, RZ, 0xc0, !PT ;  /* 0x0000ffff040c7812 */ /* 0x000fc400078ec0ff */
[----:B------:R-:W-:Y:S01]  /*3140*/  FMNMX.FTZ R7, R69, R7, !PT ;  /* 0x0000000745077209 */ /* 0x000fe20007810000 */
[----:B------:R2:W-:Y:S01]  /*3150*/  MUFU.EX2 R82, R8 ;  /* 0x0000000800527308 */ /* 0x0005e20000000800 */
[----:B------:R-:W-:Y:S02]  /*3160*/  FMNMX.FTZ R5, R72, R73, !PT ;  /* 0x0000004948057209 */ /* 0x000fe40007810000 */
[----:B------:R-:W-:Y:S01]  /*3170*/  FSEL R56, R39, -INF , !P5 ;  /* 0xff80000027387808 */ /* 0x000fe20006800000 */
[----:B------:R-:W3:Y:S01]  /*3180*/  SHFL.BFLY PT, R15, R7, 0x2, 0x1f ;  /* 0x0c401f00070f7f89 */ /* 0x000ee200000e0000 */
[----:B------:R-:W-:Y:S02]  /*3190*/  FMNMX.FTZ R5, R47, R5, !PT ;  /* 0x000000052f057209 */ /* 0x000fe40007810000 */
[----:B------:R-:W-:Y:S02]  /*31a0*/  ISETP.NE.AND P6, PT, R16, RZ, PT ;  /* 0x000000ff1000720c */ /* 0x000fe40003fc5270 */
[----:B------:R-:W-:-:S02]  /*31b0*/  LOP3.LUT R16, R4, 0xff, RZ, 0xc0, !PT ;  /* 0x000000ff04107812 */ /* 0x000fc400078ec0ff */
[--C-:B------:R-:W-:Y:S02]  /*31c0*/  SHF.R.U32.HI R10, RZ, 0x10, R4.reuse ;  /* 0x00000010ff0a7819 */ /* 0x100fe40000011604 */
[----:B------:R-:W-:Y:S01]  /*31d0*/  SHF.R.U32.HI R14, RZ, 0x18, R4 ;  /* 0x00000018ff0e7819 */ /* 0x000fe20000011604 */
[----:B------:R-:W-:Y:S01]  /*31e0*/  FFMA.FTZ R4, R22, UR8, -R13 ;  /* 0x0000000816047c23 */ /* 0x000fe2000801080d */
[----:B------:R-:W-:Y:S02]  /*31f0*/  FSEL R70, R70, -INF , !P4 ;  /* 0xff80000046467808 */ /* 0x000fe40006000000 */
[----:B------:R-:W-:Y:S01]  /*3200*/  FMNMX.FTZ R5, R56, R5, !PT ;  /* 0x0000000538057209 */ /* 0x000fe20007810000 */
[----:B------:R4:W-:Y:S01]  /*3210*/  MUFU.EX2 R252, R4 ;  /* 0x0000000400fc7308 */ /* 0x0009e20000000800 */
[----:B-1----:R-:W-:Y:S02]  /*3220*/  FMNMX.FTZ R133, R9, R11, !PT ;  /* 0x0000000b09857209 */ /* 0x002fe40007810000 */
[----:B------:R-:W-:-:S02]  /*3230*/  FSEL R85, R71, -INF , !P3 ;  /* 0xff80000047557808 */ /* 0x000fc40005800000 */
[----:B--2---:R-:W-:Y:S01]  /*3240*/  SHF.R.U32.HI R8, RZ, 0x8, R12 ;  /* 0x00000008ff087819 */ /* 0x004fe2000001160c */
[----:B------:R-:W-:Y:S01]  /*3250*/  FMUL.FTZ R12, R133, UR8 ;  /* 0x00000008850c7c20 */ /* 0x000fe20008410000 */
[----:B------:R-:W-:Y:S02]  /*3260*/  FSEL R71, R34, -INF , !P2 ;  /* 0xff80000022477808 */ /* 0x000fe40005000000 */
[----:B------:R-:W-:Y:S02]  /*3270*/  FSEL R84, R35, -INF , !P0 ;  /* 0xff80000023547808 */ /* 0x000fe40004000000 */
[----:B------:R-:W-:Y:S02]  /*3280*/  LOP3.LUT R9, R10, 0xff, RZ, 0xc0, !PT ;  /* 0x000000ff0a097812 */ /* 0x000fe400078ec0ff */
[----:B------:R-:W-:Y:S02]  /*3290*/  FSETP.NEU.FTZ.AND P0, PT, R133, -INF , PT ;  /* 0xff8000008500780b */ /* 0x000fe40003f1d000 */
[----:B------:R-:W-:-:S02]  /*32a0*/  LEA R213, R2, UR4, 0x1 ;  /* 0x0000000402d57c11 */ /* 0x000fc4000f8e08ff */
[----:B----4-:R-:W-:Y:S01]  /*32b0*/  FMNMX.FTZ R4, R70, R5, !PT ;  /* 0x0000000546047209 */ /* 0x010fe20007810000 */
[----:B------:R-:W-:Y:S01]  /*32c0*/  FFMA.FTZ R5, R21, UR8, -R13 ;  /* 0x0000000815057c23 */ /* 0x000fe2000801080d */
[----:B------:R-:W-:Y:S01]  /*32d0*/  FSEL R12, R12, RZ, P0 ;  /* 0x000000ff0c0c7208 */ /* 0x000fe20000000000 */
[--C-:B------:R-:W-:Y:S01]  /*32e0*/  IMAD R215, R3, 0x2, R213.reuse ;  /* 0x0000000203d77824 */ /* 0x100fe200078e02d5 */
[----:B------:R-:W-:Y:S01]  /*32f0*/  FMNMX.FTZ R4, R85, R4, !PT ;  /* 0x0000000455047209 */ /* 0x000fe20007810000 */
[----:B------:R1:W-:Y:S01]  /*3300*/  MUFU.EX2 R251, R5 ;  /* 0x0000000500fb7308 */ /* 0x0003e20000000800 */
[----:B------:R-:W-:Y:S01]  /*3310*/  LOP3.LUT R2, R6, 0xffff, RZ, 0xc0, !PT ;  /* 0x0000ffff06027812 */ /* 0x000fe200078ec0ff */
[----:B------:R-:W-:Y:S01]  /*3320*/  FFMA.FTZ R3, R23, UR8, -R12 ;  /* 0x0000000817037c23 */ /* 0x000fe2000801080c */
[----:B------:R-:W-:Y:S01]  /*3330*/  FMNMX.FTZ R4, R71, R4, !PT ;  /* 0x0000000447047209 */ /* 0x000fe20007810000 */
[----:B------:R-:W-:Y:S01]  /*3340*/  IMAD R218, R0, 0x2, R213 ;  /* 0x0000000200da7824 */ /* 0x000fe200078e02d5 */
[----:B------:R-:W-:Y:S01]  /*3350*/  PRMT R18, R16, 0x5410, R8 ;  /* 0x0000541010127816 */ /* 0x000fe20000000008 */
[----:B------:R-:W-:Y:S01]  /*3360*/  IMAD R217, R0, 0x2, R215 ;  /* 0x0000000200d97824 */ /* 0x000fe200078e02d7 */
[----:B------:R-:W-:Y:S01]  /*3370*/  FMNMX.FTZ R4, R84, R4, !PT ;  /* 0x0000000454047209 */ /* 0x000fe20007810000 */
[----:B------:R2:W-:Y:S01]  /*3380*/  MUFU.EX2 R250, R3 ;  /* 0x0000000300fa7308 */ /* 0x0005e20000000800 */
[----:B------:R-:W-:Y:S01]  /*3390*/  LOP3.LUT R10, R6, 0xff, RZ, 0xc0, !PT ;  /* 0x000000ff060a7812 */ /* 0x000fe200078ec0ff */
[----:B------:R-:W-:Y:S01]  /*33a0*/  LDSM.16.MT88.4 R36, [R213+0xa000] ;  /* 0x00a00000d524783b */ /* 0x000fe20000004200 */
[----:B------:R-:W-:-:S03]  /*33b0*/  SHF.R.U32.HI R8, RZ, 0x18, R6 ;  /* 0x00000018ff087819 */ /* 0x000fc60000011606 */
[----:B------:R-:W4:Y:S01]  /*33c0*/  SHFL.BFLY PT, R11, R4, 0x2, 0x1f ;  /* 0x0c401f00040b7f89 */ /* 0x000f2200000e0000 */
[----:B-1----:R-:W-:Y:S01]  /*33d0*/  FFMA.FTZ R5, R17, UR8, -R13 ;  /* 0x0000000811057c23 */ /* 0x002fe2000801080d */
[----:B------:R-:W-:Y:S01]  /*33e0*/  PRMT R17, R9, 0x5410, R14 ;  /* 0x0000541009117816 */ /* 0x000fe2000000000e */
[----:B------:R-:W-:Y:S01]  /*33f0*/  IMAD.U32 R14, RZ, RZ, UR24 ;  /* 0x00000018ff0e7e24 */ /* 0x000fe2000f8e00ff */
[----:B---3--:R-:W-:Y:S01]  /*3400*/  FMNMX.FTZ R9, R7, R15, !PT ;  /* 0x0000000f07097209 */ /* 0x008fe20007810000 */
[----:B------:R1:W-:Y:S01]  /*3410*/  MUFU.EX2 R205, R5 ;  /* 0x0000000500cd7308 */ /* 0x0003e20000000800 */
[----:B------:R-:W-:Y:S01]  /*3420*/  FFMA.FTZ R7, R20, UR8, -R12 ;  /* 0x0000000814077c23 */ /* 0x000fe2000801080c */
[----:B------:R-:W-:Y:S01]  /*3430*/  LDSM.16.MT88.4 R24, [R215+0xa000] ;  /* 0x00a00000d718783b */ /* 0x000fe20000004200 */
[----:B------:R-:W-:-:S03]  /*3440*/  LEA R14, R14, UR24, 0x10 ;  /* 0x000000180e0e7c11 */ /* 0x000fc6000f8e80ff */
[----:B------:R-:W3:Y:S02]  /*3450*/  SHFL.BFLY PT, R15, R9, 0x1, 0x1f ;  /* 0x0c201f00090f7f89 */ /* 0x000ee400000e0000 */
[----:B------:R-:W-:Y:S01]  /*3460*/  MUFU.EX2 R179, R7 ;  /* 0x0000000700b37308 */ /* 0x000fe20000000800 */
[--C-:B--2---:R-:W-:Y:S01]  /*3470*/  HSET2.LE.AND R3, R17, R14.reuse, PT ;  /* 0x0000000e11037233 */ /* 0x104fe20003803000 */
[----:B------:R-:W-:Y:S01]  /*3480*/  LDSM.16.MT88.4 R20, [R218+0xa000] ;  /* 0x00a00000da14783b */ /* 0x000fe20000004200 */
[----:B------:R-:W-:-:S03]  /*3490*/  HSET2.LE.AND R0, R18, R14, PT ;  /* 0x0000000e12007233 */ /* 0x000fc60003803000 */
[----:B------:R-:W-:Y:S01]  /*34a0*/  LDSM.16.MT88.4 R32, [R217+0xa000] ;  /* 0x00a00000d920783b */ /* 0x000fe20000004200 */
[----:B-1----:R-:W-:Y:S01]  /*34b0*/  FFMA.FTZ R5, R19, UR8, -R12 ;  /* 0x0000000813057c23 */ /* 0x002fe2000801080c */
[----:B----4-:R-:W-:Y:S02]  /*34c0*/  FMNMX.FTZ R16, R4, R11, !PT ;  /* 0x0000000b04107209 */ /* 0x010fe40007810000 */
[----:B------:R-:W-:Y:S01]  /*34d0*/  LDSM.16.MT88.4 R40, [R215+0xb000] ;  /* 0x00b00000d728783b */ /* 0x000fe20000004200 */
[----:B------:R1:W2:Y:S03]  /*34e0*/  MUFU.EX2 R204, R5 ;  /* 0x0000000500cc7308 */ /* 0x0002a60000000800 */
[----:B------:R-:W4:Y:S04]  /*34f0*/  SHFL.BFLY PT, R17, R16, 0x1, 0x1f ;  /* 0x0c201f0010117f89 */ /* 0x000f2800000e0000 */
[----:B------:R-:W-:Y:S01]  /*3500*/  LDSM.16.MT88.4 R116, [R218+0xb800] ;  /* 0x00b80000da74783b */ /* 0x000fe20000004200 */
[----:B---3--:R-:W-:-:S03]  /*3510*/  FMNMX.FTZ R136, R9, R15, !PT ;  /* 0x0000000f09887209 */ /* 0x008fc60007810000 */
[----:B------:R-:W-:Y:S01]  /*3520*/  LDSM.16.MT88.4 R152, [R213+0xa800] ;  /* 0x00a80000d598783b */ /* 0x000fe20000004200 */
[----:B------:R-:W-:Y:S02]  /*3530*/  FSETP.NEU.FTZ.AND P0, PT, R136, -INF , PT ;  /* 0xff8000008800780b */ /* 0x000fe40003f1d000 */
[----:B-1----:R-:W-:Y:S02]  /*3540*/  SHF.R.U32.HI R5, RZ, 0x10, R6 ;  /* 0x00000010ff057819 */ /* 0x002fe40000011606 */
[----:B------:R-:W-:Y:S02]  /*3550*/  SHF.R.U32.HI R6, RZ, 0x8, R2 ;  /* 0x00000008ff067819 */ /* 0x000fe40000011602 */
[----:B------:R-:W-:Y:S02]  /*3560*/  LOP3.LUT R2, R5, 0xff, RZ, 0xc0, !PT ;  /* 0x000000ff05027812 */ /* 0x000fe400078ec0ff */
[----:B--2---:R-:W-:Y:S02]  /*3570*/  F2FP.BF16.F32.PACK_AB R7, R179, R204 ;  /* 0x000000ccb307723e */ /* 0x004fe400000010ff */
[----:B------:R-:W-:Y:S01]  /*3580*/  PRMT R8, R2, 0x5410, R8 ;  /* 0x0000541002087816 */ /* 0x000fe20000000008 */
[----:B------:R-:W-:Y:S01]  /*3590*/  FFMA.FTZ R2, R28, UR8, -R12 ;  /* 0x000000081c027c23 */ /* 0x000fe2000801080c */
[----:B------:R-:W-:Y:S01]  /*35a0*/  PRMT R6, R10, 0x5410, R6 ;  /* 0x000054100a067816 */ /* 0x000fe20000000006 */
[----:B------:R-:W-:Y:S01]  /*35b0*/  IMAD.WIDE.U32 R10, R48, -0x2daee0ad, RZ ;  /* 0xd2511f53300a7825 */ /* 0x000fe200078e00ff */
[----:B------:R-:W-:Y:S01]  /*35c0*/  LOP3.LUT R7, R3, R7, RZ, 0xc0, !PT ;  /* 0x0000000703077212 */ /* 0x000fe200078ec0ff */
[----:B------:R1:W2:Y:S02]  /*35d0*/  MUFU.EX2 R226, R2 ;  /* 0x0000000200e27308 */ /* 0x0002a40000000800 */
[----:B------:R-:W-:Y:S01]  /*35e0*/  FMUL.FTZ R3, R136, UR8 ;  /* 0x0000000888037c20 */ /* 0x000fe20008410000 */
[----:B------:R-:W-:Y:S01]  /*35f0*/  HSET2.LE.AND R4, R6, R14, PT ;  /* 0x0000000e06047233 */ /* 0x000fe20003803000 */
[----:B------:R-:W3:Y:S01]  /*3600*/  LDSM.16.MT88.4 R28, [R213+0xb000] ;  /* 0x00b00000d51c783b */ /* 0x000ee20000004200 */
[----:B------:R-:W-:-:S02]  /*3610*/  F2FP.BF16.F32.PACK_AB R5, R252, R82 ;  /* 0x00000052fc05723e */ /* 0x000fc400000010ff */
[----:B------:R-:W-:Y:S01]  /*3620*/  FSEL R15, R3, RZ, P0 ;  /* 0x000000ff030f7208 */ /* 0x000fe20000000000 */
[----:B------:R-:W5:Y:S01]  /*3630*/  LDSM.16.MT88.4 R48, [R218+0xb000] ;  /* 0x00b00000da30783b */ /* 0x000f620000004200 */
[----:B------:R-:W-:Y:S02]  /*3640*/  LOP3.LUT R4, R4, R5, RZ, 0xc0, !PT ;  /* 0x0000000504047212 */ /* 0x000fe400078ec0ff */
[----:B----4-:R-:W-:-:S04]  /*3650*/  FMNMX.FTZ R135, R16, R17, !PT ;  /* 0x0000001110877209 */ /* 0x010fc80007810000 */
[----:B------:R-:W-:Y:S02]  /*3660*/  FSETP.NEU.FTZ.AND P0, PT, R135, -INF , PT ;  /* 0xff8000008700780b */ /* 0x000fe40003f1d000 */
[----:B-1----:R-:W-:-:S04]  /*3670*/  F2FP.BF16.F32.PACK_AB R2, R205, R251 ;  /* 0x000000fbcd02723e */ /* 0x002fc800000010ff */
[----:B------:R-:W-:Y:S02]  /*3680*/  LOP3.LUT R6, R0, R2, RZ, 0xc0, !PT ;  /* 0x0000000200067212 */ /* 0x000fe400078ec0ff */
[----:B------:R-:W-:Y:S01]  /*3690*/  HSET2.LE.AND R0, R8, R14, PT ;  /* 0x0000000e08007233 */ /* 0x000fe20003803000 */
[----:B------:R-:W-:Y:S01]  /*36a0*/  IMAD.WIDE.U32 R8, R53, -0x2daee0ad, RZ ;  /* 0xd2511f5335087825 */ /* 0x000fe200078e00ff */
[----:B--2---:R-:W-:-:S04]  /*36b0*/  F2FP.BF16.F32.PACK_AB R2, R226, R250 ;  /* 0x000000fae202723e */ /* 0x004fc800000010ff */
[----:B------:R-:W-:Y:S01]  /*36c0*/  LOP3.LUT R5, R0, R2, RZ, 0xc0, !PT ;  /* 0x0000000200057212 */ /* 0x000fe200078ec0ff */
[----:B------:R-:W-:Y:S01]  /*36d0*/  FFMA.FTZ R0, R54, UR8, -R15 ;  /* 0x0000000836007c23 */ /* 0x000fe2000801080f */
[----:B------:R-:W-:Y:S02]  /*36e0*/  LOP3.LUT R2, R11, UR18, R52, 0x96, !PT ;  /* 0x000000120b027c12 */ /* 0x000fe4000f8e9634 */
[----:B------:R-:W1:Y:S01]  /*36f0*/  LDSM.16.MT88.4 R52, [R217+0xb000] ;  /* 0x00b00000d934783b */ /* 0x000e620000004200 */
[----:B------:R2:W-:Y:S02]  /*3700*/  MUFU.EX2 R225, R0 ;  /* 0x0000000000e17308 */ /* 0x0005e40000000800 */
[----:B------:R-:W-:Y:S01]  /*3710*/  IMAD.WIDE.U32 R2, R2, -0x326172a9, RZ ;  /* 0xcd9e8d5702027825 */ /* 0x000fe200078e00ff */
[----:B------:R-:W-:Y:S04]  /*3720*/  HMMA.16816.F32.BF16 R140, R4, R36, RZ ;  /* 0x00000024048c723c */ /* 0x000fe800000418ff */
[----:B------:R-:W-:-:S02]  /*3730*/  LOP3.LUT R3, R3, UR17, R46, 0x96, !PT ;  /* 0x0000001103037c12 */ /* 0x000fc4000f8e962e */
[C---:B------:R-:W-:Y:S06]  /*3740*/  HMMA.16816.F32.BF16 R92, R4.reuse, R24, RZ ;  /* 0x00000018045c723c */ /* 0x040fec00000418ff */
[----:B------:R-:W-:Y:S01]  /*3750*/  HMMA.16816.F32.BF16 R88, R4, R20, RZ ;  /* 0x000000140458723c */ /* 0x000fe200000418ff */
[----:B--2---:R-:W-:Y:S01]  /*3760*/  LOP3.LUT R0, R9, UR16, R10, 0x96, !PT ;  /* 0x0000001009007c12 */ /* 0x004fe2000f8e960a */
[--C-:B------:R-:W-:Y:S01]  /*3770*/  FFMA.FTZ R9, R57, UR8, -R15.reuse ;  /* 0x0000000839097c23 */ /* 0x100fe2000801080f */
[----:B------:R-:W-:-:S03]  /*3780*/  FFMA.FTZ R10, R45, UR8, -R15 ;  /* 0x000000082d0a7c23 */ /* 0x000fc6000801080f */
[C---:B------:R-:W-:Y:S01]  /*3790*/  HMMA.16816.F32.BF16 R100, R4.reuse, R32, RZ ;  /* 0x000000200464723c */ /* 0x040fe200000418ff */
[----:B------:R-:W-:Y:S01]  /*37a0*/  IMAD.WIDE.U32 R60, R0, -0x326172a9, RZ ;  /* 0xcd9e8d57003c7825 */ /* 0x000fe200078e00ff */
[----:B------:R2:W-:Y:S03]  /*37b0*/  MUFU.EX2 R224, R9 ;  /* 0x0000000900e07308 */ /* 0x0005e60000000800 */
[----:B------:R-:W-:Y:S01]  /*37c0*/  FFMA.FTZ R0, R44, UR8, -R15 ;  /* 0x000000082c007c23 */ /* 0x000fe2000801080f */
[C---:B---3--:R-:W-:Y:S04]  /*37d0*/  HMMA.16816.F32.BF16 R104, R4.reuse, R28, RZ ;  /* 0x0000001c0468723c */ /* 0x048fe800000418ff */
[----:B------:R3:W-:Y:S02]  /*37e0*/  MUFU.EX2 R177, R0 ;  /* 0x0000000000b17308 */ /* 0x0007e40000000800 */
[C---:B------:R-:W-:Y:S06]  /*37f0*/  HMMA.16816.F32.BF16 R112, R4.reuse, R40, RZ ;  /* 0x000000280470723c */ /* 0x040fec00000418ff */
[----:B------:R4:W4:Y:S01]  /*3800*/  MUFU.EX2 R178, R10 ;  /* 0x0000000a00b27308 */ /* 0x0009220000000800 */
[----:B--2---:R-:W-:Y:S01]  /*3810*/  LOP3.LUT R9, R61, UR15, R2, 0x96, !PT ;  /* 0x0000000f3d097c12 */ /* 0x004fe2000f8e9602 */
[----:B------:R-:W-:Y:S01]  /*3820*/  IMAD.WIDE.U32 R2, R3, -0x2daee0ad, RZ ;  /* 0xd2511f5303027825 */ /* 0x000fe200078e00ff */
[----:B-----5:R-:W-:Y:S03]  /*3830*/  HMMA.16816.F32.BF16 R120, R4, R48, RZ ;  /* 0x000000300478723c */ /* 0x020fe600000418ff */
[----:B------:R-:W-:-:S04]  /*3840*/  IMAD.WIDE.U32 R44, R9, -0x2daee0ad, RZ ;  /* 0xd2511f53092c7825 */ /* 0x000fc800078e00ff */
[----:B---3--:R-:W-:Y:S01]  /*3850*/  FMUL.FTZ R0, R135, UR8 ;  /* 0x0000000887007c20 */ /* 0x008fe20008410000 */
[----:B-1----:R-:W-:Y:S01]  /*3860*/  HMMA.16816.F32.BF16 R128, R4, R52, RZ ;  /* 0x000000340480723c */ /* 0x002fe200000418ff */
[----:B------:R-:W-:-:S03]  /*3870*/  LOP3.LUT R2, R45, UR5, R2, 0x96, !PT ;  /* 0x000000052d027c12 */ /* 0x000fc6000f8e9602 */
[----:B------:R-:W-:Y:S02]  /*3880*/  FSEL R16, R0, RZ, P0 ;  /* 0x000000ff00107208 */ /* 0x000fe40000000000 */
[----:B------:R-:W-:Y:S01]  /*3890*/  LOP3.LUT R0, R3, UR14, R8, 0x96, !PT ;  /* 0x0000000e03007c12 */ /* 0x000fe2000f8e9608 */
[----:B------:R-:W-:Y:S01]  /*38a0*/  IMAD.WIDE.U32 R2, R2, -0x326172a9, RZ ;  /* 0xcd9e8d5702027825 */ /* 0x000fe200078e00ff */
[C---:B------:R-:W-:Y:S03]  /*38b0*/  HMMA.16816.F32.BF16 R148, R4.reuse, R38, RZ ;  /* 0x000000260494723c */ /* 0x040fe600000418ff */
[--C-:B------:R-:W-:Y:S01]  /*38c0*/  FFMA.FTZ R8, R47, UR8, -R16.reuse ;  /* 0x000000082f087c23 */ /* 0x100fe20008010810 */
[--C-:B------:R-:W-:Y:S01]  /*38d0*/  FFMA.FTZ R9, R72, UR8, -R16.reuse ;  /* 0x0000000848097c23 */ /* 0x100fe20008010810 */
[----:B------:R-:W-:Y:S01]  /*38e0*/  IMAD.WIDE.U32 R18, R0, -0x326172a9, RZ ;  /* 0xcd9e8d5700127825 */ /* 0x000fe200078e00ff */
[C---:B------:R-:W-:Y:S01]  /*38f0*/  LOP3.LUT R0, R2.reuse, 0xffff, RZ, 0xc0, !PT ;  /* 0x0000ffff02007812 */ /* 0x040fe200078ec0ff */
[----:B------:R1:W-:Y:S01]  /*3900*/  MUFU.EX2 R175, R8 ;  /* 0x0000000800af7308 */ /* 0x0003e20000000800 */
[----:B------:R-:W-:Y:S01]  /*3910*/  LOP3.LUT R11, R2, 0xff, RZ, 0xc0, !PT ;  /* 0x000000ff020b7812 */ /* 0x000fe200078ec0ff */
[----:B----4-:R-:W-:Y:S01]  /*3920*/  FFMA.FTZ R10, R56, UR8, -R16 ;  /* 0x00000008380a7c23 */ /* 0x010fe20008010810 */
[--C-:B------:R-:W-:Y:S01]  /*3930*/  SHF.R.U32.HI R17, RZ, 0x18, R2.reuse ;  /* 0x00000018ff117819 */ /* 0x100fe20000011602 */
[C---:B------:R-:W-:Y:S04]  /*3940*/  HMMA.16816.F32.BF16 R144, R4.reuse, R26, RZ ;  /* 0x0000001a0490723c */ /* 0x040fe800000418ff */
[----:B------:R2:W-:Y:S02]  /*3950*/  MUFU.EX2 R207, R9 ;  /* 0x0000000900cf7308 */ /* 0x0005e40000000800 */
[C---:B------:R-:W-:Y:S06]  /*3960*/  HMMA.16816.F32.BF16 R156, R4.reuse, R22, RZ ;  /* 0x00000016049c723c */ /* 0x040fec00000418ff */
[----:B------:R3:W4:Y:S01]  /*3970*/  MUFU.EX2 R176, R10 ;  /* 0x0000000a00b07308 */ /* 0x0007220000000800 */
[----:B-1----:R-:W-:Y:S01]  /*3980*/  SHF.R.U32.HI R8, RZ, 0x10, R2 ;  /* 0x00000010ff087819 */ /* 0x002fe20000011602 */
[----:B------:R-:W-:Y:S01]  /*3990*/  HMMA.16816.F32.BF16 R164, R4, R34, RZ ;  /* 0x0000002204a4723c */ /* 0x000fe200000418ff */
[----:B------:R-:W-:Y:S01]  /*39a0*/  LOP3.LUT R2, R3, UR22, R18, 0x96, !PT ;  /* 0x0000001603027c12 */ /* 0x000fe2000f8e9612 */
[----:B------:R-:W-:-:S04]  /*39b0*/  FFMA.FTZ R3, R73, UR8, -R16 ;  /* 0x0000000849037c23 */ /* 0x000fc80008010810 */
[----:B------:R1:W5:Y:S01]  /*39c0*/  MUFU.EX2 R206, R3 ;  /* 0x0000000300ce7308 */ /* 0x0003620000000800 */
[----:B--2---:R-:W-:Y:S01]  /*39d0*/  SHF.R.U32.HI R9, RZ, 0x8, R0 ;  /* 0x00000008ff097819 */ /* 0x004fe20000011600 */
[C---:B------:R-:W-:Y:S01]  /*39e0*/  HMMA.16816.F32.BF16 R208, R4.reuse, R30, RZ ;  /* 0x0000001e04d0723c */ /* 0x040fe200000418ff */
[----:B------:R-:W-:Y:S02]  /*39f0*/  LOP3.LUT R0, R8, 0xff, RZ, 0xc0, !PT ;  /* 0x000000ff08007812 */ /* 0x000fe400078ec0ff */
[----:B------:R-:W-:Y:S02]  /*3a00*/  PRMT R11, R11, 0x5410, R9 ;  /* 0x000054100b0b7816 */ /* 0x000fe40000000009 */
[----:B------:R-:W-:Y:S01]  /*3a10*/  PRMT R18, R0, 0x5410, R17 ;  /* 0x0000541000127816 */ /* 0x000fe20000000011 */
[----:B------:R-:W-:Y:S01]  /*3a20*/  HMMA.16816.F32.BF16 R232, R4, R42, RZ ;  /* 0x0000002a04e8723c */ /* 0x000fe200000418ff */
[----:B------:R-:W-:Y:S02]  /*3a30*/  LOP3.LUT R0, R2, 0xffff, RZ, 0xc0, !PT ;  /* 0x0000ffff02007812 */ /* 0x000fe400078ec0ff */
[----:B------:R-:W-:-:S02]  /*3a40*/  SHF.R.U32.HI R9, RZ, 0x10, R2 ;  /* 0x00000010ff097819 */ /* 0x000fc40000011602 */
[----:B------:R-:W-:Y:S01]  /*3a50*/  LOP3.LUT R17, R2, 0xff, RZ, 0xc0, !PT ;  /* 0x000000ff02117812 */ /* 0x000fe200078ec0ff */
[C---:B------:R-:W-:Y:S01]  /*3a60*/  HMMA.16816.F32.BF16 R240, R4.reuse, R50, RZ ;  /* 0x0000003204f0723c */ /* 0x040fe200000418ff */
[----:B---3--:R-:W-:Y:S02]  /*3a70*/  SHF.R.U32.HI R10, RZ, 0x8, R0 ;  /* 0x00000008ff0a7819 */ /* 0x008fe40000011600 */
[----:B------:R-:W-:Y:S02]  /*3a80*/  SHF.R.U32.HI R8, RZ, 0x18, R2 ;  /* 0x00000018ff087819 */ /* 0x000fe40000011602 */
[----:B-1----:R-:W-:Y:S01]  /*3a90*/  LOP3.LUT R3, R9, 0xff, RZ, 0xc0, !PT ;  /* 0x000000ff09037812 */ /* 0x002fe200078ec0ff */
[----:B------:R-:W-:Y:S01]  /*3aa0*/  HMMA.16816.F32.BF16 R236, R4, R54, RZ ;  /* 0x0000003604ec723c */ /* 0x000fe200000418ff */
[----:B------:R-:W-:Y:S02]  /*3ab0*/  HSET2.LE.AND R0, R11, R14, PT ;  /* 0x0000000e0b007233 */ /* 0x000fe40003803000 */
[----:B------:R-:W-:-:S02]  /*3ac0*/  PRMT R9, R17, 0x5410, R10 ;  /* 0x0000541011097816 */ /* 0x000fc4000000000a */
[----:B------:R-:W-:Y:S02]  /*3ad0*/  F2FP.BF16.F32.PACK_AB R2, R178, R177 ;  /* 0x000000b1b202723e */ /* 0x000fe400000010ff */
[----:B------:R-:W-:Y:S02]  /*3ae0*/  PRMT R11, R3, 0x5410, R8 ;  /* 0x00005410030b7816 */ /* 0x000fe40000000008 */
[----:B------:R-:W-:Y:S02]  /*3af0*/  LOP3.LUT R10, R0, R2, RZ, 0xc0, !PT ;  /* 0x00000002000a7212 */ /* 0x000fe400078ec0ff */
[--C-:B------:R-:W-:Y:S02]  /*3b00*/  HSET2.LE.AND R3, R9, R14.reuse, PT ;  /* 0x0000000e09037233 */ /* 0x100fe40003803000 */
[--C-:B------:R-:W-:Y:S02]  /*3b10*/  HSET2.LE.AND R0, R18, R14.reuse, PT ;  /* 0x0000000e12007233 */ /* 0x100fe40003803000 */
[----:B------:R-:W-:-:S02]  /*3b20*/  HSET2.LE.AND R9, R11, R14, PT ;  /* 0x0000000e0b097233 */ /* 0x000fc40003803000 */
[----:B----4-:R-:W-:Y:S02]  /*3b30*/  F2FP.BF16.F32.PACK_AB R2, R176, R175 ;  /* 0x000000afb002723e */ /* 0x010fe400000010ff */
[----:B------:R-:W-:Y:S02]  /*3b40*/  F2FP.BF16.F32.PACK_AB R8, R224, R225 ;  /* 0x000000e1e008723e */ /* 0x000fe400000010ff */
[----:B-----5:R-:W-:Y:S02]  /*3b50*/  F2FP.BF16.F32.PACK_AB R17, R206, R207 ;  /* 0x000000cfce11723e */ /* 0x020fe400000010ff */
[----:B------:R-:W-:Y:S01]  /*3b60*/  LOP3.LUT R11, R0, R2, RZ, 0xc0, !PT ;  /* 0x00000002000b7212 */ /* 0x000fe200078ec0ff */
[----:B------:R-:W-:Y:S01]  /*3b70*/  FFMA.FTZ R0, R78, UR8, -R13 ;  /* 0x000000084e007c23 */ /* 0x000fe2000801080d */
[----:B------:R-:W-:Y:S02]  /*3b80*/  LOP3.LUT R8, R3, R8, RZ, 0xc0, !PT ;  /* 0x0000000803087212 */ /* 0x000fe400078ec0ff */
[----:B------:R-:W-:Y:S01]  /*3b90*/  LOP3.LUT R9, R9, R17, RZ, 0xc0, !PT ;  /* 0x0000001109097212 */ /* 0x000fe200078ec0ff */
[----:B------:R1:W-:Y:S01]  /*3ba0*/  MUFU.EX2 R173, R0 ;  /* 0x0000000000ad7308 */ /* 0x0003e20000000800 */
[----:B------:R-:W-:-:S05]  /*3bb0*/  LOP3.LUT R2, R59, UR29, R64, 0x96, !PT ;  /* 0x0000001d3b027c12 */ /* 0x000fca000f8e9640 */
[----:B------:R-:W-:Y:S01]  /*3bc0*/  HMMA.16816.F32.BF16 R4, R8, R38, RZ ;  /* 0x000000260804723c */ /* 0x000fe200000418ff */
[----:B------:R-:W-:-:S05]  /*3bd0*/  IMAD.WIDE.U32 R2, R2, -0x2daee0ad, RZ ;  /* 0xd2511f5302027825 */ /* 0x000fca00078e00ff */
[----:B------:R-:W-:Y:S01]  /*3be0*/  HMMA.16816.F32.BF16 R96, R8, R36, RZ ;  /* 0x000000240860723c */ /* 0x000fe200000418ff */
[----:B------:R-:W-:Y:S01]  /*3bf0*/  SHF.R.U32.HI R18, RZ, 0x10, R2 ;  /* 0x00000010ff127819 */ /* 0x000fe20000011602 */
[----:B-1----:R-:W-:-:S04]  /*3c00*/  FFMA.FTZ R0, R77, UR8, -R13 ;  /* 0x000000084d007c23 */ /* 0x002fc8000801080d */
[C---:B------:R-:W-:Y:S01]  /*3c10*/  HMMA.16816.F32.BF16 R196, R8.reuse, R20, RZ ;  /* 0x0000001408c4723c */ /* 0x040fe200000418ff */
[----:B------:R1:W-:Y:S05]  /*3c20*/  MUFU.EX2 R172, R0 ;  /* 0x0000000000ac7308 */ /* 0x0003ea0000000800 */
[C---:B------:R-:W-:Y:S06]  /*3c30*/  HMMA.16816.F32.BF16 R36, R8.reuse, R24, RZ ;  /* 0x000000180824723c */ /* 0x040fec00000418ff */
[----:B------:R-:W-:Y:S01]  /*3c40*/  IMAD.MOV.U32 R57, RZ, RZ, R5 ;  /* 0x000000ffff397224 */ /* 0x000fe200078e0005 */
[----:B------:R-:W-:Y:S01]  /*3c50*/  HMMA.16816.F32.BF16 R188, R8, R32, RZ ;  /* 0x0000002008bc723c */ /* 0x000fe200000418ff */
[----:B------:R-:W-:-:S02]  /*3c60*/  IMAD.MOV.U32 R56, RZ, RZ, R4 ;  /* 0x000000ffff387224 */ /* 0x000fc400078e0004 */
[----:B------:R-:W-:Y:S02]  /*3c70*/  IMAD.MOV.U32 R87, RZ, RZ, R6 ;  /* 0x000000ffff577224 */ /* 0x000fe400078e0006 */
[----:B------:R-:W-:Y:S01]  /*3c80*/  IMAD.MOV.U32 R86, RZ, RZ, R7 ;  /* 0x000000ffff567224 */ /* 0x000fe200078e0007 */
[C---:B------:R-:W-:Y:S01]  /*3c90*/  HMMA.16816.F32.BF16 R184, R8.reuse, R28, RZ ;  /* 0x0000001c08b8723c */ /* 0x040fe200000418ff */
[----:B-1----:R-:W-:Y:S01]  /*3ca0*/  FFMA.FTZ R0, R75, UR8, -R13 ;  /* 0x000000084b007c23 */ /* 0x002fe2000801080d */
[----:B------:R-:W-:Y:S02]  /*3cb0*/  IMAD.MOV.U32 R81, RZ, RZ, R97 ;  /* 0x000000ffff517224 */ /* 0x000fe400078e0061 */
[----:B------:R-:W-:Y:S01]  /*3cc0*/  IMAD.MOV.U32 R80, RZ, RZ, R98 ;  /* 0x000000ffff507224 */ /* 0x000fe200078e0062 */
[----:B------:R1:W-:Y:S01]  /*3cd0*/  MUFU.EX2 R138, R0 ;  /* 0x00000000008a7308 */ /* 0x0003e20000000800 */
[----:B------:R-:W-:Y:S01]  /*3ce0*/  HMMA.16816.F32.BF16 R4, R8, R26, RZ ;  /* 0x0000001a0804723c */ /* 0x000fe200000418ff */
[----:B------:R-:W-:-:S02]  /*3cf0*/  IMAD.MOV.U32 R59, RZ, RZ, R81 ;  /* 0x000000ffff3b7224 */ /* 0x000fc400078e0051 */
[----:B------:R-:W-:Y:S02]  /*3d00*/  IMAD.MOV.U32 R75, RZ, RZ, R80 ;  /* 0x000000ffff4b7224 */ /* 0x000fe400078e0050 */
[----:B------:R-:W-:Y:S01]  /*3d10*/  IMAD.MOV.U32 R17, RZ, RZ, R96 ;  /* 0x000000ffff117224 */ /* 0x000fe200078e0060 */
[C---:B------:R-:W-:Y:S01]  /*3d20*/  HMMA.16816.F32.BF16 R24, R8.reuse, R34, RZ ;  /* 0x000000220818723c */ /* 0x040fe200000418ff */
[----:B------:R-:W-:Y:S02]  /*3d30*/  IMAD.MOV.U32 R73, RZ, RZ, R99 ;  /* 0x000000ffff497224 */ /* 0x000fe400078e0063 */
[----:B------:R-:W-:Y:S03]  /*3d40*/  LDSM.16.MT88.4 R96, [R213+0xb800] ;  /* 0x00b80000d560783b */ /* 0x000fe60000004200 */
[----:B------:R-:W-:Y:S01]  /*3d50*/  HMMA.16816.F32.BF16 R244, R8, R30, RZ ;  /* 0x0000001e08f4723c */ /* 0x000fe200000418ff */
[----:B------:R-:W-:-:S02]  /*3d60*/  IMAD.MOV.U32 R35, RZ, RZ, R82 ;  /* 0x000000ffff237224 */ /* 0x000fc400078e0052 */
[----:B------:R-:W-:Y:S01]  /*3d70*/  LDSM.16.MT88.4 R80, [R217+0xa800] ;  /* 0x00a80000d950783b */ /* 0x000fe20000004200 */
[----:B-1----:R-:W-:Y:S01]  /*3d80*/  FFMA.FTZ R0, R74, UR8, -R13 ;  /* 0x000000084a007c23 */ /* 0x002fe2000801080d */
[----:B------:R-:W-:Y:S01]  /*3d90*/  SHF.R.U32.HI R13, RZ, 0x18, R2 ;  /* 0x00000018ff0d7819 */ /* 0x000fe20000011602 */
[----:B------:R-:W-:Y:S01]  /*3da0*/  HMMA.16816.F32.BF16 R160, R8, R48, RZ ;  /* 0x0000003008a0723c */ /* 0x000fe200000418ff */
[----:B------:R-:W-:Y:S01]  /*3db0*/  IMAD.MOV.U32 R34, RZ, RZ, R57 ;  /* 0x000000ffff227224 */ /* 0x000fe200078e0039 */
[----:B------:R1:W-:Y:S01]  /*3dc0*/  MUFU.EX2 R137, R0 ;  /* 0x0000000000897308 */ /* 0x0003e20000000800 */
[----:B------:R-:W-:-:S03]  /*3dd0*/  IMAD.MOV.U32 R31, RZ, RZ, R56 ;  /* 0x000000ffff1f7224 */ /* 0x000fc600078e0038 */
[----:B------:R-:W-:Y:S01]  /*3de0*/  IMAD.MOV.U32 R111, RZ, RZ, R4 ;  /* 0x000000ffff6f7224 */ /* 0x000fe200078e0004 */
[C---:B------:R-:W-:Y:S01]  /*3df0*/  HMMA.16816.F32.BF16 R200, R8.reuse, R50, RZ ;  /* 0x0000003208c8723c */ /* 0x040fe200000418ff */
[----:B------:R-:W-:Y:S02]  /*3e00*/  IMAD.MOV.U32 R110, RZ, RZ, R5 ;  /* 0x000000ffff6e7224 */ /* 0x000fe400078e0005 */
[----:B------:R-:W-:Y:S02]  /*3e10*/  IMAD.MOV.U32 R109, RZ, RZ, R6 ;  /* 0x000000ffff6d7224 */ /* 0x000fe400078e0006 */
[----:B------:R-:W-:Y:S01]  /*3e20*/  IMAD.MOV.U32 R108, RZ, RZ, R7 ;  /* 0x000000ffff6c7224 */ /* 0x000fe200078e0007 */
[----:B------:R-:W-:Y:S01]  /*3e30*/  HMMA.16816.F32.BF16 R168, R8, R52, RZ ;  /* 0x0000003408a8723c */ /* 0x000fe200000418ff */
[----:B------:R-:W-:Y:S02]  /*3e40*/  IMAD.MOV.U32 R48, RZ, RZ, R111 ;  /* 0x000000ffff307224 */ /* 0x000fe400078e006f */
[----:B------:R-:W-:-:S02]  /*3e50*/  IMAD.MOV.U32 R49, RZ, RZ, R110 ;  /* 0x000000ffff317224 */ /* 0x000fc400078e006e */
[----:B------:R-:W-:Y:S01]  /*3e60*/  IMAD.MOV.U32 R50, RZ, RZ, R109 ;  /* 0x000000ffff327224 */ /* 0x000fe200078e006d */
[C---:B------:R-:W-:Y:S01]  /*3e70*/  HMMA.16816.F32.BF16 R4, R8.reuse, R22, RZ ;  /* 0x000000160804723c */ /* 0x040fe200000418ff */
[----:B-1----:R-:W-:Y:S01]  /*3e80*/  LOP3.LUT R0, R3, UR30, R62, 0x96, !PT ;  /* 0x0000001e03007c12 */ /* 0x002fe2000f8e963e */
[----:B------:R-:W-:Y:S02]  /*3e90*/  IMAD.MOV.U32 R51, RZ, RZ, R108 ;  /* 0x000000ffff337224 */ /* 0x000fe400078e006c */
[----:B------:R-:W-:Y:S01]  /*3ea0*/  LDSM.16.MT88.4 R108, [R215+0xb800] ;  /* 0x00b80000d76c783b */ /* 0x000fe20000004200 */
[----:B------:R-:W-:Y:S01]  /*3eb0*/  IMAD.MOV.U32 R77, RZ, RZ, R27 ;  /* 0x000000ffff4d7224 */ /* 0x000fe200078e001b */
[----:B------:R-:W-:Y:S01]  /*3ec0*/  HMMA.16816.F32.BF16 R192, R8, R54, RZ ;  /* 0x0000003608c0723c */ /* 0x000fe200000418ff */
[----:B------:R-:W-:Y:S02]  /*3ed0*/  IMAD.MOV.U32 R62, RZ, RZ, R26 ;  /* 0x000000ffff3e7224 */ /* 0x000fe400078e001a */
[----:B------:R-:W-:-:S02]  /*3ee0*/  IMAD.MOV.U32 R47, RZ, RZ, R25 ;  /* 0x000000ffff2f7224 */ /* 0x000fc400078e0019 */
[----:B------:R-:W-:Y:S01]  /*3ef0*/  IMAD.MOV.U32 R46, RZ, RZ, R24 ;  /* 0x000000ffff2e7224 */ /* 0x000fe200078e0018 */
[C---:B------:R-:W-:Y:S01]  /*3f00*/  HMMA.16816.F32.BF16 R180, R8.reuse, R40, RZ ;  /* 0x0000002808b4723c */ /* 0x040fe200000418ff */
[----:B------:R-:W-:Y:S01]  /*3f10*/  IMAD.MOV.U32 R54, RZ, RZ, R75 ;  /* 0x000000ffff367224 */ /* 0x000fe200078e004b */
[----:B------:R-:W1:Y:S01]  /*3f20*/  LDSM.16.MT88.4 R24, [R215+0xa800] ;  /* 0x00a80000d718783b */ /* 0x000e620000004200 */
[----:B------:R-:W-:Y:S02]  /*3f30*/  IMAD.MOV.U32 R55, RZ, RZ, R73 ;  /* 0x000000ffff377224 */ /* 0x000fe400078e0049 */
[----:B------:R-:W-:Y:S01]  /*3f40*/  IMAD.MOV.U32 R53, RZ, RZ, R59 ;  /* 0x000000ffff357224 */ /* 0x000fe200078e003b */
[----:B------:R-:W-:Y:S06]  /*3f50*/  HMMA.16816.F32.BF16 R228, R8, R42, RZ ;  /* 0x0000002a08e4723c */ /* 0x000fec00000418ff */
[----:B------:R-:W-:-:S02]  /*3f60*/  IMAD.MOV.U32 R78, RZ, RZ, R4 ;  /* 0x000000ffff4e7224 */ /* 0x000fc400078e0004 */
[--C-:B------:R-:W-:Y:S01]  /*3f70*/  FFMA.FTZ R4, R66, UR8, -R12.reuse ;  /* 0x0000000842047c23 */ /* 0x100fe2000801080c */
[----:B------:R-:W-:Y:S01]  /*3f80*/  IMAD.MOV.U32 R20, RZ, RZ, R5 ;  /* 0x000000ffff147224 */ /* 0x000fe200078e0005 */
[C---:B------:R-:W-:Y:S01]  /*3f90*/  LOP3.LUT R5, R2.reuse, 0xffff, RZ, 0xc0, !PT ;  /* 0x0000ffff02057812 */ /* 0x040fe200078ec0ff */
[----:B------:R-:W-:Y:S01]  /*3fa0*/  IMAD.MOV.U32 R72, RZ, RZ, R7 ;  /* 0x000000ffff487224 */ /* 0x000fe200078e0007 */
[----:B------:R2:W-:Y:S01]  /*3fb0*/  MUFU.EX2 R132, R4 ;  /* 0x0000000400847308 */ /* 0x0005e20000000800 */
[----:B------:R-:W-:Y:S01]  /*3fc0*/  LOP3.LUT R7, R2, 0xff, RZ, 0xc0, !PT ;  /* 0x000000ff02077812 */ /* 0x000fe200078ec0ff */
[----:B------:R-:W-:Y:S01]  /*3fd0*/  FFMA.FTZ R2, R76, UR8, -R12 ;  /* 0x000000084c027c23 */ /* 0x000fe2000801080c */
[C---:B------:R-:W-:Y:S01]  /*3fe0*/  LOP3.LUT R3, R0.reuse, 0xffff, RZ, 0xc0, !PT ;  /* 0x0000ffff00037812 */ /* 0x040fe200078ec0ff */
[----:B------:R-:W-:Y:S01]  /*3ff0*/  IMAD.MOV.U32 R21, RZ, RZ, R6 ;  /* 0x000000ffff157224 */ /* 0x000fe200078e0006 */
[----:B------:R-:W-:Y:S01]  /*4000*/  LOP3.LUT R6, R0, 0xff, RZ, 0xc0, !PT ;  /* 0x000000ff00067812 */ /* 0x000fe200078ec0ff */
[----:B------:R-:W-:Y:S01]  /*4010*/  IMAD.MOV.U32 R76, RZ, RZ, R20 ;  /* 0x000000ffff4c7224 */ /* 0x000fe200078e0014 */
[----:B------:R-:W-:Y:S01]  /*4020*/  SHF.R.U32.HI R3, RZ, 0x8, R3 ;  /* 0x00000008ff037819 */ /* 0x000fe20000011603 */
[----:B------:R3:W-:Y:S01]  /*4030*/  MUFU.EX2 R32, R2 ;  /* 0x0000000200207308 */ /* 0x0007e20000000800 */
[----:B------:R-:W-:Y:S01]  /*4040*/  SHF.R.U32.HI R5, RZ, 0x8, R5 ;  /* 0x00000008ff057819 */ /* 0x000fe20000011605 */
[----:B------:R-:W-:Y:S01]  /*4050*/  IMAD.MOV.U32 R29, RZ, RZ, R21 ;  /* 0x000000ffff1d7224 */ /* 0x000fe200078e0015 */
[----:B------:R-:W-:Y:S01]  /*4060*/  PRMT R6, R6, 0x5410, R3 ;  /* 0x0000541006067816 */ /* 0x000fe20000000003 */
[----:B------:R-:W-:Y:S01]  /*4070*/  IMAD.MOV.U32 R21, RZ, RZ, R17 ;  /* 0x000000ffff157224 */ /* 0x000fe200078e0011 */
[----:B------:R-:W-:Y:S01]  /*4080*/  PRMT R17, R7, 0x5410, R5 ;  /* 0x0000541007117816 */ /* 0x000fe20000000005 */
[----:B------:R-:W-:Y:S01]  /*4090*/  FFMA.FTZ R3, R79, UR8, -R12 ;  /* 0x000000084f037c23 */ /* 0x000fe2000801080c */
[----:B------:R-:W-:Y:S01]  /*40a0*/  SHF.R.U32.HI R7, RZ, 0x18, R0 ;  /* 0x00000018ff077819 */ /* 0x000fe20000011600 */
[----:B------:R-:W-:-:S02]  /*40b0*/  IMAD.MOV.U32 R52, RZ, RZ, R21 ;  /* 0x000000ffff347224 */ /* 0x000fc400078e0015 */
[----:B--2---:R-:W-:Y:S01]  /*40c0*/  FFMA.FTZ R4, R67, UR8, -R12 ;  /* 0x0000000843047c23 */ /* 0x004fe2000801080c */
[----:B------:R2:W4:Y:S01]  /*40d0*/  MUFU.EX2 R30, R3 ;  /* 0x00000003001e7308 */ /* 0x0005220000000800 */
[----:B------:R-:W-:Y:S01]  /*40e0*/  LOP3.LUT R5, R18, 0xff, RZ, 0xc0, !PT ;  /* 0x000000ff12057812 */ /* 0x000fe200078ec0ff */
[----:B------:R-:W5:Y:S03]  /*40f0*/  LDSM.16.MT88.4 R64, [R218+0xa800] ;  /* 0x00a80000da40783b */ /* 0x000f660000004200 */
[----:B------:R-:W-:Y:S01]  /*4100*/  PRMT R5, R5, 0x5410, R13 ;  /* 0x0000541005057816 */ /* 0x000fe2000000000d */
[----:B------:R-:W5:Y:S01]  /*4110*/  LDSM.16.MT88.4 R20, [R217+0xb800] ;  /* 0x00b80000d914783b */ /* 0x000f620000004200 */
[----:B---3--:R-:W-:Y:S01]  /*4120*/  SHF.R.U32.HI R2, RZ, 0x10, R0 ;  /* 0x00000010ff027819 */ /* 0x008fe20000011600 */
[----:B------:R3:W1:Y:S01]  /*4130*/  MUFU.EX2 R33, R4 ;  /* 0x0000000400217308 */ /* 0x0006620000000800 */
[----:B------:R-:W-:-:S02]  /*4140*/  HSET2.LE.AND R0, R6, R14, PT ;  /* 0x0000000e06007233 */ /* 0x000fc40003803000 */
[--C-:B------:R-:W-:Y:S02]  /*4150*/  HSET2.LE.AND R5, R5, R14.reuse, PT ;  /* 0x0000000e05057233 */ /* 0x100fe40003803000 */
[----:B--2---:R-:W-:Y:S02]  /*4160*/  HSET2.LE.AND R3, R17, R14, PT ;  /* 0x0000000e11037233 */ /* 0x004fe40003803000 */
[----:B----4-:R-:W-:-:S04]  /*4170*/  F2FP.BF16.F32.PACK_AB R6, R30, R32 ;  /* 0x000000201e06723e */ /* 0x010fc800000010ff */
[----:B------:R-:W-:Y:S02]  /*4180*/  LOP3.LUT R127, R5, R6, RZ, 0xc0, !PT ;  /* 0x00000006057f7212 */ /* 0x000fe400078ec0ff */
[----:B---3--:R-:W-:Y:S02]  /*4190*/  LOP3.LUT R4, R2, 0xff, RZ, 0xc0, !PT ;  /* 0x000000ff02047812 */ /* 0x008fe400078ec0ff */
[----:B------:R-:W-:Y:S02]  /*41a0*/  F2FP.BF16.F32.PACK_AB R2, R172, R173 ;  /* 0x000000adac02723e */ /* 0x000fe400000010ff */
[----:B------:R-:W-:Y:S02]  /*41b0*/  PRMT R4, R4, 0x5410, R7 ;  /* 0x0000541004047816 */ /* 0x000fe40000000007 */
[----:B------:R-:W-:Y:S02]  /*41c0*/  LOP3.LUT R124, R0, R2, RZ, 0xc0, !PT ;  /* 0x00000002007c7212 */ /* 0x000fe400078ec0ff */
[----:B-1----:R-:W-:-:S02]  /*41d0*/  F2FP.BF16.F32.PACK_AB R2, R33, R132 ;  /* 0x000000842102723e */ /* 0x002fc400000010ff */
[----:B------:R-:W-:Y:S02]  /*41e0*/  HSET2.LE.AND R0, R4, R14, PT ;  /* 0x0000000e04007233 */ /* 0x000fe40003803000 */
[----:B------:R-:W-:-:S03]  /*41f0*/  F2FP.BF16.F32.PACK_AB R4, R137, R138 ;  /* 0x0000008a8904723e */ /* 0x000fc600000010ff */
[----:B------:R-:W-:Y:S01]  /*4200*/  LOP3.LUT R125, R0, R2, RZ, 0xc0, !PT ;  /* 0x00000002007d7212 */ /* 0x000fe200078ec0ff */
[----:B------:R-:W-:Y:S01]  /*4210*/  FFMA.FTZ R0, R63, UR8, -R15 ;  /* 0x000000083f007c23 */ /* 0x000fe2000801080f */
[----:B------:R-:W-:Y:S01]  /*4220*/  LOP3.LUT R126, R3, R4, RZ, 0xc0, !PT ;  /* 0x00000004037e7212 */ /* 0x000fe200078ec0ff */
[----:B------:R-:W-:Y:S01]  /*4230*/  FFMA.FTZ R4, R71, UR8, -R16 ;  /* 0x0000000847047c23 */ /* 0x000fe20008010810 */
[----:B------:R-:W-:Y:S01]  /*4240*/  LOP3.LUT R2, R19, UR29, R60, 0x96, !PT ;  /* 0x0000001d13027c12 */ /* 0x000fe2000f8e963c */
[----:B------:R1:W-:Y:S01]  /*4250*/  MUFU.EX2 R17, R0 ;  /* 0x0000000000117308 */ /* 0x0003e20000000800 */
[----:B------:R-:W-:-:S03]  /*4260*/  IMAD.MOV.U32 R19, RZ, RZ, R47 ;  /* 0x000000ffff137224 */ /* 0x000fc600078e002f */
[----:B------:R-:W-:Y:S01]  /*4270*/  IMAD.WIDE.U32 R2, R2, -0x2daee0ad, RZ ;  /* 0xd2511f5302027825 */ /* 0x000fe200078e00ff */
[C---:B------:R-:W-:Y:S03]  /*4280*/  HMMA.16816.F32.BF16 R140, R124.reuse, R152, R140 ;  /* 0x000000987c8c723c */ /* 0x040fe6000004188c */
[----:B------:R2:W-:Y:S01]  /*4290*/  MUFU.EX2 R13, R4 ;  /* 0x00000004000d7308 */ /* 0x0005e20000000800 */
[C---:B------:R-:W-:Y:S02]  /*42a0*/  LOP3.LUT R5, R2.reuse, 0xffff, RZ, 0xc0, !PT ;  /* 0x0000ffff02057812 */ /* 0x040fe400078ec0ff */
[----:B------:R-:W-:Y:S01]  /*42b0*/  LOP3.LUT R10, R2, 0xff, RZ, 0xc0, !PT ;  /* 0x000000ff020a7812 */ /* 0x000fe200078ec0ff */
[----:B------:R-:W-:Y:S01]  /*42c0*/  HMMA.16816.F32.BF16 R148, R124, R154, R148 ;  /* 0x0000009a7c94723c */ /* 0x000fe20000041894 */
[----:B------:R-:W-:Y:S02]  /*42d0*/  SHF.R.U32.HI R9, RZ, 0x18, R2 ;  /* 0x00000018ff097819 */ /* 0x000fe40000011602 */
[----:B------:R-:W-:Y:S01]  /*42e0*/  SHF.R.U32.HI R8, RZ, 0x8, R5 ;  /* 0x00000008ff087819 */ /* 0x000fe20000011605 */
[----:B-1----:R-:W-:-:S02]  /*42f0*/  FFMA.FTZ R0, R58, UR8, -R15 ;  /* 0x000000083a007c23 */ /* 0x002fc4000801080f */
[C---:B------:R-:W-:Y:S02]  /*4300*/  HMMA.16816.F32.BF16 R40, R124.reuse, R24, R92 ;  /* 0x000000187c28723c */ /* 0x040fe4000004185c */
[----:B------:R1:W3:Y:S04]  /*4310*/  MUFU.EX2 R18, R0 ;  /* 0x0000000000127308 */ /* 0x0002e80000000800 */
[----:B-----5:R-:W-:Y:S01]  /*4320*/  HMMA.16816.F32.BF16 R56, R124, R64, R88 ;  /* 0x000000407c38723c */ /* 0x020fe20000041858 */
[----:B--2---:R-:W-:-:S04]  /*4330*/  FFMA.FTZ R4, R85, UR8, -R16 ;  /* 0x0000000855047c23 */ /* 0x004fc80008010810 */
[----:B------:R-:W-:Y:S01]  /*4340*/  MUFU.EX2 R11, R4 ;  /* 0x00000004000b7308 */ /* 0x000fe20000000800 */
[C---:B------:R-:W-:Y:S06]  /*4350*/  HMMA.16816.F32.BF16 R88, R124.reuse, R96, R104 ;  /* 0x000000607c58723c */ /* 0x040fec0000041868 */
[----:B------:R-:W-:Y:S01]  /*4360*/  HMMA.16816.F32.BF16 R104, R124, R108, R112 ;  /* 0x0000006c7c68723c */ /* 0x000fe20000041870 */
[----:B-1----:R-:W-:Y:S01]  /*4370*/  FFMA.FTZ R0, R68, UR8, -R15 ;  /* 0x0000000844007c23 */ /* 0x002fe2000801080f */
[----:B------:R-:W-:-:S03]  /*4380*/  IMAD.MOV.U32 R68, RZ, RZ, R72 ;  /* 0x000000ffff447224 */ /* 0x000fc600078e0048 */
[----:B------:R1:W-:Y:S01]  /*4390*/  MUFU.EX2 R28, R0 ;  /* 0x00000000001c7308 */ /* 0x0003e20000000800 */
[C---:B------:R-:W-:Y:S06]  /*43a0*/  HMMA.16816.F32.BF16 R72, R124.reuse, R80, R100 ;  /* 0x000000507c48723c */ /* 0x040fec0000041864 */
[----:B------:R-:W-:Y:S01]  /*43b0*/  HMMA.16816.F32.BF16 R112, R124, R116, R120 ;  /* 0x000000747c70723c */ /* 0x000fe20000041878 */
[----:B------:R-:W-:Y:S02]  /*43c0*/  IMAD.MOV.U32 R103, RZ, RZ, R29 ;  /* 0x000000ffff677224 */ /* 0x000fe400078e001d */
[----:B------:R-:W-:-:S02]  /*43d0*/  IMAD.MOV.U32 R102, RZ, RZ, R76 ;  /* 0x000000ffff667224 */ /* 0x000fc400078e004c */
[----:B------:R-:W-:Y:S01]  /*43e0*/  IMAD.MOV.U32 R101, RZ, RZ, R78 ;  /* 0x000000ffff657224 */ /* 0x000fe200078e004e */
[C---:B------:R-:W-:Y:S01]  /*43f0*/  HMMA.16816.F32.BF16 R120, R124.reuse, R20, R128 ;  /* 0x000000147c78723c */ /* 0x040fe20000041880 */
[----:B------:R-:W-:Y:S02]  /*4400*/  IMAD.MOV.U32 R100, RZ, RZ, R77 ;  /* 0x000000ffff647224 */ /* 0x000fe400078e004d */
[----:B-1----:R-:W-:Y:S01]  /*4410*/  FFMA.FTZ R0, R69, UR8, -R15 ;  /* 0x0000000845007c23 */ /* 0x002fe2000801080f */
[----:B------:R-:W-:Y:S02]  /*4420*/  IMAD.MOV.U32 R69, RZ, RZ, R62 ;  /* 0x000000ffff457224 */ /* 0x000fe400078e003e */
[C---:B------:R-:W-:Y:S01]  /*4430*/  HMMA.16816.F32.BF16 R92, R124.reuse, R98, R208 ;  /* 0x000000627c5c723c */ /* 0x040fe200000418d0 */
[----:B------:R1:W2:Y:S05]  /*4440*/  MUFU.EX2 R29, R0 ;  /* 0x00000000001d7308 */ /* 0x0002aa0000000800 */
[----:B------:R-:W-:Y:S01]  /*4450*/  HMMA.16816.F32.BF16 R60, R124, R66, R156 ;  /* 0x000000427c3c723c */ /* 0x000fe2000004189c */
[----:B------:R-:W-:-:S02]  /*4460*/  IMAD.MOV.U32 R209, RZ, RZ, R19 ;  /* 0x000000ffffd17224 */ /* 0x000fc400078e0013 */
[----:B------:R-:W-:Y:S02]  /*4470*/  IMAD.MOV.U32 R210, RZ, RZ, R69 ;  /* 0x000000ffffd27224 */ /* 0x000fe400078e0045 */
[----:B------:R-:W-:Y:S01]  /*4480*/  IMAD.MOV.U32 R211, RZ, RZ, R100 ;  /* 0x000000ffffd37224 */ /* 0x000fe200078e0064 */
[C---:B------:R-:W-:Y:S06]  /*4490*/  HMMA.16816.F32.BF16 R156, R124.reuse, R110, R232 ;  /* 0x0000006e7c9c723c */ /* 0x040fec00000418e8 */
[----:B------:R-:W-:Y:S01]  /*44a0*/  HMMA.16816.F32.BF16 R76, R124, R82, R164 ;  /* 0x000000527c4c723c */ /* 0x000fe200000418a4 */
[----:B-1----:R-:W-:Y:S01]  /*44b0*/  FFMA.FTZ R0, R70, UR8, -R16 ;  /* 0x0000000846007c23 */ /* 0x002fe20008010810 */
[----:B------:R-:W-:-:S02]  /*44c0*/  IMAD.MOV.U32 R70, RZ, RZ, R46 ;  /* 0x000000ffff467224 */ /* 0x000fc400078e002e */
[----:B------:R-:W-:Y:S01]  /*44d0*/  IMAD.MOV.U32 R232, RZ, RZ, R101 ;  /* 0x000000ffffe87224 */ /* 0x000fe200078e0065 */
[----:B------:R1:W-:Y:S01]  /*44e0*/  MUFU.EX2 R15, R0 ;  /* 0x00000000000f7308 */ /* 0x0003e20000000800 */
[----:B------:R-:W-:Y:S01]  /*44f0*/  IMAD.MOV.U32 R233, RZ, RZ, R102 ;  /* 0x000000ffffe97224 */ /* 0x000fe200078e0066 */
[C---:B------:R-:W-:Y:S01]  /*4500*/  HMMA.16816.F32.BF16 R164, R124.reuse, R118, R240 ;  /* 0x000000767ca4723c */ /* 0x040fe200000418f0 */
[----:B------:R-:W-:Y:S02]  /*4510*/  IMAD.MOV.U32 R234, RZ, RZ, R103 ;  /* 0x000000ffffea7224 */ /* 0x000fe400078e0067 */
[----:B------:R-:W-:Y:S02]  /*4520*/  IMAD.MOV.U32 R235, RZ, RZ, R68 ;  /* 0x000000ffffeb7224 */ /* 0x000fe400078e0044 */
[----:B------:R-:W-:Y:S01]  /*4530*/  IMAD.MOV.U32 R208, RZ, RZ, R70 ;  /* 0x000000ffffd07224 */ /* 0x000fe200078e0046 */
[----:B-1----:R-:W-:Y:S02]  /*4540*/  LOP3.LUT R0, R3, UR30, R44, 0x96, !PT ;  /* 0x0000001e03007c12 */ /* 0x002fe4000f8e962c */
[----:B------:R-:W-:Y:S01]  /*4550*/  SHF.R.U32.HI R3, RZ, 0x10, R2 ;  /* 0x00000010ff037819 */ /* 0x000fe20000011602 */
[----:B------:R-:W-:Y:S01]  /*4560*/  FFMA.FTZ R2, R84, UR8, -R16 ;  /* 0x0000000854027c23 */ /* 0x000fe20008010810 */
[----:B------:R-:W-:Y:S01]  /*4570*/  LOP3.LUT R7, R0, 0xff, RZ, 0xc0, !PT ;  /* 0x000000ff00077812 */ /* 0x000fe200078ec0ff */
[----:B------:R-:W-:Y:S01]  /*4580*/  HMMA.16816.F32.BF16 R44, R124, R26, R144 ;  /* 0x0000001a7c2c723c */ /* 0x000fe20000041890 */
[----:B------:R-:W-:Y:S01]  /*4590*/  LOP3.LUT R6, R3, 0xff, RZ, 0xc0, !PT ;  /* 0x000000ff03067812 */ /* 0x000fe200078ec0ff */
[----:B------:R1:W4:Y:S01]  /*45a0*/  MUFU.EX2 R12, R2 ;  /* 0x00000002000c7308 */ /* 0x0003220000000800 */
[----:B------:R-:W-:-:S02]  /*45b0*/  SHF.R.U32.HI R3, RZ, 0x10, R0 ;  /* 0x00000010ff037819 */ /* 0x000fc40000011600 */
[----:B------:R-:W-:Y:S01]  /*45c0*/  SHF.R.U32.HI R5, RZ, 0x18, R0 ;  /* 0x00000018ff057819 */ /* 0x000fe20000011600 */
[----:B------:R-:W-:Y:S01]  /*45d0*/  HMMA.16816.F32.BF16 R124, R124, R22, R236 ;  /* 0x000000167c7c723c */ /* 0x000fe200000418ec */
[----:B------:R-:W-:Y:S02]  /*45e0*/  LOP3.LUT R3, R3, 0xff, RZ, 0xc0, !PT ;  /* 0x000000ff03037812 */ /* 0x000fe400078ec0ff */
[----:B------:R-:W-:Y:S02]  /*45f0*/  PRMT R4, R6, 0x5410, R9 ;  /* 0x0000541006047816 */ /* 0x000fe40000000009 */
[----:B------:R-:W-:Y:S02]  /*4600*/  PRMT R3, R3, 0x5410, R5 ;  /* 0x0000541003037816 */ /* 0x000fe40000000005 */
[----:B---3--:R-:W-:Y:S02]  /*4610*/  F2FP.BF16.F32.PACK_AB R5, R18, R17 ;  /* 0x000000111205723e */ /* 0x008fe400000010ff */
[----:B------:R-:W-:-:S02]  /*4620*/  HSET2.LE.AND R4, R4, R14, PT ;  /* 0x0000000e04047233 */ /* 0x000fc40003803000 */
[----:B-1----:R-:W-:-:S04]  /*4630*/  LOP3.LUT R2, R0, 0xffff, RZ, 0xc0, !PT ;  /* 0x0000ffff00027812 */ /* 0x002fc800078ec0ff */
[----:B------:R-:W-:Y:S02]  /*4640*/  SHF.R.U32.HI R0, RZ, 0x8, R2 ;  /* 0x00000008ff007819 */ /* 0x000fe40000011602 */
[----:B------:R-:W-:Y:S02]  /*4650*/  PRMT R2, R10, 0x5410, R8 ;  /* 0x000054100a027816 */ /* 0x000fe40000000008 */
[----:B------:R-:W-:Y:S02]  /*4660*/  PRMT R0, R7, 0x5410, R0 ;  /* 0x0000541007007816 */ /* 0x000fe40000000000 */
[--C-:B------:R-:W-:Y:S02]  /*4670*/  HSET2.LE.AND R7, R3, R14.reuse, PT ;  /* 0x0000000e03077233 */ /* 0x100fe40003803000 */
[--C-:B------:R-:W-:Y:S02]  /*4680*/  HSET2.LE.AND R2, R2, R14.reuse, PT ;  /* 0x0000000e02027233 */ /* 0x100fe40003803000 */
[----:B------:R-:W-:-:S02]  /*4690*/  HSET2.LE.AND R6, R0, R14, PT ;  /* 0x0000000e00067233 */ /* 0x000fc40003803000 */
[----:B--2---:R-:W-:Y:S02]  /*46a0*/  F2FP.BF16.F32.PACK_AB R0, R29, R28 ;  /* 0x0000001c1d00723e */ /* 0x004fe400000010ff */
[----:B----4-:R-:W-:Y:S02]  /*46b0*/  F2FP.BF16.F32.PACK_AB R3, R12, R13 ;  /* 0x0000000d0c03723e */ /* 0x010fe400000010ff */
[----:B------:R-:W-:Y:S01]  /*46c0*/  LOP3.LUT R130, R2, R0, RZ, 0xc0, !PT ;  /* 0x0000000002827212 */ /* 0x000fe200078ec0ff */
[----:B------:R-:W-:Y:S01]  /*46d0*/  FADD.FTZ R2, R207, R206 ;  /* 0x000000cecf027221 */ /* 0x000fe20000010000 */
[----:B------:R-:W-:Y:S02]  /*46e0*/  F2FP.BF16.F32.PACK_AB R0, R11, R15 ;  /* 0x0000000f0b00723e */ /* 0x000fe400000010ff */
[----:B------:R-:W-:Y:S01]  /*46f0*/  LOP3.LUT R131, R4, R3, RZ, 0xc0, !PT ;  /* 0x0000000304837212 */ /* 0x000fe200078ec0ff */
[----:B------:R-:W-:Y:S01]  /*4700*/  IMAD.MOV.U32 R4, RZ, RZ, R31 ;  /* 0x000000ffff047224 */ /* 0x000fe200078e001f */
[----:B------:R-:W-:Y:S01]  /*4710*/  LOP3.LUT R128, R6, R5, RZ, 0xc0, !PT ;  /* 0x0000000506807212 */ /* 0x000fe200078ec0ff */
[----:B------:R-:W-:Y:S01]  /*4720*/  IMAD.MOV.U32 R5, RZ, RZ, R34 ;  /* 0x000000ffff057224 */ /* 0x000fe200078e0022 */
[----:B------:R-:W-:Y:S01]  /*4730*/  LOP3.LUT R129, R7, R0, RZ, 0xc0, !PT ;  /* 0x0000000007817212 */ /* 0x000fe200078ec0ff */
[----:B------:R-:W-:-:S02]  /*4740*/  IMAD.MOV.U32 R6, RZ, RZ, R87 ;  /* 0x000000ffff067224 */ /* 0x000fc400078e0057 */
[----:B------:R-:W-:Y:S01]  /*4750*/  FADD.FTZ R3, R225, R224 ;  /* 0x000000e0e1037221 */ /* 0x000fe20000010000 */
[----:B------:R-:W-:Y:S02]  /*4760*/  IMAD.MOV.U32 R7, RZ, RZ, R86 ;  /* 0x000000ffff077224 */ /* 0x000fe400078e0056 */
[----:B------:R-:W-:Y:S01]  /*4770*/  FADD.FTZ R0, R35, R252 ;  /* 0x000000fc23007221 */ /* 0x000fe20000010000 */
[----:B------:R-:W-:Y:S01]  /*4780*/  FADD.FTZ R2, R175, R2 ;  /* 0x00000002af027221 */ /* 0x000fe20000010000 */
[----:B------:R-:W-:Y:S01]  /*4790*/  FADD.FTZ R3, R177, R3 ;  /* 0x00000003b1037221 */ /* 0x000fe20000010000 */
[C---:B------:R-:W-:Y:S01]  /*47a0*/  HMMA.16816.F32.BF16 R144, R128.reuse, R152, R52 ;  /* 0x000000988090723c */ /* 0x040fe20000041834 */
[C---:B------:R-:W-:Y:S02]  /*47b0*/  VIADD R225, R223.reuse, 0x1000 ;  /* 0x00001000dfe17836 */ /* 0x040fe40000000000 */
[----:B------:R-:W-:Y:S01]  /*47c0*/  FADD.FTZ R2, R176, R2 ;  /* 0x00000002b0027221 */ /* 0x000fe20000010000 */
[----:B------:R-:W-:Y:S01]  /*47d0*/  FADD.FTZ R3, R178, R3 ;  /* 0x00000003b2037221 */ /* 0x000fe20000010000 */
[----:B------:R-:W-:Y:S01]  /*47e0*/  VIADD R224, R223, 0x1800 ;  /* 0x00001800dfe07836 */ /* 0x000fe20000000000 */
[----:B------:R-:W-:Y:S01]  /*47f0*/  HMMA.16816.F32.BF16 R152, R128, R154, R4 ;  /* 0x0000009a8098723c */ /* 0x000fe20000041804 */
[----:B------:R-:W-:-:S04]  /*4800*/  FADD.FTZ R15, R15, R2 ;  /* 0x000000020f0f7221 */ /* 0x000fc80000010000 */
[----:B------:R-:W-:Y:S01]  /*4810*/  FADD.FTZ R15, R11, R15 ;  /* 0x0000000f0b0f7221 */ /* 0x000fe20000010000 */
[C---:B------:R-:W-:Y:S01]  /*4820*/  HMMA.16816.F32.BF16 R52, R128.reuse, R64, R196 ;  /* 0x000000408034723c */ /* 0x040fe200000418c4 */
[----:B------:R-:W-:Y:S01]  /*4830*/  FADD.FTZ R4, R250, R226 ;  /* 0x000000e2fa047221 */ /* 0x000fe20000010000 */
[----:B------:R-:W-:Y:S01]  /*4840*/  FADD.FTZ R5, R251, R0 ;  /* 0x00000000fb057221 */ /* 0x000fe20000010000 */
[----:B------:R-:W-:Y:S01]  /*4850*/  FADD.FTZ R15, R13, R15 ;  /* 0x0000000f0d0f7221 */ /* 0x000fe20000010000 */
[----:B------:R-:W-:Y:S02]  /*4860*/  VIADD R226, R223, 0x800 ;  /* 0x00000800dfe27836 */ /* 0x000fe40000000000 */
[----:B------:R-:W-:Y:S01]  /*4870*/  FADD.FTZ R0, R204, R4 ;  /* 0x00000004cc007221 */ /* 0x000fe20000010000 */
[----:B------:R-:W-:Y:S01]  /*4880*/  FADD.FTZ R5, R205, R5 ;  /* 0x00000005cd057221 */ /* 0x000fe20000010000 */
[----:B------:R-:W-:Y:S02]  /*4890*/  HMMA.16816.F32.BF16 R64, R128, R66, R232 ;  /* 0x000000428040723c */ /* 0x000fe400000418e8 */
[----:B------:R-:W-:Y:S01]  /*48a0*/  FADD.FTZ R4, R179, R0 ;  /* 0x00000000b3047221 */ /* 0x000fe20000010000 */
[----:B------:R-:W-:Y:S01]  /*48b0*/  FADD.FTZ R0, R17, R3 ;  /* 0x0000000311007221 */ /* 0x000fe20000010000 */
[----:B------:R-:W-:-:S02]  /*48c0*/  FADD.FTZ R2, R173, R5 ;  /* 0x00000005ad027221 */ /* 0x000fc40000010000 */
        /* <DEDUP_REMOVED lines=23> */
[----:B------:R-:W-:-:S08]  /*4a40*/  NOP ;  /* 0x0000000000007918 */ /* 0x000fd00000000000 */
[----:B------:R-:W-:-:S15]  /*4a50*/  @!P6 BRA `(.L_x_1533) ;  /* 0x0000002c0040e947 */ /* 0x000fde0003800000 */
[C---:B------:R-:W-:Y:S01]  /*4a60*/  IMAD.WIDE.U32 R2, R139.reuse, -0x326172a9, RZ ;  /* 0xcd9e8d578b027825 */ /* 0x040fe200078e00ff */
[----:B------:R-:W-:Y:S01]  /*4a70*/  IADD3 R35, R139, 0x4, RZ ;  /* 0x000000048b237810 */ /* 0x000fe20007ffe0ff */
[----:B------:R-:W-:Y:S01]  /*4a80*/  USHF.L.U64.HI UR31, UR6, 0x5, UR7 ;  /* 0x00000005061f7899 */ /* 0x000fe20008010207 */
[----:B------:R-:W-:Y:S01]  /*4a90*/  MOV R132, R135 ;  /* 0x0000008700847202 */ /* 0x000fe20000000f00 */
[----:B------:R-:W-:Y:S01]  /*4aa0*/  IMAD.WIDE.U32 R228, R248, -0x2daee0ad, RZ ;  /* 0xd2511f53f8e47825 */ /* 0x000fe200078e00ff */
[----:B------:R1:W-:Y:S01]  /*4ab0*/  STL.64 [R1], R2 ;  /* 0x0000000201007387 */ /* 0x0003e20000100a00 */
[----:B------:R-:W-:Y:S01]  /*4ac0*/  LOP3.LUT R240, R3, R174, RZ, 0x3c, !PT ;  /* 0x000000ae03f07212 */ /* 0x000fe200078e3cff */
[----:B------:R-:W-:Y:S01]  /*4ad0*/  USHF.L.U32 UR37, UR6, 0x5, URZ ;  /* 0x0000000506257899 */ /* 0x000fe2000800063f */
[----:B------:R-:W-:Y:S01]  /*4ae0*/  IMAD.WIDE.U32 R250, R35, -0x326172a9, RZ ;  /* 0xcd9e8d5723fa7825 */ /* 0x000fe200078e00ff */
[----:B------:R-:W-:Y:S01]  /*4af0*/  MOV R0, R136 ;  /* 0x0000008800007202 */ /* 0x000fe20000000f00 */
[----:B------:R-:W-:Y:S01]  /*4b00*/  ULEA.HI.SX32 UR39, UR39, 0xfffffffe, 0x1b ;  /* 0xfffffffe27277891 */ /* 0x000fe2000f8fda3f */
[----:B------:R-:W-:Y:S01]  /*4b10*/  MOV R138, R133 ;  /* 0x00000085008a7202 */ /* 0x000fe20000000f00 */
[----:B------:R-:W-:Y:S01]  /*4b20*/  IMAD.WIDE.U32 R240, R240, -0x2daee0ad, RZ ;  /* 0xd2511f53f0f07825 */ /* 0x000fe200078e00ff */
[----:B------:R-:W-:Y:S01]  /*4b30*/  LOP3.LUT R238, R251, R174, RZ, 0x3c, !PT ;  /* 0x000000aefbee7212 */ /* 0x000fe200078e3cff */
[----:B------:R-:W-:Y:S01]  /*4b40*/  ULDC UR4, c[0x0][0x2ec] ;  /* 0x0000bb0000047ab9 */ /* 0x000fe20000000800 */
[----:B------:R-:W-:Y:S01]  /*4b50*/  MOV R137, R134 ;  /* 0x0000008600897202 */ /* 0x000fe20000000f00 */
[----:B------:R-:W-:Y:S01]  /*4b60*/  ULDC.64 UR12, c[0x0][0x250] ;  /* 0x00009400000c7ab9 */ /* 0x000fe20000000a00 */
[----:B------:R-:W-:Y:S01]  /*4b70*/  MOV R252, 0x7054 ;  /* 0x0000705400fc7802 */ /* 0x000fe20000000f00 */
[----:B------:R-:W-:Y:S01]  /*4b80*/  IMAD.WIDE.U32 R238, R238, -0x2daee0ad, RZ ;  /* 0xd2511f53eeee7825 */ /* 0x000fe200078e00ff */
[----:B------:R-:W-:Y:S01]  /*4b90*/  ULDC.64 UR6, c[0x0][0x218] ;  /* 0x0000860000067ab9 */ /* 0x000fe20000000a00 */
[----:B------:R-:W-:Y:S01]  /*4ba0*/  ULDC.64 UR8, c[0x0][0x248] ;  /* 0x0000920000087ab9 */ /* 0x000fe20000000a00 */
[----:B------:R-:W-:Y:S01]  /*4bb0*/  ULDC.64 UR10, c[0x0][0x220] ;  /* 0x00008800000a7ab9 */ /* 0x000fe20000000a00 */
[----:B------:R-:W-:Y:S05]  /*4bc0*/  BRA `(.L_x_1534) ;  /* 0x0000000000687947 */ /* 0x000fea0003800000 */
.L_x_1536:
        /* <DEDUP_REMOVED lines=15> */
[----:B------:R-:W-:Y:S04]  /*4cc0*/  LEA.HI.X R3, R3, UR7, R135, 0x1, P1 ;  /* 0x0000000703037c11 */ /* 0x000fe800088f0c87 */
        /* <DEDUP_REMOVED lines=8> */
[----:B------:R-:W0:Y:S01]  /*4d50*/  LDGDEPBAR ;  /* 0x00000000000079af */ /* 0x000e220000000000 */
[----:B------:R-:W-:Y:S05]  /*4d60*/  BRA `(.L_x_1535) ;  /* 0x0000000800347947 */ /* 0x000fea0003800000 */
.L_x_1534:
[----:B------:R-:W2:Y:S01]  /*4d70*/  LDL.64 R6, [R1+0x10] ;  /* 0x0000100001067983 */ /* 0x000ea20000100a00 */
[----:B------:R-:W-:Y:S01]  /*4d80*/  USHF.R.S32.HI UR36, URZ, 0x1f, UR39 ;  /* 0x0000001f3f247899 */ /* 0x000fe20008011427 */
[----:B------:R-:W-:Y:S04]  /*4d90*/  DEPBAR.LE SB0, 0x0 ;  /* 0x000080000000791a */ /* 0x000fe80000000000 */
[----:B------:R-:W-:Y:S01]  /*4da0*/  UIMAD UR36, UR36, UR12, URZ ;  /* 0x0000000c242472a4 */ /* 0x000fe2000f8e023f */
[----:B------:R-:W-:Y:S01]  /*4db0*/  BAR.SYNC.DEFER_BLOCKING 0x0 ;  /* 0x0000000000007b1d */ /* 0x000fe20000010000 */
[----:B------:R-:W-:Y:S01]  /*4dc0*/  UIMAD.WIDE.U32 UR40, UR39, UR12, URZ ;  /* 0x0000000c272872a5 */ /* 0x000fe2000f8e003f */
[----:B------:R-:W-:Y:S01]  /*4dd0*/  ISETP.LT.AND P2, PT, RZ, UR39, PT ;  /* 0x00000027ff007c0c */ /* 0x000fe2000bf41270 */
[----:B------:R-:W-:Y:S04]  /*4de0*/  UIMAD UR36, UR39, UR13, UR36 ;  /* 0x0000000d272472a4 */ /* 0x000fe8000f8e0224 */
[----:B------:R-:W-:Y:S01]  /*4df0*/  UIADD3 UR36, UR41, UR36, URZ ;  /* 0x0000002429247290 */ /* 0x000fe2000fffe03f */
[----:B-1----:R-:W-:Y:S02]  /*4e00*/  IMAD.U32 R3, RZ, RZ, UR40 ;  /* 0x00000028ff037e24 */ /* 0x002fe4000f8e00ff */
[----:B------:R-:W-:Y:S03]  /*4e10*/  IMAD.U32 R4, RZ, RZ, UR40 ;  /* 0x00000028ff047e24 */ /* 0x000fe6000f8e00ff */
[----:B------:R-:W-:Y:S01]  /*4e20*/  IMAD.U32 R5, RZ, RZ, UR36 ;  /* 0x00000024ff057e24 */ /* 0x000fe2000f8e00ff */
[----:B--2---:R-:W-:Y:S04]  /*4e30*/  LEA R3, P0, R3, R6, 0x5 ;  /* 0x0000000603037211 */ /* 0x004fe800078028ff */
[C---:B------:R-:W-:Y:S02]  /*4e40*/  LEA R2, P1, R3.reuse, UR10, 0x1 ;  /* 0x0000000a03027c11 */ /* 0x040fe4000f8208ff */
[----:B------:R-:W-:Y:S02]  /*4e50*/  LEA.HI.X R5, R4, R249, R5, 0x5, P0 ;  /* 0x000000f904057211 */ /* 0x000fe400000f2c05 */
[----:B------:R-:W-:Y:S02]  /*4e60*/  IADD3 R4, P0, R2, UR37, RZ ;  /* 0x0000002502047c10 */ /* 0x000fe4000ff1e0ff */
[----:B------:R-:W-:Y:S04]  /*4e70*/  LEA.HI.X R3, R3, UR11, R5, 0x1, P1 ;  /* 0x0000000b03037c11 */ /* 0x000fe800088f0c05 */
[----:B------:R-:W-:Y:S01]  /*4e80*/  IADD3.X R5, R3, UR31, RZ, P0, !PT ;  /* 0x0000001f03057c10 */ /* 0x000fe200087fe4ff */
[----:B------:R-:W-:Y:S01]  /*4e90*/  @!PT LDS RZ, [RZ] ;  /* 0x00000000fffff984 */ /* 0x000fe20000000800 */
[----:B------:R-:W-:Y:S01]  /*4ea0*/  @!PT LDS RZ, [RZ] ;  /* 0x00000000fffff984 */ /* 0x000fe20000000800 */
[----:B------:R-:W-:Y:S01]  /*4eb0*/  @!PT LDS RZ, [RZ] ;  /* 0x00000000fffff984 */ /* 0x000fe20000000800 */
[----:B------:R-:W-:Y:S04]  /*4ec0*/  LDGSTS.E.BYPASS.LTC128B.128 [R227+0xa000], desc[UR32][R2.64] ;  /* 0x0a00000002e37fae */ /* 0x000fe8000b901d60 */
[----:B------:R-:W-:Y:S04]  /*4ed0*/  LDGSTS.E.BYPASS.LTC128B.128 [R227+0xb000], desc[UR32][R2.64+0x80] ;  /* 0x0b00008002e37fae */ /* 0x000fe8000b901d60 */
[----:B------:R-:W-:Y:S04]  /*4ee0*/  LDGSTS.E.BYPASS.LTC128B.128 [R227+0xa800], desc[UR32][R4.64] ;  /* 0x0a80000004e37fae */ /* 0x000fe8000b901d60 */
[----:B------:R1:W-:Y:S04]  /*4ef0*/  LDGSTS.E.BYPASS.LTC128B.128 [R227+0xb800], desc[UR32][R4.64+0x80] ;  /* 0x0b80008004e37fae */ /* 0x0003e8000b901d60 */
        /* <DEDUP_REMOVED lines=110> */
[----:B------:R-:W-:Y:S05]  /*55e0*/  FMNMX.FTZ R2, R23, R2, !PT ;  /* 0x0000000217027209 */ /* 0x000fea0007810000 */
[----:B------:R-:W-:Y:S02]  /*55f0*/  FMNMX.FTZ R136, R32, R136, !PT ;  /* 0x0000008820887209 */ /* 0x000fe40007810000 */
[----:B------:R-:W-:Y:S02]  /*5600*/  FMNMX.FTZ R2, R34, R2, !PT ;  /* 0x0000000222027209 */ /* 0x000fe40007810000 */
[----:B------:R-:W-:Y:S02]  /*5610*/  FMNMX.FTZ R136, R33, R136, !PT ;  /* 0x0000008821887209 */ /* 0x000fe40007810000 */
[----:B------:R-:W-:Y:S01]  /*5620*/  FMNMX.FTZ R133, R35, R2, !PT ;  /* 0x0000000223857209 */ /* 0x000fe20007810000 */
[----:B------:R-:W-:Y:S06]  /*5630*/  @P2 BRA `(.L_x_1536) ;  /* 0xfffffff400642947 */ /* 0x000fec000383ffff */
.L_x_1535:
[----:B------:R-:W2:Y:S01]  /*5640*/  LDL.64 R180, [R1] ;  /* 0x0000000001b47983 */ /* 0x000ea20000100a00 */
[----:B------:R-:W-:Y:S02]  /*5650*/  MOV R139, UR35 ;  /* 0x00000023008b7c02 */ /* 0x000fe40008000f00 */
[--C-:B------:R-:W-:Y:S02]  /*5660*/  LOP3.LUT R174, R241, UR20, R228.reuse, 0x96, !PT ;  /* 0x00000014f1ae7c12 */ /* 0x100fe4000f8e96e4 */
[----:B------:R-:W-:Y:S01]  /*5670*/  LOP3.LUT R172, R239, UR20, R228, 0x96, !PT ;  /* 0x00000014efac7c12 */ /* 0x000fe2000f8e96e4 */
[----:B-1----:R-:W1:Y:S01]  /*5680*/  SHFL.BFLY PT, R2, R136, 0x2, 0x1f ;  /* 0x0c401f0088027f89 */ /* 0x002e6200000e0000 */
[----:B------:R-:W-:Y:S01]  /*5690*/  MOV R188, UR24 ;  /* 0x0000001800bc7c02 */ /* 0x000fe20008000f00 */
[----:B------:R-:W-:Y:S06]  /*56a0*/  IMAD.WIDE.U32 R174, R174, -0x326172a9, RZ ;  /* 0xcd9e8d57aeae7825 */ /* 0x000fec00078e00ff */
[----:B------:R-:W3:Y:S01]  /*56b0*/  SHFL.BFLY PT, R135, R133, 0x2, 0x1f ;  /* 0x0c401f0085877f89 */ /* 0x000ee200000e0000 */
[----:B------:R-:W-:Y:S01]  /*56c0*/  PRMT R188, R188, R252, UR24 ;  /* 0x00000018bcbc7e16 */ /* 0x000fe200080000fc */
[----:B------:R-:W-:Y:S06]  /*56d0*/  IMAD.WIDE.U32 R172, R172, -0x326172a9, RZ ;  /* 0xcd9e8d57acac7825 */ /* 0x000fec00078e00ff */
[----:B------:R-:W-:Y:S01]  /*56e0*/  LDSM.16.MT88.4 R184, [R215+0xa000] ;  /* 0x00a00000d7b8783b */ /* 0x000fe20000004200 */
[----:B-1----:R-:W-:Y:S02]  /*56f0*/  FMNMX.FTZ R136, R136, R2, !PT ;  /* 0x0000000288887209 */ /* 0x002fe40007810000 */
[----:B------:R-:W-:Y:S02]  /*5700*/  FMNMX.FTZ R2, R8, R137, !PT ;  /* 0x0000008908027209 */ /* 0x000fe40007810000 */
[----:B---3--:R-:W-:Y:S03]  /*5710*/  FMNMX.FTZ R135, R133, R135, !PT ;  /* 0x0000008785877209 */ /* 0x008fe60007810000 */
[----:B------:R-:W1:Y:S01]  /*5720*/  SHFL.BFLY PT, R133, R136, 0x1, 0x1f ;  /* 0x0c201f0088857f89 */ /* 0x000e6200000e0000 */
[----:B------:R-:W-:Y:S02]  /*5730*/  FMNMX.FTZ R3, R9, R2, !PT ;  /* 0x0000000209037209 */ /* 0x000fe40007810000 */
[----:B------:R-:W-:Y:S05]  /*5740*/  FMNMX.FTZ R2, R10, R138, !PT ;  /* 0x0000008a0a027209 */ /* 0x000fea0007810000 */
[----:B------:R-:W3:Y:S01]  /*5750*/  SHFL.BFLY PT, R134, R135, 0x1, 0x1f ;  /* 0x0c201f0087867f89 */ /* 0x000ee200000e0000 */
[----:B------:R-:W-:Y:S02]  /*5760*/  FMNMX.FTZ R3, R12, R3, !PT ;  /* 0x000000030c037209 */ /* 0x000fe40007810000 */
[----:B------:R-:W-:Y:S02]  /*5770*/  FMNMX.FTZ R2, R11, R2, !PT ;  /* 0x000000020b027209 */ /* 0x000fe40007810000 */
[----:B------:R-:W-:Y:S02]  /*5780*/  FMNMX.FTZ R3, R13, R3, !PT ;  /* 0x000000030d037209 */ /* 0x000fe40007810000 */
[----:B------:R-:W-:Y:S02]  /*5790*/  FMNMX.FTZ R2, R14, R2, !PT ;  /* 0x000000020e027209 */ /* 0x000fe40007810000 */
[----:B------:R-:W-:Y:S02]  /*57a0*/  FMNMX.FTZ R3, R24, R3, !PT ;  /* 0x0000000318037209 */ /* 0x000fe40007810000 */
[----:B------:R-:W-:Y:S04]  /*57b0*/  FMNMX.FTZ R2, R15, R2, !PT ;  /* 0x000000020f027209 */ /* 0x000fe80007810000 */
[----:B------:R-:W-:Y:S04]  /*57c0*/  FMNMX.FTZ R2, R26, R2, !PT ;  /* 0x000000021a027209 */ /* 0x000fe80007810000 */
[----:B------:R-:W-:Y:S02]  /*57d0*/  FMNMX.FTZ R2, R27, R2, !PT ;  /* 0x000000021b027209 */ /* 0x000fe40007810000 */
[----:B-1----:R-:W-:Y:S02]  /*57e0*/  FMNMX.FTZ R136, R136, R133, !PT ;  /* 0x0000008588887209 */ /* 0x002fe40007810000 */
[----:B------:R-:W-:Y:S02]  /*57f0*/  FMNMX.FTZ R133, R25, R3, !PT ;  /* 0x0000000319857209 */ /* 0x000fe40007810000 */
[----:B---3--:R-:W-:Y:S01]  /*5800*/  FMNMX.FTZ R135, R135, R134, !PT ;  /* 0x0000008687877209 */ /* 0x008fe20007810000 */
[----:B------:R-:W-:Y:S01]  /*5810*/  FADD.FTZ R0, -R136, R0 ;  /* 0x0000000088007221 */ /* 0x000fe20000010100 */
[----:B------:R-:W-:Y:S01]  /*5820*/  FMNMX.FTZ R133, R28, R133, !PT ;  /* 0x000000851c857209 */ /* 0x000fe20007810000 */
[C---:B------:R-:W-:Y:S01]  /*5830*/  FMUL.FTZ R189, R136.reuse, UR4 ;  /* 0x0000000488bd7c20 */ /* 0x040fe20008410000 */
[----:B------:R-:W-:Y:S01]  /*5840*/  FSETP.NEU.FTZ.AND P0, PT, R136, -INF , PT ;  /* 0xff8000008800780b */ /* 0x000fe20003f1d000 */
[----:B------:R-:W-:Y:S01]  /*5850*/  FMUL.FTZ R3, R0, UR4 ;  /* 0x0000000400037c20 */ /* 0x000fe20008410000 */
[----:B------:R-:W-:Y:S01]  /*5860*/  FADD.FTZ R0, -R135, R132 ;  /* 0x0000008487007221 */ /* 0x000fe20000010100 */
[----:B------:R-:W-:Y:S01]  /*5870*/  FMNMX.FTZ R134, R29, R133, !PT ;  /* 0x000000851d867209 */ /* 0x000fe20007810000 */
[----:B------:R-:W-:Y:S01]  /*5880*/  FMUL.FTZ R190, R135, UR4 ;  /* 0x0000000487be7c20 */ /* 0x000fe20008410000 */
[----:B------:R1:W3:Y:S01]  /*5890*/  MUFU.EX2 R132, R3 ;  /* 0x0000000300847308 */ /* 0x0002e20000000800 */
[----:B------:R-:W-:Y:S02]  /*58a0*/  FSEL R189, R189, RZ, P0 ;  /* 0x000000ffbdbd7208 */ /* 0x000fe40000000000 */
[----:B------:R-:W4:Y:S01]  /*58b0*/  SHFL.BFLY PT, R176, R134, 0x2, 0x1f ;  /* 0x0c401f0086b07f89 */ /* 0x000f2200000e0000 */
[----:B------:R-:W-:Y:S02]  /*58c0*/  FSETP.NEU.FTZ.AND P0, PT, R135, -INF , PT ;  /* 0xff8000008700780b */ /* 0x000fe40003f1d000 */
[--C-:B------:R-:W-:Y:S01]  /*58d0*/  FFMA.FTZ R16, R16, UR4, -R189.reuse ;  /* 0x0000000410107c23 */ /* 0x100fe200080108bd */
[--C-:B------:R-:W-:Y:S01]  /*58e0*/  FFMA.FTZ R17, R17, UR4, -R189.reuse ;  /* 0x0000000411117c23 */ /* 0x100fe200080108bd */
[----:B------:R-:W-:Y:S01]  /*58f0*/  FSEL R190, R190, RZ, P0 ;  /* 0x000000ffbebe7208 */ /* 0x000fe20000000000 */
[--C-:B------:R-:W-:Y:S01]  /*5900*/  FFMA.FTZ R4, R4, UR4, -R189.reuse ;  /* 0x0000000404047c23 */ /* 0x100fe200080108bd */
[----:B------:R5:W-:Y:S01]  /*5910*/  MUFU.EX2 R248, R16 ;  /* 0x0000001000f87308 */ /* 0x000be20000000800 */
[--C-:B------:R-:W-:Y:S01]  /*5920*/  FFMA.FTZ R5, R5, UR4, -R189.reuse ;  /* 0x0000000405057c23 */ /* 0x100fe200080108bd */
[--C-:B------:R-:W-:Y:S01]  /*5930*/  FFMA.FTZ R33, R33, UR4, -R189.reuse ;  /* 0x0000000421217c23 */ /* 0x100fe200080108bd */
[--C-:B------:R-:W-:Y:S01]  /*5940*/  FFMA.FTZ R18, R18, UR4, -R190.reuse ;  /* 0x0000000412127c23 */ /* 0x100fe200080108be */
[----:B------:R-:W-:Y:S01]  /*5950*/  FFMA.FTZ R32, R32, UR4, -R189 ;  /* 0x0000000420207c23 */ /* 0x000fe200080108bd */
[--C-:B------:R-:W-:Y:S01]  /*5960*/  FFMA.FTZ R34, R34, UR4, -R190.reuse ;  /* 0x0000000422227c23 */ /* 0x100fe200080108be */
[--C-:B------:R-:W-:Y:S01]  /*5970*/  FFMA.FTZ R35, R35, UR4, -R190.reuse ;  /* 0x0000000423237c23 */ /* 0x100fe200080108be */
[----:B-1----:R-:W-:Y:S01]  /*5980*/  FMUL.FTZ R3, R0, UR4 ;  /* 0x0000000400037c20 */ /* 0x002fe20008410000 */
[----:B------:R-:W-:Y:S02]  /*5990*/  FMNMX.FTZ R0, R30, R2, !PT ;  /* 0x000000021e007209 */ /* 0x000fe40007810000 */
[----:B------:R1:W-:Y:S01]  /*59a0*/  MUFU.EX2 R247, R17 ;  /* 0x0000001100f77308 */ /* 0x0003e20000000800 */
[----:B------:R-:W-:Y:S01]  /*59b0*/  LOP3.LUT R2, R229, UR39, R139, 0x96, !PT ;  /* 0x00000027e5027c12 */ /* 0x000fe2000f8e968b */
[----:B------:R-:W-:Y:S01]  /*59c0*/  FFMA.FTZ R139, R19, UR4, -R190 ;  /* 0x00000004138b7c23 */ /* 0x000fe200080108be */
[----:B------:R-:W-:Y:S01]  /*59d0*/  FMNMX.FTZ R0, R31, R0, !PT ;  /* 0x000000001f007209 */ /* 0x000fe20007810000 */
[C---:B---3--:R-:W-:Y:S01]  /*59e0*/  FMUL.FTZ R36, R132.reuse, R36 ;  /* 0x0000002484247220 */ /* 0x048fe20000410000 */
[----:B------:R-:W-:Y:S01]  /*59f0*/  FMUL.FTZ R37, R132, R37 ;  /* 0x0000002584257220 */ /* 0x000fe20000410000 */
[----:B------:R-:W-:Y:S04]  /*5a00*/  IMAD.WIDE.U32 R178, R2, -0x326172a9, RZ ;  /* 0xcd9e8d5702b27825 */ /* 0x000fe800078e00ff */
[----:B------:R-:W-:Y:S01]  /*5a10*/  FMUL.FTZ R48, R132, R48 ;  /* 0x0000003084307220 */ /* 0x000fe20000410000 */
[----:B------:R-:W3:Y:S01]  /*5a20*/  SHFL.BFLY PT, R2, R0, 0x2, 0x1f ;  /* 0x0c401f0000027f89 */ /* 0x000ee200000e0000 */
[----:B------:R3:W-:Y:S01]  /*5a30*/  MUFU.EX2 R246, R18 ;  /* 0x0000001200f67308 */ /* 0x0007e20000000800 */
[----:B----4-:R-:W-:Y:S01]  /*5a40*/  FMNMX.FTZ R134, R134, R176, !PT ;  /* 0x000000b086867209 */ /* 0x010fe20007810000 */
[C---:B------:R-:W-:Y:S01]  /*5a50*/  FMUL.FTZ R49, R132.reuse, R49 ;  /* 0x0000003184317220 */ /* 0x040fe20000410000 */
[----:B-----5:R-:W-:Y:S01]  /*5a60*/  LOP3.LUT R16, R175, UR19, R178, 0x96, !PT ;  /* 0x00000013af107c12 */ /* 0x020fe2000f8e96b2 */
[----:B------:R-:W-:Y:S01]  /*5a70*/  FMUL.FTZ R52, R132, R52 ;  /* 0x0000003484347220 */ /* 0x000fe20000410000 */
[----:B------:R-:W-:Y:S02]  /*5a80*/  LOP3.LUT R175, R179, UR21, R250, 0x96, !PT ;  /* 0x00000015b3af7c12 */ /* 0x000fe4000f8e96fa */
[----:B------:R-:W4:Y:S01]  /*5a90*/  SHFL.BFLY PT, R176, R134, 0x1, 0x1f ;  /* 0x0c201f0086b07f89 */ /* 0x000f2200000e0000 */
[----:B------:R-:W-:Y:S02]  /*5aa0*/  LOP3.LUT R173, R173, UR19, R178, 0x96, !PT ;  /* 0x00000013adad7c12 */ /* 0x000fe4000f8e96b2 */
[----:B------:R-:W-:Y:S01]  /*5ab0*/  MUFU.EX2 R244, R4 ;  /* 0x0000000400f47308 */ /* 0x000fe20000000800 */
[----:B-1----:R-:W-:Y:S04]  /*5ac0*/  IMAD.WIDE.U32 R16, R16, -0x2daee0ad, RZ ;  /* 0xd2511f5310107825 */ /* 0x002fe800078e00ff */
[C---:B------:R-:W-:Y:S01]  /*5ad0*/  FMUL.FTZ R53, R132.reuse, R53 ;  /* 0x0000003584357220 */ /* 0x040fe20000410000 */
[----:B------:R-:W-:Y:S01]  /*5ae0*/  UIADD3 UR39, UR39, -0x1, URZ ;  /* 0xffffffff27277890 */ /* 0x000fe2000fffe03f */
[C---:B------:R-:W-:Y:S01]  /*5af0*/  FMUL.FTZ R64, R132.reuse, R64 ;  /* 0x0000004084407220 */ /* 0x040fe20000410000 */
[C---:B------:R-:W-:Y:S01]  /*5b00*/  FMUL.FTZ R65, R132.reuse, R65 ;  /* 0x0000004184417220 */ /* 0x040fe20000410000 */
[C---:B------:R-:W-:Y:S01]  /*5b10*/  FMUL.FTZ R68, R132.reuse, R68 ;  /* 0x0000004484447220 */ /* 0x040fe20000410000 */
[C---:B------:R-:W-:Y:S01]  /*5b20*/  FMUL.FTZ R69, R132.reuse, R69 ;  /* 0x0000004584457220 */ /* 0x040fe20000410000 */
[----:B------:R-:W-:Y:S01]  /*5b30*/  MUFU.EX2 R243, R5 ;  /* 0x0000000500f37308 */ /* 0x000fe20000000800 */
[----:B---3--:R-:W-:Y:S04]  /*5b40*/  IMAD.WIDE.U32 R18, R173, -0x2daee0ad, RZ ;  /* 0xd2511f53ad127825 */ /* 0x008fe800078e00ff */
[C---:B------:R-:W-:Y:S01]  /*5b50*/  FMUL.FTZ R80, R132.reuse, R80 ;  /* 0x0000005084507220 */ /* 0x040fe20000410000 */
[C---:B------:R-:W-:Y:S01]  /*5b60*/  FMUL.FTZ R81, R132.reuse, R81 ;  /* 0x0000005184517220 */ /* 0x040fe20000410000 */
[C---:B------:R-:W-:Y:S01]  /*5b70*/  FMUL.FTZ R84, R132.reuse, R84 ;  /* 0x0000005484547220 */ /* 0x040fe20000410000 */
[----:B------:R-:W-:Y:S01]  /*5b80*/  FMUL.FTZ R85, R132, R85 ;  /* 0x0000005584557220 */ /* 0x000fe20000410000 */
[----:B------:R-:W-:Y:S01]  /*5b90*/  FMNMX.FTZ R0, R0, R2, !PT ;  /* 0x0000000200007209 */ /* 0x000fe20007810000 */
[----:B------:R-:W-:Y:S01]  /*5ba0*/  MUFU.EX2 R245, R139 ;  /* 0x0000008b00f57308 */ /* 0x000fe20000000800 */
[C---:B------:R-:W-:Y:S01]  /*5bb0*/  FMUL.FTZ R96, R132.reuse, R96 ;  /* 0x0000006084607220 */ /* 0x040fe20000410000 */
[C---:B------:R-:W-:Y:S01]  /*5bc0*/  FMUL.FTZ R97, R132.reuse, R97 ;  /* 0x0000006184617220 */ /* 0x040fe20000410000 */
[C---:B------:R-:W-:Y:S01]  /*5bd0*/  FMUL.FTZ R100, R132.reuse, R100 ;  /* 0x0000006484647220 */ /* 0x040fe20000410000 */
[----:B------:R-:W1:Y:S01]  /*5be0*/  SHFL.BFLY PT, R2, R0, 0x1, 0x1f ;  /* 0x0c201f0000027f89 */ /* 0x000e6200000e0000 */
[----:B------:R-:W-:Y:S01]  /*5bf0*/  FMUL.FTZ R101, R132, R101 ;  /* 0x0000006584657220 */ /* 0x000fe20000410000 */
[----:B----4-:R-:W-:Y:S01]  /*5c00*/  FMNMX.FTZ R134, R134, R176, !PT ;  /* 0x000000b086867209 */ /* 0x010fe20007810000 */
[----:B------:R-:W-:Y:S03]  /*5c10*/  FFMA.FTZ R22, R22, UR4, -R190 ;  /* 0x0000000416167c23 */ /* 0x000fe600080108be */
[----:B------:R-:W3:Y:S01]  /*5c20*/  MUFU.EX2 R3, R3 ;  /* 0x0000000300037308 */ /* 0x000ee20000000800 */
[----:B------:R-:W-:Y:S01]  /*5c30*/  FMUL.FTZ R108, R132, R108 ;  /* 0x0000006c846c7220 */ /* 0x000fe20000410000 */
[----:B------:R-:W-:Y:S01]  /*5c40*/  FSETP.NEU.FTZ.AND P0, PT, R134, -INF , PT ;  /* 0xff8000008600780b */ /* 0x000fe20003f1d000 */
[C---:B------:R-:W-:Y:S01]  /*5c50*/  FMUL.FTZ R109, R132.reuse, R109 ;  /* 0x0000006d846d7220 */ /* 0x040fe20000410000 */
[C---:B------:R-:W-:Y:S01]  /*5c60*/  FMUL.FTZ R116, R132.reuse, R116 ;  /* 0x0000007484747220 */ /* 0x040fe20000410000 */
[C---:B------:R-:W-:Y:S01]  /*5c70*/  FMUL.FTZ R117, R132.reuse, R117 ;  /* 0x0000007584757220 */ /* 0x040fe20000410000 */
[C---:B------:R-:W-:Y:S01]  /*5c80*/  FMUL.FTZ R128, R132.reuse, R128 ;  /* 0x0000008084807220 */ /* 0x040fe20000410000 */
[----:B------:R-:W-:Y:S03]  /*5c90*/  FMUL.FTZ R129, R132, R129 ;  /* 0x0000008184817220 */ /* 0x000fe60000410000 */
[----:B------:R-:W-:Y:S10]  /*5ca0*/  MUFU.EX2 R204, R34 ;  /* 0x0000002200cc7308 */ /* 0x000ff40000000800 */
[----:B------:R4:W-:Y:S01]  /*5cb0*/  MUFU.EX2 R205, R33 ;  /* 0x0000002100cd7308 */ /* 0x0009e20000000800 */
        /* <DEDUP_REMOVED lines=16> */
[--C-:B----4-:R-:W-:Y:S01]  /*5dc0*/  FFMA.FTZ R33, R20, UR4, -R189.reuse ;  /* 0x0000000414217c23 */ /* 0x110fe200080108bd */
[----:B------:R-:W-:Y:S01]  /*5dd0*/  FFMA.FTZ R189, R21, UR4, -R189 ;  /* 0x0000000415bd7c23 */ /* 0x000fe200080108bd */
        /* <DEDUP_REMOVED lines=8> */
[----:B------:R-:W-:Y:S01]  /*5e60*/  MUFU.EX2 R206, R32 ;  /* 0x0000002000ce7308 */ /* 0x000fe20000000800 */
[----:B--2---:R-:W-:Y:S01]  /*5e70*/  LOP3.LUT R133, R179, UR21, R180, 0x96, !PT ;  /* 0x00000015b3857c12 */ /* 0x004fe2000f8e96b4 */
[----:B------:R-:W-:Y:S04]  /*5e80*/  IMAD.WIDE.U32 R178, R175, -0x2daee0ad, RZ ;  /* 0xd2511f53afb27825 */ /* 0x000fe800078e00ff */
[----:B------:R-:W-:Y:S01]  /*5e90*/  IMAD.WIDE.U32 R180, R133, -0x2daee0ad, RZ ;  /* 0xd2511f5385b47825 */ /* 0x000fe200078e00ff */
[----:B------:R-:W-:Y:S02]  /*5ea0*/  LOP3.LUT R19, R19, UR16, R178, 0x96, !PT ;  /* 0x0000001013137c12 */ /* 0x000fe4000f8e96b2 */
[----:B------:R-:W-:Y:S03]  /*5eb0*/  LOP3.LUT R173, R17, UR16, R180, 0x96, !PT ;  /* 0x0000001011ad7c12 */ /* 0x000fe6000f8e96b4 */
[----:B------:R-:W-:Y:S01]  /*5ec0*/  IMAD.WIDE.U32 R196, R19, -0x326172a9, RZ ;  /* 0xcd9e8d5713c47825 */ /* 0x000fe200078e00ff */
[----:B------:R-:W-:Y:S02]  /*5ed0*/  LOP3.LUT R17, R179, UR18, R238, 0x96, !PT ;  /* 0x00000012b3117c12 */ /* 0x000fe4000f8e96ee */
[----:B------:R-:W-:Y:S01]  /*5ee0*/  LOP3.LUT R133, R181, UR18, R240, 0x96, !PT ;  /* 0x00000012b5857c12 */ /* 0x000fe2000f8e96f0 */
[----:B------:R-:W-:Y:S04]  /*5ef0*/  IMAD.WIDE.U32 R192, R173, -0x326172a9, RZ ;  /* 0xcd9e8d57adc07825 */ /* 0x000fe800078e00ff */
[----:B------:R-:W-:Y:S04]  /*5f00*/  IMAD.WIDE.U32 R178, R17, -0x326172a9, RZ ;  /* 0xcd9e8d5711b27825 */ /* 0x000fe800078e00ff */
[----:B------:R-:W-:Y:S01]  /*5f10*/  IMAD.WIDE.U32 R180, R133, -0x326172a9, RZ ;  /* 0xcd9e8d5785b47825 */ /* 0x000fe200078e00ff */
[----:B------:R-:W-:Y:S02]  /*5f20*/  LOP3.LUT R4, R179, UR17, R172, 0x96, !PT ;  /* 0x00000011b3047c12 */ /* 0x000fe4000f8e96ac */
[----:B------:R-:W-:Y:S02]  /*5f30*/  LOP3.LUT R19, R197, UR15, R178, 0x96, !PT ;  /* 0x0000000fc5137c12 */ /* 0x000fe4000f8e96b2 */
[----:B------:R-:W-:Y:S01]  /*5f40*/  LOP3.LUT R174, R181, UR17, R174, 0x96, !PT ;  /* 0x00000011b5ae7c12 */ /* 0x000fe2000f8e96ae */
[----:B------:R-:W-:Y:S01]  /*5f50*/  IMAD.WIDE.U32 R4, R4, -0x2daee0ad, RZ ;  /* 0xd2511f5304047825 */ /* 0x000fe200078e00ff */
[----:B------:R-:W-:Y:S01]  /*5f60*/  LOP3.LUT R17, R193, UR15, R180, 0x96, !PT ;  /* 0x0000000fc1117c12 */ /* 0x000fe2000f8e96b4 */
[----:B------:R-:W2:Y:S02]  /*5f70*/  LDSM.16.MT88.4 R176, [R213+0xa000] ;  /* 0x00a00000d5b0783b */ /* 0x000ea40000004200 */
[----:B------:R-:W-:Y:S01]  /*5f80*/  FMUL.FTZ R193, R134, UR4 ;  /* 0x0000000486c17c20 */ /* 0x000fe20008410000 */
[----:B------:R-:W-:Y:S01]  /*5f90*/  IMAD.WIDE.U32 R198, R19, -0x2daee0ad, RZ ;  /* 0xd2511f5313c67825 */ /* 0x000fe200078e00ff */
[----:B-1----:R-:W-:Y:S02]  /*5fa0*/  FMNMX.FTZ R133, R0, R2, !PT ;  /* 0x0000000200857209 */ /* 0x002fe40007810000 */
[----:B------:R-:W-:Y:S01]  /*5fb0*/  LOP3.LUT R19, R5, UR14, R18, 0x96, !PT ;  /* 0x0000000e05137c12 */ /* 0x000fe2000f8e9612 */
[----:B------:R-:W-:Y:S01]  /*5fc0*/  FFMA.FTZ R5, R7, UR4, -R190 ;  /* 0x0000000407057c23 */ /* 0x000fe200080108be */
[----:B------:R-:W-:Y:S01]  /*5fd0*/  IMAD.WIDE.U32 R174, R174, -0x2daee0ad, RZ ;  /* 0xd2511f53aeae7825 */ /* 0x000fe200078e00ff */
[----:B------:R-:W-:Y:S03]  /*5fe0*/  FSEL R193, R193, RZ, P0 ;  /* 0x000000ffc1c17208 */ /* 0x000fe60000000000 */
[C---:B------:R-:W-:Y:S01]  /*5ff0*/  FMUL.FTZ R191, R133.reuse, UR4 ;  /* 0x0000000485bf7c20 */ /* 0x040fe20008410000 */
[----:B------:R1:W-:Y:S01]  /*6000*/  MUFU.EX2 R237, R5 ;  /* 0x0000000500ed7308 */ /* 0x0003e20000000800 */
[----:B------:R-:W-:Y:S01]  /*6010*/  FSETP.NEU.FTZ.AND P0, PT, R133, -INF , PT ;  /* 0xff8000008500780b */ /* 0x000fe20003f1d000 */
[----:B------:R-:W-:Y:S01]  /*6020*/  IMAD.WIDE.U32 R194, R17, -0x2daee0ad, RZ ;  /* 0xd2511f5311c27825 */ /* 0x000fe200078e00ff */
[----:B------:R-:W-:Y:S03]  /*6030*/  LOP3.LUT R17, R175, UR14, R16, 0x96, !PT ;  /* 0x0000000eaf117c12 */ /* 0x000fe6000f8e9610 */
[----:B------:R-:W-:Y:S01]  /*6040*/  FFMA.FTZ R16, R6, UR4, -R190 ;  /* 0x0000000406107c23 */ /* 0x000fe200080108be */
[----:B------:R-:W-:Y:S01]  /*6050*/  FSEL R191, R191, RZ, P0 ;  /* 0x000000ffbfbf7208 */ /* 0x000fe20000000000 */
[--C-:B------:R-:W-:Y:S01]  /*6060*/  FFMA.FTZ R9, R9, UR4, -R193.reuse ;  /* 0x0000000409097c23 */ /* 0x100fe200080108c1 */
[----:B------:R-:W-:Y:S01]  /*6070*/  FFMA.FTZ R8, R8, UR4, -R193 ;  /* 0x0000000408087c23 */ /* 0x000fe200080108c1 */
[----:B------:R3:W4:Y:S01]  /*6080*/  MUFU.EX2 R242, R16 ;  /* 0x0000001000f27308 */ /* 0x0007220000000800 */
[----:B------:R-:W-:Y:S01]  /*6090*/  LOP3.LUT R4, R199, UR5, R4, 0x96, !PT ;  /* 0x00000005c7047c12 */ /* 0x000fe2000f8e9604 */
[--C-:B------:R-:W-:Y:S01]  /*60a0*/  FFMA.FTZ R10, R10, UR4, -R191.reuse ;  /* 0x000000040a0a7c23 */ /* 0x100fe200080108bf */
[----:B------:R-:W-:Y:S01]  /*60b0*/  LOP3.LUT R6, R195, UR5, R174, 0x96, !PT ;  /* 0x00000005c3067c12 */ /* 0x000fe2000f8e96ae */
[----:B------:R-:W-:Y:S04]  /*60c0*/  IMAD.WIDE.U32 R200, R17, -0x326172a9, RZ ;  /* 0xcd9e8d5711c87825 */ /* 0x000fe800078e00ff */
[----:B------:R-:W-:Y:S01]  /*60d0*/  FFMA.FTZ R11, R11, UR4, -R191 ;  /* 0x000000040b0b7c23 */ /* 0x000fe200080108bf */
[--C-:B------:R-:W-:Y:S01]  /*60e0*/  FFMA.FTZ R12, R12, UR4, -R193.reuse ;  /* 0x000000040c0c7c23 */ /* 0x100fe200080108c1 */
[----:B------:R5:W-:Y:S01]  /*60f0*/  MUFU.EX2 R235, R9 ;  /* 0x0000000900eb7308 */ /* 0x000be20000000800 */
[----:B-1----:R-:W-:Y:S04]  /*6100*/  IMAD.WIDE.U32 R4, R4, -0x326172a9, RZ ;  /* 0xcd9e8d5704047825 */ /* 0x002fe800078e00ff */
[----:B------:R-:W-:Y:S01]  /*6110*/  FFMA.FTZ R13, R13, UR4, -R193 ;  /* 0x000000040d0d7c23 */ /* 0x000fe200080108c1 */
[--C-:B------:R-:W-:Y:S01]  /*6120*/  FFMA.FTZ R14, R14, UR4, -R191.reuse ;  /* 0x000000040e0e7c23 */ /* 0x100fe200080108bf */
[----:B------:R-:W-:Y:S01]  /*6130*/  IMAD.WIDE.U32 R6, R6, -0x326172a9, RZ ;  /* 0xcd9e8d5706067825 */ /* 0x000fe200078e00ff */
[----:B------:R-:W-:Y:S02]  /*6140*/  LOP3.LUT R0, R4, 0xffff, RZ, 0xc0, !PT ;  /* 0x0000ffff04007812 */ /* 0x000fe400078ec0ff */
[----:B------:R1:W-:Y:S01]  /*6150*/  MUFU.EX2 R236, R8 ;  /* 0x0000000800ec7308 */ /* 0x0003e20000000800 */
[----:B------:R-:W-:Y:S01]  /*6160*/  IMAD.WIDE.U32 R202, R19, -0x326172a9, RZ ;  /* 0xcd9e8d5713ca7825 */ /* 0x000fe200078e00ff */
[C---:B------:R-:W-:Y:S02]  /*6170*/  LOP3.LUT R2, R6.reuse, 0xffff, RZ, 0xc0, !PT ;  /* 0x0000ffff06027812 */ /* 0x040fe400078ec0ff */
[----:B---3--:R-:W-:Y:S01]  /*6180*/  SHF.R.U32.HI R16, RZ, 0x10, R6 ;  /* 0x00000010ff107819 */ /* 0x008fe20000011606 */
[----:B------:R-:W-:Y:S01]  /*6190*/  FFMA.FTZ R15, R15, UR4, -R191 ;  /* 0x000000040f0f7c23 */ /* 0x000fe200080108bf */
[----:B------:R-:W-:Y:S01]  /*61a0*/  LOP3.LUT R18, R6, 0xff, RZ, 0xc0, !PT ;  /* 0x000000ff06127812 */ /* 0x000fe200078ec0ff */
[----:B------:R-:W-:Y:S03]  /*61b0*/  FFMA.FTZ R190, R23, UR4, -R190 ;  /* 0x0000000417be7c23 */ /* 0x000fe600080108be */
[----:B------:R3:W-:Y:S01]  /*61c0*/  MUFU.EX2 R234, R10 ;  /* 0x0000000a00ea7308 */ /* 0x0007e20000000800 */
[----:B------:R-:W-:Y:S01]  /*61d0*/  SHF.R.U32.HI R17, RZ, 0x18, R6 ;  /* 0x00000018ff117819 */ /* 0x000fe20000011606 */
[----:B------:R-:W-:Y:S01]  /*61e0*/  FMUL.FTZ R23, R3, R163 ;  /* 0x000000a303177220 */ /* 0x000fe20000410000 */
[----:B-----5:R-:W-:Y:S01]  /*61f0*/  LOP3.LUT R9, R4, 0xff, RZ, 0xc0, !PT ;  /* 0x000000ff04097812 */ /* 0x020fe200078ec0ff */
[--C-:B------:R-:W-:Y:S01]  /*6200*/  FFMA.FTZ R24, R24, UR4, -R193.reuse ;  /* 0x0000000418187c23 */ /* 0x100fe200080108c1 */
[----:B------:R-:W-:Y:S01]  /*6210*/  SHF.R.U32.HI R0, RZ, 0x8, R0 ;  /* 0x00000008ff007819 */ /* 0x000fe20000011600 */
[----:B------:R-:W-:Y:S01]  /*6220*/  FFMA.FTZ R25, R25, UR4, -R193 ;  /* 0x0000000419197c23 */ /* 0x000fe200080108c1 */
[----:B------:R-:W-:Y:S03]  /*6230*/  LOP3.LUT R6, R7, UR22, R200, 0x96, !PT ;  /* 0x0000001607067c12 */ /* 0x000fe6000f8e96c8 */
[----:B------:R-:W-:Y:S01]  /*6240*/  MUFU.EX2 R211, R11 ;  /* 0x0000000b00d37308 */ /* 0x000fe20000000800 */
[----:B------:R-:W-:Y:S01]  /*6250*/  SHF.R.U32.HI R2, RZ, 0x8, R2 ;  /* 0x00000008ff027819 */ /* 0x000fe20000011602 */
[----:B------:R-:W-:Y:S01]  /*6260*/  FFMA.FTZ R26, R26, UR4, -R191 ;  /* 0x000000041a1a7c23 */ /* 0x000fe200080108bf */
[----:B------:R-:W-:Y:S01]  /*6270*/  LOP3.LUT R7, R16, 0xff, RZ, 0xc0, !PT ;  /* 0x000000ff10077812 */ /* 0x000fe200078ec0ff */
[----:B------:R-:W-:Y:S01]  /*6280*/  FMUL.FTZ R16, R132, R152 ;  /* 0x0000009884107220 */ /* 0x000fe20000410000 */
[----:B-1----:R-:W-:Y:S01]  /*6290*/  SHF.R.U32.HI R8, RZ, 0x10, R4 ;  /* 0x00000010ff087819 */ /* 0x002fe20000011604 */
[--C-:B------:R-:W-:Y:S01]  /*62a0*/  FFMA.FTZ R28, R28, UR4, -R193.reuse ;  /* 0x000000041c1c7c23 */ /* 0x100fe200080108c1 */
[----:B------:R-:W-:Y:S03]  /*62b0*/  PRMT R18, R18, 0x5410, R2 ;  /* 0x0000541012127816 */ /* 0x000fe60000000002 */
[----:B------:R-:W-:Y:S01]  /*62c0*/  MUFU.EX2 R210, R12 ;  /* 0x0000000c00d27308 */ /* 0x000fe20000000800 */
[----:B---3--:R-:W-:Y:S01]  /*62d0*/  PRMT R10, R9, 0x5410, R0 ;  /* 0x00005410090a7816 */ /* 0x008fe20000000000 */
[----:B------:R-:W-:Y:S01]  /*62e0*/  FFMA.FTZ R193, R29, UR4, -R193 ;  /* 0x000000041dc17c23 */ /* 0x000fe200080108c1 */
[----:B------:R-:W-:Y:S01]  /*62f0*/  SHF.R.U32.HI R0, RZ, 0x10, R6 ;  /* 0x00000010ff007819 */ /* 0x000fe20000011606 */
[----:B------:R-:W-:Y:S01]  /*6300*/  FMUL.FTZ R29, R132, R169 ;  /* 0x000000a9841d7220 */ /* 0x000fe20000410000 */
[----:B------:R-:W-:Y:S02]  /*6310*/  SHF.R.U32.HI R19, RZ, 0x18, R4 ;  /* 0x00000018ff137819 */ /* 0x000fe40000011604 */
[----:B------:R-:W-:Y:S03]  /*6320*/  LOP3.LUT R2, R6, 0xffff, RZ, 0xc0, !PT ;  /* 0x0000ffff06027812 */ /* 0x000fe600078ec0ff */
[----:B------:R-:W-:Y:S01]  /*6330*/  MUFU.EX2 R209, R13 ;  /* 0x0000000d00d17308 */ /* 0x000fe20000000800 */
[----:B------:R-:W-:Y:S02]  /*6340*/  PRMT R17, R7, 0x5410, R17 ;  /* 0x0000541007117816 */ /* 0x000fe40000000011 */
[----:B------:R-:W-:Y:S02]  /*6350*/  LOP3.LUT R4, R5, UR22, R202, 0x96, !PT ;  /* 0x0000001605047c12 */ /* 0x000fe4000f8e96ca */
[----:B------:R-:W-:Y:S02]  /*6360*/  LOP3.LUT R7, R8, 0xff, RZ, 0xc0, !PT ;  /* 0x000000ff08077812 */ /* 0x000fe400078ec0ff */
[----:B------:R-:W-:Y:S03]  /*6370*/  LOP3.LUT R5, R6, 0xff, RZ, 0xc0, !PT ;  /* 0x000000ff06057812 */ /* 0x000fe600078ec0ff */
[----:B------:R-:W-:Y:S01]  /*6380*/  MUFU.EX2 R208, R14 ;  /* 0x0000000e00d07308 */ /* 0x000fe20000000800 */
[----:B------:R-:W-:Y:S02]  /*6390*/  SHF.R.U32.HI R6, RZ, 0x18, R6 ;  /* 0x00000018ff067819 */ /* 0x000fe40000011606 */
[----:B------:R-:W-:Y:S02]  /*63a0*/  LOP3.LUT R0, R0, 0xff, RZ, 0xc0, !PT ;  /* 0x000000ff00007812 */ /* 0x000fe400078ec0ff */
[----:B------:R-:W-:Y:S02]  /*63b0*/  SHF.R.U32.HI R2, RZ, 0x8, R2 ;  /* 0x00000008ff027819 */ /* 0x000fe40000011602 */
[----:B------:R-:W-:Y:S03]  /*63c0*/  PRMT R19, R7, 0x5410, R19 ;  /* 0x0000541007137816 */ /* 0x000fe60000000013 */
[----:B------:R-:W-:Y:S01]  /*63d0*/  MUFU.EX2 R207, R15 ;  /* 0x0000000f00cf7308 */ /* 0x000fe20000000800 */
[----:B------:R-:W-:Y:S02]  /*63e0*/  PRMT R7, R0, 0x5410, R6 ;  /* 0x0000541000077816 */ /* 0x000fe40000000006 */
[----:B------:R-:W-:Y:S02]  /*63f0*/  PRMT R8, R5, 0x5410, R2 ;  /* 0x0000541005087816 */ /* 0x000fe40000000002 */
[C---:B------:R-:W-:Y:S02]  /*6400*/  LOP3.LUT R0, R4.reuse, 0xffff, RZ, 0xc0, !PT ;  /* 0x0000ffff04007812 */ /* 0x040fe400078ec0ff */
[--C-:B------:R-:W-:Y:S03]  /*6410*/  SHF.R.U32.HI R2, RZ, 0x10, R4.reuse ;  /* 0x00000010ff027819 */ /* 0x100fe60000011604 */
[----:B------:R-:W-:Y:S01]  /*6420*/  MUFU.EX2 R199, R190 ;  /* 0x000000be00c77308 */ /* 0x000fe20000000800 */
[----:B------:R-:W-:Y:S02]  /*6430*/  LOP3.LUT R6, R4, 0xff, RZ, 0xc0, !PT ;  /* 0x000000ff04067812 */ /* 0x000fe400078ec0ff */
[----:B------:R-:W-:Y:S02]  /*6440*/  SHF.R.U32.HI R5, RZ, 0x18, R4 ;  /* 0x00000018ff057819 */ /* 0x000fe40000011604 */
[--C-:B------:R-:W-:Y:S01]  /*6450*/  HSET2.LE.AND R174, R18, R188.reuse, PT ;  /* 0x000000bc12ae7233 */ /* 0x100fe20003803000 */
[----:B------:R-:W-:Y:S01]  /*6460*/  FMUL.FTZ R18, R3, R154 ;  /* 0x0000009a03127220 */ /* 0x000fe20000410000 */
[----:B------:R-:W-:Y:S03]  /*6470*/  SHF.R.U32.HI R4, RZ, 0x8, R0 ;  /* 0x00000008ff047819 */ /* 0x000fe60000011600 */
[----:B------:R-:W-:Y:S01]  /*6480*/  MUFU.EX2 R202, R33 ;  /* 0x0000002100ca7308 */ /* 0x000fe20000000800 */
[----:B------:R-:W-:Y:S02]  /*6490*/  F2FP.BF16.F32.PACK_AB R0, R247, R248 ;  /* 0x000000f8f700723e */ /* 0x000fe400000010ff */
[----:B------:R-:W-:Y:S02]  /*64a0*/  LOP3.LUT R2, R2, 0xff, RZ, 0xc0, !PT ;  /* 0x000000ff02027812 */ /* 0x000fe400078ec0ff */
[----:B------:R-:W-:Y:S01]  /*64b0*/  LOP3.LUT R174, R174, R0, RZ, 0xc0, !PT ;  /* 0x00000000aeae7212 */ /* 0x000fe200078ec0ff */
[----:B------:R-:W-:Y:S01]  /*64c0*/  FADD.FTZ R0, -R133, R138 ;  /* 0x0000008a85007221 */ /* 0x000fe20000010100 */
[----:B------:R-:W-:Y:S01]  /*64d0*/  PRMT R181, R2, 0x5410, R5 ;  /* 0x0000541002b57816 */ /* 0x000fe20000000005 */
[----:B------:R-:W-:Y:S01]  /*64e0*/  FADD.FTZ R2, -R134, R137 ;  /* 0x0000008986027221 */ /* 0x000fe20000010100 */
[----:B------:R-:W-:Y:S01]  /*64f0*/  PRMT R9, R6, 0x5410, R4 ;  /* 0x0000541006097816 */ /* 0x000fe20000000004 */
[----:B------:R-:W-:Y:S01]  /*6500*/  FMUL.FTZ R0, R0, UR4 ;  /* 0x0000000400007c20 */ /* 0x000fe20008410000 */
[--C-:B------:R-:W-:Y:S01]  /*6510*/  HSET2.LE.AND R4, R17, R188.reuse, PT ;  /* 0x000000bc11047233 */ /* 0x100fe20003803000 */
[----:B------:R-:W-:Y:S01]  /*6520*/  FMUL.FTZ R2, R2, UR4 ;  /* 0x0000000402027c20 */ /* 0x000fe20008410000 */
[--C-:B------:R-:W-:Y:S01]  /*6530*/  HSET2.LE.AND R6, R7, R188.reuse, PT ;  /* 0x000000bc07067233 */ /* 0x100fe20003803000 */
[----:B------:R-:W-:Y:S01]  /*6540*/  FMUL.FTZ R17, R132, R153 ;  /* 0x0000009984117220 */ /* 0x000fe20000410000 */
[--C-:B------:R-:W-:Y:S01]  /*6550*/  HSET2.LE.AND R5, R8, R188.reuse, PT ;  /* 0x000000bc08057233 */ /* 0x100fe20003803000 */
[----:B------:R-:W1:Y:S01]  /*6560*/  MUFU.EX2 R0, R0 ;  /* 0x0000000000007308 */ /* 0x000e620000000800 */
[----:B------:R-:W-:Y:S02]  /*6570*/  F2FP.BF16.F32.PACK_AB R175, R245, R246 ;  /* 0x000000f6f5af723e */ /* 0x000fe400000010ff */
[----:B----4-:R-:W-:Y:S02]  /*6580*/  F2FP.BF16.F32.PACK_AB R173, R237, R242 ;  /* 0x000000f2edad723e */ /* 0x010fe400000010ff */
[----:B------:R-:W-:Y:S02]  /*6590*/  F2FP.BF16.F32.PACK_AB R172, R243, R244 ;  /* 0x000000f4f3ac723e */ /* 0x000fe400000010ff */
[----:B------:R-:W-:Y:S03]  /*65a0*/  LOP3.LUT R175, R4, R175, RZ, 0xc0, !PT ;  /* 0x000000af04af7212 */ /* 0x000fe600078ec0ff */
[----:B------:R-:W3:Y:S01]  /*65b0*/  MUFU.EX2 R2, R2 ;  /* 0x0000000200027308 */ /* 0x000ee20000000800 */
[----:B------:R-:W-:Y:S02]  /*65c0*/  LOP3.LUT R173, R6, R173, RZ, 0xc0, !PT ;  /* 0x000000ad06ad7212 */ /* 0x000fe400078ec0ff */
[----:B------:R-:W-:Y:S02]  /*65d0*/  LOP3.LUT R172, R5, R172, RZ, 0xc0, !PT ;  /* 0x000000ac05ac7212 */ /* 0x000fe400078ec0ff */
[--C-:B------:R-:W-:Y:S02]  /*65e0*/  HSET2.LE.AND R6, R10, R188.reuse, PT ;  /* 0x000000bc0a067233 */ /* 0x100fe40003803000 */
[--C-:B------:R-:W-:Y:S01]  /*65f0*/  HSET2.LE.AND R7, R19, R188.reuse, PT ;  /* 0x000000bc13077233 */ /* 0x100fe20003803000 */
[----:B------:R-:W-:Y:S01]  /*6600*/  FMUL.FTZ R19, R3, R155 ;  /* 0x0000009b03137220 */ /* 0x000fe20000410000 */
[--C-:B------:R-:W-:Y:S01]  /*6610*/  HSET2.LE.AND R4, R9, R188.reuse, PT ;  /* 0x000000bc09047233 */ /* 0x100fe20003803000 */
[C---:B-1----:R-:W-:Y:S01]  /*6620*/  FMUL.FTZ R10, R0.reuse, R142 ;  /* 0x0000008e000a7220 */ /* 0x042fe20000410000 */
[--C-:B------:R-:W-:Y:S01]  /*6630*/  HSET2.LE.AND R181, R181, R188.reuse, PT ;  /* 0x000000bcb5b57233 */ /* 0x100fe20003803000 */
[C---:B------:R-:W-:Y:S01]  /*6640*/  FMUL.FTZ R11, R0.reuse, R143 ;  /* 0x0000008f000b7220 */ /* 0x040fe20000410000 */
[----:B------:R-:W-:Y:S01]  /*6650*/  F2FP.BF16.F32.PACK_AB R180, R235, R236 ;  /* 0x000000ecebb4723e */ /* 0x000fe200000010ff */
[C---:B------:R-:W-:Y:S01]  /*6660*/  FMUL.FTZ R14, R0.reuse, R150 ;  /* 0x00000096000e7220 */ /* 0x040fe20000410000 */
[----:B------:R-:W-:Y:S01]  /*6670*/  F2FP.BF16.F32.PACK_AB R5, R211, R234 ;  /* 0x000000ead305723e */ /* 0x000fe200000010ff */
[----:B------:R-:W-:Y:S01]  /*6680*/  FMUL.FTZ R15, R0, R151 ;  /* 0x00000097000f7220 */ /* 0x000fe20000410000 */
[----:B------:R-:W-:Y:S01]  /*6690*/  F2FP.BF16.F32.PACK_AB R182, R209, R210 ;  /* 0x000000d2d1b6723e */ /* 0x000fe200000010ff */
[C---:B---3--:R-:W-:Y:S01]  /*66a0*/  FMUL.FTZ R8, R2.reuse, R140 ;  /* 0x0000008c02087220 */ /* 0x048fe20000410000 */
[----:B------:R-:W-:Y:S01]  /*66b0*/  F2FP.BF16.F32.PACK_AB R183, R207, R208 ;  /* 0x000000d0cfb7723e */ /* 0x000fe200000010ff */
[----:B------:R-:W-:Y:S01]  /*66c0*/  FMUL.FTZ R9, R2, R141 ;  /* 0x0000008d02097220 */ /* 0x000fe20000410000 */
[----:B------:R-:W-:Y:S01]  /*66d0*/  LOP3.LUT R180, R4, R180, RZ, 0xc0, !PT ;  /* 0x000000b404b47212 */ /* 0x000fe200078ec0ff */
[C---:B------:R-:W-:Y:S01]  /*66e0*/  FMUL.FTZ R4, R132.reuse, R144 ;  /* 0x0000009084047220 */ /* 0x040fe20000410000 */
[----:B------:R-:W-:Y:S01]  /*66f0*/  LOP3.LUT R181, R181, R5, RZ, 0xc0, !PT ;  /* 0x00000005b5b57212 */ /* 0x000fe200078ec0ff */
[----:B------:R-:W-:Y:S01]  /*6700*/  FMUL.FTZ R5, R132, R145 ;  /* 0x0000009184057220 */ /* 0x000fe20000410000 */
[----:B------:R-:W-:Y:S01]  /*6710*/  LOP3.LUT R182, R6, R182, RZ, 0xc0, !PT ;  /* 0x000000b606b67212 */ /* 0x000fe200078ec0ff */
[----:B------:R-:W-:Y:S01]  /*6720*/  FMUL.FTZ R6, R3, R146 ;  /* 0x0000009203067220 */ /* 0x000fe20000410000 */
[----:B------:R-:W-:Y:S01]  /*6730*/  LOP3.LUT R183, R7, R183, RZ, 0xc0, !PT ;  /* 0x000000b707b77212 */ /* 0x000fe200078ec0ff */
[C---:B------:R-:W-:Y:S01]  /*6740*/  FMUL.FTZ R7, R3.reuse, R147 ;  /* 0x0000009303077220 */ /* 0x040fe20000410000 */
[----:B------:R-:W1:Y:S01]  /*6750*/  LDSM.16.MT88.4 R140, [R218+0xa000] ;  /* 0x00a00000da8c783b */ /* 0x000e620000004200 */
[C---:B------:R-:W-:Y:S01]  /*6760*/  FMUL.FTZ R12, R2.reuse, R148 ;  /* 0x00000094020c7220 */ /* 0x040fe20000410000 */
[C---:B------:R-:W-:Y:S01]  /*6770*/  FMUL.FTZ R13, R2.reuse, R149 ;  /* 0x00000095020d7220 */ /* 0x040fe20000410000 */
[----:B------:R-:W-:Y:S01]  /*6780*/  FMUL.FTZ R33, R2, R157 ;  /* 0x0000009d02217220 */ /* 0x000fe20000410000 */
[----:B------:R-:W-:Y:S01]  /*6790*/  FMUL.FTZ R34, R0, R158 ;  /* 0x0000009e00227220 */ /* 0x000fe20000410000 */
[C---:B------:R-:W-:Y:S01]  /*67a0*/  FMUL.FTZ R40, R2.reuse, R40 ;  /* 0x0000002802287220 */ /* 0x040fe20000410000 */
[-C--:B--2---:R-:W-:Y:S01]  /*67b0*/  HMMA.16816.F32.BF16 R4, R172, R176.reuse, R4 ;  /* 0x000000b0ac04723c */ /* 0x084fe20000041804 */
[----:B------:R2:W-:Y:S01]  /*67c0*/  MUFU.EX2 R200, R22 ;  /* 0x0000001600c87308 */ /* 0x0005e20000000800 */
[----:B------:R-:W3:Y:S03]  /*67d0*/  LDSM.16.MT88.4 R144, [R217+0xa000] ;  /* 0x00a00000d990783b */ /* 0x000ee60000004200 */
[----:B------:R-:W-:Y:S01]  /*67e0*/  FMUL.FTZ R41, R2, R41 ;  /* 0x0000002902297220 */ /* 0x000fe20000410000 */
[C---:B------:R-:W-:Y:S05]  /*67f0*/  HMMA.16816.F32.BF16 R8, R180.reuse, R176, R8 ;  /* 0x000000b0b408723c */ /* 0x040fea0000041808 */
[----:B------:R4:W-:Y:S01]  /*6800*/  MUFU.EX2 R197, R25 ;  /* 0x0000001900c57308 */ /* 0x0009e20000000800 */
[----:B------:R-:W5:Y:S01]  /*6810*/  LDSM.16.MT88.4 R148, [R213+0xb000] ;  /* 0x00b00000d594783b */ /* 0x000f620000004200 */
[C---:B------:R-:W-:Y:S01]  /*6820*/  FMUL.FTZ R42, R0.reuse, R42 ;  /* 0x0000002a002a7220 */ /* 0x040fe20000410000 */
[-C--:B------:R-:W-:Y:S03]  /*6830*/  HMMA.16816.F32.BF16 R12, R180, R178.reuse, R12 ;  /* 0x000000b2b40c723c */ /* 0x080fe6000004180c */
[----:B------:R-:W-:Y:S03]  /*6840*/  FMUL.FTZ R43, R0, R43 ;  /* 0x0000002b002b7220 */ /* 0x000fe60000410000 */
[C---:B------:R-:W-:Y:S01]  /*6850*/  HMMA.16816.F32.BF16 R16, R172.reuse, R178, R16 ;  /* 0x000000b2ac10723c */ /* 0x040fe20000041810 */
[----:B------:R1:W-:Y:S04]  /*6860*/  MUFU.EX2 R195, R26 ;  /* 0x0000001a00c37308 */ /* 0x0003e80000000800 */
[----:B--2---:R-:W-:Y:S01]  /*6870*/  FMUL.FTZ R22, R3, R162 ;  /* 0x000000a203167220 */ /* 0x004fe20000410000 */
[-C--:B------:R-:W-:Y:S05]  /*6880*/  HMMA.16816.F32.BF16 R36, R172, R184.reuse, R36 ;  /* 0x000000b8ac24723c */ /* 0x080fea0000041824 */
[----:B------:R-:W-:Y:S01]  /*6890*/  MUFU.EX2 R193, R193 ;  /* 0x000000c100c17308 */ /* 0x000fe20000000800 */
[C---:B------:R-:W-:Y:S01]  /*68a0*/  FMUL.FTZ R44, R2.reuse, R44 ;  /* 0x0000002c022c7220 */ /* 0x040fe20000410000 */
[C---:B------:R-:W-:Y:S04]  /*68b0*/  HMMA.16816.F32.BF16 R40, R180.reuse, R184, R40 ;  /* 0x000000b8b428723c */ /* 0x040fe80000041828 */
[----:B------:R-:W-:Y:S01]  /*68c0*/  FMUL.FTZ R45, R2, R45 ;  /* 0x0000002d022d7220 */ /* 0x000fe20000410000 */
[C---:B------:R-:W-:Y:S01]  /*68d0*/  FMUL.FTZ R46, R0.reuse, R46 ;  /* 0x0000002e002e7220 */ /* 0x040fe20000410000 */
[----:B------:R-:W-:Y:S01]  /*68e0*/  FMUL.FTZ R47, R0, R47 ;  /* 0x0000002f002f7220 */ /* 0x000fe20000410000 */
[----:B----4-:R-:W-:Y:S01]  /*68f0*/  FMUL.FTZ R25, R2, R165 ;  /* 0x000000a502197220 */ /* 0x010fe20000410000 */
[----:B-1----:R-:W-:Y:S03]  /*6900*/  FMUL.FTZ R26, R0, R166 ;  /* 0x000000a6001a7220 */ /* 0x002fe60000410000 */
        /* <DEDUP_REMOVED lines=8> */
[-C--:B------:R-:W-:Y:S05]  /*6990*/  HMMA.16816.F32.BF16 R52, R172, R140.reuse, R52 ;  /* 0x0000008cac34723c */ /* 0x080fea0000041834 */
[C---:B------:R-:W-:Y:S01]  /*69a0*/  FMUL.FTZ R62, R0.reuse, R62 ;  /* 0x0000003e003e7220 */ /* 0x040fe20000410000 */
[C---:B------:R-:W-:Y:S05]  /*69b0*/  HMMA.16816.F32.BF16 R56, R180.reuse, R140, R56 ;  /* 0x0000008cb438723c */ /* 0x040fea0000041838 */
[----:B------:R-:W-:Y:S01]  /*69c0*/  FMUL.FTZ R63, R0, R63 ;  /* 0x0000003f003f7220 */ /* 0x000fe20000410000 */
[C---:B------:R-:W-:Y:S01]  /*69d0*/  FMUL.FTZ R72, R2.reuse, R72 ;  /* 0x0000004802487220 */ /* 0x040fe20000410000 */
[----:B------:R-:W-:Y:S01]  /*69e0*/  FMUL.FTZ R73, R2, R73 ;  /* 0x0000004902497220 */ /* 0x000fe20000410000 */
[C---:B------:R-:W-:Y:S03]  /*69f0*/  FMUL.FTZ R74, R0.reuse, R74 ;  /* 0x0000004a004a7220 */ /* 0x040fe60000410000 */
[----:B------:R-:W-:Y:S01]  /*6a00*/  FMUL.FTZ R75, R0, R75 ;  /* 0x0000004b004b7220 */ /* 0x000fe20000410000 */
[-C--:B------:R-:W-:Y:S03]  /*6a10*/  HMMA.16816.F32.BF16 R60, R180, R142.reuse, R60 ;  /* 0x0000008eb43c723c */ /* 0x080fe6000004183c */
[C---:B------:R-:W-:Y:S01]  /*6a20*/  FMUL.FTZ R76, R2.reuse, R76 ;  /* 0x0000004c024c7220 */ /* 0x040fe20000410000 */
[----:B------:R-:W-:Y:S01]  /*6a30*/  FMUL.FTZ R77, R2, R77 ;  /* 0x0000004d024d7220 */ /* 0x000fe20000410000 */
[C---:B------:R-:W-:Y:S01]  /*6a40*/  FMUL.FTZ R78, R0.reuse, R78 ;  /* 0x0000004e004e7220 */ /* 0x040fe20000410000 */
[C---:B------:R-:W-:Y:S01]  /*6a50*/  HMMA.16816.F32.BF16 R64, R172.reuse, R142, R64 ;  /* 0x0000008eac40723c */ /* 0x040fe20000041840 */
[----:B------:R-:W1:Y:S04]  /*6a60*/  LDSM.16.MT88.4 R140, [R215+0xb000] ;  /* 0x00b00000d78c783b */ /* 0x000e680000004200 */
[----:B------:R-:W-:Y:S01]  /*6a70*/  FMUL.FTZ R79, R0, R79 ;  /* 0x0000004f004f7220 */ /* 0x000fe20000410000 */
[-C--:B---3--:R-:W-:Y:S05]  /*6a80*/  HMMA.16816.F32.BF16 R68, R172, R144.reuse, R68 ;  /* 0x00000090ac44723c */ /* 0x088fea0000041844 */
[----:B------:R-:W-:Y:S01]  /*6a90*/  LOP3.LUT R138, R201, UR29, R192, 0x96, !PT ;  /* 0x0000001dc98a7c12 */ /* 0x000fe2000f8e96c0 */
[C---:B------:R-:W-:Y:S01]  /*6aa0*/  HMMA.16816.F32.BF16 R72, R180.reuse, R144, R72 ;  /* 0x00000090b448723c */ /* 0x040fe20000041848 */
[----:B------:R-:W-:Y:S04]  /*6ab0*/  MUFU.EX2 R201, R189 ;  /* 0x000000bd00c97308 */ /* 0x000fe80000000800 */
[C---:B------:R-:W-:Y:S01]  /*6ac0*/  FMUL.FTZ R88, R2.reuse, R88 ;  /* 0x0000005802587220 */ /* 0x040fe20000410000 */
[-C--:B------:R-:W-:Y:S05]  /*6ad0*/  HMMA.16816.F32.BF16 R76, R180, R146.reuse, R76 ;  /* 0x00000092b44c723c */ /* 0x080fea000004184c */
[----:B------:R-:W-:Y:S01]  /*6ae0*/  LOP3.LUT R144, R203, UR29, R196, 0x96, !PT ;  /* 0x0000001dcb907c12 */ /* 0x000fe2000f8e96c4 */
[C---:B------:R-:W-:Y:S01]  /*6af0*/  HMMA.16816.F32.BF16 R80, R172.reuse, R146, R80 ;  /* 0x00000092ac50723c */ /* 0x040fe20000041850 */
[----:B------:R2:W3:Y:S04]  /*6b00*/  MUFU.EX2 R203, R35 ;  /* 0x0000002300cb7308 */ /* 0x0004e80000000800 */
[----:B------:R-:W-:Y:S01]  /*6b10*/  FMUL.FTZ R89, R2, R89 ;  /* 0x0000005902597220 */ /* 0x000fe20000410000 */
[-C--:B-----5:R-:W-:Y:S05]  /*6b20*/  HMMA.16816.F32.BF16 R84, R172, R148.reuse, R84 ;  /* 0x00000094ac54723c */ /* 0x0a0fea0000041854 */
[C---:B------:R-:W-:Y:S01]  /*6b30*/  FMUL.FTZ R90, R0.reuse, R90 ;  /* 0x0000005a005a7220 */ /* 0x040fe20000410000 */
[----:B------:R-:W-:Y:S01]  /*6b40*/  FMUL.FTZ R91, R0, R91 ;  /* 0x0000005b005b7220 */ /* 0x000fe20000410000 */
[C---:B------:R-:W-:Y:S01]  /*6b50*/  FMUL.FTZ R92, R2.reuse, R92 ;  /* 0x0000005c025c7220 */ /* 0x040fe20000410000 */
[----:B------:R-:W-:Y:S03]  /*6b60*/  FMUL.FTZ R93, R2, R93 ;  /* 0x0000005d025d7220 */ /* 0x000fe60000410000 */
[----:B------:R-:W-:Y:S04]  /*6b70*/  IMAD.WIDE.U32 R138, R138, -0x2daee0ad, RZ ;  /* 0xd2511f538a8a7825 */ /* 0x000fe800078e00ff */
[----:B------:R-:W-:Y:S01]  /*6b80*/  FMUL.FTZ R94, R0, R94 ;  /* 0x0000005e005e7220 */ /* 0x000fe20000410000 */
[C---:B------:R-:W-:Y:S04]  /*6b90*/  HMMA.16816.F32.BF16 R88, R180.reuse, R148, R88 ;  /* 0x00000094b458723c */ /* 0x040fe80000041858 */
[----:B------:R-:W-:Y:S04]  /*6ba0*/  IMAD.WIDE.U32 R144, R144, -0x2daee0ad, RZ ;  /* 0xd2511f5390907825 */ /* 0x000fe800078e00ff */
[----:B------:R-:W-:Y:S03]  /*6bb0*/  FMUL.FTZ R95, R0, R95 ;  /* 0x0000005f005f7220 */ /* 0x000fe60000410000 */
[----:B------:R-:W-:Y:S01]  /*6bc0*/  LOP3.LUT R146, R138, 0xffff, RZ, 0xc0, !PT ;  /* 0x0000ffff8a927812 */ /* 0x000fe200078ec0ff */
[----:B--2---:R-:W-:Y:S01]  /*6bd0*/  FMUL.FTZ R35, R0, R159 ;  /* 0x0000009f00237220 */ /* 0x004fe20000410000 */
[----:B------:R-:W-:Y:S02]  /*6be0*/  LOP3.LUT R152, R139, UR30, R194, 0x96, !PT ;  /* 0x0000001e8b987c12 */ /* 0x000fe4000f8e96c2 */
[-C--:B------:R-:W-:Y:S01]  /*6bf0*/  HMMA.16816.F32.BF16 R92, R180, R150.reuse, R92 ;  /* 0x00000096b45c723c */ /* 0x080fe2000004185c */
[----:B------:R2:W-:Y:S02]  /*6c00*/  MUFU.EX2 R194, R28 ;  /* 0x0000001c00c27308 */ /* 0x0005e40000000800 */
[--C-:B------:R-:W-:Y:S01]  /*6c10*/  SHF.R.U32.HI R139, RZ, 0x10, R138.reuse ;  /* 0x00000010ff8b7819 */ /* 0x100fe2000001168a */
[----:B------:R-:W-:Y:S01]  /*6c20*/  FMUL.FTZ R104, R2, R104 ;  /* 0x0000006802687220 */ /* 0x000fe20000410000 */
[----:B------:R-:W-:Y:S01]  /*6c30*/  LOP3.LUT R154, R138, 0xff, RZ, 0xc0, !PT ;  /* 0x000000ff8a9a7812 */ /* 0x000fe200078ec0ff */
[C---:B------:R-:W-:Y:S05]  /*6c40*/  HMMA.16816.F32.BF16 R96, R172.reuse, R150, R96 ;  /* 0x00000096ac60723c */ /* 0x040fea0000041860 */
[----:B------:R-:W-:Y:S01]  /*6c50*/  SHF.R.U32.HI R153, RZ, 0x18, R138 ;  /* 0x00000018ff997819 */ /* 0x000fe2000001168a */
[-C--:B-1----:R-:W-:Y:S05]  /*6c60*/  HMMA.16816.F32.BF16 R100, R172, R140.reuse, R100 ;  /* 0x0000008cac64723c */ /* 0x082fea0000041864 */
[----:B------:R-:W-:Y:S01]  /*6c70*/  LOP3.LUT R138, R144, 0xffff, RZ, 0xc0, !PT ;  /* 0x0000ffff908a7812 */ /* 0x000fe200078ec0ff */
[----:B------:R-:W-:Y:S01]  /*6c80*/  FMUL.FTZ R105, R2, R105 ;  /* 0x0000006902697220 */ /* 0x000fe20000410000 */
[----:B------:R-:W-:Y:S01]  /*6c90*/  LOP3.LUT R137, R145, UR30, R198, 0x96, !PT ;  /* 0x0000001e91897c12 */ /* 0x000fe2000f8e96c6 */
[C---:B------:R-:W-:Y:S01]  /*6ca0*/  FMUL.FTZ R106, R0.reuse, R106 ;  /* 0x0000006a006a7220 */ /* 0x040fe20000410000 */
[----:B------:R1:W4:Y:S02]  /*6cb0*/  MUFU.EX2 R198, R24 ;  /* 0x0000001800c67308 */ /* 0x0003240000000800 */
[----:B------:R-:W-:Y:S01]  /*6cc0*/  SHF.R.U32.HI R145, RZ, 0x8, R146 ;  /* 0x00000008ff917819 */ /* 0x000fe20000011692 */
[----:B------:R-:W-:Y:S01]  /*6cd0*/  FMUL.FTZ R107, R0, R107 ;  /* 0x0000006b006b7220 */ /* 0x000fe20000410000 */
[----:B------:R-:W-:Y:S01]  /*6ce0*/  LOP3.LUT R139, R139, 0xff, RZ, 0xc0, !PT ;  /* 0x000000ff8b8b7812 */ /* 0x000fe200078ec0ff */
[----:B--2---:R-:W-:Y:S01]  /*6cf0*/  FMUL.FTZ R28, R132, R168 ;  /* 0x000000a8841c7220 */ /* 0x004fe20000410000 */
[----:B------:R-:W-:Y:S01]  /*6d00*/  LOP3.LUT R147, R144, 0xff, RZ, 0xc0, !PT ;  /* 0x000000ff90937812 */ /* 0x000fe200078ec0ff */
[C---:B------:R-:W-:Y:S01]  /*6d10*/  FMUL.FTZ R112, R2.reuse, R112 ;  /* 0x0000007002707220 */ /* 0x040fe20000410000 */
[----:B------:R-:W-:Y:S01]  /*6d20*/  SHF.R.U32.HI R138, RZ, 0x8, R138 ;  /* 0x00000008ff8a7819 */ /* 0x000fe2000001168a */
[----:B------:R-:W-:Y:S01]  /*6d30*/  FMUL.FTZ R113, R2, R113 ;  /* 0x0000007102717220 */ /* 0x000fe20000410000 */
[C---:B------:R-:W-:Y:S04]  /*6d40*/  HMMA.16816.F32.BF16 R104, R180.reuse, R140, R104 ;  /* 0x0000008cb468723c */ /* 0x040fe80000041868 */
[--C-:B------:R-:W-:Y:S01]  /*6d50*/  SHF.R.U32.HI R148, RZ, 0x10, R144.reuse ;  /* 0x00000010ff947819 */ /* 0x100fe20000011690 */
[----:B------:R-:W-:Y:S01]  /*6d60*/  FMUL.FTZ R114, R0, R114 ;  /* 0x0000007200727220 */ /* 0x000fe20000410000 */
[----:B------:R-:W-:Y:S01]  /*6d70*/  PRMT R155, R154, 0x5410, R145 ;  /* 0x000054109a9b7816 */ /* 0x000fe20000000091 */
[----:B------:R-:W-:Y:S01]  /*6d80*/  FMUL.FTZ R115, R0, R115 ;  /* 0x0000007300737220 */ /* 0x000fe20000410000 */
[----:B------:R-:W-:Y:S03]  /*6d90*/  LOP3.LUT R32, R152, 0xffff, RZ, 0xc0, !PT ;  /* 0x0000ffff98207812 */ /* 0x000fe600078ec0ff */
[----:B------:R-:W-:Y:S01]  /*6da0*/  PRMT R154, R139, 0x5410, R153 ;  /* 0x000054108b9a7816 */ /* 0x000fe20000000099 */
[C---:B-1----:R-:W-:Y:S01]  /*6db0*/  FMUL.FTZ R24, R2.reuse, R164 ;  /* 0x000000a402187220 */ /* 0x042fe20000410000 */
[----:B------:R-:W-:Y:S01]  /*6dc0*/  SHF.R.U32.HI R192, RZ, 0x18, R144 ;  /* 0x00000018ffc07819 */ /* 0x000fe20000011690 */
[C---:B------:R-:W-:Y:S01]  /*6dd0*/  FMUL.FTZ R120, R2.reuse, R120 ;  /* 0x0000007802787220 */ /* 0x040fe20000410000 */
[----:B------:R-:W-:Y:S01]  /*6de0*/  PRMT R153, R147, 0x5410, R138 ;  /* 0x0000541093997816 */ /* 0x000fe2000000008a */
[----:B------:R-:W-:Y:S01]  /*6df0*/  FMUL.FTZ R121, R2, R121 ;  /* 0x0000007902797220 */ /* 0x000fe20000410000 */
[----:B------:R-:W-:Y:S01]  /*6e00*/  LOP3.LUT R139, R148, 0xff, RZ, 0xc0, !PT ;  /* 0x000000ff948b7812 */ /* 0x000fe200078ec0ff */
[----:B------:R-:W1:Y:S01]  /*6e10*/  LDSM.16.MT88.4 R144, [R218+0xb000] ;  /* 0x00b00000da90783b */ /* 0x000e620000004200 */
[----:B------:R-:W-:Y:S01]  /*6e20*/  LOP3.LUT R138, R152, 0xff, RZ, 0xc0, !PT ;  /* 0x000000ff988a7812 */ /* 0x000fe200078ec0ff */
[C---:B------:R-:W-:Y:S01]  /*6e30*/  FMUL.FTZ R122, R0.reuse, R122 ;  /* 0x0000007a007a7220 */ /* 0x040fe20000410000 */
[----:B------:R-:W-:Y:S01]  /*6e40*/  SHF.R.U32.HI R32, RZ, 0x8, R32 ;  /* 0x00000008ff207819 */ /* 0x000fe20000011620 */
[----:B------:R-:W-:Y:S01]  /*6e50*/  FMUL.FTZ R123, R0, R123 ;  /* 0x0000007b007b7220 */ /* 0x000fe20000410000 */
[----:B------:R-:W-:Y:S01]  /*6e60*/  PRMT R192, R139, 0x5410, R192 ;  /* 0x000054108bc07816 */ /* 0x000fe200000000c0 */
[----:B------:R-:W-:Y:S01]  /*6e70*/  FMUL.FTZ R124, R2, R124 ;  /* 0x0000007c027c7220 */ /* 0x000fe20000410000 */
[----:B------:R-:W-:Y:S01]  /*6e80*/  PRMT R139, R138, 0x5410, R32 ;  /* 0x000054108a8b7816 */ /* 0x000fe20000000020 */
[----:B------:R-:W-:Y:S01]  /*6e90*/  FMUL.FTZ R125, R2, R125 ;  /* 0x0000007d027d7220 */ /* 0x000fe20000410000 */
[----:B------:R-:W-:Y:S01]  /*6ea0*/  SHF.R.U32.HI R20, RZ, 0x10, R152 ;  /* 0x00000010ff147819 */ /* 0x000fe20000011698 */
[C---:B------:R-:W-:Y:S01]  /*6eb0*/  FMUL.FTZ R126, R0.reuse, R126 ;  /* 0x0000007e007e7220 */ /* 0x040fe20000410000 */
[----:B------:R-:W-:Y:S01]  /*6ec0*/  SHF.R.U32.HI R32, RZ, 0x10, R137 ;  /* 0x00000010ff207819 */ /* 0x000fe20000011689 */
[----:B------:R-:W-:Y:S01]  /*6ed0*/  FMUL.FTZ R127, R0, R127 ;  /* 0x0000007f007f7220 */ /* 0x000fe20000410000 */
[----:B------:R-:W-:Y:S02]  /*6ee0*/  LOP3.LUT R150, R20, 0xff, RZ, 0xc0, !PT ;  /* 0x000000ff14967812 */ /* 0x000fe400078ec0ff */
[----:B------:R-:W-:Y:S01]  /*6ef0*/  LOP3.LUT R20, R32, 0xff, RZ, 0xc0, !PT ;  /* 0x000000ff20147812 */ /* 0x000fe200078ec0ff */
[C---:B------:R-:W-:Y:S01]  /*6f00*/  FMUL.FTZ R32, R2.reuse, R156 ;  /* 0x0000009c02207220 */ /* 0x040fe20000410000 */
[--C-:B------:R-:W-:Y:S01]  /*6f10*/  HSET2.LE.AND R151, R153, R188.reuse, PT ;  /* 0x000000bc99977233 */ /* 0x100fe20003803000 */
[----:B------:R-:W-:Y:S01]  /*6f20*/  LDSM.16.MT88.4 R156, [R215+0xa800] ;  /* 0x00a80000d79c783b */ /* 0x000fe20000004200 */
[--C-:B------:R-:W-:Y:S01]  /*6f30*/  HSET2.LE.AND R139, R139, R188.reuse, PT ;  /* 0x000000bc8b8b7233 */ /* 0x100fe20003803000 */
[----:B------:R-:W-:Y:S01]  /*6f40*/  FFMA.FTZ R2, R2, R231, R236 ;  /* 0x000000e702027223 */ /* 0x000fe200000100ec */
[--C-:B------:R-:W-:Y:S02]  /*6f50*/  HSET2.LE.AND R192, R192, R188.reuse, PT ;  /* 0x000000bcc0c07233 */ /* 0x100fe40003803000 */
[-C--:B------:R-:W-:Y:S03]  /*6f60*/  HMMA.16816.F32.BF16 R32, R180, R142.reuse, R32 ;  /* 0x0000008eb420723c */ /* 0x080fe60000041820 */
[----:B------:R-:W-:Y:S02]  /*6f70*/  SHF.R.U32.HI R152, RZ, 0x18, R152 ;  /* 0x00000018ff987819 */ /* 0x000fe40000011698 */
[C---:B------:R-:W-:Y:S01]  /*6f80*/  LOP3.LUT R138, R137.reuse, 0xff, RZ, 0xc0, !PT ;  /* 0x000000ff898a7812 */ /* 0x040fe200078ec0ff */
[C---:B------:R-:W-:Y:S01]  /*6f90*/  HMMA.16816.F32.BF16 R108, R172.reuse, R142, R108 ;  /* 0x0000008eac6c723c */ /* 0x040fe2000004186c */
[----:B------:R-:W2:Y:S04]  /*6fa0*/  LDSM.16.MT88.4 R140, [R217+0xb000] ;  /* 0x00b00000d98c783b */ /* 0x000ea80000004200 */
[----:B------:R-:W-:Y:S02]  /*6fb0*/  LOP3.LUT R21, R137, 0xffff, RZ, 0xc0, !PT ;  /* 0x0000ffff89157812 */ /* 0x000fe400078ec0ff */
[----:B------:R-:W-:Y:S01]  /*6fc0*/  PRMT R150, R150, 0x5410, R152 ;  /* 0x0000541096967816 */ /* 0x000fe20000000098 */
[----:B------:R-:W-:Y:S03]  /*6fd0*/  FFMA.FTZ R152, R27, UR4, -R191 ;  /* 0x000000041b987c23 */ /* 0x000fe600080108bf */
[----:B------:R-:W-:Y:S01]  /*6fe0*/  SHF.R.U32.HI R137, RZ, 0x18, R137 ;  /* 0x00000018ff897819 */ /* 0x000fe20000011689 */
[----:B------:R5:W4:Y:S01]  /*6ff0*/  MUFU.EX2 R196, R152 ;  /* 0x0000009800c47308 */ /* 0x000b220000000800 */
[----:B------:R-:W-:Y:S01]  /*7000*/  SHF.R.U32.HI R21, RZ, 0x8, R21 ;  /* 0x00000008ff157819 */ /* 0x000fe20000011615 */
[----:B------:R-:W-:Y:S01]  /*7010*/  FMUL.FTZ R27, R0, R167 ;  /* 0x000000a7001b7220 */ /* 0x000fe20000410000 */
[----:B------:R-:W-:Y:S01]  /*7020*/  PRMT R149, R20, 0x5410, R137 ;  /* 0x0000541014957816 */ /* 0x000fe20000000089 */
[----:B------:R-:W-:Y:S01]  /*7030*/  FMUL.FTZ R20, R132, R160 ;  /* 0x000000a084147220 */ /* 0x000fe20000410000 */
[----:B------:R-:W-:Y:S01]  /*7040*/  PRMT R148, R138, 0x5410, R21 ;  /* 0x000054108a947816 */ /* 0x000fe20000000015 */
[C---:B------:R-:W-:Y:S01]  /*7050*/  FMUL.FTZ R21, R132.reuse, R161 ;  /* 0x000000a184157220 */ /* 0x040fe20000410000 */
[----:B------:R-:W-:Y:S01]  /*7060*/  LDSM.16.MT88.4 R164, [R217+0xa800] ;  /* 0x00a80000d9a4783b */ /* 0x000fe20000004200 */
[--C-:B------:R-:W-:Y:S01]  /*7070*/  HSET2.LE.AND R137, R155, R188.reuse, PT ;  /* 0x000000bc9b897233 */ /* 0x100fe20003803000 */
[----:B------:R-:W-:Y:S01]  /*7080*/  FFMA.FTZ R132, R132, R233, R244 ;  /* 0x000000e984847223 */ /* 0x000fe200000100f4 */
[--C-:B------:R-:W-:Y:S01]  /*7090*/  HSET2.LE.AND R138, R154, R188.reuse, PT ;  /* 0x000000bc9a8a7233 */ /* 0x100fe20003803000 */
[----:B------:R-:W-:Y:S01]  /*70a0*/  FFMA.FTZ R0, R0, R230, R234 ;  /* 0x000000e600007223 */ /* 0x000fe200000100ea */
[--C-:B------:R-:W-:Y:S01]  /*70b0*/  HSET2.LE.AND R150, R150, R188.reuse, PT ;  /* 0x000000bc96967233 */ /* 0x100fe20003803000 */
[-C--:B-1----:R-:W-:Y:S02]  /*70c0*/  HMMA.16816.F32.BF16 R20, R172, R144.reuse, R20 ;  /* 0x00000090ac14723c */ /* 0x082fe40000041814 */
[----:B------:R-:W-:Y:S01]  /*70d0*/  LDSM.16.MT88.4 R160, [R218+0xa800] ;  /* 0x00a80000daa0783b */ /* 0x000fe20000004200 */
[--C-:B------:R-:W-:Y:S01]  /*70e0*/  HSET2.LE.AND R148, R148, R188.reuse, PT ;  /* 0x000000bc94947233 */ /* 0x100fe20003803000 */
[----:B------:R-:W-:Y:S01]  /*70f0*/  FADD.FTZ R132, R243, R132 ;  /* 0x00000084f3847221 */ /* 0x000fe20000010000 */
[----:B------:R-:W-:Y:S01]  /*7100*/  HSET2.LE.AND R149, R149, R188, PT ;  /* 0x000000bc95957233 */ /* 0x000fe20003803000 */
[C---:B------:R-:W-:Y:S04]  /*7110*/  HMMA.16816.F32.BF16 R112, R180.reuse, R144, R112 ;  /* 0x00000090b470723c */ /* 0x040fe80000041870 */
[----:B-----5:R-:W1:Y:S01]  /*7120*/  LDSM.16.MT88.4 R152, [R213+0xa800] ;  /* 0x00a80000d598783b */ /* 0x020e620000004200 */
[----:B------:R-:W-:Y:S01]  /*7130*/  F2FP.BF16.F32.PACK_AB R178, R205, R206 ;  /* 0x000000cecdb2723e */ /* 0x000fe200000010ff */
[-C--:B------:R-:W-:Y:S05]  /*7140*/  HMMA.16816.F32.BF16 R24, R180, R146.reuse, R24 ;  /* 0x00000092b418723c */ /* 0x080fea0000041818 */
[--C-:B------:R-:W-:Y:S01]  /*7150*/  FFMA.FTZ R144, R30, UR4, -R191.reuse ;  /* 0x000000041e907c23 */ /* 0x100fe200080108bf */
[C---:B------:R-:W-:Y:S05]  /*7160*/  HMMA.16816.F32.BF16 R116, R172.reuse, R146, R116 ;  /* 0x00000092ac74723c */ /* 0x040fea0000041874 */
[----:B------:R-:W-:Y:S01]  /*7170*/  FFMA.FTZ R191, R31, UR4, -R191 ;  /* 0x000000041fbf7c23 */ /* 0x000fe200080108bf */
[C---:B------:R-:W-:Y:S01]  /*7180*/  FMUL.FTZ R30, R3.reuse, R170 ;  /* 0x000000aa031e7220 */ /* 0x040fe20000410000 */
[----:B------:R-:W-:Y:S01]  /*7190*/  FMUL.FTZ R31, R3, R171 ;  /* 0x000000ab031f7220 */ /* 0x000fe20000410000 */
[----:B---3--:R-:W-:Y:S01]  /*71a0*/  F2FP.BF16.F32.PACK_AB R179, R203, R204 ;  /* 0x000000cccbb3723e */ /* 0x008fe200000010ff */
[----:B------:R-:W3:Y:S02]  /*71b0*/  LDSM.16.MT88.4 R168, [R213+0xb800] ;  /* 0x00b80000d5a8783b */ /* 0x000ee40000004200 */
[----:B------:R-:W-:Y:S01]  /*71c0*/  LOP3.LUT R178, R137, R178, RZ, 0xc0, !PT ;  /* 0x000000b289b27212 */ /* 0x000fe200078ec0ff */
[----:B------:R-:W-:Y:S01]  /*71d0*/  FFMA.FTZ R3, R3, R232, R242 ;  /* 0x000000e803037223 */ /* 0x000fe200000100f2 */
[----:B------:R5:W-:Y:S01]  /*71e0*/  MUFU.EX2 R137, R191 ;  /* 0x000000bf00897308 */ /* 0x000be20000000800 */
[-C--:B--2---:R-:W-:Y:S03]  /*71f0*/  HMMA.16816.F32.BF16 R28, R172, R140.reuse, R28 ;  /* 0x0000008cac1c723c */ /* 0x084fe6000004181c */
[----:B------:R-:W-:Y:S01]  /*7200*/  LOP3.LUT R179, R138, R179, RZ, 0xc0, !PT ;  /* 0x000000b38ab37212 */ /* 0x000fe200078ec0ff */
[----:B------:R-:W-:Y:S01]  /*7210*/  FADD.FTZ R3, R237, R3 ;  /* 0x00000003ed037221 */ /* 0x000fe20000010000 */
[----:B------:R-:W-:Y:S01]  /*7220*/  F2FP.BF16.F32.PACK_AB R176, R201, R202 ;  /* 0x000000cac9b0723e */ /* 0x000fe200000010ff */
[C---:B------:R-:W-:Y:S03]  /*7230*/  HMMA.16816.F32.BF16 R120, R180.reuse, R140, R120 ;  /* 0x0000008cb478723c */ /* 0x040fe60000041878 */
[----:B------:R1:W2:Y:S02]  /*7240*/  MUFU.EX2 R138, R144 ;  /* 0x00000090008a7308 */ /* 0x0002a40000000800 */
[----:B------:R-:W-:Y:S01]  /*7250*/  F2FP.BF16.F32.PACK_AB R177, R199, R200 ;  /* 0x000000c8c7b1723e */ /* 0x000fe200000010ff */
[-C--:B------:R-:W-:Y:S01]  /*7260*/  HMMA.16816.F32.BF16 R124, R180, R142.reuse, R124 ;  /* 0x0000008eb47c723c */ /* 0x080fe2000004187c */
[----:B------:R-:W-:Y:S04]  /*7270*/  LDSM.16.MT88.4 R180, [R218+0xb800] ;  /* 0x00b80000dab4783b */ /* 0x000fe80000004200 */
[----:B------:R-:W-:Y:S01]  /*7280*/  LOP3.LUT R176, R139, R176, RZ, 0xc0, !PT ;  /* 0x000000b08bb07212 */ /* 0x000fe200078ec0ff */
[----:B------:R-:W-:Y:S03]  /*7290*/  HMMA.16816.F32.BF16 R128, R172, R142, R128 ;  /* 0x0000008eac80723c */ /* 0x000fe60000041880 */
[----:B-----5:R-:W5:Y:S02]  /*72a0*/  LDSM.16.MT88.4 R188, [R215+0xb800] ;  /* 0x00b80000d7bc783b */ /* 0x020f640000004200 */
[----:B------:R-:W-:Y:S01]  /*72b0*/  LOP3.LUT R177, R150, R177, RZ, 0xc0, !PT ;  /* 0x000000b196b17212 */ /* 0x000fe200078ec0ff */
[----:B------:R-:W-:Y:S01]  /*72c0*/  FADD.FTZ R0, R211, R0 ;  /* 0x00000000d3007221 */ /* 0x000fe20000010000 */
[----:B----4-:R-:W-:Y:S01]  /*72d0*/  F2FP.BF16.F32.PACK_AB R184, R197, R198 ;  /* 0x000000c6c5b8723e */ /* 0x010fe200000010ff */
[----:B------:R-:W-:Y:S03]  /*72e0*/  FADD.FTZ R3, R246, R3 ;  /* 0x00000003f6037221 */ /* 0x000fe60000010000 */
[----:B------:R-:W-:Y:S01]  /*72f0*/  F2FP.BF16.F32.PACK_AB R185, R196, R195 ;  /* 0x000000c3c4b9723e */ /* 0x000fe200000010ff */
[-C--:B-1----:R-:W-:Y:S01]  /*7300*/  HMMA.16816.F32.BF16 R144, R176, R152.reuse, R4 ;  /* 0x00000098b090723c */ /* 0x082fe20000041804 */
[----:B------:R-:W1:Y:S04]  /*7310*/  LDSM.16.MT88.4 R172, [R217+0xb800] ;  /* 0x00b80000d9ac783b */ /* 0x000e680000004200 */
[----:B------:R-:W-:Y:S01]  /*7320*/  F2FP.BF16.F32.PACK_AB R186, R193, R194 ;  /* 0x000000c2c1ba723e */ /* 0x000fe200000010ff */
[----:B------:R-:W-:Y:S01]  /*7330*/  FADD.FTZ R0, R208, R0 ;  /* 0x00000000d0007221 */ /* 0x000fe20000010000 */
[----:B--2---:R-:W-:Y:S01]  /*7340*/  F2FP.BF16.F32.PACK_AB R187, R137, R138 ;  /* 0x0000008a89bb723e */ /* 0x004fe200000010ff */
[----:B------:R-:W-:Y:S03]  /*7350*/  FADD.FTZ R5, R235, R2 ;  /* 0x00000002eb057221 */ /* 0x000fe60000010000 */
[----:B------:R-:W-:Y:S01]  /*7360*/  LOP3.LUT R184, R148, R184, RZ, 0xc0, !PT ;  /* 0x000000b894b87212 */ /* 0x000fe200078ec0ff */
[----:B------:R-:W-:Y:S01]  /*7370*/  FADD.FTZ R2, R248, R132 ;  /* 0x00000084f8027221 */ /* 0x000fe20000010000 */
[----:B------:R-:W-:Y:S01]  /*7380*/  LOP3.LUT R185, R149, R185, RZ, 0xc0, !PT ;  /* 0x000000b995b97212 */ /* 0x000fe200078ec0ff */
[----:B------:R-:W-:Y:S01]  /*7390*/  FADD.FTZ R5, R210, R5 ;  /* 0x00000005d2057221 */ /* 0x000fe20000010000 */
[----:B------:R-:W-:Y:S01]  /*73a0*/  LOP3.LUT R186, R151, R186, RZ, 0xc0, !PT ;  /* 0x000000ba97ba7212 */ /* 0x000fe200078ec0ff */
[----:B------:R-:W-:Y:S01]  /*73b0*/  FADD.FTZ R2, R247, R2 ;  /* 0x00000002f7027221 */ /* 0x000fe20000010000 */
[----:B------:R-:W-:Y:S01]  /*73c0*/  LOP3.LUT R187, R192, R187, RZ, 0xc0, !PT ;  /* 0x000000bbc0bb7212 */ /* 0x000fe200078ec0ff */
[----:B------:R-:W-:Y:S01]  /*73d0*/  FADD.FTZ R3, R245, R3 ;  /* 0x00000003f5037221 */ /* 0x000fe20000010000 */
[----:B------:R-:W-:Y:S01]  /*73e0*/  FADD.FTZ R5, R209, R5 ;  /* 0x00000005d1057221 */ /* 0x000fe20000010000 */
[----:B------:R-:W-:Y:S01]  /*73f0*/  FADD.FTZ R4, R207, R0 ;  /* 0x00000000cf047221 */ /* 0x000fe20000010000 */
[----:B------:R-:W-:Y:S01]  /*7400*/  FADD.FTZ R0, R202, R2 ;  /* 0x00000002ca007221 */ /* 0x000fe20000010000 */
[----:B------:R-:W-:Y:S01]  /*7410*/  FADD.FTZ R2, R200, R3 ;  /* 0x00000003c8027221 */ /* 0x000fe20000010000 */
        /* <DEDUP_REMOVED lines=32> */
[-C--:B---3--:R-:W-:Y:S05]  /*7620*/  HMMA.16816.F32.BF16 R84, R176, R168.reuse, R84 ;  /* 0x000000a8b054723c */ /* 0x088fea0000041854 */
[----:B------:R-:W-:Y:S01]  /*7630*/  MOV R137, R134 ;  /* 0x0000008600897202 */ /* 0x000fe20000000f00 */
[C---:B------:R-:W-:Y:S06]  /*7640*/  HMMA.16816.F32.BF16 R88, R184.reuse, R168, R88 ;  /* 0x000000a8b858723c */ /* 0x040fec0000041858 */
[-C--:B------:R-:W-:Y:S06]  /*7650*/  HMMA.16816.F32.BF16 R92, R184, R170.reuse, R92 ;  /* 0x000000aab85c723c */ /* 0x080fec000004185c */
[C---:B------:R-:W-:Y:S06]  /*7660*/  HMMA.16816.F32.BF16 R96, R176.reuse, R170, R96 ;  /* 0x000000aab060723c */ /* 0x040fec0000041860 */
[-C--:B-----5:R-:W-:Y:S06]  /*7670*/  HMMA.16816.F32.BF16 R100, R176, R188.reuse, R100 ;  /* 0x000000bcb064723c */ /* 0x0a0fec0000041864 */
        /* <DEDUP_REMOVED lines=10> */
[----:B------:R-:W-:Y:S01]  /*7720*/  HMMA.16816.F32.BF16 R128, R176, R174, R128 ;  /* 0x000000aeb080723c */ /* 0x000fe20000041880 */
[----:B------:R-:W-:Y:S11]  /*7730*/  @!UPT UIADD3 URZ, URZ, URZ, URZ ;  /* 0x0000003f3f3ff290 */ /* 0x000ff6000fffe03f */
[----:B------:R-:W-:Y:S01]  /*7740*/  @!UPT UIADD3 URZ, URZ, URZ, URZ ;  /* 0x0000003f3f3ff290 */ /* 0x000fe2000fffe03f */
[----:B------:R-:W-:Y:S11]  /*7750*/  @P2 BRA `(.L_x_1534) ;  /* 0xffffffd400842947 */ /* 0x000ff6000383ffff */
.L_x_1533:
[----:B------:R-:W1:Y:S01]  /*7760*/  SHFL.BFLY PT, R0, R233, 0x2, 0x1f ;  /* 0x0c401f00e9007f89 */ /* 0x000e6200000e0000 */
[----:B------:R-:W-:Y:S01]  /*7770*/  ULDC UR4, c[0x0][0x38c] ;  /* 0x0000e30000047ab9 */ /* 0x000fe20000000800 */
[----:B------:R-:W-:Y:S01]  /*7780*/  MOV R9, 0x3f800000 ;  /* 0x3f80000000097802 */ /* 0x000fe20000000f00 */
[----:B------:R-:W-:Y:S01]  /*7790*/  UMOV UR5, 0x400 ;  /* 0x0000040000057882 */ /* 0x000fe20000000000 */
[----:B------:R-:W2:Y:S01]  /*77a0*/  SHFL.BFLY PT, R2, R232, 0x2, 0x1f ;  /* 0x0c401f00e8027f89 */ /* 0x000ea200000e0000 */
[----:B------:R-:W-:Y:S01]  /*77b0*/  UISETP.NE.AND UP0, UPT, UR27, -0x1, UPT ;  /* 0xffffffff1b00788c */ /* 0x000fe2000bf05270 */
[----:B------:R-:W3:Y:S01]  /*77c0*/  S2R R138, SR_TID.X ;  /* 0x00000000008a7919 */ /* 0x000ee20000002100 */
[----:B-1----:R-:W-:Y:S02]  /*77d0*/  FADD.FTZ R233, R0, R233 ;  /* 0x000000e900e97221 */ /* 0x002fe40000010000 */
[----:B------:R-:W1:Y:S01]  /*77e0*/  SHFL.BFLY PT, R0, R231, 0x2, 0x1f ;  /* 0x0c401f00e7007f89 */ /* 0x000e6200000e0000 */
[----:B--2---:R-:W-:-:S03]  /*77f0*/  FADD.FTZ R232, R2, R232 ;  /* 0x000000e802e87221 */ /* 0x004fc60000010000 */
[----:B------:R-:W2:Y:S04]  /*7800*/  SHFL.BFLY PT, R4, R233, 0x1, 0x1f ;  /* 0x0c201f00e9047f89 */ /* 0x000ea800000e0000 */
[----:B------:R-:W4:Y:S04]  /*7810*/  SHFL.BFLY PT, R2, R230, 0x2, 0x1f ;  /* 0x0c401f00e6027f89 */ /* 0x000f2800000e0000 */
[----:B------:R-:W5:Y:S01]  /*7820*/  SHFL.BFLY PT, R3, R232, 0x1, 0x1f ;  /* 0x0c201f00e8037f89 */ /* 0x000f6200000e0000 */
[----:B---3--:R-:W-:-:S04]  /*7830*/  SHF.R.S32.HI R137, RZ, 0x1f, R138 ;  /* 0x0000001fff897819 */ /* 0x008fc8000001148a */
[CC--:B------:R-:W-:Y:S02]  /*7840*/  LEA.HI R6, R137.reuse, R138.reuse, RZ, 0x2 ;  /* 0x0000008a89067211 */ /* 0x0c0fe400078f10ff */
[----:B------:R-:W-:Y:S02]  /*7850*/  LEA.HI R137, R137, R138, RZ, 0x5 ;  /* 0x0000008a89897211 */ /* 0x000fe400078f28ff */
[--C-:B------:R-:W-:Y:S01]  /*7860*/  SHF.R.S32.HI R5, RZ, 0x2, R6.reuse ;  /* 0x00000002ff057819 */ /* 0x100fe20000011406 */
[----:B-1----:R-:W-:Y:S01]  /*7870*/  FADD.FTZ R231, R0, R231 ;  /* 0x000000e700e77221 */ /* 0x002fe20000010000 */
[----:B------:R-:W-:Y:S02]  /*7880*/  MOV R0, 0x3f800000 ;  /* 0x3f80000000007802 */ /* 0x000fe40000000f00 */
[----:B------:R-:W-:Y:S01]  /*7890*/  SHF.R.S32.HI R26, RZ, 0x1f, R6 ;  /* 0x0000001fff1a7819 */ /* 0x000fe20000011406 */
[----:B--2---:R-:W-:-:S03]  /*78a0*/  FADD.FTZ R233, R233, R4 ;  /* 0x00000004e9e97221 */ /* 0x004fc60000010000 */
[----:B------:R-:W-:Y:S01]  /*78b0*/  LEA.HI R26, R26, R5, RZ, 0x3 ;  /* 0x000000051a1a7211 */ /* 0x000fe200078f18ff */
[----:B----4-:R-:W-:Y:S01]  /*78c0*/  FADD.FTZ R230, R2, R230 ;  /* 0x000000e602e67221 */ /* 0x010fe20000010000 */
[----:B------:R-:W-:Y:S02]  /*78d0*/  FSETP.NE.FTZ.AND P5, PT, R233, RZ, PT ;  /* 0x000000ffe900720b */ /* 0x000fe40003fb5000 */
[----:B------:R-:W-:Y:S01]  /*78e0*/  LOP3.LUT R26, R26, 0xfffffff8, RZ, 0xc0, !PT ;  /* 0xfffffff81a1a7812 */ /* 0x000fe200078ec0ff */
[----:B-----5:R-:W-:Y:S01]  /*78f0*/  FADD.FTZ R232, R232, R3 ;  /* 0x00000003e8e87221 */ /* 0x020fe20000010000 */
[----:B------:R-:W1:Y:S01]  /*7900*/  SHFL.BFLY PT, R4, R230, 0x1, 0x1f ;  /* 0x0c201f00e6047f89 */ /* 0x000e6200000e0000 */
[----:B------:R-:W-:Y:S02]  /*7910*/  MOV R2, 0x3f800000 ;  /* 0x3f80000000027802 */ /* 0x000fe40000000f00 */
[----:B------:R-:W-:Y:S01]  /*7920*/  IADD3 R26, R5, -R26, RZ ;  /* 0x8000001a051a7210 */ /* 0x000fe20007ffe0ff */
[----:B------:R-:W2:Y:S01]  /*7930*/  SHFL.BFLY PT, R3, R231, 0x1, 0x1f ;  /* 0x0c201f00e7037f89 */ /* 0x000ea200000e0000 */
[----:B------:R-:W-:-:S04]  /*7940*/  FSETP.NE.FTZ.AND P4, PT, R232, RZ, PT ;  /* 0x000000ffe800720b */ /* 0x000fc80003f95000 */
[----:B------:R-:W3:Y:S09]  /*7950*/  @P5 MUFU.RCP R0, R233 ;  /* 0x000000e900005308 */ /* 0x000ef20000001000 */
[----:B------:R-:W4:Y:S01]  /*7960*/  @P4 MUFU.RCP R2, R232 ;  /* 0x000000e800024308 */ /* 0x000f220000001000 */
[----:B-1----:R-:W-:Y:S01]  /*7970*/  FADD.FTZ R132, R230, R4 ;  /* 0x00000004e6847221 */ /* 0x002fe20000010000 */
[----:B---3--:R-:W-:Y:S01]  /*7980*/  FMUL.FTZ R0, R0, UR4 ;  /* 0x0000000400007c20 */ /* 0x008fe20008410000 */
[----:B--2---:R-:W-:-:S03]  /*7990*/  FADD.FTZ R231, R231, R3 ;  /* 0x00000003e7e77221 */ /* 0x004fc60000010000 */
[----:B------:R-:W-:Y:S01]  /*79a0*/  FSETP.NE.FTZ.AND P6, PT, R132, RZ, PT ;  /* 0x000000ff8400720b */ /* 0x000fe20003fd5000 */
[----:B------:R-:W-:Y:S01]  /*79b0*/  FMUL.FTZ R12, R0, R37 ;  /* 0x00000025000c7220 */ /* 0x000fe20000410000 */
[----:B------:R-:W-:Y:S01]  /*79c0*/  LOP3.LUT R3, R6, 0x3ffffffc, RZ, 0xc0, !PT ;  /* 0x3ffffffc06037812 */ /* 0x000fe200078ec0ff */
[C---:B------:R-:W-:Y:S01]  /*79d0*/  FMUL.FTZ R144, R0.reuse, R144 ;  /* 0x0000009000907220 */ /* 0x040fe20000410000 */
[----:B------:R-:W-:Y:S01]  /*79e0*/  FSETP.NE.FTZ.AND P3, PT, R231, RZ, PT ;  /* 0x000000ffe700720b */ /* 0x000fe20003f75000 */
[C---:B------:R-:W-:Y:S01]  /*79f0*/  FMUL.FTZ R5, R0.reuse, R145 ;  /* 0x0000009100057220 */ /* 0x040fe20000410000 */
        /* <DEDUP_REMOVED lines=31> */
[----:B------:R-:W1:Y:S01]  /*7bf0*/  @P6 MUFU.RCP R9, R132 ;  /* 0x0000008400096308 */ /* 0x000e620000001000 */
[----:B----4-:R-:W-:Y:S01]  /*7c00*/  FMUL.FTZ R2, R2, UR4 ;  /* 0x0000000402027c20 */ /* 0x010fe20008410000 */
[----:B------:R-:W-:-:S02]  /*7c10*/  R2P PR, R26, 0x6 ;  /* 0x000000061a007804 */ /* 0x000fc40000000000 */
[----:B------:R-:W-:Y:S01]  /*7c20*/  F2FP.BF16.F32.PACK_AB R5, R5, R144 ;  /* 0x000000900505723e */ /* 0x000fe200000010ff */
        /* <DEDUP_REMOVED lines=12> */
[----:B-1----:R-:W-:Y:S01]  /*7cf0*/  FMUL.FTZ R9, R9, UR4 ;  /* 0x0000000409097c20 */ /* 0x002fe20008410000 */
[C---:B------:R-:W-:Y:S01]  /*7d00*/  FMUL.FTZ R67, R2.reuse, R67 ;  /* 0x0000004302437220 */ /* 0x040fe20000410000 */
[C---:B------:R-:W-:Y:S01]  /*7d10*/  FMUL.FTZ R70, R2.reuse, R70 ;  /* 0x0000004602467220 */ /* 0x040fe20000410000 */
[C---:B------:R-:W-:Y:S01]  /*7d20*/  FMUL.FTZ R52, R2.reuse, R71 ;  /* 0x0000004702347220 */ /* 0x040fe20000410000 */
[C---:B------:R-:W-:Y:S01]  /*7d30*/  FMUL.FTZ R82, R2.reuse, R82 ;  /* 0x0000005202527220 */ /* 0x040fe20000410000 */
[C---:B------:R-:W-:Y:S01]  /*7d40*/  FMUL.FTZ R48, R2.reuse, R83 ;  /* 0x0000005302307220 */ /* 0x040fe20000410000 */
[C---:B------:R-:W-:Y:S01]  /*7d50*/  FMUL.FTZ R86, R2.reuse, R86 ;  /* 0x0000005602567220 */ /* 0x040fe20000410000 */
[----:B------:R-:W-:Y:S01]  /*7d60*/  FMUL.FTZ R87, R2, R87 ;  /* 0x0000005702577220 */ /* 0x000fe20000410000 */
[----:B--2---:R-:W-:Y:S01]  /*7d70*/  FMUL.FTZ R0, R0, UR4 ;  /* 0x0000000400007c20 */ /* 0x004fe20008410000 */
[----:B------:R-:W1:Y:S01]  /*7d80*/  S2UR UR4, SR_CgaCtaId ;  /* 0x00000000000479c3 */ /* 0x000e620000008800 */
        /* <DEDUP_REMOVED lines=35> */
[----:B------:R-:W-:Y:S01]  /*7fc0*/  FMUL.FTZ R102, R2, R102 ;  /* 0x0000006602667220 */ /* 0x000fe20000410000 */
[----:B------:R-:W-:Y:S01]  /*7fd0*/  F2FP.BF16.F32.PACK_AB R20, R20, R56 ;  /* 0x000000381414723e */ /* 0x000fe200000010ff */
[C---:B------:R-:W-:Y:S01]  /*7fe0*/  FMUL.FTZ R36, R2.reuse, R103 ;  /* 0x0000006702247220 */ /* 0x040fe20000410000 */
[----:B------:R-:W-:Y:S01]  /*7ff0*/  SHF.R.S32.HI R56, RZ, 0x5, R137 ;  /* 0x00000005ff387819 */ /* 0x000fe20000011489 */
[----:B------:R-:W-:Y:S01]  /*8000*/  FMUL.FTZ R110, R2, R110 ;  /* 0x0000006e026e7220 */ /* 0x000fe20000410000 */
[----:B------:R-:W-:Y:S01]  /*8010*/  LOP3.LUT R0, R0, 0x1c0, RZ, 0xc0, !PT ;  /* 0x000001c000007812 */ /* 0x000fe200078ec0ff */
        /* <DEDUP_REMOVED lines=11> */
[----:B-1----:R-:W-:Y:S01]  /*80d0*/  ULEA UR4, UR4, UR5, 0x18 ;  /* 0x0000000504047291 */ /* 0x002fe2000f8ec03f */
[----:B------:R-:W-:Y:S01]  /*80e0*/  LEA.HI R0, R0, R0, RZ, 0x1d ;  /* 0x0000000000007211 */ /* 0x000fe200078fe8ff */
[C---:B------:R-:W-:Y:S01]  /*80f0*/  FMUL.FTZ R142, R9.reuse, R142 ;  /* 0x0000008e098e7220 */ /* 0x040fe20000410000 */
[----:B------:R-:W-:Y:S01]  /*8100*/  ISETP.NE.U32.AND P0, PT, R26, 0x1, PT ;  /* 0x000000011a00780c */ /* 0x000fe20003f05070 */
[C---:B------:R-:W-:Y:S01]  /*8110*/  FMUL.FTZ R7, R9.reuse, R143 ;  /* 0x0000008f09077220 */ /* 0x040fe20000410000 */
[----:B------:R-:W-:Y:S01]  /*8120*/  LEA R0, R2, R0, 0x1 ;  /* 0x0000000002007211 */ /* 0x000fe200078e08ff */
[C---:B------:R-:W-:Y:S01]  /*8130*/  FMUL.FTZ R150, R9.reuse, R150 ;  /* 0x0000009609967220 */ /* 0x040fe20000410000 */
[----:B------:R-:W-:Y:S01]  /*8140*/  F2FP.BF16.F32.PACK_AB R4, R4, R146 ;  /* 0x000000920404723e */ /* 0x000fe200000010ff */
[C---:B------:R-:W-:Y:S01]  /*8150*/  FMUL.FTZ R13, R9.reuse, R151 ;  /* 0x00000097090d7220 */ /* 0x040fe20000410000 */
[----:B------:R-:W-:Y:S01]  /*8160*/  LEA R0, R0, UR4, 0x1 ;  /* 0x0000000400007c11 */ /* 0x000fe2000f8e08ff */
[----:B------:R-:W-:Y:S01]  /*8170*/  FMUL.FTZ R42, R9, R42 ;  /* 0x0000002a092a7220 */ /* 0x000fe20000410000 */
[----:B------:R-:W-:Y:S01]  /*8180*/  F2FP.BF16.F32.PACK_AB R3, R3, R152 ;  /* 0x000000980303723e */ /* 0x000fe200000010ff */
[C---:B------:R-:W-:Y:S01]  /*8190*/  FMUL.FTZ R17, R9.reuse, R43 ;  /* 0x0000002b09117220 */ /* 0x040fe20000410000 */
[C---:B------:R-:W-:Y:S01]  /*81a0*/  IADD3 R2, R0.reuse, -0x10, RZ ;  /* 0xfffffff000027810 */ /* 0x040fe20007ffe0ff */
[----:B------:R1:W-:Y:S01]  /*81b0*/  STS [R0], R5 ;  /* 0x0000000500007388 */ /* 0x0003e20000000800 */
[----:B------:R-:W-:Y:S01]  /*81c0*/  MOV R57, 0xffffffe0 ;  /* 0xffffffe000397802 */ /* 0x000fe20000000f00 */
[C---:B------:R-:W-:Y:S01]  /*81d0*/  FMUL.FTZ R46, R9.reuse, R46 ;  /* 0x0000002e092e7220 */ /* 0x040fe20000410000 */
[----:B------:R-:W-:Y:S01]  /*81e0*/  @P0 IADD3 R2, R0, 0x10, RZ ;  /* 0x0000001000020810 */ /* 0x000fe20007ffe0ff */
[----:B------:R-:W-:Y:S01]  /*81f0*/  STS [R0+0x400], R4 ;  /* 0x0004000400007388 */ /* 0x000fe20000000800 */
[----:B------:R-:W-:Y:S01]  /*8200*/  F2FP.BF16.F32.PACK_AB R6, R6, R154 ;  /* 0x0000009a0606723e */ /* 0x000fe200000010ff */
[----:B------:R-:W-:Y:S01]  /*8210*/  FMUL.FTZ R23, R9, R47 ;  /* 0x0000002f09177220 */ /* 0x000fe20000410000 */
[----:B------:R-:W-:Y:S01]  /*8220*/  F2FP.BF16.F32.PACK_AB R8, R8, R140 ;  /* 0x0000008c0808723e */ /* 0x000fe200000010ff */
[----:B------:R2:W-:Y:S01]  /*8230*/  STS [R2], R3 ;  /* 0x0000000302007388 */ /* 0x0005e20000000800 */
[----:B------:R-:W-:Y:S01]  /*8240*/  F2FP.BF16.F32.PACK_AB R7, R7, R142 ;  /* 0x0000008e0707723e */ /* 0x000fe200000010ff */
[C---:B------:R-:W-:Y:S01]  /*8250*/  FMUL.FTZ R58, R9.reuse, R58 ;  /* 0x0000003a093a7220 */ /* 0x040fe20000410000 */
[----:B------:R-:W-:Y:S01]  /*8260*/  F2FP.BF16.F32.PACK_AB R10, R10, R148 ;  /* 0x000000940a0a723e */ /* 0x000fe200000010ff */
[----:B------:R-:W-:Y:S01]  /*8270*/  FMUL.FTZ R25, R9, R59 ;  /* 0x0000003b09197220 */ /* 0x000fe20000410000 */
[----:B------:R-:W-:Y:S01]  /*8280*/  F2FP.BF16.F32.PACK_AB R13, R13, R150 ;  /* 0x000000960d0d723e */ /* 0x000fe200000010ff */
[C---:B------:R-:W-:Y:S01]  /*8290*/  FMUL.FTZ R62, R9.reuse, R62 ;  /* 0x0000003e093e7220 */ /* 0x040fe20000410000 */
[----:B------:R-:W-:Y:S01]  /*82a0*/  F2FP.BF16.F32.PACK_AB R12, R12, R15 ;  /* 0x0000000f0c0c723e */ /* 0x000fe200000010ff */
[----:B------:R-:W-:Y:S01]  /*82b0*/  FMUL.FTZ R54, R9, R63 ;  /* 0x0000003f09367220 */ /* 0x000fe20000410000 */
[----:B------:R-:W-:Y:S01]  /*82c0*/  F2FP.BF16.F32.PACK_AB R11, R11, R14 ;  /* 0x0000000e0b0b723e */ /* 0x000fe200000010ff */
[----:B------:R-:W-:Y:S01]  /*82d0*/  STS [R2+0x400], R6 ;  /* 0x0004000602007388 */ /* 0x000fe20000000800 */
[----:B------:R-:W-:Y:S01]  /*82e0*/  F2FP.BF16.F32.PACK_AB R15, R49, R22 ;  /* 0x00000016310f723e */ /* 0x000fe200000010ff */
[C---:B------:R-:W-:Y:S01]  /*82f0*/  FMUL.FTZ R74, R9.reuse, R74 ;  /* 0x0000004a094a7220 */ /* 0x040fe20000410000 */
[----:B------:R-:W-:Y:S01]  /*8300*/  F2FP.BF16.F32.PACK_AB R14, R18, R19 ;  /* 0x00000013120e723e */ /* 0x000fe200000010ff */
[----:B------:R3:W-:Y:S01]  /*8310*/  STS [R0+0x2000], R8 ;  /* 0x0020000800007388 */ /* 0x0007e20000000800 */
[----:B------:R-:W-:Y:S01]  /*8320*/  F2FP.BF16.F32.PACK_AB R16, R16, R40 ;  /* 0x000000281010723e */ /* 0x000fe200000010ff */
[----:B------:R-:W-:Y:S01]  /*8330*/  FMUL.FTZ R50, R9, R75 ;  /* 0x0000004b09327220 */ /* 0x000fe20000410000 */
[----:B-1----:R-:W-:Y:S01]  /*8340*/  MOV R5, 0x40 ;  /* 0x0000004000057802 */ /* 0x002fe20000000f00 */
[----:B------:R1:W-:Y:S01]  /*8350*/  STS [R0+0x2400], R7 ;  /* 0x0024000700007388 */ /* 0x0003e20000000800 */
[----:B------:R-:W-:Y:S01]  /*8360*/  F2FP.BF16.F32.PACK_AB R17, R17, R42 ;  /* 0x0000002a1111723e */ /* 0x000fe200000010ff */
[----:B------:R-:W-:Y:S01]  /*8370*/  FMUL.FTZ R78, R9, R78 ;  /* 0x0000004e094e7220 */ /* 0x000fe20000410000 */
[----:B------:R-:W-:Y:S01]  /*8380*/  SEL R5, R5, 0xffffffc0, !P2 ;  /* 0xffffffc005057807 */ /* 0x000fe20005000000 */
[----:B------:R-:W-:Y:S01]  /*8390*/  STS [R2+0x2000], R10 ;  /* 0x0020000a02007388 */ /* 0x000fe20000000800 */
[----:B------:R-:W-:Y:S01]  /*83a0*/  F2FP.BF16.F32.PACK_AB R24, R24, R44 ;  /* 0x0000002c1818723e */ /* 0x000fe200000010ff */
[----:B------:R-:W-:Y:S01]  /*83b0*/  FMUL.FTZ R79, R9, R79 ;  /* 0x0000004f094f7220 */ /* 0x000fe20000410000 */
[----:B--2---:R-:W-:Y:S01]  /*83c0*/  SEL R3, R57, 0x20, P1 ;  /* 0x0000002039037807 */ /* 0x004fe20000800000 */
[----:B------:R-:W-:Y:S01]  /*83d0*/  STS [R2+0x2400], R13 ;  /* 0x0024000d02007388 */ /* 0x000fe20000000800 */
[----:B------:R-:W-:Y:S01]  /*83e0*/  F2FP.BF16.F32.PACK_AB R23, R23, R46 ;  /* 0x0000002e1717723e */ /* 0x000fe200000010ff */
[C---:B------:R-:W-:Y:S01]  /*83f0*/  FMUL.FTZ R90, R9.reuse, R90 ;  /* 0x0000005a095a7220 */ /* 0x040fe20000410000 */
[C---:B------:R-:W-:Y:S01]  /*8400*/  IADD3 R4, R0.reuse, R3, RZ ;  /* 0x0000000300047210 */ /* 0x040fe20007ffe0ff */
[----:B------:R-:W-:Y:S01]  /*8410*/  FMUL.FTZ R91, R9, R91 ;  /* 0x0000005b095b7220 */ /* 0x000fe20000410000 */
[----:B------:R-:W-:Y:S01]  /*8420*/  IADD3 R3, R3, R2, RZ ;  /* 0x0000000203037210 */ /* 0x000fe20007ffe0ff */
[----:B------:R-:W-:Y:S01]  /*8430*/  FMUL.FTZ R94, R9, R94 ;  /* 0x0000005e095e7220 */ /* 0x000fe20000410000 */
[----:B------:R-:W-:Y:S01]  /*8440*/  F2FP.BF16.F32.PACK_AB R22, R53, R29 ;  /* 0x0000001d3516723e */ /* 0x000fe200000010ff */
[----:B------:R-:W-:Y:S01]  /*8450*/  STS [R4], R12 ;  /* 0x0000000c04007388 */ /* 0x000fe20000000800 */
[----:B------:R-:W-:Y:S01]  /*8460*/  F2FP.BF16.F32.PACK_AB R21, R21, R27 ;  /* 0x0000001b1515723e */ /* 0x000fe200000010ff */
[----:B------:R-:W-:Y:S01]  /*8470*/  FMUL.FTZ R38, R9, R95 ;  /* 0x0000005f09267220 */ /* 0x000fe20000410000 */
[----:B------:R-:W-:Y:S01]  /*8480*/  F2FP.BF16.F32.PACK_AB R19, R65, R64 ;  /* 0x000000404113723e */ /* 0x000fe200000010ff */
[----:B------:R-:W-:Y:S01]  /*8490*/  STS [R4+0x400], R11 ;  /* 0x0004000b04007388 */ /* 0x000fe20000000800 */
[----:B---3--:R-:W-:Y:S01]  /*84a0*/  IADD3 R8, R0, R5, RZ ;  /* 0x0000000500087210 */ /* 0x008fe20007ffe0ff */
[----:B------:R-:W-:Y:S01]  /*84b0*/  FMUL.FTZ R106, R9, R106 ;  /* 0x0000006a096a7220 */ /* 0x000fe20000410000 */
[----:B------:R-:W-:Y:S01]  /*84c0*/  F2FP.BF16.F32.PACK_AB R18, R67, R66 ;  /* 0x000000424312723e */ /* 0x000fe200000010ff */
[----:B------:R2:W-:Y:S01]  /*84d0*/  STS [R3], R15 ;  /* 0x0000000f03007388 */ /* 0x0005e20000000800 */
[----:B-1----:R-:W-:Y:S01]  /*84e0*/  IADD3 R7, R5, R2, RZ ;  /* 0x0000000205077210 */ /* 0x002fe20007ffe0ff */
[----:B------:R-:W-:Y:S01]  /*84f0*/  FMUL.FTZ R34, R9, R107 ;  /* 0x0000006b09227220 */ /* 0x000fe20000410000 */
[----:B------:R-:W-:Y:S01]  /*8500*/  F2FP.BF16.F32.PACK_AB R25, R25, R58 ;  /* 0x0000003a1919723e */ /* 0x000fe200000010ff */
[----:B------:R1:W-:Y:S01]  /*8510*/  STS [R3+0x400], R14 ;  /* 0x0004000e03007388 */ /* 0x0003e20000000800 */
[----:B------:R-:W-:Y:S01]  /*8520*/  F2FP.BF16.F32.PACK_AB R55, R55, R60 ;  /* 0x0000003c3737723e */ /* 0x000fe200000010ff */
[----:B------:R-:W-:Y:S01]  /*8530*/  FMUL.FTZ R158, R9, R158 ;  /* 0x0000009e099e7220 */ /* 0x000fe20000410000 */
[----:B------:R-:W-:Y:S01]  /*8540*/  F2FP.BF16.F32.PACK_AB R54, R54, R62 ;  /* 0x0000003e3636723e */ /* 0x000fe200000010ff */
[----:B------:R3:W-:Y:S01]  /*8550*/  STS [R4+0x2000], R16 ;  /* 0x0020001004007388 */ /* 0x0007e20000000800 */
[----:B------:R-:W-:Y:S01]  /*8560*/  F2FP.BF16.F32.PACK_AB R53, R69, R68 ;  /* 0x000000444535723e */ /* 0x000fe200000010ff */
[----:B------:R-:W-:Y:S01]  /*8570*/  FMUL.FTZ R30, R9, R159 ;  /* 0x0000009f091e7220 */ /* 0x000fe20000410000 */
[----:B------:R-:W-:Y:S01]  /*8580*/  F2FP.BF16.F32.PACK_AB R52, R52, R70 ;  /* 0x000000463434723e */ /* 0x000fe200000010ff */
[----:B------:R-:W-:Y:S01]  /*8590*/  STS [R4+0x2400], R17 ;  /* 0x0024001104007388 */ /* 0x000fe20000000800 */
[-C--:B------:R-:W-:Y:S01]  /*85a0*/  IADD3 R6, R4, R5.reuse, RZ ;  /* 0x0000000504067210 */ /* 0x080fe20007ffe0ff */
[----:B------:R-:W-:Y:S01]  /*85b0*/  @UP0 ULDC.64 UR4, c[0x0][0x298] ;  /* 0x0000a60000040ab9 */ /* 0x000fe20000000a00 */
[----:B------:R-:W-:Y:S01]  /*85c0*/  F2FP.BF16.F32.PACK_AB R49, R81, R80 ;  /* 0x000000505131723e */ /* 0x000fe200000010ff */
[----:B------:R-:W-:Y:S01]  /*85d0*/  STS [R3+0x2000], R24 ;  /* 0x0020001803007388 */ /* 0x000fe20000000800 */
[----:B------:R-:W-:Y:S01]  /*85e0*/  F2FP.BF16.F32.PACK_AB R48, R48, R82 ;  /* 0x000000523030723e */ /* 0x000fe200000010ff */
[----:B------:R-:W-:Y:S01]  /*85f0*/  @UP0 UIMAD.WIDE.U32 UR8, UR27, UR4, URZ ;  /* 0x000000041b0802a5 */ /* 0x000fe2000f8e003f */
[----:B------:R-:W-:Y:S01]  /*8600*/  IADD3 R5, R3, R5, RZ ;  /* 0x0000000503057210 */ /* 0x000fe20007ffe0ff */
[----:B------:R-:W-:Y:S01]  /*8610*/  STS [R3+0x2400], R23 ;  /* 0x0024001703007388 */ /* 0x000fe20000000800 */
[----:B------:R-:W-:Y:S01]  /*8620*/  F2FP.BF16.F32.PACK_AB R51, R51, R72 ;  /* 0x000000483333723e */ /* 0x000fe200000010ff */
[----:B------:R-:W-:Y:S01]  /*8630*/  FMUL.FTZ R114, R9, R114 ;  /* 0x0000007209727220 */ /* 0x000fe20000410000 */
[----:B------:R-:W-:Y:S01]  /*8640*/  F2FP.BF16.F32.PACK_AB R50, R50, R74 ;  /* 0x0000004a3232723e */ /* 0x000fe200000010ff */
[----:B------:R-:W-:Y:S01]  /*8650*/  STS [R8], R22 ;  /* 0x0000001608007388 */ /* 0x000fe20000000800 */
[----:B------:R-:W-:Y:S01]  /*8660*/  F2FP.BF16.F32.PACK_AB R47, R77, R76 ;  /* 0x0000004c4d2f723e */ /* 0x000fe200000010ff */
[----:B------:R-:W-:Y:S01]  /*8670*/  FMUL.FTZ R115, R9, R115 ;  /* 0x0000007309737220 */ /* 0x000fe20000410000 */
[----:B------:R-:W-:Y:S01]  /*8680*/  F2FP.BF16.F32.PACK_AB R46, R79, R78 ;  /* 0x0000004e4f2e723e */ /* 0x000fe200000010ff */
        /* <DEDUP_REMOVED lines=22> */
[----:B--2---:R-:W-:Y:S01]  /*87f0*/  FMUL.FTZ R15, R9, R127 ;  /* 0x0000007f090f7220 */ /* 0x004fe20000410000 */
[----:B------:R-:W-:Y:S01]  /*8800*/  F2FP.BF16.F32.PACK_AB R32, R32, R110 ;  /* 0x0000006e2020723e */ /* 0x000fe200000010ff */
[----:B------:R-:W-:Y:S01]  /*8810*/  STS [R7+0x2400], R54 ;  /* 0x0024003607007388 */ /* 0x000fe20000000800 */
[----:B------:R-:W-:Y:S01]  /*8820*/  F2FP.BF16.F32.PACK_AB R35, R35, R104 ;  /* 0x000000682323723e */ /* 0x000fe200000010ff */
[----:B------:R-:W-:Y:S01]  /*8830*/  @UP0 UIMAD UR6, UR27, UR5, UR9 ;  /* 0x000000051b0602a4 */ /* 0x000fe2000f8e0209 */
        /* <DEDUP_REMOVED lines=11> */
[----:B------:R-:W-:-:S02]  /*88f0*/  PLOP3.LUT P0, PT, PT, PT, UP0, 0x80, 0x0 ;  /* 0x000000000000781c */ /* 0x000fc40003f0f008 */
[----:B-1----:R-:W-:Y:S01]  /*8900*/  F2FP.BF16.F32.PACK_AB R14, R113, R112 ;  /* 0x00000070710e723e */ /* 0x002fe200000010ff */
        /* <DEDUP_REMOVED lines=8> */
[----:B---3--:R-:W-:Y:S01]  /*8990*/  F2FP.BF16.F32.PACK_AB R16, R125, R124 ;  /* 0x0000007c7d10723e */ /* 0x008fe200000010ff */
[----:B------:R-:W-:Y:S01]  /*89a0*/  STS [R5+0x2400], R46 ;  /* 0x0024002e05007388 */ /* 0x000fe20000000800 */
[----:B------:R-:W-:-:S03]  /*89b0*/  F2FP.BF16.F32.PACK_AB R15, R15, R126 ;  /* 0x0000007e0f0f723e */ /* 0x000fc600000010ff */
        /* <DEDUP_REMOVED lines=9> */
[----:B------:R3:W-:Y:S04]  /*8a50*/  STS [R4+0x4400], R36 ;  /* 0x0044002404007388 */ /* 0x0007e80000000800 */
[----:B------:R-:W-:Y:S04]  /*8a60*/  STS [R3+0x4000], R33 ;  /* 0x0040002103007388 */ /* 0x000fe80000000800 */
[----:B------:R-:W-:Y:S01]  /*8a70*/  STS [R3+0x4400], R32 ;  /* 0x0044002003007388 */ /* 0x000fe20000000800 */
[----:B-1----:R-:W-:-:S03]  /*8a80*/  F2FP.BF16.F32.PACK_AB R0, R131, R130 ;  /* 0x000000828300723e */ /* 0x002fc600000010ff */
[----:B------:R-:W-:Y:S04]  /*8a90*/  STS [R4+0x6000], R35 ;  /* 0x0060002304007388 */ /* 0x000fe80000000800 */
[----:B------:R1:W-:Y:S01]  /*8aa0*/  STS [R4+0x6400], R34 ;  /* 0x0064002204007388 */ /* 0x0003e20000000800 */
[----:B--2---:R-:W-:-:S03]  /*8ab0*/  F2FP.BF16.F32.PACK_AB R2, R129, R128 ;  /* 0x000000808102723e */ /* 0x004fc600000010ff */
[----:B------:R-:W-:Y:S04]  /*8ac0*/  STS [R3+0x6000], R31 ;  /* 0x0060001f03007388 */ /* 0x000fe80000000800 */
[----:B------:R2:W-:Y:S04]  /*8ad0*/  STS [R3+0x6400], R30 ;  /* 0x0064001e03007388 */ /* 0x0005e80000000800 */
[----:B------:R4:W-:Y:S04]  /*8ae0*/  STS [R8+0x4000], R29 ;  /* 0x0040001d08007388 */ /* 0x0009e80000000800 */
[----:B------:R4:W-:Y:S01]  /*8af0*/  STS [R8+0x4400], R28 ;  /* 0x0044001c08007388 */ /* 0x0009e20000000800 */
[----:B---3--:R-:W3:Y:S03]  /*8b00*/  S2R R36, SR_TID.X ;  /* 0x0000000000247919 */ /* 0x008ee60000002100 */
[----:B------:R4:W-:Y:S01]  /*8b10*/  STS [R7+0x4000], R27 ;  /* 0x0040001b07007388 */ /* 0x0009e20000000800 */
[----:B-1----:R-:W-:-:S03]  /*8b20*/  F2FP.BF16.F32.PACK_AB R4, R121, R120 ;  /* 0x000000787904723e */ /* 0x002fc600000010ff */
[----:B------:R4:W-:Y:S01]  /*8b30*/  STS [R7+0x4400], R26 ;  /* 0x0044001a07007388 */ /* 0x0009e20000000800 */
[----:B--2---:R-:W-:Y:S01]  /*8b40*/  F2FP.BF16.F32.PACK_AB R3, R123, R122 ;  /* 0x0000007a7b03723e */ /* 0x004fe200000010ff */
        /* <DEDUP_REMOVED lines=8> */
.L_x_1537:
[----:B------:R-:W-:Y:S01]  /*8bd0*/  ULDC.U8 UR4, c[0x0][0x3d9] ;  /* 0x0000f64000047ab9 */ /* 0x000fe20000000000 */
[----:B------:R-:W-:Y:S01]  /*8be0*/  STS [R8+0x6000], R14 ;  /* 0x0060000e08007388 */ /* 0x000fe20000000800 */
[----:B------:R-:W-:Y:S01]  /*8bf0*/  ISETP.NE.AND P2, PT, RZ, UR4, PT ;  /* 0x00000004ff007c0c */ /* 0x000fe2000bf45270 */
[----:B------:R-:W-:Y:S01]  /*8c00*/  ULDC.U8 UR7, c[0x0][0x3d8] ;  /* 0x0000f60000077ab9 */ /* 0x000fe20000000000 */
[----:B---3--:R-:W-:Y:S01]  /*8c10*/  SHF.R.S32.HI R18, RZ, 0x1f, R36 ;  /* 0x0000001fff127819 */ /* 0x008fe20000011424 */
[----:B------:R-:W-:Y:S01]  /*8c20*/  STS [R8+0x6400], R13 ;  /* 0x0064000d08007388 */ /* 0x000fe20000000800 */
[----:B------:R-:W-:Y:S02]  /*8c30*/  ISETP.NE.AND P0, PT, RZ, UR7, PT ;  /* 0x00000007ff007c0c */ /* 0x000fe4000bf05270 */
[----:B------:R-:W-:Y:S01]  /*8c40*/  LEA.HI R17, R18, R36, RZ, 0x3 ;  /* 0x0000002412117211 */ /* 0x000fe200078f18ff */
[----:B------:R-:W-:Y:S01]  /*8c50*/  STS [R7+0x6000], R12 ;  /* 0x0060000c07007388 */ /* 0x000fe20000000800 */
[----:B------:R-:W-:-:S03]  /*8c60*/  ISETP.EQ.AND P0, PT, RZ, UR4, P0 ;  /* 0x00000004ff007c0c */ /* 0x000fc60008702270 */
[----:B------:R1:W-:Y:S04]  /*8c70*/  STS [R7+0x6400], R11 ;  /* 0x0064000b07007388 */ /* 0x0003e80000000800 */
[----:B------:R2:W-:Y:S04]  /*8c80*/  STS [R6+0x4000], R10 ;  /* 0x0040000a06007388 */ /* 0x0005e80000000800 */
[----:B------:R3:W-:Y:S04]  /*8c90*/  STS [R6+0x4400], R9 ;  /* 0x0044000906007388 */ /* 0x0007e80000000800 */
[----:B------:R-:W-:Y:S04]  /*8ca0*/  STS [R5+0x4000], R2 ;  /* 0x0040000205007388 */ /* 0x000fe80000000800 */
[----:B------:R5:W-:Y:S04]  /*8cb0*/  STS [R5+0x4400], R0 ;  /* 0x0044000005007388 */ /* 0x000be80000000800 */
[----:B------:R5:W-:Y:S04]  /*8cc0*/  STS [R6+0x6400], R3 ;  /* 0x0064000306007388 */ /* 0x000be80000000800 */
[----:B------:R5:W-:Y:S01]  /*8cd0*/  STS [R6+0x6000], R4 ;  /* 0x0060000406007388 */ /* 0x000be20000000800 */
[----:B-1----:R-:W1:Y:S01]  /*8ce0*/  @P5 LDC R11, c[0x0][0x2e8] ;  /* 0x0000ba00ff0b5b82 */ /* 0x002e620000000800 */
[----:B----4-:R-:W4:Y:S01]  /*8cf0*/  S2R R7, SR_CTAID.Y ;  /* 0x0000000000077919 */ /* 0x010f220000002600 */
[----:B--2---:R-:W-:Y:S01]  /*8d00*/  SHF.R.S32.HI R10, RZ, 0x3, R17 ;  /* 0x00000003ff0a7819 */ /* 0x004fe20000011411 */
[----:B------:R-:W2:Y:S01]  /*8d10*/  S2R R26, SR_CTAID.Z ;  /* 0x00000000001a7919 */ /* 0x000ea20000002700 */
[----:B---3--:R3:W1:Y:S01]  /*8d20*/  @P5 MUFU.LG2 R9, R233 ;  /* 0x000000e900095308 */ /* 0x0086620000000c00 */
[----:B------:R-:W1:Y:S01]  /*8d30*/  S2R R27, SR_CTAID.X ;  /* 0x00000000001b7919 */ /* 0x000e620000002500 */
[----:B------:R-:W-:Y:S01]  /*8d40*/  STS [R5+0x6400], R15 ;  /* 0x0064000f05007388 */ /* 0x000fe20000000800 */
[----:B-----5:R-:W-:-:S03]  /*8d50*/  VIADD R0, R10, 0x10 ;  /* 0x000000100a007836 */ /* 0x020fc60000000000 */
[----:B------:R5:W-:Y:S01]  /*8d60*/  STS [R5+0x6000], R16 ;  /* 0x0060001005007388 */ /* 0x000be20000000800 */
[----:B------:R-:W3:Y:S01]  /*8d70*/  @P2 LDC.64 R2, c[0x0][0x2c0] ;  /* 0x0000b000ff022b82 */ /* 0x000ee20000000a00 */
[----:B------:R-:W-:Y:S01]  /*8d80*/  ISETP.GE.AND P1, PT, R0, UR23, PT ;  /* 0x0000001700007c0c */ /* 0x000fe2000bf26270 */
[----:B------:R-:W-:-:S03]  /*8d90*/  @P2 IMAD.MOV.U32 R4, RZ, RZ, 0x1 ;  /* 0x00000001ff042424 */ /* 0x000fc600078e00ff */
[----:B------:R-:W-:Y:S02]  /*8da0*/  P2R R22, PR, RZ, 0x2 ;  /* 0x00000002ff167803 */ /* 0x000fe40000000000 */
[----:B------:R-:W-:Y:S01]  /*8db0*/  @!P0 PLOP3.LUT P1, PT, PT, PT, PT, 0x8, 0x0 ;  /* 0x000000000000881c */ /* 0x000fe20003f2e170 */
[----:B------:R-:W1:Y:S01]  /*8dc0*/  @P2 LDC R6, c[0x0][0x2c0] ;  /* 0x0000b000ff062b82 */ /* 0x000e620000000800 */
[----:B-----5:R1:W1:Y:S01]  /*8dd0*/  @P4 MUFU.LG2 R16, R232 ;  /* 0x000000e800104308 */ /* 0x0202620000000c00 */
[----:B---3--:R-:W-:Y:S01]  /*8de0*/  @P2 IMAD R0, R3, R2, RZ ;  /* 0x0000000203002224 */ /* 0x008fe200078e02ff */
[----:B------:R-:W-:Y:S01]  /*8df0*/  @!P0 CS2R R2, SRZ ;  /* 0x0000000000028805 */ /* 0x000fe2000001ff00 */
[----:B--2-4-:R-:W-:Y:S08]  /*8e00*/  @!P0 BRA `(.L_x_1538) ;  /* 0x0000000000208947 */ /* 0x014ff00003800000 */
[----:B------:R-:W2:Y:S01]  /*8e10*/  S2UR UR4, SR_CTAID.Y ;  /* 0x00000000000479c3 */ /* 0x000ea20000002600 */
[----:B------:R-:W-:Y:S01]  /*8e20*/  ULDC UR5, c[0x0][0x2c4] ;  /* 0x0000b10000057ab9 */ /* 0x000fe20000000800 */
[----:B------:R-:W-:Y:S01]  /*8e30*/  PLOP3.LUT P1, PT, PT, PT, PT, 0x80, 0x0 ;  /* 0x000000000000781c */ /* 0x000fe20003f2f070 */
[----:B--2---:R-:W-:-:S04]  /*8e40*/  UIMAD UR4, UR4, UR5, URZ ;  /* 0x00000005040472a4 */ /* 0x004fc8000f8e023f */
[----:B------:R-:W-:-:S04]  /*8e50*/  USEL UR27, UR4, UR27, !UP0 ;  /* 0x0000001b041b7287 */ /* 0x000fc8000c000000 */
[----:B------:R-:W-:Y:S02]  /*8e60*/  USHF.R.S32.HI UR4, URZ, 0x1f, UR27 ;  /* 0x0000001f3f047899 */ /* 0x000fe4000801141b */
[----:B------:R-:W-:-:S04]  /*8e70*/  IMAD.U32 R2, RZ, RZ, UR27 ;  /* 0x0000001bff027e24 */ /* 0x000fc8000f8e00ff */
[----:B------:R-:W-:Y:S02]  /*8e80*/  MOV R3, UR4 ;  /* 0x0000000400037c02 */ /* 0x000fe40008000f00 */
.L_x_1538:
[----:B------:R-:W-:Y:S05]  /*8e90*/  @P2 BRA `(.L_x_1539) ;  /* 0x0000000000182947 */ /* 0x000fea0003800000 */
[----:B------:R-:W2:Y:S01]  /*8ea0*/  LDC R0, c[0x0][0x2c4] ;  /* 0x0000b100ff007b82 */ /* 0x000ea20000000800 */
[----:B------:R-:W-:Y:S02]  /*8eb0*/  ISETP.NE.AND P0, PT, RZ, UR7, PT ;  /* 0x00000007ff007c0c */ /* 0x000fe4000bf05270 */
[----:B-1----:R-:W-:-:S05]  /*8ec0*/  MOV R6, 0x1 ;  /* 0x0000000100067802 */ /* 0x002fca0000000f00 */
[----:B------:R-:W1:Y:S08]  /*8ed0*/  LDC R4, c[0x0][0x270] ;  /* 0x00009c00ff047b82 */ /* 0x000e700000000800 */
[----:B--2---:R-:W1:Y:S02]  /*8ee0*/  @P0 LDC R0, c[0x0][0x2e4] ;  /* 0x0000b900ff000b82 */ /* 0x004e640000000800 */
[----:B-1----:R-:W-:-:S07]  /*8ef0*/  IMAD R4, R0, R4, RZ ;  /* 0x0000000400047224 */ /* 0x002fce00078e02ff */
.L_x_1539:
[----:B------:R-:W-:Y:S01]  /*8f00*/  BAR.SYNC.DEFER_BLOCKING 0x0 ;  /* 0x0000000000007b1d */ /* 0x000fe20000010000 */
[----:B------:R-:W-:Y:S01]  /*8f10*/  IMAD R4, R7, R4, RZ ;  /* 0x0000000407047224 */ /* 0x000fe200078e02ff */
[C---:B------:R-:W-:Y:S01]  /*8f20*/  IADD3 R7, R10.reuse, 0x30, RZ ;  /* 0x000000300a077810 */ /* 0x040fe20007ffe0ff */
[C---:B------:R-:W-:Y:S02]  /*8f30*/  VIADD R8, R10.reuse, 0x20 ;  /* 0x000000200a087836 */ /* 0x040fe40000000000 */
[----:B-1----:R-:W-:Y:S01]  /*8f40*/  @P5 FMUL.FTZ R9, R9, 0.69314718246459960938 ;  /* 0x3f31721809095820 */ /* 0x002fe20000410000 */
[----:B------:R-:W-:Y:S02]  /*8f50*/  VIADD R5, R10, 0x40 ;  /* 0x000000400a057836 */ /* 0x000fe40000000000 */
[----:B------:R-:W1:Y:S01]  /*8f60*/  @P4 LDC R15, c[0x0][0x2e8] ;  /* 0x0000ba00ff0f4b82 */ /* 0x000e620000000800 */
[----:B------:R-:W2:Y:S01]  /*8f70*/  @P3 MUFU.LG2 R13, R231 ;  /* 0x000000e7000d3308 */ /* 0x000ea20000000c00 */
[----:B------:R-:W-:Y:S01]  /*8f80*/  SEL R4, R4, RZ, !P1 ;  /* 0x000000ff04047207 */ /* 0x000fe20004800000 */
[----:B------:R-:W-:Y:S01]  /*8f90*/  IMAD.MOV.U32 R21, RZ, RZ, 0x7f800000 ;  /* 0x7f800000ff157424 */ /* 0x000fe200078e00ff */
[----:B------:R-:W-:Y:S01]  /*8fa0*/  ISETP.GE.AND P0, PT, R8, UR23, PT ;  /* 0x0000001708007c0c */ /* 0x000fe2000bf06270 */
[----:B------:R-:W-:Y:S01]  /*8fb0*/  @P5 FFMA.FTZ R21, R136, R11, R9 ;  /* 0x0000000b88155223 */ /* 0x000fe20000010009 */
[----:B------:R-:W-:Y:S01]  /*8fc0*/  ISETP.GE.AND P1, PT, R7, UR23, PT ;  /* 0x0000001707007c0c */ /* 0x000fe2000bf26270 */
[----:B------:R-:W-:Y:S01]  /*8fd0*/  IMAD R0, R26, R0, R4 ;  /* 0x000000001a007224 */ /* 0x000fe200078e0204 */
[----:B------:R-:W3:Y:S01]  /*8fe0*/  @P3 LDC R14, c[0x0][0x2e8] ;  /* 0x0000ba00ff0e3b82 */ /* 0x000ee20000000800 */
[----:B------:R-:W-:Y:S01]  /*8ff0*/  P2R R23, PR, RZ, 0x1 ;  /* 0x00000001ff177803 */ /* 0x000fe20000000000 */
[----:B------:R-:W-:Y:S01]  /*9000*/  IMAD R4, R27, R6, RZ ;  /* 0x000000061b047224 */ /* 0x000fe200078e02ff */
[----:B------:R-:W-:Y:S01]  /*9010*/  ISETP.GE.AND P0, PT, R5, UR23, PT ;  /* 0x0000001705007c0c */ /* 0x000fe2000bf06270 */
[----:B------:R-:W-:Y:S01]  /*9020*/  @P4 FMUL.FTZ R7, R16, 0.69314718246459960938 ;  /* 0x3f31721810074820 */ /* 0x000fe20000410000 */
[----:B------:R-:W-:Y:S01]  /*9030*/  IMAD.MOV.U32 R20, RZ, RZ, 0x7f800000 ;  /* 0x7f800000ff147424 */ /* 0x000fe200078e00ff */
[----:B------:R-:W-:Y:S01]  /*9040*/  MOV R19, 0x7f800000 ;  /* 0x7f80000000137802 */ /* 0x000fe20000000f00 */
[----:B------:R-:W-:Y:S01]  /*9050*/  IMAD.SHL.U32 R8, R4, 0x80, RZ ;  /* 0x0000008004087824 */ /* 0x000fe200078e00ff */
[----:B------:R-:W4:Y:S01]  /*9060*/  @P6 LDC R12, c[0x0][0x2e8] ;  /* 0x0000ba00ff0c6b82 */ /* 0x000f220000000800 */
[----:B------:R-:W-:Y:S01]  /*9070*/  P2R R24, PR, RZ, 0x2 ;  /* 0x00000002ff187803 */ /* 0x000fe20000000000 */
[----:B------:R1:W4:Y:S01]  /*9080*/  LDS.128 R32, [R227+0x3800] ;  /* 0x00380000e3207984 */ /* 0x0003220000000c00 */
[----:B--2---:R-:W-:Y:S01]  /*9090*/  @P3 FMUL.FTZ R5, R13, 0.69314718246459960938 ;  /* 0x3f3172180d053820 */ /* 0x004fe20000410000 */
[----:B------:R-:W-:Y:S01]  /*90a0*/  LEA.HI R13, R18, R36, RZ, 0x5 ;  /* 0x00000024120d7211 */ /* 0x000fe200078f28ff */
[----:B------:R-:W2:Y:S01]  /*90b0*/  @P6 MUFU.LG2 R9, R132 ;  /* 0x0000008400096308 */ /* 0x000ea20000000c00 */
[----:B------:R1:W2:Y:S01]  /*90c0*/  LDS.128 R28, [R227+0x7800] ;  /* 0x00780000e31c7984 */ /* 0x0002a20000000c00 */
[----:B------:R-:W-:Y:S01]  /*90d0*/  P2R R25, PR, RZ, 0x1 ;  /* 0x00000001ff197803 */ /* 0x000fe20000000000 */
[----:B-1----:R-:W-:Y:S01]  /*90e0*/  @P4 FFMA.FTZ R20, R135, R15, R7 ;  /* 0x0000000f87144223 */ /* 0x002fe20000010007 */
[----:B------:R-:W-:Y:S01]  /*90f0*/  LOP3.LUT R4, R13, 0xffffffe0, RZ, 0xc0, !PT ;  /* 0xffffffe00d047812 */ /* 0x000fe200078ec0ff */
[----:B------:R-:W-:Y:S01]  /*9100*/  BSSY B0, `(.L_x_1540) ;  /* 0x000003c000007945 */ /* 0x000fe20003800000 */
[----:B------:R-:W-:Y:S01]  /*9110*/  SHF.R.S32.HI R13, RZ, 0x1f, R8 ;  /* 0x0000001fff0d7819 */ /* 0x000fe20000011408 */
[----:B------:R-:W-:Y:S01]  /*9120*/  IMAD.MOV.U32 R18, RZ, RZ, 0x7f800000 ;  /* 0x7f800000ff127424 */ /* 0x000fe200078e00ff */
[--C-:B------:R-:W-:Y:S01]  /*9130*/  IADD3 R7, P1, P0, R8, R2, R0.reuse ;  /* 0x0000000208077210 */ /* 0x100fe2000783e000 */
[----:B------:R-:W-:Y:S01]  /*9140*/  VIADD R2, R10, 0x50 ;  /* 0x000000500a027836 */ /* 0x000fe20000000000 */
[----:B------:R-:W-:Y:S01]  /*9150*/  LOP3.LUT R8, R17, 0xfffffff8, RZ, 0xc0, !PT ;  /* 0xfffffff811087812 */ /* 0x000fe200078ec0ff */
[----:B---3--:R-:W-:Y:S01]  /*9160*/  @P3 FFMA.FTZ R19, R134, R14, R5 ;  /* 0x0000000e86133223 */ /* 0x008fe20000010005 */
[----:B------:R-:W-:-:S02]  /*9170*/  SHF.R.S32.HI R5, RZ, 0x1f, R0 ;  /* 0x0000001fff057819 */ /* 0x000fc40000011400 */
[----:B------:R-:W-:Y:S02]  /*9180*/  IADD3 R0, -R4, R36, RZ ;  /* 0x0000002404007210 */ /* 0x000fe40007ffe1ff */
[----:B------:R-:W-:Y:S01]  /*9190*/  IADD3.X R4, R13, R3, R5, P1, P0 ;  /* 0x000000030d047210 */ /* 0x000fe20000fe0405 */
[----:B--2---:R-:W-:Y:S01]  /*91a0*/  @P6 FMUL.FTZ R3, R9, 0.69314718246459960938 ;  /* 0x3f31721809036820 */ /* 0x004fe20000410000 */
[----:B------:R-:W-:Y:S02]  /*91b0*/  LOP3.LUT P0, RZ, R0, 0x3, RZ, 0xc0, !PT ;  /* 0x0000000300ff7812 */ /* 0x000fe4000780c0ff */
[----:B------:R-:W-:Y:S01]  /*91c0*/  ISETP.GE.AND P5, PT, R2, UR23, PT ;  /* 0x0000001702007c0c */ /* 0x000fe2000bfa6270 */
[----:B----4-:R-:W-:Y:S01]  /*91d0*/  @P6 FFMA.FTZ R18, R133, R12, R3 ;  /* 0x0000000c85126223 */ /* 0x010fe20000010003 */
[----:B------:R-:W-:-:S04]  /*91e0*/  IADD3 R2, -R8, R36, RZ ;  /* 0x0000002408027210 */ /* 0x000fc80007ffe1ff */
[----:B------:R-:W-:-:S05]  /*91f0*/  SHF.L.U32 R17, R2, 0x3, RZ ;  /* 0x0000000302117819 */ /* 0x000fca00000006ff */
[----:B------:R-:W-:Y:S05]  /*9200*/  @P0 BRA `(.L_x_1541) ;  /* 0x0000000000ac0947 */ /* 0x000fea0003800000 */
        /* <DEDUP_REMOVED lines=14> */
[----:B------:R-:W-:Y:S02]  /*92f0*/  @!P3 LEA.HI.X.SX32 R9, R2, R4, 0x1, P0 ;  /* 0x000000040209b211 */ /* 0x000fe400000f0eff */
[----:B------:R-:W-:-:S04]  /*9300*/  @!P2 IADD3 R12, P0, R0, R7, RZ ;  /* 0x00000007000ca210 */ /* 0x000fc80007f1e0ff */
[----:B------:R-:W-:Y:S01]  /*9310*/  @!P2 LEA.HI.X.SX32 R15, R0, R4, 0x1, P0 ;  /* 0x00000004000fa211 */ /* 0x000fe200000f0eff */
[----:B------:R-:W-:-:S05]  /*9320*/  VIADD R0, R3, 0x40 ;  /* 0x0000004003007836 */ /* 0x000fca0000000000 */
[----:B------:R-:W-:-:S13]  /*9330*/  ISETP.GE.AND P1, PT, R0, UR23, PT ;  /* 0x0000001700007c0c */ /* 0x000fda000bf26270 */
        /* <DEDUP_REMOVED lines=22> */
[----:B------:R-:W-:-:S05]  /*94a0*/  @!P0 LEA.HI.X R3, R13, R3, R0, 0x2, P4 ;  /* 0x000000030d038211 */ /* 0x000fca00020f1400 */
[----:B------:R2:W-:Y:S04]  /*94b0*/  @!P0 STG.E desc[UR32][R2.64], R18 ;  /* 0x0000001202008986 */ /* 0x0005e8000c101920 */
.L_x_1541:
[----:B------:R-:W-:Y:S05]  /*94c0*/  BSYNC B0 ;  /* 0x0000000000007941 */ /* 0x000fea0003800000 */
.L_x_1540:
        /* <DEDUP_REMOVED lines=31> */
.L_x_1543:
[----:B------:R-:W-:Y:S05]  /*96c0*/  BSYNC B0 ;  /* 0x0000000000007941 */ /* 0x000fea0003800000 */
.L_x_1542:
[----:B--2-4-:R2:W4:Y:S01]  /*96d0*/  LDS.128 R12, [R227+0x800] ;  /* 0x00080000e30c7984 */ /* 0x0145220000000c00 */
[----:B------:R-:W-:Y:S01]  /*96e0*/  ISETP.NE.AND P0, PT, R22, RZ, PT ;  /* 0x000000ff1600720c */ /* 0x000fe20003f05270 */
[----:B------:R-:W-:Y:S01]  /*96f0*/  BSSY B0, `(.L_x_1544) ;  /* 0x0000012000007945 */ /* 0x000fe20003800000 */
[----:B------:R-:W-:Y:S01]  /*9700*/  ISETP.GE.AND P1, PT, R20, UR23, PT ;  /* 0x0000001714007c0c */ /* 0x000fe2000bf26270 */
[----:B---3--:R2:W3:Y:S10]  /*9710*/  LDS.128 R8, [R227+0x4800] ;  /* 0x00480000e3087984 */ /* 0x0084f40000000c00 */
        /* <DEDUP_REMOVED lines=15> */
.L_x_1545:
[----:B------:R-:W-:Y:S05]  /*9810*/  BSYNC B0 ;  /* 0x0000000000007941 */ /* 0x000fea0003800000 */
.L_x_1544:
[----:B----4-:R4:W1:Y:S01]  /*9820*/  LDS.128 R12, [R227+0x1000] ;  /* 0x00100000e30c7984 */ /* 0x0108620000000c00 */
[----:B------:R-:W-:Y:S01]  /*9830*/  ISETP.NE.AND P0, PT, R23, RZ, PT ;  /* 0x000000ff1700720c */ /* 0x000fe20003f05270 */
[----:B------:R-:W-:Y:S02]  /*9840*/  BSSY B0, `(.L_x_1546) ;  /* 0x0000011000007945 */ /* 0x000fe40003800000 */
        /* <DEDUP_REMOVED lines=16> */
.L_x_1547:
[----:B------:R-:W-:Y:S05]  /*9950*/  BSYNC B0 ;  /* 0x0000000000007941 */ /* 0x000fea0003800000 */
.L_x_1546:
[----:B-1----:R1:W1:Y:S01]  /*9960*/  LDS.128 R12, [R227+0x1800] ;  /* 0x00180000e30c7984 */ /* 0x0022620000000c00 */
[----:B------:R-:W-:Y:S01]  /*9970*/  ISETP.NE.AND P0, PT, R24, RZ, PT ;  /* 0x000000ff1800720c */ /* 0x000fe20003f05270 */
[----:B------:R-:W-:Y:S02]  /*9980*/  BSSY B0, `(.L_x_1548) ;  /* 0x0000011000007945 */ /* 0x000fe40003800000 */
[----:B---3--:R3:W1:Y:S10]  /*9990*/  LDS.128 R8, [R227+0x5800] ;  /* 0x00580000e3087984 */ /* 0x0086740000000c00 */
        /* <DEDUP_REMOVED lines=15> */
.L_x_1549:
[----:B------:R-:W-:Y:S05]  /*9a90*/  BSYNC B0 ;  /* 0x0000000000007941 */ /* 0x000fea0003800000 */
.L_x_1548:
[----:B-1----:R1:W1:Y:S01]  /*9aa0*/  LDS.128 R12, [R227+0x2000] ;  /* 0x00200000e30c7984 */ /* 0x0022620000000c00 */
[----:B------:R-:W-:Y:S01]  /*9ab0*/  ISETP.NE.AND P0, PT, R25, RZ, PT ;  /* 0x000000ff1900720c */ /* 0x000fe20003f05270 */
[----:B------:R-:W-:Y:S02]  /*9ac0*/  BSSY B0, `(.L_x_1550) ;  /* 0x0000011000007945 */ /* 0x000fe40003800000 */
[----:B------:R1:W1:Y:S10]  /*9ad0*/  LDS.128 R8, [R227+0x6000] ;  /* 0x00600000e3087984 */ /* 0x0002740000000c00 */
        /* <DEDUP_REMOVED lines=15> */
.L_x_1551:
[----:B------:R-:W-:Y:S05]  /*9bd0*/  BSYNC B0 ;  /* 0x0000000000007941 */ /* 0x000fea0003800000 */
.L_x_1550:
        /* <DEDUP_REMOVED lines=18> */
.L_x_1553:
[----:B------:R-:W-:Y:S05]  /*9d00*/  BSYNC B0 ;  /* 0x0000000000007941 */ /* 0x000fea0003800000 */
.L_x_1552:
        /* <DEDUP_REMOVED lines=18> */
.L_x_1555:
[----:B------:R-:W-:Y:S05]  /*9e30*/  BSYNC B0 ;  /* 0x0000000000007941 */ /* 0x000fea0003800000 */
.L_x_1554:
        /* <DEDUP_REMOVED lines=16> */
.L_x_1529:
[----:B------:R-:W-:Y:S01]  /*9f40*/  ULDC.U8 UR8, c[0x0][0x3d9] ;  /* 0x0000f64000087ab9 */ /* 0x000fe20000000000 */
[----:B------:R-:W-:Y:S01]  /*9f50*/  UISETP.NE.AND UP0, UPT, UR27, -0x1, UPT ;  /* 0xffffffff1b00788c */ /* 0x000fe2000bf05270 */
[----:B------:R-:W-:Y:S01]  /*9f60*/  LEA.HI R8, R34, R91, RZ, 0x3 ;  /* 0x0000005b22087211 */ /* 0x000fe200078f18ff */
[----:B------:R-:W-:Y:S01]  /*9f70*/  UISETP.NE.AND UP3, UPT, UR8, URZ, UPT ;  /* 0x0000003f0800728c */ /* 0x000fe2000bf65270 */
[C---:B------:R-:W-:Y:S01]  /*9f80*/  LOP3.LUT P1, RZ, R91.reuse, 0x7, RZ, 0xc0, !PT ;  /* 0x000000075bff7812 */ /* 0x040fe2000782c0ff */
[----:B------:R-:W-:Y:S01]  /*9f90*/  ULDC.U8 UR13, c[0x0][0x3d8] ;  /* 0x0000f600000d7ab9 */ /* 0x000fe20000000000 */
[----:B------:R-:W-:Y:S01]  /*9fa0*/  LOP3.LUT R0, R8, 0x1ffffff8, RZ, 0xc0, !PT ;  /* 0x1ffffff808007812 */ /* 0x000fe200078ec0ff */
[----:B------:R-:W-:Y:S01]  /*9fb0*/  UISETP.NE.AND UP2, UPT, UR13, URZ, UPT ;  /* 0x0000003f0d00728c */ /* 0x000fe2000bf45270 */
[----:B------:R-:W-:Y:S01]  /*9fc0*/  SHF.R.S32.HI R8, RZ, 0x3, R8 ;  /* 0x00000003ff087819 */ /* 0x000fe20000011408 */
[----:B------:R-:W-:Y:S01]  /*9fd0*/  UIADD3 UR23, -UR7, UR23, URZ ;  /* 0x0000001707177290 */ /* 0x000fe2000fffe13f */
[----:B------:R-:W-:Y:S01]  /*9fe0*/  IMAD.U32 R6, RZ, RZ, UR28 ;  /* 0x0000001cff067e24 */ /* 0x000fe2000f8e00ff */
[----:B------:R-:W-:Y:S01]  /*9ff0*/  UISETP.EQ.AND UP2, UPT, UR8, URZ, UP2 ;  /* 0x0000003f0800728c */ /* 0x000fe20009742270 */
[----:B------:R-:W-:Y:S01]  /*a000*/  IMAD.IADD R0, R91, 0x1, -R0 ;  /* 0x000000015b007824 */ /* 0x000fe200078e0a00 */
[----:B------:R-:W-:Y:S01]  /*a010*/  @!UP0 USHF.R.S32.HI UR15, URZ, 0x1f, UR14 ;  /* 0x0000001f3f0f8899 */ /* 0x000fe2000801140e */
[----:B------:R-:W-:Y:S01]  /*a020*/  SHF.R.S32.HI R9, RZ, 0x1f, R8 ;  /* 0x0000001fff097819 */ /* 0x000fe20000011408 */
[----:B------:R-:W-:Y:S01]  /*a030*/  @UP3 ULDC.64 UR4, c[0x0][0x2c0] ;  /* 0x0000b00000043ab9 */ /* 0x000fe20000000a00 */
[----:B------:R-:W-:Y:S01]  /*a040*/  @UP0 ULDC.64 UR10, c[0x0][0x298] ;  /* 0x0000a600000a0ab9 */ /* 0x000fe20000000a00 */
[----:B------:R-:W-:Y:S01]  /*a050*/  @UP3 UIMAD UR12, UR5, UR4, URZ ;  /* 0x00000004050c32a4 */ /* 0x000fe2000f8e023f */
[----:B------:R-:W-:Y:S01]  /*a060*/  IMAD.SHL.U32 R0, R0, 0x8, RZ ;  /* 0x0000000800007824 */ /* 0x000fe200078e00ff */
[----:B------:R-:W-:Y:S01]  /*a070*/  @UP0 UIMAD.WIDE.U32 UR16, UR27, UR10, URZ ;  /* 0x0000000a1b1002a5 */ /* 0x000fe2000f8e003f */
[C---:B------:R-:W-:Y:S01]  /*a080*/  ISETP.GE.OR P1, PT, R8.reuse, UR23, P1 ;  /* 0x0000001708007c0c */ /* 0x040fe20008f26670 */
[----:B------:R-:W-:Y:S01]  /*a090*/  @!UP0 ULDC.64 UR4, c[0x0][0x290] ;  /* 0x0000a40000048ab9 */ /* 0x000fe20000000a00 */
[----:B------:R-:W-:Y:S01]  /*a0a0*/  USHF.R.S32.HI UR10, URZ, 0x1f, UR9 ;  /* 0x0000001f3f0a7899 */ /* 0x000fe20008011409 */
[C---:B------:R-:W-:Y:S01]  /*a0b0*/  VIADD R14, R8.reuse, 0x10 ;  /* 0x00000010080e7836 */ /* 0x040fe20000000000 */
[----:B------:R-:W-:Y:S01]  /*a0c0*/  @!UP0 UIMAD UR15, UR15, UR4, URZ ;  /* 0x000000040f0f82a4 */ /* 0x000fe2000f8e023f */
[C---:B------:R-:W-:Y:S01]  /*a0d0*/  VIADD R15, R8.reuse, 0x20 ;  /* 0x00000020080f7836 */ /* 0x040fe20000000000 */
[----:B------:R-:W-:Y:S01]  /*a0e0*/  @!UP0 UIMAD.WIDE.U32 UR18, UR14, UR4, URZ ;  /* 0x000000040e1282a5 */ /* 0x000fe2000f8e003f */
[C---:B------:R-:W-:Y:S01]  /*a0f0*/  VIADD R16, R8.reuse, 0x30 ;  /* 0x0000003008107836 */ /* 0x040fe20000000000 */
[----:B------:R-:W-:Y:S01]  /*a100*/  @!UP0 UIMAD UR15, UR14, UR5, UR15 ;  /* 0x000000050e0f82a4 */ /* 0x000fe2000f8e020f */
[----:B------:R-:W-:Y:S01]  /*a110*/  VIADD R18, R8, 0x40 ;  /* 0x0000004008127836 */ /* 0x000fe20000000000 */
[----:B------:R-:W-:Y:S01]  /*a120*/  @UP0 UIMAD UR11, UR27, UR11, UR17 ;  /* 0x0000000b1b0b02a4 */ /* 0x000fe2000f8e0211 */
[----:B------:R-:W-:Y:S01]  /*a130*/  BSSY B0, `(.L_x_1556) ;  /* 0x0000036000007945 */ /* 0x000fe20003800000 */
[----:B------:R-:W-:Y:S01]  /*a140*/  @!UP0 UIADD3 UR11, UR19, UR15, URZ ;  /* 0x0000000f130b8290 */ /* 0x000fe2000fffe03f */
[----:B------:R-:W-:Y:S01]  /*a150*/  P2R R22, PR, RZ, 0x2 ;  /* 0x00000002ff167803 */ /* 0x000fe20000000000 */
[----:B------:R-:W-:Y:S01]  /*a160*/  @!UP0 UMOV UR16, UR18 ;  /* 0x0000001200108c82 */ /* 0x000fe20008000000 */
[----:B------:R-:W-:Y:S01]  /*a170*/  UISETP.NE.AND UP0, UPT, UR13, URZ, !UP3 ;  /* 0x0000003f0d00728c */ /* 0x000fe2000df05270 */
[C---:B------:R-:W-:Y:S01]  /*a180*/  IADD3 R2, P0, R0.reuse, UR16, RZ ;  /* 0x0000001000027c10 */ /* 0x040fe2000ff1e0ff */
[----:B------:R-:W-:Y:S01]  /*a190*/  ULDC.64 UR4, c[0x0][0x2a0] ;  /* 0x0000a80000047ab9 */ /* 0x000fe20000000a00 */
[----:B------:R-:W-:Y:S01]  /*a1a0*/  @!UP3 ULDC UR8, c[0x0][0x2c4] ;  /* 0x0000b1000008bab9 */ /* 0x000fe20000000800 */
[----:B------:R-:W-:Y:S01]  /*a1b0*/  UIMAD UR10, UR10, UR4, URZ ;  /* 0x000000040a0a72a4 */ /* 0x000fe2000f8e023f */
[----:B------:R-:W-:Y:S01]  /*a1c0*/  LEA.HI.X.SX32 R3, R0, UR11, 0x1, P0 ;  /* 0x0000000b00037c11 */ /* 0x000fe200080f0eff */
[----:B------:R-:W-:Y:S01]  /*a1d0*/  UISETP.NE.OR UP1, UPT, UR27, -0x1, !UP2 ;  /* 0xffffffff1b00788c */ /* 0x000fe2000d725670 */
[----:B------:R-:W-:Y:S01]  /*a1e0*/  IMAD.U32 R0, RZ, RZ, UR4 ;  /* 0x00000004ff007e24 */ /* 0x000fe2000f8e00ff */
[----:B------:R-:W-:Y:S01]  /*a1f0*/  UIMAD UR5, UR9, UR5, UR10 ;  /* 0x00000005090572a4 */ /* 0x000fe2000f8e020a */
[----:B------:R-:W-:Y:S01]  /*a200*/  ISETP.GE.AND P0, PT, R8, UR23, PT ;  /* 0x0000001708007c0c */ /* 0x000fe2000bf06270 */
[----:B------:R-:W-:Y:S01]  /*a210*/  @UP2 ULDC UR11, c[0x0][0x2c4] ;  /* 0x0000b100000b2ab9 */ /* 0x000fe20000000800 */
[----:B------:R-:W-:Y:S01]  /*a220*/  @UP0 ULDC UR8, c[0x0][0x2e4] ;  /* 0x0000b90000080ab9 */ /* 0x000fe20000000800 */
[----:B------:R-:W-:Y:S01]  /*a230*/  @UP3 UMOV UR10, 0x1 ;  /* 0x00000001000a3882 */ /* 0x000fe20000000000 */
[----:B------:R-:W-:Y:S01]  /*a240*/  @!UP3 UIMAD UR10, UR8, UR6, URZ ;  /* 0x00000006080ab2a4 */ /* 0x000fe2000f8e023f */
[----:B------:R-:W-:Y:S01]  /*a250*/  IMAD.WIDE.U32 R12, R0, UR9, R2 ;  /* 0x00000009000c7c25 */ /* 0x000fe2000f8e0002 */
[----:B------:R-:W-:Y:S01]  /*a260*/  @UP3 ULDC UR4, c[0x0][0x2c0] ;  /* 0x0000b00000043ab9 */ /* 0x000fe20000000800 */
[----:B------:R-:W-:Y:S01]  /*a270*/  @!UP3 UMOV UR12, UR8 ;  /* 0x00000008000cbc82 */ /* 0x000fe20008000000 */
[----:B------:R-:W-:Y:S01]  /*a280*/  UIMAD UR10, UR14, UR10, URZ ;  /* 0x0000000a0e0a72a4 */ /* 0x000fe2000f8e023f */
[----:B------:R-:W-:Y:S01]  /*a290*/  VIADD R11, R13, UR5 ;  /* 0x000000050d0b7c36 */ /* 0x000fe20008000000 */
[----:B------:R-:W-:Y:S01]  /*a2a0*/  @!UP1 UIMAD UR27, UR14, UR11, URZ ;  /* 0x0000000b0e1b92a4 */ /* 0x000fe2000f8e023f */
[----:B------:R-:W-:Y:S01]  /*a2b0*/  ISETP.GE.AND P1, PT, R14, UR23, PT ;  /* 0x000000170e007c0c */ /* 0x000fe2000bf26270 */
[----:B------:R-:W-:Y:S01]  /*a2c0*/  USEL UR10, UR10, URZ, !UP2 ;  /* 0x0000003f0a0a7287 */ /* 0x000fe2000d000000 */
[----:B------:R-:W-:Y:S01]  /*a2d0*/  ISETP.GE.AND P2, PT, R15, UR23, PT ;  /* 0x000000170f007c0c */ /* 0x000fe2000bf46270 */
[----:B------:R-:W-:Y:S01]  /*a2e0*/  @!UP3 UMOV UR4, 0x1 ;  /* 0x000000010004b882 */ /* 0x000fe20000000000 */
[----:B------:R-:W-:Y:S01]  /*a2f0*/  @!UP2 UMOV UR16, URZ ;  /* 0x0000003f0010ac82 */ /* 0x000fe20008000000 */
[----:B------:R-:W-:Y:S01]  /*a300*/  UIMAD UR9, UR9, UR12, UR10 ;  /* 0x0000000c090972a4 */ /* 0x000fe2000f8e020a */
[----:B------:R-:W-:Y:S01]  /*a310*/  ISETP.GE.AND P3, PT, R16, UR23, PT ;  /* 0x0000001710007c0c */ /* 0x000fe2000bf66270 */
[----:B------:R-:W-:Y:S01]  /*a320*/  UIMAD UR7, UR7, UR4, URZ ;  /* 0x00000004070772a4 */ /* 0x000fe2000f8e023f */
[----:B------:R-:W-:Y:S01]  /*a330*/  ISETP.GE.AND P6, PT, R18, UR23, PT ;  /* 0x0000001712007c0c */ /* 0x000fe2000bfc6270 */
[----:B------:R-:W-:Y:S01]  /*a340*/  @UP2 UMOV UR16, UR27 ;  /* 0x0000001b00102c82 */ /* 0x000fe20008000000 */
[----:B------:R-:W-:Y:S01]  /*a350*/  @!UP2 UMOV UR17, URZ ;  /* 0x0000003f0011ac82 */ /* 0x000fe20008000000 */
[----:B------:R-:W-:Y:S01]  /*a360*/  USHF.R.S32.HI UR6, URZ, 0x1f, UR9 ;  /* 0x0000001f3f067899 */ /* 0x000fe20008011409 */
[----:B------:R-:W-:Y:S01]  /*a370*/  IMAD.WIDE R6, R6, 0x80, R8 ;  /* 0x0000008006067825 */ /* 0x000fe200078e0208 */
[----:B------:R-:W-:-:S02]  /*a380*/  @UP2 USHF.R.S32.HI UR17, URZ, 0x1f, UR27 ;  /* 0x0000001f3f112899 */ /* 0x000fc4000801141b */
[----:B------:R-:W-:Y:S01]  /*a390*/  USHF.R.S32.HI UR8, URZ, 0x1f, UR7 ;  /* 0x0000001f3f087899 */ /* 0x000fe20008011407 */
[----:B------:R-:W-:Y:S01]  /*a3a0*/  VIADD R20, R8, 0x50 ;  /* 0x0000005008147836 */ /* 0x000fe20000000000 */
        /* <DEDUP_REMOVED lines=14> */
.L_x_1557:
[----:B------:R-:W-:Y:S05]  /*a490*/  BSYNC B0 ;  /* 0x0000000000007941 */ /* 0x000fea0003800000 */
.L_x_1556:
        /* <DEDUP_REMOVED lines=18> */
.L_x_1559:
[----:B------:R-:W-:Y:S05]  /*a5c0*/  BSYNC B0 ;  /* 0x0000000000007941 */ /* 0x000fea0003800000 */
.L_x_1558:
        /* <DEDUP_REMOVED lines=18> */
.L_x_1561:
[----:B------:R-:W-:Y:S05]  /*a6f0*/  BSYNC B0 ;  /* 0x0000000000007941 */ /* 0x000fea0003800000 */
.L_x_1560:
        /* <DEDUP_REMOVED lines=17> */
.L_x_1563:
[----:B------:R-:W-:Y:S05]  /*a810*/  BSYNC B0 ;  /* 0x0000000000007941 */ /* 0x000fea0003800000 */
.L_x_1562:
[----:B------:R-:W-:Y:S01]  /*a820*/  LOP3.LUT P2, RZ, R91, 0x7, RZ, 0xc0, !PT ;  /* 0x000000075bff7812 */ /* 0x000fe2000784c0ff */
[----:B------:R-:W-:Y:S03]  /*a830*/  BSSY B0, `(.L_x_1564) ;  /* 0x0000012000007945 */ /* 0x000fe60003800000 */
[----:B------:R-:W-:-:S04]  /*a840*/  ISETP.GE.OR P0, PT, R14, UR23, P2 ;  /* 0x000000170e007c0c */ /* 0x000fc80009706670 */
[----:B------:R-:W-:Y:S01]  /*a850*/  P2R R21, PR, RZ, 0x1 ;  /* 0x00000001ff157803 */ /* 0x000fe20000000000 */
[----:B------:R-:W-:Y:S08]  /*a860*/  @P6 BRA `(.L_x_1565) ;  /* 0x0000000000386947 */ /* 0x000ff00003800000 */
        /* <DEDUP_REMOVED lines=14> */
.L_x_1565:
[----:B------:R-:W-:Y:S05]  /*a950*/  BSYNC B0 ;  /* 0x0000000000007941 */ /* 0x000fea0003800000 */
.L_x_1564:
        /* <DEDUP_REMOVED lines=17> */
.L_x_1567:
[----:B------:R-:W-:Y:S05]  /*aa70*/  BSYNC B0 ;  /* 0x0000000000007941 */ /* 0x000fea0003800000 */
.L_x_1566:
        /* <DEDUP_REMOVED lines=16> */
.L_x_1569:
[----:B------:R-:W-:Y:S05]  /*ab80*/  BSYNC B0 ;  /* 0x0000000000007941 */ /* 0x000fea0003800000 */
.L_x_1568:
        /* <DEDUP_REMOVED lines=16> */
.L_x_1571:
[----:B------:R-:W-:Y:S05]  /*ac90*/  BSYNC B0 ;  /* 0x0000000000007941 */ /* 0x000fea0003800000 */
.L_x_1570:
[----:B------:R-:W-:Y:S01]  /*aca0*/  ISETP.NE.AND P0, PT, R22, RZ, PT ;  /* 0x000000ff1600720c */ /* 0x000fe20003f05270 */
[----:B------:R-:W-:-:S12]  /*acb0*/  BSSY B0, `(.L_x_1572) ;  /* 0x000000a000007945 */ /* 0x000fd80003800000 */
        /* <DEDUP_REMOVED lines=9> */
.L_x_1573:
[----:B------:R-:W-:Y:S05]  /*ad50*/  BSYNC B0 ;  /* 0x0000000000007941 */ /* 0x000fea0003800000 */
.L_x_1572:
[----:B------:R-:W-:Y:S01]  /*ad60*/  ISETP.NE.AND P0, PT, R21, RZ, PT ;  /* 0x000000ff1500720c */ /* 0x000fe20003f05270 */
[----:B------:R-:W-:Y:S01]  /*ad70*/  BSSY B0, `(.L_x_1574) ;  /* 0x0000010000007945 */ /* 0x000fe20003800000 */
[----:B------:R-:W-:-:S04]  /*ad80*/  LOP3.LUT P5, RZ, R91, 0x7, RZ, 0xc0, !PT ;  /* 0x000000075bff7812 */ /* 0x000fc800078ac0ff */
        /* <DEDUP_REMOVED lines=14> */
.L_x_1575:
[----:B------:R-:W-:Y:S05]  /*ae70*/  BSYNC B0 ;  /* 0x0000000000007941 */ /* 0x000fea0003800000 */
.L_x_1574:
        /* <DEDUP_REMOVED lines=10> */
.L_x_1577:
[----:B------:R-:W-:Y:S05]  /*af20*/  BSYNC B0 ;  /* 0x0000000000007941 */ /* 0x000fea0003800000 */
.L_x_1576:
        /* <DEDUP_REMOVED lines=10> */
.L_x_1579:
[----:B------:R-:W-:Y:S05]  /*afd0*/  BSYNC B0 ;  /* 0x0000000000007941 */ /* 0x000fea0003800000 */
.L_x_1578:
        /* <DEDUP_REMOVED lines=10> */
.L_x_1581:
[----:B------:R-:W-:Y:S05]  /*b080*/  BSYNC B0 ;  /* 0x0000000000007941 */ /* 0x000fea0003800000 */
.L_x_1580:
        /* <DEDUP_REMOVED lines=10> */
.L_x_1583:
[----:B------:R-:W-:Y:S05]  /*b130*/  BSYNC B0 ;  /* 0x0000000000007941 */ /* 0x000fea0003800000 */
.L_x_1582:
        /* <DEDUP_REMOVED lines=10> */
.L_x_1585:
[----:B------:R-:W-:Y:S05]  /*b1e0*/  BSYNC B0 ;  /* 0x0000000000007941 */ /* 0x000fea0003800000 */
.L_x_1584:
        /* <DEDUP_REMOVED lines=10> */
.L_x_1586:
        /* <DEDUP_REMOVED lines=15> */
.L_x_2936:


//--------------------- .text._ZN5flash16flash_fwd_kernelI23Flash_fwd_kernel_traitsILi128ELi128ELi32ELi4ELb0ELb0EN7cutlass10bfloat16_tE19Flash_kernel_traitsILi128ELi128ELi32ELi4ES3_EELb0ELb0ELb0ELb0ELb0ELb1ELb1ELb0EEEvNS_16Flash_fwd_paramsE --------------------------
	.section	.text._ZN5flash16flash_fwd_kernelI23Flash_fwd_kernel_traitsILi128ELi128ELi32ELi4ELb0ELb0EN7cutlass10bfloat16_tE19Flash_kernel_traitsILi128ELi128ELi32ELi4ES3_EELb0ELb0ELb0ELb0ELb0ELb1ELb1ELb0EEEvNS_16Flash_fwd_paramsE,"ax",@progbits
	.align	128
        .global         _ZN5flash16flash_fwd_kernelI23Flash_fwd_kernel_traitsILi128ELi128ELi32ELi4ELb0ELb0EN7cutlass10bfloat16_tE19Flash_kernel_traitsILi128ELi128ELi32ELi4ES3_EELb0ELb0ELb0ELb0ELb0ELb1ELb1ELb0EEEvNS_16Flash_fwd_paramsE
        .type           _ZN5flash16flash_fwd_kernelI23Flash_fwd_kernel_traitsILi128ELi128ELi32ELi4ELb0ELb0EN7cutlass10bfloat16_tE19Flash_kernel_traitsILi128ELi128ELi32ELi4ES3_EELb0ELb0ELb0ELb0ELb0ELb1ELb1ELb0EEEvNS_16Flash_fwd_paramsE,@function
        .size           _ZN5flash16flash_fwd_kernelI23Flash_fwd_kernel_traitsILi128ELi128ELi32ELi4ELb0ELb0EN7cutlass10bfloat16_tE19Flash_kernel_traitsILi128ELi128ELi32ELi4ES3_EELb0ELb0ELb0ELb0ELb0ELb1ELb1ELb0EEEvNS_16Flash_fwd_paramsE,(.L_x_2937 - _ZN5flash16flash_fwd_kernelI23Flash_fwd_kernel_traitsILi128ELi128ELi32ELi4ELb0ELb0EN7cutlass10bfloat16_tE19Flash_kernel_traitsILi128ELi128ELi32ELi4ES3_EELb0ELb0ELb0ELb0ELb0ELb1ELb1ELb0EEEvNS_16Flash_fwd_paramsE)
        .other          _ZN5flash16flash_fwd_kernelI23Flash_fwd_kernel_traitsILi128ELi128ELi32ELi4ELb0ELb0EN7cutlass10bfloat16_tE19Flash_kernel_traitsILi128ELi128ELi32ELi4ES3_EELb0ELb0ELb0ELb0ELb0ELb1ELb1ELb0EEEvNS_16Flash_fwd_paramsE,@"STO_CUDA_ENTRY STV_DEFAULT"
_ZN5flash16flash_fwd_kernelI23Flash_fwd_kernel_traitsILi128ELi128ELi32ELi4ELb0ELb0EN7cutlass10bfloat16_tE19Flash_kernel_traitsILi128ELi128ELi32ELi4ES3_EELb0ELb0ELb0ELb0ELb0ELb1ELb1ELb0EEEvNS_16Flash_fwd_paramsE:
.text._ZN5flash16flash_fwd_kernelI23Flash_fwd_kernel_traitsILi128ELi128ELi32ELi4ELb0ELb0EN7cutlass10bfloat16_tE19Flash_kernel_traitsILi128ELi128ELi32ELi4ES3_EELb0ELb0ELb0ELb0ELb0ELb1ELb1ELb0EEEvNS_16Flash_fwd_paramsE:
        /* <DEDUP_REMOVED lines=41> */
.L_x_1587:
[----:B-1----:R-:W1:Y:S02]  /*0290*/  LDC R4, c[0x0][0x2c8] ;  /* 0x0000b200ff047b82 */ /* 0x002e640000000800 */
.L_x_1588:
        /* <DEDUP_REMOVED lines=94> */
[----:B------:R-:W2:Y:S01]  /*0880*/  @!P1 LDC.64 R12, c[0x0][0x240] ;  /* 0x00009000ff0c9b82 */ /* 0x000ea20000000a00 */
[----:B------:R1:W-:Y:S01]  /*0890*/  STL.64 [R1+0x8], R42 ;  /* 0x0000082a01007387 */ /* 0x0003e20000100a00 */
        /* <DEDUP_REMOVED lines=119> */
[----:B------:R-:W-:-:S03]  /*1010*/  ISETP.NE.AND P5, PT, R33, RZ, PT ;  /* 0x000000ff2100720c */ /* 0x000fc60003fa5270 */
        /* <DEDUP_REMOVED lines=14> */
[----:B------:R-:W-:Y:S01]  /*1100*/  @!P2 IMAD.IADD R3, R3, 0x1, R6 ;  /* 0x000000010303a824 */ /* 0x000fe200078e0206 */
[C---:B---3--:R-:W-:Y:S01]  /*1110*/  @!P2 LEA R20, P3, R2.reuse, R20, 0x1 ;  /* 0x000000140214a211 */ /* 0x048fe200078608ff */
[----:B------:R-:W-:Y:S03]  /*1120*/  @!P0 LDGSTS.E.BYPASS.LTC128B.128 [R0+0x2800], desc[UR14][R4.64] ;  /* 0x0280000004008fae */ /* 0x000fe6000b901d4e */
[----:B------:R-:W-:Y:S01]  /*1130*/  @!P2 LEA.HI.X R21, R2, R21, R3, 0x1, P3 ;  /* 0x000000150215a211 */ /* 0x000fe200018f0c03 */
[----:B------:R3:W-:Y:S01]  /*1140*/  @!P0 LDGSTS.E.BYPASS.LTC128B.128 [R0+0x6800], desc[UR14][R4.64+0x80] ;  /* 0x0680008004008fae */ /* 0x0007e2000b901d4e */
[----:B------:R-:W-:-:S02]  /*1150*/  LOP3.LUT R3, R8, 0xfffffff0, RZ, 0xc0, !PT ;  /* 0xfffffff008037812 */ /* 0x000fc400078ec0ff */
[-C--:B------:R-:W-:Y:S02]  /*1160*/  ISETP.GE.AND P0, PT, R35, R18.reuse, PT ;  /* 0x000000122300720c */ /* 0x080fe40003f06270 */
[----:B------:R-:W1:Y:S01]  /*1170*/  @!P1 LDC.64 R34, c[0x0][0x240] ;  /* 0x00009000ff229b82 */ /* 0x000e620000000a00 */
[----:B------:R-:W-:Y:S01]  /*1180*/  IMAD.IADD R6, R120, 0x1, -R3 ;  /* 0x0000000178067824 */ /* 0x000fe200078e0a03 */
[----:B------:R-:W-:Y:S02]  /*1190*/  @!P2 MOV R3, 0x400 ;  /* 0x000004000003a802 */ /* 0x000fe40000000f00 */
[----:B------:R-:W-:Y:S02]  /*11a0*/  ISETP.GE.AND P3, PT, R10, R18, PT ;  /* 0x000000120a00720c */ /* 0x000fe40003f66270 */
[----:B----4-:R-:W-:Y:S02]  /*11b0*/  @!P2 LEA R27, R25, R3, 0x18 ;  /* 0x00000003191ba211 */ /* 0x010fe400078ec0ff */
[----:B---3--:R-:W-:-:S02]  /*11c0*/  LEA.HI R4, R8, R7, RZ, 0x1 ;  /* 0x0000000708047211 */ /* 0x008fc400078f08ff */
        /* <DEDUP_REMOVED lines=36> */
.L_x_1590:
        /* <DEDUP_REMOVED lines=15> */
.L_x_1591:
[----:B------:R-:W-:Y:S01]  /*1500*/  @!P1 IMAD.X R7, RZ, RZ, R43, P5 ;  /* 0x000000ffff079224 */ /* 0x000fe200028e062b */
[----:B------:R-:W-:Y:S01]  /*1510*/  ISETP.NE.AND P5, PT, R33, RZ, PT ;  /* 0x000000ff2100720c */ /* 0x000fe20003fa5270 */
[----:B------:R-:W-:Y:S01]  /*1520*/  IMAD R0, R11, R12, RZ ;  /* 0x0000000c0b007224 */ /* 0x000fe200078e02ff */
[----:B------:R-:W-:Y:S01]  /*1530*/  @!P1 MOV R4, R16 ;  /* 0x0000001000049202 */ /* 0x000fe20000000f00 */
[----:B------:R-:W-:Y:S01]  /*1540*/  IMAD.WIDE.U32 R2, R10, R12, R28 ;  /* 0x0000000c0a027225 */ /* 0x000fe200078e001c */
[C---:B------:R-:W-:Y:S01]  /*1550*/  @!P1 LEA R23, R19.reuse, R23, 0x1 ;  /* 0x0000001713179211 */ /* 0x040fe200078e08ff */
[----:B------:R-:W-:Y:S01]  /*1560*/  ULDC.64 UR6, c[0x0][0x260] ;  /* 0x0000980000067ab9 */ /* 0x000fe20000000a00 */
[----:B------:R-:W-:Y:S01]  /*1570*/  SHF.R.S32.HI R14, RZ, 0x1f, R32 ;  /* 0x0000001fff0e7819 */ /* 0x000fe20000011420 */
[C---:B------:R-:W-:Y:S01]  /*1580*/  @!P2 IMAD R6, R19.reuse, 0x2, R27 ;  /* 0x000000021306a824 */ /* 0x040fe200078e021b */
[----:B------:R-:W-:Y:S01]  /*1590*/  IADD3 R2, P4, R8, R2, RZ ;  /* 0x0000000208027210 */ /* 0x000fe20007f9e0ff */
[----:B------:R-:W-:Y:S01]  /*15a0*/  IMAD R0, R10, R13, R0 ;  /* 0x0000000d0a007224 */ /* 0x000fe200078e0200 */
[C---:B------:R-:W-:Y:S01]  /*15b0*/  SHF.L.U64.HI R124, R12.reuse, 0x5, R13 ;  /* 0x000000050c7c7819 */ /* 0x040fe2000001020d */
        /* <DEDUP_REMOVED lines=9> */
[-C--:B------:R-:W-:Y:S01]  /*1650*/  @!P1 IMAD R0, R7, R34.reuse, RZ ;  /* 0x0000002207009224 */ /* 0x080fe200078e02ff */
[----:B------:R-:W-:Y:S01]  /*1660*/  SHF.R.S32.HI R16, RZ, 0x1f, R77 ;  /* 0x0000001fff107819 */ /* 0x000fe2000001144d */
[----:B------:R-:W-:Y:S01]  /*1670*/  @!P5 IMAD R22, R19, 0x2, R31 ;  /* 0x000000021316d824 */ /* 0x000fe200078e021f */
[----:B------:R-:W-:Y:S01]  /*1680*/  SHF.L.U32 R119, R12, 0x4, RZ ;  /* 0x000000040c777819 */ /* 0x000fe200000006ff */
[----:B------:R-:W-:Y:S01]  /*1690*/  @!P1 IMAD R9, R18, R35, R0 ;  /* 0x0000002312099224 */ /* 0x000fe200078e0200 */
[----:B------:R-:W-:Y:S01]  /*16a0*/  SHF.L.U64.HI R116, R12, 0x4, R13 ;  /* 0x000000040c747819 */ /* 0x000fe2000001020d */
[----:B------:R-:W-:Y:S01]  /*16b0*/  @!P1 IMAD.WIDE.U32 R4, R18, R34, R4 ;  /* 0x0000002212049225 */ /* 0x000fe200078e0004 */
[----:B------:R-:W-:Y:S01]  /*16c0*/  ULDC UR5, c[0x0][0x39c] ;  /* 0x0000e70000057ab9 */ /* 0x000fe20000000800 */
[----:B------:R-:W3:Y:S02]  /*16d0*/  @!P5 LDC.64 R18, c[0x0][0x218] ;  /* 0x00008600ff12db82 */ /* 0x000ee40000000a00 */
[----:B------:R-:W-:-:S04]  /*16e0*/  IMAD.WIDE.U32 R42, R32, UR6, R2 ;  /* 0x00000006202a7c25 */ /* 0x000fc8000f8e0002 */
[-C--:B------:R-:W-:Y:S01]  /*16f0*/  IMAD.WIDE.U32 R2, R10, R138.reuse, R28 ;  /* 0x0000008a0a027225 */ /* 0x080fe200078e001c */
[----:B------:R-:W-:Y:S03]  /*1700*/  STL.64 [R1+0x30], R42 ;  /* 0x0000302a01007387 */ /* 0x000fe60000100a00 */
[----:B------:R-:W-:Y:S01]  /*1710*/  IMAD R0, R11, R138, RZ ;  /* 0x0000008a0b007224 */ /* 0x000fe200078e02ff */
[----:B------:R-:W-:Y:S01]  /*1720*/  IADD3 R8, P2, R25, R2, RZ ;  /* 0x0000000219087210 */ /* 0x000fe20007f5e0ff */
[----:B------:R-:W-:Y:S01]  /*1730*/  IMAD.SHL.U32 R121, R12, 0x20, RZ ;  /* 0x000000200c797824 */ /* 0x000fe200078e00ff */
[----:B------:R-:W-:Y:S01]  /*1740*/  @!P1 IADD3 R2, R5, R9, RZ ;  /* 0x0000000905029210 */ /* 0x000fe20007ffe0ff */
[----:B------:R-:W-:Y:S01]  /*1750*/  IMAD R7, R10, R139, R0 ;  /* 0x0000008b0a077224 */ /* 0x000fe200078e0200 */
[----:B------:R-:W4:Y:S01]  /*1760*/  @!P3 LDC.64 R12, c[0x0][0x220] ;  /* 0x00008800ff0cbb82 */ /* 0x000f220000000a00 */
[----:B------:R-:W-:Y:S01]  /*1770*/  IMAD R0, R124, R77, RZ ;  /* 0x0000004d7c007224 */ /* 0x000fe200078e02ff */
[----:B------:R-:W-:Y:S01]  /*1780*/  STL [R1+0x24], R124 ;  /* 0x0000247c01007387 */ /* 0x000fe20000100800 */
[----:B--2---:R-:W-:Y:S01]  /*1790*/  IMAD R6, R14, UR6, RZ ;  /* 0x000000060e067c24 */ /* 0x004fe2000f8e02ff */
[----:B------:R-:W-:Y:S01]  /*17a0*/  IADD3.X R9, R30, R3, R7, P2, !PT ;  /* 0x000000031e097210 */ /* 0x000fe200017fe407 */
[----:B------:R-:W-:Y:S01]  /*17b0*/  IMAD.MOV.U32 R122, RZ, RZ, R42 ;  /* 0x000000ffff7a7224 */ /* 0x000fe200078e002a */
[----:B------:R-:W-:Y:S01]  /*17c0*/  STL [R1+0x20], R121 ;  /* 0x0000207901007387 */ /* 0x000fe20000100800 */
[----:B------:R-:W-:Y:S01]  /*17d0*/  IMAD R15, R32, UR7, R6 ;  /* 0x00000007200f7c24 */ /* 0x000fe2000f8e0206 */
[----:B------:R-:W2:Y:S01]  /*17e0*/  @!P6 LDC.64 R20, c[0x0][0x218] ;  /* 0x00008600ff14eb82 */ /* 0x000ea20000000a00 */
[----:B-1----:R-:W-:Y:S01]  /*17f0*/  @!P1 LEA R6, P4, R4, R26, 0x1 ;  /* 0x0000001a04069211 */ /* 0x002fe200078808ff */
[----:B------:R-:W-:Y:S01]  /*1800*/  IMAD R0, R16, R121, R0 ;  /* 0x0000007910007224 */ /* 0x000fe200078e0200 */
[----:B------:R-:W-:Y:S01]  /*1810*/  ULDC.64 UR6, c[0x0][0x268] ;  /* 0x00009a0000067ab9 */ /* 0x000fe20000000a00 */
[----:B------:R-:W-:Y:S01]  /*1820*/  IMAD.IADD R123, R43, 0x1, R15 ;  /* 0x000000012b7b7824 */ /* 0x000fe200078e020f */
[----:B------:R-:W-:Y:S01]  /*1830*/  @!P1 LEA.HI.X R7, R4, R27, R2, 0x1, P4 ;  /* 0x0000001b04079211 */ /* 0x000fe200020f0c02 */
[----:B------:R-:W-:-:S02]  /*1840*/  IMAD R5, R14, UR6, RZ ;  /* 0x000000060e057c24 */ /* 0x000fc4000f8e02ff */
[----:B------:R-:W-:Y:S01]  /*1850*/  IMAD.WIDE.U32 R2, R77, R121, R122 ;  /* 0x000000794d027225 */ /* 0x000fe200078e007a */
[----:B------:R-:W-:Y:S03]  /*1860*/  STL.64 [R1+0x18], R122 ;  /* 0x0000187a01007387 */ /* 0x000fe60000100a00 */
[----:B------:R-:W-:Y:S01]  /*1870*/  IMAD.IADD R0, R3, 0x1, R0 ;  /* 0x0000000103007824 */ /* 0x000fe200078e0200 */
[----:B---3--:R-:W-:Y:S01]  /*1880*/  @!P5 LEA R4, P4, R2, R18, 0x1 ;  /* 0x000000120204d211 */ /* 0x008fe200078808ff */
[----:B------:R-:W-:Y:S01]  /*1890*/  IMAD R14, R32, UR7, R5 ;  /* 0x00000007200e7c24 */ /* 0x000fe2000f8e0205 */
[----:B------:R-:W-:Y:S01]  /*18a0*/  @!P6 IADD3 R3, P2, R119, R2, RZ ;  /* 0x000000027703e210 */ /* 0x000fe20007f5e0ff */
[----:B------:R-:W-:Y:S01]  /*18b0*/  @!P1 LDGSTS.E.BYPASS.LTC128B.128 [R23+0x3800], desc[UR14][R6.64] ;  /* 0x0380000006179fae */ /* 0x000fe2000b901d4e */
[----:B------:R-:W-:Y:S01]  /*18c0*/  @!P5 LEA.HI.X R5, R2, R19, R0, 0x1, P4 ;  /* 0x000000130205d211 */ /* 0x000fe200020f0c00 */
[----:B------:R-:W-:-:S02]  /*18d0*/  IMAD.WIDE.U32 R24, R32, UR6, R8 ;  /* 0x0000000620187c25 */ /* 0x000fc4000f8e0008 */
[----:B------:R1:W-:Y:S02]  /*18e0*/  @!P1 LDGSTS.E.BYPASS.LTC128B.128 [R23+0x7800], desc[UR14][R6.64+0x80] ;  /* 0x0780008006179fae */ /* 0x0003e4000b901d4e */
[----:B------:R-:W-:Y:S01]  /*18f0*/  @!P6 IMAD.X R0, R116, 0x1, R0, P2 ;  /* 0x000000017400e824 */ /* 0x000fe200010e0600 */
[C---:B--2---:R-:W-:Y:S01]  /*1900*/  @!P6 LEA R2, P2, R3.reuse, R20, 0x1 ;  /* 0x000000140302e211 */ /* 0x044fe200078408ff */
[----:B------:R-:W-:Y:S03]  /*1910*/  @!P5 LDGSTS.E.BYPASS.LTC128B.128 [R22+0x8000], desc[UR14][R4.64] ;  /* 0x080000000416dfae */ /* 0x000fe6000b901d4e */
[----:B------:R-:W-:Y:S01]  /*1920*/  @!P6 LEA.HI.X R3, R3, R21, R0, 0x1, P2 ;  /* 0x000000150303e211 */ /* 0x000fe200010f0c00 */
[----:B------:R2:W-:Y:S01]  /*1930*/  @!P5 LDGSTS.E.BYPASS.LTC128B.128 [R22+0x9000], desc[UR14][R4.64+0x80] ;  /* 0x090000800416dfae */ /* 0x0005e2000b901d4e */
[----:B------:R-:W-:-:S03]  /*1940*/  SHF.L.U32 R0, R39, 0x6, RZ ;  /* 0x0000000627007819 */ /* 0x000fc600000006ff */
[----:B------:R-:W-:Y:S01]  /*1950*/  @!P6 LDGSTS.E.BYPASS.LTC128B.128 [R17+0x8800], desc[UR14][R2.64] ;  /* 0x088000000211efae */ /* 0x000fe2000b901d4e */
[----:B------:R-:W-:-:S03]  /*1960*/  LOP3.LUT R0, R0, 0x1c0, RZ, 0xc0, !PT ;  /* 0x000001c000007812 */ /* 0x000fc600078ec0ff */
[----:B------:R3:W-:Y:S04]  /*1970*/  @!P6 LDGSTS.E.BYPASS.LTC128B.128 [R17+0x9800], desc[UR14][R2.64+0x80] ;  /* 0x098000800211efae */ /* 0x0007e8000b901d4e */
[----:B------:R-:W0:Y:S04]  /*1980*/  LDGDEPBAR ;  /* 0x00000000000079af */ /* 0x000e280000000000 */
[----:B------:R-:W-:Y:S01]  /*1990*/  STL.64 [R1+0x28], R24 ;  /* 0x0000281801007387 */ /* 0x000fe20000100a00 */
[----:B-1----:R-:W-:Y:S01]  /*19a0*/  IMAD.SHL.U32 R6, R10, 0x8, RZ ;  /* 0x000000080a067824 */ /* 0x002fe200078e00ff */
[----:B------:R-:W-:Y:S01]  /*19b0*/  SHF.L.U32 R7, R38, 0x3, RZ ;  /* 0x0000000326077819 */ /* 0x000fe200000006ff */
[----:B------:R-:W1:Y:S03]  /*19c0*/  @!P0 LDC.64 R10, c[0x0][0x220] ;  /* 0x00008800ff0a8b82 */ /* 0x000e660000000a00 */
[----:B------:R-:W-:-:S02]  /*19d0*/  LOP3.LUT R8, R0, 0x8, R6, 0xf8, !PT ;  /* 0x0000000800087812 */ /* 0x000fc400078ef806 */
[----:B------:R-:W-:Y:S01]  /*19e0*/  SHF.R.U32.HI R6, RZ, 0x3, R0 ;  /* 0x00000003ff067819 */ /* 0x000fe20000011600 */
[----:B--2---:R-:W-:Y:S02]  /*19f0*/  IMAD R5, R16, R138, RZ ;  /* 0x0000008a10057224 */ /* 0x004fe400078e02ff */
[----:B------:R-:W-:Y:S01]  /*1a00*/  IMAD.SHL.U32 R4, R37, 0x40, RZ ;  /* 0x0000004025047824 */ /* 0x000fe200078e00ff */
[----:B------:R-:W-:Y:S01]  /*1a10*/  LOP3.LUT R9, R8, R6, RZ, 0x3c, !PT ;  /* 0x0000000608097212 */ /* 0x000fe200078e3cff */
[----:B------:R-:W-:Y:S01]  /*1a20*/  IMAD R5, R77, R139, R5 ;  /* 0x0000008b4d057224 */ /* 0x000fe200078e0205 */
[----:B------:R-:W-:Y:S02]  /*1a30*/  LEA.HI R8, R41, R120, RZ, 0x5 ;  /* 0x0000007829087211 */ /* 0x000fe400078f28ff */
[----:B------:R-:W-:Y:S01]  /*1a40*/  LOP3.LUT R4, R4, 0x1c0, RZ, 0xc0, !PT ;  /* 0x000001c004047812 */ /* 0x000fe200078ec0ff */
[----:B---3--:R-:W-:Y:S01]  /*1a50*/  IMAD.WIDE.U32 R2, R77, R138, RZ ;  /* 0x0000008a4d027225 */ /* 0x008fe200078e00ff */
[----:B------:R-:W-:-:S04]  /*1a60*/  DEPBAR.LE SB0, 0x0 ;  /* 0x000080000000791a */ /* 0x000fc80000000000 */
[----:B------:R-:W-:Y:S01]  /*1a70*/  IMAD.IADD R3, R3, 0x1, R5 ;  /* 0x0000000103037824 */ /* 0x000fe200078e0205 */
[----:B------:R-:W-:Y:S01]  /*1a80*/  BAR.SYNC.DEFER_BLOCKING 0x0 ;  /* 0x0000000000007b1d */ /* 0x000fe20000010000 */
[----:B------:R-:W-:Y:S01]  /*1a90*/  IMAD.IADD R5, R25, 0x1, R14 ;  /* 0x0000000119057824 */ /* 0x000fe200078e020e */
[----:B------:R-:W-:Y:S02]  /*1aa0*/  LEA R0, P1, R2, R24, 0x5 ;  /* 0x0000001802007211 */ /* 0x000fe400078228ff */
[----:B------:R-:W-:Y:S02]  /*1ab0*/  LOP3.LUT R7, R4, 0x8, R7, 0xf8, !PT ;  /* 0x0000000804077812 */ /* 0x000fe400078ef807 */
[----:B------:R-:W-:Y:S01]  /*1ac0*/  SHF.R.U32.HI R4, RZ, 0x3, R4 ;  /* 0x00000003ff047819 */ /* 0x000fe20000011604 */
[----:B------:R2:W-:Y:S01]  /*1ad0*/  STL [R1+0x38], R5 ;  /* 0x0000380501007387 */ /* 0x0005e20000100800 */
[----:B------:R-:W-:Y:S02]  /*1ae0*/  LEA.HI.X R2, R2, R5, R3, 0x5, P1 ;  /* 0x0000000502027211 */ /* 0x000fe400008f2c03 */
[----:B------:R-:W-:-:S02]  /*1af0*/  LOP3.LUT R118, R7, R4, RZ, 0x3c, !PT ;  /* 0x0000000407767212 */ /* 0x000fc400078e3cff */
[----:B----4-:R-:W-:Y:S02]  /*1b00*/  @!P3 LEA R4, P2, R0, R12, 0x1 ;  /* 0x0000000c0004b211 */ /* 0x010fe400078408ff */
[----:B------:R-:W-:Y:S02]  /*1b10*/  SHF.R.S32.HI R8, RZ, 0x5, R8 ;  /* 0x00000005ff087819 */ /* 0x000fe40000011408 */
[----:B------:R-:W-:Y:S02]  /*1b20*/  @!P0 LEA R3, P1, R138, R0, 0x4 ;  /* 0x000000008a038211 */ /* 0x000fe400078220ff */
[----:B------:R-:W-:Y:S02]  /*1b30*/  SHF.L.U32 R120, R120, 0x1, RZ ;  /* 0x0000000178787819 */ /* 0x000fe400000006ff */
[----:B-1----:R-:W-:Y:S01]  /*1b40*/  @!P0 LEA R6, P4, R3, R10, 0x1 ;  /* 0x0000000a03068211 */ /* 0x002fe200078808ff */
[----:B------:R-:W-:Y:S04]  /*1b50*/  @P3 STS.128 [R228+0xa000], RZ ;  /* 0x00a000ffe4003388 */ /* 0x000fe80000000c00 */
[----:B------:R-:W-:Y:S01]  /*1b60*/  @P3 STS.128 [R228+0xb000], RZ ;  /* 0x00b000ffe4003388 */ /* 0x000fe20000000c00 */
[----:B--2---:R-:W-:-:S04]  /*1b70*/  SHF.L.U32 R5, R36, 0x6, RZ ;  /* 0x0000000624057819 */ /* 0x004fc800000006ff */
[----:B------:R-:W-:Y:S02]  /*1b80*/  LOP3.LUT R117, R5, 0xfffffe00, RZ, 0xc0, !PT ;  /* 0xfffffe0005757812 */ /* 0x000fe400078ec0ff */
[----:B------:R-:W-:Y:S01]  /*1b90*/  @!P3 LEA.HI.X R5, R0, R13, R2, 0x1, P2 ;  /* 0x0000000d0005b211 */ /* 0x000fe200010f0c02 */
[----:B------:R-:W-:Y:S01]  /*1ba0*/  IMAD R0, R38, 0x200, R9 ;  /* 0x0000020026007824 */ /* 0x000fe200078e0209 */
[----:B------:R-:W-:Y:S01]  /*1bb0*/  @!P0 LEA.HI.X R2, R138, R2, R139, 0x4, P1 ;  /* 0x000000028a028211 */ /* 0x000fe200008f248b */
[----:B------:R-:W-:Y:S01]  /*1bc0*/  IMAD R8, R8, 0x400, R117 ;  /* 0x0000040008087824 */ /* 0x000fe200078e0275 */
[----:B------:R-:W-:Y:S01]  /*1bd0*/  R2P PR, R37, 0x6 ;  /* 0x0000000625007804 */ /* 0x000fe20000000000 */
[----:B------:R-:W-:Y:S01]  /*1be0*/  @!PT LDS RZ, [RZ] ;  /* 0x00000000fffff984 */ /* 0x000fe20000000800 */
[----:B------:R-:W-:Y:S01]  /*1bf0*/  @!PT LDS RZ, [RZ] ;  /* 0x00000000fffff984 */ /* 0x000fe20000000800 */
[----:B------:R-:W-:Y:S01]  /*1c00*/  @!PT LDS RZ, [RZ] ;  /* 0x00000000fffff984 */ /* 0x000fe20000000800 */
[----:B------:R-:W-:Y:S01]  /*1c10*/  @!P3 LDGSTS.E.BYPASS.LTC128B.128 [R228+0xa000], desc[UR14][R4.64] ;  /* 0x0a00000004e4bfae */ /* 0x000fe2000b901d4e */
[----:B------:R-:W-:Y:S01]  /*1c20*/  @!P0 LEA.HI.X R7, R3, R11, R2, 0x1, P4 ;  /* 0x0000000b03078211 */ /* 0x000fe200020f0c02 */
[----:B------:R-:W-:Y:S01]  /*1c30*/  IMAD.MOV.U32 R3, RZ, RZ, 0x10 ;  /* 0x00000010ff037424 */ /* 0x000fe200078e00ff */
[----:B------:R-:W-:Y:S01]  /*1c40*/  IADD3 R2, R118, R8, RZ ;  /* 0x0000000876027210 */ /* 0x000fe20007ffe0ff */
[----:B------:R-:W-:Y:S01]  /*1c50*/  @!P3 LDGSTS.E.BYPASS.LTC128B.128 [R228+0xb000], desc[UR14][R4.64+0x80] ;  /* 0x0b00008004e4bfae */ /* 0x000fe2000b901d4e */
[----:B------:R-:W-:-:S02]  /*1c60*/  LEA R212, R0, UR4, 0x1 ;  /* 0x0000000400d47c11 */ /* 0x000fc4000f8e08ff */
[----:B------:R-:W-:Y:S01]  /*1c70*/  LEA R214, R2, UR4, 0x1 ;  /* 0x0000000402d67c11 */ /* 0x000fe2000f8e08ff */
[----:B------:R-:W-:Y:S01]  /*1c80*/  @P0 STS.128 [R228+0xa800], RZ ;  /* 0x00a800ffe4000388 */ /* 0x000fe20000000c00 */
[----:B------:R-:W-:Y:S01]  /*1c90*/  IMAD.MOV.U32 R2, RZ, RZ, -0x20 ;  /* 0xffffffe0ff027424 */ /* 0x000fe200078e00ff */
[----:B------:R-:W-:Y:S01]  /*1ca0*/  SEL R3, R3, 0xfffffff0, !P1 ;  /* 0xfffffff003037807 */ /* 0x000fe20004800000 */
[C---:B------:R-:W-:Y:S01]  /*1cb0*/  VIADD R223, R212.reuse, 0x8020 ;  /* 0x00008020d4df7836 */ /* 0x040fe20000000000 */
[----:B------:R-:W-:Y:S01]  /*1cc0*/  @P0 STS.128 [R228+0xb800], RZ ;  /* 0x00b800ffe4000388 */ /* 0x000fe20000000c00 */
[----:B------:R-:W-:Y:S02]  /*1cd0*/  IADD3 R0, R212, 0x8000, RZ ;  /* 0x00008000d4007810 */ /* 0x000fe40007ffe0ff */
[----:B------:R-:W-:Y:S01]  /*1ce0*/  SEL R2, R2, 0x20, P2 ;  /* 0x0000002002027807 */ /* 0x000fe20001000000 */
[----:B------:R-:W-:Y:S01]  /*1cf0*/  @!PT LDS RZ, [RZ] ;  /* 0x00000000fffff984 */ /* 0x000fe20000000800 */
[----:B------:R-:W-:Y:S01]  /*1d00*/  @!PT LDS RZ, [RZ] ;  /* 0x00000000fffff984 */ /* 0x000fe20000000800 */
[----:B------:R-:W-:Y:S01]  /*1d10*/  @!PT LDS RZ, [RZ] ;  /* 0x00000000fffff984 */ /* 0x000fe20000000800 */
[----:B------:R-:W-:Y:S01]  /*1d20*/  @!P0 LDGSTS.E.BYPASS.LTC128B.128 [R228+0xa800], desc[UR14][R6.64] ;  /* 0x0a80000006e48fae */ /* 0x000fe2000b901d4e */
[----:B------:R-:W-:Y:S01]  /*1d30*/  R2P PR, R39, 0x6 ;  /* 0x0000000627007804 */ /* 0x000fe20000000000 */
[----:B------:R-:W-:Y:S01]  /*1d40*/  IMAD R216, R3, 0x2, R214 ;  /* 0x0000000203d87824 */ /* 0x000fe200078e02d6 */
[C---:B------:R-:W-:Y:S01]  /*1d50*/  LEA R222, R2.reuse, R214, 0x1 ;  /* 0x000000d602de7211 */ /* 0x040fe200078e08ff */
[----:B------:R1:W-:Y:S02]  /*1d60*/  @!P0 LDGSTS.E.BYPASS.LTC128B.128 [R228+0xb800], desc[UR14][R6.64+0x80] ;  /* 0x0b80008006e48fae */ /* 0x0003e4000b901d4e */
[----:B------:R-:W-:-:S02]  /*1d70*/  IMAD R220, R2, 0x2, R216 ;  /* 0x0000000202dc7824 */ /* 0x000fc400078e02d8 */
[----:B------:R-:W-:Y:S04]  /*1d80*/  LDSM.16.M88.4 R16, [R214] ;  /* 0x00000000d610783b */ /* 0x000fe80000000200 */
[----:B------:R-:W2:Y:S02]  /*1d90*/  LDSM.16.M88.4 R20, [R212+0x8000] ;  /* 0x00800000d414783b */ /* 0x000ea40000000200 */
[----:B------:R-:W-:Y:S01]  /*1da0*/  @P1 IADD3 R223, R0, -0x20, RZ ;  /* 0xffffffe000df1810 */ /* 0x000fe20007ffe0ff */
[----:B------:R-:W-:Y:S01]  /*1db0*/  IMAD.MOV.U32 R0, RZ, RZ, 0x40 ;  /* 0x00000040ff007424 */ /* 0x000fe200078e00ff */
[----:B------:R-:W3:Y:S04]  /*1dc0*/  LDSM.16.M88.4 R12, [R214+0x2000] ;  /* 0x00200000d60c783b */ /* 0x000ee80000000200 */
[----:B------:R-:W-:Y:S01]  /*1dd0*/  LDSM.16.M88.4 R8, [R216] ;  /* 0x00000000d808783b */ /* 0x000fe20000000200 */
[----:B------:R-:W-:-:S03]  /*1de0*/  SEL R0, R0, 0xffffffc0, !P2 ;  /* 0xffffffc000007807 */ /* 0x000fc60005000000 */
[----:B------:R-:W4:Y:S02]  /*1df0*/  LDSM.16.M88.4 R28, [R223] ;  /* 0x00000000df1c783b */ /* 0x000f240000000200 */
[----:B------:R-:W-:Y:S02]  /*1e00*/  IMAD.IADD R221, R212, 0x1, R0 ;  /* 0x00000001d4dd7824 */ /* 0x000fe400078e0200 */
[----:B------:R-:W-:Y:S01]  /*1e10*/  LDSM.16.M88.4 R40, [R222] ;  /* 0x00000000de28783b */ /* 0x000fe20000000200 */
[----:B------:R-:W-:-:S03]  /*1e20*/  IMAD.IADD R219, R0, 0x1, R223 ;  /* 0x0000000100db7824 */ /* 0x000fc600078e02df */
[----:B-1----:R-:W1:Y:S04]  /*1e30*/  LDSM.16.M88.4 R4, [R216+0x2000] ;  /* 0x00200000d804783b */ /* 0x002e680000000200 */
[----:B------:R-:W-:Y:S04]  /*1e40*/  LDSM.16.M88.4 R52, [R221+0x8000] ;  /* 0x00800000dd34783b */ /* 0x000fe80000000200 */
[----:B------:R-:W5:Y:S04]  /*1e50*/  LDSM.16.M88.4 R56, [R212+0x8800] ;  /* 0x00880000d438783b */ /* 0x000f680000000200 */
[----:B------:R-:W5:Y:S04]  /*1e60*/  LDSM.16.M88.4 R24, [R222+0x2000] ;  /* 0x00200000de18783b */ /* 0x000f680000000200 */
[----:B------:R-:W-:Y:S01]  /*1e70*/  LDSM.16.M88.4 R64, [R219] ;  /* 0x00000000db40783b */ /* 0x000fe20000000200 */
[-C--:B--2---:R-:W-:Y:S03]  /*1e80*/  HMMA.16816.F32.BF16 R36, R16, R20.reuse, RZ ;  /* 0x000000141024723c */ /* 0x084fe600000418ff */
[----:B------:R-:W2:Y:S04]  /*1e90*/  LDSM.16.M88.4 R48, [R220] ;  /* 0x00000000dc30783b */ /* 0x000ea80000000200 */
[----:B------:R-:W2:Y:S01]  /*1ea0*/  LDSM.16.M88.4 R60, [R223+0x800] ;  /* 0x00080000df3c783b */ /* 0x000ea20000000200 */
[C---:B---3--:R-:W-:Y:S03]  /*1eb0*/  HMMA.16816.F32.BF16 R32, R12.reuse, R20, RZ ;  /* 0x000000140c20723c */ /* 0x048fe600000418ff */
[----:B------:R-:W-:Y:S03]  /*1ec0*/  LDSM.16.M88.4 R100, [R212+0x9000] ;  /* 0x00900000d464783b */ /* 0x000fe60000000200 */
[-C--:B------:R-:W-:Y:S01]  /*1ed0*/  HMMA.16816.F32.BF16 R68, R12, R22.reuse, RZ ;  /* 0x000000160c44723c */ /* 0x080fe200000418ff */
[----:B------:R-:W-:Y:S04]  /*1ee0*/  LDSM.16.M88.4 R108, [R223+0x1000] ;  /* 0x00100000df6c783b */ /* 0x000fe80000000200 */
[----:B------:R-:W0:Y:S01]  /*1ef0*/  LDGDEPBAR ;  /* 0x00000000000079af */ /* 0x000e220000000000 */
[----:B------:R-:W-:Y:S06]  /*1f00*/  HMMA.16816.F32.BF16 R80, R16, R22, RZ ;  /* 0x000000161050723c */ /* 0x000fec00000418ff */
[-C--:B----4-:R-:W-:Y:S01]  /*1f10*/  HMMA.16816.F32.BF16 R44, R8, R28.reuse, R36 ;  /* 0x0000001c082c723c */ /* 0x090fe20000041824 */
[----:B------:R-:W3:Y:S05]  /*1f20*/  LDSM.16.M88.4 R36, [R220+0x2000] ;  /* 0x00200000dc24783b */ /* 0x000eea0000000200 */
[----:B-1----:R-:W-:Y:S06]  /*1f30*/  HMMA.16816.F32.BF16 R32, R4, R28, R32 ;  /* 0x0000001c0420723c */ /* 0x002fec0000041820 */
[C---:B-----5:R-:W-:Y:S06]  /*1f40*/  HMMA.16816.F32.BF16 R92, R12.reuse, R56, RZ ;  /* 0x000000380c5c723c */ /* 0x060fec00000418ff */
[----:B------:R-:W-:Y:S06]  /*1f50*/  HMMA.16816.F32.BF16 R84, R12, R58, RZ ;  /* 0x0000003a0c54723c */ /* 0x000fec00000418ff */
[-C--:B------:R-:W-:Y:S01]  /*1f60*/  HMMA.16816.F32.BF16 R88, R40, R52.reuse, R44 ;  /* 0x000000342858723c */ /* 0x080fe2000004182c */
[----:B------:R-:W1:Y:S05]  /*1f70*/  LDSM.16.M88.4 R44, [R214+0x4000] ;  /* 0x00400000d62c783b */ /* 0x000e6a0000000200 */
[----:B------:R-:W-:Y:S01]  /*1f80*/  HMMA.16816.F32.BF16 R96, R24, R52, R32 ;  /* 0x000000341860723c */ /* 0x000fe20000041820 */
[----:B------:R-:W-:Y:S05]  /*1f90*/  LDSM.16.M88.4 R32, [R214+0x6000] ;  /* 0x00600000d620783b */ /* 0x000fea0000000200 */
[----:B------:R-:W-:Y:S06]  /*1fa0*/  HMMA.16816.F32.BF16 R72, R16, R56, RZ ;  /* 0x000000381048723c */ /* 0x000fec00000418ff */
[-C--:B------:R-:W-:Y:S01]  /*1fb0*/  HMMA.16816.F32.BF16 R20, R4, R30.reuse, R68 ;  /* 0x0000001e0414723c */ /* 0x080fe20000041844 */
[----:B------:R-:W4:Y:S05]  /*1fc0*/  LDSM.16.M88.4 R68, [R221+0x8800] ;  /* 0x00880000dd44783b */ /* 0x000f2a0000000200 */
[----:B------:R-:W-:Y:S01]  /*1fd0*/  HMMA.16816.F32.BF16 R12, R8, R30, R80 ;  /* 0x0000001e080c723c */ /* 0x000fe20000041850 */
[----:B------:R-:W5:Y:S05]  /*1fe0*/  LDSM.16.M88.4 R28, [R216+0x4000] ;  /* 0x00400000d81c783b */ /* 0x000f6a0000000200 */
[----:B--2---:R-:W-:Y:S06]  /*1ff0*/  HMMA.16816.F32.BF16 R88, R48, R64, R88 ;  /* 0x000000403058723c */ /* 0x004fec0000041858 */
[----:B------:R-:W-:Y:S01]  /*2000*/  HMMA.16816.F32.BF16 R16, R16, R58, RZ ;  /* 0x0000003a1010723c */ /* 0x000fe200000418ff */
[----:B------:R-:W2:Y:S05]  /*2010*/  LDSM.16.M88.4 R56, [R219+0x800] ;  /* 0x00080000db38783b */ /* 0x000eaa0000000200 */
[C---:B------:R-:W-:Y:S06]  /*2020*/  HMMA.16816.F32.BF16 R92, R4.reuse, R60, R92 ;  /* 0x0000003c045c723c */ /* 0x040fec000004185c */
[----:B------:R-:W-:Y:S06]  /*2030*/  HMMA.16816.F32.BF16 R84, R4, R62, R84 ;  /* 0x0000003e0454723c */ /* 0x000fec0000041854 */
[----:B---3--:R-:W-:Y:S06]  /*2040*/  HMMA.16816.F32.BF16 R80, R36, R64, R96 ;  /* 0x000000402450723c */ /* 0x008fec0000041860 */
[----:B------:R-:W-:Y:S06]  /*2050*/  HMMA.16816.F32.BF16 R112, R8, R60, R72 ;  /* 0x0000003c0870723c */ /* 0x000fec0000041848 */
[-C--:B------:R-:W-:Y:S01]  /*2060*/  HMMA.16816.F32.BF16 R72, R24, R54.reuse, R20 ;  /* 0x000000361848723c */ /* 0x080fe20000041814 */
[----:B------:R-:W3:Y:S05]  /*2070*/  LDSM.16.M88.4 R20, [R216+0x6000] ;  /* 0x00600000d814783b */ /* 0x000eea0000000200 */
[----:B------:R-:W-:Y:S01]  /*2080*/  HMMA.16816.F32.BF16 R4, R40, R54, R12 ;  /* 0x000000362804723c */ /* 0x000fe2000004180c */
[----:B------:R-:W-:Y:S05]  /*2090*/  LDSM.16.M88.4 R52, [R221+0x9000] ;  /* 0x00900000dd34783b */ /* 0x000fea0000000200 */
[----:B-1----:R-:W-:Y:S06]  /*20a0*/  HMMA.16816.F32.BF16 R12, R44, R100, R88 ;  /* 0x000000642c0c723c */ /* 0x002fec0000041858 */
[----:B------:R-:W-:Y:S01]  /*20b0*/  HMMA.16816.F32.BF16 R88, R8, R62, R16 ;  /* 0x0000003e0858723c */ /* 0x000fe20000041810 */
[----:B------:R-:W1:Y:S04]  /*20c0*/  LDSM.16.M88.4 R16, [R222+0x4000] ;  /* 0x00400000de10783b */ /* 0x000e680000000200 */
[----:B------:R-:W-:Y:S01]  /*20d0*/  LDSM.16.M88.4 R60, [R219+0x1000] ;  /* 0x00100000db3c783b */ /* 0x000fe20000000200 */
[C---:B----4-:R-:W-:Y:S03]  /*20e0*/  HMMA.16816.F32.BF16 R96, R24.reuse, R68, R92 ;  /* 0x000000441860723c */ /* 0x050fe6000004185c */
[----:B------:R-:W-:Y:S03]  /*20f0*/  LDSM.16.M88.4 R8, [R220+0x4000] ;  /* 0x00400000dc08783b */ /* 0x000fe60000000200 */
[----:B------:R-:W-:Y:S01]  /*2100*/  HMMA.16816.F32.BF16 R84, R24, R70, R84 ;  /* 0x000000461854723c */ /* 0x000fe20000041854 */
[----:B------:R-:W4:Y:S05]  /*2110*/  LDSM.16.M88.4 R24, [R212+0x9800] ;  /* 0x00980000d418783b */ /* 0x000f2a0000000200 */
[----:B------:R-:W-:Y:S06]  /*2120*/  HMMA.16816.F32.BF16 R80, R32, R100, R80 ;  /* 0x000000642050723c */ /* 0x000fec0000041850 */
[-C--:B------:R-:W-:Y:S06]  /*2130*/  HMMA.16816.F32.BF16 R104, R36, R66.reuse, R72 ;  /* 0x000000422468723c */ /* 0x080fec0000041848 */
[----:B------:R-:W-:Y:S06]  /*2140*/  HMMA.16816.F32.BF16 R64, R48, R66, R4 ;  /* 0x000000423040723c */ /* 0x000fec0000041804 */
[----:B-----5:R-:W-:Y:S01]  /*2150*/  HMMA.16816.F32.BF16 R4, R28, R108, R12 ;  /* 0x0000006c1c04723c */ /* 0x020fe2000004180c */
[----:B------:R-:W5:Y:S05]  /*2160*/  LDSM.16.M88.4 R12, [R222+0x6000] ;  /* 0x00600000de0c783b */ /* 0x000f6a0000000200 */
[C---:B------:R-:W-:Y:S06]  /*2170*/  HMMA.16816.F32.BF16 R92, R40.reuse, R68, R112 ;  /* 0x00000044285c723c */ /* 0x040fec0000041870 */
[----:B------:R-:W-:Y:S06]  /*2180*/  HMMA.16816.F32.BF16 R72, R40, R70, R88 ;  /* 0x000000462848723c */ /* 0x000fec0000041858 */
[C---:B--2---:R-:W-:Y:S06]  /*2190*/  HMMA.16816.F32.BF16 R88, R36.reuse, R56, R96 ;  /* 0x000000382458723c */ /* 0x044fec0000041860 */
[----:B------:R-:W-:Y:S06]  /*21a0*/  HMMA.16816.F32.BF16 R40, R36, R58, R84 ;  /* 0x0000003a2428723c */ /* 0x000fec0000041854 */
[----:B---3--:R-:W-:Y:S06]  /*21b0*/  HMMA.16816.F32.BF16 R36, R20, R108, R80 ;  /* 0x0000006c1424723c */ /* 0x008fec0000041850 */
[----:B------:R-:W-:Y:S06]  /*21c0*/  HMMA.16816.F32.BF16 R64, R44, R102, R64 ;  /* 0x000000662c40723c */ /* 0x000fec0000041840 */
[----:B------:R-:W-:Y:S06]  /*21d0*/  HMMA.16816.F32.BF16 R84, R48, R56, R92 ;  /* 0x000000383054723c */ /* 0x000fec000004185c */
[----:B-1----:R-:W-:Y:S01]  /*21e0*/  HMMA.16816.F32.BF16 R68, R16, R52, R4 ;  /* 0x000000341044723c */ /* 0x002fe20000041804 */
[----:B------:R-:W1:Y:S05]  /*21f0*/  LDSM.16.M88.4 R4, [R220+0x6000] ;  /* 0x00600000dc04783b */ /* 0x000e6a0000000200 */
[C---:B------:R-:W-:Y:S06]  /*2200*/  HMMA.16816.F32.BF16 R80, R32.reuse, R102, R104 ;  /* 0x000000662050723c */ /* 0x040fec0000041868 */
[C---:B----4-:R-:W-:Y:S06]  /*2210*/  HMMA.16816.F32.BF16 R88, R32.reuse, R24, R88 ;  /* 0x000000182058723c */ /* 0x050fec0000041858 */
[----:B------:R-:W-:Y:S06]  /*2220*/  HMMA.16816.F32.BF16 R92, R32, R26, R40 ;  /* 0x0000001a205c723c */ /* 0x000fec0000041828 */
[----:B------:R-:W-:Y:S06]  /*2230*/  HMMA.16816.F32.BF16 R72, R48, R58, R72 ;  /* 0x0000003a3048723c */ /* 0x000fec0000041848 */
[----:B-----5:R-:W-:Y:S01]  /*2240*/  HMMA.16816.F32.BF16 R32, R12, R52, R36 ;  /* 0x000000340c20723c */ /* 0x020fe20000041824 */
[----:B------:R-:W2:Y:S05]  /*2250*/  LDSM.16.M88.4 R36, [R223+0x1800] ;  /* 0x00180000df24783b */ /* 0x000eaa0000000200 */
[----:B------:R-:W-:Y:S06]  /*2260*/  HMMA.16816.F32.BF16 R40, R28, R110, R64 ;  /* 0x0000006e1c28723c */ /* 0x000fec0000041840 */
[----:B------:R-:W-:Y:S06]  /*2270*/  HMMA.16816.F32.BF16 R56, R44, R24, R84 ;  /* 0x000000182c38723c */ /* 0x000fec0000041854 */
[----:B------:R-:W-:Y:S06]  /*2280*/  HMMA.16816.F32.BF16 R64, R8, R60, R68 ;  /* 0x0000003c0840723c */ /* 0x000fec0000041844 */
[----:B------:R-:W-:Y:S06]  /*2290*/  HMMA.16816.F32.BF16 R48, R20, R110, R80 ;  /* 0x0000006e1430723c */ /* 0x000fec0000041850 */
[----:B------:R-:W-:Y:S01]  /*22a0*/  HMMA.16816.F32.BF16 R72, R44, R26, R72 ;  /* 0x0000001a2c48723c */ /* 0x000fe20000041848 */
[----:B------:R-:W3:Y:S05]  /*22b0*/  LDSM.16.M88.4 R24, [R221+0x9800] ;  /* 0x00980000dd18783b */ /* 0x000eea0000000200 */
[----:B------:R-:W-:Y:S06]  /*22c0*/  HMMA.16816.F32.BF16 R44, R16, R54, R40 ;  /* 0x00000036102c723c */ /* 0x000fec0000041828 */
[----:B-1----:R-:W-:Y:S01]  /*22d0*/  HMMA.16816.F32.BF16 R68, R4, R60, R32 ;  /* 0x0000003c0444723c */ /* 0x002fe20000041820 */
[----:B------:R-:W-:Y:S01]  /*22e0*/  FMUL.FTZ R0, R64, UR5 ;  /* 0x0000000540007c20 */ /* 0x000fe20008410000 */
[----:B------:R-:W1:Y:S01]  /*22f0*/  LDSM.16.M88.4 R32, [R219+0x1800] ;  /* 0x00180000db20783b */ /* 0x000e620000000200 */
[----:B------:R-:W-:-:S04]  /*2300*/  DEPBAR.LE SB0, 0x0 ;  /* 0x000080000000791a */ /* 0x000fc80000000000 */
[----:B--2---:R-:W-:Y:S01]  /*2310*/  HMMA.16816.F32.BF16 R40, R28, R36, R56 ;  /* 0x000000241c28723c */ /* 0x004fe20000041838 */
[----:B------:R2:W-:Y:S05]  /*2320*/  MUFU.TANH R85, R0 ;  /* 0x0000000000557308 */ /* 0x0005ea0000002400 */
[----:B------:R-:W-:Y:S06]  /*2330*/  HMMA.16816.F32.BF16 R52, R12, R54, R48 ;  /* 0x000000360c34723c */ /* 0x000fec0000041830 */
[----:B------:R-:W-:Y:S01]  /*2340*/  HMMA.16816.F32.BF16 R56, R20, R36, R88 ;  /* 0x000000241438723c */ /* 0x000fe20000041858 */
[----:B--2---:R-:W-:-:S05]  /*2350*/  FMUL.FTZ R0, R65, UR5 ;  /* 0x0000000541007c20 */ /* 0x004fca0008410000 */
[----:B------:R-:W-:Y:S01]  /*2360*/  HMMA.16816.F32.BF16 R80, R8, R62, R44 ;  /* 0x0000003e0850723c */ /* 0x000fe2000004182c */
[----:B------:R2:W-:Y:S05]  /*2370*/  MUFU.TANH R84, R0 ;  /* 0x0000000000547308 */ /* 0x0005ea0000002400 */
[----:B------:R-:W-:Y:S06]  /*2380*/  HMMA.16816.F32.BF16 R44, R28, R38, R72 ;  /* 0x000000261c2c723c */ /* 0x000fec0000041848 */
[----:B---3--:R-:W-:Y:S06]  /*2390*/  HMMA.16816.F32.BF16 R48, R16, R24, R40 ;  /* 0x000000181030723c */ /* 0x008fec0000041828 */
[----:B------:R-:W-:Y:S01]  /*23a0*/  HMMA.16816.F32.BF16 R20, R20, R38, R92 ;  /* 0x000000261414723c */ /* 0x000fe2000004185c */
[----:B--2---:R-:W-:-:S04]  /*23b0*/  FMUL.FTZ R0, R66, UR5 ;  /* 0x0000000542007c20 */ /* 0x004fc80008410000 */
[----:B------:R2:W-:Y:S01]  /*23c0*/  MUFU.TANH R79, R0 ;  /* 0x00000000004f7308 */ /* 0x0005e20000002400 */
[----:B------:R-:W-:Y:S06]  /*23d0*/  HMMA.16816.F32.BF16 R52, R4, R62, R52 ;  /* 0x0000003e0434723c */ /* 0x000fec0000041834 */
[----:B------:R-:W-:Y:S06]  /*23e0*/  HMMA.16816.F32.BF16 R40, R12, R24, R56 ;  /* 0x000000180c28723c */ /* 0x000fec0000041838 */
[----:B------:R-:W-:Y:S01]  /*23f0*/  HMMA.16816.F32.BF16 R16, R16, R26, R44 ;  /* 0x0000001a1010723c */ /* 0x000fe2000004182c */
[----:B--2---:R-:W-:-:S05]  /*2400*/  FMUL.FTZ R0, R67, UR5 ;  /* 0x0000000543007c20 */ /* 0x004fca0008410000 */
[----:B-1----:R-:W-:Y:S01]  /*2410*/  HMMA.16816.F32.BF16 R64, R8, R32, R48 ;  /* 0x000000200840723c */ /* 0x002fe20000041830 */
[----:B------:R1:W-:Y:S05]  /*2420*/  MUFU.TANH R78, R0 ;  /* 0x00000000004e7308 */ /* 0x0003ea0000002400 */
[----:B------:R-:W-:Y:S06]  /*2430*/  HMMA.16816.F32.BF16 R12, R12, R26, R20 ;  /* 0x0000001a0c0c723c */ /* 0x000fec0000041814 */
[----:B------:R-:W-:Y:S06]  /*2440*/  HMMA.16816.F32.BF16 R28, R4, R32, R40 ;  /* 0x00000020041c723c */ /* 0x000fec0000041828 */
[----:B------:R-:W-:Y:S01]  /*2450*/  HMMA.16816.F32.BF16 R24, R8, R34, R16 ;  /* 0x000000220818723c */ /* 0x000fe20000041810 */
[----:B-1----:R-:W-:-:S04]  /*2460*/  FMUL.FTZ R0, R68, UR5 ;  /* 0x0000000544007c20 */ /* 0x002fc80008410000 */
[----:B------:R1:W-:Y:S07]  /*2470*/  MUFU.TANH R68, R0 ;  /* 0x0000000000447308 */ /* 0x0003ee0000002400 */
[----:B------:R-:W-:Y:S06]  /*2480*/  HMMA.16816.F32.BF16 R4, R4, R34, R12 ;  /* 0x000000220404723c */ /* 0x000fec000004180c */
[----:B------:R-:W-:Y:S01]  /*2490*/  FMUL.FTZ R28, R28, UR5 ;  /* 0x000000051c1c7c20 */ /* 0x000fe20008410000 */
[----:B------:R-:W-:Y:S01]  /*24a0*/  FMUL.FTZ R8, R31, UR5 ;  /* 0x000000051f087c20 */ /* 0x000fe20008410000 */
[----:B------:R-:W-:Y:S01]  /*24b0*/  FMUL.FTZ R30, R30, UR5 ;  /* 0x000000051e1e7c20 */ /* 0x000fe20008410000 */
[----:B-1----:R-:W-:Y:S01]  /*24c0*/  FMUL.FTZ R0, R69, UR5 ;  /* 0x0000000545007c20 */ /* 0x002fe20008410000 */
[----:B------:R-:W-:Y:S02]  /*24d0*/  MUFU.TANH R32, R28 ;  /* 0x0000001c00207308 */ /* 0x000fe40000002400 */
[----:B------:R-:W-:-:S06]  /*24e0*/  FMUL.FTZ R9, R24, UR5 ;  /* 0x0000000518097c20 */ /* 0x000fcc0008410000 */
[----:B------:R1:W-:Y:S06]  /*24f0*/  MUFU.TANH R61, R0 ;  /* 0x00000000003d7308 */ /* 0x0003ec0000002400 */
[----:B------:R-:W-:Y:S01]  /*2500*/  FMUL.FTZ R4, R4, UR5 ;  /* 0x0000000504047c20 */ /* 0x000fe20008410000 */
[----:B------:R-:W-:Y:S01]  /*2510*/  FMUL.FTZ R6, R6, UR5 ;  /* 0x0000000506067c20 */ /* 0x000fe20008410000 */
[----:B------:R-:W-:Y:S08]  /*2520*/  MUFU.TANH R13, R9 ;  /* 0x00000009000d7308 */ /* 0x000ff00000002400 */
[----:B------:R-:W-:Y:S01]  /*2530*/  MUFU.TANH R12, R4 ;  /* 0x00000004000c7308 */ /* 0x000fe20000002400 */
[----:B-1----:R-:W-:-:S07]  /*2540*/  FMUL.FTZ R0, R70, UR5 ;  /* 0x0000000546007c20 */ /* 0x002fce0008410000 */
[----:B------:R1:W2:Y:S08]  /*2550*/  MUFU.TANH R60, R0 ;  /* 0x00000000003c7308 */ /* 0x0002b00000002400 */
[----:B------:R-:W-:Y:S08]  /*2560*/  MUFU.TANH R28, R8 ;  /* 0x00000008001c7308 */ /* 0x000ff00000002400 */
[----:B------:R-:W-:Y:S01]  /*2570*/  MUFU.TANH R30, R30 ;  /* 0x0000001e001e7308 */ /* 0x000fe20000002400 */
[----:B-1----:R-:W-:-:S07]  /*2580*/  FMUL.FTZ R0, R71, UR5 ;  /* 0x0000000547007c20 */ /* 0x002fce0008410000 */
[----:B------:R1:W3:Y:S08]  /*2590*/  MUFU.TANH R58, R0 ;  /* 0x00000000003a7308 */ /* 0x0002f00000002400 */
[----:B------:R-:W4:Y:S01]  /*25a0*/  MUFU.TANH R21, R6 ;  /* 0x0000000600157308 */ /* 0x000f220000002400 */
[----:B-1----:R-:W-:-:S07]  /*25b0*/  FMUL.FTZ R0, R80, UR5 ;  /* 0x0000000550007c20 */ /* 0x002fce0008410000 */
        /* <DEDUP_REMOVED lines=17> */
[----:B-1----:R-:W-:-:S05]  /*26d0*/  LOP3.LUT R0, R120, 0x6, RZ, 0xc0, !PT ;  /* 0x0000000678007812 */ /* 0x002fca00078ec0ff */
[----:B------:R-:W-:-:S04]  /*26e0*/  IMAD R0, R77, 0x20, R0 ;  /* 0x000000204d007824 */ /* 0x000fc800078e0200 */
[C---:B------:R-:W-:Y:S01]  /*26f0*/  VIADD R10, R0.reuse, 0x8 ;  /* 0x00000008000a7836 */ /* 0x040fe20000000000 */
[C---:B------:R-:W-:Y:S01]  /*2700*/  IADD3 R9, R0.reuse, 0x9, RZ ;  /* 0x0000000900097810 */ /* 0x040fe20007ffe0ff */
[C---:B------:R-:W-:Y:S01]  /*2710*/  VIADD R4, R0.reuse, 0x18 ;  /* 0x0000001800047836 */ /* 0x040fe20000000000 */
[----:B------:R-:W-:Y:S01]  /*2720*/  IADD3 R8, R0, 0x1, RZ ;  /* 0x0000000100087810 */ /* 0x000fe20007ffe0ff */
[----:B------:R-:W-:Y:S01]  /*2730*/  BAR.SYNC.DEFER_BLOCKING 0x0 ;  /* 0x0000000000007b1d */ /* 0x000fe20000010000 */
[-C--:B------:R-:W-:Y:S01]  /*2740*/  ISETP.GE.AND P0, PT, R10, R76.reuse, PT ;  /* 0x0000004c0a00720c */ /* 0x080fe20003f06270 */
[----:B------:R-:W-:Y:S01]  /*2750*/  FMUL.FTZ R10, R7, UR5 ;  /* 0x00000005070a7c20 */ /* 0x000fe20008410000 */
[-C--:B------:R-:W-:Y:S02]  /*2760*/  ISETP.GE.AND P6, PT, R9, R76.reuse, PT ;  /* 0x0000004c0900720c */ /* 0x080fe40003fc6270 */
[----:B------:R-:W-:Y:S02]  /*2770*/  P2R R9, PR, RZ, 0x1 ;  /* 0x00000001ff097803 */ /* 0x000fe40000000000 */
[----:B------:R-:W-:-:S02]  /*2780*/  ISETP.GE.AND P0, PT, R0, R76, PT ;  /* 0x0000004c0000720c */ /* 0x000fc40003f06270 */
[-C--:B------:R-:W-:Y:S01]  /*2790*/  ISETP.GE.AND P3, PT, R4, R76.reuse, PT ;  /* 0x0000004c0400720c */ /* 0x080fe20003f66270 */
[----:B------:R-:W-:Y:S01]  /*27a0*/  FMUL.FTZ R4, R25, UR5 ;  /* 0x0000000519047c20 */ /* 0x000fe20008410000 */
[----:B--2---:R-:W-:Y:S02]  /*27b0*/  FSEL R22, R60, -INF , !P0 ;  /* 0xff8000003c167808 */ /* 0x004fe40004000000 */
[----:B------:R-:W-:Y:S01]  /*27c0*/  FSEL R20, R68, -INF , !P0 ;  /* 0xff80000044147808 */ /* 0x000fe20004000000 */
[----:B------:R1:W2:Y:S01]  /*27d0*/  MUFU.TANH R11, R4 ;  /* 0x00000004000b7308 */ /* 0x0002a20000002400 */
[----:B------:R-:W-:Y:S02]  /*27e0*/  FSEL R64, R79, -INF , !P0 ;  /* 0xff8000004f407808 */ /* 0x000fe40004000000 */
[----:B------:R-:W-:Y:S02]  /*27f0*/  FSEL R18, R85, -INF , !P0 ;  /* 0xff80000055127808 */ /* 0x000fe40004000000 */
[----:B------:R-:W-:Y:S01]  /*2800*/  ISETP.GE.AND P1, PT, R8, R76, PT ;  /* 0x0000004c0800720c */ /* 0x000fe20003f26270 */
[----:B------:R-:W-:Y:S01]  /*2810*/  VIADD R8, R0, 0x10 ;  /* 0x0000001000087836 */ /* 0x000fe20000000000 */
[----:B------:R-:W-:-:S02]  /*2820*/  ISETP.GE.AND P0, PT, R76, 0x21, PT ;  /* 0x000000214c00780c */ /* 0x000fc40003f06270 */
[----:B---3--:R-:W-:Y:S02]  /*2830*/  FSEL R23, R58, -INF , !P1 ;  /* 0xff8000003a177808 */ /* 0x008fe40004800000 */
[-C--:B------:R-:W-:Y:S02]  /*2840*/  ISETP.GE.AND P5, PT, R8, R76.reuse, PT ;  /* 0x0000004c0800720c */ /* 0x080fe40003fa6270 */
[C---:B------:R-:W-:Y:S02]  /*2850*/  IADD3 R8, R0.reuse, 0x11, RZ ;  /* 0x0000001100087810 */ /* 0x040fe40007ffe0ff */
[----:B------:R-:W-:Y:S02]  /*2860*/  IADD3 R0, R0, 0x19, RZ ;  /* 0x0000001900007810 */ /* 0x000fe40007ffe0ff */
[----:B------:R-:W-:Y:S01]  /*2870*/  ISETP.GE.AND P4, PT, R8, R76, PT ;  /* 0x0000004c0800720c */ /* 0x000fe20003f86270 */
[----:B------:R-:W-:Y:S01]  /*2880*/  FMUL.FTZ R8, R5, UR5 ;  /* 0x0000000505087c20 */ /* 0x000fe20008410000 */
[----:B------:R-:W-:-:S02]  /*2890*/  FSEL R19, R61, -INF , !P1 ;  /* 0xff8000003d137808 */ /* 0x000fc40004800000 */
[----:B------:R-:W-:Y:S02]  /*28a0*/  FSEL R63, R78, -INF , !P1 ;  /* 0xff8000004e3f7808 */ /* 0x000fe40004800000 */
[----:B------:R-:W-:Y:S02]  /*28b0*/  FSEL R24, R84, -INF , !P1 ;  /* 0xff80000054187808 */ /* 0x000fe40004800000 */
[----:B------:R-:W-:Y:S01]  /*28c0*/  ISETP.GE.AND P2, PT, R0, R76, PT ;  /* 0x0000004c0000720c */ /* 0x000fe20003f46270 */
[----:B-12-4-:R-:W-:-:S12]  /*28d0*/  @!P0 BRA `(.L_x_1592) ;  /* 0x00000000004c8947 */ /* 0x016fd80003800000 */
        /* <DEDUP_REMOVED lines=19> */
.L_x_1592:
[----:B------:R-:W-:Y:S01]  /*2a10*/  ISETP.NE.AND P1, PT, R9, RZ, PT ;  /* 0x000000ff0900720c */ /* 0x000fe20003f25270 */
[----:B-1----:R-:W1:Y:S01]  /*2a20*/  MUFU.TANH R5, R8 ;  /* 0x0000000800057308 */ /* 0x002e620000002400 */
[----:B------:R-:W-:Y:S02]  /*2a30*/  FMNMX.FTZ R0, R20, R19, !PT ;  /* 0x0000001314007209 */ /* 0x000fe40007810000 */
[----:B------:R-:W-:Y:S02]  /*2a40*/  FSEL R15, R37, -INF , !P1 ;  /* 0xff800000250f7808 */ /* 0x000fe40004800000 */
[----:B------:R-:W-:Y:S02]  /*2a50*/  FSEL R16, R36, -INF , !P6 ;  /* 0xff80000024107808 */ /* 0x000fe40007000000 */
[----:B------:R-:W-:Y:S01]  /*2a60*/  FMNMX.FTZ R0, R15, R0, !PT ;  /* 0x000000000f007209 */ /* 0x000fe20007810000 */
[----:B------:R2:W3:Y:S01]  /*2a70*/  MUFU.TANH R6, R10 ;  /* 0x0000000a00067308 */ /* 0x0004e20000002400 */
        /* <DEDUP_REMOVED lines=14> */
[----:B-1----:R-:W-:Y:S01]  /*2b60*/  FSEL R55, R5, -INF , !P2 ;  /* 0xff80000005377808 */ /* 0x002fe20005000000 */
[----:B------:R-:W-:Y:S01]  /*2b70*/  FMUL.FTZ R5, R82, UR5 ;  /* 0x0000000552057c20 */ /* 0x000fe20008410000 */
[----:B------:R-:W-:Y:S02]  /*2b80*/  FMNMX.FTZ R0, R57, R0, !PT ;  /* 0x0000000039007209 */ /* 0x000fe40007810000 */
[----:B------:R-:W-:Y:S02]  /*2b90*/  FSEL R68, R13, -INF , !P3 ;  /* 0xff8000000d447808 */ /* 0x000fe40005800000 */
[----:B------:R-:W-:Y:S01]  /*2ba0*/  FMNMX.FTZ R4, R65, R4, !PT ;  /* 0x0000000441047209 */ /* 0x000fe20007810000 */
[----:B------:R1:W-:Y:S01]  /*2bb0*/  MUFU.TANH R13, R5 ;  /* 0x00000005000d7308 */ /* 0x0003e20000002400 */
[----:B------:R-:W-:-:S02]  /*2bc0*/  FMNMX.FTZ R134, R55, R0, !PT ;  /* 0x0000000037867209 */ /* 0x000fc40007810000 */
[----:B--2---:R-:W-:Y:S02]  /*2bd0*/  FSEL R10, R39, -INF , !P1 ;  /* 0xff800000270a7808 */ /* 0x004fe40004800000 */
[----:B------:R-:W-:Y:S01]  /*2be0*/  FMNMX.FTZ R0, R22, R23, !PT ;  /* 0x0000001716007209 */ /* 0x000fe20007810000 */
[----:B------:R-:W2:Y:S01]  /*2bf0*/  SHFL.BFLY PT, R7, R134, 0x2, 0x1f ;  /* 0x0c401f0086077f89 */ /* 0x000ea200000e0000 */
[----:B------:R-:W-:Y:S02]  /*2c00*/  FSEL R69, R11, -INF , !P2 ;  /* 0xff8000000b457808 */ /* 0x000fe40005000000 */
[----:B------:R-:W-:Y:S02]  /*2c10*/  FMNMX.FTZ R4, R68, R4, !PT ;  /* 0x0000000444047209 */ /* 0x000fe40007810000 */
[----:B------:R-:W-:Y:S02]  /*2c20*/  FSEL R17, R38, -INF , !P6 ;  /* 0xff80000026117808 */ /* 0x000fe40007000000 */
[----:B------:R-:W-:-:S02]  /*2c30*/  FMNMX.FTZ R0, R10, R0, !PT ;  /* 0x000000000a007209 */ /* 0x000fc40007810000 */
[----:B------:R-:W-:Y:S02]  /*2c40*/  FMNMX.FTZ R4, R69, R4, !PT ;  /* 0x0000000445047209 */ /* 0x000fe40007810000 */
[----:B------:R-:W-:Y:S01]  /*2c50*/  FSEL R51, R30, -INF , !P5 ;  /* 0xff8000001e337808 */ /* 0x000fe20006800000 */
[----:B-1----:R-:W-:Y:S01]  /*2c60*/  FMUL.FTZ R5, R83, UR5 ;  /* 0x0000000553057c20 */ /* 0x002fe20008410000 */
[----:B------:R-:W-:Y:S01]  /*2c70*/  FMNMX.FTZ R0, R17, R0, !PT ;  /* 0x0000000011007209 */ /* 0x000fe20007810000 */
[----:B------:R-:W1:Y:S01]  /*2c80*/  SHFL.BFLY PT, R136, R4, 0x2, 0x1f ;  /* 0x0c401f0004887f89 */ /* 0x000e6200000e0000 */
[----:B------:R-:W-:Y:S01]  /*2c90*/  FSEL R50, R28, -INF , !P4 ;  /* 0xff8000001c327808 */ /* 0x000fe20006000000 */
[----:B------:R4:W5:Y:S01]  /*2ca0*/  MUFU.TANH R48, R5 ;  /* 0x0000000500307308 */ /* 0x0009620000002400 */
[----:B------:R-:W-:Y:S02]  /*2cb0*/  FMNMX.FTZ R0, R51, R0, !PT ;  /* 0x0000000033007209 */ /* 0x000fe40007810000 */
[----:B------:R-:W-:-:S02]  /*2cc0*/  FSEL R52, R21, -INF , !P3 ;  /* 0xff80000015347808 */ /* 0x000fc40005800000 */
[----:B------:R-:W-:Y:S02]  /*2cd0*/  FMNMX.FTZ R0, R50, R0, !PT ;  /* 0x0000000032007209 */ /* 0x000fe40007810000 */
[----:B---3--:R-:W-:Y:S02]  /*2ce0*/  FSEL R53, R6, -INF , !P2 ;  /* 0xff80000006357808 */ /* 0x008fe40005000000 */
[----:B------:R-:W-:Y:S02]  /*2cf0*/  FMNMX.FTZ R0, R52, R0, !PT ;  /* 0x0000000034007209 */ /* 0x000fe40007810000 */
[----:B--2---:R-:W-:Y:S02]  /*2d00*/  FMNMX.FTZ R134, R134, R7, !PT ;  /* 0x0000000786867209 */ /* 0x004fe40007810000 */
[----:B------:R-:W-:-:S03]  /*2d10*/  FMNMX.FTZ R0, R53, R0, !PT ;  /* 0x0000000035007209 */ /* 0x000fc60007810000 */
[----:B------:R-:W2:Y:S01]  /*2d20*/  SHFL.BFLY PT, R8, R134, 0x1, 0x1f ;  /* 0x0c201f0086087f89 */ /* 0x000ea200000e0000 */
[----:B----4-:R-:W-:Y:S01]  /*2d30*/  FMUL.FTZ R5, R27, UR5 ;  /* 0x000000051b057c20 */ /* 0x010fe20008410000 */
[----:B-----5:R-:W-:Y:S02]  /*2d40*/  FSEL R48, R48, -INF , !P6 ;  /* 0xff80000030307808 */ /* 0x020fe40007000000 */
[----:B------:R-:W3:Y:S01]  /*2d50*/  SHFL.BFLY PT, R6, R0, 0x2, 0x1f ;  /* 0x0c401f0000067f89 */ /* 0x000ee200000e0000 */
[----:B-1----:R-:W-:Y:S01]  /*2d60*/  FMNMX.FTZ R136, R4, R136, !PT ;  /* 0x0000008804887209 */ /* 0x002fe20007810000 */
[----:B------:R-:W-:Y:S01]  /*2d70*/  FMUL.FTZ R4, R66, UR5 ;  /* 0x0000000542047c20 */ /* 0x000fe20008410000 */
[----:B------:R-:W-:Y:S01]  /*2d80*/  FSEL R66, R13, -INF , !P1 ;  /* 0xff8000000d427808 */ /* 0x000fe20004800000 */
[----:B------:R-:W1:Y:S02]  /*2d90*/  MUFU.TANH R5, R5 ;  /* 0x0000000500057308 */ /* 0x000e640000002400 */
[----:B------:R-:W4:Y:S06]  /*2da0*/  SHFL.BFLY PT, R7, R136, 0x1, 0x1f ;  /* 0x0c201f0088077f89 */ /* 0x000f2c00000e0000 */
[----:B------:R5:W4:Y:S01]  /*2db0*/  MUFU.TANH R12, R4 ;  /* 0x00000004000c7308 */ /* 0x000b220000002400 */
[----:B--2---:R-:W-:-:S02]  /*2dc0*/  FMNMX.FTZ R134, R134, R8, !PT ;  /* 0x0000000886867209 */ /* 0x004fc40007810000 */
[----:B-1----:R-:W-:Y:S02]  /*2dd0*/  FSEL R62, R5, -INF , !P2 ;  /* 0xff800000053e7808 */ /* 0x002fe40005000000 */
[----:B---3--:R-:W-:Y:S02]  /*2de0*/  FMNMX.FTZ R6, R0, R6, !PT ;  /* 0x0000000600067209 */ /* 0x008fe40007810000 */
[----:B------:R-:W-:-:S03]  /*2df0*/  FSETP.NEU.FTZ.AND P1, PT, R134, -INF , PT ;  /* 0xff8000008600780b */ /* 0x000fc60003f3d000 */
[----:B------:R-:W1:Y:S01]  /*2e00*/  SHFL.BFLY PT, R133, R6, 0x1, 0x1f ;  /* 0x0c201f0006857f89 */ /* 0x000e6200000e0000 */
[----:B-----5:R-:W-:Y:S01]  /*2e10*/  FMUL.FTZ R4, R67, UR5 ;  /* 0x0000000543047c20 */ /* 0x020fe20008410000 */
[----:B----4-:R-:W-:Y:S02]  /*2e20*/  FSEL R49, R12, -INF , !P5 ;  /* 0xff8000000c317808 */ /* 0x010fe40006800000 */
[----:B------:R-:W-:Y:S01]  /*2e30*/  FMNMX.FTZ R136, R136, R7, !PT ;  /* 0x0000000788887209 */ /* 0x000fe20007810000 */
[----:B------:R2:W3:Y:S02]  /*2e40*/  MUFU.TANH R11, R4 ;  /* 0x00000004000b7308 */ /* 0x0004e40000002400 */
[----:B--2---:R-:W-:Y:S01]  /*2e50*/  FMUL.FTZ R4, R26, UR5 ;  /* 0x000000051a047c20 */ /* 0x004fe20008410000 */
[----:B---3--:R-:W-:Y:S01]  /*2e60*/  FSEL R54, R11, -INF , !P4 ;  /* 0xff8000000b367808 */ /* 0x008fe20006000000 */
[----:B------:R-:W-:Y:S01]  /*2e70*/  ULDC UR5, c[0x0][0x2ec] ;  /* 0x0000bb0000057ab9 */ /* 0x000fe20000000800 */
[----:B-1----:R-:W-:-:S03]  /*2e80*/  FMNMX.FTZ R133, R6, R133, !PT ;  /* 0x0000008506857209 */ /* 0x002fc60007810000 */
[----:B------:R1:W2:Y:S01]  /*2e90*/  MUFU.TANH R9, R4 ;  /* 0x0000000400097308 */ /* 0x0002a20000002400 */
[----:B------:R-:W-:Y:S01]  /*2ea0*/  FMUL.FTZ R14, R136, UR5 ;  /* 0x00000005880e7c20 */ /* 0x000fe20008410000 */
[----:B------:R-:W-:Y:S01]  /*2eb0*/  FMUL.FTZ R13, R134, UR5 ;  /* 0x00000005860d7c20 */ /* 0x000fe20008410000 */
[----:B------:R-:W-:-:S04]  /*2ec0*/  FMUL.FTZ R12, R133, UR5 ;  /* 0x00000005850c7c20 */ /* 0x000fc80008410000 */
[----:B------:R-:W-:Y:S02]  /*2ed0*/  FSEL R13, R13, RZ, P1 ;  /* 0x000000ff0d0d7208 */ /* 0x000fe40000800000 */
[----:B------:R-:W-:-:S04]  /*2ee0*/  FSETP.NEU.FTZ.AND P1, PT, R133, -INF , PT ;  /* 0xff8000008500780b */ /* 0x000fc80003f3d000 */
[----:B------:R-:W-:Y:S02]  /*2ef0*/  FSEL R12, R12, RZ, P1 ;  /* 0x000000ff0c0c7208 */ /* 0x000fe40000800000 */
[----:B-1----:R-:W-:Y:S02]  /*2f00*/  FMNMX.FTZ R4, R64, R63, !PT ;  /* 0x0000003f40047209 */ /* 0x002fe40007810000 */
[----:B--2---:R-:W-:Y:S02]  /*2f10*/  FSEL R61, R9, -INF , !P3 ;  /* 0xff800000093d7808 */ /* 0x004fe40005800000 */
[----:B------:R-:W-:Y:S02]  /*2f20*/  FMNMX.FTZ R0, R66, R4, !PT ;  /* 0x0000000442007209 */ /* 0x000fe40007810000 */
[----:B------:R-:W-:Y:S02]  /*2f30*/  FSETP.NEU.FTZ.AND P3, PT, R136, -INF , PT ;  /* 0xff8000008800780b */ /* 0x000fe40003f7d000 */
[----:B------:R-:W-:-:S02]  /*2f40*/  FMNMX.FTZ R0, R48, R0, !PT ;  /* 0x0000000030007209 */ /* 0x000fc40007810000 */
[----:B------:R-:W-:Y:S02]  /*2f50*/  FSEL R14, R14, RZ, P3 ;  /* 0x000000ff0e0e7208 */ /* 0x000fe40001800000 */
[----:B------:R-:W-:-:S04]  /*2f60*/  FMNMX.FTZ R0, R49, R0, !PT ;  /* 0x0000000031007209 */ /* 0x000fc80007810000 */
[----:B------:R-:W-:-:S04]  /*2f70*/  FMNMX.FTZ R0, R54, R0, !PT ;  /* 0x0000000036007209 */ /* 0x000fc80007810000 */
[----:B------:R-:W-:Y:S01]  /*2f80*/  FMNMX.FTZ R4, R61, R0, !PT ;  /* 0x000000003d047209 */ /* 0x000fe20007810000 */
[----:B------:R-:W-:-:S03]  /*2f90*/  FFMA.FTZ R0, R18, UR5, -R14 ;  /* 0x0000000512007c23 */ /* 0x000fc6000801080e */
[----:B------:R-:W-:Y:S01]  /*2fa0*/  FMNMX.FTZ R4, R62, R4, !PT ;  /* 0x000000043e047209 */ /* 0x000fe20007810000 */
[----:B------:R1:W-:Y:S04]  /*2fb0*/  MUFU.EX2 R70, R0 ;  /* 0x0000000000467308 */ /* 0x0003e80000000800 */
[----:B------:R-:W2:Y:S01]  /*2fc0*/  SHFL.BFLY PT, R5, R4, 0x2, 0x1f ;  /* 0x0c401f0004057f89 */ /* 0x000ea200000e0000 */
[----:B-1----:R-:W-:-:S04]  /*2fd0*/  FFMA.FTZ R0, R20, UR5, -R13 ;  /* 0x0000000514007c23 */ /* 0x002fc8000801080d */
[----:B------:R1:W-:Y:S01]  /*2fe0*/  MUFU.EX2 R80, R0 ;  /* 0x0000000000507308 */ /* 0x0003e20000000800 */
[----:B--2---:R-:W-:Y:S01]  /*2ff0*/  FMNMX.FTZ R4, R4, R5, !PT ;  /* 0x0000000504047209 */ /* 0x004fe20007810000 */
[----:B------:R-:W-:-:S04]  /*3000*/  FFMA.FTZ R5, R22, UR5, -R12 ;  /* 0x0000000516057c23 */ /* 0x000fc8000801080c */
[----:B------:R-:W2:Y:S02]  /*3010*/  SHFL.BFLY PT, R135, R4, 0x1, 0x1f ;  /* 0x0c201f0004877f89 */ /* 0x000ea400000e0000 */
[----:B------:R-:W-:Y:S01]  /*3020*/  MUFU.EX2 R252, R5 ;  /* 0x0000000500fc7308 */ /* 0x000fe20000000800 */
[----:B-1----:R-:W-:-:S07]  /*3030*/  FFMA.FTZ R0, R19, UR5, -R13 ;  /* 0x0000000513007c23 */ /* 0x002fce000801080d */
[----:B------:R1:W3:Y:S01]  /*3040*/  MUFU.EX2 R71, R0 ;  /* 0x0000000000477308 */ /* 0x0002e20000000800 */
[----:B--2---:R-:W-:Y:S01]  /*3050*/  FMNMX.FTZ R135, R4, R135, !PT ;  /* 0x0000008704877209 */ /* 0x004fe20007810000 */
[----:B-1----:R-:W-:Y:S01]  /*3060*/  FFMA.FTZ R0, R15, UR5, -R13 ;  /* 0x000000050f007c23 */ /* 0x002fe2000801080d */
[----:B---3--:R-:W-:Y:S02]  /*3070*/  F2FP.BF16.F32.PACK_AB R4, R71, R80 ;  /* 0x000000504704723e */ /* 0x008fe400000010ff */
[----:B------:R-:W-:-:S03]  /*3080*/  FSETP.NEU.FTZ.AND P1, PT, R135, -INF , PT ;  /* 0xff8000008700780b */ /* 0x000fc60003f3d000 */
        /* <DEDUP_REMOVED lines=9> */
[----:B------:R-:W-:Y:S01]  /*3120*/  LDSM.16.MT88.4 R36, [R213+0xa000] ;  /* 0x00a00000d524783b */ /* 0x000fe20000004200 */
[----:B------:R-:W-:Y:S02]  /*3130*/  IMAD R218, R2, 0x2, R213 ;  /* 0x0000000202da7824 */ /* 0x000fe400078e02d5 */
[----:B------:R-:W-:Y:S01]  /*3140*/  FFMA.FTZ R3, R56, UR5, -R14 ;  /* 0x0000000538037c23 */ /* 0x000fe2000801080e */
[----:B------:R-:W-:Y:S02]  /*3150*/  IMAD R217, R2, 0x2, R215 ;  /* 0x0000000202d97824 */ /* 0x000fe400078e02d7 */
[----:B------:R-:W-:Y:S01]  /*3160*/  FMUL.FTZ R2, R135, UR5 ;  /* 0x0000000587027c20 */ /* 0x000fe20008410000 */
[----:B------:R-:W3:Y:S01]  /*3170*/  LDSM.16.MT88.4 R32, [R215+0xa000] ;  /* 0x00a00000d720783b */ /* 0x000ee20000004200 */
[----:B------:R-:W-:Y:S03]  /*3180*/  MUFU.EX2 R141, R3 ;  /* 0x00000003008d7308 */ /* 0x000fe60000000800 */
[----:B------:R-:W4:Y:S04]  /*3190*/  LDSM.16.MT88.4 R28, [R218+0xa000] ;  /* 0x00a00000da1c783b */ /* 0x000f280000004200 */
[----:B------:R-:W5:Y:S01]  /*31a0*/  LDSM.16.MT88.4 R20, [R213+0xb000] ;  /* 0x00b00000d514783b */ /* 0x000f620000004200 */
[----:B-1----:R-:W-:Y:S01]  /*31b0*/  FFMA.FTZ R0, R10, UR5, -R12 ;  /* 0x000000050a007c23 */ /* 0x002fe2000801080c */
[----:B--2---:R-:W-:-:S02]  /*31c0*/  F2FP.BF16.F32.PACK_AB R5, R231, R252 ;  /* 0x000000fce705723e */ /* 0x004fc400000010ff */
[----:B------:R-:W-:Y:S01]  /*31d0*/  LDSM.16.MT88.4 R40, [R218+0xb000] ;  /* 0x00b00000da28783b */ /* 0x000fe20000004200 */
[----:B------:R1:W-:Y:S03]  /*31e0*/  MUFU.EX2 R142, R0 ;  /* 0x00000000008e7308 */ /* 0x0003e60000000800 */
[----:B------:R-:W-:Y:S04]  /*31f0*/  LDSM.16.MT88.4 R96, [R215+0xb800] ;  /* 0x00b80000d760783b */ /* 0x000fe80000004200 */
[----:B------:R-:W-:Y:S04]  /*3200*/  LDSM.16.MT88.4 R156, [R213+0xa800] ;  /* 0x00a80000d59c783b */ /* 0x000fe80000004200 */
[----:B------:R-:W-:Y:S04]  /*3210*/  LDSM.16.MT88.4 R172, [R215+0xa800] ;  /* 0x00a80000d7ac783b */ /* 0x000fe80000004200 */
[----:B------:R-:W-:Y:S01]  /*3220*/  LDSM.16.MT88.4 R112, [R218+0xb800] ;  /* 0x00b80000da70783b */ /* 0x000fe20000004200 */
[----:B-1----:R-:W-:-:S03]  /*3230*/  FFMA.FTZ R0, R17, UR5, -R12 ;  /* 0x0000000511007c23 */ /* 0x002fc6000801080c */
[----:B------:R-:W-:Y:S01]  /*3240*/  LDSM.16.MT88.4 R16, [R215+0xb000] ;  /* 0x00b00000d710783b */ /* 0x000fe20000004200 */
[----:B------:R1:W2:Y:S02]  /*3250*/  MUFU.EX2 R143, R0 ;  /* 0x00000000008f7308 */ /* 0x0002a40000000800 */
[--C-:B-1----:R-:W-:Y:S01]  /*3260*/  FFMA.FTZ R0, R24, UR5, -R14.reuse ;  /* 0x0000000518007c23 */ /* 0x102fe2000801080e */
[----:B--2---:R-:W-:Y:S01]  /*3270*/  F2FP.BF16.F32.PACK_AB R7, R143, R142 ;  /* 0x0000008e8f07723e */ /* 0x004fe200000010ff */
[----:B------:R-:W1:Y:S04]  /*3280*/  LDSM.16.MT88.4 R24, [R217+0xa000] ;  /* 0x00a00000d918783b */ /* 0x000e680000004200 */
[----:B------:R2:W4:Y:S02]  /*3290*/  MUFU.EX2 R230, R0 ;  /* 0x0000000000e67308 */ /* 0x0005240000000800 */
[C---:B---3--:R-:W-:Y:S06]  /*32a0*/  HMMA.16816.F32.BF16 R160, R4.reuse, R32, RZ ;  /* 0x0000002004a0723c */ /* 0x048fec00000418ff */
[C---:B------:R-:W-:Y:S06]  /*32b0*/  HMMA.16816.F32.BF16 R144, R4.reuse, R36, RZ ;  /* 0x000000240490723c */ /* 0x040fec00000418ff */
[C---:B------:R-:W-:Y:S01]  /*32c0*/  HMMA.16816.F32.BF16 R152, R4.reuse, R38, RZ ;  /* 0x000000260498723c */ /* 0x040fe200000418ff */
[----:B--2---:R-:W-:Y:S01]  /*32d0*/  FFMA.FTZ R0, R44, UR5, -R14 ;  /* 0x000000052c007c23 */ /* 0x004fe2000801080e */
[----:B----4-:R-:W-:Y:S01]  /*32e0*/  F2FP.BF16.F32.PACK_AB R8, R230, R70 ;  /* 0x00000046e608723e */ /* 0x010fe200000010ff */
[----:B------:R-:W2:Y:S02]  /*32f0*/  LDSM.16.MT88.4 R44, [R217+0xb000] ;  /* 0x00b00000d92c783b */ /* 0x000ea40000004200 */
[----:B------:R3:W4:Y:S01]  /*3300*/  MUFU.EX2 R140, R0 ;  /* 0x00000000008c7308 */ /* 0x0007220000000800 */
[C---:B------:R-:W-:Y:S06]  /*3310*/  HMMA.16816.F32.BF16 R72, R4.reuse, R28, RZ ;  /* 0x0000001c0448723c */ /* 0x040fec00000418ff */
[C---:B-----5:R-:W-:Y:S06]  /*3320*/  HMMA.16816.F32.BF16 R84, R4.reuse, R20, RZ ;  /* 0x000000140454723c */ /* 0x060fec00000418ff */
[----:B------:R-:W-:Y:S01]  /*3330*/  HMMA.16816.F32.BF16 R168, R4, R34, RZ ;  /* 0x0000002204a8723c */ /* 0x000fe200000418ff */
[----:B---3--:R-:W-:-:S02]  /*3340*/  FSEL R0, R2, RZ, P1 ;  /* 0x000000ff02007208 */ /* 0x008fc40000800000 */
[----:B----4-:R-:W-:-:S03]  /*3350*/  F2FP.BF16.F32.PACK_AB R10, R141, R140 ;  /* 0x0000008c8d0a723e */ /* 0x010fc600000010ff */
[----:B-1----:R-:W-:Y:S01]  /*3360*/  HMMA.16816.F32.BF16 R76, R4, R24, RZ ;  /* 0x00000018044c723c */ /* 0x002fe200000418ff */
[----:B------:R-:W-:-:S04]  /*3370*/  FFMA.FTZ R2, R64, UR5, -R0 ;  /* 0x0000000540027c23 */ /* 0x000fc80008010800 */
[----:B------:R1:W-:Y:S01]  /*3380*/  MUFU.EX2 R229, R2 ;  /* 0x0000000200e57308 */ /* 0x0003e20000000800 */
[C---:B------:R-:W-:Y:S06]  /*3390*/  HMMA.16816.F32.BF16 R88, R4.reuse, R16, RZ ;  /* 0x000000100458723c */ /* 0x040fec00000418ff */
[C---:B------:R-:W-:Y:S06]  /*33a0*/  HMMA.16816.F32.BF16 R104, R4.reuse, R40, RZ ;  /* 0x000000280468723c */ /* 0x040fec00000418ff */
[----:B--2---:R-:W-:Y:S01]  /*33b0*/  HMMA.16816.F32.BF16 R120, R4, R44, RZ ;  /* 0x0000002c0478723c */ /* 0x004fe200000418ff */
[----:B-1----:R-:W-:-:S05]  /*33c0*/  FFMA.FTZ R2, R63, UR5, -R0 ;  /* 0x000000053f027c23 */ /* 0x002fca0008010800 */
        /* <DEDUP_REMOVED lines=10> */
[----:B------:R-:W2:Y:S01]  /*3470*/  LDSM.16.MT88.4 R4, [R218+0xa800] ;  /* 0x00a80000da04783b */ /* 0x000ea20000004200 */
[----:B-1----:R-:W-:-:S04]  /*3480*/  FFMA.FTZ R2, R48, UR5, -R0 ;  /* 0x0000000530027c23 */ /* 0x002fc80008010800 */
[----:B------:R-:W1:Y:S02]  /*3490*/  MUFU.EX2 R137, R2 ;  /* 0x0000000200897308 */ /* 0x000e640000000800 */
[----:B-1----:R-:W-:Y:S01]  /*34a0*/  F2FP.BF16.F32.PACK_AB R11, R137, R132 ;  /* 0x00000084890b723e */ /* 0x002fe200000010ff */
[----:B------:R-:W-:-:S06]  /*34b0*/  FFMA.FTZ R2, R59, UR5, -R14 ;  /* 0x000000053b027c23 */ /* 0x000fcc000801080e */
[C---:B------:R-:W-:Y:S01]  /*34c0*/  HMMA.16816.F32.BF16 R196, R8.reuse, R32, RZ ;  /* 0x0000002008c4723c */ /* 0x040fe200000418ff */
[----:B------:R1:W-:Y:S05]  /*34d0*/  MUFU.EX2 R33, R2 ;  /* 0x0000000200217308 */ /* 0x0003ea0000000800 */
[C---:B------:R-:W-:Y:S06]  /*34e0*/  HMMA.16816.F32.BF16 R200, R8.reuse, R36, RZ ;  /* 0x0000002408c8723c */ /* 0x040fec00000418ff */
[----:B------:R-:W-:Y:S01]  /*34f0*/  HMMA.16816.F32.BF16 R248, R8, R38, RZ ;  /* 0x0000002608f8723c */ /* 0x000fe200000418ff */
[----:B-1----:R-:W-:-:S05]  /*3500*/  FFMA.FTZ R2, R60, UR5, -R13 ;  /* 0x000000053c027c23 */ /* 0x002fca000801080d */
[C---:B------:R-:W-:Y:S01]  /*3510*/  HMMA.16816.F32.BF16 R36, R8.reuse, R28, RZ ;  /* 0x0000001c0824723c */ /* 0x040fe200000418ff */
[----:B------:R1:W-:Y:S05]  /*3520*/  MUFU.EX2 R32, R2 ;  /* 0x0000000200207308 */ /* 0x0003ea0000000800 */
[C---:B------:R-:W-:Y:S06]  /*3530*/  HMMA.16816.F32.BF16 R188, R8.reuse, R24, RZ ;  /* 0x0000001808bc723c */ /* 0x040fec00000418ff */
[C---:B------:R-:W-:Y:S06]  /*3540*/  HMMA.16816.F32.BF16 R184, R8.reuse, R20, RZ ;  /* 0x0000001408b8723c */ /* 0x040fec00000418ff */
[----:B------:R-:W-:Y:S01]  /*3550*/  HMMA.16816.F32.BF16 R244, R8, R34, RZ ;  /* 0x0000002208f4723c */ /* 0x000fe200000418ff */
[----:B-1----:R-:W-:-:S04]  /*3560*/  FFMA.FTZ R2, R58, UR5, -R13 ;  /* 0x000000053a027c23 */ /* 0x002fc8000801080d */
[----:B------:R1:W3:Y:S02]  /*3570*/  MUFU.EX2 R29, R2 ;  /* 0x00000002001d7308 */ /* 0x0002e40000000800 */
[----:B------:R-:W-:Y:S01]  /*3580*/  IMAD.MOV.U32 R35, RZ, RZ, R80 ;  /* 0x000000ffff237224 */ /* 0x000fe200078e0050 */
[----:B------:R-:W-:Y:S01]  /*3590*/  HMMA.16816.F32.BF16 R240, R8, R30, RZ ;  /* 0x0000001e08f0723c */ /* 0x000fe200000418ff */
[----:B------:R-:W-:Y:S01]  /*35a0*/  LDSM.16.MT88.4 R80, [R213+0xb800] ;  /* 0x00b80000d550783b */ /* 0x000fe20000004200 */
[----:B------:R-:W-:-:S04]  /*35b0*/  IMAD.MOV.U32 R34, RZ, RZ, R71 ;  /* 0x000000ffff227224 */ /* 0x000fc800078e0047 */
[----:B------:R-:W-:Y:S01]  /*35c0*/  HMMA.16816.F32.BF16 R236, R8, R26, RZ ;  /* 0x0000001a08ec723c */ /* 0x000fe200000418ff */
[----:B------:R-:W-:-:S05]  /*35d0*/  IMAD.MOV.U32 R31, RZ, RZ, R70 ;  /* 0x000000ffff1f7224 */ /* 0x000fca00078e0046 */
[----:B------:R-:W-:Y:S01]  /*35e0*/  HMMA.16816.F32.BF16 R232, R8, R22, RZ ;  /* 0x0000001608e8723c */ /* 0x000fe200000418ff */
[----:B-1----:R-:W-:Y:S01]  /*35f0*/  FFMA.FTZ R2, R57, UR5, -R13 ;  /* 0x0000000539027c23 */ /* 0x002fe2000801080d */
[----:B---3--:R-:W-:-:S04]  /*3600*/  F2FP.BF16.F32.PACK_AB R124, R29, R32 ;  /* 0x000000201d7c723e */ /* 0x008fc800000010ff */
[C---:B------:R-:W-:Y:S01]  /*3610*/  HMMA.16816.F32.BF16 R180, R8.reuse, R16, RZ ;  /* 0x0000001008b4723c */ /* 0x040fe200000418ff */
[----:B------:R1:W-:Y:S05]  /*3620*/  MUFU.EX2 R28, R2 ;  /* 0x00000002001c7308 */ /* 0x0003ea0000000800 */
[C---:B------:R-:W-:Y:S01]  /*3630*/  HMMA.16816.F32.BF16 R224, R8.reuse, R18, RZ ;  /* 0x0000001208e0723c */ /* 0x040fe200000418ff */
[----:B------:R-:W-:Y:S05]  /*3640*/  LDSM.16.MT88.4 R16, [R217+0xb800] ;  /* 0x00b80000d910783b */ /* 0x000fea0000004200 */
[----:B------:R-:W-:Y:S01]  /*3650*/  HMMA.16816.F32.BF16 R100, R8, R40, RZ ;  /* 0x000000280864723c */ /* 0x000fe200000418ff */
[----:B-1----:R-:W-:-:S05]  /*3660*/  FFMA.FTZ R2, R55, UR5, -R13 ;  /* 0x0000000537027c23 */ /* 0x002fca000801080d */
[C---:B------:R-:W-:Y:S01]  /*3670*/  HMMA.16816.F32.BF16 R208, R8.reuse, R42, RZ ;  /* 0x0000002a08d0723c */ /* 0x040fe200000418ff */
[----:B------:R1:W3:Y:S05]  /*3680*/  MUFU.EX2 R25, R2 ;  /* 0x0000000200197308 */ /* 0x0002ea0000000800 */
[C---:B------:R-:W-:Y:S06]  /*3690*/  HMMA.16816.F32.BF16 R116, R8.reuse, R44, RZ ;  /* 0x0000002c0874723c */ /* 0x040fec00000418ff */
[----:B------:R-:W-:Y:S01]  /*36a0*/  HMMA.16816.F32.BF16 R204, R8, R46, RZ ;  /* 0x0000002e08cc723c */ /* 0x000fe200000418ff */
        /* <DEDUP_REMOVED lines=10> */
[--C-:B-1----:R-:W-:Y:S01]  /*3750*/  FFMA.FTZ R2, R65, UR5, -R14.reuse ;  /* 0x0000000541027c23 */ /* 0x102fe2000801080e */
[----:B---3--:R-:W-:Y:S01]  /*3760*/  F2FP.BF16.F32.PACK_AB R127, R15, R20 ;  /* 0x000000140f7f723e */ /* 0x008fe200000010ff */
[----:B------:R-:W1:Y:S04]  /*3770*/  LDSM.16.MT88.4 R64, [R217+0xa800] ;  /* 0x00a80000d940783b */ /* 0x000e680000004200 */
[----:B------:R3:W4:Y:S02]  /*3780*/  MUFU.EX2 R13, R2 ;  /* 0x00000002000d7308 */ /* 0x0007240000000800 */
[C---:B--2---:R-:W-:Y:S06]  /*3790*/  HMMA.16816.F32.BF16 R40, R124.reuse, R4, R72 ;  /* 0x000000047c28723c */ /* 0x044fec0000041848 */
[C---:B------:R-:W-:Y:S06]  /*37a0*/  HMMA.16816.F32.BF16 R44, R124.reuse, R6, R92 ;  /* 0x000000067c2c723c */ /* 0x040fec000004185c */
[----:B------:R-:W-:Y:S01]  /*37b0*/  HMMA.16816.F32.BF16 R92, R124, R98, R148 ;  /* 0x000000627c5c723c */ /* 0x000fe20000041894 */
[----:B---3--:R-:W-:-:S04]  /*37c0*/  FFMA.FTZ R2, R68, UR5, -R14 ;  /* 0x0000000544027c23 */ /* 0x008fc8000801080e */
[----:B------:R2:W-:Y:S01]  /*37d0*/  MUFU.EX2 R12, R2 ;  /* 0x00000002000c7308 */ /* 0x0005e20000000800 */
[C---:B------:R-:W-:Y:S06]  /*37e0*/  HMMA.16816.F32.BF16 R144, R124.reuse, R156, R144 ;  /* 0x0000009c7c90723c */ /* 0x040fec0000041890 */
[C---:B------:R-:W-:Y:S06]  /*37f0*/  HMMA.16816.F32.BF16 R152, R124.reuse, R158, R152 ;  /* 0x0000009e7c98723c */ /* 0x040fec0000041898 */
[----:B------:R-:W-:Y:S01]  /*3800*/  HMMA.16816.F32.BF16 R160, R124, R172, R160 ;  /* 0x000000ac7ca0723c */ /* 0x000fe200000418a0 */
[----:B--2---:R-:W-:-:S05]  /*3810*/  FFMA.FTZ R2, R69, UR5, -R14 ;  /* 0x0000000545027c23 */ /* 0x004fca000801080e */
[C---:B-1----:R-:W-:Y:S01]  /*3820*/  HMMA.16816.F32.BF16 R56, R124.reuse, R64, R76 ;  /* 0x000000407c38723c */ /* 0x042fe2000004184c */
[----:B------:R1:W2:Y:S05]  /*3830*/  MUFU.EX2 R9, R2 ;  /* 0x0000000200097308 */ /* 0x0002aa0000000800 */
[C---:B------:R-:W-:Y:S06]  /*3840*/  HMMA.16816.F32.BF16 R76, R124.reuse, R82, R128 ;  /* 0x000000527c4c723c */ /* 0x040fec0000041880 */
[----:B------:R-:W-:Y:S01]  /*3850*/  HMMA.16816.F32.BF16 R72, R124, R80, R84 ;  /* 0x000000507c48723c */ /* 0x000fe20000041854 */
[----:B----4-:R-:W-:-:S05]  /*3860*/  F2FP.BF16.F32.PACK_AB R128, R13, R33 ;  /* 0x000000210d80723e */ /* 0x010fca00000010ff */
        /* <DEDUP_REMOVED lines=17> */
[----:B-1----:R-:W-:-:S07]  /*3980*/  F2FP.BF16.F32.PACK_AB R131, R0, R2 ;  /* 0x000000020083723e */ /* 0x002fce00000010ff */
[C---:B------:R-:W-:Y:S06]  /*3990*/  HMMA.16816.F32.BF16 R36, R128.reuse, R4, R36 ;  /* 0x000000048024723c */ /* 0x040fec0000041824 */
[----:B------:R-:W-:Y:S01]  /*39a0*/  HMMA.16816.F32.BF16 R48, R128, R6, R240 ;  /* 0x000000068030723c */ /* 0x000fe200000418f0 */
[----:B------:R-:W-:Y:S01]  /*39b0*/  FADD.FTZ R5, R31, R230 ;  /* 0x000000e61f057221 */ /* 0x000fe20000010000 */
[----:B------:R-:W-:-:S03]  /*39c0*/  FADD.FTZ R4, R229, R179 ;  /* 0x000000b3e5047221 */ /* 0x000fc60000010000 */
        /* <DEDUP_REMOVED lines=22> */
[----:B------:R-:W-:Y:S01]  /*3b30*/  HMMA.16816.F32.BF16 R164, R128, R172, R196 ;  /* 0x000000ac80a4723c */ /* 0x000fe200000418c4 */
[----:B------:R1:W-:Y:S01]  /*3b40*/  STL [R1+0x4], R3 ;  /* 0x0000040301007387 */ /* 0x0003e20000100800 */
[----:B------:R-:W-:Y:S01]  /*3b50*/  FADD.FTZ R251, R143, R7 ;  /* 0x000000078ffb7221 */ /* 0x000fe20000010000 */
[----:B------:R-:W-:-:S02]  /*3b60*/  FADD.FTZ R252, R25, R252 ;  /* 0x000000fc19fc7221 */ /* 0x000fc40000010000 */
[----:B------:R1:W-:Y:S01]  /*3b70*/  STL [R1], R0 ;  /* 0x0000000001007387 */ /* 0x0003e20000100800 */
        /* <DEDUP_REMOVED lines=14> */
[----:B------:R-:W-:-:S02]  /*3c60*/  VIADD R226, R223, 0x800 ;  /* 0x00000800dfe27836 */ /* 0x000fc40000000000 */
[C---:B------:R-:W-:Y:S02]  /*3c70*/  VIADD R225, R223.reuse, 0x1000 ;  /* 0x00001000dfe17836 */ /* 0x040fe40000000000 */
[----:B------:R-:W-:Y:S01]  /*3c80*/  VIADD R224, R223, 0x1800 ;  /* 0x00001800dfe07836 */ /* 0x000fe20000000000 */
[----:B------:R-:W-:Y:S01]  /*3c90*/  HMMA.16816.F32.BF16 R128, R128, R18, R204 ;  /* 0x000000128080723c */ /* 0x000fe200000418cc */
[----:B------:R-:W-:-:S08]  /*3ca0*/  NOP ;  /* 0x0000000000007918 */ /* 0x000fd00000000000 */
[----:B-1----:R-:W-:-:S15]  /*3cb0*/  @!P0 BRA `(.L_x_1593) ;  /* 0x0000002400e08947 */ /* 0x002fde0003800000 */
[C---:B------:R-:W-:Y:S01]  /*3cc0*/  SHF.L.U64.HI R2, R138.reuse, 0x5, R139 ;  /* 0x000000058a027819 */ /* 0x040fe2000001028b */
[----:B------:R-:W-:Y:S01]  /*3cd0*/  IMAD.SHL.U32 R0, R138, 0x20, RZ ;  /* 0x000000208a007824 */ /* 0x000fe200078e00ff */
[----:B------:R-:W-:Y:S01]  /*3ce0*/  LEA.HI.SX32 R227, R178, 0xfffffffe, 0x1b ;  /* 0xfffffffeb2e37811 */ /* 0x000fe200078fdaff */
[----:B------:R-:W-:Y:S01]  /*3cf0*/  IMAD.MOV.U32 R3, RZ, RZ, R136 ;  /* 0x000000ffff037224 */ /* 0x000fe200078e0088 */
[----:B------:R-:W-:Y:S01]  /*3d00*/  MOV R132, R135 ;  /* 0x0000008700847202 */ /* 0x000fe20000000f00 */
[----:B------:R1:W-:Y:S01]  /*3d10*/  STL [R1+0x10], R2 ;  /* 0x0000100201007387 */ /* 0x0003e20000100800 */
[----:B------:R-:W-:Y:S01]  /*3d20*/  MOV R138, R133 ;  /* 0x00000085008a7202 */ /* 0x000fe20000000f00 */
[----:B------:R-:W-:Y:S01]  /*3d30*/  IMAD.MOV.U32 R137, RZ, RZ, R134 ;  /* 0x000000ffff897224 */ /* 0x000fe200078e0086 */
[----:B------:R-:W-:Y:S01]  /*3d40*/  ULDC UR5, c[0x0][0x39c] ;  /* 0x0000e70000057ab9 */ /* 0x000fe20000000800 */
[----:B------:R1:W-:Y:S01]  /*3d50*/  STL [R1+0x14], R0 ;  /* 0x0000140001007387 */ /* 0x0003e20000100800 */
[----:B------:R-:W-:Y:S01]  /*3d60*/  ULDC UR4, c[0x0][0x2ec] ;  /* 0x0000bb0000047ab9 */ /* 0x000fe20000000800 */
[----:B------:R-:W-:Y:S01]  /*3d70*/  ULDC.64 UR12, c[0x0][0x250] ;  /* 0x00009400000c7ab9 */ /* 0x000fe20000000a00 */
[----:B------:R-:W-:Y:S01]  /*3d80*/  ULDC.64 UR6, c[0x0][0x218] ;  /* 0x0000860000067ab9 */ /* 0x000fe20000000a00 */
[----:B------:R-:W-:Y:S01]  /*3d90*/  ULDC.64 UR8, c[0x0][0x248] ;  /* 0x0000920000087ab9 */ /* 0x000fe20000000a00 */
[----:B------:R-:W-:Y:S01]  /*3da0*/  ULDC.64 UR10, c[0x0][0x220] ;  /* 0x00008800000a7ab9 */ /* 0x000fe20000000a00 */
[----:B------:R-:W-:Y:S05]  /*3db0*/  BRA `(.L_x_1594) ;  /* 0x0000000000647947 */ /* 0x000fea0003800000 */
.L_x_1596:
[----:B------:R-:W2:Y:S01]  /*3dc0*/  LDL.64 R232, [R1+0x30] ;  /* 0x0000300001e87983 */ /* 0x000ea20000100a00 */
[----:B------:R-:W-:Y:S03]  /*3dd0*/  VIADD R0, R227, 0xffffffff ;  /* 0xffffffffe3007836 */ /* 0x000fe60000000000 */
[----:B------:R-:W5:Y:S01]  /*3de0*/  LDL.64 R230, [R1+0x18] ;  /* 0x0000180001e67983 */ /* 0x000f620000100a00 */
[----:B------:R-:W-:Y:S01]  /*3df0*/  IMAD.WIDE.U32 R6, R0, UR8, RZ ;  /* 0x0000000800067c25 */ /* 0x000fe2000f8e00ff */
[----:B------:R-:W-:Y:S02]  /*3e00*/  SHF.R.S32.HI R2, RZ, 0x1f, R0 ;  /* 0x0000001fff027819 */ /* 0x000fe40000011400 */
[----:B------:R-:W3:Y:S03]  /*3e10*/  LDL R134, [R1+0x20] ;  /* 0x0000200001867983 */ /* 0x000ee60000100800 */
[----:B------:R-:W-:Y:S01]  /*3e20*/  IMAD R2, R2, UR8, RZ ;  /* 0x0000000802027c24 */ /* 0x000fe2000f8e02ff */
[----:B------:R-:W4:Y:S03]  /*3e30*/  LDL R133, [R1+0x24] ;  /* 0x0000240001857983 */ /* 0x000f260000100800 */
[----:B------:R-:W-:Y:S04]  /*3e40*/  IMAD R2, R0, UR9, R2 ;  /* 0x0000000900027c24 */ /* 0x000fe8000f8e0202 */
[----:B------:R-:W-:Y:S01]  /*3e50*/  IMAD.IADD R2, R7, 0x1, R2 ;  /* 0x0000000107027824 */ /* 0x000fe200078e0202 */
[----:B--2---:R-:W-:Y:S04]  /*3e60*/  LEA R0, P1, R6, R232, 0x5 ;  /* 0x000000e806007211 */ /* 0x004fe800078228ff */
[----:B------:R-:W-:Y:S02]  /*3e70*/  LEA R4, P2, R0, UR6, 0x1 ;  /* 0x0000000600047c11 */ /* 0x000fe4000f8408ff */
[----:B-----5:R-:W-:Y:S02]  /*3e80*/  LEA.HI.X R2, R6, R231, R2, 0x5, P1 ;  /* 0x000000e706027211 */ /* 0x020fe400008f2c02 */
[----:B---3--:R-:W-:Y:S02]  /*3e90*/  IADD3 R6, P1, R134, R4, RZ ;  /* 0x0000000486067210 */ /* 0x008fe40007f3e0ff */
[----:B------:R-:W-:Y:S05]  /*3ea0*/  LEA.HI.X R5, R0, UR7, R2, 0x1, P2 ;  /* 0x0000000700057c11 */ /* 0x000fea00090f0c02 */
[----:B------:R-:W-:Y:S01]  /*3eb0*/  @!PT LDS RZ, [RZ] ;  /* 0x00000000fffff984 */ /* 0x000fe20000000800 */
[----:B------:R-:W-:Y:S01]  /*3ec0*/  @!PT LDS RZ, [RZ] ;  /* 0x00000000fffff984 */ /* 0x000fe20000000800 */
[----:B------:R-:W-:Y:S01]  /*3ed0*/  @!PT LDS RZ, [RZ] ;  /* 0x00000000fffff984 */ /* 0x000fe20000000800 */
[----:B------:R1:W-:Y:S01]  /*3ee0*/  LDGSTS.E.BYPASS.LTC128B.128 [R228+0x8000], desc[UR14][R4.64] ;  /* 0x0800000004e47fae */ /* 0x0003e2000b901d4e */
[----:B----4-:R-:W-:Y:S03]  /*3ef0*/  IMAD.X R7, R133, 0x1, R5, P1 ;  /* 0x0000000185077824 */ /* 0x010fe600008e0605 */
[----:B------:R1:W-:Y:S04]  /*3f00*/  LDGSTS.E.BYPASS.LTC128B.128 [R228+0x9000], desc[UR14][R4.64+0x80] ;  /* 0x0900008004e47fae */ /* 0x0003e8000b901d4e */
[----:B------:R1:W-:Y:S04]  /*3f10*/  LDGSTS.E.BYPASS.LTC128B.128 [R228+0x8800], desc[UR14][R6.64] ;  /* 0x0880000006e47fae */ /* 0x0003e8000b901d4e */
[----:B------:R1:W-:Y:S04]  /*3f20*/  LDGSTS.E.BYPASS.LTC128B.128 [R228+0x9800], desc[UR14][R6.64+0x80] ;  /* 0x0980008006e47fae */ /* 0x0003e8000b901d4e */
[----:B------:R-:W0:Y:S01]  /*3f30*/  LDGDEPBAR ;  /* 0x00000000000079af */ /* 0x000e220000000000 */
[----:B------:R-:W-:Y:S05]  /*3f40*/  BRA `(.L_x_1595) ;  /* 0x0000000c00547947 */ /* 0x000fea0003800000 */
.L_x_1594:
[----:B------:R-:W2:Y:S01]  /*3f50*/  LDL.64 R12, [R1+0x28] ;  /* 0x00002800010c7983 */ /* 0x000ea20000100a00 */
[----:B-1----:R-:W-:Y:S01]  /*3f60*/  SHF.R.S32.HI R0, RZ, 0x1f, R227 ;  /* 0x0000001fff007819 */ /* 0x002fe200000114e3 */
[----:B------:R-:W-:Y:S04]  /*3f70*/  DEPBAR.LE SB0, 0x0 ;  /* 0x000080000000791a */ /* 0x000fe80000000000 */
[----:B------:R-:W3:Y:S01]  /*3f80*/  LDL R10, [R1+0x38] ;  /* 0x00003800010a7983 */ /* 0x000ee20000100800 */
[----:B------:R-:W-:Y:S02]  /*3f90*/  IMAD R0, R0, UR12, RZ ;  /* 0x0000000c00007c24 */ /* 0x000fe4000f8e02ff */
[C---:B------:R-:W-:Y:S03]  /*3fa0*/  IMAD.WIDE.U32 R6, R227.reuse, UR12, RZ ;  /* 0x0000000ce3067c25 */ /* 0x040fe6000f8e00ff */
[----:B------:R-:W4:Y:S01]  /*3fb0*/  LDL R9, [R1+0x14] ;  /* 0x0000140001097983 */ /* 0x000f220000100800 */
[----:B------:R-:W-:Y:S05]  /*3fc0*/  IMAD R2, R227, UR13, R0 ;  /* 0x0000000de3027c24 */ /* 0x000fea000f8e0200 */
[----:B------:R-:W5:Y:S01]  /*3fd0*/  LDL R8, [R1+0x10] ;  /* 0x0000100001087983 */ /* 0x000f620000100800 */
[----:B------:R-:W-:Y:S01]  /*3fe0*/  BAR.SYNC.DEFER_BLOCKING 0x0 ;  /* 0x0000000000007b1d */ /* 0x000fe20000010000 */
[----:B------:R-:W-:Y:S02]  /*3ff0*/  IADD3 R2, R7, R2, RZ ;  /* 0x0000000207027210 */ /* 0x000fe40007ffe0ff */
[----:B--2---:R-:W-:Y:S04]  /*4000*/  LEA R0, P0, R6, R12, 0x5 ;  /* 0x0000000c06007211 */ /* 0x004fe800078028ff */
[----:B------:R-:W-:Y:S02]  /*4010*/  LEA R4, P1, R0, UR10, 0x1 ;  /* 0x0000000a00047c11 */ /* 0x000fe4000f8208ff */
[----:B---3--:R-:W-:Y:S04]  /*4020*/  LEA.HI.X R7, R6, R10, R2, 0x5, P0 ;  /* 0x0000000a06077211 */ /* 0x008fe800000f2c02 */
[----:B------:R-:W-:Y:S02]  /*4030*/  LEA.HI.X R5, R0, UR11, R7, 0x1, P1 ;  /* 0x0000000b00057c11 */ /* 0x000fe400088f0c07 */
[----:B----4-:R-:W-:Y:S03]  /*4040*/  IADD3 R6, P0, R4, R9, RZ ;  /* 0x0000000904067210 */ /* 0x010fe60007f1e0ff */
[----:B------:R-:W-:Y:S01]  /*4050*/  @!PT LDS RZ, [RZ] ;  /* 0x00000000fffff984 */ /* 0x000fe20000000800 */
[----:B------:R-:W-:Y:S01]  /*4060*/  @!PT LDS RZ, [RZ] ;  /* 0x00000000fffff984 */ /* 0x000fe20000000800 */
[----:B------:R-:W-:Y:S01]  /*4070*/  @!PT LDS RZ, [RZ] ;  /* 0x00000000fffff984 */ /* 0x000fe20000000800 */
[----:B------:R-:W-:Y:S01]  /*4080*/  LDGSTS.E.BYPASS.LTC128B.128 [R228+0xa000], desc[UR14][R4.64] ;  /* 0x0a00000004e47fae */ /* 0x000fe2000b901d4e */
[----:B-----5:R-:W-:Y:S02]  /*4090*/  IADD3.X R7, R5, R8, RZ, P0, !PT ;  /* 0x0000000805077210 */ /* 0x020fe400007fe4ff */
[----:B------:R-:W-:Y:S03]  /*40a0*/  ISETP.GT.AND P0, PT, R227, RZ, PT ;  /* 0x000000ffe300720c */ /* 0x000fe60003f04270 */
[----:B------:R-:W-:Y:S06]  /*40b0*/  LDGSTS.E.BYPASS.LTC128B.128 [R228+0xb000], desc[UR14][R4.64+0x80] ;  /* 0x0b00008004e47fae */ /* 0x000fec000b901d4e */
[----:B------:R-:W-:Y:S06]  /*40c0*/  LDGSTS.E.BYPASS.LTC128B.128 [R228+0xa800], desc[UR14][R6.64] ;  /* 0x0a80000006e47fae */ /* 0x000fec000b901d4e */
[----:B------:R1:W-:Y:S06]  /*40d0*/  LDGSTS.E.BYPASS.LTC128B.128 [R228+0xb800], desc[UR14][R6.64+0x80] ;  /* 0x0b80008006e47fae */ /* 0x0003ec000b901d4e */
[----:B------:R-:W-:Y:S06]  /*40e0*/  LDSM.16.M88.4 R32, [R214] ;  /* 0x00000000d620783b */ /* 0x000fec0000000200 */
[----:B------:R-:W1:Y:S06]  /*40f0*/  LDSM.16.M88.4 R16, [R212+0x8000] ;  /* 0x00800000d410783b */ /* 0x000e6c0000000200 */
[----:B------:R-:W2:Y:S06]  /*4100*/  LDSM.16.M88.4 R28, [R214+0x2000] ;  /* 0x00200000d61c783b */ /* 0x000eac0000000200 */
        /* <DEDUP_REMOVED lines=12> */
[----:B------:R-:W-:Y:S01]  /*41d0*/  LDSM.16.M88.4 R200, [R221+0x8800] ;  /* 0x00880000ddc8783b */ /* 0x000fe20000000200 */
[-C--:B---3--:R-:W-:Y:S05]  /*41e0*/  HMMA.16816.F32.BF16 R20, R32, R140.reuse, RZ ;  /* 0x0000008c2014723c */ /* 0x088fea00000418ff */
[----:B------:R-:W-:Y:S01]  /*41f0*/  LDSM.16.M88.4 R204, [R220] ;  /* 0x00000000dccc783b */ /* 0x000fe20000000200 */
[C---:B------:R-:W-:Y:S05]  /*4200*/  HMMA.16816.F32.BF16 R24, R28.reuse, R140, RZ ;  /* 0x0000008c1c18723c */ /* 0x040fea00000418ff */
[----:B------:R-:W-:Y:S01]  /*4210*/  LDSM.16.M88.4 R208, [R219] ;  /* 0x00000000dbd0783b */ /* 0x000fe20000000200 */
[-C--:B------:R-:W-:Y:S06]  /*4220*/  HMMA.16816.F32.BF16 R28, R28, R142.reuse, RZ ;  /* 0x0000008e1c1c723c */ /* 0x080fec00000418ff */
[----:B------:R-:W-:Y:S01]  /*4230*/  HMMA.16816.F32.BF16 R32, R32, R142, RZ ;  /* 0x0000008e2020723c */ /* 0x000fe200000418ff */
[----:B------:R-:W3:Y:S05]  /*4240*/  LDSM.16.M88.4 R140, [R222+0x2000] ;  /* 0x00200000de8c783b */ /* 0x000eea0000000200 */
        /* <DEDUP_REMOVED lines=17> */
[-C--:B------:R-:W-:Y:S06]  /*4360*/  HMMA.16816.F32.BF16 R20, R192, R200.reuse, R20 ;  /* 0x000000c8c014723c */ /* 0x080fec0000041814 */
[C---:B------:R-:W-:Y:S06]  /*4370*/  HMMA.16816.F32.BF16 R24, R140.reuse, R200, R24 ;  /* 0x000000c88c18723c */ /* 0x040fec0000041818 */
[-C--:B------:R-:W-:Y:S01]  /*4380*/  HMMA.16816.F32.BF16 R28, R140, R202.reuse, R28 ;  /* 0x000000ca8c1c723c */ /* 0x080fe2000004181c */
[----:B------:R-:W3:Y:S05]  /*4390*/  LDSM.16.M88.4 R140, [R214+0x6000] ;  /* 0x00600000d68c783b */ /* 0x000eea0000000200 */
[----:B------:R-:W-:Y:S01]  /*43a0*/  HMMA.16816.F32.BF16 R32, R192, R202, R32 ;  /* 0x000000cac020723c */ /* 0x000fe20000041820 */
[----:B------:R-:W4:Y:S05]  /*43b0*/  LDSM.16.M88.4 R192, [R212+0x9800] ;  /* 0x00980000d4c0783b */ /* 0x000f2a0000000200 */
[-C--:B------:R-:W-:Y:S01]  /*43c0*/  HMMA.16816.F32.BF16 R4, R204, R208.reuse, R4 ;  /* 0x000000d0cc04723c */ /* 0x080fe20000041804 */
[----:B------:R-:W5:Y:S05]  /*43d0*/  LDSM.16.M88.4 R200, [R225] ;  /* 0x00000000e1c8783b */ /* 0x000f6a0000000200 */
[C---:B-1----:R-:W-:Y:S06]  /*43e0*/  HMMA.16816.F32.BF16 R8, R176.reuse, R208, R8 ;  /* 0x000000d0b008723c */ /* 0x042fec0000041808 */
[-C--:B------:R-:W-:Y:S06]  /*43f0*/  HMMA.16816.F32.BF16 R12, R176, R210.reuse, R12 ;  /* 0x000000d2b00c723c */ /* 0x080fec000004180c */
[C---:B------:R-:W-:Y:S01]  /*4400*/  HMMA.16816.F32.BF16 R16, R204.reuse, R210, R16 ;  /* 0x000000d2cc10723c */ /* 0x040fe20000041810 */
[----:B------:R-:W-:Y:S05]  /*4410*/  LDSM.16.M88.4 R208, [R221+0x9000] ;  /* 0x00900000ddd0783b */ /* 0x000fea0000000200 */
[-C--:B------:R-:W-:Y:S06]  /*4420*/  HMMA.16816.F32.BF16 R20, R204, R180.reuse, R20 ;  /* 0x000000b4cc14723c */ /* 0x080fec0000041814 */
[C---:B------:R-:W-:Y:S06]  /*4430*/  HMMA.16816.F32.BF16 R24, R176.reuse, R180, R24 ;  /* 0x000000b4b018723c */ /* 0x040fec0000041818 */
[-C--:B------:R-:W-:Y:S01]  /*4440*/  HMMA.16816.F32.BF16 R28, R176, R182.reuse, R28 ;  /* 0x000000b6b01c723c */ /* 0x080fe2000004181c */
[----:B------:R-:W1:Y:S05]  /*4450*/  LDSM.16.M88.4 R176, [R216+0x6000] ;  /* 0x00600000d8b0783b */ /* 0x000e6a0000000200 */
[----:B------:R-:W-:Y:S01]  /*4460*/  HMMA.16816.F32.BF16 R32, R204, R182, R32 ;  /* 0x000000b6cc20723c */ /* 0x000fe20000041820 */
[----:B------:R-:W1:Y:S05]  /*4470*/  LDSM.16.M88.4 R180, [R224] ;  /* 0x00000000e0b4783b */ /* 0x000e6a0000000200 */
[-C--:B--2---:R-:W-:Y:S01]  /*4480*/  HMMA.16816.F32.BF16 R4, R184, R188.reuse, R4 ;  /* 0x000000bcb804723c */ /* 0x084fe20000041804 */
[----:B------:R-:W2:Y:S05]  /*4490*/  LDSM.16.M88.4 R204, [R222+0x4000] ;  /* 0x00400000decc783b */ /* 0x000eaa0000000200 */
[C---:B---3--:R-:W-:Y:S06]  /*44a0*/  HMMA.16816.F32.BF16 R8, R140.reuse, R188, R8 ;  /* 0x000000bc8c08723c */ /* 0x048fec0000041808 */
[-C--:B------:R-:W-:Y:S06]  /*44b0*/  HMMA.16816.F32.BF16 R12, R140, R190.reuse, R12 ;  /* 0x000000be8c0c723c */ /* 0x080fec000004180c */
[C---:B------:R-:W-:Y:S01]  /*44c0*/  HMMA.16816.F32.BF16 R16, R184.reuse, R190, R16 ;  /* 0x000000beb810723c */ /* 0x040fe20000041810 */
[----:B------:R-:W-:Y:S05]  /*44d0*/  LDSM.16.M88.4 R188, [R220+0x4000] ;  /* 0x00400000dcbc783b */ /* 0x000fea0000000200 */
[-C--:B----4-:R-:W-:Y:S06]  /*44e0*/  HMMA.16816.F32.BF16 R20, R184, R192.reuse, R20 ;  /* 0x000000c0b814723c */ /* 0x090fec0000041814 */
[C---:B------:R-:W-:Y:S06]  /*44f0*/  HMMA.16816.F32.BF16 R24, R140.reuse, R192, R24 ;  /* 0x000000c08c18723c */ /* 0x040fec0000041818 */
[-C--:B------:R-:W-:Y:S01]  /*4500*/  HMMA.16816.F32.BF16 R28, R140, R194.reuse, R28 ;  /* 0x000000c28c1c723c */ /* 0x080fe2000004181c */
[----:B------:R-:W3:Y:S05]  /*4510*/  LDSM.16.M88.4 R140, [R222+0x6000] ;  /* 0x00600000de8c783b */ /* 0x000eea0000000200 */
[----:B------:R-:W-:Y:S01]  /*4520*/  HMMA.16816.F32.BF16 R32, R184, R194, R32 ;  /* 0x000000c2b820723c */ /* 0x000fe20000041820 */
[----:B------:R-:W4:Y:S05]  /*4530*/  LDSM.16.M88.4 R184, [R221+0x9800] ;  /* 0x00980000ddb8783b */ /* 0x000f2a0000000200 */
[-C--:B-----5:R-:W-:Y:S01]  /*4540*/  HMMA.16816.F32.BF16 R4, R196, R200.reuse, R4 ;  /* 0x000000c8c404723c */ /* 0x0a0fe20000041804 */
[----:B------:R-:W5:Y:S05]  /*4550*/  LDSM.16.M88.4 R192, [R219+0x1000] ;  /* 0x00100000dbc0783b */ /* 0x000f6a0000000200 */
[C---:B-1----:R-:W-:Y:S06]  /*4560*/  HMMA.16816.F32.BF16 R8, R176.reuse, R200, R8 ;  /* 0x000000c8b008723c */ /* 0x042fec0000041808 */
[-C--:B------:R-:W-:Y:S06]  /*4570*/  HMMA.16816.F32.BF16 R12, R176, R202.reuse, R12 ;  /* 0x000000cab00c723c */ /* 0x080fec000004180c */
[C---:B------:R-:W-:Y:S06]  /*4580*/  HMMA.16816.F32.BF16 R16, R196.reuse, R202, R16 ;  /* 0x000000cac410723c */ /* 0x040fec0000041810 */
[-C--:B------:R-:W-:Y:S06]  /*4590*/  HMMA.16816.F32.BF16 R20, R196, R180.reuse, R20 ;  /* 0x000000b4c414723c */ /* 0x080fec0000041814 */
[C---:B------:R-:W-:Y:S06]  /*45a0*/  HMMA.16816.F32.BF16 R24, R176.reuse, R180, R24 ;  /* 0x000000b4b018723c */ /* 0x040fec0000041818 */
[-C--:B------:R-:W-:Y:S01]  /*45b0*/  HMMA.16816.F32.BF16 R28, R176, R182.reuse, R28 ;  /* 0x000000b6b01c723c */ /* 0x080fe2000004181c */
[----:B------:R-:W1:Y:S05]  /*45c0*/  LDSM.16.M88.4 R176, [R220+0x6000] ;  /* 0x00600000dcb0783b */ /* 0x000e6a0000000200 */
[----:B------:R-:W-:Y:S06]  /*45d0*/  HMMA.16816.F32.BF16 R32, R196, R182, R32 ;  /* 0x000000b6c420723c */ /* 0x000fec0000041820 */
[-C--:B--2---:R-:W-:Y:S06]  /*45e0*/  HMMA.16816.F32.BF16 R4, R204, R208.reuse, R4 ;  /* 0x000000d0cc04723c */ /* 0x084fec0000041804 */
[C---:B---3--:R-:W-:Y:S06]  /*45f0*/  HMMA.16816.F32.BF16 R8, R140.reuse, R208, R8 ;  /* 0x000000d08c08723c */ /* 0x048fec0000041808 */
[-C--:B------:R-:W-:Y:S06]  /*4600*/  HMMA.16816.F32.BF16 R12, R140, R210.reuse, R12 ;  /* 0x000000d28c0c723c */ /* 0x080fec000004180c */
[C---:B------:R-:W-:Y:S06]  /*4610*/  HMMA.16816.F32.BF16 R16, R204.reuse, R210, R16 ;  /* 0x000000d2cc10723c */ /* 0x040fec0000041810 */
[-C--:B----4-:R-:W-:Y:S06]  /*4620*/  HMMA.16816.F32.BF16 R20, R204, R184.reuse, R20 ;  /* 0x000000b8cc14723c */ /* 0x090fec0000041814 */
[C---:B------:R-:W-:Y:S06]  /*4630*/  HMMA.16816.F32.BF16 R24, R140.reuse, R184, R24 ;  /* 0x000000b88c18723c */ /* 0x040fec0000041818 */
[-C--:B------:R-:W-:Y:S06]  /*4640*/  HMMA.16816.F32.BF16 R28, R140, R186.reuse, R28 ;  /* 0x000000ba8c1c723c */ /* 0x080fec000004181c */
[----:B------:R-:W-:Y:S06]  /*4650*/  HMMA.16816.F32.BF16 R32, R204, R186, R32 ;  /* 0x000000bacc20723c */ /* 0x000fec0000041820 */
[-C--:B-----5:R-:W-:Y:S06]  /*4660*/  HMMA.16816.F32.BF16 R4, R188, R192.reuse, R4 ;  /* 0x000000c0bc04723c */ /* 0x0a0fec0000041804 */
[C---:B-1----:R-:W-:Y:S06]  /*4670*/  HMMA.16816.F32.BF16 R8, R176.reuse, R192, R8 ;  /* 0x000000c0b008723c */ /* 0x042fec0000041808 */
        /* <DEDUP_REMOVED lines=15> */
[----:B------:R-:W-:Y:S06]  /*4770*/  FMUL.FTZ R15, R15, UR5 ;  /* 0x000000050f0f7c20 */ /* 0x000fec0008410000 */
[----:B------:R-:W2:Y:S01]  /*4780*/  MUFU.TANH R182, R5 ;  /* 0x0000000500b67308 */ /* 0x000ea20000002400 */
[----:B-1----:R-:W-:Y:S09]  /*4790*/  FMNMX.FTZ R2, R141, R3, !PT ;  /* 0x000000038d027209 */ /* 0x002ff20007810000 */
[----:B------:R1:W-:Y:S10]  /*47a0*/  MUFU.TANH R183, R7 ;  /* 0x0000000700b77308 */ /* 0x0003f40000002400 */
[----:B------:R3:W-:Y:S01]  /*47b0*/  MUFU.TANH R180, R12 ;  /* 0x0000000c00b47308 */ /* 0x0007e20000002400 */
[----:B--2---:R-:W-:Y:S09]  /*47c0*/  FMNMX.FTZ R2, R182, R2, !PT ;  /* 0x00000002b6027209 */ /* 0x004ff20007810000 */
[----:B------:R2:W-:Y:S01]  /*47d0*/  MUFU.TANH R187, R11 ;  /* 0x0000000b00bb7308 */ /* 0x0005e20000002400 */
[----:B-1----:R-:W1:Y:S01]  /*47e0*/  LDSM.16.M88.4 R4, [R219+0x1800] ;  /* 0x00180000db04783b */ /* 0x002e620000000200 */
[----:B------:R-:W-:Y:S08]  /*47f0*/  DEPBAR.LE SB0, 0x0 ;  /* 0x000080000000791a */ /* 0x000ff00000000000 */
[----:B------:R4:W-:Y:S01]  /*4800*/  MUFU.TANH R185, R14 ;  /* 0x0000000e00b97308 */ /* 0x0009e20000002400 */
[----:B------:R-:W-:Y:S01]  /*4810*/  BAR.SYNC.DEFER_BLOCKING 0x0 ;  /* 0x0000000000007b1d */ /* 0x000fe20000010000 */
[----:B---3--:R-:W-:Y:S08]  /*4820*/  FMUL.FTZ R12, R16, UR5 ;  /* 0x00000005100c7c20 */ /* 0x008ff00008410000 */
[----:B------:R3:W-:Y:S01]  /*4830*/  MUFU.TANH R184, R13 ;  /* 0x0000000d00b87308 */ /* 0x0007e20000002400 */
[----:B--2---:R-:W-:Y:S09]  /*4840*/  FMUL.FTZ R11, R17, UR5 ;  /* 0x00000005110b7c20 */ /* 0x004ff20008410000 */
[----:B------:R-:W2:Y:S01]  /*4850*/  MUFU.TANH R12, R12 ;  /* 0x0000000c000c7308 */ /* 0x000ea20000002400 */
[----:B----4-:R-:W-:Y:S09]  /*4860*/  FMUL.FTZ R14, R18, UR5 ;  /* 0x00000005120e7c20 */ /* 0x010ff20008410000 */
[----:B------:R-:W4:Y:S01]  /*4870*/  MUFU.TANH R181, R10 ;  /* 0x0000000a00b57308 */ /* 0x000f220000002400 */
[----:B---3--:R-:W-:Y:S09]  /*4880*/  FMUL.FTZ R13, R19, UR5 ;  /* 0x00000005130d7c20 */ /* 0x008ff20008410000 */
[----:B------:R-:W3:Y:S01]  /*4890*/  MUFU.TANH R143, R8 ;  /* 0x00000008008f7308 */ /* 0x000ee20000002400 */
[-C--:B-1----:R-:W-:Y:S05]  /*48a0*/  HMMA.16816.F32.BF16 R20, R188, R4.reuse, R20 ;  /* 0x00000004bc14723c */ /* 0x082fea0000041814 */
[----:B--2---:R-:W-:Y:S01]  /*48b0*/  FMNMX.FTZ R2, R12, R2, !PT ;  /* 0x000000020c027209 */ /* 0x004fe20007810000 */
[C---:B------:R-:W-:Y:S03]  /*48c0*/  HMMA.16816.F32.BF16 R24, R176.reuse, R4, R24 ;  /* 0x00000004b018723c */ /* 0x040fe60000041818 */
[----:B------:R-:W-:Y:S03]  /*48d0*/  MUFU.TANH R14, R14 ;  /* 0x0000000e000e7308 */ /* 0x000fe60000002400 */
[-C--:B------:R-:W-:Y:S07]  /*48e0*/  HMMA.16816.F32.BF16 R28, R176, R6.reuse, R28 ;  /* 0x00000006b01c723c */ /* 0x080fee000004181c */
[----:B------:R-:W1:Y:S01]  /*48f0*/  MUFU.TANH R11, R11 ;  /* 0x0000000b000b7308 */ /* 0x000e620000002400 */
[----:B----4-:R-:W-:Y:S01]  /*4900*/  FMNMX.FTZ R4, R181, R138, !PT ;  /* 0x0000008ab5047209 */ /* 0x010fe20007810000 */
[----:B------:R-:W-:Y:S08]  /*4910*/  HMMA.16816.F32.BF16 R32, R188, R6, R32 ;  /* 0x00000006bc20723c */ /* 0x000ff00000041820 */
[----:B------:R-:W2:Y:S03]  /*4920*/  MUFU.TANH R186, R9 ;  /* 0x0000000900ba7308 */ /* 0x000ea60000002400 */
        /* <DEDUP_REMOVED lines=9> */
[----:B---3--:R-:W-:Y:S01]  /*49c0*/  FMNMX.FTZ R5, R143, R137, !PT ;  /* 0x000000898f057209 */ /* 0x008fe20007810000 */
[----:B------:R-:W-:Y:S01]  /*49d0*/  FMUL.FTZ R0, R31, UR5 ;  /* 0x000000051f007c20 */ /* 0x000fe20008410000 */
[----:B------:R-:W-:Y:S01]  /*49e0*/  FMUL.FTZ R28, R28, UR5 ;  /* 0x000000051c1c7c20 */ /* 0x000fe20008410000 */
[----:B------:R-:W-:Y:S03]  /*49f0*/  FMUL.FTZ R29, R29, UR5 ;  /* 0x000000051d1d7c20 */ /* 0x000fe60008410000 */
[----:B------:R-:W3:Y:S01]  /*4a00*/  MUFU.TANH R193, R20 ;  /* 0x0000001400c17308 */ /* 0x000ee20000002400 */
[----:B------:R-:W-:Y:S01]  /*4a10*/  FMUL.FTZ R30, R30, UR5 ;  /* 0x000000051e1e7c20 */ /* 0x000fe20008410000 */
[----:B-1----:R-:W-:Y:S01]  /*4a20*/  FMNMX.FTZ R2, R11, R2, !PT ;  /* 0x000000020b027209 */ /* 0x002fe20007810000 */
[----:B------:R-:W-:Y:S01]  /*4a30*/  FMUL.FTZ R32, R32, UR5 ;  /* 0x0000000520207c20 */ /* 0x000fe20008410000 */
[----:B------:R-:W-:Y:S01]  /*4a40*/  FMUL.FTZ R34, R34, UR5 ;  /* 0x0000000522227c20 */ /* 0x000fe20008410000 */
[----:B------:R-:W-:Y:S01]  /*4a50*/  FMUL.FTZ R33, R33, UR5 ;  /* 0x0000000521217c20 */ /* 0x000fe20008410000 */
[----:B------:R-:W-:Y:S01]  /*4a60*/  FMUL.FTZ R35, R35, UR5 ;  /* 0x0000000523237c20 */ /* 0x000fe20008410000 */
[----:B------:R-:W-:Y:S03]  /*4a70*/  FMNMX.FTZ R6, R187, R4, !PT ;  /* 0x00000004bb067209 */ /* 0x000fe60007810000 */
[----:B------:R1:W-:Y:S01]  /*4a80*/  MUFU.TANH R139, R0 ;  /* 0x00000000008b7308 */ /* 0x0003e20000002400 */
[----:B--2---:R-:W-:Y:S09]  /*4a90*/  FMNMX.FTZ R5, R186, R5, !PT ;  /* 0x00000005ba057209 */ /* 0x004ff20007810000 */
[----:B------:R-:W2:Y:S01]  /*4aa0*/  MUFU.TANH R194, R22 ;  /* 0x0000001600c27308 */ /* 0x000ea20000002400 */
[----:B---3--:R-:W-:Y:S02]  /*4ab0*/  FMNMX.FTZ R4, R193, R2, !PT ;  /* 0x00000002c1047209 */ /* 0x008fe40007810000 */
[----:B------:R-:W-:Y:S02]  /*4ac0*/  FMNMX.FTZ R2, R180, R5, !PT ;  /* 0x00000005b4027209 */ /* 0x000fe40007810000 */
[----:B------:R-:W-:Y:S02]  /*4ad0*/  FMNMX.FTZ R5, R185, R6, !PT ;  /* 0x00000006b9057209 */ /* 0x000fe40007810000 */
[----:B------:R-:W-:Y:S03]  /*4ae0*/  FMNMX.FTZ R2, R184, R2, !PT ;  /* 0x00000002b8027209 */ /* 0x000fe60007810000 */
[----:B------:R-:W3:Y:S01]  /*4af0*/  MUFU.TANH R192, R21 ;  /* 0x0000001500c07308 */ /* 0x000ee20000002400 */
[----:B-1----:R-:W-:Y:S04]  /*4b00*/  FMNMX.FTZ R0, R142, R132, !PT ;  /* 0x000000848e007209 */ /* 0x002fe80007810000 */
[----:B------:R-:W-:Y:S05]  /*4b10*/  FMNMX.FTZ R0, R183, R0, !PT ;  /* 0x00000000b7007209 */ /* 0x000fea0007810000 */
[----:B------:R-:W1:Y:S01]  /*4b20*/  MUFU.TANH R195, R23 ;  /* 0x0000001700c37308 */ /* 0x000e620000002400 */
[----:B------:R-:W-:Y:S04]  /*4b30*/  FMNMX.FTZ R0, R14, R0, !PT ;  /* 0x000000000e007209 */ /* 0x000fe80007810000 */
[----:B------:R-:W-:Y:S05]  /*4b40*/  FMNMX.FTZ R0, R13, R0, !PT ;  /* 0x000000000d007209 */ /* 0x000fea0007810000 */
[----:B------:R-:W4:Y:S01]  /*4b50*/  MUFU.TANH R189, R32 ;  /* 0x0000002000bd7308 */ /* 0x000f220000002400 */
[----:B--2---:R-:W-:Y:S02]  /*4b60*/  FMNMX.FTZ R0, R194, R0, !PT ;  /* 0x00000000c2007209 */ /* 0x004fe40007810000 */
[----:B---3--:R-:W-:Y:S07]  /*4b70*/  FMNMX.FTZ R4, R192, R4, !PT ;  /* 0x00000004c0047209 */ /* 0x008fee0007810000 */
[----:B------:R-:W2:Y:S01]  /*4b80*/  MUFU.TANH R15, R15 ;  /* 0x0000000f000f7308 */ /* 0x000ea20000002400 */
[----:B-1----:R-:W-:Y:S09]  /*4b90*/  FMNMX.FTZ R0, R195, R0, !PT ;  /* 0x00000000c3007209 */ /* 0x002ff20007810000 */
[----:B------:R-:W1:Y:S01]  /*4ba0*/  MUFU.TANH R196, R24 ;  /* 0x0000001800c47308 */ /* 0x000e620000002400 */
[----:B----4-:R-:W-:Y:S09]  /*4bb0*/  FMNMX.FTZ R136, R189, R4, !PT ;  /* 0x00000004bd887209 */ /* 0x010ff20007810000 */
[----:B------:R-:W-:Y:S01]  /*4bc0*/  MUFU.TANH R198, R25 ;  /* 0x0000001900c67308 */ /* 0x000fe20000002400 */
[----:B--2---:R-:W-:Y:S09]  /*4bd0*/  FMNMX.FTZ R10, R15, R5, !PT ;  /* 0x000000050f0a7209 */ /* 0x004ff20007810000 */
[----:B------:R-:W-:Y:S01]  /*4be0*/  MUFU.TANH R197, R26 ;  /* 0x0000001a00c57308 */ /* 0x000fe20000002400 */
[----:B-1----:R-:W-:Y:S09]  /*4bf0*/  FMNMX.FTZ R8, R196, R2, !PT ;  /* 0x00000002c4087209 */ /* 0x002ff20007810000 */
[----:B------:R-:W-:Y:S10]  /*4c00*/  MUFU.TANH R201, R27 ;  /* 0x0000001b00c97308 */ /* 0x000ff40000002400 */
[----:B------:R-:W-:Y:S10]  /*4c10*/  MUFU.TANH R199, R28 ;  /* 0x0000001c00c77308 */ /* 0x000ff40000002400 */
[----:B------:R-:W-:Y:S10]  /*4c20*/  MUFU.TANH R200, R29 ;  /* 0x0000001d00c87308 */ /* 0x000ff40000002400 */
[----:B------:R-:W-:Y:S10]  /*4c30*/  MUFU.TANH R140, R30 ;  /* 0x0000001e008c7308 */ /* 0x000ff40000002400 */
[----:B------:R-:W1:Y:S10]  /*4c40*/  MUFU.TANH R190, R34 ;  /* 0x0000002200be7308 */ /* 0x000e740000002400 */
[----:B------:R-:W2:Y:S10]  /*4c50*/  MUFU.TANH R188, R33 ;  /* 0x0000002100bc7308 */ /* 0x000eb40000002400 */
[----:B------:R3:W4:Y:S01]  /*4c60*/  MUFU.TANH R191, R35 ;  /* 0x0000002300bf7308 */ /* 0x0007220000002400 */
[----:B-1----:R-:W-:Y:S02]  /*4c70*/  FMNMX.FTZ R9, R190, R0, !PT ;  /* 0x00000000be097209 */ /* 0x002fe40007810000 */
[----:B--2---:R-:W-:Y:S01]  /*4c80*/  FMNMX.FTZ R136, R188, R136, !PT ;  /* 0x00000088bc887209 */ /* 0x004fe20007810000 */
[----:B------:R-:W-:Y:S06]  /*4c90*/  @P0 BRA `(.L_x_1596) ;  /* 0xfffffff000480947 */ /* 0x000fec000383ffff */
.L_x_1595:
[----:B-1----:R-:W1:Y:S01]  /*4ca0*/  SHFL.BFLY PT, R6, R136, 0x2, 0x1f ;  /* 0x0c401f0088067f89 */ /* 0x002e6200000e0000 */
[----:B----4-:R-:W-:Y:S02]  /*4cb0*/  FMNMX.FTZ R5, R191, R9, !PT ;  /* 0x00000009bf057209 */ /* 0x010fe40007810000 */
        /* <DEDUP_REMOVED lines=9> */
[----:B------:R-:W4:Y:S01]  /*4d50*/  SHFL.BFLY PT, R134, R4, 0x2, 0x1f ;  /* 0x0c401f0004867f89 */ /* 0x000f2200000e0000 */
[----:B------:R-:W-:Y:S07]  /*4d60*/  FMNMX.FTZ R0, R139, R0, !PT ;  /* 0x000000008b007209 */ /* 0x000fee0007810000 */
[----:B------:R-:W-:Y:S08]  /*4d70*/  LDSM.16.MT88.4 R176, [R215+0xa000] ;  /* 0x00a00000d7b0783b */ /* 0x000ff00000004200 */
[----:B------:R-:W5:Y:S01]  /*4d80*/  SHFL.BFLY PT, R2, R0, 0x2, 0x1f ;  /* 0x0c401f0000027f89 */ /* 0x000f6200000e0000 */
[----:B-1----:R-:W-:Y:S07]  /*4d90*/  FMNMX.FTZ R136, R136, R6, !PT ;  /* 0x0000000688887209 */ /* 0x002fee0007810000 */
[----:B------:R-:W1:Y:S01]  /*4da0*/  SHFL.BFLY PT, R6, R136, 0x1, 0x1f ;  /* 0x0c201f0088067f89 */ /* 0x000e6200000e0000 */
[----:B--2---:R-:W-:Y:S02]  /*4db0*/  FMNMX.FTZ R5, R5, R7, !PT ;  /* 0x0000000705057209 */ /* 0x004fe40007810000 */
[----:B----4-:R-:W-:Y:S05]  /*4dc0*/  FMNMX.FTZ R134, R4, R134, !PT ;  /* 0x0000008604867209 */ /* 0x010fea0007810000 */
[----:B------:R-:W2:Y:S08]  /*4dd0*/  SHFL.BFLY PT, R135, R5, 0x1, 0x1f ;  /* 0x0c201f0005877f89 */ /* 0x000eb000000e0000 */
[----:B------:R-:W4:Y:S01]  /*4de0*/  SHFL.BFLY PT, R7, R134, 0x1, 0x1f ;  /* 0x0c201f0086077f89 */ /* 0x000f2200000e0000 */
[----:B-----5:R-:W-:Y:S07]  /*4df0*/  FMNMX.FTZ R2, R0, R2, !PT ;  /* 0x0000000200027209 */ /* 0x020fee0007810000 */
[----:B------:R-:W5:Y:S01]  /*4e00*/  SHFL.BFLY PT, R4, R2, 0x1, 0x1f ;  /* 0x0c201f0002047f89 */ /* 0x000f6200000e0000 */
[----:B-1----:R-:W-:Y:S04]  /*4e10*/  FMNMX.FTZ R136, R136, R6, !PT ;  /* 0x0000000688887209 */ /* 0x002fe80007810000 */
[C---:B------:R-:W-:Y:S01]  /*4e20*/  FSETP.NEU.FTZ.AND P1, PT, R136.reuse, -INF , PT ;  /* 0xff8000008800780b */ /* 0x040fe20003f3d000 */
[----:B------:R-:W-:Y:S01]  /*4e30*/  FADD.FTZ R0, -R136, R3 ;  /* 0x0000000388007221 */ /* 0x000fe20000010100 */
[----:B--2---:R-:W-:Y:S03]  /*4e40*/  FMNMX.FTZ R135, R5, R135, !PT ;  /* 0x0000008705877209 */ /* 0x004fe60007810000 */
[----:B------:R-:W-:Y:S01]  /*4e50*/  FMUL.FTZ R3, R0, UR4 ;  /* 0x0000000400037c20 */ /* 0x000fe20008410000 */
[----:B----4-:R-:W-:Y:S01]  /*4e60*/  FMNMX.FTZ R134, R134, R7, !PT ;  /* 0x0000000786867209 */ /* 0x010fe20007810000 */
[----:B------:R-:W-:Y:S02]  /*4e70*/  FADD.FTZ R0, -R135, R132 ;  /* 0x0000008487007221 */ /* 0x000fe40000010100 */
[----:B------:R1:W2:Y:S01]  /*4e80*/  MUFU.EX2 R132, R3 ;  /* 0x0000000300847308 */ /* 0x0002a20000000800 */
[----:B-----5:R-:W-:Y:S01]  /*4e90*/  FMNMX.FTZ R133, R2, R4, !PT ;  /* 0x0000000402857209 */ /* 0x020fe20007810000 */
        /* <DEDUP_REMOVED lines=12> */
[----:B------:R-:W-:Y:S01]  /*4f60*/  FFMA.FTZ R4, R141, UR4, -R137 ;  /* 0x000000048d047c23 */ /* 0x000fe20008010889 */
[----:B------:R-:W-:Y:S01]  /*4f70*/  FSEL R138, R138, RZ, P1 ;  /* 0x000000ff8a8a7208 */ /* 0x000fe20000800000 */
[C---:B------:R-:W-:Y:S01]  /*4f80*/  FMUL.FTZ R141, R134.reuse, UR4 ;  /* 0x00000004868d7c20 */ /* 0x040fe20008410000 */
[----:B------:R-:W-:Y:S01]  /*4f90*/  FSETP.NEU.FTZ.AND P1, PT, R134, -INF , PT ;  /* 0xff8000008600780b */ /* 0x000fe20003f3d000 */
[C---:B------:R-:W-:Y:S01]  /*4fa0*/  FMUL.FTZ R32, R132.reuse, R172 ;  /* 0x000000ac84207220 */ /* 0x040fe20000410000 */
[C---:B------:R-:W-:Y:S01]  /*4fb0*/  FMUL.FTZ R33, R132.reuse, R173 ;  /* 0x000000ad84217220 */ /* 0x040fe20000410000 */
[--C-:B------:R-:W-:Y:S03]  /*4fc0*/  FFMA.FTZ R5, R13, UR4, -R138.reuse ;  /* 0x000000040d057c23 */ /* 0x100fe6000801088a */
[----:B------:R2:W-:Y:S01]  /*4fd0*/  MUFU.EX2 R248, R4 ;  /* 0x0000000400f87308 */ /* 0x0005e20000000800 */
[----:B------:R-:W-:Y:S01]  /*4fe0*/  FSEL R141, R141, RZ, P1 ;  /* 0x000000ff8d8d7208 */ /* 0x000fe20000800000 */
[C---:B------:R-:W-:Y:S01]  /*4ff0*/  FMUL.FTZ R36, R132.reuse, R36 ;  /* 0x0000002484247220 */ /* 0x040fe20000410000 */
[C---:B------:R-:W-:Y:S01]  /*5000*/  FSETP.NEU.FTZ.AND P1, PT, R133.reuse, -INF , PT ;  /* 0xff8000008500780b */ /* 0x040fe20003f3d000 */
[C---:B------:R-:W-:Y:S01]  /*5010*/  FMUL.FTZ R37, R132.reuse, R37 ;  /* 0x0000002584257220 */ /* 0x040fe20000410000 */
[----:B------:R-:W-:Y:S01]  /*5020*/  FMUL.FTZ R48, R132, R48 ;  /* 0x0000003084307220 */ /* 0x000fe20000410000 */
[--C-:B------:R-:W-:Y:S01]  /*5030*/  FFMA.FTZ R9, R184, UR4, -R141.reuse ;  /* 0x00000004b8097c23 */ /* 0x100fe2000801088d */
[----:B------:R-:W-:Y:S03]  /*5040*/  FFMA.FTZ R7, R180, UR4, -R141 ;  /* 0x00000004b4077c23 */ /* 0x000fe6000801088d */
[----:B------:R-:W4:Y:S01]  /*5050*/  MUFU.EX2 R0, R0 ;  /* 0x0000000000007308 */ /* 0x000f220000000800 */
[C---:B-1----:R-:W-:Y:S01]  /*5060*/  FMUL.FTZ R8, R2.reuse, R144 ;  /* 0x0000009002087220 */ /* 0x042fe20000410000 */
[C---:B------:R-:W-:Y:S01]  /*5070*/  FMUL.FTZ R13, R2.reuse, R153 ;  /* 0x00000099020d7220 */ /* 0x040fe20000410000 */
[C---:B------:R-:W-:Y:S01]  /*5080*/  FMUL.FTZ R24, R2.reuse, R160 ;  /* 0x000000a002187220 */ /* 0x040fe20000410000 */
[C---:B------:R-:W-:Y:S01]  /*5090*/  FMUL.FTZ R25, R2.reuse, R161 ;  /* 0x000000a102197220 */ /* 0x040fe20000410000 */
[C---:B------:R-:W-:Y:S01]  /*50a0*/  FMUL.FTZ R28, R2.reuse, R168 ;  /* 0x000000a8021c7220 */ /* 0x040fe20000410000 */
[C---:B------:R-:W-:Y:S01]  /*50b0*/  FMUL.FTZ R29, R2.reuse, R169 ;  /* 0x000000a9021d7220 */ /* 0x040fe20000410000 */
[----:B------:R-:W-:Y:S03]  /*50c0*/  FMUL.FTZ R40, R2, R40 ;  /* 0x0000002802287220 */ /* 0x000fe60000410000 */
[----:B------:R1:W-:Y:S01]  /*50d0*/  MUFU.EX2 R241, R9 ;  /* 0x0000000900f17308 */ /* 0x0003e20000000800 */
[--C-:B--2---:R-:W-:Y:S01]  /*50e0*/  FFMA.FTZ R4, R182, UR4, -R137.reuse ;  /* 0x00000004b6047c23 */ /* 0x104fe20008010889 */
[C---:B------:R-:W-:Y:S01]  /*50f0*/  FMUL.FTZ R41, R2.reuse, R41 ;  /* 0x0000002902297220 */ /* 0x040fe20000410000 */
[C---:B------:R-:W-:Y:S01]  /*5100*/  FMUL.FTZ R44, R2.reuse, R44 ;  /* 0x0000002c022c7220 */ /* 0x040fe20000410000 */
[----:B------:R-:W-:Y:S01]  /*5110*/  FMUL.FTZ R45, R2, R45 ;  /* 0x0000002d022d7220 */ /* 0x000fe20000410000 */
[C---:B------:R-:W-:Y:S01]  /*5120*/  FMUL.FTZ R49, R132.reuse, R49 ;  /* 0x0000003184317220 */ /* 0x040fe20000410000 */
[C---:B------:R-:W-:Y:S01]  /*5130*/  FMUL.FTZ R52, R132.reuse, R52 ;  /* 0x0000003484347220 */ /* 0x040fe20000410000 */
[----:B------:R-:W-:Y:S03]  /*5140*/  FMUL.FTZ R53, R132, R53 ;  /* 0x0000003584357220 */ /* 0x000fe60000410000 */
[----:B------:R2:W5:Y:S01]  /*5150*/  MUFU.EX2 R250, R4 ;  /* 0x0000000400fa7308 */ /* 0x0005620000000800 */
[C---:B----4-:R-:W-:Y:S01]  /*5160*/  FMUL.FTZ R10, R0.reuse, R146 ;  /* 0x00000092000a7220 */ /* 0x050fe20000410000 */
[C---:B------:R-:W-:Y:S01]  /*5170*/  FMUL.FTZ R26, R0.reuse, R162 ;  /* 0x000000a2001a7220 */ /* 0x040fe20000410000 */
[C---:B------:R-:W-:Y:S01]  /*5180*/  FMUL.FTZ R27, R0.reuse, R163 ;  /* 0x000000a3001b7220 */ /* 0x040fe20000410000 */
[C---:B------:R-:W-:Y:S01]  /*5190*/  FMUL.FTZ R30, R0.reuse, R170 ;  /* 0x000000aa001e7220 */ /* 0x040fe20000410000 */
[C---:B------:R-:W-:Y:S01]  /*51a0*/  FMUL.FTZ R31, R0.reuse, R171 ;  /* 0x000000ab001f7220 */ /* 0x040fe20000410000 */
[C---:B------:R-:W-:Y:S01]  /*51b0*/  FMUL.FTZ R42, R0.reuse, R42 ;  /* 0x0000002a002a7220 */ /* 0x040fe20000410000 */
[----:B------:R-:W-:Y:S03]  /*51c0*/  FMUL.FTZ R43, R0, R43 ;  /* 0x0000002b002b7220 */ /* 0x000fe60000410000 */
[----:B------:R-:W4:Y:S01]  /*51d0*/  MUFU.EX2 R3, R3 ;  /* 0x0000000300037308 */ /* 0x000f220000000800 */
[----:B-1----:R-:W-:Y:S01]  /*51e0*/  FMUL.FTZ R9, R2, R145 ;  /* 0x0000009102097220 */ /* 0x002fe20000410000 */
[C---:B------:R-:W-:Y:S01]  /*51f0*/  FMUL.FTZ R46, R0.reuse, R46 ;  /* 0x0000002e002e7220 */ /* 0x040fe20000410000 */
[----:B------:R-:W-:Y:S01]  /*5200*/  FMUL.FTZ R47, R0, R47 ;  /* 0x0000002f002f7220 */ /* 0x000fe20000410000 */
[----:B------:R-:W-:Y:S01]  /*5210*/  LDSM.16.MT88.4 R160, [R213+0xb000] ;  /* 0x00b00000d5a0783b */ /* 0x000fe20000004200 */
[C---:B------:R-:W-:Y:S01]  /*5220*/  FMUL.FTZ R56, R2.reuse, R56 ;  /* 0x0000003802387220 */ /* 0x040fe20000410000 */
[----:B------:R-:W-:Y:S01]  /*5230*/  FMUL.FTZ R57, R2, R57 ;  /* 0x0000003902397220 */ /* 0x000fe20000410000 */
[----:B------:R-:W-:Y:S03]  /*5240*/  FMUL.FTZ R58, R0, R58 ;  /* 0x0000003a003a7220 */ /* 0x000fe60000410000 */
[----:B------:R1:W-:Y:S01]  /*5250*/  MUFU.EX2 R245, R5 ;  /* 0x0000000500f57308 */ /* 0x0003e20000000800 */
[--C-:B--2---:R-:W-:Y:S01]  /*5260*/  FFMA.FTZ R4, R142, UR4, -R138.reuse ;  /* 0x000000048e047c23 */ /* 0x104fe2000801088a */
[----:B------:R-:W-:Y:S01]  /*5270*/  FMUL.FTZ R142, R133, UR4 ;  /* 0x00000004858e7c20 */ /* 0x000fe20008410000 */
[----:B-----5:R-:W-:Y:S01]  /*5280*/  F2FP.BF16.F32.PACK_AB R144, R250, R248 ;  /* 0x000000f8fa90723e */ /* 0x020fe200000010ff */
[----:B------:R-:W-:Y:S01]  /*5290*/  FMUL.FTZ R59, R0, R59 ;  /* 0x0000003b003b7220 */ /* 0x000fe20000410000 */
[C---:B------:R-:W-:Y:S01]  /*52a0*/  FMUL.FTZ R60, R2.reuse, R60 ;  /* 0x0000003c023c7220 */ /* 0x040fe20000410000 */
[----:B------:R-:W-:Y:S01]  /*52b0*/  FMUL.FTZ R61, R2, R61 ;  /* 0x0000003d023d7220 */ /* 0x000fe20000410000 */
[----:B------:R-:W-:Y:S03]  /*52c0*/  FSEL R142, R142, RZ, P1 ;  /* 0x000000ff8e8e7208 */ /* 0x000fe60000800000 */
[----:B------:R2:W-:Y:S01]  /*52d0*/  MUFU.EX2 R244, R4 ;  /* 0x0000000400f47308 */ /* 0x0005e20000000800 */
[C---:B----4-:R-:W-:Y:S01]  /*52e0*/  FMUL.FTZ R6, R3.reuse, R150 ;  /* 0x0000009603067220 */ /* 0x050fe20000410000 */
[C---:B------:R-:W-:Y:S01]  /*52f0*/  FMUL.FTZ R18, R3.reuse, R158 ;  /* 0x0000009e03127220 */ /* 0x040fe20000410000 */
[C---:B------:R-:W-:Y:S01]  /*5300*/  FMUL.FTZ R19, R3.reuse, R159 ;  /* 0x0000009f03137220 */ /* 0x040fe20000410000 */
[C---:B------:R-:W-:Y:S01]  /*5310*/  FMUL.FTZ R34, R3.reuse, R174 ;  /* 0x000000ae03227220 */ /* 0x040fe20000410000 */
[----:B------:R-:W-:Y:S01]  /*5320*/  LDSM.16.MT88.4 R156, [R217+0xa000] ;  /* 0x00a00000d99c783b */ /* 0x000fe20000004200 */
[C---:B---3--:R-:W-:Y:S01]  /*5330*/  FMUL.FTZ R35, R3.reuse, R175 ;  /* 0x000000af03237220 */ /* 0x048fe20000410000 */
[C---:B------:R-:W-:Y:S03]  /*5340*/  FMUL.FTZ R38, R3.reuse, R38 ;  /* 0x0000002603267220 */ /* 0x040fe60000410000 */
[----:B------:R3:W4:Y:S01]  /*5350*/  MUFU.EX2 R239, R7 ;  /* 0x0000000700ef7308 */ /* 0x0007220000000800 */
[----:B-1----:R-:W-:Y:S01]  /*5360*/  FMUL.FTZ R5, R132, R149 ;  /* 0x0000009584057220 */ /* 0x002fe20000410000 */
[C---:B------:R-:W-:Y:S01]  /*5370*/  FMUL.FTZ R39, R3.reuse, R39 ;  /* 0x0000002703277220 */ /* 0x040fe20000410000 */
[C---:B------:R-:W-:Y:S01]  /*5380*/  FMUL.FTZ R50, R3.reuse, R50 ;  /* 0x0000003203327220 */ /* 0x040fe20000410000 */
[C---:B------:R-:W-:Y:S01]  /*5390*/  FMUL.FTZ R51, R3.reuse, R51 ;  /* 0x0000003303337220 */ /* 0x040fe20000410000 */
[C---:B------:R-:W-:Y:S01]  /*53a0*/  FMUL.FTZ R54, R3.reuse, R54 ;  /* 0x0000003603367220 */ /* 0x040fe20000410000 */
[----:B------:R-:W-:Y:S01]  /*53b0*/  FMUL.FTZ R55, R3, R55 ;  /* 0x0000003703377220 */ /* 0x000fe20000410000 */
[C---:B------:R-:W-:Y:S01]  /*53c0*/  FMUL.FTZ R62, R0.reuse, R62 ;  /* 0x0000003e003e7220 */ /* 0x040fe20000410000 */
[----:B------:R-:W-:Y:S01]  /*53d0*/  FMUL.FTZ R63, R0, R63 ;  /* 0x0000003f003f7220 */ /* 0x000fe20000410000 */
[--C-:B--2---:R-:W-:Y:S01]  /*53e0*/  FFMA.FTZ R4, R183, UR4, -R138.reuse ;  /* 0x00000004b7047c23 */ /* 0x104fe2000801088a */
[C---:B------:R-:W-:Y:S01]  /*53f0*/  FMUL.FTZ R64, R132.reuse, R64 ;  /* 0x0000004084407220 */ /* 0x040fe20000410000 */
[C---:B------:R-:W-:Y:S01]  /*5400*/  FMUL.FTZ R65, R132.reuse, R65 ;  /* 0x0000004184417220 */ /* 0x040fe20000410000 */
[C---:B------:R-:W-:Y:S01]  /*5410*/  FMUL.FTZ R66, R3.reuse, R66 ;  /* 0x0000004203427220 */ /* 0x040fe20000410000 */
[----:B------:R1:W2:Y:S01]  /*5420*/  MUFU.EX2 R246, R4 ;  /* 0x0000000400f67308 */ /* 0x0002a20000000800 */
[C---:B------:R-:W-:Y:S01]  /*5430*/  FMUL.FTZ R67, R3.reuse, R67 ;  /* 0x0000004303437220 */ /* 0x040fe20000410000 */
[C---:B------:R-:W-:Y:S01]  /*5440*/  FMUL.FTZ R68, R132.reuse, R68 ;  /* 0x0000004484447220 */ /* 0x040fe20000410000 */
[----:B------:R-:W-:Y:S01]  /*5450*/  FMUL.FTZ R69, R132, R69 ;  /* 0x0000004584457220 */ /* 0x000fe20000410000 */
[----:B---3--:R-:W-:Y:S01]  /*5460*/  FMUL.FTZ R7, R3, R151 ;  /* 0x0000009703077220 */ /* 0x008fe20000410000 */
[----:B----4-:R-:W-:Y:S01]  /*5470*/  F2FP.BF16.F32.PACK_AB R150, R241, R239 ;  /* 0x000000eff196723e */ /* 0x010fe200000010ff */
        /* <DEDUP_REMOVED lines=10> */
[----:B------:R-:W-:Y:S01]  /*5520*/  FMUL.FTZ R80, R132, R80 ;  /* 0x0000005084507220 */ /* 0x000fe20000410000 */
[--C-:B-1----:R-:W-:Y:S01]  /*5530*/  FFMA.FTZ R4, R12, UR4, -R137.reuse ;  /* 0x000000040c047c23 */ /* 0x102fe20008010889 */
[----:B--2---:R-:W-:Y:S01]  /*5540*/  F2FP.BF16.F32.PACK_AB R145, R246, R244 ;  /* 0x000000f4f691723e */ /* 0x004fe200000010ff */
[----:B------:R-:W-:Y:S01]  /*5550*/  FMUL.FTZ R12, R2, R152 ;  /* 0x00000098020c7220 */ /* 0x000fe20000410000 */
[C---:B------:R-:W-:Y:S01]  /*5560*/  FMUL.FTZ R81, R132.reuse, R81 ;  /* 0x0000005184517220 */ /* 0x040fe20000410000 */
[----:B------:R1:W-:Y:S01]  /*5570*/  MUFU.EX2 R247, R4 ;  /* 0x0000000400f77308 */ /* 0x0003e20000000800 */
        /* <DEDUP_REMOVED lines=16> */
[----:B-1----:R-:W-:Y:S01]  /*5680*/  FFMA.FTZ R4, R11, UR4, -R137 ;  /* 0x000000040b047c23 */ /* 0x002fe20008010889 */
[----:B------:R-:W-:Y:S01]  /*5690*/  FMUL.FTZ R11, R0, R147 ;  /* 0x00000093000b7220 */ /* 0x000fe20000410000 */
[C---:B------:R-:W-:Y:S01]  /*56a0*/  FMUL.FTZ R98, R3.reuse, R98 ;  /* 0x0000006203627220 */ /* 0x040fe20000410000 */
[C---:B------:R-:W-:Y:S01]  /*56b0*/  FMUL.FTZ R99, R3.reuse, R99 ;  /* 0x0000006303637220 */ /* 0x040fe20000410000 */
[----:B------:R1:W2:Y:S01]  /*56c0*/  MUFU.EX2 R249, R4 ;  /* 0x0000000400f97308 */ /* 0x0002a20000000800 */
        /* <DEDUP_REMOVED lines=17> */
[----:B--2---:R-:W-:Y:S01]  /*57e0*/  F2FP.BF16.F32.PACK_AB R146, R249, R247 ;  /* 0x000000f7f992723e */ /* 0x004fe200000010ff */
[----:B------:R-:W-:Y:S01]  /*57f0*/  FMUL.FTZ R14, R0, R154 ;  /* 0x0000009a000e7220 */ /* 0x000fe20000410000 */
[C---:B------:R-:W-:Y:S01]  /*5800*/  FMUL.FTZ R116, R132.reuse, R116 ;  /* 0x0000007484747220 */ /* 0x040fe20000410000 */
[----:B------:R1:W2:Y:S01]  /*5810*/  MUFU.EX2 R243, R4 ;  /* 0x0000000400f37308 */ /* 0x0002a20000000800 */
[----:B------:R-:W-:Y:S01]  /*5820*/  FMUL.FTZ R117, R132, R117 ;  /* 0x0000007584757220 */ /* 0x000fe20000410000 */
[C---:B------:R-:W-:Y:S01]  /*5830*/  FMUL.FTZ R118, R3.reuse, R118 ;  /* 0x0000007603767220 */ /* 0x040fe20000410000 */
[C---:B------:R-:W-:Y:S01]  /*5840*/  FMUL.FTZ R119, R3.reuse, R119 ;  /* 0x0000007703777220 */ /* 0x040fe20000410000 */
[----:B------:R-:W-:Y:S01]  /*5850*/  FFMA.FTZ R140, R140, UR4, -R142 ;  /* 0x000000048c8c7c23 */ /* 0x000fe2000801088e */
        /* <DEDUP_REMOVED lines=8> */
[----:B------:R-:W-:Y:S01]  /*58e0*/  LDSM.16.MT88.4 R172, [R215+0xa800] ;  /* 0x00a80000d7ac783b */ /* 0x000fe20000004200 */
[C---:B------:R-:W-:Y:S01]  /*58f0*/  FMUL.FTZ R128, R132.reuse, R128 ;  /* 0x0000008084807220 */ /* 0x040fe20000410000 */
[----:B------:R-:W-:Y:S01]  /*5900*/  FMUL.FTZ R129, R132, R129 ;  /* 0x0000008184817220 */ /* 0x000fe20000410000 */
[----:B------:R-:W-:Y:S01]  /*5910*/  FMUL.FTZ R130, R3, R130 ;  /* 0x0000008203827220 */ /* 0x000fe20000410000 */
[----:B-1----:R-:W-:Y:S01]  /*5920*/  FFMA.FTZ R4, R143, UR4, -R141 ;  /* 0x000000048f047c23 */ /* 0x002fe2000801088d */
[----:B--2---:R-:W-:Y:S01]  /*5930*/  F2FP.BF16.F32.PACK_AB R147, R245, R243 ;  /* 0x000000f3f593723e */ /* 0x004fe200000010ff */
[----:B------:R-:W-:Y:S01]  /*5940*/  FFMA.FTZ R143, R193, UR4, -R137 ;  /* 0x00000004c18f7c23 */ /* 0x000fe20008010889 */
[----:B------:R-:W-:Y:S01]  /*5950*/  FMUL.FTZ R131, R3, R131 ;  /* 0x0000008303837220 */ /* 0x000fe20000410000 */
[----:B------:R1:W2:Y:S10]  /*5960*/  MUFU.EX2 R240, R4 ;  /* 0x0000000400f07308 */ /* 0x0002b40000000800 */
[----:B------:R3:W-:Y:S01]  /*5970*/  MUFU.EX2 R233, R143 ;  /* 0x0000008f00e97308 */ /* 0x0007e20000000800 */
[----:B-1----:R-:W-:Y:S01]  /*5980*/  FFMA.FTZ R4, R186, UR4, -R141 ;  /* 0x00000004ba047c23 */ /* 0x002fe2000801088d */
[----:B--2---:R-:W-:Y:S08]  /*5990*/  FFMA.FTZ R2, R2, R252, R240 ;  /* 0x000000fc02027223 */ /* 0x004ff000000100f0 */
[----:B------:R1:W-:Y:S01]  /*59a0*/  MUFU.EX2 R242, R4 ;  /* 0x0000000400f27308 */ /* 0x0003e20000000800 */
[----:B---3--:R-:W-:Y:S09]  /*59b0*/  FFMA.FTZ R143, R194, UR4, -R138 ;  /* 0x00000004c28f7c23 */ /* 0x008ff2000801088a */
[----:B------:R2:W-:Y:S01]  /*59c0*/  MUFU.EX2 R230, R143 ;  /* 0x0000008f00e67308 */ /* 0x0005e20000000800 */
[----:B-1----:R-:W-:Y:S02]  /*59d0*/  FFMA.FTZ R4, R181, UR4, -R142 ;  /* 0x00000004b5047c23 */ /* 0x002fe4000801088e */
[----:B------:R-:W-:Y:S07]  /*59e0*/  LDSM.16.MT88.4 R180, [R218+0xa800] ;  /* 0x00a80000dab4783b */ /* 0x000fee0000004200 */
[----:B------:R1:W-:Y:S01]  /*59f0*/  MUFU.EX2 R236, R4 ;  /* 0x0000000400ec7308 */ /* 0x0003e20000000800 */
[----:B--2---:R-:W-:Y:S09]  /*5a00*/  FFMA.FTZ R143, R190, UR4, -R138 ;  /* 0x00000004be8f7c23 */ /* 0x004ff2000801088a */
[----:B------:R-:W-:Y:S01]  /*5a10*/  MUFU.EX2 R211, R143 ;  /* 0x0000008f00d37308 */ /* 0x000fe20000000800 */
[--C-:B-1----:R-:W-:Y:S09]  /*5a20*/  FFMA.FTZ R4, R187, UR4, -R142.reuse ;  /* 0x00000004bb047c23 */ /* 0x102ff2000801088e */
[----:B------:R1:W2:Y:S02]  /*5a30*/  MUFU.EX2 R238, R4 ;  /* 0x0000000400ee7308 */ /* 0x0002a40000000800 */
[--C-:B-1----:R-:W-:Y:S01]  /*5a40*/  FFMA.FTZ R4, R185, UR4, -R142.reuse ;  /* 0x00000004b9047c23 */ /* 0x102fe2000801088e */
[----:B--2---:R-:W-:Y:S01]  /*5a50*/  F2FP.BF16.F32.PACK_AB R149, R238, R236 ;  /* 0x000000ecee95723e */ /* 0x004fe200000010ff */
[----:B------:R-:W-:Y:S06]  /*5a60*/  LDSM.16.MT88.4 R184, [R217+0xa800] ;  /* 0x00a80000d9b8783b */ /* 0x000fec0000004200 */
[----:B------:R1:W2:Y:S02]  /*5a70*/  MUFU.EX2 R235, R4 ;  /* 0x0000000400eb7308 */ /* 0x0002a40000000800 */
[----:B-1----:R-:W-:Y:S01]  /*5a80*/  FFMA.FTZ R4, R15, UR4, -R142 ;  /* 0x000000040f047c23 */ /* 0x002fe2000801088e */
[C---:B------:R-:W-:Y:S01]  /*5a90*/  FMUL.FTZ R15, R0.reuse, R155 ;  /* 0x0000009b000f7220 */ /* 0x040fe20000410000 */
[----:B------:R-:W-:Y:S01]  /*5aa0*/  FFMA.FTZ R0, R0, R251, R236 ;  /* 0x000000fb00007223 */ /* 0x000fe200000100ec */
[----:B------:R-:W1:Y:S05]  /*5ab0*/  LDSM.16.MT88.4 R152, [R218+0xa000] ;  /* 0x00a00000da98783b */ /* 0x000e6a0000004200 */
[----:B------:R3:W4:Y:S01]  /*5ac0*/  MUFU.EX2 R237, R4 ;  /* 0x0000000400ed7308 */ /* 0x0007220000000800 */
[----:B------:R-:W-:Y:S04]  /*5ad0*/  FADD.FTZ R0, R238, R0 ;  /* 0x00000000ee007221 */ /* 0x000fe80000010000 */
[----:B--2---:R-:W-:Y:S01]  /*5ae0*/  FADD.FTZ R0, R235, R0 ;  /* 0x00000000eb007221 */ /* 0x004fe20000010000 */
[----:B---3--:R-:W-:Y:S01]  /*5af0*/  FMUL.FTZ R4, R132, R148 ;  /* 0x0000009484047220 */ /* 0x008fe20000410000 */
[----:B------:R-:W-:Y:S02]  /*5b00*/  F2FP.BF16.F32.PACK_AB R148, R242, R240 ;  /* 0x000000f0f294723e */ /* 0x000fe400000010ff */
[----:B----4-:R-:W-:Y:S04]  /*5b10*/  F2FP.BF16.F32.PACK_AB R151, R237, R235 ;  /* 0x000000ebed97723e */ /* 0x010fe800000010ff */
[-C--:B------:R-:W-:Y:S06]  /*5b20*/  HMMA.16816.F32.BF16 R4, R144, R20.reuse, R4 ;  /* 0x000000149004723c */ /* 0x080fec0000041804 */
[C---:B------:R-:W-:Y:S06]  /*5b30*/  HMMA.16816.F32.BF16 R8, R148.reuse, R20, R8 ;  /* 0x000000149408723c */ /* 0x040fec0000041808 */
[-C--:B------:R-:W-:Y:S05]  /*5b40*/  HMMA.16816.F32.BF16 R12, R148, R22.reuse, R12 ;  /* 0x00000016940c723c */ /* 0x080fea000004180c */
[C---:B------:R-:W-:Y:S01]  /*5b50*/  FMUL.FTZ R20, R132.reuse, R164 ;  /* 0x000000a484147220 */ /* 0x040fe20000410000 */
[C---:B------:R-:W-:Y:S05]  /*5b60*/  HMMA.16816.F32.BF16 R16, R144.reuse, R22, R16 ;  /* 0x000000169010723c */ /* 0x040fea0000041810 */
[----:B------:R-:W-:Y:S01]  /*5b70*/  FMUL.FTZ R21, R132, R165 ;  /* 0x000000a584157220 */ /* 0x000fe20000410000 */
[--C-:B------:R-:W-:Y:S01]  /*5b80*/  FFMA.FTZ R164, R189, UR4, -R137.reuse ;  /* 0x00000004bda47c23 */ /* 0x100fe20008010889 */
[C---:B------:R-:W-:Y:S01]  /*5b90*/  FMUL.FTZ R22, R3.reuse, R166 ;  /* 0x000000a603167220 */ /* 0x040fe20000410000 */
[----:B------:R-:W-:Y:S02]  /*5ba0*/  FMUL.FTZ R23, R3, R167 ;  /* 0x000000a703177220 */ /* 0x000fe40000410000 */
[----:B------:R-:W-:Y:S05]  /*5bb0*/  MUFU.EX2 R231, R164 ;  /* 0x000000a400e77308 */ /* 0x000fea0000000800 */
[-C--:B------:R-:W-:Y:S06]  /*5bc0*/  HMMA.16816.F32.BF16 R20, R144, R176.reuse, R20 ;  /* 0x000000b09014723c */ /* 0x080fec0000041814 */
[C---:B------:R-:W-:Y:S06]  /*5bd0*/  HMMA.16816.F32.BF16 R24, R148.reuse, R176, R24 ;  /* 0x000000b09418723c */ /* 0x040fec0000041818 */
[-C--:B------:R-:W-:Y:S06]  /*5be0*/  HMMA.16816.F32.BF16 R28, R148, R178.reuse, R28 ;  /* 0x000000b2941c723c */ /* 0x080fec000004181c */
[C---:B------:R-:W-:Y:S06]  /*5bf0*/  HMMA.16816.F32.BF16 R32, R144.reuse, R178, R32 ;  /* 0x000000b29020723c */ /* 0x040fec0000041820 */
[-C--:B-1----:R-:W-:Y:S06]  /*5c00*/  HMMA.16816.F32.BF16 R36, R144, R152.reuse, R36 ;  /* 0x000000989024723c */ /* 0x082fec0000041824 */
[C---:B------:R-:W-:Y:S06]  /*5c10*/  HMMA.16816.F32.BF16 R40, R148.reuse, R152, R40 ;  /* 0x000000989428723c */ /* 0x040fec0000041828 */
[-C--:B------:R-:W-:Y:S06]  /*5c20*/  HMMA.16816.F32.BF16 R44, R148, R154.reuse, R44 ;  /* 0x0000009a942c723c */ /* 0x080fec000004182c */
[C---:B------:R-:W-:Y:S01]  /*5c30*/  HMMA.16816.F32.BF16 R48, R144.reuse, R154, R48 ;  /* 0x0000009a9030723c */ /* 0x040fe20000041830 */
[----:B------:R-:W1:Y:S05]  /*5c40*/  LDSM.16.MT88.4 R152, [R215+0xb000] ;  /* 0x00b00000d798783b */ /* 0x000e6a0000004200 */
[-C--:B------:R-:W-:Y:S06]  /*5c50*/  HMMA.16816.F32.BF16 R52, R144, R156.reuse, R52 ;  /* 0x0000009c9034723c */ /* 0x080fec0000041834 */
[C---:B------:R-:W-:Y:S06]  /*5c60*/  HMMA.16816.F32.BF16 R56, R148.reuse, R156, R56 ;  /* 0x0000009c9438723c */ /* 0x040fec0000041838 */
[-C--:B------:R-:W-:Y:S05]  /*5c70*/  HMMA.16816.F32.BF16 R60, R148, R158.reuse, R60 ;  /* 0x0000009e943c723c */ /* 0x080fea000004183c */
[--C-:B------:R-:W-:Y:S01]  /*5c80*/  FFMA.FTZ R156, R192, UR4, -R137.reuse ;  /* 0x00000004c09c7c23 */ /* 0x100fe20008010889 */
[C---:B------:R-:W-:Y:S03]  /*5c90*/  HMMA.16816.F32.BF16 R64, R144.reuse, R158, R64 ;  /* 0x0000009e9040723c */ /* 0x040fe60000041840 */
[----:B------:R2:W-:Y:S02]  /*5ca0*/  MUFU.EX2 R234, R156 ;  /* 0x0000009c00ea7308 */ /* 0x0005e40000000800 */
[----:B------:R-:W-:Y:S01]  /*5cb0*/  FFMA.FTZ R137, R188, UR4, -R137 ;  /* 0x00000004bc897c23 */ /* 0x000fe20008010889 */
[-C--:B------:R-:W-:Y:S07]  /*5cc0*/  HMMA.16816.F32.BF16 R68, R144, R160.reuse, R68 ;  /* 0x000000a09044723c */ /* 0x080fee0000041844 */
[----:B------:R3:W-:Y:S01]  /*5cd0*/  MUFU.EX2 R229, R137 ;  /* 0x0000008900e57308 */ /* 0x0007e20000000800 */
[C---:B------:R-:W-:Y:S06]  /*5ce0*/  HMMA.16816.F32.BF16 R72, R148.reuse, R160, R72 ;  /* 0x000000a09448723c */ /* 0x040fec0000041848 */
[-C--:B------:R-:W-:Y:S01]  /*5cf0*/  HMMA.16816.F32.BF16 R76, R148, R162.reuse, R76 ;  /* 0x000000a2944c723c */ /* 0x080fe2000004184c */
[----:B--2---:R-:W2:Y:S04]  /*5d00*/  LDSM.16.MT88.4 R156, [R218+0xb000] ;  /* 0x00b00000da9c783b */ /* 0x004ea80000004200 */
[--C-:B------:R-:W-:Y:S01]  /*5d10*/  FFMA.FTZ R160, R195, UR4, -R138.reuse ;  /* 0x00000004c3a07c23 */ /* 0x100fe2000801088a */
[C---:B------:R-:W-:Y:S03]  /*5d20*/  HMMA.16816.F32.BF16 R80, R144.reuse, R162, R80 ;  /* 0x000000a29050723c */ /* 0x040fe60000041850 */
[----:B------:R-:W-:Y:S01]  /*5d30*/  MUFU.EX2 R232, R160 ;  /* 0x000000a000e87308 */ /* 0x000fe20000000800 */
[----:B------:R-:W-:Y:S01]  /*5d40*/  LDSM.16.MT88.4 R192, [R215+0xb800] ;  /* 0x00b80000d7c0783b */ /* 0x000fe20000004200 */
[--C-:B---3--:R-:W-:Y:S01]  /*5d50*/  FFMA.FTZ R137, R196, UR4, -R141.reuse ;  /* 0x00000004c4897c23 */ /* 0x108fe2000801088d */
[-C--:B-1----:R-:W-:Y:S07]  /*5d60*/  HMMA.16816.F32.BF16 R84, R144, R152.reuse, R84 ;  /* 0x000000989054723c */ /* 0x082fee0000041854 */
[----:B------:R1:W-:Y:S01]  /*5d70*/  MUFU.EX2 R209, R137 ;  /* 0x0000008900d17308 */ /* 0x0003e20000000800 */
[C---:B------:R-:W-:Y:S04]  /*5d80*/  HMMA.16816.F32.BF16 R88, R148.reuse, R152, R88 ;  /* 0x000000989458723c */ /* 0x040fe80000041858 */
[----:B------:R-:W-:Y:S02]  /*5d90*/  FFMA.FTZ R138, R191, UR4, -R138 ;  /* 0x00000004bf8a7c23 */ /* 0x000fe4000801088a */
[-C--:B------:R-:W-:Y:S01]  /*5da0*/  HMMA.16816.F32.BF16 R92, R148, R154.reuse, R92 ;  /* 0x0000009a945c723c */ /* 0x080fe2000004185c */
[----:B------:R-:W-:Y:S02]  /*5db0*/  LDSM.16.MT88.4 R188, [R213+0xb800] ;  /* 0x00b80000d5bc783b */ /* 0x000fe40000004200 */
[----:B------:R3:W4:Y:S03]  /*5dc0*/  MUFU.EX2 R210, R138 ;  /* 0x0000008a00d27308 */ /* 0x0007260000000800 */
[C---:B------:R-:W-:Y:S03]  /*5dd0*/  HMMA.16816.F32.BF16 R96, R144.reuse, R154, R96 ;  /* 0x0000009a9060723c */ /* 0x040fe60000041860 */
[----:B------:R-:W5:Y:S02]  /*5de0*/  LDSM.16.MT88.4 R152, [R217+0xb000] ;  /* 0x00b00000d998783b */ /* 0x000f640000004200 */
[--C-:B-1----:R-:W-:Y:S04]  /*5df0*/  FFMA.FTZ R137, R198, UR4, -R141.reuse ;  /* 0x00000004c6897c23 */ /* 0x102fe8000801088d */
[----:B------:R1:W1:Y:S01]  /*5e00*/  MUFU.EX2 R208, R137 ;  /* 0x0000008900d07308 */ /* 0x0002620000000800 */
[-C--:B--2---:R-:W-:Y:S03]  /*5e10*/  HMMA.16816.F32.BF16 R100, R144, R156.reuse, R100 ;  /* 0x0000009c9064723c */ /* 0x084fe60000041864 */
[--C-:B---3--:R-:W-:Y:S01]  /*5e20*/  FFMA.FTZ R138, R197, UR4, -R142.reuse ;  /* 0x00000004c58a7c23 */ /* 0x108fe2000801088e */
[----:B----4-:R-:W-:Y:S02]  /*5e30*/  F2FP.BF16.F32.PACK_AB R143, R210, R211 ;  /* 0x000000d3d28f723e */ /* 0x010fe400000010ff */
[C---:B------:R-:W-:Y:S03]  /*5e40*/  HMMA.16816.F32.BF16 R104, R148.reuse, R156, R104 ;  /* 0x0000009c9468723c */ /* 0x040fe60000041868 */
[----:B------:R-:W-:Y:S03]  /*5e50*/  MUFU.EX2 R207, R138 ;  /* 0x0000008a00cf7308 */ /* 0x000fe60000000800 */
[-C--:B------:R-:W-:Y:S07]  /*5e60*/  HMMA.16816.F32.BF16 R108, R148, R158.reuse, R108 ;  /* 0x0000009e946c723c */ /* 0x080fee000004186c */
[----:B------:R2:W-:Y:S01]  /*5e70*/  MUFU.EX2 R138, R140 ;  /* 0x0000008c008a7308 */ /* 0x0005e20000000800 */
[--C-:B-1----:R-:W-:Y:S01]  /*5e80*/  FFMA.FTZ R137, R201, UR4, -R142.reuse ;  /* 0x00000004c9897c23 */ /* 0x102fe2000801088e */
[C---:B------:R-:W-:Y:S01]  /*5e90*/  HMMA.16816.F32.BF16 R112, R144.reuse, R158, R112 ;  /* 0x0000009e9070723c */ /* 0x040fe20000041870 */
[----:B------:R-:W1:Y:S07]  /*5ea0*/  LDSM.16.MT88.4 R156, [R213+0xa800] ;  /* 0x00a80000d59c783b */ /* 0x000e6e0000004200 */
[----:B------:R3:W4:Y:S03]  /*5eb0*/  MUFU.EX2 R206, R137 ;  /* 0x0000008900ce7308 */ /* 0x0007260000000800 */
[----:B------:R-:W-:Y:S01]  /*5ec0*/  FFMA.FTZ R142, R139, UR4, -R142 ;  /* 0x000000048b8e7c23 */ /* 0x000fe2000801088e */
[----:B------:R-:W-:Y:S01]  /*5ed0*/  F2FP.BF16.F32.PACK_AB R176, R208, R209 ;  /* 0x000000d1d0b0723e */ /* 0x000fe200000010ff */
[----:B------:R-:W4:Y:S01]  /*5ee0*/  LDL.LU R139, [R1] ;  /* 0x00000000018b7983 */ /* 0x000f220000300800 */
[-C--:B-----5:R-:W-:Y:S03]  /*5ef0*/  HMMA.16816.F32.BF16 R116, R144, R152.reuse, R116 ;  /* 0x000000989074723c */ /* 0x0a0fe60000041874 */
[----:B--2---:R-:W-:Y:S03]  /*5f00*/  F2FP.BF16.F32.PACK_AB R140, R234, R233 ;  /* 0x000000e9ea8c723e */ /* 0x004fe600000010ff */
[C---:B------:R-:W-:Y:S05]  /*5f10*/  HMMA.16816.F32.BF16 R120, R148.reuse, R152, R120 ;  /* 0x000000989478723c */ /* 0x040fea0000041878 */
[--C-:B---3--:R-:W-:Y:S01]  /*5f20*/  FFMA.FTZ R137, R199, UR4, -R141.reuse ;  /* 0x00000004c7897c23 */ /* 0x108fe2000801088d */
[-C--:B------:R-:W-:Y:S01]  /*5f30*/  HMMA.16816.F32.BF16 R124, R148, R154.reuse, R124 ;  /* 0x0000009a947c723c */ /* 0x080fe2000004187c */
[----:B------:R-:W2:Y:S02]  /*5f40*/  LDSM.16.MT88.4 R196, [R218+0xb800] ;  /* 0x00b80000dac4783b */ /* 0x000ea40000004200 */
[----:B------:R-:W-:Y:S02]  /*5f50*/  MUFU.EX2 R205, R137 ;  /* 0x0000008900cd7308 */ /* 0x000fe40000000800 */
[----:B------:R-:W-:Y:S01]  /*5f60*/  FFMA.FTZ R141, R200, UR4, -R141 ;  /* 0x00000004c88d7c23 */ /* 0x000fe2000801088d */
[----:B------:R-:W-:Y:S03]  /*5f70*/  HMMA.16816.F32.BF16 R128, R144, R154, R128 ;  /* 0x0000009a9080723c */ /* 0x000fe60000041880 */
[----:B------:R-:W3:Y:S04]  /*5f80*/  LDSM.16.MT88.4 R200, [R217+0xb800] ;  /* 0x00b80000d9c8783b */ /* 0x000ee80000004200 */
[----:B------:R5:W1:Y:S01]  /*5f90*/  MUFU.EX2 R204, R141 ;  /* 0x0000008d00cc7308 */ /* 0x000a620000000800 */
[----:B----4-:R-:W-:Y:S09]  /*5fa0*/  F2FP.BF16.F32.PACK_AB R177, R206, R207 ;  /* 0x000000cfceb1723e */ /* 0x010ff200000010ff */
[----:B------:R4:W2:Y:S01]  /*5fb0*/  MUFU.EX2 R137, R142 ;  /* 0x0000008e00897308 */ /* 0x0008a20000000800 */
[----:B-----5:R-:W-:Y:S02]  /*5fc0*/  F2FP.BF16.F32.PACK_AB R141, R232, R230 ;  /* 0x000000e6e88d723e */ /* 0x020fe400000010ff */
[----:B-1----:R-:W-:Y:S02]  /*5fd0*/  F2FP.BF16.F32.PACK_AB R178, R204, R205 ;  /* 0x000000cdccb2723e */ /* 0x002fe400000010ff */
[----:B----4-:R-:W-:Y:S02]  /*5fe0*/  F2FP.BF16.F32.PACK_AB R142, R229, R231 ;  /* 0x000000e7e58e723e */ /* 0x010fe400000010ff */
[----:B--2---:R-:W-:Y:S05]  /*5ff0*/  F2FP.BF16.F32.PACK_AB R179, R137, R138 ;  /* 0x0000008a89b3723e */ /* 0x004fea00000010ff */
[-C--:B------:R-:W-:Y:S01]  /*6000*/  HMMA.16816.F32.BF16 R148, R140, R156.reuse, R4 ;  /* 0x0000009c8c94723c */ /* 0x080fe20000041804 */
[----:B------:R-:W2:Y:S05]  /*6010*/  LDL.LU R7, [R1+0x4] ;  /* 0x0000040001077983 */ /* 0x000eaa0000300800 */
        /* <DEDUP_REMOVED lines=32> */
[-C--:B---3--:R-:W-:Y:S06]  /*6220*/  HMMA.16816.F32.BF16 R116, R140, R200.reuse, R116 ;  /* 0x000000c88c74723c */ /* 0x088fec0000041874 */
[C---:B------:R-:W-:Y:S06]  /*6230*/  HMMA.16816.F32.BF16 R120, R176.reuse, R200, R120 ;  /* 0x000000c8b078723c */ /* 0x040fec0000041878 */
[-C--:B------:R-:W-:Y:S06]  /*6240*/  HMMA.16816.F32.BF16 R124, R176, R202.reuse, R124 ;  /* 0x000000cab07c723c */ /* 0x080fec000004187c */
[----:B------:R-:W-:Y:S05]  /*6250*/  HMMA.16816.F32.BF16 R128, R140, R202, R128 ;  /* 0x000000ca8c80723c */ /* 0x000fea0000041880 */
[----:B------:R-:W-:Y:S06]  /*6260*/  FFMA.FTZ R3, R3, R139, R244 ;  /* 0x0000008b03037223 */ /* 0x000fec00000100f4 */
[----:B------:R-:W-:Y:S04]  /*6270*/  FADD.FTZ R3, R246, R3 ;  /* 0x00000003f6037221 */ /* 0x000fe80000010000 */
[----:B------:R-:W-:Y:S04]  /*6280*/  FADD.FTZ R3, R243, R3 ;  /* 0x00000003f3037221 */ /* 0x000fe80000010000 */
[----:B------:R-:W-:Y:S01]  /*6290*/  FADD.FTZ R3, R245, R3 ;  /* 0x00000003f5037221 */ /* 0x000fe20000010000 */
[----:B--2---:R-:W-:Y:S04]  /*62a0*/  FFMA.FTZ R132, R132, R7, R248 ;  /* 0x0000000784847223 */ /* 0x004fe800000100f8 */
[----:B------:R-:W-:Y:S04]  /*62b0*/  FADD.FTZ R132, R250, R132 ;  /* 0x00000084fa847221 */ /* 0x000fe80000010000 */
[----:B------:R-:W-:Y:S01]  /*62c0*/  FADD.FTZ R2, R247, R132 ;  /* 0x00000084f7027221 */ /* 0x000fe20000010000 */
[----:B------:R-:W-:Y:S03]  /*62d0*/  MOV R132, R135 ;  /* 0x0000008700847202 */ /* 0x000fe60000000f00 */
[----:B------:R-:W-:Y:S04]  /*62e0*/  FADD.FTZ R2, R249, R2 ;  /* 0x00000002f9027221 */ /* 0x000fe80000010000 */
        /* <DEDUP_REMOVED lines=18> */
[----:B------:R1:W-:Y:S02]  /*6410*/  STL [R1], R3 ;  /* 0x0000000301007387 */ /* 0x0003e40000100800 */
[----:B-1----:R-:W-:Y:S01]  /*6420*/  MOV R3, R136 ;  /* 0x0000008800037202 */ /* 0x002fe20000000f00 */
[----:B------:R-:W-:Y:S06]  /*6430*/  @P0 BRA `(.L_x_1594) ;  /* 0xffffffd800c40947 */ /* 0x000fec000383ffff */
.L_x_1593:
[----:B------:R-:W2:Y:S04]  /*6440*/  LDL.LU R4, [R1+0x4] ;  /* 0x0000040001047983 */ /* 0x000ea80000300800 */
[----:B------:R-:W3:Y:S04]  /*6450*/  LDL.LU R6, [R1] ;  /* 0x0000000001067983 */ /* 0x000ee80000300800 */
[----:B------:R-:W4:Y:S01]  /*6460*/  LDL R12, [R1+0x40] ;  /* 0x00004000010c7983 */ /* 0x000f220000100800 */
[----:B------:R-:W1:Y:S01]  /*6470*/  S2UR UR4, SR_CgaCtaId ;  /* 0x00000000000479c3 */ /* 0x000e620000008800 */
[----:B------:R-:W-:-:S02]  /*6480*/  UMOV UR5, 0x400 ;  /* 0x0000040000057882 */ /* 0x000fc40000000000 */
[----:B------:R-:W5:Y:S01]  /*6490*/  SHFL.BFLY PT, R3, R252, 0x2, 0x1f ;  /* 0x0c401f00fc037f89 */ /* 0x000f6200000e0000 */
[----:B------:R-:W5:Y:S01]  /*64a0*/  S2R R9, SR_TID.X ;  /* 0x0000000000097919 */ /* 0x000f620000002100 */
[----:B-1----:R-:W-:Y:S01]  /*64b0*/  ULEA UR4, UR4, UR5, 0x18 ;  /* 0x0000000504047291 */ /* 0x002fe2000f8ec03f */
[----:B-----5:R-:W-:-:S05]  /*64c0*/  FADD.FTZ R252, R3, R252 ;  /* 0x000000fc03fc7221 */ /* 0x020fca0000010000 */
[----:B------:R-:W1:Y:S01]  /*64d0*/  SHFL.BFLY PT, R3, R252, 0x1, 0x1f ;  /* 0x0c201f00fc037f89 */ /* 0x000e6200000e0000 */
[----:B------:R-:W-:-:S04]  /*64e0*/  SHF.R.S32.HI R8, RZ, 0x1f, R9 ;  /* 0x0000001fff087819 */ /* 0x000fc80000011409 */
[----:B------:R-:W-:Y:S01]  /*64f0*/  LEA.HI R7, R8, R9, RZ, 0x2 ;  /* 0x0000000908077211 */ /* 0x000fe200078f10ff */
[----:B-1----:R-:W-:-:S03]  /*6500*/  FADD.FTZ R252, R252, R3 ;  /* 0x00000003fcfc7221 */ /* 0x002fc60000010000 */
[----:B------:R-:W-:Y:S01]  /*6510*/  LOP3.LUT R3, R7, 0x3ffffffc, RZ, 0xc0, !PT ;  /* 0x3ffffffc07037812 */ /* 0x000fe200078ec0ff */
[----:B--2---:R-:W1:Y:S04]  /*6520*/  SHFL.BFLY PT, R0, R4, 0x2, 0x1f ;  /* 0x0c401f0004007f89 */ /* 0x004e6800000e0000 */
[----:B---3--:R-:W2:Y:S01]  /*6530*/  SHFL.BFLY PT, R2, R6, 0x2, 0x1f ;  /* 0x0c401f0006027f89 */ /* 0x008ea200000e0000 */
[----:B----4-:R-:W-:Y:S01]  /*6540*/  ISETP.NE.AND P0, PT, R12, -0x1, PT ;  /* 0xffffffff0c00780c */ /* 0x010fe20003f05270 */
[----:B-1----:R-:W-:Y:S02]  /*6550*/  FADD.FTZ R0, R0, R4 ;  /* 0x0000000400007221 */ /* 0x002fe40000010000 */
[----:B------:R-:W1:Y:S01]  /*6560*/  SHFL.BFLY PT, R4, R251, 0x2, 0x1f ;  /* 0x0c401f00fb047f89 */ /* 0x000e6200000e0000 */
[----:B--2---:R-:W-:-:S03]  /*6570*/  FADD.FTZ R2, R2, R6 ;  /* 0x0000000602027221 */ /* 0x004fc60000010000 */
[----:B------:R-:W2:Y:S04]  /*6580*/  SHFL.BFLY PT, R5, R0, 0x1, 0x1f ;  /* 0x0c201f0000057f89 */ /* 0x000ea800000e0000 */
[----:B------:R-:W3:Y:S01]  /*6590*/  SHFL.BFLY PT, R6, R2, 0x1, 0x1f ;  /* 0x0c201f0002067f89 */ /* 0x000ee200000e0000 */
[----:B-1----:R-:W-:Y:S01]  /*65a0*/  FADD.FTZ R251, R4, R251 ;  /* 0x000000fb04fb7221 */ /* 0x002fe20000010000 */
[----:B------:R-:W-:Y:S01]  /*65b0*/  SHF.R.S32.HI R4, RZ, 0x1f, R7 ;  /* 0x0000001fff047819 */ /* 0x000fe20000011407 */
[----:B--2---:R-:W-:Y:S01]  /*65c0*/  FADD.FTZ R132, R0, R5 ;  /* 0x0000000500847221 */ /* 0x004fe20000010000 */
[----:B------:R-:W-:Y:S02]  /*65d0*/  MOV R0, 0x3f800000 ;  /* 0x3f80000000007802 */ /* 0x000fe40000000f00 */
[----:B------:R-:W1:Y:S01]  /*65e0*/  SHFL.BFLY PT, R5, R251, 0x1, 0x1f ;  /* 0x0c201f00fb057f89 */ /* 0x000e6200000e0000 */
[----:B---3--:R-:W-:Y:S01]  /*65f0*/  FADD.FTZ R137, R2, R6 ;  /* 0x0000000602897221 */ /* 0x008fe20000010000 */
[----:B------:R-:W-:-:S02]  /*6600*/  FSETP.NE.FTZ.AND P4, PT, R132, RZ, PT ;  /* 0x000000ff8400720b */ /* 0x000fc40003f95000 */
[----:B------:R-:W-:Y:S02]  /*6610*/  SHF.R.S32.HI R2, RZ, 0x2, R7 ;  /* 0x00000002ff027819 */ /* 0x000fe40000011407 */
[----:B------:R-:W-:Y:S02]  /*6620*/  FSETP.NE.FTZ.AND P3, PT, R137, RZ, PT ;  /* 0x000000ff8900720b */ /* 0x000fe40003f75000 */
[----:B------:R-:W-:Y:S02]  /*6630*/  LEA.HI R4, R4, R2, RZ, 0x3 ;  /* 0x0000000204047211 */ /* 0x000fe400078f18ff */
[----:B------:R-:W-:Y:S02]  /*6640*/  IADD3 R6, -R3, R9, RZ ;  /* 0x0000000903067210 */ /* 0x000fe40007ffe1ff */
[----:B------:R-:W-:Y:S02]  /*6650*/  LOP3.LUT R4, R4, 0xfffffff8, RZ, 0xc0, !PT ;  /* 0xfffffff804047812 */ /* 0x000fe400078ec0ff */
[----:B------:R-:W-:Y:S01]  /*6660*/  MOV R3, 0x3f800000 ;  /* 0x3f80000000037802 */ /* 0x000fe20000000f00 */
[----:B------:R-:W2:Y:S01]  /*6670*/  @P4 MUFU.RCP R0, R132 ;  /* 0x0000008400004308 */ /* 0x000ea20000001000 */
[----:B------:R-:W-:-:S04]  /*6680*/  IADD3 R2, R2, -R4, RZ ;  /* 0x8000000402027210 */ /* 0x000fc80007ffe0ff */
[C---:B------:R-:W-:Y:S02]  /*6690*/  SHF.L.U32 R21, R2.reuse, 0x6, RZ ;  /* 0x0000000602157819 */ /* 0x040fe400000006ff */
[----:B------:R-:W-:Y:S01]  /*66a0*/  R2P PR, R2, 0x6 ;  /* 0x0000000602007804 */ /* 0x000fe20000000000 */
[----:B-1----:R-:W-:Y:S01]  /*66b0*/  FADD.FTZ R138, R251, R5 ;  /* 0x00000005fb8a7221 */ /* 0x002fe20000010000 */
[----:B------:R-:W-:Y:S01]  /*66c0*/  LEA.HI R5, R8, R9, RZ, 0x5 ;  /* 0x0000000908057211 */ /* 0x000fe200078f28ff */
[----:B------:R-:W1:Y:S01]  /*66d0*/  @P3 MUFU.RCP R3, R137 ;  /* 0x0000008900033308 */ /* 0x000e620000001000 */
[----:B------:R-:W3:Y:S01]  /*66e0*/  @P0 LDC.64 R8, c[0x0][0x298] ;  /* 0x0000a600ff080b82 */ /* 0x000ee20000000a00 */
[----:B------:R-:W-:-:S04]  /*66f0*/  LOP3.LUT R21, R21, 0x1c0, RZ, 0xc0, !PT ;  /* 0x000001c015157812 */ /* 0x000fc800078ec0ff */
[----:B------:R-:W-:Y:S01]  /*6700*/  LEA.HI R21, R21, R21, RZ, 0x1d ;  /* 0x0000001515157211 */ /* 0x000fe200078fe8ff */
[C---:B--2---:R-:W-:Y:S01]  /*6710*/  FMUL.FTZ R11, R0.reuse, R165 ;  /* 0x000000a5000b7220 */ /* 0x044fe20000410000 */
[C---:B------:R-:W-:Y:S01]  /*6720*/  FMUL.FTZ R165, R0.reuse, R81 ;  /* 0x0000005100a57220 */ /* 0x040fe20000410000 */
[----:B------:R-:W-:Y:S01]  /*6730*/  SHF.R.S32.HI R81, RZ, 0x5, R5 ;  /* 0x00000005ff517819 */ /* 0x000fe20000011405 */
        /* <DEDUP_REMOVED lines=31> */
[----:B---3--:R-:W-:Y:S01]  /*6930*/  @P0 IMAD.WIDE.U32 R4, R12, R8, RZ ;  /* 0x000000080c040225 */ /* 0x008fe200078e00ff */
[----:B------:R-:W-:-:S03]  /*6940*/  MOV R84, 0xffffffe0 ;  /* 0xffffffe000547802 */ /* 0x000fc60000000f00 */
[C---:B-1----:R-:W-:Y:S01]  /*6950*/  FMUL.FTZ R150, R3.reuse, R150 ;  /* 0x0000009603967220 */ /* 0x042fe20000410000 */
[----:B------:R-:W-:Y:S01]  /*6960*/  LEA R21, R0, R21, 0x1 ;  /* 0x0000001500157211 */ /* 0x000fe200078e08ff */
[C---:B------:R-:W-:Y:S01]  /*6970*/  FMUL.FTZ R151, R3.reuse, R151 ;  /* 0x0000009703977220 */ /* 0x040fe20000410000 */
[----:B------:R-:W-:Y:S01]  /*6980*/  MOV R80, 0x40 ;  /* 0x0000004000507802 */ /* 0x000fe20000000f00 */
[----:B------:R-:W-:Y:S01]  /*6990*/  FMUL.FTZ R158, R3, R158 ;  /* 0x0000009e039e7220 */ /* 0x000fe20000410000 */
[----:B------:R-:W-:Y:S01]  /*69a0*/  LEA R21, R21, UR4, 0x1 ;  /* 0x0000000415157c11 */ /* 0x000fe2000f8e08ff */
[C---:B------:R-:W-:Y:S01]  /*69b0*/  FMUL.FTZ R159, R3.reuse, R159 ;  /* 0x0000009f039f7220 */ /* 0x040fe20000410000 */
[----:B------:R-:W-:Y:S01]  /*69c0*/  @P0 IMAD R96, R12, R9, R5 ;  /* 0x000000090c600224 */ /* 0x000fe200078e0205 */
[----:B------:R-:W-:Y:S01]  /*69d0*/  @P0 MOV R85, R4 ;  /* 0x0000000400550202 */ /* 0x000fe20000000f00 */
[----:B------:R-:W-:Y:S01]  /*69e0*/  FMUL.FTZ R166, R3, R166 ;  /* 0x000000a603a67220 */ /* 0x000fe20000410000 */
[----:B------:R-:W-:-:S02]  /*69f0*/  SEL R84, R84, 0x20, P1 ;  /* 0x0000002054547807 */ /* 0x000fc40000800000 */
[----:B------:R-:W-:Y:S01]  /*6a00*/  SEL R80, R80, 0xffffffc0, !P2 ;  /* 0xffffffc050507807 */ /* 0x000fe20005000000 */
        /* <DEDUP_REMOVED lines=9> */
.L_x_1597:
        /* <DEDUP_REMOVED lines=23> */
.L_x_1598:
        /* <DEDUP_REMOVED lines=8> */
[C---:B------:R-:W-:Y:S01]  /*6c90*/  FMUL.FTZ R66, R3.reuse, R66 ;  /* 0x0000004203427220 */ /* 0x040fe20000410000 */
[----:B------:R-:W-:Y:S01]  /*6ca0*/  FSETP.NE.FTZ.AND P6, PT, R252, RZ, PT ;  /* 0x000000fffc00720b */ /* 0x000fe20003fd5000 */
[C---:B------:R-:W-:Y:S01]  /*6cb0*/  FMUL.FTZ R67, R3.reuse, R67 ;  /* 0x0000004303437220 */ /* 0x040fe20000410000 */
[----:B------:R-:W-:Y:S01]  /*6cc0*/  MOV R2, 0x3f800000 ;  /* 0x3f80000000027802 */ /* 0x000fe20000000f00 */
[C---:B------:R-:W-:Y:S01]  /*6cd0*/  FMUL.FTZ R70, R3.reuse, R70 ;  /* 0x0000004603467220 */ /* 0x040fe20000410000 */
        /* <DEDUP_REMOVED lines=325> */
.L_x_1600:
[----:B------:R-:W-:Y:S05]  /*8130*/  BSYNC B0 ;  /* 0x0000000000007941 */ /* 0x000fea0003800000 */
.L_x_1599:
[----:B--2---:R1:W5:Y:S01]  /*8140*/  LDL.64 R22, [R1+0x8] ;  /* 0x0000080001167983 */ /* 0x0043620000100a00 */
[----:B------:R-:W-:Y:S01]  /*8150*/  IADD3 R2, P1, R20, R85, RZ ;  /* 0x0000005514027210 */ /* 0x000fe20007f3e0ff */
        /* <DEDUP_REMOVED lines=21> */
[----:B-----5:R-:W-:-:S04]  /*82b0*/  IMAD R0, R23, UR4, RZ ;  /* 0x0000000417007c24 */ /* 0x020fc8000f8e02ff */
        /* <DEDUP_REMOVED lines=8> */
.L_x_1602:
[----:B------:R-:W-:Y:S05]  /*8340*/  BSYNC B0 ;  /* 0x0000000000007941 */ /* 0x000fea0003800000 */
.L_x_1601:
[----:B--2-4-:R2:W4:Y:S01]  /*8350*/  LDS.128 R12, [R228+0x800] ;  /* 0x00080000e40c7984 */ /* 0x0145220000000c00 */
[----:B------:R-:W-:Y:S01]  /*8360*/  BSSY B0, `(.L_x_1603) ;  /* 0x0000012000007945 */ /* 0x000fe20003800000 */
[----:B------:R-:W-:Y:S02]  /*8370*/  ISETP.GE.AND P1, PT, R18, R167, PT ;  /* 0x000000a71200720c */ /* 0x000fe40003f26270 */
[----:B---3--:R2:W3:Y:S01]  /*8380*/  LDS.128 R8, [R228+0x4800] ;  /* 0x00480000e4087984 */ /* 0x0084e20000000c00 */
[----:B------:R-:W-:Y:S05]  /*8390*/  @P4 BRA `(.L_x_1604) ;  /* 0x0000000000384947 */ /* 0x000fea0003800000 */
[----:B-----5:R-:W-:Y:S01]  /*83a0*/  IADD3 R0, P4, R22, 0x10, RZ ;  /* 0x0000001016007810 */ /* 0x020fe20007f9e0ff */
        /* <DEDUP_REMOVED lines=13> */
.L_x_1604:
[----:B------:R-:W-:Y:S05]  /*8480*/  BSYNC B0 ;  /* 0x0000000000007941 */ /* 0x000fea0003800000 */
.L_x_1603:
[----:B----4-:R4:W1:Y:S01]  /*8490*/  LDS.128 R12, [R228+0x1000] ;  /* 0x00100000e40c7984 */ /* 0x0108620000000c00 */
[----:B------:R-:W-:Y:S03]  /*84a0*/  BSSY B0, `(.L_x_1605) ;  /* 0x0000011000007945 */ /* 0x000fe60003800000 */
        /* <DEDUP_REMOVED lines=16> */
.L_x_1606:
[----:B------:R-:W-:Y:S05]  /*85b0*/  BSYNC B0 ;  /* 0x0000000000007941 */ /* 0x000fea0003800000 */
.L_x_1605:
[----:B-1----:R1:W1:Y:S01]  /*85c0*/  LDS.128 R12, [R228+0x1800] ;  /* 0x00180000e40c7984 */ /* 0x0022620000000c00 */
[----:B------:R-:W-:Y:S03]  /*85d0*/  BSSY B0, `(.L_x_1607) ;  /* 0x0000011000007945 */ /* 0x000fe60003800000 */
[----:B---3--:R3:W1:Y:S01]  /*85e0*/  LDS.128 R8, [R228+0x5800] ;  /* 0x00580000e4087984 */ /* 0x0086620000000c00 */
        /* <DEDUP_REMOVED lines=15> */
.L_x_1608:
[----:B------:R-:W-:Y:S05]  /*86e0*/  BSYNC B0 ;  /* 0x0000000000007941 */ /* 0x000fea0003800000 */
.L_x_1607:
[----:B-1----:R1:W1:Y:S01]  /*86f0*/  LDS.128 R12, [R228+0x2000] ;  /* 0x00200000e40c7984 */ /* 0x0022620000000c00 */
[----:B------:R-:W-:Y:S03]  /*8700*/  BSSY B0, `(.L_x_1609) ;  /* 0x0000011000007945 */ /* 0x000fe60003800000 */
[----:B------:R1:W1:Y:S01]  /*8710*/  LDS.128 R8, [R228+0x6000] ;  /* 0x00600000e4087984 */ /* 0x0002620000000c00 */
        /* <DEDUP_REMOVED lines=15> */
.L_x_1610:
[----:B------:R-:W-:Y:S05]  /*8810*/  BSYNC B0 ;  /* 0x0000000000007941 */ /* 0x000fea0003800000 */
.L_x_1609:
        /* <DEDUP_REMOVED lines=18> */
.L_x_1612:
[----:B------:R-:W-:Y:S05]  /*8940*/  BSYNC B0 ;  /* 0x0000000000007941 */ /* 0x000fea0003800000 */
.L_x_1611:
        /* <DEDUP_REMOVED lines=18> */
.L_x_1614:
[----:B------:R-:W-:Y:S05]  /*8a70*/  BSYNC B0 ;  /* 0x0000000000007941 */ /* 0x000fea0003800000 */
.L_x_1613:
[----:B------:R-:W-:Y:S05]  /*8a80*/  @P1 EXIT ;  /* 0x000000000000194d */ /* 0x000fea0003800000 */
[----:B-----5:R-:W-:Y:S01]  /*8a90*/  IADD3 R6, P0, R22, 0x70, RZ ;  /* 0x0000007016067810 */ /* 0x020fe20007f1e0ff */
        /* <DEDUP_REMOVED lines=14> */
.L_x_1589:
        /* <DEDUP_REMOVED lines=79> */
.L_x_1616:
[----:B------:R-:W-:Y:S05]  /*9070*/  BSYNC B0 ;  /* 0x0000000000007941 */ /* 0x000fea0003800000 */
.L_x_1615:
        /* <DEDUP_REMOVED lines=18> */
.L_x_1618:
[----:B------:R-:W-:Y:S05]  /*91a0*/  BSYNC B0 ;  /* 0x0000000000007941 */ /* 0x000fea0003800000 */
.L_x_1617:
        /* <DEDUP_REMOVED lines=18> */
.L_x_1620:
[----:B------:R-:W-:Y:S05]  /*92d0*/  BSYNC B0 ;  /* 0x0000000000007941 */ /* 0x000fea0003800000 */
.L_x_1619:
        /* <DEDUP_REMOVED lines=17> */
.L_x_1622:
[----:B------:R-:W-:Y:S05]  /*93f0*/  BSYNC B0 ;  /* 0x0000000000007941 */ /* 0x000fea0003800000 */
.L_x_1621:
        /* <DEDUP_REMOVED lines=17> */
.L_x_1624:
[----:B------:R-:W-:Y:S05]  /*9510*/  BSYNC B0 ;  /* 0x0000000000007941 */ /* 0x000fea0003800000 */
.L_x_1623:
        /* <DEDUP_REMOVED lines=19> */
.L_x_1626:
[----:B------:R-:W-:Y:S05]  /*9650*/  BSYNC B0 ;  /* 0x0000000000007941 */ /* 0x000fea0003800000 */
.L_x_1625:
        /* <DEDUP_REMOVED lines=16> */
.L_x_1628:
[----:B------:R-:W-:Y:S05]  /*9760*/  BSYNC B0 ;  /* 0x0000000000007941 */ /* 0x000fea0003800000 */
.L_x_1627:
        /* <DEDUP_REMOVED lines=19> */
.L_x_1630:
[----:B------:R-:W-:Y:S05]  /*98a0*/  BSYNC B0 ;  /* 0x0000000000007941 */ /* 0x000fea0003800000 */
.L_x_1629:
        /* <DEDUP_REMOVED lines=11> */
.L_x_1632:
[----:B------:R-:W-:Y:S05]  /*9960*/  BSYNC B0 ;  /* 0x0000000000007941 */ /* 0x000fea0003800000 */
.L_x_1631:
        /* <DEDUP_REMOVED lines=15> */
.L_x_1634:
[----:B------:R-:W-:Y:S05]  /*9a60*/  BSYNC B0 ;  /* 0x0000000000007941 */ /* 0x000fea0003800000 */
.L_x_1633:
        /* <DEDUP_REMOVED lines=10> */
.L_x_1636:
[----:B------:R-:W-:Y:S05]  /*9b10*/  BSYNC B0 ;  /* 0x0000000000007941 */ /* 0x000fea0003800000 */
.L_x_1635:
        /* <DEDUP_REMOVED lines=10> */
.L_x_1638:
[----:B------:R-:W-:Y:S05]  /*9bc0*/  BSYNC B0 ;  /* 0x0000000000007941 */ /* 0x000fea0003800000 */
.L_x_1637:
        /* <DEDUP_REMOVED lines=10> */
.L_x_1640:
[----:B------:R-:W-:Y:S05]  /*9c70*/  BSYNC B0 ;  /* 0x0000000000007941 */ /* 0x000fea0003800000 */
.L_x_1639:
        /* <DEDUP_REMOVED lines=10> */
.L_x_1642:
[----:B------:R-:W-:Y:S05]  /*9d20*/  BSYNC B0 ;  /* 0x0000000000007941 */ /* 0x000fea0003800000 */
.L_x_1641:
        /* <DEDUP_REMOVED lines=10> */
.L_x_1644:
[----:B------:R-:W-:Y:S05]  /*9dd0*/  BSYNC B0 ;  /* 0x0000000000007941 */ /* 0x000fea0003800000 */
.L_x_1643:
        /* <DEDUP_REMOVED lines=10> */
.L_x_1645:
        /* <DEDUP_REMOVED lines=16> */
.L_x_2937:


//--------------------- .text._ZN5flash16flash_fwd_kernelI23Flash_fwd_kernel_traitsILi128ELi128ELi32ELi4ELb0ELb0EN7cutlass10bfloat16_tE19Flash_kernel_traitsILi128ELi128ELi32ELi4ES3_EELb1ELb0ELb0ELb0ELb0ELb0ELb0ELb0EEEvNS_16Flash_fwd_paramsE --------------------------
	.section	.text._ZN5flash16flash_fwd_kernelI23Flash_fwd_kernel_traitsILi128ELi128ELi32ELi4ELb0ELb0EN7cutlass10bfloat16_tE19Flash_kernel_traitsILi128ELi128ELi32ELi4ES3_EELb1ELb0ELb0ELb0ELb0ELb0ELb0ELb0EEEvNS_16Flash_fwd_paramsE,"ax",@progbits
	.align	128
        .global         _ZN5flash16flash_fwd_kernelI23Flash_fwd_kernel_traitsILi128ELi128ELi32ELi4ELb0ELb0EN7cutlass10bfloat16_tE19Flash_kernel_traitsILi128ELi128ELi32ELi4ES3_EELb1ELb0ELb0ELb0ELb0ELb0ELb0ELb0EEEvNS_16Flash_fwd_paramsE
        .type           _ZN5flash16flash_fwd_kernelI23Flash_fwd_kernel_traitsILi128ELi128ELi32ELi4ELb0ELb0EN7cutlass10bfloat16_tE19Flash_kernel_traitsILi128ELi128ELi32ELi4ES3_EELb1ELb0ELb0ELb0ELb0ELb0ELb0ELb0EEEvNS_16Flash_fwd_paramsE,@function
        .size           _ZN5flash16flash_fwd_kernelI23Flash_fwd_kernel_traitsILi128ELi128ELi32ELi4ELb0ELb0EN7cutlass10bfloat16_tE19Flash_kernel_traitsILi128ELi128ELi32ELi4ES3_EELb1ELb0ELb0ELb0ELb0ELb0ELb0ELb0EEEvNS_16Flash_fwd_paramsE,(.L_x_2938 - _ZN5flash16flash_fwd_kernelI23Flash_fwd_kernel_traitsILi128ELi128ELi32ELi4ELb0ELb0EN7cutlass10bfloat16_tE19Flash_kernel_traitsILi128ELi128ELi32ELi4ES3_EELb1ELb0ELb0ELb0ELb0ELb0ELb0ELb0EEEvNS_16Flash_fwd_paramsE)
        .other          _ZN5flash16flash_fwd_kernelI23Flash_fwd_kernel_traitsILi128ELi128ELi32ELi4ELb0ELb0EN7cutlass10bfloat16_tE19Flash_kernel_traitsILi128ELi128ELi32ELi4ES3_EELb1ELb0ELb0ELb0ELb0ELb0ELb0ELb0EEEvNS_16Flash_fwd_paramsE,@"STO_CUDA_ENTRY STV_DEFAULT"
_ZN5flash16flash_fwd_kernelI23Flash_fwd_kernel_traitsILi128ELi128ELi32ELi4ELb0ELb0EN7cutlass10bfloat16_tE19Flash_kernel_traitsILi128ELi128ELi32ELi4ES3_EELb1ELb0ELb0ELb0ELb0ELb0ELb0ELb0EEEvNS_16Flash_fwd_paramsE:
.text._ZN5flash16flash_fwd_kernelI23Flash_fwd_kernel_traitsILi128ELi128ELi32ELi4ELb0ELb0EN7cutlass10bfloat16_tE19Flash_kernel_traitsILi128ELi128ELi32ELi4ES3_EELb1ELb0ELb0ELb0ELb0ELb0ELb0ELb0EEEvNS_16Flash_fwd_paramsE:
[----:B------:R-:W1:Y:S08]  /*0000*/  LDC R1, c[0x0][0x28] ;  /* 0x00000a00ff017b82 */ /* 0x000e700000000800 */
[----:B------:R-:W2:Y:S01]  /*0010*/  LDC R83, c[0x0][0x3ac] ;  /* 0x0000eb00ff537b82 */ /* 0x000ea20000000800 */
[----:B------:R-:W-:Y:S01]  /*0020*/  ULDC.U8 UR4, c[0x0][0x3b4] ;  /* 0x0000ed0000047ab9 */ /* 0x000fe20000000000 */
[----:B------:R-:W-:Y:S01]  /*0030*/  ULDC.64 UR8, c[0x0][0x208] ;  /* 0x0000820000087ab9 */ /* 0x000fe20000000a00 */
[----:B------:R-:W-:Y:S01]  /*0040*/  ISETP.NE.AND P3, PT, RZ, UR4, PT ;  /* 0x00000004ff007c0c */ /* 0x000fe2000bf65270 */
[----:B-1----:R-:W-:-:S04]  /*0050*/  VIADD R1, R1, 0xffffffe0 ;  /* 0xffffffe001017836 */ /* 0x002fc80000000000 */
[----:B------:R-:W1:Y:S01]  /*0060*/  LDC R172, c[0x0][0x3a8] ;  /* 0x0000ea00ffac7b82 */ /* 0x000e620000000800 */
[----:B------:R-:W-:Y:S02]  /*0070*/  ULDC.64 UR4, c[0x0][0x3a0] ;  /* 0x0000e80000047ab9 */ /* 0x000fe40000000a00 */
[----:B------:R-:W-:Y:S01]  /*0080*/  IMAD.U32 R240, RZ, RZ, UR4 ;  /* 0x00000004fff07e24 */ /* 0x000fe2000f8e00ff */
[----:B------:R-:W3:Y:S01]  /*0090*/  S2R R230, SR_CTAID.X ;  /* 0x0000000000e67919 */ /* 0x000ee20000002500 */
[----:B------:R-:W3:Y:S03]  /*00a0*/  S2R R16, SR_CTAID.Y ;  /* 0x0000000000107919 */ /* 0x000ee60000002600 */
[----:B------:R-:W4:Y:S01]  /*00b0*/  LDC.64 R2, c[0x0][0x300] ;  /* 0x0000c000ff027b82 */ /* 0x000f220000000a00 */
[----:B--2---:R-:W-:Y:S01]  /*00c0*/  @P3 IMAD.MOV.U32 R173, RZ, RZ, R83 ;  /* 0x000000ffffad3224 */ /* 0x004fe200078e0053 */
[----:B------:R-:W3:Y:S06]  /*00d0*/  S2R R19, SR_CTAID.Z ;  /* 0x0000000000137919 */ /* 0x000eec0000002700 */
[----:B------:R-:W2:Y:S01]  /*00e0*/  @P3 LDC R0, c[0x0][0x3b0] ;  /* 0x0000ec00ff003b82 */ /* 0x000ea20000000800 */
[----:B-1----:R-:W2:Y:S01]  /*00f0*/  @P3 LDG.E.64 R6, desc[UR8][R172.64] ;  /* 0x00000008ac063981 */ /* 0x002ea2000c1e1b00 */
[----:B------:R-:W-:Y:S01]  /*0100*/  IMAD.U32 R241, RZ, RZ, UR5 ;  /* 0x00000005fff17e24 */ /* 0x000fe2000f8e00ff */
[----:B------:R-:W-:Y:S01]  /*0110*/  ULDC.64 UR4, c[0x0][0x2f0] ;  /* 0x0000bc0000047ab9 */ /* 0x000fe20000000a00 */
[----:B------:R-:W1:Y:S01]  /*0120*/  S2R R82, SR_TID.X ;  /* 0x0000000000527919 */ /* 0x000e620000002100 */
[----:B------:R-:W-:-:S03]  /*0130*/  IMAD.MOV.U32 R229, RZ, RZ, -0x1 ;  /* 0xffffffffffe57424 */ /* 0x000fc600078e00ff */
[----:B------:R-:W2:Y:S01]  /*0140*/  LDC.64 R8, c[0x0][0x2f8] ;  /* 0x0000be00ff087b82 */ /* 0x000ea20000000a00 */
[----:B------:R-:W2:Y:S01]  /*0150*/  @P3 LDG.E.64 R240, desc[UR8][R240.64] ;  /* 0x00000008f0f03981 */ /* 0x000ea2000c1e1b00 */
[----:B----4-:R-:W-:Y:S02]  /*0160*/  ISETP.NE.U32.AND P0, PT, R2, RZ, PT ;  /* 0x000000ff0200720c */ /* 0x010fe40003f05070 */
[----:B------:R-:W-:Y:S02]  /*0170*/  ISETP.NE.U32.AND P4, PT, RZ, UR4, PT ;  /* 0x00000004ff007c0c */ /* 0x000fe4000bf85070 */
[----:B------:R-:W-:Y:S02]  /*0180*/  ISETP.NE.AND.EX P1, PT, R3, RZ, PT, P0 ;  /* 0x000000ff0300720c */ /* 0x000fe40003f25300 */
[----:B------:R-:W-:Y:S01]  /*0190*/  ISETP.NE.AND.EX P0, PT, RZ, UR5, PT, P4 ;  /* 0x00000005ff007c0c */ /* 0x000fe2000bf05340 */
[----:B------:R-:W4:Y:S01]  /*01a0*/  LDC.64 R2, c[0x0][0x2f8] ;  /* 0x0000be00ff027b82 */ /* 0x000f220000000a00 */
[----:B---3--:R-:W-:-:S04]  /*01b0*/  LOP3.LUT R5, R19, R230, R16, 0xfe, !PT ;  /* 0x000000e613057212 */ /* 0x008fc800078efe10 */
[----:B-1----:R-:W-:-:S03]  /*01c0*/  LOP3.LUT P2, RZ, R5, R82, RZ, 0xfc, !PT ;  /* 0x0000005205ff7212 */ /* 0x002fc6000784fcff */
[----:B------:R-:W1:Y:S10]  /*01d0*/  LDC.64 R4, c[0x0][0x2f0] ;  /* 0x0000bc00ff047b82 */ /* 0x000e740000000a00 */
[----:B------:R-:W3:Y:S01]  /*01e0*/  @!P2 LDC.64 R14, c[0x0][0x3b8] ;  /* 0x0000ee00ff0eab82 */ /* 0x000ee20000000a00 */
[----:B-1----:R-:W-:-:S07]  /*01f0*/  IMAD.WIDE R20, R16, 0x4, R4 ;  /* 0x0000000410147825 */ /* 0x002fce00078e0204 */
[----:B------:R-:W1:Y:S01]  /*0200*/  @P1 LDC.64 R4, c[0x0][0x300] ;  /* 0x0000c000ff041b82 */ /* 0x000e620000000a00 */
[----:B--2---:R-:W-:-:S07]  /*0210*/  @P3 IADD3 R172, P5, R6, R0, RZ ;  /* 0x0000000006ac3210 */ /* 0x004fce0007fbe0ff */
[----:B------:R-:W2:Y:S01]  /*0220*/  LDC.U8 R0, c[0x0][0x3c2] ;  /* 0x0000f080ff007b82 */ /* 0x000ea20000000000 */
[----:B------:R-:W-:Y:S01]  /*0230*/  @P3 IMAD.X R83, RZ, RZ, R7, P5 ;  /* 0x000000ffff533224 */ /* 0x000fe200028e0607 */
[----:B---3--:R-:W-:Y:S03]  /*0240*/  @!P2 STG.E.64 desc[UR8][R14.64], R240 ;  /* 0x000000f00e00a986 */ /* 0x008fe6000c101b08 */
[----:B------:R-:W-:-:S05]  /*0250*/  @!P2 IMAD.MOV.U32 R173, RZ, RZ, R83 ;  /* 0x000000ffffada224 */ /* 0x000fca00078e0053 */
[----:B------:R3:W-:Y:S04]  /*0260*/  @!P2 STG.E.64 desc[UR8][R14.64+0x8], R172 ;  /* 0x000008ac0e00a986 */ /* 0x0007e8000c101b08 */
[----:B------:R-:W3:Y:S04]  /*0270*/  @P0 LDG.E R229, desc[UR8][R20.64] ;  /* 0x0000000814e50981 */ /* 0x000ee8000c1e1900 */
[----:B------:R-:W3:Y:S01]  /*0280*/  @P0 LDG.E R6, desc[UR8][R20.64+0x4] ;  /* 0x0000040814060981 */ /* 0x000ee2000c1e1900 */
[----:B----4-:R-:W-:Y:S01]  /*0290*/  ISETP.EQ.U32.AND P2, PT, R2, RZ, PT ;  /* 0x000000ff0200720c */ /* 0x010fe20003f42070 */
[----:B------:R-:W-:Y:S01]  /*02a0*/  IMAD.MOV.U32 R18, RZ, RZ, -0x1 ;  /* 0xffffffffff127424 */ /* 0x000fe200078e00ff */
[----:B--2---:R-:W-:Y:S01]  /*02b0*/  ISETP.NE.AND P3, PT, R0, RZ, PT ;  /* 0x000000ff0000720c */ /* 0x004fe20003f65270 */
[C---:B-1----:R-:W-:Y:S01]  /*02c0*/  @P1 IMAD.WIDE R10, R16.reuse, 0x4, R4 ;  /* 0x00000004100a1825 */ /* 0x042fe200078e0204 */
[----:B------:R-:W1:Y:S02]  /*02d0*/  LDC R0, c[0x0][0x270] ;  /* 0x00009c00ff007b82 */ /* 0x000e640000000800 */
[----:B------:R-:W-:Y:S01]  /*02e0*/  ISETP.EQ.OR.EX P2, PT, R3, RZ, !P3, P2 ;  /* 0x000000ff0300720c */ /* 0x000fe20005f42720 */
[----:B------:R-:W-:Y:S01]  /*02f0*/  IMAD.WIDE R4, R16, 0x4, R8 ;  /* 0x0000000410047825 */ /* 0x000fe200078e0208 */
[----:B------:R-:W-:-:S03]  /*0300*/  SHF.R.S32.HI R17, RZ, 0x1f, R82 ;  /* 0x0000001fff117819 */ /* 0x000fc60000011452 */
[----:B------:R-:W-:Y:S01]  /*0310*/  IMAD.MOV.U32 R13, RZ, RZ, RZ ;  /* 0x000000ffff0d7224 */ /* 0x000fe200078e00ff */
[----:B------:R-:W-:-:S04]  /*0320*/  LEA.HI R80, R17, R82, RZ, 0x5 ;  /* 0x0000005211507211 */ /* 0x000fc800078f28ff */
[----:B------:R-:W-:Y:S01]  /*0330*/  LOP3.LUT R9, R80, 0xffffffe0, RZ, 0xc0, !PT ;  /* 0xffffffe050097812 */ /* 0x000fe200078ec0ff */
[----:B------:R2:W5:Y:S04]  /*0340*/  @P1 LDG.E R13, desc[UR8][R10.64] ;  /* 0x000000080a0d1981 */ /* 0x000568000c1e1900 */
[----:B------:R2:W5:Y:S01]  /*0350*/  @!P2 LDG.E R18, desc[UR8][R4.64] ;  /* 0x000000080412a981 */ /* 0x000562000c1e1900 */
[----:B------:R-:W-:Y:S02]  /*0360*/  IMAD.IADD R9, R82, 0x1, -R9 ;  /* 0x0000000152097824 */ /* 0x000fe400078e0a09 */
[----:B-1----:R-:W-:-:S04]  /*0370*/  IMAD R7, R16, R0, R19 ;  /* 0x0000000010077224 */ /* 0x002fc800078e0213 */
[----:B------:R-:W-:Y:S02]  /*0380*/  IMAD.SHL.U32 R7, R7, 0x20, RZ ;  /* 0x0000002007077824 */ /* 0x000fe400078e00ff */
[----:B---3--:R-:W-:-:S06]  /*0390*/  @P0 IMAD.IADD R219, R6, 0x1, -R229 ;  /* 0x0000000106db0824 */ /* 0x008fcc00078e0ae5 */
[----:B------:R-:W1:Y:S01]  /*03a0*/  @!P0 LDC R219, c[0x0][0x2c4] ;  /* 0x0000b100ffdb8b82 */ /* 0x000e620000000800 */
[----:B------:R-:W-:Y:S02]  /*03b0*/  ISETP.NE.U32.AND P0, PT, R2, RZ, PT ;  /* 0x000000ff0200720c */ /* 0x000fe40003f05070 */
[----:B------:R-:W-:Y:S02]  /*03c0*/  SHF.R.S32.HI R2, RZ, 0x1f, R7 ;  /* 0x0000001fff027819 */ /* 0x000fe40000011407 */
[----:B------:R-:W-:Y:S02]  /*03d0*/  ISETP.NE.AND.EX P2, PT, R3, RZ, PT, P0 ;  /* 0x000000ff0300720c */ /* 0x000fe40003f45300 */
[--C-:B------:R-:W-:Y:S02]  /*03e0*/  IADD3 R172, P1, P0, R7, R172, R9.reuse ;  /* 0x000000ac07ac7210 */ /* 0x100fe4000783e009 */
[----:B------:R-:W-:-:S04]  /*03f0*/  SHF.R.S32.HI R9, RZ, 0x1f, R9 ;  /* 0x0000001fff097819 */ /* 0x000fc80000011409 */
[----:B------:R-:W-:-:S05]  /*0400*/  IADD3.X R83, R2, R83, R9, P1, P0 ;  /* 0x0000005302537210 */ /* 0x000fca0000fe0409 */
[----:B--2---:R-:W-:Y:S05]  /*0410*/  @!P2 BRA `(.L_x_1646) ;  /* 0x000000000010a947 */ /* 0x004fea0003800000 */
[----:B------:R-:W2:Y:S02]  /*0420*/  @P3 LDG.E R3, desc[UR8][R4.64+0x4] ;  /* 0x0000040804033981 */ /* 0x000ea4000c1e1900 */
[----:B--2--5:R-:W-:-:S06]  /*0430*/  @P3 IADD3 R6, R3, -R18, RZ ;  /* 0x8000001203063210 */ /* 0x024fcc0007ffe0ff */
[----:B------:R3:W5:Y:S01]  /*0440*/  @!P3 LDG.E R6, desc[UR8][R4.64] ;  /* 0x000000080406b981 */ /* 0x000762000c1e1900 */
[----:B------:R-:W-:Y:S05]  /*0450*/  BRA `(.L_x_1647) ;  /* 0x0000000000047947 */ /* 0x000fea0003800000 */
.L_x_1646:
[----:B------:R-:W2:Y:S02]  /*0460*/  LDC R6, c[0x0][0x2c8] ;  /* 0x0000b200ff067b82 */ /* 0x000ea40000000800 */
.L_x_1647:
[----:B------:R-:W4:Y:S02]  /*0470*/  LDC.64 R2, c[0x0][0x308] ;  /* 0x0000c200ff027b82 */ /* 0x000f240000000a00 */
[----:B----4-:R-:W-:-:S04]  /*0480*/  ISETP.NE.U32.AND P0, PT, R2, RZ, PT ;  /* 0x000000ff0200720c */ /* 0x010fc80003f05070 */
[----:B------:R-:W-:-:S13]  /*0490*/  ISETP.NE.AND.EX P0, PT, R3, RZ, PT, P0 ;  /* 0x000000ff0300720c */ /* 0x000fda0003f05300 */
[----:B------:R-:W4:Y:S08]  /*04a0*/  @P0 LDC.64 R2, c[0x0][0x308] ;  /* 0x0000c200ff020b82 */ /* 0x000f300000000a00 */
[----:B---3--:R-:W3:Y:S01]  /*04b0*/  @!P0 LDC R5, c[0x0][0x2cc] ;  /* 0x0000b300ff058b82 */ /* 0x008ee20000000800 */
[----:B----4-:R-:W-:-:S07]  /*04c0*/  @P0 IMAD.WIDE R8, R16, 0x4, R2 ;  /* 0x0000000410080825 */ /* 0x010fce00078e0202 */
[----:B------:R-:W4:Y:S01]  /*04d0*/  @!P0 LDC.64 R2, c[0x0][0x318] ;  /* 0x0000c600ff028b82 */ /* 0x000f220000000a00 */
[----:B------:R-:W2:Y:S01]  /*04e0*/  @P0 LDG.E R84, desc[UR8][R8.64] ;  /* 0x0000000808540981 */ /* 0x000ea2000c1e1900 */
[----:B------:R-:W-:Y:S01]  /*04f0*/  IMAD.SHL.U32 R4, R230, 0x80, RZ ;  /* 0x00000080e6047824 */ /* 0x000fe200078e00ff */
[----:B----4-:R-:W-:-:S04]  /*0500*/  @!P0 ISETP.NE.U32.AND P1, PT, R2, RZ, PT ;  /* 0x000000ff0200820c */ /* 0x010fc80003f25070 */
[----:B------:R-:W-:Y:S02]  /*0510*/  @!P0 ISETP.NE.AND.EX P2, PT, R3, RZ, PT, P1 ;  /* 0x000000ff0300820c */ /* 0x000fe40003f45310 */
[----:B-1----:R-:W-:Y:S02]  /*0520*/  ISETP.GT.AND P1, PT, R219, R4, PT ;  /* 0x00000004db00720c */ /* 0x002fe40003f24270 */
[----:B---3--:R-:W-:Y:S01]  /*0530*/  @!P0 SEL R5, R5, RZ, P2 ;  /* 0x000000ff05058207 */ /* 0x008fe20001000000 */
[----:B--2--5:R-:W-:-:S03]  /*0540*/  @P0 IMAD.IADD R84, R84, 0x1, -R13 ;  /* 0x0000000154540824 */ /* 0x024fc600078e0a0d */
[----:B------:R-:W-:-:S07]  /*0550*/  @!P0 IADD3 R84, R5, R6, -R13 ;  /* 0x0000000605548210 */ /* 0x000fce0007ffe80d */
[----:B------:R-:W-:Y:S05]  /*0560*/  @!P1 EXIT ;  /* 0x000000000000994d */ /* 0x000fea0003800000 */
        /* <DEDUP_REMOVED lines=8> */
[-C--:B------:R-:W-:Y:S02]  /*05f0*/  LEA.HI R11, R17, R82.reuse, RZ, 0x3 ;  /* 0x00000052110b7211 */ /* 0x080fe400078f18ff */
[----:B------:R-:W-:Y:S02]  /*0600*/  IABS R8, R19 ;  /* 0x0000001300087213 */ /* 0x000fe40000000000 */
[----:B------:R-:W-:Y:S02]  /*0610*/  SHF.R.S32.HI R20, RZ, 0x3, R11 ;  /* 0x00000003ff147819 */ /* 0x000fe4000001140b */
[----:B------:R-:W-:Y:S02]  /*0620*/  ISETP.NE.AND P0, PT, R18, -0x1, PT ;  /* 0xffffffff1200780c */ /* 0x000fe40003f05270 */
[----:B------:R-:W-:Y:S01]  /*0630*/  LOP3.LUT R11, R11, 0xfffffff8, RZ, 0xc0, !PT ;  /* 0xfffffff80b0b7812 */ /* 0x000fe200078ec0ff */
[----:B------:R-:W-:Y:S01]  /*0640*/  IMAD.SHL.U32 R231, R20, 0x40, RZ ;  /* 0x0000004014e77824 */ /* 0x000fe200078e00ff */
[----:B------:R-:W-:Y:S01]  /*0650*/  LEA.HI R10, R17, R82, RZ, 0x4 ;  /* 0x00000052110a7211 */ /* 0x000fe200078f20ff */
[----:B------:R-:W2:Y:S01]  /*0660*/  @!P1 LDC.64 R6, c[0x0][0x228] ;  /* 0x00008a00ff069b82 */ /* 0x000ea20000000a00 */
[----:B------:R-:W-:-:S02]  /*0670*/  @!P1 SHF.R.S32.HI R9, RZ, 0x1f, R16 ;  /* 0x0000001fff099819 */ /* 0x000fc40000011410 */
[----:B------:R-:W-:Y:S02]  /*0680*/  LOP3.LUT R231, R231, 0x1c0, RZ, 0xc0, !PT ;  /* 0x000001c0e7e77812 */ /* 0x000fe400078ec0ff */
[----:B------:R-:W-:-:S03]  /*0690*/  LEA.HI R17, R17, R82, RZ, 0x6 ;  /* 0x0000005211117211 */ /* 0x000fc600078f30ff */
[----:B------:R-:W3:Y:S01]  /*06a0*/  @P1 LDC.64 R4, c[0x0][0x240] ;  /* 0x00009000ff041b82 */ /* 0x000ee20000000a00 */
[----:B-1----:R-:W-:-:S04]  /*06b0*/  IABS R14, R12 ;  /* 0x0000000c000e7213 */ /* 0x002fc80000000000 */
[----:B------:R-:W1:Y:S03]  /*06c0*/  I2F.RP R0, R14 ;  /* 0x0000000e00007306 */ /* 0x000e660000209400 */
[----:B------:R-:W4:Y:S01]  /*06d0*/  @P0 LDC.64 R226, c[0x0][0x248] ;  /* 0x00009200ffe20b82 */ /* 0x000f220000000a00 */
[----:B--2---:R-:W-:-:S04]  /*06e0*/  @!P1 IMAD.WIDE.U32 R24, R16, R6, RZ ;  /* 0x0000000610189225 */ /* 0x004fc800078e00ff */
[----:B-1----:R-:W1:Y:S01]  /*06f0*/  MUFU.RCP R22, R0 ;  /* 0x0000000000167308 */ /* 0x002e620000001000 */
[----:B---3--:R-:W-:-:S04]  /*0700*/  @P1 IMAD.WIDE.U32 R26, R229, R4, RZ ;  /* 0x00000004e51a1225 */ /* 0x008fc800078e00ff */
[----:B------:R-:W-:Y:S01]  /*0710*/  @P1 IMAD R5, R229, R5, R27 ;  /* 0x00000005e5051224 */ /* 0x000fe200078e021b */
[----:B------:R-:W-:Y:S01]  /*0720*/  @P1 MOV R15, R26 ;  /* 0x0000001a000f1202 */ /* 0x000fe20000000f00 */
[----:B------:R-:W-:Y:S02]  /*0730*/  @!P1 IMAD.MOV.U32 R15, RZ, RZ, R24 ;  /* 0x000000ffff0f9224 */ /* 0x000fe400078e0018 */
[----:B------:R-:W-:Y:S02]  /*0740*/  @P0 IMAD.IADD R24, R13, 0x1, R18 ;  /* 0x000000010d180824 */ /* 0x000fe400078e0212 */
[----:B-1----:R-:W-:Y:S01]  /*0750*/  VIADD R22, R22, 0xffffffe ;  /* 0x0ffffffe16167836 */ /* 0x002fe20000000000 */
[----:B------:R-:W-:-:S03]  /*0760*/  IADD3 R0, R20, 0x20, RZ ;  /* 0x0000002014007810 */ /* 0x000fc60007ffe0ff */
[----:B------:R-:W1:Y:S01]  /*0770*/  F2I.FTZ.U32.TRUNC.NTZ R23, R22 ;  /* 0x0000001600177305 */ /* 0x000e62000021f000 */
[----:B------:R-:W-:Y:S01]  /*0780*/  ISETP.GE.AND P4, PT, R0, R219, PT ;  /* 0x000000db0000720c */ /* 0x000fe20003f86270 */
[----:B------:R-:W-:-:S05]  /*0790*/  VIADD R0, R20, 0x30 ;  /* 0x0000003014007836 */ /* 0x000fca0000000000 */
[----:B------:R-:W-:Y:S01]  /*07a0*/  ISETP.GE.AND P6, PT, R0, R219, PT ;  /* 0x000000db0000720c */ /* 0x000fe20003fc6270 */
[----:B------:R-:W-:-:S05]  /*07b0*/  VIADD R0, R20, 0x40 ;  /* 0x0000004014007836 */ /* 0x000fca0000000000 */
[----:B------:R-:W-:Y:S01]  /*07c0*/  ISETP.GE.AND P2, PT, R0, R219, PT ;  /* 0x000000db0000720c */ /* 0x000fe20003f46270 */
[----:B------:R-:W-:Y:S02]  /*07d0*/  IMAD.IADD R0, R82, 0x1, -R11 ;  /* 0x0000000152007824 */ /* 0x000fe400078e0a0b */
[--C-:B-1----:R-:W-:Y:S01]  /*07e0*/  IMAD.MOV R3, RZ, RZ, -R23.reuse ;  /* 0x000000ffff037224 */ /* 0x102fe200078e0a17 */
[----:B------:R-:W-:Y:S01]  /*07f0*/  P2R R11, PR, RZ, 0x4 ;  /* 0x00000004ff0b7803 */ /* 0x000fe20000000000 */
[----:B------:R-:W-:Y:S02]  /*0800*/  IMAD.MOV.U32 R22, RZ, RZ, RZ ;  /* 0x000000ffff167224 */ /* 0x000fe400078e00ff */
[----:B------:R-:W-:Y:S02]  /*0810*/  IMAD R3, R3, R14, RZ ;  /* 0x0000000e03037224 */ /* 0x000fe400078e02ff */
[----:B------:R-:W-:Y:S02]  /*0820*/  IMAD.SHL.U32 R174, R0, 0x8, RZ ;  /* 0x0000000800ae7824 */ /* 0x000fe400078e00ff */
[----:B------:R-:W-:Y:S01]  /*0830*/  IMAD.HI.U32 R3, R23, R3, R22 ;  /* 0x0000000317037227 */ /* 0x000fe200078e0016 */
[----:B------:R-:W-:-:S02]  /*0840*/  LOP3.LUT R23, R10, 0xfffffff0, RZ, 0xc0, !PT ;  /* 0xfffffff00a177812 */ /* 0x000fc400078ec0ff */
[----:B------:R-:W-:Y:S01]  /*0850*/  LOP3.LUT R4, R231, 0x38, R174, 0xf8, !PT ;  /* 0x00000038e7047812 */ /* 0x000fe200078ef8ae */
[----:B------:R-:W-:Y:S01]  /*0860*/  @!P1 IMAD R22, R9, R6, RZ ;  /* 0x0000000609169224 */ /* 0x000fe200078e02ff */
[----:B------:R-:W-:Y:S01]  /*0870*/  SHF.R.U32.HI R231, RZ, 0x3, R231 ;  /* 0x00000003ffe77819 */ /* 0x000fe200000116e7 */
[----:B------:R-:W-:-:S03]  /*0880*/  IMAD.HI.U32 R3, R3, R8, RZ ;  /* 0x0000000803037227 */ /* 0x000fc600078e00ff */
[----:B------:R-:W-:Y:S01]  /*0890*/  LOP3.LUT R231, R4, R231, RZ, 0x3c, !PT ;  /* 0x000000e704e77212 */ /* 0x000fe200078e3cff */
[----:B------:R-:W-:Y:S01]  /*08a0*/  @!P1 IMAD R22, R16, R7, R22 ;  /* 0x0000000710169224 */ /* 0x000fe200078e0216 */
[----:B------:R-:W-:Y:S01]  /*08b0*/  IADD3 R9, -R3, RZ, RZ ;  /* 0x000000ff03097210 */ /* 0x000fe20007ffe1ff */
[----:B------:R-:W-:Y:S01]  /*08c0*/  IMAD.IADD R23, R82, 0x1, -R23 ;  /* 0x0000000152177824 */ /* 0x000fe200078e0a17 */
[----:B------:R-:W-:Y:S01]  /*08d0*/  LOP3.LUT R4, R19, R12, RZ, 0x3c, !PT ;  /* 0x0000000c13047212 */ /* 0x000fe200078e3cff */
[----:B------:R-:W-:Y:S02]  /*08e0*/  @!P1 IMAD.IADD R5, R25, 0x1, R22 ;  /* 0x0000000119059824 */ /* 0x000fe400078e0216 */
[----:B------:R-:W-:Y:S01]  /*08f0*/  IMAD R7, R14, R9, R8 ;  /* 0x000000090e077224 */ /* 0x000fe200078e0208 */
[----:B------:R-:W-:Y:S01]  /*0900*/  ISETP.GE.AND P1, PT, R4, RZ, PT ;  /* 0x000000ff0400720c */ /* 0x000fe20003f26270 */
[----:B------:R-:W1:Y:S01]  /*0910*/  @P0 LDC.64 R8, c[0x0][0x250] ;  /* 0x00009400ff080b82 */ /* 0x000e620000000a00 */
[----:B------:R-:W-:Y:S01]  /*0920*/  SHF.R.S32.HI R4, RZ, 0x1f, R23 ;  /* 0x0000001fff047819 */ /* 0x000fe20000011417 */
[----:B------:R-:W-:Y:S01]  /*0930*/  @P0 IMAD.IADD R6, R13, 0x1, R18 ;  /* 0x000000010d060824 */ /* 0x000fe200078e0212 */
[----:B------:R-:W-:-:S02]  /*0940*/  ISETP.GT.U32.AND P2, PT, R14, R7, PT ;  /* 0x000000070e00720c */ /* 0x000fc40003f44070 */
[----:B------:R-:W-:Y:S02]  /*0950*/  LEA.HI R4, R4, R23, RZ, 0x3 ;  /* 0x0000001704047211 */ /* 0x000fe400078f18ff */
[----:B------:R-:W-:Y:S01]  /*0960*/  SHF.L.U32 R18, R17, 0x3, RZ ;  /* 0x0000000311127819 */ /* 0x000fe200000006ff */
[----:B----4-:R-:W-:-:S03]  /*0970*/  @P0 IMAD R17, R6, R227, RZ ;  /* 0x000000e306110224 */ /* 0x010fc600078e02ff */
[----:B------:R-:W-:-:S05]  /*0980*/  LOP3.LUT R231, R231, 0xfffffe00, R18, 0xf8, !PT ;  /* 0xfffffe00e7e77812 */ /* 0x000fca00078ef812 */
[----:B------:R-:W-:-:S04]  /*0990*/  @!P2 IADD3 R7, R7, -R14, RZ ;  /* 0x8000000e0707a210 */ /* 0x000fc80007ffe0ff */
[----:B------:R-:W-:Y:S01]  /*09a0*/  ISETP.GE.U32.AND P3, PT, R7, R14, PT ;  /* 0x0000000e0700720c */ /* 0x000fe20003f66070 */
[----:B------:R-:W-:Y:S01]  /*09b0*/  @P0 IMAD.WIDE.U32 R6, R6, R226, RZ ;  /* 0x000000e206060225 */ /* 0x000fe200078e00ff */
[----:B------:R-:W-:-:S03]  /*09c0*/  LOP3.LUT R14, R4, 0xfffffff8, RZ, 0xc0, !PT ;  /* 0xfffffff8040e7812 */ /* 0x000fc600078ec0ff */
[C---:B-1----:R-:W-:Y:S01]  /*09d0*/  @P0 IMAD R22, R24.reuse, R9, RZ ;  /* 0x0000000918160224 */ /* 0x042fe200078e02ff */
[----:B------:R-:W-:Y:S01]  /*09e0*/  @P0 IADD3 R17, R7, R17, RZ ;  /* 0x0000001107110210 */ /* 0x000fe20007ffe0ff */
[----:B------:R-:W-:-:S04]  /*09f0*/  @P0 IMAD.WIDE.U32 R24, R24, R8, RZ ;  /* 0x0000000818180225 */ /* 0x000fc800078e00ff */
[----:B------:R-:W-:Y:S02]  /*0a00*/  IMAD.IADD R14, R23, 0x1, -R14 ;  /* 0x00000001170e7824 */ /* 0x000fe400078e0a0e */
[----:B------:R-:W-:Y:S02]  /*0a10*/  @P0 IMAD.IADD R22, R25, 0x1, R22 ;  /* 0x0000000119160824 */ /* 0x000fe400078e0216 */
[----:B------:R-:W-:Y:S01]  /*0a20*/  @P0 IMAD.MOV.U32 R18, RZ, RZ, R6 ;  /* 0x000000ffff120224 */ /* 0x000fe200078e0006 */
[----:B------:R-:W-:Y:S06]  /*0a30*/  @P0 BRA `(.L_x_1649) ;  /* 0x0000000000340947 */ /* 0x000fec0003800000 */
[----:B------:R-:W1:Y:S01]  /*0a40*/  LDC.64 R226, c[0x0][0x248] ;  /* 0x00009200ffe27b82 */ /* 0x000e620000000a00 */
[----:B------:R-:W-:-:S07]  /*0a50*/  SHF.R.S32.HI R17, RZ, 0x1f, R13 ;  /* 0x0000001fff117819 */ /* 0x000fce000001140d */
[----:B------:R-:W2:Y:S01]  /*0a60*/  LDC.64 R6, c[0x0][0x230] ;  /* 0x00008c00ff067b82 */ /* 0x000ea20000000a00 */
[-C--:B-1----:R-:W-:Y:S01]  /*0a70*/  IMAD R18, R17, R226.reuse, RZ ;  /* 0x000000e211127224 */ /* 0x082fe200078e02ff */
[----:B------:R-:W-:Y:S01]  /*0a80*/  SHF.R.S32.HI R17, RZ, 0x1f, R16 ;  /* 0x0000001fff117819 */ /* 0x000fe20000011410 */
        /* <DEDUP_REMOVED lines=8> */
.L_x_1649:
[----:B------:R-:W-:Y:S05]  /*0b10*/  @P0 BRA `(.L_x_1650) ;  /* 0x0000000000300947 */ /* 0x000fea0003800000 */
        /* <DEDUP_REMOVED lines=11> */
[----:B------:R-:W-:-:S07]  /*0bd0*/  IADD3 R22, R25, R7, RZ ;  /* 0x0000000719167210 */ /* 0x000fce0007ffe0ff */
.L_x_1650:
[----:B------:R-:W-:Y:S01]  /*0be0*/  @!P2 VIADD R3, R3, 0x1 ;  /* 0x000000010303a836 */ /* 0x000fe20000000000 */
[----:B------:R-:W-:Y:S01]  /*0bf0*/  ISETP.NE.AND P2, PT, R12, RZ, PT ;  /* 0x000000ff0c00720c */ /* 0x000fe20003f45270 */
[----:B------:R-:W1:Y:S01]  /*0c00*/  S2UR UR10, SR_CgaCtaId ;  /* 0x00000000000a79c3 */ /* 0x000e620000008800 */
[----:B------:R-:W-:Y:S01]  /*0c10*/  SHF.R.S32.HI R175, RZ, 0x1f, R174 ;  /* 0x0000001fffaf7819 */ /* 0x000fe200000114ae */
[----:B------:R-:W-:Y:S01]  /*0c20*/  ULDC.64 UR4, c[0x0][0x258] ;  /* 0x0000960000047ab9 */ /* 0x000fe20000000a00 */
[----:B------:R-:W-:Y:S01]  /*0c30*/  SHF.R.S32.HI R21, RZ, 0x1f, R20 ;  /* 0x0000001fff157819 */ /* 0x000fe20000011414 */
[----:B------:R-:W-:Y:S01]  /*0c40*/  ULDC.64 UR6, c[0x0][0x260] ;  /* 0x0000980000067ab9 */ /* 0x000fe20000000a00 */
[----:B------:R-:W-:Y:S01]  /*0c50*/  @P3 IADD3 R3, R3, 0x1, RZ ;  /* 0x0000000103033810 */ /* 0x000fe20007ffe0ff */
[-C--:B------:R-:W-:Y:S01]  /*0c60*/  IMAD.WIDE.U32 R30, R20, R226.reuse, R174 ;  /* 0x000000e2141e7225 */ /* 0x080fe200078e00ae */
[C---:B------:R-:W-:Y:S01]  /*0c70*/  IADD3 R26, P0, R174.reuse, R15, RZ ;  /* 0x0000000fae1a7210 */ /* 0x040fe20007f1e0ff */
[----:B------:R-:W-:Y:S01]  /*0c80*/  BSSY B0, `(.L_x_1651) ;  /* 0x0000043000007945 */ /* 0x000fe20003800000 */
[----:B------:R-:W-:Y:S01]  /*0c90*/  SHF.R.S32.HI R7, RZ, 0x1f, R19 ;  /* 0x0000001fff077819 */ /* 0x000fe20000011413 */
[----:B------:R-:W-:Y:S01]  /*0ca0*/  IMAD R6, R21, R226, RZ ;  /* 0x000000e215067224 */ /* 0x000fe200078e02ff */
[----:B------:R-:W-:Y:S01]  /*0cb0*/  IADD3 R232, R174, 0x40, RZ ;  /* 0x00000040aee87810 */ /* 0x000fe20007ffe0ff */
[----:B------:R-:W-:Y:S01]  /*0cc0*/  @!P1 IMAD.MOV R3, RZ, RZ, -R3 ;  /* 0x000000ffff039224 */ /* 0x000fe200078e0a03 */
[----:B------:R-:W-:Y:S01]  /*0cd0*/  IADD3 R236, P1, R18, R30, RZ ;  /* 0x0000001e12ec7210 */ /* 0x000fe20007f3e0ff */
[----:B------:R-:W-:Y:S01]  /*0ce0*/  IMAD R6, R20, R227, R6 ;  /* 0x000000e314067224 */ /* 0x000fe200078e0206 */
[----:B------:R-:W-:Y:S01]  /*0cf0*/  @!P2 LOP3.LUT R3, RZ, R12, RZ, 0x33, !PT ;  /* 0x0000000cff03a212 */ /* 0x000fe200078e33ff */
[----:B------:R-:W-:-:S02]  /*0d00*/  IMAD.X R27, R175, 0x1, R5, P0 ;  /* 0x00000001af1b7824 */ /* 0x000fc400000e0605 */
[-C--:B------:R-:W-:Y:S01]  /*0d10*/  IMAD.WIDE.U32 R28, R20, R8.reuse, R174 ;  /* 0x00000008141c7225 */ /* 0x080fe200078e00ae */
[----:B------:R-:W-:Y:S02]  /*0d20*/  IADD3.X R237, R17, R31, R6, P1, !PT ;  /* 0x0000001f11ed7210 */ /* 0x000fe40000ffe406 */
[----:B------:R-:W-:Y:S01]  /*0d30*/  SHF.R.S32.HI R6, RZ, 0x1f, R3 ;  /* 0x0000001fff067819 */ /* 0x000fe20000011403 */
[----:B------:R-:W-:Y:S01]  /*0d40*/  IMAD R5, R21, R8, RZ ;  /* 0x0000000815057224 */ /* 0x000fe200078e02ff */
[----:B------:R-:W-:Y:S01]  /*0d50*/  IADD3 R234, P0, R24, R28, RZ ;  /* 0x0000001c18ea7210 */ /* 0x000fe20007f1e0ff */
[----:B------:R-:W-:Y:S02]  /*0d60*/  IMAD R12, R7, UR4, RZ ;  /* 0x00000004070c7c24 */ /* 0x000fe4000f8e02ff */
[----:B------:R-:W-:Y:S02]  /*0d70*/  IMAD R5, R20, R9, R5 ;  /* 0x0000000914057224 */ /* 0x000fe400078e0205 */
[----:B------:R-:W-:-:S03]  /*0d80*/  IMAD.WIDE.U32 R16, R19, UR4, R26 ;  /* 0x0000000413107c25 */ /* 0x000fc6000f8e001a */
[----:B------:R-:W-:Y:S01]  /*0d90*/  IADD3.X R235, R22, R29, R5, P0, !PT ;  /* 0x0000001d16eb7210 */ /* 0x000fe200007fe405 */
[----:B------:R-:W-:Y:S01]  /*0da0*/  IMAD R19, R19, UR5, R12 ;  /* 0x0000000513137c24 */ /* 0x000fe2000f8e020c */
[----:B------:R-:W-:Y:S01]  /*0db0*/  ISETP.GE.AND P0, PT, R20, R219, PT ;  /* 0x000000db1400720c */ /* 0x000fe20003f06270 */
[----:B------:R-:W-:Y:S01]  /*0dc0*/  IMAD R12, R6, UR6, RZ ;  /* 0x00000006060c7c24 */ /* 0x000fe2000f8e02ff */
[----:B------:R-:W-:Y:S01]  /*0dd0*/  ULDC.64 UR4, c[0x0][0x268] ;  /* 0x00009a0000047ab9 */ /* 0x000fe20000000a00 */
[----:B------:R-:W-:Y:S01]  /*0de0*/  IMAD.WIDE.U32 R236, R3, UR6, R236 ;  /* 0x0000000603ec7c25 */ /* 0x000fe2000f8e00ec */
[----:B------:R-:W-:Y:S02]  /*0df0*/  MOV R5, 0x10 ;  /* 0x0000001000057802 */ /* 0x000fe40000000f00 */
[----:B------:R-:W-:Y:S01]  /*0e00*/  IADD3 R19, R17, R19, RZ ;  /* 0x0000001311137210 */ /* 0x000fe20007ffe0ff */
[----:B------:R-:W-:Y:S02]  /*0e10*/  IMAD R239, R3, UR7, R12 ;  /* 0x0000000703ef7c24 */ /* 0x000fe4000f8e020c */
[----:B------:R-:W-:-:S02]  /*0e20*/  VIADD R12, R20, 0x10 ;  /* 0x00000010140c7836 */ /* 0x000fc40000000000 */
[----:B------:R-:W-:Y:S02]  /*0e30*/  IMAD R6, R6, UR4, RZ ;  /* 0x0000000406067c24 */ /* 0x000fe4000f8e02ff */
[C---:B------:R-:W-:Y:S01]  /*0e40*/  IMAD.WIDE.U32 R234, R3.reuse, UR4, R234 ;  /* 0x0000000403ea7c25 */ /* 0x040fe2000f8e00ea */
[----:B------:R-:W-:Y:S01]  /*0e50*/  ISETP.GE.AND P3, PT, R12, R219, PT ;  /* 0x000000db0c00720c */ /* 0x000fe20003f66270 */
[----:B------:R-:W-:Y:S02]  /*0e60*/  UMOV UR4, 0x400 ;  /* 0x0000040000047882 */ /* 0x000fe40000000000 */
[----:B-1----:R-:W-:Y:S01]  /*0e70*/  ULEA UR4, UR10, UR4, 0x18 ;  /* 0x000000040a047291 */ /* 0x002fe2000f8ec03f */
[----:B------:R-:W-:Y:S01]  /*0e80*/  IMAD R13, R3, UR5, R6 ;  /* 0x00000005030d7c24 */ /* 0x000fe2000f8e0206 */
[----:B------:R-:W-:Y:S01]  /*0e90*/  R2P PR, R14, 0x6 ;  /* 0x000000060e007804 */ /* 0x000fe20000000000 */
[----:B------:R-:W-:Y:S01]  /*0ea0*/  VIADD R26, R20, 0x50 ;  /* 0x00000050141a7836 */ /* 0x000fe20000000000 */
[----:B------:R-:W-:Y:S01]  /*0eb0*/  MOV R3, 0x20 ;  /* 0x0000002000037802 */ /* 0x000fe20000000f00 */
[----:B------:R-:W-:Y:S01]  /*0ec0*/  IMAD.WIDE R22, R230, 0x80, R20 ;  /* 0x00000080e6167825 */ /* 0x000fe200078e0214 */
[----:B------:R-:W-:-:S02]  /*0ed0*/  LEA R231, R231, UR4, 0x1 ;  /* 0x00000004e7e77c11 */ /* 0x000fc4000f8e08ff */
        /* <DEDUP_REMOVED lines=29> */
.L_x_1652:
[----:B------:R-:W-:Y:S05]  /*10b0*/  BSYNC B0 ;  /* 0x0000000000007941 */ /* 0x000fea0003800000 */
.L_x_1651:
[----:B------:R-:W-:Y:S01]  /*10c0*/  ISETP.GE.AND P0, PT, R26, R219, PT ;  /* 0x000000db1a00720c */ /* 0x000fe20003f06270 */
[----:B------:R-:W-:Y:S01]  /*10d0*/  BSSY B0, `(.L_x_1653) ;  /* 0x0000021000007945 */ /* 0x000fe20003800000 */
[----:B------:R-:W-:Y:S02]  /*10e0*/  VIADD R28, R20, 0x60 ;  /* 0x00000060141c7836 */ /* 0x000fe40000000000 */
[----:B------:R-:W-:Y:S01]  /*10f0*/  P2R R24, PR, RZ, 0x1 ;  /* 0x00000001ff187803 */ /* 0x000fe20000000000 */
[----:B------:R-:W-:Y:S08]  /*1100*/  @P3 BRA `(.L_x_1654) ;  /* 0x0000000000743947 */ /* 0x000ff00003800000 */
        /* <DEDUP_REMOVED lines=10> */
[----:B-12---:R-:W1:Y:S01]  /*11b0*/  @!P0 LDC.64 R6, c[0x0][0x210] ;  /* 0x00008400ff068b82 */ /* 0x006e620000000a00 */
[----:B------:R-:W-:Y:S01]  /*11c0*/  IMAD R15, R26, UR7, R15 ;  /* 0x000000071a0f7c24 */ /* 0x000fe2000f8e020f */
[----:B------:R3:W-:Y:S01]  /*11d0*/  @P0 STS.128 [R231+0x800], RZ ;  /* 0x000800ffe7000388 */ /* 0x0007e20000000c00 */
[----:B-1----:R-:W-:Y:S02]  /*11e0*/  @!P0 LEA R26, P2, R30, R6, 0x1 ;  /* 0x000000061e1a8211 */ /* 0x002fe400078408ff */
[----:B------:R-:W-:-:S05]  /*11f0*/  IMAD.IADD R6, R31, 0x1, R15 ;  /* 0x000000011f067824 */ /* 0x000fca00078e020f */
        /* <DEDUP_REMOVED lines=14> */
.L_x_1654:
[----:B------:R-:W-:Y:S05]  /*12e0*/  BSYNC B0 ;  /* 0x0000000000007941 */ /* 0x000fea0003800000 */
.L_x_1653:
[----:B------:R-:W-:Y:S01]  /*12f0*/  BSSY B0, `(.L_x_1655) ;  /* 0x0000021000007945 */ /* 0x000fe20003800000 */
[----:B------:R-:W-:Y:S02]  /*1300*/  ISETP.GE.AND P3, PT, R28, R219, PT ;  /* 0x000000db1c00720c */ /* 0x000fe40003f66270 */
[----:B------:R-:W-:Y:S01]  /*1310*/  IADD3 R28, R20, 0x70, RZ ;  /* 0x00000070141c7810 */ /* 0x000fe20007ffe0ff */
[----:B------:R-:W-:Y:S05]  /*1320*/  @P4 BRA `(.L_x_1656) ;  /* 0x0000000000744947 */ /* 0x000fea0003800000 */
[----:B------:R-:W-:Y:S01]  /*1330*/  ULDC UR5, c[0x0][0x2d0] ;  /* 0x0000b40000057ab9 */ /* 0x000fe20000000800 */
[----:B---34-:R-:W-:Y:S01]  /*1340*/  IADD3 R26, P1, R22, 0x20, RZ ;  /* 0x00000020161a7810 */ /* 0x018fe20007f3e0ff */
        /* <DEDUP_REMOVED lines=27> */
.L_x_1656:
[----:B------:R-:W-:Y:S05]  /*1500*/  BSYNC B0 ;  /* 0x0000000000007941 */ /* 0x000fea0003800000 */
.L_x_1655:
[----:B------:R-:W-:Y:S01]  /*1510*/  LEA.HI.SX32 R81, R2, 0xffffffff, 0x1b ;  /* 0xffffffff02517811 */ /* 0x000fe200078fdaff */
[----:B------:R-:W-:Y:S01]  /*1520*/  BSSY B0, `(.L_x_1657) ;  /* 0x0000021000007945 */ /* 0x000fe20003800000 */
[----:B------:R-:W-:-:S03]  /*1530*/  ISETP.GE.AND P5, PT, R28, R219, PT ;  /* 0x000000db1c00720c */ /* 0x000fc60003fa6270 */
[----:B------:R-:W-:Y:S01]  /*1540*/  IMAD R15, R81, -0x20, R84 ;  /* 0xffffffe0510f7824 */ /* 0x000fe200078e0254 */
[----:B------:R-:W-:Y:S09]  /*1550*/  @P6 BRA `(.L_x_1658) ;  /* 0x0000000000746947 */ /* 0x000ff20003800000 */
[----:B------:R-:W-:Y:S01]  /*1560*/  ULDC UR5, c[0x0][0x2d0] ;  /* 0x0000b40000057ab9 */ /* 0x000fe20000000800 */
[----:B-1234-:R-:W-:Y:S01]  /*1570*/  IADD3 R26, P1, R22, 0x30, RZ ;  /* 0x00000030161a7810 */ /* 0x01efe20007f3e0ff */
        /* <DEDUP_REMOVED lines=8> */
[----:B------:R-:W1:Y:S01]  /*1600*/  @!P0 LDC.64 R6, c[0x0][0x210] ;  /* 0x00008400ff068b82 */ /* 0x000e620000000a00 */
        /* <DEDUP_REMOVED lines=18> */
.L_x_1658:
[----:B------:R-:W-:Y:S05]  /*1730*/  BSYNC B0 ;  /* 0x0000000000007941 */ /* 0x000fea0003800000 */
.L_x_1657:
[----:B------:R-:W-:Y:S01]  /*1740*/  ISETP.NE.AND P0, PT, R11, RZ, PT ;  /* 0x000000ff0b00720c */ /* 0x000fe20003f05270 */
[----:B------:R-:W-:Y:S01]  /*1750*/  BSSY B0, `(.L_x_1659) ;  /* 0x0000022000007945 */ /* 0x000fe20003800000 */
[----:B------:R-:W-:Y:S02]  /*1760*/  SHF.R.S32.HI R217, RZ, 0x4, R10 ;  /* 0x00000004ffd97819 */ /* 0x000fe4000001140a */
[----:B------:R-:W-:Y:S02]  /*1770*/  ISETP.GE.AND P6, PT, R20, R15, PT ;  /* 0x0000000f1400720c */ /* 0x000fe40003fc6270 */
[----:B------:R-:W-:-:S07]  /*1780*/  LEA.HI R25, R10, R217, RZ, 0x1 ;  /* 0x000000d90a197211 */ /* 0x000fce00078f08ff */
[----:B------:R-:W-:Y:S05]  /*1790*/  @P0 BRA `(.L_x_1660) ;  /* 0x0000000000740947 */ /* 0x000fea0003800000 */
[----:B------:R-:W-:Y:S01]  /*17a0*/  ULDC UR5, c[0x0][0x2d0] ;  /* 0x0000b40000057ab9 */ /* 0x000fe20000000800 */
[----:B------:R-:W-:Y:S01]  /*17b0*/  IADD3 R11, P1, R22, 0x40, RZ ;  /* 0x00000040160b7810 */ /* 0x000fe20007f3e0ff */
[----:B------:R-:W-:Y:S01]  /*17c0*/  ULDC.64 UR6, c[0x0][0x240] ;  /* 0x0000900000067ab9 */ /* 0x000fe20000000a00 */
[----:B------:R-:W-:Y:S01]  /*17d0*/  ISETP.GE.AND P0, PT, R174, UR5, PT ;  /* 0x00000005ae007c0c */ /* 0x000fe2000bf06270 */
[----:B-1234-:R-:W-:Y:S01]  /*17e0*/  IMAD.MOV.U32 R26, RZ, RZ, R16 ;  /* 0x000000ffff1a7224 */ /* 0x01efe200078e0010 */
[----:B------:R-:W-:Y:S01]  /*17f0*/  MOV R27, R19 ;  /* 0x00000013001b7202 */ /* 0x000fe20000000f00 */
[----:B------:R-:W-:Y:S01]  /*1800*/  IMAD.X R10, RZ, RZ, R23, P1 ;  /* 0x000000ffff0a7224 */ /* 0x000fe200008e0617 */
[----:B------:R-:W-:-:S03]  /*1810*/  ISETP.GE.AND P1, PT, R232, UR5, PT ;  /* 0x00000005e8007c0c */ /* 0x000fc6000bf26270 */
[----:B------:R-:W-:Y:S02]  /*1820*/  IMAD R10, R10, UR6, RZ ;  /* 0x000000060a0a7c24 */ /* 0x000fe4000f8e02ff */
[----:B------:R-:W-:-:S04]  /*1830*/  IMAD.WIDE.U32 R26, R11, UR6, R26 ;  /* 0x000000060b1a7c25 */ /* 0x000fc8000f8e001a */
        /* <DEDUP_REMOVED lines=19> */
.L_x_1660:
[----:B------:R-:W-:Y:S05]  /*1970*/  BSYNC B0 ;  /* 0x0000000000007941 */ /* 0x000fea0003800000 */
.L_x_1659:
[----:B------:R-:W-:Y:S01]  /*1980*/  ISETP.NE.AND P0, PT, R24, RZ, PT ;  /* 0x000000ff1800720c */ /* 0x000fe20003f05270 */
[----:B------:R-:W-:Y:S01]  /*1990*/  BSSY B0, `(.L_x_1661) ;  /* 0x0000022000007945 */ /* 0x000fe20003800000 */
[----:B-12---:R-:W-:Y:S02]  /*19a0*/  LOP3.LUT R6, R25, 0xfffffffe, RZ, 0xc0, !PT ;  /* 0xfffffffe19067812 */ /* 0x006fe400078ec0ff */
[----:B------:R-:W-:-:S03]  /*19b0*/  ISETP.GE.AND P4, PT, R20, R15, PT ;  /* 0x0000000f1400720c */ /* 0x000fc60003f86270 */
[----:B------:R-:W-:-:S06]  /*19c0*/  IMAD.IADD R217, R217, 0x1, -R6 ;  /* 0x00000001d9d97824 */ /* 0x000fcc00078e0a06 */
        /* <DEDUP_REMOVED lines=30> */
.L_x_1662:
[----:B------:R-:W-:Y:S05]  /*1bb0*/  BSYNC B0 ;  /* 0x0000000000007941 */ /* 0x000fea0003800000 */
.L_x_1661:
        /* <DEDUP_REMOVED lines=31> */
.L_x_1664:
[----:B------:R-:W-:Y:S05]  /*1db0*/  BSYNC B0 ;  /* 0x0000000000007941 */ /* 0x000fea0003800000 */
.L_x_1663:
[C---:B-12---:R-:W-:Y:S01]  /*1dc0*/  SHF.L.U64.HI R6, R226.reuse, 0x5, R227 ;  /* 0x00000005e2067819 */ /* 0x046fe200000102e3 */
        /* <DEDUP_REMOVED lines=8> */
[----:B---34-:R-:W-:-:S04]  /*1e50*/  IMAD.WIDE.U32 R26, R81, R85, R238 ;  /* 0x00000055511a7225 */ /* 0x018fc800078e00ee */
[----:B------:R-:W-:Y:S01]  /*1e60*/  IMAD R24, R7, R85, R24 ;  /* 0x0000005507187224 */ /* 0x000fe200078e0218 */
[----:B------:R-:W-:Y:S05]  /*1e70*/  @P5 BRA `(.L_x_1666) ;  /* 0x0000000000745947 */ /* 0x000fea0003800000 */
[----:B------:R-:W-:Y:S01]  /*1e80*/  ULDC UR5, c[0x0][0x2d0] ;  /* 0x0000b40000057ab9 */ /* 0x000fe20000000800 */
[----:B------:R-:W-:Y:S01]  /*1e90*/  IADD3 R17, P1, R22, 0x70, RZ ;  /* 0x0000007016117810 */ /* 0x000fe20007f3e0ff */
[----:B------:R-:W-:Y:S01]  /*1ea0*/  ULDC.64 UR6, c[0x0][0x240] ;  /* 0x0000900000067ab9 */ /* 0x000fe20000000a00 */
[----:B------:R-:W-:Y:S01]  /*1eb0*/  ISETP.GE.AND P0, PT, R174, UR5, PT ;  /* 0x00000005ae007c0c */ /* 0x000fe2000bf06270 */
[----:B------:R-:W-:Y:S02]  /*1ec0*/  IMAD.MOV.U32 R22, RZ, RZ, R16 ;  /* 0x000000ffff167224 */ /* 0x000fe400078e0010 */
[----:B------:R-:W-:Y:S01]  /*1ed0*/  IMAD.X R18, RZ, RZ, R23, P1 ;  /* 0x000000ffff127224 */ /* 0x000fe200008e0617 */
[----:B------:R-:W-:Y:S02]  /*1ee0*/  MOV R23, R19 ;  /* 0x0000001300177202 */ /* 0x000fe40000000f00 */
[----:B------:R-:W-:Y:S01]  /*1ef0*/  ISETP.GE.AND P1, PT, R232, UR5, PT ;  /* 0x00000005e8007c0c */ /* 0x000fe2000bf26270 */
[----:B------:R-:W-:-:S02]  /*1f00*/  IMAD R18, R18, UR6, RZ ;  /* 0x0000000612127c24 */ /* 0x000fc4000f8e02ff */
        /* <DEDUP_REMOVED lines=20> */
.L_x_1666:
[----:B------:R-:W-:Y:S05]  /*2050*/  BSYNC B0 ;  /* 0x0000000000007941 */ /* 0x000fea0003800000 */
.L_x_1665:
[----:B------:R-:W-:Y:S01]  /*2060*/  BSSY B0, `(.L_x_1667) ;  /* 0x0000019000007945 */ /* 0x000fe20003800000 */
[----:B------:R-:W-:Y:S01]  /*2070*/  IMAD.SHL.U32 R20, R20, 0x8, RZ ;  /* 0x0000000814147824 */ /* 0x000fe200078e00ff */
[----:B------:R-:W-:Y:S02]  /*2080*/  LOP3.LUT R25, R25, 0x1c0, RZ, 0xc0, !PT ;  /* 0x000001c019197812 */ /* 0x000fe400078ec0ff */
[----:B------:R-:W-:Y:S01]  /*2090*/  IADD3 R24, R27, R24, RZ ;  /* 0x000000181b187210 */ /* 0x000fe20007ffe0ff */
[----:B------:R-:W-:Y:S06]  /*20a0*/  @P6 BRA `(.L_x_1668) ;  /* 0x0000000000506947 */ /* 0x000fec0003800000 */
[----:B------:R-:W-:Y:S02]  /*20b0*/  ULDC UR5, c[0x0][0x2d0] ;  /* 0x0000b40000057ab9 */ /* 0x000fe40000000800 */
[----:B------:R-:W-:Y:S02]  /*20c0*/  ISETP.GE.AND P0, PT, R174, UR5, PT ;  /* 0x00000005ae007c0c */ /* 0x000fe4000bf06270 */
[----:B------:R-:W-:-:S11]  /*20d0*/  ISETP.GE.AND P1, PT, R232, UR5, PT ;  /* 0x00000005e8007c0c */ /* 0x000fd6000bf26270 */
        /* <DEDUP_REMOVED lines=17> */
.L_x_1668:
[----:B------:R-:W-:Y:S05]  /*21f0*/  BSYNC B0 ;  /* 0x0000000000007941 */ /* 0x000fea0003800000 */
.L_x_1667:
        /* <DEDUP_REMOVED lines=9> */
[----:B-1234-:R-:W1:Y:S01]  /*2290*/  @!P0 LDC.64 R10, c[0x0][0x218] ;  /* 0x00008600ff0a8b82 */ /* 0x01ee620000000a00 */
        /* <DEDUP_REMOVED lines=16> */
.L_x_1670:
[----:B------:R-:W-:Y:S05]  /*23a0*/  BSYNC B0 ;  /* 0x0000000000007941 */ /* 0x000fea0003800000 */
.L_x_1669:
[----:B------:R-:W0:Y:S01]  /*23b0*/  LDGDEPBAR ;  /* 0x00000000000079af */ /* 0x000e220000000000 */
[----:B------:R-:W-:Y:S01]  /*23c0*/  IMAD.SHL.U32 R17, R14, 0x40, RZ ;  /* 0x000000400e117824 */ /* 0x000fe200078e00ff */
[----:B-1234-:R-:W-:Y:S01]  /*23d0*/  LOP3.LUT R10, R25, 0x8, R20, 0xf8, !PT ;  /* 0x00000008190a7812 */ /* 0x01efe200078ef814 */
[----:B------:R-:W-:Y:S01]  /*23e0*/  IMAD.SHL.U32 R14, R217, 0x8, RZ ;  /* 0x00000008d90e7824 */ /* 0x000fe200078e00ff */
[----:B------:R-:W-:Y:S01]  /*23f0*/  SHF.R.U32.HI R25, RZ, 0x3, R25 ;  /* 0x00000003ff197819 */ /* 0x000fe20000011619 */
[----:B------:R-:W-:Y:S01]  /*2400*/  IMAD.SHL.U32 R11, R4, 0x40, RZ ;  /* 0x00000040040b7824 */ /* 0x000fe200078e00ff */
[----:B------:R-:W-:Y:S01]  /*2410*/  LOP3.LUT R17, R17, 0x1c0, RZ, 0xc0, !PT ;  /* 0x000001c011117812 */ /* 0x000fe200078ec0ff */
[-C--:B------:R-:W-:Y:S01]  /*2420*/  IMAD.WIDE.U32 R18, R81, R8.reuse, RZ ;  /* 0x0000000851127225 */ /* 0x080fe200078e00ff */
[----:B------:R-:W-:Y:S01]  /*2430*/  SHF.R.S32.HI R80, RZ, 0x5, R80 ;  /* 0x00000005ff507819 */ /* 0x000fe20000011450 */
[----:B------:R-:W-:Y:S01]  /*2440*/  BSSY B0, `(.L_x_1671) ;  /* 0x000002b000007945 */ /* 0x000fe20003800000 */
[----:B------:R-:W-:Y:S01]  /*2450*/  LOP3.LUT R4, R17, 0x8, R14, 0xf8, !PT ;  /* 0x0000000811047812 */ /* 0x000fe200078ef80e */
[----:B------:R-:W-:Y:S01]  /*2460*/  IMAD R14, R7, R8, RZ ;  /* 0x00000008070e7224 */ /* 0x000fe200078e02ff */
[----:B------:R-:W-:Y:S01]  /*2470*/  SHF.R.U32.HI R17, RZ, 0x3, R17 ;  /* 0x00000003ff117819 */ /* 0x000fe20000011611 */
[----:B------:R-:W-:Y:S01]  /*2480*/  IMAD.IADD R226, R235, 0x1, R13 ;  /* 0x00000001ebe27824 */ /* 0x000fe200078e020d */
[----:B------:R-:W-:Y:S01]  /*2490*/  LOP3.LUT R7, R11, 0xfffffe00, RZ, 0xc0, !PT ;  /* 0xfffffe000b077812 */ /* 0x000fe200078ec0ff */
[----:B------:R-:W-:Y:S01]  /*24a0*/  IMAD R11, R81, R9, R14 ;  /* 0x00000009510b7224 */ /* 0x000fe200078e020e */
[----:B------:R-:W-:-:S02]  /*24b0*/  LOP3.LUT R10, R10, R25, RZ, 0x3c, !PT ;  /* 0x000000190a0a7212 */ /* 0x000fc400078e3cff */
[----:B------:R-:W-:Y:S01]  /*24c0*/  LOP3.LUT R4, R4, R17, RZ, 0x3c, !PT ;  /* 0x0000001104047212 */ /* 0x000fe200078e3cff */
[----:B------:R-:W-:Y:S01]  /*24d0*/  IMAD R17, R80, 0x400, R7 ;  /* 0x0000040050117824 */ /* 0x000fe200078e0207 */
[----:B------:R-:W-:Y:S01]  /*24e0*/  LEA R13, P0, R18, R234, 0x5 ;  /* 0x000000ea120d7211 */ /* 0x000fe200078028ff */
[----:B------:R-:W-:Y:S01]  /*24f0*/  IMAD.IADD R11, R19, 0x1, R11 ;  /* 0x00000001130b7824 */ /* 0x000fe200078e020b */
[----:B------:R-:W-:Y:S01]  /*2500*/  ISETP.GE.AND P2, PT, R12, R15, PT ;  /* 0x0000000f0c00720c */ /* 0x000fe20003f46270 */
[----:B------:R-:W-:Y:S01]  /*2510*/  IMAD R217, R217, 0x200, R10 ;  /* 0x00000200d9d97824 */ /* 0x000fe200078e020a */
[----:B------:R-:W-:-:S04]  /*2520*/  DEPBAR.LE SB0, 0x0 ;  /* 0x000080000000791a */ /* 0x000fc80000000000 */
[----:B------:R-:W-:Y:S01]  /*2530*/  BAR.SYNC.DEFER_BLOCKING 0x0 ;  /* 0x0000000000007b1d */ /* 0x000fe20000010000 */
        /* <DEDUP_REMOVED lines=10> */
[----:B------:R-:W2:Y:S01]  /*25e0*/  @!P0 LDC.64 R10, c[0x0][0x220] ;  /* 0x00008800ff0a8b82 */ /* 0x000ea20000000a00 */
[----:B------:R3:W-:Y:S01]  /*25f0*/  @P0 STS.128 [R231+0xa000], RZ ;  /* 0x00a000ffe7000388 */ /* 0x0007e20000000c00 */
[----:B--2---:R-:W-:-:S04]  /*2600*/  @!P0 LEA R10, P3, R13, R10, 0x1 ;  /* 0x0000000a0d0a8211 */ /* 0x004fc800078608ff */
        /* <DEDUP_REMOVED lines=14> */
.L_x_1672:
[----:B------:R-:W-:Y:S05]  /*26f0*/  BSYNC B0 ;  /* 0x0000000000007941 */ /* 0x000fea0003800000 */
.L_x_1671:
[----:B------:R4:W-:Y:S01]  /*2700*/  @P2 STS.128 [R231+0xa800], RZ ;  /* 0x00a800ffe7002388 */ /* 0x0009e20000000c00 */
[----:B------:R-:W-:Y:S03]  /*2710*/  BSSY B0, `(.L_x_1673) ;  /* 0x000001b000007945 */ /* 0x000fe60003800000 */
[----:B------:R4:W-:Y:S01]  /*2720*/  @P2 STS.128 [R231+0xb800], RZ ;  /* 0x00b800ffe7002388 */ /* 0x0009e20000000c00 */
[----:B------:R-:W-:Y:S05]  /*2730*/  @P2 BRA `(.L_x_1674) ;  /* 0x0000000000602947 */ /* 0x000fea0003800000 */
[----:B------:R-:W-:Y:S01]  /*2740*/  ULDC UR5, c[0x0][0x2d0] ;  /* 0x0000b40000057ab9 */ /* 0x000fe20000000800 */
[----:B------:R-:W-:Y:S01]  /*2750*/  IMAD.WIDE.U32 R14, R8, 0x10, RZ ;  /* 0x00000010080e7825 */ /* 0x000fe200078e00ff */
[----:B------:R-:W-:Y:S02]  /*2760*/  ISETP.GE.AND P0, PT, R174, UR5, PT ;  /* 0x00000005ae007c0c */ /* 0x000fe4000bf06270 */
[----:B------:R-:W-:Y:S01]  /*2770*/  ISETP.GE.AND P1, PT, R232, UR5, PT ;  /* 0x00000005e8007c0c */ /* 0x000fe2000bf26270 */
[----:B------:R-:W-:Y:S01]  /*2780*/  IMAD.SHL.U32 R9, R9, 0x10, RZ ;  /* 0x0000001009097824 */ /* 0x000fe200078e00ff */
[----:B------:R-:W-:-:S04]  /*2790*/  IADD3 R13, P2, R13, R14, RZ ;  /* 0x0000000e0d0d7210 */ /* 0x000fc80007f5e0ff */
[----:B------:R-:W-:-:S05]  /*27a0*/  IADD3.X R12, R12, R15, R9, P2, !PT ;  /* 0x0000000f0c0c7210 */ /* 0x000fca00017fe409 */
[----:B--23--:R-:W2:Y:S01]  /*27b0*/  @!P0 LDC.64 R10, c[0x0][0x220] ;  /* 0x00008800ff0a8b82 */ /* 0x00cea20000000a00 */
        /* <DEDUP_REMOVED lines=16> */
.L_x_1674:
[----:B------:R-:W-:Y:S05]  /*28c0*/  BSYNC B0 ;  /* 0x0000000000007941 */ /* 0x000fea0003800000 */
.L_x_1673:
[----:B------:R-:W-:Y:S01]  /*28d0*/  LDSM.16.M88.4 R76, [R217+0x8000] ;  /* 0x00800000d94c783b */ /* 0x000fe20000000200 */
[----:B------:R-:W-:Y:S01]  /*28e0*/  R2P PR, R0, 0x6 ;  /* 0x0000000600007804 */ /* 0x000fe20000000000 */
[C---:B------:R-:W-:Y:S01]  /*28f0*/  VIADD R0, R217.reuse, 0x8000 ;  /* 0x00008000d9007836 */ /* 0x040fe20000000000 */
[----:B------:R-:W1:Y:S01]  /*2900*/  LDC.U8 R176, c[0x0][0x388] ;  /* 0x0000e200ffb07b82 */ /* 0x000e620000000000 */
[----:B--23--:R-:W2:Y:S01]  /*2910*/  LDSM.16.M88.4 R8, [R218+0x2000] ;  /* 0x00200000da08783b */ /* 0x00cea20000000200 */
[----:B------:R-:W-:Y:S02]  /*2920*/  VIADD R215, R217, 0x8020 ;  /* 0x00008020d9d77836 */ /* 0x000fe40000000000 */
[--C-:B------:R-:W-:Y:S01]  /*2930*/  IMAD R216, R5, 0x2, R218.reuse ;  /* 0x0000000205d87824 */ /* 0x100fe200078e02da */
[----:B------:R-:W3:Y:S01]  /*2940*/  LDSM.16.M88.4 R44, [R218] ;  /* 0x00000000da2c783b */ /* 0x000ee20000000200 */
[C---:B------:R-:W-:Y:S02]  /*2950*/  IMAD R214, R3.reuse, 0x2, R218 ;  /* 0x0000000203d67824 */ /* 0x040fe400078e02da */
[----:B------:R-:W-:Y:S01]  /*2960*/  IMAD R213, R3, 0x2, R216 ;  /* 0x0000000203d57824 */ /* 0x000fe200078e02d8 */
[----:B------:R-:W5:Y:S01]  /*2970*/  LDSM.16.M88.4 R68, [R217+0x8800] ;  /* 0x00880000d944783b */ /* 0x000f620000000200 */
[----:B------:R-:W-:-:S02]  /*2980*/  IMAD.SHL.U32 R82, R82, 0x2, RZ ;  /* 0x0000000252527824 */ /* 0x000fc400078e00ff */
[----:B------:R-:W-:Y:S01]  /*2990*/  @P1 VIADD R215, R0, 0xffffffe0 ;  /* 0xffffffe000d71836 */ /* 0x000fe20000000000 */
[----:B------:R-:W-:Y:S01]  /*29a0*/  LDSM.16.M88.4 R64, [R216+0x2000] ;  /* 0x00200000d840783b */ /* 0x000fe20000000200 */
[----:B------:R-:W-:Y:S01]  /*29b0*/  IMAD.MOV.U32 R0, RZ, RZ, 0x40 ;  /* 0x00000040ff007424 */ /* 0x000fe200078e00ff */
[----:B------:R-:W-:Y:S01]  /*29c0*/  LOP3.LUT R82, R82, 0x6, RZ, 0xc0, !PT ;  /* 0x0000000652527812 */ /* 0x000fe200078ec0ff */
[C---:B------:R-:W-:Y:S01]  /*29d0*/  VIADD R207, R215.reuse, 0x800 ;  /* 0x00000800d7cf7836 */ /* 0x040fe20000000000 */
[----:B------:R-:W4:Y:S01]  /*29e0*/  LDSM.16.M88.4 R60, [R215] ;  /* 0x00000000d73c783b */ /* 0x000f220000000200 */
[C---:B------:R-:W-:Y:S01]  /*29f0*/  VIADD R205, R215.reuse, 0x1000 ;  /* 0x00001000d7cd7836 */ /* 0x040fe20000000000 */
[----:B------:R-:W-:Y:S01]  /*2a00*/  SEL R0, R0, 0xffffffc0, !P2 ;  /* 0xffffffc000007807 */ /* 0x000fe20005000000 */
[----:B------:R-:W-:Y:S01]  /*2a10*/  VIADD R204, R215, 0x1800 ;  /* 0x00001800d7cc7836 */ /* 0x000fe20000000000 */
[----:B------:R-:W1:Y:S03]  /*2a20*/  LDSM.16.M88.4 R56, [R216] ;  /* 0x00000000d838783b */ /* 0x000e660000000200 */
[----:B------:R-:W-:Y:S01]  /*2a30*/  IMAD.IADD R211, R217, 0x1, R0 ;  /* 0x00000001d9d37824 */ /* 0x000fe200078e0200 */
[----:B------:R-:W1:Y:S01]  /*2a40*/  LDSM.16.M88.4 R52, [R215+0x800] ;  /* 0x00080000d734783b */ /* 0x000e620000000200 */
[----:B------:R-:W-:-:S03]  /*2a50*/  IMAD.IADD R206, R0, 0x1, R215 ;  /* 0x0000000100ce7824 */ /* 0x000fc600078e02d7 */
[----:B------:R-:W-:Y:S04]  /*2a60*/  LDSM.16.M88.4 R36, [R214+0x2000] ;  /* 0x00200000d624783b */ /* 0x000fe80000000200 */
[----:B------:R-:W1:Y:S04]  /*2a70*/  LDSM.16.M88.4 R32, [R211+0x8000] ;  /* 0x00800000d320783b */ /* 0x000e680000000200 */
[----:B------:R-:W1:Y:S01]  /*2a80*/  LDSM.16.M88.4 R40, [R214] ;  /* 0x00000000d628783b */ /* 0x000e620000000200 */
[-C--:B--2---:R-:W-:Y:S03]  /*2a90*/  HMMA.16816.F32.BF16 R20, R8, R76.reuse, RZ ;  /* 0x0000004c0814723c */ /* 0x084fe600000418ff */
[----:B------:R-:W2:Y:S04]  /*2aa0*/  LDSM.16.M88.4 R28, [R211+0x8800] ;  /* 0x00880000d31c783b */ /* 0x000ea80000000200 */
[----:B------:R-:W-:Y:S01]  /*2ab0*/  LDSM.16.M88.4 R72, [R213] ;  /* 0x00000000d548783b */ /* 0x000fe20000000200 */
[----:B---3--:R-:W-:Y:S03]  /*2ac0*/  HMMA.16816.F32.BF16 R24, R44, R76, RZ ;  /* 0x0000004c2c18723c */ /* 0x008fe600000418ff */
[----:B------:R-:W0:Y:S03]  /*2ad0*/  LDGDEPBAR ;  /* 0x00000000000079af */ /* 0x000e260000000000 */
[C---:B-----5:R-:W-:Y:S06]  /*2ae0*/  HMMA.16816.F32.BF16 R12, R8.reuse, R68, RZ ;  /* 0x00000044080c723c */ /* 0x060fec00000418ff */
[C---:B------:R-:W-:Y:S06]  /*2af0*/  HMMA.16816.F32.BF16 R16, R8.reuse, R78, RZ ;  /* 0x0000004e0810723c */ /* 0x040fec00000418ff */
[----:B------:R-:W-:Y:S06]  /*2b00*/  HMMA.16816.F32.BF16 R8, R8, R70, RZ ;  /* 0x000000460808723c */ /* 0x000fec00000418ff */
[C---:B------:R-:W-:Y:S06]  /*2b10*/  HMMA.16816.F32.BF16 R76, R44.reuse, R78, RZ ;  /* 0x0000004e2c4c723c */ /* 0x040fec00000418ff */
[----:B------:R-:W-:Y:S06]  /*2b20*/  HMMA.16816.F32.BF16 R48, R44, R68, RZ ;  /* 0x000000442c30723c */ /* 0x000fec00000418ff */
[----:B----4-:R-:W-:Y:S06]  /*2b30*/  HMMA.16816.F32.BF16 R20, R64, R60, R20 ;  /* 0x0000003c4014723c */ /* 0x010fec0000041814 */
[----:B------:R-:W-:Y:S01]  /*2b40*/  HMMA.16816.F32.BF16 R44, R44, R70, RZ ;  /* 0x000000462c2c723c */ /* 0x000fe200000418ff */
[----:B------:R-:W-:Y:S05]  /*2b50*/  LDSM.16.M88.4 R68, [R213+0x2000] ;  /* 0x00200000d544783b */ /* 0x000fea0000000200 */
[----:B-1----:R-:W-:Y:S06]  /*2b60*/  HMMA.16816.F32.BF16 R24, R56, R60, R24 ;  /* 0x0000003c3818723c */ /* 0x002fec0000041818 */
[C---:B------:R-:W-:Y:S06]  /*2b70*/  HMMA.16816.F32.BF16 R12, R64.reuse, R52, R12 ;  /* 0x00000034400c723c */ /* 0x040fec000004180c */
[C---:B------:R-:W-:Y:S06]  /*2b80*/  HMMA.16816.F32.BF16 R16, R64.reuse, R62, R16 ;  /* 0x0000003e4010723c */ /* 0x040fec0000041810 */
[----:B------:R-:W-:Y:S01]  /*2b90*/  HMMA.16816.F32.BF16 R8, R64, R54, R8 ;  /* 0x000000364008723c */ /* 0x000fe20000041808 */
[----:B------:R-:W1:Y:S05]  /*2ba0*/  LDSM.16.M88.4 R64, [R206] ;  /* 0x00000000ce40783b */ /* 0x000e6a0000000200 */
[C---:B------:R-:W-:Y:S01]  /*2bb0*/  HMMA.16816.F32.BF16 R76, R56.reuse, R62, R76 ;  /* 0x0000003e384c723c */ /* 0x040fe2000004184c */
[----:B------:R-:W3:Y:S05]  /*2bc0*/  LDSM.16.M88.4 R60, [R206+0x800] ;  /* 0x00080000ce3c783b */ /* 0x000eea0000000200 */
[----:B------:R-:W-:Y:S06]  /*2bd0*/  HMMA.16816.F32.BF16 R48, R56, R52, R48 ;  /* 0x000000343830723c */ /* 0x000fec0000041830 */
[----:B------:R-:W-:Y:S06]  /*2be0*/  HMMA.16816.F32.BF16 R20, R36, R32, R20 ;  /* 0x000000202414723c */ /* 0x000fec0000041814 */
[----:B------:R-:W-:Y:S01]  /*2bf0*/  HMMA.16816.F32.BF16 R44, R56, R54, R44 ;  /* 0x00000036382c723c */ /* 0x000fe2000004182c */
[----:B------:R-:W-:Y:S05]  /*2c00*/  LDSM.16.M88.4 R52, [R218+0x4000] ;  /* 0x00400000da34783b */ /* 0x000fea0000000200 */
[----:B------:R-:W-:Y:S06]  /*2c10*/  HMMA.16816.F32.BF16 R24, R40, R32, R24 ;  /* 0x000000202818723c */ /* 0x000fec0000041818 */
[C---:B--2---:R-:W-:Y:S06]  /*2c20*/  HMMA.16816.F32.BF16 R12, R36.reuse, R28, R12 ;  /* 0x0000001c240c723c */ /* 0x044fec000004180c */
[C---:B------:R-:W-:Y:S06]  /*2c30*/  HMMA.16816.F32.BF16 R16, R36.reuse, R34, R16 ;  /* 0x000000222410723c */ /* 0x040fec0000041810 */
[----:B------:R-:W-:Y:S01]  /*2c40*/  HMMA.16816.F32.BF16 R8, R36, R30, R8 ;  /* 0x0000001e2408723c */ /* 0x000fe20000041808 */
[----:B------:R-:W-:Y:S05]  /*2c50*/  LDSM.16.M88.4 R36, [R218+0x6000] ;  /* 0x00600000da24783b */ /* 0x000fea0000000200 */
[C---:B------:R-:W-:Y:S01]  /*2c60*/  HMMA.16816.F32.BF16 R76, R40.reuse, R34, R76 ;  /* 0x00000022284c723c */ /* 0x040fe2000004184c */
[----:B------:R-:W2:Y:S05]  /*2c70*/  LDSM.16.M88.4 R32, [R217+0x9000] ;  /* 0x00900000d920783b */ /* 0x000eaa0000000200 */
[----:B------:R-:W-:Y:S01]  /*2c80*/  HMMA.16816.F32.BF16 R56, R40, R28, R48 ;  /* 0x0000001c2838723c */ /* 0x000fe20000041830 */
[----:B------:R-:W4:Y:S05]  /*2c90*/  LDSM.16.M88.4 R48, [R217+0x9800] ;  /* 0x00980000d930783b */ /* 0x000f2a0000000200 */
[----:B-1----:R-:W-:Y:S06]  /*2ca0*/  HMMA.16816.F32.BF16 R20, R68, R64, R20 ;  /* 0x000000404414723c */ /* 0x002fec0000041814 */
[----:B------:R-:W-:Y:S01]  /*2cb0*/  HMMA.16816.F32.BF16 R44, R40, R30, R44 ;  /* 0x0000001e282c723c */ /* 0x000fe2000004182c */
[----:B------:R-:W-:Y:S04]  /*2cc0*/  LDSM.16.M88.4 R40, [R216+0x6000] ;  /* 0x00600000d828783b */ /* 0x000fe80000000200 */
[----:B------:R-:W1:Y:S01]  /*2cd0*/  LDSM.16.M88.4 R28, [R215+0x1000] ;  /* 0x00100000d71c783b */ /* 0x000e620000000200 */
[----:B------:R-:W-:Y:S06]  /*2ce0*/  HMMA.16816.F32.BF16 R24, R72, R64, R24 ;  /* 0x000000404818723c */ /* 0x000fec0000041818 */
[C---:B------:R-:W-:Y:S06]  /*2cf0*/  HMMA.16816.F32.BF16 R16, R68.reuse, R66, R16 ;  /* 0x000000424410723c */ /* 0x040fec0000041810 */
[C---:B---3--:R-:W-:Y:S06]  /*2d00*/  HMMA.16816.F32.BF16 R12, R68.reuse, R60, R12 ;  /* 0x0000003c440c723c */ /* 0x048fec000004180c */
[----:B------:R-:W-:Y:S06]  /*2d10*/  HMMA.16816.F32.BF16 R8, R68, R62, R8 ;  /* 0x0000003e4408723c */ /* 0x000fec0000041808 */
[C---:B------:R-:W-:Y:S01]  /*2d20*/  HMMA.16816.F32.BF16 R76, R72.reuse, R66, R76 ;  /* 0x00000042484c723c */ /* 0x040fe2000004184c */
[----:B------:R-:W3:Y:S05]  /*2d30*/  LDSM.16.M88.4 R64, [R216+0x4000] ;  /* 0x00400000d840783b */ /* 0x000eea0000000200 */
[----:B------:R-:W-:Y:S01]  /*2d40*/  HMMA.16816.F32.BF16 R68, R72, R60, R56 ;  /* 0x0000003c4844723c */ /* 0x000fe20000041838 */
[----:B------:R-:W5:Y:S05]  /*2d50*/  LDSM.16.M88.4 R56, [R215+0x1800] ;  /* 0x00180000d738783b */ /* 0x000f6a0000000200 */
[----:B--2---:R-:W-:Y:S06]  /*2d60*/  HMMA.16816.F32.BF16 R20, R36, R32, R20 ;  /* 0x000000202414723c */ /* 0x004fec0000041814 */
[----:B------:R-:W-:Y:S06]  /*2d70*/  HMMA.16816.F32.BF16 R44, R72, R62, R44 ;  /* 0x0000003e482c723c */ /* 0x000fec000004182c */
[----:B------:R-:W-:Y:S06]  /*2d80*/  HMMA.16816.F32.BF16 R24, R52, R32, R24 ;  /* 0x000000203418723c */ /* 0x000fec0000041818 */
[C---:B------:R-:W-:Y:S06]  /*2d90*/  HMMA.16816.F32.BF16 R16, R36.reuse, R34, R16 ;  /* 0x000000222410723c */ /* 0x040fec0000041810 */
[C---:B----4-:R-:W-:Y:S06]  /*2da0*/  HMMA.16816.F32.BF16 R12, R36.reuse, R48, R12 ;  /* 0x00000030240c723c */ /* 0x050fec000004180c */
[----:B------:R-:W-:Y:S01]  /*2db0*/  HMMA.16816.F32.BF16 R60, R36, R50, R8 ;  /* 0x00000032243c723c */ /* 0x000fe20000041808 */
[----:B------:R-:W-:Y:S04]  /*2dc0*/  LDSM.16.M88.4 R36, [R214+0x6000] ;  /* 0x00600000d624783b */ /* 0x000fe80000000200 */
[----:B------:R-:W2:Y:S01]  /*2dd0*/  LDSM.16.M88.4 R8, [R211+0x9000] ;  /* 0x00900000d308783b */ /* 0x000ea20000000200 */
[C---:B------:R-:W-:Y:S03]  /*2de0*/  HMMA.16816.F32.BF16 R76, R52.reuse, R34, R76 ;  /* 0x00000022344c723c */ /* 0x040fe6000004184c */
[----:B------:R-:W4:Y:S03]  /*2df0*/  LDSM.16.M88.4 R32, [R214+0x4000] ;  /* 0x00400000d620783b */ /* 0x000f260000000200 */
[----:B------:R-:W-:Y:S06]  /*2e00*/  HMMA.16816.F32.BF16 R68, R52, R48, R68 ;  /* 0x000000303444723c */ /* 0x000fec0000041844 */
[----:B-1----:R-:W-:Y:S06]  /*2e10*/  HMMA.16816.F32.BF16 R20, R40, R28, R20 ;  /* 0x0000001c2814723c */ /* 0x002fec0000041814 */
[----:B------:R-:W-:Y:S01]  /*2e20*/  HMMA.16816.F32.BF16 R52, R52, R50, R44 ;  /* 0x000000323434723c */ /* 0x000fe2000004182c */
[----:B------:R-:W-:Y:S04]  /*2e30*/  LDSM.16.M88.4 R48, [R213+0x6000] ;  /* 0x00600000d530783b */ /* 0x000fe80000000200 */
[----:B------:R-:W-:Y:S01]  /*2e40*/  LDSM.16.M88.4 R44, [R211+0x9800] ;  /* 0x00980000d32c783b */ /* 0x000fe20000000200 */
[----:B---3--:R-:W-:Y:S06]  /*2e50*/  HMMA.16816.F32.BF16 R24, R64, R28, R24 ;  /* 0x0000001c4018723c */ /* 0x008fec0000041818 */
[C---:B------:R-:W-:Y:S06]  /*2e60*/  HMMA.16816.F32.BF16 R16, R40.reuse, R30, R16 ;  /* 0x0000001e2810723c */ /* 0x040fec0000041810 */
[C---:B-----5:R-:W-:Y:S06]  /*2e70*/  HMMA.16816.F32.BF16 R12, R40.reuse, R56, R12 ;  /* 0x00000038280c723c */ /* 0x060fec000004180c */
[----:B------:R-:W-:Y:S01]  /*2e80*/  HMMA.16816.F32.BF16 R60, R40, R58, R60 ;  /* 0x0000003a283c723c */ /* 0x000fe2000004183c */
[----:B------:R-:W1:Y:S05]  /*2e90*/  LDSM.16.M88.4 R40, [R206+0x1000] ;  /* 0x00100000ce28783b */ /* 0x000e6a0000000200 */
[C---:B------:R-:W-:Y:S01]  /*2ea0*/  HMMA.16816.F32.BF16 R76, R64.reuse, R30, R76 ;  /* 0x0000001e404c723c */ /* 0x040fe2000004184c */
[----:B------:R-:W3:Y:S05]  /*2eb0*/  LDSM.16.M88.4 R28, [R213+0x4000] ;  /* 0x00400000d51c783b */ /* 0x000eea0000000200 */
[----:B------:R-:W-:Y:S06]  /*2ec0*/  HMMA.16816.F32.BF16 R68, R64, R56, R68 ;  /* 0x000000384044723c */ /* 0x000fec0000041844 */
[----:B--2---:R-:W-:Y:S06]  /*2ed0*/  HMMA.16816.F32.BF16 R20, R36, R8, R20 ;  /* 0x000000082414723c */ /* 0x004fec0000041814 */
[----:B------:R-:W-:Y:S01]  /*2ee0*/  HMMA.16816.F32.BF16 R64, R64, R58, R52 ;  /* 0x0000003a4040723c */ /* 0x000fe20000041834 */
[----:B------:R-:W2:Y:S01]  /*2ef0*/  LDSM.16.M88.4 R52, [R206+0x1800] ;  /* 0x00180000ce34783b */ /* 0x000ea20000000200 */
[----:B------:R-:W-:-:S04]  /*2f00*/  DEPBAR.LE SB0, 0x0 ;  /* 0x000080000000791a */ /* 0x000fc80000000000 */
[----:B----4-:R-:W-:Y:S06]  /*2f10*/  HMMA.16816.F32.BF16 R24, R32, R8, R24 ;  /* 0x000000082018723c */ /* 0x010fec0000041818 */
[----:B------:R-:W-:Y:S01]  /*2f20*/  HMMA.16816.F32.BF16 R16, R36, R10, R16 ;  /* 0x0000000a2410723c */ /* 0x000fe20000041810 */
[----:B------:R-:W-:-:S05]  /*2f30*/  IMAD R9, R81, 0x20, R82 ;  /* 0x0000002051097824 */ /* 0x000fca00078e0252 */
[----:B------:R-:W-:Y:S01]  /*2f40*/  HMMA.16816.F32.BF16 R76, R32, R10, R76 ;  /* 0x0000000a204c723c */ /* 0x000fe2000004184c */
[----:B------:R-:W-:-:S05]  /*2f50*/  ISETP.GE.AND P1, PT, R9, R84, PT ;  /* 0x000000540900720c */ /* 0x000fca0003f26270 */
[----:B-1----:R-:W-:Y:S01]  /*2f60*/  HMMA.16816.F32.BF16 R20, R48, R40, R20 ;  /* 0x000000283014723c */ /* 0x002fe20000041814 */
[----:B------:R-:W-:-:S05]  /*2f70*/  VIADD R11, R9, 0x9 ;  /* 0x00000009090b7836 */ /* 0x000fca0000000000 */
[----:B------:R-:W-:Y:S01]  /*2f80*/  HMMA.16816.F32.BF16 R12, R36, R44, R12 ;  /* 0x0000002c240c723c */ /* 0x000fe2000004180c */
[----:B------:R-:W-:Y:S01]  /*2f90*/  ISETP.GE.AND P5, PT, R11, R84, PT ;  /* 0x000000540b00720c */ /* 0x000fe20003fa6270 */
[----:B------:R-:W-:-:S04]  /*2fa0*/  VIADD R11, R9, 0x11 ;  /* 0x00000011090b7836 */ /* 0x000fc80000000000 */
[----:B------:R-:W-:Y:S01]  /*2fb0*/  HMMA.16816.F32.BF16 R60, R36, R46, R60 ;  /* 0x0000002e243c723c */ /* 0x000fe2000004183c */
[----:B------:R-:W-:-:S05]  /*2fc0*/  ISETP.GE.AND P3, PT, R11, R84, PT ;  /* 0x000000540b00720c */ /* 0x000fca0003f66270 */
[C---:B------:R-:W-:Y:S06]  /*2fd0*/  HMMA.16816.F32.BF16 R68, R32.reuse, R44, R68 ;  /* 0x0000002c2044723c */ /* 0x040fec0000041844 */
[----:B------:R-:W-:Y:S01]  /*2fe0*/  HMMA.16816.F32.BF16 R64, R32, R46, R64 ;  /* 0x0000002e2040723c */ /* 0x000fe20000041840 */
[----:B------:R-:W-:Y:S02]  /*2ff0*/  FSEL R59, R22, -INF , !P1 ;  /* 0xff800000163b7808 */ /* 0x000fe40004800000 */
[----:B------:R-:W-:-:S03]  /*3000*/  FSEL R10, R20, -INF , !P1 ;  /* 0xff800000140a7808 */ /* 0x000fc60004800000 */
[----:B---3--:R-:W-:Y:S01]  /*3010*/  HMMA.16816.F32.BF16 R24, R28, R40, R24 ;  /* 0x000000281c18723c */ /* 0x008fe20000041818 */
[C---:B------:R-:W-:Y:S02]  /*3020*/  VIADD R33, R9.reuse, 0x8 ;  /* 0x0000000809217836 */ /* 0x040fe40000000000 */
[----:B------:R-:W-:-:S03]  /*3030*/  VIADD R35, R9, 0x1 ;  /* 0x0000000109237836 */ /* 0x000fc60000000000 */
[-C--:B------:R-:W-:Y:S01]  /*3040*/  HMMA.16816.F32.BF16 R16, R48, R42.reuse, R16 ;  /* 0x0000002a3010723c */ /* 0x080fe20000041810 */
[-C--:B------:R-:W-:Y:S01]  /*3050*/  ISETP.GE.AND P6, PT, R33, R84.reuse, PT ;  /* 0x000000542100720c */ /* 0x080fe20003fc6270 */
[----:B------:R-:W-:Y:S01]  /*3060*/  VIADD R33, R9, 0x10 ;  /* 0x0000001009217836 */ /* 0x000fe20000000000 */
[-C--:B------:R-:W-:Y:S01]  /*3070*/  ISETP.GE.AND P0, PT, R35, R84.reuse, PT ;  /* 0x000000542300720c */ /* 0x080fe20003f06270 */
[----:B------:R-:W-:Y:S02]  /*3080*/  VIADD R35, R9, 0x18 ;  /* 0x0000001809237836 */ /* 0x000fe40000000000 */
[----:B------:R-:W-:Y:S01]  /*3090*/  HMMA.16816.F32.BF16 R76, R28, R42, R76 ;  /* 0x0000002a1c4c723c */ /* 0x000fe2000004184c */
[-C--:B------:R-:W-:Y:S01]  /*30a0*/  ISETP.GE.AND P4, PT, R33, R84.reuse, PT ;  /* 0x000000542100720c */ /* 0x080fe20003f86270 */
[----:B------:R-:W-:Y:S01]  /*30b0*/  VIADD R9, R9, 0x19 ;  /* 0x0000001909097836 */ /* 0x000fe20000000000 */
[----:B------:R-:W-:Y:S02]  /*30c0*/  FSEL R57, R23, -INF , !P0 ;  /* 0xff80000017397808 */ /* 0x000fe40004000000 */
[----:B------:R-:W-:Y:S01]  /*30d0*/  FSEL R8, R21, -INF , !P0 ;  /* 0xff80000015087808 */ /* 0x000fe20004000000 */
[----:B--2---:R-:W-:Y:S01]  /*30e0*/  HMMA.16816.F32.BF16 R12, R48, R52, R12 ;  /* 0x00000034300c723c */ /* 0x004fe2000004180c */
[----:B------:R-:W-:-:S05]  /*30f0*/  ISETP.GE.AND P2, PT, R35, R84, PT ;  /* 0x000000542300720c */ /* 0x000fca0003f46270 */
[----:B------:R-:W-:Y:S01]  /*3100*/  HMMA.16816.F32.BF16 R60, R48, R54, R60 ;  /* 0x00000036303c723c */ /* 0x000fe2000004183c */
[----:B------:R-:W-:Y:S02]  /*3110*/  FSEL R23, R26, -INF , !P1 ;  /* 0xff8000001a177808 */ /* 0x000fe40004800000 */
[----:B------:R-:W-:Y:S02]  /*3120*/  FSEL R33, R24, -INF , !P1 ;  /* 0xff80000018217808 */ /* 0x000fe40004800000 */
[----:B------:R-:W-:Y:S01]  /*3130*/  ISETP.GE.AND P1, PT, R84, 0x21, PT ;  /* 0x000000215400780c */ /* 0x000fe20003f26270 */
[C---:B------:R-:W-:Y:S01]  /*3140*/  HMMA.16816.F32.BF16 R68, R28.reuse, R52, R68 ;  /* 0x000000341c44723c */ /* 0x040fe20000041844 */
[----:B------:R-:W-:Y:S02]  /*3150*/  FSEL R75, R18, -INF , !P6 ;  /* 0xff800000124b7808 */ /* 0x000fe40007000000 */
[----:B------:R-:W-:Y:S02]  /*3160*/  P2R R0, PR, RZ, 0x2 ;  /* 0x00000002ff007803 */ /* 0x000fe40000000000 */
[----:B------:R-:W-:Y:S01]  /*3170*/  FSEL R72, R16, -INF , !P6 ;  /* 0xff80000010487808 */ /* 0x000fe20007000000 */
[----:B------:R-:W-:Y:S01]  /*3180*/  HMMA.16816.F32.BF16 R64, R28, R54, R64 ;  /* 0x000000361c40723c */ /* 0x000fe20000041840 */
[----:B------:R-:W-:-:S02]  /*3190*/  FSEL R27, R27, -INF , !P0 ;  /* 0xff8000001b1b7808 */ /* 0x000fc40004000000 */
[----:B------:R-:W-:Y:S02]  /*31a0*/  FSEL R25, R25, -INF , !P0 ;  /* 0xff80000019197808 */ /* 0x000fe40004000000 */
[----:B------:R-:W-:Y:S02]  /*31b0*/  ISETP.GE.AND P0, PT, R9, R84, PT ;  /* 0x000000540900720c */ /* 0x000fe40003f06270 */
[----:B------:R-:W-:Y:S02]  /*31c0*/  FSEL R29, R78, -INF , !P6 ;  /* 0xff8000004e1d7808 */ /* 0x000fe40007000000 */
[----:B------:R-:W-:Y:S02]  /*31d0*/  FSEL R31, R76, -INF , !P6 ;  /* 0xff8000004c1f7808 */ /* 0x000fe40007000000 */
[----:B------:R-:W-:Y:S02]  /*31e0*/  ISETP.NE.AND P6, PT, R0, RZ, PT ;  /* 0x000000ff0000720c */ /* 0x000fe40003fc5270 */
        /* <DEDUP_REMOVED lines=67> */
.L_x_1677:
[----:B------:R-:W-:Y:S05]  /*3620*/  BSYNC B0 ;  /* 0x0000000000007941 */ /* 0x000fea0003800000 */
.L_x_1676:
[----:B------:R-:W0:Y:S02]  /*3630*/  LDGDEPBAR ;  /* 0x00000000000079af */ /* 0x000e240000000000 */
.L_x_1675:
[----:B-12---:R-:W-:Y:S01]  /*3640*/  FMNMX.FTZ R12, R33, R25, !PT ;  /* 0x00000019210c7209 */ /* 0x006fe20007810000 */
[----:B------:R-:W-:Y:S01]  /*3650*/  IMAD.WIDE.U32 R102, R172, -0x2daee0ad, RZ ;  /* 0xd2511f53ac667825 */ /* 0x000fe200078e00ff */
[----:B------:R-:W-:Y:S01]  /*3660*/  FMNMX.FTZ R0, R23, R27, !PT ;  /* 0x0000001b17007209 */ /* 0x000fe20007810000 */
[----:B------:R-:W-:Y:S01]  /*3670*/  ULDC UR5, c[0x0][0x2ec] ;  /* 0x0000bb0000057ab9 */ /* 0x000fe20000000800 */
[----:B------:R-:W-:Y:S01]  /*3680*/  FMNMX.FTZ R12, R31, R12, !PT ;  /* 0x0000000c1f0c7209 */ /* 0x000fe20007810000 */
[C---:B------:R-:W-:Y:S01]  /*3690*/  VIADD R124, R240.reuse, 0x9e3779b9 ;  /* 0x9e3779b9f07c7836 */ /* 0x040fe20000000000 */
[----:B------:R-:W-:Y:S01]  /*36a0*/  FMNMX.FTZ R0, R29, R0, !PT ;  /* 0x000000001d007209 */ /* 0x000fe20007810000 */
[----:B------:R-:W-:Y:S01]  /*36b0*/  VIADD R88, R241, 0x76cf5d0a ;  /* 0x76cf5d0af1587836 */ /* 0x000fe20000000000 */
[----:B------:R-:W-:Y:S01]  /*36c0*/  FMNMX.FTZ R12, R77, R12, !PT ;  /* 0x0000000c4d0c7209 */ /* 0x000fe20007810000 */
[----:B------:R-:W-:Y:S01]  /*36d0*/  VIADD R89, R241, 0x32370b8f ;  /* 0x32370b8ff1597836 */ /* 0x000fe20000000000 */
[----:B------:R-:W-:Y:S01]  /*36e0*/  FMNMX.FTZ R0, R79, R0, !PT ;  /* 0x000000004f007209 */ /* 0x000fe20007810000 */
[C---:B------:R-:W-:Y:S01]  /*36f0*/  VIADD R74, R240.reuse, 0xdaa66d2b ;  /* 0xdaa66d2bf04a7836 */ /* 0x040fe20000000000 */
[----:B------:R-:W-:Y:S01]  /*3700*/  FMNMX.FTZ R12, R17, R12, !PT ;  /* 0x0000000c110c7209 */ /* 0x000fe20007810000 */
[----:B------:R-:W-:Y:S01]  /*3710*/  VIADD R91, R240, 0x78dde6e4 ;  /* 0x78dde6e4f05b7836 */ /* 0x000fe20000000000 */
[----:B------:R-:W-:Y:S01]  /*3720*/  FMNMX.FTZ R11, R179, R0, !PT ;  /* 0x00000000b30b7209 */ /* 0x000fe20007810000 */
[----:B------:R-:W-:Y:S01]  /*3730*/  IMAD R0, R230, 0x8, R80 ;  /* 0x00000008e6007824 */ /* 0x000fe200078e0250 */
[----:B------:R-:W-:Y:S01]  /*3740*/  FMNMX.FTZ R12, R69, R12, !PT ;  /* 0x0000000c450c7209 */ /* 0x000fe20007810000 */
[----:B------:R-:W-:Y:S01]  /*3750*/  VIADD R233, R241, 0xa9066899 ;  /* 0xa9066899f1e97836 */ /* 0x000fe20000000000 */
[----:B------:R-:W-:Y:S01]  /*3760*/  FMNMX.FTZ R6, R178, R11, !PT ;  /* 0x0000000bb2067209 */ /* 0x000fe20007810000 */
[----:B------:R-:W-:Y:S01]  /*3770*/  IMAD.WIDE.U32 R18, R0, -0x326172a9, RZ ;  /* 0xcd9e8d5700127825 */ /* 0x000fe200078e00ff */
[----:B------:R-:W-:-:S02]  /*3780*/  FMNMX.FTZ R12, R9, R12, !PT ;  /* 0x0000000c090c7209 */ /* 0x000fc40007810000 */
[----:B------:R-:W-:Y:S01]  /*3790*/  FMNMX.FTZ R6, R167, R6, !PT ;  /* 0x00000006a7067209 */ /* 0x000fe20007810000 */
[----:B------:R-:W-:Y:S01]  /*37a0*/  IMAD.IADD R212, R7, 0x1, R4 ;  /* 0x0000000107d47824 */ /* 0x000fe200078e0204 */
[----:B------:R-:W-:Y:S01]  /*37b0*/  FMNMX.FTZ R12, R65, R12, !PT ;  /* 0x0000000c410c7209 */ /* 0x000fe20007810000 */
[----:B------:R-:W-:Y:S01]  /*37c0*/  IMAD R224, R176, 0x10000, R176 ;  /* 0x00010000b0e07824 */ /* 0x000fe200078e02b0 */
[----:B------:R-:W-:Y:S01]  /*37d0*/  FMNMX.FTZ R6, R67, R6, !PT ;  /* 0x0000000643067209 */ /* 0x000fe20007810000 */
[----:B------:R-:W-:Y:S01]  /*37e0*/  VIADD R58, R241, 0xed9eba14 ;  /* 0xed9eba14f13a7836 */ /* 0x000fe20000000000 */
[----:B------:R-:W-:Y:S01]  /*37f0*/  LOP3.LUT R173, R83, R240, RZ, 0x3c, !PT ;  /* 0x000000f053ad7212 */ /* 0x000fe200078e3cff */
[----:B------:R-:W1:Y:S01]  /*3800*/  SHFL.BFLY PT, R13, R12, 0x2, 0x1f ;  /* 0x0c401f000c0d7f89 */ /* 0x000e6200000e0000 */
[----:B------:R-:W-:Y:S01]  /*3810*/  FMNMX.FTZ R21, R10, R8, !PT ;  /* 0x000000080a157209 */ /* 0x000fe20007810000 */
[----:B------:R-:W-:Y:S01]  /*3820*/  VIADD R177, R0, 0x4 ;  /* 0x0000000400b17836 */ /* 0x000fe20000000000 */
[----:B------:R-:W-:Y:S01]  /*3830*/  LOP3.LUT R14, R19, R173, RZ, 0x3c, !PT ;  /* 0x000000ad130e7212 */ /* 0x000fe200078e3cff */
[----:B------:R-:W2:Y:S01]  /*3840*/  SHFL.BFLY PT, R11, R6, 0x2, 0x1f ;  /* 0x0c401f00060b7f89 */ /* 0x000ea200000e0000 */
[----:B------:R-:W-:Y:S01]  /*3850*/  VIADD R19, R241, 0xbb67ae85 ;  /* 0xbb67ae85f1137836 */ /* 0x000fe20000000000 */
[----:B------:R-:W-:Y:S01]  /*3860*/  FMNMX.FTZ R21, R72, R21, !PT ;  /* 0x0000001548157209 */ /* 0x000fe20007810000 */
[----:B------:R-:W-:Y:S01]  /*3870*/  VIADD R101, R240, 0xb54cda56 ;  /* 0xb54cda56f0657836 */ /* 0x000fe20000000000 */
[----:B------:R-:W-:Y:S01]  /*3880*/  LOP3.LUT R120, R103, R81, R241, 0x96, !PT ;  /* 0x0000005167787212 */ /* 0x000fe200078e96f1 */
[----:B------:R-:W-:Y:S01]  /*3890*/  IMAD.WIDE.U32 R14, R14, -0x2daee0ad, RZ ;  /* 0xd2511f530e0e7825 */ /* 0x000fe200078e00ff */
[----:B------:R-:W-:-:S02]  /*38a0*/  FMNMX.FTZ R21, R56, R21, !PT ;  /* 0x0000001538157209 */ /* 0x000fc40007810000 */
[----:B------:R-:W-:Y:S01]  /*38b0*/  LEA R212, R212, UR4, 0x1 ;  /* 0x00000004d4d47c11 */ /* 0x000fe2000f8e08ff */
[----:B------:R-:W-:Y:S01]  /*38c0*/  IMAD.WIDE.U32 R120, R120, -0x326172a9, RZ ;  /* 0xcd9e8d5778787825 */ /* 0x000fe200078e00ff */
[----:B------:R-:W-:Y:S02]  /*38d0*/  LOP3.LUT R34, R15, R102, R19, 0x96, !PT ;  /* 0x000000660f227212 */ /* 0x000fe400078e9613 */
[----:B------:R-:W-:Y:S01]  /*38e0*/  FMNMX.FTZ R21, R222, R21, !PT ;  /* 0x00000015de157209 */ /* 0x000fe20007810000 */
[--C-:B------:R-:W-:Y:S01]  /*38f0*/  IMAD R210, R5, 0x2, R212.reuse ;  /* 0x0000000205d27824 */ /* 0x100fe200078e02d4 */
[----:B------:R-:W-:Y:S01]  /*3900*/  LDSM.16.MT88.4 R152, [R212+0xa000] ;  /* 0x00a00000d498783b */ /* 0x000fe20000004200 */
[----:B------:R-:W-:Y:S01]  /*3910*/  IMAD.WIDE.U32 R34, R34, -0x326172a9, RZ ;  /* 0xcd9e8d5722227825 */ /* 0x000fe200078e00ff */
[----:B------:R-:W-:Y:S02]  /*3920*/  FMNMX.FTZ R21, R220, R21, !PT ;  /* 0x00000015dc157209 */ /* 0x000fe40007810000 */
[----:B------:R-:W-:Y:S01]  /*3930*/  LDSM.16.MT88.4 R44, [R210+0xa000] ;  /* 0x00a00000d22c783b */ /* 0x000fe20000004200 */
[C---:B------:R-:W-:Y:S01]  /*3940*/  IMAD R209, R3.reuse, 0x2, R212 ;  /* 0x0000000203d17824 */ /* 0x040fe200078e02d4 */
[----:B-1----:R-:W-:Y:S01]  /*3950*/  FMNMX.FTZ R13, R12, R13, !PT ;  /* 0x0000000d0c0d7209 */ /* 0x002fe20007810000 */
[----:B------:R-:W-:Y:S01]  /*3960*/  IMAD R208, R3, 0x2, R210 ;  /* 0x0000000203d07824 */ /* 0x000fe200078e02d2 */
[----:B------:R-:W-:Y:S01]  /*3970*/  LOP3.LUT R12, R121, R18, R124, 0x96, !PT ;  /* 0x00000012790c7212 */ /* 0x000fe200078e967c */
[----:B------:R-:W-:Y:S01]  /*3980*/  VIADD R100, R241, 0x646e171e ;  /* 0x646e171ef1647836 */ /* 0x000fe20000000000 */
[----:B--2---:R-:W-:Y:S01]  /*3990*/  FMNMX.FTZ R6, R6, R11, !PT ;  /* 0x0000000b06067209 */ /* 0x004fe20007810000 */
[----:B------:R-:W1:Y:S01]  /*39a0*/  SHFL.BFLY PT, R166, R13, 0x1, 0x1f ;  /* 0x0c201f000da67f89 */ /* 0x000e6200000e0000 */
[----:B------:R-:W-:Y:S01]  /*39b0*/  VIADD R11, R240, 0x3c6ef372 ;  /* 0x3c6ef372f00b7836 */ /* 0x000fe20000000000 */
[----:B------:R-:W-:Y:S01]  /*39c0*/  FMNMX.FTZ R15, R202, R21, !PT ;  /* 0x00000015ca0f7209 */ /* 0x000fe20007810000 */
[----:B------:R-:W-:Y:S01]  /*39d0*/  IMAD.WIDE.U32 R20, R12, -0x2daee0ad, RZ ;  /* 0xd2511f530c147825 */ /* 0x000fe200078e00ff */
[----:B------:R-:W2:Y:S02]  /*39e0*/  SHFL.BFLY PT, R165, R6, 0x1, 0x1f ;  /* 0x0c201f0006a57f89 */ /* 0x000ea400000e0000 */
[----:B------:R-:W-:-:S02]  /*39f0*/  LOP3.LUT R242, R35, R120, R11, 0x96, !PT ;  /* 0x0000007823f27212 */ /* 0x000fc400078e960b */
[----:B------:R-:W-:Y:S01]  /*3a00*/  LOP3.LUT R14, R21, R14, R88, 0x96, !PT ;  /* 0x0000000e150e7212 */ /* 0x000fe200078e9658 */
[----:B------:R-:W-:Y:S02]  /*3a10*/  LDSM.16.MT88.4 R60, [R209+0xa000] ;  /* 0x00a00000d13c783b */ /* 0x000fe40000004200 */
[----:B------:R-:W-:Y:S02]  /*3a20*/  IMAD.WIDE.U32 R242, R242, -0x2daee0ad, RZ ;  /* 0xd2511f53f2f27825 */ /* 0x000fe400078e00ff */
[----:B------:R-:W-:Y:S03]  /*3a30*/  LDSM.16.MT88.4 R144, [R212+0xb000] ;  /* 0x00b00000d490783b */ /* 0x000fe60000004200 */
[----:B------:R-:W-:Y:S01]  /*3a40*/  LOP3.LUT R20, R243, R20, R89, 0x96, !PT ;  /* 0x00000014f3147212 */ /* 0x000fe200078e9659 */
[----:B------:R-:W-:Y:S04]  /*3a50*/  LDSM.16.MT88.4 R140, [R210+0xb000] ;  /* 0x00b00000d28c783b */ /* 0x000fe80000004200 */
[----:B------:R-:W-:Y:S01]  /*3a60*/  IMAD.WIDE.U32 R20, R20, -0x326172a9, RZ ;  /* 0xcd9e8d5714147825 */ /* 0x000fe200078e00ff */
[----:B------:R-:W-:Y:S01]  /*3a70*/  LDSM.16.MT88.4 R108, [R209+0xb000] ;  /* 0x00b00000d16c783b */ /* 0x000fe20000004200 */
[----:B-1----:R-:W-:-:S02]  /*3a80*/  FMNMX.FTZ R166, R13, R166, !PT ;  /* 0x000000a60da67209 */ /* 0x002fc40007810000 */
[----:B------:R-:W-:Y:S01]  /*3a90*/  FMNMX.FTZ R13, R200, R15, !PT ;  /* 0x0000000fc80d7209 */ /* 0x000fe20007810000 */
[----:B------:R-:W-:Y:S01]  /*3aa0*/  IMAD.WIDE.U32 R14, R14, -0x326172a9, RZ ;  /* 0xcd9e8d570e0e7825 */ /* 0x000fe200078e00ff */
[----:B------:R-:W-:-:S03]  /*3ab0*/  FSETP.NEU.FTZ.AND P0, PT, R166, -INF , PT ;  /* 0xff800000a600780b */ /* 0x000fc60003f1d000 */
[----:B------:R-:W-:Y:S01]  /*3ac0*/  FMUL.FTZ R12, R166, UR5 ;  /* 0x00000005a60c7c20 */ /* 0x000fe20008410000 */
[----:B--2---:R-:W-:Y:S01]  /*3ad0*/  FMNMX.FTZ R165, R6, R165, !PT ;  /* 0x000000a506a57209 */ /* 0x004fe20007810000 */
[----:B------:R-:W1:Y:S01]  /*3ae0*/  SHFL.BFLY PT, R164, R13, 0x2, 0x1f ;  /* 0x0c401f000da47f89 */ /* 0x000e6200000e0000 */
[----:B------:R-:W-:Y:S02]  /*3af0*/  LOP3.LUT R15, R15, R34, R74, 0x96, !PT ;  /* 0x000000220f0f7212 */ /* 0x000fe400078e964a */
[----:B------:R-:W-:Y:S01]  /*3b00*/  FSEL R12, R12, RZ, P0 ;  /* 0x000000ff0c0c7208 */ /* 0x000fe20000000000 */
[----:B------:R-:W-:Y:S01]  /*3b10*/  FMUL.FTZ R244, R165, UR5 ;  /* 0x00000005a5f47c20 */ /* 0x000fe20008410000 */
[----:B------:R-:W-:Y:S01]  /*3b20*/  LOP3.LUT R14, R21, R14, R91, 0x96, !PT ;  /* 0x0000000e150e7212 */ /* 0x000fe200078e965b */
[----:B------:R-:W-:Y:S01]  /*3b30*/  LDSM.16.MT88.4 R168, [R212+0xa800] ;  /* 0x00a80000d4a8783b */ /* 0x000fe20000004200 */
[----:B------:R-:W-:Y:S01]  /*3b40*/  FSETP.NEU.FTZ.AND P0, PT, R165, -INF , PT ;  /* 0xff800000a500780b */ /* 0x000fe20003f1d000 */
[----:B------:R-:W-:Y:S01]  /*3b50*/  FFMA.FTZ R190, R25, UR5, -R12 ;  /* 0x0000000519be7c23 */ /* 0x000fe2000801080c */
[----:B------:R-:W-:-:S04]  /*3b60*/  IMAD.WIDE.U32 R24, R15, -0x2daee0ad, RZ ;  /* 0xd2511f530f187825 */ /* 0x000fc800078e00ff */
[--C-:B------:R-:W-:Y:S01]  /*3b70*/  FFMA.FTZ R186, R31, UR5, -R12.reuse ;  /* 0x000000051fba7c23 */ /* 0x100fe2000801080c */
[----:B------:R-:W-:Y:S01]  /*3b80*/  FFMA.FTZ R185, R77, UR5, -R12 ;  /* 0x000000054db97c23 */ /* 0x000fe2000801080c */
[----:B------:R-:W-:Y:S01]  /*3b90*/  FSEL R244, R244, RZ, P0 ;  /* 0x000000fff4f47208 */ /* 0x000fe20000000000 */
[----:B------:R-:W-:Y:S01]  /*3ba0*/  IMAD.WIDE.U32 R14, R14, -0x2daee0ad, RZ ;  /* 0xd2511f530e0e7825 */ /* 0x000fe200078e00ff */
[----:B------:R-:W-:-:S03]  /*3bb0*/  LOP3.LUT R242, R25, R242, R58, 0x96, !PT ;  /* 0x000000f219f27212 */ /* 0x000fc600078e963a */
[----:B------:R-:W-:Y:S01]  /*3bc0*/  FFMA.FTZ R181, R9, UR5, -R12 ;  /* 0x0000000509b57c23 */ /* 0x000fe2000801080c */
[----:B------:R-:W-:Y:S01]  /*3bd0*/  MUFU.EX2 R186, R186 ;  /* 0x000000ba00ba7308 */ /* 0x000fe20000000800 */
[----:B------:R-:W-:Y:S01]  /*3be0*/  FFMA.FTZ R188, R23, UR5, -R244 ;  /* 0x0000000517bc7c23 */ /* 0x000fe200080108f4 */
[----:B------:R-:W-:Y:S01]  /*3bf0*/  LOP3.LUT R6, R15, R24, R233, 0x96, !PT ;  /* 0x000000180f067212 */ /* 0x000fe200078e96e9 */
[----:B------:R-:W-:-:S04]  /*3c00*/  IMAD.WIDE.U32 R242, R242, -0x326172a9, RZ ;  /* 0xcd9e8d57f2f27825 */ /* 0x000fc800078e00ff */
[----:B------:R-:W-:Y:S01]  /*3c10*/  FFMA.FTZ R180, R65, UR5, -R12 ;  /* 0x0000000541b47c23 */ /* 0x000fe2000801080c */
[--C-:B------:R-:W-:Y:S01]  /*3c20*/  FFMA.FTZ R187, R29, UR5, -R244.reuse ;  /* 0x000000051dbb7c23 */ /* 0x100fe200080108f4 */
[--C-:B------:R-:W-:Y:S01]  /*3c30*/  FFMA.FTZ R184, R79, UR5, -R244.reuse ;  /* 0x000000054fb87c23 */ /* 0x100fe200080108f4 */
[----:B------:R-:W-:Y:S01]  /*3c40*/  IMAD.WIDE.U32 R6, R6, -0x326172a9, RZ ;  /* 0xcd9e8d5706067825 */ /* 0x000fe200078e00ff */
[----:B------:R-:W2:Y:S01]  /*3c50*/  MUFU.EX2 R185, R185 ;  /* 0x000000b900b97308 */ /* 0x000ea20000000800 */
[----:B-1----:R-:W-:Y:S02]  /*3c60*/  FMNMX.FTZ R164, R13, R164, !PT ;  /* 0x000000a40da47209 */ /* 0x002fe40007810000 */
[----:B------:R-:W-:Y:S01]  /*3c70*/  FFMA.FTZ R191, R27, UR5, -R244 ;  /* 0x000000051bbf7c23 */ /* 0x000fe200080108f4 */
[----:B------:R-:W-:Y:S01]  /*3c80*/  IMAD.WIDE.U32 R22, R177, -0x326172a9, RZ ;  /* 0xcd9e8d57b1167825 */ /* 0x000fe200078e00ff */
[----:B------:R-:W-:-:S03]  /*3c90*/  LOP3.LUT R4, R6, 0xffff, RZ, 0xc0, !PT ;  /* 0x0000ffff06047812 */ /* 0x000fc600078ec0ff */
[--C-:B------:R-:W-:Y:S01]  /*3ca0*/  FFMA.FTZ R193, R33, UR5, -R12.reuse ;  /* 0x0000000521c17c23 */ /* 0x100fe2000801080c */
[----:B------:R-:W-:Y:S01]  /*3cb0*/  LOP3.LUT R13, R6, 0xff, RZ, 0xc0, !PT ;  /* 0x000000ff060d7812 */ /* 0x000fe200078ec0ff */
[----:B------:R-:W-:Y:S01]  /*3cc0*/  FFMA.FTZ R183, R17, UR5, -R12 ;  /* 0x0000000511b77c23 */ /* 0x000fe2000801080c */
[--C-:B------:R-:W-:Y:S01]  /*3cd0*/  SHF.R.U32.HI R131, RZ, 0x10, R6.reuse ;  /* 0x00000010ff837819 */ /* 0x100fe20000011606 */
[----:B------:R-:W-:Y:S01]  /*3ce0*/  MUFU.EX2 R181, R181 ;  /* 0x000000b500b57308 */ /* 0x000fe20000000800 */
[----:B------:R-:W-:Y:S01]  /*3cf0*/  SHF.R.U32.HI R18, RZ, 0x18, R6 ;  /* 0x00000018ff127819 */ /* 0x000fe20000011606 */
[----:B------:R-:W-:Y:S01]  /*3d00*/  FFMA.FTZ R182, R69, UR5, -R12 ;  /* 0x0000000545b67c23 */ /* 0x000fe2000801080c */
[----:B------:R-:W-:Y:S01]  /*3d10*/  FMNMX.FTZ R6, R59, R57, !PT ;  /* 0x000000393b067209 */ /* 0x000fe20007810000 */
[----:B------:R-:W-:Y:S01]  /*3d20*/  FFMA.FTZ R167, R167, UR5, -R244 ;  /* 0x00000005a7a77c23 */ /* 0x000fe200080108f4 */
[----:B------:R-:W-:Y:S01]  /*3d30*/  SHF.R.U32.HI R4, RZ, 0x8, R4 ;  /* 0x00000008ff047819 */ /* 0x000fe20000011604 */
[----:B------:R-:W-:Y:S01]  /*3d40*/  FFMA.FTZ R179, R179, UR5, -R244 ;  /* 0x00000005b3b37c23 */ /* 0x000fe200080108f4 */
[----:B------:R-:W-:Y:S01]  /*3d50*/  FMNMX.FTZ R6, R75, R6, !PT ;  /* 0x000000064b067209 */ /* 0x000fe20007810000 */
[----:B------:R-:W1:Y:S01]  /*3d60*/  MUFU.EX2 R180, R180 ;  /* 0x000000b400b47308 */ /* 0x000e620000000800 */
[----:B------:R-:W-:Y:S01]  /*3d70*/  PRMT R13, R13, 0x5410, R4 ;  /* 0x000054100d0d7816 */ /* 0x000fe20000000004 */
[--C-:B------:R-:W-:Y:S01]  /*3d80*/  FFMA.FTZ R178, R178, UR5, -R244.reuse ;  /* 0x00000005b2b27c23 */ /* 0x100fe200080108f4 */
[----:B------:R-:W-:Y:S01]  /*3d90*/  FMNMX.FTZ R6, R73, R6, !PT ;  /* 0x0000000649067209 */ /* 0x000fe20007810000 */
[----:B------:R-:W-:Y:S01]  /*3da0*/  FFMA.FTZ R244, R67, UR5, -R244 ;  /* 0x0000000543f47c23 */ /* 0x000fe200080108f4 */
[----:B--2---:R-:W-:Y:S01]  /*3db0*/  F2FP.BF16.F32.PACK_AB R3, R185, R186 ;  /* 0x000000bab903723e */ /* 0x004fe200000010ff */
[----:B------:R-:W-:Y:S01]  /*3dc0*/  LDSM.16.MT88.4 R76, [R208+0xa000] ;  /* 0x00a00000d04c783b */ /* 0x000fe20000004200 */
[----:B------:R-:W-:Y:S01]  /*3dd0*/  HSET2.LE.AND R130, R13, R224, PT ;  /* 0x000000e00d827233 */ /* 0x000fe20003803000 */
[----:B------:R-:W-:Y:S01]  /*3de0*/  MUFU.EX2 R187, R187 ;  /* 0x000000bb00bb7308 */ /* 0x000fe20000000800 */
[----:B------:R-:W-:Y:S01]  /*3df0*/  FMNMX.FTZ R6, R223, R6, !PT ;  /* 0x00000006df067209 */ /* 0x000fe20007810000 */
[----:B------:R-:W-:Y:S01]  /*3e00*/  LDSM.16.MT88.4 R32, [R210+0xa800] ;  /* 0x00a80000d220783b */ /* 0x000fe20000004200 */
[----:B------:R-:W-:Y:S01]  /*3e10*/  LOP3.LUT R16, R7, R242, R101, 0x96, !PT ;  /* 0x000000f207107212 */ /* 0x000fe200078e9665 */
[----:B------:R-:W-:Y:S01]  /*3e20*/  VIADD R242, R240, 0x1715609d ;  /* 0x1715609df0f27836 */ /* 0x000fe20000000000 */
[----:B------:R-:W-:Y:S01]  /*3e30*/  LOP3.LUT R130, R130, R3, RZ, 0xc0, !PT ;  /* 0x0000000382827212 */ /* 0x000fe200078ec0ff */
[----:B------:R-:W-:Y:S01]  /*3e40*/  LDSM.16.MT88.4 R28, [R209+0xa800] ;  /* 0x00a80000d11c783b */ /* 0x000fe20000004200 */
[----:B------:R-:W-:Y:S01]  /*3e50*/  FMNMX.FTZ R6, R221, R6, !PT ;  /* 0x00000006dd067209 */ /* 0x000fe20007810000 */
[----:B------:R-:W2:Y:S01]  /*3e60*/  MUFU.EX2 R184, R184 ;  /* 0x000000b800b87308 */ /* 0x000ea20000000800 */
[----:B------:R-:W-:Y:S01]  /*3e70*/  LOP3.LUT R122, R23, R173, RZ, 0x3c, !PT ;  /* 0x000000ad177a7212 */ /* 0x000fe200078e3cff */
[----:B------:R-:W3:Y:S01]  /*3e80*/  SHFL.BFLY PT, R3, R164, 0x1, 0x1f ;  /* 0x0c201f00a4037f89 */ /* 0x000ee200000e0000 */
[----:B------:R-:W-:-:S02]  /*3e90*/  FMNMX.FTZ R6, R203, R6, !PT ;  /* 0x00000006cb067209 */ /* 0x000fc40007810000 */
[----:B------:R-:W-:Y:S01]  /*3ea0*/  LOP3.LUT R131, R131, 0xff, RZ, 0xc0, !PT ;  /* 0x000000ff83837812 */ /* 0x000fe200078ec0ff */
[----:B------:R-:W-:Y:S01]  /*3eb0*/  IMAD.WIDE.U32 R122, R122, -0x2daee0ad, RZ ;  /* 0xd2511f537a7a7825 */ /* 0x000fe200078e00ff */
[----:B------:R-:W-:Y:S01]  /*3ec0*/  FMNMX.FTZ R13, R201, R6, !PT ;  /* 0x00000006c90d7209 */ /* 0x000fe20007810000 */
[----:B------:R-:W-:Y:S01]  /*3ed0*/  MUFU.EX2 R188, R188 ;  /* 0x000000bc00bc7308 */ /* 0x000fe20000000800 */
[----:B------:R-:W-:Y:S01]  /*3ee0*/  PRMT R131, R131, 0x5410, R18 ;  /* 0x0000541083837816 */ /* 0x000fe20000000012 */
[----:B------:R-:W-:Y:S01]  /*3ef0*/  LDSM.16.MT88.4 R24, [R208+0xa800] ;  /* 0x00a80000d018783b */ /* 0x000fe20000004200 */
[----:B------:R-:W-:Y:S02]  /*3f00*/  LOP3.LUT R18, R243, R20, R242, 0x96, !PT ;  /* 0x00000014f3127212 */ /* 0x000fe400078e96f2 */
[----:B------:R-:W-:Y:S01]  /*3f10*/  SHF.R.U32.HI R129, RZ, 0x10, R16 ;  /* 0x00000010ff817819 */ /* 0x000fe20000011610 */
[----:B------:R-:W4:Y:S01]  /*3f20*/  SHFL.BFLY PT, R90, R13, 0x2, 0x1f ;  /* 0x0c401f000d5a7f89 */ /* 0x000f2200000e0000 */
[C---:B------:R-:W-:Y:S01]  /*3f30*/  LOP3.LUT R4, R16.reuse, 0xffff, RZ, 0xc0, !PT ;  /* 0x0000ffff10047812 */ /* 0x040fe200078ec0ff */
[----:B------:R-:W5:Y:S01]  /*3f40*/  MUFU.EX2 R191, R191 ;  /* 0x000000bf00bf7308 */ /* 0x000f620000000800 */
[----:B------:R-:W-:-:S02]  /*3f50*/  LOP3.LUT R7, R16, 0xff, RZ, 0xc0, !PT ;  /* 0x000000ff10077812 */ /* 0x000fc400078ec0ff */
[----:B------:R-:W-:Y:S01]  /*3f60*/  LOP3.LUT R102, R123, R102, R19, 0x96, !PT ;  /* 0x000000667b667212 */ /* 0x000fe200078e9613 */
[----:B------:R-:W-:Y:S01]  /*3f70*/  IMAD.WIDE.U32 R18, R18, -0x2daee0ad, RZ ;  /* 0xd2511f5312127825 */ /* 0x000fe200078e00ff */
[----:B------:R-:W-:Y:S02]  /*3f80*/  SHF.R.U32.HI R16, RZ, 0x18, R16 ;  /* 0x00000018ff107819 */ /* 0x000fe40000011610 */
[----:B------:R-:W-:Y:S01]  /*3f90*/  LOP3.LUT R129, R129, 0xff, RZ, 0xc0, !PT ;  /* 0x000000ff81817812 */ /* 0x000fe200078ec0ff */
[----:B------:R-:W-:Y:S01]  /*3fa0*/  MUFU.EX2 R193, R193 ;  /* 0x000000c100c17308 */ /* 0x000fe20000000800 */
[----:B------:R-:W-:Y:S01]  /*3fb0*/  SHF.R.U32.HI R4, RZ, 0x8, R4 ;  /* 0x00000008ff047819 */ /* 0x000fe20000011604 */
[----:B------:R-:W-:Y:S01]  /*3fc0*/  IMAD.WIDE.U32 R102, R102, -0x326172a9, RZ ;  /* 0xcd9e8d5766667825 */ /* 0x000fe200078e00ff */
[----:B------:R-:W-:Y:S02]  /*3fd0*/  PRMT R129, R129, 0x5410, R16 ;  /* 0x0000541081817816 */ /* 0x000fe40000000010 */
[----:B------:R-:W-:-:S02]  /*3fe0*/  LOP3.LUT R16, R18, 0xffff, RZ, 0xc0, !PT ;  /* 0x0000ffff12107812 */ /* 0x000fc400078ec0ff */
[----:B---3--:R-:W-:Y:S01]  /*3ff0*/  FMNMX.FTZ R164, R164, R3, !PT ;  /* 0x00000003a4a47209 */ /* 0x008fe20007810000 */
[----:B------:R-:W3:Y:S01]  /*4000*/  MUFU.EX2 R190, R190 ;  /* 0x000000be00be7308 */ /* 0x000ee20000000800 */
[----:B------:R-:W-:Y:S02]  /*4010*/  LOP3.LUT R3, R18, 0xff, RZ, 0xc0, !PT ;  /* 0x000000ff12037812 */ /* 0x000fe400078ec0ff */
[----:B------:R-:W-:Y:S01]  /*4020*/  SHF.R.U32.HI R16, RZ, 0x8, R16 ;  /* 0x00000008ff107819 */ /* 0x000fe20000011610 */
[----:B------:R-:W-:Y:S01]  /*4030*/  FMUL.FTZ R225, R164, UR5 ;  /* 0x00000005a4e17c20 */ /* 0x000fe20008410000 */
[----:B------:R-:W-:Y:S02]  /*4040*/  PRMT R7, R7, 0x5410, R4 ;  /* 0x0000541007077816 */ /* 0x000fe40000000004 */
[----:B------:R-:W-:Y:S01]  /*4050*/  PRMT R3, R3, 0x5410, R16 ;  /* 0x0000541003037816 */ /* 0x000fe20000000010 */
[----:B------:R-:W-:Y:S01]  /*4060*/  MUFU.EX2 R183, R183 ;  /* 0x000000b700b77308 */ /* 0x000fe20000000800 */
[----:B----4-:R-:W-:-:S02]  /*4070*/  FMNMX.FTZ R90, R13, R90, !PT ;  /* 0x0000005a0d5a7209 */ /* 0x010fc40007810000 */
[--C-:B------:R-:W-:Y:S02]  /*4080*/  HSET2.LE.AND R131, R131, R224.reuse, PT ;  /* 0x000000e083837233 */ /* 0x100fe40003803000 */
[----:B------:R-:W-:Y:S02]  /*4090*/  HSET2.LE.AND R42, R3, R224, PT ;  /* 0x000000e0032a7233 */ /* 0x000fe40003803000 */
[----:B-1----:R-:W-:Y:S01]  /*40a0*/  F2FP.BF16.F32.PACK_AB R3, R180, R181 ;  /* 0x000000b5b403723e */ /* 0x002fe200000010ff */
[----:B------:R-:W-:Y:S01]  /*40b0*/  MUFU.EX2 R182, R182 ;  /* 0x000000b600b67308 */ /* 0x000fe20000000800 */
[----:B--2---:R-:W-:Y:S02]  /*40c0*/  F2FP.BF16.F32.PACK_AB R4, R184, R187 ;  /* 0x000000bbb804723e */ /* 0x004fe400000010ff */
[----:B------:R-:W-:Y:S02]  /*40d0*/  LOP3.LUT R42, R42, R3, RZ, 0xc0, !PT ;  /* 0x000000032a2a7212 */ /* 0x000fe400078ec0ff */
[----:B------:R-:W1:Y:S01]  /*40e0*/  SHFL.BFLY PT, R3, R90, 0x1, 0x1f ;  /* 0x0c201f005a037f89 */ /* 0x000e6200000e0000 */
[----:B------:R-:W-:-:S02]  /*40f0*/  LOP3.LUT R124, R121, R22, R124, 0x96, !PT ;  /* 0x00000016797c7212 */ /* 0x000fc400078e967c */
[----:B------:R-:W-:Y:S01]  /*4100*/  LOP3.LUT R120, R103, R120, R11, 0x96, !PT ;  /* 0x0000007867787212 */ /* 0x000fe200078e960b */
[----:B------:R-:W-:Y:S01]  /*4110*/  MUFU.EX2 R167, R167 ;  /* 0x000000a700a77308 */ /* 0x000fe20000000800 */
[----:B------:R-:W-:Y:S01]  /*4120*/  LOP3.LUT R131, R131, R4, RZ, 0xc0, !PT ;  /* 0x0000000483837212 */ /* 0x000fe200078ec0ff */
[----:B------:R-:W-:Y:S01]  /*4130*/  IMAD.WIDE.U32 R124, R124, -0x2daee0ad, RZ ;  /* 0xd2511f537c7c7825 */ /* 0x000fe200078e00ff */
[--C-:B------:R-:W-:Y:S01]  /*4140*/  HSET2.LE.AND R7, R7, R224.reuse, PT ;  /* 0x000000e007077233 */ /* 0x100fe20003803000 */
[----:B------:R-:W-:Y:S01]  /*4150*/  LDSM.16.MT88.4 R20, [R212+0xb800] ;  /* 0x00b80000d414783b */ /* 0x000fe20000004200 */
[----:B------:R-:W-:Y:S01]  /*4160*/  HSET2.LE.AND R129, R129, R224, PT ;  /* 0x000000e081817233 */ /* 0x000fe20003803000 */
[----:B------:R-:W-:Y:S01]  /*4170*/  IMAD.WIDE.U32 R120, R120, -0x2daee0ad, RZ ;  /* 0xd2511f5378787825 */ /* 0x000fe200078e00ff */
[----:B-----5:R-:W-:Y:S01]  /*4180*/  F2FP.BF16.F32.PACK_AB R4, R191, R188 ;  /* 0x000000bcbf04723e */ /* 0x020fe200000010ff */
[----:B------:R-:W2:Y:S01]  /*4190*/  MUFU.EX2 R244, R244 ;  /* 0x000000f400f47308 */ /* 0x000ea20000000800 */
[----:B---3--:R-:W-:Y:S01]  /*41a0*/  F2FP.BF16.F32.PACK_AB R128, R190, R193 ;  /* 0x000000c1be80723e */ /* 0x008fe200000010ff */
[----:B------:R-:W-:Y:S01]  /*41b0*/  FADD.FTZ R193, R193, R190 ;  /* 0x000000bec1c17221 */ /* 0x000fe20000010000 */
[----:B------:R-:W-:Y:S01]  /*41c0*/  LOP3.LUT R12, R19, R14, R100, 0x96, !PT ;  /* 0x0000000e130c7212 */ /* 0x000fe200078e9664 */
[----:B------:R-:W-:Y:S01]  /*41d0*/  FADD.FTZ R188, R188, R191 ;  /* 0x000000bfbcbc7221 */ /* 0x000fe20000010000 */
[----:B------:R-:W-:Y:S01]  /*41e0*/  SHF.R.U32.HI R14, RZ, 0x10, R18 ;  /* 0x00000010ff0e7819 */ /* 0x000fe20000011612 */
[----:B------:R-:W-:Y:S01]  /*41f0*/  FADD.FTZ R186, R186, R193 ;  /* 0x000000c1baba7221 */ /* 0x000fe20000010000 */
[----:B------:R-:W-:Y:S01]  /*4200*/  LOP3.LUT R128, R7, R128, RZ, 0xc0, !PT ;  /* 0x0000008007807212 */ /* 0x000fe200078ec0ff */
[----:B------:R-:W-:Y:S01]  /*4210*/  MUFU.EX2 R179, R179 ;  /* 0x000000b300b37308 */ /* 0x000fe20000000800 */
[----:B------:R-:W-:Y:S01]  /*4220*/  LOP3.LUT R129, R129, R4, RZ, 0xc0, !PT ;  /* 0x0000000481817212 */ /* 0x000fe200078ec0ff */
[----:B------:R-:W-:Y:S01]  /*4230*/  FADD.FTZ R187, R187, R188 ;  /* 0x000000bcbbbb7221 */ /* 0x000fe20000010000 */
[----:B------:R-:W-:Y:S01]  /*4240*/  LOP3.LUT R88, R125, R122, R88, 0x96, !PT ;  /* 0x0000007a7d587212 */ /* 0x000fe200078e9658 */
[----:B------:R-:W3:Y:S01]  /*4250*/  LDSM.16.MT88.4 R4, [R208+0xb000] ;  /* 0x00b00000d004783b */ /* 0x000ee20000004200 */
[----:B------:R-:W-:Y:S01]  /*4260*/  LOP3.LUT R89, R121, R124, R89, 0x96, !PT ;  /* 0x0000007c79597212 */ /* 0x000fe200078e9659 */
[----:B------:R-:W-:Y:S01]  /*4270*/  FADD.FTZ R186, R185, R186 ;  /* 0x000000bab9ba7221 */ /* 0x000fe20000010000 */
[----:B------:R-:W-:Y:S01]  /*4280*/  SHF.R.U32.HI R43, RZ, 0x18, R18 ;  /* 0x00000018ff2b7819 */ /* 0x000fe20000011612 */
[----:B------:R-:W4:Y:S01]  /*4290*/  MUFU.EX2 R178, R178 ;  /* 0x000000b200b27308 */ /* 0x000f220000000800 */
[----:B------:R-:W-:Y:S01]  /*42a0*/  LOP3.LUT R14, R14, 0xff, RZ, 0xc0, !PT ;  /* 0x000000ff0e0e7812 */ /* 0x000fe200078ec0ff */
[----:B------:R-:W-:Y:S01]  /*42b0*/  IMAD.WIDE.U32 R122, R88, -0x326172a9, RZ ;  /* 0xcd9e8d57587a7825 */ /* 0x000fe200078e00ff */
[----:B------:R-:W-:Y:S01]  /*42c0*/  SHF.R.U32.HI R41, RZ, 0x10, R12 ;  /* 0x00000010ff297819 */ /* 0x000fe2000001160c */
[----:B------:R-:W5:Y:S01]  /*42d0*/  LDSM.16.MT88.4 R16, [R210+0xb800] ;  /* 0x00b80000d210783b */ /* 0x000f620000004200 */
[----:B------:R-:W-:Y:S01]  /*42e0*/  PRMT R43, R14, 0x5410, R43 ;  /* 0x000054100e2b7816 */ /* 0x000fe2000000002b */
[----:B------:R-:W-:Y:S01]  /*42f0*/  IMAD.WIDE.U32 R88, R89, -0x326172a9, RZ ;  /* 0xcd9e8d5759587825 */ /* 0x000fe200078e00ff */
[C---:B------:R-:W-:Y:S01]  /*4300*/  LOP3.LUT R14, R12.reuse, 0xffff, RZ, 0xc0, !PT ;  /* 0x0000ffff0c0e7812 */ /* 0x040fe200078ec0ff */
[----:B------:R-:W-:Y:S01]  /*4310*/  HMMA.16816.F32.BF16 R160, R128, R152, RZ ;  /* 0x0000009880a0723c */ /* 0x000fe200000418ff */
[----:B------:R-:W-:Y:S01]  /*4320*/  LOP3.LUT R11, R12, 0xff, RZ, 0xc0, !PT ;  /* 0x000000ff0c0b7812 */ /* 0x000fe200078ec0ff */
[----:B------:R-:W-:Y:S01]  /*4330*/  FADD.FTZ R184, R184, R187 ;  /* 0x000000bbb8b87221 */ /* 0x000fe20000010000 */
[----:B------:R-:W-:-:S02]  /*4340*/  FSETP.NEU.FTZ.AND P0, PT, R164, -INF , PT ;  /* 0xff800000a400780b */ /* 0x000fc40003f1d000 */
[----:B-1----:R-:W-:Y:S01]  /*4350*/  FMNMX.FTZ R3, R90, R3, !PT ;  /* 0x000000035a037209 */ /* 0x002fe20007810000 */
[C---:B------:R-:W-:Y:S01]  /*4360*/  HMMA.16816.F32.BF16 R36, R128.reuse, R44, RZ ;  /* 0x0000002c8024723c */ /* 0x040fe200000418ff */
[----:B------:R-:W-:Y:S02]  /*4370*/  LOP3.LUT R74, R123, R102, R74, 0x96, !PT ;  /* 0x000000667b4a7212 */ /* 0x000fe400078e964a */
[----:B------:R-:W-:Y:S01]  /*4380*/  SHF.R.U32.HI R12, RZ, 0x18, R12 ;  /* 0x00000018ff0c7819 */ /* 0x000fe2000001160c */
[----:B------:R-:W-:Y:S01]  /*4390*/  FMUL.FTZ R246, R3, UR5 ;  /* 0x0000000503f67c20 */ /* 0x000fe20008410000 */
[----:B------:R-:W-:Y:S01]  /*43a0*/  SHF.R.U32.HI R14, RZ, 0x8, R14 ;  /* 0x00000008ff0e7819 */ /* 0x000fe2000001160e */
[C---:B------:R-:W-:Y:S01]  /*43b0*/  HMMA.16816.F32.BF16 R52, R128.reuse, R60, RZ ;  /* 0x0000003c8034723c */ /* 0x040fe200000418ff */
[----:B------:R-:W-:Y:S02]  /*43c0*/  LOP3.LUT R41, R41, 0xff, RZ, 0xc0, !PT ;  /* 0x000000ff29297812 */ /* 0x000fe400078ec0ff */
[----:B------:R-:W-:Y:S01]  /*43d0*/  LOP3.LUT R102, R89, R122, R91, 0x96, !PT ;  /* 0x0000007a59667212 */ /* 0x000fe200078e965b */
[----:B------:R-:W-:Y:S01]  /*43e0*/  IMAD.WIDE.U32 R90, R74, -0x2daee0ad, RZ ;  /* 0xd2511f534a5a7825 */ /* 0x000fe200078e00ff */
[----:B------:R-:W-:Y:S01]  /*43f0*/  FSEL R225, R225, RZ, P0 ;  /* 0x000000ffe1e17208 */ /* 0x000fe20000000000 */
[----:B------:R-:W-:Y:S01]  /*4400*/  HMMA.16816.F32.BF16 R68, R128, R76, RZ ;  /* 0x0000004c8044723c */ /* 0x000fe200000418ff */
[----:B------:R-:W-:Y:S01]  /*4410*/  PRMT R11, R11, 0x5410, R14 ;  /* 0x000054100b0b7816 */ /* 0x000fe2000000000e */
[----:B------:R-:W-:Y:S01]  /*4420*/  IMAD.WIDE.U32 R102, R102, -0x2daee0ad, RZ ;  /* 0xd2511f5366667825 */ /* 0x000fe200078e00ff */
[----:B------:R-:W-:-:S03]  /*4430*/  PRMT R41, R41, 0x5410, R12 ;  /* 0x0000541029297816 */ /* 0x000fc6000000000c */
[--C-:B------:R-:W-:Y:S01]  /*4440*/  FFMA.FTZ R189, R10, UR5, -R225.reuse ;  /* 0x000000050abd7c23 */ /* 0x100fe200080108e1 */
[----:B------:R-:W-:Y:S01]  /*4450*/  FSETP.NEU.FTZ.AND P0, PT, R3, -INF , PT ;  /* 0xff8000000300780b */ /* 0x000fe20003f1d000 */
[--C-:B------:R-:W-:Y:S01]  /*4460*/  FFMA.FTZ R194, R8, UR5, -R225.reuse ;  /* 0x0000000508c27c23 */ /* 0x100fe200080108e1 */
[--C-:B------:R-:W-:Y:S01]  /*4470*/  HSET2.LE.AND R43, R43, R224.reuse, PT ;  /* 0x000000e02b2b7233 */ /* 0x100fe20003803000 */
[--C-:B------:R-:W-:Y:S01]  /*4480*/  FFMA.FTZ R195, R56, UR5, -R225.reuse ;  /* 0x0000000538c37c23 */ /* 0x100fe200080108e1 */
[----:B--2---:R-:W-:Y:S01]  /*4490*/  F2FP.BF16.F32.PACK_AB R12, R244, R167 ;  /* 0x000000a7f40c723e */ /* 0x004fe200000010ff */
[--C-:B------:R-:W-:Y:S01]  /*44a0*/  FFMA.FTZ R192, R72, UR5, -R225.reuse ;  /* 0x0000000548c07c23 */ /* 0x100fe200080108e1 */
[----:B------:R-:W-:Y:S01]  /*44b0*/  F2FP.BF16.F32.PACK_AB R9, R182, R183 ;  /* 0x000000b7b609723e */ /* 0x000fe200000010ff */
[----:B------:R-:W-:Y:S01]  /*44c0*/  MUFU.EX2 R189, R189 ;  /* 0x000000bd00bd7308 */ /* 0x000fe20000000800 */
[--C-:B------:R-:W-:Y:S01]  /*44d0*/  HSET2.LE.AND R40, R11, R224.reuse, PT ;  /* 0x000000e00b287233 */ /* 0x100fe20003803000 */
[C---:B------:R-:W-:Y:S01]  /*44e0*/  HMMA.16816.F32.BF16 R84, R128.reuse, R144, RZ ;  /* 0x000000908054723c */ /* 0x040fe200000418ff */
[----:B------:R-:W-:Y:S01]  /*44f0*/  HSET2.LE.AND R41, R41, R224, PT ;  /* 0x000000e029297233 */ /* 0x000fe20003803000 */
[--C-:B------:R-:W-:Y:S01]  /*4500*/  FFMA.FTZ R249, R200, UR5, -R225.reuse ;  /* 0x00000005c8f97c23 */ /* 0x100fe200080108e1 */
[----:B----4-:R-:W-:Y:S01]  /*4510*/  F2FP.BF16.F32.PACK_AB R10, R178, R179 ;  /* 0x000000b3b20a723e */ /* 0x010fe200000010ff */
[----:B------:R-:W-:Y:S01]  /*4520*/  FFMA.FTZ R202, R202, UR5, -R225 ;  /* 0x00000005caca7c23 */ /* 0x000fe200080108e1 */
[----:B------:R-:W-:Y:S01]  /*4530*/  FSEL R246, R246, RZ, P0 ;  /* 0x000000fff6f67208 */ /* 0x000fe20000000000 */
[----:B------:R-:W-:Y:S01]  /*4540*/  MUFU.EX2 R194, R194 ;  /* 0x000000c200c27308 */ /* 0x000fe20000000800 */
[----:B------:R-:W-:Y:S01]  /*4550*/  LOP3.LUT R74, R103, R90, R233, 0x96, !PT ;  /* 0x0000005a674a7212 */ /* 0x000fe200078e96e9 */
[----:B------:R-:W-:Y:S01]  /*4560*/  HMMA.16816.F32.BF16 R96, R128, R140, RZ ;  /* 0x0000008c8060723c */ /* 0x000fe200000418ff */
[----:B------:R-:W-:Y:S01]  /*4570*/  LOP3.LUT R43, R43, R12, RZ, 0xc0, !PT ;  /* 0x0000000c2b2b7212 */ /* 0x000fe200078ec0ff */
[----:B------:R-:W-:Y:S01]  /*4580*/  FFMA.FTZ R196, R75, UR5, -R246 ;  /* 0x000000054bc47c23 */ /* 0x000fe200080108f6 */
[----:B------:R-:W-:Y:S01]  /*4590*/  LOP3.LUT R40, R40, R9, RZ, 0xc0, !PT ;  /* 0x0000000928287212 */ /* 0x000fe200078ec0ff */
[----:B------:R-:W1:Y:S01]  /*45a0*/  LDSM.16.MT88.4 R12, [R209+0xb800] ;  /* 0x00b80000d10c783b */ /* 0x000e620000004200 */
[----:B------:R-:W-:Y:S01]  /*45b0*/  LOP3.LUT R41, R41, R10, RZ, 0xc0, !PT ;  /* 0x0000000a29297212 */ /* 0x000fe200078ec0ff */
[----:B------:R-:W-:Y:S01]  /*45c0*/  IMAD.WIDE.U32 R74, R74, -0x326172a9, RZ ;  /* 0xcd9e8d574a4a7825 */ /* 0x000fe200078e00ff */
[----:B------:R-:W-:Y:S01]  /*45d0*/  LOP3.LUT R90, R91, R120, R58, 0x96, !PT ;  /* 0x000000785b5a7212 */ /* 0x000fe200078e963a */
[----:B------:R-:W2:Y:S02]  /*45e0*/  LDSM.16.MT88.4 R8, [R208+0xb800] ;  /* 0x00b80000d008783b */ /* 0x000ea40000004200 */
[--C-:B------:R-:W-:Y:S01]  /*45f0*/  FFMA.FTZ R197, R59, UR5, -R246.reuse ;  /* 0x000000053bc57c23 */ /* 0x100fe200080108f6 */
[----:B------:R-:W-:Y:S01]  /*4600*/  FFMA.FTZ R199, R73, UR5, -R246 ;  /* 0x0000000549c77c23 */ /* 0x000fe200080108f6 */
[----:B------:R-:W-:Y:S01]  /*4610*/  LOP3.LUT R58, R74, 0xffff, RZ, 0xc0, !PT ;  /* 0x0000ffff4a3a7812 */ /* 0x000fe200078ec0ff */
[----:B------:R-:W-:Y:S01]  /*4620*/  IMAD.WIDE.U32 R90, R90, -0x326172a9, RZ ;  /* 0xcd9e8d575a5a7825 */ /* 0x000fe200078e00ff */
[----:B------:R-:W-:-:S03]  /*4630*/  SHF.R.U32.HI R56, RZ, 0x10, R74 ;  /* 0x00000010ff387819 */ /* 0x000fc6000001164a */
[----:B------:R-:W-:Y:S01]  /*4640*/  FFMA.FTZ R198, R57, UR5, -R246 ;  /* 0x0000000539c67c23 */ /* 0x000fe200080108f6 */
[----:B------:R-:W-:Y:S01]  /*4650*/  LOP3.LUT R59, R74, 0xff, RZ, 0xc0, !PT ;  /* 0x000000ff4a3b7812 */ /* 0x000fe200078ec0ff */
[----:B------:R-:W-:Y:S01]  /*4660*/  MUFU.EX2 R192, R192 ;  /* 0x000000c000c07308 */ /* 0x000fe20000000800 */
[----:B------:R-:W-:Y:S01]  /*4670*/  SHF.R.U32.HI R58, RZ, 0x8, R58 ;  /* 0x00000008ff3a7819 */ /* 0x000fe2000001163a */
[C---:B------:R-:W-:Y:S01]  /*4680*/  HMMA.16816.F32.BF16 R136, R128.reuse, R108, RZ ;  /* 0x0000006c8088723c */ /* 0x040fe200000418ff */
[----:B------:R-:W-:Y:S01]  /*4690*/  SHF.R.U32.HI R73, RZ, 0x18, R74 ;  /* 0x00000018ff497819 */ /* 0x000fe2000001164a */
[--C-:B------:R-:W-:Y:S01]  /*46a0*/  FFMA.FTZ R200, R203, UR5, -R246.reuse ;  /* 0x00000005cbc87c23 */ /* 0x100fe200080108f6 */
[----:B------:R-:W-:Y:S01]  /*46b0*/  LOP3.LUT R56, R56, 0xff, RZ, 0xc0, !PT ;  /* 0x000000ff38387812 */ /* 0x000fe200078ec0ff */
[----:B------:R-:W-:Y:S01]  /*46c0*/  FFMA.FTZ R247, R201, UR5, -R246 ;  /* 0x00000005c9f77c23 */ /* 0x000fe200080108f6 */
[----:B------:R-:W-:Y:S01]  /*46d0*/  LOP3.LUT R101, R75, R90, R101, 0x96, !PT ;  /* 0x0000005a4b657212 */ /* 0x000fe200078e9665 */
[----:B------:R-:W4:Y:S01]  /*46e0*/  MUFU.EX2 R195, R195 ;  /* 0x000000c300c37308 */ /* 0x000f220000000800 */
[----:B------:R-:W-:Y:S01]  /*46f0*/  PRMT R59, R59, 0x5410, R58 ;  /* 0x000054103b3b7816 */ /* 0x000fe2000000003a */
[C---:B---3--:R-:W-:Y:S01]  /*4700*/  HMMA.16816.F32.BF16 R116, R128.reuse, R4, RZ ;  /* 0x000000048074723c */ /* 0x048fe200000418ff */
[----:B------:R-:W-:Y:S01]  /*4710*/  PRMT R57, R56, 0x5410, R73 ;  /* 0x0000541038397816 */ /* 0x000fe20000000049 */
[----:B------:R-:W-:Y:S01]  /*4720*/  FFMA.FTZ R243, R220, UR5, -R225 ;  /* 0x00000005dcf37c23 */ /* 0x000fe200080108e1 */
[----:B------:R-:W-:Y:S01]  /*4730*/  LOP3.LUT R73, R101, 0xffff, RZ, 0xc0, !PT ;  /* 0x0000ffff65497812 */ /* 0x000fe200078ec0ff */
[--C-:B------:R-:W-:Y:S01]  /*4740*/  FFMA.FTZ R220, R221, UR5, -R246.reuse ;  /* 0x00000005dddc7c23 */ /* 0x100fe200080108f6 */
[----:B------:R-:W-:Y:S01]  /*4750*/  SHF.R.U32.HI R58, RZ, 0x10, R101 ;  /* 0x00000010ff3a7819 */ /* 0x000fe20000011665 */
[----:B------:R-:W-:Y:S01]  /*4760*/  MUFU.EX2 R197, R197 ;  /* 0x000000c500c57308 */ /* 0x000fe20000000800 */
[C---:B------:R-:W-:Y:S01]  /*4770*/  HMMA.16816.F32.BF16 R148, R128.reuse, R154, RZ ;  /* 0x0000009a8094723c */ /* 0x040fe200000418ff */
[----:B------:R-:W-:Y:S01]  /*4780*/  LOP3.LUT R56, R101, 0xff, RZ, 0xc0, !PT ;  /* 0x000000ff65387812 */ /* 0x000fe200078ec0ff */
[----:B------:R-:W-:Y:S01]  /*4790*/  FFMA.FTZ R222, R222, UR5, -R225 ;  /* 0x00000005dede7c23 */ /* 0x000fe200080108e1 */
[----:B------:R-:W-:Y:S01]  /*47a0*/  SHF.R.U32.HI R73, RZ, 0x8, R73 ;  /* 0x00000008ff497819 */ /* 0x000fe20000011649 */
[----:B------:R-:W-:Y:S01]  /*47b0*/  FFMA.FTZ R223, R223, UR5, -R246 ;  /* 0x00000005dfdf7c23 */ /* 0x000fe200080108f6 */
[----:B------:R-:W-:Y:S01]  /*47c0*/  SHF.R.U32.HI R101, RZ, 0x18, R101 ;  /* 0x00000018ff657819 */ /* 0x000fe20000011665 */
[C---:B------:R-:W-:Y:S01]  /*47d0*/  HMMA.16816.F32.BF16 R48, R128.reuse, R46, RZ ;  /* 0x0000002e8030723c */ /* 0x040fe200000418ff */
[----:B------:R-:W-:Y:S01]  /*47e0*/  MUFU.EX2 R196, R196 ;  /* 0x000000c400c47308 */ /* 0x000fe20000000800 */
[----:B------:R-:W-:Y:S01]  /*47f0*/  LOP3.LUT R58, R58, 0xff, RZ, 0xc0, !PT ;  /* 0x000000ff3a3a7812 */ /* 0x000fe200078ec0ff */
[----:B------:R-:W-:Y:S01]  /*4800*/  FADD.FTZ R183, R183, R186 ;  /* 0x000000bab7b77221 */ /* 0x000fe20000010000 */
[----:B------:R-:W-:Y:S01]  /*4810*/  PRMT R73, R56, 0x5410, R73 ;  /* 0x0000541038497816 */ /* 0x000fe20000000049 */
[----:B------:R-:W-:Y:S01]  /*4820*/  FADD.FTZ R179, R179, R184 ;  /* 0x000000b8b3b37221 */ /* 0x000fe20000010000 */
[C---:B------:R-:W-:Y:S01]  /*4830*/  HMMA.16816.F32.BF16 R64, R128.reuse, R62, RZ ;  /* 0x0000003e8040723c */ /* 0x040fe200000418ff */
[----:B------:R-:W-:Y:S01]  /*4840*/  PRMT R101, R58, 0x5410, R101 ;  /* 0x000054103a657816 */ /* 0x000fe20000000065 */
[----:B------:R-:W-:Y:S01]  /*4850*/  FADD.FTZ R182, R182, R183 ;  /* 0x000000b7b6b67221 */ /* 0x000fe20000010000 */
[----:B------:R-:W3:Y:S01]  /*4860*/  MUFU.EX2 R199, R199 ;  /* 0x000000c700c77308 */ /* 0x000ee20000000800 */
[--C-:B------:R-:W-:Y:S01]  /*4870*/  HSET2.LE.AND R59, R59, R224.reuse, PT ;  /* 0x000000e03b3b7233 */ /* 0x100fe20003803000 */
[----:B------:R-:W-:Y:S01]  /*4880*/  FADD.FTZ R178, R178, R179 ;  /* 0x000000b3b2b27221 */ /* 0x000fe20000010000 */
[----:B------:R-:W-:Y:S01]  /*4890*/  HMMA.16816.F32.BF16 R80, R128, R78, RZ ;  /* 0x0000004e8050723c */ /* 0x000fe200000418ff */
[----:B------:R-:W-:-:S02]  /*48a0*/  HSET2.LE.AND R56, R57, R224, PT ;  /* 0x000000e039387233 */ /* 0x000fc40003803000 */
[--C-:B------:R-:W-:Y:S01]  /*48b0*/  HSET2.LE.AND R73, R73, R224.reuse, PT ;  /* 0x000000e049497233 */ /* 0x100fe20003803000 */
[----:B------:R-:W-:Y:S01]  /*48c0*/  FADD.FTZ R167, R167, R178 ;  /* 0x000000b2a7a77221 */ /* 0x000fe20000010000 */
[----:B------:R-:W5:Y:S01]  /*48d0*/  MUFU.EX2 R198, R198 ;  /* 0x000000c600c67308 */ /* 0x000f620000000800 */
[C---:B------:R-:W-:Y:S01]  /*48e0*/  HMMA.16816.F32.BF16 R92, R128.reuse, R146, RZ ;  /* 0x00000092805c723c */ /* 0x040fe200000418ff */
[----:B------:R-:W-:Y:S01]  /*48f0*/  HSET2.LE.AND R101, R101, R224, PT ;  /* 0x000000e065657233 */ /* 0x000fe20003803000 */
[----:B------:R-:W-:Y:S01]  /*4900*/  FADD.FTZ R244, R244, R167 ;  /* 0x000000a7f4f47221 */ /* 0x000fe20000010000 */
[----:B----4-:R-:W-:Y:S02]  /*4910*/  F2FP.BF16.F32.PACK_AB R126, R195, R192 ;  /* 0x000000c0c37e723e */ /* 0x010fe400000010ff */
[----:B------:R-:W-:Y:S01]  /*4920*/  F2FP.BF16.F32.PACK_AB R124, R194, R189 ;  /* 0x000000bdc27c723e */ /* 0x000fe200000010ff */
[C---:B------:R-:W-:Y:S01]  /*4930*/  HMMA.16816.F32.BF16 R104, R128.reuse, R142, RZ ;  /* 0x0000008e8068723c */ /* 0x040fe200000418ff */
[----:B------:R-:W-:Y:S01]  /*4940*/  LOP3.LUT R250, R91, R88, R242, 0x96, !PT ;  /* 0x000000585bfa7212 */ /* 0x000fe200078e96f2 */
[----:B------:R-:W-:Y:S01]  /*4950*/  MUFU.EX2 R202, R202 ;  /* 0x000000ca00ca7308 */ /* 0x000fe20000000800 */
[----:B---3--:R-:W-:Y:S01]  /*4960*/  F2FP.BF16.F32.PACK_AB R127, R199, R196 ;  /* 0x000000c4c77f723e */ /* 0x008fe200000010ff */
[----:B------:R-:W-:Y:S01]  /*4970*/  FADD.FTZ R189, R189, R194 ;  /* 0x000000c2bdbd7221 */ /* 0x000fe20000010000 */
[----:B------:R-:W-:Y:S01]  /*4980*/  LOP3.LUT R126, R59, R126, RZ, 0xc0, !PT ;  /* 0x0000007e3b7e7212 */ /* 0x000fe200078ec0ff */
[C---:B------:R-:W-:Y:S01]  /*4990*/  HMMA.16816.F32.BF16 R112, R128.reuse, R110, RZ ;  /* 0x0000006e8070723c */ /* 0x040fe200000418ff */
[----:B------:R-:W-:Y:S01]  /*49a0*/  LOP3.LUT R127, R56, R127, RZ, 0xc0, !PT ;  /* 0x0000007f387f7212 */ /* 0x000fe200078ec0ff */
[----:B------:R-:W-:Y:S01]  /*49b0*/  IMAD.WIDE.U32 R250, R250, -0x2daee0ad, RZ ;  /* 0xd2511f53fafa7825 */ /* 0x000fe200078e00ff */
[----:B------:R-:W-:Y:S01]  /*49c0*/  LOP3.LUT R124, R73, R124, RZ, 0xc0, !PT ;  /* 0x0000007c497c7212 */ /* 0x000fe200078ec0ff */
[----:B------:R-:W3:Y:S01]  /*49d0*/  MUFU.EX2 R249, R249 ;  /* 0x000000f900f97308 */ /* 0x000ee20000000800 */
[----:B-----5:R-:W-:Y:S01]  /*49e0*/  F2FP.BF16.F32.PACK_AB R58, R198, R197 ;  /* 0x000000c5c63a723e */ /* 0x020fe200000010ff */
[----:B------:R-:W-:Y:S01]  /*49f0*/  HMMA.16816.F32.BF16 R128, R128, R6, RZ ;  /* 0x000000068080723c */ /* 0x000fe200000418ff */
[----:B------:R-:W-:Y:S01]  /*4a00*/  LOP3.LUT R245, R251, R102, R100, 0x96, !PT ;  /* 0x00000066fbf57212 */ /* 0x000fe200078e9664 */
[----:B------:R-:W-:Y:S01]  /*4a10*/  FADD.FTZ R197, R197, R198 ;  /* 0x000000c6c5c57221 */ /* 0x000fe20000010000 */
[----:B------:R-:W-:Y:S01]  /*4a20*/  LOP3.LUT R125, R101, R58, RZ, 0xc0, !PT ;  /* 0x0000003a657d7212 */ /* 0x000fe200078ec0ff */
[----:B------:R-:W-:Y:S01]  /*4a30*/  FADD.FTZ R192, R192, R189 ;  /* 0x000000bdc0c07221 */ /* 0x000fe20000010000 */
[----:B------:R-:W-:Y:S01]  /*4a40*/  LOP3.LUT R221, R250, 0xff, RZ, 0xc0, !PT ;  /* 0x000000fffadd7812 */ /* 0x000fe200078ec0ff */
[----:B------:R-:W-:Y:S01]  /*4a50*/  HMMA.16816.F32.BF16 R160, R40, R168, R160 ;  /* 0x000000a828a0723c */ /* 0x000fe200000418a0 */
[----:B------:R-:W-:Y:S01]  /*4a60*/  MUFU.EX2 R200, R200 ;  /* 0x000000c800c87308 */ /* 0x000fe20000000800 */
[----:B------:R-:W-:Y:S01]  /*4a70*/  LOP3.LUT R203, R245, 0xff, RZ, 0xc0, !PT ;  /* 0x000000fff5cb7812 */ /* 0x000fe200078ec0ff */
[----:B------:R-:W-:Y:S01]  /*4a80*/  FADD.FTZ R196, R196, R197 ;  /* 0x000000c5c4c47221 */ /* 0x000fe20000010000 */
[----:B------:R-:W-:-:S02]  /*4a90*/  FADD.FTZ R195, R195, R192 ;  /* 0x000000c0c3c37221 */ /* 0x000fc40000010000 */
[----:B------:R-:W-:Y:S01]  /*4aa0*/  HMMA.16816.F32.BF16 R120, R124, R4, RZ ;  /* 0x000000047c78723c */ /* 0x000fe200000418ff */
[----:B------:R-:W-:Y:S02]  /*4ab0*/  FADD.FTZ R196, R199, R196 ;  /* 0x000000c4c7c47221 */ /* 0x000fe40000010000 */
[----:B------:R-:W4:Y:S03]  /*4ac0*/  MUFU.EX2 R247, R247 ;  /* 0x000000f700f77308 */ /* 0x000f260000000800 */
[C---:B------:R-:W-:Y:S01]  /*4ad0*/  HMMA.16816.F32.BF16 R36, R40.reuse, R32, R36 ;  /* 0x000000202824723c */ /* 0x040fe20000041824 */
[----:B------:R-:W-:Y:S02]  /*4ae0*/  LOP3.LUT R4, R250, 0xffff, RZ, 0xc0, !PT ;  /* 0x0000fffffa047812 */ /* 0x000fe400078ec0ff */
[----:B------:R-:W-:Y:S02]  /*4af0*/  SHF.R.U32.HI R5, RZ, 0x10, R250 ;  /* 0x00000010ff057819 */ /* 0x000fe400000116fa */
[----:B------:R-:W-:Y:S01]  /*4b00*/  MUFU.EX2 R222, R222 ;  /* 0x000000de00de7308 */ /* 0x000fe20000000800 */
[C---:B------:R-:W-:Y:S06]  /*4b10*/  HMMA.16816.F32.BF16 R52, R40.reuse, R28, R52 ;  /* 0x0000001c2834723c */ /* 0x040fec0000041834 */
[C---:B------:R-:W-:Y:S01]  /*4b20*/  HMMA.16816.F32.BF16 R68, R40.reuse, R24, R68 ;  /* 0x000000182844723c */ /* 0x040fe20000041844 */
[----:B------:R-:W5:Y:S05]  /*4b30*/  MUFU.EX2 R243, R243 ;  /* 0x000000f300f37308 */ /* 0x000f6a0000000800 */
[C---:B------:R-:W-:Y:S03]  /*4b40*/  HMMA.16816.F32.BF16 R84, R40.reuse, R20, R84 ;  /* 0x000000142854723c */ /* 0x040fe60000041854 */
[----:B------:R-:W-:Y:S03]  /*4b50*/  MUFU.EX2 R201, R223 ;  /* 0x000000df00c97308 */ /* 0x000fe60000000800 */
[C---:B------:R-:W-:Y:S05]  /*4b60*/  HMMA.16816.F32.BF16 R96, R40.reuse, R16, R96 ;  /* 0x000000102860723c */ /* 0x040fea0000041860 */
[----:B------:R-:W5:Y:S01]  /*4b70*/  MUFU.EX2 R220, R220 ;  /* 0x000000dc00dc7308 */ /* 0x000f620000000800 */
[C---:B-1----:R-:W-:Y:S06]  /*4b80*/  HMMA.16816.F32.BF16 R136, R40.reuse, R12, R136 ;  /* 0x0000000c2888723c */ /* 0x042fec0000041888 */
[C---:B--2---:R-:W-:Y:S06]  /*4b90*/  HMMA.16816.F32.BF16 R116, R40.reuse, R8, R116 ;  /* 0x000000082874723c */ /* 0x044fec0000041874 */
        /* <DEDUP_REMOVED lines=22> */
[----:B------:R-:W-:Y:S07]  /*4d00*/  HMMA.16816.F32.BF16 R124, R124, R6, RZ ;  /* 0x000000067c7c723c */ /* 0x000fee00000418ff */
[----:B------:R-:W-:-:S02]  /*4d10*/  SHF.R.U32.HI R6, RZ, 0x8, R4 ;  /* 0x00000008ff067819 */ /* 0x000fc40000011604 */
[----:B------:R-:W-:Y:S02]  /*4d20*/  SHF.R.U32.HI R7, RZ, 0x18, R250 ;  /* 0x00000018ff077819 */ /* 0x000fe400000116fa */
[----:B------:R-:W-:Y:S02]  /*4d30*/  LOP3.LUT R4, R5, 0xff, RZ, 0xc0, !PT ;  /* 0x000000ff05047812 */ /* 0x000fe400078ec0ff */
[----:B------:R-:W-:Y:S02]  /*4d40*/  PRMT R221, R221, 0x5410, R6 ;  /* 0x00005410dddd7816 */ /* 0x000fe40000000006 */
[----:B------:R-:W-:Y:S02]  /*4d50*/  LOP3.LUT R6, R245, 0xffff, RZ, 0xc0, !PT ;  /* 0x0000fffff5067812 */ /* 0x000fe400078ec0ff */
[----:B------:R-:W-:Y:S02]  /*4d60*/  SHF.R.U32.HI R5, RZ, 0x10, R245 ;  /* 0x00000010ff057819 */ /* 0x000fe400000116f5 */
[----:B------:R-:W-:-:S02]  /*4d70*/  PRMT R7, R4, 0x5410, R7 ;  /* 0x0000541004077816 */ /* 0x000fc40000000007 */
[----:B------:R-:W-:Y:S02]  /*4d80*/  SHF.R.U32.HI R6, RZ, 0x8, R6 ;  /* 0x00000008ff067819 */ /* 0x000fe40000011606 */
[----:B------:R-:W-:Y:S02]  /*4d90*/  SHF.R.U32.HI R4, RZ, 0x18, R245 ;  /* 0x00000018ff047819 */ /* 0x000fe400000116f5 */
[----:B------:R-:W-:Y:S02]  /*4da0*/  LOP3.LUT R5, R5, 0xff, RZ, 0xc0, !PT ;  /* 0x000000ff05057812 */ /* 0x000fe400078ec0ff */
[----:B------:R-:W-:Y:S02]  /*4db0*/  PRMT R203, R203, 0x5410, R6 ;  /* 0x00005410cbcb7816 */ /* 0x000fe40000000006 */
[----:B------:R-:W-:Y:S02]  /*4dc0*/  PRMT R5, R5, 0x5410, R4 ;  /* 0x0000541005057816 */ /* 0x000fe40000000004 */
[----:B------:R-:W-:-:S02]  /*4dd0*/  HSET2.LE.AND R6, R221, R224, PT ;  /* 0x000000e0dd067233 */ /* 0x000fc40003803000 */
[--C-:B------:R-:W-:Y:S02]  /*4de0*/  HSET2.LE.AND R7, R7, R224.reuse, PT ;  /* 0x000000e007077233 */ /* 0x100fe40003803000 */
[--C-:B------:R-:W-:Y:S02]  /*4df0*/  HSET2.LE.AND R4, R203, R224.reuse, PT ;  /* 0x000000e0cb047233 */ /* 0x100fe40003803000 */
[----:B------:R-:W-:Y:S02]  /*4e00*/  HSET2.LE.AND R5, R5, R224, PT ;  /* 0x000000e005057233 */ /* 0x000fe40003803000 */
[----:B---3--:R-:W-:Y:S02]  /*4e10*/  F2FP.BF16.F32.PACK_AB R203, R249, R202 ;  /* 0x000000caf9cb723e */ /* 0x008fe400000010ff */
[----:B----4-:R-:W-:Y:S02]  /*4e20*/  F2FP.BF16.F32.PACK_AB R224, R247, R200 ;  /* 0x000000c8f7e0723e */ /* 0x010fe400000010ff */
[----:B------:R-:W-:-:S02]  /*4e30*/  LOP3.LUT R6, R6, R203, RZ, 0xc0, !PT ;  /* 0x000000cb06067212 */ /* 0x000fc400078ec0ff */
[----:B------:R-:W-:Y:S02]  /*4e40*/  LOP3.LUT R7, R7, R224, RZ, 0xc0, !PT ;  /* 0x000000e007077212 */ /* 0x000fe400078ec0ff */
[----:B-----5:R-:W-:Y:S01]  /*4e50*/  F2FP.BF16.F32.PACK_AB R203, R243, R222 ;  /* 0x000000def3cb723e */ /* 0x020fe200000010ff */
[----:B------:R-:W-:Y:S01]  /*4e60*/  FADD.FTZ R222, R222, R195 ;  /* 0x000000c3dede7221 */ /* 0x000fe20000010000 */
[----:B------:R-:W-:Y:S01]  /*4e70*/  F2FP.BF16.F32.PACK_AB R224, R220, R201 ;  /* 0x000000c9dce0723e */ /* 0x000fe200000010ff */
[----:B------:R-:W-:Y:S01]  /*4e80*/  FADD.FTZ R201, R201, R196 ;  /* 0x000000c4c9c97221 */ /* 0x000fe20000010000 */
[----:B------:R-:W-:Y:S01]  /*4e90*/  LOP3.LUT R4, R4, R203, RZ, 0xc0, !PT ;  /* 0x000000cb04047212 */ /* 0x000fe200078ec0ff */
[----:B------:R-:W-:Y:S01]  /*4ea0*/  FADD.FTZ R243, R243, R222 ;  /* 0x000000def3f37221 */ /* 0x000fe20000010000 */
[----:B------:R-:W-:Y:S01]  /*4eb0*/  LOP3.LUT R5, R5, R224, RZ, 0xc0, !PT ;  /* 0x000000e005057212 */ /* 0x000fe200078ec0ff */
[----:B------:R-:W-:Y:S02]  /*4ec0*/  FADD.FTZ R201, R220, R201 ;  /* 0x000000c9dcc97221 */ /* 0x000fe40000010000 */
[----:B------:R-:W-:-:S02]  /*4ed0*/  FADD.FTZ R202, R202, R243 ;  /* 0x000000f3caca7221 */ /* 0x000fc40000010000 */
[----:B------:R-:W-:Y:S02]  /*4ee0*/  FADD.FTZ R200, R200, R201 ;  /* 0x000000c9c8c87221 */ /* 0x000fe40000010000 */
[----:B------:R-:W-:Y:S01]  /*4ef0*/  HMMA.16816.F32.BF16 R152, R4, R170, R152 ;  /* 0x000000aa0498723c */ /* 0x000fe20000041898 */
[----:B------:R-:W-:Y:S01]  /*4f00*/  FADD.FTZ R249, R249, R202 ;  /* 0x000000caf9f97221 */ /* 0x000fe20000010000 */
[----:B------:R-:W-:-:S04]  /*4f10*/  FADD.FTZ R247, R247, R200 ;  /* 0x000000c8f7f77221 */ /* 0x000fc80000010000 */
        /* <DEDUP_REMOVED lines=19> */
[----:B------:R-:W-:Y:S01]  /*5050*/  IMAD.WIDE.U32 R6, R0, -0x326172a9, RZ ;  /* 0xcd9e8d5700067825 */ /* 0x000fe200078e00ff */
[----:B------:R-:W-:Y:S01]  /*5060*/  ULDC UR4, c[0x0][0x2d0] ;  /* 0x0000b40000047ab9 */ /* 0x000fe20000000800 */
[----:B------:R-:W-:Y:S01]  /*5070*/  MOV R0, R3 ;  /* 0x0000000300007202 */ /* 0x000fe20000000f00 */
[----:B------:R-:W1:Y:S01]  /*5080*/  LDC.64 R224, c[0x0][0x250] ;  /* 0x00009400ffe07b82 */ /* 0x000e620000000a00 */
[----:B------:R-:W-:Y:S01]  /*5090*/  IMAD.WIDE.U32 R4, R177, -0x326172a9, RZ ;  /* 0xcd9e8d57b1047825 */ /* 0x000fe200078e00ff */
[----:B------:R-:W-:Y:S01]  /*50a0*/  ISETP.GE.AND P1, PT, R174, UR4, PT ;  /* 0x00000004ae007c0c */ /* 0x000fe2000bf26270 */
[----:B------:R-:W-:Y:S01]  /*50b0*/  STL.64 [R1+0x10], R6 ;  /* 0x0000100601007387 */ /* 0x000fe20000100a00 */
[-C--:B------:R-:W-:Y:S01]  /*50c0*/  LOP3.LUT R3, R7, R173.reuse, RZ, 0x3c, !PT ;  /* 0x000000ad07037212 */ /* 0x080fe200078e3cff */
[----:B------:R-:W-:Y:S01]  /*50d0*/  IMAD.MOV.U32 R167, RZ, RZ, R166 ;  /* 0x000000ffffa77224 */ /* 0x000fe200078e00a6 */
[----:B------:R-:W-:Y:S01]  /*50e0*/  LOP3.LUT R250, R5, R173, RZ, 0x3c, !PT ;  /* 0x000000ad05fa7212 */ /* 0x000fe200078e3cff */
[----:B------:R2:W-:Y:S01]  /*50f0*/  STL.64 [R1], R4 ;  /* 0x0000000401007387 */ /* 0x0005e20000100a00 */
[----:B------:R-:W-:Y:S01]  /*5100*/  LEA.HI.SX32 R245, R2, 0xfffffffe, 0x1b ;  /* 0xfffffffe02f57811 */ /* 0x000fe200078fdaff */
[----:B------:R-:W-:Y:S01]  /*5110*/  IMAD.MOV.U32 R2, RZ, RZ, R165 ;  /* 0x000000ffff027224 */ /* 0x000fe200078e00a5 */
[----:B------:R-:W-:Y:S01]  /*5120*/  MOV R169, R164 ;  /* 0x000000a400a97202 */ /* 0x000fe20000000f00 */
[----:B------:R-:W-:Y:S01]  /*5130*/  IMAD.WIDE.U32 R250, R250, -0x2daee0ad, RZ ;  /* 0xd2511f53fafa7825 */ /* 0x000fe200078e00ff */
[----:B------:R-:W-:Y:S01]  /*5140*/  PRMT R243, R176, 0x7054, R176 ;  /* 0x00007054b0f37816 */ /* 0x000fe200000000b0 */
[----:B------:R-:W-:Y:S01]  /*5150*/  ULDC UR5, c[0x0][0x2d0] ;  /* 0x0000b40000057ab9 */ /* 0x000fe20000000800 */
[----:B------:R-:W-:Y:S01]  /*5160*/  ULDC UR4, c[0x0][0x2ec] ;  /* 0x0000bb0000047ab9 */ /* 0x000fe20000000800 */
[----:B------:R-:W3:Y:S01]  /*5170*/  @!P1 LDC.64 R222, c[0x0][0x220] ;  /* 0x00008800ffde9b82 */ /* 0x000ee20000000a00 */
[----:B------:R-:W-:-:S07]  /*5180*/  ULDC.64 UR6, c[0x0][0x248] ;  /* 0x0000920000067ab9 */ /* 0x000fce0000000a00 */
[----:B------:R-:W4:Y:S01]  /*5190*/  @!P1 LDC.64 R220, c[0x0][0x220] ;  /* 0x00008800ffdc9b82 */ /* 0x000f220000000a00 */
[----:B--2---:R-:W-:-:S05]  /*51a0*/  IMAD.WIDE.U32 R4, R172, -0x2daee0ad, RZ ;  /* 0xd2511f53ac047825 */ /* 0x004fca00078e00ff */
[----:B------:R2:W-:Y:S02]  /*51b0*/  STL.64 [R1+0x18], R4 ;  /* 0x0000180401007387 */ /* 0x0005e40000100a00 */
[----:B--2---:R-:W-:-:S05]  /*51c0*/  IMAD.WIDE.U32 R4, R3, -0x2daee0ad, RZ ;  /* 0xd2511f5303047825 */ /* 0x004fca00078e00ff */
[----:B------:R2:W-:Y:S01]  /*51d0*/  STL.64 [R1+0x8], R4 ;  /* 0x0000080401007387 */ /* 0x0005e20000100a00 */
[----:B-1-34-:R-:W-:Y:S05]  /*51e0*/  BRA `(.L_x_1679) ;  /* 0x0000000000b07947 */ /* 0x01afea0003800000 */
.L_x_1681:
[----:B------:R1:W-:Y:S01]  /*51f0*/  @P1 STS.128 [R231+0x8000], RZ ;  /* 0x008000ffe7001388 */ /* 0x0003e20000000c00 */
[----:B------:R-:W2:Y:S01]  /*5200*/  @!P1 LDC.64 R176, c[0x0][0x218] ;  /* 0x00008600ffb09b82 */ /* 0x000ea20000000a00 */
[----:B------:R-:W-:Y:S04]  /*5210*/  VIADD R166, R245, 0xffffffff ;  /* 0xfffffffff5a67836 */ /* 0x000fe80000000000 */
[----:B------:R-:W-:Y:S01]  /*5220*/  IMAD.WIDE.U32 R182, R166, UR6, RZ ;  /* 0x00000006a6b67c25 */ /* 0x000fe2000f8e00ff */
[----:B------:R-:W-:Y:S02]  /*5230*/  SHF.R.S32.HI R181, RZ, 0x1f, R166 ;  /* 0x0000001fffb57819 */ /* 0x000fe400000114a6 */
[----:B------:R-:W3:Y:S01]  /*5240*/  @!P0 LDC.64 R174, c[0x0][0x218] ;  /* 0x00008600ffae8b82 */ /* 0x000ee20000000a00 */
[----:B------:R-:W-:Y:S02]  /*5250*/  LEA R179, P2, R182, R236, 0x5 ;  /* 0x000000ecb6b37211 */ /* 0x000fe400078428ff */
[----:B------:R-:W-:Y:S02]  /*5260*/  IMAD R181, R181, UR6, RZ ;  /* 0x00000006b5b57c24 */ /* 0x000fe4000f8e02ff */
[----:B------:R-:W-:Y:S02]  /*5270*/  IADD3 R3, P5, R228, R179, RZ ;  /* 0x000000b3e4037210 */ /* 0x000fe40007fbe0ff */
[----:B------:R-:W-:Y:S01]  /*5280*/  IMAD R181, R166, UR7, R181 ;  /* 0x00000007a6b57c24 */ /* 0x000fe2000f8e02b5 */
[----:B------:R-:W4:Y:S03]  /*5290*/  @!P1 LDC.64 R172, c[0x0][0x218] ;  /* 0x00008600ffac9b82 */ /* 0x000f260000000a00 */
[----:B------:R-:W-:Y:S05]  /*52a0*/  IMAD.IADD R181, R183, 0x1, R181 ;  /* 0x00000001b7b57824 */ /* 0x000fea00078e02b5 */
[----:B------:R-:W5:Y:S01]  /*52b0*/  @!P0 LDC.64 R164, c[0x0][0x218] ;  /* 0x00008600ffa48b82 */ /* 0x000f620000000a00 */
[----:B------:R-:W-:Y:S02]  /*52c0*/  LEA.HI.X R166, R182, R239, R181, 0x5, P2 ;  /* 0x000000efb6a67211 */ /* 0x000fe400010f2cb5 */
[----:B-----5:R-:W-:Y:S02]  /*52d0*/  @!P0 LEA R164, P2, R3, R164, 0x1 ;  /* 0x000000a403a48211 */ /* 0x020fe400078408ff */
[C---:B--2---:R-:W-:Y:S02]  /*52e0*/  @!P1 LEA R176, P6, R179.reuse, R176, 0x1 ;  /* 0x000000b0b3b09211 */ /* 0x044fe400078c08ff */
[C---:B---3--:R-:W-:Y:S02]  /*52f0*/  @!P0 LEA R174, P3, R179.reuse, R174, 0x1 ;  /* 0x000000aeb3ae8211 */ /* 0x048fe400078608ff */
[C-C-:B------:R-:W-:Y:S02]  /*5300*/  @!P1 LEA.HI.X R177, R179.reuse, R177, R166.reuse, 0x1, P6 ;  /* 0x000000b1b3b19211 */ /* 0x140fe400030f0ca6 */
[--C-:B------:R-:W-:Y:S02]  /*5310*/  @!P0 LEA.HI.X R175, R179, R175, R166.reuse, 0x1, P3 ;  /* 0x000000afb3af8211 */ /* 0x100fe400018f0ca6 */
[----:B----4-:R-:W-:Y:S01]  /*5320*/  @!P1 LEA R178, P4, R3, R172, 0x1 ;  /* 0x000000ac03b29211 */ /* 0x010fe200078808ff */
[----:B------:R-:W-:Y:S01]  /*5330*/  @!PT LDS RZ, [RZ] ;  /* 0x00000000fffff984 */ /* 0x000fe20000000800 */
[----:B------:R-:W-:Y:S01]  /*5340*/  @!PT LDS RZ, [RZ] ;  /* 0x00000000fffff984 */ /* 0x000fe20000000800 */
[----:B------:R-:W-:Y:S01]  /*5350*/  @!PT LDS RZ, [RZ] ;  /* 0x00000000fffff984 */ /* 0x000fe20000000800 */
[----:B------:R1:W-:Y:S01]  /*5360*/  @!P1 LDGSTS.E.BYPASS.LTC128B.128 [R231+0x8000], desc[UR8][R176.64] ;  /* 0x08000000b0e79fae */ /* 0x0003e2000b901d48 */
[----:B------:R-:W-:Y:S03]  /*5370*/  IMAD.X R172, R227, 0x1, R166, P5 ;  /* 0x00000001e3ac7824 */ /* 0x000fe600028e06a6 */
[----:B------:R1:W-:Y:S02]  /*5380*/  @P0 STS.128 [R231+0x9000], RZ ;  /* 0x009000ffe7000388 */ /* 0x0003e40000000c00 */
[C-C-:B------:R-:W-:Y:S02]  /*5390*/  @!P1 LEA.HI.X R179, R3.reuse, R173, R172.reuse, 0x1, P4 ;  /* 0x000000ad03b39211 */ /* 0x140fe400020f0cac */
        /* <DEDUP_REMOVED lines=17> */
.L_x_1679:
[----:B------:R-:W-:Y:S01]  /*54b0*/  ISETP.GE.AND P0, PT, R232, UR5, PT ;  /* 0x00000005e8007c0c */ /* 0x000fe2000bf06270 */
[----:B------:R-:W-:Y:S04]  /*54c0*/  DEPBAR.LE SB0, 0x0 ;  /* 0x000080000000791a */ /* 0x000fe80000000000 */
[----:B------:R-:W-:Y:S01]  /*54d0*/  BAR.SYNC.DEFER_BLOCKING 0x0 ;  /* 0x0000000000007b1d */ /* 0x000fe20000010000 */
[----:B------:R-:W-:Y:S01]  /*54e0*/  SHF.R.S32.HI R3, RZ, 0x1f, R245 ;  /* 0x0000001fff037819 */ /* 0x000fe200000114f5 */
[-C--:B------:R-:W-:Y:S04]  /*54f0*/  IMAD.WIDE.U32 R6, R245, R224.reuse, RZ ;  /* 0x000000e0f5067225 */ /* 0x080fe800078e00ff */
[----:B------:R-:W-:Y:S01]  /*5500*/  IMAD R166, R3, R224, RZ ;  /* 0x000000e003a67224 */ /* 0x000fe200078e02ff */
[----:B------:R-:W-:Y:S03]  /*5510*/  LEA R168, P2, R6, R234, 0x5 ;  /* 0x000000ea06a87211 */ /* 0x000fe600078428ff */
[----:B------:R-:W-:Y:S01]  /*5520*/  IMAD R166, R245, R225, R166 ;  /* 0x000000e1f5a67224 */ /* 0x000fe200078e02a6 */
[----:B------:R-:W-:Y:S03]  /*5530*/  LEA R3, P5, R224, R168, 0x4 ;  /* 0x000000a8e0037211 */ /* 0x000fe600078a20ff */
[----:B------:R-:W-:Y:S01]  /*5540*/  IMAD.IADD R166, R7, 0x1, R166 ;  /* 0x0000000107a67824 */ /* 0x000fe200078e02a6 */
[C---:B------:R-:W-:Y:S04]  /*5550*/  @!P1 LEA R10, P4, R3.reuse, R220, 0x1 ;  /* 0x000000dc030a9211 */ /* 0x040fe800078808ff */
[----:B------:R-:W-:Y:S02]  /*5560*/  LEA.HI.X R166, R6, R226, R166, 0x5, P2 ;  /* 0x000000e206a67211 */ /* 0x000fe400010f2ca6 */
[----:B------:R-:W-:Y:S02]  /*5570*/  @!P1 LEA R6, P6, R168, R222, 0x1 ;  /* 0x000000dea8069211 */ /* 0x000fe400078c08ff */
[----:B------:R-:W-:Y:S01]  /*5580*/  LEA.HI.X R170, R224, R166, R225, 0x4, P5 ;  /* 0x000000a6e0aa7211 */ /* 0x000fe200028f24e1 */
[----:B------:R-:W1:Y:S01]  /*5590*/  @!P0 LDC.64 R202, c[0x0][0x220] ;  /* 0x00008800ffca8b82 */ /* 0x000e620000000a00 */
[C---:B------:R-:W-:Y:S01]  /*55a0*/  @!P1 LEA.HI.X R7, R168.reuse, R223, R166, 0x1, P6 ;  /* 0x000000dfa8079211 */ /* 0x040fe200030f0ca6 */
[----:B------:R-:W-:Y:S01]  /*55b0*/  @P1 STS.128 [R231+0xa000], RZ ;  /* 0x00a000ffe7001388 */ /* 0x000fe20000000c00 */
[--C-:B------:R-:W-:Y:S02]  /*55c0*/  @!P1 LEA.HI.X R11, R3, R221, R170.reuse, 0x1, P4 ;  /* 0x000000dd030b9211 */ /* 0x100fe400020f0caa */
[----:B------:R-:W-:Y:S01]  /*55d0*/  ISETP.GT.AND P5, PT, R245, RZ, PT ;  /* 0x000000fff500720c */ /* 0x000fe20003fa4270 */
[----:B------:R-:W-:Y:S01]  /*55e0*/  @!PT LDS RZ, [RZ] ;  /* 0x00000000fffff984 */ /* 0x000fe20000000800 */
[----:B------:R-:W-:Y:S01]  /*55f0*/  @!PT LDS RZ, [RZ] ;  /* 0x00000000fffff984 */ /* 0x000fe20000000800 */
[----:B------:R-:W-:Y:S01]  /*5600*/  @!PT LDS RZ, [RZ] ;  /* 0x00000000fffff984 */ /* 0x000fe20000000800 */
[----:B------:R-:W-:Y:S02]  /*5610*/  @!P1 LDGSTS.E.BYPASS.LTC128B.128 [R231+0xa000], desc[UR8][R6.64] ;  /* 0x0a00000006e79fae */ /* 0x000fe4000b901d48 */
[----:B------:R-:W3:Y:S01]  /*5620*/  @!P0 LDC.64 R164, c[0x0][0x220] ;  /* 0x00008800ffa48b82 */ /* 0x000ee20000000a00 */
[----:B------:R-:W-:Y:S01]  /*5630*/  P2R R246, PR, RZ, 0x20 ;  /* 0x00000020fff67803 */ /* 0x000fe20000000000 */
[----:B------:R-:W-:Y:S01]  /*5640*/  @P0 STS.128 [R231+0xb000], RZ ;  /* 0x00b000ffe7000388 */ /* 0x000fe20000000c00 */
[C---:B---3--:R-:W-:Y:S02]  /*5650*/  @!P0 LEA R164, P2, R3.reuse, R164, 0x1 ;  /* 0x000000a403a48211 */ /* 0x048fe400078408ff */
[C---:B-1----:R-:W-:Y:S02]  /*5660*/  @!P0 LEA R202, P3, R168.reuse, R202, 0x1 ;  /* 0x000000caa8ca8211 */ /* 0x042fe400078608ff */
[----:B------:R-:W-:Y:S02]  /*5670*/  @!P0 LEA.HI.X R165, R3, R165, R170, 0x1, P2 ;  /* 0x000000a503a58211 */ /* 0x000fe400010f0caa */
[----:B------:R-:W-:Y:S05]  /*5680*/  @!P0 LEA.HI.X R203, R168, R203, R166, 0x1, P3 ;  /* 0x000000cba8cb8211 */ /* 0x000fea00018f0ca6 */
        /* <DEDUP_REMOVED lines=15> */
[----:B------:R-:W2:Y:S04]  /*5780*/  LDSM.16.M88.4 R176, [R217+0x8000] ;  /* 0x00800000d9b0783b */ /* 0x000ea80000000200 */
[----:B------:R-:W3:Y:S04]  /*5790*/  LDSM.16.M88.4 R180, [R218+0x2000] ;  /* 0x00200000dab4783b */ /* 0x000ee80000000200 */
[----:B------:R-:W5:Y:S04]  /*57a0*/  LDSM.16.M88.4 R184, [R217+0x8800] ;  /* 0x00880000d9b8783b */ /* 0x000f680000000200 */
[----:B------:R-:W0:Y:S04]  /*57b0*/  LDGDEPBAR ;  /* 0x00000000000079af */ /* 0x000e280000000000 */
[----:B------:R-:W-:Y:S04]  /*57c0*/  LDSM.16.M88.4 R188, [R216] ;  /* 0x00000000d8bc783b */ /* 0x000fe80000000200 */
[----:B------:R-:W4:Y:S04]  /*57d0*/  LDSM.16.M88.4 R192, [R215] ;  /* 0x00000000d7c0783b */ /* 0x000f280000000200 */
[----:B------:R-:W4:Y:S04]  /*57e0*/  LDSM.16.M88.4 R196, [R216+0x2000] ;  /* 0x00200000d8c4783b */ /* 0x000f280000000200 */
[----:B-1----:R-:W1:Y:S01]  /*57f0*/  LDSM.16.M88.4 R200, [R207] ;  /* 0x00000000cfc8783b */ /* 0x002e620000000200 */
[-C--:B--2---:R-:W-:Y:S06]  /*5800*/  HMMA.16816.F32.BF16 R4, R172, R176.reuse, RZ ;  /* 0x000000b0ac04723c */ /* 0x084fec00000418ff */
[C---:B---3--:R-:W-:Y:S06]  /*5810*/  HMMA.16816.F32.BF16 R8, R180.reuse, R176, RZ ;  /* 0x000000b0b408723c */ /* 0x048fec00000418ff */
[-C--:B------:R-:W-:Y:S06]  /*5820*/  HMMA.16816.F32.BF16 R12, R180, R178.reuse, RZ ;  /* 0x000000b2b40c723c */ /* 0x080fec00000418ff */
[C---:B------:R-:W-:Y:S01]  /*5830*/  HMMA.16816.F32.BF16 R16, R172.reuse, R178, RZ ;  /* 0x000000b2ac10723c */ /* 0x040fe200000418ff */
[----:B------:R-:W-:Y:S05]  /*5840*/  LDSM.16.M88.4 R176, [R211+0x8000] ;  /* 0x00800000d3b0783b */ /* 0x000fea0000000200 */
[-C--:B-----5:R-:W-:Y:S06]  /*5850*/  HMMA.16816.F32.BF16 R20, R172, R184.reuse, RZ ;  /* 0x000000b8ac14723c */ /* 0x0a0fec00000418ff */
[C---:B------:R-:W-:Y:S06]  /*5860*/  HMMA.16816.F32.BF16 R24, R180.reuse, R184, RZ ;  /* 0x000000b8b418723c */ /* 0x040fec00000418ff */
[-C--:B------:R-:W-:Y:S01]  /*5870*/  HMMA.16816.F32.BF16 R28, R180, R186.reuse, RZ ;  /* 0x000000bab41c723c */ /* 0x080fe200000418ff */
[----:B------:R-:W-:Y:S05]  /*5880*/  LDSM.16.M88.4 R180, [R214+0x2000] ;  /* 0x00200000d6b4783b */ /* 0x000fea0000000200 */
[----:B------:R-:W-:Y:S01]  /*5890*/  HMMA.16816.F32.BF16 R32, R172, R186, RZ ;  /* 0x000000baac20723c */ /* 0x000fe200000418ff */
[----:B------:R-:W2:Y:S04]  /*58a0*/  LDSM.16.M88.4 R172, [R214] ;  /* 0x00000000d6ac783b */ /* 0x000ea80000000200 */
[----:B------:R-:W3:Y:S01]  /*58b0*/  LDSM.16.M88.4 R184, [R211+0x8800] ;  /* 0x00880000d3b8783b */ /* 0x000ee20000000200 */
[-C--:B----4-:R-:W-:Y:S06]  /*58c0*/  HMMA.16816.F32.BF16 R4, R188, R192.reuse, R4 ;  /* 0x000000c0bc04723c */ /* 0x090fec0000041804 */
[C---:B------:R-:W-:Y:S06]  /*58d0*/  HMMA.16816.F32.BF16 R8, R196.reuse, R192, R8 ;  /* 0x000000c0c408723c */ /* 0x040fec0000041808 */
[-C--:B------:R-:W-:Y:S06]  /*58e0*/  HMMA.16816.F32.BF16 R12, R196, R194.reuse, R12 ;  /* 0x000000c2c40c723c */ /* 0x080fec000004180c */
[C---:B------:R-:W-:Y:S01]  /*58f0*/  HMMA.16816.F32.BF16 R16, R188.reuse, R194, R16 ;  /* 0x000000c2bc10723c */ /* 0x040fe20000041810 */
[----:B------:R-:W-:Y:S05]  /*5900*/  LDSM.16.M88.4 R192, [R213] ;  /* 0x00000000d5c0783b */ /* 0x000fea0000000200 */
[-C--:B-1----:R-:W-:Y:S06]  /*5910*/  HMMA.16816.F32.BF16 R20, R188, R200.reuse, R20 ;  /* 0x000000c8bc14723c */ /* 0x082fec0000041814 */
[C---:B------:R-:W-:Y:S06]  /*5920*/  HMMA.16816.F32.BF16 R24, R196.reuse, R200, R24 ;  /* 0x000000c8c418723c */ /* 0x040fec0000041818 */
[-C--:B------:R-:W-:Y:S01]  /*5930*/  HMMA.16816.F32.BF16 R28, R196, R202.reuse, R28 ;  /* 0x000000cac41c723c */ /* 0x080fe2000004181c */
[----:B------:R-:W1:Y:S05]  /*5940*/  LDSM.16.M88.4 R196, [R206] ;  /* 0x00000000cec4783b */ /* 0x000e6a0000000200 */
[----:B------:R-:W-:Y:S01]  /*5950*/  HMMA.16816.F32.BF16 R32, R188, R202, R32 ;  /* 0x000000cabc20723c */ /* 0x000fe20000041820 */
[----:B------:R-:W4:Y:S04]  /*5960*/  LDSM.16.M88.4 R188, [R213+0x2000] ;  /* 0x00200000d5bc783b */ /* 0x000f280000000200 */
[----:B------:R-:W-:Y:S01]  /*5970*/  LDSM.16.M88.4 R200, [R217+0x9000] ;  /* 0x00900000d9c8783b */ /* 0x000fe20000000200 */
[-C--:B--2---:R-:W-:Y:S06]  /*5980*/  HMMA.16816.F32.BF16 R4, R172, R176.reuse, R4 ;  /* 0x000000b0ac04723c */ /* 0x084fec0000041804 */
[C---:B------:R-:W-:Y:S06]  /*5990*/  HMMA.16816.F32.BF16 R8, R180.reuse, R176, R8 ;  /* 0x000000b0b408723c */ /* 0x040fec0000041808 */
[-C--:B------:R-:W-:Y:S06]  /*59a0*/  HMMA.16816.F32.BF16 R12, R180, R178.reuse, R12 ;  /* 0x000000b2b40c723c */ /* 0x080fec000004180c */
[C---:B------:R-:W-:Y:S01]  /*59b0*/  HMMA.16816.F32.BF16 R16, R172.reuse, R178, R16 ;  /* 0x000000b2ac10723c */ /* 0x040fe20000041810 */
[----:B------:R-:W2:Y:S05]  /*59c0*/  LDSM.16.M88.4 R176, [R206+0x800] ;  /* 0x00080000ceb0783b */ /* 0x000eaa0000000200 */
[-C--:B---3--:R-:W-:Y:S06]  /*59d0*/  HMMA.16816.F32.BF16 R20, R172, R184.reuse, R20 ;  /* 0x000000b8ac14723c */ /* 0x088fec0000041814 */
[C---:B------:R-:W-:Y:S06]  /*59e0*/  HMMA.16816.F32.BF16 R24, R180.reuse, R184, R24 ;  /* 0x000000b8b418723c */ /* 0x040fec0000041818 */
[-C--:B------:R-:W-:Y:S01]  /*59f0*/  HMMA.16816.F32.BF16 R28, R180, R186.reuse, R28 ;  /* 0x000000bab41c723c */ /* 0x080fe2000004181c */
[----:B------:R-:W3:Y:S05]  /*5a00*/  LDSM.16.M88.4 R180, [R218+0x4000] ;  /* 0x00400000dab4783b */ /* 0x000eea0000000200 */
[----:B------:R-:W-:Y:S01]  /*5a10*/  HMMA.16816.F32.BF16 R32, R172, R186, R32 ;  /* 0x000000baac20723c */ /* 0x000fe20000041820 */
[----:B------:R-:W5:Y:S04]  /*5a20*/  LDSM.16.M88.4 R172, [R218+0x6000] ;  /* 0x00600000daac783b */ /* 0x000f680000000200 */
[----:B------:R-:W5:Y:S01]  /*5a30*/  LDSM.16.M88.4 R184, [R217+0x9800] ;  /* 0x00980000d9b8783b */ /* 0x000f620000000200 */
[-C--:B-1----:R-:W-:Y:S06]  /*5a40*/  HMMA.16816.F32.BF16 R4, R192, R196.reuse, R4 ;  /* 0x000000c4c004723c */ /* 0x082fec0000041804 */
[C---:B----4-:R-:W-:Y:S06]  /*5a50*/  HMMA.16816.F32.BF16 R8, R188.reuse, R196, R8 ;  /* 0x000000c4bc08723c */ /* 0x050fec0000041808 */
[-C--:B------:R-:W-:Y:S06]  /*5a60*/  HMMA.16816.F32.BF16 R12, R188, R198.reuse, R12 ;  /* 0x000000c6bc0c723c */ /* 0x080fec000004180c */
[C---:B------:R-:W-:Y:S01]  /*5a70*/  HMMA.16816.F32.BF16 R16, R192.reuse, R198, R16 ;  /* 0x000000c6c010723c */ /* 0x040fe20000041810 */
[----:B------:R-:W-:Y:S05]  /*5a80*/  LDSM.16.M88.4 R196, [R204] ;  /* 0x00000000ccc4783b */ /* 0x000fea0000000200 */
[-C--:B--2---:R-:W-:Y:S06]  /*5a90*/  HMMA.16816.F32.BF16 R20, R192, R176.reuse, R20 ;  /* 0x000000b0c014723c */ /* 0x084fec0000041814 */
[C---:B------:R-:W-:Y:S06]  /*5aa0*/  HMMA.16816.F32.BF16 R24, R188.reuse, R176, R24 ;  /* 0x000000b0bc18723c */ /* 0x040fec0000041818 */
[-C--:B------:R-:W-:Y:S01]  /*5ab0*/  HMMA.16816.F32.BF16 R28, R188, R178.reuse, R28 ;  /* 0x000000b2bc1c723c */ /* 0x080fe2000004181c */
[----:B------:R-:W-:Y:S05]  /*5ac0*/  LDSM.16.M88.4 R188, [R205] ;  /* 0x00000000cdbc783b */ /* 0x000fea0000000200 */
[----:B------:R-:W-:Y:S01]  /*5ad0*/  HMMA.16816.F32.BF16 R32, R192, R178, R32 ;  /* 0x000000b2c020723c */ /* 0x000fe20000041820 */
[----:B------:R-:W1:Y:S04]  /*5ae0*/  LDSM.16.M88.4 R176, [R216+0x4000] ;  /* 0x00400000d8b0783b */ /* 0x000e680000000200 */
[----:B------:R-:W2:Y:S01]  /*5af0*/  LDSM.16.M88.4 R192, [R216+0x6000] ;  /* 0x00600000d8c0783b */ /* 0x000ea20000000200 */
[-C--:B---3--:R-:W-:Y:S06]  /*5b00*/  HMMA.16816.F32.BF16 R4, R180, R200.reuse, R4 ;  /* 0x000000c8b404723c */ /* 0x088fec0000041804 */
        /* <DEDUP_REMOVED lines=11> */
[-C--:B-1----:R-:W-:Y:S06]  /*5bc0*/  HMMA.16816.F32.BF16 R4, R176, R188.reuse, R4 ;  /* 0x000000bcb004723c */ /* 0x082fec0000041804 */
[C---:B--2---:R-:W-:Y:S06]  /*5bd0*/  HMMA.16816.F32.BF16 R8, R192.reuse, R188, R8 ;  /* 0x000000bcc008723c */ /* 0x044fec0000041808 */
[-C--:B------:R-:W-:Y:S06]  /*5be0*/  HMMA.16816.F32.BF16 R12, R192, R190.reuse, R12 ;  /* 0x000000bec00c723c */ /* 0x080fec000004180c */
[C---:B------:R-:W-:Y:S01]  /*5bf0*/  HMMA.16816.F32.BF16 R16, R176.reuse, R190, R16 ;  /* 0x000000beb010723c */ /* 0x040fe20000041810 */
[----:B------:R-:W1:Y:S05]  /*5c00*/  LDSM.16.M88.4 R188, [R211+0x9800] ;  /* 0x00980000d3bc783b */ /* 0x000e6a0000000200 */
[-C--:B------:R-:W-:Y:S06]  /*5c10*/  HMMA.16816.F32.BF16 R20, R176, R196.reuse, R20 ;  /* 0x000000c4b014723c */ /* 0x080fec0000041814 */
[C---:B------:R-:W-:Y:S06]  /*5c20*/  HMMA.16816.F32.BF16 R24, R192.reuse, R196, R24 ;  /* 0x000000c4c018723c */ /* 0x040fec0000041818 */
[-C--:B------:R-:W-:Y:S01]  /*5c30*/  HMMA.16816.F32.BF16 R28, R192, R198.reuse, R28 ;  /* 0x000000c6c01c723c */ /* 0x080fe2000004181c */
[----:B------:R-:W2:Y:S05]  /*5c40*/  LDSM.16.M88.4 R192, [R213+0x4000] ;  /* 0x00400000d5c0783b */ /* 0x000eaa0000000200 */
[----:B------:R-:W-:Y:S01]  /*5c50*/  HMMA.16816.F32.BF16 R32, R176, R198, R32 ;  /* 0x000000c6b020723c */ /* 0x000fe20000041820 */
[----:B------:R-:W5:Y:S04]  /*5c60*/  LDSM.16.M88.4 R176, [R213+0x6000] ;  /* 0x00600000d5b0783b */ /* 0x000f680000000200 */
[----:B------:R-:W5:Y:S01]  /*5c70*/  LDSM.16.M88.4 R196, [R206+0x1800] ;  /* 0x00180000cec4783b */ /* 0x000f620000000200 */
[-C--:B---3--:R-:W-:Y:S01]  /*5c80*/  HMMA.16816.F32.BF16 R4, R172, R180.reuse, R4 ;  /* 0x000000b4ac04723c */ /* 0x088fe20000041804 */
[----:B------:R-:W-:Y:S04]  /*5c90*/  DEPBAR.LE SB0, 0x0 ;  /* 0x000080000000791a */ /* 0x000fe80000000000 */
[----:B------:R-:W-:Y:S01]  /*5ca0*/  BAR.SYNC.DEFER_BLOCKING 0x0 ;  /* 0x0000000000007b1d */ /* 0x000fe20000010000 */
[C---:B----4-:R-:W-:Y:S06]  /*5cb0*/  HMMA.16816.F32.BF16 R8, R184.reuse, R180, R8 ;  /* 0x000000b4b808723c */ /* 0x050fec0000041808 */
[-C--:B------:R-:W-:Y:S06]  /*5cc0*/  HMMA.16816.F32.BF16 R12, R184, R182.reuse, R12 ;  /* 0x000000b6b80c723c */ /* 0x080fec000004180c */
[C---:B------:R-:W-:Y:S06]  /*5cd0*/  HMMA.16816.F32.BF16 R16, R172.reuse, R182, R16 ;  /* 0x000000b6ac10723c */ /* 0x040fec0000041810 */
[-C--:B-1----:R-:W-:Y:S06]  /*5ce0*/  HMMA.16816.F32.BF16 R20, R172, R188.reuse, R20 ;  /* 0x000000bcac14723c */ /* 0x082fec0000041814 */
[C---:B------:R-:W-:Y:S06]  /*5cf0*/  HMMA.16816.F32.BF16 R24, R184.reuse, R188, R24 ;  /* 0x000000bcb818723c */ /* 0x040fec0000041818 */
[-C--:B------:R-:W-:Y:S06]  /*5d00*/  HMMA.16816.F32.BF16 R28, R184, R190.reuse, R28 ;  /* 0x000000beb81c723c */ /* 0x080fec000004181c */
[----:B------:R-:W-:Y:S06]  /*5d10*/  HMMA.16816.F32.BF16 R32, R172, R190, R32 ;  /* 0x000000beac20723c */ /* 0x000fec0000041820 */
[-C--:B--2---:R-:W-:Y:S06]  /*5d20*/  HMMA.16816.F32.BF16 R4, R192, R200.reuse, R4 ;  /* 0x000000c8c004723c */ /* 0x084fec0000041804 */
[C---:B-----5:R-:W-:Y:S06]  /*5d30*/  HMMA.16816.F32.BF16 R8, R176.reuse, R200, R8 ;  /* 0x000000c8b008723c */ /* 0x060fec0000041808 */
[-C--:B------:R-:W-:Y:S06]  /*5d40*/  HMMA.16816.F32.BF16 R12, R176, R202.reuse, R12 ;  /* 0x000000cab00c723c */ /* 0x080fec000004180c */
[C---:B------:R-:W-:Y:S06]  /*5d50*/  HMMA.16816.F32.BF16 R16, R192.reuse, R202, R16 ;  /* 0x000000cac010723c */ /* 0x040fec0000041810 */
[----:B------:R-:W-:Y:S01]  /*5d60*/  FMNMX.FTZ R164, R4, R167, !PT ;  /* 0x000000a704a47209 */ /* 0x000fe20007810000 */
[-C--:B------:R-:W-:Y:S04]  /*5d70*/  HMMA.16816.F32.BF16 R20, R192, R196.reuse, R20 ;  /* 0x000000c4c014723c */ /* 0x080fe80000041814 */
        /* <DEDUP_REMOVED lines=19> */
.L_x_1680:
[----:B-1----:R-:W-:Y:S01]  /*5eb0*/  FMNMX.FTZ R164, R8, R169, !PT ;  /* 0x000000a908a47209 */ /* 0x002fe20007810000 */
[----:B------:R-:W2:Y:S01]  /*5ec0*/  LDL.64 R186, [R1+0x18] ;  /* 0x0000180001ba7983 */ /* 0x000ea20000100a00 */
[C---:B------:R-:W-:Y:S02]  /*5ed0*/  IADD3 R175, R240.reuse, -0x61c88647, RZ ;  /* 0x9e3779b9f0af7810 */ /* 0x040fe40007ffe0ff */
[----:B------:R-:W-:Y:S02]  /*5ee0*/  IADD3 R177, R240, 0x3c6ef372, RZ ;  /* 0x3c6ef372f0b17810 */ /* 0x000fe40007ffe0ff */
[----:B------:R-:W-:Y:S01]  /*5ef0*/  ISETP.NE.AND P2, PT, R246, RZ, PT ;  /* 0x000000fff600720c */ /* 0x000fe20003f45270 */
[----:B------:R-:W3:Y:S06]  /*5f00*/  LDL.64 R188, [R1+0x8] ;  /* 0x0000080001bc7983 */ /* 0x000eec0000100a00 */
[----:B------:R-:W4:Y:S06]  /*5f10*/  LDL.64 R184, [R1] ;  /* 0x0000000001b87983 */ /* 0x000f2c0000100a00 */
[----:B------:R-:W5:Y:S06]  /*5f20*/  LDL.64 R182, [R1+0x10] ;  /* 0x0000100001b67983 */ /* 0x000f6c0000100a00 */
[----:B------:R-:W1:Y:S08]  /*5f30*/  SHFL.BFLY PT, R165, R170, 0x2, 0x1f ;  /* 0x0c401f00aaa57f89 */ /* 0x000e7000000e0000 */
[----:B------:R-:W1:Y:S02]  /*5f40*/  SHFL.BFLY PT, R3, R168, 0x2, 0x1f ;  /* 0x0c401f00a8037f89 */ /* 0x000e6400000e0000 */
[----:B-1----:R-:W-:Y:S02]  /*5f50*/  FMNMX.FTZ R173, R170, R165, !PT ;  /* 0x000000a5aaad7209 */ /* 0x002fe40007810000 */
[----:B------:R-:W-:Y:S04]  /*5f60*/  FMNMX.FTZ R174, R168, R3, !PT ;  /* 0x00000003a8ae7209 */ /* 0x000fe80007810000 */
[----:B------:R-:W1:Y:S01]  /*5f70*/  SHFL.BFLY PT, R166, R173, 0x1, 0x1f ;  /* 0x0c201f00ada67f89 */ /* 0x000e6200000e0000 */
[----:B------:R-:W-:Y:S07]  /*5f80*/  FMNMX.FTZ R3, R9, R164, !PT ;  /* 0x000000a409037209 */ /* 0x000fee0007810000 */
[----:B------:R-:W1:Y:S01]  /*5f90*/  SHFL.BFLY PT, R165, R174, 0x1, 0x1f ;  /* 0x0c201f00aea57f89 */ /* 0x000e6200000e0000 */
[----:B------:R-:W-:Y:S02]  /*5fa0*/  FMNMX.FTZ R164, R12, R3, !PT ;  /* 0x000000030ca47209 */ /* 0x000fe40007810000 */
[----:B------:R-:W-:Y:S02]  /*5fb0*/  IADD3 R3, R241, -0x4498517b, RZ ;  /* 0xbb67ae85f1037810 */ /* 0x000fe40007ffe0ff */
[----:B------:R-:W-:Y:S02]  /*5fc0*/  FMNMX.FTZ R179, R13, R164, !PT ;  /* 0x000000a40db37209 */ /* 0x000fe40007810000 */
[----:B------:R-:W-:Y:S02]  /*5fd0*/  FMNMX.FTZ R164, R10, R0, !PT ;  /* 0x000000000aa47209 */ /* 0x000fe40007810000 */
[----:B------:R-:W-:Y:S02]  /*5fe0*/  FMNMX.FTZ R168, R24, R179, !PT ;  /* 0x000000b318a87209 */ /* 0x000fe40007810000 */
[----:B-1----:R-:W-:Y:S02]  /*5ff0*/  FMNMX.FTZ R166, R173, R166, !PT ;  /* 0x000000a6ada67209 */ /* 0x002fe40007810000 */
[----:B------:R-:W-:Y:S03]  /*6000*/  FMNMX.FTZ R165, R174, R165, !PT ;  /* 0x000000a5aea57209 */ /* 0x000fe60007810000 */
[C---:B------:R-:W-:Y:S01]  /*6010*/  FMUL.FTZ R252, R166.reuse, UR4 ;  /* 0x00000004a6fc7c20 */ /* 0x040fe20008410000 */
[----:B------:R-:W-:Y:S01]  /*6020*/  FSETP.NEU.FTZ.AND P0, PT, R166, -INF , PT ;  /* 0xff800000a600780b */ /* 0x000fe20003f1d000 */
[C---:B------:R-:W-:Y:S03]  /*6030*/  FADD.FTZ R2, -R165.reuse, R2 ;  /* 0x00000002a5027221 */ /* 0x040fe60000010100 */
[----:B------:R-:W-:Y:S01]  /*6040*/  FSEL R252, R252, RZ, P0 ;  /* 0x000000fffcfc7208 */ /* 0x000fe20000000000 */
[C---:B------:R-:W-:Y:S01]  /*6050*/  FMUL.FTZ R248, R165.reuse, UR4 ;  /* 0x00000004a5f87c20 */ /* 0x040fe20008410000 */
[----:B------:R-:W-:Y:S03]  /*6060*/  FSETP.NEU.FTZ.AND P0, PT, R165, -INF , PT ;  /* 0xff800000a500780b */ /* 0x000fe60003f1d000 */
[--C-:B------:R-:W-:Y:S01]  /*6070*/  FFMA.FTZ R199, R4, UR4, -R252.reuse ;  /* 0x0000000404c77c23 */ /* 0x100fe200080108fc */
[----:B------:R-:W-:Y:S01]  /*6080*/  FSEL R248, R248, RZ, P0 ;  /* 0x000000fff8f87208 */ /* 0x000fe20000000000 */
[----:B------:R-:W-:Y:S04]  /*6090*/  FFMA.FTZ R21, R21, UR4, -R252 ;  /* 0x0000000415157c23 */ /* 0x000fe800080108fc */
[--C-:B------:R-:W-:Y:S01]  /*60a0*/  FFMA.FTZ R198, R6, UR4, -R248.reuse ;  /* 0x0000000406c67c23 */ /* 0x100fe200080108f8 */
[----:B------:R-:W-:Y:S10]  /*60b0*/  MUFU.EX2 R199, R199 ;  /* 0x000000c700c77308 */ /* 0x000ff40000000800 */
[----:B------:R-:W-:Y:S01]  /*60c0*/  MUFU.EX2 R198, R198 ;  /* 0x000000c600c67308 */ /* 0x000fe20000000800 */
[----:B--2---:R-:W-:Y:S01]  /*60d0*/  LOP3.LUT R172, R187, R245, R241, 0x96, !PT ;  /* 0x000000f5bbac7212 */ /* 0x004fe200078e96f1 */
[--C-:B------:R-:W-:Y:S01]  /*60e0*/  FFMA.FTZ R187, R19, UR4, -R248.reuse ;  /* 0x0000000413bb7c23 */ /* 0x100fe200080108f8 */
[-CC-:B------:R-:W-:Y:S02]  /*60f0*/  LOP3.LUT R180, R251, R186.reuse, R3.reuse, 0x96, !PT ;  /* 0x000000bafbb47212 */ /* 0x180fe400078e9603 */
[----:B------:R-:W-:Y:S01]  /*6100*/  IADD3 R245, R245, -0x1, RZ ;  /* 0xfffffffff5f57810 */ /* 0x000fe20007ffe0ff */
[----:B------:R-:W-:Y:S01]  /*6110*/  IMAD.WIDE.U32 R172, R172, -0x326172a9, RZ ;  /* 0xcd9e8d57acac7825 */ /* 0x000fe200078e00ff */
[----:B---3--:R-:W-:Y:S03]  /*6120*/  LOP3.LUT R174, R189, R186, R3, 0x96, !PT ;  /* 0x000000babdae7212 */ /* 0x008fe600078e9603 */
[----:B------:R-:W-:Y:S01]  /*6130*/  MUFU.EX2 R187, R187 ;  /* 0x000000bb00bb7308 */ /* 0x000fe20000000800 */
[----:B------:R-:W-:Y:S01]  /*6140*/  FMNMX.FTZ R3, R25, R168, !PT ;  /* 0x000000a819037209 */ /* 0x000fe20007810000 */
[----:B------:R-:W-:Y:S04]  /*6150*/  IMAD.WIDE.U32 R180, R180, -0x326172a9, RZ ;  /* 0xcd9e8d57b4b47825 */ /* 0x000fe800078e00ff */
[----:B------:R-:W-:Y:S01]  /*6160*/  FFMA.FTZ R186, R18, UR4, -R248 ;  /* 0x0000000412ba7c23 */ /* 0x000fe200080108f8 */
[--C-:B----4-:R-:W-:Y:S01]  /*6170*/  LOP3.LUT R176, R173, R184, R175.reuse, 0x96, !PT ;  /* 0x000000b8adb07212 */ /* 0x110fe200078e96af */
[--C-:B------:R-:W-:Y:S01]  /*6180*/  FFMA.FTZ R185, R17, UR4, -R252.reuse ;  /* 0x0000000411b97c23 */ /* 0x100fe200080108fc */
[----:B------:R-:W-:Y:S01]  /*6190*/  FFMA.FTZ R184, R16, UR4, -R252 ;  /* 0x0000000410b87c23 */ /* 0x000fe200080108fc */
[----:B------:R-:W-:Y:S01]  /*61a0*/  FFMA.FTZ R189, R7, UR4, -R248 ;  /* 0x0000000407bd7c23 */ /* 0x000fe200080108f8 */
[----:B------:R-:W-:Y:S01]  /*61b0*/  IADD3 R7, R240, -0x4ab325aa, RZ ;  /* 0xb54cda56f0077810 */ /* 0x000fe20007ffe0ff */
[----:B------:R-:W-:Y:S01]  /*61c0*/  MUFU.EX2 R186, R186 ;  /* 0x000000ba00ba7308 */ /* 0x000fe20000000800 */
[----:B-----5:R-:W-:Y:S01]  /*61d0*/  LOP3.LUT R170, R173, R182, R175, 0x96, !PT ;  /* 0x000000b6adaa7212 */ /* 0x020fe200078e96af */
[----:B------:R-:W-:Y:S01]  /*61e0*/  IMAD.WIDE.U32 R174, R174, -0x326172a9, RZ ;  /* 0xcd9e8d57aeae7825 */ /* 0x000fe200078e00ff */
[----:B------:R-:W-:Y:S02]  /*61f0*/  FMNMX.FTZ R173, R11, R164, !PT ;  /* 0x000000a40bad7209 */ /* 0x000fe40007810000 */
[----:B------:R-:W-:Y:S01]  /*6200*/  FMNMX.FTZ R182, R28, R3, !PT ;  /* 0x000000031cb67209 */ /* 0x000fe20007810000 */
[----:B------:R-:W-:Y:S01]  /*6210*/  FADD.FTZ R3, -R166, R167 ;  /* 0x000000a7a6037221 */ /* 0x000fe20000010100 */
[----:B------:R-:W-:Y:S01]  /*6220*/  FMNMX.FTZ R178, R14, R173, !PT ;  /* 0x000000ad0eb27209 */ /* 0x000fe20007810000 */
[----:B------:R-:W-:Y:S01]  /*6230*/  FMUL.FTZ R167, R2, UR4 ;  /* 0x0000000402a77c20 */ /* 0x000fe20008410000 */
[----:B------:R-:W-:Y:S01]  /*6240*/  FMNMX.FTZ R164, R29, R182, !PT ;  /* 0x000000b61da47209 */ /* 0x000fe20007810000 */
[----:B------:R-:W-:Y:S01]  /*6250*/  FMUL.FTZ R168, R3, UR4 ;  /* 0x0000000403a87c20 */ /* 0x000fe20008410000 */
[----:B------:R-:W-:Y:S01]  /*6260*/  FMNMX.FTZ R3, R15, R178, !PT ;  /* 0x000000b20f037209 */ /* 0x000fe20007810000 */
[----:B------:R-:W-:Y:S01]  /*6270*/  IMAD.WIDE.U32 R182, R176, -0x2daee0ad, RZ ;  /* 0xd2511f53b0b67825 */ /* 0x000fe200078e00ff */
[-CC-:B------:R-:W-:Y:S01]  /*6280*/  LOP3.LUT R178, R181, R172.reuse, R177.reuse, 0x96, !PT ;  /* 0x000000acb5b27212 */ /* 0x180fe200078e96b1 */
[----:B------:R-:W1:Y:S01]  /*6290*/  SHFL.BFLY PT, R173, R164, 0x2, 0x1f ;  /* 0x0c401f00a4ad7f89 */ /* 0x000e6200000e0000 */
[----:B------:R-:W-:Y:S01]  /*62a0*/  FMNMX.FTZ R2, R26, R3, !PT ;  /* 0x000000031a027209 */ /* 0x000fe20007810000 */
[----:B------:R-:W-:Y:S01]  /*62b0*/  MUFU.EX2 R184, R184 ;  /* 0x000000b800b87308 */ /* 0x000fe20000000800 */
[----:B------:R-:W-:Y:S01]  /*62c0*/  LOP3.LUT R172, R175, R172, R177, 0x96, !PT ;  /* 0x000000acafac7212 */ /* 0x000fe200078e96b1 */
[----:B------:R-:W-:Y:S01]  /*62d0*/  IMAD.WIDE.U32 R178, R178, -0x2daee0ad, RZ ;  /* 0xd2511f53b2b27825 */ /* 0x000fe200078e00ff */
[----:B------:R-:W-:Y:S02]  /*62e0*/  FMNMX.FTZ R3, R27, R2, !PT ;  /* 0x000000021b037209 */ /* 0x000fe40007810000 */
[C---:B------:R-:W-:Y:S02]  /*62f0*/  IADD3 R177, R241.reuse, 0x32370b8f, RZ ;  /* 0x32370b8ff1b17810 */ /* 0x040fe40007ffe0ff */
[----:B------:R-:W-:Y:S03]  /*6300*/  FMNMX.FTZ R2, R30, R3, !PT ;  /* 0x000000031e027209 */ /* 0x000fe60007810000 */
[----:B------:R-:W-:Y:S01]  /*6310*/  MUFU.EX2 R185, R185 ;  /* 0x000000b900b97308 */ /* 0x000fe20000000800 */
[----:B------:R-:W-:Y:S02]  /*6320*/  IADD3 R175, R241, 0x76cf5d0a, RZ ;  /* 0x76cf5d0af1af7810 */ /* 0x000fe40007ffe0ff */
[----:B------:R-:W-:Y:S02]  /*6330*/  FMNMX.FTZ R3, R31, R2, !PT ;  /* 0x000000021f037209 */ /* 0x000fe40007810000 */
[----:B------:R-:W-:Y:S02]  /*6340*/  LOP3.LUT R176, R179, R182, R177, 0x96, !PT ;  /* 0x000000b6b3b07212 */ /* 0x000fe400078e96b1 */
[--C-:B------:R-:W-:Y:S01]  /*6350*/  LOP3.LUT R16, R183, R250, R175.reuse, 0x96, !PT ;  /* 0x000000fab7107212 */ /* 0x100fe200078e96af */
[----:B------:R-:W2:Y:S01]  /*6360*/  SHFL.BFLY PT, R2, R3, 0x2, 0x1f ;  /* 0x0c401f0003027f89 */ /* 0x000ea200000e0000 */
[----:B------:R-:W-:Y:S01]  /*6370*/  IMAD.WIDE.U32 R182, R170, -0x2daee0ad, RZ ;  /* 0xd2511f53aab67825 */ /* 0x000fe200078e00ff */
[----:B------:R-:W-:Y:S01]  /*6380*/  IADD3 R170, R240, -0x255992d5, RZ ;  /* 0xdaa66d2bf0aa7810 */ /* 0x000fe20007ffe0ff */
[----:B------:R-:W-:Y:S02]  /*6390*/  MUFU.EX2 R189, R189 ;  /* 0x000000bd00bd7308 */ /* 0x000fe40000000800 */
[----:B------:R-:W-:Y:S01]  /*63a0*/  IMAD.WIDE.U32 R202, R16, -0x326172a9, RZ ;  /* 0xcd9e8d5710ca7825 */ /* 0x000fe200078e00ff */
[----:B-1----:R-:W-:Y:S02]  /*63b0*/  FMNMX.FTZ R164, R164, R173, !PT ;  /* 0x000000ada4a47209 */ /* 0x002fe40007810000 */
[----:B------:R-:W-:Y:S01]  /*63c0*/  LOP3.LUT R175, R183, R188, R175, 0x96, !PT ;  /* 0x000000bcb7af7212 */ /* 0x000fe200078e96af */
[----:B------:R-:W-:Y:S01]  /*63d0*/  IMAD.WIDE.U32 R172, R172, -0x2daee0ad, RZ ;  /* 0xd2511f53acac7825 */ /* 0x000fe200078e00ff */
[----:B------:R-:W-:Y:S01]  /*63e0*/  LOP3.LUT R16, R203, R180, R170, 0x96, !PT ;  /* 0x000000b4cb107212 */ /* 0x000fe200078e96aa */
[----:B------:R-:W1:Y:S02]  /*63f0*/  SHFL.BFLY PT, R17, R164, 0x1, 0x1f ;  /* 0x0c201f00a4117f89 */ /* 0x000e6400000e0000 */
[----:B------:R-:W-:Y:S01]  /*6400*/  FFMA.FTZ R188, R5, UR4, -R252 ;  /* 0x0000000405bc7c23 */ /* 0x000fe200080108fc */
[----:B------:R-:W-:Y:S01]  /*6410*/  IMAD.WIDE.U32 R18, R176, -0x326172a9, RZ ;  /* 0xcd9e8d57b0127825 */ /* 0x000fe200078e00ff */
[----:B------:R-:W-:Y:S01]  /*6420*/  LOP3.LUT R177, R173, R182, R177, 0x96, !PT ;  /* 0x000000b6adb17212 */ /* 0x000fe200078e96b1 */
[----:B------:R-:W3:Y:S01]  /*6430*/  MUFU.EX2 R168, R168 ;  /* 0x000000a800a87308 */ /* 0x000ee20000000800 */
[----:B------:R-:W-:Y:S01]  /*6440*/  IADD3 R173, R240, 0x78dde6e4, RZ ;  /* 0x78dde6e4f0ad7810 */ /* 0x000fe20007ffe0ff */
[----:B------:R-:W-:Y:S03]  /*6450*/  IMAD.WIDE.U32 R200, R175, -0x326172a9, RZ ;  /* 0xcd9e8d57afc87825 */ /* 0x000fe600078e00ff */
[--C-:B------:R-:W-:Y:S01]  /*6460*/  LOP3.LUT R202, R19, R202, R173.reuse, 0x96, !PT ;  /* 0x000000ca13ca7212 */ /* 0x100fe200078e96ad */
[----:B------:R-:W-:Y:S01]  /*6470*/  IMAD.WIDE.U32 R196, R177, -0x326172a9, RZ ;  /* 0xcd9e8d57b1c47825 */ /* 0x000fe200078e00ff */
[----:B------:R-:W-:Y:S03]  /*6480*/  LOP3.LUT R4, R201, R174, R170, 0x96, !PT ;  /* 0x000000aec9047212 */ /* 0x000fe600078e96aa */
[----:B------:R-:W-:Y:S01]  /*6490*/  MUFU.EX2 R188, R188 ;  /* 0x000000bc00bc7308 */ /* 0x000fe20000000800 */
[----:B--2---:R-:W-:Y:S01]  /*64a0*/  FMNMX.FTZ R2, R3, R2, !PT ;  /* 0x0000000203027209 */ /* 0x004fe20007810000 */
[----:B------:R-:W-:Y:S01]  /*64b0*/  IMAD.WIDE.U32 R174, R16, -0x2daee0ad, RZ ;  /* 0xd2511f5310ae7825 */ /* 0x000fe200078e00ff */
[----:B------:R-:W-:Y:S02]  /*64c0*/  LOP3.LUT R200, R197, R200, R173, 0x96, !PT ;  /* 0x000000c8c5c87212 */ /* 0x000fe400078e96ad */
[----:B------:R-:W-:Y:S01]  /*64d0*/  IADD3 R16, R241, -0x126145ec, RZ ;  /* 0xed9eba14f1107810 */ /* 0x000fe20007ffe0ff */
[----:B------:R-:W2:Y:S01]  /*64e0*/  SHFL.BFLY PT, R3, R2, 0x1, 0x1f ;  /* 0x0c201f0002037f89 */ /* 0x000ea200000e0000 */
[----:B------:R-:W-:Y:S03]  /*64f0*/  IMAD.WIDE.U32 R202, R202, -0x2daee0ad, RZ ;  /* 0xd2511f53caca7825 */ /* 0x000fe600078e00ff */
[----:B------:R-:W4:Y:S01]  /*6500*/  MUFU.EX2 R167, R167 ;  /* 0x000000a700a77308 */ /* 0x000f220000000800 */
[----:B---3--:R-:W-:Y:S01]  /*6510*/  FMUL.FTZ R36, R168, R36 ;  /* 0x00000024a8247220 */ /* 0x008fe20000410000 */
[----:B------:R-:W-:Y:S01]  /*6520*/  IMAD.WIDE.U32 R176, R4, -0x2daee0ad, RZ ;  /* 0xd2511f5304b07825 */ /* 0x000fe200078e00ff */
[----:B-1----:R-:W-:Y:S02]  /*6530*/  FMNMX.FTZ R164, R164, R17, !PT ;  /* 0x00000011a4a47209 */ /* 0x002fe40007810000 */
[--C-:B------:R-:W-:Y:S01]  /*6540*/  LOP3.LUT R4, R175, R178, R16.reuse, 0x96, !PT ;  /* 0x000000b2af047212 */ /* 0x100fe200078e9610 */
[----:B------:R-:W-:Y:S01]  /*6550*/  IMAD.WIDE.U32 R200, R200, -0x2daee0ad, RZ ;  /* 0xd2511f53c8c87825 */ /* 0x000fe200078e00ff */
[--C-:B------:R-:W-:Y:S03]  /*6560*/  LOP3.LUT R5, R203, R174, R233.reuse, 0x96, !PT ;  /* 0x000000aecb057212 */ /* 0x100fe600078e96e9 */
[C---:B------:R-:W-:Y:S01]  /*6570*/  FMUL.FTZ R170, R164.reuse, UR4 ;  /* 0x00000004a4aa7c20 */ /* 0x040fe20008410000 */
[----:B------:R-:W-:Y:S01]  /*6580*/  FSETP.NEU.FTZ.AND P0, PT, R164, -INF , PT ;  /* 0xff800000a400780b */ /* 0x000fe20003f1d000 */
[----:B------:R-:W-:Y:S01]  /*6590*/  FMUL.FTZ R37, R168, R37 ;  /* 0x00000025a8257220 */ /* 0x000fe20000410000 */
[----:B------:R-:W-:Y:S01]  /*65a0*/  LOP3.LUT R16, R177, R172, R16, 0x96, !PT ;  /* 0x000000acb1107212 */ /* 0x000fe200078e9610 */
[----:B------:R-:W-:Y:S01]  /*65b0*/  IMAD.WIDE.U32 R172, R4, -0x326172a9, RZ ;  /* 0xcd9e8d5704ac7825 */ /* 0x000fe200078e00ff */
[----:B------:R-:W-:Y:S02]  /*65c0*/  LOP3.LUT R6, R201, R176, R233, 0x96, !PT ;  /* 0x000000b0c9067212 */ /* 0x000fe400078e96e9 */
[----:B------:R-:W-:Y:S01]  /*65d0*/  FSEL R170, R170, RZ, P0 ;  /* 0x000000ffaaaa7208 */ /* 0x000fe20000000000 */
[----:B------:R-:W-:Y:S01]  /*65e0*/  IMAD.WIDE.U32 R4, R5, -0x326172a9, RZ ;  /* 0xcd9e8d5705047825 */ /* 0x000fe200078e00ff */
[----:B------:R-:W1:Y:S02]  /*65f0*/  LDSM.16.MT88.4 R176, [R212+0xa000] ;  /* 0x00a00000d4b0783b */ /* 0x000e640000004200 */
[----:B------:R-:W-:Y:S01]  /*6600*/  LOP3.LUT R201, R173, R18, R242, 0x96, !PT ;  /* 0x00000012adc97212 */ /* 0x000fe200078e96f2 */
[----:B------:R-:W-:Y:S01]  /*6610*/  IMAD.WIDE.U32 R194, R16, -0x326172a9, RZ ;  /* 0xcd9e8d5710c27825 */ /* 0x000fe200078e00ff */
[----:B--2---:R-:W-:Y:S03]  /*6620*/  FMNMX.FTZ R3, R2, R3, !PT ;  /* 0x0000000302037209 */ /* 0x004fe60007810000 */
[--C-:B------:R-:W-:Y:S01]  /*6630*/  FFMA.FTZ R190, R9, UR4, -R170.reuse ;  /* 0x0000000409be7c23 */ /* 0x100fe200080108aa */
[----:B------:R-:W-:Y:S01]  /*6640*/  IMAD.WIDE.U32 R16, R6, -0x326172a9, RZ ;  /* 0xcd9e8d5706107825 */ /* 0x000fe200078e00ff */
[C---:B------:R-:W-:Y:S03]  /*6650*/  FSETP.NEU.FTZ.AND P0, PT, R3.reuse, -INF , PT ;  /* 0xff8000000300780b */ /* 0x040fe60003f1d000 */
[----:B------:R-:W-:Y:S01]  /*6660*/  FMUL.FTZ R246, R3, UR4 ;  /* 0x0000000403f67c20 */ /* 0x000fe20008410000 */
[----:B------:R-:W-:Y:S01]  /*6670*/  LOP3.LUT R9, R4, 0xffff, RZ, 0xc0, !PT ;  /* 0x0000ffff04097812 */ /* 0x000fe200078ec0ff */
[----:B------:R-:W-:Y:S01]  /*6680*/  FFMA.FTZ R191, R8, UR4, -R170 ;  /* 0x0000000408bf7c23 */ /* 0x000fe200080108aa */
[--C-:B------:R-:W-:Y:S01]  /*6690*/  LOP3.LUT R6, R5, R172, R7.reuse, 0x96, !PT ;  /* 0x000000ac05067212 */ /* 0x100fe200078e9607 */
[----:B------:R-:W-:Y:S01]  /*66a0*/  FADD.FTZ R0, -R3, R0 ;  /* 0x0000000003007221 */ /* 0x000fe20000010100 */
[----:B------:R-:W-:Y:S01]  /*66b0*/  FSEL R246, R246, RZ, P0 ;  /* 0x000000fff6f67208 */ /* 0x000fe20000000000 */
[----:B------:R-:W-:Y:S01]  /*66c0*/  MUFU.EX2 R190, R190 ;  /* 0x000000be00be7308 */ /* 0x000fe20000000800 */
[----:B------:R-:W-:Y:S01]  /*66d0*/  LOP3.LUT R7, R17, R194, R7, 0x96, !PT ;  /* 0x000000c211077212 */ /* 0x000fe200078e9607 */
[----:B----4-:R-:W-:Y:S01]  /*66e0*/  FMUL.FTZ R38, R167, R38 ;  /* 0x00000026a7267220 */ /* 0x010fe20000410000 */
[----:B------:R-:W-:Y:S01]  /*66f0*/  LOP3.LUT R182, R4, 0xff, RZ, 0xc0, !PT ;  /* 0x000000ff04b67812 */ /* 0x000fe200078ec0ff */
[--C-:B------:R-:W-:Y:S01]  /*6700*/  FFMA.FTZ R193, R10, UR4, -R246.reuse ;  /* 0x000000040ac17c23 */ /* 0x100fe200080108f6 */
[----:B------:R-:W-:Y:S01]  /*6710*/  SHF.R.U32.HI R9, RZ, 0x8, R9 ;  /* 0x00000008ff097819 */ /* 0x000fe20000011609 */
[----:B------:R-:W-:Y:S01]  /*6720*/  FFMA.FTZ R192, R11, UR4, -R246 ;  /* 0x000000040bc07c23 */ /* 0x000fe200080108f6 */
[----:B------:R-:W-:Y:S03]  /*6730*/  SHF.R.U32.HI R10, RZ, 0x10, R7 ;  /* 0x00000010ff0a7819 */ /* 0x000fe60000011607 */
[----:B------:R-:W-:Y:S01]  /*6740*/  MUFU.EX2 R191, R191 ;  /* 0x000000bf00bf7308 */ /* 0x000fe20000000800 */
[----:B------:R-:W-:Y:S01]  /*6750*/  LOP3.LUT R19, R16, 0xffff, RZ, 0xc0, !PT ;  /* 0x0000ffff10137812 */ /* 0x000fe200078ec0ff */
[----:B------:R-:W-:Y:S01]  /*6760*/  FMUL.FTZ R39, R167, R39 ;  /* 0x00000027a7277220 */ /* 0x000fe20000410000 */
[----:B------:R-:W-:Y:S01]  /*6770*/  SHF.R.U32.HI R17, RZ, 0x10, R16 ;  /* 0x00000010ff117819 */ /* 0x000fe20000011610 */
[----:B------:R-:W-:Y:S01]  /*6780*/  FMUL.FTZ R48, R168, R48 ;  /* 0x00000030a8307220 */ /* 0x000fe20000410000 */
[----:B------:R-:W-:Y:S01]  /*6790*/  PRMT R182, R182, 0x5410, R9 ;  /* 0x00005410b6b67816 */ /* 0x000fe20000000009 */
[C---:B------:R-:W-:Y:S01]  /*67a0*/  FMUL.FTZ R49, R168.reuse, R49 ;  /* 0x00000031a8317220 */ /* 0x040fe20000410000 */
[C---:B------:R-:W-:Y:S03]  /*67b0*/  LOP3.LUT R9, R7.reuse, 0xffff, RZ, 0xc0, !PT ;  /* 0x0000ffff07097812 */ /* 0x040fe600078ec0ff */
[----:B------:R-:W-:Y:S01]  /*67c0*/  MUFU.EX2 R193, R193 ;  /* 0x000000c100c17308 */ /* 0x000fe20000000800 */
[----:B------:R-:W-:Y:S01]  /*67d0*/  LOP3.LUT R172, R7, 0xff, RZ, 0xc0, !PT ;  /* 0x000000ff07ac7812 */ /* 0x000fe200078ec0ff */
[C---:B------:R-:W-:Y:S01]  /*67e0*/  FMUL.FTZ R50, R167.reuse, R50 ;  /* 0x00000032a7327220 */ /* 0x040fe20000410000 */
[----:B------:R-:W-:Y:S01]  /*67f0*/  SHF.R.U32.HI R5, RZ, 0x10, R4 ;  /* 0x00000010ff057819 */ /* 0x000fe20000011604 */
[----:B------:R-:W-:Y:S01]  /*6800*/  FMUL.FTZ R51, R167, R51 ;  /* 0x00000033a7337220 */ /* 0x000fe20000410000 */
[----:B------:R-:W-:Y:S01]  /*6810*/  SHF.R.U32.HI R7, RZ, 0x18, R7 ;  /* 0x00000018ff077819 */ /* 0x000fe20000011607 */
[----:B------:R-:W-:Y:S01]  /*6820*/  FMUL.FTZ R52, R168, R52 ;  /* 0x00000034a8347220 */ /* 0x000fe20000410000 */
[----:B------:R-:W-:Y:S03]  /*6830*/  LOP3.LUT R10, R10, 0xff, RZ, 0xc0, !PT ;  /* 0x000000ff0a0a7812 */ /* 0x000fe600078ec0ff */
[----:B------:R-:W-:Y:S01]  /*6840*/  MUFU.EX2 R192, R192 ;  /* 0x000000c000c07308 */ /* 0x000fe20000000800 */
[----:B------:R-:W-:Y:S01]  /*6850*/  SHF.R.U32.HI R2, RZ, 0x18, R16 ;  /* 0x00000018ff027819 */ /* 0x000fe20000011610 */
[----:B------:R-:W-:Y:S01]  /*6860*/  FMUL.FTZ R53, R168, R53 ;  /* 0x00000035a8357220 */ /* 0x000fe20000410000 */
[----:B------:R-:W-:Y:S01]  /*6870*/  LOP3.LUT R17, R17, 0xff, RZ, 0xc0, !PT ;  /* 0x000000ff11117812 */ /* 0x000fe200078ec0ff */
[----:B------:R-:W-:Y:S01]  /*6880*/  FMUL.FTZ R54, R167, R54 ;  /* 0x00000036a7367220 */ /* 0x000fe20000410000 */
[----:B------:R-:W-:Y:S01]  /*6890*/  SHF.R.U32.HI R8, RZ, 0x18, R4 ;  /* 0x00000018ff087819 */ /* 0x000fe20000011604 */
[----:B------:R-:W-:Y:S01]  /*68a0*/  FADD.FTZ R4, -R164, R169 ;  /* 0x000000a9a4047221 */ /* 0x000fe20000010100 */
[----:B------:R-:W-:Y:S01]  /*68b0*/  LOP3.LUT R5, R5, 0xff, RZ, 0xc0, !PT ;  /* 0x000000ff05057812 */ /* 0x000fe200078ec0ff */
[----:B------:R-:W-:Y:S01]  /*68c0*/  FMUL.FTZ R55, R167, R55 ;  /* 0x00000037a7377220 */ /* 0x000fe20000410000 */
[----:B------:R-:W-:Y:S01]  /*68d0*/  PRMT R10, R10, 0x5410, R7 ;  /* 0x000054100a0a7816 */ /* 0x000fe20000000007 */
[C---:B------:R-:W-:Y:S01]  /*68e0*/  FMUL.FTZ R64, R168.reuse, R64 ;  /* 0x00000040a8407220 */ /* 0x040fe20000410000 */
[----:B------:R-:W-:Y:S01]  /*68f0*/  SHF.R.U32.HI R7, RZ, 0x10, R6 ;  /* 0x00000010ff077819 */ /* 0x000fe20000011606 */
[----:B------:R-:W-:Y:S01]  /*6900*/  FMUL.FTZ R65, R168, R65 ;  /* 0x00000041a8417220 */ /* 0x000fe20000410000 */
[----:B------:R-:W-:Y:S01]  /*6910*/  PRMT R2, R17, 0x5410, R2 ;  /* 0x0000541011027816 */ /* 0x000fe20000000002 */
[----:B------:R-:W-:Y:S01]  /*6920*/  FMUL.FTZ R66, R167, R66 ;  /* 0x00000042a7427220 */ /* 0x000fe20000410000 */
[----:B------:R-:W-:Y:S01]  /*6930*/  PRMT R8, R5, 0x5410, R8 ;  /* 0x0000541005087816 */ /* 0x000fe20000000008 */
[----:B------:R-:W-:Y:S01]  /*6940*/  FMUL.FTZ R67, R167, R67 ;  /* 0x00000043a7437220 */ /* 0x000fe20000410000 */
[----:B------:R-:W-:Y:S01]  /*6950*/  LOP3.LUT R5, R6, 0xffff, RZ, 0xc0, !PT ;  /* 0x0000ffff06057812 */ /* 0x000fe200078ec0ff */
[----:B------:R-:W-:Y:S01]  /*6960*/  FMUL.FTZ R68, R168, R68 ;  /* 0x00000044a8447220 */ /* 0x000fe20000410000 */
[----:B------:R-:W-:Y:S01]  /*6970*/  LOP3.LUT R180, R6, 0xff, RZ, 0xc0, !PT ;  /* 0x000000ff06b47812 */ /* 0x000fe200078ec0ff */
[C---:B------:R-:W-:Y:S01]  /*6980*/  FMUL.FTZ R69, R168.reuse, R69 ;  /* 0x00000045a8457220 */ /* 0x040fe20000410000 */
[----:B------:R-:W-:Y:S01]  /*6990*/  LOP3.LUT R7, R7, 0xff, RZ, 0xc0, !PT ;  /* 0x000000ff07077812 */ /* 0x000fe200078ec0ff */
[C---:B------:R-:W-:Y:S01]  /*69a0*/  FMUL.FTZ R70, R167.reuse, R70 ;  /* 0x00000046a7467220 */ /* 0x040fe20000410000 */
[----:B------:R-:W-:Y:S01]  /*69b0*/  SHF.R.U32.HI R6, RZ, 0x18, R6 ;  /* 0x00000018ff067819 */ /* 0x000fe20000011606 */
[----:B------:R-:W-:Y:S01]  /*69c0*/  FMUL.FTZ R71, R167, R71 ;  /* 0x00000047a7477220 */ /* 0x000fe20000410000 */
[--C-:B------:R-:W-:Y:S01]  /*69d0*/  HSET2.LE.AND R175, R2, R243.reuse, PT ;  /* 0x000000f302af7233 */ /* 0x100fe20003803000 */
[C---:B------:R-:W-:Y:S01]  /*69e0*/  FMUL.FTZ R80, R168.reuse, R80 ;  /* 0x00000050a8507220 */ /* 0x040fe20000410000 */
[----:B------:R-:W-:Y:S01]  /*69f0*/  F2FP.BF16.F32.PACK_AB R2, R187, R186 ;  /* 0x000000babb02723e */ /* 0x000fe200000010ff */
[----:B------:R-:W-:Y:S01]  /*6a00*/  FMUL.FTZ R81, R168, R81 ;  /* 0x00000051a8517220 */ /* 0x000fe20000410000 */
[----:B------:R-:W-:Y:S01]  /*6a10*/  PRMT R6, R7, 0x5410, R6 ;  /* 0x0000541007067816 */ /* 0x000fe20000000006 */
[----:B------:R-:W-:Y:S01]  /*6a20*/  FMUL.FTZ R7, R167, R163 ;  /* 0x000000a3a7077220 */ /* 0x000fe20000410000 */
[----:B------:R-:W-:Y:S01]  /*6a30*/  LOP3.LUT R175, R175, R2, RZ, 0xc0, !PT ;  /* 0x00000002afaf7212 */ /* 0x000fe200078ec0ff */
[----:B------:R-:W-:Y:S01]  /*6a40*/  FMUL.FTZ R2, R4, UR4 ;  /* 0x0000000404027c20 */ /* 0x000fe20008410000 */
[----:B------:R-:W-:Y:S01]  /*6a50*/  LOP3.LUT R174, R16, 0xff, RZ, 0xc0, !PT ;  /* 0x000000ff10ae7812 */ /* 0x000fe200078ec0ff */
[C---:B------:R-:W-:Y:S01]  /*6a60*/  FMUL.FTZ R82, R167.reuse, R82 ;  /* 0x00000052a7527220 */ /* 0x040fe20000410000 */
[----:B------:R-:W-:Y:S01]  /*6a70*/  SHF.R.U32.HI R19, RZ, 0x8, R19 ;  /* 0x00000008ff137819 */ /* 0x000fe20000011613 */
[----:B------:R-:W-:Y:S01]  /*6a80*/  FMUL.FTZ R83, R167, R83 ;  /* 0x00000053a7537220 */ /* 0x000fe20000410000 */
[--C-:B------:R-:W-:Y:S01]  /*6a90*/  HSET2.LE.AND R181, R6, R243.reuse, PT ;  /* 0x000000f306b57233 */ /* 0x100fe20003803000 */
[----:B------:R-:W-:Y:S01]  /*6aa0*/  FMUL.FTZ R6, R0, UR4 ;  /* 0x0000000400067c20 */ /* 0x000fe20008410000 */
[----:B------:R-:W-:Y:S01]  /*6ab0*/  PRMT R174, R174, 0x5410, R19 ;  /* 0x00005410aeae7816 */ /* 0x000fe20000000013 */
[----:B------:R-:W2:Y:S01]  /*6ac0*/  MUFU.EX2 R2, R2 ;  /* 0x0000000200027308 */ /* 0x000ea20000000800 */
[----:B------:R-:W-:Y:S01]  /*6ad0*/  MOV R18, R196 ;  /* 0x000000c400127202 */ /* 0x000fe20000000f00 */
[--C-:B------:R-:W-:Y:S01]  /*6ae0*/  FFMA.FTZ R196, R14, UR4, -R246.reuse ;  /* 0x000000040ec47c23 */ /* 0x100fe200080108f6 */
[----:B------:R-:W-:Y:S01]  /*6af0*/  MOV R19, R197 ;  /* 0x000000c500137202 */ /* 0x000fe20000000f00 */
[----:B------:R-:W-:Y:S01]  /*6b00*/  FFMA.FTZ R197, R15, UR4, -R246 ;  /* 0x000000040fc57c23 */ /* 0x000fe200080108f6 */
[----:B------:R-:W-:Y:S01]  /*6b10*/  MOV R16, R194 ;  /* 0x000000c200107202 */ /* 0x000fe20000000f00 */
[--C-:B------:R-:W-:Y:S01]  /*6b20*/  FFMA.FTZ R194, R12, UR4, -R170.reuse ;  /* 0x000000040cc27c23 */ /* 0x100fe200080108aa */
[----:B------:R-:W-:Y:S01]  /*6b30*/  MOV R17, R195 ;  /* 0x000000c300117202 */ /* 0x000fe20000000f00 */
[----:B------:R-:W-:Y:S02]  /*6b40*/  FFMA.FTZ R195, R13, UR4, -R170 ;  /* 0x000000040dc37c23 */ /* 0x000fe400080108aa */
[----:B------:R-:W3:Y:S01]  /*6b50*/  MUFU.EX2 R0, R6 ;  /* 0x0000000600007308 */ /* 0x000ee20000000800 */
[----:B------:R-:W-:Y:S01]  /*6b60*/  SHF.R.U32.HI R9, RZ, 0x8, R9 ;  /* 0x00000008ff097819 */ /* 0x000fe20000011609 */
[C---:B------:R-:W-:Y:S01]  /*6b70*/  FMUL.FTZ R84, R168.reuse, R84 ;  /* 0x00000054a8547220 */ /* 0x040fe20000410000 */
[----:B------:R-:W-:Y:S01]  /*6b80*/  SHF.R.U32.HI R5, RZ, 0x8, R5 ;  /* 0x00000008ff057819 */ /* 0x000fe20000011605 */
[----:B------:R-:W-:Y:S01]  /*6b90*/  FMUL.FTZ R85, R168, R85 ;  /* 0x00000055a8557220 */ /* 0x000fe20000410000 */
[----:B------:R-:W-:Y:S01]  /*6ba0*/  PRMT R172, R172, 0x5410, R9 ;  /* 0x00005410acac7816 */ /* 0x000fe20000000009 */
[----:B------:R-:W-:Y:S01]  /*6bb0*/  FMUL.FTZ R86, R167, R86 ;  /* 0x00000056a7567220 */ /* 0x000fe20000410000 */
[--C-:B------:R-:W-:Y:S03]  /*6bc0*/  HSET2.LE.AND R174, R174, R243.reuse, PT ;  /* 0x000000f3aeae7233 */ /* 0x100fe60003803000 */
[----:B------:R-:W-:Y:S01]  /*6bd0*/  MUFU.EX2 R194, R194 ;  /* 0x000000c200c27308 */ /* 0x000fe20000000800 */
[----:B------:R-:W-:Y:S01]  /*6be0*/  PRMT R180, R180, 0x5410, R5 ;  /* 0x00005410b4b47816 */ /* 0x000fe20000000005 */
[C---:B--2---:R-:W-:Y:S01]  /*6bf0*/  FMUL.FTZ R9, R2.reuse, R157 ;  /* 0x0000009d02097220 */ /* 0x044fe20000410000 */
[----:B------:R-:W-:Y:S01]  /*6c00*/  F2FP.BF16.F32.PACK_AB R5, R185, R184 ;  /* 0x000000b8b905723e */ /* 0x000fe200000010ff */
[C---:B------:R-:W-:Y:S01]  /*6c10*/  FMUL.FTZ R12, R2.reuse, R152 ;  /* 0x00000098020c7220 */ /* 0x040fe20000410000 */
[--C-:B------:R-:W-:Y:S01]  /*6c20*/  HSET2.LE.AND R172, R172, R243.reuse, PT ;  /* 0x000000f3acac7233 */ /* 0x100fe20003803000 */
[----:B------:R-:W-:Y:S01]  /*6c30*/  FMUL.FTZ R13, R2, R153 ;  /* 0x00000099020d7220 */ /* 0x000fe20000410000 */
[----:B------:R-:W-:Y:S03]  /*6c40*/  LOP3.LUT R174, R174, R5, RZ, 0xc0, !PT ;  /* 0x00000005aeae7212 */ /* 0x000fe600078ec0ff */
[----:B------:R-:W2:Y:S01]  /*6c50*/  MUFU.EX2 R195, R195 ;  /* 0x000000c300c37308 */ /* 0x000ea20000000800 */
[--C-:B------:R-:W-:Y:S01]  /*6c60*/  HSET2.LE.AND R173, R10, R243.reuse, PT ;  /* 0x000000f30aad7233 */ /* 0x100fe20003803000 */
[----:B---3--:R-:W-:Y:S01]  /*6c70*/  FMUL.FTZ R10, R0, R158 ;  /* 0x0000009e000a7220 */ /* 0x008fe20000410000 */
[----:B------:R-:W-:Y:S01]  /*6c80*/  F2FP.BF16.F32.PACK_AB R5, R188, R199 ;  /* 0x000000c7bc05723e */ /* 0x000fe200000010ff */
[----:B------:R-:W-:Y:S01]  /*6c90*/  FMUL.FTZ R11, R0, R159 ;  /* 0x0000009f000b7220 */ /* 0x000fe20000410000 */
[----:B------:R-:W-:Y:S01]  /*6ca0*/  F2FP.BF16.F32.PACK_AB R4, R189, R198 ;  /* 0x000000c6bd04723e */ /* 0x000fe200000010ff */
[----:B------:R-:W-:Y:S01]  /*6cb0*/  FMUL.FTZ R6, R167, R162 ;  /* 0x000000a2a7067220 */ /* 0x000fe20000410000 */
[--C-:B------:R-:W-:Y:S03]  /*6cc0*/  HSET2.LE.AND R183, R8, R243.reuse, PT ;  /* 0x000000f308b77233 */ /* 0x100fe60003803000 */
[----:B------:R-:W-:Y:S01]  /*6cd0*/  MUFU.EX2 R196, R196 ;  /* 0x000000c400c47308 */ /* 0x000fe20000000800 */
[----:B------:R-:W-:Y:S01]  /*6ce0*/  LOP3.LUT R172, R172, R5, RZ, 0xc0, !PT ;  /* 0x00000005acac7212 */ /* 0x000fe200078ec0ff */
[----:B------:R-:W-:Y:S01]  /*6cf0*/  FMUL.FTZ R8, R2, R156 ;  /* 0x0000009c02087220 */ /* 0x000fe20000410000 */
[----:B------:R-:W-:Y:S01]  /*6d00*/  LOP3.LUT R173, R173, R4, RZ, 0xc0, !PT ;  /* 0x00000004adad7212 */ /* 0x000fe200078ec0ff */
[----:B------:R-:W3:Y:S01]  /*6d10*/  LDSM.16.MT88.4 R156, [R210+0xa000] ;  /* 0x00a00000d29c783b */ /* 0x000ee20000004200 */
[--C-:B------:R-:W-:Y:S01]  /*6d20*/  HSET2.LE.AND R180, R180, R243.reuse, PT ;  /* 0x000000f3b4b47233 */ /* 0x100fe20003803000 */
[----:B------:R-:W-:Y:S01]  /*6d30*/  FMUL.FTZ R14, R0, R154 ;  /* 0x0000009a000e7220 */ /* 0x000fe20000410000 */
[----:B------:R-:W-:Y:S03]  /*6d40*/  F2FP.BF16.F32.PACK_AB R5, R190, R191 ;  /* 0x000000bfbe05723e */ /* 0x000fe600000010ff */
[----:B------:R-:W4:Y:S01]  /*6d50*/  MUFU.EX2 R197, R197 ;  /* 0x000000c500c57308 */ /* 0x000f220000000800 */
[----:B------:R-:W-:Y:S01]  /*6d60*/  F2FP.BF16.F32.PACK_AB R4, R192, R193 ;  /* 0x000000c1c004723e */ /* 0x000fe200000010ff */
[----:B------:R-:W-:Y:S01]  /*6d70*/  FMUL.FTZ R15, R0, R155 ;  /* 0x0000009b000f7220 */ /* 0x000fe20000410000 */
[----:B------:R-:W-:Y:S01]  /*6d80*/  LOP3.LUT R180, R180, R5, RZ, 0xc0, !PT ;  /* 0x00000005b4b47212 */ /* 0x000fe200078ec0ff */
[C---:B------:R-:W-:Y:S01]  /*6d90*/  FMUL.FTZ R40, R2.reuse, R40 ;  /* 0x0000002802287220 */ /* 0x040fe20000410000 */
[----:B------:R-:W-:Y:S01]  /*6da0*/  LOP3.LUT R181, R181, R4, RZ, 0xc0, !PT ;  /* 0x00000004b5b57212 */ /* 0x000fe200078ec0ff */
[----:B------:R-:W-:Y:S01]  /*6db0*/  FMUL.FTZ R41, R2, R41 ;  /* 0x0000002902297220 */ /* 0x000fe20000410000 */
[--C-:B------:R-:W-:Y:S01]  /*6dc0*/  HSET2.LE.AND R182, R182, R243.reuse, PT ;  /* 0x000000f3b6b67233 */ /* 0x100fe20003803000 */
[C---:B------:R-:W-:Y:S01]  /*6dd0*/  FMUL.FTZ R42, R0.reuse, R42 ;  /* 0x0000002a002a7220 */ /* 0x040fe20000410000 */
[----:B--2---:R-:W-:Y:S01]  /*6de0*/  F2FP.BF16.F32.PACK_AB R5, R195, R194 ;  /* 0x000000c2c305723e */ /* 0x004fe200000010ff */
[----:B------:R-:W-:Y:S01]  /*6df0*/  FMUL.FTZ R43, R0, R43 ;  /* 0x0000002b002b7220 */ /* 0x000fe20000410000 */
[----:B------:R-:W-:Y:S01]  /*6e00*/  MOV R162, R18 ;  /* 0x0000001200a27202 */ /* 0x000fe20000000f00 */
[----:B------:R-:W-:Y:S01]  /*6e10*/  FMUL.FTZ R18, R167, R150 ;  /* 0x00000096a7127220 */ /* 0x000fe20000410000 */
[----:B------:R-:W-:Y:S01]  /*6e20*/  LOP3.LUT R182, R182, R5, RZ, 0xc0, !PT ;  /* 0x00000005b6b67212 */ /* 0x000fe200078ec0ff */
[C---:B------:R-:W-:Y:S01]  /*6e30*/  FMUL.FTZ R5, R168.reuse, R161 ;  /* 0x000000a1a8057220 */ /* 0x040fe20000410000 */
[----:B------:R-:W-:Y:S01]  /*6e40*/  MOV R161, R17 ;  /* 0x0000001100a17202 */ /* 0x000fe20000000f00 */
[----:B------:R-:W-:Y:S01]  /*6e50*/  FMUL.FTZ R17, R168, R149 ;  /* 0x00000095a8117220 */ /* 0x000fe20000410000 */
[----:B----4-:R-:W-:Y:S01]  /*6e60*/  F2FP.BF16.F32.PACK_AB R4, R197, R196 ;  /* 0x000000c4c504723e */ /* 0x010fe200000010ff */
[----:B------:R-:W-:Y:S01]  /*6e70*/  FMUL.FTZ R44, R2, R44 ;  /* 0x0000002c022c7220 */ /* 0x000fe20000410000 */
[----:B------:R-:W-:Y:S01]  /*6e80*/  MOV R163, R19 ;  /* 0x0000001300a37202 */ /* 0x000fe20000000f00 */
[----:B------:R-:W-:Y:S01]  /*6e90*/  FMUL.FTZ R19, R167, R151 ;  /* 0x00000097a7137220 */ /* 0x000fe20000410000 */
[----:B------:R-:W-:Y:S01]  /*6ea0*/  LOP3.LUT R183, R183, R4, RZ, 0xc0, !PT ;  /* 0x00000004b7b77212 */ /* 0x000fe200078ec0ff */
[C---:B------:R-:W-:Y:S01]  /*6eb0*/  FMUL.FTZ R4, R168.reuse, R160 ;  /* 0x000000a0a8047220 */ /* 0x040fe20000410000 */
[----:B------:R-:W-:Y:S01]  /*6ec0*/  LDSM.16.MT88.4 R152, [R208+0xa000] ;  /* 0x00a00000d098783b */ /* 0x000fe20000004200 */
[----:B------:R-:W-:Y:S01]  /*6ed0*/  MOV R160, R16 ;  /* 0x0000001000a07202 */ /* 0x000fe20000000f00 */
[----:B------:R-:W-:Y:S01]  /*6ee0*/  FMUL.FTZ R16, R168, R148 ;  /* 0x00000094a8107220 */ /* 0x000fe20000410000 */
[C---:B------:R-:W-:Y:S01]  /*6ef0*/  FMUL.FTZ R60, R2.reuse, R60 ;  /* 0x0000003c023c7220 */ /* 0x040fe20000410000 */
[----:B------:R-:W-:Y:S01]  /*6f00*/  FMUL.FTZ R61, R2, R61 ;  /* 0x0000003d023d7220 */ /* 0x000fe20000410000 */
[C---:B------:R-:W-:Y:S01]  /*6f10*/  FMUL.FTZ R62, R0.reuse, R62 ;  /* 0x0000003e003e7220 */ /* 0x040fe20000410000 */
[-C--:B-1----:R-:W-:Y:S01]  /*6f20*/  HMMA.16816.F32.BF16 R4, R172, R176.reuse, R4 ;  /* 0x000000b0ac04723c */ /* 0x082fe20000041804 */
[----:B------:R1:W-:Y:S01]  /*6f30*/  MUFU.EX2 R163, R21 ;  /* 0x0000001500a37308 */ /* 0x0003e20000000800 */
[----:B------:R-:W2:Y:S03]  /*6f40*/  LDSM.16.MT88.4 R148, [R209+0xa000] ;  /* 0x00a00000d194783b */ /* 0x000ea60000004200 */
[----:B------:R-:W-:Y:S01]  /*6f50*/  FMUL.FTZ R63, R0, R63 ;  /* 0x0000003f003f7220 */ /* 0x000fe20000410000 */
[C---:B------:R-:W-:Y:S05]  /*6f60*/  HMMA.16816.F32.BF16 R8, R180.reuse, R176, R8 ;  /* 0x000000b0b408723c */ /* 0x040fea0000041808 */
[C---:B------:R-:W-:Y:S01]  /*6f70*/  FMUL.FTZ R76, R2.reuse, R76 ;  /* 0x0000004c024c7220 */ /* 0x040fe20000410000 */
[-C--:B------:R-:W-:Y:S05]  /*6f80*/  HMMA.16816.F32.BF16 R12, R180, R178.reuse, R12 ;  /* 0x000000b2b40c723c */ /* 0x080fea000004180c */
[C---:B------:R-:W-:Y:S01]  /*6f90*/  FMUL.FTZ R77, R2.reuse, R77 ;  /* 0x0000004d024d7220 */ /* 0x040fe20000410000 */
[C---:B------:R-:W-:Y:S05]  /*6fa0*/  HMMA.16816.F32.BF16 R16, R172.reuse, R178, R16 ;  /* 0x000000b2ac10723c */ /* 0x040fea0000041810 */
[C---:B-1----:R-:W-:Y:S01]  /*6fb0*/  FMUL.FTZ R21, R2.reuse, R141 ;  /* 0x0000008d02157220 */ /* 0x042fe20000410000 */
[-C--:B---3--:R-:W-:Y:S05]  /*6fc0*/  HMMA.16816.F32.BF16 R36, R172, R156.reuse, R36 ;  /* 0x0000009cac24723c */ /* 0x088fea0000041824 */
[----:B------:R-:W-:Y:S01]  /*6fd0*/  FMUL.FTZ R45, R2, R45 ;  /* 0x0000002d022d7220 */ /* 0x000fe20000410000 */
[C---:B------:R-:W-:Y:S05]  /*6fe0*/  HMMA.16816.F32.BF16 R40, R180.reuse, R156, R40 ;  /* 0x0000009cb428723c */ /* 0x040fea0000041828 */
[C---:B------:R-:W-:Y:S01]  /*6ff0*/  FMUL.FTZ R46, R0.reuse, R46 ;  /* 0x0000002e002e7220 */ /* 0x040fe20000410000 */
[C---:B------:R-:W-:Y:S01]  /*7000*/  FMUL.FTZ R47, R0.reuse, R47 ;  /* 0x0000002f002f7220 */ /* 0x040fe20000410000 */
[----:B------:R-:W-:Y:S01]  /*7010*/  LOP3.LUT R156, R161, R162, R242, 0x96, !PT ;  /* 0x000000a2a19c7212 */ /* 0x000fe200078e96f2 */
[----:B------:R-:W-:Y:S03]  /*7020*/  FMUL.FTZ R78, R0, R78 ;  /* 0x0000004e004e7220 */ /* 0x000fe60000410000 */
[----:B------:R-:W-:Y:S01]  /*7030*/  IADD3 R157, R241, 0x646e171e, RZ ;  /* 0x646e171ef19d7810 */ /* 0x000fe20007ffe0ff */
[----:B------:R-:W-:Y:S01]  /*7040*/  IMAD.WIDE.U32 R160, R156, -0x2daee0ad, RZ ;  /* 0xd2511f539ca07825 */ /* 0x000fe200078e00ff */
[-C--:B------:R-:W-:Y:S03]  /*7050*/  HMMA.16816.F32.BF16 R44, R180, R158.reuse, R44 ;  /* 0x0000009eb42c723c */ /* 0x080fe6000004182c */
[----:B------:R-:W-:Y:S01]  /*7060*/  FMUL.FTZ R79, R0, R79 ;  /* 0x0000004f004f7220 */ /* 0x000fe20000410000 */
[----:B------:R-:W-:Y:S01]  /*7070*/  FMUL.FTZ R87, R167, R87 ;  /* 0x00000057a7577220 */ /* 0x000fe20000410000 */
[----:B------:R-:W-:Y:S01]  /*7080*/  FFMA.FTZ R203, R33, UR4, -R252 ;  /* 0x0000000421cb7c23 */ /* 0x000fe200080108fc */
[C---:B------:R-:W-:Y:S05]  /*7090*/  HMMA.16816.F32.BF16 R48, R172.reuse, R158, R48 ;  /* 0x0000009eac30723c */ /* 0x040fea0000041830 */
[C---:B------:R-:W-:Y:S01]  /*70a0*/  FMUL.FTZ R56, R2.reuse, R56 ;  /* 0x0000003802387220 */ /* 0x040fe20000410000 */
[-C--:B--2---:R-:W-:Y:S01]  /*70b0*/  HMMA.16816.F32.BF16 R52, R172, R148.reuse, R52 ;  /* 0x00000094ac34723c */ /* 0x084fe20000041834 */
[----:B------:R-:W-:Y:S04]  /*70c0*/  MUFU.EX2 R203, R203 ;  /* 0x000000cb00cb7308 */ /* 0x000fe80000000800 */
[----:B------:R-:W-:Y:S01]  /*70d0*/  FMUL.FTZ R57, R2, R57 ;  /* 0x0000003902397220 */ /* 0x000fe20000410000 */
[C---:B------:R-:W-:Y:S01]  /*70e0*/  FMUL.FTZ R58, R0.reuse, R58 ;  /* 0x0000003a003a7220 */ /* 0x040fe20000410000 */
[----:B------:R-:W-:Y:S01]  /*70f0*/  FMUL.FTZ R59, R0, R59 ;  /* 0x0000003b003b7220 */ /* 0x000fe20000410000 */
[----:B------:R-:W-:Y:S03]  /*7100*/  LOP3.LUT R158, R160, 0xffff, RZ, 0xc0, !PT ;  /* 0x0000ffffa09e7812 */ /* 0x000fe600078ec0ff */
[----:B------:R-:W-:Y:S01]  /*7110*/  FMUL.FTZ R33, R2, R145 ;  /* 0x0000009102217220 */ /* 0x000fe20000410000 */
[C---:B------:R-:W-:Y:S01]  /*7120*/  FMUL.FTZ R92, R168.reuse, R92 ;  /* 0x0000005ca85c7220 */ /* 0x040fe20000410000 */
[----:B------:R-:W-:Y:S01]  /*7130*/  FMUL.FTZ R93, R168, R93 ;  /* 0x0000005da85d7220 */ /* 0x000fe20000410000 */
[C---:B------:R-:W-:Y:S04]  /*7140*/  HMMA.16816.F32.BF16 R56, R180.reuse, R148, R56 ;  /* 0x00000094b438723c */ /* 0x040fe80000041838 */
[C---:B------:R-:W-:Y:S01]  /*7150*/  FMUL.FTZ R94, R167.reuse, R94 ;  /* 0x0000005ea75e7220 */ /* 0x040fe20000410000 */
[----:B------:R-:W-:Y:S01]  /*7160*/  FMUL.FTZ R95, R167, R95 ;  /* 0x0000005fa75f7220 */ /* 0x000fe20000410000 */
[-C--:B------:R-:W-:Y:S05]  /*7170*/  HMMA.16816.F32.BF16 R60, R180, R150.reuse, R60 ;  /* 0x00000096b43c723c */ /* 0x080fea000004183c */
[----:B------:R-:W-:Y:S01]  /*7180*/  IMAD.WIDE.U32 R148, R201, -0x2daee0ad, RZ ;  /* 0xd2511f53c9947825 */ /* 0x000fe200078e00ff */
[C---:B------:R-:W-:Y:S05]  /*7190*/  HMMA.16816.F32.BF16 R64, R172.reuse, R150, R64 ;  /* 0x00000096ac40723c */ /* 0x040fea0000041840 */
[C---:B------:R-:W-:Y:S01]  /*71a0*/  FMUL.FTZ R72, R2.reuse, R72 ;  /* 0x0000004802487220 */ /* 0x040fe20000410000 */
[-C--:B------:R-:W-:Y:S05]  /*71b0*/  HMMA.16816.F32.BF16 R68, R172, R152.reuse, R68 ;  /* 0x00000098ac44723c */ /* 0x080fea0000041844 */
[----:B------:R-:W-:Y:S01]  /*71c0*/  FMUL.FTZ R73, R2, R73 ;  /* 0x0000004902497220 */ /* 0x000fe20000410000 */
[C---:B------:R-:W-:Y:S01]  /*71d0*/  FMUL.FTZ R74, R0.reuse, R74 ;  /* 0x0000004a004a7220 */ /* 0x040fe20000410000 */
[----:B------:R-:W-:Y:S01]  /*71e0*/  FMUL.FTZ R75, R0, R75 ;  /* 0x0000004b004b7220 */ /* 0x000fe20000410000 */
[----:B------:R-:W-:Y:S03]  /*71f0*/  LOP3.LUT R202, R149, R202, R157, 0x96, !PT ;  /* 0x000000ca95ca7212 */ /* 0x000fe600078e969d */
[C---:B------:R-:W-:Y:S01]  /*7200*/  LOP3.LUT R162, R148.reuse, 0xffff, RZ, 0xc0, !PT ;  /* 0x0000ffff94a27812 */ /* 0x040fe200078ec0ff */
[----:B------:R-:W-:Y:S01]  /*7210*/  FFMA.FTZ R201, R35, UR4, -R248 ;  /* 0x0000000423c97c23 */ /* 0x000fe200080108f8 */
[--C-:B------:R-:W-:Y:S01]  /*7220*/  SHF.R.U32.HI R159, RZ, 0x10, R148.reuse ;  /* 0x00000010ff9f7819 */ /* 0x100fe20000011694 */
[C---:B------:R-:W-:Y:S04]  /*7230*/  HMMA.16816.F32.BF16 R72, R180.reuse, R152, R72 ;  /* 0x00000098b448723c */ /* 0x040fe80000041848 */
[----:B------:R-:W-:Y:S01]  /*7240*/  LOP3.LUT R178, R148, 0xff, RZ, 0xc0, !PT ;  /* 0x000000ff94b27812 */ /* 0x000fe200078ec0ff */
[----:B------:R-:W-:Y:S01]  /*7250*/  FMUL.FTZ R35, R0, R147 ;  /* 0x0000009300237220 */ /* 0x000fe20000410000 */
[-C--:B------:R-:W-:Y:S01]  /*7260*/  HMMA.16816.F32.BF16 R76, R180, R154.reuse, R76 ;  /* 0x0000009ab44c723c */ /* 0x080fe2000004184c */
[----:B------:R-:W-:Y:S04]  /*7270*/  MUFU.EX2 R201, R201 ;  /* 0x000000c900c97308 */ /* 0x000fe80000000800 */
[----:B------:R-:W-:Y:S01]  /*7280*/  SHF.R.U32.HI R156, RZ, 0x18, R148 ;  /* 0x00000018ff9c7819 */ /* 0x000fe20000011694 */
[C---:B------:R-:W-:Y:S01]  /*7290*/  HMMA.16816.F32.BF16 R80, R172.reuse, R154, R80 ;  /* 0x0000009aac50723c */ /* 0x040fe20000041850 */
[----:B------:R-:W1:Y:S04]  /*72a0*/  LDSM.16.MT88.4 R148, [R212+0xb000] ;  /* 0x00b00000d494783b */ /* 0x000e680000004200 */
[----:B------:R-:W-:Y:S01]  /*72b0*/  LOP3.LUT R152, R160, 0xff, RZ, 0xc0, !PT ;  /* 0x000000ffa0987812 */ /* 0x000fe200078ec0ff */
[C---:B------:R-:W-:Y:S01]  /*72c0*/  FMUL.FTZ R88, R2.reuse, R88 ;  /* 0x0000005802587220 */ /* 0x040fe20000410000 */
[----:B------:R-:W-:Y:S01]  /*72d0*/  SHF.R.U32.HI R153, RZ, 0x8, R158 ;  /* 0x00000008ff997819 */ /* 0x000fe2000001169e */
[----:B------:R-:W-:Y:S03]  /*72e0*/  FMUL.FTZ R89, R2, R89 ;  /* 0x0000005902597220 */ /* 0x000fe60000410000 */
[----:B------:R-:W-:Y:S01]  /*72f0*/  PRMT R158, R152, 0x5410, R153 ;  /* 0x00005410989e7816 */ /* 0x000fe20000000099 */
[C---:B------:R-:W-:Y:S01]  /*7300*/  FMUL.FTZ R90, R0.reuse, R90 ;  /* 0x0000005a005a7220 */ /* 0x040fe20000410000 */
[----:B------:R-:W-:Y:S01]  /*7310*/  SHF.R.U32.HI R153, RZ, 0x8, R162 ;  /* 0x00000008ff997819 */ /* 0x000fe200000116a2 */
[----:B------:R-:W-:Y:S01]  /*7320*/  FMUL.FTZ R91, R0, R91 ;  /* 0x0000005b005b7220 */ /* 0x000fe20000410000 */
[----:B------:R-:W-:Y:S01]  /*7330*/  SHF.R.U32.HI R152, RZ, 0x10, R160 ;  /* 0x00000010ff987819 */ /* 0x000fe200000116a0 */
[----:B------:R-:W-:Y:S01]  /*7340*/  FMUL.FTZ R96, R168, R96 ;  /* 0x00000060a8607220 */ /* 0x000fe20000410000 */
[----:B------:R-:W-:Y:S01]  /*7350*/  PRMT R178, R178, 0x5410, R153 ;  /* 0x00005410b2b27816 */ /* 0x000fe20000000099 */
[----:B------:R-:W-:Y:S01]  /*7360*/  FMUL.FTZ R97, R168, R97 ;  /* 0x00000061a8617220 */ /* 0x000fe20000410000 */
[C---:B------:R-:W-:Y:S01]  /*7370*/  LOP3.LUT R153, R202.reuse, 0xffff, RZ, 0xc0, !PT ;  /* 0x0000ffffca997812 */ /* 0x040fe200078ec0ff */
[C---:B------:R-:W-:Y:S01]  /*7380*/  FMUL.FTZ R98, R167.reuse, R98 ;  /* 0x00000062a7627220 */ /* 0x040fe20000410000 */
[----:B------:R-:W-:Y:S01]  /*7390*/  LOP3.LUT R176, R202, 0xff, RZ, 0xc0, !PT ;  /* 0x000000ffcab07812 */ /* 0x000fe200078ec0ff */
[----:B------:R-:W-:Y:S01]  /*73a0*/  FMUL.FTZ R99, R167, R99 ;  /* 0x00000063a7637220 */ /* 0x000fe20000410000 */
[----:B------:R-:W-:Y:S01]  /*73b0*/  SHF.R.U32.HI R153, RZ, 0x8, R153 ;  /* 0x00000008ff997819 */ /* 0x000fe20000011699 */
[----:B------:R-:W-:Y:S01]  /*73c0*/  FMUL.FTZ R104, R168, R104 ;  /* 0x00000068a8687220 */ /* 0x000fe20000410000 */
[----:B------:R-:W-:Y:S01]  /*73d0*/  LOP3.LUT R157, R161, R200, R157, 0x96, !PT ;  /* 0x000000c8a19d7212 */ /* 0x000fe200078e969d */
[----:B------:R-:W-:Y:S01]  /*73e0*/  FFMA.FTZ R200, R32, UR4, -R252 ;  /* 0x0000000420c87c23 */ /* 0x000fe200080108fc */
[----:B------:R-:W-:Y:S01]  /*73f0*/  SHF.R.U32.HI R161, RZ, 0x18, R160 ;  /* 0x00000018ffa17819 */ /* 0x000fe200000116a0 */
[----:B------:R-:W-:Y:S01]  /*7400*/  FMUL.FTZ R32, R2, R144 ;  /* 0x0000009002207220 */ /* 0x000fe20000410000 */
[----:B------:R-:W-:Y:S01]  /*7410*/  LOP3.LUT R160, R152, 0xff, RZ, 0xc0, !PT ;  /* 0x000000ff98a07812 */ /* 0x000fe200078ec0ff */
[----:B------:R-:W-:Y:S01]  /*7420*/  FFMA.FTZ R144, R20, UR4, -R252 ;  /* 0x0000000414907c23 */ /* 0x000fe200080108fc */
[----:B------:R-:W-:Y:S01]  /*7430*/  PRMT R176, R176, 0x5410, R153 ;  /* 0x00005410b0b07816 */ /* 0x000fe20000000099 */
[----:B------:R-:W-:Y:S01]  /*7440*/  FMUL.FTZ R105, R168, R105 ;  /* 0x00000069a8697220 */ /* 0x000fe20000410000 */
[----:B------:R-:W2:Y:S01]  /*7450*/  LDSM.16.MT88.4 R152, [R210+0xb000] ;  /* 0x00b00000d298783b */ /* 0x000ea20000004200 */
[----:B------:R3:W-:Y:S01]  /*7460*/  MUFU.EX2 R252, R144 ;  /* 0x0000009000fc7308 */ /* 0x0007e20000000800 */
[----:B------:R-:W-:Y:S01]  /*7470*/  PRMT R160, R160, 0x5410, R161 ;  /* 0x00005410a0a07816 */ /* 0x000fe200000000a1 */
[C---:B------:R-:W-:Y:S01]  /*7480*/  FMUL.FTZ R106, R167.reuse, R106 ;  /* 0x0000006aa76a7220 */ /* 0x040fe20000410000 */
[--C-:B------:R-:W-:Y:S01]  /*7490*/  SHF.R.U32.HI R161, RZ, 0x10, R202.reuse ;  /* 0x00000010ffa17819 */ /* 0x100fe200000116ca */
[----:B------:R-:W-:Y:S01]  /*74a0*/  FMUL.FTZ R107, R167, R107 ;  /* 0x0000006ba76b7220 */ /* 0x000fe20000410000 */
[----:B------:R-:W-:Y:S01]  /*74b0*/  SHF.R.U32.HI R162, RZ, 0x18, R202 ;  /* 0x00000018ffa27819 */ /* 0x000fe200000116ca */
[C---:B------:R-:W-:Y:S01]  /*74c0*/  FMUL.FTZ R112, R168.reuse, R112 ;  /* 0x00000070a8707220 */ /* 0x040fe20000410000 */
[-C--:B-1----:R-:W-:Y:S03]  /*74d0*/  HMMA.16816.F32.BF16 R84, R172, R148.reuse, R84 ;  /* 0x00000094ac54723c */ /* 0x082fe60000041854 */
[----:B------:R-:W1:Y:S01]  /*74e0*/  MUFU.EX2 R200, R200 ;  /* 0x000000c800c87308 */ /* 0x000e620000000800 */
[----:B------:R-:W-:Y:S01]  /*74f0*/  LOP3.LUT R159, R159, 0xff, RZ, 0xc0, !PT ;  /* 0x000000ff9f9f7812 */ /* 0x000fe200078ec0ff */
[----:B------:R-:W-:Y:S01]  /*7500*/  FMUL.FTZ R113, R168, R113 ;  /* 0x00000071a8717220 */ /* 0x000fe20000410000 */
[----:B------:R-:W-:Y:S01]  /*7510*/  LOP3.LUT R145, R161, 0xff, RZ, 0xc0, !PT ;  /* 0x000000ffa1917812 */ /* 0x000fe200078ec0ff */
[C---:B------:R-:W-:Y:S04]  /*7520*/  HMMA.16816.F32.BF16 R88, R180.reuse, R148, R88 ;  /* 0x00000094b458723c */ /* 0x040fe80000041858 */
[----:B------:R-:W-:Y:S01]  /*7530*/  PRMT R156, R159, 0x5410, R156 ;  /* 0x000054109f9c7816 */ /* 0x000fe2000000009c */
[----:B------:R-:W-:Y:S01]  /*7540*/  FFMA.FTZ R159, R34, UR4, -R248 ;  /* 0x00000004229f7c23 */ /* 0x000fe200080108f8 */
[----:B------:R-:W-:Y:S01]  /*7550*/  FMUL.FTZ R34, R0, R146 ;  /* 0x0000009200227220 */ /* 0x000fe20000410000 */
[----:B------:R-:W-:Y:S02]  /*7560*/  LOP3.LUT R149, R157, 0xffff, RZ, 0xc0, !PT ;  /* 0x0000ffff9d957812 */ /* 0x000fe400078ec0ff */
[----:B------:R4:W5:Y:S02]  /*7570*/  MUFU.EX2 R202, R159 ;  /* 0x0000009f00ca7308 */ /* 0x0009640000000800 */
[----:B------:R-:W-:Y:S01]  /*7580*/  PRMT R162, R145, 0x5410, R162 ;  /* 0x0000541091a27816 */ /* 0x000fe200000000a2 */
[C---:B------:R-:W-:Y:S01]  /*7590*/  FMUL.FTZ R116, R168.reuse, R116 ;  /* 0x00000074a8747220 */ /* 0x040fe20000410000 */
[----:B---3--:R-:W3:Y:S01]  /*75a0*/  LDSM.16.MT88.4 R144, [R209+0xb000] ;  /* 0x00b00000d190783b */ /* 0x008ee20000004200 */
[-C--:B------:R-:W-:Y:S03]  /*75b0*/  HMMA.16816.F32.BF16 R32, R180, R150.reuse, R32 ;  /* 0x00000096b420723c */ /* 0x080fe60000041820 */
[----:B------:R-:W-:Y:S01]  /*75c0*/  LOP3.LUT R148, R157, 0xff, RZ, 0xc0, !PT ;  /* 0x000000ff9d947812 */ /* 0x000fe200078ec0ff */
[----:B------:R-:W-:Y:S01]  /*75d0*/  FMUL.FTZ R117, R168, R117 ;  /* 0x00000075a8757220 */ /* 0x000fe20000410000 */
[----:B------:R-:W-:Y:S01]  /*75e0*/  SHF.R.U32.HI R149, RZ, 0x8, R149 ;  /* 0x00000008ff957819 */ /* 0x000fe20000011695 */
[C---:B------:R-:W-:Y:S05]  /*75f0*/  HMMA.16816.F32.BF16 R92, R172.reuse, R150, R92 ;  /* 0x00000096ac5c723c */ /* 0x040fea000004185c */
[----:B------:R-:W-:Y:S01]  /*7600*/  PRMT R148, R148, 0x5410, R149 ;  /* 0x0000541094947816 */ /* 0x000fe20000000095 */
[-C--:B--2---:R-:W-:Y:S05]  /*7610*/  HMMA.16816.F32.BF16 R96, R172, R152.reuse, R96 ;  /* 0x00000098ac60723c */ /* 0x084fea0000041860 */
[----:B------:R-:W-:Y:S01]  /*7620*/  FFMA.FTZ R149, R22, UR4, -R248 ;  /* 0x0000000416957c23 */ /* 0x000fe200080108f8 */
[C---:B------:R-:W-:Y:S01]  /*7630*/  FMUL.FTZ R100, R2.reuse, R100 ;  /* 0x0000006402647220 */ /* 0x040fe20000410000 */
[----:B------:R-:W-:Y:S01]  /*7640*/  FMUL.FTZ R101, R2, R101 ;  /* 0x0000006502657220 */ /* 0x000fe20000410000 */
[C---:B------:R-:W-:Y:S01]  /*7650*/  FMUL.FTZ R102, R0.reuse, R102 ;  /* 0x0000006600667220 */ /* 0x040fe20000410000 */
[----:B------:R2:W5:Y:S02]  /*7660*/  MUFU.EX2 R177, R149 ;  /* 0x0000009500b17308 */ /* 0x0005640000000800 */
[C---:B------:R-:W-:Y:S01]  /*7670*/  FMUL.FTZ R103, R0.reuse, R103 ;  /* 0x0000006700677220 */ /* 0x040fe20000410000 */
[--C-:B------:R-:W-:Y:S01]  /*7680*/  SHF.R.U32.HI R169, RZ, 0x10, R157.reuse ;  /* 0x00000010ffa97819 */ /* 0x100fe2000001169d */
[----:B------:R-:W-:Y:S01]  /*7690*/  FMUL.FTZ R22, R0, R142 ;  /* 0x0000008e00167220 */ /* 0x000fe20000410000 */
[----:B------:R-:W-:Y:S01]  /*76a0*/  SHF.R.U32.HI R20, RZ, 0x18, R157 ;  /* 0x00000018ff147819 */ /* 0x000fe2000001169d */
[----:B------:R-:W-:Y:S01]  /*76b0*/  FFMA.FTZ R150, R29, UR4, -R170 ;  /* 0x000000041d967c23 */ /* 0x000fe200080108aa */
[----:B------:R-:W-:Y:S01]  /*76c0*/  LOP3.LUT R169, R169, 0xff, RZ, 0xc0, !PT ;  /* 0x000000ffa9a97812 */ /* 0x000fe200078ec0ff */
[----:B------:R-:W-:Y:S01]  /*76d0*/  FFMA.FTZ R151, R27, UR4, -R246 ;  /* 0x000000041b977c23 */ /* 0x000fe200080108f6 */
[C---:B------:R-:W-:Y:S04]  /*76e0*/  HMMA.16816.F32.BF16 R100, R180.reuse, R152, R100 ;  /* 0x00000098b464723c */ /* 0x040fe80000041864 */
[----:B------:R-:W-:Y:S01]  /*76f0*/  PRMT R169, R169, 0x5410, R20 ;  /* 0x00005410a9a97816 */ /* 0x000fe20000000014 */
[----:B------:R-:W-:Y:S01]  /*7700*/  FFMA.FTZ R248, R23, UR4, -R248 ;  /* 0x0000000417f87c23 */ /* 0x000fe200080108f8 */
[----:B------:R-:W-:Y:S01]  /*7710*/  FMUL.FTZ R20, R2, R140 ;  /* 0x0000008c02147220 */ /* 0x000fe20000410000 */
[----:B------:R-:W-:Y:S01]  /*7720*/  FMUL.FTZ R23, R0, R143 ;  /* 0x0000008f00177220 */ /* 0x000fe20000410000 */
[--C-:B----4-:R-:W-:Y:S01]  /*7730*/  FFMA.FTZ R159, R24, UR4, -R170.reuse ;  /* 0x00000004189f7c23 */ /* 0x110fe200080108aa */
[----:B------:R-:W4:Y:S02]  /*7740*/  LDSM.16.MT88.4 R140, [R208+0xb000] ;  /* 0x00b00000d08c783b */ /* 0x000f240000004200 */
[--C-:B------:R-:W-:Y:S01]  /*7750*/  FFMA.FTZ R153, R25, UR4, -R170.reuse ;  /* 0x0000000419997c23 */ /* 0x100fe200080108aa */
[----:B--2---:R-:W-:Y:S01]  /*7760*/  FFMA.FTZ R149, R28, UR4, -R170 ;  /* 0x000000041c957c23 */ /* 0x004fe200080108aa */
[C---:B------:R-:W-:Y:S01]  /*7770*/  FMUL.FTZ R27, R167.reuse, R139 ;  /* 0x0000008ba71b7220 */ /* 0x040fe20000410000 */
[-C--:B------:R-:W-:Y:S01]  /*7780*/  HMMA.16816.F32.BF16 R20, R180, R154.reuse, R20 ;  /* 0x0000009ab414723c */ /* 0x080fe20000041814 */
[----:B------:R-:W-:Y:S02]  /*7790*/  MUFU.EX2 R179, R159 ;  /* 0x0000009f00b37308 */ /* 0x000fe40000000800 */
[--C-:B------:R-:W-:Y:S01]  /*77a0*/  FFMA.FTZ R152, R30, UR4, -R246.reuse ;  /* 0x000000041e987c23 */ /* 0x100fe200080108f6 */
[----:B------:R-:W-:Y:S01]  /*77b0*/  FMUL.FTZ R30, R0, R134 ;  /* 0x00000086001e7220 */ /* 0x000fe20000410000 */
[--C-:B------:R-:W-:Y:S01]  /*77c0*/  FFMA.FTZ R157, R26, UR4, -R246.reuse ;  /* 0x000000041a9d7c23 */ /* 0x100fe200080108f6 */
[C---:B------:R-:W-:Y:S05]  /*77d0*/  HMMA.16816.F32.BF16 R104, R172.reuse, R154, R104 ;  /* 0x0000009aac68723c */ /* 0x040fea0000041868 */
[----:B------:R-:W-:Y:S01]  /*77e0*/  MUFU.EX2 R161, R153 ;  /* 0x0000009900a17308 */ /* 0x000fe20000000800 */
[C---:B------:R-:W-:Y:S01]  /*77f0*/  FMUL.FTZ R24, R168.reuse, R136 ;  /* 0x00000088a8187220 */ /* 0x040fe20000410000 */
[----:B------:R-:W-:Y:S01]  /*7800*/  FMUL.FTZ R25, R168, R137 ;  /* 0x00000089a8197220 */ /* 0x000fe20000410000 */
[----:B------:R-:W-:Y:S03]  /*7810*/  FMUL.FTZ R26, R167, R138 ;  /* 0x0000008aa71a7220 */ /* 0x000fe60000410000 */
[----:B------:R-:W-:Y:S04]  /*7820*/  FFMA.FTZ R246, R31, UR4, -R246 ;  /* 0x000000041ff67c23 */ /* 0x000fe800080108f6 */
[----:B------:R-:W-:Y:S01]  /*7830*/  MUFU.EX2 R159, R151 ;  /* 0x00000097009f7308 */ /* 0x000fe20000000800 */
[C---:B------:R-:W-:Y:S01]  /*7840*/  FMUL.FTZ R28, R2.reuse, R132 ;  /* 0x00000084021c7220 */ /* 0x040fe20000410000 */
[----:B------:R-:W-:Y:S01]  /*7850*/  FMUL.FTZ R29, R2, R133 ;  /* 0x00000085021d7220 */ /* 0x000fe20000410000 */
[-C--:B---3--:R-:W-:Y:S03]  /*7860*/  HMMA.16816.F32.BF16 R24, R172, R144.reuse, R24 ;  /* 0x00000090ac18723c */ /* 0x088fe60000041818 */
[----:B------:R-:W-:Y:S01]  /*7870*/  FMUL.FTZ R31, R0, R135 ;  /* 0x00000087001f7220 */ /* 0x000fe20000410000 */
[C---:B------:R-:W-:Y:S03]  /*7880*/  FMUL.FTZ R128, R168.reuse, R128 ;  /* 0x00000080a8807220 */ /* 0x040fe60000410000 */
[----:B------:R-:W2:Y:S01]  /*7890*/  MUFU.EX2 R134, R149 ;  /* 0x0000009500867308 */ /* 0x000ea20000000800 */
[C---:B------:R-:W-:Y:S03]  /*78a0*/  FMUL.FTZ R129, R168.reuse, R129 ;  /* 0x00000081a8817220 */ /* 0x040fe60000410000 */
[----:B------:R-:W-:Y:S01]  /*78b0*/  FFMA.FTZ R199, R168, R171, R199 ;  /* 0x000000aba8c77223 */ /* 0x000fe200000100c7 */
[C---:B------:R-:W-:Y:S01]  /*78c0*/  FMUL.FTZ R108, R2.reuse, R108 ;  /* 0x0000006c026c7220 */ /* 0x040fe20000410000 */
[C---:B------:R-:W-:Y:S04]  /*78d0*/  HMMA.16816.F32.BF16 R28, R180.reuse, R144, R28 ;  /* 0x00000090b41c723c */ /* 0x040fe8000004181c */
[----:B------:R3:W-:Y:S01]  /*78e0*/  MUFU.EX2 R153, R150 ;  /* 0x0000009600997308 */ /* 0x0007e20000000800 */
[----:B------:R-:W-:Y:S01]  /*78f0*/  FMUL.FTZ R109, R2, R109 ;  /* 0x0000006d026d7220 */ /* 0x000fe20000410000 */
[C---:B------:R-:W-:Y:S01]  /*7900*/  FMUL.FTZ R110, R0.reuse, R110 ;  /* 0x0000006e006e7220 */ /* 0x040fe20000410000 */
[----:B------:R-:W-:Y:S01]  /*7910*/  FMUL.FTZ R111, R0, R111 ;  /* 0x0000006f006f7220 */ /* 0x000fe20000410000 */
[--C-:B------:R-:W-:Y:S03]  /*7920*/  HSET2.LE.AND R168, R148, R243.reuse, PT ;  /* 0x000000f394a87233 */ /* 0x100fe60003803000 */
[C---:B------:R-:W-:Y:S01]  /*7930*/  FMUL.FTZ R114, R167.reuse, R114 ;  /* 0x00000072a7727220 */ /* 0x040fe20000410000 */
[----:B------:R-:W-:Y:S01]  /*7940*/  FMUL.FTZ R115, R167, R115 ;  /* 0x00000073a7737220 */ /* 0x000fe20000410000 */
[----:B-1----:R-:W-:Y:S01]  /*7950*/  F2FP.BF16.F32.PACK_AB R133, R203, R200 ;  /* 0x000000c8cb85723e */ /* 0x002fe200000010ff */
[-C--:B------:R-:W-:Y:S01]  /*7960*/  HMMA.16816.F32.BF16 R108, R180, R146.reuse, R108 ;  /* 0x00000092b46c723c */ /* 0x080fe2000004186c */
[----:B------:R-:W1:Y:S02]  /*7970*/  MUFU.EX2 R248, R248 ;  /* 0x000000f800f87308 */ /* 0x000e640000000800 */
[C---:B------:R-:W-:Y:S01]  /*7980*/  FMUL.FTZ R118, R167.reuse, R118 ;  /* 0x00000076a7767220 */ /* 0x040fe20000410000 */
[----:B------:R-:W-:Y:S01]  /*7990*/  FMUL.FTZ R119, R167, R119 ;  /* 0x00000077a7777220 */ /* 0x000fe20000410000 */
[----:B-----5:R-:W-:Y:S01]  /*79a0*/  F2FP.BF16.F32.PACK_AB R132, R201, R202 ;  /* 0x000000cac984723e */ /* 0x020fe200000010ff */
[C---:B------:R-:W-:Y:S01]  /*79b0*/  HMMA.16816.F32.BF16 R112, R172.reuse, R146, R112 ;  /* 0x00000092ac70723c */ /* 0x040fe20000041870 */
[----:B---3--:R-:W3:Y:S04]  /*79c0*/  LDSM.16.MT88.4 R148, [R212+0xa800] ;  /* 0x00a80000d494783b */ /* 0x008ee80000004200 */
[----:B------:R-:W-:Y:S01]  /*79d0*/  MUFU.EX2 R246, R246 ;  /* 0x000000f600f67308 */ /* 0x000fe20000000800 */
[----:B------:R-:W-:Y:S01]  /*79e0*/  MOV R170, R177 ;  /* 0x000000b100aa7202 */ /* 0x000fe20000000f00 */
[-C--:B----4-:R-:W-:Y:S08]  /*79f0*/  HMMA.16816.F32.BF16 R116, R172, R140.reuse, R116 ;  /* 0x0000008cac74723c */ /* 0x090ff00000041874 */
[----:B------:R-:W4:Y:S03]  /*7a00*/  MUFU.EX2 R177, R157 ;  /* 0x0000009d00b17308 */ /* 0x000f260000000800 */
[C---:B------:R-:W-:Y:S01]  /*7a10*/  FMUL.FTZ R120, R2.reuse, R120 ;  /* 0x0000007802787220 */ /* 0x040fe20000410000 */
[----:B------:R-:W-:Y:S01]  /*7a20*/  FMUL.FTZ R121, R2, R121 ;  /* 0x0000007902797220 */ /* 0x000fe20000410000 */
[C---:B------:R-:W-:Y:S01]  /*7a30*/  FMUL.FTZ R122, R0.reuse, R122 ;  /* 0x0000007a007a7220 */ /* 0x040fe20000410000 */
[----:B------:R-:W-:Y:S01]  /*7a40*/  FMUL.FTZ R123, R0, R123 ;  /* 0x0000007b007b7220 */ /* 0x000fe20000410000 */
[----:B------:R-:W-:Y:S01]  /*7a50*/  MOV R145, R170 ;  /* 0x000000aa00917202 */ /* 0x000fe20000000f00 */
[C---:B------:R-:W-:Y:S01]  /*7a60*/  FMUL.FTZ R130, R167.reuse, R130 ;  /* 0x00000082a7827220 */ /* 0x040fe20000410000 */
[C---:B------:R-:W-:Y:S01]  /*7a70*/  FMUL.FTZ R131, R167.reuse, R131 ;  /* 0x00000083a7837220 */ /* 0x040fe20000410000 */
[----:B------:R-:W-:Y:S01]  /*7a80*/  FFMA.FTZ R198, R167, R244, R198 ;  /* 0x000000f4a7c67223 */ /* 0x000fe200000100c6 */
[--C-:B------:R-:W-:Y:S01]  /*7a90*/  HSET2.LE.AND R170, R158, R243.reuse, PT ;  /* 0x000000f39eaa7233 */ /* 0x100fe20003803000 */
[----:B------:R-:W5:Y:S01]  /*7aa0*/  MUFU.EX2 R167, R152 ;  /* 0x0000009800a77308 */ /* 0x000f620000000800 */
[C---:B------:R-:W-:Y:S04]  /*7ab0*/  HMMA.16816.F32.BF16 R120, R180.reuse, R140, R120 ;  /* 0x0000008cb478723c */ /* 0x040fe80000041878 */
[--C-:B------:R-:W-:Y:S01]  /*7ac0*/  HSET2.LE.AND R171, R160, R243.reuse, PT ;  /* 0x000000f3a0ab7233 */ /* 0x100fe20003803000 */
[C---:B------:R-:W-:Y:S01]  /*7ad0*/  FMUL.FTZ R124, R2.reuse, R124 ;  /* 0x0000007c027c7220 */ /* 0x040fe20000410000 */
[----:B------:R-:W-:Y:S01]  /*7ae0*/  F2FP.BF16.F32.PACK_AB R135, R163, R252 ;  /* 0x000000fca387723e */ /* 0x000fe200000010ff */
[----:B------:R-:W-:Y:S01]  /*7af0*/  FMUL.FTZ R125, R2, R125 ;  /* 0x0000007d027d7220 */ /* 0x000fe20000410000 */
[C---:B------:R-:W-:Y:S03]  /*7b00*/  FMUL.FTZ R126, R0.reuse, R126 ;  /* 0x0000007e007e7220 */ /* 0x040fe60000410000 */
[C---:B------:R-:W-:Y:S01]  /*7b10*/  FMUL.FTZ R127, R0.reuse, R127 ;  /* 0x0000007f007f7220 */ /* 0x040fe20000410000 */
[----:B--2---:R-:W-:Y:S01]  /*7b20*/  MOV R244, R134 ;  /* 0x0000008600f47202 */ /* 0x004fe20000000f00 */
[----:B------:R-:W-:Y:S01]  /*7b30*/  FFMA.FTZ R193, R0, R247, R193 ;  /* 0x000000f700c17223 */ /* 0x000fe200000100c1 */
[----:B------:R-:W-:Y:S01]  /*7b40*/  LOP3.LUT R170, R170, R133, RZ, 0xc0, !PT ;  /* 0x00000085aaaa7212 */ /* 0x000fe200078ec0ff */
[----:B------:R-:W-:Y:S01]  /*7b50*/  FFMA.FTZ R191, R2, R249, R191 ;  /* 0x000000f902bf7223 */ /* 0x000fe200000100bf */
[----:B------:R-:W-:Y:S01]  /*7b60*/  LOP3.LUT R171, R171, R132, RZ, 0xc0, !PT ;  /* 0x00000084abab7212 */ /* 0x000fe200078ec0ff */
[----:B------:R-:W-:Y:S01]  /*7b70*/  FADD.FTZ R193, R192, R193 ;  /* 0x000000c1c0c17221 */ /* 0x000fe20000010000 */
[-C--:B------:R-:W-:Y:S03]  /*7b80*/  HMMA.16816.F32.BF16 R124, R180, R142.reuse, R124 ;  /* 0x0000008eb47c723c */ /* 0x080fe6000004187c */
[----:B------:R-:W-:Y:S01]  /*7b90*/  LOP3.LUT R168, R168, R135, RZ, 0xc0, !PT ;  /* 0x00000087a8a87212 */ /* 0x000fe200078ec0ff */
[----:B------:R-:W-:Y:S01]  /*7ba0*/  FADD.FTZ R199, R188, R199 ;  /* 0x000000c7bcc77221 */ /* 0x000fe20000010000 */
[----:B------:R-:W2:Y:S01]  /*7bb0*/  LDSM.16.MT88.4 R132, [R210+0xa800] ;  /* 0x00a80000d284783b */ /* 0x000ea20000004200 */
[----:B------:R-:W-:Y:S05]  /*7bc0*/  HMMA.16816.F32.BF16 R128, R172, R142, R128 ;  /* 0x0000008eac80723c */ /* 0x000fea0000041880 */
[--C-:B------:R-:W-:Y:S01]  /*7bd0*/  HSET2.LE.AND R169, R169, R243.reuse, PT ;  /* 0x000000f3a9a97233 */ /* 0x100fe20003803000 */
[----:B------:R-:W-:Y:S01]  /*7be0*/  FADD.FTZ R189, R189, R198 ;  /* 0x000000c6bdbd7221 */ /* 0x000fe20000010000 */
[----:B-1----:R-:W-:Y:S01]  /*7bf0*/  F2FP.BF16.F32.PACK_AB R136, R248, R145 ;  /* 0x00000091f888723e */ /* 0x002fe200000010ff */
[----:B------:R-:W-:Y:S03]  /*7c00*/  LDSM.16.MT88.4 R172, [R208+0xb800] ;  /* 0x00b80000d0ac783b */ /* 0x000fe60000004200 */
[----:B------:R-:W-:Y:S01]  /*7c10*/  MOV R144, R179 ;  /* 0x000000b300907202 */ /* 0x000fe20000000f00 */
[----:B------:R-:W-:Y:S01]  /*7c20*/  FADD.FTZ R191, R190, R191 ;  /* 0x000000bfbebf7221 */ /* 0x000fe20000010000 */
[----:B----4-:R-:W-:Y:S01]  /*7c30*/  MOV R147, R177 ;  /* 0x000000b100937202 */ /* 0x010fe20000000f00 */
[----:B------:R-:W-:Y:S01]  /*7c40*/  FADD.FTZ R196, R196, R193 ;  /* 0x000000c1c4c47221 */ /* 0x000fe20000010000 */
[----:B------:R-:W-:Y:S01]  /*7c50*/  LOP3.LUT R169, R169, R136, RZ, 0xc0, !PT ;  /* 0x00000088a9a97212 */ /* 0x000fe200078ec0ff */
[----:B------:R-:W-:Y:S01]  /*7c60*/  FADD.FTZ R184, R184, R199 ;  /* 0x000000c7b8b87221 */ /* 0x000fe20000010000 */
[--C-:B------:R-:W-:Y:S01]  /*7c70*/  HSET2.LE.AND R176, R176, R243.reuse, PT ;  /* 0x000000f3b0b07233 */ /* 0x100fe20003803000 */
[----:B------:R-:W-:Y:S01]  /*7c80*/  FADD.FTZ R186, R186, R189 ;  /* 0x000000bdbaba7221 */ /* 0x000fe20000010000 */
[--C-:B------:R-:W-:Y:S01]  /*7c90*/  HSET2.LE.AND R177, R162, R243.reuse, PT ;  /* 0x000000f3a2b17233 */ /* 0x100fe20003803000 */
[----:B------:R-:W-:Y:S01]  /*7ca0*/  FADD.FTZ R194, R194, R191 ;  /* 0x000000bfc2c27221 */ /* 0x000fe20000010000 */
[--C-:B------:R-:W-:Y:S01]  /*7cb0*/  HSET2.LE.AND R179, R156, R243.reuse, PT ;  /* 0x000000f39cb37233 */ /* 0x100fe20003803000 */
[----:B------:R-:W-:Y:S01]  /*7cc0*/  FADD.FTZ R196, R197, R196 ;  /* 0x000000c4c5c47221 */ /* 0x000fe20000010000 */
[----:B------:R-:W-:Y:S01]  /*7cd0*/  HSET2.LE.AND R178, R178, R243, PT ;  /* 0x000000f3b2b27233 */ /* 0x000fe20003803000 */
[----:B------:R-:W-:Y:S01]  /*7ce0*/  FADD.FTZ R185, R185, R184 ;  /* 0x000000b8b9b97221 */ /* 0x000fe20000010000 */
[----:B------:R-:W-:Y:S01]  /*7cf0*/  F2FP.BF16.F32.PACK_AB R137, R161, R144 ;  /* 0x00000090a189723e */ /* 0x000fe200000010ff */
[----:B------:R-:W-:Y:S01]  /*7d00*/  FADD.FTZ R186, R187, R186 ;  /* 0x000000babbba7221 */ /* 0x000fe20000010000 */
[----:B------:R-:W-:Y:S01]  /*7d10*/  F2FP.BF16.F32.PACK_AB R138, R159, R147 ;  /* 0x000000939f8a723e */ /* 0x000fe200000010ff */
[----:B------:R-:W-:Y:S01]  /*7d20*/  FADD.FTZ R194, R195, R194 ;  /* 0x000000c2c3c27221 */ /* 0x000fe20000010000 */
[----:B------:R-:W-:Y:S01]  /*7d30*/  F2FP.BF16.F32.PACK_AB R141, R153, R244 ;  /* 0x000000f4998d723e */ /* 0x000fe200000010ff */
[----:B------:R-:W-:Y:S01]  /*7d40*/  FADD.FTZ R185, R252, R185 ;  /* 0x000000b9fcb97221 */ /* 0x000fe20000010000 */
[----:B-----5:R-:W-:Y:S02]  /*7d50*/  F2FP.BF16.F32.PACK_AB R140, R246, R167 ;  /* 0x000000a7f68c723e */ /* 0x020fe400000010ff */
[----:B------:R-:W-:Y:S02]  /*7d60*/  MOV R181, R161 ;  /* 0x000000a100b57202 */ /* 0x000fe40000000f00 */
[----:B------:R-:W-:Y:S02]  /*7d70*/  MOV R180, R163 ;  /* 0x000000a300b47202 */ /* 0x000fe40000000f00 */
[-C--:B---3--:R-:W-:Y:S01]  /*7d80*/  HMMA.16816.F32.BF16 R160, R168, R148.reuse, R4 ;  /* 0x00000094a8a0723c */ /* 0x088fe20000041804 */
[----:B------:R-:W-:Y:S04]  /*7d90*/  LDSM.16.MT88.4 R4, [R208+0xa800] ;  /* 0x00a80000d004783b */ /* 0x000fe80000004200 */
[----:B------:R-:W-:Y:S01]  /*7da0*/  LOP3.LUT R176, R176, R137, RZ, 0xc0, !PT ;  /* 0x00000089b0b07212 */ /* 0x000fe200078ec0ff */
[----:B------:R-:W-:Y:S01]  /*7db0*/  FADD.FTZ R185, R180, R185 ;  /* 0x000000b9b4b97221 */ /* 0x000fe20000010000 */
[----:B------:R-:W-:Y:S02]  /*7dc0*/  LOP3.LUT R177, R177, R138, RZ, 0xc0, !PT ;  /* 0x0000008ab1b17212 */ /* 0x000fe400078ec0ff */
[----:B------:R-:W1:Y:S02]  /*7dd0*/  LDSM.16.MT88.4 R136, [R209+0xa800] ;  /* 0x00a80000d188783b */ /* 0x000e640000004200 */
[----:B------:R-:W-:Y:S01]  /*7de0*/  LOP3.LUT R178, R178, R141, RZ, 0xc0, !PT ;  /* 0x0000008db2b27212 */ /* 0x000fe200078ec0ff */
[----:B------:R-:W-:Y:S01]  /*7df0*/  FADD.FTZ R200, R200, R185 ;  /* 0x000000b9c8c87221 */ /* 0x000fe20000010000 */
[----:B------:R-:W-:Y:S02]  /*7e00*/  LOP3.LUT R179, R179, R140, RZ, 0xc0, !PT ;  /* 0x0000008cb3b37212 */ /* 0x000fe400078ec0ff */
[----:B------:R-:W-:Y:S02]  /*7e10*/  MOV R182, R159 ;  /* 0x0000009f00b67202 */ /* 0x000fe40000000f00 */
[----:B------:R-:W-:Y:S02]  /*7e20*/  MOV R183, R153 ;  /* 0x0000009900b77202 */ /* 0x000fe40000000f00 */
[----:B------:R-:W-:Y:S01]  /*7e30*/  MOV R0, R3 ;  /* 0x0000000300007202 */ /* 0x000fe20000000f00 */
[C---:B------:R-:W-:Y:S01]  /*7e40*/  HMMA.16816.F32.BF16 R156, R176.reuse, R148, R8 ;  /* 0x00000094b09c723c */ /* 0x040fe20000041808 */
[----:B------:R-:W3:Y:S03]  /*7e50*/  LDSM.16.MT88.4 R8, [R212+0xb800] ;  /* 0x00b80000d408783b */ /* 0x000ee60000004200 */
[----:B------:R-:W-:Y:S02]  /*7e60*/  MOV R2, R165 ;  /* 0x000000a500027202 */ /* 0x000fe40000000f00 */
[-C--:B------:R-:W-:Y:S03]  /*7e70*/  HMMA.16816.F32.BF16 R152, R176, R150.reuse, R12 ;  /* 0x00000096b098723c */ /* 0x080fe6000004180c */
[----:B------:R-:W4:Y:S03]  /*7e80*/  LDSM.16.MT88.4 R12, [R210+0xb800] ;  /* 0x00b80000d20c783b */ /* 0x000f260000004200 */
[C---:B------:R-:W-:Y:S05]  /*7e90*/  HMMA.16816.F32.BF16 R148, R168.reuse, R150, R16 ;  /* 0x00000096a894723c */ /* 0x040fea0000041810 */
[----:B------:R-:W5:Y:S01]  /*7ea0*/  LDSM.16.MT88.4 R16, [R209+0xb800] ;  /* 0x00b80000d110783b */ /* 0x000f620000004200 */
[-C--:B--2---:R-:W-:Y:S06]  /*7eb0*/  HMMA.16816.F32.BF16 R36, R168, R132.reuse, R36 ;  /* 0x00000084a824723c */ /* 0x084fec0000041824 */
        /* <DEDUP_REMOVED lines=9> */
[-C--:B------:R-:W-:Y:S05]  /*7f50*/  HMMA.16816.F32.BF16 R76, R176, R6.reuse, R76 ;  /* 0x00000006b04c723c */ /* 0x080fea000004184c */
[----:B------:R-:W-:Y:S01]  /*7f60*/  MOV R4, R147 ;  /* 0x0000009300047202 */ /* 0x000fe20000000f00 */
[C---:B------:R-:W-:Y:S05]  /*7f70*/  HMMA.16816.F32.BF16 R80, R168.reuse, R6, R80 ;  /* 0x00000006a850723c */ /* 0x040fea0000041850 */
[----:B------:R-:W-:Y:S01]  /*7f80*/  MOV R5, R145 ;  /* 0x0000009100057202 */ /* 0x000fe20000000f00 */
[-C--:B---3--:R-:W-:Y:S05]  /*7f90*/  HMMA.16816.F32.BF16 R84, R168, R8.reuse, R84 ;  /* 0x00000008a854723c */ /* 0x088fea0000041854 */
[----:B------:R-:W-:Y:S01]  /*7fa0*/  MOV R7, R144 ;  /* 0x0000009000077202 */ /* 0x000fe20000000f00 */
[C---:B------:R-:W-:Y:S05]  /*7fb0*/  HMMA.16816.F32.BF16 R88, R176.reuse, R8, R88 ;  /* 0x00000008b058723c */ /* 0x040fea0000041858 */
[----:B------:R-:W-:Y:S01]  /*7fc0*/  FADD.FTZ R196, R4, R196 ;  /* 0x000000c404c47221 */ /* 0x000fe20000010000 */
[-C--:B------:R-:W-:Y:S05]  /*7fd0*/  HMMA.16816.F32.BF16 R144, R176, R10.reuse, R32 ;  /* 0x0000000ab090723c */ /* 0x080fea0000041820 */
[----:B------:R-:W-:Y:S01]  /*7fe0*/  FADD.FTZ R5, R5, R186 ;  /* 0x000000ba05057221 */ /* 0x000fe20000010000 */
[C---:B------:R-:W-:Y:S05]  /*7ff0*/  HMMA.16816.F32.BF16 R92, R168.reuse, R10, R92 ;  /* 0x0000000aa85c723c */ /* 0x040fea000004185c */
[----:B------:R-:W-:Y:S01]  /*8000*/  FADD.FTZ R194, R7, R194 ;  /* 0x000000c207c27221 */ /* 0x000fe20000010000 */
[-C--:B----4-:R-:W-:Y:S05]  /*8010*/  HMMA.16816.F32.BF16 R96, R168, R12.reuse, R96 ;  /* 0x0000000ca860723c */ /* 0x090fea0000041860 */
[----:B------:R-:W-:Y:S01]  /*8020*/  FADD.FTZ R196, R182, R196 ;  /* 0x000000c4b6c47221 */ /* 0x000fe20000010000 */
[C---:B------:R-:W-:Y:S05]  /*8030*/  HMMA.16816.F32.BF16 R100, R176.reuse, R12, R100 ;  /* 0x0000000cb064723c */ /* 0x040fea0000041864 */
[----:B------:R-:W-:Y:S01]  /*8040*/  FADD.FTZ R5, R248, R5 ;  /* 0x00000005f8057221 */ /* 0x000fe20000010000 */
[-C--:B------:R-:W-:Y:S05]  /*8050*/  HMMA.16816.F32.BF16 R140, R176, R14.reuse, R20 ;  /* 0x0000000eb08c723c */ /* 0x080fea0000041814 */
[----:B------:R-:W-:Y:S01]  /*8060*/  FADD.FTZ R194, R181, R194 ;  /* 0x000000c2b5c27221 */ /* 0x000fe20000010000 */
[C---:B------:R-:W-:Y:S05]  /*8070*/  HMMA.16816.F32.BF16 R104, R168.reuse, R14, R104 ;  /* 0x0000000ea868723c */ /* 0x040fea0000041868 */
[----:B------:R-:W-:Y:S01]  /*8080*/  FADD.FTZ R167, R167, R196 ;  /* 0x000000c4a7a77221 */ /* 0x000fe20000010000 */
[-C--:B-----5:R-:W-:Y:S05]  /*8090*/  HMMA.16816.F32.BF16 R136, R168, R16.reuse, R24 ;  /* 0x00000010a888723c */ /* 0x0a0fea0000041818 */
        /* <DEDUP_REMOVED lines=11> */
[-C--:B------:R-:W-:Y:S06]  /*8150*/  HMMA.16816.F32.BF16 R124, R176, R174.reuse, R124 ;  /* 0x000000aeb07c723c */ /* 0x080fec000004187c */
[----:B------:R-:W-:Y:S07]  /*8160*/  HMMA.16816.F32.BF16 R128, R168, R174, R128 ;  /* 0x000000aea880723c */ /* 0x000fee0000041880 */
[----:B------:R-:W-:Y:S01]  /*8170*/  MOV R169, R164 ;  /* 0x000000a400a97202 */ /* 0x000fe20000000f00 */
[----:B------:R-:W-:Y:S01]  /*8180*/  FADD.FTZ R171, R203, R200 ;  /* 0x000000c8cbab7221 */ /* 0x000fe20000010000 */
[----:B------:R-:W-:Y:S04]  /*8190*/  @!UPT UIADD3 URZ, URZ, URZ, URZ ;  /* 0x0000003f3f3ff290 */ /* 0x000fe8000fffe03f */
[----:B------:R-:W-:Y:S11]  /*81a0*/  @P2 BRA `(.L_x_1679) ;  /* 0xffffffd000c02947 */ /* 0x000ff6000383ffff */
.L_x_1678:
[----:B------:R-:W1:Y:S01]  /*81b0*/  SHFL.BFLY PT, R0, R171, 0x2, 0x1f ;  /* 0x0c401f00ab007f89 */ /* 0x000e6200000e0000 */
[----:B------:R-:W-:Y:S01]  /*81c0*/  MOV R10, 0x3f800000 ;  /* 0x3f800000000a7802 */ /* 0x000fe20000000f00 */
[----:B------:R-:W-:Y:S01]  /*81d0*/  ULDC UR4, c[0x0][0x38c] ;  /* 0x0000e30000047ab9 */ /* 0x000fe20000000800 */
[----:B------:R-:W-:Y:S01]  /*81e0*/  MOV R11, 0x3f800000 ;  /* 0x3f800000000b7802 */ /* 0x000fe20000000f00 */
[----:B------:R-:W2:Y:S01]  /*81f0*/  SHFL.BFLY PT, R5, R244, 0x2, 0x1f ;  /* 0x0c401f00f4057f89 */ /* 0x000ea200000e0000 */
[----:B------:R-:W-:-:S03]  /*8200*/  UMOV UR5, 0x400 ;  /* 0x0000040000057882 */ /* 0x000fc60000000000 */
[----:B------:R-:W3:Y:S04]  /*8210*/  SHFL.BFLY PT, R4, R249, 0x2, 0x1f ;  /* 0x0c401f00f9047f89 */ /* 0x000ee800000e0000 */
[----:B------:R-:W4:Y:S01]  /*8220*/  SHFL.BFLY PT, R8, R247, 0x2, 0x1f ;  /* 0x0c401f00f7087f89 */ /* 0x000f2200000e0000 */
[----:B-1----:R-:W-:Y:S02]  /*8230*/  FADD.FTZ R7, R0, R171 ;  /* 0x000000ab00077221 */ /* 0x002fe40000010000 */
[----:B------:R-:W1:Y:S01]  /*8240*/  S2R R0, SR_TID.X ;  /* 0x0000000000007919 */ /* 0x000e620000002100 */
[----:B--2---:R-:W-:Y:S02]  /*8250*/  FADD.FTZ R5, R5, R244 ;  /* 0x000000f405057221 */ /* 0x004fe40000010000 */
[----:B------:R-:W2:Y:S01]  /*8260*/  SHFL.BFLY PT, R2, R7, 0x1, 0x1f ;  /* 0x0c201f0007027f89 */ /* 0x000ea200000e0000 */
[----:B---3--:R-:W-:-:S03]  /*8270*/  FADD.FTZ R4, R4, R249 ;  /* 0x000000f904047221 */ /* 0x008fc60000010000 */
[----:B------:R-:W3:Y:S01]  /*8280*/  SHFL.BFLY PT, R6, R5, 0x1, 0x1f ;  /* 0x0c201f0005067f89 */ /* 0x000ee200000e0000 */
[----:B----4-:R-:W-:-:S03]  /*8290*/  FADD.FTZ R13, R8, R247 ;  /* 0x000000f7080d7221 */ /* 0x010fc60000010000 */
[----:B------:R-:W4:Y:S04]  /*82a0*/  SHFL.BFLY PT, R15, R4, 0x1, 0x1f ;  /* 0x0c201f00040f7f89 */ /* 0x000f2800000e0000 */
[----:B------:R-:W5:Y:S01]  /*82b0*/  SHFL.BFLY PT, R12, R13, 0x1, 0x1f ;  /* 0x0c201f000d0c7f89 */ /* 0x000f6200000e0000 */
[----:B--2---:R-:W-:Y:S01]  /*82c0*/  FADD.FTZ R2, R7, R2 ;  /* 0x0000000207027221 */ /* 0x004fe20000010000 */
[----:B---3--:R-:W-:Y:S01]  /*82d0*/  FADD.FTZ R6, R5, R6 ;  /* 0x0000000605067221 */ /* 0x008fe20000010000 */
[----:B-1----:R-:W-:-:S03]  /*82e0*/  SHF.R.S32.HI R5, RZ, 0x1f, R0 ;  /* 0x0000001fff057819 */ /* 0x002fc60000011400 */
[----:B------:R-:W-:Y:S01]  /*82f0*/  FSETP.NE.FTZ.AND P5, PT, R2, RZ, PT ;  /* 0x000000ff0200720b */ /* 0x000fe20003fb5000 */
[----:B----4-:R-:W-:Y:S01]  /*8300*/  FADD.FTZ R15, R4, R15 ;  /* 0x0000000f040f7221 */ /* 0x010fe20000010000 */
[----:B------:R-:W-:Y:S02]  /*8310*/  LEA.HI R9, R5, R0, RZ, 0x2 ;  /* 0x0000000005097211 */ /* 0x000fe400078f10ff */
[----:B------:R-:W-:Y:S01]  /*8320*/  FSETP.NE.FTZ.AND P4, PT, R6, RZ, PT ;  /* 0x000000ff0600720b */ /* 0x000fe20003f95000 */
[----:B-----5:R-:W-:Y:S01]  /*8330*/  FADD.FTZ R4, R13, R12 ;  /* 0x0000000c0d047221 */ /* 0x020fe20000010000 */
[--C-:B------:R-:W-:Y:S02]  /*8340*/  SHF.R.S32.HI R8, RZ, 0x2, R9.reuse ;  /* 0x00000002ff087819 */ /* 0x100fe40000011409 */
[----:B------:R-:W-:Y:S02]  /*8350*/  SHF.R.S32.HI R7, RZ, 0x1f, R9 ;  /* 0x0000001fff077819 */ /* 0x000fe40000011409 */
[----:B------:R-:W-:-:S02]  /*8360*/  FSETP.NE.FTZ.AND P3, PT, R15, RZ, PT ;  /* 0x000000ff0f00720b */ /* 0x000fc40003f75000 */
[----:B------:R-:W-:Y:S01]  /*8370*/  LEA.HI R7, R7, R8, RZ, 0x3 ;  /* 0x0000000807077211 */ /* 0x000fe200078f18ff */
[----:B------:R-:W1:Y:S01]  /*8380*/  @P5 MUFU.RCP R10, R2 ;  /* 0x00000002000a5308 */ /* 0x000e620000001000 */
[----:B------:R-:W-:Y:S02]  /*8390*/  FSETP.NE.FTZ.AND P6, PT, R4, RZ, PT ;  /* 0x000000ff0400720b */ /* 0x000fe40003fd5000 */
[----:B------:R-:W-:Y:S02]  /*83a0*/  LOP3.LUT R9, R9, 0x3ffffffc, RZ, 0xc0, !PT ;  /* 0x3ffffffc09097812 */ /* 0x000fe400078ec0ff */
[----:B------:R-:W-:Y:S02]  /*83b0*/  LOP3.LUT R7, R7, 0xfffffff8, RZ, 0xc0, !PT ;  /* 0xfffffff807077812 */ /* 0x000fe400078ec0ff */
[-C--:B------:R-:W-:Y:S01]  /*83c0*/  LEA.HI R5, R5, R0.reuse, RZ, 0x5 ;  /* 0x0000000005057211 */ /* 0x080fe200078f28ff */
[----:B------:R-:W2:Y:S01]  /*83d0*/  @P4 MUFU.RCP R11, R6 ;  /* 0x00000006000b4308 */ /* 0x000ea20000001000 */
[----:B------:R-:W-:-:S02]  /*83e0*/  IADD3 R9, -R9, R0, RZ ;  /* 0x0000000009097210 */ /* 0x000fc40007ffe1ff */
[----:B------:R-:W-:Y:S02]  /*83f0*/  IADD3 R7, R8, -R7, RZ ;  /* 0x8000000708077210 */ /* 0x000fe40007ffe0ff */
[----:B------:R-:W-:Y:S02]  /*8400*/  MOV R0, 0x3f800000 ;  /* 0x3f80000000007802 */ /* 0x000fe40000000f00 */
[----:B------:R-:W-:Y:S01]  /*8410*/  MOV R8, 0x3f800000 ;  /* 0x3f80000000087802 */ /* 0x000fe20000000f00 */
[----:B-1----:R-:W-:Y:S01]  /*8420*/  FMUL.FTZ R10, R10, UR4 ;  /* 0x000000040a0a7c20 */ /* 0x002fe20008410000 */
[----:B------:R-:W-:Y:S02]  /*8430*/  R2P PR, R7, 0x6 ;  /* 0x0000000607007804 */ /* 0x000fe40000000000 */
[----:B------:R-:W1:Y:S01]  /*8440*/  @P3 MUFU.RCP R0, R15 ;  /* 0x0000000f00003308 */ /* 0x000e620000001000 */
[----:B------:R-:W-:Y:S01]  /*8450*/  SHF.R.S32.HI R12, RZ, 0x5, R5 ;  /* 0x00000005ff0c7819 */ /* 0x000fe20000011405 */
[C---:B------:R-:W-:Y:S01]  /*8460*/  FMUL.FTZ R160, R10.reuse, R160 ;  /* 0x000000a00aa07220 */ /* 0x040fe20000410000 */
[C---:B------:R-:W-:Y:S01]  /*8470*/  FMUL.FTZ R161, R10.reuse, R161 ;  /* 0x000000a10aa17220 */ /* 0x040fe20000410000 */
[C---:B------:R-:W-:Y:S01]  /*8480*/  FMUL.FTZ R148, R10.reuse, R148 ;  /* 0x000000940a947220 */ /* 0x040fe20000410000 */
[C---:B------:R-:W-:Y:S01]  /*8490*/  FMUL.FTZ R149, R10.reuse, R149 ;  /* 0x000000950a957220 */ /* 0x040fe20000410000 */
[----:B--2---:R-:W-:Y:S01]  /*84a0*/  FMUL.FTZ R11, R11, UR4 ;  /* 0x000000040b0b7c20 */ /* 0x004fe20008410000 */
        /* <DEDUP_REMOVED lines=34> */
[----:B------:R-:W-:Y:S01]  /*86d0*/  LOP3.LUT R7, R7, 0x1, RZ, 0xc0, !PT ;  /* 0x0000000107077812 */ /* 0x000fe200078ec0ff */
[C---:B------:R-:W-:Y:S01]  /*86e0*/  FMUL.FTZ R163, R11.reuse, R163 ;  /* 0x000000a30ba37220 */ /* 0x040fe20000410000 */
[----:B------:R-:W-:Y:S01]  /*86f0*/  LOP3.LUT R10, R10, 0x1c0, RZ, 0xc0, !PT ;  /* 0x000001c00a0a7812 */ /* 0x000fe200078ec0ff */
[C---:B------:R-:W-:Y:S01]  /*8700*/  FMUL.FTZ R150, R11.reuse, R150 ;  /* 0x000000960b967220 */ /* 0x040fe20000410000 */
[----:B------:R-:W-:Y:S01]  /*8710*/  LEA R9, R12, R9, 0x9 ;  /* 0x000000090c097211 */ /* 0x000fe200078e48ff */
[----:B------:R-:W-:Y:S01]  /*8720*/  FMUL.FTZ R151, R11, R151 ;  /* 0x000000970b977220 */ /* 0x000fe20000410000 */
[----:B------:R-:W-:Y:S01]  /*8730*/  LEA.HI R10, R10, R10, RZ, 0x1d ;  /* 0x0000000a0a0a7211 */ /* 0x000fe200078fe8ff */
[C---:B------:R-:W-:Y:S01]  /*8740*/  FMUL.FTZ R156, R0.reuse, R156 ;  /* 0x0000009c009c7220 */ /* 0x040fe20000410000 */
[----:B------:R-:W-:Y:S01]  /*8750*/  ISETP.NE.U32.AND P0, PT, R7, 0x1, PT ;  /* 0x000000010700780c */ /* 0x000fe20003f05070 */
[----:B-1----:R-:W-:Y:S01]  /*8760*/  ULEA UR4, UR4, UR5, 0x18 ;  /* 0x0000000504047291 */ /* 0x002fe2000f8ec03f */
[----:B------:R-:W-:Y:S01]  /*8770*/  LEA R9, R9, R10, 0x1 ;  /* 0x0000000a09097211 */ /* 0x000fe200078e08ff */
[----:B------:R-:W-:Y:S01]  /*8780*/  FMUL.FTZ R157, R0, R157 ;  /* 0x0000009d009d7220 */ /* 0x000fe20000410000 */
[----:B------:R-:W-:Y:S01]  /*8790*/  MOV R7, 0x20 ;  /* 0x0000002000077802 */ /* 0x000fe20000000f00 */
[C---:B------:R-:W-:Y:S01]  /*87a0*/  FMUL.FTZ R158, R8.reuse, R158 ;  /* 0x0000009e089e7220 */ /* 0x040fe20000410000 */
[----:B------:R-:W-:Y:S01]  /*87b0*/  FMUL.FTZ R159, R8, R159 ;  /* 0x0000009f089f7220 */ /* 0x000fe20000410000 */
[----:B------:R-:W-:Y:S01]  /*87c0*/  LEA R9, R9, UR4, 0x1 ;  /* 0x0000000409097c11 */ /* 0x000fe2000f8e08ff */
[C---:B------:R-:W-:Y:S01]  /*87d0*/  FMUL.FTZ R152, R0.reuse, R152 ;  /* 0x0000009800987220 */ /* 0x040fe20000410000 */
[----:B------:R-:W-:Y:S01]  /*87e0*/  FMUL.FTZ R153, R0, R153 ;  /* 0x0000009900997220 */ /* 0x000fe20000410000 */
[C---:B------:R-:W-:Y:S01]  /*87f0*/  FMUL.FTZ R154, R8.reuse, R154 ;  /* 0x0000009a089a7220 */ /* 0x040fe20000410000 */
[----:B------:R-:W-:Y:S01]  /*8800*/  FMUL.FTZ R155, R8, R155 ;  /* 0x0000009b089b7220 */ /* 0x000fe20000410000 */
[----:B------:R-:W-:Y:S01]  /*8810*/  IADD3 R5, R9, -0x10, RZ ;  /* 0xfffffff009057810 */ /* 0x000fe20007ffe0ff */
[C---:B------:R-:W-:Y:S01]  /*8820*/  FMUL.FTZ R38, R11.reuse, R38 ;  /* 0x000000260b267220 */ /* 0x040fe20000410000 */
[----:B------:R-:W-:Y:S01]  /*8830*/  FMUL.FTZ R39, R11, R39 ;  /* 0x000000270b277220 */ /* 0x000fe20000410000 */
[----:B------:R-:W-:Y:S01]  /*8840*/  @P0 IADD3 R5, R9, 0x10, RZ ;  /* 0x0000001009050810 */ /* 0x000fe20007ffe0ff */
[----:B------:R-:W-:Y:S01]  /*8850*/  FMUL.FTZ R50, R11, R50 ;  /* 0x000000320b327220 */ /* 0x000fe20000410000 */
[----:B------:R-:W-:Y:S01]  /*8860*/  SEL R10, R7, 0xffffffe0, !P1 ;  /* 0xffffffe0070a7807 */ /* 0x000fe20004800000 */
[----:B------:R-:W-:Y:S01]  /*8870*/  FMUL.FTZ R51, R11, R51 ;  /* 0x000000330b337220 */ /* 0x000fe20000410000 */
[----:B------:R-:W-:Y:S01]  /*8880*/  F2FP.BF16.F32.PACK_AB R160, R161, R160 ;  /* 0x000000a0a1a0723e */ /* 0x000fe200000010ff */
[C---:B------:R-:W-:Y:S01]  /*8890*/  FMUL.FTZ R40, R0.reuse, R40 ;  /* 0x0000002800287220 */ /* 0x040fe20000410000 */
[----:B------:R-:W-:Y:S01]  /*88a0*/  F2FP.BF16.F32.PACK_AB R162, R163, R162 ;  /* 0x000000a2a3a2723e */ /* 0x000fe200000010ff */
[----:B------:R-:W-:Y:S01]  /*88b0*/  FMUL.FTZ R41, R0, R41 ;  /* 0x0000002900297220 */ /* 0x000fe20000410000 */
[----:B------:R-:W-:Y:S01]  /*88c0*/  MOV R13, 0x40 ;  /* 0x00000040000d7802 */ /* 0x000fe20000000f00 */
[C---:B------:R-:W-:Y:S01]  /*88d0*/  FMUL.FTZ R42, R8.reuse, R42 ;  /* 0x0000002a082a7220 */ /* 0x040fe20000410000 */
[----:B------:R-:W-:Y:S01]  /*88e0*/  FMUL.FTZ R43, R8, R43 ;  /* 0x0000002b082b7220 */ /* 0x000fe20000410000 */
[----:B------:R-:W-:Y:S01]  /*88f0*/  F2FP.BF16.F32.PACK_AB R148, R149, R148 ;  /* 0x000000949594723e */ /* 0x000fe200000010ff */
[C---:B------:R-:W-:Y:S01]  /*8900*/  FMUL.FTZ R44, R0.reuse, R44 ;  /* 0x0000002c002c7220 */ /* 0x040fe20000410000 */
[----:B------:R-:W-:Y:S01]  /*8910*/  F2FP.BF16.F32.PACK_AB R150, R151, R150 ;  /* 0x000000969796723e */ /* 0x000fe200000010ff */
[----:B------:R-:W-:Y:S01]  /*8920*/  FMUL.FTZ R45, R0, R45 ;  /* 0x0000002d002d7220 */ /* 0x000fe20000410000 */
[C---:B------:R-:W-:Y:S01]  /*8930*/  FMUL.FTZ R46, R8.reuse, R46 ;  /* 0x0000002e082e7220 */ /* 0x040fe20000410000 */
        /* <DEDUP_REMOVED lines=8> */
[----:B------:R-:W-:Y:S01]  /*89c0*/  FMUL.FTZ R67, R11, R67 ;  /* 0x000000430b437220 */ /* 0x000fe20000410000 */
[----:B------:R-:W-:Y:S01]  /*89d0*/  IADD3 R7, R9, R10, RZ ;  /* 0x0000000a09077210 */ /* 0x000fe20007ffe0ff */
[----:B------:R-:W-:Y:S01]  /*89e0*/  FMUL.FTZ R56, R0, R56 ;  /* 0x0000003800387220 */ /* 0x000fe20000410000 */
[----:B------:R-:W-:Y:S01]  /*89f0*/  IADD3 R17, R10, R5, RZ ;  /* 0x000000050a117210 */ /* 0x000fe20007ffe0ff */
[----:B------:R-:W-:Y:S01]  /*8a00*/  FMUL.FTZ R57, R0, R57 ;  /* 0x0000003900397220 */ /* 0x000fe20000410000 */
[----:B------:R-:W-:Y:S01]  /*8a10*/  F2FP.BF16.F32.PACK_AB R36, R37, R36 ;  /* 0x000000242524723e */ /* 0x000fe200000010ff */
[C---:B------:R-:W-:Y:S01]  /*8a20*/  FMUL.FTZ R58, R8.reuse, R58 ;  /* 0x0000003a083a7220 */ /* 0x040fe20000410000 */
[----:B------:R-:W-:Y:S01]  /*8a30*/  F2FP.BF16.F32.PACK_AB R38, R39, R38 ;  /* 0x000000262726723e */ /* 0x000fe200000010ff */
[----:B------:R-:W-:Y:S01]  /*8a40*/  FMUL.FTZ R59, R8, R59 ;  /* 0x0000003b083b7220 */ /* 0x000fe20000410000 */
[----:B------:R-:W-:Y:S01]  /*8a50*/  SEL R10, R13, 0xffffffc0, !P2 ;  /* 0xffffffc00d0a7807 */ /* 0x000fe20005000000 */
[----:B------:R-:W-:Y:S01]  /*8a60*/  STS [R9], R160 ;  /* 0x000000a009007388 */ /* 0x000fe20000000800 */
[----:B------:R-:W-:Y:S01]  /*8a70*/  F2FP.BF16.F32.PACK_AB R48, R49, R48 ;  /* 0x000000303130723e */ /* 0x000fe200000010ff */
[C---:B------:R-:W-:Y:S01]  /*8a80*/  FMUL.FTZ R60, R0.reuse, R60 ;  /* 0x0000003c003c7220 */ /* 0x040fe20000410000 */
[----:B------:R-:W-:Y:S01]  /*8a90*/  F2FP.BF16.F32.PACK_AB R50, R51, R50 ;  /* 0x000000323332723e */ /* 0x000fe200000010ff */
[----:B------:R-:W-:Y:S01]  /*8aa0*/  STS [R9+0x400], R162 ;  /* 0x000400a209007388 */ /* 0x000fe20000000800 */
[----:B------:R-:W-:Y:S01]  /*8ab0*/  FMUL.FTZ R61, R0, R61 ;  /* 0x0000003d003d7220 */ /* 0x000fe20000410000 */
[C---:B------:R-:W-:Y:S01]  /*8ac0*/  FMUL.FTZ R62, R8.reuse, R62 ;  /* 0x0000003e083e7220 */ /* 0x040fe20000410000 */
[----:B------:R-:W-:Y:S01]  /*8ad0*/  FMUL.FTZ R63, R8, R63 ;  /* 0x0000003f083f7220 */ /* 0x000fe20000410000 */
[----:B------:R-:W-:Y:S01]  /*8ae0*/  F2FP.BF16.F32.PACK_AB R40, R41, R40 ;  /* 0x000000282928723e */ /* 0x000fe200000010ff */
[----:B------:R-:W-:Y:S01]  /*8af0*/  STS [R5], R148 ;  /* 0x0000009405007388 */ /* 0x000fe20000000800 */
[----:B------:R-:W-:Y:S01]  /*8b00*/  F2FP.BF16.F32.PACK_AB R42, R43, R42 ;  /* 0x0000002a2b2a723e */ /* 0x000fe200000010ff */
[C---:B------:R-:W-:Y:S01]  /*8b10*/  FMUL.FTZ R70, R11.reuse, R70 ;  /* 0x000000460b467220 */ /* 0x040fe20000410000 */
[----:B------:R-:W-:Y:S01]  /*8b20*/  FMUL.FTZ R71, R11, R71 ;  /* 0x000000470b477220 */ /* 0x000fe20000410000 */
[----:B------:R-:W-:Y:S01]  /*8b30*/  STS [R5+0x400], R150 ;  /* 0x0004009605007388 */ /* 0x000fe20000000800 */
[----:B------:R-:W-:Y:S01]  /*8b40*/  F2FP.BF16.F32.PACK_AB R44, R45, R44 ;  /* 0x0000002c2d2c723e */ /* 0x000fe200000010ff */
[----:B------:R-:W-:Y:S01]  /*8b50*/  FMUL.FTZ R82, R11, R82 ;  /* 0x000000520b527220 */ /* 0x000fe20000410000 */
[----:B------:R-:W-:Y:S01]  /*8b60*/  F2FP.BF16.F32.PACK_AB R46, R47, R46 ;  /* 0x0000002e2f2e723e */ /* 0x000fe200000010ff */
[----:B------:R-:W-:Y:S01]  /*8b70*/  STS [R9+0x2000], R156 ;  /* 0x0020009c09007388 */ /* 0x000fe20000000800 */
[----:B------:R-:W-:Y:S01]  /*8b80*/  FMUL.FTZ R83, R11, R83 ;  /* 0x000000530b537220 */ /* 0x000fe20000410000 */
[----:B------:R-:W-:Y:S01]  /*8b90*/  F2FP.BF16.F32.PACK_AB R52, R53, R52 ;  /* 0x000000343534723e */ /* 0x000fe200000010ff */
[C---:B------:R-:W-:Y:S01]  /*8ba0*/  FMUL.FTZ R72, R0.reuse, R72 ;  /* 0x0000004800487220 */ /* 0x040fe20000410000 */
[----:B------:R-:W-:Y:S01]  /*8bb0*/  STS [R9+0x2400], R158 ;  /* 0x0024009e09007388 */ /* 0x000fe20000000800 */
[----:B------:R-:W-:Y:S01]  /*8bc0*/  F2FP.BF16.F32.PACK_AB R54, R55, R54 ;  /* 0x000000363736723e */ /* 0x000fe200000010ff */
[----:B------:R-:W-:Y:S01]  /*8bd0*/  FMUL.FTZ R73, R0, R73 ;  /* 0x0000004900497220 */ /* 0x000fe20000410000 */
[----:B------:R-:W-:Y:S01]  /*8be0*/  IADD3 R13, R9, R10, RZ ;  /* 0x0000000a090d7210 */ /* 0x000fe20007ffe0ff */
[----:B------:R-:W-:Y:S01]  /*8bf0*/  STS [R5+0x2000], R152 ;  /* 0x0020009805007388 */ /* 0x000fe20000000800 */
[C---:B------:R-:W-:Y:S01]  /*8c00*/  FMUL.FTZ R74, R8.reuse, R74 ;  /* 0x0000004a084a7220 */ /* 0x040fe20000410000 */
[----:B------:R-:W-:Y:S01]  /*8c10*/  FMUL.FTZ R75, R8, R75 ;  /* 0x0000004b084b7220 */ /* 0x000fe20000410000 */
[----:B------:R-:W-:Y:S01]  /*8c20*/  F2FP.BF16.F32.PACK_AB R64, R65, R64 ;  /* 0x000000404140723e */ /* 0x000fe200000010ff */
[----:B------:R-:W-:Y:S01]  /*8c30*/  STS [R5+0x2400], R154 ;  /* 0x0024009a05007388 */ /* 0x000fe20000000800 */
[----:B------:R-:W-:Y:S01]  /*8c40*/  F2FP.BF16.F32.PACK_AB R66, R67, R66 ;  /* 0x000000424342723e */ /* 0x000fe200000010ff */
[----:B------:R-:W-:Y:S01]  /*8c50*/  FMUL.FTZ R76, R0, R76 ;  /* 0x0000004c004c7220 */ /* 0x000fe20000410000 */
[----:B------:R-:W-:Y:S01]  /*8c60*/  IADD3 R19, R10, R5, RZ ;  /* 0x000000050a137210 */ /* 0x000fe20007ffe0ff */
[----:B------:R-:W-:Y:S01]  /*8c70*/  STS [R7], R36 ;  /* 0x0000002407007388 */ /* 0x000fe20000000800 */
[----:B------:R-:W-:Y:S01]  /*8c80*/  FMUL.FTZ R77, R0, R77 ;  /* 0x0000004d004d7220 */ /* 0x000fe20000410000 */
[C---:B------:R-:W-:Y:S01]  /*8c90*/  FMUL.FTZ R78, R8.reuse, R78 ;  /* 0x0000004e084e7220 */ /* 0x040fe20000410000 */
[----:B------:R-:W-:Y:S01]  /*8ca0*/  FMUL.FTZ R79, R8, R79 ;  /* 0x0000004f084f7220 */ /* 0x000fe20000410000 */
[----:B------:R-:W-:Y:S01]  /*8cb0*/  STS [R7+0x400], R38 ;  /* 0x0004002607007388 */ /* 0x000fe20000000800 */
[----:B------:R-:W-:Y:S01]  /*8cc0*/  F2FP.BF16.F32.PACK_AB R56, R57, R56 ;  /* 0x000000383938723e */ /* 0x000fe200000010ff */
[----:B------:R-:W-:Y:S01]  /*8cd0*/  FMUL.FTZ R86, R11, R86 ;  /* 0x000000560b567220 */ /* 0x000fe20000410000 */
[----:B------:R-:W-:Y:S01]  /*8ce0*/  F2FP.BF16.F32.PACK_AB R58, R59, R58 ;  /* 0x0000003a3b3a723e */ /* 0x000fe200000010ff */
[----:B------:R-:W-:Y:S01]  /*8cf0*/  STS [R17], R48 ;  /* 0x0000003011007388 */ /* 0x000fe20000000800 */
[----:B------:R-:W-:Y:S01]  /*8d00*/  FMUL.FTZ R87, R11, R87 ;  /* 0x000000570b577220 */ /* 0x000fe20000410000 */
[----:B------:R-:W-:Y:S01]  /*8d10*/  F2FP.BF16.F32.PACK_AB R60, R61, R60 ;  /* 0x0000003c3d3c723e */ /* 0x000fe200000010ff */
[----:B------:R-:W-:Y:S01]  /*8d20*/  FMUL.FTZ R94, R11, R94 ;  /* 0x0000005e0b5e7220 */ /* 0x000fe20000410000 */
[----:B------:R-:W-:Y:S01]  /*8d30*/  STS [R17+0x400], R50 ;  /* 0x0004003211007388 */ /* 0x000fe20000000800 */
[----:B------:R-:W-:Y:S01]  /*8d40*/  F2FP.BF16.F32.PACK_AB R62, R63, R62 ;  /* 0x0000003e3f3e723e */ /* 0x000fe200000010ff */
[----:B------:R-:W-:Y:S01]  /*8d50*/  FMUL.FTZ R95, R11, R95 ;  /* 0x0000005f0b5f7220 */ /* 0x000fe20000410000 */
[----:B------:R-:W-:Y:S01]  /*8d60*/  F2FP.BF16.F32.PACK_AB R68, R69, R68 ;  /* 0x000000444544723e */ /* 0x000fe200000010ff */
[----:B------:R-:W-:Y:S01]  /*8d70*/  STS [R7+0x2000], R40 ;  /* 0x0020002807007388 */ /* 0x000fe20000000800 */
[----:B------:R-:W-:Y:S01]  /*8d80*/  F2FP.BF16.F32.PACK_AB R70, R71, R70 ;  /* 0x000000464746723e */ /* 0x000fe200000010ff */
[C---:B------:R-:W-:Y:S01]  /*8d90*/  FMUL.FTZ R88, R0.reuse, R88 ;  /* 0x0000005800587220 */ /* 0x040fe20000410000 */
[----:B------:R-:W-:Y:S01]  /*8da0*/  IADD3 R23, R7, R10, RZ ;  /* 0x0000000a07177210 */ /* 0x000fe20007ffe0ff */
[----:B------:R-:W-:Y:S01]  /*8db0*/  STS [R7+0x2400], R42 ;  /* 0x0024002a07007388 */ /* 0x000fe20000000800 */
[----:B------:R-:W-:Y:S01]  /*8dc0*/  FMUL.FTZ R89, R0, R89 ;  /* 0x0000005900597220 */ /* 0x000fe20000410000 */
[C---:B------:R-:W-:Y:S01]  /*8dd0*/  FMUL.FTZ R90, R8.reuse, R90 ;  /* 0x0000005a085a7220 */ /* 0x040fe20000410000 */
[----:B------:R-:W-:Y:S01]  /*8de0*/  FMUL.FTZ R91, R8, R91 ;  /* 0x0000005b085b7220 */ /* 0x000fe20000410000 */
[----:B------:R-:W-:Y:S01]  /*8df0*/  STS [R17+0x2000], R44 ;  /* 0x0020002c11007388 */ /* 0x000fe20000000800 */
[----:B------:R-:W-:Y:S01]  /*8e00*/  F2FP.BF16.F32.PACK_AB R80, R81, R80 ;  /* 0x000000505150723e */ /* 0x000fe200000010ff */
[C---:B------:R-:W-:Y:S01]  /*8e10*/  FMUL.FTZ R144, R0.reuse, R144 ;  /* 0x0000009000907220 */ /* 0x040fe20000410000 */
[----:B------:R-:W-:Y:S01]  /*8e20*/  F2FP.BF16.F32.PACK_AB R82, R83, R82 ;  /* 0x000000525352723e */ /* 0x000fe200000010ff */
[----:B------:R-:W-:Y:S01]  /*8e30*/  STS [R17+0x2400], R46 ;  /* 0x0024002e11007388 */ /* 0x000fe20000000800 */
[----:B------:R-:W-:Y:S01]  /*8e40*/  IADD3 R25, R17, R10, RZ ;  /* 0x0000000a11197210 */ /* 0x000fe20007ffe0ff */
[----:B------:R-:W-:Y:S01]  /*8e50*/  FMUL.FTZ R145, R0, R145 ;  /* 0x0000009100917220 */ /* 0x000fe20000410000 */
[----:B------:R-:W-:Y:S01]  /*8e60*/  ISETP.NE.AND P1, PT, R229, -0x1, PT ;  /* 0xffffffffe500780c */ /* 0x000fe20003f25270 */
[----:B------:R-:W-:Y:S01]  /*8e70*/  STS [R13], R52 ;  /* 0x000000340d007388 */ /* 0x000fe20000000800 */
[C---:B------:R-:W-:Y:S01]  /*8e80*/  FMUL.FTZ R146, R8.reuse, R146 ;  /* 0x0000009208927220 */ /* 0x040fe20000410000 */
[----:B------:R-:W-:Y:S01]  /*8e90*/  FMUL.FTZ R147, R8, R147 ;  /* 0x0000009308937220 */ /* 0x000fe20000410000 */
[----:B------:R-:W-:Y:S01]  /*8ea0*/  F2FP.BF16.F32.PACK_AB R72, R73, R72 ;  /* 0x000000484948723e */ /* 0x000fe200000010ff */
[----:B------:R-:W-:Y:S01]  /*8eb0*/  STS [R13+0x400], R54 ;  /* 0x000400360d007388 */ /* 0x000fe20000000800 */
[----:B------:R-:W-:Y:S01]  /*8ec0*/  F2FP.BF16.F32.PACK_AB R74, R75, R74 ;  /* 0x0000004a4b4a723e */ /* 0x000fe200000010ff */
[C---:B------:R-:W-:Y:S01]  /*8ed0*/  FMUL.FTZ R98, R11.reuse, R98 ;  /* 0x000000620b627220 */ /* 0x040fe20000410000 */
[----:B------:R-:W-:Y:S01]  /*8ee0*/  FMUL.FTZ R99, R11, R99 ;  /* 0x000000630b637220 */ /* 0x000fe20000410000 */
[----:B------:R-:W-:Y:S01]  /*8ef0*/  STS [R19], R64 ;  /* 0x0000004013007388 */ /* 0x000fe20000000800 */
        /* <DEDUP_REMOVED lines=10> */
[C---:B------:R-:W-:Y:S01]  /*8fa0*/  FMUL.FTZ R102, R8.reuse, R102 ;  /* 0x0000006608667220 */ /* 0x040fe20000410000 */
        /* <DEDUP_REMOVED lines=11> */
[----:B------:R-:W-:Y:S01]  /*9060*/  FMUL.FTZ R138, R11, R138 ;  /* 0x0000008a0b8a7220 */ /* 0x000fe20000410000 */
[----:B------:R-:W-:Y:S01]  /*9070*/  STS [R23], R68 ;  /* 0x0000004417007388 */ /* 0x000fe20000000800 */
[----:B------:R-:W-:Y:S01]  /*9080*/  F2FP.BF16.F32.PACK_AB R90, R91, R90 ;  /* 0x0000005a5b5a723e */ /* 0x000fe200000010ff */
        /* <DEDUP_REMOVED lines=24> */
[----:B------:R-:W-:Y:S01]  /*9210*/  FMUL.FTZ R118, R11, R118 ;  /* 0x000000760b767220 */ /* 0x000fe20000410000 */
[----:B------:R-:W-:Y:S01]  /*9220*/  F2FP.BF16.F32.PACK_AB R102, R103, R102 ;  /* 0x000000666766723e */ /* 0x000fe200000010ff */
[----:B------:R-:W-:Y:S01]  /*9230*/  STS [R25+0x2400], R78 ;  /* 0x0024004e19007388 */ /* 0x000fe20000000800 */
[C---:B------:R-:W-:Y:S01]  /*9240*/  FMUL.FTZ R119, R11.reuse, R119 ;  /* 0x000000770b777220 */ /* 0x040fe20000410000 */
        /* <DEDUP_REMOVED lines=8> */
[C---:B------:R-:W-:Y:S01]  /*92d0*/  FMUL.FTZ R120, R0.reuse, R120 ;  /* 0x0000007800787220 */ /* 0x040fe20000410000 */
[----:B------:R-:W-:Y:S01]  /*92e0*/  F2FP.BF16.F32.PACK_AB R112, R113, R112 ;  /* 0x000000707170723e */ /* 0x000fe200000010ff */
[----:B------:R-:W-:Y:S01]  /*92f0*/  STS [R5+0x4000], R92 ;  /* 0x0040005c05007388 */ /* 0x000fe20000000800 */
[----:B------:R-:W-:Y:S01]  /*9300*/  F2FP.BF16.F32.PACK_AB R114, R115, R114 ;  /* 0x000000727372723e */ /* 0x000fe200000010ff */
[----:B------:R-:W-:Y:S01]  /*9310*/  FMUL.FTZ R121, R0, R121 ;  /* 0x0000007900797220 */ /* 0x000fe20000410000 */
[----:B------:R-:W-:Y:S01]  /*9320*/  F2FP.BF16.F32.PACK_AB R132, R133, R132 ;  /* 0x000000848584723e */ /* 0x000fe200000010ff */
[----:B------:R-:W-:Y:S01]  /*9330*/  STS [R5+0x4400], R94 ;  /* 0x0044005e05007388 */ /* 0x000fe20000000800 */
[----:B------:R-:W-:Y:S01]  /*9340*/  F2FP.BF16.F32.PACK_AB R134, R135, R134 ;  /* 0x000000868786723e */ /* 0x000fe200000010ff */
[----:B------:R-:W1:Y:S01]  /*9350*/  @P1 LDC.64 R20, c[0x0][0x298] ;  /* 0x0000a600ff141b82 */ /* 0x000e620000000a00 */
[----:B------:R-:W-:Y:S01]  /*9360*/  F2FP.BF16.F32.PACK_AB R108, R109, R108 ;  /* 0x0000006c6d6c723e */ /* 0x000fe200000010ff */
[----:B------:R-:W-:Y:S01]  /*9370*/  STS [R9+0x6000], R88 ;  /* 0x0060005809007388 */ /* 0x000fe20000000800 */
[----:B------:R-:W-:Y:S01]  /*9380*/  F2FP.BF16.F32.PACK_AB R110, R111, R110 ;  /* 0x0000006e6f6e723e */ /* 0x000fe200000010ff */
[C---:B------:R-:W-:Y:S01]  /*9390*/  FMUL.FTZ R10, R8.reuse, R122 ;  /* 0x0000007a080a7220 */ /* 0x040fe20000410000 */
[----:B------:R-:W-:Y:S01]  /*93a0*/  F2FP.BF16.F32.PACK_AB R116, R117, R116 ;  /* 0x000000747574723e */ /* 0x000fe200000010ff */
[----:B------:R1:W-:Y:S01]  /*93b0*/  STS [R9+0x6400], R90 ;  /* 0x0064005a09007388 */ /* 0x0003e20000000800 */
[----:B------:R-:W-:Y:S01]  /*93c0*/  F2FP.BF16.F32.PACK_AB R118, R119, R118 ;  /* 0x000000767776723e */ /* 0x000fe200000010ff */
[C---:B------:R-:W-:Y:S01]  /*93d0*/  FMUL.FTZ R123, R8.reuse, R123 ;  /* 0x0000007b087b7220 */ /* 0x040fe20000410000 */
[----:B------:R-:W-:Y:S01]  /*93e0*/  F2FP.BF16.F32.PACK_AB R128, R129, R128 ;  /* 0x000000808180723e */ /* 0x000fe200000010ff */
[----:B------:R-:W-:Y:S01]  /*93f0*/  STS [R5+0x6000], R144 ;  /* 0x0060009005007388 */ /* 0x000fe20000000800 */
[----:B------:R-:W-:Y:S01]  /*9400*/  F2FP.BF16.F32.PACK_AB R11, R11, R130 ;  /* 0x000000820b0b723e */ /* 0x000fe200000010ff */
[C---:B------:R-:W-:Y:S01]  /*9410*/  FMUL.FTZ R14, R8.reuse, R126 ;  /* 0x0000007e080e7220 */ /* 0x040fe20000410000 */
[----:B------:R-:W-:Y:S01]  /*9420*/  F2FP.BF16.F32.PACK_AB R120, R121, R120 ;  /* 0x000000787978723e */ /* 0x000fe200000010ff */
[----:B------:R2:W-:Y:S01]  /*9430*/  STS [R5+0x6400], R146 ;  /* 0x0064009205007388 */ /* 0x0005e20000000800 */
[----:B------:R-:W-:Y:S01]  /*9440*/  FMUL.FTZ R127, R8, R127 ;  /* 0x0000007f087f7220 */ /* 0x000fe20000410000 */
[C---:B------:R-:W-:Y:S01]  /*9450*/  FMUL.FTZ R124, R0.reuse, R124 ;  /* 0x0000007c007c7220 */ /* 0x040fe20000410000 */
[----:B------:R-:W-:Y:S01]  /*9460*/  FMUL.FTZ R125, R0, R125 ;  /* 0x0000007d007d7220 */ /* 0x000fe20000410000 */
[----:B------:R3:W-:Y:S01]  /*9470*/  STS [R7+0x4000], R96 ;  /* 0x0040006007007388 */ /* 0x0007e20000000800 */
[----:B------:R-:W-:-:S02]  /*9480*/  F2FP.BF16.F32.PACK_AB R10, R123, R10 ;  /* 0x0000000a7b0a723e */ /* 0x000fc400000010ff */
[----:B------:R-:W-:Y:S01]  /*9490*/  F2FP.BF16.F32.PACK_AB R14, R127, R14 ;  /* 0x0000000e7f0e723e */ /* 0x000fe200000010ff */
[----:B------:R3:W-:Y:S01]  /*94a0*/  STS [R7+0x4400], R98 ;  /* 0x0044006207007388 */ /* 0x0007e20000000800 */
[----:B------:R-:W-:-:S03]  /*94b0*/  F2FP.BF16.F32.PACK_AB R124, R125, R124 ;  /* 0x0000007c7d7c723e */ /* 0x000fc600000010ff */
[----:B------:R3:W-:Y:S04]  /*94c0*/  STS [R17+0x4000], R104 ;  /* 0x0040006811007388 */ /* 0x0007e80000000800 */
[----:B------:R3:W-:Y:S01]  /*94d0*/  STS [R17+0x4400], R106 ;  /* 0x0044006a11007388 */ /* 0x0007e20000000800 */
[----:B-1----:R-:W-:-:S03]  /*94e0*/  @P1 IMAD.WIDE.U32 R8, R229, R20, RZ ;  /* 0x00000014e5081225 */ /* 0x002fc600078e00ff */
[----:B------:R3:W-:Y:S01]  /*94f0*/  STS [R7+0x6000], R100 ;  /* 0x0060006407007388 */ /* 0x0007e20000000800 */
[----:B------:R-:W-:Y:S01]  /*9500*/  @P1 IMAD R21, R229, R21, R9 ;  /* 0x00000015e5151224 */ /* 0x000fe200078e0209 */
[----:B------:R-:W-:Y:S02]  /*9510*/  @P1 MOV R0, R8 ;  /* 0x0000000800001202 */ /* 0x000fe40000000f00 */
[----:B------:R3:W-:Y:S04]  /*9520*/  STS [R7+0x6400], R102 ;  /* 0x0064006607007388 */ /* 0x0007e80000000800 */
        /* <DEDUP_REMOVED lines=13> */
[----:B------:R3:W-:Y:S01]  /*9600*/  STS [R25+0x4400], R11 ;  /* 0x0044000b19007388 */ /* 0x0007e20000000800 */
[----:B--2---:R-:W1:Y:S03]  /*9610*/  S2R R5, SR_TID.X ;  /* 0x0000000000057919 */ /* 0x004e660000002100 */
[----:B------:R3:W-:Y:S01]  /*9620*/  STS [R23+0x6000], R120 ;  /* 0x0060007817007388 */ /* 0x0007e20000000800 */
[----:B------:R-:W-:Y:S05]  /*9630*/  @P1 BRA `(.L_x_1682) ;  /* 0x0000000000201947 */ /* 0x000fea0003800000 */
[----:B------:R-:W3:Y:S01]  /*9640*/  S2R R0, SR_CTAID.Y ;  /* 0x0000000000007919 */ /* 0x000ee20000002600 */
[----:B------:R-:W2:Y:S01]  /*9650*/  LDC.64 R8, c[0x0][0x290] ;  /* 0x0000a400ff087b82 */ /* 0x000ea20000000a00 */
[----:B---3--:R-:W-:Y:S01]  /*9660*/  SHF.R.S32.HI R7, RZ, 0x1f, R0 ;  /* 0x0000001fff077819 */ /* 0x008fe20000011400 */
[----:B--2---:R-:W-:-:S04]  /*9670*/  IMAD.WIDE.U32 R16, R0, R8, RZ ;  /* 0x0000000800107225 */ /* 0x004fc800078e00ff */
[----:B------:R-:W-:-:S04]  /*9680*/  IMAD R7, R7, R8, RZ ;  /* 0x0000000807077224 */ /* 0x000fc800078e02ff */
[----:B------:R-:W-:Y:S01]  /*9690*/  IMAD R7, R0, R9, R7 ;  /* 0x0000000900077224 */ /* 0x000fe200078e0207 */
[----:B------:R-:W-:-:S04]  /*96a0*/  MOV R0, R16 ;  /* 0x0000001000007202 */ /* 0x000fc80000000f00 */
[----:B------:R-:W-:-:S07]  /*96b0*/  IADD3 R21, R17, R7, RZ ;  /* 0x0000000711157210 */ /* 0x000fce0007ffe0ff */
.L_x_1682:
[----:B------:R2:W-:Y:S01]  /*96c0*/  STS [R23+0x6400], R10 ;  /* 0x0064000a17007388 */ /* 0x0005e20000000800 */
[----:B------:R-:W-:Y:S01]  /*96d0*/  ULDC.U8 UR5, c[0x0][0x3d8] ;  /* 0x0000f60000057ab9 */ /* 0x000fe20000000000 */
[----:B------:R-:W4:Y:S01]  /*96e0*/  @P5 LDC R27, c[0x0][0x2e8] ;  /* 0x0000ba00ff1b5b82 */ /* 0x000f220000000800 */
[----:B------:R-:W-:Y:S01]  /*96f0*/  ISETP.NE.AND P0, PT, RZ, UR5, PT ;  /* 0x00000005ff007c0c */ /* 0x000fe2000bf05270 */
[----:B------:R4:W-:Y:S01]  /*9700*/  STS [R25+0x6000], R124 ;  /* 0x0060007c19007388 */ /* 0x0009e20000000800 */
[----:B------:R-:W-:Y:S01]  /*9710*/  ULDC.U8 UR4, c[0x0][0x3d9] ;  /* 0x0000f64000047ab9 */ /* 0x000fe20000000000 */
[----:B------:R-:W2:Y:S01]  /*9720*/  @P5 MUFU.LG2 R2, R2 ;  /* 0x0000000200025308 */ /* 0x000ea20000000c00 */
[----:B------:R-:W-:Y:S01]  /*9730*/  ISETP.EQ.AND P0, PT, RZ, UR4, P0 ;  /* 0x00000004ff007c0c */ /* 0x000fe20008702270 */
[----:B---3--:R-:W3:Y:S01]  /*9740*/  S2R R17, SR_CTAID.Y ;  /* 0x0000000000117919 */ /* 0x008ee20000002600 */
[----:B------:R-:W-:Y:S01]  /*9750*/  ISETP.NE.AND P2, PT, RZ, UR4, PT ;  /* 0x00000004ff007c0c */ /* 0x000fe2000bf45270 */
[----:B------:R-:W3:Y:S01]  /*9760*/  @P4 LDC R20, c[0x0][0x2e8] ;  /* 0x0000ba00ff144b82 */ /* 0x000ee20000000800 */
[----:B-1----:R-:W-:Y:S01]  /*9770*/  SHF.R.S32.HI R22, RZ, 0x1f, R5 ;  /* 0x0000001fff167819 */ /* 0x002fe20000011405 */
[----:B------:R-:W1:Y:S02]  /*9780*/  S2R R13, SR_CTAID.Z ;  /* 0x00000000000d7919 */ /* 0x000e640000002700 */
[----:B------:R-:W1:Y:S01]  /*9790*/  @P4 MUFU.LG2 R6, R6 ;  /* 0x0000000600064308 */ /* 0x000e620000000c00 */
[CC--:B------:R-:W-:Y:S01]  /*97a0*/  LEA.HI R26, R22.reuse, R5.reuse, RZ, 0x5 ;  /* 0x00000005161a7211 */ /* 0x0c0fe200078f28ff */
[----:B------:R-:W1:Y:S01]  /*97b0*/  S2R R7, SR_CTAID.X ;  /* 0x0000000000077919 */ /* 0x000e620000002500 */
[----:B------:R-:W-:Y:S01]  /*97c0*/  LEA.HI R22, R22, R5, RZ, 0x3 ;  /* 0x0000000516167211 */ /* 0x000fe200078f18ff */
[----:B------:R-:W1:Y:S01]  /*97d0*/  @P3 LDC R19, c[0x0][0x2e8] ;  /* 0x0000ba00ff133b82 */ /* 0x000e620000000800 */
[----:B------:R1:W-:Y:S01]  /*97e0*/  STS [R25+0x6400], R14 ;  /* 0x0064000e19007388 */ /* 0x0003e20000000800 */
[----:B------:R-:W-:-:S02]  /*97f0*/  @!P0 CS2R R30, SRZ ;  /* 0x00000000001e8805 */ /* 0x000fc4000001ff00 */
[----:B--2---:R2:W1:Y:S01]  /*9800*/  @P3 MUFU.LG2 R23, R15 ;  /* 0x0000000f00173308 */ /* 0x0044620000000c00 */
[----:B------:R-:W-:-:S03]  /*9810*/  P2R R10, PR, RZ, 0x4 ;  /* 0x00000004ff0a7803 */ /* 0x000fc60000000000 */
[----:B------:R-:W1:Y:S01]  /*9820*/  @P2 LDC.64 R8, c[0x0][0x2c0] ;  /* 0x0000b000ff082b82 */ /* 0x000e620000000a00 */
[----:B------:R-:W-:Y:S01]  /*9830*/  @!P0 PLOP3.LUT P2, PT, PT, PT, PT, 0x8, 0x0 ;  /* 0x000000000000881c */ /* 0x000fe20003f4e170 */
[----:B------:R-:W-:-:S12]  /*9840*/  @!P0 BRA `(.L_x_1683) ;  /* 0x0000000000188947 */ /* 0x000fd80003800000 */
[----:B------:R-:W5:Y:S01]  /*9850*/  S2R R11, SR_CTAID.Y ;  /* 0x00000000000b7919 */ /* 0x000f620000002600 */
[----:B-1----:R-:W5:Y:S01]  /*9860*/  LDC R14, c[0x0][0x2c4] ;  /* 0x0000b100ff0e7b82 */ /* 0x002f620000000800 */
[----:B------:R-:W-:Y:S01]  /*9870*/  PLOP3.LUT P2, PT, PT, PT, PT, 0x80, 0x0 ;  /* 0x000000000000781c */ /* 0x000fe20003f4f070 */
[----:B-----5:R-:W-:-:S05]  /*9880*/  IMAD R14, R11, R14, RZ ;  /* 0x0000000e0b0e7224 */ /* 0x020fca00078e02ff */
[----:B------:R-:W-:-:S04]  /*9890*/  SEL R30, R14, R229, !P1 ;  /* 0x000000e50e1e7207 */ /* 0x000fc80004800000 */
[----:B------:R-:W-:-:S07]  /*98a0*/  SHF.R.S32.HI R31, RZ, 0x1f, R30 ;  /* 0x0000001fff1f7819 */ /* 0x000fce000001141e */
.L_x_1683:
[----:B------:R-:W-:Y:S02]  /*98b0*/  ISETP.NE.AND P0, PT, R10, RZ, PT ;  /* 0x000000ff0a00720c */ /* 0x000fe40003f05270 */
[----:B------:R-:W-:Y:S02]  /*98c0*/  SHF.R.S32.HI R16, RZ, 0x3, R22 ;  /* 0x00000003ff107819 */ /* 0x000fe40000011416 */
[----:B------:R-:W-:Y:S02]  /*98d0*/  LOP3.LUT R26, R26, 0xffffffe0, RZ, 0xc0, !PT ;  /* 0xffffffe01a1a7812 */ /* 0x000fe400078ec0ff */
[----:B------:R-:W-:Y:S01]  /*98e0*/  LOP3.LUT R22, R22, 0xfffffff8, RZ, 0xc0, !PT ;  /* 0xfffffff816167812 */ /* 0x000fe200078ec0ff */
[----:B------:R-:W-:-:S06]  /*98f0*/  VIADD R18, R16, 0x10 ;  /* 0x0000001010127836 */ /* 0x000fcc0000000000 */
[----:B-1----:R-:W1:Y:S01]  /*9900*/  @P0 LDC R14, c[0x0][0x2c0] ;  /* 0x0000b000ff0e0b82 */ /* 0x002e620000000800 */
[----:B------:R-:W-:Y:S02]  /*9910*/  @P0 IMAD R28, R9, R8, RZ ;  /* 0x00000008091c0224 */ /* 0x000fe400078e02ff */
[----:B------:R-:W-:Y:S01]  /*9920*/  @P0 IMAD.MOV.U32 R24, RZ, RZ, 0x1 ;  /* 0x00000001ff180424 */ /* 0x000fe200078e00ff */
[----:B------:R-:W-:Y:S06]  /*9930*/  @P0 BRA `(.L_x_1684) ;  /* 0x0000000000180947 */ /* 0x000fec0003800000 */
[----:B------:R-:W5:Y:S01]  /*9940*/  LDC R28, c[0x0][0x2c4] ;  /* 0x0000b100ff1c7b82 */ /* 0x000f620000000800 */
[----:B------:R-:W-:Y:S02]  /*9950*/  ISETP.NE.AND P0, PT, RZ, UR5, PT ;  /* 0x00000005ff007c0c */ /* 0x000fe4000bf05270 */
[----:B-1----:R-:W-:-:S05]  /*9960*/  MOV R14, 0x1 ;  /* 0x00000001000e7802 */ /* 0x002fca0000000f00 */
[----:B------:R-:W1:Y:S08]  /*9970*/  LDC R9, c[0x0][0x270] ;  /* 0x00009c00ff097b82 */ /* 0x000e700000000800 */
[----:B-----5:R-:W1:Y:S02]  /*9980*/  @P0 LDC R28, c[0x0][0x2e4] ;  /* 0x0000b900ff1c0b82 */ /* 0x020e640000000800 */
[----:B-1----:R-:W-:-:S07]  /*9990*/  IMAD R24, R28, R9, RZ ;  /* 0x000000091c187224 */ /* 0x002fce00078e02ff */
.L_x_1684:
[----:B------:R-:W-:Y:S01]  /*99a0*/  BAR.SYNC.DEFER_BLOCKING 0x0 ;  /* 0x0000000000007b1d */ /* 0x000fe20000010000 */
[----:B----4-:R-:W-:Y:S01]  /*99b0*/  @P5 FMUL.FTZ R25, R2, 0.69314718246459960938 ;  /* 0x3f31721802195820 */ /* 0x010fe20000410000 */
[----:B------:R-:W-:Y:S01]  /*99c0*/  ISETP.GE.AND P0, PT, R18, R219, PT ;  /* 0x000000db1200720c */ /* 0x000fe20003f06270 */
[----:B------:R-:W-:Y:S02]  /*99d0*/  IMAD.MOV.U32 R18, RZ, RZ, 0x7f800000 ;  /* 0x7f800000ff127424 */ /* 0x000fe400078e00ff */
[----:B------:R-:W-:Y:S01]  /*99e0*/  @P3 FMUL.FTZ R23, R23, 0.69314718246459960938 ;  /* 0x3f31721817173820 */ /* 0x000fe20000410000 */
[----:B------:R-:W-:Y:S02]  /*99f0*/  @P5 FFMA.FTZ R18, R166, R27, R25 ;  /* 0x0000001ba6125223 */ /* 0x000fe40000010019 */
[----:B------:R-:W4:Y:S01]  /*9a00*/  @P6 LDC R2, c[0x0][0x2e8] ;  /* 0x0000ba00ff026b82 */ /* 0x000f220000000800 */
[----:B------:R-:W-:Y:S01]  /*9a10*/  IMAD.IADD R26, R5, 0x1, -R26 ;  /* 0x00000001051a7824 */ /* 0x000fe200078e0a1a */
[----:B------:R-:W5:Y:S01]  /*9a20*/  @P6 MUFU.LG2 R4, R4 ;  /* 0x0000000400046308 */ /* 0x000f620000000c00 */
[----:B---3--:R-:W-:Y:S01]  /*9a30*/  IMAD R27, R17, R24, RZ ;  /* 0x00000018111b7224 */ /* 0x008fe200078e02ff */
[----:B--2---:R-:W-:Y:S01]  /*9a40*/  P2R R15, PR, RZ, 0x1 ;  /* 0x00000001ff0f7803 */ /* 0x004fe20000000000 */
[----:B------:R-:W-:Y:S01]  /*9a50*/  IMAD.IADD R5, R5, 0x1, -R22 ;  /* 0x0000000105057824 */ /* 0x000fe200078e0a16 */
[----:B------:R-:W-:Y:S01]  /*9a60*/  IADD3 R22, R16, 0x20, RZ ;  /* 0x0000002010167810 */ /* 0x000fe20007ffe0ff */
[----:B-1----:R-:W-:Y:S01]  /*9a70*/  IMAD R7, R7, R14, RZ ;  /* 0x0000000e07077224 */ /* 0x002fe200078e02ff */
[----:B------:R-:W-:Y:S01]  /*9a80*/  SEL R27, R27, RZ, !P2 ;  /* 0x000000ff1b1b7207 */ /* 0x000fe20005000000 */
[----:B------:R-:W-:Y:S01]  /*9a90*/  IMAD.MOV.U32 R24, RZ, RZ, 0x7f800000 ;  /* 0x7f800000ff187424 */ /* 0x000fe200078e00ff */
[----:B------:R-:W-:Y:S01]  /*9aa0*/  ISETP.GE.AND P0, PT, R22, R219, PT ;  /* 0x000000db1600720c */ /* 0x000fe20003f06270 */
[----:B------:R-:W-:Y:S01]  /*9ab0*/  @P3 FFMA.FTZ R24, R164, R19, R23 ;  /* 0x00000013a4183223 */ /* 0x000fe20000010017 */
[----:B------:R-:W-:Y:S01]  /*9ac0*/  LOP3.LUT P2, RZ, R26, 0x3, RZ, 0xc0, !PT ;  /* 0x000000031aff7812 */ /* 0x000fe2000784c0ff */
[----:B------:R-:W-:Y:S01]  /*9ad0*/  IMAD.SHL.U32 R23, R7, 0x80, RZ ;  /* 0x0000008007177824 */ /* 0x000fe200078e00ff */
[----:B------:R-:W-:Y:S01]  /*9ae0*/  IADD3 R32, R16, 0x30, RZ ;  /* 0x0000003010207810 */ /* 0x000fe20007ffe0ff */
[----:B------:R-:W-:Y:S01]  /*9af0*/  IMAD R27, R13, R28, R27 ;  /* 0x0000001c0d1b7224 */ /* 0x000fe200078e021b */
[----:B------:R-:W-:Y:S01]  /*9b00*/  P2R R22, PR, RZ, 0x1 ;  /* 0x00000001ff167803 */ /* 0x000fe20000000000 */
[----:B------:R-:W-:Y:S01]  /*9b10*/  @P4 FMUL.FTZ R6, R6, 0.69314718246459960938 ;  /* 0x3f31721806064820 */ /* 0x000fe20000410000 */
[----:B------:R1:W2:Y:S01]  /*9b20*/  LDS.128 R8, [R231+0x3800] ;  /* 0x00380000e7087984 */ /* 0x0002a20000000c00 */
[----:B------:R-:W-:Y:S01]  /*9b30*/  ISETP.GE.AND P0, PT, R32, R219, PT ;  /* 0x000000db2000720c */ /* 0x000fe20003f06270 */
[----:B-----5:R-:W-:Y:S01]  /*9b40*/  @P6 FMUL.FTZ R4, R4, 0.69314718246459960938 ;  /* 0x3f31721804046820 */ /* 0x020fe20000410000 */
[----:B------:R-:W-:Y:S01]  /*9b50*/  SHF.R.S32.HI R7, RZ, 0x1f, R23 ;  /* 0x0000001fff077819 */ /* 0x000fe20000011417 */
[----:B------:R-:W-:Y:S01]  /*9b60*/  BSSY B0, `(.L_x_1685) ;  /* 0x0000036000007945 */ /* 0x000fe20003800000 */
[----:B------:R-:W-:-:S02]  /*9b70*/  P2R R19, PR, RZ, 0x1 ;  /* 0x00000001ff137803 */ /* 0x000fc40000000000 */
[--C-:B------:R-:W-:Y:S02]  /*9b80*/  IADD3 R23, P1, P0, R23, R30, R27.reuse ;  /* 0x0000001e17177210 */ /* 0x100fe4000783e01b */
[----:B------:R-:W-:Y:S02]  /*9b90*/  SHF.R.S32.HI R30, RZ, 0x1f, R27 ;  /* 0x0000001fff1e7819 */ /* 0x000fe4000001141b */
[----:B------:R-:W-:Y:S01]  /*9ba0*/  MOV R25, 0x7f800000 ;  /* 0x7f80000000197802 */ /* 0x000fe20000000f00 */
[----:B------:R-:W-:Y:S01]  /*9bb0*/  @P4 FFMA.FTZ R25, R165, R20, R6 ;  /* 0x00000014a5194223 */ /* 0x000fe20000010006 */
[----:B------:R-:W-:Y:S01]  /*9bc0*/  MOV R20, 0x7f800000 ;  /* 0x7f80000000147802 */ /* 0x000fe20000000f00 */
[----:B----4-:R-:W-:Y:S01]  /*9bd0*/  @P6 FFMA.FTZ R20, R3, R2, R4 ;  /* 0x0000000203146223 */ /* 0x010fe20000010004 */
[----:B------:R-:W-:Y:S02]  /*9be0*/  SHF.L.U32 R27, R5, 0x3, RZ ;  /* 0x00000003051b7819 */ /* 0x000fe400000006ff */
[----:B------:R-:W-:Y:S01]  /*9bf0*/  IADD3.X R30, R7, R31, R30, P1, P0 ;  /* 0x0000001f071e7210 */ /* 0x000fe20000fe041e */
[----:B-1----:R-:W-:Y:S06]  /*9c00*/  @P2 BRA `(.L_x_1686) ;  /* 0x0000000000ac2947 */ /* 0x002fec0003800000 */
        /* <DEDUP_REMOVED lines=14> */
[CC--:B------:R-:W-:Y:S02]  /*9cf0*/  @!P3 IMAD R4, R26.reuse, R14.reuse, RZ ;  /* 0x0000000e1a04b224 */ /* 0x0c0fe400078e02ff */
[----:B------:R-:W-:Y:S02]  /*9d00*/  VIADD R26, R26, 0x48 ;  /* 0x000000481a1a7836 */ /* 0x000fe40000000000 */
[-C--:B------:R-:W-:Y:S01]  /*9d10*/  @!P2 IMAD R28, R28, R14.reuse, RZ ;  /* 0x0000000e1c1ca224 */ /* 0x080fe200078e02ff */
[----:B------:R-:W-:Y:S01]  /*9d20*/  @!P3 IADD3 R5, P0, R4, R23, RZ ;  /* 0x000000170405b210 */ /* 0x000fe20007f1e0ff */
[----:B------:R-:W-:Y:S01]  /*9d30*/  @!P1 IMAD R12, R12, R14, RZ ;  /* 0x0000000e0c0c9224 */ /* 0x000fe200078e02ff */
[----:B------:R-:W3:Y:S02]  /*9d40*/  @!P2 LDC.64 R6, c[0x0][0x2b0] ;  /* 0x0000ac00ff06ab82 */ /* 0x000ee40000000a00 */
[----:B------:R-:W-:-:S02]  /*9d50*/  @!P3 LEA.HI.X.SX32 R4, R4, R30, 0x1, P0 ;  /* 0x0000001e0404b211 */ /* 0x000fc400000f0eff */
[----:B-1----:R-:W-:-:S04]  /*9d60*/  @!P3 LEA R32, P0, R5, R2, 0x2 ;  /* 0x000000020520b211 */ /* 0x002fc800078010ff */
[----:B------:R-:W-:Y:S02]  /*9d70*/  @!P3 LEA.HI.X R33, R5, R3, R4, 0x2, P0 ;  /* 0x000000030521b211 */ /* 0x000fe400000f1404 */
[----:B------:R-:W-:Y:S01]  /*9d80*/  ISETP.GE.AND P0, PT, R26, R219, PT ;  /* 0x000000db1a00720c */ /* 0x000fe20003f06270 */
[----:B------:R-:W1:Y:S02]  /*9d90*/  @!P1 LDC.64 R4, c[0x0][0x2b0] ;  /* 0x0000ac00ff049b82 */ /* 0x000e640000000a00 */
[----:B------:R4:W-:Y:S01]  /*9da0*/  @!P3 STG.E desc[UR8][R32.64], R18 ;  /* 0x000000122000b986 */ /* 0x0009e2000c101908 */
[----:B------:R-:W-:-:S04]  /*9db0*/  @!P2 IADD3 R29, P3, R28, R23, RZ ;  /* 0x000000171c1da210 */ /* 0x000fc80007f7e0ff */
[----:B------:R-:W-:Y:S02]  /*9dc0*/  @!P2 LEA.HI.X.SX32 R28, R28, R30, 0x1, P3 ;  /* 0x0000001e1c1ca211 */ /* 0x000fe400018f0eff */
[----:B---3--:R-:W-:-:S03]  /*9dd0*/  @!P2 LEA R34, P3, R29, R6, 0x2 ;  /* 0x000000061d22a211 */ /* 0x008fc600078610ff */
[----:B------:R-:W3:Y:S01]  /*9de0*/  @!P0 LDC.64 R2, c[0x0][0x2b0] ;  /* 0x0000ac00ff028b82 */ /* 0x000ee20000000a00 */
[----:B------:R-:W-:Y:S01]  /*9df0*/  @!P2 LEA.HI.X R35, R29, R7, R28, 0x2, P3 ;  /* 0x000000071d23a211 */ /* 0x000fe200018f141c */
[----:B------:R-:W-:Y:S01]  /*9e00*/  @!P0 IMAD R14, R26, R14, RZ ;  /* 0x0000000e1a0e8224 */ /* 0x000fe200078e02ff */
[----:B------:R-:W-:-:S03]  /*9e10*/  @!P1 IADD3 R6, P3, R12, R23, RZ ;  /* 0x000000170c069210 */ /* 0x000fc60007f7e0ff */
[----:B------:R4:W-:Y:S01]  /*9e20*/  @!P2 STG.E desc[UR8][R34.64], R25 ;  /* 0x000000192200a986 */ /* 0x0009e2000c101908 */
[----:B------:R-:W-:Y:S02]  /*9e30*/  @!P1 LEA.HI.X.SX32 R12, R12, R30, 0x1, P3 ;  /* 0x0000001e0c0c9211 */ /* 0x000fe400018f0eff */
[----:B-1----:R-:W-:-:S04]  /*9e40*/  @!P1 LEA R4, P3, R6, R4, 0x2 ;  /* 0x0000000406049211 */ /* 0x002fc800078610ff */
[----:B------:R-:W-:Y:S02]  /*9e50*/  @!P1 LEA.HI.X R5, R6, R5, R12, 0x2, P3 ;  /* 0x0000000506059211 */ /* 0x000fe400018f140c */
[----:B------:R-:W-:-:S03]  /*9e60*/  @!P0 IADD3 R23, P3, R14, R23, RZ ;  /* 0x000000170e178210 */ /* 0x000fc60007f7e0ff */
[----:B------:R4:W-:Y:S01]  /*9e70*/  @!P1 STG.E desc[UR8][R4.64], R24 ;  /* 0x0000001804009986 */ /* 0x0009e2000c101908 */
[----:B------:R-:W-:Y:S02]  /*9e80*/  @!P0 LEA.HI.X.SX32 R14, R14, R30, 0x1, P3 ;  /* 0x0000001e0e0e8211 */ /* 0x000fe400018f0eff */
[----:B---3--:R-:W-:-:S04]  /*9e90*/  @!P0 LEA R2, P3, R23, R2, 0x2 ;  /* 0x0000000217028211 */ /* 0x008fc800078610ff */
[----:B------:R-:W-:-:S05]  /*9ea0*/  @!P0 LEA.HI.X R3, R23, R3, R14, 0x2, P3 ;  /* 0x0000000317038211 */ /* 0x000fca00018f140e */
[----:B------:R4:W-:Y:S04]  /*9eb0*/  @!P0 STG.E desc[UR8][R2.64], R20 ;  /* 0x0000001402008986 */ /* 0x0009e8000c101908 */
.L_x_1686:
[----:B------:R-:W-:Y:S05]  /*9ec0*/  BSYNC B0 ;  /* 0x0000000000007941 */ /* 0x000fea0003800000 */
.L_x_1685:
[----:B----4-:R-:W-:Y:S01]  /*9ed0*/  SHF.R.S32.HI R4, RZ, 0x1f, R27 ;  /* 0x0000001fff047819 */ /* 0x010fe2000001141b */
[----:B------:R1:W3:Y:S01]  /*9ee0*/  LDS.128 R28, [R231] ;  /* 0x00000000e71c7984 */ /* 0x0002e20000000c00 */
[----:B------:R-:W-:Y:S01]  /*9ef0*/  IADD3 R20, P0, R27, R0, RZ ;  /* 0x000000001b147210 */ /* 0x000fe20007f1e0ff */
[----:B------:R-:W-:Y:S01]  /*9f00*/  VIADD R0, R16, 0x50 ;  /* 0x0000005010007836 */ /* 0x000fe20000000000 */
[----:B------:R-:W-:Y:S01]  /*9f10*/  SHF.R.S32.HI R3, RZ, 0x1f, R13 ;  /* 0x0000001fff037819 */ /* 0x000fe2000001140d */
[----:B------:R-:W-:Y:S01]  /*9f20*/  ULDC.64 UR4, c[0x0][0x2a0] ;  /* 0x0000a80000047ab9 */ /* 0x000fe20000000a00 */
[----:B------:R-:W-:Y:S01]  /*9f30*/  IADD3.X R21, R4, R21, RZ, P0, !PT ;  /* 0x0000001504157210 */ /* 0x000fe200007fe4ff */
[C---:B------:R-:W-:Y:S01]  /*9f40*/  VIADD R2, R16.reuse, 0x40 ;  /* 0x0000004010027836 */ /* 0x040fe20000000000 */
[----:B------:R1:W4:Y:S01]  /*9f50*/  LDS.128 R4, [R231+0x4000] ;  /* 0x00400000e7047984 */ /* 0x0003220000000c00 */
[-C--:B------:R-:W-:Y:S01]  /*9f60*/  ISETP.GE.AND P0, PT, R16, R219.reuse, PT ;  /* 0x000000db1000720c */ /* 0x080fe20003f06270 */
[----:B------:R-:W-:Y:S01]  /*9f70*/  BSSY B0, `(.L_x_1687) ;  /* 0x0000019000007945 */ /* 0x000fe20003800000 */
[-C--:B------:R-:W-:Y:S01]  /*9f80*/  ISETP.GE.AND P6, PT, R0, R219.reuse, PT ;  /* 0x000000db0000720c */ /* 0x080fe20003fc6270 */
[----:B------:R-:W-:Y:S01]  /*9f90*/  IMAD R0, R3, UR4, RZ ;  /* 0x0000000403007c24 */ /* 0x000fe2000f8e02ff */
[----:B------:R-:W-:Y:S01]  /*9fa0*/  SHF.R.S32.HI R17, RZ, 0x1f, R16 ;  /* 0x0000001fff117819 */ /* 0x000fe20000011410 */
[----:B------:R-:W-:Y:S01]  /*9fb0*/  IMAD.WIDE.U32 R20, R13, UR4, R20 ;  /* 0x000000040d147c25 */ /* 0x000fe2000f8e0014 */
[----:B------:R-:W-:-:S03]  /*9fc0*/  ISETP.GE.AND P3, PT, R2, R219, PT ;  /* 0x000000db0200720c */ /* 0x000fc60003f66270 */
[----:B------:R-:W-:Y:S02]  /*9fd0*/  IMAD R0, R13, UR5, R0 ;  /* 0x000000050d007c24 */ /* 0x000fe4000f8e0200 */
[----:B------:R-:W-:-:S03]  /*9fe0*/  IMAD.WIDE R24, R230, 0x80, R16 ;  /* 0x00000080e6187825 */ /* 0x000fc600078e0210 */
[----:B------:R-:W-:Y:S01]  /*9ff0*/  IADD3 R33, R21, R0, RZ ;  /* 0x0000000015217210 */ /* 0x000fe20007ffe0ff */
[----:B------:R-:W-:Y:S01]  /*a000*/  VIADD R2, R16, 0x60 ;  /* 0x0000006010027836 */ /* 0x000fe20000000000 */
        /* <DEDUP_REMOVED lines=12> */
[----:B------:R-:W-:-:S09]  /*a0d0*/  ISETP.GE.AND P0, PT, R232, UR4, PT ;  /* 0x00000004e8007c0c */ /* 0x000fd2000bf06270 */
[----:B---3--:R3:W-:Y:S04]  /*a0e0*/  @!P1 STG.E.128 desc[UR8][R34.64], R28 ;  /* 0x0000001c22009986 */ /* 0x0087e8000c101d08 */
[----:B----4-:R3:W-:Y:S02]  /*a0f0*/  @!P0 STG.E.128 desc[UR8][R34.64+0x80], R4 ;  /* 0x0000800422008986 */ /* 0x0107e4000c101d08 */
.L_x_1688:
[----:B------:R-:W-:Y:S05]  /*a100*/  BSYNC B0 ;  /* 0x0000000000007941 */ /* 0x000fea0003800000 */
.L_x_1687:
[----:B------:R-:W-:Y:S01]  /*a110*/  ISETP.NE.AND P0, PT, R15, RZ, PT ;  /* 0x000000ff0f00720c */ /* 0x000fe20003f05270 */
[----:B---34-:R3:W4:Y:S01]  /*a120*/  LDS.128 R4, [R231+0x4800] ;  /* 0x00480000e7047984 */ /* 0x0187220000000c00 */
[----:B------:R-:W-:Y:S01]  /*a130*/  BSSY B0, `(.L_x_1689) ;  /* 0x0000016000007945 */ /* 0x000fe20003800000 */
[----:B------:R-:W-:Y:S01]  /*a140*/  ISETP.GE.AND P5, PT, R2, R219, PT ;  /* 0x000000db0200720c */ /* 0x000fe20003fa6270 */
[----:B------:R-:W-:Y:S01]  /*a150*/  VIADD R16, R16, 0x70 ;  /* 0x0000007010107836 */ /* 0x000fe20000000000 */
[----:B------:R3:W1:Y:S08]  /*a160*/  LDS.128 R12, [R231+0x800] ;  /* 0x00080000e70c7984 */ /* 0x0006700000000c00 */
[----:B------:R-:W-:Y:S05]  /*a170*/  @P0 BRA `(.L_x_1690) ;  /* 0x0000000000440947 */ /* 0x000fea0003800000 */
[----:B------:R-:W-:Y:S01]  /*a180*/  IADD3 R2, P0, R24, 0x10, RZ ;  /* 0x0000001018027810 */ /* 0x000fe20007f1e0ff */
[----:B------:R-:W-:Y:S01]  /*a190*/  ULDC.64 UR4, c[0x0][0x298] ;  /* 0x0000a60000047ab9 */ /* 0x000fe20000000a00 */
[----:B------:R-:W-:Y:S01]  /*a1a0*/  MOV R29, R33 ;  /* 0x00000021001d7202 */ /* 0x000fe20000000f00 */
[----:B------:R-:W-:Y:S02]  /*a1b0*/  IMAD.MOV.U32 R28, RZ, RZ, R20 ;  /* 0x000000ffff1c7224 */ /* 0x000fe400078e0014 */
[----:B------:R-:W-:Y:S02]  /*a1c0*/  IMAD.X R0, RZ, RZ, R25, P0 ;  /* 0x000000ffff007224 */ /* 0x000fe400000e0619 */
[----:B------:R-:W-:-:S04]  /*a1d0*/  IMAD.WIDE.U32 R28, R2, UR4, R28 ;  /* 0x00000004021c7c25 */ /* 0x000fc8000f8e001c */
[----:B------:R-:W-:-:S04]  /*a1e0*/  IMAD R3, R0, UR4, RZ ;  /* 0x0000000400037c24 */ /* 0x000fc8000f8e02ff */
[----:B------:R-:W-:Y:S01]  /*a1f0*/  IMAD R3, R2, UR5, R3 ;  /* 0x0000000502037c24 */ /* 0x000fe2000f8e0203 */
[----:B------:R-:W-:Y:S02]  /*a200*/  ULDC.64 UR4, c[0x0][0x280] ;  /* 0x0000a00000047ab9 */ /* 0x000fe40000000a00 */
[C---:B------:R-:W-:Y:S01]  /*a210*/  LEA R2, P0, R28.reuse, UR4, 0x1 ;  /* 0x000000041c027c11 */ /* 0x040fe2000f8008ff */
[----:B------:R-:W-:Y:S01]  /*a220*/  IMAD.IADD R3, R29, 0x1, R3 ;  /* 0x000000011d037824 */ /* 0x000fe200078e0203 */
[----:B------:R-:W-:Y:S02]  /*a230*/  ULDC UR4, c[0x0][0x2d0] ;  /* 0x0000b40000047ab9 */ /* 0x000fe40000000800 */
[----:B------:R-:W-:Y:S02]  /*a240*/  ISETP.GE.AND P1, PT, R27, UR4, PT ;  /* 0x000000041b007c0c */ /* 0x000fe4000bf26270 */
[----:B------:R-:W-:Y:S02]  /*a250*/  LEA.HI.X R3, R28, UR5, R3, 0x1, P0 ;  /* 0x000000051c037c11 */ /* 0x000fe400080f0c03 */
[----:B------:R-:W-:-:S09]  /*a260*/  ISETP.GE.AND P0, PT, R232, UR4, PT ;  /* 0x00000004e8007c0c */ /* 0x000fd2000bf06270 */
[----:B-1----:R1:W-:Y:S04]  /*a270*/  @!P1 STG.E.128 desc[UR8][R2.64], R12 ;  /* 0x0000000c02009986 */ /* 0x0023e8000c101d08 */
[----:B----4-:R1:W-:Y:S02]  /*a280*/  @!P0 STG.E.128 desc[UR8][R2.64+0x80], R4 ;  /* 0x0000800402008986 */ /* 0x0103e4000c101d08 */
.L_x_1690:
[----:B------:R-:W-:Y:S05]  /*a290*/  BSYNC B0 ;  /* 0x0000000000007941 */ /* 0x000fea0003800000 */
.L_x_1689:
[----:B-1----:R1:W1:Y:S01]  /*a2a0*/  LDS.128 R12, [R231+0x1000] ;  /* 0x00100000e70c7984 */ /* 0x0022620000000c00 */
[----:B------:R-:W-:Y:S01]  /*a2b0*/  ISETP.NE.AND P0, PT, R22, RZ, PT ;  /* 0x000000ff1600720c */ /* 0x000fe20003f05270 */
[----:B------:R-:W-:Y:S01]  /*a2c0*/  BSSY B0, `(.L_x_1691) ;  /* 0x0000015000007945 */ /* 0x000fe20003800000 */
[----:B------:R-:W-:Y:S01]  /*a2d0*/  ISETP.GE.AND P4, PT, R16, R219, PT ;  /* 0x000000db1000720c */ /* 0x000fe20003f86270 */
[----:B----4-:R4:W1:Y:S10]  /*a2e0*/  LDS.128 R4, [R231+0x5000] ;  /* 0x00500000e7047984 */ /* 0x0108740000000c00 */
        /* <DEDUP_REMOVED lines=17> */
[----:B------:R1:W-:Y:S02]  /*a400*/  @!P0 STG.E.128 desc[UR8][R2.64+0x80], R4 ;  /* 0x0000800402008986 */ /* 0x0003e4000c101d08 */
.L_x_1692:
[----:B------:R-:W-:Y:S05]  /*a410*/  BSYNC B0 ;  /* 0x0000000000007941 */ /* 0x000fea0003800000 */
.L_x_1691:
[----:B-1----:R1:W1:Y:S01]  /*a420*/  LDS.128 R12, [R231+0x1800] ;  /* 0x00180000e70c7984 */ /* 0x0022620000000c00 */
[----:B------:R-:W-:Y:S01]  /*a430*/  ISETP.NE.AND P0, PT, R19, RZ, PT ;  /* 0x000000ff1300720c */ /* 0x000fe20003f05270 */
[----:B------:R-:W-:Y:S02]  /*a440*/  BSSY B0, `(.L_x_1693) ;  /* 0x0000014000007945 */ /* 0x000fe40003800000 */
[----:B------:R1:W1:Y:S10]  /*a450*/  LDS.128 R4, [R231+0x5800] ;  /* 0x00580000e7047984 */ /* 0x0002740000000c00 */
[----:B------:R-:W-:Y:S05]  /*a460*/  @P0 BRA `(.L_x_1694) ;  /* 0x0000000000440947 */ /* 0x000fea0003800000 */
        /* <DEDUP_REMOVED lines=15> */
[----:B-1----:R1:W-:Y:S04]  /*a560*/  @!P1 STG.E.128 desc[UR8][R2.64], R12 ;  /* 0x0000000c02009986 */ /* 0x0023e8000c101d08 */
[----:B------:R1:W-:Y:S02]  /*a570*/  @!P0 STG.E.128 desc[UR8][R2.64+0x80], R4 ;  /* 0x0000800402008986 */ /* 0x0003e4000c101d08 */
.L_x_1694:
[----:B------:R-:W-:Y:S05]  /*a580*/  BSYNC B0 ;  /* 0x0000000000007941 */ /* 0x000fea0003800000 */
.L_x_1693:
[----:B-1----:R1:W1:Y:S01]  /*a590*/  LDS.128 R12, [R231+0x2000] ;  /* 0x00200000e70c7984 */ /* 0x0022620000000c00 */
[----:B------:R-:W-:Y:S03]  /*a5a0*/  BSSY B0, `(.L_x_1695) ;  /* 0x0000014000007945 */ /* 0x000fe60003800000 */
[----:B------:R1:W1:Y:S01]  /*a5b0*/  LDS.128 R4, [R231+0x6000] ;  /* 0x00600000e7047984 */ /* 0x0002620000000c00 */
        /* <DEDUP_REMOVED lines=18> */
.L_x_1696:
[----:B------:R-:W-:Y:S05]  /*a6e0*/  BSYNC B0 ;  /* 0x0000000000007941 */ /* 0x000fea0003800000 */
.L_x_1695:
        /* <DEDUP_REMOVED lines=21> */
.L_x_1698:
[----:B------:R-:W-:Y:S05]  /*a840*/  BSYNC B0 ;  /* 0x0000000000007941 */ /* 0x000fea0003800000 */
.L_x_1697:
        /* <DEDUP_REMOVED lines=21> */
.L_x_1700:
[----:B------:R-:W-:Y:S05]  /*a9a0*/  BSYNC B0 ;  /* 0x0000000000007941 */ /* 0x000fea0003800000 */
.L_x_1699:
        /* <DEDUP_REMOVED lines=17> */
[----:B--2---:R2:W-:Y:S01]  /*aac0*/  @!P1 STG.E.128 desc[UR8][R2.64], R8 ;  /* 0x0000000802009986 */ /* 0x0045e2000c101d08 */
[----:B------:R-:W-:Y:S05]  /*aad0*/  @P0 EXIT ;  /* 0x000000000000094d */ /* 0x000fea0003800000 */
[----:B-1----:R-:W-:Y:S01]  /*aae0*/  STG.E.128 desc[UR8][R2.64+0x80], R4 ;  /* 0x0000800402007986 */ /* 0x002fe2000c101d08 */
[----:B------:R-:W-:Y:S05]  /*aaf0*/  EXIT ;  /* 0x000000000000794d */ /* 0x000fea0003800000 */
.L_x_1648:
[----:B------:R-:W-:Y:S01]  /*ab00*/  ISETP.NE.AND P0, PT, R229, -0x1, PT ;  /* 0xffffffffe500780c */ /* 0x000fe20003f05270 */
[----:B------:R-:W1:Y:S01]  /*ab10*/  LDC.U8 R8, c[0x0][0x3d9] ;  /* 0x0000f640ff087b82 */ /* 0x000e620000000000 */
[----:B------:R-:W-:Y:S01]  /*ab20*/  LEA.HI R12, R17, R82, RZ, 0x3 ;  /* 0x00000052110c7211 */ /* 0x000fe200078f18ff */
[----:B------:R-:W-:Y:S01]  /*ab30*/  ULDC.64 UR4, c[0x0][0x2a0] ;  /* 0x0000a80000047ab9 */ /* 0x000fe20000000a00 */
[----:B------:R-:W-:Y:S01]  /*ab40*/  IADD3 R219, -R4, R219, RZ ;  /* 0x000000db04db7210 */ /* 0x000fe20007ffe1ff */
[----:B------:R-:W-:Y:S01]  /*ab50*/  BSSY B0, `(.L_x_1701) ;  /* 0x0000038000007945 */ /* 0x000fe20003800000 */
[----:B------:R-:W-:-:S03]  /*ab60*/  SHF.R.S32.HI R18, RZ, 0x1f, R19 ;  /* 0x0000001fff127819 */ /* 0x000fc60000011413 */
[----:B------:R-:W2:Y:S02]  /*ab70*/  LDC.U8 R9, c[0x0][0x3d8] ;  /* 0x0000f600ff097b82 */ /* 0x000ea40000000000 */
[----:B------:R-:W-:Y:S02]  /*ab80*/  IMAD R18, R18, UR4, RZ ;  /* 0x0000000412127c24 */ /* 0x000fe4000f8e02ff */
[----:B------:R-:W-:Y:S02]  /*ab90*/  @!P0 SHF.R.S32.HI R5, RZ, 0x1f, R16 ;  /* 0x0000001fff058819 */ /* 0x000fe40000011410 */
[----:B------:R-:W-:Y:S02]  /*aba0*/  IMAD R29, R19, UR5, R18 ;  /* 0x00000005131d7c24 */ /* 0x000fe4000f8e0212 */
[----:B------:R-:W3:Y:S08]  /*abb0*/  @!P0 LDC.64 R2, c[0x0][0x290] ;  /* 0x0000a400ff028b82 */ /* 0x000ef00000000a00 */
[----:B------:R-:W4:Y:S01]  /*abc0*/  @P0 LDC.64 R6, c[0x0][0x298] ;  /* 0x0000a600ff060b82 */ /* 0x000f220000000a00 */
[----:B-1----:R-:W-:-:S02]  /*abd0*/  ISETP.NE.AND P5, PT, R8, RZ, PT ;  /* 0x000000ff0800720c */ /* 0x002fc40003fa5270 */
[----:B--2---:R-:W-:-:S04]  /*abe0*/  ISETP.NE.AND P1, PT, R9, RZ, PT ;  /* 0x000000ff0900720c */ /* 0x004fc80003f25270 */
[----:B------:R-:W-:Y:S02]  /*abf0*/  ISETP.EQ.AND P2, PT, R8, RZ, P1 ;  /* 0x000000ff0800720c */ /* 0x000fe40000f42270 */
[----:B------:R-:W-:Y:S01]  /*ac00*/  ISETP.NE.AND P1, PT, R9, RZ, !P5 ;  /* 0x000000ff0900720c */ /* 0x000fe20006f25270 */
[----:B---3--:R-:W-:-:S04]  /*ac10*/  @!P0 IMAD R10, R5, R2, RZ ;  /* 0x00000002050a8224 */ /* 0x008fc800078e02ff */
[----:B------:R-:W1:Y:S01]  /*ac20*/  @!P5 LDC R5, c[0x0][0x2c4] ;  /* 0x0000b100ff05db82 */ /* 0x000e620000000800 */
[C---:B------:R-:W-:Y:S02]  /*ac30*/  @!P0 IMAD R3, R16.reuse, R3, R10 ;  /* 0x0000000310038224 */ /* 0x040fe400078e020a */
[----:B------:R-:W-:-:S04]  /*ac40*/  @!P0 IMAD.WIDE.U32 R10, R16, R2, RZ ;  /* 0x00000002100a8225 */ /* 0x000fc800078e00ff */
[C---:B----4-:R-:W-:Y:S01]  /*ac50*/  @P0 IMAD.WIDE.U32 R26, R229.reuse, R6, RZ ;  /* 0x00000006e51a0225 */ /* 0x050fe200078e00ff */
[----:B------:R-:W2:Y:S01]  /*ac60*/  @P2 LDC R9, c[0x0][0x2c4] ;  /* 0x0000b100ff092b82 */ /* 0x000ea20000000800 */
[----:B------:R-:W-:Y:S02]  /*ac70*/  P2R R6, PR, RZ, 0x4 ;  /* 0x00000004ff067803 */ /* 0x000fe40000000000 */
[----:B------:R-:W-:Y:S01]  /*ac80*/  @P0 IMAD R14, R229, R7, R27 ;  /* 0x00000007e50e0224 */ /* 0x000fe200078e021b */
[----:B------:R-:W-:Y:S01]  /*ac90*/  LOP3.LUT R7, R12, 0xfffffff8, RZ, 0xc0, !PT ;  /* 0xfffffff80c077812 */ /* 0x000fe200078ec0ff */
[----:B------:R-:W-:Y:S01]  /*aca0*/  @!P0 IMAD.MOV.U32 R26, RZ, RZ, R10 ;  /* 0x000000ffff1a8224 */ /* 0x000fe200078e000a */
[----:B------:R-:W-:Y:S01]  /*acb0*/  SHF.R.S32.HI R12, RZ, 0x3, R12 ;  /* 0x00000003ff0c7819 */ /* 0x000fe2000001140c */
[----:B------:R-:W-:Y:S02]  /*acc0*/  @!P0 IMAD.IADD R14, R11, 0x1, R3 ;  /* 0x000000010b0e8824 */ /* 0x000fe400078e0203 */
[----:B------:R-:W-:Y:S01]  /*acd0*/  IMAD.IADD R7, R82, 0x1, -R7 ;  /* 0x0000000152077824 */ /* 0x000fe200078e0a07 */
[----:B------:R-:W3:Y:S01]  /*ace0*/  @P5 LDC R11, c[0x0][0x2c0] ;  /* 0x0000b000ff0b5b82 */ /* 0x000ee20000000800 */
[C---:B------:R-:W-:Y:S01]  /*acf0*/  VIADD R10, R12.reuse, 0x10 ;  /* 0x000000100c0a7836 */ /* 0x040fe20000000000 */
[--C-:B------:R-:W-:Y:S01]  /*ad00*/  SHF.R.S32.HI R13, RZ, 0x1f, R12.reuse ;  /* 0x0000001fff0d7819 */ /* 0x100fe2000001140c */
[----:B------:R-:W-:Y:S01]  /*ad10*/  VIADD R22, R12, 0x20 ;  /* 0x000000200c167836 */ /* 0x000fe20000000000 */
[C---:B------:R-:W-:Y:S01]  /*ad20*/  ISETP.NE.AND P6, PT, R7.reuse, RZ, PT ;  /* 0x000000ff0700720c */ /* 0x040fe20003fc5270 */
[----:B------:R-:W-:Y:S01]  /*ad30*/  IMAD.SHL.U32 R7, R7, 0x8, RZ ;  /* 0x0000000807077824 */ /* 0x000fe200078e00ff */
[----:B------:R-:W-:Y:S01]  /*ad40*/  ISETP.GE.AND P3, PT, R10, R219, PT ;  /* 0x000000db0a00720c */ /* 0x000fe20003f66270 */
[----:B------:R-:W-:Y:S01]  /*ad50*/  IMAD.WIDE R230, R230, 0x80, R12 ;  /* 0x00000080e6e67825 */ /* 0x000fe200078e020c */
[----:B------:R-:W4:Y:S02]  /*ad60*/  @P5 LDC.64 R2, c[0x0][0x2c0] ;  /* 0x0000b000ff025b82 */ /* 0x000f240000000a00 */
[----:B------:R-:W-:-:S02]  /*ad70*/  IADD3 R26, P0, R7, R26, RZ ;  /* 0x0000001a071a7210 */ /* 0x000fc40007f1e0ff */
[C---:B------:R-:W-:Y:S02]  /*ad80*/  IADD3 R15, R7.reuse, 0x40, RZ ;  /* 0x00000040070f7810 */ /* 0x040fe40007ffe0ff */
[----:B------:R-:W-:Y:S02]  /*ad90*/  LEA.HI.X.SX32 R27, R7, R14, 0x1, P0 ;  /* 0x0000000e071b7211 */ /* 0x000fe400000f0eff */
[----:B-1----:R-:W1:Y:S01]  /*ada0*/  @P1 LDC R5, c[0x0][0x2e4] ;  /* 0x0000b900ff051b82 */ /* 0x002e620000000800 */
[----:B------:R-:W-:Y:S01]  /*adb0*/  ISETP.GE.AND P0, PT, R12, R219, PT ;  /* 0x000000db0c00720c */ /* 0x000fe20003f06270 */
[----:B------:R-:W-:-:S04]  /*adc0*/  IMAD.WIDE.U32 R26, R19, UR4, R26 ;  /* 0x00000004131a7c25 */ /* 0x000fc8000f8e001a */
[----:B------:R-:W-:-:S08]  /*add0*/  IMAD.IADD R29, R29, 0x1, R27 ;  /* 0x000000011d1d7824 */ /* 0x000fd000078e021b */
[----:B--2---:R-:W-:Y:S05]  /*ade0*/  @P0 BRA `(.L_x_1702) ;  /* 0x0000000000380947 */ /* 0x004fea0003800000 */
        /* <DEDUP_REMOVED lines=14> */
.L_x_1702:
[----:B------:R-:W-:Y:S05]  /*aed0*/  BSYNC B0 ;  /* 0x0000000000007941 */ /* 0x000fea0003800000 */
.L_x_1701:
[----:B------:R-:W-:Y:S01]  /*aee0*/  BSSY B0, `(.L_x_1703) ;  /* 0x0000015000007945 */ /* 0x000fe20003800000 */
[----:B------:R-:W-:Y:S02]  /*aef0*/  ISETP.GE.AND P4, PT, R22, R219, PT ;  /* 0x000000db1600720c */ /* 0x000fe40003f86270 */
[----:B------:R-:W-:Y:S01]  /*af00*/  IADD3 R20, R12, 0x30, RZ ;  /* 0x000000300c147810 */ /* 0x000fe20007ffe0ff */
[----:B------:R-:W-:Y:S05]  /*af10*/  @P3 BRA `(.L_x_1704) ;  /* 0x0000000000443947 */ /* 0x000fea0003800000 */
[----:B------:R-:W-:Y:S01]  /*af20*/  IADD3 R17, P0, R230, 0x10, RZ ;  /* 0x00000010e6117810 */ /* 0x000fe20007f1e0ff */
[----:B------:R-:W-:Y:S01]  /*af30*/  ULDC.64 UR4, c[0x0][0x298] ;  /* 0x0000a60000047ab9 */ /* 0x000fe20000000a00 */
[----:B--2---:R-:W-:Y:S01]  /*af40*/  MOV R25, R29 ;  /* 0x0000001d00197202 */ /* 0x004fe20000000f00 */
        /* <DEDUP_REMOVED lines=14> */
.L_x_1704:
[----:B------:R-:W-:Y:S05]  /*b030*/  BSYNC B0 ;  /* 0x0000000000007941 */ /* 0x000fea0003800000 */
.L_x_1703:
[----:B------:R-:W-:Y:S01]  /*b040*/  BSSY B0, `(.L_x_1705) ;  /* 0x0000014000007945 */ /* 0x000fe20003800000 */
[----:B------:R-:W-:-:S03]  /*b050*/  ISETP.GE.AND P3, PT, R20, R219, PT ;  /* 0x000000db1400720c */ /* 0x000fc60003f66270 */
[----:B------:R-:W-:Y:S10]  /*b060*/  @P4 BRA `(.L_x_1706) ;  /* 0x0000000000444947 */ /* 0x000ff40003800000 */
        /* <DEDUP_REMOVED lines=17> */
.L_x_1706:
[----:B------:R-:W-:Y:S05]  /*b180*/  BSYNC B0 ;  /* 0x0000000000007941 */ /* 0x000fea0003800000 */
.L_x_1705:
[----:B------:R-:W-:Y:S01]  /*b190*/  ISETP.NE.AND P0, PT, R6, RZ, PT ;  /* 0x000000ff0600720c */ /* 0x000fe20003f05270 */
[----:B------:R-:W-:Y:S01]  /*b1a0*/  BSSY B0, `(.L_x_1707) ;  /* 0x0000017000007945 */ /* 0x000fe20003800000 */
[C---:B------:R-:W-:Y:S01]  /*b1b0*/  VIADD R18, R12.reuse, 0x40 ;  /* 0x000000400c127836 */ /* 0x040fe20000000000 */
[----:B------:R-:W-:Y:S01]  /*b1c0*/  IADD3 R14, R12, 0x50, RZ ;  /* 0x000000500c0e7810 */ /* 0x000fe20007ffe0ff */
[----:B------:R-:W-:Y:S01]  /*b1d0*/  @P5 IMAD.MOV.U32 R21, RZ, RZ, 0x1 ;  /* 0x00000001ff155424 */ /* 0x000fe200078e00ff */
[----:B------:R-:W-:Y:S01]  /*b1e0*/  ISETP.NE.OR P4, PT, R229, -0x1, !P0 ;  /* 0xffffffffe500780c */ /* 0x000fe20004785670 */
[----:B------:R-:W-:-:S12]  /*b1f0*/  @P3 BRA `(.L_x_1708) ;  /* 0x0000000000443947 */ /* 0x000fd80003800000 */
[----:B--2---:R-:W-:Y:S01]  /*b200*/  IADD3 R24, P0, R230, 0x30, RZ ;  /* 0x00000030e6187810 */ /* 0x004fe20007f1e0ff */
        /* <DEDUP_REMOVED lines=16> */
.L_x_1708:
[----:B------:R-:W-:Y:S05]  /*b310*/  BSYNC B0 ;  /* 0x0000000000007941 */ /* 0x000fea0003800000 */
.L_x_1707:
[----:B------:R-:W-:Y:S01]  /*b320*/  ISETP.GE.AND P0, PT, R18, R219, PT ;  /* 0x000000db1200720c */ /* 0x000fe20003f06270 */
[----:B------:R-:W-:Y:S01]  /*b330*/  BSSY B0, `(.L_x_1709) ;  /* 0x000001a000007945 */ /* 0x000fe20003800000 */
[----:B------:R-:W-:Y:S01]  /*b340*/  ISETP.NE.AND P1, PT, R8, RZ, PT ;  /* 0x000000ff0800720c */ /* 0x000fe20003f25270 */
[----:B------:R-:W-:Y:S01]  /*b350*/  @!P4 IMAD R229, R16, R9, RZ ;  /* 0x0000000910e5c224 */ /* 0x000fe200078e02ff */
[----:B------:R-:W-:-:S11]  /*b360*/  ISETP.GE.AND P5, PT, R14, R219, PT ;  /* 0x000000db0e00720c */ /* 0x000fd60003fa6270 */
[----:B-1----:R-:W-:Y:S01]  /*b370*/  @!P1 IMAD R21, R5, R0, RZ ;  /* 0x0000000005159224 */ /* 0x002fe200078e02ff */
[C---:B------:R-:W-:Y:S01]  /*b380*/  IADD3 R0, R12.reuse, 0x70, RZ ;  /* 0x000000700c007810 */ /* 0x040fe20007ffe0ff */
[----:B--2-4-:R-:W-:Y:S01]  /*b390*/  @P1 IMAD R30, R3, R2, RZ ;  /* 0x00000002031e1224 */ /* 0x014fe200078e02ff */
[----:B------:R-:W-:Y:S01]  /*b3a0*/  IADD3 R2, R12, 0x60, RZ ;  /* 0x000000600c027810 */ /* 0x000fe20007ffe0ff */
[----:B------:R-:W-:Y:S06]  /*b3b0*/  @P0 BRA `(.L_x_1710) ;  /* 0x0000000000440947 */ /* 0x000fec0003800000 */
        /* <DEDUP_REMOVED lines=17> */
.L_x_1710:
[----:B------:R-:W-:Y:S05]  /*b4d0*/  BSYNC B0 ;  /* 0x0000000000007941 */ /* 0x000fea0003800000 */
.L_x_1709:
[----:B------:R-:W-:Y:S01]  /*b4e0*/  ISETP.NE.AND P1, PT, R8, RZ, PT ;  /* 0x000000ff0800720c */ /* 0x000fe20003f25270 */
[----:B------:R-:W-:Y:S01]  /*b4f0*/  IMAD R21, R16, R21, RZ ;  /* 0x0000001510157224 */ /* 0x000fe200078e02ff */
[----:B------:R-:W-:Y:S01]  /*b500*/  ISETP.NE.AND P0, PT, R6, RZ, PT ;  /* 0x000000ff0600720c */ /* 0x000fe20003f05270 */
[----:B------:R-:W-:Y:S01]  /*b510*/  BSSY B0, `(.L_x_1711) ;  /* 0x000001a000007945 */ /* 0x000fe20003800000 */
[-C--:B------:R-:W-:Y:S02]  /*b520*/  ISETP.GE.AND P3, PT, R2, R219.reuse, PT ;  /* 0x000000db0200720c */ /* 0x080fe40003f66270 */
[----:B------:R-:W-:-:S07]  /*b530*/  ISETP.GE.AND P4, PT, R0, R219, PT ;  /* 0x000000db0000720c */ /* 0x000fce0003f86270 */
[----:B------:R-:W-:Y:S01]  /*b540*/  @!P1 IMAD.MOV.U32 R30, RZ, RZ, R5 ;  /* 0x000000ffff1e9224 */ /* 0x000fe200078e0005 */
[----:B------:R-:W-:Y:S02]  /*b550*/  SEL R5, R21, RZ, !P0 ;  /* 0x000000ff15057207 */ /* 0x000fe40004000000 */
[----:B-1----:R-:W-:Y:S01]  /*b560*/  @!P0 CS2R R24, SRZ ;  /* 0x0000000000188805 */ /* 0x002fe2000001ff00 */
[----:B---3--:R-:W-:Y:S01]  /*b570*/  @!P1 IMAD.MOV.U32 R11, RZ, RZ, 0x1 ;  /* 0x00000001ff0b9424 */ /* 0x008fe200078e00ff */
[----:B------:R-:W-:Y:S01]  /*b580*/  @P0 SHF.R.S32.HI R16, RZ, 0x1f, R229 ;  /* 0x0000001fff100819 */ /* 0x000fe200000114e5 */
        /* <DEDUP_REMOVED lines=18> */
.L_x_1712:
[----:B------:R-:W-:Y:S05]  /*b6b0*/  BSYNC B0 ;  /* 0x0000000000007941 */ /* 0x000fea0003800000 */
.L_x_1711:
        /* <DEDUP_REMOVED lines=19> */
.L_x_1714:
[----:B------:R-:W-:Y:S05]  /*b7f0*/  BSYNC B0 ;  /* 0x0000000000007941 */ /* 0x000fea0003800000 */
.L_x_1713:
[----:B------:R-:W-:Y:S04]  /*b800*/  BSSY B0, `(.L_x_1715) ;  /* 0x0000012000007945 */ /* 0x000fe80003800000 */
[----:B------:R-:W-:Y:S05]  /*b810*/  @P4 BRA `(.L_x_1716) ;  /* 0x0000000000404947 */ /* 0x000fea0003800000 */
[----:B------:R-:W-:Y:S01]  /*b820*/  IADD3 R3, P0, R230, 0x70, RZ ;  /* 0x00000070e6037810 */ /* 0x000fe20007f1e0ff */
[----:B------:R-:W-:Y:S01]  /*b830*/  ULDC.64 UR4, c[0x0][0x298] ;  /* 0x0000a60000047ab9 */ /* 0x000fe20000000a00 */
[----:B------:R-:W-:Y:S01]  /*b840*/  MOV R27, R29 ;  /* 0x0000001d001b7202 */ /* 0x000fe20000000f00 */
[----:B------:R-:W-:Y:S02]  /*b850*/  ULDC UR6, c[0x0][0x2d0] ;  /* 0x0000b40000067ab9 */ /* 0x000fe40000000800 */
        /* <DEDUP_REMOVED lines=12> */
.L_x_1716:
[----:B------:R-:W-:Y:S05]  /*b920*/  BSYNC B0 ;  /* 0x0000000000007941 */ /* 0x000fea0003800000 */
.L_x_1715:
[----:B------:R-:W-:Y:S01]  /*b930*/  ISETP.NE.AND P0, PT, R6, RZ, PT ;  /* 0x000000ff0600720c */ /* 0x000fe20003f05270 */
[----:B------:R-:W-:Y:S01]  /*b940*/  IMAD R3, R4, R11, RZ ;  /* 0x0000000b04037224 */ /* 0x000fe200078e02ff */
[-C--:B------:R-:W-:Y:S01]  /*b950*/  ISETP.GE.OR P2, PT, R12, R219.reuse, P6 ;  /* 0x000000db0c00720c */ /* 0x080fe20003746670 */
[----:B------:R-:W-:Y:S01]  /*b960*/  IMAD R30, R19, R30, R5 ;  /* 0x0000001e131e7224 */ /* 0x000fe200078e0205 */
[----:B------:R-:W-:Y:S01]  /*b970*/  BSSY B0, `(.L_x_1717) ;  /* 0x0000012000007945 */ /* 0x000fe20003800000 */
[-C--:B------:R-:W-:Y:S02]  /*b980*/  ISETP.GE.OR P3, PT, R10, R219.reuse, P6 ;  /* 0x000000db0a00720c */ /* 0x080fe40003766670 */
[----:B------:R-:W-:Y:S02]  /*b990*/  SHF.R.S32.HI R5, RZ, 0x1f, R3 ;  /* 0x0000001fff057819 */ /* 0x000fe40000011403 */
[----:B------:R-:W-:-:S04]  /*b9a0*/  ISETP.GE.OR P4, PT, R22, R219, P6 ;  /* 0x000000db1600720c */ /* 0x000fc80003786670 */
[----:B------:R-:W-:Y:S02]  /*b9b0*/  @P0 IMAD.MOV.U32 R24, RZ, RZ, R229 ;  /* 0x000000ffff180224 */ /* 0x000fe400078e00e5 */
[----:B------:R-:W-:-:S03]  /*b9c0*/  @P0 IMAD.MOV.U32 R25, RZ, RZ, R16 ;  /* 0x000000ffff190224 */ /* 0x000fc600078e0010 */
[--C-:B------:R-:W-:Y:S02]  /*b9d0*/  IADD3 R3, P1, P0, R3, R24, R30.reuse ;  /* 0x0000001803037210 */ /* 0x100fe4000783e01e */
        /* <DEDUP_REMOVED lines=11> */
.L_x_1718:
[----:B------:R-:W-:Y:S05]  /*ba90*/  BSYNC B0 ;  /* 0x0000000000007941 */ /* 0x000fea0003800000 */
.L_x_1717:
[-C--:B------:R-:W-:Y:S01]  /*baa0*/  ISETP.GE.OR P0, PT, R2, R219.reuse, P6 ;  /* 0x000000db0200720c */ /* 0x080fe20003706670 */
[----:B------:R-:W-:Y:S01]  /*bab0*/  BSSY B0, `(.L_x_1719) ;  /* 0x000000f000007945 */ /* 0x000fe20003800000 */
[-C--:B------:R-:W-:Y:S02]  /*bac0*/  ISETP.GE.OR P1, PT, R20, R219.reuse, P6 ;  /* 0x000000db1400720c */ /* 0x080fe40003726670 */
[-C--:B------:R-:W-:Y:S02]  /*bad0*/  ISETP.GE.OR P2, PT, R18, R219.reuse, P6 ;  /* 0x000000db1200720c */ /* 0x080fe40003746670 */
[-C--:B------:R-:W-:Y:S02]  /*bae0*/  ISETP.GE.OR P5, PT, R14, R219.reuse, P6 ;  /* 0x000000db0e00720c */ /* 0x080fe400037a6670 */
[----:B------:R-:W-:Y:S02]  /*baf0*/  ISETP.GE.OR P6, PT, R0, R219, P6 ;  /* 0x000000db0000720c */ /* 0x000fe400037c6670 */
[----:B------:R-:W-:Y:S01]  /*bb00*/  P2R R4, PR, RZ, 0x1 ;  /* 0x00000001ff047803 */ /* 0x000fe20000000000 */
[----:B------:R-:W-:Y:S10]  /*bb10*/  @P3 BRA `(.L_x_1720) ;  /* 0x0000000000203947 */ /* 0x000ff40003800000 */
[----:B----4-:R-:W-:Y:S01]  /*bb20*/  IMAD R5, R10, R11, RZ ;  /* 0x0000000b0a057224 */ /* 0x010fe200078e02ff */
[----:B------:R-:W-:-:S04]  /*bb30*/  ULDC.64 UR4, c[0x0][0x2b0] ;  /* 0x0000ac0000047ab9 */ /* 0x000fc80000000a00 */
[----:B------:R-:W-:-:S04]  /*bb40*/  IADD3 R6, P0, R5, R3, RZ ;  /* 0x0000000305067210 */ /* 0x000fc80007f1e0ff */
[----:B------:R-:W-:Y:S02]  /*bb50*/  LEA.HI.X.SX32 R5, R5, R24, 0x1, P0 ;  /* 0x0000001805057211 */ /* 0x000fe400000f0eff */
[----:B-12---:R-:W-:-:S04]  /*bb60*/  LEA R8, P0, R6, UR4, 0x2 ;  /* 0x0000000406087c11 */ /* 0x006fc8000f8010ff */
[----:B------:R-:W-:Y:S01]  /*bb70*/  LEA.HI.X R9, R6, UR5, R5, 0x2, P0 ;  /* 0x0000000506097c11 */ /* 0x000fe200080f1405 */
[----:B------:R-:W-:-:S05]  /*bb80*/  IMAD.MOV.U32 R5, RZ, RZ, 0x7f800000 ;  /* 0x7f800000ff057424 */ /* 0x000fca00078e00ff */
[----:B------:R1:W-:Y:S03]  /*bb90*/  STG.E desc[UR8][R8.64], R5 ;  /* 0x0000000508007986 */ /* 0x0003e6000c101908 */
.L_x_1720:
[----:B------:R-:W-:Y:S05]  /*bba0*/  BSYNC B0 ;  /* 0x0000000000007941 */ /* 0x000fea0003800000 */
.L_x_1719:
[----:B------:R-:W-:Y:S04]  /*bbb0*/  BSSY B0, `(.L_x_1721) ;  /* 0x000000a000007945 */ /* 0x000fe80003800000 */
[----:B------:R-:W-:Y:S05]  /*bbc0*/  @P4 BRA `(.L_x_1722) ;  /* 0x0000000000204947 */ /* 0x000fea0003800000 */
[----:B-1--4-:R-:W-:Y:S01]  /*bbd0*/  IMAD R5, R22, R11, RZ ;  /* 0x0000000b16057224 */ /* 0x012fe200078e02ff */
[----:B------:R-:W-:-:S04]  /*bbe0*/  ULDC.64 UR4, c[0x0][0x2b0] ;  /* 0x0000ac0000047ab9 */ /* 0x000fc80000000a00 */
[----:B------:R-:W-:-:S04]  /*bbf0*/  IADD3 R6, P0, R5, R3, RZ ;  /* 0x0000000305067210 */ /* 0x000fc80007f1e0ff */
[----:B------:R-:W-:Y:S02]  /*bc00*/  LEA.HI.X.SX32 R5, R5, R24, 0x1, P0 ;  /* 0x0000001805057211 */ /* 0x000fe400000f0eff */
[----:B--2---:R-:W-:-:S04]  /*bc10*/  LEA R8, P0, R6, UR4, 0x2 ;  /* 0x0000000406087c11 */ /* 0x004fc8000f8010ff */
[----:B------:R-:W-:Y:S01]  /*bc20*/  LEA.HI.X R9, R6, UR5, R5, 0x2, P0 ;  /* 0x0000000506097c11 */ /* 0x000fe200080f1405 */
[----:B------:R-:W-:-:S05]  /*bc30*/  IMAD.MOV.U32 R5, RZ, RZ, 0x7f800000 ;  /* 0x7f800000ff057424 */ /* 0x000fca00078e00ff */
[----:B------:R1:W-:Y:S03]  /*bc40*/  STG.E desc[UR8][R8.64], R5 ;  /* 0x0000000508007986 */ /* 0x0003e6000c101908 */
.L_x_1722:
[----:B------:R-:W-:Y:S05]  /*bc50*/  BSYNC B0 ;  /* 0x0000000000007941 */ /* 0x000fea0003800000 */
.L_x_1721:
        /* <DEDUP_REMOVED lines=10> */
.L_x_1724:
[----:B------:R-:W-:Y:S05]  /*bd00*/  BSYNC B0 ;  /* 0x0000000000007941 */ /* 0x000fea0003800000 */
.L_x_1723:
        /* <DEDUP_REMOVED lines=10> */
.L_x_1726:
[----:B------:R-:W-:Y:S05]  /*bdb0*/  BSYNC B0 ;  /* 0x0000000000007941 */ /* 0x000fea0003800000 */
.L_x_1725:
        /* <DEDUP_REMOVED lines=10> */
.L_x_1728:
[----:B------:R-:W-:Y:S05]  /*be60*/  BSYNC B0 ;  /* 0x0000000000007941 */ /* 0x000fea0003800000 */
.L_x_1727:
[----:B------:R-:W-:Y:S01]  /*be70*/  ISETP.NE.AND P0, PT, R4, RZ, PT ;  /* 0x000000ff0400720c */ /* 0x000fe20003f05270 */
[----:B------:R-:W-:-:S12]  /*be80*/  BSSY B0, `(.L_x_1729) ;  /* 0x000000a000007945 */ /* 0x000fd80003800000 */
[----:B------:R-:W-:Y:S05]  /*be90*/  @P0 BRA `(.L_x_1730) ;  /* 0x0000000000200947 */ /* 0x000fea0003800000 */
[----:B------:R-:W-:Y:S01]  /*bea0*/  IMAD R2, R2, R11, RZ ;  /* 0x0000000b02027224 */ /* 0x000fe200078e02ff */
[----:B------:R-:W-:Y:S01]  /*beb0*/  ULDC.64 UR4, c[0x0][0x2b0] ;  /* 0x0000ac0000047ab9 */ /* 0x000fe20000000a00 */
[----:B----4-:R-:W-:-:S03]  /*bec0*/  IMAD.MOV.U32 R7, RZ, RZ, 0x7f800000 ;  /* 0x7f800000ff077424 */ /* 0x010fc600078e00ff */
[----:B-1----:R-:W-:-:S04]  /*bed0*/  IADD3 R5, P0, R2, R3, RZ ;  /* 0x0000000302057210 */ /* 0x002fc80007f1e0ff */
[----:B------:R-:W-:Y:S02]  /*bee0*/  LEA.HI.X.SX32 R2, R2, R24, 0x1, P0 ;  /* 0x0000001802027211 */ /* 0x000fe400000f0eff */
[----:B------:R-:W-:-:S04]  /*bef0*/  LEA R4, P0, R5, UR4, 0x2 ;  /* 0x0000000405047c11 */ /* 0x000fc8000f8010ff */
[----:B------:R-:W-:-:S05]  /*bf00*/  LEA.HI.X R5, R5, UR5, R2, 0x2, P0 ;  /* 0x0000000505057c11 */ /* 0x000fca00080f1402 */
[----:B------:R1:W-:Y:S04]  /*bf10*/  STG.E desc[UR8][R4.64], R7 ;  /* 0x0000000704007986 */ /* 0x0003e8000c101908 */
.L_x_1730:
[----:B------:R-:W-:Y:S05]  /*bf20*/  BSYNC B0 ;  /* 0x0000000000007941 */ /* 0x000fea0003800000 */
.L_x_1729:
[----:B------:R-:W-:Y:S05]  /*bf30*/  @P6 EXIT ;  /* 0x000000000000694d */ /* 0x000fea0003800000 */
[----:B------:R-:W-:Y:S01]  /*bf40*/  IMAD R0, R0, R11, RZ ;  /* 0x0000000b00007224 */ /* 0x000fe200078e02ff */
[----:B------:R-:W-:Y:S01]  /*bf50*/  ULDC.64 UR4, c[0x0][0x2b0] ;  /* 0x0000ac0000047ab9 */ /* 0x000fe20000000a00 */
[----:B-1--4-:R-:W-:-:S03]  /*bf60*/  IMAD.MOV.U32 R5, RZ, RZ, 0x7f800000 ;  /* 0x7f800000ff057424 */ /* 0x012fc600078e00ff */
[----:B------:R-:W-:-:S04]  /*bf70*/  IADD3 R3, P0, R0, R3, RZ ;  /* 0x0000000300037210 */ /* 0x000fc80007f1e0ff */
[----:B------:R-:W-:Y:S02]  /*bf80*/  LEA.HI.X.SX32 R0, R0, R24, 0x1, P0 ;  /* 0x0000001800007211 */ /* 0x000fe400000f0eff */
[----:B------:R-:W-:-:S04]  /*bf90*/  LEA R2, P0, R3, UR4, 0x2 ;  /* 0x0000000403027c11 */ /* 0x000fc8000f8010ff */
[----:B------:R-:W-:-:S05]  /*bfa0*/  LEA.HI.X R3, R3, UR5, R0, 0x2, P0 ;  /* 0x0000000503037c11 */ /* 0x000fca00080f1400 */
[----:B------:R-:W-:Y:S01]  /*bfb0*/  STG.E desc[UR8][R2.64], R5 ;  /* 0x0000000502007986 */ /* 0x000fe2000c101908 */
[----:B------:R-:W-:Y:S05]  /*bfc0*/  EXIT ;  /* 0x000000000000794d */ /* 0x000fea0003800000 */
.L_x_1731:
        /* <DEDUP_REMOVED lines=11> */
.L_x_2938:


//--------------------- .text._ZN5flash16flash_fwd_kernelI23Flash_fwd_kernel_traitsILi128ELi128ELi32ELi4ELb0ELb0EN7cutlass10bfloat16_tE19Flash_kernel_traitsILi128ELi128ELi32ELi4ES3_EELb1ELb0ELb1ELb0ELb0ELb0ELb0ELb0EEEvNS_16Flash_fwd_paramsE --------------------------
	.section	.text._ZN5flash16flash_fwd_kernelI23Flash_fwd_kernel_traitsILi128ELi128ELi32ELi4ELb0ELb0EN7cutlass10bfloat16_tE19Flash_kernel_traitsILi128ELi128ELi32ELi4ES3_EELb1ELb0ELb1ELb0ELb0ELb0ELb0ELb0EEEvNS_16Flash_fwd_paramsE,"ax",@progbits
	.align	128
        .global         _ZN5flash16flash_fwd_kernelI23Flash_fwd_kernel_traitsILi128ELi128ELi32ELi4ELb0ELb0EN7cutlass10bfloat16_tE19Flash_kernel_traitsILi128ELi128ELi32ELi4ES3_EELb1ELb0ELb1ELb0ELb0ELb0ELb0ELb0EEEvNS_16Flash_fwd_paramsE
        .type           _ZN5flash16flash_fwd_kernelI23Flash_fwd_kernel_traitsILi128ELi128ELi32ELi4ELb0ELb0EN7cutlass10bfloat16_tE19Flash_kernel_traitsILi128ELi128ELi32ELi4ES3_EELb1ELb0ELb1ELb0ELb0ELb0ELb0ELb0EEEvNS_16Flash_fwd_paramsE,@function
        .size           _ZN5flash16flash_fwd_kernelI23Flash_fwd_kernel_traitsILi128ELi128ELi32ELi4ELb0ELb0EN7cutlass10bfloat16_tE19Flash_kernel_traitsILi128ELi128ELi32ELi4ES3_EELb1ELb0ELb1ELb0ELb0ELb0ELb0ELb0EEEvNS_16Flash_fwd_paramsE,(.L_x_2939 - _ZN5flash16flash_fwd_kernelI23Flash_fwd_kernel_traitsILi128ELi128ELi32ELi4ELb0ELb0EN7cutlass10bfloat16_tE19Flash_kernel_traitsILi128ELi128ELi32ELi4ES3_EELb1ELb0ELb1ELb0ELb0ELb0ELb0ELb0EEEvNS_16Flash_fwd_paramsE)
        .other          _ZN5flash16flash_fwd_kernelI23Flash_fwd_kernel_traitsILi128ELi128ELi32ELi4ELb0ELb0EN7cutlass10bfloat16_tE19Flash_kernel_traitsILi128ELi128ELi32ELi4ES3_EELb1ELb0ELb1ELb0ELb0ELb0ELb0ELb0EEEvNS_16Flash_fwd_paramsE,@"STO_CUDA_ENTRY STV_DEFAULT"
_ZN5flash16flash_fwd_kernelI23Flash_fwd_kernel_traitsILi128ELi128ELi32ELi4ELb0ELb0EN7cutlass10bfloat16_tE19Flash_kernel_traitsILi128ELi128ELi32ELi4ES3_EELb1ELb0ELb1ELb0ELb0ELb0ELb0ELb0EEEvNS_16Flash_fwd_paramsE:
.text._ZN5flash16flash_fwd_kernelI23Flash_fwd_kernel_traitsILi128ELi128ELi32ELi4ELb0ELb0EN7cutlass10bfloat16_tE19Flash_kernel_traitsILi128ELi128ELi32ELi4ES3_EELb1ELb0ELb1ELb0ELb0ELb0ELb0ELb0EEEvNS_16Flash_fwd_paramsE:
        /* <DEDUP_REMOVED lines=51> */
[----:B------:R-:W-:Y:S01]  /*0330*/  @!P3 IMAD.MOV.U32 R5, RZ, RZ, R7 ;  /* 0x000000ffff05b224 */ /* 0x000fe200078e0007 */
[----:B------:R-:W-:-:S04]  /*0340*/  PLOP3.LUT P2, PT, PT, PT, UP0, 0x80, 0x0 ;  /* 0x000000000000781c */ /* 0x000fc80003f4f008 */
[----:B------:R1:W-:Y:S04]  /*0350*/  @!P3 STG.E.64 desc[UR22][R8.64+0x8], R4 ;  /* 0x000008040800b986 */ /* 0x0003e8000c101b16 */
[----:B-1----:R-:W2:Y:S04]  /*0360*/  @P0 LDG.E R8, desc[UR22][R2.64] ;  /* 0x0000001602080981 */ /* 0x002ea8000c1e1900 */
[----:B------:R1:W3:Y:S02]  /*0370*/  @P0 LDG.E R5, desc[UR22][R2.64+0x4] ;  /* 0x0000041602050981 */ /* 0x0002e4000c1e1900 */
[----:B-1----:R-:W-:-:S02]  /*0380*/  IMAD.U32 R2, RZ, RZ, UR8 ;  /* 0x00000008ff027e24 */ /* 0x002fc4000f8e00ff */
[----:B------:R-:W-:-:S05]  /*0390*/  IMAD.U32 R3, RZ, RZ, UR9 ;  /* 0x00000009ff037e24 */ /* 0x000fca000f8e00ff */
[----:B------:R1:W4:Y:S02]  /*03a0*/  @P1 LDG.E R0, desc[UR22][R2.64] ;  /* 0x0000001602001981 */ /* 0x000324000c1e1900 */
[----:B-1----:R-:W-:Y:S02]  /*03b0*/  IMAD.U32 R2, RZ, RZ, UR6 ;  /* 0x00000006ff027e24 */ /* 0x002fe4000f8e00ff */
[----:B------:R-:W-:Y:S01]  /*03c0*/  IMAD.U32 R3, RZ, RZ, UR7 ;  /* 0x00000007ff037e24 */ /* 0x000fe2000f8e00ff */
[----:B------:R-:W-:Y:S01]  /*03d0*/  SHF.R.S32.HI R13, RZ, 0x1f, R93 ;  /* 0x0000001fff0d7819 */ /* 0x000fe2000001145d */
[----:B------:R-:W-:-:S03]  /*03e0*/  ULDC UR7, c[0x0][0x270] ;  /* 0x00009c0000077ab9 */ /* 0x000fc60000000800 */
[----:B------:R-:W5:Y:S01]  /*03f0*/  @!P2 LDG.E R4, desc[UR22][R2.64] ;  /* 0x000000160204a981 */ /* 0x000f62000c1e1900 */
[----:B------:R-:W-:Y:S01]  /*0400*/  LEA.HI R89, R13, R93, RZ, 0x5 ;  /* 0x0000005d0d597211 */ /* 0x000fe200078f28ff */
[----:B------:R-:W-:Y:S01]  /*0410*/  UMOV UR12, URZ ;  /* 0x0000003f000c7c82 */ /* 0x000fe20008000000 */
[----:B------:R-:W-:Y:S01]  /*0420*/  UIMAD UR8, UR11, UR7, UR28 ;  /* 0x000000070b0872a4 */ /* 0x000fe2000f8e021c */
[----:B------:R-:W-:Y:S01]  /*0430*/  UMOV UR16, 0xffffffff ;  /* 0xffffffff00107882 */ /* 0x000fe20000000000 */
        /* <DEDUP_REMOVED lines=8> */
[----:B------:R-:W-:-:S05]  /*04c0*/  LOP3.LUT R0, R89, 0xffffffe0, RZ, 0xc0, !PT ;  /* 0xffffffe059007812 */ /* 0x000fca00078ec0ff */
[----:B------:R-:W-:-:S05]  /*04d0*/  IMAD.IADD R88, R93, 0x1, -R0 ;  /* 0x000000015d587824 */ /* 0x000fca00078e0a00 */
[--C-:B------:R-:W-:Y:S02]  /*04e0*/  SHF.R.S32.HI R0, RZ, 0x1f, R88.reuse ;  /* 0x0000001fff007819 */ /* 0x100fe40000011458 */
[----:B-----5:R-:W-:Y:S02]  /*04f0*/  @!P2 R2UR UR6, R4 ;  /* 0x000000000406a2ca */ /* 0x020fe400000e0000 */
[----:B------:R-:W-:Y:S01]  /*0500*/  ISETP.NE.AND.EX P2, PT, RZ, UR5, PT, P0 ;  /* 0x00000005ff007c0c */ /* 0x000fe2000bf45300 */
[----:B------:R-:W-:Y:S01]  /*0510*/  USHF.R.S32.HI UR5, URZ, 0x1f, UR4 ;  /* 0x0000001f3f057899 */ /* 0x000fe20008011404 */
[----:B------:R-:W-:-:S05]  /*0520*/  IADD3 R95, P1, P0, R6, UR4, R88 ;  /* 0x00000004065f7c10 */ /* 0x000fca000f83e058 */
[----:B------:R1:W-:Y:S01]  /*0530*/  STL [R1+0x78], R95 ;  /* 0x0000785f01007387 */ /* 0x0003e20000100800 */
[----:B------:R-:W-:-:S05]  /*0540*/  IADD3.X R94, R7, UR5, R0, P1, P0 ;  /* 0x00000005075e7c10 */ /* 0x000fca0008fe0400 */
[----:B------:R-:W-:Y:S05]  /*0550*/  @!P2 BRA `(.L_x_1732) ;  /* 0x00000000001ca947 */ /* 0x000fea0003800000 */
[----:B------:R-:W-:-:S13]  /*0560*/  PLOP3.LUT P0, PT, PT, PT, UP3, 0x80, 0x0 ;  /* 0x000000000000781c */ /* 0x000fda0003f0f038 */
[----:B------:R-:W2:Y:S04]  /*0570*/  @P0 LDG.E R0, desc[UR22][R2.64+0x4] ;  /* 0x0000041602000981 */ /* 0x000ea8000c1e1900 */
[----:B------:R-:W3:Y:S01]  /*0580*/  @!P0 LDG.E R2, desc[UR22][R2.64] ;  /* 0x0000001602028981 */ /* 0x000ee2000c1e1900 */
[----:B--2---:R-:W-:-:S13]  /*0590*/  @P0 R2UR UR8, R0 ;  /* 0x00000000000802ca */ /* 0x004fda00000e0000 */
[----:B------:R-:W-:-:S07]  /*05a0*/  @UP3 UIADD3 UR8, UR8, -UR6, URZ ;  /* 0x8000000608083290 */ /* 0x000fce000fffe03f */
[----:B---3--:R-:W-:Y:S01]  /*05b0*/  @!P0 R2UR UR8, R2 ;  /* 0x00000000020882ca */ /* 0x008fe200000e0000 */
[----:B------:R-:W-:-:S14]  /*05c0*/  BRA `(.L_x_1733) ;  /* 0x0000000000047947 */ /* 0x000fdc0003800000 */
.L_x_1732:
[----:B------:R-:W-:Y:S01]  /*05d0*/  ULDC UR8, c[0x0][0x2c8] ;  /* 0x0000b20000087ab9 */ /* 0x000fe20000000800 */
.L_x_1733:
        /* <DEDUP_REMOVED lines=20> */
[----:B------:R-:W-:Y:S02]  /*0720*/  @!UP2 UIADD3 UR24, UR4, UR8, -UR12 ;  /* 0x000000080418a290 */ /* 0x000fe4000fffe80c */
        /* <DEDUP_REMOVED lines=22> */
[----:B------:R-:W-:Y:S05]  /*0890*/  @P0 BRA `(.L_x_1734) ;  /* 0x0000001400200947 */ /* 0x000fea0003800000 */
[----:B------:R-:W-:Y:S01]  /*08a0*/  UISETP.NE.AND UP1, UPT, UR16, -0x1, UPT ;  /* 0xffffffff1000788c */ /* 0x000fe2000bf25270 */
[----:B------:R-:W-:Y:S01]  /*08b0*/  LEA.HI R8, R13, R93, RZ, 0x3 ;  /* 0x0000005d0d087211 */ /* 0x000fe200078f18ff */
[----:B------:R-:W-:Y:S01]  /*08c0*/  USHF.R.S32.HI UR10, URZ, 0x1f, UR28 ;  /* 0x0000001f3f0a7899 */ /* 0x000fe2000801141c */
[----:B------:R-:W-:Y:S01]  /*08d0*/  IMAD.U32 R6, RZ, RZ, UR17 ;  /* 0x00000011ff067e24 */ /* 0x000fe2000f8e00ff */
[----:B------:R-:W-:Y:S01]  /*08e0*/  UIADD3 UR25, -UR21, UR25, URZ ;  /* 0x0000001915197290 */ /* 0x000fe2000fffe13f */
[----:B------:R-:W-:Y:S01]  /*08f0*/  LOP3.LUT R0, R8, 0xfffffff8, RZ, 0xc0, !PT ;  /* 0xfffffff808007812 */ /* 0x000fe200078ec0ff */
[----:B------:R-:W-:Y:S01]  /*0900*/  BSSY B0, `(.L_x_1735) ;  /* 0x000004f000007945 */ /* 0x000fe20003800000 */
[----:B------:R-:W-:-:S03]  /*0910*/  SHF.R.S32.HI R8, RZ, 0x3, R8 ;  /* 0x00000003ff087819 */ /* 0x000fc60000011408 */
[----:B------:R-:W-:Y:S01]  /*0920*/  IMAD.IADD R0, R93, 0x1, -R0 ;  /* 0x000000015d007824 */ /* 0x000fe200078e0a00 */
[----:B------:R-:W-:Y:S01]  /*0930*/  @!UP1 USHF.R.S32.HI UR6, URZ, 0x1f, UR11 ;  /* 0x0000001f3f069899 */ /* 0x000fe2000801140b */
[----:B------:R-:W-:Y:S01]  /*0940*/  ISETP.GE.AND P4, PT, R8, UR25, PT ;  /* 0x0000001908007c0c */ /* 0x000fe2000bf86270 */
[----:B------:R-:W-:Y:S01]  /*0950*/  @!UP1 ULDC.64 UR4, c[0x0][0x290] ;  /* 0x0000a40000049ab9 */ /* 0x000fe20000000a00 */
[----:B------:R-:W-:Y:S01]  /*0960*/  @UP1 ULDC.64 UR8, c[0x0][0x298] ;  /* 0x0000a60000081ab9 */ /* 0x000fe20000000a00 */
[----:B------:R-:W-:Y:S01]  /*0970*/  @!UP1 UIMAD UR6, UR6, UR4, URZ ;  /* 0x00000004060692a4 */ /* 0x000fe2000f8e023f */
[----:B------:R-:W-:Y:S01]  /*0980*/  IMAD.SHL.U32 R14, R0, 0x8, RZ ;  /* 0x00000008000e7824 */ /* 0x000fe200078e00ff */
[----:B------:R-:W-:Y:S01]  /*0990*/  @UP1 UIMAD.WIDE.U32 UR18, UR16, UR8, URZ ;  /* 0x00000008101212a5 */ /* 0x000fe2000f8e003f */
[--C-:B------:R-:W-:Y:S01]  /*09a0*/  SHF.R.S32.HI R9, RZ, 0x1f, R8.reuse ;  /* 0x0000001fff097819 */ /* 0x100fe20000011408 */
[----:B------:R-:W-:Y:S01]  /*09b0*/  @!UP1 UIMAD UR14, UR11, UR5, UR6 ;  /* 0x000000050b0e92a4 */ /* 0x000fe2000f8e0206 */
[C---:B------:R-:W-:Y:S01]  /*09c0*/  VIADD R17, R8.reuse, 0x10 ;  /* 0x0000001008117836 */ /* 0x040fe20000000000 */
[----:B------:R-:W-:Y:S01]  /*09d0*/  ULDC.U8 UR8, c[0x0][0x3d8] ;  /* 0x0000f60000087ab9 */ /* 0x000fe20000000000 */
[----:B------:R-:W-:Y:S01]  /*09e0*/  ULDC.U8 UR6, c[0x0][0x3d9] ;  /* 0x0000f64000067ab9 */ /* 0x000fe20000000000 */
[----:B------:R-:W-:Y:S01]  /*09f0*/  UISETP.NE.AND UP3, UPT, UR8, URZ, UPT ;  /* 0x0000003f0800728c */ /* 0x000fe2000bf65270 */
[C---:B------:R-:W-:Y:S01]  /*0a00*/  VIADD R20, R8.reuse, 0x30 ;  /* 0x0000003008147836 */ /* 0x040fe20000000000 */
[----:B------:R-:W-:Y:S01]  /*0a10*/  UISETP.NE.AND UP2, UPT, UR6, URZ, UPT ;  /* 0x0000003f0600728c */ /* 0x000fe2000bf45270 */
[----:B------:R-:W-:Y:S01]  /*0a20*/  IADD3 R18, R8, 0x20, RZ ;  /* 0x0000002008127810 */ /* 0x000fe20007ffe0ff */
[----:B------:R-:W-:Y:S01]  /*0a30*/  @!UP1 UIMAD.WIDE.U32 UR12, UR11, UR4, URZ ;  /* 0x000000040b0c92a5 */ /* 0x000fe2000f8e003f */
[----:B------:R-:W-:Y:S01]  /*0a40*/  ISETP.NE.AND P1, PT, R0, RZ, PT ;  /* 0x000000ff0000720c */ /* 0x000fe20003f25270 */
[----:B------:R-:W-:Y:S01]  /*0a50*/  UISETP.NE.AND UP0, UPT, UR8, URZ, !UP2 ;  /* 0x0000003f0800728c */ /* 0x000fe2000d705270 */
[----:B------:R-:W-:Y:S01]  /*0a60*/  ISETP.GE.AND P3, PT, R18, UR25, PT ;  /* 0x0000001912007c0c */ /* 0x000fe2000bf66270 */
[----:B------:R-:W-:Y:S01]  /*0a70*/  UISETP.EQ.AND UP3, UPT, UR6, URZ, UP3 ;  /* 0x0000003f0600728c */ /* 0x000fe20009f62270 */
[----:B------:R-:W-:Y:S01]  /*0a80*/  ISETP.GE.AND P2, PT, R20, UR25, PT ;  /* 0x0000001914007c0c */ /* 0x000fe2000bf46270 */
[----:B------:R-:W-:Y:S01]  /*0a90*/  ULDC.64 UR4, c[0x0][0x2a0] ;  /* 0x0000a80000047ab9 */ /* 0x000fe20000000a00 */
[----:B------:R-:W-:Y:S01]  /*0aa0*/  @UP1 UIMAD UR9, UR16, UR9, UR19 ;  /* 0x00000009100912a4 */ /* 0x000fe2000f8e0213 */
[----:B------:R-:W-:Y:S01]  /*0ab0*/  IMAD.U32 R12, RZ, RZ, UR4 ;  /* 0x00000004ff0c7e24 */ /* 0x000fe2000f8e00ff */
[----:B------:R-:W-:Y:S01]  /*0ac0*/  UIMAD UR10, UR10, UR4, URZ ;  /* 0x000000040a0a72a4 */ /* 0x000fe2000f8e023f */
[----:B------:R-:W-:Y:S01]  /*0ad0*/  IMAD.WIDE R6, R6, 0x80, R8 ;  /* 0x0000008006067825 */ /* 0x000fe200078e0208 */
[----:B------:R-:W-:Y:S01]  /*0ae0*/  @!UP2 ULDC UR6, c[0x0][0x2c4] ;  /* 0x0000b1000006aab9 */ /* 0x000fe20000000800 */
[----:B------:R-:W-:Y:S01]  /*0af0*/  @UP2 UMOV UR8, 0x1 ;  /* 0x0000000100082882 */ /* 0x000fe20000000000 */
[----:B------:R-:W-:Y:S01]  /*0b00*/  UIMAD UR10, UR28, UR5, UR10 ;  /* 0x000000051c0a72a4 */ /* 0x000fe2000f8e020a */
[----:B------:R-:W-:Y:S01]  /*0b10*/  VIADD R22, R8, 0x40 ;  /* 0x0000004008167836 */ /* 0x000fe20000000000 */
[----:B------:R-:W-:Y:S01]  /*0b20*/  @UP0 ULDC UR6, c[0x0][0x2e4] ;  /* 0x0000b90000060ab9 */ /* 0x000fe20000000800 */
[----:B------:R-:W-:Y:S01]  /*0b30*/  @UP2 ULDC.64 UR4, c[0x0][0x2c0] ;  /* 0x0000b00000042ab9 */ /* 0x000fe20000000a00 */
[----:B------:R-:W-:Y:S01]  /*0b40*/  @!UP1 UIADD3 UR9, UR13, UR14, URZ ;  /* 0x0000000e0d099290 */ /* 0x000fe2000fffe03f */
[C---:B------:R-:W-:Y:S01]  /*0b50*/  IADD3 R15, R14.reuse, 0x40, RZ ;  /* 0x000000400e0f7810 */ /* 0x040fe20007ffe0ff */
[----:B------:R-:W-:Y:S01]  /*0b60*/  @!UP1 UMOV UR18, UR12 ;  /* 0x0000000c00129c82 */ /* 0x000fe20008000000 */
[----:B------:R-:W-:Y:S01]  /*0b70*/  @UP2 UIMAD UR4, UR5, UR4, URZ ;  /* 0x00000004050422a4 */ /* 0x000fe2000f8e023f */
[----:B------:R-:W-:Y:S01]  /*0b80*/  IADD3 R2, P0, R14, UR18, RZ ;  /* 0x000000120e027c10 */ /* 0x000fe2000ff1e0ff */
[----:B------:R-:W-:Y:S01]  /*0b90*/  @!UP2 UIMAD UR8, UR6, UR7, URZ ;  /* 0x000000070608a2a4 */ /* 0x000fe2000f8e023f */
[----:B------:R-:W-:-:S02]  /*0ba0*/  @UP3 ULDC UR5, c[0x0][0x2c4] ;  /* 0x0000b10000053ab9 */ /* 0x000fc40000000800 */
[----:B------:R-:W-:Y:S01]  /*0bb0*/  LEA.HI.X.SX32 R3, R14, UR9, 0x1, P0 ;  /* 0x000000090e037c11 */ /* 0x000fe200080f0eff */
[----:B------:R-:W-:Y:S01]  /*0bc0*/  @UP3 UIMAD UR5, UR11, UR5, URZ ;  /* 0x000000050b0532a4 */ /* 0x000fe2000f8e023f */
[----:B------:R-:W-:Y:S01]  /*0bd0*/  ISETP.GE.AND P0, PT, R17, UR25, PT ;  /* 0x0000001911007c0c */ /* 0x000fe2000bf06270 */
[----:B------:R-:W-:Y:S02]  /*0be0*/  UIMAD UR8, UR11, UR8, URZ ;  /* 0x000000080b0872a4 */ /* 0x000fe4000f8e023f */
[----:B------:R-:W-:Y:S01]  /*0bf0*/  @UP3 USEL UR5, UR5, UR16, !UP1 ;  /* 0x0000001005053287 */ /* 0x000fe2000c800000 */
[----:B------:R-:W-:Y:S01]  /*0c00*/  IMAD.WIDE.U32 R12, R12, UR28, R2 ;  /* 0x0000001c0c0c7c25 */ /* 0x000fe2000f8e0002 */
[----:B------:R-:W-:Y:S01]  /*0c10*/  @UP2 ULDC UR9, c[0x0][0x2c0] ;  /* 0x0000b00000092ab9 */ /* 0x000fe20000000800 */
[----:B------:R-:W-:Y:S01]  /*0c20*/  USEL UR8, UR8, URZ, !UP3 ;  /* 0x0000003f08087287 */ /* 0x000fe2000d800000 */
[----:B------:R-:W-:Y:S01]  /*0c30*/  @!UP2 UMOV UR9, 0x1 ;  /* 0x000000010009a882 */ /* 0x000fe20000000000 */
[----:B------:R-:W-:Y:S01]  /*0c40*/  @!UP2 UMOV UR4, UR6 ;  /* 0x000000060004ac82 */ /* 0x000fe20008000000 */
[----:B------:R-:W-:Y:S01]  /*0c50*/  UIMAD UR6, UR21, UR9, URZ ;  /* 0x00000009150672a4 */ /* 0x000fe2000f8e023f */
[----:B------:R-:W-:Y:S01]  /*0c60*/  VIADD R11, R13, UR10 ;  /* 0x0000000a0d0b7c36 */ /* 0x000fe20008000000 */
[----:B------:R-:W-:Y:S01]  /*0c70*/  UIMAD UR28, UR28, UR4, UR8 ;  /* 0x000000041c1c72a4 */ /* 0x000fe2000f8e0208 */
[----:B------:R-:W-:Y:S01]  /*0c80*/  @!UP3 UMOV UR12, URZ ;  /* 0x0000003f000cbc82 */ /* 0x000fe20008000000 */
[----:B------:R-:W-:Y:S01]  /*0c90*/  @UP3 UMOV UR12, UR5 ;  /* 0x00000005000c3c82 */ /* 0x000fe20008000000 */
[----:B------:R-:W-:Y:S01]  /*0ca0*/  @!UP3 UMOV UR13, URZ ;  /* 0x0000003f000dbc82 */ /* 0x000fe20008000000 */
[----:B------:R-:W-:-:S02]  /*0cb0*/  USHF.R.S32.HI UR4, URZ, 0x1f, UR6 ;  /* 0x0000001f3f047899 */ /* 0x000fc40008011406 */
[----:B------:R-:W-:Y:S02]  /*0cc0*/  @UP3 USHF.R.S32.HI UR13, URZ, 0x1f, UR5 ;  /* 0x0000001f3f0d3899 */ /* 0x000fe40008011405 */
        /* <DEDUP_REMOVED lines=18> */
.L_x_1736:
[----:B------:R-:W-:Y:S05]  /*0df0*/  BSYNC B0 ;  /* 0x0000000000007941 */ /* 0x000fea0003800000 */
.L_x_1735:
        /* <DEDUP_REMOVED lines=9> */
[----:B--2---:R-:W-:Y:S01]  /*0e90*/  IMAD.X R2, RZ, RZ, R7, P0 ;  /* 0x000000ffff027224 */ /* 0x004fe200000e0607 */
        /* <DEDUP_REMOVED lines=11> */
.L_x_1738:
[----:B------:R-:W-:Y:S05]  /*0f50*/  BSYNC B0 ;  /* 0x0000000000007941 */ /* 0x000fea0003800000 */
.L_x_1737:
        /* <DEDUP_REMOVED lines=9> */
[----:B--23--:R-:W-:Y:S01]  /*0ff0*/  IMAD.X R2, RZ, RZ, R7, P3 ;  /* 0x000000ffff027224 */ /* 0x00cfe200018e0607 */
        /* <DEDUP_REMOVED lines=11> */
.L_x_1740:
[----:B------:R-:W-:Y:S05]  /*10b0*/  BSYNC B0 ;  /* 0x0000000000007941 */ /* 0x000fea0003800000 */
.L_x_1739:
        /* <DEDUP_REMOVED lines=9> */
[----:B--234-:R-:W-:Y:S01]  /*1150*/  IMAD.X R2, RZ, RZ, R7, P2 ;  /* 0x000000ffff027224 */ /* 0x01cfe200010e0607 */
        /* <DEDUP_REMOVED lines=11> */
.L_x_1742:
[----:B------:R-:W-:Y:S05]  /*1210*/  BSYNC B0 ;  /* 0x0000000000007941 */ /* 0x000fea0003800000 */
.L_x_1741:
        /* <DEDUP_REMOVED lines=20> */
.L_x_1744:
[----:B------:R-:W-:Y:S05]  /*1360*/  BSYNC B0 ;  /* 0x0000000000007941 */ /* 0x000fea0003800000 */
.L_x_1743:
        /* <DEDUP_REMOVED lines=20> */
.L_x_1746:
[----:B------:R-:W-:Y:S05]  /*14b0*/  BSYNC B0 ;  /* 0x0000000000007941 */ /* 0x000fea0003800000 */
.L_x_1745:
        /* <DEDUP_REMOVED lines=20> */
.L_x_1748:
[----:B------:R-:W-:Y:S05]  /*1600*/  BSYNC B0 ;  /* 0x0000000000007941 */ /* 0x000fea0003800000 */
.L_x_1747:
[----:B------:R-:W-:Y:S01]  /*1610*/  BSSY B0, `(.L_x_1749) ;  /* 0x0000014000007945 */ /* 0x000fe20003800000 */
[----:B------:R-:W-:-:S03]  /*1620*/  ISETP.GE.OR P6, PT, R18, UR25, P1 ;  /* 0x0000001912007c0c */ /* 0x000fc60008fc6670 */
[----:B------:R-:W-:Y:S10]  /*1630*/  @P2 BRA `(.L_x_1750) ;  /* 0x0000000000442947 */ /* 0x000ff40003800000 */
[----:B------:R-:W-:Y:S01]  /*1640*/  IADD3 R0, P2, R6, 0x70, RZ ;  /* 0x0000007006007810 */ /* 0x000fe20007f5e0ff */
[----:B------:R-:W-:Y:S01]  /*1650*/  ULDC.64 UR4, c[0x0][0x298] ;  /* 0x0000a60000047ab9 */ /* 0x000fe20000000a00 */
[----:B--234-:R-:W-:Y:S01]  /*1660*/  MOV R3, R11 ;  /* 0x0000000b00037202 */ /* 0x01cfe20000000f00 */
        /* <DEDUP_REMOVED lines=14> */
.L_x_1750:
[----:B------:R-:W-:Y:S05]  /*1750*/  BSYNC B0 ;  /* 0x0000000000007941 */ /* 0x000fea0003800000 */
.L_x_1749:
[----:B------:R-:W-:Y:S04]  /*1760*/  BSSY B0, `(.L_x_1751) ;  /* 0x000000a000007945 */ /* 0x000fe80003800000 */
[----:B------:R-:W-:Y:S05]  /*1770*/  @P5 BRA `(.L_x_1752) ;  /* 0x0000000000205947 */ /* 0x000fea0003800000 */
[----:B------:R-:W-:Y:S01]  /*1780*/  IMAD R0, R8, UR9, RZ ;  /* 0x0000000908007c24 */ /* 0x000fe2000f8e02ff */
[----:B------:R-:W-:-:S04]  /*1790*/  ULDC.64 UR4, c[0x0][0x2b0] ;  /* 0x0000ac0000047ab9 */ /* 0x000fc80000000a00 */
[----:B--234-:R-:W-:-:S04]  /*17a0*/  IADD3 R3, P2, R0, UR6, RZ ;  /* 0x0000000600037c10 */ /* 0x01cfc8000ff5e0ff */
[----:B------:R-:W-:Y:S02]  /*17b0*/  LEA.HI.X.SX32 R0, R0, UR12, 0x1, P2 ;  /* 0x0000000c00007c11 */ /* 0x000fe400090f0eff */
[----:B------:R-:W-:-:S04]  /*17c0*/  LEA R2, P2, R3, UR4, 0x2 ;  /* 0x0000000403027c11 */ /* 0x000fc8000f8410ff */
[----:B------:R-:W-:Y:S01]  /*17d0*/  LEA.HI.X R3, R3, UR5, R0, 0x2, P2 ;  /* 0x0000000503037c11 */ /* 0x000fe200090f1400 */
[----:B------:R-:W-:-:S05]  /*17e0*/  IMAD.MOV.U32 R0, RZ, RZ, 0x7f800000 ;  /* 0x7f800000ff007424 */ /* 0x000fca00078e00ff */
[----:B------:R2:W-:Y:S03]  /*17f0*/  STG.E desc[UR22][R2.64], R0 ;  /* 0x0000000002007986 */ /* 0x0005e6000c101916 */
.L_x_1752:
[----:B------:R-:W-:Y:S05]  /*1800*/  BSYNC B0 ;  /* 0x0000000000007941 */ /* 0x000fea0003800000 */
.L_x_1751:
[----:B------:R-:W-:Y:S01]  /*1810*/  BSSY B0, `(.L_x_1753) ;  /* 0x000000f000007945 */ /* 0x000fe20003800000 */
[----:B------:R-:W-:Y:S02]  /*1820*/  ISETP.GE.OR P5, PT, R20, UR25, P1 ;  /* 0x0000001914007c0c */ /* 0x000fe40008fa6670 */
[----:B------:R-:W-:Y:S02]  /*1830*/  ISETP.GE.OR P4, PT, R22, UR25, P1 ;  /* 0x0000001916007c0c */ /* 0x000fe40008f86670 */
[----:B------:R-:W-:Y:S02]  /*1840*/  ISETP.GE.OR P3, PT, R21, UR25, P1 ;  /* 0x0000001915007c0c */ /* 0x000fe40008f66670 */
[----:B------:R-:W-:Y:S02]  /*1850*/  ISETP.GE.OR P2, PT, R19, UR25, P1 ;  /* 0x0000001913007c0c */ /* 0x000fe40008f46670 */
[----:B------:R-:W-:Y:S01]  /*1860*/  ISETP.GE.OR P1, PT, R16, UR25, P1 ;  /* 0x0000001910007c0c */ /* 0x000fe20008f26670 */
[----:B------:R-:W-:-:S12]  /*1870*/  @P0 BRA `(.L_x_1754) ;  /* 0x0000000000200947 */ /* 0x000fd80003800000 */
[----:B--2---:R-:W-:Y:S01]  /*1880*/  IMAD R0, R17, UR9, RZ ;  /* 0x0000000911007c24 */ /* 0x004fe2000f8e02ff */
[----:B------:R-:W-:-:S04]  /*1890*/  ULDC.64 UR4, c[0x0][0x2b0] ;  /* 0x0000ac0000047ab9 */ /* 0x000fc80000000a00 */
[----:B---34-:R-:W-:-:S04]  /*18a0*/  IADD3 R3, P0, R0, UR6, RZ ;  /* 0x0000000600037c10 */ /* 0x018fc8000ff1e0ff */
[----:B------:R-:W-:Y:S02]  /*18b0*/  LEA.HI.X.SX32 R0, R0, UR12, 0x1, P0 ;  /* 0x0000000c00007c11 */ /* 0x000fe400080f0eff */
[----:B------:R-:W-:-:S04]  /*18c0*/  LEA R2, P0, R3, UR4, 0x2 ;  /* 0x0000000403027c11 */ /* 0x000fc8000f8010ff */
[----:B------:R-:W-:Y:S01]  /*18d0*/  LEA.HI.X R3, R3, UR5, R0, 0x2, P0 ;  /* 0x0000000503037c11 */ /* 0x000fe200080f1400 */
[----:B------:R-:W-:-:S05]  /*18e0*/  IMAD.MOV.U32 R0, RZ, RZ, 0x7f800000 ;  /* 0x7f800000ff007424 */ /* 0x000fca00078e00ff */
[----:B------:R2:W-:Y:S03]  /*18f0*/  STG.E desc[UR22][R2.64], R0 ;  /* 0x0000000002007986 */ /* 0x0005e6000c101916 */
.L_x_1754:
[----:B------:R-:W-:Y:S05]  /*1900*/  BSYNC B0 ;  /* 0x0000000000007941 */ /* 0x000fea0003800000 */
.L_x_1753:
[----:B------:R-:W-:Y:S04]  /*1910*/  BSSY B0, `(.L_x_1755) ;  /* 0x000000a000007945 */ /* 0x000fe80003800000 */
[----:B------:R-:W-:Y:S05]  /*1920*/  @P6 BRA `(.L_x_1756) ;  /* 0x0000000000206947 */ /* 0x000fea0003800000 */
        /* <DEDUP_REMOVED lines=8> */
.L_x_1756:
[----:B------:R-:W-:Y:S05]  /*19b0*/  BSYNC B0 ;  /* 0x0000000000007941 */ /* 0x000fea0003800000 */
.L_x_1755:
        /* <DEDUP_REMOVED lines=10> */
.L_x_1758:
[----:B------:R-:W-:Y:S05]  /*1a60*/  BSYNC B0 ;  /* 0x0000000000007941 */ /* 0x000fea0003800000 */
.L_x_1757:
        /* <DEDUP_REMOVED lines=10> */
.L_x_1760:
[----:B------:R-:W-:Y:S05]  /*1b10*/  BSYNC B0 ;  /* 0x0000000000007941 */ /* 0x000fea0003800000 */
.L_x_1759:
        /* <DEDUP_REMOVED lines=10> */
.L_x_1762:
[----:B------:R-:W-:Y:S05]  /*1bc0*/  BSYNC B0 ;  /* 0x0000000000007941 */ /* 0x000fea0003800000 */
.L_x_1761:
        /* <DEDUP_REMOVED lines=10> */
.L_x_1764:
[----:B------:R-:W-:Y:S05]  /*1c70*/  BSYNC B0 ;  /* 0x0000000000007941 */ /* 0x000fea0003800000 */
.L_x_1763:
[----:B------:R-:W-:Y:S05]  /*1c80*/  @P1 EXIT ;  /* 0x000000000000194d */ /* 0x000fea0003800000 */
[----:B--2---:R-:W-:Y:S01]  /*1c90*/  IMAD R0, R16, UR9, RZ ;  /* 0x0000000910007c24 */ /* 0x004fe2000f8e02ff */
[----:B------:R-:W-:-:S04]  /*1ca0*/  ULDC.64 UR4, c[0x0][0x2b0] ;  /* 0x0000ac0000047ab9 */ /* 0x000fc80000000a00 */
[----:B---34-:R-:W-:-:S04]  /*1cb0*/  IADD3 R3, P0, R0, UR6, RZ ;  /* 0x0000000600037c10 */ /* 0x018fc8000ff1e0ff */
[----:B------:R-:W-:Y:S02]  /*1cc0*/  LEA.HI.X.SX32 R0, R0, UR12, 0x1, P0 ;  /* 0x0000000c00007c11 */ /* 0x000fe400080f0eff */
[----:B------:R-:W-:-:S04]  /*1cd0*/  LEA R2, P0, R3, UR4, 0x2 ;  /* 0x0000000403027c11 */ /* 0x000fc8000f8010ff */
[----:B------:R-:W-:Y:S01]  /*1ce0*/  LEA.HI.X R3, R3, UR5, R0, 0x2, P0 ;  /* 0x0000000503037c11 */ /* 0x000fe200080f1400 */
[----:B------:R-:W-:-:S05]  /*1cf0*/  IMAD.MOV.U32 R0, RZ, RZ, 0x7f800000 ;  /* 0x7f800000ff007424 */ /* 0x000fca00078e00ff */
[----:B------:R-:W-:Y:S01]  /*1d00*/  STG.E desc[UR22][R2.64], R0 ;  /* 0x0000000002007986 */ /* 0x000fe2000c101916 */
[----:B------:R-:W-:Y:S05]  /*1d10*/  EXIT ;  /* 0x000000000000794d */ /* 0x000fea0003800000 */
.L_x_1734:
[----:B------:R-:W2:Y:S01]  /*1d20*/  LDC R14, c[0x0][0x278] ;  /* 0x00009e00ff0e7b82 */ /* 0x000ea20000000800 */
[----:B------:R-:W3:Y:S01]  /*1d30*/  S2R R7, SR_CTAID.Z ;  /* 0x0000000000077919 */ /* 0x000ee20000002700 */
[C---:B------:R-:W-:Y:S01]  /*1d40*/  LEA.HI R5, R13.reuse, R93, RZ, 0x3 ;  /* 0x0000005d0d057211 */ /* 0x040fe200078f18ff */
[----:B------:R-:W-:Y:S01]  /*1d50*/  UIADD3 UR14, -UR21, UR25, URZ ;  /* 0x00000019150e7290 */ /* 0x000fe2000fffe13f */
[----:B------:R-:W-:Y:S01]  /*1d60*/  MOV R8, UR17 ;  /* 0x0000001100087c02 */ /* 0x000fe20008000f00 */
[----:B------:R-:W-:Y:S01]  /*1d70*/  UISETP.NE.AND UP0, UPT, UR16, -0x1, UPT ;  /* 0xffffffff1000788c */ /* 0x000fe2000bf05270 */
[----:B------:R-:W-:Y:S01]  /*1d80*/  SHF.R.S32.HI R6, RZ, 0x3, R5 ;  /* 0x00000003ff067819 */ /* 0x000fe20000011405 */
[----:B------:R-:W-:Y:S01]  /*1d90*/  UISETP.NE.AND UP1, UPT, UR6, -0x1, UPT ;  /* 0xffffffff0600788c */ /* 0x000fe2000bf25270 */
[----:B------:R-:W-:Y:S02]  /*1da0*/  MOV R101, R17 ;  /* 0x0000001100657202 */ /* 0x000fe40000000f00 */
[----:B------:R-:W-:-:S03]  /*1db0*/  LEA.HI R23, R13, R93, RZ, 0x4 ;  /* 0x0000005d0d177211 */ /* 0x000fc600078f20ff */
[----:B------:R-:W-:-:S03]  /*1dc0*/  PLOP3.LUT P1, PT, PT, PT, UP1, 0x80, 0x0 ;  /* 0x000000000000781c */ /* 0x000fc60003f2f018 */
[----:B------:R-:W-:Y:S01]  /*1dd0*/  @UP0 ULDC.64 UR4, c[0x0][0x240] ;  /* 0x0000900000040ab9 */ /* 0x000fe20000000a00 */
[----:B------:R-:W-:Y:S02]  /*1de0*/  @!UP0 USHF.R.S32.HI UR8, URZ, 0x1f, UR11 ;  /* 0x0000001f3f088899 */ /* 0x000fe4000801140b */
[----:B------:R-:W-:Y:S02]  /*1df0*/  @UP0 UIMAD.WIDE.U32 UR30, UR16, UR4, URZ ;  /* 0x00000004101e02a5 */ /* 0x000fe4000f8e003f */
[----:B------:R-:W-:Y:S02]  /*1e00*/  @UP1 UIADD3 UR7, UR12, UR6, URZ ;  /* 0x000000060c071290 */ /* 0x000fe4000fffe03f */
[----:B------:R-:W-:Y:S01]  /*1e10*/  @UP0 UIMAD UR10, UR16, UR5, UR31 ;  /* 0x00000005100a02a4 */ /* 0x000fe2000f8e021f */
[----:B--2---:R-:W-:Y:S02]  /*1e20*/  IABS R0, R14 ;  /* 0x0000000e00007213 */ /* 0x004fe40000000000 */
[----:B------:R-:W-:-:S02]  /*1e30*/  @!UP0 ULDC.64 UR4, c[0x0][0x228] ;  /* 0x00008a0000048ab9 */ /* 0x000fc40000000a00 */
[----:B------:R-:W-:Y:S01]  /*1e40*/  @!UP0 UIMAD UR8, UR8, UR4, URZ ;  /* 0x00000004080882a4 */ /* 0x000fe2000f8e023f */
[----:B------:R-:W-:Y:S01]  /*1e50*/  IMAD.MOV.U32 R11, RZ, RZ, R0 ;  /* 0x000000ffff0b7224 */ /* 0x000fe200078e0000 */
[----:B------:R-:W-:Y:S02]  /*1e60*/  @!UP0 UIMAD.WIDE.U32 UR32, UR11, UR4, URZ ;  /* 0x000000040b2082a5 */ /* 0x000fe4000f8e003f */
[----:B------:R-:W-:Y:S01]  /*1e70*/  @!UP0 UIMAD UR5, UR11, UR5, UR8 ;  /* 0x000000050b0582a4 */ /* 0x000fe2000f8e0208 */
[----:B------:R-:W2:Y:S02]  /*1e80*/  I2F.RP R2, R11 ;  /* 0x0000000b00027306 */ /* 0x000ea40000209400 */
[----:B------:R-:W-:Y:S01]  /*1e90*/  @UP1 ULDC.64 UR8, c[0x0][0x248] ;  /* 0x0000920000081ab9 */ /* 0x000fe20000000a00 */
[----:B------:R-:W-:Y:S02]  /*1ea0*/  @!UP0 UIADD3 UR10, UR33, UR5, URZ ;  /* 0x00000005210a8290 */ /* 0x000fe4000fffe03f */
[----:B------:R-:W-:-:S02]  /*1eb0*/  @UP1 UIMAD.WIDE.U32 UR34, UR7, UR8, URZ ;  /* 0x00000008072212a5 */ /* 0x000fc4000f8e003f */
[----:B------:R-:W-:Y:S01]  /*1ec0*/  @UP1 UIMAD UR7, UR7, UR9, URZ ;  /* 0x00000009070712a4 */ /* 0x000fe2000f8e023f */
[----:B------:R-:W-:-:S03]  /*1ed0*/  @!UP0 UMOV UR30, UR32 ;  /* 0x00000020001e8c82 */ /* 0x000fc60008000000 */
[----:B------:R-:W-:Y:S01]  /*1ee0*/  @UP1 UIADD3 UR31, UR35, UR7, URZ ;  /* 0x00000007231f1290 */ /* 0x000fe2000fffe03f */
[----:B--2---:R-:W2:Y:S02]  /*1ef0*/  MUFU.RCP R2, R2 ;  /* 0x0000000200027308 */ /* 0x004ea40000001000 */
[----:B--2---:R-:W-:-:S06]  /*1f00*/  VIADD R2, R2, 0xffffffe ;  /* 0x0ffffffe02027836 */ /* 0x004fcc0000000000 */
[----:B------:R-:W2:Y:S02]  /*1f10*/  F2I.FTZ.U32.TRUNC.NTZ R3, R2 ;  /* 0x0000000200037305 */ /* 0x000ea4000021f000 */
[----:B--2---:R-:W-:Y:S02]  /*1f20*/  IMAD.MOV R0, RZ, RZ, -R3 ;  /* 0x000000ffff007224 */ /* 0x004fe400078e0a03 */
[----:B------:R-:W-:Y:S02]  /*1f30*/  IMAD.MOV.U32 R2, RZ, RZ, RZ ;  /* 0x000000ffff027224 */ /* 0x000fe400078e00ff */
[----:B------:R-:W-:Y:S01]  /*1f40*/  IMAD.MOV.U32 R4, RZ, RZ, R0 ;  /* 0x000000ffff047224 */ /* 0x000fe200078e0000 */
[----:B------:R-:W-:-:S03]  /*1f50*/  IADD3 R0, R6, 0x20, RZ ;  /* 0x0000002006007810 */ /* 0x000fc60007ffe0ff */
[----:B------:R-:W-:Y:S01]  /*1f60*/  IMAD R4, R4, R11, RZ ;  /* 0x0000000b04047224 */ /* 0x000fe200078e02ff */
[----:B------:R-:W-:Y:S01]  /*1f70*/  ISETP.GE.AND P4, PT, R0, UR14, PT ;  /* 0x0000000e00007c0c */ /* 0x000fe2000bf86270 */
[----:B------:R-:W-:Y:S02]  /*1f80*/  VIADD R0, R6, 0x40 ;  /* 0x0000004006007836 */ /* 0x000fe40000000000 */
[----:B------:R-:W-:Y:S01]  /*1f90*/  IMAD.HI.U32 R3, R3, R4, R2 ;  /* 0x0000000403037227 */ /* 0x000fe200078e0002 */
[----:B---3--:R-:W-:Y:S02]  /*1fa0*/  IABS R4, R7 ;  /* 0x0000000700047213 */ /* 0x008fe40000000000 */
[----:B------:R-:W-:Y:S01]  /*1fb0*/  ISETP.GE.AND P0, PT, R0, UR14, PT ;  /* 0x0000000e00007c0c */ /* 0x000fe2000bf06270 */
[----:B------:R-:W-:Y:S01]  /*1fc0*/  VIADD R2, R6, 0x30 ;  /* 0x0000003006027836 */ /* 0x000fe20000000000 */
[----:B------:R-:W-:Y:S01]  /*1fd0*/  SHF.R.S32.HI R7, RZ, 0x1f, R6 ;  /* 0x0000001fff077819 */ /* 0x000fe20000011406 */
[----:B------:R-:W-:Y:S01]  /*1fe0*/  IMAD.HI.U32 R0, R3, R4, RZ ;  /* 0x0000000403007227 */ /* 0x000fe200078e00ff */
[----:B------:R-:W-:-:S02]  /*1ff0*/  LOP3.LUT R3, R5, 0xfffffff8, RZ, 0xc0, !PT ;  /* 0xfffffff805037812 */ /* 0x000fc400078ec0ff */
[----:B------:R-:W-:Y:S01]  /*2000*/  ISETP.GE.AND P3, PT, R2, UR14, PT ;  /* 0x0000000e02007c0c */ /* 0x000fe2000bf66270 */
[----:B------:R-:W-:Y:S01]  /*2010*/  IMAD.MOV R2, RZ, RZ, -R0 ;  /* 0x000000ffff027224 */ /* 0x000fe200078e0a00 */
[----:B------:R-:W-:Y:S01]  /*2020*/  IADD3 R21, -R3, R93, RZ ;  /* 0x0000005d03157210 */ /* 0x000fe20007ffe1ff */
[----:B------:R-:W-:-:S04]  /*2030*/  IMAD.WIDE R8, R8, 0x80, R6 ;  /* 0x0000008008087825 */ /* 0x000fc800078e0206 */
[----:B------:R-:W-:Y:S02]  /*2040*/  IMAD.SHL.U32 R16, R21, 0x8, RZ ;  /* 0x0000000815107824 */ /* 0x000fe400078e00ff */
[C---:B------:R-:W-:Y:S02]  /*2050*/  IMAD R2, R11.reuse, R2, R4 ;  /* 0x000000020b027224 */ /* 0x040fe400078e0204 */
[----:B------:R-:W-:Y:S01]  /*2060*/  IMAD.SHL.U32 R4, R6, 0x40, RZ ;  /* 0x0000004006047824 */ /* 0x000fe200078e00ff */
[----:B------:R2:W-:Y:S01]  /*2070*/  STL [R1+0x50], R16 ;  /* 0x0000501001007387 */ /* 0x0005e20000100800 */
[--C-:B------:R-:W-:Y:S01]  /*2080*/  IMAD.MOV.U32 R100, RZ, RZ, R16.reuse ;  /* 0x000000ffff647224 */ /* 0x100fe200078e0010 */
[----:B------:R-:W-:Y:S01]  /*2090*/  ISETP.GT.U32.AND P5, PT, R11, R2, PT ;  /* 0x000000020b00720c */ /* 0x000fe20003fa4070 */
[----:B------:R-:W-:Y:S01]  /*20a0*/  IMAD.MOV.U32 R100, RZ, RZ, R16 ;  /* 0x000000ffff647224 */ /* 0x000fe200078e0010 */
[----:B------:R-:W-:-:S04]  /*20b0*/  LOP3.LUT R3, R4, 0x1c0, RZ, 0xc0, !PT ;  /* 0x000001c004037812 */ /* 0x000fc800078ec0ff */
        /* <DEDUP_REMOVED lines=15> */
.L_x_1765:
[----:B------:R-:W-:Y:S01]  /*21b0*/  SHF.R.S32.HI R101, RZ, 0x1f, R100 ;  /* 0x0000001fff657819 */ /* 0x000fe20000011464 */
[----:B------:R-:W-:Y:S01]  /*21c0*/  @UP1 UIADD3 UR13, UR12, UR6, URZ ;  /* 0x000000060c0d1290 */ /* 0x000fe2000fffe03f */
[----:B------:R-:W-:Y:S01]  /*21d0*/  LOP3.LUT R5, R23, 0xfffffff0, RZ, 0xc0, !PT ;  /* 0xfffffff017057812 */ /* 0x000fe200078ec0ff */
[----:B------:R-:W-:Y:S01]  /*21e0*/  @!P5 IMAD.IADD R2, R2, 0x1, -R11 ;  /* 0x000000010202d824 */ /* 0x000fe200078e0a0b */
[----:B------:R-:W-:Y:S01]  /*21f0*/  LOP3.LUT R12, R4, R3, RZ, 0x3c, !PT ;  /* 0x00000003040c7212 */ /* 0x000fe200078e3cff */
[----:B------:R3:W-:Y:S01]  /*2200*/  STL [R1+0x54], R101 ;  /* 0x0000546501007387 */ /* 0x0007e20000100800 */
        /* <DEDUP_REMOVED lines=12> */
[----:B------:R-:W-:Y:S02]  /*22d0*/  LEA.HI R10, R13, R93, RZ, 0x6 ;  /* 0x0000005d0d0a7211 */ /* 0x000fe400078f30ff */
[----:B------:R-:W-:Y:S01]  /*22e0*/  LEA.HI R22, R2, R4, RZ, 0x3 ;  /* 0x0000000402167211 */ /* 0x000fe200078f18ff */
[----:B------:R-:W-:Y:S08]  /*22f0*/  @P1 BRA `(.L_x_1766) ;  /* 0x0000000000301947 */ /* 0x000ff00003800000 */
        /* <DEDUP_REMOVED lines=12> */
.L_x_1766:
        /* <DEDUP_REMOVED lines=15> */
[----:B------:R-:W4:Y:S01]  /*24b0*/  S2UR UR31, SR_CgaCtaId ;  /* 0x00000000001f79c3 */ /* 0x000f220000008800 */
        /* <DEDUP_REMOVED lines=23> */
[----:B----4-:R-:W-:Y:S01]  /*2630*/  ULEA UR4, UR31, UR4, 0x18 ;  /* 0x000000041f047291 */ /* 0x010fe2000f8ec03f */
        /* <DEDUP_REMOVED lines=22> */
[----:B--2---:R-:W2:Y:S01]  /*27a0*/  @!P6 LDC.64 R16, c[0x0][0x210] ;  /* 0x00008400ff10eb82 */ /* 0x004ea20000000a00 */
[----:B------:R4:W-:Y:S01]  /*27b0*/  @P6 STS.128 [R223], RZ ;  /* 0x000000ffdf006388 */ /* 0x0009e20000000c00 */
[----:B--2---:R-:W-:-:S04]  /*27c0*/  @!P6 LEA R16, P1, R12, R16, 0x1 ;  /* 0x000000100c10e211 */ /* 0x004fc800078208ff */
        /* <DEDUP_REMOVED lines=14> */
.L_x_1768:
[----:B------:R-:W-:Y:S05]  /*28b0*/  BSYNC B0 ;  /* 0x0000000000007941 */ /* 0x000fea0003800000 */
.L_x_1767:
[----:B------:R-:W-:Y:S01]  /*28c0*/  BSSY B0, `(.L_x_1769) ;  /* 0x0000021000007945 */ /* 0x000fe20003800000 */
[----:B------:R-:W-:Y:S02]  /*28d0*/  ISETP.GE.AND P1, PT, R3, UR14, PT ;  /* 0x0000000e03007c0c */ /* 0x000fe4000bf26270 */
        /* <DEDUP_REMOVED lines=12> */
[----:B--2-4-:R-:W2:Y:S01]  /*29a0*/  @!P5 LDC.64 R16, c[0x0][0x210] ;  /* 0x00008400ff10db82 */ /* 0x014ea20000000a00 */
[----:B------:R-:W-:Y:S01]  /*29b0*/  IMAD R0, R0, UR11, R3 ;  /* 0x0000000b00007c24 */ /* 0x000fe2000f8e0203 */
[----:B------:R4:W-:Y:S03]  /*29c0*/  @P5 STS.128 [R223+0x800], RZ ;  /* 0x000800ffdf005388 */ /* 0x0009e60000000c00 */
[----:B------:R-:W-:Y:S01]  /*29d0*/  IMAD.IADD R0, R13, 0x1, R0 ;  /* 0x000000010d007824 */ /* 0x000fe200078e0200 */
        /* <DEDUP_REMOVED lines=15> */
.L_x_1770:
[----:B------:R-:W-:Y:S05]  /*2ad0*/  BSYNC B0 ;  /* 0x0000000000007941 */ /* 0x000fea0003800000 */
.L_x_1769:
        /* <DEDUP_REMOVED lines=34> */
.L_x_1772:
[----:B------:R-:W-:Y:S05]  /*2d00*/  BSYNC B0 ;  /* 0x0000000000007941 */ /* 0x000fea0003800000 */
.L_x_1771:
        /* <DEDUP_REMOVED lines=33> */
.L_x_1774:
[----:B------:R-:W-:Y:S05]  /*2f20*/  BSYNC B0 ;  /* 0x0000000000007941 */ /* 0x000fea0003800000 */
.L_x_1773:
[----:B------:R-:W-:Y:S01]  /*2f30*/  SHF.R.S32.HI R18, RZ, 0x4, R23 ;  /* 0x00000004ff127819 */ /* 0x000fe20000011417 */
[----:B------:R-:W-:Y:S01]  /*2f40*/  BSSY B0, `(.L_x_1775) ;  /* 0x0000021000007945 */ /* 0x000fe20003800000 */
[----:B------:R-:W-:Y:S02]  /*2f50*/  ISETP.GE.AND P3, PT, R19, UR5, PT ;  /* 0x0000000513007c0c */ /* 0x000fe4000bf66270 */
[----:B------:R-:W-:Y:S01]  /*2f60*/  LEA.HI R5, R23, R18, RZ, 0x1 ;  /* 0x0000001217057211 */ /* 0x000fe200078f08ff */
        /* <DEDUP_REMOVED lines=30> */
.L_x_1776:
[----:B------:R-:W-:Y:S05]  /*3150*/  BSYNC B0 ;  /* 0x0000000000007941 */ /* 0x000fea0003800000 */
.L_x_1775:
[----:B------:R-:W-:Y:S01]  /*3160*/  LOP3.LUT R5, R5, 0xfffffffe, RZ, 0xc0, !PT ;  /* 0xfffffffe05057812 */ /* 0x000fe200078ec0ff */
[----:B------:R-:W-:Y:S01]  /*3170*/  BSSY B0, `(.L_x_1777) ;  /* 0x0000021000007945 */ /* 0x000fe20003800000 */
[----:B------:R-:W-:-:S03]  /*3180*/  ISETP.GE.AND P0, PT, R19, UR5, PT ;  /* 0x0000000513007c0c */ /* 0x000fc6000bf06270 */
[----:B------:R-:W-:Y:S01]  /*3190*/  IMAD.IADD R18, R18, 0x1, -R5 ;  /* 0x0000000112127824 */ /* 0x000fe200078e0a05 */
        /* <DEDUP_REMOVED lines=30> */
.L_x_1778:
[----:B------:R-:W-:Y:S05]  /*3380*/  BSYNC B0 ;  /* 0x0000000000007941 */ /* 0x000fea0003800000 */
.L_x_1777:
        /* <DEDUP_REMOVED lines=31> */
.L_x_1780:
[----:B------:R-:W-:Y:S05]  /*3580*/  BSYNC B0 ;  /* 0x0000000000007941 */ /* 0x000fea0003800000 */
.L_x_1779:
        /* <DEDUP_REMOVED lines=30> */
.L_x_1782:
[----:B------:R-:W-:Y:S05]  /*3770*/  BSYNC B0 ;  /* 0x0000000000007941 */ /* 0x000fea0003800000 */
.L_x_1781:
[----:B------:R-:W-:Y:S01]  /*3780*/  IADD3 R97, R29, R24, RZ ;  /* 0x000000181d617210 */ /* 0x000fe20007ffe0ff */
[----:B------:R-:W-:Y:S01]  /*3790*/  IMAD.MOV.U32 R96, RZ, RZ, R28 ;  /* 0x000000ffff607224 */ /* 0x000fe200078e001c */
[----:B------:R-:W-:Y:S01]  /*37a0*/  USHF.L.U32 UR31, UR8, 0x5, URZ ;  /* 0x00000005081f7899 */ /* 0x000fe2000800063f */
[----:B------:R-:W-:Y:S01]  /*37b0*/  IMAD.SHL.U32 R0, R21, 0x40, RZ ;  /* 0x0000004015007824 */ /* 0x000fe200078e00ff */
[----:B------:R-:W-:Y:S01]  /*37c0*/  USHF.L.U64.HI UR30, UR8, 0x5, UR9 ;  /* 0x00000005081e7899 */ /* 0x000fe20008010209 */
[C---:B------:R-:W-:Y:S01]  /*37d0*/  ISETP.GE.AND P1, PT, R6.reuse, UR5, PT ;  /* 0x0000000506007c0c */ /* 0x040fe2000bf26270 */
[----:B------:R1:W-:Y:S01]  /*37e0*/  STL.64 [R1+0x58], R96 ;  /* 0x0000586001007387 */ /* 0x0003e20000100a00 */
[C---:B------:R-:W-:Y:S01]  /*37f0*/  ISETP.GE.AND P5, PT, R6.reuse, UR5, PT ;  /* 0x0000000506007c0c */ /* 0x040fe2000bfa6270 */
[----:B------:R-:W-:Y:S01]  /*3800*/  IMAD.SHL.U32 R6, R6, 0x8, RZ ;  /* 0x0000000806067824 */ /* 0x000fe200078e00ff */
[----:B------:R-:W-:Y:S01]  /*3810*/  USHF.R.S32.HI UR33, URZ, 0x1f, UR12 ;  /* 0x0000001f3f217899 */ /* 0x000fe2000801140c */
[----:B------:R-:W-:Y:S01]  /*3820*/  LOP3.LUT R0, R0, 0x1c0, RZ, 0xc0, !PT ;  /* 0x000001c000007812 */ /* 0x000fe200078ec0ff */
[----:B------:R-:W-:Y:S01]  /*3830*/  UIMAD UR10, UR30, UR12, URZ ;  /* 0x0000000c1e0a72a4 */ /* 0x000fe2000f8e023f */
[----:B------:R-:W-:Y:S01]  /*3840*/  IMAD.U32 R92, RZ, RZ, UR31 ;  /* 0x0000001fff5c7e24 */ /* 0x000fe2000f8e00ff */
[----:B------:R-:W-:Y:S01]  /*3850*/  BSSY B0, `(.L_x_1783) ;  /* 0x000001e000007945 */ /* 0x000fe20003800000 */
[----:B------:R-:W-:Y:S01]  /*3860*/  LOP3.LUT R3, R0, 0x8, R6, 0xf8, !PT ;  /* 0x0000000800037812 */ /* 0x000fe200078ef806 */
[----:B------:R-:W-:Y:S01]  /*3870*/  UIMAD UR10, UR33, UR31, UR10 ;  /* 0x0000001f210a72a4 */ /* 0x000fe2000f8e020a */
[----:B------:R-:W-:Y:S01]  /*3880*/  SHF.R.U32.HI R0, RZ, 0x3, R0 ;  /* 0x00000003ff007819 */ /* 0x000fe20000011600 */
[----:B------:R-:W-:Y:S01]  /*3890*/  IMAD.WIDE.U32 R6, R92, UR12, R96 ;  /* 0x0000000c5c067c25 */ /* 0x000fe2000f8e0060 */
[----:B------:R-:W-:-:S02]  /*38a0*/  SHF.L.U32 R5, R18, 0x3, RZ ;  /* 0x0000000312057819 */ /* 0x000fc400000006ff */
[----:B------:R-:W-:Y:S01]  /*38b0*/  LOP3.LUT R12, R3, R0, RZ, 0x3c, !PT ;  /* 0x00000000030c7212 */ /* 0x000fe200078e3cff */
[----:B------:R-:W-:Y:S01]  /*38c0*/  IMAD.SHL.U32 R0, R20, 0x40, RZ ;  /* 0x0000004014007824 */ /* 0x000fe200078e00ff */
[----:B------:R-:W-:Y:S01]  /*38d0*/  IADD3 R3, R7, UR10, RZ ;  /* 0x0000000a07037c10 */ /* 0x000fe2000fffe0ff */
[----:B------:R-:W-:Y:S06]  /*38e0*/  @P1 BRA `(.L_x_1784) ;  /* 0x0000000000501947 */ /* 0x000fec0003800000 */
[----:B------:R-:W-:Y:S02]  /*38f0*/  ULDC UR10, c[0x0][0x2d0] ;  /* 0x0000b400000a7ab9 */ /* 0x000fe40000000800 */
[----:B------:R-:W-:Y:S02]  /*3900*/  ISETP.GE.AND P2, PT, R100, UR10, PT ;  /* 0x0000000a64007c0c */ /* 0x000fe4000bf46270 */
[----:B------:R-:W-:-:S11]  /*3910*/  ISETP.GE.AND P1, PT, R98, UR10, PT ;  /* 0x0000000a62007c0c */ /* 0x000fd6000bf26270 */
        /* <DEDUP_REMOVED lines=17> */
.L_x_1784:
[----:B------:R-:W-:Y:S05]  /*3a30*/  BSYNC B0 ;  /* 0x0000000000007941 */ /* 0x000fea0003800000 */
.L_x_1783:
[----:B------:R-:W-:Y:S01]  /*3a40*/  USHF.L.U64.HI UR13, UR8, 0x4, UR9 ;  /* 0x00000004080d7899 */ /* 0x000fe20008010209 */
[----:B------:R-:W-:Y:S01]  /*3a50*/  BSSY B0, `(.L_x_1785) ;  /* 0x000001a000007945 */ /* 0x000fe20003800000 */
[----:B------:R-:W-:Y:S01]  /*3a60*/  USHF.L.U32 UR28, UR8, 0x4, URZ ;  /* 0x00000004081c7899 */ /* 0x000fe2000800063f */
[----:B-1----:R-:W-:Y:S02]  /*3a70*/  LOP3.LUT R8, R0, 0x1c0, RZ, 0xc0, !PT ;  /* 0x000001c000087812 */ /* 0x002fe400078ec0ff */
[----:B------:R-:W-:Y:S09]  /*3a80*/  @P3 BRA `(.L_x_1786) ;  /* 0x0000000000583947 */ /* 0x000ff20003800000 */
[----:B------:R-:W-:Y:S01]  /*3a90*/  ULDC UR10, c[0x0][0x2d0] ;  /* 0x0000b400000a7ab9 */ /* 0x000fe20000000800 */
[----:B------:R-:W-:Y:S02]  /*3aa0*/  IADD3 R0, P3, R6, UR28, RZ ;  /* 0x0000001c06007c10 */ /* 0x000fe4000ff7e0ff */
[----:B------:R-:W-:Y:S02]  /*3ab0*/  ISETP.GE.AND P2, PT, R100, UR10, PT ;  /* 0x0000000a64007c0c */ /* 0x000fe4000bf46270 */
[----:B------:R-:W-:Y:S02]  /*3ac0*/  ISETP.GE.AND P1, PT, R98, UR10, PT ;  /* 0x0000000a62007c0c */ /* 0x000fe4000bf26270 */
[----:B------:R-:W-:-:S09]  /*3ad0*/  IADD3.X R3, R3, UR13, RZ, P3, !PT ;  /* 0x0000000d03037c10 */ /* 0x000fd20009ffe4ff */
        /* <DEDUP_REMOVED lines=17> */
.L_x_1786:
[----:B------:R-:W-:Y:S05]  /*3bf0*/  BSYNC B0 ;  /* 0x0000000000007941 */ /* 0x000fea0003800000 */
.L_x_1785:
[----:B------:R-:W0:Y:S01]  /*3c00*/  LDGDEPBAR ;  /* 0x00000000000079af */ /* 0x000e220000000000 */
[----:B------:R-:W-:Y:S01]  /*3c10*/  IMAD.IADD R11, R27, 0x1, R25 ;  /* 0x000000011b0b7824 */ /* 0x000fe200078e0219 */
[----:B------:R-:W-:Y:S01]  /*3c20*/  UIADD3 UR32, UR24, -UR20, -UR25 ;  /* 0x8000001418207290 */ /* 0x000fe2000fffe819 */
[----:B------:R-:W-:Y:S01]  /*3c30*/  IMAD.MOV.U32 R10, RZ, RZ, R26 ;  /* 0x000000ffff0a7224 */ /* 0x000fe200078e001a */
[----:B------:R-:W-:Y:S01]  /*3c40*/  USHF.L.U64.HI UR20, UR6, 0x5, UR7 ;  /* 0x0000000506147899 */ /* 0x000fe20008010207 */
[----:B-1----:R-:W-:Y:S01]  /*3c50*/  IMAD.SHL.U32 R6, R22, 0x40, RZ ;  /* 0x0000004016067824 */ /* 0x002fe200078e00ff */
[----:B------:R-:W-:Y:S01]  /*3c60*/  USHF.L.U32 UR29, UR6, 0x5, URZ ;  /* 0x00000005061d7899 */ /* 0x000fe2000800063f */
[----:B------:R-:W-:Y:S01]  /*3c70*/  LOP3.LUT R5, R8, 0x8, R5, 0xf8, !PT ;  /* 0x0000000808057812 */ /* 0x000fe200078ef805 */
[----:B------:R1:W-:Y:S01]  /*3c80*/  STL.64 [R1+0x68], R10 ;  /* 0x0000680a01007387 */ /* 0x0003e20000100a00 */
[----:B------:R-:W-:Y:S01]  /*3c90*/  UIMAD UR10, UR20, UR12, URZ ;  /* 0x0000000c140a72a4 */ /* 0x000fe2000f8e023f */
[----:B------:R-:W-:Y:S01]  /*3ca0*/  LOP3.LUT R91, R6, 0xfffffe00, RZ, 0xc0, !PT ;  /* 0xfffffe00065b7812 */ /* 0x000fe200078ec0ff */
[----:B------:R-:W-:Y:S01]  /*3cb0*/  IMAD R0, R18, 0x200, R12 ;  /* 0x0000020012007824 */ /* 0x000fe200078e020c */
[----:B------:R-:W-:Y:S01]  /*3cc0*/  MOV R6, UR12 ;  /* 0x0000000c00067c02 */ /* 0x000fe20008000f00 */
[----:B------:R-:W-:Y:S01]  /*3cd0*/  UIMAD UR10, UR33, UR29, UR10 ;  /* 0x0000001d210a72a4 */ /* 0x000fe2000f8e020a */
[----:B------:R-:W-:Y:S01]  /*3ce0*/  SHF.R.U32.HI R3, RZ, 0x3, R8 ;  /* 0x00000003ff037819 */ /* 0x000fe20000011608 */
[----:B------:R-:W-:Y:S01]  /*3cf0*/  UIADD3 UR34, UR24, 0x1, -UR25 ;  /* 0x0000000118227890 */ /* 0x000fe2000fffe819 */
[----:B------:R-:W-:Y:S01]  /*3d00*/  SHF.R.S32.HI R89, RZ, 0x5, R89 ;  /* 0x00000005ff597819 */ /* 0x000fe20000011459 */
[----:B------:R-:W-:Y:S01]  /*3d10*/  IMAD.WIDE.U32 R6, R6, UR29, R10 ;  /* 0x0000001d06067c25 */ /* 0x000fe2000f8e000a */
[----:B------:R-:W-:Y:S01]  /*3d20*/  LOP3.LUT R90, R5, R3, RZ, 0x3c, !PT ;  /* 0x00000003055a7212 */ /* 0x000fe200078e3cff */
[----:B------:R-:W-:Y:S01]  /*3d30*/  UIADD3 UR34, UR34, UR19, URZ ;  /* 0x0000001322227290 */ /* 0x000fe2000fffe03f */
[----:B------:R-:W-:Y:S01]  /*3d40*/  LEA R208, R0, UR4, 0x1 ;  /* 0x0000000400d07c11 */ /* 0x000fe2000f8e08ff */
[----:B------:R-:W-:Y:S01]  /*3d50*/  IMAD R3, R89, 0x400, R91 ;  /* 0x0000040059037824 */ /* 0x000fe200078e025b */
[----:B------:R-:W-:Y:S01]  /*3d60*/  IADD3 R0, R7, UR10, RZ ;  /* 0x0000000a07007c10 */ /* 0x000fe2000fffe0ff */
[----:B------:R-:W-:Y:S01]  /*3d70*/  BSSY B0, `(.L_x_1787) ;  /* 0x000001b000007945 */ /* 0x000fe20003800000 */
[----:B------:R-:W-:-:S04]  /*3d80*/  DEPBAR.LE SB0, 0x0 ;  /* 0x000080000000791a */ /* 0x000fc80000000000 */
[----:B------:R-:W-:Y:S01]  /*3d90*/  BAR.SYNC.DEFER_BLOCKING 0x0 ;  /* 0x0000000000007b1d */ /* 0x000fe20000010000 */
[----:B------:R-:W-:-:S05]  /*3da0*/  IADD3 R3, R90, R3, RZ ;  /* 0x000000035a037210 */ /* 0x000fca0007ffe0ff */
        /* <DEDUP_REMOVED lines=23> */
.L_x_1788:
[----:B------:R-:W-:Y:S05]  /*3f20*/  BSYNC B0 ;  /* 0x0000000000007941 */ /* 0x000fea0003800000 */
.L_x_1787:
        /* <DEDUP_REMOVED lines=29> */
.L_x_1790:
[----:B------:R-:W-:Y:S05]  /*4100*/  BSYNC B0 ;  /* 0x0000000000007941 */ /* 0x000fea0003800000 */
.L_x_1789:
[----:B------:R-:W-:Y:S01]  /*4110*/  LDSM.16.M88.4 R28, [R208+0x8000] ;  /* 0x00800000d01c783b */ /* 0x000fe20000000200 */
[----:B------:R-:W-:Y:S01]  /*4120*/  R2P PR, R21, 0x6 ;  /* 0x0000000615007804 */ /* 0x000fe20000000000 */
[C---:B------:R-:W-:Y:S01]  /*4130*/  VIADD R0, R208.reuse, 0x8000 ;  /* 0x00008000d0007836 */ /* 0x040fe20000000000 */
[----:B------:R-:W-:Y:S01]  /*4140*/  LEA R6, R89, UR21, 0x4 ;  /* 0x0000001559067c11 */ /* 0x000fe2000f8e20ff */
[----:B-1----:R-:W1:Y:S01]  /*4150*/  LDSM.16.M88.4 R8, [R210+0x2000] ;  /* 0x00200000d208783b */ /* 0x002e620000000200 */
[----:B------:R-:W-:Y:S01]  /*4160*/  VIADD R219, R208, 0x8020 ;  /* 0x00008020d0db7836 */ /* 0x000fe20000000000 */
[----:B------:R-:W5:Y:S01]  /*4170*/  LDC.U8 R249, c[0x0][0x388] ;  /* 0x0000e200fff97b82 */ /* 0x000f620000000000 */
[--C-:B------:R-:W-:Y:S01]  /*4180*/  IMAD R212, R4, 0x2, R210.reuse ;  /* 0x0000000204d47824 */ /* 0x100fe200078e02d2 */
[----:B------:R-:W3:Y:S01]  /*4190*/  LDSM.16.M88.4 R36, [R208+0x8800] ;  /* 0x00880000d024783b */ /* 0x000ee20000000200 */
[C---:B------:R-:W-:Y:S01]  /*41a0*/  IMAD R218, R2.reuse, 0x2, R210 ;  /* 0x0000000202da7824 */ /* 0x040fe200078e02d2 */
[----:B------:R-:W-:Y:S01]  /*41b0*/  UMOV UR5, UR12 ;  /* 0x0000000c00057c82 */ /* 0x000fe20008000000 */
[----:B------:R-:W-:Y:S01]  /*41c0*/  IMAD R217, R2, 0x2, R212 ;  /* 0x0000000202d97824 */ /* 0x000fe200078e02d4 */
[----:B--2-4-:R-:W2:Y:S01]  /*41d0*/  LDSM.16.M88.4 R16, [R210] ;  /* 0x00000000d210783b */ /* 0x014ea20000000200 */
[----:B------:R-:W-:Y:S01]  /*41e0*/  IMAD.U32 R7, RZ, RZ, UR34 ;  /* 0x00000022ff077e24 */ /* 0x000fe2000f8e00ff */
[----:B------:R-:W-:Y:S01]  /*41f0*/  UISETP.GT.AND UP0, UPT, UR5, UR15, UPT ;  /* 0x0000000f0500728c */ /* 0x000fe2000bf04270 */
[----:B------:R-:W-:Y:S01]  /*4200*/  @P1 VIADD R219, R0, 0xffffffe0 ;  /* 0xffffffe000db1836 */ /* 0x000fe20000000000 */
[----:B------:R-:W-:Y:S01]  /*4210*/  LDSM.16.M88.4 R12, [R212+0x2000] ;  /* 0x00200000d40c783b */ /* 0x000fe20000000200 */
[----:B------:R-:W-:Y:S01]  /*4220*/  IMAD.MOV.U32 R0, RZ, RZ, 0x40 ;  /* 0x00000040ff007424 */ /* 0x000fe200078e00ff */
[----:B------:R-:W-:Y:S01]  /*4230*/  UIADD3 UR21, UR26, -0x4ab325aa, URZ ;  /* 0xb54cda561a157890 */ /* 0x000fe2000fffe03f */
[----:B------:R-:W-:Y:S01]  /*4240*/  IMAD.SHL.U32 R93, R93, 0x2, RZ ;  /* 0x000000025d5d7824 */ /* 0x000fe200078e00ff */
[----:B------:R-:W4:Y:S01]  /*4250*/  LDSM.16.M88.4 R40, [R219] ;  /* 0x00000000db28783b */ /* 0x000f220000000200 */
[----:B------:R-:W-:Y:S01]  /*4260*/  IMAD.U32 R3, RZ, RZ, UR12 ;  /* 0x0000000cff037e24 */ /* 0x000fe2000f8e00ff */
[----:B------:R-:W-:Y:S01]  /*4270*/  SEL R0, R0, 0xffffffc0, !P2 ;  /* 0xffffffc000007807 */ /* 0x000fe20005000000 */
[----:B------:R-:W-:Y:S01]  /*4280*/  IMAD.U32 R5, RZ, RZ, UR17 ;  /* 0x00000011ff057e24 */ /* 0x000fe2000f8e00ff */
[----:B------:R-:W4:Y:S01]  /*4290*/  LDSM.16.M88.4 R48, [R219+0x800] ;  /* 0x00080000db30783b */ /* 0x000f220000000200 */
[----:B------:R-:W-:Y:S01]  /*42a0*/  LOP3.LUT R251, R93, 0x6, RZ, 0xc0, !PT ;  /* 0x000000065dfb7812 */ /* 0x000fe200078ec0ff */
[----:B------:R-:W-:Y:S01]  /*42b0*/  UIADD3 UR12, UR27, 0x646e171e, URZ ;  /* 0x646e171e1b0c7890 */ /* 0x000fe2000fffe03f */
[----:B------:R-:W-:Y:S01]  /*42c0*/  IMAD.IADD R216, R208, 0x1, R0 ;  /* 0x00000001d0d87824 */ /* 0x000fe200078e0200 */
[----:B------:R-:W4:Y:S01]  /*42d0*/  LDSM.16.M88.4 R24, [R212] ;  /* 0x00000000d418783b */ /* 0x000f220000000200 */
[----:B------:R-:W-:Y:S01]  /*42e0*/  IMAD.IADD R215, R0, 0x1, R219 ;  /* 0x0000000100d77824 */ /* 0x000fe200078e02db */
[----:B------:R-:W-:Y:S01]  /*42f0*/  SHF.R.S32.HI R0, RZ, 0x1f, R88 ;  /* 0x0000001fff007819 */ /* 0x000fe20000011458 */
[----:B------:R-:W-:Y:S01]  /*4300*/  IMAD R3, R3, 0x20, R251 ;  /* 0x0000002003037824 */ /* 0x000fe200078e02fb */
[----:B------:R-:W-:Y:S01]  /*4310*/  LDSM.16.M88.4 R20, [R218+0x2000] ;  /* 0x00200000da14783b */ /* 0x000fe20000000200 */
[----:B------:R-:W-:Y:S01]  /*4320*/  IMAD R252, R5, 0x8, R89 ;  /* 0x0000000805fc7824 */ /* 0x000fe200078e0259 */
[----:B------:R-:W-:Y:S01]  /*4330*/  LEA.HI R0, R0, R88, RZ, 0x2 ;  /* 0x0000005800007211 */ /* 0x000fe200078f10ff */
[----:B------:R-:W-:Y:S01]  /*4340*/  VIADD R5, R3, 0x1 ;  /* 0x0000000103057836 */ /* 0x000fe20000000000 */
[----:B------:R-:W4:Y:S01]  /*4350*/  LDSM.16.M88.4 R44, [R216+0x8000] ;  /* 0x00800000d82c783b */ /* 0x000f220000000200 */
[----:B-----5:R-:W-:Y:S01]  /*4360*/  IMAD R120, R249, 0x10000, R249 ;  /* 0x00010000f9787824 */ /* 0x020fe200078e02f9 */
[----:B------:R-:W-:Y:S01]  /*4370*/  SHF.R.S32.HI R0, RZ, 0x2, R0 ;  /* 0x00000002ff007819 */ /* 0x000fe20000011400 */
[C---:B------:R-:W-:Y:S01]  /*4380*/  VIADD R222, R219.reuse, 0x800 ;  /* 0x00000800dbde7836 */ /* 0x040fe20000000000 */
[----:B------:R-:W5:Y:S01]  /*4390*/  LDSM.16.M88.4 R68, [R216+0x8800] ;  /* 0x00880000d844783b */ /* 0x000f620000000200 */
[----:B------:R-:W-:-:S02]  /*43a0*/  VIADD R221, R219, 0x1000 ;  /* 0x00001000dbdd7836 */ /* 0x000fc40000000000 */
[----:B------:R-:W-:Y:S01]  /*43b0*/  IMAD.IADD R6, R0, 0x1, R6 ;  /* 0x0000000100067824 */ /* 0x000fe200078e0206 */
[C---:B-1----:R-:W-:Y:S01]  /*43c0*/  HMMA.16816.F32.BF16 R60, R8.reuse, R28, RZ ;  /* 0x0000001c083c723c */ /* 0x042fe200000418ff */
[----:B------:R-:W1:Y:S01]  /*43d0*/  LDSM.16.M88.4 R32, [R218] ;  /* 0x00000000da20783b */ /* 0x000e620000000200 */
[----:B------:R-:W-:Y:S01]  /*43e0*/  LOP3.LUT R0, R90, R91, RZ, 0xfc, !PT ;  /* 0x0000005b5a007212 */ /* 0x000fe200078efcff */
[----:B------:R-:W-:Y:S01]  /*43f0*/  VIADD R220, R219, 0x1800 ;  /* 0x00001800dbdc7836 */ /* 0x000fe20000000000 */
[----:B------:R-:W-:Y:S01]  /*4400*/  VIADDMNMX R226, R6, UR32, RZ, !PT ;  /* 0x0000002006e27c46 */ /* 0x000fe2000f8001ff */
[----:B------:R-:W0:Y:S01]  /*4410*/  LDGDEPBAR ;  /* 0x00000000000079af */ /* 0x000e220000000000 */
[C---:B---3--:R-:W-:Y:S06]  /*4420*/  HMMA.16816.F32.BF16 R52, R8.reuse, R36, RZ ;  /* 0x000000240834723c */ /* 0x048fec00000418ff */
[C---:B------:R-:W-:Y:S06]  /*4430*/  HMMA.16816.F32.BF16 R56, R8.reuse, R30, RZ ;  /* 0x0000001e0838723c */ /* 0x040fec00000418ff */
[----:B------:R-:W-:Y:S06]  /*4440*/  HMMA.16816.F32.BF16 R8, R8, R38, RZ ;  /* 0x000000260808723c */ /* 0x000fec00000418ff */
[C---:B--2---:R-:W-:Y:S06]  /*4450*/  HMMA.16816.F32.BF16 R64, R16.reuse, R28, RZ ;  /* 0x0000001c1040723c */ /* 0x044fec00000418ff */
[C---:B------:R-:W-:Y:S06]  /*4460*/  HMMA.16816.F32.BF16 R28, R16.reuse, R30, RZ ;  /* 0x0000001e101c723c */ /* 0x040fec00000418ff */
[----:B------:R-:W-:Y:S06]  /*4470*/  HMMA.16816.F32.BF16 R76, R16, R36, RZ ;  /* 0x00000024104c723c */ /* 0x000fec00000418ff */
[----:B----4-:R-:W-:Y:S06]  /*4480*/  HMMA.16816.F32.BF16 R80, R12, R40, R60 ;  /* 0x000000280c50723c */ /* 0x010fec000004183c */
[----:B------:R-:W-:Y:S06]  /*4490*/  HMMA.16816.F32.BF16 R84, R16, R38, RZ ;  /* 0x000000261054723c */ /* 0x000fec00000418ff */
[C---:B------:R-:W-:Y:S01]  /*44a0*/  HMMA.16816.F32.BF16 R72, R12.reuse, R48, R52 ;  /* 0x000000300c48723c */ /* 0x040fe20000041834 */
[----:B------:R-:W-:Y:S05]  /*44b0*/  LDSM.16.M88.4 R52, [R215+0x800] ;  /* 0x00080000d734783b */ /* 0x000fea0000000200 */
[C---:B------:R-:W-:Y:S06]  /*44c0*/  HMMA.16816.F32.BF16 R60, R12.reuse, R42, R56 ;  /* 0x0000002a0c3c723c */ /* 0x040fec0000041838 */
[----:B------:R-:W-:Y:S01]  /*44d0*/  HMMA.16816.F32.BF16 R16, R12, R50, R8 ;  /* 0x000000320c10723c */ /* 0x000fe20000041808 */
[----:B------:R-:W-:Y:S04]  /*44e0*/  LDSM.16.M88.4 R8, [R217+0x2000] ;  /* 0x00200000d908783b */ /* 0x000fe80000000200 */
[----:B------:R-:W2:Y:S01]  /*44f0*/  LDSM.16.M88.4 R12, [R215] ;  /* 0x00000000d70c783b */ /* 0x000ea20000000200 */
[C---:B------:R-:W-:Y:S06]  /*4500*/  HMMA.16816.F32.BF16 R36, R24.reuse, R40, R64 ;  /* 0x000000281824723c */ /* 0x040fec0000041840 */
[C---:B------:R-:W-:Y:S01]  /*4510*/  HMMA.16816.F32.BF16 R56, R24.reuse, R42, R28 ;  /* 0x0000002a1838723c */ /* 0x040fe2000004181c */
[----:B------:R-:W3:Y:S05]  /*4520*/  LDSM.16.M88.4 R28, [R217] ;  /* 0x00000000d91c783b */ /* 0x000eea0000000200 */
[----:B------:R-:W-:Y:S06]  /*4530*/  HMMA.16816.F32.BF16 R64, R24, R48, R76 ;  /* 0x000000301840723c */ /* 0x000fec000004184c */
[----:B------:R-:W-:Y:S06]  /*4540*/  HMMA.16816.F32.BF16 R80, R20, R44, R80 ;  /* 0x0000002c1450723c */ /* 0x000fec0000041850 */
[----:B------:R-:W-:Y:S01]  /*4550*/  HMMA.16816.F32.BF16 R76, R24, R50, R84 ;  /* 0x00000032184c723c */ /* 0x000fe20000041854 */
[----:B------:R-:W-:Y:S05]  /*4560*/  LDSM.16.M88.4 R24, [R208+0x9000] ;  /* 0x00900000d018783b */ /* 0x000fea0000000200 */
[C---:B-----5:R-:W-:Y:S06]  /*4570*/  HMMA.16816.F32.BF16 R84, R20.reuse, R68, R72 ;  /* 0x000000441454723c */ /* 0x060fec0000041848 */
[C---:B------:R-:W-:Y:S06]  /*4580*/  HMMA.16816.F32.BF16 R48, R20.reuse, R46, R60 ;  /* 0x0000002e1430723c */ /* 0x040fec000004183c */
[----:B------:R-:W-:Y:S01]  /*4590*/  HMMA.16816.F32.BF16 R40, R20, R70, R16 ;  /* 0x000000461428723c */ /* 0x000fe20000041810 */
[----:B------:R-:W4:Y:S04]  /*45a0*/  LDSM.16.M88.4 R16, [R210+0x6000] ;  /* 0x00600000d210783b */ /* 0x000f280000000200 */
[----:B------:R-:W-:Y:S01]  /*45b0*/  LDSM.16.M88.4 R20, [R210+0x4000] ;  /* 0x00400000d214783b */ /* 0x000fe20000000200 */
[C---:B-1----:R-:W-:Y:S06]  /*45c0*/  HMMA.16816.F32.BF16 R36, R32.reuse, R44, R36 ;  /* 0x0000002c2024723c */ /* 0x042fec0000041824 */
[C---:B------:R-:W-:Y:S01]  /*45d0*/  HMMA.16816.F32.BF16 R44, R32.reuse, R46, R56 ;  /* 0x0000002e202c723c */ /* 0x040fe20000041838 */
[----:B------:R-:W1:Y:S05]  /*45e0*/  LDSM.16.M88.4 R56, [R208+0x9800] ;  /* 0x00980000d038783b */ /* 0x000e6a0000000200 */
[----:B------:R-:W-:Y:S06]  /*45f0*/  HMMA.16816.F32.BF16 R60, R32, R68, R64 ;  /* 0x00000044203c723c */ /* 0x000fec0000041840 */
[----:B--2---:R-:W-:Y:S06]  /*4600*/  HMMA.16816.F32.BF16 R64, R8, R12, R80 ;  /* 0x0000000c0840723c */ /* 0x004fec0000041850 */
[----:B------:R-:W-:Y:S06]  /*4610*/  HMMA.16816.F32.BF16 R68, R32, R70, R76 ;  /* 0x000000462044723c */ /* 0x000fec000004184c */
[C---:B------:R-:W-:Y:S06]  /*4620*/  HMMA.16816.F32.BF16 R76, R8.reuse, R52, R84 ;  /* 0x00000034084c723c */ /* 0x040fec0000041854 */
[C---:B------:R-:W-:Y:S06]  /*4630*/  HMMA.16816.F32.BF16 R72, R8.reuse, R14, R48 ;  /* 0x0000000e0848723c */ /* 0x040fec0000041830 */
[----:B------:R-:W-:Y:S01]  /*4640*/  HMMA.16816.F32.BF16 R32, R8, R54, R40 ;  /* 0x000000360820723c */ /* 0x000fe20000041828 */
[----:B------:R-:W-:Y:S04]  /*4650*/  LDSM.16.M88.4 R8, [R212+0x6000] ;  /* 0x00600000d408783b */ /* 0x000fe80000000200 */
[----:B------:R-:W-:Y:S01]  /*4660*/  LDSM.16.M88.4 R40, [R219+0x1800] ;  /* 0x00180000db28783b */ /* 0x000fe20000000200 */
[C---:B---3--:R-:W-:Y:S03]  /*4670*/  HMMA.16816.F32.BF16 R48, R28.reuse, R12, R36 ;  /* 0x0000000c1c30723c */ /* 0x048fe60000041824 */
[----:B------:R-:W2:Y:S03]  /*4680*/  LDSM.16.M88.4 R36, [R219+0x1000] ;  /* 0x00100000db24783b */ /* 0x000ea60000000200 */
[C---:B------:R-:W-:Y:S01]  /*4690*/  HMMA.16816.F32.BF16 R44, R28.reuse, R14, R44 ;  /* 0x0000000e1c2c723c */ /* 0x040fe2000004182c */
[----:B------:R-:W3:Y:S05]  /*46a0*/  LDSM.16.M88.4 R12, [R212+0x4000] ;  /* 0x00400000d40c783b */ /* 0x000eea0000000200 */
[----:B------:R-:W-:Y:S06]  /*46b0*/  HMMA.16816.F32.BF16 R60, R28, R52, R60 ;  /* 0x000000341c3c723c */ /* 0x000fec000004183c */
[----:B----4-:R-:W-:Y:S06]  /*46c0*/  HMMA.16816.F32.BF16 R64, R16, R24, R64 ;  /* 0x000000181040723c */ /* 0x010fec0000041840 */
[----:B------:R-:W-:Y:S01]  /*46d0*/  HMMA.16816.F32.BF16 R52, R28, R54, R68 ;  /* 0x000000361c34723c */ /* 0x000fe20000041844 */
[----:B------:R-:W-:Y:S05]  /*46e0*/  LDSM.16.M88.4 R28, [R218+0x4000] ;  /* 0x00400000da1c783b */ /* 0x000fea0000000200 */
[C---:B-1----:R-:W-:Y:S06]  /*46f0*/  HMMA.16816.F32.BF16 R80, R16.reuse, R56, R76 ;  /* 0x000000381050723c */ /* 0x042fec000004184c */
[C---:B------:R-:W-:Y:S06]  /*4700*/  HMMA.16816.F32.BF16 R72, R16.reuse, R26, R72 ;  /* 0x0000001a1048723c */ /* 0x040fec0000041848 */
[----:B------:R-:W-:Y:S01]  /*4710*/  HMMA.16816.F32.BF16 R76, R16, R58, R32 ;  /* 0x0000003a104c723c */ /* 0x000fe20000041820 */
[----:B------:R-:W-:Y:S05]  /*4720*/  LDSM.16.M88.4 R32, [R216+0x9000] ;  /* 0x00900000d820783b */ /* 0x000fea0000000200 */
[C---:B------:R-:W-:Y:S06]  /*4730*/  HMMA.16816.F32.BF16 R48, R20.reuse, R24, R48 ;  /* 0x000000181430723c */ /* 0x040fec0000041830 */
[C---:B------:R-:W-:Y:S01]  /*4740*/  HMMA.16816.F32.BF16 R16, R20.reuse, R26, R44 ;  /* 0x0000001a1410723c */ /* 0x040fe2000004182c */
[----:B------:R-:W1:Y:S05]  /*4750*/  LDSM.16.M88.4 R24, [R218+0x6000] ;  /* 0x00600000da18783b */ /* 0x000e6a0000000200 */
[----:B------:R-:W-:Y:S06]  /*4760*/  HMMA.16816.F32.BF16 R44, R20, R56, R60 ;  /* 0x00000038142c723c */ /* 0x000fec000004183c */
[----:B--2---:R-:W-:Y:S06]  /*4770*/  HMMA.16816.F32.BF16 R64, R8, R36, R64 ;  /* 0x000000240840723c */ /* 0x004fec0000041840 */
[----:B------:R-:W-:Y:S01]  /*4780*/  HMMA.16816.F32.BF16 R68, R20, R58, R52 ;  /* 0x0000003a1444723c */ /* 0x000fe20000041834 */
[----:B------:R-:W2:Y:S04]  /*4790*/  LDSM.16.M88.4 R56, [R216+0x9800] ;  /* 0x00980000d838783b */ /* 0x000ea80000000200 */
[----:B------:R-:W-:Y:S01]  /*47a0*/  LDSM.16.M88.4 R20, [R217+0x4000] ;  /* 0x00400000d914783b */ /* 0x000fe20000000200 */
[----:B---3--:R-:W-:Y:S06]  /*47b0*/  HMMA.16816.F32.BF16 R60, R12, R36, R48 ;  /* 0x000000240c3c723c */ /* 0x008fec0000041830 */
[-C--:B------:R-:W-:Y:S06]  /*47c0*/  HMMA.16816.F32.BF16 R72, R8, R38.reuse, R72 ;  /* 0x000000260848723c */ /* 0x080fec0000041848 */
[C---:B------:R-:W-:Y:S01]  /*47d0*/  HMMA.16816.F32.BF16 R52, R12.reuse, R38, R16 ;  /* 0x000000260c34723c */ /* 0x040fe20000041810 */
[----:B------:R-:W-:Y:S04]  /*47e0*/  LDSM.16.M88.4 R16, [R217+0x6000] ;  /* 0x00600000d910783b */ /* 0x000fe80000000200 */
[----:B------:R-:W3:Y:S01]  /*47f0*/  LDSM.16.M88.4 R36, [R215+0x1000] ;  /* 0x00100000d724783b */ /* 0x000ee20000000200 */
[-C--:B------:R-:W-:Y:S06]  /*4800*/  HMMA.16816.F32.BF16 R48, R12, R40.reuse, R44 ;  /* 0x000000280c30723c */ /* 0x080fec000004182c */
[C---:B------:R-:W-:Y:S06]  /*4810*/  HMMA.16816.F32.BF16 R44, R8.reuse, R40, R80 ;  /* 0x00000028082c723c */ /* 0x040fec0000041850 */
[----:B------:R-:W-:Y:S06]  /*4820*/  HMMA.16816.F32.BF16 R76, R8, R42, R76 ;  /* 0x0000002a084c723c */ /* 0x000fec000004184c */
[----:B-1----:R-:W-:Y:S06]  /*4830*/  HMMA.16816.F32.BF16 R8, R24, R32, R64 ;  /* 0x000000201808723c */ /* 0x002fec0000041840 */
[----:B------:R-:W-:Y:S06]  /*4840*/  HMMA.16816.F32.BF16 R68, R12, R42, R68 ;  /* 0x0000002a0c44723c */ /* 0x000fec0000041844 */
[C---:B------:R-:W-:Y:S06]  /*4850*/  HMMA.16816.F32.BF16 R12, R28.reuse, R32, R60 ;  /* 0x000000201c0c723c */ /* 0x040fec000004183c */
[-C--:B--2---:R-:W-:Y:S06]  /*4860*/  HMMA.16816.F32.BF16 R60, R28, R56.reuse, R48 ;  /* 0x000000381c3c723c */ /* 0x084fec0000041830 */
[----:B------:R-:W-:Y:S06]  /*4870*/  HMMA.16816.F32.BF16 R48, R24, R56, R44 ;  /* 0x000000381830723c */ /* 0x000fec000004182c */
        /* <DEDUP_REMOVED lines=9> */
[----:B------:R-:W-:Y:S02]  /*4910*/  VIADDMNMX R227, R9, UR32, RZ, !PT ;  /* 0x0000002009e37c46 */ /* 0x000fe4000f8001ff */
[----:B------:R-:W-:Y:S02]  /*4920*/  VIADDMNMX R225, R10, UR32, RZ, !PT ;  /* 0x000000200ae17c46 */ /* 0x000fe4000f8001ff */
[----:B------:R-:W-:Y:S01]  /*4930*/  VIADDMNMX R224, R11, UR32, RZ, !PT ;  /* 0x000000200be07c46 */ /* 0x000fe2000f8001ff */
[----:B------:R-:W-:Y:S01]  /*4940*/  HMMA.16816.F32.BF16 R32, R20, R36, R12 ;  /* 0x000000241420723c */ /* 0x000fe2000004180c */
[----:B------:R-:W-:-:S02]  /*4950*/  VIMNMX R230, R8, UR24, PT ;  /* 0x0000001808e67c48 */ /* 0x000fc4000bfe0100 */
[----:B------:R-:W1:Y:S01]  /*4960*/  LDSM.16.M88.4 R8, [R215+0x1800] ;  /* 0x00180000d708783b */ /* 0x000e620000000200 */
[----:B------:R-:W-:Y:S01]  /*4970*/  ISETP.GE.AND P4, PT, R3, R231, PT ;  /* 0x000000e70300720c */ /* 0x000fe20003f86270 */
[----:B------:R-:W-:-:S04]  /*4980*/  DEPBAR.LE SB0, 0x0 ;  /* 0x000080000000791a */ /* 0x000fc80000000000 */
[----:B------:R-:W-:Y:S01]  /*4990*/  HMMA.16816.F32.BF16 R24, R24, R58, R76 ;  /* 0x0000003a1818723c */ /* 0x000fe2000004184c */
[C-C-:B------:R-:W-:Y:S02]  /*49a0*/  IADD3 R12, R7.reuse, 0x40, R6.reuse ;  /* 0x00000040070c7810 */ /* 0x140fe40007ffe006 */
[----:B------:R-:W-:Y:S01]  /*49b0*/  IADD3 R7, R7, 0x48, R6 ;  /* 0x0000004807077810 */ /* 0x000fe20007ffe006 */
[----:B------:R-:W-:Y:S01]  /*49c0*/  VIADD R6, R3, 0x9 ;  /* 0x0000000903067836 */ /* 0x000fe20000000000 */
[----:B------:R-:W-:Y:S01]  /*49d0*/  VIMNMX R229, R12, UR24, PT ;  /* 0x000000180ce57c48 */ /* 0x000fe2000bfe0100 */
[-C--:B------:R-:W-:Y:S01]  /*49e0*/  HMMA.16816.F32.BF16 R40, R16, R38.reuse, R40 ;  /* 0x000000261028723c */ /* 0x080fe20000041828 */
[----:B------:R-:W-:Y:S02]  /*49f0*/  VIMNMX R228, R7, UR24, PT ;  /* 0x0000001807e47c48 */ /* 0x000fe4000bfe0100 */
[----:B------:R-:W-:Y:S02]  /*4a00*/  ISETP.LT.OR P4, PT, R3, R226, P4 ;  /* 0x000000e20300720c */ /* 0x000fe40002781670 */
[C---:B------:R-:W-:Y:S01]  /*4a10*/  ISETP.GE.AND P6, PT, R5.reuse, R231, PT ;  /* 0x000000e70500720c */ /* 0x040fe20003fc6270 */
[----:B------:R-:W-:Y:S01]  /*4a20*/  HMMA.16816.F32.BF16 R36, R20, R38, R52 ;  /* 0x000000261424723c */ /* 0x000fe20000041834 */
[----:B------:R-:W-:-:S02]  /*4a30*/  ISETP.GE.AND P5, PT, R5, R230, PT ;  /* 0x000000e60500720c */ /* 0x000fc40003fa6270 */
[CC--:B------:R-:W-:Y:S02]  /*4a40*/  ISETP.GE.AND P2, PT, R5.reuse, R229.reuse, PT ;  /* 0x000000e50500720c */ /* 0x0c0fe40003f46270 */
[----:B------:R-:W-:Y:S01]  /*4a50*/  ISETP.GE.AND P0, PT, R5, R228, PT ;  /* 0x000000e40500720c */ /* 0x000fe20003f06270 */
[----:B------:R-:W-:Y:S01]  /*4a60*/  HMMA.16816.F32.BF16 R28, R28, R58, R68 ;  /* 0x0000003a1c1c723c */ /* 0x000fe20000041844 */
[----:B------:R-:W-:Y:S02]  /*4a70*/  FSEL R52, R32, -INF , !P4 ;  /* 0xff80000020347808 */ /* 0x000fe40006000000 */
[C---:B------:R-:W-:Y:S02]  /*4a80*/  ISETP.GE.AND P3, PT, R3.reuse, R230, PT ;  /* 0x000000e60300720c */ /* 0x040fe40003f66270 */
[C---:B------:R-:W-:Y:S02]  /*4a90*/  ISETP.GE.AND P1, PT, R3.reuse, R229, PT ;  /* 0x000000e50300720c */ /* 0x040fe40003f26270 */
[----:B------:R-:W-:-:S02]  /*4aa0*/  ISETP.GE.AND P4, PT, R3, R228, PT ;  /* 0x000000e40300720c */ /* 0x000fc40003f86270 */
[C---:B------:R-:W-:Y:S01]  /*4ab0*/  ISETP.LT.OR P6, PT, R5.reuse, R226, P6 ;  /* 0x000000e20500720c */ /* 0x040fe200037c1670 */
[----:B------:R-:W-:Y:S01]  /*4ac0*/  BAR.SYNC.DEFER_BLOCKING 0x0 ;  /* 0x0000000000007b1d */ /* 0x000fe20000010000 */
[C---:B------:R-:W-:Y:S02]  /*4ad0*/  ISETP.LT.OR P5, PT, R5.reuse, R227, P5 ;  /* 0x000000e30500720c */ /* 0x040fe40002fa1670 */
[C---:B------:R-:W-:Y:S02]  /*4ae0*/  ISETP.LT.OR P2, PT, R5.reuse, R225, P2 ;  /* 0x000000e10500720c */ /* 0x040fe40001741670 */
[----:B------:R-:W-:Y:S01]  /*4af0*/  ISETP.LT.OR P0, PT, R5, R224, P0 ;  /* 0x000000e00500720c */ /* 0x000fe20000701670 */
[C---:B------:R-:W-:Y:S01]  /*4b00*/  VIADD R5, R3.reuse, 0x8 ;  /* 0x0000000803057836 */ /* 0x040fe20000000000 */
[C---:B------:R-:W-:Y:S01]  /*4b10*/  ISETP.LT.OR P3, PT, R3.reuse, R227, P3 ;  /* 0x000000e30300720c */ /* 0x040fe20001f61670 */
[----:B-1----:R-:W-:Y:S01]  /*4b20*/  HMMA.16816.F32.BF16 R12, R16, R8, R48 ;  /* 0x00000008100c723c */ /* 0x002fe20000041830 */
[----:B------:R-:W-:-:S02]  /*4b30*/  ISETP.LT.OR P1, PT, R3, R225, P1 ;  /* 0x000000e10300720c */ /* 0x000fc40000f21670 */
[----:B------:R-:W-:Y:S02]  /*4b40*/  ISETP.LT.OR P4, PT, R3, R224, P4 ;  /* 0x000000e00300720c */ /* 0x000fe40002781670 */
[----:B------:R-:W-:Y:S01]  /*4b50*/  FSEL R53, R34, -INF , !P3 ;  /* 0xff80000022357808 */ /* 0x000fe20005800000 */
[----:B------:R-:W-:Y:S01]  /*4b60*/  HMMA.16816.F32.BF16 R16, R16, R10, R24 ;  /* 0x0000000a1010723c */ /* 0x000fe20000041818 */
[----:B------:R-:W-:Y:S02]  /*4b70*/  FSEL R54, R44, -INF , !P1 ;  /* 0xff8000002c367808 */ /* 0x000fe40004800000 */
[----:B------:R-:W-:Y:S02]  /*4b80*/  FSEL R64, R46, -INF , !P4 ;  /* 0xff8000002e407808 */ /* 0x000fe40006000000 */
[----:B------:R-:W-:Y:S02]  /*4b90*/  FSEL R55, R45, -INF , !P2 ;  /* 0xff8000002d377808 */ /* 0x000fe40005000000 */
[----:B------:R-:W-:-:S02]  /*4ba0*/  ISETP.GE.AND P3, PT, R5, R231, PT ;  /* 0x000000e70500720c */ /* 0x000fc40003f66270 */
[C---:B------:R-:W-:Y:S02]  /*4bb0*/  ISETP.GE.AND P1, PT, R5.reuse, R230, PT ;  /* 0x000000e60500720c */ /* 0x040fe40003f26270 */
[CC--:B------:R-:W-:Y:S02]  /*4bc0*/  ISETP.GE.AND P4, PT, R5.reuse, R229.reuse, PT ;  /* 0x000000e50500720c */ /* 0x0c0fe40003f86270 */
[----:B------:R-:W-:Y:S02]  /*4bd0*/  ISETP.GE.AND P2, PT, R5, R228, PT ;  /* 0x000000e40500720c */ /* 0x000fe40003f46270 */
[----:B------:R-:W-:Y:S02]  /*4be0*/  FSEL R65, R47, -INF , !P0 ;  /* 0xff8000002f417808 */ /* 0x000fe40004000000 */
[----:B------:R-:W-:Y:S02]  /*4bf0*/  ISETP.GE.AND P0, PT, R6, R229, PT ;  /* 0x000000e50600720c */ /* 0x000fe40003f06270 */
[----:B------:R-:W-:-:S02]  /*4c00*/  ISETP.LT.OR P3, PT, R5, R226, P3 ;  /* 0x000000e20500720c */ /* 0x000fc40001f61670 */
[C---:B------:R-:W-:Y:S02]  /*4c10*/  ISETP.LT.OR P1, PT, R5.reuse, R227, P1 ;  /* 0x000000e30500720c */ /* 0x040fe40000f21670 */
[CC--:B------:R-:W-:Y:S02]  /*4c20*/  ISETP.LT.OR P4, PT, R5.reuse, R225.reuse, P4 ;  /* 0x000000e10500720c */ /* 0x0c0fe40002781670 */
[----:B------:R-:W-:Y:S01]  /*4c30*/  ISETP.LT.OR P2, PT, R5, R224, P2 ;  /* 0x000000e00500720c */ /* 0x000fe20001741670 */
[----:B------:R-:W-:Y:S01]  /*4c40*/  VIADD R5, R3, 0x10 ;  /* 0x0000001003057836 */ /* 0x000fe20000000000 */
[----:B------:R-:W-:Y:S02]  /*4c50*/  ISETP.LT.OR P0, PT, R6, R225, P0 ;  /* 0x000000e10600720c */ /* 0x000fe40000701670 */
[----:B------:R-:W-:Y:S02]  /*4c60*/  FSEL R47, R42, -INF , !P2 ;  /* 0xff8000002a2f7808 */ /* 0x000fe40005000000 */
[----:B------:R-:W-:-:S02]  /*4c70*/  FSEL R38, R38, -INF , !P1 ;  /* 0xff80000026267808 */ /* 0x000fc40004800000 */
[----:B------:R-:W-:Y:S02]  /*4c80*/  FSEL R46, R40, -INF , !P4 ;  /* 0xff800000282e7808 */ /* 0x000fe40006000000 */
[----:B------:R-:W-:Y:S02]  /*4c90*/  FSEL R42, R41, -INF , !P0 ;  /* 0xff800000292a7808 */ /* 0x000fe40004000000 */
[----:B------:R-:W-:Y:S02]  /*4ca0*/  FSEL R44, R33, -INF , !P6 ;  /* 0xff800000212c7808 */ /* 0x000fe40007000000 */
[----:B------:R-:W-:Y:S02]  /*4cb0*/  FSEL R45, R35, -INF , !P5 ;  /* 0xff800000232d7808 */ /* 0x000fe40006800000 */
[C---:B------:R-:W-:Y:S01]  /*4cc0*/  ISETP.GE.AND P1, PT, R5.reuse, R231, PT ;  /* 0x000000e70500720c */ /* 0x040fe20003f26270 */
[----:B------:R-:W-:Y:S01]  /*4cd0*/  HMMA.16816.F32.BF16 R32, R20, R8, R60 ;  /* 0x000000081420723c */ /* 0x000fe2000004183c */
[----:B------:R-:W-:-:S02]  /*4ce0*/  ISETP.GE.AND P4, PT, R5, R230, PT ;  /* 0x000000e60500720c */ /* 0x000fc40003f86270 */
[C---:B------:R-:W-:Y:S02]  /*4cf0*/  ISETP.GE.AND P2, PT, R5.reuse, R229, PT ;  /* 0x000000e50500720c */ /* 0x040fe40003f46270 */
[C---:B------:R-:W-:Y:S01]  /*4d00*/  ISETP.GE.AND P0, PT, R5.reuse, R228, PT ;  /* 0x000000e40500720c */ /* 0x040fe20003f06270 */
[----:B------:R-:W-:Y:S01]  /*4d10*/  HMMA.16816.F32.BF16 R20, R20, R10, R28 ;  /* 0x0000000a1414723c */ /* 0x000fe2000004181c */
[C---:B------:R-:W-:Y:S02]  /*4d20*/  ISETP.LT.OR P1, PT, R5.reuse, R226, P1 ;  /* 0x000000e20500720c */ /* 0x040fe40000f21670 */
[C---:B------:R-:W-:Y:S02]  /*4d30*/  ISETP.LT.OR P4, PT, R5.reuse, R227, P4 ;  /* 0x000000e30500720c */ /* 0x040fe40002781670 */
[C---:B------:R-:W-:Y:S02]  /*4d40*/  ISETP.LT.OR P2, PT, R5.reuse, R225, P2 ;  /* 0x000000e10500720c */ /* 0x040fe40001741670 */
[----:B------:R-:W-:Y:S01]  /*4d50*/  ISETP.LT.OR P0, PT, R5, R224, P0 ;  /* 0x000000e00500720c */ /* 0x000fe20000701670 */
[----:B------:R-:W-:Y:S01]  /*4d60*/  VIADD R5, R3, 0x18 ;  /* 0x0000001803057836 */ /* 0x000fe20000000000 */
[----:B------:R-:W-:-:S02]  /*4d70*/  FSEL R36, R36, -INF , !P3 ;  /* 0xff80000024247808 */ /* 0x000fc40005800000 */
[C---:B------:R-:W-:Y:S02]  /*4d80*/  ISETP.GE.AND P6, PT, R6.reuse, R231, PT ;  /* 0x000000e70600720c */ /* 0x040fe40003fc6270 */
[C---:B------:R-:W-:Y:S02]  /*4d90*/  ISETP.GE.AND P5, PT, R6.reuse, R230, PT ;  /* 0x000000e60600720c */ /* 0x040fe40003fa6270 */
[----:B------:R-:W-:Y:S02]  /*4da0*/  ISETP.GE.AND P3, PT, R6, R228, PT ;  /* 0x000000e40600720c */ /* 0x000fe40003f66270 */
[----:B------:R-:W-:Y:S02]  /*4db0*/  FSEL R106, R14, -INF , !P0 ;  /* 0xff8000000e6a7808 */ /* 0x000fe40004000000 */
[----:B------:R-:W-:Y:S02]  /*4dc0*/  ISETP.GE.AND P0, PT, R5, R229, PT ;  /* 0x000000e50500720c */ /* 0x000fe40003f06270 */
[----:B------:R-:W-:-:S02]  /*4dd0*/  ISETP.LT.OR P6, PT, R6, R226, P6 ;  /* 0x000000e20600720c */ /* 0x000fc400037c1670 */
[C---:B------:R-:W-:Y:S02]  /*4de0*/  ISETP.LT.OR P5, PT, R6.reuse, R227, P5 ;  /* 0x000000e30600720c */ /* 0x040fe40002fa1670 */
[----:B------:R-:W-:Y:S01]  /*4df0*/  ISETP.LT.OR P3, PT, R6, R224, P3 ;  /* 0x000000e00600720c */ /* 0x000fe20001f61670 */
[----:B------:R-:W-:Y:S01]  /*4e00*/  VIADD R6, R3, 0x11 ;  /* 0x0000001103067836 */ /* 0x000fe20000000000 */
[----:B------:R-:W-:Y:S01]  /*4e10*/  ISETP.LT.OR P0, PT, R5, R225, P0 ;  /* 0x000000e10500720c */ /* 0x000fe20000701670 */
[----:B------:R-:W-:Y:S01]  /*4e20*/  VIADD R3, R3, 0x19 ;  /* 0x0000001903037836 */ /* 0x000fe20000000000 */
[----:B------:R-:W-:Y:S02]  /*4e30*/  FSEL R43, R43, -INF , !P3 ;  /* 0xff8000002b2b7808 */ /* 0x000fe40005800000 */
[----:B------:R-:W-:Y:S02]  /*4e40*/  FSEL R89, R16, -INF , !P0 ;  /* 0xff80000010597808 */ /* 0x000fe40004000000 */
[----:B------:R-:W-:-:S02]  /*4e50*/  ISETP.GE.AND P0, PT, R3, R228, PT ;  /* 0x000000e40300720c */ /* 0x000fc40003f06270 */
[----:B------:R-:W-:Y:S02]  /*4e60*/  FSEL R37, R37, -INF , !P6 ;  /* 0xff80000025257808 */ /* 0x000fe40007000000 */
[----:B------:R-:W-:Y:S02]  /*4e70*/  ISETP.LT.OR P0, PT, R3, R224, P0 ;  /* 0x000000e00300720c */ /* 0x000fe40000701670 */
[----:B------:R-:W-:Y:S02]  /*4e80*/  FSEL R39, R39, -INF , !P5 ;  /* 0xff80000027277808 */ /* 0x000fe40006800000 */
[----:B------:R-:W-:Y:S02]  /*4e90*/  FSEL R32, R32, -INF , !P1 ;  /* 0xff80000020207808 */ /* 0x000fe40004800000 */
[C---:B------:R-:W-:Y:S02]  /*4ea0*/  ISETP.GE.AND P5, PT, R6.reuse, R231, PT ;  /* 0x000000e70600720c */ /* 0x040fe40003fa6270 */
[----:B------:R-:W-:-:S02]  /*4eb0*/  ISETP.GE.AND P6, PT, R6, R230, PT ;  /* 0x000000e60600720c */ /* 0x000fc40003fc6270 */
[C---:B------:R-:W-:Y:S02]  /*4ec0*/  ISETP.GE.AND P3, PT, R6.reuse, R229, PT ;  /* 0x000000e50600720c */ /* 0x040fe40003f66270 */
[C---:B------:R-:W-:Y:S02]  /*4ed0*/  ISETP.GE.AND P1, PT, R6.reuse, R228, PT ;  /* 0x000000e40600720c */ /* 0x040fe40003f26270 */
[----:B------:R-:W-:Y:S02]  /*4ee0*/  FSEL R107, R19, -INF , !P0 ;  /* 0xff800000136b7808 */ /* 0x000fe40004000000 */
[----:B------:R-:W-:Y:S02]  /*4ef0*/  PLOP3.LUT P0, PT, PT, PT, UP0, 0x80, 0x0 ;  /* 0x000000000000781c */ /* 0x000fe40003f0f008 */
[C---:B------:R-:W-:Y:S02]  /*4f00*/  ISETP.LT.OR P5, PT, R6.reuse, R226, P5 ;  /* 0x000000e20600720c */ /* 0x040fe40002fa1670 */
[----:B------:R-:W-:-:S02]  /*4f10*/  ISETP.LT.OR P6, PT, R6, R227, P6 ;  /* 0x000000e30600720c */ /* 0x000fc400037c1670 */
[C---:B------:R-:W-:Y:S02]  /*4f20*/  ISETP.LT.OR P3, PT, R6.reuse, R225, P3 ;  /* 0x000000e10600720c */ /* 0x040fe40001f61670 */
[----:B------:R-:W-:Y:S02]  /*4f30*/  ISETP.LT.OR P1, PT, R6, R224, P1 ;  /* 0x000000e00600720c */ /* 0x000fe40000f21670 */
[----:B------:R-:W-:Y:S02]  /*4f40*/  FSEL R34, R34, -INF , !P4 ;  /* 0xff80000022227808 */ /* 0x000fe40006000000 */
[----:B------:R-:W-:Y:S02]  /*4f50*/  FSEL R90, R12, -INF , !P2 ;  /* 0xff8000000c5a7808 */ /* 0x000fe40005000000 */
[----:B------:R-:W-:Y:S02]  /*4f60*/  FSEL R33, R33, -INF , !P5 ;  /* 0xff80000021217808 */ /* 0x000fe40006800000 */
[----:B------:R-:W-:-:S02]  /*4f70*/  FSEL R35, R35, -INF , !P6 ;  /* 0xff80000023237808 */ /* 0x000fc40007000000 */
[----:B------:R-:W-:Y:S02]  /*4f80*/  FSEL R88, R13, -INF , !P3 ;  /* 0xff8000000d587808 */ /* 0x000fe40005800000 */
[----:B------:R-:W-:Y:S02]  /*4f90*/  FSEL R104, R15, -INF , !P1 ;  /* 0xff8000000f687808 */ /* 0x000fe40004800000 */
[CC--:B------:R-:W-:Y:S02]  /*4fa0*/  ISETP.GE.AND P4, PT, R5.reuse, R231.reuse, PT ;  /* 0x000000e70500720c */ /* 0x0c0fe40003f86270 */
[C---:B------:R-:W-:Y:S02]  /*4fb0*/  ISETP.GE.AND P2, PT, R5.reuse, R230, PT ;  /* 0x000000e60500720c */ /* 0x040fe40003f46270 */
[----:B------:R-:W-:Y:S02]  /*4fc0*/  ISETP.GE.AND P5, PT, R5, R228, PT ;  /* 0x000000e40500720c */ /* 0x000fe40003fa6270 */
[----:B------:R-:W-:-:S02]  /*4fd0*/  ISETP.GE.AND P3, PT, R3, R231, PT ;  /* 0x000000e70300720c */ /* 0x000fc40003f66270 */
[C---:B------:R-:W-:Y:S02]  /*4fe0*/  ISETP.GE.AND P1, PT, R3.reuse, R230, PT ;  /* 0x000000e60300720c */ /* 0x040fe40003f26270 */
[----:B------:R-:W-:Y:S02]  /*4ff0*/  ISETP.GE.AND P6, PT, R3, R229, PT ;  /* 0x000000e50300720c */ /* 0x000fe40003fc6270 */
[C---:B------:R-:W-:Y:S02]  /*5000*/  ISETP.LT.OR P4, PT, R5.reuse, R226, P4 ;  /* 0x000000e20500720c */ /* 0x040fe40002781670 */
[C---:B------:R-:W-:Y:S02]  /*5010*/  ISETP.LT.OR P2, PT, R5.reuse, R227, P2 ;  /* 0x000000e30500720c */ /* 0x040fe40001741670 */
[----:B------:R-:W-:Y:S02]  /*5020*/  ISETP.LT.OR P5, PT, R5, R224, P5 ;  /* 0x000000e00500720c */ /* 0x000fe40002fa1670 */
        /* <DEDUP_REMOVED lines=55> */
.L_x_1793:
[----:B------:R-:W-:Y:S05]  /*53a0*/  BSYNC B0 ;  /* 0x0000000000007941 */ /* 0x000fea0003800000 */
.L_x_1792:
[----:B------:R-:W0:Y:S02]  /*53b0*/  LDGDEPBAR ;  /* 0x00000000000079af */ /* 0x000e240000000000 */
.L_x_1791:
[----:B------:R-:W-:Y:S01]  /*53c0*/  FMNMX.FTZ R3, R52, R44, !PT ;  /* 0x0000002c34037209 */ /* 0x000fe20007810000 */
[----:B--2---:R-:W-:Y:S01]  /*53d0*/  IMAD.U32 R8, RZ, RZ, UR27 ;  /* 0x0000001bff087e24 */ /* 0x004fe2000f8e00ff */
[----:B-1----:R-:W-:Y:S01]  /*53e0*/  FMNMX.FTZ R6, R64, R65, !PT ;  /* 0x0000004140067209 */ /* 0x002fe20007810000 */
[----:B------:R-:W-:Y:S01]  /*53f0*/  IMAD.WIDE.U32 R240, R95, -0x2daee0ad, RZ ;  /* 0xd2511f535ff07825 */ /* 0x000fe200078e00ff */
[----:B------:R-:W-:Y:S01]  /*5400*/  FMNMX.FTZ R3, R36, R3, !PT ;  /* 0x0000000324037209 */ /* 0x000fe20007810000 */
[----:B------:R-:W-:Y:S01]  /*5410*/  UIADD3 UR37, UR26, -0x61c88647, URZ ;  /* 0x9e3779b91a257890 */ /* 0x000fe2000fffe03f */
[----:B------:R-:W-:Y:S01]  /*5420*/  LOP3.LUT R250, R94, UR26, RZ, 0x3c, !PT ;  /* 0x0000001a5efa7c12 */ /* 0x000fe2000f8e3cff */
[C---:B------:R-:W-:Y:S01]  /*5430*/  VIADD R248, R252.reuse, 0x4 ;  /* 0x00000004fcf87836 */ /* 0x040fe20000000000 */
[----:B------:R-:W-:Y:S01]  /*5440*/  FMNMX.FTZ R3, R37, R3, !PT ;  /* 0x0000000325037209 */ /* 0x000fe20007810000 */
[----:B------:R-:W-:Y:S01]  /*5450*/  IMAD.WIDE.U32 R12, R252, -0x326172a9, RZ ;  /* 0xcd9e8d57fc0c7825 */ /* 0x000fe200078e00ff */
[----:B------:R-:W-:Y:S01]  /*5460*/  LOP3.LUT R8, R241, UR5, R8, 0x96, !PT ;  /* 0x00000005f1087c12 */ /* 0x000fe2000f8e9608 */
[----:B------:R-:W-:Y:S01]  /*5470*/  UIADD3 UR36, UR27, -0x4498517b, URZ ;  /* 0xbb67ae851b247890 */ /* 0x000fe2000fffe03f */
[----:B------:R-:W-:Y:S01]  /*5480*/  FMNMX.FTZ R3, R32, R3, !PT ;  /* 0x0000000320037209 */ /* 0x000fe20007810000 */
[----:B------:R-:W-:Y:S01]  /*5490*/  ULDC UR32, c[0x0][0x2ec] ;  /* 0x0000bb0000207ab9 */ /* 0x000fe20000000800 */
[----:B------:R-:W-:Y:S01]  /*54a0*/  LOP3.LUT R10, R13, R250, RZ, 0x3c, !PT ;  /* 0x000000fa0d0a7212 */ /* 0x000fe200078e3cff */
[----:B------:R-:W-:Y:S01]  /*54b0*/  IMAD.WIDE.U32 R18, R8, -0x326172a9, RZ ;  /* 0xcd9e8d5708127825 */ /* 0x000fe200078e00ff */
[----:B------:R-:W-:Y:S01]  /*54c0*/  FMNMX.FTZ R3, R33, R3, !PT ;  /* 0x0000000321037209 */ /* 0x000fe20007810000 */
[----:B------:R-:W-:Y:S01]  /*54d0*/  UIADD3 UR34, UR27, 0x76cf5d0a, URZ ;  /* 0x76cf5d0a1b227890 */ /* 0x000fe2000fffe03f */
[----:B------:R-:W-:Y:S01]  /*54e0*/  LEA R209, R0, UR4, 0x1 ;  /* 0x0000000400d17c11 */ /* 0x000fe2000f8e08ff */
[----:B------:R-:W-:Y:S01]  /*54f0*/  IMAD.WIDE.U32 R10, R10, -0x2daee0ad, RZ ;  /* 0xd2511f530a0a7825 */ /* 0x000fe200078e00ff */
[----:B------:R-:W-:Y:S01]  /*5500*/  FMNMX.FTZ R3, R26, R3, !PT ;  /* 0x000000031a037209 */ /* 0x000fe20007810000 */
[----:B------:R-:W-:Y:S01]  /*5510*/  UIADD3 UR35, UR26, 0x3c6ef372, URZ ;  /* 0x3c6ef3721a237890 */ /* 0x000fe2000fffe03f */
[----:B------:R-:W-:Y:S01]  /*5520*/  LOP3.LUT R13, R19, UR37, R12, 0x96, !PT ;  /* 0x00000025130d7c12 */ /* 0x000fe2000f8e960c */
[----:B------:R-:W-:Y:S01]  /*5530*/  UIADD3 UR33, UR26, -0x255992d5, URZ ;  /* 0xdaa66d2b1a217890 */ /* 0x000fe2000fffe03f */
[----:B------:R-:W-:Y:S01]  /*5540*/  FMNMX.FTZ R3, R27, R3, !PT ;  /* 0x000000031b037209 */ /* 0x000fe20007810000 */
[----:B------:R-:W-:Y:S01]  /*5550*/  UIADD3 UR31, UR27, 0x32370b8f, URZ ;  /* 0x32370b8f1b1f7890 */ /* 0x000fe2000fffe03f */
[----:B------:R-:W-:Y:S01]  /*5560*/  IMAD R211, R4, 0x2, R209 ;  /* 0x0000000204d37824 */ /* 0x000fe200078e02d1 */
[----:B------:R-:W-:Y:S01]  /*5570*/  UIADD3 UR24, UR27, -0x126145ec, URZ ;  /* 0xed9eba141b187890 */ /* 0x000fe2000fffe03f */
[----:B------:R-:W-:Y:S01]  /*5580*/  IMAD.WIDE.U32 R20, R13, -0x2daee0ad, RZ ;  /* 0xd2511f530d147825 */ /* 0x000fe200078e00ff */
[----:B------:R-:W1:Y:S01]  /*5590*/  SHFL.BFLY PT, R5, R3, 0x2, 0x1f ;  /* 0x0c401f0003057f89 */ /* 0x000e6200000e0000 */
[----:B------:R-:W-:-:S02]  /*55a0*/  UIADD3 UR30, UR26, 0x78dde6e4, URZ ;  /* 0x78dde6e41a1e7890 */ /* 0x000fc4000fffe03f */
[----:B------:R-:W-:Y:S01]  /*55b0*/  UIADD3 UR10, UR27, -0x56f99767, URZ ;  /* 0xa90668991b0a7890 */ /* 0x000fe2000fffe03f */
[C---:B------:R-:W-:Y:S01]  /*55c0*/  IMAD R214, R2.reuse, 0x2, R209 ;  /* 0x0000000202d67824 */ /* 0x040fe200078e02d1 */
[----:B------:R-:W-:Y:S01]  /*55d0*/  UIADD3 UR11, UR26, 0x1715609d, URZ ;  /* 0x1715609d1a0b7890 */ /* 0x000fe2000fffe03f */
[----:B------:R-:W-:Y:S01]  /*55e0*/  IMAD R213, R2, 0x2, R211 ;  /* 0x0000000202d57824 */ /* 0x000fe200078e02d3 */
[----:B------:R-:W-:Y:S04]  /*55f0*/  LDSM.16.MT88.4 R172, [R211+0xa000] ;  /* 0x00a00000d3ac783b */ /* 0x000fe80000004200 */
[----:B------:R-:W-:Y:S04]  /*5600*/  LDSM.16.MT88.4 R56, [R214+0xa000] ;  /* 0x00a00000d638783b */ /* 0x000fe80000004200 */
[----:B------:R-:W-:Y:S04]  /*5610*/  LDSM.16.MT88.4 R72, [R213+0xa000] ;  /* 0x00a00000d548783b */ /* 0x000fe80000004200 */
[----:B------:R-:W-:Y:S04]  /*5620*/  LDSM.16.MT88.4 R184, [R209+0xb000] ;  /* 0x00b00000d1b8783b */ /* 0x000fe80000004200 */
[----:B------:R-:W-:Y:S01]  /*5630*/  LDSM.16.MT88.4 R176, [R211+0xb000] ;  /* 0x00b00000d3b0783b */ /* 0x000fe20000004200 */
[----:B-1----:R-:W-:-:S02]  /*5640*/  FMNMX.FTZ R136, R3, R5, !PT ;  /* 0x0000000503887209 */ /* 0x002fc40007810000 */
[----:B------:R-:W-:Y:S01]  /*5650*/  FMNMX.FTZ R5, R53, R45, !PT ;  /* 0x0000002d35057209 */ /* 0x000fe20007810000 */
[----:B------:R-:W-:Y:S01]  /*5660*/  LDSM.16.MT88.4 R180, [R214+0xb000] ;  /* 0x00b00000d6b4783b */ /* 0x000fe20000004200 */
[----:B------:R-:W-:Y:S02]  /*5670*/  FMNMX.FTZ R3, R54, R55, !PT ;  /* 0x0000003736037209 */ /* 0x000fe40007810000 */
[----:B------:R-:W-:Y:S01]  /*5680*/  FMNMX.FTZ R7, R38, R5, !PT ;  /* 0x0000000526077209 */ /* 0x000fe20007810000 */
[----:B------:R-:W1:Y:S01]  /*5690*/  SHFL.BFLY PT, R9, R136, 0x1, 0x1f ;  /* 0x0c201f0088097f89 */ /* 0x000e6200000e0000 */
[----:B------:R-:W-:Y:S02]  /*56a0*/  FMNMX.FTZ R5, R46, R3, !PT ;  /* 0x000000032e057209 */ /* 0x000fe40007810000 */
[----:B------:R-:W-:Y:S01]  /*56b0*/  FMNMX.FTZ R3, R47, R6, !PT ;  /* 0x000000062f037209 */ /* 0x000fe20007810000 */
[----:B------:R-:W-:Y:S01]  /*56c0*/  LDSM.16.MT88.4 R188, [R213+0xb000] ;  /* 0x00b00000d5bc783b */ /* 0x000fe20000004200 */
[----:B------:R-:W-:-:S02]  /*56d0*/  FMNMX.FTZ R6, R39, R7, !PT ;  /* 0x0000000727067209 */ /* 0x000fc40007810000 */
        /* <DEDUP_REMOVED lines=8> */
[----:B------:R-:W-:Y:S01]  /*5760*/  FMNMX.FTZ R8, R35, R6, !PT ;  /* 0x0000000623087209 */ /* 0x000fe20007810000 */
[----:B------:R-:W-:Y:S01]  /*5770*/  IMAD.WIDE.U32 R6, R248, -0x326172a9, RZ ;  /* 0xcd9e8d57f8067825 */ /* 0x000fe200078e00ff */
        /* <DEDUP_REMOVED lines=10> */
[----:B------:R-:W-:Y:S01]  /*5820*/  STL [R1+0x4c], R250 ;  /* 0x00004cfa01007387 */ /* 0x000fe20000100800 */
[----:B------:R-:W-:-:S02]  /*5830*/  FMNMX.FTZ R137, R107, R137, !PT ;  /* 0x000000896b897209 */ /* 0x000fc40007810000 */
[----:B------:R-:W-:Y:S01]  /*5840*/  LOP3.LUT R8, R7, R250, RZ, 0x3c, !PT ;  /* 0x000000fa07087212 */ /* 0x000fe200078e3cff */
[----:B------:R-:W2:Y:S01]  /*5850*/  SHFL.BFLY PT, R14, R3, 0x2, 0x1f ;  /* 0x0c401f00030e7f89 */ /* 0x000ea200000e0000 */
[----:B-1----:R-:W-:Y:S02]  /*5860*/  FMNMX.FTZ R136, R136, R9, !PT ;  /* 0x0000000988887209 */ /* 0x002fe40007810000 */
[----:B------:R-:W-:Y:S01]  /*5870*/  LOP3.LUT R12, R19, UR37, R6, 0x96, !PT ;  /* 0x00000025130c7c12 */ /* 0x000fe2000f8e9606 */
[----:B------:R-:W1:Y:S01]  /*5880*/  SHFL.BFLY PT, R15, R134, 0x2, 0x1f ;  /* 0x0c401f00860f7f89 */ /* 0x000e6200000e0000 */
[----:B------:R-:W-:Y:S01]  /*5890*/  IMAD.WIDE.U32 R8, R8, -0x2daee0ad, RZ ;  /* 0xd2511f5308087825 */ /* 0x000fe200078e00ff */
[----:B------:R-:W-:-:S03]  /*58a0*/  LOP3.LUT R7, R11, UR36, R240, 0x96, !PT ;  /* 0x000000240b077c12 */ /* 0x000fc6000f8e96f0 */
[C---:B------:R-:W-:Y:S01]  /*58b0*/  FMUL.FTZ R5, R136.reuse, UR32 ;  /* 0x0000002088057c20 */ /* 0x040fe20008410000 */
[----:B------:R-:W3:Y:S01]  /*58c0*/  SHFL.BFLY PT, R16, R137, 0x2, 0x1f ;  /* 0x0c401f0089107f89 */ /* 0x000ee200000e0000 */
[----:B------:R-:W-:Y:S01]  /*58d0*/  FSETP.NEU.FTZ.AND P1, PT, R136, -INF , PT ;  /* 0xff8000008800780b */ /* 0x000fe20003f3d000 */
[----:B------:R-:W-:Y:S01]  /*58e0*/  IMAD.WIDE.U32 R24, R12, -0x2daee0ad, RZ ;  /* 0xd2511f530c187825 */ /* 0x000fe200078e00ff */
[----:B------:R-:W-:Y:S02]  /*58f0*/  LOP3.LUT R6, R9, UR36, R240, 0x96, !PT ;  /* 0x0000002409067c12 */ /* 0x000fe4000f8e96f0 */
[----:B------:R-:W-:Y:S01]  /*5900*/  FSEL R5, R5, RZ, P1 ;  /* 0x000000ff05057208 */ /* 0x000fe20000800000 */
[----:B------:R-:W-:Y:S01]  /*5910*/  IMAD.WIDE.U32 R242, R7, -0x326172a9, RZ ;  /* 0xcd9e8d5707f27825 */ /* 0x000fe200078e00ff */
[----:B------:R-:W-:Y:S02]  /*5920*/  LOP3.LUT R11, R21, UR34, R10, 0x96, !PT ;  /* 0x00000022150b7c12 */ /* 0x000fe4000f8e960a */
[----:B------:R-:W-:Y:S01]  /*5930*/  LOP3.LUT R10, R25, UR34, R8, 0x96, !PT ;  /* 0x00000022190a7c12 */ /* 0x000fe2000f8e9608 */
[----:B------:R-:W-:Y:S01]  /*5940*/  IMAD.WIDE.U32 R6, R6, -0x326172a9, RZ ;  /* 0xcd9e8d5706067825 */ /* 0x000fe200078e00ff */
[----:B------:R-:W-:-:S03]  /*5950*/  LOP3.LUT R9, R243, UR35, R18, 0x96, !PT ;  /* 0x00000023f3097c12 */ /* 0x000fc6000f8e9612 */
[--C-:B------:R-:W-:Y:S01]  /*5960*/  FFMA.FTZ R8, R52, UR32, -R5.reuse ;  /* 0x0000002034087c23 */ /* 0x100fe20008010805 */
[----:B------:R-:W-:Y:S01]  /*5970*/  LOP3.LUT R13, R7, UR35, R18, 0x96, !PT ;  /* 0x00000023070d7c12 */ /* 0x000fe2000f8e9612 */
[----:B------:R-:W-:Y:S01]  /*5980*/  FFMA.FTZ R7, R44, UR32, -R5 ;  /* 0x000000202c077c23 */ /* 0x000fe20008010805 */
[----:B--2---:R-:W-:Y:S01]  /*5990*/  FMNMX.FTZ R3, R3, R14, !PT ;  /* 0x0000000e03037209 */ /* 0x004fe20007810000 */
[----:B------:R-:W-:Y:S01]  /*59a0*/  IMAD.WIDE.U32 R18, R10, -0x326172a9, RZ ;  /* 0xcd9e8d570a127825 */ /* 0x000fe200078e00ff */
[----:B------:R2:W-:Y:S01]  /*59b0*/  MUFU.EX2 R247, R8 ;  /* 0x0000000800f77308 */ /* 0x0005e20000000800 */
[----:B-1----:R-:W-:Y:S02]  /*59c0*/  FMNMX.FTZ R134, R134, R15, !PT ;  /* 0x0000000f86867209 */ /* 0x002fe40007810000 */
[----:B------:R-:W1:Y:S01]  /*59d0*/  SHFL.BFLY PT, R135, R3, 0x1, 0x1f ;  /* 0x0c201f0003877f89 */ /* 0x000e6200000e0000 */
[----:B------:R-:W-:Y:S01]  /*59e0*/  IMAD.WIDE.U32 R14, R11, -0x326172a9, RZ ;  /* 0xcd9e8d570b0e7825 */ /* 0x000fe200078e00ff */
[----:B---3--:R-:W-:-:S03]  /*59f0*/  FMNMX.FTZ R137, R137, R16, !PT ;  /* 0x0000001089897209 */ /* 0x008fc60007810000 */
[----:B------:R-:W-:Y:S01]  /*5a00*/  FFMA.FTZ R11, R37, UR32, -R5 ;  /* 0x00000020250b7c23 */ /* 0x000fe20008010805 */
[----:B------:R-:W3:Y:S01]  /*5a10*/  SHFL.BFLY PT, R16, R134, 0x1, 0x1f ;  /* 0x0c201f0086107f89 */ /* 0x000ee200000e0000 */
[----:B------:R4:W-:Y:S01]  /*5a20*/  MUFU.EX2 R244, R7 ;  /* 0x0000000700f47308 */ /* 0x0009e20000000800 */
[----:B------:R-:W-:Y:S01]  /*5a30*/  IMAD.WIDE.U32 R22, R9, -0x2daee0ad, RZ ;  /* 0xd2511f5309167825 */ /* 0x000fe200078e00ff */
[----:B------:R-:W-:Y:S01]  /*5a40*/  LOP3.LUT R10, R19, UR33, R6, 0x96, !PT ;  /* 0x00000021130a7c12 */ /* 0x000fe2000f8e9606 */
[----:B------:R-:W5:Y:S03]  /*5a50*/  SHFL.BFLY PT, R17, R137, 0x1, 0x1f ;  /* 0x0c201f0089117f89 */ /* 0x000f6600000e0000 */
[----:B------:R-:W-:Y:S02]  /*5a60*/  LOP3.LUT R12, R23, UR31, R20, 0x96, !PT ;  /* 0x0000001f170c7c12 */ /* 0x000fe4000f8e9614 */
[----:B------:R3:W-:Y:S01]  /*5a70*/  MUFU.EX2 R246, R11 ;  /* 0x0000000b00f67308 */ /* 0x0007e20000000800 */
[----:B--2---:R-:W-:-:S02]  /*5a80*/  LOP3.LUT R8, R15, UR33, R242, 0x96, !PT ;  /* 0x000000210f087c12 */ /* 0x004fc4000f8e96f2 */
[----:B------:R-:W-:-:S04]  /*5a90*/  IMAD.WIDE.U32 R20, R12, -0x326172a9, RZ ;  /* 0xcd9e8d570c147825 */ /* 0x000fc800078e00ff */
[----:B------:R-:W-:-:S04]  /*5aa0*/  IMAD.WIDE.U32 R8, R8, -0x2daee0ad, RZ ;  /* 0xd2511f5308087825 */ /* 0x000fc800078e00ff */
[--C-:B----4-:R-:W-:Y:S01]  /*5ab0*/  FFMA.FTZ R7, R36, UR32, -R5.reuse ;  /* 0x0000002024077c23 */ /* 0x110fe20008010805 */
[----:B-1----:R-:W-:Y:S01]  /*5ac0*/  FMNMX.FTZ R135, R3, R135, !PT ;  /* 0x0000008703877209 */ /* 0x002fe20007810000 */
[----:B------:R-:W-:Y:S02]  /*5ad0*/  FFMA.FTZ R3, R33, UR32, -R5 ;  /* 0x0000002021037c23 */ /* 0x000fe40008010805 */
[----:B------:R1:W2:Y:S01]  /*5ae0*/  MUFU.EX2 R245, R7 ;  /* 0x0000000700f57308 */ /* 0x0002a20000000800 */
[----:B---3--:R-:W-:Y:S02]  /*5af0*/  FMNMX.FTZ R134, R134, R16, !PT ;  /* 0x0000001086867209 */ /* 0x008fe40007810000 */
[----:B------:R-:W-:Y:S02]  /*5b00*/  LOP3.LUT R11, R21, UR30, R14, 0x96, !PT ;  /* 0x0000001e150b7c12 */ /* 0x000fe4000f8e960e */
[----:B-----5:R-:W-:-:S03]  /*5b10*/  FMNMX.FTZ R137, R137, R17, !PT ;  /* 0x0000001189897209 */ /* 0x020fc60007810000 */
[----:B------:R3:W-:Y:S01]  /*5b20*/  MUFU.EX2 R238, R3 ;  /* 0x0000000300ee7308 */ /* 0x0007e20000000800 */
[----:B------:R-:W-:Y:S01]  /*5b30*/  IMAD.WIDE.U32 R16, R11, -0x2daee0ad, RZ ;  /* 0xd2511f530b107825 */ /* 0x000fe200078e00ff */
[----:B------:R-:W-:-:S04]  /*5b40*/  FSETP.NEU.FTZ.AND P1, PT, R135, -INF , PT ;  /* 0xff8000008700780b */ /* 0x000fc80003f3d000 */
[----:B------:R-:W-:Y:S01]  /*5b50*/  LOP3.LUT R8, R17, UR10, R8, 0x96, !PT ;  /* 0x0000000a11087c12 */ /* 0x000fe2000f8e9608 */
[----:B-1----:R-:W-:-:S04]  /*5b60*/  IMAD.WIDE.U32 R6, R13, -0x2daee0ad, RZ ;  /* 0xd2511f530d067825 */ /* 0x002fc800078e00ff */
[----:B------:R-:W-:Y:S01]  /*5b70*/  IMAD.WIDE.U32 R12, R10, -0x2daee0ad, RZ ;  /* 0xd2511f530a0c7825 */ /* 0x000fe200078e00ff */
[----:B------:R-:W-:Y:S02]  /*5b80*/  LOP3.LUT R7, R7, UR31, R24, 0x96, !PT ;  /* 0x0000001f07077c12 */ /* 0x000fe4000f8e9618 */
[----:B------:R-:W-:Y:S01]  /*5b90*/  LOP3.LUT R10, R9, UR24, R22, 0x96, !PT ;  /* 0x00000018090a7c12 */ /* 0x000fe2000f8e9616 */
[----:B------:R-:W-:Y:S01]  /*5ba0*/  FFMA.FTZ R9, R32, UR32, -R5 ;  /* 0x0000002020097c23 */ /* 0x000fe20008010805 */
[----:B---3--:R-:W-:Y:S01]  /*5bb0*/  FMUL.FTZ R3, R135, UR32 ;  /* 0x0000002087037c20 */ /* 0x008fe20008410000 */
[----:B------:R-:W-:Y:S01]  /*5bc0*/  IMAD.WIDE.U32 R40, R7, -0x326172a9, RZ ;  /* 0xcd9e8d5707287825 */ /* 0x000fe200078e00ff */
[----:B------:R-:W-:Y:S01]  /*5bd0*/  LOP3.LUT R23, R13, UR24, R6, 0x96, !PT ;  /* 0x000000180d177c12 */ /* 0x000fe2000f8e9606 */
[----:B------:R1:W-:Y:S02]  /*5be0*/  MUFU.EX2 R239, R9 ;  /* 0x0000000900ef7308 */ /* 0x0003e40000000800 */
[----:B------:R-:W-:-:S04]  /*5bf0*/  IMAD.WIDE.U32 R6, R10, -0x326172a9, RZ ;  /* 0xcd9e8d570a067825 */ /* 0x000fc800078e00ff */
[----:B------:R-:W-:Y:S01]  /*5c00*/  FFMA.FTZ R10, R26, UR32, -R5 ;  /* 0x000000201a0a7c23 */ /* 0x000fe20008010805 */
[----:B------:R-:W-:Y:S01]  /*5c10*/  FSEL R3, R3, RZ, P1 ;  /* 0x000000ff03037208 */ /* 0x000fe20000800000 */
[----:B------:R-:W-:Y:S01]  /*5c20*/  IMAD.WIDE.U32 R24, R23, -0x326172a9, RZ ;  /* 0xcd9e8d5717187825 */ /* 0x000fe200078e00ff */
[----:B------:R-:W-:Y:S01]  /*5c30*/  FSETP.NEU.FTZ.AND P1, PT, R134, -INF , PT ;  /* 0xff8000008600780b */ /* 0x000fe20003f3d000 */
[----:B------:R3:W-:Y:S02]  /*5c40*/  MUFU.EX2 R237, R10 ;  /* 0x0000000a00ed7308 */ /* 0x0007e40000000800 */
[--C-:B------:R-:W-:Y:S01]  /*5c50*/  FFMA.FTZ R11, R38, UR32, -R3.reuse ;  /* 0x00000020260b7c23 */ /* 0x100fe20008010803 */
[--C-:B------:R-:W-:Y:S01]  /*5c60*/  FFMA.FTZ R14, R45, UR32, -R3.reuse ;  /* 0x000000202d0e7c23 */ /* 0x100fe20008010803 */
[--C-:B------:R-:W-:Y:S01]  /*5c70*/  FFMA.FTZ R15, R34, UR32, -R3.reuse ;  /* 0x00000020220f7c23 */ /* 0x100fe20008010803 */
[--C-:B------:R-:W-:Y:S01]  /*5c80*/  FFMA.FTZ R26, R35, UR32, -R3.reuse ;  /* 0x00000020231a7c23 */ /* 0x100fe20008010803 */
[----:B------:R-:W-:-:S02]  /*5c90*/  FFMA.FTZ R17, R29, UR32, -R3 ;  /* 0x000000201d117c23 */ /* 0x000fc40008010803 */
[----:B------:R-:W-:Y:S01]  /*5ca0*/  MUFU.EX2 R234, R11 ;  /* 0x0000000b00ea7308 */ /* 0x000fe20000000800 */
[----:B-1----:R-:W-:-:S05]  /*5cb0*/  LOP3.LUT R9, R41, UR30, R18, 0x96, !PT ;  /* 0x0000001e29097c12 */ /* 0x002fca000f8e9612 */
[----:B------:R-:W-:Y:S02]  /*5cc0*/  IMAD.WIDE.U32 R32, R9, -0x2daee0ad, RZ ;  /* 0xd2511f5309207825 */ /* 0x000fe400078e00ff */
[----:B------:R-:W-:Y:S01]  /*5cd0*/  MUFU.EX2 R205, R14 ;  /* 0x0000000e00cd7308 */ /* 0x000fe20000000800 */
[----:B---3--:R-:W-:Y:S01]  /*5ce0*/  LOP3.LUT R10, R7, UR11, R20, 0x96, !PT ;  /* 0x0000000b070a7c12 */ /* 0x008fe2000f8e9614 */
[----:B------:R-:W-:Y:S01]  /*5cf0*/  IMAD.WIDE.U32 R8, R8, -0x326172a9, RZ ;  /* 0xcd9e8d5708087825 */ /* 0x000fe200078e00ff */
[----:B------:R-:W-:-:S03]  /*5d00*/  LOP3.LUT R21, R33, UR10, R12, 0x96, !PT ;  /* 0x0000000a21157c12 */ /* 0x000fc6000f8e960c */
[----:B------:R-:W-:Y:S01]  /*5d10*/  FFMA.FTZ R7, R27, UR32, -R5 ;  /* 0x000000201b077c23 */ /* 0x000fe20008010805 */
[--C-:B------:R-:W-:Y:S01]  /*5d20*/  FFMA.FTZ R12, R39, UR32, -R3.reuse ;  /* 0x00000020270c7c23 */ /* 0x100fe20008010803 */
[--C-:B------:R-:W-:Y:S01]  /*5d30*/  FFMA.FTZ R5, R53, UR32, -R3.reuse ;  /* 0x0000002035057c23 */ /* 0x100fe20008010803 */
[----:B------:R-:W-:Y:S01]  /*5d40*/  FFMA.FTZ R20, R28, UR32, -R3 ;  /* 0x000000201c147c23 */ /* 0x000fe20008010803 */
[----:B------:R1:W-:Y:S01]  /*5d50*/  MUFU.EX2 R236, R7 ;  /* 0x0000000700ec7308 */ /* 0x0003e20000000800 */
[----:B------:R-:W-:Y:S01]  /*5d60*/  LOP3.LUT R3, R9, UR21, R6, 0x96, !PT ;  /* 0x0000001509037c12 */ /* 0x000fe2000f8e9606 */
[----:B------:R-:W3:Y:S01]  /*5d70*/  LDSM.16.MT88.4 R28, [R209+0xa000] ;  /* 0x00a00000d11c783b */ /* 0x000ee20000004200 */
[----:B------:R-:W-:Y:S02]  /*5d80*/  LOP3.LUT R13, R8, 0xff, RZ, 0xc0, !PT ;  /* 0x000000ff080d7812 */ /* 0x000fe400078ec0ff */
[----:B------:R-:W-:Y:S02]  /*5d90*/  LOP3.LUT R0, R3, 0xffff, RZ, 0xc0, !PT ;  /* 0x0000ffff03007812 */ /* 0x000fe400078ec0ff */
[----:B------:R-:W-:Y:S01]  /*5da0*/  SHF.R.U32.HI R2, RZ, 0x10, R3 ;  /* 0x00000010ff027819 */ /* 0x000fe20000011603 */
[----:B------:R-:W4:Y:S03]  /*5db0*/  MUFU.EX2 R233, R12 ;  /* 0x0000000c00e97308 */ /* 0x000f260000000800 */
[----:B------:R-:W-:-:S02]  /*5dc0*/  LOP3.LUT R4, R2, 0xff, RZ, 0xc0, !PT ;  /* 0x000000ff02047812 */ /* 0x000fc400078ec0ff */
[----:B--2---:R-:W-:-:S03]  /*5dd0*/  F2FP.BF16.F32.PACK_AB R2, R246, R245 ;  /* 0x000000f5f602723e */ /* 0x004fc600000010ff */
[----:B------:R2:W5:Y:S01]  /*5de0*/  MUFU.EX2 R235, R5 ;  /* 0x0000000500eb7308 */ /* 0x0005620000000800 */
[----:B-1----:R-:W-:Y:S01]  /*5df0*/  IMAD.WIDE.U32 R6, R10, -0x2daee0ad, RZ ;  /* 0xd2511f530a067825 */ /* 0x002fe200078e00ff */
[----:B------:R-:W-:Y:S02]  /*5e00*/  SHF.R.U32.HI R10, RZ, 0x10, R8 ;  /* 0x00000010ff0a7819 */ /* 0x000fe40000011608 */
[C---:B------:R-:W-:Y:S02]  /*5e10*/  LOP3.LUT R18, R6.reuse, 0xffff, RZ, 0xc0, !PT ;  /* 0x0000ffff06127812 */ /* 0x040fe400078ec0ff */
[----:B------:R-:W-:Y:S02]  /*5e20*/  LOP3.LUT R22, R6, 0xff, RZ, 0xc0, !PT ;  /* 0x000000ff06167812 */ /* 0x000fe400078ec0ff */
[----:B------:R1:W-:Y:S01]  /*5e30*/  MUFU.EX2 R207, R15 ;  /* 0x0000000f00cf7308 */ /* 0x0003e20000000800 */
[--C-:B------:R-:W-:Y:S02]  /*5e40*/  SHF.R.U32.HI R11, RZ, 0x10, R6.reuse ;  /* 0x00000010ff0b7819 */ /* 0x100fe40000011606 */
[----:B------:R-:W-:-:S02]  /*5e50*/  SHF.R.U32.HI R19, RZ, 0x18, R6 ;  /* 0x00000018ff137819 */ /* 0x000fc40000011606 */
[----:B------:R-:W-:Y:S02]  /*5e60*/  LOP3.LUT R6, R10, 0xff, RZ, 0xc0, !PT ;  /* 0x000000ff0a067812 */ /* 0x000fe400078ec0ff */
[----:B------:R-:W-:Y:S01]  /*5e70*/  LOP3.LUT R10, R3, 0xff, RZ, 0xc0, !PT ;  /* 0x000000ff030a7812 */ /* 0x000fe200078ec0ff */
[----:B------:R1:W-:Y:S01]  /*5e80*/  MUFU.EX2 R206, R20 ;  /* 0x0000001400ce7308 */ /* 0x0003e20000000800 */
[----:B--2---:R-:W-:Y:S02]  /*5e90*/  LOP3.LUT R5, R8, 0xffff, RZ, 0xc0, !PT ;  /* 0x0000ffff08057812 */ /* 0x004fe400078ec0ff */
[----:B------:R-:W-:Y:S02]  /*5ea0*/  LOP3.LUT R9, R7, UR12, R16, 0x96, !PT ;  /* 0x0000000c07097c12 */ /* 0x000fe4000f8e9610 */
[----:B------:R-:W-:Y:S02]  /*5eb0*/  SHF.R.U32.HI R8, RZ, 0x18, R8 ;  /* 0x00000018ff087819 */ /* 0x000fe40000011608 */
[----:B------:R-:W-:Y:S01]  /*5ec0*/  SHF.R.U32.HI R7, RZ, 0x8, R5 ;  /* 0x00000008ff077819 */ /* 0x000fe20000011605 */
[----:B------:R-:W2:Y:S01]  /*5ed0*/  MUFU.EX2 R232, R17 ;  /* 0x0000001100e87308 */ /* 0x000ea20000000800 */
[----:B------:R-:W-:-:S02]  /*5ee0*/  PRMT R6, R6, 0x5410, R8 ;  /* 0x0000541006067816 */ /* 0x000fc40000000008 */
[----:B------:R-:W-:Y:S02]  /*5ef0*/  PRMT R7, R13, 0x5410, R7 ;  /* 0x000054100d077816 */ /* 0x000fe40000000007 */
[----:B------:R-:W-:Y:S02]  /*5f00*/  SHF.R.U32.HI R8, RZ, 0x18, R3 ;  /* 0x00000018ff087819 */ /* 0x000fe40000011603 */
[----:B------:R-:W-:Y:S01]  /*5f10*/  SHF.R.U32.HI R5, RZ, 0x8, R0 ;  /* 0x00000008ff057819 */ /* 0x000fe20000011600 */
[----:B------:R-:W-:Y:S01]  /*5f20*/  MUFU.EX2 R197, R26 ;  /* 0x0000001a00c57308 */ /* 0x000fe20000000800 */
[--C-:B------:R-:W-:Y:S02]  /*5f30*/  HSET2.LE.AND R0, R7, R120.reuse, PT ;  /* 0x0000007807007233 */ /* 0x100fe40003803000 */
[----:B------:R-:W-:Y:S02]  /*5f40*/  HSET2.LE.AND R3, R6, R120, PT ;  /* 0x0000007806037233 */ /* 0x000fe40003803000 */
[----:B----4-:R-:W-:-:S02]  /*5f50*/  F2FP.BF16.F32.PACK_AB R7, R233, R234 ;  /* 0x000000eae907723e */ /* 0x010fc400000010ff */
[----:B------:R-:W-:Y:S02]  /*5f60*/  PRMT R5, R10, 0x5410, R5 ;  /* 0x000054100a057816 */ /* 0x000fe40000000005 */
[----:B------:R-:W-:Y:S02]  /*5f70*/  PRMT R4, R4, 0x5410, R8 ;  /* 0x0000541004047816 */ /* 0x000fe40000000008 */
[----:B------:R-:W-:Y:S02]  /*5f80*/  LOP3.LUT R6, R0, R2, RZ, 0xc0, !PT ;  /* 0x0000000200067212 */ /* 0x000fe400078ec0ff */
[----:B------:R-:W-:Y:S02]  /*5f90*/  LOP3.LUT R7, R3, R7, RZ, 0xc0, !PT ;  /* 0x0000000703077212 */ /* 0x000fe400078ec0ff */
[--C-:B------:R-:W-:Y:S02]  /*5fa0*/  HSET2.LE.AND R0, R5, R120.reuse, PT ;  /* 0x0000007805007233 */ /* 0x100fe40003803000 */
[----:B------:R-:W-:-:S02]  /*5fb0*/  HSET2.LE.AND R3, R4, R120, PT ;  /* 0x0000007804037233 */ /* 0x000fc40003803000 */
[----:B------:R-:W-:Y:S02]  /*5fc0*/  F2FP.BF16.F32.PACK_AB R2, R244, R247 ;  /* 0x000000f7f402723e */ /* 0x000fe400000010ff */
[----:B-----5:R-:W-:Y:S02]  /*5fd0*/  F2FP.BF16.F32.PACK_AB R5, R205, R235 ;  /* 0x000000ebcd05723e */ /* 0x020fe400000010ff */
[----:B------:R-:W-:Y:S01]  /*5fe0*/  LOP3.LUT R4, R0, R2, RZ, 0xc0, !PT ;  /* 0x0000000200047212 */ /* 0x000fe200078ec0ff */
[----:B------:R-:W-:Y:S01]  /*5ff0*/  FMUL.FTZ R0, R134, UR32 ;  /* 0x0000002086007c20 */ /* 0x000fe20008410000 */
[----:B------:R-:W-:Y:S01]  /*6000*/  LOP3.LUT R5, R3, R5, RZ, 0xc0, !PT ;  /* 0x0000000503057212 */ /* 0x000fe200078ec0ff */
[----:B------:R-:W-:-:S03]  /*6010*/  IMAD.WIDE.U32 R2, R21, -0x326172a9, RZ ;  /* 0xcd9e8d5715027825 */ /* 0x000fc600078e00ff */
[----:B------:R-:W-:Y:S02]  /*6020*/  FSEL R0, R0, RZ, P1 ;  /* 0x000000ff00007208 */ /* 0x000fe40000800000 */
[C---:B------:R-:W-:Y:S01]  /*6030*/  LOP3.LUT R13, R2.reuse, 0xffff, RZ, 0xc0, !PT ;  /* 0x0000ffff020d7812 */ /* 0x040fe200078ec0ff */
[C---:B---3--:R-:W-:Y:S01]  /*6040*/  HMMA.16816.F32.BF16 R148, R4.reuse, R28, RZ ;  /* 0x0000001c0494723c */ /* 0x048fe200000418ff */
[----:B------:R-:W-:Y:S01]  /*6050*/  LOP3.LUT R14, R2, 0xff, RZ, 0xc0, !PT ;  /* 0x000000ff020e7812 */ /* 0x000fe200078ec0ff */
[----:B------:R-:W-:Y:S01]  /*6060*/  FFMA.FTZ R10, R54, UR32, -R0 ;  /* 0x00000020360a7c23 */ /* 0x000fe20008010800 */
[----:B-1----:R-:W-:Y:S01]  /*6070*/  SHF.R.U32.HI R15, RZ, 0x10, R2 ;  /* 0x00000010ff0f7819 */ /* 0x002fe20000011602 */
[----:B------:R-:W-:Y:S01]  /*6080*/  FFMA.FTZ R12, R55, UR32, -R0 ;  /* 0x00000020370c7c23 */ /* 0x000fe20008010800 */
[----:B------:R-:W-:Y:S01]  /*6090*/  SHF.R.U32.HI R16, RZ, 0x18, R2 ;  /* 0x00000018ff107819 */ /* 0x000fe20000011602 */
[----:B------:R1:W-:Y:S01]  /*60a0*/  MUFU.EX2 R204, R10 ;  /* 0x0000000a00cc7308 */ /* 0x0003e20000000800 */
[----:B------:R-:W-:Y:S01]  /*60b0*/  LOP3.LUT R2, R9, 0xffff, RZ, 0xc0, !PT ;  /* 0x0000ffff09027812 */ /* 0x000fe200078ec0ff */
[----:B------:R-:W-:Y:S01]  /*60c0*/  HMMA.16816.F32.BF16 R160, R4, R172, RZ ;  /* 0x000000ac04a0723c */ /* 0x000fe200000418ff */
[----:B------:R-:W-:-:S02]  /*60d0*/  LOP3.LUT R8, R3, UR21, R24, 0x96, !PT ;  /* 0x0000001503087c12 */ /* 0x000fc4000f8e9618 */
[----:B------:R-:W-:Y:S02]  /*60e0*/  LOP3.LUT R3, R11, 0xff, RZ, 0xc0, !PT ;  /* 0x000000ff0b037812 */ /* 0x000fe400078ec0ff */
[----:B------:R-:W-:Y:S01]  /*60f0*/  LOP3.LUT R11, R9, 0xff, RZ, 0xc0, !PT ;  /* 0x000000ff090b7812 */ /* 0x000fe200078ec0ff */
[----:B------:R3:W-:Y:S01]  /*6100*/  MUFU.EX2 R203, R12 ;  /* 0x0000000c00cb7308 */ /* 0x0007e20000000800 */
[----:B------:R-:W-:Y:S01]  /*6110*/  SHF.R.U32.HI R2, RZ, 0x8, R2 ;  /* 0x00000008ff027819 */ /* 0x000fe20000011602 */
[C---:B------:R-:W-:Y:S01]  /*6120*/  HMMA.16816.F32.BF16 R36, R4.reuse, R56, RZ ;  /* 0x000000380424723c */ /* 0x040fe200000418ff */
[----:B------:R-:W-:Y:S02]  /*6130*/  PRMT R20, R3, 0x5410, R19 ;  /* 0x0000541003147816 */ /* 0x000fe40000000013 */
[----:B------:R-:W-:Y:S01]  /*6140*/  PRMT R19, R11, 0x5410, R2 ;  /* 0x000054100b137816 */ /* 0x000fe20000000002 */
[----:B------:R-:W-:Y:S01]  /*6150*/  FFMA.FTZ R2, R46, UR32, -R0 ;  /* 0x000000202e027c23 */ /* 0x000fe20008010800 */
[C---:B------:R-:W-:Y:S01]  /*6160*/  FMUL.FTZ R11, R137.reuse, UR32 ;  /* 0x00000020890b7c20 */ /* 0x040fe20008410000 */
[----:B------:R-:W-:Y:S01]  /*6170*/  FSETP.NEU.FTZ.AND P1, PT, R137, -INF , PT ;  /* 0xff8000008900780b */ /* 0x000fe20003f3d000 */
[----:B------:R-:W-:Y:S01]  /*6180*/  HMMA.16816.F32.BF16 R52, R4, R72, RZ ;  /* 0x000000480434723c */ /* 0x000fe200000418ff */
[----:B-1----:R-:W-:Y:S01]  /*6190*/  SHF.R.U32.HI R10, RZ, 0x8, R18 ;  /* 0x00000008ff0a7819 */ /* 0x002fe20000011612 */
[----:B------:R1:W-:Y:S01]  /*61a0*/  MUFU.EX2 R202, R2 ;  /* 0x0000000200ca7308 */ /* 0x0003e20000000800 */
[----:B------:R-:W-:-:S02]  /*61b0*/  SHF.R.U32.HI R3, RZ, 0x8, R13 ;  /* 0x00000008ff037819 */ /* 0x000fc4000001160d */
[----:B------:R-:W-:Y:S01]  /*61c0*/  PRMT R18, R22, 0x5410, R10 ;  /* 0x0000541016127816 */ /* 0x000fe2000000000a */
[C---:B------:R-:W-:Y:S01]  /*61d0*/  HMMA.16816.F32.BF16 R68, R4.reuse, R184, RZ ;  /* 0x000000b80444723c */ /* 0x040fe200000418ff */
[----:B------:R-:W-:Y:S01]  /*61e0*/  SHF.R.U32.HI R10, RZ, 0x18, R9 ;  /* 0x00000018ff0a7819 */ /* 0x000fe20000011609 */
[----:B---3--:R-:W-:Y:S01]  /*61f0*/  FFMA.FTZ R12, R42, UR32, -R0 ;  /* 0x000000202a0c7c23 */ /* 0x008fe20008010800 */
[----:B------:R-:W-:Y:S02]  /*6200*/  PRMT R17, R14, 0x5410, R3 ;  /* 0x000054100e117816 */ /* 0x000fe40000000003 */
[----:B------:R-:W-:Y:S01]  /*6210*/  LOP3.LUT R3, R8, 0xffff, RZ, 0xc0, !PT ;  /* 0x0000ffff08037812 */ /* 0x000fe200078ec0ff */
[----:B------:R-:W-:Y:S01]  /*6220*/  MUFU.EX2 R201, R12 ;  /* 0x0000000c00c97308 */ /* 0x000fe20000000800 */
[----:B------:R-:W-:Y:S01]  /*6230*/  HMMA.16816.F32.BF16 R84, R4, R176, RZ ;  /* 0x000000b00454723c */ /* 0x000fe200000418ff */
[----:B-1----:R-:W-:-:S05]  /*6240*/  SHF.R.U32.HI R2, RZ, 0x10, R9 ;  /* 0x00000010ff027819 */ /* 0x002fca0000011609 */
[----:B------:R-:W-:Y:S01]  /*6250*/  HMMA.16816.F32.BF16 R100, R4, R180, RZ ;  /* 0x000000b40464723c */ /* 0x000fe200000418ff */
[----:B------:R-:W-:Y:S02]  /*6260*/  LOP3.LUT R9, R2, 0xff, RZ, 0xc0, !PT ;  /* 0x000000ff02097812 */ /* 0x000fe400078ec0ff */
[----:B------:R-:W-:-:S03]  /*6270*/  FSEL R2, R11, RZ, P1 ;  /* 0x000000ff0b027208 */ /* 0x000fc60000800000 */
[C---:B------:R-:W-:Y:S01]  /*6280*/  HMMA.16816.F32.BF16 R116, R4.reuse, R188, RZ ;  /* 0x000000bc0474723c */ /* 0x040fe200000418ff */
[----:B------:R-:W-:Y:S02]  /*6290*/  PRMT R21, R9, 0x5410, R10 ;  /* 0x0000541009157816 */ /* 0x000fe4000000000a */
[----:B------:R-:W-:Y:S01]  /*62a0*/  LOP3.LUT R9, R15, 0xff, RZ, 0xc0, !PT ;  /* 0x000000ff0f097812 */ /* 0x000fe200078ec0ff */
[----:B------:R-:W-:Y:S01]  /*62b0*/  FFMA.FTZ R10, R64, UR32, -R2 ;  /* 0x00000020400a7c23 */ /* 0x000fe20008010802 */
[----:B------:R-:W-:Y:S01]  /*62c0*/  LOP3.LUT R11, R8, 0xff, RZ, 0xc0, !PT ;  /* 0x000000ff080b7812 */ /* 0x000fe200078ec0ff */
[C---:B------:R-:W-:Y:S01]  /*62d0*/  HMMA.16816.F32.BF16 R152, R4.reuse, R30, RZ ;  /* 0x0000001e0498723c */ /* 0x040fe200000418ff */
[----:B------:R-:W-:Y:S01]  /*62e0*/  PRMT R14, R9, 0x5410, R16 ;  /* 0x00005410090e7816 */ /* 0x000fe20000000010 */
[----:B------:R1:W-:Y:S01]  /*62f0*/  MUFU.EX2 R198, R10 ;  /* 0x0000000a00c67308 */ /* 0x0003e20000000800 */
[----:B------:R-:W-:Y:S02]  /*6300*/  FFMA.FTZ R9, R47, UR32, -R2 ;  /* 0x000000202f097c23 */ /* 0x000fe40008010802 */
[----:B------:R-:W3:Y:S01]  /*6310*/  LDSM.16.MT88.4 R44, [R211+0xa800] ;  /* 0x00a80000d32c783b */ /* 0x000ee20000004200 */
[C---:B------:R-:W-:Y:S04]  /*6320*/  HMMA.16816.F32.BF16 R168, R4.reuse, R174, RZ ;  /* 0x000000ae04a8723c */ /* 0x040fe800000418ff */
[----:B------:R4:W-:Y:S02]  /*6330*/  MUFU.EX2 R199, R9 ;  /* 0x0000000900c77308 */ /* 0x0009e40000000800 */
[C---:B------:R-:W-:Y:S06]  /*6340*/  HMMA.16816.F32.BF16 R48, R4.reuse, R58, RZ ;  /* 0x0000003a0430723c */ /* 0x040fec00000418ff */
[----:B------:R-:W-:Y:S01]  /*6350*/  HMMA.16816.F32.BF16 R80, R4, R186, RZ ;  /* 0x000000ba0450723c */ /* 0x000fe200000418ff */
[----:B-1----:R-:W-:-:S02]  /*6360*/  SHF.R.U32.HI R10, RZ, 0x8, R3 ;  /* 0x00000008ff0a7819 */ /* 0x002fc40000011603 */
[----:B------:R-:W-:Y:S02]  /*6370*/  SHF.R.U32.HI R3, RZ, 0x10, R8 ;  /* 0x00000010ff037819 */ /* 0x000fe40000011608 */
[----:B------:R-:W-:Y:S01]  /*6380*/  PRMT R12, R11, 0x5410, R10 ;  /* 0x000054100b0c7816 */ /* 0x000fe2000000000a */
[----:B------:R-:W-:Y:S01]  /*6390*/  FFMA.FTZ R10, R43, UR32, -R2 ;  /* 0x000000202b0a7c23 */ /* 0x000fe20008010802 */
[----:B------:R-:W-:Y:S01]  /*63a0*/  SHF.R.U32.HI R11, RZ, 0x18, R8 ;  /* 0x00000018ff0b7819 */ /* 0x000fe20000011608 */
[C---:B------:R-:W-:Y:S01]  /*63b0*/  HMMA.16816.F32.BF16 R96, R4.reuse, R178, RZ ;  /* 0x000000b20460723c */ /* 0x040fe200000418ff */
[----:B----4-:R-:W-:Y:S01]  /*63c0*/  LOP3.LUT R9, R3, 0xff, RZ, 0xc0, !PT ;  /* 0x000000ff03097812 */ /* 0x010fe200078ec0ff */
[----:B------:R1:W4:Y:S01]  /*63d0*/  MUFU.EX2 R200, R10 ;  /* 0x0000000a00c87308 */ /* 0x0003220000000800 */
[--C-:B------:R-:W-:Y:S02]  /*63e0*/  HSET2.LE.AND R3, R18, R120.reuse, PT ;  /* 0x0000007812037233 */ /* 0x100fe40003803000 */
[----:B------:R-:W-:Y:S01]  /*63f0*/  PRMT R13, R9, 0x5410, R11 ;  /* 0x00005410090d7816 */ /* 0x000fe2000000000b */
[----:B------:R-:W-:Y:S01]  /*6400*/  FFMA.FTZ R9, R65, UR32, -R2 ;  /* 0x0000002041097c23 */ /* 0x000fe20008010802 */
[----:B------:R-:W-:Y:S01]  /*6410*/  F2FP.BF16.F32.PACK_AB R8, R236, R237 ;  /* 0x000000edec08723e */ /* 0x000fe200000010ff */
[----:B------:R-:W-:Y:S01]  /*6420*/  HMMA.16816.F32.BF16 R64, R4, R74, RZ ;  /* 0x0000004a0440723c */ /* 0x000fe200000418ff */
[----:B------:R-:W-:Y:S01]  /*6430*/  HSET2.LE.AND R11, R14, R120, PT ;  /* 0x000000780e0b7233 */ /* 0x000fe20003803000 */
[----:B------:R5:W3:Y:S01]  /*6440*/  MUFU.EX2 R196, R9 ;  /* 0x0000000900c47308 */ /* 0x000ae20000000800 */
[----:B------:R-:W-:-:S02]  /*6450*/  LOP3.LUT R130, R3, R8, RZ, 0xc0, !PT ;  /* 0x0000000803827212 */ /* 0x000fc400078ec0ff */
[--C-:B------:R-:W-:Y:S01]  /*6460*/  HSET2.LE.AND R3, R20, R120.reuse, PT ;  /* 0x0000007814037233 */ /* 0x100fe20003803000 */
[----:B------:R-:W-:Y:S01]  /*6470*/  HMMA.16816.F32.BF16 R112, R4, R182, RZ ;  /* 0x000000b60470723c */ /* 0x000fe200000418ff */
[----:B--2---:R-:W-:Y:S02]  /*6480*/  F2FP.BF16.F32.PACK_AB R8, R206, R232 ;  /* 0x000000e8ce08723e */ /* 0x004fe400000010ff */
[----:B-1----:R-:W-:Y:S02]  /*6490*/  F2FP.BF16.F32.PACK_AB R10, R238, R239 ;  /* 0x000000efee0a723e */ /* 0x002fe400000010ff */
[----:B------:R-:W-:Y:S02]  /*64a0*/  LOP3.LUT R131, R3, R8, RZ, 0xc0, !PT ;  /* 0x0000000803837212 */ /* 0x000fe400078ec0ff */
[----:B------:R-:W-:Y:S02]  /*64b0*/  HSET2.LE.AND R3, R17, R120, PT ;  /* 0x0000007811037233 */ /* 0x000fe40003803000 */
[----:B----4-:R-:W-:-:S02]  /*64c0*/  F2FP.BF16.F32.PACK_AB R8, R200, R199 ;  /* 0x000000c7c808723e */ /* 0x010fc400000010ff */
[--C-:B-----5:R-:W-:Y:S02]  /*64d0*/  HSET2.LE.AND R9, R19, R120.reuse, PT ;  /* 0x0000007813097233 */ /* 0x120fe40003803000 */
[----:B------:R-:W-:Y:S01]  /*64e0*/  LOP3.LUT R11, R11, R8, RZ, 0xc0, !PT ;  /* 0x000000080b0b7212 */ /* 0x000fe200078ec0ff */
[----:B------:R-:W1:Y:S02]  /*64f0*/  LDSM.16.MT88.4 R16, [R213+0xb800] ;  /* 0x00b80000d510783b */ /* 0x000e640000004200 */
[----:B------:R-:W-:Y:S02]  /*6500*/  LOP3.LUT R128, R9, R10, RZ, 0xc0, !PT ;  /* 0x0000000a09807212 */ /* 0x000fe400078ec0ff */
[----:B------:R-:W-:Y:S02]  /*6510*/  F2FP.BF16.F32.PACK_AB R10, R201, R202 ;  /* 0x000000cac90a723e */ /* 0x000fe400000010ff */
[----:B------:R-:W-:Y:S02]  /*6520*/  HSET2.LE.AND R9, R12, R120, PT ;  /* 0x000000780c097233 */ /* 0x000fe40003803000 */
[----:B------:R-:W-:-:S02]  /*6530*/  F2FP.BF16.F32.PACK_AB R12, R203, R204 ;  /* 0x000000cccb0c723e */ /* 0x000fc400000010ff */
[----:B------:R-:W-:Y:S02]  /*6540*/  LOP3.LUT R10, R3, R10, RZ, 0xc0, !PT ;  /* 0x0000000a030a7212 */ /* 0x000fe400078ec0ff */
[----:B------:R-:W-:Y:S02]  /*6550*/  LOP3.LUT R8, R9, R12, RZ, 0xc0, !PT ;  /* 0x0000000c09087212 */ /* 0x000fe400078ec0ff */
[--C-:B------:R-:W-:Y:S02]  /*6560*/  HSET2.LE.AND R3, R13, R120.reuse, PT ;  /* 0x000000780d037233 */ /* 0x100fe40003803000 */
[----:B---3--:R-:W-:Y:S02]  /*6570*/  F2FP.BF16.F32.PACK_AB R9, R196, R198 ;  /* 0x000000c6c409723e */ /* 0x008fe400000010ff */
[----:B------:R-:W-:Y:S02]  /*6580*/  HSET2.LE.AND R12, R21, R120, PT ;  /* 0x00000078150c7233 */ /* 0x000fe40003803000 */
[----:B------:R-:W-:Y:S01]  /*6590*/  LOP3.LUT R9, R3, R9, RZ, 0xc0, !PT ;  /* 0x0000000903097212 */ /* 0x000fe200078ec0ff */
[----:B------:R-:W-:Y:S01]  /*65a0*/  FFMA.FTZ R3, R90, UR32, -R0 ;  /* 0x000000205a037c23 */ /* 0x000fe20008010800 */
[----:B------:R-:W-:Y:S01]  /*65b0*/  HMMA.16816.F32.BF16 R20, R4, R190, RZ ;  /* 0x000000be0414723c */ /* 0x000fe200000418ff */
[----:B------:R-:W-:-:S02]  /*65c0*/  F2FP.BF16.F32.PACK_AB R13, R197, R207 ;  /* 0x000000cfc50d723e */ /* 0x000fc400000010ff */
[----:B------:R2:W-:Y:S02]  /*65d0*/  MUFU.EX2 R195, R3 ;  /* 0x0000000300c37308 */ /* 0x0005e40000000800 */
[----:B------:R-:W-:Y:S01]  /*65e0*/  LOP3.LUT R129, R12, R13, RZ, 0xc0, !PT ;  /* 0x0000000d0c817212 */ /* 0x000fe200078ec0ff */
[C---:B------:R-:W-:Y:S06]  /*65f0*/  HMMA.16816.F32.BF16 R164, R8.reuse, R172, RZ ;  /* 0x000000ac08a4723c */ /* 0x040fec00000418ff */
[----:B------:R-:W-:Y:S06]  /*6600*/  HMMA.16816.F32.BF16 R172, R8, R174, RZ ;  /* 0x000000ae08ac723c */ /* 0x000fec00000418ff */
[----:B------:R-:W-:Y:S01]  /*6610*/  HMMA.16816.F32.BF16 R160, R128, R44, R160 ;  /* 0x0000002c80a0723c */ /* 0x000fe200000418a0 */
[----:B--2---:R-:W-:-:S04]  /*6620*/  FFMA.FTZ R3, R88, UR32, -R0 ;  /* 0x0000002058037c23 */ /* 0x004fc80008010800 */
[----:B------:R2:W-:Y:S01]  /*6630*/  MUFU.EX2 R194, R3 ;  /* 0x0000000300c27308 */ /* 0x0005e20000000800 */
[C---:B------:R-:W-:Y:S06]  /*6640*/  HMMA.16816.F32.BF16 R168, R128.reuse, R46, R168 ;  /* 0x0000002e80a8723c */ /* 0x040fec00000418a8 */
[C---:B------:R-:W-:Y:S06]  /*6650*/  HMMA.16816.F32.BF16 R148, R128.reuse, R156, R148 ;  /* 0x0000009c8094723c */ /* 0x040fec0000041894 */
[----:B------:R-:W-:Y:S01]  /*6660*/  HMMA.16816.F32.BF16 R36, R128, R60, R36 ;  /* 0x0000003c8024723c */ /* 0x000fe20000041824 */
[--C-:B--2---:R-:W-:Y:S01]  /*6670*/  FFMA.FTZ R3, R89, UR32, -R0.reuse ;  /* 0x0000002059037c23 */ /* 0x104fe20008010800 */
[----:B------:R-:W-:-:S04]  /*6680*/  FFMA.FTZ R0, R91, UR32, -R0 ;  /* 0x000000205b007c23 */ /* 0x000fc80008010800 */
[C---:B------:R-:W-:Y:S01]  /*6690*/  HMMA.16816.F32.BF16 R52, R128.reuse, R140, R52 ;  /* 0x0000008c8034723c */ /* 0x040fe20000041834 */
[----:B------:R2:W-:Y:S05]  /*66a0*/  MUFU.EX2 R193, R3 ;  /* 0x0000000300c17308 */ /* 0x0005ea0000000800 */
[C---:B------:R-:W-:Y:S03]  /*66b0*/  HMMA.16816.F32.BF16 R68, R128.reuse, R76, R68 ;  /* 0x0000004c8044723c */ /* 0x040fe60000041844 */
[----:B------:R3:W4:Y:S03]  /*66c0*/  MUFU.EX2 R192, R0 ;  /* 0x0000000000c07308 */ /* 0x0007260000000800 */
[C---:B------:R-:W-:Y:S06]  /*66d0*/  HMMA.16816.F32.BF16 R84, R128.reuse, R92, R84 ;  /* 0x0000005c8054723c */ /* 0x040fec0000041854 */
[----:B------:R-:W-:Y:S01]  /*66e0*/  HMMA.16816.F32.BF16 R100, R128, R108, R100 ;  /* 0x0000006c8064723c */ /* 0x000fe20000041864 */
[----:B--2---:R-:W-:-:S04]  /*66f0*/  FFMA.FTZ R3, R105, UR32, -R2 ;  /* 0x0000002069037c23 */ /* 0x004fc80008010802 */
[----:B------:R-:W-:Y:S01]  /*6700*/  MUFU.EX2 R133, R3 ;  /* 0x0000000300857308 */ /* 0x000fe20000000800 */
[----:B-1----:R-:W-:Y:S01]  /*6710*/  HMMA.16816.F32.BF16 R116, R128, R16, R116 ;  /* 0x000000108074723c */ /* 0x002fe20000041874 */
[----:B---3--:R-:W-:-:S05]  /*6720*/  FFMA.FTZ R0, R106, UR32, -R2 ;  /* 0x000000206a007c23 */ /* 0x008fca0008010802 */
[C---:B------:R-:W-:Y:S01]  /*6730*/  HMMA.16816.F32.BF16 R152, R128.reuse, R158, R152 ;  /* 0x0000009e8098723c */ /* 0x040fe20000041898 */
[----:B------:R1:W-:Y:S05]  /*6740*/  MUFU.EX2 R139, R0 ;  /* 0x00000000008b7308 */ /* 0x0003ea0000000800 */
[C---:B------:R-:W-:Y:S06]  /*6750*/  HMMA.16816.F32.BF16 R48, R128.reuse, R62, R48 ;  /* 0x0000003e8030723c */ /* 0x040fec0000041830 */
[----:B------:R-:W-:Y:S01]  /*6760*/  HMMA.16816.F32.BF16 R64, R128, R142, R64 ;  /* 0x0000008e8040723c */ /* 0x000fe20000041840 */
[--C-:B-1----:R-:W-:Y:S01]  /*6770*/  FFMA.FTZ R0, R104, UR32, -R2.reuse ;  /* 0x0000002068007c23 */ /* 0x102fe20008010802 */
[----:B------:R-:W-:-:S04]  /*6780*/  FFMA.FTZ R2, R107, UR32, -R2 ;  /* 0x000000206b027c23 */ /* 0x000fc80008010802 */
[C---:B------:R-:W-:Y:S01]  /*6790*/  HMMA.16816.F32.BF16 R80, R128.reuse, R78, R80 ;  /* 0x0000004e8050723c */ /* 0x040fe20000041850 */
[----:B------:R1:W-:Y:S05]  /*67a0*/  MUFU.EX2 R138, R0 ;  /* 0x00000000008a7308 */ /* 0x0003ea0000000800 */
[C---:B------:R-:W-:Y:S03]  /*67b0*/  HMMA.16816.F32.BF16 R96, R128.reuse, R94, R96 ;  /* 0x0000005e8060723c */ /* 0x040fe60000041860 */
[----:B------:R2:W3:Y:S03]  /*67c0*/  MUFU.EX2 R132, R2 ;  /* 0x0000000200847308 */ /* 0x0004e60000000800 */
[----:B------:R-:W-:Y:S06]  /*67d0*/  HMMA.16816.F32.BF16 R112, R128, R110, R112 ;  /* 0x0000006e8070723c */ /* 0x000fec0000041870 */
[----:B------:R-:W-:Y:S01]  /*67e0*/  HMMA.16816.F32.BF16 R144, R8, R28, RZ ;  /* 0x0000001c0890723c */ /* 0x000fe200000418ff */
[----:B-1----:R-:W-:-:S05]  /*67f0*/  LOP3.LUT R0, R25, UR11, R40, 0x96, !PT ;  /* 0x0000000b19007c12 */ /* 0x002fca000f8e9628 */
[----:B------:R-:W-:Y:S01]  /*6800*/  IMAD.WIDE.U32 R4, R0, -0x2daee0ad, RZ ;  /* 0xd2511f5300047825 */ /* 0x000fe200078e00ff */
[----:B------:R-:W-:Y:S04]  /*6810*/  HMMA.16816.F32.BF16 R40, R8, R56, RZ ;  /* 0x000000380828723c */ /* 0x000fe800000418ff */
[----:B------:R-:W-:Y:S02]  /*6820*/  LOP3.LUT R0, R5, UR12, R32, 0x96, !PT ;  /* 0x0000000c05007c12 */ /* 0x000fe4000f8e9620 */
[----:B------:R-:W-:Y:S01]  /*6830*/  LOP3.LUT R6, R4, 0xffff, RZ, 0xc0, !PT ;  /* 0x0000ffff04067812 */ /* 0x000fe200078ec0ff */
[----:B------:R-:W-:Y:S01]  /*6840*/  HMMA.16816.F32.BF16 R128, R128, R18, R20 ;  /* 0x000000128080723c */ /* 0x000fe20000041814 */
[----:B--2---:R-:W-:Y:S02]  /*6850*/  LOP3.LUT R2, R0, 0xffff, RZ, 0xc0, !PT ;  /* 0x0000ffff00027812 */ /* 0x004fe400078ec0ff */
[----:B------:R-:W-:-:S02]  /*6860*/  SHF.R.U32.HI R3, RZ, 0x10, R0 ;  /* 0x00000010ff037819 */ /* 0x000fc40000011600 */
[----:B------:R-:W-:Y:S01]  /*6870*/  LOP3.LUT R13, R4, 0xff, RZ, 0xc0, !PT ;  /* 0x000000ff040d7812 */ /* 0x000fe200078ec0ff */
[C---:B------:R-:W-:Y:S01]  /*6880*/  HMMA.16816.F32.BF16 R88, R8.reuse, R176, RZ ;  /* 0x000000b00858723c */ /* 0x040fe200000418ff */
[--C-:B------:R-:W-:Y:S02]  /*6890*/  SHF.R.U32.HI R7, RZ, 0x10, R4.reuse ;  /* 0x00000010ff077819 */ /* 0x100fe40000011604 */
[----:B------:R-:W-:Y:S02]  /*68a0*/  SHF.R.U32.HI R12, RZ, 0x18, R4 ;  /* 0x00000018ff0c7819 */ /* 0x000fe40000011604 */
[----:B------:R-:W-:Y:S01]  /*68b0*/  LOP3.LUT R5, R0, 0xff, RZ, 0xc0, !PT ;  /* 0x000000ff00057812 */ /* 0x000fe200078ec0ff */
[----:B------:R-:W-:Y:S01]  /*68c0*/  HMMA.16816.F32.BF16 R104, R8, R180, RZ ;  /* 0x000000b40868723c */ /* 0x000fe200000418ff */
[----:B------:R-:W-:Y:S02]  /*68d0*/  SHF.R.U32.HI R4, RZ, 0x18, R0 ;  /* 0x00000018ff047819 */ /* 0x000fe40000011600 */
[----:B------:R-:W-:-:S02]  /*68e0*/  SHF.R.U32.HI R2, RZ, 0x8, R2 ;  /* 0x00000008ff027819 */ /* 0x000fc40000011602 */
[----:B------:R-:W-:Y:S01]  /*68f0*/  SHF.R.U32.HI R0, RZ, 0x8, R6 ;  /* 0x00000008ff007819 */ /* 0x000fe20000011606 */
[C---:B------:R-:W-:Y:S01]  /*6900*/  HMMA.16816.F32.BF16 R28, R8.reuse, R30, RZ ;  /* 0x0000001e081c723c */ /* 0x040fe200000418ff */
[----:B------:R-:W-:Y:S02]  /*6910*/  LOP3.LUT R3, R3, 0xff, RZ, 0xc0, !PT ;  /* 0x000000ff03037812 */ /* 0x000fe400078ec0ff */
[----:B------:R-:W-:Y:S02]  /*6920*/  PRMT R5, R5, 0x5410, R2 ;  /* 0x0000541005057816 */ /* 0x000fe40000000002 */
[----:B------:R-:W-:Y:S01]  /*6930*/  PRMT R0, R13, 0x5410, R0 ;  /* 0x000054100d007816 */ /* 0x000fe20000000000 */
[----:B------:R-:W-:Y:S01]  /*6940*/  HMMA.16816.F32.BF16 R20, R8, R186, RZ ;  /* 0x000000ba0814723c */ /* 0x000fe200000418ff */
[----:B------:R-:W-:Y:S02]  /*6950*/  PRMT R2, R3, 0x5410, R4 ;  /* 0x0000541003027816 */ /* 0x000fe40000000004 */
[----:B------:R-:W-:-:S02]  /*6960*/  LOP3.LUT R6, R7, 0xff, RZ, 0xc0, !PT ;  /* 0x000000ff07067812 */ /* 0x000fc400078ec0ff */
[--C-:B------:R-:W-:Y:S01]  /*6970*/  HSET2.LE.AND R0, R0, R120.reuse, PT ;  /* 0x0000007800007233 */ /* 0x100fe20003803000 */
[C---:B------:R-:W-:Y:S01]  /*6980*/  HMMA.16816.F32.BF16 R24, R8.reuse, R178, RZ ;  /* 0x000000b20818723c */ /* 0x040fe200000418ff */
[----:B------:R-:W-:Y:S02]  /*6990*/  PRMT R6, R6, 0x5410, R12 ;  /* 0x0000541006067816 */ /* 0x000fe4000000000c */
[--C-:B------:R-:W-:Y:S02]  /*69a0*/  HSET2.LE.AND R7, R2, R120.reuse, PT ;  /* 0x0000007802077233 */ /* 0x100fe40003803000 */
[----:B----4-:R-:W-:Y:S01]  /*69b0*/  F2FP.BF16.F32.PACK_AB R2, R192, R193 ;  /* 0x000000c1c002723e */ /* 0x010fe200000010ff */
[----:B------:R-:W-:Y:S01]  /*69c0*/  HMMA.16816.F32.BF16 R12, R8, R74, RZ ;  /* 0x0000004a080c723c */ /* 0x000fe200000418ff */
[--C-:B------:R-:W-:Y:S02]  /*69d0*/  HSET2.LE.AND R3, R6, R120.reuse, PT ;  /* 0x0000007806037233 */ /* 0x100fe40003803000 */
[----:B------:R-:W-:-:S02]  /*69e0*/  HSET2.LE.AND R5, R5, R120, PT ;  /* 0x0000007805057233 */ /* 0x000fc40003803000 */
[----:B------:R-:W-:Y:S01]  /*69f0*/  LOP3.LUT R126, R0, R2, RZ, 0xc0, !PT ;  /* 0x00000002007e7212 */ /* 0x000fe200078ec0ff */
[----:B------:R-:W-:Y:S01]  /*6a00*/  FADD.FTZ R2, R247, R244 ;  /* 0x000000f4f7027221 */ /* 0x000fe20000010000 */
[----:B---3--:R-:W-:Y:S01]  /*6a10*/  F2FP.BF16.F32.PACK_AB R4, R132, R133 ;  /* 0x000000858404723e */ /* 0x008fe200000010ff */
[C---:B------:R-:W-:Y:S01]  /*6a20*/  HMMA.16816.F32.BF16 R120, R8.reuse, R188, RZ ;  /* 0x000000bc0878723c */ /* 0x040fe200000418ff */
[----:B------:R-:W-:Y:S01]  /*6a30*/  F2FP.BF16.F32.PACK_AB R6, R194, R195 ;  /* 0x000000c3c206723e */ /* 0x000fe200000010ff */
[----:B------:R-:W-:Y:S01]  /*6a40*/  FADD.FTZ R2, R245, R2 ;  /* 0x00000002f5027221 */ /* 0x000fe20000010000 */
[----:B------:R-:W-:Y:S02]  /*6a50*/  F2FP.BF16.F32.PACK_AB R0, R138, R139 ;  /* 0x0000008b8a00723e */ /* 0x000fe400000010ff */
[----:B------:R-:W-:Y:S01]  /*6a60*/  LOP3.LUT R127, R3, R4, RZ, 0xc0, !PT ;  /* 0x00000004037f7212 */ /* 0x000fe200078ec0ff */
[----:B------:R-:W-:Y:S01]  /*6a70*/  FADD.FTZ R3, R235, R205 ;  /* 0x000000cdeb037221 */ /* 0x000fe20000010000 */
[----:B------:R-:W-:Y:S01]  /*6a80*/  LOP3.LUT R124, R5, R6, RZ, 0xc0, !PT ;  /* 0x00000006057c7212 */ /* 0x000fe200078ec0ff */
[----:B------:R-:W-:Y:S01]  /*6a90*/  FADD.FTZ R2, R246, R2 ;  /* 0x00000002f6027221 */ /* 0x000fe20000010000 */
[----:B------:R-:W-:Y:S01]  /*6aa0*/  LOP3.LUT R125, R7, R0, RZ, 0xc0, !PT ;  /* 0x00000000077d7212 */ /* 0x000fe200078ec0ff */
[----:B------:R-:W-:Y:S01]  /*6ab0*/  FADD.FTZ R0, R204, R203 ;  /* 0x000000cbcc007221 */ /* 0x000fe20000010000 */
[----:B------:R-:W-:Y:S01]  /*6ac0*/  HMMA.16816.F32.BF16 R4, R8, R58, RZ ;  /* 0x0000003a0804723c */ /* 0x000fe200000418ff */
[----:B------:R-:W-:-:S02]  /*6ad0*/  FADD.FTZ R3, R234, R3 ;  /* 0x00000003ea037221 */ /* 0x000fc40000010000 */
[----:B------:R-:W-:Y:S02]  /*6ae0*/  FADD.FTZ R0, R202, R0 ;  /* 0x00000000ca007221 */ /* 0x000fe40000010000 */
[----:B------:R-:W-:Y:S01]  /*6af0*/  FADD.FTZ R3, R233, R3 ;  /* 0x00000003e9037221 */ /* 0x000fe20000010000 */
[----:B------:R-:W-:Y:S03]  /*6b00*/  HMMA.16816.F32.BF16 R164, R124, R44, R164 ;  /* 0x0000002c7ca4723c */ /* 0x000fe600000418a4 */
[----:B------:R-:W-:-:S03]  /*6b10*/  FADD.FTZ R3, R207, R3 ;  /* 0x00000003cf037221 */ /* 0x000fc60000010000 */
[----:B------:R-:W-:Y:S01]  /*6b20*/  HMMA.16816.F32.BF16 R172, R124, R46, R172 ;  /* 0x0000002e7cac723c */ /* 0x000fe200000418ac */
[----:B------:R-:W-:-:S04]  /*6b30*/  FADD.FTZ R3, R197, R3 ;  /* 0x00000003c5037221 */ /* 0x000fc80000010000 */
[----:B------:R-:W-:Y:S01]  /*6b40*/  FADD.FTZ R3, R232, R3 ;  /* 0x00000003e8037221 */ /* 0x000fe20000010000 */
[----:B------:R-:W-:Y:S03]  /*6b50*/  HMMA.16816.F32.BF16 R56, R8, R72, RZ ;  /* 0x000000480838723c */ /* 0x000fe600000418ff */
[----:B------:R-:W-:-:S03]  /*6b60*/  FADD.FTZ R247, R206, R3 ;  /* 0x00000003cef77221 */ /* 0x000fc60000010000 */
[----:B------:R-:W-:Y:S06]  /*6b70*/  HMMA.16816.F32.BF16 R44, R124, R62, R4 ;  /* 0x0000003e7c2c723c */ /* 0x000fec0000041804 */
[----:B------:R-:W-:Y:S01]  /*6b80*/  HMMA.16816.F32.BF16 R72, R8, R184, RZ ;  /* 0x000000b80848723c */ /* 0x000fe200000418ff */
[----:B------:R-:W-:Y:S01]  /*6b90*/  FADD.FTZ R4, R198, R196 ;  /* 0x000000c4c6047221 */ /* 0x000fe20000010000 */
[----:B------:R-:W-:-:S03]  /*6ba0*/  FADD.FTZ R5, R201, R0 ;  /* 0x00000000c9057221 */ /* 0x000fc60000010000 */
[----:B------:R-:W-:Y:S01]  /*6bb0*/  FADD.FTZ R4, R199, R4 ;  /* 0x00000004c7047221 */ /* 0x000fe20000010000 */
[C---:B------:R-:W-:Y:S03]  /*6bc0*/  HMMA.16816.F32.BF16 R32, R8.reuse, R182, RZ ;  /* 0x000000b60820723c */ /* 0x040fe600000418ff */
[----:B------:R-:W-:Y:S01]  /*6bd0*/  FADD.FTZ R0, R200, R4 ;  /* 0x00000004c8007221 */ /* 0x000fe20000010000 */
[----:B------:R-:W-:Y:S01]  /*6be0*/  FADD.FTZ R4, R239, R2 ;  /* 0x00000002ef047221 */ /* 0x000fe20000010000 */
[----:B------:R-:W-:Y:S01]  /*6bf0*/  FADD.FTZ R2, R195, R5 ;  /* 0x00000005c3027221 */ /* 0x000fe20000010000 */
[----:B------:R-:W-:Y:S01]  /*6c00*/  HMMA.16816.F32.BF16 R8, R8, R190, RZ ;  /* 0x000000be0808723c */ /* 0x000fe200000418ff */
        /* <DEDUP_REMOVED lines=11> */
[C---:B------:R-:W-:Y:S01]  /*6cc0*/  HMMA.16816.F32.BF16 R40, R124.reuse, R60, R40 ;  /* 0x0000003c7c28723c */ /* 0x040fe20000041828 */
[----:B------:R1:W-:Y:S04]  /*6cd0*/  STL [R1+0x18], R244 ;  /* 0x000018f401007387 */ /* 0x0003e80000100800 */
[----:B------:R1:W-:Y:S01]  /*6ce0*/  STL [R1+0x1c], R247 ;  /* 0x00001cf701007387 */ /* 0x0003e20000100800 */
[C---:B------:R-:W-:Y:S03]  /*6cf0*/  HMMA.16816.F32.BF16 R72, R124.reuse, R76, R72 ;  /* 0x0000004c7c48723c */ /* 0x040fe60000041848 */
[----:B------:R1:W-:Y:S03]  /*6d00*/  STL [R1+0x20], R246 ;  /* 0x000020f601007387 */ /* 0x0003e60000100800 */
[C---:B------:R-:W-:Y:S01]  /*6d10*/  HMMA.16816.F32.BF16 R88, R124.reuse, R92, R88 ;  /* 0x0000005c7c58723c */ /* 0x040fe20000041858 */
[----:B------:R1:W-:Y:S05]  /*6d20*/  STL [R1+0x24], R245 ;  /* 0x000024f501007387 */ /* 0x0003ea0000100800 */
        /* <DEDUP_REMOVED lines=11> */
[----:B------:R-:W2:Y:S01]  /*6de0*/  LDL.64 R180, [R1+0x50] ;  /* 0x0000500001b47983 */ /* 0x000ea20000100a00 */
[----:B------:R-:W-:Y:S01]  /*6df0*/  ULDC UR4, c[0x0][0x2d0] ;  /* 0x0000b40000047ab9 */ /* 0x000fe20000000800 */
[----:B------:R-:W-:-:S04]  /*6e00*/  DEPBAR.LE SB0, 0x0 ;  /* 0x000080000000791a */ /* 0x000fc80000000000 */
[----:B------:R-:W3:Y:S04]  /*6e10*/  LDL R177, [R1+0x48] ;  /* 0x0000480001b17983 */ /* 0x000ee80000100800 */
[----:B------:R-:W4:Y:S01]  /*6e20*/  LDL.64 R184, [R1+0x68] ;  /* 0x0000680001b87983 */ /* 0x000f220000100a00 */
[----:B------:R-:W-:-:S04]  /*6e30*/  UIADD3 UR38, UR18, -0x2, URZ ;  /* 0xfffffffe12267890 */ /* 0x000fc8000fffe03f */
[----:B------:R-:W-:Y:S02]  /*6e40*/  USHF.R.S32.HI UR5, URZ, 0x1f, UR38 ;  /* 0x0000001f3f057899 */ /* 0x000fe40008011426 */
[----:B------:R-:W-:Y:S01]  /*6e50*/  IMAD.U32 R2, RZ, RZ, UR38 ;  /* 0x00000026ff027e24 */ /* 0x000fe2000f8e00ff */
[----:B------:R-:W-:Y:S01]  /*6e60*/  UISETP.GT.AND UP0, UPT, UR38, UR15, UPT ;  /* 0x0000000f2600728c */ /* 0x000fe2000bf04270 */
[----:B------:R-:W-:Y:S01]  /*6e70*/  BAR.SYNC.DEFER_BLOCKING 0x0 ;  /* 0x0000000000007b1d */ /* 0x000fe20000010000 */
[----:B--2---:R-:W-:Y:S02]  /*6e80*/  ISETP.GE.AND P3, PT, R180, UR4, PT ;  /* 0x00000004b4007c0c */ /* 0x004fe4000bf66270 */
[----:B---3--:R-:W-:Y:S01]  /*6e90*/  ISETP.GE.AND P2, PT, R177, UR4, PT ;  /* 0x00000004b1007c0c */ /* 0x008fe2000bf46270 */
[----:B------:R-:W-:Y:S01]  /*6ea0*/  UIMAD UR4, UR20, UR38, URZ ;  /* 0x00000026140472a4 */ /* 0x000fe2000f8e023f */
[----:B----4-:R-:W-:-:S03]  /*6eb0*/  IMAD.WIDE.U32 R2, R2, UR29, R184 ;  /* 0x0000001d02027c25 */ /* 0x010fc6000f8e00b8 */
[----:B------:R-:W-:-:S06]  /*6ec0*/  UIMAD UR4, UR5, UR29, UR4 ;  /* 0x0000001d050472a4 */ /* 0x000fcc000f8e0204 */
[----:B------:R-:W1:Y:S01]  /*6ed0*/  @!P3 LDC.64 R10, c[0x0][0x220] ;  /* 0x00008800ff0abb82 */ /* 0x000e620000000a00 */
[----:B------:R-:W-:Y:S01]  /*6ee0*/  @P3 STS.128 [R223+0xa000], RZ ;  /* 0x00a000ffdf003388 */ /* 0x000fe20000000c00 */
[----:B------:R-:W-:Y:S01]  /*6ef0*/  IADD3 R0, P0, R2, UR25, RZ ;  /* 0x0000001902007c10 */ /* 0x000fe2000ff1e0ff */
[----:B------:R-:W-:-:S05]  /*6f00*/  VIADD R3, R3, UR4 ;  /* 0x0000000403037c36 */ /* 0x000fca0008000000 */
[----:B------:R-:W2:Y:S01]  /*6f10*/  @!P2 LDC.64 R6, c[0x0][0x220] ;  /* 0x00008800ff06ab82 */ /* 0x000ea20000000a00 */
[----:B------:R-:W-:-:S07]  /*6f20*/  IADD3.X R5, R3, UR19, RZ, P0, !PT ;  /* 0x0000001303057c10 */ /* 0x000fce00087fe4ff */
[----:B------:R-:W3:Y:S08]  /*6f30*/  @!P3 LDC.64 R8, c[0x0][0x220] ;  /* 0x00008800ff08bb82 */ /* 0x000ef00000000a00 */
[----:B------:R-:W4:Y:S01]  /*6f40*/  @!P2 LDC.64 R12, c[0x0][0x220] ;  /* 0x00008800ff0cab82 */ /* 0x000f220000000a00 */
[----:B-1----:R-:W-:-:S04]  /*6f50*/  @!P3 LEA R10, P5, R2, R10, 0x1 ;  /* 0x0000000a020ab211 */ /* 0x002fc800078a08ff */
[C---:B------:R-:W-:Y:S02]  /*6f60*/  @!P3 LEA.HI.X R11, R2.reuse, R11, R3, 0x1, P5 ;  /* 0x0000000b020bb211 */ /* 0x040fe400028f0c03 */
[----:B--2---:R-:W-:-:S03]  /*6f70*/  @!P2 LEA R6, P1, R2, R6, 0x1 ;  /* 0x000000060206a211 */ /* 0x004fc600078208ff */
[----:B------:R-:W-:Y:S01]  /*6f80*/  @!PT LDS RZ, [RZ] ;  /* 0x00000000fffff984 */ /* 0x000fe20000000800 */
[----:B------:R-:W-:Y:S01]  /*6f90*/  @!PT LDS RZ, [RZ] ;  /* 0x00000000fffff984 */ /* 0x000fe20000000800 */
[----:B------:R-:W-:Y:S01]  /*6fa0*/  @!PT LDS RZ, [RZ] ;  /* 0x00000000fffff984 */ /* 0x000fe20000000800 */
[----:B------:R-:W-:Y:S01]  /*6fb0*/  @!P3 LDGSTS.E.BYPASS.LTC128B.128 [R223+0xa000], desc[UR22][R10.64] ;  /* 0x0a0000000adfbfae */ /* 0x000fe2000b901d56 */
[----:B------:R-:W-:-:S03]  /*6fc0*/  @!P2 LEA.HI.X R7, R2, R7, R3, 0x1, P1 ;  /* 0x000000070207a211 */ /* 0x000fc600008f0c03 */
[----:B------:R-:W-:Y:S01]  /*6fd0*/  @P2 STS.128 [R223+0xb000], RZ ;  /* 0x00b000ffdf002388 */ /* 0x000fe20000000c00 */
[----:B---3--:R-:W-:-:S03]  /*6fe0*/  @!P3 LEA R8, P4, R0, R8, 0x1 ;  /* 0x000000080008b211 */ /* 0x008fc600078808ff */
[----:B------:R-:W-:Y:S01]  /*6ff0*/  @!PT LDS RZ, [RZ] ;  /* 0x00000000fffff984 */ /* 0x000fe20000000800 */
[----:B------:R-:W-:Y:S01]  /*7000*/  @!PT LDS RZ, [RZ] ;  /* 0x00000000fffff984 */ /* 0x000fe20000000800 */
[----:B------:R-:W-:Y:S01]  /*7010*/  @!PT LDS RZ, [RZ] ;  /* 0x00000000fffff984 */ /* 0x000fe20000000800 */
[----:B------:R-:W-:Y:S01]  /*7020*/  @!P2 LDGSTS.E.BYPASS.LTC128B.128 [R223+0xb000], desc[UR22][R6.64+0x80] ;  /* 0x0b00008006dfafae */ /* 0x000fe2000b901d56 */
[----:B------:R-:W-:-:S03]  /*7030*/  @!P3 LEA.HI.X R9, R0, R9, R5, 0x1, P4 ;  /* 0x000000090009b211 */ /* 0x000fc600020f0c05 */
[----:B------:R-:W-:Y:S01]  /*7040*/  @P3 STS.128 [R223+0xa800], RZ ;  /* 0x00a800ffdf003388 */ /* 0x000fe20000000c00 */
[----:B----4-:R-:W-:-:S03]  /*7050*/  @!P2 LEA R4, P0, R0, R12, 0x1 ;  /* 0x0000000c0004a211 */ /* 0x010fc600078008ff */
[----:B------:R-:W-:Y:S01]  /*7060*/  @!PT LDS RZ, [RZ] ;  /* 0x00000000fffff984 */ /* 0x000fe20000000800 */
[----:B------:R-:W-:Y:S01]  /*7070*/  @!PT LDS RZ, [RZ] ;  /* 0x00000000fffff984 */ /* 0x000fe20000000800 */
[----:B------:R-:W-:Y:S01]  /*7080*/  @!PT LDS RZ, [RZ] ;  /* 0x00000000fffff984 */ /* 0x000fe20000000800 */
[----:B------:R1:W-:Y:S01]  /*7090*/  @!P3 LDGSTS.E.BYPASS.LTC128B.128 [R223+0xa800], desc[UR22][R8.64] ;  /* 0x0a80000008dfbfae */ /* 0x0003e2000b901d56 */
[----:B------:R-:W-:Y:S01]  /*70a0*/  @!P2 LEA.HI.X R5, R0, R13, R5, 0x1, P0 ;  /* 0x0000000d0005a211 */ /* 0x000fe200000f0c05 */
[----:B------:R-:W-:Y:S02]  /*70b0*/  IMAD.U32 R0, RZ, RZ, UR38 ;  /* 0x00000026ff007e24 */ /* 0x000fe4000f8e00ff */
[----:B------:R-:W-:Y:S02]  /*70c0*/  @P2 STS.128 [R223+0xb800], RZ ;  /* 0x00b800ffdf002388 */ /* 0x000fe40000000c00 */
[----:B------:R-:W-:Y:S02]  /*70d0*/  IMAD R0, R0, 0x20, R251 ;  /* 0x0000002000007824 */ /* 0x000fe400078e02fb */
[----:B------:R-:W-:Y:S01]  /*70e0*/  @!PT LDS RZ, [RZ] ;  /* 0x00000000fffff984 */ /* 0x000fe20000000800 */
[----:B------:R-:W-:Y:S01]  /*70f0*/  @!PT LDS RZ, [RZ] ;  /* 0x00000000fffff984 */ /* 0x000fe20000000800 */
[----:B------:R-:W-:Y:S01]  /*7100*/  @!PT LDS RZ, [RZ] ;  /* 0x00000000fffff984 */ /* 0x000fe20000000800 */
[----:B------:R2:W-:Y:S02]  /*7110*/  @!P2 LDGSTS.E.BYPASS.LTC128B.128 [R223+0xb800], desc[UR22][R4.64+0x80] ;  /* 0x0b80008004dfafae */ /* 0x0005e4000b901d56 */
[----:B------:R-:W-:-:S02]  /*7120*/  VIADD R2, R0, 0x1 ;  /* 0x0000000100027836 */ /* 0x000fc40000000000 */
[----:B------:R-:W-:Y:S01]  /*7130*/  LDSM.16.M88.4 R20, [R208+0x8000] ;  /* 0x00800000d014783b */ /* 0x000fe20000000200 */
[C---:B------:R-:W-:Y:S01]  /*7140*/  ISETP.GE.AND P1, PT, R0.reuse, R229, PT ;  /* 0x000000e50000720c */ /* 0x040fe20003f26270 */
[C---:B------:R-:W-:Y:S01]  /*7150*/  VIADD R3, R0.reuse, 0x8 ;  /* 0x0000000800037836 */ /* 0x040fe20000000000 */
[C---:B------:R-:W-:Y:S01]  /*7160*/  ISETP.GE.AND P0, PT, R0.reuse, R228, PT ;  /* 0x000000e40000720c */ /* 0x040fe20003f06270 */
[----:B------:R-:W-:Y:S01]  /*7170*/  LDSM.16.M88.4 R16, [R208+0x8800] ;  /* 0x00880000d010783b */ /* 0x000fe20000000200 */
[C---:B------:R-:W-:Y:S02]  /*7180*/  ISETP.LT.OR P1, PT, R0.reuse, R225, P1 ;  /* 0x000000e10000720c */ /* 0x040fe40000f21670 */
[----:B------:R-:W-:Y:S01]  /*7190*/  ISETP.LT.OR P0, PT, R0, R224, P0 ;  /* 0x000000e00000720c */ /* 0x000fe20000701670 */
[----:B------:R-:W-:Y:S01]  /*71a0*/  LDSM.16.M88.4 R28, [R219] ;  /* 0x00000000db1c783b */ /* 0x000fe20000000200 */
[C---:B------:R-:W-:Y:S02]  /*71b0*/  ISETP.GE.AND P4, PT, R2.reuse, R229, PT ;  /* 0x000000e50200720c */ /* 0x040fe40003f86270 */
[C---:B------:R-:W-:Y:S01]  /*71c0*/  ISETP.GE.AND P5, PT, R2.reuse, R231, PT ;  /* 0x000000e70200720c */ /* 0x040fe20003fa6270 */
[----:B------:R-:W-:Y:S01]  /*71d0*/  LDSM.16.M88.4 R12, [R210] ;  /* 0x00000000d20c783b */ /* 0x000fe20000000200 */
[----:B------:R-:W-:-:S02]  /*71e0*/  ISETP.LT.OR P4, PT, R2, R225, P4 ;  /* 0x000000e10200720c */ /* 0x000fc40002781670 */
[----:B------:R-:W-:Y:S01]  /*71f0*/  ISETP.GE.AND P6, PT, R0, R231, PT ;  /* 0x000000e70000720c */ /* 0x000fe20003fc6270 */
[----:B-1----:R-:W1:Y:S01]  /*7200*/  LDSM.16.M88.4 R8, [R210+0x2000] ;  /* 0x00200000d208783b */ /* 0x002e620000000200 */
[-C--:B------:R-:W-:Y:S02]  /*7210*/  ISETP.LT.OR P5, PT, R2, R226.reuse, P5 ;  /* 0x000000e20200720c */ /* 0x080fe40002fa1670 */
[----:B------:R-:W-:Y:S01]  /*7220*/  ISETP.LT.OR P6, PT, R0, R226, P6 ;  /* 0x000000e20000720c */ /* 0x000fe200037c1670 */
[----:B------:R-:W-:Y:S04]  /*7230*/  LDSM.16.M88.4 R24, [R222] ;  /* 0x00000000de18783b */ /* 0x000fe80000000200 */
[----:B--2---:R-:W2:Y:S04]  /*7240*/  LDSM.16.M88.4 R4, [R212+0x2000] ;  /* 0x00200000d404783b */ /* 0x004ea80000000200 */
[----:B------:R-:W0:Y:S01]  /*7250*/  LDGDEPBAR ;  /* 0x00000000000079af */ /* 0x000e220000000000 */
[C---:B-1----:R-:W-:Y:S06]  /*7260*/  HMMA.16816.F32.BF16 R180, R8.reuse, R20, RZ ;  /* 0x0000001408b4723c */ /* 0x042fec00000418ff */
[C---:B------:R-:W-:Y:S06]  /*7270*/  HMMA.16816.F32.BF16 R176, R8.reuse, R22, RZ ;  /* 0x0000001608b0723c */ /* 0x040fec00000418ff */
[C---:B------:R-:W-:Y:S06]  /*7280*/  HMMA.16816.F32.BF16 R140, R8.reuse, R16, RZ ;  /* 0x00000010088c723c */ /* 0x040fec00000418ff */
[----:B------:R-:W-:Y:S01]  /*7290*/  HMMA.16816.F32.BF16 R32, R8, R18, RZ ;  /* 0x000000120820723c */ /* 0x000fe200000418ff */
[----:B------:R-:W1:Y:S05]  /*72a0*/  LDSM.16.M88.4 R8, [R212] ;  /* 0x00000000d408783b */ /* 0x000e6a0000000200 */
[C---:B--2---:R-:W-:Y:S06]  /*72b0*/  HMMA.16816.F32.BF16 R232, R4.reuse, R28, R180 ;  /* 0x0000001c04e8723c */ /* 0x044fec00000418b4 */
[----:B------:R-:W-:Y:S06]  /*72c0*/  HMMA.16816.F32.BF16 R192, R4, R30, R176 ;  /* 0x0000001e04c0723c */ /* 0x000fec00000418b0 */
[C---:B------:R-:W-:Y:S06]  /*72d0*/  HMMA.16816.F32.BF16 R180, R12.reuse, R20, RZ ;  /* 0x000000140cb4723c */ /* 0x040fec00000418ff */
[C---:B------:R-:W-:Y:S06]  /*72e0*/  HMMA.16816.F32.BF16 R176, R12.reuse, R22, RZ ;  /* 0x000000160cb0723c */ /* 0x040fec00000418ff */
[----:B------:R-:W-:Y:S06]  /*72f0*/  HMMA.16816.F32.BF16 R20, R12, R16, RZ ;  /* 0x000000100c14723c */ /* 0x000fec00000418ff */
[C---:B------:R-:W-:Y:S01]  /*7300*/  HMMA.16816.F32.BF16 R196, R4.reuse, R24, R140 ;  /* 0x0000001804c4723c */ /* 0x040fe2000004188c */
[----:B------:R-:W-:Y:S05]  /*7310*/  LDSM.16.M88.4 R140, [R216+0x8800] ;  /* 0x00880000d88c783b */ /* 0x000fea0000000200 */
[----:B------:R-:W-:Y:S01]  /*7320*/  HMMA.16816.F32.BF16 R188, R4, R26, R32 ;  /* 0x0000001a04bc723c */ /* 0x000fe20000041820 */
[----:B------:R-:W2:Y:S04]  /*7330*/  LDSM.16.M88.4 R4, [R218+0x2000] ;  /* 0x00200000da04783b */ /* 0x000ea80000000200 */
[----:B------:R-:W3:Y:S01]  /*7340*/  LDSM.16.M88.4 R32, [R216+0x8000] ;  /* 0x00800000d820783b */ /* 0x000ee20000000200 */
[----:B------:R-:W-:Y:S03]  /*7350*/  HMMA.16816.F32.BF16 R12, R12, R18, RZ ;  /* 0x000000120c0c723c */ /* 0x000fe600000418ff */
[----:B------:R-:W4:Y:S03]  /*7360*/  LDSM.16.M88.4 R16, [R218] ;  /* 0x00000000da10783b */ /* 0x000f260000000200 */
[C---:B-1----:R-:W-:Y:S06]  /*7370*/  HMMA.16816.F32.BF16 R184, R8.reuse, R28, R180 ;  /* 0x0000001c08b8723c */ /* 0x042fec00000418b4 */
[C---:B------:R-:W-:Y:S06]  /*7380*/  HMMA.16816.F32.BF16 R176, R8.reuse, R30, R176 ;  /* 0x0000001e08b0723c */ /* 0x040fec00000418b0 */
[C---:B------:R-:W-:Y:S01]  /*7390*/  HMMA.16816.F32.BF16 R180, R8.reuse, R24, R20 ;  /* 0x0000001808b4723c */ /* 0x040fe20000041814 */
[----:B------:R-:W-:Y:S05]  /*73a0*/  LDSM.16.M88.4 R20, [R215] ;  /* 0x00000000d714783b */ /* 0x000fea0000000200 */
[----:B------:R-:W-:Y:S01]  /*73b0*/  HMMA.16816.F32.BF16 R28, R8, R26, R12 ;  /* 0x0000001a081c723c */ /* 0x000fe2000004180c */
[----:B------:R-:W1:Y:S04]  /*73c0*/  LDSM.16.M88.4 R8, [R217+0x2000] ;  /* 0x00200000d908783b */ /* 0x000e680000000200 */
[----:B------:R-:W5:Y:S04]  /*73d0*/  LDSM.16.M88.4 R24, [R215+0x800] ;  /* 0x00080000d718783b */ /* 0x000f680000000200 */
[----:B------:R-:W5:Y:S01]  /*73e0*/  LDSM.16.M88.4 R12, [R217] ;  /* 0x00000000d90c783b */ /* 0x000f620000000200 */
[C---:B--2---:R-:W-:Y:S06]  /*73f0*/  HMMA.16816.F32.BF16 R236, R4.reuse, R140, R196 ;  /* 0x0000008c04ec723c */ /* 0x044fec00000418c4 */
[C---:B---3--:R-:W-:Y:S06]  /*7400*/  HMMA.16816.F32.BF16 R232, R4.reuse, R32, R232 ;  /* 0x0000002004e8723c */ /* 0x048fec00000418e8 */
[C---:B------:R-:W-:Y:S06]  /*7410*/  HMMA.16816.F32.BF16 R204, R4.reuse, R34, R192 ;  /* 0x0000002204cc723c */ /* 0x040fec00000418c0 */
[----:B------:R-:W-:Y:S01]  /*7420*/  HMMA.16816.F32.BF16 R200, R4, R142, R188 ;  /* 0x0000008e04c8723c */ /* 0x000fe200000418bc */
[----:B------:R-:W-:Y:S05]  /*7430*/  LDSM.16.M88.4 R4, [R210+0x6000] ;  /* 0x00600000d204783b */ /* 0x000fea0000000200 */
[C---:B----4-:R-:W-:Y:S06]  /*7440*/  HMMA.16816.F32.BF16 R196, R16.reuse, R32, R184 ;  /* 0x0000002010c4723c */ /* 0x050fec00000418b8 */
[C---:B------:R-:W-:Y:S01]  /*7450*/  HMMA.16816.F32.BF16 R192, R16.reuse, R34, R176 ;  /* 0x0000002210c0723c */ /* 0x040fe200000418b0 */
[----:B------:R-:W2:Y:S05]  /*7460*/  LDSM.16.M88.4 R32, [R208+0x9000] ;  /* 0x00900000d020783b */ /* 0x000eaa0000000200 */
[C---:B------:R-:W-:Y:S01]  /*7470*/  HMMA.16816.F32.BF16 R184, R16.reuse, R142, R28 ;  /* 0x0000008e10b8723c */ /* 0x040fe2000004181c */
[----:B------:R-:W3:Y:S05]  /*7480*/  LDSM.16.M88.4 R28, [R208+0x9800] ;  /* 0x00980000d01c783b */ /* 0x000eea0000000200 */
[----:B------:R-:W-:Y:S01]  /*7490*/  HMMA.16816.F32.BF16 R188, R16, R140, R180 ;  /* 0x0000008c10bc723c */ /* 0x000fe200000418b4 */
[----:B------:R-:W4:Y:S05]  /*74a0*/  LDSM.16.M88.4 R16, [R210+0x4000] ;  /* 0x00400000d210783b */ /* 0x000f2a0000000200 */
[C---:B-1----:R-:W-:Y:S06]  /*74b0*/  HMMA.16816.F32.BF16 R180, R8.reuse, R20, R232 ;  /* 0x0000001408b4723c */ /* 0x042fec00000418e8 */
[C---:B------:R-:W-:Y:S06]  /*74c0*/  HMMA.16816.F32.BF16 R176, R8.reuse, R22, R204 ;  /* 0x0000001608b0723c */ /* 0x040fec00000418cc */
[C---:B-----5:R-:W-:Y:S06]  /*74d0*/  HMMA.16816.F32.BF16 R140, R8.reuse, R24, R236 ;  /* 0x00000018088c723c */ /* 0x060fec00000418ec */
[----:B------:R-:W-:Y:S06]  /*74e0*/  HMMA.16816.F32.BF16 R8, R8, R26, R200 ;  /* 0x0000001a0808723c */ /* 0x000fec00000418c8 */
[C---:B------:R-:W-:Y:S06]  /*74f0*/  HMMA.16816.F32.BF16 R204, R12.reuse, R20, R196 ;  /* 0x000000140ccc723c */ /* 0x040fec00000418c4 */
[----:B------:R-:W-:Y:S01]  /*7500*/  HMMA.16816.F32.BF16 R200, R12, R22, R192 ;  /* 0x000000160cc8723c */ /* 0x000fe200000418c0 */
[----:B------:R-:W-:Y:S05]  /*7510*/  LDSM.16.M88.4 R20, [R220] ;  /* 0x00000000dc14783b */ /* 0x000fea0000000200 */
[----:B--2---:R-:W-:Y:S06]  /*7520*/  HMMA.16816.F32.BF16 R196, R4, R32, R180 ;  /* 0x0000002004c4723c */ /* 0x004fec00000418b4 */
[----:B------:R-:W-:Y:S06]  /*7530*/  HMMA.16816.F32.BF16 R192, R12, R24, R188 ;  /* 0x000000180cc0723c */ /* 0x000fec00000418bc */
[C---:B---3--:R-:W-:Y:S06]  /*7540*/  HMMA.16816.F32.BF16 R180, R4.reuse, R28, R140 ;  /* 0x0000001c04b4723c */ /* 0x048fec000004188c */
[C---:B------:R-:W-:Y:S06]  /*7550*/  HMMA.16816.F32.BF16 R188, R4.reuse, R34, R176 ;  /* 0x0000002204bc723c */ /* 0x040fec00000418b0 */
[----:B------:R-:W-:Y:S01]  /*7560*/  HMMA.16816.F32.BF16 R140, R4, R30, R8 ;  /* 0x0000001e048c723c */ /* 0x000fe20000041808 */
[----:B------:R-:W1:Y:S04]  /*7570*/  LDSM.16.M88.4 R4, [R212+0x6000] ;  /* 0x00600000d404783b */ /* 0x000e680000000200 */
[----:B------:R-:W2:Y:S01]  /*7580*/  LDSM.16.M88.4 R8, [R212+0x4000] ;  /* 0x00400000d408783b */ /* 0x000ea20000000200 */
[----:B------:R-:W-:Y:S03]  /*7590*/  HMMA.16816.F32.BF16 R184, R12, R26, R184 ;  /* 0x0000001a0cb8723c */ /* 0x000fe600000418b8 */
[----:B------:R-:W3:Y:S03]  /*75a0*/  LDSM.16.M88.4 R12, [R221] ;  /* 0x00000000dd0c783b */ /* 0x000ee60000000200 */
[C---:B----4-:R-:W-:Y:S06]  /*75b0*/  HMMA.16816.F32.BF16 R24, R16.reuse, R32, R204 ;  /* 0x000000201018723c */ /* 0x050fec00000418cc */
[C---:B------:R-:W-:Y:S06]  /*75c0*/  HMMA.16816.F32.BF16 R176, R16.reuse, R34, R200 ;  /* 0x0000002210b0723c */ /* 0x040fec00000418c8 */
[C---:B------:R-:W-:Y:S06]  /*75d0*/  HMMA.16816.F32.BF16 R192, R16.reuse, R28, R192 ;  /* 0x0000001c10c0723c */ /* 0x040fec00000418c0 */
[----:B------:R-:W-:Y:S01]  /*75e0*/  HMMA.16816.F32.BF16 R32, R16, R30, R184 ;  /* 0x0000001e1020723c */ /* 0x000fe200000418b8 */
[----:B------:R-:W-:Y:S04]  /*75f0*/  LDSM.16.M88.4 R16, [R218+0x6000] ;  /* 0x00600000da10783b */ /* 0x000fe80000000200 */
[----:B------:R-:W4:Y:S01]  /*7600*/  LDSM.16.M88.4 R28, [R216+0x9000] ;  /* 0x00900000d81c783b */ /* 0x000f220000000200 */
[----:B-1----:R-:W-:-:S12]  /*7610*/  HMMA.16816.F32.BF16 R200, R4, R20, R180 ;  /* 0x0000001404c8723c */ /* 0x002fd800000418b4 */
[----:B--2---:R-:W-:Y:S06]  /*7620*/  HMMA.16816.F32.BF16 R184, R8, R20, R192 ;  /* 0x0000001408b8723c */ /* 0x004fec00000418c0 */
[----:B---3--:R-:W-:Y:S06]  /*7630*/  HMMA.16816.F32.BF16 R204, R4, R14, R188 ;  /* 0x0000000e04cc723c */ /* 0x008fec00000418bc */
[-C--:B------:R-:W-:Y:S01]  /*7640*/  HMMA.16816.F32.BF16 R180, R8, R12.reuse, R24 ;  /* 0x0000000c08b4723c */ /* 0x080fe20000041818 */
[----:B------:R-:W1:Y:S05]  /*7650*/  LDSM.16.M88.4 R24, [R216+0x9800] ;  /* 0x00980000d818783b */ /* 0x000e6a0000000200 */
[C---:B------:R-:W-:Y:S06]  /*7660*/  HMMA.16816.F32.BF16 R196, R4.reuse, R12, R196 ;  /* 0x0000000c04c4723c */ /* 0x040fec00000418c4 */
[----:B------:R-:W-:Y:S01]  /*7670*/  HMMA.16816.F32.BF16 R188, R4, R22, R140 ;  /* 0x0000001604bc723c */ /* 0x000fe2000004188c */
[----:B------:R-:W2:Y:S05]  /*7680*/  LDSM.16.M88.4 R4, [R218+0x4000] ;  /* 0x00400000da04783b */ /* 0x000eaa0000000200 */
[C---:B------:R-:W-:Y:S01]  /*7690*/  HMMA.16816.F32.BF16 R176, R8.reuse, R14, R176 ;  /* 0x0000000e08b0723c */ /* 0x040fe200000418b0 */
[----:B------:R-:W-:Y:S05]  /*76a0*/  LDSM.16.M88.4 R12, [R217+0x4000] ;  /* 0x00400000d90c783b */ /* 0x000fea0000000200 */
[----:B------:R-:W-:Y:S01]  /*76b0*/  HMMA.16816.F32.BF16 R140, R8, R22, R32 ;  /* 0x00000016088c723c */ /* 0x000fe20000041820 */
[----:B------:R-:W-:Y:S04]  /*76c0*/  LDSM.16.M88.4 R8, [R217+0x6000] ;  /* 0x00600000d908783b */ /* 0x000fe80000000200 */
[----:B------:R-:W3:Y:S01]  /*76d0*/  LDSM.16.M88.4 R20, [R215+0x1000] ;  /* 0x00100000d714783b */ /* 0x000ee20000000200 */
[C---:B----4-:R-:W-:Y:S06]  /*76e0*/  HMMA.16816.F32.BF16 R32, R16.reuse, R28, R196 ;  /* 0x0000001c1020723c */ /* 0x050fec00000418c4 */
[C---:B------:R-:W-:Y:S06]  /*76f0*/  HMMA.16816.F32.BF16 R192, R16.reuse, R30, R204 ;  /* 0x0000001e10c0723c */ /* 0x040fec00000418cc */
[C---:B-1----:R-:W-:Y:S06]  /*7700*/  HMMA.16816.F32.BF16 R200, R16.reuse, R24, R200 ;  /* 0x0000001810c8723c */ /* 0x042fec00000418c8 */
[----:B------:R-:W-:Y:S06]  /*7710*/  HMMA.16816.F32.BF16 R188, R16, R26, R188 ;  /* 0x0000001a10bc723c */ /* 0x000fec00000418bc */
[C---:B--2---:R-:W-:Y:S06]  /*7720*/  HMMA.16816.F32.BF16 R16, R4.reuse, R28, R180 ;  /* 0x0000001c0410723c */ /* 0x044fec00000418b4 */
[C---:B------:R-:W-:Y:S06]  /*7730*/  HMMA.16816.F32.BF16 R176, R4.reuse, R30, R176 ;  /* 0x0000001e04b0723c */ /* 0x040fec00000418b0 */
[C---:B------:R-:W-:Y:S06]  /*7740*/  HMMA.16816.F32.BF16 R180, R4.reuse, R24, R184 ;  /* 0x0000001804b4723c */ /* 0x040fec00000418b8 */
[----:B------:R-:W-:Y:S01]  /*7750*/  HMMA.16816.F32.BF16 R140, R4, R26, R140 ;  /* 0x0000001a048c723c */ /* 0x000fe2000004188c */
[----:B------:R-:W1:Y:S01]  /*7760*/  LDSM.16.M88.4 R4, [R215+0x1800] ;  /* 0x00180000d704783b */ /* 0x000e620000000200 */
[----:B------:R-:W-:-:S04]  /*7770*/  DEPBAR.LE SB0, 0x0 ;  /* 0x000080000000791a */ /* 0x000fc80000000000 */
[-C--:B---3--:R-:W-:Y:S06]  /*7780*/  HMMA.16816.F32.BF16 R32, R8, R20.reuse, R32 ;  /* 0x000000140820723c */ /* 0x088fec0000041820 */
[----:B------:R-:W-:Y:S06]  /*7790*/  HMMA.16816.F32.BF16 R24, R12, R20, R16 ;  /* 0x000000140c18723c */ /* 0x000fec0000041810 */
[-C--:B------:R-:W-:Y:S06]  /*77a0*/  HMMA.16816.F32.BF16 R28, R8, R22.reuse, R192 ;  /* 0x00000016081c723c */ /* 0x080fec00000418c0 */
[----:B------:R-:W-:Y:S06]  /*77b0*/  HMMA.16816.F32.BF16 R20, R12, R22, R176 ;  /* 0x000000160c14723c */ /* 0x000fec00000418b0 */
[----:B------:R-:W-:-:S02]  /*77c0*/  FSEL R138, R32, -INF , !P1 ;  /* 0xff800000208a7808 */ /* 0x000fc40004800000 */
[----:B------:R-:W-:Y:S01]  /*77d0*/  FSEL R185, R34, -INF , !P0 ;  /* 0xff80000022b97808 */ /* 0x000fe20004000000 */
[----:B------:R-:W-:Y:S01]  /*77e0*/  BAR.SYNC.DEFER_BLOCKING 0x0 ;  /* 0x0000000000007b1d */ /* 0x000fe20000010000 */
[C---:B------:R-:W-:Y:S02]  /*77f0*/  ISETP.GE.AND P1, PT, R2.reuse, R230, PT ;  /* 0x000000e60200720c */ /* 0x040fe40003f26270 */
[----:B------:R-:W-:Y:S02]  /*7800*/  ISETP.GE.AND P0, PT, R2, R228, PT ;  /* 0x000000e40200720c */ /* 0x000fe40003f06270 */
[----:B------:R-:W-:Y:S02]  /*7810*/  FSEL R184, R33, -INF , !P4 ;  /* 0xff80000021b87808 */ /* 0x000fe40006000000 */
[----:B------:R-:W-:Y:S02]  /*7820*/  ISETP.GE.AND P4, PT, R0, R230, PT ;  /* 0x000000e60000720c */ /* 0x000fe40003f86270 */
[----:B------:R-:W-:-:S02]  /*7830*/  ISETP.LT.OR P1, PT, R2, R227, P1 ;  /* 0x000000e30200720c */ /* 0x000fc40000f21670 */
[----:B------:R-:W-:Y:S01]  /*7840*/  ISETP.LT.OR P0, PT, R2, R224, P0 ;  /* 0x000000e00200720c */ /* 0x000fe20000701670 */
[C---:B------:R-:W-:Y:S01]  /*7850*/  VIADD R2, R0.reuse, 0x9 ;  /* 0x0000000900027836 */ /* 0x040fe20000000000 */
[----:B------:R-:W-:Y:S02]  /*7860*/  ISETP.LT.OR P4, PT, R0, R227, P4 ;  /* 0x000000e30000720c */ /* 0x000fe40002781670 */
[----:B------:R-:W-:Y:S02]  /*7870*/  FSEL R177, R35, -INF , !P0 ;  /* 0xff80000023b17808 */ /* 0x000fe40004000000 */
[----:B------:R-:W-:Y:S01]  /*7880*/  FSEL R19, R25, -INF , !P5 ;  /* 0xff80000019137808 */ /* 0x000fe20006800000 */
[----:B-1----:R-:W-:Y:S01]  /*7890*/  HMMA.16816.F32.BF16 R32, R8, R4, R200 ;  /* 0x000000040820723c */ /* 0x002fe200000418c8 */
[----:B------:R-:W-:Y:S02]  /*78a0*/  FSEL R133, R27, -INF , !P1 ;  /* 0xff8000001b857808 */ /* 0x000fe40004800000 */
[----:B------:R-:W-:-:S02]  /*78b0*/  ISETP.GE.AND P5, PT, R3, R229, PT ;  /* 0x000000e50300720c */ /* 0x000fc40003fa6270 */
[C---:B------:R-:W-:Y:S01]  /*78c0*/  ISETP.GE.AND P1, PT, R3.reuse, R228, PT ;  /* 0x000000e40300720c */ /* 0x040fe20003f26270 */
[----:B------:R-:W-:Y:S01]  /*78d0*/  HMMA.16816.F32.BF16 R8, R8, R6, R188 ;  /* 0x000000060808723c */ /* 0x000fe200000418bc */
[----:B------:R-:W-:Y:S02]  /*78e0*/  ISETP.GE.AND P0, PT, R2, R229, PT ;  /* 0x000000e50200720c */ /* 0x000fe40003f06270 */
[----:B------:R-:W-:Y:S02]  /*78f0*/  FSEL R16, R24, -INF , !P6 ;  /* 0xff80000018107808 */ /* 0x000fe40007000000 */
[----:B------:R-:W-:Y:S02]  /*7900*/  FSEL R132, R26, -INF , !P4 ;  /* 0xff8000001a847808 */ /* 0x000fe40006000000 */
[----:B------:R-:W-:Y:S01]  /*7910*/  HMMA.16816.F32.BF16 R24, R12, R4, R180 ;  /* 0x000000040c18723c */ /* 0x000fe200000418b4 */
[C---:B------:R-:W-:Y:S02]  /*7920*/  ISETP.LT.OR P5, PT, R3.reuse, R225, P5 ;  /* 0x000000e10300720c */ /* 0x040fe40002fa1670 */
[----:B------:R-:W-:-:S02]  /*7930*/  ISETP.LT.OR P1, PT, R3, R224, P1 ;  /* 0x000000e00300720c */ /* 0x000fc40000f21670 */
[----:B------:R-:W-:Y:S01]  /*7940*/  ISETP.LT.OR P0, PT, R2, R225, P0 ;  /* 0x000000e10200720c */ /* 0x000fe20000701670 */
[----:B------:R-:W-:Y:S01]  /*7950*/  HMMA.16816.F32.BF16 R12, R12, R6, R140 ;  /* 0x000000060c0c723c */ /* 0x000fe2000004188c */
[----:B------:R-:W-:Y:S02]  /*7960*/  FSEL R139, R28, -INF , !P5 ;  /* 0xff8000001c8b7808 */ /* 0x000fe40006800000 */
[----:B------:R-:W-:Y:S02]  /*7970*/  FSEL R179, R30, -INF , !P1 ;  /* 0xff8000001eb37808 */ /* 0x000fe40004800000 */
[----:B------:R-:W-:Y:S02]  /*7980*/  FSEL R176, R29, -INF , !P0 ;  /* 0xff8000001db07808 */ /* 0x000fe40004000000 */
[C---:B------:R-:W-:Y:S02]  /*7990*/  ISETP.GE.AND P6, PT, R3.reuse, R231, PT ;  /* 0x000000e70300720c */ /* 0x040fe40003fc6270 */
        /* <DEDUP_REMOVED lines=15> */
[CC--:B------:R-:W-:Y:S02]  /*7a90*/  ISETP.GE.AND P5, PT, R3.reuse, R231.reuse, PT ;  /* 0x000000e70300720c */ /* 0x0c0fe40003fa6270 */
[C---:B------:R-:W-:Y:S02]  /*7aa0*/  ISETP.GE.AND P1, PT, R3.reuse, R230, PT ;  /* 0x000000e60300720c */ /* 0x040fe40003f26270 */
[C---:B------:R-:W-:Y:S02]  /*7ab0*/  ISETP.GE.AND P6, PT, R2.reuse, R231, PT ;  /* 0x000000e70200720c */ /* 0x040fe40003fc6270 */
[CC--:B------:R-:W-:Y:S02]  /*7ac0*/  ISETP.LT.OR P5, PT, R3.reuse, R226.reuse, P5 ;  /* 0x000000e20300720c */ /* 0x0c0fe40002fa1670 */
[----:B------:R-:W-:Y:S02]  /*7ad0*/  ISETP.LT.OR P1, PT, R3, R227, P1 ;  /* 0x000000e30300720c */ /* 0x000fe40000f21670 */
[----:B------:R-:W-:-:S02]  /*7ae0*/  ISETP.LT.OR P6, PT, R2, R226, P6 ;  /* 0x000000e20200720c */ /* 0x000fc400037c1670 */
        /* <DEDUP_REMOVED lines=15> */
[C---:B------:R-:W-:Y:S02]  /*7be0*/  ISETP.GE.AND P0, PT, R2.reuse, R231, PT ;  /* 0x000000e70200720c */ /* 0x040fe40003f06270 */
[C---:B------:R-:W-:Y:S02]  /*7bf0*/  ISETP.GE.AND P4, PT, R3.reuse, R228, PT ;  /* 0x000000e40300720c */ /* 0x040fe40003f86270 */
[----:B------:R-:W-:Y:S02]  /*7c00*/  ISETP.LT.OR P0, PT, R2, R226, P0 ;  /* 0x000000e20200720c */ /* 0x000fe40000701670 */
[----:B------:R-:W-:Y:S02]  /*7c10*/  ISETP.LT.OR P4, PT, R3, R224, P4 ;  /* 0x000000e00300720c */ /* 0x000fe40002781670 */
[----:B------:R-:W-:-:S02]  /*7c20*/  FSEL R143, R12, -INF , !P0 ;  /* 0xff8000000c8f7808 */ /* 0x000fc40004000000 */
[----:B------:R-:W-:Y:S02]  /*7c30*/  ISETP.GE.AND P0, PT, R0, R229, PT ;  /* 0x000000e50000720c */ /* 0x000fe40003f06270 */
[----:B------:R-:W-:Y:S02]  /*7c40*/  FSEL R197, R34, -INF , !P4 ;  /* 0xff80000022c57808 */ /* 0x000fe40006000000 */
[----:B------:R-:W-:Y:S02]  /*7c50*/  ISETP.LT.OR P0, PT, R0, R225, P0 ;  /* 0x000000e10000720c */ /* 0x000fe40000701670 */
[----:B------:R-:W-:Y:S02]  /*7c60*/  FSEL R195, R33, -INF , !P1 ;  /* 0xff80000021c37808 */ /* 0x000fe40004800000 */
        /* <DEDUP_REMOVED lines=8> */
[----:B------:R-:W-:Y:S02]  /*7cf0*/  FSEL R190, R8, -INF , !P4 ;  /* 0xff80000008be7808 */ /* 0x000fe40006000000 */
[----:B------:R-:W-:Y:S02]  /*7d00*/  FSEL R194, R10, -INF , !P1 ;  /* 0xff8000000ac27808 */ /* 0x000fe40004800000 */
[-C--:B------:R-:W-:Y:S02]  /*7d10*/  ISETP.GE.AND P5, PT, R2, R230.reuse, PT ;  /* 0x000000e60200720c */ /* 0x080fe40003fa6270 */
[C---:B------:R-:W-:Y:S02]  /*7d20*/  ISETP.GE.AND P6, PT, R0.reuse, R231, PT ;  /* 0x000000e70000720c */ /* 0x040fe40003fc6270 */
[C---:B------:R-:W-:Y:S02]  /*7d30*/  ISETP.GE.AND P4, PT, R0.reuse, R230, PT ;  /* 0x000000e60000720c */ /* 0x040fe40003f86270 */
[----:B------:R-:W-:-:S02]  /*7d40*/  ISETP.GE.AND P1, PT, R0, R228, PT ;  /* 0x000000e40000720c */ /* 0x000fc40003f26270 */
[-C--:B------:R-:W-:Y:S02]  /*7d50*/  ISETP.LT.OR P5, PT, R2, R227.reuse, P5 ;  /* 0x000000e30200720c */ /* 0x080fe40002fa1670 */
[C---:B------:R-:W-:Y:S02]  /*7d60*/  ISETP.LT.OR P6, PT, R0.reuse, R226, P6 ;  /* 0x000000e20000720c */ /* 0x040fe400037c1670 */
[C---:B------:R-:W-:Y:S02]  /*7d70*/  ISETP.LT.OR P4, PT, R0.reuse, R227, P4 ;  /* 0x000000e30000720c */ /* 0x040fe40002781670 */
[----:B------:R-:W-:Y:S02]  /*7d80*/  ISETP.LT.OR P1, PT, R0, R224, P1 ;  /* 0x000000e00000720c */ /* 0x000fe40000f21670 */
[----:B------:R-:W-:Y:S02]  /*7d90*/  FSEL R180, R14, -INF , !P5 ;  /* 0xff8000000eb47808 */ /* 0x000fe40006800000 */
        /* <DEDUP_REMOVED lines=53> */
.L_x_1797:
[----:B------:R-:W-:Y:S05]  /*80f0*/  BSYNC B0 ;  /* 0x0000000000007941 */ /* 0x000fea0003800000 */
.L_x_1796:
[----:B------:R-:W0:Y:S02]  /*8100*/  LDGDEPBAR ;  /* 0x00000000000079af */ /* 0x000e240000000000 */
.L_x_1795:
[----:B------:R-:W-:Y:S01]  /*8110*/  FMNMX.FTZ R0, R136, R16, !PT ;  /* 0x0000001088007209 */ /* 0x000fe20007810000 */
[----:B------:R-:W-:Y:S01]  /*8120*/  IMAD.WIDE.U32 R12, R252, -0x326172a9, RZ ;  /* 0xcd9e8d57fc0c7825 */ /* 0x000fe200078e00ff */
[----:B------:R-:W-:Y:S01]  /*8130*/  FMNMX.FTZ R2, R135, R132, !PT ;  /* 0x0000008487027209 */ /* 0x000fe20007810000 */
[----:B------:R-:W-:Y:S01]  /*8140*/  UMOV UR5, UR38 ;  /* 0x0000002600057c82 */ /* 0x000fe20008000000 */
[----:B------:R-:W-:Y:S01]  /*8150*/  FMNMX.FTZ R0, R19, R0, !PT ;  /* 0x0000000013007209 */ /* 0x000fe20007810000 */
[----:B------:R-:W-:Y:S01]  /*8160*/  IMAD.WIDE.U32 R22, R248, -0x326172a9, RZ ;  /* 0xcd9e8d57f8167825 */ /* 0x000fe200078e00ff */
        /* <DEDUP_REMOVED lines=10> */
[----:B-12---:R-:W-:Y:S02]  /*8210*/  FMNMX.FTZ R4, R134, R138, !PT ;  /* 0x0000008a86047209 */ /* 0x006fe40007810000 */
[----:B------:R-:W-:Y:S02]  /*8220*/  FMNMX.FTZ R0, R142, R0, !PT ;  /* 0x000000008e007209 */ /* 0x000fe40007810000 */
[----:B------:R-:W-:Y:S02]  /*8230*/  FMNMX.FTZ R2, R180, R2, !PT ;  /* 0x00000002b4027209 */ /* 0x000fe40007810000 */
[----:B------:R-:W-:Y:S01]  /*8240*/  FMNMX.FTZ R3, R137, R185, !PT ;  /* 0x000000b989037209 */ /* 0x000fe20007810000 */
[----:B------:R-:W1:Y:S01]  /*8250*/  SHFL.BFLY PT, R5, R0, 0x2, 0x1f ;  /* 0x0c401f0000057f89 */ /* 0x000e6200000e0000 */
[----:B------:R-:W-:-:S02]  /*8260*/  FMNMX.FTZ R4, R184, R4, !PT ;  /* 0x00000004b8047209 */ /* 0x000fc40007810000 */
[----:B------:R-:W-:Y:S02]  /*8270*/  FMNMX.FTZ R2, R181, R2, !PT ;  /* 0x00000002b5027209 */ /* 0x000fe40007810000 */
[----:B------:R-:W-:-:S03]  /*8280*/  FMNMX.FTZ R3, R177, R3, !PT ;  /* 0x00000003b1037209 */ /* 0x000fc60007810000 */
[----:B------:R-:W2:Y:S01]  /*8290*/  SHFL.BFLY PT, R6, R2, 0x2, 0x1f ;  /* 0x0c401f0002067f89 */ /* 0x000ea200000e0000 */
[----:B-1----:R-:W-:Y:S02]  /*82a0*/  FMNMX.FTZ R0, R0, R5, !PT ;  /* 0x0000000500007209 */ /* 0x002fe40007810000 */
[----:B------:R-:W-:Y:S02]  /*82b0*/  FMNMX.FTZ R5, R139, R4, !PT ;  /* 0x000000048b057209 */ /* 0x000fe40007810000 */
[----:B------:R-:W-:Y:S01]  /*82c0*/  FMNMX.FTZ R4, R179, R3, !PT ;  /* 0x00000003b3047209 */ /* 0x000fe20007810000 */
[----:B------:R-:W1:Y:S01]  /*82d0*/  SHFL.BFLY PT, R8, R0, 0x1, 0x1f ;  /* 0x0c201f0000087f89 */ /* 0x000e6200000e0000 */
[----:B------:R-:W-:Y:S02]  /*82e0*/  FMNMX.FTZ R5, R176, R5, !PT ;  /* 0x00000005b0057209 */ /* 0x000fe40007810000 */
[----:B------:R-:W-:Y:S02]  /*82f0*/  MOV R3, UR27 ;  /* 0x0000001b00037c02 */ /* 0x000fe40008000f00 */
[----:B------:R-:W-:-:S02]  /*8300*/  FMNMX.FTZ R4, R178, R4, !PT ;  /* 0x00000004b2047209 */ /* 0x000fc40007810000 */
[----:B------:R-:W-:Y:S02]  /*8310*/  FMNMX.FTZ R10, R189, R5, !PT ;  /* 0x00000005bd0a7209 */ /* 0x000fe40007810000 */
[----:B------:R-:W-:Y:S02]  /*8320*/  LOP3.LUT R3, R241, UR38, R3, 0x96, !PT ;  /* 0x00000026f1037c12 */ /* 0x000fe4000f8e9603 */
[----:B------:R-:W-:Y:S02]  /*8330*/  FMNMX.FTZ R4, R197, R4, !PT ;  /* 0x00000004c5047209 */ /* 0x000fe40007810000 */
[----:B------:R-:W-:Y:S01]  /*8340*/  FMNMX.FTZ R10, R195, R10, !PT ;  /* 0x0000000ac30a7209 */ /* 0x000fe20007810000 */
[----:B------:R-:W-:Y:S01]  /*8350*/  IMAD.WIDE.U32 R20, R3, -0x326172a9, RZ ;  /* 0xcd9e8d5703147825 */ /* 0x000fe200078e00ff */
[----:B------:R-:W-:Y:S02]  /*8360*/  FMNMX.FTZ R3, R196, R4, !PT ;  /* 0x00000004c4037209 */ /* 0x000fe40007810000 */
[----:B------:R-:W-:-:S02]  /*8370*/  FMNMX.FTZ R10, R190, R10, !PT ;  /* 0x0000000abe0a7209 */ /* 0x000fc40007810000 */
[----:B------:R-:W-:Y:S02]  /*8380*/  FMNMX.FTZ R3, R194, R3, !PT ;  /* 0x00000003c2037209 */ /* 0x000fe40007810000 */
[----:B------:R-:W-:Y:S02]  /*8390*/  FMNMX.FTZ R10, R188, R10, !PT ;  /* 0x0000000abc0a7209 */ /* 0x000fe40007810000 */
[----:B------:R-:W-:Y:S02]  /*83a0*/  FMNMX.FTZ R7, R191, R3, !PT ;  /* 0x00000003bf077209 */ /* 0x000fe40007810000 */
[----:B--2---:R-:W-:Y:S01]  /*83b0*/  FMNMX.FTZ R6, R2, R6, !PT ;  /* 0x0000000602067209 */ /* 0x004fe20007810000 */
[----:B------:R-:W2:Y:S01]  /*83c0*/  SHFL.BFLY PT, R11, R10, 0x2, 0x1f ;  /* 0x0c401f000a0b7f89 */ /* 0x000ea200000e0000 */
[----:B------:R-:W-:Y:S02]  /*83d0*/  LOP3.LUT R5, R21, UR37, R12, 0x96, !PT ;  /* 0x0000002515057c12 */ /* 0x000fe4000f8e960c */
[-C--:B------:R-:W-:Y:S01]  /*83e0*/  LOP3.LUT R4, R13, R250.reuse, RZ, 0x3c, !PT ;  /* 0x000000fa0d047212 */ /* 0x080fe200078e3cff */
[----:B------:R-:W3:Y:S01]  /*83f0*/  SHFL.BFLY PT, R12, R7, 0x2, 0x1f ;  /* 0x0c401f00070c7f89 */ /* 0x000ee200000e0000 */
[----:B------:R-:W-:Y:S01]  /*8400*/  LOP3.LUT R2, R23, R250, RZ, 0x3c, !PT ;  /* 0x000000fa17027212 */ /* 0x000fe200078e3cff */
[----:B------:R-:W-:Y:S01]  /*8410*/  IMAD.WIDE.U32 R14, R5, -0x2daee0ad, RZ ;  /* 0xd2511f53050e7825 */ /* 0x000fe200078e00ff */
[----:B-1----:R-:W-:Y:S01]  /*8420*/  FMNMX.FTZ R239, R0, R8, !PT ;  /* 0x0000000800ef7209 */ /* 0x002fe20007810000 */
[----:B------:R-:W1:Y:S01]  /*8430*/  SHFL.BFLY PT, R13, R6, 0x1, 0x1f ;  /* 0x0c201f00060d7f89 */ /* 0x000e6200000e0000 */
[----:B------:R-:W-:Y:S01]  /*8440*/  LOP3.LUT R8, R243, UR35, R20, 0x96, !PT ;  /* 0x00000023f3087c12 */ /* 0x000fe2000f8e9614 */
[----:B------:R-:W-:Y:S01]  /*8450*/  IMAD.WIDE.U32 R2, R2, -0x2daee0ad, RZ ;  /* 0xd2511f5302027825 */ /* 0x000fe200078e00ff */
[----:B------:R-:W-:-:S03]  /*8460*/  FSETP.NEU.FTZ.AND P1, PT, R239, -INF , PT ;  /* 0xff800000ef00780b */ /* 0x000fc60003f3d000 */
[----:B------:R-:W-:Y:S01]  /*8470*/  FMUL.FTZ R0, R239, UR32 ;  /* 0x00000020ef007c20 */ /* 0x000fe20008410000 */
[----:B------:R-:W-:Y:S01]  /*8480*/  LOP3.LUT R5, R21, UR37, R22, 0x96, !PT ;  /* 0x0000002515057c12 */ /* 0x000fe2000f8e9616 */
[----:B------:R-:W-:Y:S01]  /*8490*/  IMAD R9, R4, -0x2daee0ad, RZ ;  /* 0xd2511f5304097824 */ /* 0x000fe200078e02ff */
[----:B------:R-:W-:Y:S02]  /*84a0*/  LOP3.LUT R4, R3, UR36, R240, 0x96, !PT ;  /* 0x0000002403047c12 */ /* 0x000fe4000f8e96f0 */
[----:B------:R-:W-:Y:S01]  /*84b0*/  FSEL R0, R0, RZ, P1 ;  /* 0x000000ff00007208 */ /* 0x000fe20000800000 */
[----:B------:R-:W-:Y:S01]  /*84c0*/  IMAD.WIDE.U32 R24, R5, -0x2daee0ad, RZ ;  /* 0xd2511f5305187825 */ /* 0x000fe200078e00ff */
[----:B------:R-:W-:-:S03]  /*84d0*/  LOP3.LUT R3, R15, UR34, R9, 0x96, !PT ;  /* 0x000000220f037c12 */ /* 0x000fc6000f8e9609 */
[----:B------:R-:W-:-:S04]  /*84e0*/  IMAD.WIDE.U32 R8, R8, -0x2daee0ad, RZ ;  /* 0xd2511f5308087825 */ /* 0x000fc800078e00ff */
[--C-:B------:R-:W-:Y:S01]  /*84f0*/  FFMA.FTZ R19, R19, UR32, -R0.reuse ;  /* 0x0000002013137c23 */ /* 0x100fe20008010800 */
[----:B--2---:R-:W-:Y:S01]  /*8500*/  FMNMX.FTZ R10, R10, R11, !PT ;  /* 0x0000000b0a0a7209 */ /* 0x004fe20007810000 */
[----:B------:R-:W-:Y:S01]  /*8510*/  FFMA.FTZ R16, R16, UR32, -R0 ;  /* 0x0000002010107c23 */ /* 0x000fe20008010800 */
[----:B------:R-:W-:Y:S01]  /*8520*/  IMAD.WIDE.U32 R4, R4, -0x326172a9, RZ ;  /* 0xcd9e8d5704047825 */ /* 0x000fe200078e00ff */
[----:B------:R2:W-:Y:S01]  /*8530*/  MUFU.EX2 R32, R19 ;  /* 0x0000001300207308 */ /* 0x0005e20000000800 */
[----:B------:R-:W-:Y:S02]  /*8540*/  LOP3.LUT R2, R25, UR34, R2, 0x96, !PT ;  /* 0x0000002219027c12 */ /* 0x000fe4000f8e9602 */
[----:B------:R-:W-:Y:S01]  /*8550*/  FFMA.FTZ R17, R17, UR32, -R0 ;  /* 0x0000002011117c23 */ /* 0x000fe20008010800 */
[----:B------:R-:W-:Y:S01]  /*8560*/  IMAD.WIDE.U32 R22, R3, -0x326172a9, RZ ;  /* 0xcd9e8d5703167825 */ /* 0x000fe200078e00ff */
[----:B------:R-:W-:-:S03]  /*8570*/  LOP3.LUT R3, R9, UR31, R14, 0x96, !PT ;  /* 0x0000001f09037c12 */ /* 0x000fc6000f8e960e */
[----:B------:R-:W-:Y:S01]  /*8580*/  FFMA.FTZ R18, R18, UR32, -R0 ;  /* 0x0000002012127c23 */ /* 0x000fe20008010800 */
[----:B------:R-:W-:Y:S01]  /*8590*/  LOP3.LUT R9, R5, UR35, R20, 0x96, !PT ;  /* 0x0000002305097c12 */ /* 0x000fe2000f8e9614 */
[----:B------:R-:W-:Y:S01]  /*85a0*/  IMAD.WIDE.U32 R20, R2, -0x326172a9, RZ ;  /* 0xcd9e8d5702147825 */ /* 0x000fe200078e00ff */
[----:B---3--:R-:W-:Y:S01]  /*85b0*/  FMNMX.FTZ R5, R7, R12, !PT ;  /* 0x0000000c07057209 */ /* 0x008fe20007810000 */
[----:B------:R-:W-:Y:S01]  /*85c0*/  MUFU.EX2 R187, R16 ;  /* 0x0000001000bb7308 */ /* 0x000fe20000000800 */
[----:B-1----:R-:W-:Y:S01]  /*85d0*/  FMNMX.FTZ R238, R6, R13, !PT ;  /* 0x0000000d06ee7209 */ /* 0x002fe20007810000 */
[----:B------:R-:W-:Y:S01]  /*85e0*/  IMAD.WIDE.U32 R6, R3, -0x326172a9, RZ ;  /* 0xcd9e8d5703067825 */ /* 0x000fe200078e00ff */
[----:B------:R-:W-:Y:S01]  /*85f0*/  LOP3.LUT R14, R23, UR33, R242, 0x96, !PT ;  /* 0x00000021170e7c12 */ /* 0x000fe2000f8e96f2 */
[----:B------:R-:W1:Y:S01]  /*8600*/  SHFL.BFLY PT, R13, R5, 0x1, 0x1f ;  /* 0x0c201f00050d7f89 */ /* 0x000e6200000e0000 */
[C---:B------:R-:W-:Y:S01]  /*8610*/  FSETP.NEU.FTZ.AND P5, PT, R238.reuse, -INF , PT ;  /* 0xff800000ee00780b */ /* 0x040fe20003fbd000 */
[----:B------:R-:W-:Y:S01]  /*8620*/  FMUL.FTZ R12, R238, UR32 ;  /* 0x00000020ee0c7c20 */ /* 0x000fe20008410000 */
[----:B------:R-:W-:Y:S01]  /*8630*/  IMAD.WIDE.U32 R2, R9, -0x2daee0ad, RZ ;  /* 0xd2511f5309027825 */ /* 0x000fe200078e00ff */
[----:B--2---:R-:W2:Y:S01]  /*8640*/  SHFL.BFLY PT, R19, R10, 0x1, 0x1f ;  /* 0x0c201f000a137f89 */ /* 0x004ea200000e0000 */
[----:B------:R-:W-:Y:S01]  /*8650*/  LOP3.LUT R9, R7, UR30, R22, 0x96, !PT ;  /* 0x0000001e07097c12 */ /* 0x000fe2000f8e9616 */
[----:B------:R3:W-:Y:S01]  /*8660*/  MUFU.EX2 R198, R17 ;  /* 0x0000001100c67308 */ /* 0x0007e20000000800 */
[----:B------:R-:W-:Y:S01]  /*8670*/  FSEL R12, R12, RZ, P5 ;  /* 0x000000ff0c0c7208 */ /* 0x000fe20002800000 */
[----:B------:R-:W-:Y:S01]  /*8680*/  IMAD.WIDE.U32 R14, R14, -0x2daee0ad, RZ ;  /* 0xd2511f530e0e7825 */ /* 0x000fe200078e00ff */
[----:B------:R-:W-:-:S02]  /*8690*/  LOP3.LUT R3, R3, UR31, R24, 0x96, !PT ;  /* 0x0000001f03037c12 */ /* 0x000fc4000f8e9618 */
[----:B------:R-:W-:Y:S01]  /*86a0*/  LOP3.LUT R4, R21, UR33, R4, 0x96, !PT ;  /* 0x0000002115047c12 */ /* 0x000fe2000f8e9604 */
[----:B------:R-:W-:-:S04]  /*86b0*/  IMAD.WIDE.U32 R140, R9, -0x2daee0ad, RZ ;  /* 0xd2511f53098c7825 */ /* 0x000fc800078e00ff */
[----:B------:R-:W-:Y:S01]  /*86c0*/  FFMA.FTZ R7, R132, UR32, -R12 ;  /* 0x0000002084077c23 */ /* 0x000fe2000801080c */
[----:B------:R-:W-:Y:S01]  /*86d0*/  LOP3.LUT R8, R15, UR24, R8, 0x96, !PT ;  /* 0x000000180f087c12 */ /* 0x000fe2000f8e9608 */
[----:B------:R-:W-:Y:S01]  /*86e0*/  MUFU.EX2 R186, R18 ;  /* 0x0000001200ba7308 */ /* 0x000fe20000000800 */
[----:B------:R-:W-:Y:S01]  /*86f0*/  IMAD.WIDE.U32 R28, R3, -0x326172a9, RZ ;  /* 0xcd9e8d57031c7825 */ /* 0x000fe200078e00ff */
[----:B------:R-:W-:-:S03]  /*8700*/  LOP3.LUT R3, R141, UR10, R14, 0x96, !PT ;  /* 0x0000000a8d037c12 */ /* 0x000fc6000f8e960e */
[----:B------:R-:W-:-:S03]  /*8710*/  IMAD.WIDE.U32 R8, R8, -0x326172a9, RZ ;  /* 0xcd9e8d5708087825 */ /* 0x000fc600078e00ff */
[----:B------:R4:W-:Y:S01]  /*8720*/  MUFU.EX2 R35, R7 ;  /* 0x0000000700237308 */ /* 0x0009e20000000800 */
[----:B---3--:R-:W-:-:S04]  /*8730*/  IMAD.WIDE.U32 R16, R4, -0x2daee0ad, RZ ;  /* 0xd2511f5304107825 */ /* 0x008fc800078e00ff */
[----:B------:R-:W-:Y:S01]  /*8740*/  FFMA.FTZ R4, R133, UR32, -R12 ;  /* 0x0000002085047c23 */ /* 0x000fe2000801080c */
[----:B-1----:R-:W-:Y:S02]  /*8750*/  FMNMX.FTZ R236, R5, R13, !PT ;  /* 0x0000000d05ec7209 */ /* 0x002fe40007810000 */
[----:B--2---:R-:W-:Y:S02]  /*8760*/  FMNMX.FTZ R237, R10, R19, !PT ;  /* 0x000000130aed7209 */ /* 0x004fe40007810000 */
[----:B------:R-:W-:Y:S01]  /*8770*/  LOP3.LUT R11, R17, UR24, R2, 0x96, !PT ;  /* 0x00000018110b7c12 */ /* 0x000fe2000f8e9602 */
[----:B------:R-:W-:Y:S01]  /*8780*/  IMAD.WIDE.U32 R2, R3, -0x326172a9, RZ ;  /* 0xcd9e8d5703027825 */ /* 0x000fe200078e00ff */
[----:B------:R1:W-:Y:S01]  /*8790*/  MUFU.EX2 R27, R4 ;  /* 0x00000004001b7308 */ /* 0x0003e20000000800 */
[----:B------:R-:W-:Y:S02]  /*87a0*/  LOP3.LUT R141, R9, UR11, R6, 0x96, !PT ;  /* 0x0000000b098d7c12 */ /* 0x000fe4000f8e9606 */
[C---:B------:R-:W-:Y:S01]  /*87b0*/  FMUL.FTZ R14, R237.reuse, UR32 ;  /* 0x00000020ed0e7c20 */ /* 0x040fe20008410000 */
[----:B------:R-:W-:Y:S01]  /*87c0*/  FSETP.NEU.FTZ.AND P4, PT, R237, -INF , PT ;  /* 0xff800000ed00780b */ /* 0x000fe20003f9d000 */
[----:B------:R-:W-:Y:S01]  /*87d0*/  FMUL.FTZ R13, R236, UR32 ;  /* 0x00000020ec0d7c20 */ /* 0x000fe20008410000 */
[----:B------:R-:W-:-:S02]  /*87e0*/  LOP3.LUT R5, R3, UR21, R8, 0x96, !PT ;  /* 0x0000001503057c12 */ /* 0x000fc4000f8e9608 */
[C---:B------:R-:W-:Y:S01]  /*87f0*/  LOP3.LUT R6, R2.reuse, 0xffff, RZ, 0xc0, !PT ;  /* 0x0000ffff02067812 */ /* 0x040fe200078ec0ff */
[----:B------:R-:W-:Y:S01]  /*8800*/  FFMA.FTZ R3, R31, UR32, -R12 ;  /* 0x000000201f037c23 */ /* 0x000fe2000801080c */
[----:B----4-:R-:W-:Y:S02]  /*8810*/  LOP3.LUT R7, R29, UR30, R20, 0x96, !PT ;  /* 0x0000001e1d077c12 */ /* 0x010fe4000f8e9614 */
[----:B------:R-:W-:Y:S01]  /*8820*/  LOP3.LUT R9, R2, 0xff, RZ, 0xc0, !PT ;  /* 0x000000ff02097812 */ /* 0x000fe200078ec0ff */
[----:B------:R-:W-:Y:S01]  /*8830*/  MUFU.EX2 R199, R3 ;  /* 0x0000000300c77308 */ /* 0x000fe20000000800 */
[----:B------:R-:W-:Y:S01]  /*8840*/  SHF.R.U32.HI R8, RZ, 0x18, R2 ;  /* 0x00000018ff087819 */ /* 0x000fe20000011602 */
[----:B------:R-:W-:Y:S01]  /*8850*/  IMAD.WIDE.U32 R132, R7, -0x2daee0ad, RZ ;  /* 0xd2511f5307847825 */ /* 0x000fe200078e00ff */
[----:B------:R-:W-:-:S03]  /*8860*/  FSEL R14, R14, RZ, P4 ;  /* 0x000000ff0e0e7208 */ /* 0x000fc60002000000 */
[----:B-1----:R-:W-:Y:S01]  /*8870*/  FFMA.FTZ R4, R30, UR32, -R12 ;  /* 0x000000201e047c23 */ /* 0x002fe2000801080c */
[----:B------:R-:W-:Y:S01]  /*8880*/  IMAD.WIDE.U32 R30, R11, -0x326172a9, RZ ;  /* 0xcd9e8d570b1e7825 */ /* 0x000fe200078e00ff */
[----:B------:R-:W-:-:S03]  /*8890*/  SHF.R.U32.HI R6, RZ, 0x8, R6 ;  /* 0x00000008ff067819 */ /* 0x000fc60000011606 */
[----:B------:R-:W-:Y:S01]  /*88a0*/  FFMA.FTZ R7, R138, UR32, -R14 ;  /* 0x000000208a077c23 */ /* 0x000fe2000801080e */
[----:B------:R1:W2:Y:S01]  /*88b0*/  MUFU.EX2 R34, R4 ;  /* 0x0000000400227308 */ /* 0x0002a20000000800 */
[----:B------:R-:W-:Y:S01]  /*88c0*/  PRMT R19, R9, 0x5410, R6 ;  /* 0x0000541009137816 */ /* 0x000fe20000000006 */
[----:B------:R-:W-:Y:S01]  /*88d0*/  FFMA.FTZ R6, R184, UR32, -R14 ;  /* 0x00000020b8067c23 */ /* 0x000fe2000801080e */
[----:B------:R-:W-:-:S05]  /*88e0*/  LOP3.LUT R9, R5, 0xff, RZ, 0xc0, !PT ;  /* 0x000000ff05097812 */ /* 0x000fca00078ec0ff */
[----:B------:R3:W-:Y:S08]  /*88f0*/  MUFU.EX2 R26, R7 ;  /* 0x00000007001a7308 */ /* 0x0007f00000000800 */
[----:B------:R4:W5:Y:S01]  /*8900*/  MUFU.EX2 R33, R6 ;  /* 0x0000000600217308 */ /* 0x0009620000000800 */
[----:B-1----:R-:W-:Y:S02]  /*8910*/  SHF.R.U32.HI R4, RZ, 0x10, R2 ;  /* 0x00000010ff047819 */ /* 0x002fe40000011602 */
[----:B------:R-:W-:-:S02]  /*8920*/  LOP3.LUT R2, R133, UR10, R16, 0x96, !PT ;  /* 0x0000000a85027c12 */ /* 0x000fc4000f8e9610 */
[----:B------:R-:W-:Y:S02]  /*8930*/  LOP3.LUT R4, R4, 0xff, RZ, 0xc0, !PT ;  /* 0x000000ff04047812 */ /* 0x000fe400078ec0ff */
[----:B--2---:R-:W-:Y:S01]  /*8940*/  MOV R138, R34 ;  /* 0x00000022008a7202 */ /* 0x004fe20000000f00 */
[----:B------:R-:W-:Y:S01]  /*8950*/  IMAD.WIDE.U32 R2, R2, -0x326172a9, RZ ;  /* 0xcd9e8d5702027825 */ /* 0x000fe200078e00ff */
[----:B------:R-:W-:Y:S02]  /*8960*/  PRMT R23, R4, 0x5410, R8 ;  /* 0x0000541004177816 */ /* 0x000fe40000000008 */
[----:B---3--:R-:W-:Y:S02]  /*8970*/  FSEL R7, R239, RZ, P1 ;  /* 0x000000ffef077208 */ /* 0x008fe40000800000 */
[----:B------:R-:W-:Y:S02]  /*8980*/  LOP3.LUT R4, R3, UR21, R30, 0x96, !PT ;  /* 0x0000001503047c12 */ /* 0x000fe4000f8e961e */
[C---:B------:R-:W-:Y:S01]  /*8990*/  LOP3.LUT R11, R2.reuse, 0xffff, RZ, 0xc0, !PT ;  /* 0x0000ffff020b7812 */ /* 0x040fe200078ec0ff */
[----:B------:R-:W-:Y:S01]  /*89a0*/  FFMA.FTZ R3, R139, UR32, -R14 ;  /* 0x000000208b037c23 */ /* 0x000fe2000801080e */
[----:B------:R-:W-:Y:S01]  /*89b0*/  LOP3.LUT R17, R2, 0xff, RZ, 0xc0, !PT ;  /* 0x000000ff02117812 */ /* 0x000fe200078ec0ff */
[----:B------:R-:W-:Y:S01]  /*89c0*/  FADD.FTZ R18, R136, -R7 ;  /* 0x8000000788127221 */ /* 0x000fe20000010000 */
[--C-:B------:R-:W-:Y:S01]  /*89d0*/  SHF.R.U32.HI R16, RZ, 0x10, R2.reuse ;  /* 0x00000010ff107819 */ /* 0x100fe20000011602 */
[----:B------:R1:W-:Y:S01]  /*89e0*/  MUFU.EX2 R21, R3 ;  /* 0x0000000300157308 */ /* 0x0003e20000000800 */
[----:B------:R-:W-:Y:S01]  /*89f0*/  SHF.R.U32.HI R15, RZ, 0x18, R2 ;  /* 0x00000018ff0f7819 */ /* 0x000fe20000011602 */
[----:B----4-:R-:W-:Y:S01]  /*8a00*/  FFMA.FTZ R6, R176, UR32, -R14 ;  /* 0x00000020b0067c23 */ /* 0x010fe2000801080e */
[----:B------:R-:W-:Y:S01]  /*8a10*/  FSETP.NEU.FTZ.AND P1, PT, R236, -INF , PT ;  /* 0xff800000ec00780b */ /* 0x000fe20003f3d000 */
[----:B------:R-:W-:Y:S01]  /*8a20*/  FMUL.FTZ R18, R18, UR32 ;  /* 0x0000002012127c20 */ /* 0x000fe20008410000 */
[----:B------:R-:W-:Y:S01]  /*8a30*/  LOP3.LUT R2, R5, 0xffff, RZ, 0xc0, !PT ;  /* 0x0000ffff05027812 */ /* 0x000fe200078ec0ff */
[----:B-----5:R-:W-:Y:S01]  /*8a40*/  IMAD.MOV.U32 R139, RZ, RZ, R33 ;  /* 0x000000ffff8b7224 */ /* 0x020fe200078e0021 */
[----:B------:R-:W-:-:S02]  /*8a50*/  FSEL R13, R13, RZ, P1 ;  /* 0x000000ff0d0d7208 */ /* 0x000fc40000800000 */
[----:B------:R-:W-:Y:S01]  /*8a60*/  SHF.R.U32.HI R2, RZ, 0x8, R2 ;  /* 0x00000008ff027819 */ /* 0x000fe20000011602 */
[----:B------:R-:W2:Y:S01]  /*8a70*/  MUFU.EX2 R18, R18 ;  /* 0x0000001200127308 */ /* 0x000ea20000000800 */
[--C-:B------:R-:W-:Y:S02]  /*8a80*/  SHF.R.U32.HI R8, RZ, 0x18, R5.reuse ;  /* 0x00000018ff087819 */ /* 0x100fe40000011605 */
[----:B------:R-:W-:Y:S02]  /*8a90*/  PRMT R10, R9, 0x5410, R2 ;  /* 0x00005410090a7816 */ /* 0x000fe40000000002 */
[----:B------:R-:W-:Y:S02]  /*8aa0*/  LOP3.LUT R2, R4, 0xffff, RZ, 0xc0, !PT ;  /* 0x0000ffff04027812 */ /* 0x000fe400078ec0ff */
[----:B-1----:R-:W-:Y:S02]  /*8ab0*/  SHF.R.U32.HI R3, RZ, 0x10, R5 ;  /* 0x00000010ff037819 */ /* 0x002fe40000011605 */
[----:B------:R-:W-:-:S02]  /*8ac0*/  FSEL R7, R238, RZ, P5 ;  /* 0x000000ffee077208 */ /* 0x000fc40002800000 */
[----:B------:R-:W-:Y:S01]  /*8ad0*/  LOP3.LUT R5, R3, 0xff, RZ, 0xc0, !PT ;  /* 0x000000ff03057812 */ /* 0x000fe200078ec0ff */
[----:B------:R-:W-:Y:S01]  /*8ae0*/  FFMA.FTZ R3, R185, UR32, -R13 ;  /* 0x00000020b9037c23 */ /* 0x000fe2000801080d */
[----:B------:R-:W-:Y:S01]  /*8af0*/  MOV R136, R198 ;  /* 0x000000c600887202 */ /* 0x000fe20000000f00 */
[----:B------:R-:W-:Y:S01]  /*8b00*/  FADD.FTZ R22, R135, -R7 ;  /* 0x8000000787167221 */ /* 0x000fe20000010000 */
[----:B------:R-:W-:Y:S01]  /*8b10*/  PRMT R9, R5, 0x5410, R8 ;  /* 0x0000541005097816 */ /* 0x000fe20000000008 */
[----:B------:R1:W-:Y:S01]  /*8b20*/  MUFU.EX2 R251, R3 ;  /* 0x0000000300fb7308 */ /* 0x0003e20000000800 */
[----:B------:R-:W-:Y:S01]  /*8b30*/  FSEL R8, R237, RZ, P4 ;  /* 0x000000ffed087208 */ /* 0x000fe20002000000 */
[----:B------:R-:W-:Y:S01]  /*8b40*/  FFMA.FTZ R7, R177, UR32, -R13 ;  /* 0x00000020b1077c23 */ /* 0x000fe2000801080d */
[----:B------:R-:W-:Y:S01]  /*8b50*/  LOP3.LUT R5, R16, 0xff, RZ, 0xc0, !PT ;  /* 0x000000ff10057812 */ /* 0x000fe200078ec0ff */
[----:B--2---:R-:W-:Y:S01]  /*8b60*/  FMUL.FTZ R148, R148, R18 ;  /* 0x0000001294947220 */ /* 0x004fe20000410000 */
[----:B------:R-:W-:Y:S01]  /*8b70*/  MOV R176, R32 ;  /* 0x0000002000b07202 */ /* 0x000fe20000000f00 */
[----:B------:R-:W-:Y:S01]  /*8b80*/  FADD.FTZ R20, R134, -R8 ;  /* 0x8000000886147221 */ /* 0x000fe20000010000 */
[----:B------:R-:W-:Y:S01]  /*8b90*/  MOV R134, R21 ;  /* 0x0000001500867202 */ /* 0x000fe20000000f00 */
[----:B------:R2:W-:Y:S01]  /*8ba0*/  MUFU.EX2 R198, R6 ;  /* 0x0000000600c67308 */ /* 0x0005e20000000800 */
[----:B------:R-:W-:Y:S01]  /*8bb0*/  PRMT R15, R5, 0x5410, R15 ;  /* 0x00005410050f7816 */ /* 0x000fe2000000000f */
[----:B------:R-:W-:Y:S01]  /*8bc0*/  FMUL.FTZ R20, R20, UR32 ;  /* 0x0000002014147c20 */ /* 0x000fe20008410000 */
[----:B------:R-:W-:Y:S01]  /*8bd0*/  PRMT R32, R249, 0x7054, R249 ;  /* 0x00007054f9207816 */ /* 0x000fe200000000f9 */
[-C--:B------:R-:W-:Y:S01]  /*8be0*/  FMUL.FTZ R149, R149, R18.reuse ;  /* 0x0000001295957220 */ /* 0x080fe20000410000 */
[----:B------:R-:W-:Y:S01]  /*8bf0*/  SHF.R.U32.HI R5, RZ, 0x18, R4 ;  /* 0x00000018ff057819 */ /* 0x000fe20000011604 */
[----:B------:R-:W-:Y:S01]  /*8c00*/  FMUL.FTZ R152, R152, R18 ;  /* 0x0000001298987220 */ /* 0x000fe20000410000 */
[----:B------:R-:W-:Y:S01]  /*8c10*/  MOV R135, R186 ;  /* 0x000000ba00877202 */ /* 0x000fe20000000f00 */
[----:B------:R3:W-:Y:S01]  /*8c20*/  MUFU.EX2 R250, R7 ;  /* 0x0000000700fa7308 */ /* 0x0007e20000000800 */
[----:B-1----:R-:W-:Y:S01]  /*8c30*/  SHF.R.U32.HI R3, RZ, 0x8, R2 ;  /* 0x00000008ff037819 */ /* 0x002fe20000011602 */
[-C--:B------:R-:W-:Y:S01]  /*8c40*/  FMUL.FTZ R153, R153, R18.reuse ;  /* 0x0000001299997220 */ /* 0x080fe20000410000 */
[----:B------:R-:W-:Y:S01]  /*8c50*/  LOP3.LUT R2, R4, 0xff, RZ, 0xc0, !PT ;  /* 0x000000ff04027812 */ /* 0x000fe200078ec0ff */
[-C--:B------:R-:W-:Y:S01]  /*8c60*/  FMUL.FTZ R160, R160, R18.reuse ;  /* 0x00000012a0a07220 */ /* 0x080fe20000410000 */
[-C--:B------:R-:W-:Y:S01]  /*8c70*/  FMUL.FTZ R161, R161, R18.reuse ;  /* 0x00000012a1a17220 */ /* 0x080fe20000410000 */
[-C--:B------:R-:W-:Y:S01]  /*8c80*/  FMUL.FTZ R168, R168, R18.reuse ;  /* 0x00000012a8a87220 */ /* 0x080fe20000410000 */
[----:B------:R-:W-:Y:S01]  /*8c90*/  PRMT R21, R2, 0x5410, R3 ;  /* 0x0000541002157816 */ /* 0x000fe20000000003 */
[----:B------:R-:W-:Y:S01]  /*8ca0*/  FFMA.FTZ R3, R179, UR32, -R13 ;  /* 0x00000020b3037c23 */ /* 0x000fe2000801080d */
[----:B--2---:R-:W-:Y:S01]  /*8cb0*/  SHF.R.U32.HI R6, RZ, 0x8, R11 ;  /* 0x00000008ff067819 */ /* 0x004fe2000001160b */
[----:B------:R-:W-:Y:S01]  /*8cc0*/  FMUL.FTZ R169, R169, R18 ;  /* 0x00000012a9a97220 */ /* 0x000fe20000410000 */
[----:B------:R-:W-:Y:S01]  /*8cd0*/  SHF.R.U32.HI R2, RZ, 0x10, R4 ;  /* 0x00000010ff027819 */ /* 0x000fe20000011604 */
[----:B------:R-:W-:Y:S01]  /*8ce0*/  FFMA.FTZ R4, R178, UR32, -R13 ;  /* 0x00000020b2047c23 */ /* 0x000fe2000801080d */
[----:B------:R-:W-:Y:S01]  /*8cf0*/  PRMT R16, R17, 0x5410, R6 ;  /* 0x0000541011107816 */ /* 0x000fe20000000006 */
[----:B------:R1:W-:Y:S01]  /*8d00*/  MUFU.EX2 R249, R3 ;  /* 0x0000000300f97308 */ /* 0x0003e20000000800 */
[--C-:B------:R-:W-:Y:S01]  /*8d10*/  HSET2.LE.AND R6, R19, R32.reuse, PT ;  /* 0x0000002013067233 */ /* 0x100fe20003803000 */
[----:B------:R-:W-:Y:S01]  /*8d20*/  FMUL.FTZ R17, R22, UR32 ;  /* 0x0000002016117c20 */ /* 0x000fe20008410000 */
[----:B---3--:R-:W-:Y:S01]  /*8d30*/  FSEL R7, R236, RZ, P1 ;  /* 0x000000ffec077208 */ /* 0x008fe20000800000 */
[----:B------:R-:W-:Y:S01]  /*8d40*/  IMAD.MOV.U32 R186, RZ, RZ, R244 ;  /* 0x000000ffffba7224 */ /* 0x000fe200078e00f4 */
[----:B------:R-:W-:Y:S01]  /*8d50*/  MOV R178, R26 ;  /* 0x0000001a00b27202 */ /* 0x000fe20000000f00 */
[-C--:B------:R-:W-:Y:S01]  /*8d60*/  FMUL.FTZ R36, R36, R18.reuse ;  /* 0x0000001224247220 */ /* 0x080fe20000410000 */
[----:B------:R-:W-:Y:S01]  /*8d70*/  MOV R33, R245 ;  /* 0x000000f500217202 */ /* 0x000fe20000000f00 */
[----:B------:R2:W-:Y:S01]  /*8d80*/  MUFU.EX2 R248, R4 ;  /* 0x0000000400f87308 */ /* 0x0005e20000000800 */
[----:B------:R-:W-:Y:S01]  /*8d90*/  FADD.FTZ R11, R137, -R7 ;  /* 0x80000007890b7221 */ /* 0x000fe20000010000 */
[--C-:B------:R-:W-:Y:S01]  /*8da0*/  HSET2.LE.AND R7, R23, R32.reuse, PT ;  /* 0x0000002017077233 */ /* 0x100fe20003803000 */
[-C--:B------:R-:W-:Y:S01]  /*8db0*/  FMUL.FTZ R37, R37, R18.reuse ;  /* 0x0000001225257220 */ /* 0x080fe20000410000 */
[----:B------:R-:W-:Y:S01]  /*8dc0*/  MOV R137, R27 ;  /* 0x0000001b00897202 */ /* 0x000fe20000000f00 */
[-C--:B------:R-:W-:Y:S01]  /*8dd0*/  FMUL.FTZ R48, R48, R18.reuse ;  /* 0x0000001230307220 */ /* 0x080fe20000410000 */
[----:B------:R-:W3:Y:S01]  /*8de0*/  LDSM.16.MT88.4 R24, [R209+0xa000] ;  /* 0x00a00000d118783b */ /* 0x000ee20000004200 */
[----:B------:R-:W-:Y:S01]  /*8df0*/  MOV R34, R247 ;  /* 0x000000f700227202 */ /* 0x000fe20000000f00 */
[----:B------:R-:W4:Y:S01]  /*8e00*/  MUFU.EX2 R17, R17 ;  /* 0x0000001100117308 */ /* 0x000f220000000800 */
[----:B-1----:R-:W-:Y:S01]  /*8e10*/  LOP3.LUT R3, R2, 0xff, RZ, 0xc0, !PT ;  /* 0x000000ff02037812 */ /* 0x002fe200078ec0ff */
[----:B------:R-:W-:Y:S01]  /*8e20*/  FMUL.FTZ R49, R49, R18 ;  /* 0x0000001231317220 */ /* 0x000fe20000410000 */
[----:B------:R-:W-:Y:S01]  /*8e30*/  F2FP.BF16.F32.PACK_AB R2, R135, R136 ;  /* 0x000000888702723e */ /* 0x000fe200000010ff */
[-C--:B------:R-:W-:Y:S01]  /*8e40*/  FMUL.FTZ R52, R52, R18.reuse ;  /* 0x0000001234347220 */ /* 0x080fe20000410000 */
[----:B------:R-:W-:Y:S01]  /*8e50*/  PRMT R19, R3, 0x5410, R5 ;  /* 0x0000541003137816 */ /* 0x000fe20000000005 */
[----:B------:R-:W-:Y:S01]  /*8e60*/  FMUL.FTZ R53, R53, R18 ;  /* 0x0000001235357220 */ /* 0x000fe20000410000 */
[----:B------:R-:W-:Y:S01]  /*8e70*/  LOP3.LUT R6, R6, R2, RZ, 0xc0, !PT ;  /* 0x0000000206067212 */ /* 0x000fe200078ec0ff */
[-C--:B------:R-:W-:Y:S01]  /*8e80*/  FMUL.FTZ R64, R64, R18.reuse ;  /* 0x0000001240407220 */ /* 0x080fe20000410000 */
[--C-:B--2---:R-:W-:Y:S01]  /*8e90*/  HSET2.LE.AND R4, R10, R32.reuse, PT ;  /* 0x000000200a047233 */ /* 0x104fe20003803000 */
[----:B------:R-:W-:Y:S01]  /*8ea0*/  FMUL.FTZ R65, R65, R18 ;  /* 0x0000001241417220 */ /* 0x000fe20000410000 */
[----:B------:R-:W-:Y:S01]  /*8eb0*/  F2FP.BF16.F32.PACK_AB R2, R199, R138 ;  /* 0x0000008ac702723e */ /* 0x000fe200000010ff */
[-C--:B------:R-:W-:Y:S01]  /*8ec0*/  FMUL.FTZ R68, R68, R18.reuse ;  /* 0x0000001244447220 */ /* 0x080fe20000410000 */
[----:B------:R-:W-:Y:S01]  /*8ed0*/  F2FP.BF16.F32.PACK_AB R3, R176, R187 ;  /* 0x000000bbb003723e */ /* 0x000fe200000010ff */
[----:B------:R-:W-:Y:S01]  /*8ee0*/  FMUL.FTZ R69, R69, R18 ;  /* 0x0000001245457220 */ /* 0x000fe20000410000 */
[----:B------:R-:W-:Y:S01]  /*8ef0*/  LOP3.LUT R7, R7, R2, RZ, 0xc0, !PT ;  /* 0x0000000207077212 */ /* 0x000fe200078ec0ff */
[----:B------:R-:W-:Y:S01]  /*8f00*/  FMUL.FTZ R80, R80, R18 ;  /* 0x0000001250507220 */ /* 0x000fe20000410000 */
[----:B------:R-:W-:Y:S01]  /*8f10*/  LOP3.LUT R4, R4, R3, RZ, 0xc0, !PT ;  /* 0x0000000304047212 */ /* 0x000fe200078ec0ff */
[-C--:B----4-:R-:W-:Y:S01]  /*8f20*/  FMUL.FTZ R150, R150, R17.reuse ;  /* 0x0000001196967220 */ /* 0x090fe20000410000 */
[--C-:B------:R-:W-:Y:S01]  /*8f30*/  HSET2.LE.AND R2, R16, R32.reuse, PT ;  /* 0x0000002010027233 */ /* 0x100fe20003803000 */
[-C--:B------:R-:W-:Y:S01]  /*8f40*/  FMUL.FTZ R151, R151, R17.reuse ;  /* 0x0000001197977220 */ /* 0x080fe20000410000 */
[----:B------:R-:W-:Y:S01]  /*8f50*/  F2FP.BF16.F32.PACK_AB R3, R198, R134 ;  /* 0x00000086c603723e */ /* 0x000fe200000010ff */
[----:B------:R1:W2:Y:S01]  /*8f60*/  MUFU.EX2 R16, R20 ;  /* 0x0000001400107308 */ /* 0x0002a20000000800 */
[--C-:B------:R-:W-:Y:S01]  /*8f70*/  HSET2.LE.AND R5, R9, R32.reuse, PT ;  /* 0x0000002009057233 */ /* 0x100fe20003803000 */
[----:B------:R-:W-:Y:S01]  /*8f80*/  FMUL.FTZ R154, R154, R17 ;  /* 0x000000119a9a7220 */ /* 0x000fe20000410000 */
[----:B------:R-:W-:Y:S01]  /*8f90*/  F2FP.BF16.F32.PACK_AB R8, R137, R35 ;  /* 0x000000238908723e */ /* 0x000fe200000010ff */
[----:B------:R-:W-:Y:S01]  /*8fa0*/  FMUL.FTZ R155, R155, R17 ;  /* 0x000000119b9b7220 */ /* 0x000fe20000410000 */
[----:B------:R-:W-:Y:S01]  /*8fb0*/  LOP3.LUT R10, R2, R3, RZ, 0xc0, !PT ;  /* 0x00000003020a7212 */ /* 0x000fe200078ec0ff */
[-C--:B------:R-:W-:Y:S01]  /*8fc0*/  FMUL.FTZ R162, R162, R17.reuse ;  /* 0x00000011a2a27220 */ /* 0x080fe20000410000 */
[--C-:B------:R-:W-:Y:S01]  /*8fd0*/  HSET2.LE.AND R2, R15, R32.reuse, PT ;  /* 0x000000200f027233 */ /* 0x100fe20003803000 */
[----:B------:R-:W-:Y:S01]  /*8fe0*/  FMUL.FTZ R163, R163, R17 ;  /* 0x00000011a3a37220 */ /* 0x000fe20000410000 */
[----:B------:R-:W-:Y:S01]  /*8ff0*/  F2FP.BF16.F32.PACK_AB R3, R248, R249 ;  /* 0x000000f9f803723e */ /* 0x000fe200000010ff */
[----:B------:R-:W-:Y:S01]  /*9000*/  FMUL.FTZ R170, R170, R17 ;  /* 0x00000011aaaa7220 */ /* 0x000fe20000410000 */
[----:B------:R-:W-:Y:S01]  /*9010*/  LOP3.LUT R5, R5, R8, RZ, 0xc0, !PT ;  /* 0x0000000805057212 */ /* 0x000fe200078ec0ff */
[----:B------:R-:W-:Y:S01]  /*9020*/  FMUL.FTZ R8, R11, UR32 ;  /* 0x000000200b087c20 */ /* 0x000fe20008410000 */
[----:B------:R-:W-:Y:S01]  /*9030*/  LOP3.LUT R11, R2, R3, RZ, 0xc0, !PT ;  /* 0x00000003020b7212 */ /* 0x000fe200078ec0ff */
[-C--:B------:R-:W-:Y:S01]  /*9040*/  FMUL.FTZ R171, R171, R17.reuse ;  /* 0x00000011abab7220 */ /* 0x080fe20000410000 */
[--C-:B------:R-:W-:Y:S01]  /*9050*/  HSET2.LE.AND R2, R21, R32.reuse, PT ;  /* 0x0000002015027233 */ /* 0x100fe20003803000 */
[----:B------:R-:W4:Y:S01]  /*9060*/  MUFU.EX2 R15, R8 ;  /* 0x00000008000f7308 */ /* 0x000f220000000800 */
[----:B-1----:R-:W1:Y:S01]  /*9070*/  LDSM.16.MT88.4 R20, [R211+0xa000] ;  /* 0x00a00000d314783b */ /* 0x002e620000004200 */
[----:B------:R-:W-:Y:S01]  /*9080*/  F2FP.BF16.F32.PACK_AB R3, R139, R178 ;  /* 0x000000b28b03723e */ /* 0x000fe200000010ff */
        /* <DEDUP_REMOVED lines=8> */
[C---:B---3--:R-:W-:Y:S01]  /*9110*/  HMMA.16816.F32.BF16 R148, R4.reuse, R24, R148 ;  /* 0x000000180494723c */ /* 0x048fe20000041894 */
[-C--:B------:R-:W-:Y:S01]  /*9120*/  FMUL.FTZ R38, R38, R17.reuse ;  /* 0x0000001126267220 */ /* 0x080fe20000410000 */
[-C--:B------:R-:W-:Y:S01]  /*9130*/  FMUL.FTZ R39, R39, R17.reuse ;  /* 0x0000001127277220 */ /* 0x080fe20000410000 */
[-C--:B------:R-:W-:Y:S01]  /*9140*/  FMUL.FTZ R50, R50, R17.reuse ;  /* 0x0000001132327220 */ /* 0x080fe20000410000 */
[----:B------:R-:W-:Y:S01]  /*9150*/  FMUL.FTZ R51, R51, R17 ;  /* 0x0000001133337220 */ /* 0x000fe20000410000 */
[----:B------:R-:W-:Y:S01]  /*9160*/  MOV R177, R33 ;  /* 0x0000002100b17202 */ /* 0x000fe20000000f00 */
[----:B----4-:R-:W-:Y:S01]  /*9170*/  FMUL.FTZ R146, R146, R15 ;  /* 0x0000000f92927220 */ /* 0x010fe20000410000 */
[----:B------:R-:W-:Y:S01]  /*9180*/  LOP3.LUT R8, R2, R3, RZ, 0xc0, !PT ;  /* 0x0000000302087212 */ /* 0x000fe200078ec0ff */
[-C--:B------:R-:W-:Y:S01]  /*9190*/  FMUL.FTZ R147, R147, R15.reuse ;  /* 0x0000000f93937220 */ /* 0x080fe20000410000 */
[----:B------:R-:W-:Y:S01]  /*91a0*/  HSET2.LE.AND R3, R19, R32, PT ;  /* 0x0000002013037233 */ /* 0x000fe20003803000 */
[-C--:B------:R-:W-:Y:S01]  /*91b0*/  FMUL.FTZ R158, R158, R15.reuse ;  /* 0x0000000f9e9e7220 */ /* 0x080fe20000410000 */
[----:B------:R-:W-:Y:S01]  /*91c0*/  LOP3.LUT R19, R31, UR11, R28, 0x96, !PT ;  /* 0x0000000b1f137c12 */ /* 0x000fe2000f8e961c */
[----:B------:R-:W-:Y:S01]  /*91d0*/  FMUL.FTZ R159, R159, R15 ;  /* 0x0000000f9f9f7220 */ /* 0x000fe20000410000 */
[----:B------:R-:W2:Y:S01]  /*91e0*/  LDSM.16.MT88.4 R28, [R214+0xa000] ;  /* 0x00a00000d61c783b */ /* 0x000ea20000004200 */
[----:B------:R-:W-:Y:S01]  /*91f0*/  F2FP.BF16.F32.PACK_AB R2, R250, R251 ;  /* 0x000000fbfa02723e */ /* 0x000fe200000010ff */
[-C--:B------:R-:W-:Y:S01]  /*9200*/  FMUL.FTZ R166, R166, R15.reuse ;  /* 0x0000000fa6a67220 */ /* 0x080fe20000410000 */
[-C--:B------:R-:W-:Y:S01]  /*9210*/  FMUL.FTZ R167, R167, R15.reuse ;  /* 0x0000000fa7a77220 */ /* 0x080fe20000410000 */
[-C--:B------:R-:W-:Y:S01]  /*9220*/  FMUL.FTZ R174, R174, R15.reuse ;  /* 0x0000000faeae7220 */ /* 0x080fe20000410000 */
[----:B------:R-:W-:Y:S01]  /*9230*/  LOP3.LUT R9, R3, R2, RZ, 0xc0, !PT ;  /* 0x0000000203097212 */ /* 0x000fe200078ec0ff */
[-C--:B------:R-:W-:Y:S01]  /*9240*/  FMUL.FTZ R175, R175, R15.reuse ;  /* 0x0000000fafaf7220 */ /* 0x080fe20000410000 */
[----:B------:R-:W-:Y:S01]  /*9250*/  MOV R32, R246 ;  /* 0x000000f600207202 */ /* 0x000fe20000000f00 */
[----:B------:R-:W-:Y:S01]  /*9260*/  HMMA.16816.F32.BF16 R152, R4, R26, R152 ;  /* 0x0000001a0498723c */ /* 0x000fe20000041898 */
[-C--:B------:R-:W-:Y:S01]  /*9270*/  FMUL.FTZ R44, R44, R16.reuse ;  /* 0x000000102c2c7220 */ /* 0x080fe20000410000 */
[----:B------:R-:W-:Y:S01]  /*9280*/  FMUL.FTZ R45, R45, R16 ;  /* 0x000000102d2d7220 */ /* 0x000fe20000410000 */
[----:B------:R-:W-:Y:S01]  /*9290*/  FMUL.FTZ R46, R46, R15 ;  /* 0x0000000f2e2e7220 */ /* 0x000fe20000410000 */
[----:B------:R-:W-:-:S02]  /*92a0*/  IMAD.MOV.U32 R179, RZ, RZ, R32 ;  /* 0x000000ffffb37224 */ /* 0x000fc400078e0020 */
        /* <DEDUP_REMOVED lines=8> */
[----:B------:R-:W3:Y:S01]  /*9330*/  LDSM.16.MT88.4 R24, [R213+0xa000] ;  /* 0x00a00000d518783b */ /* 0x000ee20000004200 */
[----:B------:R-:W-:Y:S01]  /*9340*/  FMUL.FTZ R77, R77, R16 ;  /* 0x000000104d4d7220 */ /* 0x000fe20000410000 */
[-C--:B------:R-:W-:Y:S01]  /*9350*/  FMUL.FTZ R78, R78, R15.reuse ;  /* 0x0000000f4e4e7220 */ /* 0x080fe20000410000 */
[----:B------:R-:W-:Y:S01]  /*9360*/  FMUL.FTZ R79, R79, R15 ;  /* 0x0000000f4f4f7220 */ /* 0x000fe20000410000 */
[--C-:B------:R-:W-:Y:S01]  /*9370*/  FFMA.FTZ R2, R192, UR32, -R0.reuse ;  /* 0x00000020c0027c23 */ /* 0x100fe20008010800 */
[-C--:B-1----:R-:W-:Y:S01]  /*9380*/  HMMA.16816.F32.BF16 R160, R4, R20.reuse, R160 ;  /* 0x0000001404a0723c */ /* 0x082fe200000418a0 */
[-C--:B------:R-:W-:Y:S01]  /*9390*/  FMUL.FTZ R81, R81, R18.reuse ;  /* 0x0000001251517220 */ /* 0x080fe20000410000 */
[-C--:B------:R-:W-:Y:S01]  /*93a0*/  FMUL.FTZ R84, R84, R18.reuse ;  /* 0x0000001254547220 */ /* 0x080fe20000410000 */
[----:B------:R1:W-:Y:S01]  /*93b0*/  MUFU.EX2 R192, R2 ;  /* 0x0000000200c07308 */ /* 0x0003e20000000800 */
[-C--:B------:R-:W-:Y:S01]  /*93c0*/  FMUL.FTZ R85, R85, R18.reuse ;  /* 0x0000001255557220 */ /* 0x080fe20000410000 */
[-C--:B------:R-:W-:Y:S01]  /*93d0*/  FMUL.FTZ R54, R54, R17.reuse ;  /* 0x0000001136367220 */ /* 0x080fe20000410000 */
[----:B------:R-:W-:Y:S01]  /*93e0*/  HMMA.16816.F32.BF16 R240, R8, R20, R164 ;  /* 0x0000001408f0723c */ /* 0x000fe200000418a4 */
[-C--:B------:R-:W-:Y:S01]  /*93f0*/  FMUL.FTZ R55, R55, R17.reuse ;  /* 0x0000001137377220 */ /* 0x080fe20000410000 */
[-C--:B------:R-:W-:Y:S01]  /*9400*/  FMUL.FTZ R96, R96, R18.reuse ;  /* 0x0000001260607220 */ /* 0x080fe20000410000 */
[-C--:B------:R-:W-:Y:S01]  /*9410*/  FMUL.FTZ R66, R66, R17.reuse ;  /* 0x0000001142427220 */ /* 0x080fe20000410000 */
[-C--:B------:R-:W-:Y:S01]  /*9420*/  FMUL.FTZ R67, R67, R17.reuse ;  /* 0x0000001143437220 */ /* 0x080fe20000410000 */
[-C--:B------:R-:W-:Y:S01]  /*9430*/  FMUL.FTZ R70, R70, R17.reuse ;  /* 0x0000001146467220 */ /* 0x080fe20000410000 */
[-C--:B------:R-:W-:Y:S01]  /*9440*/  HMMA.16816.F32.BF16 R168, R4, R22.reuse, R168 ;  /* 0x0000001604a8723c */ /* 0x080fe200000418a8 */
[-C--:B------:R-:W-:Y:S01]  /*9450*/  FMUL.FTZ R71, R71, R17.reuse ;  /* 0x0000001147477220 */ /* 0x080fe20000410000 */
[-C--:B------:R-:W-:Y:S01]  /*9460*/  FMUL.FTZ R82, R82, R17.reuse ;  /* 0x0000001152527220 */ /* 0x080fe20000410000 */
[-C--:B------:R-:W-:Y:S01]  /*9470*/  FMUL.FTZ R83, R83, R17.reuse ;  /* 0x0000001153537220 */ /* 0x080fe20000410000 */
[-C--:B------:R-:W-:Y:S01]  /*9480*/  FMUL.FTZ R97, R97, R18.reuse ;  /* 0x0000001261617220 */ /* 0x080fe20000410000 */
[-C--:B------:R-:W-:Y:S01]  /*9490*/  FMUL.FTZ R100, R100, R18.reuse ;  /* 0x0000001264647220 */ /* 0x080fe20000410000 */
[----:B------:R-:W-:Y:S01]  /*94a0*/  HMMA.16816.F32.BF16 R232, R8, R22, R172 ;  /* 0x0000001608e8723c */ /* 0x000fe200000418ac */
[----:B------:R-:W4:Y:S01]  /*94b0*/  LDSM.16.MT88.4 R20, [R209+0xb000] ;  /* 0x00b00000d114783b */ /* 0x000f220000004200 */
[----:B-1----:R-:W-:Y:S01]  /*94c0*/  FFMA.FTZ R2, R183, UR32, -R0 ;  /* 0x00000020b7027c23 */ /* 0x002fe20008010800 */
[----:B------:R-:W-:Y:S01]  /*94d0*/  FMUL.FTZ R101, R101, R18 ;  /* 0x0000001265657220 */ /* 0x000fe20000410000 */
[-C--:B------:R-:W-:Y:S01]  /*94e0*/  FMUL.FTZ R86, R86, R17.reuse ;  /* 0x0000001156567220 */ /* 0x080fe20000410000 */
[----:B------:R-:W-:Y:S01]  /*94f0*/  FMUL.FTZ R87, R87, R17 ;  /* 0x0000001157577220 */ /* 0x000fe20000410000 */
[C---:B--2---:R-:W-:Y:S01]  /*9500*/  HMMA.16816.F32.BF16 R204, R4.reuse, R28, R36 ;  /* 0x0000001c04cc723c */ /* 0x044fe20000041824 */
[----:B------:R-:W-:Y:S01]  /*9510*/  MOV R173, R35 ;  /* 0x0000002300ad7202 */ /* 0x000fe20000000f00 */
[----:B------:R-:W-:Y:S01]  /*9520*/  LDSM.16.MT88.4 R36, [R214+0xb000] ;  /* 0x00b00000d624783b */ /* 0x000fe20000004200 */
[----:B------:R-:W-:Y:S01]  /*9530*/  MOV R172, R34 ;  /* 0x0000002200ac7202 */ /* 0x000fe20000000f00 */
[----:B------:R-:W-:Y:S01]  /*9540*/  FMUL.FTZ R112, R112, R18 ;  /* 0x0000001270707220 */ /* 0x000fe20000410000 */
[----:B------:R-:W-:Y:S01]  /*9550*/  MOV R175, R187 ;  /* 0x000000bb00af7202 */ /* 0x000fe20000000f00 */
[-C--:B------:R-:W-:Y:S01]  /*9560*/  HMMA.16816.F32.BF16 R200, R4, R30.reuse, R48 ;  /* 0x0000001e04c8723c */ /* 0x080fe20000041830 */
[----:B------:R-:W1:Y:S01]  /*9570*/  LDSM.16.MT88.4 R32, [R211+0xb000] ;  /* 0x00b00000d320783b */ /* 0x000e620000004200 */
[----:B------:R-:W-:Y:S01]  /*9580*/  MOV R174, R186 ;  /* 0x000000ba00ae7202 */ /* 0x000fe20000000f00 */
[-C--:B------:R-:W-:Y:S01]  /*9590*/  FMUL.FTZ R113, R113, R18.reuse ;  /* 0x0000001271717220 */ /* 0x080fe20000410000 */
[-C--:B------:R-:W-:Y:S01]  /*95a0*/  FMUL.FTZ R116, R116, R18.reuse ;  /* 0x0000001274747220 */ /* 0x080fe20000410000 */
[----:B------:R-:W2:Y:S01]  /*95b0*/  LDSM.16.MT88.4 R48, [R213+0xb000] ;  /* 0x00b00000d530783b */ /* 0x000ea20000004200 */
[C---:B------:R-:W-:Y:S01]  /*95c0*/  HMMA.16816.F32.BF16 R184, R8.reuse, R30, R44 ;  /* 0x0000001e08b8723c */ /* 0x040fe2000004182c */
[-C--:B------:R-:W-:Y:S01]  /*95d0*/  FMUL.FTZ R98, R98, R17.reuse ;  /* 0x0000001162627220 */ /* 0x080fe20000410000 */
[-C--:B------:R-:W-:Y:S01]  /*95e0*/  FMUL.FTZ R99, R99, R17.reuse ;  /* 0x0000001163637220 */ /* 0x080fe20000410000 */
[-C--:B------:R-:W-:Y:S01]  /*95f0*/  FMUL.FTZ R117, R117, R18.reuse ;  /* 0x0000001275757220 */ /* 0x080fe20000410000 */
[-C--:B------:R-:W-:Y:S01]  /*9600*/  FMUL.FTZ R128, R128, R18.reuse ;  /* 0x0000001280807220 */ /* 0x080fe20000410000 */
[----:B------:R-:W-:Y:S01]  /*9610*/  FMUL.FTZ R129, R129, R18 ;  /* 0x0000001281817220 */ /* 0x000fe20000410000 */
[-C--:B------:R-:W-:Y:S01]  /*9620*/  FMUL.FTZ R102, R102, R17.reuse ;  /* 0x0000001166667220 */ /* 0x080fe20000410000 */
[----:B------:R-:W-:Y:S01]  /*9630*/  MOV R47, R178 ;  /* 0x000000b2002f7202 */ /* 0x000fe20000000f00 */
[----:B------:R-:W-:Y:S01]  /*9640*/  FMUL.FTZ R103, R103, R17 ;  /* 0x0000001167677220 */ /* 0x000fe20000410000 */
[----:B------:R-:W-:Y:S01]  /*9650*/  MOV R46, R179 ;  /* 0x000000b3002e7202 */ /* 0x000fe20000000f00 */
[----:B------:R-:W-:Y:S01]  /*9660*/  FMUL.FTZ R114, R114, R17 ;  /* 0x0000001172727220 */ /* 0x000fe20000410000 */
[----:B------:R-:W-:Y:S01]  /*9670*/  MOV R45, R177 ;  /* 0x000000b1002d7202 */ /* 0x000fe20000000f00 */
[-C--:B------:R-:W-:Y:S01]  /*9680*/  FMUL.FTZ R115, R115, R17.reuse ;  /* 0x0000001173737220 */ /* 0x080fe20000410000 */
[----:B------:R-:W-:Y:S01]  /*9690*/  MOV R44, R176 ;  /* 0x000000b0002c7202 */ /* 0x000fe20000000f00 */
[-C--:B------:R-:W-:Y:S01]  /*96a0*/  FMUL.FTZ R118, R118, R17.reuse ;  /* 0x0000001176767220 */ /* 0x080fe20000410000 */
[C---:B---3--:R-:W-:Y:S01]  /*96b0*/  HMMA.16816.F32.BF16 R176, R8.reuse, R26, R60 ;  /* 0x0000001a08b0723c */ /* 0x048fe2000004183c */
[-C--:B------:R-:W-:Y:S01]  /*96c0*/  FMUL.FTZ R119, R119, R17.reuse ;  /* 0x0000001177777220 */ /* 0x080fe20000410000 */
        /* <DEDUP_REMOVED lines=8> */
[-C--:B------:R-:W-:Y:S01]  /*9750*/  FMUL.FTZ R59, R59, R15.reuse ;  /* 0x0000000f3b3b7220 */ /* 0x080fe20000410000 */
[----:B------:R-:W-:Y:S01]  /*9760*/  MOV R60, R138 ;  /* 0x0000008a003c7202 */ /* 0x000fe20000000f00 */
[-C--:B------:R-:W-:Y:S01]  /*9770*/  FMUL.FTZ R72, R72, R16.reuse ;  /* 0x0000001048487220 */ /* 0x080fe20000410000 */
[----:B----4-:R-:W-:Y:S01]  /*9780*/  HMMA.16816.F32.BF16 R136, R8, R22, R76 ;  /* 0x000000160888723c */ /* 0x010fe2000004184c */
[-C--:B------:R-:W-:Y:S01]  /*9790*/  FMUL.FTZ R73, R73, R16.reuse ;  /* 0x0000001049497220 */ /* 0x080fe20000410000 */
[-C--:B------:R-:W-:Y:S01]  /*97a0*/  FMUL.FTZ R74, R74, R15.reuse ;  /* 0x0000000f4a4a7220 */ /* 0x080fe20000410000 */
[----:B------:R-:W-:Y:S01]  /*97b0*/  FMUL.FTZ R75, R75, R15 ;  /* 0x0000000f4b4b7220 */ /* 0x000fe20000410000 */
[-C--:B------:R-:W-:Y:S01]  /*97c0*/  FMUL.FTZ R40, R40, R16.reuse ;  /* 0x0000001028287220 */ /* 0x080fe20000410000 */
[----:B------:R-:W-:Y:S01]  /*97d0*/  FMUL.FTZ R41, R41, R16 ;  /* 0x0000001029297220 */ /* 0x000fe20000410000 */
[C---:B------:R-:W-:Y:S01]  /*97e0*/  HMMA.16816.F32.BF16 R52, R4.reuse, R24, R52 ;  /* 0x000000180434723c */ /* 0x040fe20000041834 */
[----:B------:R-:W-:Y:S01]  /*97f0*/  IMAD.MOV.U32 R76, RZ, RZ, R198 ;  /* 0x000000ffff4c7224 */ /* 0x000fe200078e00c6 */
[----:B------:R-:W-:Y:S01]  /*9800*/  MOV R77, R199 ;  /* 0x000000c7004d7202 */ /* 0x000fe20000000f00 */
[----:B------:R3:W-:Y:S01]  /*9810*/  MUFU.EX2 R198, R2 ;  /* 0x0000000200c67308 */ /* 0x0007e20000000800 */
[----:B------:R-:W-:Y:S01]  /*9820*/  MOV R79, R134 ;  /* 0x00000086004f7202 */ /* 0x000fe20000000f00 */
[----:B------:R-:W-:Y:S01]  /*9830*/  FMUL.FTZ R42, R42, R15 ;  /* 0x0000000f2a2a7220 */ /* 0x000fe20000410000 */
[C---:B------:R-:W-:Y:S01]  /*9840*/  HMMA.16816.F32.BF16 R64, R4.reuse, R26, R64 ;  /* 0x0000001a0440723c */ /* 0x040fe20000041840 */
[----:B------:R-:W-:Y:S01]  /*9850*/  MOV R78, R135 ;  /* 0x00000087004e7202 */ /* 0x000fe20000000f00 */
[-C--:B------:R-:W-:Y:S01]  /*9860*/  FMUL.FTZ R43, R43, R15.reuse ;  /* 0x0000000f2b2b7220 */ /* 0x080fe20000410000 */
[-C--:B------:R-:W-:Y:S01]  /*9870*/  FMUL.FTZ R88, R88, R16.reuse ;  /* 0x0000001058587220 */ /* 0x080fe20000410000 */
[-C--:B------:R-:W-:Y:S01]  /*9880*/  FMUL.FTZ R89, R89, R16.reuse ;  /* 0x0000001059597220 */ /* 0x080fe20000410000 */
[-C--:B------:R-:W-:Y:S01]  /*9890*/  FMUL.FTZ R90, R90, R15.reuse ;  /* 0x0000000f5a5a7220 */ /* 0x080fe20000410000 */
[C---:B------:R-:W-:Y:S01]  /*98a0*/  HMMA.16816.F32.BF16 R68, R4.reuse, R20, R68 ;  /* 0x000000140444723c */ /* 0x040fe20000041844 */
[--C-:B------:R-:W-:Y:S01]  /*98b0*/  FFMA.FTZ R26, R194, UR32, -R13.reuse ;  /* 0x00000020c21a7c23 */ /* 0x100fe2000801080d */
[----:B------:R-:W-:Y:S01]  /*98c0*/  FFMA.FTZ R27, R191, UR32, -R13 ;  /* 0x00000020bf1b7c23 */ /* 0x000fe2000801080d */
[-C--:B------:R-:W-:Y:S01]  /*98d0*/  FMUL.FTZ R91, R91, R15.reuse ;  /* 0x0000000f5b5b7220 */ /* 0x080fe20000410000 */
[-C--:B------:R-:W-:Y:S01]  /*98e0*/  FMUL.FTZ R92, R92, R16.reuse ;  /* 0x000000105c5c7220 */ /* 0x080fe20000410000 */
[-C--:B------:R-:W-:Y:S01]  /*98f0*/  FMUL.FTZ R93, R93, R16.reuse ;  /* 0x000000105d5d7220 */ /* 0x080fe20000410000 */
[C---:B------:R-:W-:Y:S01]  /*9900*/  HMMA.16816.F32.BF16 R80, R4.reuse, R22, R80 ;  /* 0x000000160450723c */ /* 0x040fe20000041850 */
[-C--:B------:R-:W-:Y:S01]  /*9910*/  FMUL.FTZ R94, R94, R15.reuse ;  /* 0x0000000f5e5e7220 */ /* 0x080fe20000410000 */
[--C-:B---3--:R-:W-:Y:S01]  /*9920*/  FFMA.FTZ R2, R143, UR32, -R0.reuse ;  /* 0x000000208f027c23 */ /* 0x108fe20008010800 */
[----:B------:R-:W-:Y:S01]  /*9930*/  FFMA.FTZ R0, R142, UR32, -R0 ;  /* 0x000000208e007c23 */ /* 0x000fe20008010800 */
[-C--:B------:R-:W-:Y:S01]  /*9940*/  FMUL.FTZ R95, R95, R15.reuse ;  /* 0x0000000f5f5f7220 */ /* 0x080fe20000410000 */
[-C--:B------:R-:W-:Y:S01]  /*9950*/  FMUL.FTZ R104, R104, R16.reuse ;  /* 0x0000001068687220 */ /* 0x080fe20000410000 */
[----:B------:R3:W-:Y:S01]  /*9960*/  MUFU.EX2 R199, R2 ;  /* 0x0000000200c77308 */ /* 0x0007e20000000800 */
[C---:B-1----:R-:W-:Y:S01]  /*9970*/  HMMA.16816.F32.BF16 R84, R4.reuse, R32, R84 ;  /* 0x000000200454723c */ /* 0x042fe20000041854 */
[-C--:B------:R-:W-:Y:S01]  /*9980*/  FMUL.FTZ R105, R105, R16.reuse ;  /* 0x0000001069697220 */ /* 0x080fe20000410000 */
[-C--:B------:R-:W-:Y:S01]  /*9990*/  FMUL.FTZ R106, R106, R15.reuse ;  /* 0x0000000f6a6a7220 */ /* 0x080fe20000410000 */
[-C--:B------:R-:W-:Y:S01]  /*99a0*/  FMUL.FTZ R107, R107, R15.reuse ;  /* 0x0000000f6b6b7220 */ /* 0x080fe20000410000 */
[-C--:B------:R-:W-:Y:S01]  /*99b0*/  FMUL.FTZ R108, R108, R16.reuse ;  /* 0x000000106c6c7220 */ /* 0x080fe20000410000 */
[-C--:B------:R-:W-:Y:S01]  /*99c0*/  FMUL.FTZ R109, R109, R16.reuse ;  /* 0x000000106d6d7220 */ /* 0x080fe20000410000 */
[C---:B------:R-:W-:Y:S01]  /*99d0*/  HMMA.16816.F32.BF16 R96, R4.reuse, R34, R96 ;  /* 0x000000220460723c */ /* 0x040fe20000041860 */
[----:B------:R1:W4:Y:S01]  /*99e0*/  MUFU.EX2 R183, R0 ;  /* 0x0000000000b77308 */ /* 0x0003220000000800 */
[-C--:B------:R-:W-:Y:S01]  /*99f0*/  FMUL.FTZ R110, R110, R15.reuse ;  /* 0x0000000f6e6e7220 */ /* 0x080fe20000410000 */
[-C--:B------:R-:W-:Y:S01]  /*9a00*/  FMUL.FTZ R111, R111, R15.reuse ;  /* 0x0000000f6f6f7220 */ /* 0x080fe20000410000 */
[-C--:B------:R-:W-:Y:S01]  /*9a10*/  FMUL.FTZ R120, R120, R16.reuse ;  /* 0x0000001078787220 */ /* 0x080fe20000410000 */
[-C--:B------:R-:W-:Y:S01]  /*9a20*/  FMUL.FTZ R121, R121, R16.reuse ;  /* 0x0000001079797220 */ /* 0x080fe20000410000 */
[----:B------:R-:W-:Y:S01]  /*9a30*/  HMMA.16816.F32.BF16 R100, R4, R36, R100 ;  /* 0x000000240464723c */ /* 0x000fe20000041864 */
[-C--:B------:R-:W-:Y:S01]  /*9a40*/  FMUL.FTZ R122, R122, R15.reuse ;  /* 0x0000000f7a7a7220 */ /* 0x080fe20000410000 */
[----:B------:R-:W-:Y:S01]  /*9a50*/  FMUL.FTZ R123, R123, R15 ;  /* 0x0000000f7b7b7220 */ /* 0x000fe20000410000 */
[----:B------:R-:W-:Y:S01]  /*9a60*/  FMUL.FTZ R124, R124, R16 ;  /* 0x000000107c7c7220 */ /* 0x000fe20000410000 */
[----:B---3--:R-:W-:-:S04]  /*9a70*/  IMAD.WIDE.U32 R2, R141, -0x2daee0ad, RZ ;  /* 0xd2511f538d027825 */ /* 0x008fc800078e00ff */
[----:B------:R-:W-:Y:S01]  /*9a80*/  FMUL.FTZ R125, R125, R16 ;  /* 0x000000107d7d7220 */ /* 0x000fe20000410000 */
[C---:B------:R-:W-:Y:S01]  /*9a90*/  HMMA.16816.F32.BF16 R112, R4.reuse, R38, R112 ;  /* 0x000000260470723c */ /* 0x040fe20000041870 */
[-C--:B------:R-:W-:Y:S01]  /*9aa0*/  FMUL.FTZ R126, R126, R15.reuse ;  /* 0x0000000f7e7e7220 */ /* 0x080fe20000410000 */
[----:B------:R-:W-:Y:S01]  /*9ab0*/  FMUL.FTZ R127, R127, R15 ;  /* 0x0000000f7f7f7220 */ /* 0x000fe20000410000 */
[----:B------:R-:W-:Y:S01]  /*9ac0*/  SHF.R.U32.HI R23, RZ, 0x18, R2 ;  /* 0x00000018ff177819 */ /* 0x000fe20000011602 */
[----:B------:R-:W3:Y:S01]  /*9ad0*/  LDSM.16.MT88.4 R156, [R209+0xa800] ;  /* 0x00a80000d19c783b */ /* 0x000ee20000004200 */
[----:B------:R-:W-:Y:S01]  /*9ae0*/  MOV R194, R46 ;  /* 0x0000002e00c27202 */ /* 0x000fe20000000f00 */
[----:B-1----:R-:W-:Y:S01]  /*9af0*/  FFMA.FTZ R0, R193, UR32, -R12 ;  /* 0x00000020c1007c23 */ /* 0x002fe2000801080c */
[C---:B--2---:R-:W-:Y:S01]  /*9b00*/  HMMA.16816.F32.BF16 R116, R4.reuse, R48, R116 ;  /* 0x000000300474723c */ /* 0x044fe20000041874 */
[----:B------:R-:W-:Y:S01]  /*9b10*/  MOV R191, R47 ;  /* 0x0000002f00bf7202 */ /* 0x000fe20000000f00 */
[----:B------:R-:W-:Y:S04]  /*9b20*/  MUFU.EX2 R26, R26 ;  /* 0x0000001a001a7308 */ /* 0x000fe80000000800 */
[----:B------:R-:W-:Y:S01]  /*9b30*/  HMMA.16816.F32.BF16 R164, R4, R50, R128 ;  /* 0x0000003204a4723c */ /* 0x000fe20000041880 */
[----:B------:R-:W1:Y:S03]  /*9b40*/  LDC.U8 R131, c[0x0][0x388] ;  /* 0x0000e200ff837b82 */ /* 0x000e660000000000 */
[----:B------:R2:W-:Y:S02]  /*9b50*/  MUFU.EX2 R142, R0 ;  /* 0x00000000008e7308 */ /* 0x0005e40000000800 */
[----:B------:R-:W-:Y:S01]  /*9b60*/  HMMA.16816.F32.BF16 R56, R8, R24, R56 ;  /* 0x000000180838723c */ /* 0x000fe20000041838 */
[----:B------:R-:W-:Y:S01]  /*9b70*/  LOP3.LUT R4, R3, UR12, R140, 0x96, !PT ;  /* 0x0000000c03047c12 */ /* 0x000fe2000f8e968c */
[----:B------:R-:W-:Y:S01]  /*9b80*/  FFMA.FTZ R5, R189, UR32, -R14 ;  /* 0x00000020bd057c23 */ /* 0x000fe2000801080e */
[----:B------:R-:W-:-:S02]  /*9b90*/  LOP3.LUT R7, R2, 0xffff, RZ, 0xc0, !PT ;  /* 0x0000ffff02077812 */ /* 0x000fc400078ec0ff */
[----:B------:R-:W-:Y:S01]  /*9ba0*/  MOV R189, R60 ;  /* 0x0000003c00bd7202 */ /* 0x000fe20000000f00 */
[C---:B------:R-:W-:Y:S01]  /*9bb0*/  HMMA.16816.F32.BF16 R72, R8.reuse, R20, R72 ;  /* 0x000000140848723c */ /* 0x040fe20000041848 */
[----:B------:R-:W-:Y:S01]  /*9bc0*/  LOP3.LUT R24, R2, 0xff, RZ, 0xc0, !PT ;  /* 0x000000ff02187812 */ /* 0x000fe200078ec0ff */
[----:B------:R5:W-:Y:S01]  /*9bd0*/  MUFU.EX2 R135, R5 ;  /* 0x0000000500877308 */ /* 0x000be20000000800 */
[----:B------:R-:W-:Y:S01]  /*9be0*/  FFMA.FTZ R25, R196, UR32, -R13 ;  /* 0x00000020c4197c23 */ /* 0x000fe2000801080d */
[----:B------:R-:W-:Y:S02]  /*9bf0*/  MOV R196, R45 ;  /* 0x0000002d00c47202 */ /* 0x000fe40000000f00 */
[----:B------:R-:W-:Y:S01]  /*9c00*/  HMMA.16816.F32.BF16 R40, R8, R28, R40 ;  /* 0x0000001c0828723c */ /* 0x000fe20000041828 */
[----:B------:R-:W-:Y:S01]  /*9c10*/  SHF.R.U32.HI R20, RZ, 0x10, R2 ;  /* 0x00000010ff147819 */ /* 0x000fe20000011602 */
[----:B------:R-:W-:-:S04]  /*9c20*/  IMAD.WIDE.U32 R2, R19, -0x2daee0ad, RZ ;  /* 0xd2511f5313027825 */ /* 0x000fc800078e00ff */
[----:B--2---:R-:W-:Y:S01]  /*9c30*/  FFMA.FTZ R0, R182, UR32, -R12 ;  /* 0x00000020b6007c23 */ /* 0x004fe2000801080c */
[----:B------:R-:W-:Y:S01]  /*9c40*/  MOV R182, R77 ;  /* 0x0000004d00b67202 */ /* 0x000fe20000000f00 */
[----:B------:R-:W-:Y:S01]  /*9c50*/  MUFU.EX2 R27, R27 ;  /* 0x0000001b001b7308 */ /* 0x000fe20000000800 */
[C---:B------:R-:W-:Y:S01]  /*9c60*/  HMMA.16816.F32.BF16 R88, R8.reuse, R32, R88 ;  /* 0x000000200858723c */ /* 0x040fe20000041858 */
[C---:B------:R-:W-:Y:S02]  /*9c70*/  LOP3.LUT R6, R2.reuse, 0xffff, RZ, 0xc0, !PT ;  /* 0x0000ffff02067812 */ /* 0x040fe400078ec0ff */
[--C-:B------:R-:W-:Y:S02]  /*9c80*/  SHF.R.U32.HI R19, RZ, 0x10, R2.reuse ;  /* 0x00000010ff137819 */ /* 0x100fe40000011602 */
[----:B------:R-:W-:Y:S01]  /*9c90*/  LOP3.LUT R22, R2, 0xff, RZ, 0xc0, !PT ;  /* 0x000000ff02167812 */ /* 0x000fe200078ec0ff */
[C---:B------:R-:W-:Y:S01]  /*9ca0*/  HMMA.16816.F32.BF16 R32, R8.reuse, R34, R92 ;  /* 0x000000220820723c */ /* 0x040fe2000004185c */
[----:B------:R2:W3:Y:S01]  /*9cb0*/  MUFU.EX2 R143, R0 ;  /* 0x00000000008f7308 */ /* 0x0004e20000000800 */
[----:B------:R-:W-:Y:S01]  /*9cc0*/  SHF.R.U32.HI R21, RZ, 0x18, R2 ;  /* 0x00000018ff157819 */ /* 0x000fe20000011602 */
[--C-:B------:R-:W-:Y:S01]  /*9cd0*/  FFMA.FTZ R2, R190, UR32, -R14.reuse ;  /* 0x00000020be027c23 */ /* 0x100fe2000801080e */
[----:B-----5:R-:W-:Y:S01]  /*9ce0*/  FFMA.FTZ R5, R188, UR32, -R14 ;  /* 0x00000020bc057c23 */ /* 0x020fe2000801080e */
[----:B------:R-:W-:Y:S01]  /*9cf0*/  SHF.R.U32.HI R6, RZ, 0x8, R6 ;  /* 0x00000008ff067819 */ /* 0x000fe20000011606 */
[C---:B------:R-:W-:Y:S01]  /*9d00*/  HMMA.16816.F32.BF16 R104, R8.reuse, R36, R104 ;  /* 0x000000240868723c */ /* 0x040fe20000041868 */
[----:B-1----:R-:W-:Y:S01]  /*9d10*/  PRMT R193, R131, 0x7054, R131 ;  /* 0x0000705483c17816 */ /* 0x002fe20000000083 */
[----:B------:R-:W-:Y:S01]  /*9d20*/  IMAD.MOV.U32 R190, RZ, RZ, R62 ;  /* 0x000000ffffbe7224 */ /* 0x000fe200078e003e */
[----:B------:R1:W-:Y:S01]  /*9d30*/  MUFU.EX2 R133, R2 ;  /* 0x0000000200857308 */ /* 0x0003e20000000800 */
[----:B------:R-:W-:Y:S01]  /*9d40*/  PRMT R22, R22, 0x5410, R6 ;  /* 0x0000541016167816 */ /* 0x000fe20000000006 */
[----:B------:R-:W-:Y:S01]  /*9d50*/  LDSM.16.MT88.4 R92, [R211+0xb800] ;  /* 0x00b80000d35c783b */ /* 0x000fe20000004200 */
[----:B------:R-:W-:Y:S01]  /*9d60*/  HMMA.16816.F32.BF16 R28, R8, R38, R108 ;  /* 0x00000026081c723c */ /* 0x000fe2000004186c */
[----:B------:R-:W-:-:S02]  /*9d70*/  MOV R188, R63 ;  /* 0x0000003f00bc7202 */ /* 0x000fc40000000f00 */
[----:B------:R-:W-:Y:S02]  /*9d80*/  LDSM.16.MT88.4 R108, [R214+0xb800] ;  /* 0x00b80000d66c783b */ /* 0x000fe40000004200 */
[----:B------:R-:W-:Y:S01]  /*9d90*/  MUFU.EX2 R25, R25 ;  /* 0x0000001900197308 */ /* 0x000fe20000000800 */
[----:B--2---:R-:W-:Y:S01]  /*9da0*/  FFMA.FTZ R0, R180, UR32, -R12 ;  /* 0x00000020b4007c23 */ /* 0x004fe2000801080c */
[----:B------:R-:W-:Y:S01]  /*9db0*/  HMMA.16816.F32.BF16 R120, R8, R48, R120 ;  /* 0x000000300878723c */ /* 0x000fe20000041878 */
[----:B------:R-:W-:-:S05]  /*9dc0*/  MOV R180, R78 ;  /* 0x0000004e00b47202 */ /* 0x000fca0000000f00 */
[----:B------:R2:W-:Y:S01]  /*9dd0*/  MUFU.EX2 R141, R0 ;  /* 0x00000000008d7308 */ /* 0x0005e20000000800 */
[----:B-1----:R-:W-:Y:S01]  /*9de0*/  LOP3.LUT R2, R4, 0xffff, RZ, 0xc0, !PT ;  /* 0x0000ffff04027812 */ /* 0x002fe200078ec0ff */
[----:B--2---:R-:W-:Y:S01]  /*9df0*/  FFMA.FTZ R0, R181, UR32, -R12 ;  /* 0x00000020b5007c23 */ /* 0x004fe2000801080c */
[----:B------:R-:W-:Y:S02]  /*9e00*/  SHF.R.U32.HI R12, RZ, 0x8, R7 ;  /* 0x00000008ff0c7819 */ /* 0x000fe40000011607 */
[----:B------:R-:W-:-:S03]  /*9e10*/  LOP3.LUT R7, R20, 0xff, RZ, 0xc0, !PT ;  /* 0x000000ff14077812 */ /* 0x000fc600078ec0ff */
[----:B------:R1:W2:Y:S01]  /*9e20*/  MUFU.EX2 R140, R0 ;  /* 0x00000000008c7308 */ /* 0x0002a20000000800 */
[----:B------:R-:W-:Y:S02]  /*9e30*/  MOV R181, R79 ;  /* 0x0000004f00b57202 */ /* 0x000fe40000000f00 */
[----:B------:R-:W-:Y:S02]  /*9e40*/  PRMT R23, R7, 0x5410, R23 ;  /* 0x0000541007177816 */ /* 0x000fe40000000017 */
[----:B------:R-:W-:Y:S02]  /*9e50*/  SHF.R.U32.HI R7, RZ, 0x18, R4 ;  /* 0x00000018ff077819 */ /* 0x000fe40000011604 */
[----:B-1----:R-:W-:Y:S01]  /*9e60*/  LOP3.LUT R0, R3, UR12, R132, 0x96, !PT ;  /* 0x0000000c03007c12 */ /* 0x002fe2000f8e9684 */
[----:B------:R-:W-:Y:S01]  /*9e70*/  FFMA.FTZ R3, R195, UR32, -R14 ;  /* 0x00000020c3037c23 */ /* 0x000fe2000801080e */
[----:B------:R-:W-:Y:S01]  /*9e80*/  FFMA.FTZ R14, R197, UR32, -R13 ;  /* 0x00000020c50e7c23 */ /* 0x000fe2000801080d */
[----:B------:R-:W-:Y:S01]  /*9e90*/  PRMT R13, R24, 0x5410, R12 ;  /* 0x00005410180d7816 */ /* 0x000fe2000000000c */
[----:B------:R1:W5:Y:S01]  /*9ea0*/  MUFU.EX2 R132, R5 ;  /* 0x0000000500847308 */ /* 0x0003620000000800 */
[----:B------:R-:W-:-:S02]  /*9eb0*/  LOP3.LUT R12, R4, 0xff, RZ, 0xc0, !PT ;  /* 0x000000ff040c7812 */ /* 0x000fc400078ec0ff */
[----:B------:R-:W-:Y:S02]  /*9ec0*/  LOP3.LUT R6, R0, 0xff, RZ, 0xc0, !PT ;  /* 0x000000ff00067812 */ /* 0x000fe400078ec0ff */
[----:B------:R-:W-:Y:S02]  /*9ed0*/  MOV R195, R61 ;  /* 0x0000003d00c37202 */ /* 0x000fe40000000f00 */
[----:B------:R-:W-:Y:S01]  /*9ee0*/  MOV R197, R44 ;  /* 0x0000002c00c57202 */ /* 0x000fe20000000f00 */
[----:B------:R4:W5:Y:S01]  /*9ef0*/  MUFU.EX2 R134, R3 ;  /* 0x0000000300867308 */ /* 0x0009620000000800 */
[----:B------:R-:W5:Y:S04]  /*9f00*/  LDSM.16.MT88.4 R44, [R214+0xa800] ;  /* 0x00a80000d62c783b */ /* 0x000f680000004200 */
[----:B------:R-:W5:Y:S03]  /*9f10*/  LDSM.16.MT88.4 R60, [R213+0xa800] ;  /* 0x00a80000d53c783b */ /* 0x000f660000004200 */
[----:B------:R3:W5:Y:S01]  /*9f20*/  MUFU.EX2 R24, R14 ;  /* 0x0000000e00187308 */ /* 0x0007620000000800 */
[----:B-1----:R-:W-:-:S02]  /*9f30*/  SHF.R.U32.HI R5, RZ, 0x8, R2 ;  /* 0x00000008ff057819 */ /* 0x002fc40000011602 */
[----:B----4-:R-:W-:Y:S02]  /*9f40*/  LOP3.LUT R3, R19, 0xff, RZ, 0xc0, !PT ;  /* 0x000000ff13037812 */ /* 0x010fe400078ec0ff */
[----:B------:R-:W-:Y:S02]  /*9f50*/  PRMT R19, R12, 0x5410, R5 ;  /* 0x000054100c137816 */ /* 0x000fe40000000005 */
[----:B------:R-:W-:Y:S02]  /*9f60*/  PRMT R21, R3, 0x5410, R21 ;  /* 0x0000541003157816 */ /* 0x000fe40000000015 */
[----:B------:R-:W-:Y:S02]  /*9f70*/  SHF.R.U32.HI R3, RZ, 0x10, R4 ;  /* 0x00000010ff037819 */ /* 0x000fe40000011604 */
[----:B------:R-:W-:Y:S02]  /*9f80*/  LOP3.LUT R4, R0, 0xffff, RZ, 0xc0, !PT ;  /* 0x0000ffff00047812 */ /* 0x000fe400078ec0ff */
[----:B------:R-:W-:-:S02]  /*9f90*/  LOP3.LUT R3, R3, 0xff, RZ, 0xc0, !PT ;  /* 0x000000ff03037812 */ /* 0x000fc400078ec0ff */
[----:B------:R-:W-:Y:S02]  /*9fa0*/  SHF.R.U32.HI R2, RZ, 0x8, R4 ;  /* 0x00000008ff027819 */ /* 0x000fe40000011604 */
[----:B---3--:R-:W-:Y:S02]  /*9fb0*/  PRMT R14, R3, 0x5410, R7 ;  /* 0x00005410030e7816 */ /* 0x008fe40000000007 */
[----:B------:R-:W-:Y:S02]  /*9fc0*/  PRMT R20, R6, 0x5410, R2 ;  /* 0x0000541006147816 */ /* 0x000fe40000000002 */
[--C-:B------:R-:W-:Y:S02]  /*9fd0*/  SHF.R.U32.HI R2, RZ, 0x10, R0.reuse ;  /* 0x00000010ff027819 */ /* 0x100fe40000011600 */
[----:B------:R-:W-:Y:S02]  /*9fe0*/  SHF.R.U32.HI R4, RZ, 0x18, R0 ;  /* 0x00000018ff047819 */ /* 0x000fe40000011600 */
[----:B------:R-:W-:-:S02]  /*9ff0*/  LOP3.LUT R3, R2, 0xff, RZ, 0xc0, !PT ;  /* 0x000000ff02037812 */ /* 0x000fc400078ec0ff */
[--C-:B------:R-:W-:Y:S02]  /*a000*/  HSET2.LE.AND R0, R13, R193.reuse, PT ;  /* 0x000000c10d007233 */ /* 0x100fe40003803000 */
[----:B------:R-:W-:Y:S02]  /*a010*/  F2FP.BF16.F32.PACK_AB R2, R183, R199 ;  /* 0x000000c7b702723e */ /* 0x000fe400000010ff */
[----:B------:R-:W-:Y:S02]  /*a020*/  PRMT R13, R3, 0x5410, R4 ;  /* 0x00005410030d7816 */ /* 0x000fe40000000004 */
[----:B------:R-:W-:Y:S02]  /*a030*/  LOP3.LUT R130, R0, R2, RZ, 0xc0, !PT ;  /* 0x0000000200827212 */ /* 0x000fe400078ec0ff */
[--C-:B------:R-:W-:Y:S02]  /*a040*/  HSET2.LE.AND R0, R19, R193.reuse, PT ;  /* 0x000000c113007233 */ /* 0x100fe40003803000 */
[--C-:B------:R-:W-:Y:S01]  /*a050*/  HSET2.LE.AND R2, R14, R193.reuse, PT ;  /* 0x000000c10e027233 */ /* 0x100fe20003803000 */
[----:B------:R-:W-:Y:S01]  /*a060*/  IMAD.MOV.U32 R14, RZ, RZ, R173 ;  /* 0x000000ffff0e7224 */ /* 0x000fe200078e00ad */
[----:B------:R-:W-:-:S02]  /*a070*/  HSET2.LE.AND R4, R23, R193, PT ;  /* 0x000000c117047233 */ /* 0x000fc40003803000 */
[----:B------:R-:W-:Y:S02]  /*a080*/  F2FP.BF16.F32.PACK_AB R12, R198, R192 ;  /* 0x000000c0c60c723e */ /* 0x000fe400000010ff */
[----:B------:R-:W-:Y:S02]  /*a090*/  F2FP.BF16.F32.PACK_AB R3, R143, R142 ;  /* 0x0000008e8f03723e */ /* 0x000fe400000010ff */
[----:B--2---:R-:W-:Y:S02]  /*a0a0*/  F2FP.BF16.F32.PACK_AB R5, R140, R141 ;  /* 0x0000008d8c05723e */ /* 0x004fe400000010ff */
[----:B------:R-:W-:Y:S02]  /*a0b0*/  LOP3.LUT R128, R0, R12, RZ, 0xc0, !PT ;  /* 0x0000000c00807212 */ /* 0x000fe400078ec0ff */
[----:B------:R-:W-:Y:S02]  /*a0c0*/  LOP3.LUT R129, R2, R3, RZ, 0xc0, !PT ;  /* 0x0000000302817212 */ /* 0x000fe400078ec0ff */
[----:B------:R-:W-:-:S02]  /*a0d0*/  HSET2.LE.AND R6, R22, R193, PT ;  /* 0x000000c116067233 */ /* 0x000fc40003803000 */
[----:B------:R-:W-:Y:S02]  /*a0e0*/  LOP3.LUT R131, R4, R5, RZ, 0xc0, !PT ;  /* 0x0000000504837212 */ /* 0x000fe400078ec0ff */
[--C-:B------:R-:W-:Y:S02]  /*a0f0*/  HSET2.LE.AND R0, R21, R193.reuse, PT ;  /* 0x000000c115007233 */ /* 0x100fe40003803000 */
[--C-:B------:R-:W-:Y:S02]  /*a100*/  HSET2.LE.AND R3, R20, R193.reuse, PT ;  /* 0x000000c114037233 */ /* 0x100fe40003803000 */
[----:B------:R-:W-:Y:S01]  /*a110*/  HSET2.LE.AND R5, R13, R193, PT ;  /* 0x000000c10d057233 */ /* 0x000fe20003803000 */
[----:B------:R-:W-:Y:S01]  /*a120*/  HMMA.16816.F32.BF16 R20, R8, R50, R124 ;  /* 0x000000320814723c */ /* 0x000fe2000004187c */
[----:B------:R-:W-:Y:S01]  /*a130*/  MOV R193, R76 ;  /* 0x0000004c00c17202 */ /* 0x000fe20000000f00 */
[----:B------:R-:W-:Y:S01]  /*a140*/  LDSM.16.MT88.4 R124, [R213+0xb800] ;  /* 0x00b80000d57c783b */ /* 0x000fe20000004200 */
[----:B------:R-:W-:-:S02]  /*a150*/  MOV R19, R172 ;  /* 0x000000ac00137202 */ /* 0x000fc40000000f00 */
[----:B------:R-:W-:Y:S01]  /*a160*/  MOV R13, R174 ;  /* 0x000000ae000d7202 */ /* 0x000fe20000000f00 */
[----:B------:R-:W-:Y:S01]  /*a170*/  LDSM.16.MT88.4 R76, [R209+0xb800] ;  /* 0x00b80000d14c783b */ /* 0x000fe20000004200 */
[----:B------:R-:W-:Y:S01]  /*a180*/  MOV R11, R175 ;  /* 0x000000af000b7202 */ /* 0x000fe20000000f00 */
[C---:B------:R-:W-:Y:S01]  /*a190*/  HMMA.16816.F32.BF16 R148, R128.reuse, R156, R148 ;  /* 0x0000009c8094723c */ /* 0x040fe20000041894 */
[----:B-----5:R-:W-:Y:S01]  /*a1a0*/  F2FP.BF16.F32.PACK_AB R7, R132, R133 ;  /* 0x000000858407723e */ /* 0x020fe200000010ff */
[----:B------:R-:W1:Y:S01]  /*a1b0*/  LDSM.16.MT88.4 R172, [R211+0xa800] ;  /* 0x00a80000d3ac783b */ /* 0x000e620000004200 */
[----:B------:R-:W-:Y:S01]  /*a1c0*/  F2FP.BF16.F32.PACK_AB R4, R134, R135 ;  /* 0x000000878604723e */ /* 0x000fe200000010ff */
[----:B------:R-:W-:Y:S01]  /*a1d0*/  FFMA.FTZ R8, R13, R18, R11 ;  /* 0x000000120d087223 */ /* 0x000fe2000001000b */
[----:B------:R-:W-:Y:S01]  /*a1e0*/  F2FP.BF16.F32.PACK_AB R2, R27, R26 ;  /* 0x0000001a1b02723e */ /* 0x000fe200000010ff */
[----:B------:R-:W-:Y:S01]  /*a1f0*/  HMMA.16816.F32.BF16 R152, R128, R158, R152 ;  /* 0x0000009e8098723c */ /* 0x000fe20000041898 */
[----:B------:R-:W-:Y:S01]  /*a200*/  F2FP.BF16.F32.PACK_AB R12, R25, R24 ;  /* 0x00000018190c723e */ /* 0x000fe200000010ff */
[----:B------:R-:W-:Y:S01]  /*a210*/  FADD.FTZ R10, R197, R8 ;  /* 0x00000008c50a7221 */ /* 0x000fe20000010000 */
[----:B------:R-:W-:-:S02]  /*a220*/  LOP3.LUT R6, R6, R7, RZ, 0xc0, !PT ;  /* 0x0000000706067212 */ /* 0x000fc400078ec0ff */
[----:B------:R-:W-:Y:S01]  /*a230*/  LOP3.LUT R4, R3, R4, RZ, 0xc0, !PT ;  /* 0x0000000403047212 */ /* 0x000fe200078ec0ff */
[----:B------:R-:W-:Y:S01]  /*a240*/  FFMA.FTZ R3, R19, R17, R14 ;  /* 0x0000001113037223 */ /* 0x000fe2000001000e */
[----:B------:R-:W-:Y:S01]  /*a250*/  LOP3.LUT R7, R0, R2, RZ, 0xc0, !PT ;  /* 0x0000000200077212 */ /* 0x000fe200078ec0ff */
[----:B------:R-:W-:Y:S01]  /*a260*/  FFMA.FTZ R0, R194, R16, R191 ;  /* 0x00000010c2007223 */ /* 0x000fe200000100bf */
[----:B------:R-:W-:Y:S01]  /*a270*/  LOP3.LUT R5, R5, R12, RZ, 0xc0, !PT ;  /* 0x0000000c05057212 */ /* 0x000fe200078ec0ff */
[----:B------:R-:W-:Y:S01]  /*a280*/  FFMA.FTZ R2, R196, R15, R251 ;  /* 0x0000000fc4027223 */ /* 0x000fe200000100fb */
        /* <DEDUP_REMOVED lines=9> */
[----:B------:R-:W-:Y:S01]  /*a320*/  FADD.FTZ R3, R182, R3 ;  /* 0x00000003b6037221 */ /* 0x000fe20000010000 */
[----:B------:R-:W-:-:S03]  /*a330*/  FADD.FTZ R2, R193, R2 ;  /* 0x00000002c1027221 */ /* 0x000fc60000010000 */
[----:B------:R-:W-:Y:S01]  /*a340*/  FADD.FTZ R3, R142, R3 ;  /* 0x000000038e037221 */ /* 0x000fe20000010000 */
[C---:B------:R-:W-:Y:S01]  /*a350*/  HMMA.16816.F32.BF16 R52, R128.reuse, R60, R52 ;  /* 0x0000003c8034723c */ /* 0x040fe20000041834 */
[----:B------:R-:W-:Y:S01]  /*a360*/  FADD.FTZ R2, R135, R2 ;  /* 0x0000000287027221 */ /* 0x000fe20000010000 */
[----:B------:R-:W-:Y:S01]  /*a370*/  MOV R135, R238 ;  /* 0x000000ee00877202 */ /* 0x000fe20000000f00 */
[----:B------:R-:W-:Y:S02]  /*a380*/  FADD.FTZ R3, R143, R3 ;  /* 0x000000038f037221 */ /* 0x000fe40000010000 */
[----:B------:R-:W-:Y:S01]  /*a390*/  FADD.FTZ R2, R134, R2 ;  /* 0x0000000286027221 */ /* 0x000fe20000010000 */
[----:B------:R-:W-:Y:S01]  /*a3a0*/  HMMA.16816.F32.BF16 R64, R128, R62, R64 ;  /* 0x0000003e8040723c */ /* 0x000fe20000041840 */
[----:B------:R-:W-:Y:S01]  /*a3b0*/  FADD.FTZ R3, R141, R3 ;  /* 0x000000038d037221 */ /* 0x000fe20000010000 */
[----:B------:R-:W-:Y:S01]  /*a3c0*/  MOV R134, R237 ;  /* 0x000000ed00867202 */ /* 0x000fe20000000f00 */
[----:B------:R-:W-:-:S03]  /*a3d0*/  FADD.FTZ R2, R133, R2 ;  /* 0x0000000285027221 */ /* 0x000fc60000010000 */
[C---:B-1----:R-:W-:Y:S06]  /*a3e0*/  HMMA.16816.F32.BF16 R160, R128.reuse, R172, R160 ;  /* 0x000000ac80a0723c */ /* 0x042fec00000418a0 */
        /* <DEDUP_REMOVED lines=22> */
[C---:B------:R-:W-:Y:S06]  /*a550*/  HMMA.16816.F32.BF16 R60, R4.reuse, R62, R176 ;  /* 0x0000003e043c723c */ /* 0x040fec00000418b0 */
[C---:B------:R-:W-:Y:S06]  /*a560*/  HMMA.16816.F32.BF16 R76, R4.reuse, R78, R136 ;  /* 0x0000004e044c723c */ /* 0x040fec0000041888 */
[----:B------:R-:W-:Y:S01]  /*a570*/  HMMA.16816.F32.BF16 R92, R4, R94, R32 ;  /* 0x0000005e045c723c */ /* 0x000fe20000041820 */
[----:B------:R-:W-:-:S02]  /*a580*/  MOV R136, R239 ;  /* 0x000000ef00887202 */ /* 0x000fc40000000f00 */
[----:B------:R-:W-:-:S03]  /*a590*/  MOV R137, R236 ;  /* 0x000000ec00897202 */ /* 0x000fc60000000f00 */
[C---:B------:R-:W-:Y:S06]  /*a5a0*/  HMMA.16816.F32.BF16 R108, R4.reuse, R110, R28 ;  /* 0x0000006e046c723c */ /* 0x040fec000004181c */
[----:B------:R-:W-:Y:S07]  /*a5b0*/  HMMA.16816.F32.BF16 R124, R4, R126, R20 ;  /* 0x0000007e047c723c */ /* 0x000fee0000041814 */
[----:B------:R-:W-:Y:S01]  /*a5c0*/  FADD.FTZ R4, R180, R0 ;  /* 0x00000000b4047221 */ /* 0x000fe20000010000 */
[----:B------:R-:W-:-:S03]  /*a5d0*/  FADD.FTZ R0, R248, R8 ;  /* 0x00000008f8007221 */ /* 0x000fc60000010000 */
[----:B------:R-:W-:Y:S01]  /*a5e0*/  FADD.FTZ R4, R192, R4 ;  /* 0x00000004c0047221 */ /* 0x000fe20000010000 */
[----:B------:R-:W-:-:S03]  /*a5f0*/  FADD.FTZ R0, R24, R0 ;  /* 0x0000000018007221 */ /* 0x000fc60000010000 */
[----:B------:R-:W-:Y:S01]  /*a600*/  FADD.FTZ R4, R198, R4 ;  /* 0x00000004c6047221 */ /* 0x000fe20000010000 */
[----:B------:R-:W-:-:S03]  /*a610*/  FADD.FTZ R0, R25, R0 ;  /* 0x0000000019007221 */ /* 0x000fc60000010000 */
[----:B------:R-:W-:Y:S01]  /*a620*/  FADD.FTZ R4, R199, R4 ;  /* 0x00000004c7047221 */ /* 0x000fe20000010000 */
[----:B------:R-:W-:-:S03]  /*a630*/  FADD.FTZ R0, R26, R0 ;  /* 0x000000001a007221 */ /* 0x000fc60000010000 */
[----:B------:R-:W-:Y:S01]  /*a640*/  FADD.FTZ R244, R183, R4 ;  /* 0x00000004b7f47221 */ /* 0x000fe20000010000 */
[----:B------:R-:W-:-:S04]  /*a650*/  FADD.FTZ R247, R27, R0 ;  /* 0x000000001bf77221 */ /* 0x000fc80000010000 */
[----:B------:R1:W-:Y:S04]  /*a660*/  STL [R1+0x18], R244 ;  /* 0x000018f401007387 */ /* 0x0003e80000100800 */
[----:B------:R1:W-:Y:S04]  /*a670*/  STL [R1+0x1c], R245 ;  /* 0x00001cf501007387 */ /* 0x0003e80000100800 */
[----:B------:R1:W-:Y:S04]  /*a680*/  STL [R1+0x20], R246 ;  /* 0x000020f601007387 */ /* 0x0003e80000100800 */
[----:B------:R1:W-:Y:S01]  /*a690*/  STL [R1+0x24], R247 ;  /* 0x000024f701007387 */ /* 0x0003e20000100800 */
[----:B------:R-:W-:Y:S05]  /*a6a0*/  @!P0 BRA `(.L_x_1794) ;  /* 0x000000ac00a08947 */ /* 0x000fea0003800000 */
[----:B------:R-:W2:Y:S04]  /*a6b0*/  LDL.64 R188, [R1+0x70] ;  /* 0x0000700001bc7983 */ /* 0x000ea80000100a00 */
[----:B------:R-:W3:Y:S01]  /*a6c0*/  LDL.64 R180, [R1+0x68] ;  /* 0x0000680001b47983 */ /* 0x000ee20000100a00 */
[----:B------:R-:W-:Y:S01]  /*a6d0*/  UIADD3 UR33, UR18, -0x3, URZ ;  /* 0xfffffffd12217890 */ /* 0x000fe2000fffe03f */
[----:B------:R-:W4:Y:S01]  /*a6e0*/  @!P3 LDC.64 R10, c[0x0][0x220] ;  /* 0x00008800ff0abb82 */ /* 0x000f220000000a00 */
[----:B------:R-:W-:-:S04]  /*a6f0*/  DEPBAR.LE SB0, 0x0 ;  /* 0x000080000000791a */ /* 0x000fc80000000000 */
[----:B------:R-:W-:-:S03]  /*a700*/  USHF.R.S32.HI UR4, URZ, 0x1f, UR33 ;  /* 0x0000001f3f047899 */ /* 0x000fc60008011421 */
[----:B------:R-:W-:Y:S01]  /*a710*/  BAR.SYNC.DEFER_BLOCKING 0x0 ;  /* 0x0000000000007b1d */ /* 0x000fe20000010000 */
[----:B------:R-:W-:Y:S02]  /*a720*/  UIMAD.WIDE.U32 UR34, UR33, UR6, URZ ;  /* 0x00000006212272a5 */ /* 0x000fe4000f8e003f */
[----:B------:R-:W-:Y:S02]  /*a730*/  UIMAD UR4, UR4, UR6, URZ ;  /* 0x00000006040472a4 */ /* 0x000fe4000f8e023f */
[----:B------:R-:W-:-:S03]  /*a740*/  UISETP.GT.AND UP0, UPT, UR33, UR15, UPT ;  /* 0x0000000f2100728c */ /* 0x000fc6000bf04270 */
[----:B------:R-:W5:Y:S01]  /*a750*/  @!P2 LDC.64 R6, c[0x0][0x220] ;  /* 0x00008800ff06ab82 */ /* 0x000f620000000a00 */
[----:B------:R-:W-:Y:S01]  /*a760*/  UIMAD UR4, UR33, UR7, UR4 ;  /* 0x00000007210472a4 */ /* 0x000fe2000f8e0204 */
[----:B------:R-:W-:Y:S02]  /*a770*/  IMAD.U32 R0, RZ, RZ, UR34 ;  /* 0x00000022ff007e24 */ /* 0x000fe4000f8e00ff */
[----:B------:R-:W-:Y:S01]  /*a780*/  IMAD.U32 R4, RZ, RZ, UR34 ;  /* 0x00000022ff047e24 */ /* 0x000fe2000f8e00ff */
[----:B------:R-:W-:-:S03]  /*a790*/  UIADD3 UR4, UR35, UR4, URZ ;  /* 0x0000000423047290 */ /* 0x000fc6000fffe03f */
[----:B------:R-:W1:Y:S03]  /*a7a0*/  @!P3 LDC.64 R8, c[0x0][0x220] ;  /* 0x00008800ff08bb82 */ /* 0x000e660000000a00 */
[----:B------:R-:W-:-:S05]  /*a7b0*/  IMAD.U32 R3, RZ, RZ, UR4 ;  /* 0x00000004ff037e24 */ /* 0x000fca000f8e00ff */
[----:B------:R-:W1:Y:S01]  /*a7c0*/  @!P2 LDC.64 R12, c[0x0][0x220] ;  /* 0x00008800ff0cab82 */ /* 0x000e620000000a00 */
[----:B------:R-:W-:Y:S01]  /*a7d0*/  @P3 STS.128 [R223+0xa000], RZ ;  /* 0x00a000ffdf003388 */ /* 0x000fe20000000c00 */
[----:B--2---:R-:W-:-:S04]  /*a7e0*/  LEA R0, P1, R0, R188, 0x5 ;  /* 0x000000bc00007211 */ /* 0x004fc800078228ff */
[----:B------:R-:W-:Y:S02]  /*a7f0*/  IADD3 R2, P0, R0, UR25, RZ ;  /* 0x0000001900027c10 */ /* 0x000fe4000ff1e0ff */
[----:B---3--:R-:W-:Y:S02]  /*a800*/  LEA.HI.X R3, R4, R181, R3, 0x5, P1 ;  /* 0x000000b504037211 */ /* 0x008fe400008f2c03 */
[C---:B----4-:R-:W-:Y:S02]  /*a810*/  @!P3 LEA R10, P5, R0.reuse, R10, 0x1 ;  /* 0x0000000a000ab211 */ /* 0x050fe400078a08ff */
[----:B-----5:R-:W-:Y:S02]  /*a820*/  @!P2 LEA R6, P1, R0, R6, 0x1 ;  /* 0x000000060006a211 */ /* 0x020fe400078208ff */
[----:B-1----:R-:W-:Y:S02]  /*a830*/  @!P3 LEA R8, P4, R2, R8, 0x1 ;  /* 0x000000080208b211 */ /* 0x002fe400078808ff */
        /* <DEDUP_REMOVED lines=45> */
[----:B------:R-:W2:Y:S04]  /*ab10*/  LDSM.16.M88.4 R20, [R216+0x8800] ;  /* 0x00880000d814783b */ /* 0x000ea80000000200 */
[----:B------:R-:W4:Y:S01]  /*ab20*/  LDSM.16.M88.4 R8, [R218] ;  /* 0x00000000da08783b */ /* 0x000f220000000200 */
[C---:B------:R-:W-:Y:S06]  /*ab30*/  HMMA.16816.F32.BF16 R196, R12.reuse, R28, R180 ;  /* 0x0000001c0cc4723c */ /* 0x040fec00000418b4 */
[C---:B------:R-:W-:Y:S06]  /*ab40*/  HMMA.16816.F32.BF16 R180, R12.reuse, R32, R140 ;  /* 0x000000200cb4723c */ /* 0x040fec000004188c */
[C---:B------:R-:W-:Y:S06]  /*ab50*/  HMMA.16816.F32.BF16 R176, R12.reuse, R30, R176 ;  /* 0x0000001e0cb0723c */ /* 0x040fec00000418b0 */
[----:B------:R-:W-:Y:S06]  /*ab60*/  HMMA.16816.F32.BF16 R136, R12, R34, R136 ;  /* 0x000000220c88723c */ /* 0x000fec0000041888 */
[C---:B---3--:R-:W-:Y:S06]  /*ab70*/  HMMA.16816.F32.BF16 R140, R16.reuse, R28, R188 ;  /* 0x0000001c108c723c */ /* 0x048fec00000418bc */
[C---:B------:R-:W-:Y:S06]  /*ab80*/  HMMA.16816.F32.BF16 R28, R16.reuse, R30, R192 ;  /* 0x0000001e101c723c */ /* 0x040fec00000418c0 */
[C---:B------:R-:W-:Y:S01]  /*ab90*/  HMMA.16816.F32.BF16 R188, R16.reuse, R32, R24 ;  /* 0x0000002010bc723c */ /* 0x040fe20000041818 */
[----:B------:R-:W-:Y:S05]  /*aba0*/  LDSM.16.M88.4 R24, [R215+0x800] ;  /* 0x00080000d718783b */ /* 0x000fea0000000200 */
[----:B------:R-:W-:Y:S01]  /*abb0*/  HMMA.16816.F32.BF16 R12, R16, R34, R184 ;  /* 0x00000022100c723c */ /* 0x000fe200000418b8 */
[----:B------:R-:W-:Y:S04]  /*abc0*/  LDSM.16.M88.4 R16, [R217+0x2000] ;  /* 0x00200000d910783b */ /* 0x000fe80000000200 */
[----:B------:R-:W3:Y:S01]  /*abd0*/  LDSM.16.M88.4 R32, [R215] ;  /* 0x00000000d720783b */ /* 0x000ee20000000200 */
[C---:B-1----:R-:W-:Y:S06]  /*abe0*/  HMMA.16816.F32.BF16 R184, R4.reuse, R132, R196 ;  /* 0x0000008404b8723c */ /* 0x042fec00000418c4 */
[C---:B--2---:R-:W-:Y:S06]  /*abf0*/  HMMA.16816.F32.BF16 R196, R4.reuse, R20, R180 ;  /* 0x0000001404c4723c */ /* 0x044fec00000418b4 */
[C---:B------:R-:W-:Y:S06]  /*ac00*/  HMMA.16816.F32.BF16 R192, R4.reuse, R134, R176 ;  /* 0x0000008604c0723c */ /* 0x040fec00000418b0 */
[----:B------:R-:W-:Y:S01]  /*ac10*/  HMMA.16816.F32.BF16 R180, R4, R22, R136 ;  /* 0x0000001604b4723c */ /* 0x000fe20000041888 */
[----:B------:R-:W1:Y:S05]  /*ac20*/  LDSM.16.M88.4 R4, [R217] ;  /* 0x00000000d904783b */ /* 0x000e6a0000000200 */
[C---:B----4-:R-:W-:Y:S06]  /*ac30*/  HMMA.16816.F32.BF16 R176, R8.reuse, R132, R140 ;  /* 0x0000008408b0723c */ /* 0x050fec000004188c */
[C---:B------:R-:W-:Y:S01]  /*ac40*/  HMMA.16816.F32.BF16 R136, R8.reuse, R134, R28 ;  /* 0x000000860888723c */ /* 0x040fe2000004181c */
[----:B------:R-:W-:Y:S05]  /*ac50*/  LDSM.16.M88.4 R28, [R208+0x9800] ;  /* 0x00980000d01c783b */ /* 0x000fea0000000200 */
[C---:B------:R-:W-:Y:S06]  /*ac60*/  HMMA.16816.F32.BF16 R140, R8.reuse, R20, R188 ;  /* 0x00000014088c723c */ /* 0x040fec00000418bc */
[----:B------:R-:W-:Y:S01]  /*ac70*/  HMMA.16816.F32.BF16 R132, R8, R22, R12 ;  /* 0x000000160884723c */ /* 0x000fe2000004180c */
[----:B------:R-:W-:Y:S04]  /*ac80*/  LDSM.16.M88.4 R8, [R210+0x6000] ;  /* 0x00600000d208783b */ /* 0x000fe80000000200 */
[----:B------:R-:W2:Y:S01]  /*ac90*/  LDSM.16.M88.4 R20, [R208+0x9000] ;  /* 0x00900000d014783b */ /* 0x000ea20000000200 */
[C---:B---3--:R-:W-:Y:S03]  /*aca0*/  HMMA.16816.F32.BF16 R184, R16.reuse, R32, R184 ;  /* 0x0000002010b8723c */ /* 0x048fe600000418b8 */
[----:B------:R-:W3:Y:S03]  /*acb0*/  LDSM.16.M88.4 R12, [R210+0x4000] ;  /* 0x00400000d20c783b */ /* 0x000ee60000000200 */
[C---:B------:R-:W-:Y:S06]  /*acc0*/  HMMA.16816.F32.BF16 R192, R16.reuse, R34, R192 ;  /* 0x0000002210c0723c */ /* 0x040fec00000418c0 */
[C---:B------:R-:W-:Y:S06]  /*acd0*/  HMMA.16816.F32.BF16 R188, R16.reuse, R24, R196 ;  /* 0x0000001810bc723c */ /* 0x040fec00000418c4 */
[----:B------:R-:W-:Y:S06]  /*ace0*/  HMMA.16816.F32.BF16 R180, R16, R26, R180 ;  /* 0x0000001a10b4723c */ /* 0x000fec00000418b4 */
[C---:B-1----:R-:W-:Y:S06]  /*acf0*/  HMMA.16816.F32.BF16 R176, R4.reuse, R32, R176 ;  /* 0x0000002004b0723c */ /* 0x042fec00000418b0 */
[C---:B------:R-:W-:Y:S06]  /*ad00*/  HMMA.16816.F32.BF16 R136, R4.reuse, R34, R136 ;  /* 0x000000220488723c */ /* 0x040fec0000041888 */
[C---:B------:R-:W-:Y:S06]  /*ad10*/  HMMA.16816.F32.BF16 R32, R4.reuse, R24, R140 ;  /* 0x000000180420723c */ /* 0x040fec000004188c */
[----:B------:R-:W-:Y:S01]  /*ad20*/  HMMA.16816.F32.BF16 R16, R4, R26, R132 ;  /* 0x0000001a0410723c */ /* 0x000fe20000041884 */
[----:B------:R-:W-:Y:S04]  /*ad30*/  LDSM.16.M88.4 R4, [R212+0x6000] ;  /* 0x00600000d404783b */ /* 0x000fe80000000200 */
[----:B------:R-:W1:Y:S01]  /*ad40*/  LDSM.16.M88.4 R132, [R221] ;  /* 0x00000000dd84783b */ /* 0x000e620000000200 */
[C---:B--2---:R-:W-:Y:S03]  /*ad50*/  HMMA.16816.F32.BF16 R140, R8.reuse, R20, R184 ;  /* 0x00000014088c723c */ /* 0x044fe600000418b8 */
[----:B------:R-:W2:Y:S03]  /*ad60*/  LDSM.16.M88.4 R24, [R220] ;  /* 0x00000000dc18783b */ /* 0x000ea60000000200 */
[C---:B------:R-:W-:Y:S06]  /*ad70*/  HMMA.16816.F32.BF16 R192, R8.reuse, R22, R192 ;  /* 0x0000001608c0723c */ /* 0x040fec00000418c0 */
[C---:B------:R-:W-:Y:S06]  /*ad80*/  HMMA.16816.F32.BF16 R188, R8.reuse, R28, R188 ;  /* 0x0000001c08bc723c */ /* 0x040fec00000418bc */
[----:B------:R-:W-:Y:S01]  /*ad90*/  HMMA.16816.F32.BF16 R180, R8, R30, R180 ;  /* 0x0000001e08b4723c */ /* 0x000fe200000418b4 */
[----:B------:R-:W4:Y:S05]  /*ada0*/  LDSM.16.M88.4 R8, [R212+0x4000] ;  /* 0x00400000d408783b */ /* 0x000f2a0000000200 */
[C---:B---3--:R-:W-:Y:S06]  /*adb0*/  HMMA.16816.F32.BF16 R184, R12.reuse, R20, R176 ;  /* 0x000000140cb8723c */ /* 0x048fec00000418b0 */
[C---:B------:R-:W-:Y:S06]  /*adc0*/  HMMA.16816.F32.BF16 R176, R12.reuse, R22, R136 ;  /* 0x000000160cb0723c */ /* 0x040fec0000041888 */
[C---:B------:R-:W-:Y:S01]  /*add0*/  HMMA.16816.F32.BF16 R136, R12.reuse, R28, R32 ;  /* 0x0000001c0c88723c */ /* 0x040fe20000041820 */
[----:B------:R-:W-:Y:S05]  /*ade0*/  LDSM.16.M88.4 R32, [R216+0x9000] ;  /* 0x00900000d820783b */ /* 0x000fea0000000200 */
[----:B------:R-:W-:Y:S01]  /*adf0*/  HMMA.16816.F32.BF16 R20, R12, R30, R16 ;  /* 0x0000001e0c14723c */ /* 0x000fe20000041810 */
[----:B------:R-:W3:Y:S04]  /*ae00*/  LDSM.16.M88.4 R16, [R218+0x6000] ;  /* 0x00600000da10783b */ /* 0x000ee80000000200 */
[----:B------:R-:W5:Y:S01]  /*ae10*/  LDSM.16.M88.4 R28, [R216+0x9800] ;  /* 0x00980000d81c783b */ /* 0x000f620000000200 */
[C---:B-1----:R-:W-:Y:S03]  /*ae20*/  HMMA.16816.F32.BF16 R140, R4.reuse, R132, R140 ;  /* 0x00000084048c723c */ /* 0x042fe6000004188c */
[----:B------:R-:W1:Y:S03]  /*ae30*/  LDSM.16.M88.4 R12, [R218+0x4000] ;  /* 0x00400000da0c783b */ /* 0x000e660000000200 */
[C---:B------:R-:W-:Y:S06]  /*ae40*/  HMMA.16816.F32.BF16 R232, R4.reuse, R134, R192 ;  /* 0x0000008604e8723c */ /* 0x040fec00000418c0 */
[C---:B--2---:R-:W-:Y:S06]  /*ae50*/  HMMA.16816.F32.BF16 R204, R4.reuse, R24, R188 ;  /* 0x0000001804cc723c */ /* 0x044fec00000418bc */
[----:B------:R-:W-:Y:S01]  /*ae60*/  HMMA.16816.F32.BF16 R200, R4, R26, R180 ;  /* 0x0000001a04c8723c */ /* 0x000fe200000418b4 */
[----:B------:R-:W-:Y:S05]  /*ae70*/  LDSM.16.M88.4 R4, [R217+0x6000] ;  /* 0x00600000d904783b */ /* 0x000fea0000000200 */
[C---:B----4-:R-:W-:Y:S06]  /*ae80*/  HMMA.16816.F32.BF16 R196, R8.reuse, R132, R184 ;  /* 0x0000008408c4723c */ /* 0x050fec00000418b8 */
[C---:B------:R-:W-:Y:S06]  /*ae90*/  HMMA.16816.F32.BF16 R192, R8.reuse, R134, R176 ;  /* 0x0000008608c0723c */ /* 0x040fec00000418b0 */
[C---:B------:R-:W-:Y:S06]  /*aea0*/  HMMA.16816.F32.BF16 R188, R8.reuse, R24, R136 ;  /* 0x0000001808bc723c */ /* 0x040fec0000041888 */
[----:B------:R-:W-:Y:S01]  /*aeb0*/  HMMA.16816.F32.BF16 R184, R8, R26, R20 ;  /* 0x0000001a08b8723c */ /* 0x000fe20000041814 */
[----:B------:R-:W2:Y:S04]  /*aec0*/  LDSM.16.M88.4 R20, [R215+0x1800] ;  /* 0x00180000d714783b */ /* 0x000ea80000000200 */
[----:B------:R-:W4:Y:S01]  /*aed0*/  LDSM.16.M88.4 R24, [R215+0x1000] ;  /* 0x00100000d718783b */ /* 0x000f220000000200 */
[----:B---3--:R-:W-:Y:S03]  /*aee0*/  HMMA.16816.F32.BF16 R180, R16, R32, R140 ;  /* 0x0000002010b4723c */ /* 0x008fe6000004188c */
[----:B------:R-:W3:Y:S01]  /*aef0*/  LDSM.16.M88.4 R8, [R217+0x4000] ;  /* 0x00400000d908783b */ /* 0x000ee20000000200 */
[----:B------:R-:W-:-:S04]  /*af00*/  DEPBAR.LE SB0, 0x0 ;  /* 0x000080000000791a */ /* 0x000fc80000000000 */
[C---:B------:R-:W-:Y:S06]  /*af10*/  HMMA.16816.F32.BF16 R176, R16.reuse, R34, R232 ;  /* 0x0000002210b0723c */ /* 0x040fec00000418e8 */
[C---:B-----5:R-:W-:Y:S06]  /*af20*/  HMMA.16816.F32.BF16 R140, R16.reuse, R28, R204 ;  /* 0x0000001c108c723c */ /* 0x060fec00000418cc */
[----:B------:R-:W-:Y:S06]  /*af30*/  HMMA.16816.F32.BF16 R136, R16, R30, R200 ;  /* 0x0000001e1088723c */ /* 0x000fec00000418c8 */
[C---:B-1----:R-:W-:Y:S06]  /*af40*/  HMMA.16816.F32.BF16 R132, R12.reuse, R32, R196 ;  /* 0x000000200c84723c */ /* 0x042fec00000418c4 */
[C---:B------:R-:W-:Y:S06]  /*af50*/  HMMA.16816.F32.BF16 R32, R12.reuse, R34, R192 ;  /* 0x000000220c20723c */ /* 0x040fec00000418c0 */
[C---:B------:R-:W-:Y:S06]  /*af60*/  HMMA.16816.F32.BF16 R16, R12.reuse, R28, R188 ;  /* 0x0000001c0c10723c */ /* 0x040fec00000418bc */
[----:B------:R-:W-:Y:S06]  /*af70*/  HMMA.16816.F32.BF16 R12, R12, R30, R184 ;  /* 0x0000001e0c0c723c */ /* 0x000fec00000418b8 */
[C---:B--2---:R-:W-:Y:S06]  /*af80*/  HMMA.16816.F32.BF16 R184, R4.reuse, R22, R136 ;  /* 0x0000001604b8723c */ /* 0x044fec0000041888 */
[C---:B----4-:R-:W-:Y:S06]  /*af90*/  HMMA.16816.F32.BF16 R180, R4.reuse, R24, R180 ;  /* 0x0000001804b4723c */ /* 0x050fec00000418b4 */
[C---:B------:R-:W-:Y:S06]  /*afa0*/  HMMA.16816.F32.BF16 R176, R4.reuse, R26, R176 ;  /* 0x0000001a04b0723c */ /* 0x040fec00000418b0 */
[----:B------:R-:W-:Y:S06]  /*afb0*/  HMMA.16816.F32.BF16 R140, R4, R20, R140 ;  /* 0x00000014048c723c */ /* 0x000fec000004188c */
[C---:B---3--:R-:W-:Y:S06]  /*afc0*/  HMMA.16816.F32.BF16 R132, R8.reuse, R24, R132 ;  /* 0x000000180884723c */ /* 0x048fec0000041884 */
[C---:B------:R-:W-:Y:S06]  /*afd0*/  HMMA.16816.F32.BF16 R32, R8.reuse, R26, R32 ;  /* 0x0000001a0820723c */ /* 0x040fec0000041820 */
        /* <DEDUP_REMOVED lines=54> */
.L_x_1800:
[----:B------:R-:W-:Y:S05]  /*b340*/  BSYNC B0 ;  /* 0x0000000000007941 */ /* 0x000fea0003800000 */
.L_x_1799:
[----:B------:R-:W0:Y:S02]  /*b350*/  LDGDEPBAR ;  /* 0x00000000000079af */ /* 0x000e240000000000 */
.L_x_1798:
[----:B-1----:R-:W3:Y:S01]  /*b360*/  LDL R9, [R1+0x78] ;  /* 0x0000780001097983 */ /* 0x002ee20000100800 */
[----:B------:R-:W-:-:S03]  /*b370*/  IMAD.U32 R0, RZ, RZ, UR33 ;  /* 0x00000021ff007e24 */ /* 0x000fc6000f8e00ff */
[----:B------:R-:W4:Y:S01]  /*b380*/  LDL R15, [R1+0x4c] ;  /* 0x00004c00010f7983 */ /* 0x000f220000100800 */
[----:B------:R-:W1:Y:S01]  /*b390*/  S2R R2, SR_TID.X ;  /* 0x0000000000027919 */ /* 0x000e620000002100 */
[----:B------:R-:W-:Y:S02]  /*b3a0*/  IMAD.U32 R8, RZ, RZ, UR27 ;  /* 0x0000001bff087e24 */ /* 0x000fe4000f8e00ff */
[----:B------:R-:W-:Y:S01]  /*b3b0*/  VIADD R10, R252, 0x4 ;  /* 0x00000004fc0a7836 */ /* 0x000fe20000000000 */
[----:B------:R-:W-:Y:S01]  /*b3c0*/  UIADD3 UR4, UR26, -0x61c88647, URZ ;  /* 0x9e3779b91a047890 */ /* 0x000fe2000fffe03f */
[----:B------:R-:W5:Y:S01]  /*b3d0*/  LDC.U8 R188, c[0x0][0x388] ;  /* 0x0000e200ffbc7b82 */ /* 0x000f620000000000 */
[----:B-1----:R-:W-:-:S05]  /*b3e0*/  IMAD.SHL.U32 R2, R2, 0x2, RZ ;  /* 0x0000000202027824 */ /* 0x002fca00078e00ff */
[----:B------:R-:W-:-:S05]  /*b3f0*/  LOP3.LUT R2, R2, 0x6, RZ, 0xc0, !PT ;  /* 0x0000000602027812 */ /* 0x000fca00078ec0ff */
[----:B------:R-:W-:-:S04]  /*b400*/  IMAD R0, R0, 0x20, R2 ;  /* 0x0000002000007824 */ /* 0x000fc800078e0202 */
[C---:B------:R-:W-:Y:S02]  /*b410*/  VIADD R6, R0.reuse, 0x8 ;  /* 0x0000000800067836 */ /* 0x040fe40000000000 */
[----:B------:R-:W-:-:S03]  /*b420*/  VIADD R7, R0, 0x1 ;  /* 0x0000000100077836 */ /* 0x000fc60000000000 */
[-C--:B------:R-:W-:Y:S02]  /*b430*/  ISETP.GE.AND P4, PT, R6, R231.reuse, PT ;  /* 0x000000e70600720c */ /* 0x080fe40003f86270 */
[C---:B------:R-:W-:Y:S02]  /*b440*/  ISETP.GE.AND P5, PT, R7.reuse, R231, PT ;  /* 0x000000e70700720c */ /* 0x040fe40003fa6270 */
[----:B------:R-:W-:Y:S02]  /*b450*/  ISETP.GE.AND P1, PT, R0, R230, PT ;  /* 0x000000e60000720c */ /* 0x000fe40003f26270 */
[-C--:B------:R-:W-:Y:S02]  /*b460*/  ISETP.LT.OR P4, PT, R6, R226.reuse, P4 ;  /* 0x000000e20600720c */ /* 0x080fe40002781670 */
[----:B------:R-:W-:Y:S01]  /*b470*/  ISETP.LT.OR P5, PT, R7, R226, P5 ;  /* 0x000000e20700720c */ /* 0x000fe20002fa1670 */
[C---:B--2---:R-:W-:Y:S01]  /*b480*/  VIADD R5, R0.reuse, 0x9 ;  /* 0x0000000900057836 */ /* 0x044fe20000000000 */
[----:B------:R-:W-:-:S02]  /*b490*/  ISETP.LT.OR P1, PT, R0, R227, P1 ;  /* 0x000000e30000720c */ /* 0x000fc40000f21670 */
[----:B------:R-:W-:Y:S02]  /*b4a0*/  FSEL R22, R32, -INF , !P4 ;  /* 0xff80000020167808 */ /* 0x000fe40006000000 */
[----:B------:R-:W-:Y:S02]  /*b4b0*/  ISETP.GE.AND P6, PT, R0, R231, PT ;  /* 0x000000e70000720c */ /* 0x000fe40003fc6270 */
[----:B------:R-:W-:Y:S02]  /*b4c0*/  FSEL R18, R133, -INF , !P5 ;  /* 0xff80000085127808 */ /* 0x000fe40006800000 */
[-C--:B------:R-:W-:Y:S02]  /*b4d0*/  ISETP.GE.AND P4, PT, R6, R230.reuse, PT ;  /* 0x000000e60600720c */ /* 0x080fe40003f86270 */
[-C--:B------:R-:W-:Y:S02]  /*b4e0*/  ISETP.GE.AND P5, PT, R7, R230.reuse, PT ;  /* 0x000000e60700720c */ /* 0x080fe40003fa6270 */
[----:B------:R-:W-:Y:S01]  /*b4f0*/  FSEL R19, R134, -INF , !P1 ;  /* 0xff80000086137808 */ /* 0x000fe20004800000 */
[C---:B------:R-:W-:Y:S01]  /*b500*/  VIADD R4, R0.reuse, 0x10 ;  /* 0x0000001000047836 */ /* 0x040fe20000000000 */
[----:B------:R-:W-:Y:S01]  /*b510*/  ISETP.GE.AND P1, PT, R5, R230, PT ;  /* 0x000000e60500720c */ /* 0x000fe20003f26270 */
[C---:B------:R-:W-:Y:S01]  /*b520*/  VIADD R3, R0.reuse, 0x11 ;  /* 0x0000001100037836 */ /* 0x040fe20000000000 */
[----:B------:R-:W-:-:S02]  /*b530*/  ISETP.LT.OR P6, PT, R0, R226, P6 ;  /* 0x000000e20000720c */ /* 0x000fc400037c1670 */
[-C--:B------:R-:W-:Y:S02]  /*b540*/  ISETP.LT.OR P4, PT, R6, R227.reuse, P4 ;  /* 0x000000e30600720c */ /* 0x080fe40002781670 */
[-C--:B------:R-:W-:Y:S01]  /*b550*/  ISETP.LT.OR P5, PT, R7, R227.reuse, P5 ;  /* 0x000000e30700720c */ /* 0x080fe20002fa1670 */
[----:B------:R-:W-:Y:S01]  /*b560*/  VIADD R2, R0, 0x18 ;  /* 0x0000001800027836 */ /* 0x000fe20000000000 */
[C---:B------:R-:W-:Y:S02]  /*b570*/  ISETP.LT.OR P1, PT, R5.reuse, R227, P1 ;  /* 0x000000e30500720c */ /* 0x040fe40000f21670 */
[----:B------:R-:W-:Y:S02]  /*b580*/  FSEL R14, R132, -INF , !P6 ;  /* 0xff800000840e7808 */ /* 0x000fe40007000000 */
[----:B------:R-:W-:Y:S02]  /*b590*/  FSEL R25, R34, -INF , !P4 ;  /* 0xff80000022197808 */ /* 0x000fe40006000000 */
[----:B------:R-:W-:-:S02]  /*b5a0*/  ISETP.GE.AND P6, PT, R5, R231, PT ;  /* 0x000000e70500720c */ /* 0x000fc40003fc6270 */
[----:B------:R-:W-:Y:S02]  /*b5b0*/  FSEL R24, R135, -INF , !P5 ;  /* 0xff80000087187808 */ /* 0x000fe40006800000 */
[-C--:B------:R-:W-:Y:S02]  /*b5c0*/  ISETP.GE.AND P4, PT, R4, R231.reuse, PT ;  /* 0x000000e70400720c */ /* 0x080fe40003f86270 */
[-C--:B------:R-:W-:Y:S02]  /*b5d0*/  ISETP.GE.AND P5, PT, R3, R231.reuse, PT ;  /* 0x000000e70300720c */ /* 0x080fe40003fa6270 */
[----:B------:R-:W-:Y:S02]  /*b5e0*/  FSEL R27, R35, -INF , !P1 ;  /* 0xff800000231b7808 */ /* 0x000fe40004800000 */
[----:B------:R-:W-:Y:S02]  /*b5f0*/  ISETP.GE.AND P1, PT, R2, R231, PT ;  /* 0x000000e70200720c */ /* 0x000fe40003f26270 */
[----:B------:R-:W-:-:S02]  /*b600*/  ISETP.LT.OR P6, PT, R5, R226, P6 ;  /* 0x000000e20500720c */ /* 0x000fc400037c1670 */
[-C--:B------:R-:W-:Y:S02]  /*b610*/  ISETP.LT.OR P4, PT, R4, R226.reuse, P4 ;  /* 0x000000e20400720c */ /* 0x080fe40002781670 */
[-C--:B------:R-:W-:Y:S02]  /*b620*/  ISETP.LT.OR P5, PT, R3, R226.reuse, P5 ;  /* 0x000000e20300720c */ /* 0x080fe40002fa1670 */
[----:B------:R-:W-:Y:S02]  /*b630*/  ISETP.LT.OR P1, PT, R2, R226, P1 ;  /* 0x000000e20200720c */ /* 0x000fe40000f21670 */
[----:B------:R-:W-:Y:S02]  /*b640*/  FSEL R23, R33, -INF , !P6 ;  /* 0xff80000021177808 */ /* 0x000fe40007000000 */
[----:B------:R-:W-:Y:S02]  /*b650*/  FSEL R133, R136, -INF , !P4 ;  /* 0xff80000088857808 */ /* 0x000fe40006000000 */
[----:B------:R-:W-:-:S02]  /*b660*/  ISETP.GE.AND P4, PT, R0, R229, PT ;  /* 0x000000e50000720c */ /* 0x000fc40003f86270 */
[----:B------:R-:W-:Y:S02]  /*b670*/  FSEL R198, R137, -INF , !P5 ;  /* 0xff80000089c67808 */ /* 0x000fe40006800000 */
[----:B------:R-:W-:Y:S02]  /*b680*/  ISETP.GE.AND P6, PT, R0, R228, PT ;  /* 0x000000e40000720c */ /* 0x000fe40003fc6270 */
[-C--:B------:R-:W-:Y:S02]  /*b690*/  ISETP.GE.AND P5, PT, R4, R230.reuse, PT ;  /* 0x000000e60400720c */ /* 0x080fe40003fa6270 */
[----:B------:R-:W-:Y:S01]  /*b6a0*/  FSEL R200, R28, -INF , !P1 ;  /* 0xff8000001cc87808 */ /* 0x000fe20004800000 */
[----:B------:R-:W-:Y:S01]  /*b6b0*/  IMAD.WIDE.U32 R32, R252, -0x326172a9, RZ ;  /* 0xcd9e8d57fc207825 */ /* 0x000fe200078e00ff */
[----:B------:R-:W-:Y:S02]  /*b6c0*/  ISETP.GE.AND P1, PT, R3, R230, PT ;  /* 0x000000e60300720c */ /* 0x000fe40003f26270 */
[----:B------:R-:W-:Y:S01]  /*b6d0*/  ISETP.LT.OR P4, PT, R0, R225, P4 ;  /* 0x000000e10000720c */ /* 0x000fe20002781670 */
[----:B------:R-:W-:Y:S01]  /*b6e0*/  IMAD.WIDE.U32 R10, R10, -0x326172a9, RZ ;  /* 0xcd9e8d570a0a7825 */ /* 0x000fe200078e00ff */
[----:B------:R-:W-:-:S02]  /*b6f0*/  ISETP.LT.OR P6, PT, R0, R224, P6 ;  /* 0x000000e00000720c */ /* 0x000fc400037c1670 */
[-C--:B------:R-:W-:Y:S01]  /*b700*/  ISETP.LT.OR P5, PT, R4, R227.reuse, P5 ;  /* 0x000000e30400720c */ /* 0x080fe20002fa1670 */
[----:B------:R-:W-:Y:S01]  /*b710*/  VIADD R0, R0, 0x19 ;  /* 0x0000001900007836 */ /* 0x000fe20000000000 */
[----:B------:R-:W-:Y:S02]  /*b720*/  ISETP.LT.OR P1, PT, R3, R227, P1 ;  /* 0x000000e30300720c */ /* 0x000fe40000f21670 */
[----:B------:R-:W-:Y:S02]  /*b730*/  FMNMX.FTZ R12, R239, R14, !PT ;  /* 0x0000000eef0c7209 */ /* 0x000fe40007810000 */
[----:B------:R-:W-:Y:S02]  /*b740*/  FSEL R203, R138, -INF , !P5 ;  /* 0xff8000008acb7808 */ /* 0x000fe40006800000 */
[----:B------:R-:W-:Y:S02]  /*b750*/  ISETP.GE.AND P5, PT, R0, R231, PT ;  /* 0x000000e70000720c */ /* 0x000fe40003fa6270 */
[----:B------:R-:W-:-:S02]  /*b760*/  FSEL R206, R139, -INF , !P1 ;  /* 0xff8000008bce7808 */ /* 0x000fc40004800000 */
[C---:B------:R-:W-:Y:S02]  /*b770*/  ISETP.GE.AND P1, PT, R0.reuse, R230, PT ;  /* 0x000000e60000720c */ /* 0x040fe40003f26270 */
[C---:B------:R-:W-:Y:S02]  /*b780*/  ISETP.LT.OR P5, PT, R0.reuse, R226, P5 ;  /* 0x000000e20000720c */ /* 0x040fe40002fa1670 */
[----:B------:R-:W-:Y:S02]  /*b790*/  ISETP.LT.OR P1, PT, R0, R227, P1 ;  /* 0x000000e30000720c */ /* 0x000fe40000f21670 */
[----:B------:R-:W-:Y:S02]  /*b7a0*/  FSEL R199, R29, -INF , !P5 ;  /* 0xff8000001dc77808 */ /* 0x000fe40006800000 */
[----:B------:R-:W-:Y:S02]  /*b7b0*/  ISETP.GE.AND P5, PT, R2, R230, PT ;  /* 0x000000e60200720c */ /* 0x000fe40003fa6270 */
[----:B------:R-:W-:-:S02]  /*b7c0*/  FSEL R204, R31, -INF , !P1 ;  /* 0xff8000001fcc7808 */ /* 0x000fc40004800000 */
[----:B------:R-:W-:Y:S02]  /*b7d0*/  ISETP.GE.AND P1, PT, R6, R229, PT ;  /* 0x000000e50600720c */ /* 0x000fe40003f26270 */
[----:B------:R-:W-:Y:S02]  /*b7e0*/  ISETP.LT.OR P5, PT, R2, R227, P5 ;  /* 0x000000e30200720c */ /* 0x000fe40002fa1670 */
[----:B------:R-:W-:Y:S02]  /*b7f0*/  ISETP.LT.OR P1, PT, R6, R225, P1 ;  /* 0x000000e10600720c */ /* 0x000fe40000f21670 */
[----:B------:R-:W-:Y:S02]  /*b800*/  FSEL R205, R30, -INF , !P5 ;  /* 0xff8000001ecd7808 */ /* 0x000fe40006800000 */
[----:B------:R-:W-:Y:S02]  /*b810*/  ISETP.GE.AND P5, PT, R7, R229, PT ;  /* 0x000000e50700720c */ /* 0x000fe40003fa6270 */
[----:B------:R-:W-:-:S02]  /*b820*/  FSEL R29, R176, -INF , !P1 ;  /* 0xff800000b01d7808 */ /* 0x000fc40004800000 */
[C---:B------:R-:W-:Y:S02]  /*b830*/  ISETP.GE.AND P1, PT, R7.reuse, R228, PT ;  /* 0x000000e40700720c */ /* 0x040fe40003f26270 */
[C---:B------:R-:W-:Y:S02]  /*b840*/  ISETP.LT.OR P5, PT, R7.reuse, R225, P5 ;  /* 0x000000e10700720c */ /* 0x040fe40002fa1670 */
[----:B------:R-:W-:Y:S02]  /*b850*/  ISETP.LT.OR P1, PT, R7, R224, P1 ;  /* 0x000000e00700720c */ /* 0x000fe40000f21670 */
[----:B------:R-:W-:Y:S02]  /*b860*/  FSEL R26, R181, -INF , !P5 ;  /* 0xff800000b51a7808 */ /* 0x000fe40006800000 */
[----:B------:R-:W-:-:S04]  /*b870*/  ISETP.GE.AND P5, PT, R4, R229, PT ;  /* 0x000000e50400720c */ /* 0x000fc80003fa6270 */
        /* <DEDUP_REMOVED lines=9> */
[----:B------:R-:W-:Y:S01]  /*b910*/  ISETP.LT.OR P6, PT, R0, R225, P6 ;  /* 0x000000e10000720c */ /* 0x000fe200037c1670 */
[----:B------:R-:W-:Y:S01]  /*b920*/  UIADD3 UR5, UR27, -0x4498517b, URZ ;  /* 0xbb67ae851b057890 */ /* 0x000fe2000fffe03f */
[----:B---3--:R-:W-:-:S05]  /*b930*/  IMAD.WIDE.U32 R20, R9, -0x2daee0ad, RZ ;  /* 0xd2511f5309147825 */ /* 0x008fca00078e00ff */
[----:B------:R-:W-:Y:S02]  /*b940*/  LOP3.LUT R8, R21, UR33, R8, 0x96, !PT ;  /* 0x0000002115087c12 */ /* 0x000fe4000f8e9608 */
[-C--:B----4-:R-:W-:Y:S02]  /*b950*/  LOP3.LUT R13, R33, R15.reuse, RZ, 0x3c, !PT ;  /* 0x0000000f210d7212 */ /* 0x090fe400078e3cff */
[----:B------:R-:W-:Y:S01]  /*b960*/  LOP3.LUT R15, R11, R15, RZ, 0x3c, !PT ;  /* 0x0000000f0b0f7212 */ /* 0x000fe200078e3cff */
[----:B------:R-:W-:Y:S01]  /*b970*/  IMAD.WIDE.U32 R8, R8, -0x326172a9, RZ ;  /* 0xcd9e8d5708087825 */ /* 0x000fe200078e00ff */
[----:B------:R-:W-:-:S04]  /*b980*/  FMNMX.FTZ R11, R18, R12, !PT ;  /* 0x0000000c120b7209 */ /* 0x000fc80007810000 */
[C---:B------:R-:W-:Y:S02]  /*b990*/  LOP3.LUT R32, R9.reuse, UR4, R32, 0x96, !PT ;  /* 0x0000000409207c12 */ /* 0x040fe4000f8e9620 */
[----:B------:R-:W-:Y:S02]  /*b9a0*/  LOP3.LUT R12, R9, UR4, R10, 0x96, !PT ;  /* 0x00000004090c7c12 */ /* 0x000fe4000f8e960a */
[----:B------:R-:W-:-:S04]  /*b9b0*/  FMNMX.FTZ R9, R22, R11, !PT ;  /* 0x0000000b16097209 */ /* 0x000fc80007810000 */
[----:B------:R-:W-:Y:S02]  /*b9c0*/  FMNMX.FTZ R9, R23, R9, !PT ;  /* 0x0000000917097209 */ /* 0x000fe40007810000 */
[----:B------:R-:W-:Y:S02]  /*b9d0*/  FSEL R21, R180, -INF , !P4 ;  /* 0xff800000b4157808 */ /* 0x000fe40006000000 */
[----:B------:R-:W-:Y:S02]  /*b9e0*/  FMNMX.FTZ R9, R133, R9, !PT ;  /* 0x0000000985097209 */ /* 0x000fe40007810000 */
[C---:B------:R-:W-:Y:S02]  /*b9f0*/  ISETP.GE.AND P4, PT, R5.reuse, R229, PT ;  /* 0x000000e50500720c */ /* 0x040fe40003f86270 */
[----:B------:R-:W-:Y:S02]  /*ba00*/  FMNMX.FTZ R9, R198, R9, !PT ;  /* 0x00000009c6097209 */ /* 0x000fe40007810000 */
[----:B------:R-:W-:-:S02]  /*ba10*/  ISETP.LT.OR P4, PT, R5, R225, P4 ;  /* 0x000000e10500720c */ /* 0x000fc40002781670 */
[----:B------:R-:W-:Y:S02]  /*ba20*/  FMNMX.FTZ R9, R200, R9, !PT ;  /* 0x00000009c8097209 */ /* 0x000fe40007810000 */
[----:B------:R-:W-:Y:S02]  /*ba30*/  FSEL R30, R177, -INF , !P4 ;  /* 0xff800000b11e7808 */ /* 0x000fe40006000000 */
[----:B------:R-:W-:Y:S02]  /*ba40*/  ISETP.GE.AND P4, PT, R3, R229, PT ;  /* 0x000000e50300720c */ /* 0x000fe40003f86270 */
[----:B------:R-:W-:Y:S02]  /*ba50*/  FMNMX.FTZ R7, R199, R9, !PT ;  /* 0x00000009c7077209 */ /* 0x000fe40007810000 */
[----:B------:R-:W-:Y:S02]  /*ba60*/  FMNMX.FTZ R9, R238, R19, !PT ;  /* 0x00000013ee097209 */ /* 0x000fe40007810000 */
[----:B------:R-:W-:-:S02]  /*ba70*/  ISETP.LT.OR P4, PT, R3, R225, P4 ;  /* 0x000000e10300720c */ /* 0x000fc40002781670 */
[----:B------:R-:W-:Y:S02]  /*ba80*/  FMNMX.FTZ R9, R24, R9, !PT ;  /* 0x0000000918097209 */ /* 0x000fe40007810000 */
[----:B------:R-:W-:Y:S01]  /*ba90*/  FSEL R176, R141, -INF , !P4 ;  /* 0xff8000008db07808 */ /* 0x000fe20006000000 */
[----:B------:R-:W1:Y:S01]  /*baa0*/  SHFL.BFLY PT, R10, R7, 0x2, 0x1f ;  /* 0x0c401f00070a7f89 */ /* 0x000e6200000e0000 */
[----:B------:R-:W-:Y:S02]  /*bab0*/  ISETP.GE.AND P4, PT, R6, R228, PT ;  /* 0x000000e40600720c */ /* 0x000fe40003f86270 */
[----:B------:R-:W-:Y:S02]  /*bac0*/  FMNMX.FTZ R9, R25, R9, !PT ;  /* 0x0000000919097209 */ /* 0x000fe40007810000 */
[----:B------:R-:W-:Y:S02]  /*bad0*/  FSEL R177, R140, -INF , !P5 ;  /* 0xff8000008cb17808 */ /* 0x000fe40006800000 */
[----:B------:R-:W-:-:S02]  /*bae0*/  ISETP.GE.AND P5, PT, R2, R229, PT ;  /* 0x000000e50200720c */ /* 0x000fc40003fa6270 */
[----:B------:R-:W-:Y:S02]  /*baf0*/  ISETP.LT.OR P4, PT, R6, R224, P4 ;  /* 0x000000e00600720c */ /* 0x000fe40002781670 */
[----:B------:R-:W-:Y:S02]  /*bb00*/  FMNMX.FTZ R6, R27, R9, !PT ;  /* 0x000000091b067209 */ /* 0x000fe40007810000 */
[----:B------:R-:W-:Y:S02]  /*bb10*/  ISETP.LT.OR P5, PT, R2, R225, P5 ;  /* 0x000000e10200720c */ /* 0x000fe40002fa1670 */
[----:B------:R-:W-:Y:S02]  /*bb20*/  FMNMX.FTZ R5, R203, R6, !PT ;  /* 0x00000006cb057209 */ /* 0x000fe40007810000 */
[----:B------:R-:W-:Y:S02]  /*bb30*/  FSEL R180, R184, -INF , !P5 ;  /* 0xff800000b8b47808 */ /* 0x000fe40006800000 */
[----:B------:R-:W-:-:S02]  /*bb40*/  ISETP.GE.AND P5, PT, R3, R228, PT ;  /* 0x000000e40300720c */ /* 0x000fc40003fa6270 */
[----:B------:R-:W-:Y:S02]  /*bb50*/  FMNMX.FTZ R5, R206, R5, !PT ;  /* 0x00000005ce057209 */ /* 0x000fe40007810000 */
[----:B------:R-:W-:Y:S02]  /*bb60*/  FSEL R35, R178, -INF , !P4 ;  /* 0xff800000b2237808 */ /* 0x000fe40006000000 */
[C---:B------:R-:W-:Y:S02]  /*bb70*/  ISETP.GE.AND P4, PT, R2.reuse, R228, PT ;  /* 0x000000e40200720c */ /* 0x040fe40003f86270 */
[-C--:B------:R-:W-:Y:S02]  /*bb80*/  ISETP.LT.OR P5, PT, R3, R224.reuse, P5 ;  /* 0x000000e00300720c */ /* 0x080fe40002fa1670 */
[----:B------:R-:W-:Y:S02]  /*bb90*/  FMNMX.FTZ R3, R205, R5, !PT ;  /* 0x00000005cd037209 */ /* 0x000fe40007810000 */
[----:B------:R-:W-:-:S02]  /*bba0*/  ISETP.LT.OR P4, PT, R2, R224, P4 ;  /* 0x000000e00200720c */ /* 0x000fc40002781670 */
[----:B------:R-:W-:Y:S02]  /*bbb0*/  FMNMX.FTZ R2, R204, R3, !PT ;  /* 0x00000003cc027209 */ /* 0x000fe40007810000 */
[----:B------:R-:W-:Y:S02]  /*bbc0*/  FMNMX.FTZ R3, R237, R21, !PT ;  /* 0x00000015ed037209 */ /* 0x000fe40007810000 */
[----:B-1----:R-:W-:Y:S01]  /*bbd0*/  FMNMX.FTZ R7, R7, R10, !PT ;  /* 0x0000000a07077209 */ /* 0x002fe20007810000 */
[----:B------:R-:W1:Y:S01]  /*bbe0*/  SHFL.BFLY PT, R135, R2, 0x2, 0x1f ;  /* 0x0c401f0002877f89 */ /* 0x000e6200000e0000 */
[----:B------:R-:W-:Y:S02]  /*bbf0*/  FMNMX.FTZ R3, R26, R3, !PT ;  /* 0x000000031a037209 */ /* 0x000fe40007810000 */
[----:B------:R-:W-:Y:S01]  /*bc00*/  FSEL R178, R142, -INF , !P1 ;  /* 0xff8000008eb27808 */ /* 0x000fe20004800000 */
[----:B------:R-:W2:Y:S01]  /*bc10*/  SHFL.BFLY PT, R136, R7, 0x1, 0x1f ;  /* 0x0c201f0007887f89 */ /* 0x000ea200000e0000 */
[----:B------:R-:W-:-:S02]  /*bc20*/  ISETP.GE.AND P1, PT, R0, R228, PT ;  /* 0x000000e40000720c */ /* 0x000fc40003f26270 */
[----:B------:R-:W-:Y:S02]  /*bc30*/  FMNMX.FTZ R3, R29, R3, !PT ;  /* 0x000000031d037209 */ /* 0x000fe40007810000 */
[----:B------:R-:W-:Y:S02]  /*bc40*/  ISETP.LT.OR P1, PT, R0, R224, P1 ;  /* 0x000000e00000720c */ /* 0x000fe40000f21670 */
[----:B------:R-:W-:Y:S01]  /*bc50*/  FMNMX.FTZ R0, R30, R3, !PT ;  /* 0x000000031e007209 */ /* 0x000fe20007810000 */
[----:B------:R-:W-:-:S03]  /*bc60*/  IMAD.WIDE.U32 R16, R13, -0x2daee0ad, RZ ;  /* 0xd2511f530d107825 */ /* 0x000fc600078e00ff */
[----:B------:R-:W-:Y:S01]  /*bc70*/  FMNMX.FTZ R0, R177, R0, !PT ;  /* 0x00000000b1007209 */ /* 0x000fe20007810000 */
[----:B------:R-:W-:Y:S01]  /*bc80*/  UIADD3 UR4, UR27, 0x76cf5d0a, URZ ;  /* 0x76cf5d0a1b047890 */ /* 0x000fe2000fffe03f */
[----:B------:R-:W-:Y:S02]  /*bc90*/  IMAD.WIDE.U32 R4, R15, -0x2daee0ad, RZ ;  /* 0xd2511f530f047825 */ /* 0x000fe400078e00ff */
[----:B------:R-:W-:Y:S02]  /*bca0*/  FMNMX.FTZ R0, R176, R0, !PT ;  /* 0x00000000b0007209 */ /* 0x000fe40007810000 */
[----:B------:R-:W-:Y:S01]  /*bcb0*/  IMAD.WIDE.U32 R10, R32, -0x2daee0ad, RZ ;  /* 0xd2511f53200a7825 */ /* 0x000fe200078e00ff */
[----:B------:R-:W-:-:S03]  /*bcc0*/  LOP3.LUT R3, R17, UR5, R20, 0x96, !PT ;  /* 0x0000000511037c12 */ /* 0x000fc6000f8e9614 */
[----:B------:R-:W-:Y:S01]  /*bcd0*/  IMAD.WIDE.U32 R12, R12, -0x2daee0ad, RZ ;  /* 0xd2511f530c0c7825 */ /* 0x000fe200078e00ff */
[----:B------:R-:W-:Y:S02]  /*bce0*/  FSEL R142, R185, -INF , !P6 ;  /* 0xff800000b98e7808 */ /* 0x000fe40007000000 */
[----:B------:R-:W-:Y:S02]  /*bcf0*/  FMNMX.FTZ R0, R180, R0, !PT ;  /* 0x00000000b4007209 */ /* 0x000fe40007810000 */
[----:B------:R-:W-:Y:S02]  /*bd00*/  LOP3.LUT R5, R5, UR5, R20, 0x96, !PT ;  /* 0x0000000505057c12 */ /* 0x000fe4000f8e9614 */
[----:B------:R-:W-:Y:S02]  /*bd10*/  LOP3.LUT R6, R11, UR4, R16, 0x96, !PT ;  /* 0x000000040b067c12 */ /* 0x000fe4000f8e9610 */
[----:B------:R-:W-:Y:S01]  /*bd20*/  LOP3.LUT R13, R13, UR4, R4, 0x96, !PT ;  /* 0x000000040d0d7c12 */ /* 0x000fe2000f8e9604 */
[----:B------:R-:W-:Y:S01]  /*bd30*/  UIADD3 UR4, UR26, 0x3c6ef372, URZ ;  /* 0x3c6ef3721a047890 */ /* 0x000fe2000fffe03f */
[----:B-1----:R-:W-:Y:S01]  /*bd40*/  FMNMX.FTZ R135, R2, R135, !PT ;  /* 0x0000008702877209 */ /* 0x002fe20007810000 */
[----:B------:R-:W-:Y:S01]  /*bd50*/  IMAD.WIDE.U32 R2, R3, -0x326172a9, RZ ;  /* 0xcd9e8d5703027825 */ /* 0x000fe200078e00ff */
[----:B------:R-:W-:Y:S01]  /*bd60*/  FMNMX.FTZ R134, R142, R0, !PT ;  /* 0x000000008e867209 */ /* 0x000fe20007810000 */
[----:B------:R-:W-:Y:S01]  /*bd70*/  UIADD3 UR5, UR26, -0x255992d5, URZ ;  /* 0xdaa66d2b1a057890 */ /* 0x000fe2000fffe03f */
[----:B------:R-:W-:Y:S01]  /*bd80*/  FMNMX.FTZ R0, R236, R28, !PT ;  /* 0x0000001cec007209 */ /* 0x000fe20007810000 */
[----:B------:R-:W-:Y:S01]  /*bd90*/  IMAD.WIDE.U32 R4, R5, -0x326172a9, RZ ;  /* 0xcd9e8d5705047825 */ /* 0x000fe200078e00ff */
[----:B--2---:R-:W-:-:S02]  /*bda0*/  FMNMX.FTZ R136, R7, R136, !PT ;  /* 0x0000008807887209 */ /* 0x004fc40007810000 */
[--C-:B------:R-:W-:Y:S01]  /*bdb0*/  LOP3.LUT R16, R3, UR4, R8.reuse, 0x96, !PT ;  /* 0x0000000403107c12 */ /* 0x100fe2000f8e9608 */
[----:B------:R-:W-:Y:S01]  /*bdc0*/  IMAD.WIDE.U32 R6, R6, -0x326172a9, RZ ;  /* 0xcd9e8d5706067825 */ /* 0x000fe200078e00ff */
[----:B------:R-:W-:Y:S02]  /*bdd0*/  FMNMX.FTZ R3, R34, R0, !PT ;  /* 0x0000000022037209 */ /* 0x000fe40007810000 */
[----:B------:R-:W-:Y:S02]  /*bde0*/  LOP3.LUT R11, R5, UR4, R8, 0x96, !PT ;  /* 0x00000004050b7c12 */ /* 0x000fe4000f8e9608 */
[----:B------:R-:W-:Y:S02]  /*bdf0*/  LOP3.LUT R5, R7, UR5, R2, 0x96, !PT ;  /* 0x0000000507057c12 */ /* 0x000fe4000f8e9602 */
[----:B------:R-:W-:-:S04]  /*be00*/  FMNMX.FTZ R2, R35, R3, !PT ;  /* 0x0000000323027209 */ /* 0x000fc80007810000 */
[----:B------:R-:W-:Y:S02]  /*be10*/  FMNMX.FTZ R2, R132, R2, !PT ;  /* 0x0000000284027209 */ /* 0x000fe40007810000 */
[----:B------:R-:W-:Y:S02]  /*be20*/  FSEL R143, R143, -INF , !P5 ;  /* 0xff8000008f8f7808 */ /* 0x000fe40006800000 */
[----:B------:R-:W-:Y:S01]  /*be30*/  FMNMX.FTZ R137, R178, R2, !PT ;  /* 0x00000002b2897209 */ /* 0x000fe20007810000 */
[----:B------:R-:W1:Y:S01]  /*be40*/  SHFL.BFLY PT, R20, R134, 0x2, 0x1f ;  /* 0x0c401f0086147f89 */ /* 0x000e6200000e0000 */
[----:B------:R-:W-:Y:S01]  /*be50*/  FSEL R179, R186, -INF , !P4 ;  /* 0xff800000bab37808 */ /* 0x000fe20006000000 */
[----:B------:R-:W-:Y:S01]  /*be60*/  IMAD.WIDE.U32 R16, R16, -0x2daee0ad, RZ ;  /* 0xd2511f5310107825 */ /* 0x000fe200078e00ff */
[----:B------:R-:W-:Y:S02]  /*be70*/  FMNMX.FTZ R137, R143, R137, !PT ;  /* 0x000000898f897209 */ /* 0x000fe40007810000 */
[----:B------:R-:W-:-:S02]  /*be80*/  FSEL R207, R187, -INF , !P1 ;  /* 0xff800000bbcf7808 */ /* 0x000fc40004800000 */
[----:B------:R-:W-:Y:S02]  /*be90*/  FMNMX.FTZ R137, R179, R137, !PT ;  /* 0x00000089b3897209 */ /* 0x000fe40007810000 */
[----:B------:R-:W-:Y:S01]  /*bea0*/  LOP3.LUT R15, R17, UR31, R10, 0x96, !PT ;  /* 0x0000001f110f7c12 */ /* 0x000fe2000f8e960a */
[----:B------:R-:W-:Y:S01]  /*beb0*/  IMAD.WIDE.U32 R10, R11, -0x2daee0ad, RZ ;  /* 0xd2511f530b0a7825 */ /* 0x000fe200078e00ff */
[----:B------:R-:W-:Y:S01]  /*bec0*/  FMNMX.FTZ R137, R207, R137, !PT ;  /* 0x00000089cf897209 */ /* 0x000fe20007810000 */
[----:B------:R-:W2:Y:S02]  /*bed0*/  SHFL.BFLY PT, R31, R135, 0x1, 0x1f ;  /* 0x0c201f00871f7f89 */ /* 0x000ea400000e0000 */
[C---:B------:R-:W-:Y:S01]  /*bee0*/  FMUL.FTZ R9, R136.reuse, UR32 ;  /* 0x0000002088097c20 */ /* 0x040fe20008410000 */
[----:B------:R-:W-:Y:S02]  /*bef0*/  FSETP.NEU.FTZ.AND P6, PT, R136, -INF , PT ;  /* 0xff8000008800780b */ /* 0x000fe40003fdd000 */
[----:B------:R-:W-:-:S02]  /*bf00*/  LOP3.LUT R12, R11, UR31, R12, 0x96, !PT ;  /* 0x0000001f0b0c7c12 */ /* 0x000fc4000f8e960c */
[----:B------:R-:W3:Y:S01]  /*bf10*/  SHFL.BFLY PT, R11, R137, 0x2, 0x1f ;  /* 0x0c401f00890b7f89 */ /* 0x000ee200000e0000 */
[----:B------:R-:W-:Y:S01]  /*bf20*/  FSEL R0, R9, RZ, P6 ;  /* 0x000000ff09007208 */ /* 0x000fe20003000000 */
[----:B------:R-:W-:-:S04]  /*bf30*/  IMAD.WIDE.U32 R8, R13, -0x326172a9, RZ ;  /* 0xcd9e8d570d087825 */ /* 0x000fc800078e00ff */
[----:B------:R-:W-:Y:S01]  /*bf40*/  FFMA.FTZ R14, R14, UR32, -R0 ;  /* 0x000000200e0e7c23 */ /* 0x000fe20008010800 */
[----:B-1----:R-:W-:-:S03]  /*bf50*/  FMNMX.FTZ R134, R134, R20, !PT ;  /* 0x0000001486867209 */ /* 0x002fc60007810000 */
[----:B------:R1:W-:Y:S01]  /*bf60*/  MUFU.EX2 R243, R14 ;  /* 0x0000000e00f37308 */ /* 0x0003e20000000800 */
[----:B------:R-:W-:Y:S02]  /*bf70*/  LOP3.LUT R4, R9, UR5, R4, 0x96, !PT ;  /* 0x0000000509047c12 */ /* 0x000fe4000f8e9604 */
[----:B------:R-:W4:Y:S01]  /*bf80*/  SHFL.BFLY PT, R9, R134, 0x1, 0x1f ;  /* 0x0c201f0086097f89 */ /* 0x000f2200000e0000 */
[----:B------:R-:W-:Y:S01]  /*bf90*/  IMAD.WIDE.U32 R32, R12, -0x326172a9, RZ ;  /* 0xcd9e8d570c207825 */ /* 0x000fe200078e00ff */
[----:B--2---:R-:W-:-:S03]  /*bfa0*/  FMNMX.FTZ R135, R135, R31, !PT ;  /* 0x0000001f87877209 */ /* 0x004fc60007810000 */
[----:B-1----:R-:W-:-:S05]  /*bfb0*/  IMAD.WIDE.U32 R14, R15, -0x326172a9, RZ ;  /* 0xcd9e8d570f0e7825 */ /* 0x002fca00078e00ff */
[----:B------:R-:W-:Y:S01]  /*bfc0*/  LOP3.LUT R6, R15, UR30, R6, 0x96, !PT ;  /* 0x0000001e0f067c12 */ /* 0x000fe2000f8e9606 */
[----:B------:R-:W-:Y:S01]  /*bfd0*/  IMAD.WIDE.U32 R2, R5, -0x2daee0ad, RZ ;  /* 0xd2511f5305027825 */ /* 0x000fe200078e00ff */
[----:B---3--:R-:W-:-:S03]  /*bfe0*/  FMNMX.FTZ R137, R137, R11, !PT ;  /* 0x0000000b89897209 */ /* 0x008fc60007810000 */
[----:B------:R-:W-:Y:S01]  /*bff0*/  IMAD.WIDE.U32 R138, R6, -0x2daee0ad, RZ ;  /* 0xd2511f53068a7825 */ /* 0x000fe200078e00ff */
[----:B------:R-:W-:-:S03]  /*c000*/  LOP3.LUT R8, R33, UR30, R8, 0x96, !PT ;  /* 0x0000001e21087c12 */ /* 0x000fc6000f8e9608 */
[C---:B------:R-:W-:Y:S01]  /*c010*/  FMUL.FTZ R13, R135.reuse, UR32 ;  /* 0x00000020870d7c20 */ /* 0x040fe20008410000 */
[----:B------:R-:W-:Y:S01]  /*c020*/  FSETP.NEU.FTZ.AND P5, PT, R135, -INF , PT ;  /* 0xff8000008700780b */ /* 0x000fe20003fbd000 */
[----:B------:R-:W-:Y:S01]  /*c030*/  FFMA.FTZ R18, R18, UR32, -R0 ;  /* 0x0000002012127c23 */ /* 0x000fe20008010800 */
[----:B------:R-:W-:Y:S01]  /*c040*/  LOP3.LUT R6, R3, UR24, R16, 0x96, !PT ;  /* 0x0000001803067c12 */ /* 0x000fe2000f8e9610 */
[----:B------:R-:W-:Y:S01]  /*c050*/  IMAD.WIDE.U32 R4, R4, -0x2daee0ad, RZ ;  /* 0xd2511f5304047825 */ /* 0x000fe200078e00ff */
[----:B------:R-:W-:Y:S01]  /*c060*/  LOP3.LUT R2, R139, UR10, R2, 0x96, !PT ;  /* 0x0000000a8b027c12 */ /* 0x000fe2000f8e9602 */
[----:B------:R-:W1:Y:S01]  /*c070*/  SHFL.BFLY PT, R15, R137, 0x1, 0x1f ;  /* 0x0c201f00890f7f89 */ /* 0x000e6200000e0000 */
[----:B------:R-:W-:Y:S01]  /*c080*/  FSEL R13, R13, RZ, P5 ;  /* 0x000000ff0d0d7208 */ /* 0x000fe20002800000 */
[----:B------:R-:W-:Y:S01]  /*c090*/  IMAD.WIDE.U32 R140, R8, -0x2daee0ad, RZ ;  /* 0xd2511f53088c7825 */ /* 0x000fe200078e00ff */
[----:B------:R2:W-:Y:S03]  /*c0a0*/  MUFU.EX2 R242, R18 ;  /* 0x0000001200f27308 */ /* 0x0005e60000000800 */
[----:B------:R-:W-:-:S04]  /*c0b0*/  IMAD.WIDE.U32 R6, R6, -0x326172a9, RZ ;  /* 0xcd9e8d5706067825 */ /* 0x000fc800078e00ff */
[----:B------:R-:W-:Y:S01]  /*c0c0*/  FFMA.FTZ R19, R19, UR32, -R13 ;  /* 0x0000002013137c23 */ /* 0x000fe2000801080d */
[----:B------:R-:W-:Y:S01]  /*c0d0*/  IMAD.WIDE.U32 R2, R2, -0x326172a9, RZ ;  /* 0xcd9e8d5702027825 */ /* 0x000fe200078e00ff */
[----:B------:R-:W-:Y:S02]  /*c0e0*/  LOP3.LUT R139, R7, UR11, R14, 0x96, !PT ;  /* 0x0000000b078b7c12 */ /* 0x000fe4000f8e960e */
[----:B------:R3:W-:Y:S01]  /*c0f0*/  MUFU.EX2 R235, R19 ;  /* 0x0000001300eb7308 */ /* 0x0007e20000000800 */
[----:B----4-:R-:W-:Y:S02]  /*c100*/  FMNMX.FTZ R134, R134, R9, !PT ;  /* 0x0000000986867209 */ /* 0x010fe40007810000 */
[----:B------:R-:W-:Y:S02]  /*c110*/  LOP3.LUT R14, R2, 0xff, RZ, 0xc0, !PT ;  /* 0x000000ff020e7812 */ /* 0x000fe400078ec0ff */
[----:B--2---:R-:W-:Y:S02]  /*c120*/  LOP3.LUT R18, R5, UR24, R10, 0x96, !PT ;  /* 0x0000001805127c12 */ /* 0x004fe4000f8e960a */
[----:B------:R-:W-:-:S02]  /*c130*/  LOP3.LUT R5, R141, UR10, R4, 0x96, !PT ;  /* 0x0000000a8d057c12 */ /* 0x000fc4000f8e9604 */
[----:B------:R-:W-:Y:S02]  /*c140*/  LOP3.LUT R4, R3, UR21, R6, 0x96, !PT ;  /* 0x0000001503047c12 */ /* 0x000fe4000f8e9606 */
[----:B------:R-:W-:Y:S02]  /*c150*/  LOP3.LUT R6, R2, 0xffff, RZ, 0xc0, !PT ;  /* 0x0000ffff02067812 */ /* 0x000fe400078ec0ff */
[--C-:B------:R-:W-:Y:S02]  /*c160*/  SHF.R.U32.HI R7, RZ, 0x10, R2.reuse ;  /* 0x00000010ff077819 */ /* 0x100fe40000011602 */
[----:B------:R-:W-:Y:S01]  /*c170*/  SHF.R.U32.HI R8, RZ, 0x18, R2 ;  /* 0x00000018ff087819 */ /* 0x000fe20000011602 */
[----:B------:R-:W-:-:S04]  /*c180*/  IMAD.WIDE.U32 R2, R5, -0x326172a9, RZ ;  /* 0xcd9e8d5705027825 */ /* 0x000fc800078e00ff */
[----:B---3--:R-:W-:Y:S01]  /*c190*/  IMAD.WIDE.U32 R18, R18, -0x326172a9, RZ ;  /* 0xcd9e8d5712127825 */ /* 0x008fe200078e00ff */
[----:B------:R-:W-:-:S03]  /*c1a0*/  LOP3.LUT R5, R7, 0xff, RZ, 0xc0, !PT ;  /* 0x000000ff07057812 */ /* 0x000fc600078ec0ff */
[----:B------:R-:W-:Y:S01]  /*c1b0*/  FMUL.FTZ R12, R134, UR32 ;  /* 0x00000020860c7c20 */ /* 0x000fe20008410000 */
[C---:B------:R-:W-:Y:S02]  /*c1c0*/  LOP3.LUT R9, R2.reuse, 0xffff, RZ, 0xc0, !PT ;  /* 0x0000ffff02097812 */ /* 0x040fe400078ec0ff */
[----:B------:R-:W-:Y:S02]  /*c1d0*/  LOP3.LUT R10, R2, 0xff, RZ, 0xc0, !PT ;  /* 0x000000ff020a7812 */ /* 0x000fe400078ec0ff */
[--C-:B------:R-:W-:Y:S02]  /*c1e0*/  SHF.R.U32.HI R11, RZ, 0x10, R2.reuse ;  /* 0x00000010ff0b7819 */ /* 0x100fe40000011602 */
[----:B------:R-:W-:Y:S02]  /*c1f0*/  SHF.R.U32.HI R16, RZ, 0x18, R2 ;  /* 0x00000018ff107819 */ /* 0x000fe40000011602 */
[----:B------:R-:W-:Y:S02]  /*c200*/  LOP3.LUT R2, R3, UR21, R18, 0x96, !PT ;  /* 0x0000001503027c12 */ /* 0x000fe4000f8e9612 */
[----:B------:R-:W-:-:S02]  /*c210*/  FSETP.NEU.FTZ.AND P4, PT, R134, -INF , PT ;  /* 0xff8000008600780b */ /* 0x000fc40003f9d000 */
[----:B------:R-:W-:Y:S02]  /*c220*/  SHF.R.U32.HI R3, RZ, 0x10, R4 ;  /* 0x00000010ff037819 */ /* 0x000fe40000011604 */
[----:B------:R-:W-:Y:S01]  /*c230*/  PRMT R18, R5, 0x5410, R8 ;  /* 0x0000541005127816 */ /* 0x000fe20000000008 */
[----:B------:R-:W-:Y:S01]  /*c240*/  FFMA.FTZ R22, R22, UR32, -R0 ;  /* 0x0000002016167c23 */ /* 0x000fe20008010800 */
[C---:B------:R-:W-:Y:S02]  /*c250*/  LOP3.LUT R5, R4.reuse, 0xffff, RZ, 0xc0, !PT ;  /* 0x0000ffff04057812 */ /* 0x040fe400078ec0ff */
[----:B------:R-:W-:Y:S02]  /*c260*/  LOP3.LUT R8, R4, 0xff, RZ, 0xc0, !PT ;  /* 0x000000ff04087812 */ /* 0x000fe400078ec0ff */
[----:B------:R-:W-:Y:S02]  /*c270*/  SHF.R.U32.HI R7, RZ, 0x18, R4 ;  /* 0x00000018ff077819 */ /* 0x000fe40000011604 */
[----:B------:R-:W-:-:S02]  /*c280*/  SHF.R.U32.HI R6, RZ, 0x8, R6 ;  /* 0x00000008ff067819 */ /* 0x000fc40000011606 */
[----:B------:R-:W-:Y:S02]  /*c290*/  FSEL R12, R12, RZ, P4 ;  /* 0x000000ff0c0c7208 */ /* 0x000fe40002000000 */
[----:B------:R-:W-:Y:S02]  /*c2a0*/  LOP3.LUT R4, R3, 0xff, RZ, 0xc0, !PT ;  /* 0x000000ff03047812 */ /* 0x000fe400078ec0ff */
[----:B------:R-:W-:Y:S02]  /*c2b0*/  SHF.R.U32.HI R3, RZ, 0x8, R9 ;  /* 0x00000008ff037819 */ /* 0x000fe40000011609 */
[----:B-1----:R-:W-:Y:S01]  /*c2c0*/  FMNMX.FTZ R137, R137, R15, !PT ;  /* 0x0000000f89897209 */ /* 0x002fe20007810000 */
[----:B------:R1:W-:Y:S01]  /*c2d0*/  MUFU.EX2 R241, R22 ;  /* 0x0000001600f17308 */ /* 0x0003e20000000800 */
[----:B------:R-:W-:Y:S02]  /*c2e0*/  PRMT R17, R14, 0x5410, R6 ;  /* 0x000054100e117816 */ /* 0x000fe40000000006 */
[----:B------:R-:W-:Y:S01]  /*c2f0*/  PRMT R9, R4, 0x5410, R7 ;  /* 0x0000541004097816 */ /* 0x000fe20000000007 */
[----:B------:R-:W-:Y:S01]  /*c300*/  FFMA.FTZ R4, R30, UR32, -R12 ;  /* 0x000000201e047c23 */ /* 0x000fe2000801080c */
[----:B------:R-:W-:Y:S01]  /*c310*/  SHF.R.U32.HI R6, RZ, 0x8, R5 ;  /* 0x00000008ff067819 */ /* 0x000fe20000011605 */
[----:B------:R-:W-:Y:S01]  /*c320*/  FFMA.FTZ R23, R23, UR32, -R0 ;  /* 0x0000002017177c23 */ /* 0x000fe20008010800 */
[----:B------:R-:W-:Y:S01]  /*c330*/  FMUL.FTZ R14, R137, UR32 ;  /* 0x00000020890e7c20 */ /* 0x000fe20008410000 */
[----:B------:R-:W-:Y:S01]  /*c340*/  FFMA.FTZ R21, R21, UR32, -R12 ;  /* 0x0000002015157c23 */ /* 0x000fe2000801080c */
[----:B------:R-:W-:Y:S01]  /*c350*/  FSETP.NEU.FTZ.AND P1, PT, R137, -INF , PT ;  /* 0xff8000008900780b */ /* 0x000fe20003f3d000 */
[----:B------:R2:W-:Y:S01]  /*c360*/  MUFU.EX2 R196, R4 ;  /* 0x0000000400c47308 */ /* 0x0005e20000000800 */
[----:B------:R-:W-:-:S02]  /*c370*/  PRMT R8, R8, 0x5410, R6 ;  /* 0x0000541008087816 */ /* 0x000fc40000000006 */
[----:B------:R-:W-:Y:S02]  /*c380*/  LOP3.LUT R7, R11, 0xff, RZ, 0xc0, !PT ;  /* 0x000000ff0b077812 */ /* 0x000fe400078ec0ff */
[----:B-1----:R-:W-:Y:S02]  /*c390*/  PRMT R22, R10, 0x5410, R3 ;  /* 0x000054100a167816 */ /* 0x002fe40000000003 */
[C---:B------:R-:W-:Y:S01]  /*c3a0*/  LOP3.LUT R3, R2.reuse, 0xffff, RZ, 0xc0, !PT ;  /* 0x0000ffff02037812 */ /* 0x040fe200078ec0ff */
[----:B------:R-:W1:Y:S01]  /*c3b0*/  MUFU.EX2 R240, R23 ;  /* 0x0000001700f07308 */ /* 0x000e620000000800 */
[----:B------:R-:W-:Y:S01]  /*c3c0*/  LOP3.LUT R6, R2, 0xff, RZ, 0xc0, !PT ;  /* 0x000000ff02067812 */ /* 0x000fe200078ec0ff */
[--C-:B------:R-:W-:Y:S01]  /*c3d0*/  FFMA.FTZ R25, R25, UR32, -R13.reuse ;  /* 0x0000002019197c23 */ /* 0x100fe2000801080d */
[----:B------:R-:W-:Y:S01]  /*c3e0*/  FFMA.FTZ R27, R27, UR32, -R13 ;  /* 0x000000201b1b7c23 */ /* 0x000fe2000801080d */
[----:B------:R-:W-:Y:S02]  /*c3f0*/  FSEL R14, R14, RZ, P1 ;  /* 0x000000ff0e0e7208 */ /* 0x000fe40000800000 */
[----:B--2---:R-:W-:-:S02]  /*c400*/  SHF.R.U32.HI R4, RZ, 0x8, R3 ;  /* 0x00000008ff047819 */ /* 0x004fc40000011603 */
[----:B------:R2:W-:Y:S01]  /*c410*/  MUFU.EX2 R202, R21 ;  /* 0x0000001500ca7308 */ /* 0x0005e20000000800 */
[----:B------:R-:W-:Y:S01]  /*c420*/  SHF.R.U32.HI R3, RZ, 0x10, R2 ;  /* 0x00000010ff037819 */ /* 0x000fe20000011602 */
[----:B------:R-:W-:Y:S01]  /*c430*/  FFMA.FTZ R24, R24, UR32, -R13 ;  /* 0x0000002018187c23 */ /* 0x000fe2000801080d */
[--C-:B------:R-:W-:Y:S01]  /*c440*/  FFMA.FTZ R26, R26, UR32, -R12.reuse ;  /* 0x000000201a1a7c23 */ /* 0x100fe2000801080c */
[----:B------:R-:W-:-:S04]  /*c450*/  FFMA.FTZ R5, R29, UR32, -R12 ;  /* 0x000000201d057c23 */ /* 0x000fc8000801080c */
[----:B------:R-:W-:Y:S01]  /*c460*/  MUFU.EX2 R233, R25 ;  /* 0x0000001900e97308 */ /* 0x000fe20000000800 */
[----:B-----5:R-:W-:Y:S02]  /*c470*/  PRMT R188, R188, 0x7054, R188 ;  /* 0x00007054bcbc7816 */ /* 0x020fe400000000bc */
[----:B--2---:R-:W-:-:S05]  /*c480*/  PRMT R21, R7, 0x5410, R16 ;  /* 0x0000541007157816 */ /* 0x004fca0000000010 */
[----:B------:R-:W2:Y:S01]  /*c490*/  MUFU.EX2 R232, R27 ;  /* 0x0000001b00e87308 */ /* 0x000ea20000000800 */
[----:B------:R-:W-:Y:S02]  /*c4a0*/  PRMT R16, R6, 0x5410, R4 ;  /* 0x0000541006107816 */ /* 0x000fe40000000004 */
[----:B------:R-:W-:Y:S02]  /*c4b0*/  SHF.R.U32.HI R6, RZ, 0x18, R2 ;  /* 0x00000018ff067819 */ /* 0x000fe40000011602 */
[----:B------:R-:W-:Y:S01]  /*c4c0*/  LOP3.LUT R2, R3, 0xff, RZ, 0xc0, !PT ;  /* 0x000000ff03027812 */ /* 0x000fe200078ec0ff */
[----:B------:R-:W-:Y:S02]  /*c4d0*/  FFMA.FTZ R3, R34, UR32, -R14 ;  /* 0x0000002022037c23 */ /* 0x000fe4000801080e */
[----:B------:R-:W3:Y:S01]  /*c4e0*/  MUFU.EX2 R234, R24 ;  /* 0x0000001800ea7308 */ /* 0x000ee20000000800 */
[----:B------:R-:W-:Y:S01]  /*c4f0*/  PRMT R20, R2, 0x5410, R6 ;  /* 0x0000541002147816 */ /* 0x000fe20000000006 */
[----:B------:R-:W-:Y:S01]  /*c500*/  FFMA.FTZ R2, R35, UR32, -R14 ;  /* 0x0000002023027c23 */ /* 0x000fe2000801080e */
[----:B------:R-:W-:-:S05]  /*c510*/  FSEL R4, R135, RZ, P5 ;  /* 0x000000ff87047208 */ /* 0x000fca0002800000 */
[----:B------:R4:W5:Y:S01]  /*c520*/  MUFU.EX2 R201, R26 ;  /* 0x0000001a00c97308 */ /* 0x0009620000000800 */
[----:B------:R-:W-:-:S07]  /*c530*/  HSET2.LE.AND R10, R17, R188, PT ;  /* 0x000000bc110a7233 */ /* 0x000fce0003803000 */
[----:B------:R1:W-:Y:S08]  /*c540*/  MUFU.EX2 R186, R3 ;  /* 0x0000000300ba7308 */ /* 0x0003f00000000800 */
[----:B------:R2:W-:Y:S01]  /*c550*/  MUFU.EX2 R197, R5 ;  /* 0x0000000500c57308 */ /* 0x0005e20000000800 */
[----:B------:R-:W-:Y:S01]  /*c560*/  FADD.FTZ R6, R238, -R4 ;  /* 0x80000004ee067221 */ /* 0x000fe20000010000 */
[----:B------:R-:W-:Y:S01]  /*c570*/  HSET2.LE.AND R11, R18, R188, PT ;  /* 0x000000bc120b7233 */ /* 0x000fe20003803000 */
[----:B----4-:R-:W4:Y:S01]  /*c580*/  LDSM.16.MT88.4 R24, [R209+0xa000] ;  /* 0x00a00000d118783b */ /* 0x010f220000004200 */
[----:B-1----:R-:W-:-:S04]  /*c590*/  FSEL R3, R137, RZ, P1 ;  /* 0x000000ff89037208 */ /* 0x002fc80000800000 */
[----:B------:R1:W-:Y:S01]  /*c5a0*/  MUFU.EX2 R185, R2 ;  /* 0x0000000200b97308 */ /* 0x0003e20000000800 */
[--C-:B--2---:R-:W-:Y:S01]  /*c5b0*/  FFMA.FTZ R5, R28, UR32, -R14.reuse ;  /* 0x000000201c057c23 */ /* 0x104fe2000801080e */
[----:B------:R-:W-:Y:S01]  /*c5c0*/  FADD.FTZ R15, R236, -R3 ;  /* 0x80000003ec0f7221 */ /* 0x000fe20000010000 */
[----:B------:R-:W-:-:S05]  /*c5d0*/  FFMA.FTZ R3, R132, UR32, -R14 ;  /* 0x0000002084037c23 */ /* 0x000fca000801080e */
[----:B------:R2:W4:Y:S01]  /*c5e0*/  MUFU.EX2 R187, R5 ;  /* 0x0000000500bb7308 */ /* 0x0005220000000800 */
[----:B------:R-:W-:Y:S02]  /*c5f0*/  FSEL R4, R134, RZ, P4 ;  /* 0x000000ff86047208 */ /* 0x000fe40002000000 */
[----:B-1----:R-:W-:Y:S02]  /*c600*/  F2FP.BF16.F32.PACK_AB R2, R240, R241 ;  /* 0x000000f1f002723e */ /* 0x002fe400000010ff */
[----:B------:R-:W-:-:S03]  /*c610*/  HSET2.LE.AND R8, R8, R188, PT ;  /* 0x000000bc08087233 */ /* 0x000fc60003803000 */
[----:B------:R1:W-:Y:S01]  /*c620*/  MUFU.EX2 R184, R3 ;  /* 0x0000000300b87308 */ /* 0x0003e20000000800 */
[----:B------:R-:W-:Y:S02]  /*c630*/  LOP3.LUT R10, R10, R2, RZ, 0xc0, !PT ;  /* 0x000000020a0a7212 */ /* 0x000fe400078ec0ff */
[----:B------:R-:W-:Y:S01]  /*c640*/  F2FP.BF16.F32.PACK_AB R2, R232, R233 ;  /* 0x000000e9e802723e */ /* 0x000fe200000010ff */
[----:B------:R-:W-:Y:S01]  /*c650*/  FADD.FTZ R7, R237, -R4 ;  /* 0x80000004ed077221 */ /* 0x000fe20000010000 */
[----:B------:R-:W-:Y:S02]  /*c660*/  HSET2.LE.AND R9, R9, R188, PT ;  /* 0x000000bc09097233 */ /* 0x000fe40003803000 */
[----:B--2---:R-:W-:Y:S02]  /*c670*/  FSEL R5, R136, RZ, P6 ;  /* 0x000000ff88057208 */ /* 0x004fe40003000000 */
[----:B------:R-:W-:Y:S02]  /*c680*/  LOP3.LUT R11, R11, R2, RZ, 0xc0, !PT ;  /* 0x000000020b0b7212 */ /* 0x000fe400078ec0ff */
[----:B---3--:R-:W-:-:S02]  /*c690*/  F2FP.BF16.F32.PACK_AB R4, R234, R235 ;  /* 0x000000ebea04723e */ /* 0x008fc400000010ff */
[----:B-1----:R-:W-:Y:S02]  /*c6a0*/  F2FP.BF16.F32.PACK_AB R3, R242, R243 ;  /* 0x000000f3f203723e */ /* 0x002fe400000010ff */
[--C-:B------:R-:W-:Y:S02]  /*c6b0*/  HSET2.LE.AND R2, R16, R188.reuse, PT ;  /* 0x000000bc10027233 */ /* 0x100fe40003803000 */
[----:B------:R-:W-:Y:S01]  /*c6c0*/  LOP3.LUT R8, R8, R3, RZ, 0xc0, !PT ;  /* 0x0000000308087212 */ /* 0x000fe200078ec0ff */
[----:B------:R-:W-:Y:S01]  /*c6d0*/  FADD.FTZ R5, R239, -R5 ;  /* 0x80000005ef057221 */ /* 0x000fe20000010000 */
[----:B-----5:R-:W-:Y:S02]  /*c6e0*/  F2FP.BF16.F32.PACK_AB R3, R201, R202 ;  /* 0x000000cac903723e */ /* 0x020fe400000010ff */
[----:B------:R-:W-:Y:S01]  /*c6f0*/  LOP3.LUT R9, R9, R4, RZ, 0xc0, !PT ;  /* 0x0000000409097212 */ /* 0x000fe200078ec0ff */
[----:B------:R-:W-:Y:S01]  /*c700*/  FMUL.FTZ R5, R5, UR32 ;  /* 0x0000002005057c20 */ /* 0x000fe20008410000 */
[----:B------:R-:W-:Y:S01]  /*c710*/  LOP3.LUT R4, R2, R3, RZ, 0xc0, !PT ;  /* 0x0000000302047212 */ /* 0x000fe200078ec0ff */
[----:B------:R-:W-:Y:S01]  /*c720*/  FMUL.FTZ R6, R6, UR32 ;  /* 0x0000002006067c20 */ /* 0x000fe20008410000 */
[----:B------:R-:W-:-:S02]  /*c730*/  HSET2.LE.AND R2, R20, R188, PT ;  /* 0x000000bc14027233 */ /* 0x000fc40003803000 */
[----:B----4-:R-:W-:Y:S01]  /*c740*/  F2FP.BF16.F32.PACK_AB R3, R186, R187 ;  /* 0x000000bbba03723e */ /* 0x010fe200000010ff */
[----:B------:R1:W2:Y:S08]  /*c750*/  MUFU.EX2 R18, R5 ;  /* 0x0000000500127308 */ /* 0x0002b00000000800 */
[----:B------:R3:W4:Y:S01]  /*c760*/  MUFU.EX2 R17, R6 ;  /* 0x0000000600117308 */ /* 0x0007220000000800 */
[----:B-1----:R-:W-:-:S02]  /*c770*/  LOP3.LUT R5, R2, R3, RZ, 0xc0, !PT ;  /* 0x0000000302057212 */ /* 0x002fc400078ec0ff */
[----:B------:R-:W-:Y:S02]  /*c780*/  HSET2.LE.AND R2, R22, R188, PT ;  /* 0x000000bc16027233 */ /* 0x000fe40003803000 */
[----:B------:R-:W-:-:S04]  /*c790*/  F2FP.BF16.F32.PACK_AB R3, R196, R197 ;  /* 0x000000c5c403723e */ /* 0x000fc800000010ff */
[----:B---3--:R-:W-:Y:S02]  /*c7a0*/  LOP3.LUT R6, R2, R3, RZ, 0xc0, !PT ;  /* 0x0000000302067212 */ /* 0x008fe400078ec0ff */
[----:B------:R-:W-:Y:S02]  /*c7b0*/  HSET2.LE.AND R3, R21, R188, PT ;  /* 0x000000bc15037233 */ /* 0x000fe40003803000 */
[----:B------:R-:W1:Y:S01]  /*c7c0*/  LDSM.16.MT88.4 R20, [R211+0xa000] ;  /* 0x00a00000d314783b */ /* 0x000e620000004200 */
[-C--:B--2---:R-:W-:Y:S01]  /*c7d0*/  FMUL.FTZ R152, R152, R18.reuse ;  /* 0x0000001298987220 */ /* 0x084fe20000410000 */
[----:B------:R-:W-:Y:S01]  /*c7e0*/  FMUL.FTZ R153, R153, R18 ;  /* 0x0000001299997220 */ /* 0x000fe20000410000 */
[-C--:B----4-:R-:W-:Y:S01]  /*c7f0*/  FMUL.FTZ R154, R154, R17.reuse ;  /* 0x000000119a9a7220 */ /* 0x090fe20000410000 */
[----:B------:R-:W-:-:S07]  /*c800*/  FMUL.FTZ R155, R155, R17 ;  /* 0x000000119b9b7220 */ /* 0x000fce0000410000 */
[----:B------:R-:W-:Y:S01]  /*c810*/  HMMA.16816.F32.BF16 R28, R8, R26, R152 ;  /* 0x0000001a081c723c */ /* 0x000fe20000041898 */
[----:B------:R-:W-:Y:S01]  /*c820*/  FMUL.FTZ R7, R7, UR32 ;  /* 0x0000002007077c20 */ /* 0x000fe20008410000 */
[----:B------:R-:W-:Y:S01]  /*c830*/  FMUL.FTZ R15, R15, UR32 ;  /* 0x000000200f0f7c20 */ /* 0x000fe20008410000 */
[-C--:B------:R-:W-:Y:S01]  /*c840*/  FMUL.FTZ R160, R160, R18.reuse ;  /* 0x00000012a0a07220 */ /* 0x080fe20000410000 */
[----:B------:R-:W-:Y:S01]  /*c850*/  FMUL.FTZ R161, R161, R18 ;  /* 0x00000012a1a17220 */ /* 0x000fe20000410000 */
[-C--:B------:R-:W-:Y:S01]  /*c860*/  FMUL.FTZ R162, R162, R17.reuse ;  /* 0x00000011a2a27220 */ /* 0x080fe20000410000 */
[----:B------:R-:W-:Y:S01]  /*c870*/  FMUL.FTZ R163, R163, R17 ;  /* 0x00000011a3a37220 */ /* 0x000fe20000410000 */
[----:B------:R-:W-:Y:S01]  /*c880*/  F2FP.BF16.F32.PACK_AB R2, R184, R185 ;  /* 0x000000b9b802723e */ /* 0x000fe200000010ff */
[----:B------:R2:W3:Y:S08]  /*c890*/  MUFU.EX2 R16, R7 ;  /* 0x0000000700107308 */ /* 0x0004f00000000800 */
[----:B------:R-:W4:Y:S08]  /*c8a0*/  MUFU.EX2 R15, R15 ;  /* 0x0000000f000f7308 */ /* 0x000f300000000800 */
[----:B------:R-:W-:Y:S01]  /*c8b0*/  IMAD.MOV.U32 R152, RZ, RZ, R29 ;  /* 0x000000ffff987224 */ /* 0x000fe200078e001d */
[----:B--2---:R-:W-:Y:S01]  /*c8c0*/  LOP3.LUT R7, R3, R2, RZ, 0xc0, !PT ;  /* 0x0000000203077212 */ /* 0x004fe200078ec0ff */
[----:B------:R-:W-:-:S02]  /*c8d0*/  IMAD.MOV.U32 R132, RZ, RZ, R30 ;  /* 0x000000ffff847224 */ /* 0x000fc400078e001e */
[----:B------:R-:W-:Y:S02]  /*c8e0*/  IMAD.MOV.U32 R3, RZ, RZ, R31 ;  /* 0x000000ffff037224 */ /* 0x000fe400078e001f */
[----:B------:R-:W-:Y:S02]  /*c8f0*/  IMAD.MOV.U32 R2, RZ, RZ, R28 ;  /* 0x000000ffff027224 */ /* 0x000fe400078e001c */
[C---:B-1----:R-:W-:Y:S01]  /*c900*/  HMMA.16816.F32.BF16 R28, R8.reuse, R20, R160 ;  /* 0x00000014081c723c */ /* 0x042fe200000418a0 */
[-C--:B------:R-:W-:Y:S01]  /*c910*/  FMUL.FTZ R148, R148, R18.reuse ;  /* 0x0000001294947220 */ /* 0x080fe20000410000 */
[----:B------:R-:W-:Y:S01]  /*c920*/  FMUL.FTZ R149, R149, R18 ;  /* 0x0000001295957220 */ /* 0x000fe20000410000 */
[-C--:B------:R-:W-:Y:S01]  /*c930*/  FMUL.FTZ R150, R150, R17.reuse ;  /* 0x0000001196967220 */ /* 0x080fe20000410000 */
[----:B------:R-:W-:Y:S01]  /*c940*/  FMUL.FTZ R151, R151, R17 ;  /* 0x0000001197977220 */ /* 0x000fe20000410000 */
[-C--:B---3--:R-:W-:Y:S01]  /*c950*/  FMUL.FTZ R144, R144, R16.reuse ;  /* 0x0000001090907220 */ /* 0x088fe20000410000 */
[-C--:B------:R-:W-:Y:S01]  /*c960*/  FMUL.FTZ R145, R145, R16.reuse ;  /* 0x0000001091917220 */ /* 0x080fe20000410000 */
[-C--:B----4-:R-:W-:Y:S01]  /*c970*/  FMUL.FTZ R146, R146, R15.reuse ;  /* 0x0000000f92927220 */ /* 0x090fe20000410000 */
[-C--:B------:R-:W-:Y:S01]  /*c980*/  FMUL.FTZ R147, R147, R15.reuse ;  /* 0x0000000f93937220 */ /* 0x080fe20000410000 */
[-C--:B------:R-:W-:Y:S01]  /*c990*/  FMUL.FTZ R156, R156, R16.reuse ;  /* 0x000000109c9c7220 */ /* 0x080fe20000410000 */
[----:B------:R-:W-:Y:S01]  /*c9a0*/  FMUL.FTZ R157, R157, R16 ;  /* 0x000000109d9d7220 */ /* 0x000fe20000410000 */
[-C--:B------:R-:W-:Y:S01]  /*c9b0*/  FMUL.FTZ R158, R158, R15.reuse ;  /* 0x0000000f9e9e7220 */ /* 0x080fe20000410000 */
[----:B------:R-:W-:Y:S01]  /*c9c0*/  FMUL.FTZ R159, R159, R15 ;  /* 0x0000000f9f9f7220 */ /* 0x000fe20000410000 */
[-C--:B------:R-:W-:Y:S06]  /*c9d0*/  HMMA.16816.F32.BF16 R148, R8, R24.reuse, R148 ;  /* 0x000000180894723c */ /* 0x080fec0000041894 */
[C---:B------:R-:W-:Y:S06]  /*c9e0*/  HMMA.16816.F32.BF16 R144, R4.reuse, R24, R144 ;  /* 0x000000180490723c */ /* 0x040fec0000041890 */
[----:B------:R-:W-:Y:S01]  /*c9f0*/  HMMA.16816.F32.BF16 R156, R4, R26, R156 ;  /* 0x0000001a049c723c */ /* 0x000fe2000004189c */
[----:B------:R-:W-:-:S02]  /*ca00*/  IMAD.MOV.U32 R25, RZ, RZ, R31 ;  /* 0x000000ffff197224 */ /* 0x000fc400078e001f */
[----:B------:R-:W-:-:S04]  /*ca10*/  IMAD.MOV.U32 R24, RZ, RZ, R28 ;  /* 0x000000ffff187224 */ /* 0x000fc800078e001c */
[----:B------:R-:W-:Y:S02]  /*ca20*/  IMAD.MOV.U32 R27, RZ, RZ, R29 ;  /* 0x000000ffff1b7224 */ /* 0x000fe400078e001d */
[----:B------:R-:W-:Y:S02]  /*ca30*/  IMAD.MOV.U32 R26, RZ, RZ, R30 ;  /* 0x000000ffff1a7224 */ /* 0x000fe400078e001e */
[----:B------:R-:W1:Y:S01]  /*ca40*/  LDSM.16.MT88.4 R28, [R214+0xa000] ;  /* 0x00a00000d61c783b */ /* 0x000e620000004200 */
        /* <DEDUP_REMOVED lines=12> */
[----:B------:R-:W-:Y:S01]  /*cb10*/  HMMA.16816.F32.BF16 R160, R8, R22, R168 ;  /* 0x0000001608a0723c */ /* 0x000fe200000418a8 */
        /* <DEDUP_REMOVED lines=8> */
[----:B------:R-:W-:-:S02]  /*cba0*/  IMAD.MOV.U32 R169, RZ, RZ, R27 ;  /* 0x000000ffffa97224 */ /* 0x000fc400078e001b */
[----:B------:R-:W-:Y:S02]  /*cbb0*/  IMAD.MOV.U32 R170, RZ, RZ, R26 ;  /* 0x000000ffffaa7224 */ /* 0x000fe400078e001a */
[----:B------:R-:W-:Y:S02]  /*cbc0*/  IMAD.MOV.U32 R171, RZ, RZ, R25 ;  /* 0x000000ffffab7224 */ /* 0x000fe400078e0019 */
[----:B------:R-:W-:Y:S02]  /*cbd0*/  IMAD.MOV.U32 R168, RZ, RZ, R24 ;  /* 0x000000ffffa87224 */ /* 0x000fe400078e0018 */
[----:B------:R-:W2:Y:S01]  /*cbe0*/  LDSM.16.MT88.4 R24, [R213+0xa000] ;  /* 0x00a00000d518783b */ /* 0x000ea20000004200 */
[----:B------:R-:W-:Y:S01]  /*cbf0*/  IMAD.MOV.U32 R181, RZ, RZ, R247 ;  /* 0x000000ffffb57224 */ /* 0x000fe200078e00f7 */
[----:B------:R-:W-:Y:S01]  /*cc00*/  LOP3.LUT R19, R19, UR11, R32, 0x96, !PT ;  /* 0x0000000b13137c12 */ /* 0x000fe2000f8e9620 */
[----:B------:R-:W-:Y:S01]  /*cc10*/  IMAD.MOV.U32 R188, RZ, RZ, R246 ;  /* 0x000000ffffbc7224 */ /* 0x000fe200078e00f6 */
[----:B------:R-:W-:Y:S01]  /*cc20*/  HMMA.16816.F32.BF16 R164, R4, R20, R164 ;  /* 0x0000001404a4723c */ /* 0x000fe200000418a4 */
[----:B------:R-:W-:Y:S01]  /*cc30*/  IMAD.MOV.U32 R189, RZ, RZ, R245 ;  /* 0x000000ffffbd7224 */ /* 0x000fe200078e00f5 */
[----:B------:R-:W-:Y:S01]  /*cc40*/  LDSM.16.MT88.4 R32, [R211+0xb000] ;  /* 0x00b00000d320783b */ /* 0x000fe20000004200 */
[----:B------:R-:W-:-:S03]  /*cc50*/  IMAD.MOV.U32 R190, RZ, RZ, R244 ;  /* 0x000000ffffbe7224 */ /* 0x000fc600078e00f4 */
[C---:B------:R-:W-:Y:S01]  /*cc60*/  HMMA.16816.F32.BF16 R172, R4.reuse, R22, R172 ;  /* 0x0000001604ac723c */ /* 0x040fe200000418ac */
[----:B------:R-:W3:Y:S05]  /*cc70*/  LDSM.16.MT88.4 R20, [R209+0xb000] ;  /* 0x00b00000d114783b */ /* 0x000eea0000004200 */
[C---:B-1----:R-:W-:Y:S01]  /*cc80*/  HMMA.16816.F32.BF16 R248, R4.reuse, R28, R40 ;  /* 0x0000001c04f8723c */ /* 0x042fe20000041828 */
[----:B------:R-:W1:Y:S05]  /*cc90*/  LDSM.16.MT88.4 R40, [R214+0xb000] ;  /* 0x00b00000d628783b */ /* 0x000e6a0000004200 */
[----:B------:R-:W-:Y:S01]  /*cca0*/  HMMA.16816.F32.BF16 R244, R4, R30, R44 ;  /* 0x0000001e04f4723c */ /* 0x000fe2000004182c */
[----:B------:R-:W4:Y:S01]  /*ccb0*/  LDSM.16.MT88.4 R44, [R213+0xb000] ;  /* 0x00b00000d52c783b */ /* 0x000f220000004200 */
        /* <DEDUP_REMOVED lines=48> */
[----:B--2---:R-:W-:Y:S01]  /*cfc0*/  HMMA.16816.F32.BF16 R192, R8, R26, R64 ;  /* 0x0000001a08c0723c */ /* 0x004fe20000041840 */
[-C--:B------:R-:W-:Y:S01]  /*cfd0*/  FMUL.FTZ R52, R52, R18.reuse ;  /* 0x0000001234347220 */ /* 0x080fe20000410000 */
[----:B------:R-:W-:Y:S01]  /*cfe0*/  FMUL.FTZ R53, R53, R18 ;  /* 0x0000001235357220 */ /* 0x000fe20000410000 */
[-C--:B------:R-:W-:Y:S01]  /*cff0*/  FMUL.FTZ R54, R54, R17.reuse ;  /* 0x0000001136367220 */ /* 0x080fe20000410000 */
[----:B------:R-:W-:-:S03]  /*d000*/  FMUL.FTZ R55, R55, R17 ;  /* 0x0000001137377220 */ /* 0x000fc60000410000 */
[----:B------:R-:W-:Y:S02]  /*d010*/  IMAD.MOV.U32 R67, RZ, RZ, R2 ;  /* 0x000000ffff437224 */ /* 0x000fe400078e0002 */
[----:B------:R-:W-:Y:S01]  /*d020*/  FFMA.FTZ R2, R133, UR32, -R0 ;  /* 0x0000002085027c23 */ /* 0x000fe20008010800 */
[----:B------:R-:W-:Y:S01]  /*d030*/  HMMA.16816.F32.BF16 R236, R8, R30, R48 ;  /* 0x0000001e08ec723c */ /* 0x000fe20000041830 */
        /* <DEDUP_REMOVED lines=11> */
[----:B------:R-:W-:Y:S01]  /*d0f0*/  HMMA.16816.F32.BF16 R56, R4, R24, R56 ;  /* 0x000000180438723c */ /* 0x000fe20000041838 */
[----:B------:R-:W-:-:S02]  /*d100*/  IMAD.MOV.U32 R153, RZ, RZ, R160 ;  /* 0x000000ffff997224 */ /* 0x000fc400078e00a0 */
[----:B------:R-:W-:Y:S02]  /*d110*/  IMAD.MOV.U32 R49, RZ, RZ, R132 ;  /* 0x000000ffff317224 */ /* 0x000fe400078e0084 */
[----:B------:R-:W-:Y:S01]  /*d120*/  IMAD.MOV.U32 R50, RZ, RZ, R3 ;  /* 0x000000ffff327224 */ /* 0x000fe200078e0003 */
[----:B------:R-:W-:Y:S01]  /*d130*/  HMMA.16816.F32.BF16 R60, R4, R26, R60 ;  /* 0x0000001a043c723c */ /* 0x000fe2000004183c */
[----:B------:R2:W-:Y:S01]  /*d140*/  MUFU.EX2 R132, R2 ;  /* 0x0000000200847308 */ /* 0x0005e20000000800 */
[----:B------:R-:W-:-:S04]  /*d150*/  IMAD.MOV.U32 R66, RZ, RZ, R190 ;  /* 0x000000ffff427224 */ /* 0x000fc800078e00be */
[----:B---3--:R-:W-:Y:S01]  /*d160*/  HMMA.16816.F32.BF16 R72, R4, R20, R72 ;  /* 0x000000140448723c */ /* 0x008fe20000041848 */
[----:B------:R-:W-:-:S05]  /*d170*/  IMAD.MOV.U32 R65, RZ, RZ, R189 ;  /* 0x000000ffff417224 */ /* 0x000fca00078e00bd */
[----:B------:R-:W-:Y:S01]  /*d180*/  HMMA.16816.F32.BF16 R76, R4, R22, R76 ;  /* 0x00000016044c723c */ /* 0x000fe2000004184c */
[----:B------:R-:W-:-:S05]  /*d190*/  IMAD.MOV.U32 R64, RZ, RZ, R188 ;  /* 0x000000ffff407224 */ /* 0x000fca00078e00bc */
[----:B------:R-:W-:Y:S01]  /*d1a0*/  HMMA.16816.F32.BF16 R88, R4, R32, R88 ;  /* 0x000000200458723c */ /* 0x000fe20000041858 */
[----:B--2---:R-:W-:-:S05]  /*d1b0*/  IMAD.WIDE.U32 R2, R139, -0x2daee0ad, RZ ;  /* 0xd2511f538b027825 */ /* 0x004fca00078e00ff */
[C---:B------:R-:W-:Y:S06]  /*d1c0*/  HMMA.16816.F32.BF16 R92, R4.reuse, R34, R92 ;  /* 0x00000022045c723c */ /* 0x040fec000004185c */
[C---:B-1----:R-:W-:Y:S06]  /*d1d0*/  HMMA.16816.F32.BF16 R104, R4.reuse, R40, R104 ;  /* 0x000000280468723c */ /* 0x042fec0000041868 */
[C---:B------:R-:W-:Y:S06]  /*d1e0*/  HMMA.16816.F32.BF16 R108, R4.reuse, R42, R108 ;  /* 0x0000002a046c723c */ /* 0x040fec000004186c */
[C---:B----4-:R-:W-:Y:S06]  /*d1f0*/  HMMA.16816.F32.BF16 R120, R4.reuse, R44, R120 ;  /* 0x0000002c0478723c */ /* 0x050fec0000041878 */
[----:B------:R-:W-:Y:S07]  /*d200*/  HMMA.16816.F32.BF16 R160, R4, R46, R124 ;  /* 0x0000002e04a0723c */ /* 0x000fee000004187c */
[----:B------:R-:W-:Y:S01]  /*d210*/  FFMA.FTZ R4, R198, UR32, -R0 ;  /* 0x00000020c6047c23 */ /* 0x000fe20008010800 */
[----:B------:R-:W-:Y:S01]  /*d220*/  HMMA.16816.F32.BF16 R52, R8, R24, R52 ;  /* 0x000000180834723c */ /* 0x000fe20000041834 */
[----:B------:R-:W-:-:S02]  /*d230*/  LOP3.LUT R7, R2, 0xffff, RZ, 0xc0, !PT ;  /* 0x0000ffff02077812 */ /* 0x000fc400078ec0ff */
[----:B------:R1:W-:Y:S03]  /*d240*/  MUFU.EX2 R133, R4 ;  /* 0x0000000400857308 */ /* 0x0003e60000000800 */
[----:B------:R-:W-:Y:S01]  /*d250*/  HMMA.16816.F32.BF16 R68, R8, R20, R68 ;  /* 0x000000140844723c */ /* 0x000fe20000041844 */
[----:B------:R-:W-:-:S05]  /*d260*/  LOP3.LUT R24, R2, 0xff, RZ, 0xc0, !PT ;  /* 0x000000ff02187812 */ /* 0x000fca00078ec0ff */
[----:B------:R-:W-:Y:S01]  /*d270*/  HMMA.16816.F32.BF16 R188, R8, R22, R80 ;  /* 0x0000001608bc723c */ /* 0x000fe20000041850 */
[----:B------:R-:W-:-:S06]  /*d280*/  SHF.R.U32.HI R21, RZ, 0x18, R2 ;  /* 0x00000018ff157819 */ /* 0x000fcc0000011602 */
[----:B------:R-:W-:Y:S02]  /*d290*/  SHF.R.U32.HI R22, RZ, 0x10, R2 ;  /* 0x00000010ff167819 */ /* 0x000fe40000011602 */
[----:B-1----:R-:W-:Y:S01]  /*d2a0*/  LOP3.LUT R4, R3, UR12, R138, 0x96, !PT ;  /* 0x0000000c03047c12 */ /* 0x002fe2000f8e968a */
[----:B------:R-:W-:-:S04]  /*d2b0*/  IMAD.WIDE.U32 R2, R19, -0x2daee0ad, RZ ;  /* 0xd2511f5313027825 */ /* 0x000fc800078e00ff */
[----:B------:R-:W-:Y:S01]  /*d2c0*/  FFMA.FTZ R5, R200, UR32, -R0 ;  /* 0x00000020c8057c23 */ /* 0x000fe20008010800 */
[-C--:B------:R-:W-:Y:S01]  /*d2d0*/  FMUL.FTZ R84, R84, R18.reuse ;  /* 0x0000001254547220 */ /* 0x080fe20000410000 */
[----:B------:R-:W-:Y:S01]  /*d2e0*/  FMUL.FTZ R85, R85, R18 ;  /* 0x0000001255557220 */ /* 0x000fe20000410000 */
[-C--:B------:R-:W-:Y:S01]  /*d2f0*/  FMUL.FTZ R86, R86, R17.reuse ;  /* 0x0000001156567220 */ /* 0x080fe20000410000 */
[C---:B------:R-:W-:Y:S01]  /*d300*/  LOP3.LUT R6, R2.reuse, 0xffff, RZ, 0xc0, !PT ;  /* 0x0000ffff02067812 */ /* 0x040fe200078ec0ff */
[----:B------:R-:W-:Y:S01]  /*d310*/  FMUL.FTZ R87, R87, R17 ;  /* 0x0000001157577220 */ /* 0x000fe20000410000 */
[----:B------:R-:W-:Y:S02]  /*d320*/  LOP3.LUT R23, R2, 0xff, RZ, 0xc0, !PT ;  /* 0x000000ff02177812 */ /* 0x000fe400078ec0ff */
[--C-:B------:R-:W-:Y:S02]  /*d330*/  SHF.R.U32.HI R20, RZ, 0x10, R2.reuse ;  /* 0x00000010ff147819 */ /* 0x100fe40000011602 */
[----:B------:R-:W-:-:S02]  /*d340*/  SHF.R.U32.HI R19, RZ, 0x18, R2 ;  /* 0x00000018ff137819 */ /* 0x000fc40000011602 */
[----:B------:R-:W-:Y:S01]  /*d350*/  LOP3.LUT R2, R22, 0xff, RZ, 0xc0, !PT ;  /* 0x000000ff16027812 */ /* 0x000fe200078ec0ff */
[----:B------:R1:W-:Y:S03]  /*d360*/  MUFU.EX2 R138, R5 ;  /* 0x00000005008a7308 */ /* 0x0003e60000000800 */
[----:B------:R-:W-:Y:S01]  /*d370*/  PRMT R21, R2, 0x5410, R21 ;  /* 0x0000541002157816 */ /* 0x000fe20000000015 */
[----:B------:R-:W-:Y:S01]  /*d380*/  FFMA.FTZ R2, R205, UR32, -R13 ;  /* 0x00000020cd027c23 */ /* 0x000fe2000801080d */
[----:B------:R-:W-:Y:S01]  /*d390*/  HMMA.16816.F32.BF16 R84, R8, R32, R84 ;  /* 0x000000200854723c */ /* 0x000fe20000041854 */
[----:B------:R-:W-:Y:S01]  /*d3a0*/  FFMA.FTZ R0, R199, UR32, -R0 ;  /* 0x00000020c7007c23 */ /* 0x000fe20008010800 */
[----:B------:R-:W-:Y:S01]  /*d3b0*/  IMAD.MOV.U32 R126, RZ, RZ, R155 ;  /* 0x000000ffff7e7224 */ /* 0x000fe200078e009b */
[----:B------:R2:W-:Y:S01]  /*d3c0*/  MUFU.EX2 R31, R2 ;  /* 0x00000002001f7308 */ /* 0x0005e20000000800 */
[----:B------:R-:W3:Y:S01]  /*d3d0*/  LDC.U8 R155, c[0x0][0x388] ;  /* 0x0000e200ff9b7b82 */ /* 0x000ee20000000000 */
[----:B-1----:R-:W-:-:S06]  /*d3e0*/  FFMA.FTZ R5, R203, UR32, -R13 ;  /* 0x00000020cb057c23 */ /* 0x002fcc000801080d */
[----:B------:R1:W-:Y:S01]  /*d3f0*/  MUFU.EX2 R33, R5 ;  /* 0x0000000500217308 */ /* 0x0003e20000000800 */
[----:B--2---:R-:W-:-:S07]  /*d400*/  LOP3.LUT R2, R20, 0xff, RZ, 0xc0, !PT ;  /* 0x000000ff14027812 */ /* 0x004fce00078ec0ff */
[----:B------:R2:W4:Y:S01]  /*d410*/  MUFU.EX2 R139, R0 ;  /* 0x00000000008b7308 */ /* 0x0005220000000800 */
[----:B------:R-:W-:Y:S02]  /*d420*/  PRMT R20, R2, 0x5410, R19 ;  /* 0x0000541002147816 */ /* 0x000fe40000000013 */
[----:B------:R-:W-:Y:S01]  /*d430*/  LOP3.LUT R2, R4, 0xffff, RZ, 0xc0, !PT ;  /* 0x0000ffff04027812 */ /* 0x000fe200078ec0ff */
[----:B-1----:R-:W-:-:S04]  /*d440*/  FFMA.FTZ R5, R206, UR32, -R13 ;  /* 0x00000020ce057c23 */ /* 0x002fc8000801080d */
[----:B------:R1:W-:Y:S01]  /*d450*/  MUFU.EX2 R32, R5 ;  /* 0x0000000500207308 */ /* 0x0003e20000000800 */
[----:B--2---:R-:W-:Y:S02]  /*d460*/  LOP3.LUT R0, R3, UR12, R140, 0x96, !PT ;  /* 0x0000000c03007c12 */ /* 0x004fe4000f8e968c */
[----:B------:R-:W-:Y:S01]  /*d470*/  SHF.R.U32.HI R3, RZ, 0x8, R7 ;  /* 0x00000008ff037819 */ /* 0x000fe20000011607 */
[-C--:B------:R-:W-:Y:S01]  /*d480*/  FMUL.FTZ R36, R36, R18.reuse ;  /* 0x0000001224247220 */ /* 0x080fe20000410000 */
[----:B------:R-:W-:Y:S02]  /*d490*/  FMUL.FTZ R37, R37, R18 ;  /* 0x0000001225257220 */ /* 0x000fe40000410000 */
[----:B------:R-:W-:Y:S01]  /*d4a0*/  PRMT R22, R24, 0x5410, R3 ;  /* 0x0000541018167816 */ /* 0x000fe20000000003 */
[-C--:B------:R-:W-:Y:S01]  /*d4b0*/  FMUL.FTZ R38, R38, R17.reuse ;  /* 0x0000001126267220 */ /* 0x080fe20000410000 */
[----:B------:R-:W-:Y:S01]  /*d4c0*/  SHF.R.U32.HI R3, RZ, 0x8, R6 ;  /* 0x00000008ff037819 */ /* 0x000fe20000011606 */
[----:B-1----:R-:W-:Y:S01]  /*d4d0*/  FFMA.FTZ R5, R204, UR32, -R13 ;  /* 0x00000020cc057c23 */ /* 0x002fe2000801080d */
[----:B------:R-:W-:-:S03]  /*d4e0*/  FMUL.FTZ R39, R39, R17 ;  /* 0x0000001127277220 */ /* 0x000fc60000410000 */
[----:B------:R1:W2:Y:S01]  /*d4f0*/  MUFU.EX2 R30, R5 ;  /* 0x00000005001e7308 */ /* 0x0002a20000000800 */
[----:B------:R-:W-:Y:S01]  /*d500*/  PRMT R23, R23, 0x5410, R3 ;  /* 0x0000541017177816 */ /* 0x000fe20000000003 */
[--C-:B------:R-:W-:Y:S01]  /*d510*/  FFMA.FTZ R3, R177, UR32, -R12.reuse ;  /* 0x00000020b1037c23 */ /* 0x100fe2000801080c */
[----:B------:R-:W-:Y:S01]  /*d520*/  FFMA.FTZ R6, R176, UR32, -R12 ;  /* 0x00000020b0067c23 */ /* 0x000fe2000801080c */
[----:B------:R-:W-:Y:S01]  /*d530*/  HMMA.16816.F32.BF16 R36, R8, R28, R36 ;  /* 0x0000001c0824723c */ /* 0x000fe20000041824 */
[----:B------:R-:W-:-:S03]  /*d540*/  SHF.R.U32.HI R7, RZ, 0x18, R4 ;  /* 0x00000018ff077819 */ /* 0x000fc60000011604 */
[----:B------:R5:W-:Y:S01]  /*d550*/  MUFU.EX2 R28, R3 ;  /* 0x00000003001c7308 */ /* 0x000be20000000800 */
[----:B-1----:R-:W-:Y:S02]  /*d560*/  SHF.R.U32.HI R5, RZ, 0x8, R2 ;  /* 0x00000008ff057819 */ /* 0x002fe40000011602 */
[----:B------:R-:W-:-:S04]  /*d570*/  LOP3.LUT R2, R4, 0xff, RZ, 0xc0, !PT ;  /* 0x000000ff04027812 */ /* 0x000fc800078ec0ff */
[----:B------:R-:W-:Y:S01]  /*d580*/  PRMT R13, R2, 0x5410, R5 ;  /* 0x00005410020d7816 */ /* 0x000fe20000000005 */
[----:B------:R-:W-:Y:S01]  /*d590*/  FFMA.FTZ R2, R180, UR32, -R12 ;  /* 0x00000020b4027c23 */ /* 0x000fe2000801080c */
[----:B------:R1:W2:Y:S01]  /*d5a0*/  MUFU.EX2 R29, R6 ;  /* 0x00000006001d7308 */ /* 0x0002a20000000800 */
[----:B------:R-:W-:Y:S02]  /*d5b0*/  SHF.R.U32.HI R5, RZ, 0x10, R4 ;  /* 0x00000010ff057819 */ /* 0x000fe40000011604 */
[--C-:B-----5:R-:W-:Y:S02]  /*d5c0*/  SHF.R.U32.HI R3, RZ, 0x10, R0.reuse ;  /* 0x00000010ff037819 */ /* 0x120fe40000011600 */
[----:B------:R-:W-:-:S03]  /*d5d0*/  SHF.R.U32.HI R4, RZ, 0x18, R0 ;  /* 0x00000018ff047819 */ /* 0x000fc60000011600 */
[----:B------:R5:W-:Y:S01]  /*d5e0*/  MUFU.EX2 R27, R2 ;  /* 0x00000002001b7308 */ /* 0x000be20000000800 */
[----:B------:R-:W-:Y:S01]  /*d5f0*/  FFMA.FTZ R12, R142, UR32, -R12 ;  /* 0x000000208e0c7c23 */ /* 0x000fe2000801080c */
[----:B------:R-:W-:Y:S02]  /*d600*/  LOP3.LUT R5, R5, 0xff, RZ, 0xc0, !PT ;  /* 0x000000ff05057812 */ /* 0x000fe400078ec0ff */
[----:B------:R-:W-:Y:S02]  /*d610*/  LOP3.LUT R3, R3, 0xff, RZ, 0xc0, !PT ;  /* 0x000000ff03037812 */ /* 0x000fe400078ec0ff */
[C---:B-1----:R-:W-:Y:S02]  /*d620*/  LOP3.LUT R6, R0.reuse, 0xff, RZ, 0xc0, !PT ;  /* 0x000000ff00067812 */ /* 0x042fe400078ec0ff */
[----:B---3--:R-:W-:Y:S02]  /*d630*/  PRMT R82, R155, 0x7054, R155 ;  /* 0x000070549b527816 */ /* 0x008fe4000000009b */
[----:B-----5:R-:W-:Y:S01]  /*d640*/  LOP3.LUT R2, R0, 0xffff, RZ, 0xc0, !PT ;  /* 0x0000ffff00027812 */ /* 0x020fe200078ec0ff */
[----:B------:R-:W-:Y:S01]  /*d650*/  FFMA.FTZ R0, R178, UR32, -R14 ;  /* 0x00000020b2007c23 */ /* 0x000fe2000801080e */
[----:B------:R1:W-:Y:S02]  /*d660*/  MUFU.EX2 R26, R12 ;  /* 0x0000000c001a7308 */ /* 0x0003e40000000800 */
[----:B------:R-:W-:-:S02]  /*d670*/  SHF.R.U32.HI R2, RZ, 0x8, R2 ;  /* 0x00000008ff027819 */ /* 0x000fc40000011602 */
[----:B------:R-:W-:Y:S01]  /*d680*/  PRMT R19, R3, 0x5410, R4 ;  /* 0x0000541003137816 */ /* 0x000fe20000000004 */
[----:B------:R-:W-:-:S03]  /*d690*/  FFMA.FTZ R3, R179, UR32, -R14 ;  /* 0x00000020b3037c23 */ /* 0x000fc6000801080e */
[----:B------:R3:W-:Y:S01]  /*d6a0*/  MUFU.EX2 R25, R0 ;  /* 0x0000000000197308 */ /* 0x0007e20000000800 */
[-C--:B------:R-:W-:Y:S01]  /*d6b0*/  FMUL.FTZ R96, R96, R18.reuse ;  /* 0x0000001260607220 */ /* 0x080fe20000410000 */
[-C--:B------:R-:W-:Y:S01]  /*d6c0*/  FMUL.FTZ R97, R97, R18.reuse ;  /* 0x0000001261617220 */ /* 0x080fe20000410000 */
[-C--:B------:R-:W-:Y:S01]  /*d6d0*/  FMUL.FTZ R98, R98, R17.reuse ;  /* 0x0000001162627220 */ /* 0x080fe20000410000 */
[-C--:B------:R-:W-:Y:S01]  /*d6e0*/  FMUL.FTZ R99, R99, R17.reuse ;  /* 0x0000001163637220 */ /* 0x080fe20000410000 */
[-C--:B------:R-:W-:Y:S01]  /*d6f0*/  FMUL.FTZ R116, R116, R18.reuse ;  /* 0x0000001274747220 */ /* 0x080fe20000410000 */
[----:B-1----:R-:W-:Y:S02]  /*d700*/  PRMT R12, R5, 0x5410, R7 ;  /* 0x00005410050c7816 */ /* 0x002fe40000000007 */
[----:B------:R-:W-:Y:S01]  /*d710*/  PRMT R7, R6, 0x5410, R2 ;  /* 0x0000541006077816 */ /* 0x000fe20000000002 */
[--C-:B------:R-:W-:Y:S01]  /*d720*/  FFMA.FTZ R5, R207, UR32, -R14.reuse ;  /* 0x00000020cf057c23 */ /* 0x100fe2000801080e */
[----:B------:R-:W-:Y:S01]  /*d730*/  HSET2.LE.AND R2, R22, R82, PT ;  /* 0x0000005216027233 */ /* 0x000fe20003803000 */
[----:B---3--:R-:W-:Y:S01]  /*d740*/  FFMA.FTZ R0, R143, UR32, -R14 ;  /* 0x000000208f007c23 */ /* 0x008fe2000801080e */
[-C--:B------:R-:W-:Y:S01]  /*d750*/  FMUL.FTZ R117, R117, R18.reuse ;  /* 0x0000001275757220 */ /* 0x080fe20000410000 */
[-C--:B------:R-:W-:Y:S01]  /*d760*/  FMUL.FTZ R118, R118, R17.reuse ;  /* 0x0000001176767220 */ /* 0x080fe20000410000 */
[-C--:B------:R-:W-:Y:S01]  /*d770*/  FMUL.FTZ R119, R119, R17.reuse ;  /* 0x0000001177777220 */ /* 0x080fe20000410000 */
        /* <DEDUP_REMOVED lines=11> */
[----:B------:R-:W-:Y:S01]  /*d830*/  FMUL.FTZ R129, R129, R18 ;  /* 0x0000001281817220 */ /* 0x000fe20000410000 */
[-C--:B------:R-:W-:Y:S01]  /*d840*/  FMUL.FTZ R130, R130, R17.reuse ;  /* 0x0000001182827220 */ /* 0x080fe20000410000 */
[----:B------:R-:W-:Y:S01]  /*d850*/  FMUL.FTZ R131, R131, R17 ;  /* 0x0000001183837220 */ /* 0x000fe20000410000 */
[----:B------:R-:W-:Y:S01]  /*d860*/  IMAD.MOV.U32 R51, RZ, RZ, R153 ;  /* 0x000000ffff337224 */ /* 0x000fe200078e0099 */
[----:B----4-:R-:W-:-:S02]  /*d870*/  F2FP.BF16.F32.PACK_AB R0, R139, R138 ;  /* 0x0000008a8b00723e */ /* 0x010fc400000010ff */
[----:B------:R-:W-:Y:S02]  /*d880*/  MOV R48, R152 ;  /* 0x0000009800307202 */ /* 0x000fe40000000f00 */
[--C-:B------:R-:W-:Y:S01]  /*d890*/  HSET2.LE.AND R4, R13, R82.reuse, PT ;  /* 0x000000520d047233 */ /* 0x100fe20003803000 */
[----:B------:R-:W-:Y:S01]  /*d8a0*/  IMAD.MOV.U32 R83, RZ, RZ, R181 ;  /* 0x000000ffff537224 */ /* 0x000fe200078e00b5 */
[----:B------:R-:W-:Y:S02]  /*d8b0*/  LOP3.LUT R6, R2, R0, RZ, 0xc0, !PT ;  /* 0x0000000002067212 */ /* 0x000fe400078ec0ff */
[--C-:B---3--:R-:W-:Y:S02]  /*d8c0*/  HSET2.LE.AND R3, R21, R82.reuse, PT ;  /* 0x0000005215037233 */ /* 0x108fe40003803000 */
[----:B------:R3:W4:Y:S01]  /*d8d0*/  MUFU.EX2 R21, R5 ;  /* 0x0000000500157308 */ /* 0x0007220000000800 */
[--C-:B------:R-:W-:Y:S02]  /*d8e0*/  HSET2.LE.AND R12, R12, R82.reuse, PT ;  /* 0x000000520c0c7233 */ /* 0x100fe40003803000 */
[----:B------:R-:W-:Y:S01]  /*d8f0*/  HSET2.LE.AND R13, R7, R82, PT ;  /* 0x00000052070d7233 */ /* 0x000fe20003803000 */
[----:B------:R-:W-:Y:S01]  /*d900*/  IMAD.MOV.U32 R125, RZ, RZ, R182 ;  /* 0x000000ffff7d7224 */ /* 0x000fe200078e00b6 */
[----:B--2---:R-:W-:-:S02]  /*d910*/  F2FP.BF16.F32.PACK_AB R7, R30, R31 ;  /* 0x0000001f1e07723e */ /* 0x004fc400000010ff */
[----:B------:R-:W-:Y:S02]  /*d920*/  F2FP.BF16.F32.PACK_AB R0, R32, R33 ;  /* 0x000000212000723e */ /* 0x000fe400000010ff */
[----:B------:R-:W-:Y:S01]  /*d930*/  F2FP.BF16.F32.PACK_AB R2, R29, R28 ;  /* 0x0000001c1d02723e */ /* 0x000fe200000010ff */
[C---:B------:R-:W-:Y:S01]  /*d940*/  HMMA.16816.F32.BF16 R180, R8.reuse, R34, R96 ;  /* 0x0000002208b4723c */ /* 0x040fe20000041860 */
[----:B------:R-:W-:Y:S01]  /*d950*/  IMAD.MOV.U32 R204, RZ, RZ, R51 ;  /* 0x000000ffffcc7224 */ /* 0x000fe200078e0033 */
[----:B------:R-:W-:Y:S01]  /*d960*/  LOP3.LUT R7, R3, R7, RZ, 0xc0, !PT ;  /* 0x0000000703077212 */ /* 0x000fe200078ec0ff */
[----:B------:R-:W-:Y:S01]  /*d970*/  IMAD.MOV.U32 R127, RZ, RZ, R154 ;  /* 0x000000ffff7f7224 */ /* 0x000fe200078e009a */
[----:B---3--:R-:W-:Y:S02]  /*d980*/  F2FP.BF16.F32.PACK_AB R5, R133, R132 ;  /* 0x000000848505723e */ /* 0x008fe400000010ff */
[C---:B------:R-:W-:Y:S01]  /*d990*/  HMMA.16816.F32.BF16 R116, R8.reuse, R44, R116 ;  /* 0x0000002c0874723c */ /* 0x040fe20000041874 */
[----:B------:R-:W-:Y:S01]  /*d9a0*/  IMAD.MOV.U32 R34, RZ, RZ, R49 ;  /* 0x000000ffff227224 */ /* 0x000fe200078e0031 */
[----:B------:R-:W-:Y:S01]  /*d9b0*/  MOV R35, R50 ;  /* 0x0000003200237202 */ /* 0x000fe20000000f00 */
[----:B------:R-:W-:Y:S01]  /*d9c0*/  IMAD.MOV.U32 R198, RZ, RZ, R83 ;  /* 0x000000ffffc67224 */ /* 0x000fe200078e0053 */
[----:B------:R-:W-:Y:S01]  /*d9d0*/  LOP3.LUT R4, R4, R5, RZ, 0xc0, !PT ;  /* 0x0000000504047212 */ /* 0x000fe200078ec0ff */
[----:B------:R-:W-:Y:S01]  /*d9e0*/  IMAD.MOV.U32 R200, RZ, RZ, R64 ;  /* 0x000000ffffc87224 */ /* 0x000fe200078e0040 */
[C---:B------:R-:W-:Y:S01]  /*d9f0*/  HMMA.16816.F32.BF16 R100, R8.reuse, R40, R100 ;  /* 0x000000280864723c */ /* 0x040fe20000041864 */
[----:B------:R-:W-:Y:S01]  /*da00*/  IMAD.MOV.U32 R45, RZ, RZ, R48 ;  /* 0x000000ffff2d7224 */ /* 0x000fe200078e0030 */
[----:B------:R-:W-:Y:S01]  /*da10*/  LOP3.LUT R5, R12, R0, RZ, 0xc0, !PT ;  /* 0x000000000c057212 */ /* 0x000fe200078ec0ff */
[----:B------:R-:W2:Y:S01]  /*da20*/  LDSM.16.MT88.4 R48, [R214+0xa800] ;  /* 0x00a80000d630783b */ /* 0x000ea20000004200 */
[----:B------:R-:W-:Y:S01]  /*da30*/  LOP3.LUT R124, R13, R2, RZ, 0xc0, !PT ;  /* 0x000000020d7c7212 */ /* 0x000fe200078ec0ff */
[----:B------:R-:W-:Y:S01]  /*da40*/  IMAD.MOV.U32 R199, RZ, RZ, R65 ;  /* 0x000000ffffc77224 */ /* 0x000fe200078e0041 */
[C---:B------:R-:W-:Y:S01]  /*da50*/  HMMA.16816.F32.BF16 R176, R8.reuse, R42, R112 ;  /* 0x0000002a08b0723c */ /* 0x040fe20000041870 */
[--C-:B------:R-:W-:Y:S01]  /*da60*/  HSET2.LE.AND R3, R23, R82.reuse, PT ;  /* 0x0000005217037233 */ /* 0x100fe20003803000 */
[----:B------:R-:W-:Y:S01]  /*da70*/  IMAD.MOV.U32 R203, RZ, RZ, R66 ;  /* 0x000000ffffcb7224 */ /* 0x000fe200078e0042 */
[--C-:B------:R-:W-:Y:S01]  /*da80*/  HSET2.LE.AND R13, R20, R82.reuse, PT ;  /* 0x00000052140d7233 */ /* 0x100fe20003803000 */
[----:B------:R-:W-:Y:S01]  /*da90*/  IMAD.MOV.U32 R44, RZ, RZ, R67 ;  /* 0x000000ffff2c7224 */ /* 0x000fe200078e0043 */
[----:B------:R-:W-:Y:S01]  /*daa0*/  HSET2.LE.AND R0, R19, R82, PT ;  /* 0x0000005213007233 */ /* 0x000fe20003803000 */
[----:B------:R-:W-:Y:S01]  /*dab0*/  HMMA.16816.F32.BF16 R140, R8, R46, R128 ;  /* 0x0000002e088c723c */ /* 0x000fe20000041880 */
[----:B------:R-:W3:Y:S04]  /*dac0*/  LDSM.16.MT88.4 R152, [R209+0xa800] ;  /* 0x00a80000d198783b */ /* 0x000ee80000004200 */
[----:B------:R-:W-:Y:S02]  /*dad0*/  LDSM.16.MT88.4 R64, [R213+0xa800] ;  /* 0x00a80000d540783b */ /* 0x000fe40000004200 */
[----:B------:R-:W-:-:S02]  /*dae0*/  IMAD.MOV.U32 R8, RZ, RZ, R168 ;  /* 0x000000ffff087224 */ /* 0x000fc400078e00a8 */
[----:B------:R-:W-:Y:S01]  /*daf0*/  IMAD.MOV.U32 R9, RZ, RZ, R169 ;  /* 0x000000ffff097224 */ /* 0x000fe200078e00a9 */
[----:B------:R-:W-:Y:S01]  /*db00*/  LDSM.16.MT88.4 R80, [R209+0xb800] ;  /* 0x00b80000d150783b */ /* 0x000fe20000004200 */
[----:B------:R-:W-:Y:S02]  /*db10*/  IMAD.MOV.U32 R10, RZ, RZ, R170 ;  /* 0x000000ffff0a7224 */ /* 0x000fe400078e00aa */
[----:B------:R-:W-:Y:S01]  /*db20*/  IMAD.MOV.U32 R11, RZ, RZ, R171 ;  /* 0x000000ffff0b7224 */ /* 0x000fe200078e00ab */
[----:B------:R-:W-:Y:S04]  /*db30*/  LDSM.16.MT88.4 R96, [R211+0xb800] ;  /* 0x00b80000d360783b */ /* 0x000fe80000004200 */
[----:B------:R-:W5:Y:S04]  /*db40*/  LDSM.16.MT88.4 R168, [R211+0xa800] ;  /* 0x00a80000d3a8783b */ /* 0x000f680000004200 */
[----:B------:R-:W5:Y:S04]  /*db50*/  LDSM.16.MT88.4 R112, [R214+0xb800] ;  /* 0x00b80000d670783b */ /* 0x000f680000004200 */
[----:B------:R-:W5:Y:S01]  /*db60*/  LDSM.16.MT88.4 R128, [R213+0xb800] ;  /* 0x00b80000d580783b */ /* 0x000f620000004200 */
[----:B-1----:R-:W-:-:S02]  /*db70*/  F2FP.BF16.F32.PACK_AB R2, R22, R25 ;  /* 0x000000191602723e */ /* 0x002fc400000010ff */
[----:B------:R-:W-:Y:S02]  /*db80*/  F2FP.BF16.F32.PACK_AB R12, R26, R27 ;  /* 0x0000001b1a0c723e */ /* 0x000fe400000010ff */
[----:B----4-:R-:W-:Y:S01]  /*db90*/  F2FP.BF16.F32.PACK_AB R14, R21, R24 ;  /* 0x00000018150e723e */ /* 0x010fe200000010ff */
[----:B------:R-:W-:Y:S01]  /*dba0*/  IMAD.MOV.U32 R205, RZ, RZ, R125 ;  /* 0x000000ffffcd7224 */ /* 0x000fe200078e007d */
[----:B------:R-:W-:Y:S01]  /*dbb0*/  LOP3.LUT R125, R0, R2, RZ, 0xc0, !PT ;  /* 0x00000002007d7212 */ /* 0x000fe200078ec0ff */
[----:B------:R-:W-:Y:S01]  /*dbc0*/  IMAD.MOV.U32 R206, RZ, RZ, R126 ;  /* 0x000000ffffce7224 */ /* 0x000fe200078e007e */
[----:B------:R-:W-:Y:S01]  /*dbd0*/  LOP3.LUT R126, R3, R12, RZ, 0xc0, !PT ;  /* 0x0000000c037e7212 */ /* 0x000fe200078ec0ff */
[----:B------:R-:W-:Y:S01]  /*dbe0*/  IMAD.MOV.U32 R207, RZ, RZ, R127 ;  /* 0x000000ffffcf7224 */ /* 0x000fe200078e007f */
[----:B------:R-:W-:Y:S01]  /*dbf0*/  LOP3.LUT R127, R13, R14, RZ, 0xc0, !PT ;  /* 0x0000000e0d7f7212 */ /* 0x000fe200078ec0ff */
[----:B------:R-:W-:-:S06]  /*dc00*/  FFMA.FTZ R3, R199, R17, R235 ;  /* 0x00000011c7037223 */ /* 0x000fcc00000100eb */
[----:B--2---:R-:W-:Y:S01]  /*dc10*/  HMMA.16816.F32.BF16 R40, R124, R48, R248 ;  /* 0x000000307c28723c */ /* 0x004fe200000418f8 */
[----:B------:R-:W-:-:S05]  /*dc20*/  FFMA.FTZ R2, R200, R16, R202 ;  /* 0x00000010c8027223 */ /* 0x000fca00000100ca */
[----:B---3--:R-:W-:Y:S01]  /*dc30*/  HMMA.16816.F32.BF16 R144, R124, R152, R144 ;  /* 0x000000987c90723c */ /* 0x008fe20000041890 */
[----:B------:R-:W-:Y:S02]  /*dc40*/  IMAD.MOV.U32 R248, RZ, RZ, R44 ;  /* 0x000000fffff87224 */ /* 0x000fe400078e002c */
[----:B------:R-:W-:-:S03]  /*dc50*/  IMAD.MOV.U32 R249, RZ, RZ, R45 ;  /* 0x000000fffff97224 */ /* 0x000fc600078e002d */
[C---:B------:R-:W-:Y:S06]  /*dc60*/  HMMA.16816.F32.BF16 R156, R124.reuse, R154, R156 ;  /* 0x0000009a7c9c723c */ /* 0x040fec000004189c */
[C---:B-----5:R-:W-:Y:S06]  /*dc70*/  HMMA.16816.F32.BF16 R164, R124.reuse, R168, R164 ;  /* 0x000000a87ca4723c */ /* 0x060fec00000418a4 */
        /* <DEDUP_REMOVED lines=11> */
[----:B------:R-:W-:-:S05]  /*dd30*/  IMAD.MOV.U32 R250, RZ, RZ, R34 ;  /* 0x000000fffffa7224 */ /* 0x000fca00078e0022 */
[----:B------:R-:W-:Y:S01]  /*dd40*/  HMMA.16816.F32.BF16 R124, R124, R130, R160 ;  /* 0x000000827c7c723c */ /* 0x000fe200000418a0 */
[----:B------:R-:W-:Y:S02]  /*dd50*/  IMAD.MOV.U32 R251, RZ, RZ, R35 ;  /* 0x000000fffffb7224 */ /* 0x000fe400078e0023 */
[----:B------:R-:W-:-:S03]  /*dd60*/  FFMA.FTZ R0, R198, R15, R187 ;  /* 0x0000000fc6007223 */ /* 0x000fc600000100bb */
[C---:B------:R-:W-:Y:S07]  /*dd70*/  HMMA.16816.F32.BF16 R160, R4.reuse, R168, R8 ;  /* 0x000000a804a0723c */ /* 0x040fee0000041808 */
[----:B------:R-:W-:Y:S01]  /*dd80*/  FFMA.FTZ R11, R203, R18, R243 ;  /* 0x00000012cb0b7223 */ /* 0x000fe200000100f3 */
        /* <DEDUP_REMOVED lines=21> */
[----:B------:R-:W-:Y:S07]  /*dee0*/  HMMA.16816.F32.BF16 R128, R4, R130, R140 ;  /* 0x000000820480723c */ /* 0x000fee000004188c */
        /* <DEDUP_REMOVED lines=25> */
[----:B------:R-:W-:Y:S01]  /*e080*/  UMOV UR5, UR33 ;  /* 0x0000002100057c82 */ /* 0x000fe20008000000 */
[----:B------:R-:W-:Y:S05]  /*e090*/  @!P0 BRA `(.L_x_1794) ;  /* 0x0000007400248947 */ /* 0x000fea0003800000 */
[----:B------:R-:W3:Y:S04]  /*e0a0*/  LDL.64 R204, [R1+0x70] ;  /* 0x0000700001cc7983 */ /* 0x000ee80000100a00 */
[----:B------:R-:W4:Y:S01]  /*e0b0*/  LDL.64 R198, [R1+0x68] ;  /* 0x0000680001c67983 */ /* 0x000f220000100a00 */
        /* <DEDUP_REMOVED lines=13> */
[----:B------:R-:W2:Y:S03]  /*e190*/  @!P3 LDC.64 R8, c[0x0][0x220] ;  /* 0x00008800ff08bb82 */ /* 0x000ea60000000a00 */
[----:B------:R-:W-:-:S05]  /*e1a0*/  IMAD.U32 R3, RZ, RZ, UR4 ;  /* 0x00000004ff037e24 */ /* 0x000fca000f8e00ff */
[----:B------:R-:W2:Y:S01]  /*e1b0*/  @!P2 LDC.64 R12, c[0x0][0x220] ;  /* 0x00008800ff0cab82 */ /* 0x000ea20000000a00 */
[----:B------:R-:W-:Y:S01]  /*e1c0*/  @P3 STS.128 [R223+0xa000], RZ ;  /* 0x00a000ffdf003388 */ /* 0x000fe20000000c00 */
[----:B---3--:R-:W-:-:S04]  /*e1d0*/  LEA R0, P1, R0, R204, 0x5 ;  /* 0x000000cc00007211 */ /* 0x008fc800078228ff */
[----:B------:R-:W-:Y:S02]  /*e1e0*/  IADD3 R2, P0, R0, UR25, RZ ;  /* 0x0000001900027c10 */ /* 0x000fe4000ff1e0ff */
[----:B----4-:R-:W-:Y:S02]  /*e1f0*/  LEA.HI.X R3, R4, R199, R3, 0x5, P1 ;  /* 0x000000c704037211 */ /* 0x010fe400008f2c03 */
[C---:B-1----:R-:W-:Y:S02]  /*e200*/  @!P3 LEA R10, P5, R0.reuse, R10, 0x1 ;  /* 0x0000000a000ab211 */ /* 0x042fe400078a08ff */
[----:B-----5:R-:W-:Y:S02]  /*e210*/  @!P2 LEA R6, P1, R0, R6, 0x1 ;  /* 0x000000060006a211 */ /* 0x020fe400078208ff */
[----:B--2---:R-:W-:Y:S02]  /*e220*/  @!P3 LEA R8, P4, R2, R8, 0x1 ;  /* 0x000000080208b211 */ /* 0x004fe400078808ff */
        /* <DEDUP_REMOVED lines=104> */
[----:B------:R-:W-:Y:S04]  /*e8b0*/  LDSM.16.M88.4 R24, [R215+0x1000] ;  /* 0x00100000d718783b */ /* 0x000fe80000000200 */
[----:B------:R-:W2:Y:S01]  /*e8c0*/  LDSM.16.M88.4 R20, [R215+0x1800] ;  /* 0x00180000d714783b */ /* 0x000ea20000000200 */
        /* <DEDUP_REMOVED lines=10> */
[----:B--2---:R-:W-:Y:S06]  /*e970*/  HMMA.16816.F32.BF16 R192, R4, R22, R176 ;  /* 0x0000001604c0723c */ /* 0x004fec00000418b0 */
[----:B---3--:R-:W-:Y:S06]  /*e980*/  HMMA.16816.F32.BF16 R28, R8, R26, R32 ;  /* 0x0000001a081c723c */ /* 0x008fec0000041820 */
[C---:B------:R-:W-:Y:S06]  /*e990*/  HMMA.16816.F32.BF16 R188, R4.reuse, R24, R188 ;  /* 0x0000001804bc723c */ /* 0x040fec00000418bc */
[C---:B------:R-:W-:Y:S06]  /*e9a0*/  HMMA.16816.F32.BF16 R184, R4.reuse, R26, R184 ;  /* 0x0000001a04b8723c */ /* 0x040fec00000418b8 */
[----:B------:R-:W-:Y:S06]  /*e9b0*/  HMMA.16816.F32.BF16 R180, R4, R20, R180 ;  /* 0x0000001404b4723c */ /* 0x000fec00000418b4 */
        /* <DEDUP_REMOVED lines=55> */
.L_x_1803:
[----:B------:R-:W-:Y:S05]  /*ed30*/  BSYNC B0 ;  /* 0x0000000000007941 */ /* 0x000fea0003800000 */
.L_x_1802:
[----:B------:R-:W0:Y:S02]  /*ed40*/  LDGDEPBAR ;  /* 0x00000000000079af */ /* 0x000e240000000000 */
.L_x_1801:
[----:B-1----:R-:W3:Y:S01]  /*ed50*/  LDL R9, [R1+0x78] ;  /* 0x0000780001097983 */ /* 0x002ee20000100800 */
[----:B------:R-:W-:-:S03]  /*ed60*/  IMAD.U32 R0, RZ, RZ, UR33 ;  /* 0x00000021ff007e24 */ /* 0x000fc6000f8e00ff */
[----:B------:R-:W4:Y:S01]  /*ed70*/  LDL R15, [R1+0x4c] ;  /* 0x00004c00010f7983 */ /* 0x000f220000100800 */
[----:B------:R-:W1:Y:S01]  /*ed80*/  S2R R2, SR_TID.X ;  /* 0x0000000000027919 */ /* 0x000e620000002100 */
[----:B------:R-:W-:Y:S01]  /*ed90*/  IMAD.U32 R8, RZ, RZ, UR27 ;  /* 0x0000001bff087e24 */ /* 0x000fe2000f8e00ff */
[----:B------:R-:W-:Y:S01]  /*eda0*/  UIADD3 UR4, UR26, -0x61c88647, URZ ;  /* 0x9e3779b91a047890 */ /* 0x000fe2000fffe03f */
[C---:B------:R-:W-:Y:S01]  /*edb0*/  IMAD.WIDE.U32 R10, R252.reuse, -0x326172a9, RZ ;  /* 0xcd9e8d57fc0a7825 */ /* 0x040fe200078e00ff */
[----:B------:R-:W-:Y:S01]  /*edc0*/  IADD3 R12, R252, 0x4, RZ ;  /* 0x00000004fc0c7810 */ /* 0x000fe20007ffe0ff */
        /* <DEDUP_REMOVED lines=46> */
[----:B------:R-:W-:Y:S02]  /*f0b0*/  FSEL R177, R32, -INF , !P1 ;  /* 0xff80000020b17808 */ /* 0x000fe40004800000 */
[----:B------:R-:W-:Y:S02]  /*f0c0*/  ISETP.GE.AND P1, PT, R3, R230, PT ;  /* 0x000000e60300720c */ /* 0x000fe40003f26270 */
[----:B------:R-:W-:-:S02]  /*f0d0*/  ISETP.LT.OR P4, PT, R0, R225, P4 ;  /* 0x000000e10000720c */ /* 0x000fc40002781670 */
[C---:B------:R-:W-:Y:S01]  /*f0e0*/  ISETP.LT.OR P6, PT, R0.reuse, R224, P6 ;  /* 0x000000e00000720c */ /* 0x040fe200037c1670 */
[----:B------:R-:W-:Y:S01]  /*f0f0*/  VIADD R0, R0, 0x19 ;  /* 0x0000001900007836 */ /* 0x000fe20000000000 */
[-C--:B------:R-:W-:Y:S02]  /*f100*/  ISETP.LT.OR P5, PT, R4, R227.reuse, P5 ;  /* 0x000000e30400720c */ /* 0x080fe40002fa1670 */
        /* <DEDUP_REMOVED lines=23> */
[----:B------:R-:W-:Y:S02]  /*f280*/  FSEL R179, R180, -INF , !P5 ;  /* 0xff800000b4b37808 */ /* 0x000fe40006800000 */
[C---:B------:R-:W-:Y:S02]  /*f290*/  ISETP.GE.AND P5, PT, R2.reuse, R229, PT ;  /* 0x000000e50200720c */ /* 0x040fe40003fa6270 */
[----:B------:R-:W-:Y:S02]  /*f2a0*/  ISETP.GE.AND P6, PT, R5, R228, PT ;  /* 0x000000e40500720c */ /* 0x000fe40003fc6270 */
[----:B------:R-:W-:-:S02]  /*f2b0*/  ISETP.LT.OR P5, PT, R2, R225, P5 ;  /* 0x000000e10200720c */ /* 0x000fc40002fa1670 */
[----:B------:R-:W-:Y:S02]  /*f2c0*/  ISETP.LT.OR P6, PT, R5, R224, P6 ;  /* 0x000000e00500720c */ /* 0x000fe400037c1670 */
[----:B------:R-:W-:Y:S02]  /*f2d0*/  FSEL R198, R192, -INF , !P5 ;  /* 0xff800000c0c67808 */ /* 0x000fe40006800000 */
[----:B------:R-:W-:Y:S02]  /*f2e0*/  ISETP.GE.AND P5, PT, R3, R228, PT ;  /* 0x000000e40300720c */ /* 0x000fe40003fa6270 */
[----:B------:R-:W-:Y:S02]  /*f2f0*/  FSEL R34, R191, -INF , !P1 ;  /* 0xff800000bf227808 */ /* 0x000fe40004800000 */
[----:B------:R-:W-:Y:S02]  /*f300*/  ISETP.LT.OR P5, PT, R3, R224, P5 ;  /* 0x000000e00300720c */ /* 0x000fe40002fa1670 */
[----:B------:R-:W-:-:S04]  /*f310*/  ISETP.GE.AND P1, PT, R4, R228, PT ;  /* 0x000000e40400720c */ /* 0x000fc80003f26270 */
[----:B------:R-:W-:Y:S02]  /*f320*/  ISETP.LT.OR P1, PT, R4, R224, P1 ;  /* 0x000000e00400720c */ /* 0x000fe40000f21670 */
[----:B------:R-:W-:Y:S02]  /*f330*/  FSEL R132, R187, -INF , !P6 ;  /* 0xff800000bb847808 */ /* 0x000fe40007000000 */
[----:B------:R-:W-:Y:S01]  /*f340*/  FSEL R202, R182, -INF , !P1 ;  /* 0xff800000b6ca7808 */ /* 0x000fe20004800000 */
[----:B---3--:R-:W-:-:S05]  /*f350*/  IMAD.WIDE.U32 R22, R9, -0x2daee0ad, RZ ;  /* 0xd2511f5309167825 */ /* 0x008fca00078e00ff */
[----:B------:R-:W-:-:S05]  /*f360*/  LOP3.LUT R8, R23, UR33, R8, 0x96, !PT ;  /* 0x0000002117087c12 */ /* 0x000fca000f8e9608 */
[----:B------:R-:W-:Y:S01]  /*f370*/  IMAD.WIDE.U32 R8, R8, -0x326172a9, RZ ;  /* 0xcd9e8d5708087825 */ /* 0x000fe200078e00ff */
[----:B----4-:R-:W-:-:S04]  /*f380*/  LOP3.LUT R13, R11, R15, RZ, 0x3c, !PT ;  /* 0x0000000f0b0d7212 */ /* 0x010fc800078e3cff */
[----:B------:R-:W-:Y:S01]  /*f390*/  LOP3.LUT R32, R9, UR4, R10, 0x96, !PT ;  /* 0x0000000409207c12 */ /* 0x000fe2000f8e960a */
[----:B------:R-:W-:Y:S01]  /*f3a0*/  IMAD.WIDE.U32 R10, R12, -0x326172a9, RZ ;  /* 0xcd9e8d570c0a7825 */ /* 0x000fe200078e00ff */
[----:B------:R-:W-:-:S04]  /*f3b0*/  FMNMX.FTZ R12, R136, R14, !PT ;  /* 0x0000000e880c7209 */ /* 0x000fc80007810000 */
[----:B------:R-:W-:Y:S02]  /*f3c0*/  LOP3.LUT R15, R11, R15, RZ, 0x3c, !PT ;  /* 0x0000000f0b0f7212 */ /* 0x000fe400078e3cff */
[----:B------:R-:W-:Y:S02]  /*f3d0*/  FMNMX.FTZ R11, R19, R12, !PT ;  /* 0x0000000c130b7209 */ /* 0x000fe40007810000 */
[----:B------:R-:W-:Y:S02]  /*f3e0*/  LOP3.LUT R12, R9, UR4, R10, 0x96, !PT ;  /* 0x00000004090c7c12 */ /* 0x000fe4000f8e960a */
[----:B------:R-:W-:-:S04]  /*f3f0*/  FMNMX.FTZ R9, R21, R11, !PT ;  /* 0x0000000b15097209 */ /* 0x000fc80007810000 */
[----:B------:R-:W-:Y:S02]  /*f400*/  FMNMX.FTZ R9, R24, R9, !PT ;  /* 0x0000000918097209 */ /* 0x000fe40007810000 */
[----:B------:R-:W-:Y:S02]  /*f410*/  FSEL R23, R188, -INF , !P4 ;  /* 0xff800000bc177808 */ /* 0x000fe40006000000 */
[----:B------:R-:W-:Y:S02]  /*f420*/  FMNMX.FTZ R9, R133, R9, !PT ;  /* 0x0000000985097209 */ /* 0x000fe40007810000 */
[----:B------:R-:W-:Y:S02]  /*f430*/  ISETP.GE.AND P4, PT, R5, R229, PT ;  /* 0x000000e50500720c */ /* 0x000fe40003f86270 */
[----:B------:R-:W-:Y:S02]  /*f440*/  FMNMX.FTZ R9, R143, R9, !PT ;  /* 0x000000098f097209 */ /* 0x000fe40007810000 */
[----:B------:R-:W-:-:S02]  /*f450*/  ISETP.LT.OR P4, PT, R5, R225, P4 ;  /* 0x000000e10500720c */ /* 0x000fc40002781670 */
[----:B------:R-:W-:Y:S02]  /*f460*/  FMNMX.FTZ R9, R177, R9, !PT ;  /* 0x00000009b1097209 */ /* 0x000fe40007810000 */
[----:B------:R-:W-:Y:S02]  /*f470*/  FSEL R31, R185, -INF , !P4 ;  /* 0xff800000b91f7808 */ /* 0x000fe40006000000 */
[----:B------:R-:W-:Y:S02]  /*f480*/  ISETP.GE.AND P4, PT, R3, R229, PT ;  /* 0x000000e50300720c */ /* 0x000fe40003f86270 */
[----:B------:R-:W-:Y:S02]  /*f490*/  FMNMX.FTZ R7, R176, R9, !PT ;  /* 0x00000009b0077209 */ /* 0x000fe40007810000 */
[----:B------:R-:W-:Y:S02]  /*f4a0*/  FMNMX.FTZ R9, R135, R20, !PT ;  /* 0x0000001487097209 */ /* 0x000fe40007810000 */
[----:B------:R-:W-:Y:S01]  /*f4b0*/  ISETP.LT.OR P4, PT, R3, R225, P4 ;  /* 0x000000e10300720c */ /* 0x000fe20002781670 */
[----:B------:R-:W1:Y:S01]  /*f4c0*/  SHFL.BFLY PT, R10, R7, 0x2, 0x1f ;  /* 0x0c401f00070a7f89 */ /* 0x000e6200000e0000 */
[----:B------:R-:W-:-:S02]  /*f4d0*/  FMNMX.FTZ R9, R25, R9, !PT ;  /* 0x0000000919097209 */ /* 0x000fc40007810000 */
[----:B------:R-:W-:Y:S02]  /*f4e0*/  FSEL R178, R181, -INF , !P4 ;  /* 0xff800000b5b27808 */ /* 0x000fe40006000000 */
[----:B------:R-:W-:Y:S02]  /*f4f0*/  ISETP.GE.AND P4, PT, R6, R228, PT ;  /* 0x000000e40600720c */ /* 0x000fe40003f86270 */
[----:B------:R-:W-:Y:S02]  /*f500*/  FMNMX.FTZ R9, R26, R9, !PT ;  /* 0x000000091a097209 */ /* 0x000fe40007810000 */
[----:B------:R-:W-:Y:S02]  /*f510*/  ISETP.LT.OR P4, PT, R6, R224, P4 ;  /* 0x000000e00600720c */ /* 0x000fe40002781670 */
        /* <DEDUP_REMOVED lines=8> */
[----:B-1----:R-:W-:Y:S02]  /*f5a0*/  FMNMX.FTZ R4, R7, R10, !PT ;  /* 0x0000000a07047209 */ /* 0x002fe40007810000 */
[----:B------:R-:W-:Y:S01]  /*f5b0*/  FMNMX.FTZ R3, R134, R23, !PT ;  /* 0x0000001786037209 */ /* 0x000fe20007810000 */
[----:B------:R-:W1:Y:S04]  /*f5c0*/  SHFL.BFLY PT, R18, R2, 0x2, 0x1f ;  /* 0x0c401f0002127f89 */ /* 0x000e6800000e0000 */
[----:B------:R-:W2:Y:S01]  /*f5d0*/  SHFL.BFLY PT, R9, R4, 0x1, 0x1f ;  /* 0x0c201f0004097f89 */ /* 0x000ea200000e0000 */
[----:B------:R-:W-:-:S02]  /*f5e0*/  FMNMX.FTZ R3, R27, R3, !PT ;  /* 0x000000031b037209 */ /* 0x000fc40007810000 */
[C---:B------:R-:W-:Y:S02]  /*f5f0*/  ISETP.GE.AND P6, PT, R0.reuse, R229, PT ;  /* 0x000000e50000720c */ /* 0x040fe40003fc6270 */
[----:B------:R-:W-:Y:S02]  /*f600*/  ISETP.GE.AND P1, PT, R0, R228, PT ;  /* 0x000000e40000720c */ /* 0x000fe40003f26270 */
[----:B------:R-:W-:Y:S02]  /*f610*/  FMNMX.FTZ R3, R30, R3, !PT ;  /* 0x000000031e037209 */ /* 0x000fe40007810000 */
[C---:B------:R-:W-:Y:S02]  /*f620*/  ISETP.LT.OR P6, PT, R0.reuse, R225, P6 ;  /* 0x000000e10000720c */ /* 0x040fe400037c1670 */
[----:B------:R-:W-:Y:S02]  /*f630*/  ISETP.LT.OR P1, PT, R0, R224, P1 ;  /* 0x000000e00000720c */ /* 0x000fe40000f21670 */
[----:B------:R-:W-:Y:S01]  /*f640*/  FMNMX.FTZ R0, R31, R3, !PT ;  /* 0x000000031f007209 */ /* 0x000fe20007810000 */
[----:B------:R-:W-:-:S03]  /*f650*/  IMAD.WIDE.U32 R16, R13, -0x2daee0ad, RZ ;  /* 0xd2511f530d107825 */ /* 0x000fc600078e00ff */
[----:B------:R-:W-:Y:S01]  /*f660*/  FMNMX.FTZ R0, R179, R0, !PT ;  /* 0x00000000b3007209 */ /* 0x000fe20007810000 */
[----:B------:R-:W-:Y:S01]  /*f670*/  IMAD.WIDE.U32 R10, R15, -0x2daee0ad, RZ ;  /* 0xd2511f530f0a7825 */ /* 0x000fe200078e00ff */
[--C-:B------:R-:W-:Y:S01]  /*f680*/  LOP3.LUT R3, R17, UR5, R22.reuse, 0x96, !PT ;  /* 0x0000000511037c12 */ /* 0x100fe2000f8e9616 */
[----:B------:R-:W-:Y:S01]  /*f690*/  UIADD3 UR4, UR27, 0x76cf5d0a, URZ ;  /* 0x76cf5d0a1b047890 */ /* 0x000fe2000fffe03f */
[----:B------:R-:W-:Y:S01]  /*f6a0*/  FMNMX.FTZ R0, R178, R0, !PT ;  /* 0x00000000b2007209 */ /* 0x000fe20007810000 */
[----:B------:R-:W-:Y:S01]  /*f6b0*/  IMAD.WIDE.U32 R6, R32, -0x2daee0ad, RZ ;  /* 0xd2511f5320067825 */ /* 0x000fe200078e00ff */
[----:B------:R-:W-:Y:S01]  /*f6c0*/  LOP3.LUT R5, R11, UR5, R22, 0x96, !PT ;  /* 0x000000050b057c12 */ /* 0x000fe2000f8e9616 */
[----:B------:R-:W-:Y:S01]  /*f6d0*/  UIADD3 UR5, UR26, 0x3c6ef372, URZ ;  /* 0x3c6ef3721a057890 */ /* 0x000fe2000fffe03f */
[----:B-1----:R-:W-:Y:S01]  /*f6e0*/  FMNMX.FTZ R18, R2, R18, !PT ;  /* 0x0000001202127209 */ /* 0x002fe20007810000 */
[----:B------:R-:W-:Y:S01]  /*f6f0*/  IMAD.WIDE.U32 R12, R12, -0x2daee0ad, RZ ;  /* 0xd2511f530c0c7825 */ /* 0x000fe200078e00ff */
[----:B------:R-:W-:-:S02]  /*f700*/  FSEL R142, R193, -INF , !P6 ;  /* 0xff800000c18e7808 */ /* 0x000fc40007000000 */
[----:B------:R-:W-:Y:S01]  /*f710*/  FMNMX.FTZ R0, R198, R0, !PT ;  /* 0x00000000c6007209 */ /* 0x000fe20007810000 */
[----:B------:R-:W-:Y:S01]  /*f720*/  IMAD.WIDE.U32 R2, R3, -0x326172a9, RZ ;  /* 0xcd9e8d5703027825 */ /* 0x000fe200078e00ff */
[----:B--2---:R-:W-:Y:S02]  /*f730*/  FMNMX.FTZ R239, R4, R9, !PT ;  /* 0x0000000904ef7209 */ /* 0x004fe40007810000 */
[----:B------:R-:W-:Y:S02]  /*f740*/  LOP3.LUT R11, R7, UR4, R16, 0x96, !PT ;  /* 0x00000004070b7c12 */ /* 0x000fe4000f8e9610 */
[----:B------:R-:W-:Y:S01]  /*f750*/  LOP3.LUT R22, R13, UR4, R10, 0x96, !PT ;  /* 0x000000040d167c12 */ /* 0x000fe2000f8e960a */
[----:B------:R-:W-:Y:S01]  /*f760*/  FMUL.FTZ R7, R239, UR32 ;  /* 0x00000020ef077c20 */ /* 0x000fe20008410000 */
[----:B------:R-:W-:Y:S02]  /*f770*/  FMNMX.FTZ R13, R142, R0, !PT ;  /* 0x000000008e0d7209 */ /* 0x000fe40007810000 */
[----:B------:R-:W-:-:S02]  /*f780*/  FMNMX.FTZ R0, R137, R29, !PT ;  /* 0x0000001d89007209 */ /* 0x000fc40007810000 */
[----:B------:R-:W-:Y:S01]  /*f790*/  LOP3.LUT R16, R3, UR5, R8, 0x96, !PT ;  /* 0x0000000503107c12 */ /* 0x000fe2000f8e9608 */
[----:B------:R-:W-:Y:S01]  /*f7a0*/  UIADD3 UR4, UR26, -0x255992d5, URZ ;  /* 0xdaa66d2b1a047890 */ /* 0x000fe2000fffe03f */
[----:B------:R-:W-:Y:S01]  /*f7b0*/  FSETP.NEU.FTZ.AND P6, PT, R239, -INF , PT ;  /* 0xff800000ef00780b */ /* 0x000fe20003fdd000 */
[----:B------:R-:W-:Y:S01]  /*f7c0*/  IMAD.WIDE.U32 R4, R5, -0x326172a9, RZ ;  /* 0xcd9e8d5705047825 */ /* 0x000fe200078e00ff */
[----:B------:R-:W-:-:S03]  /*f7d0*/  FMNMX.FTZ R3, R34, R0, !PT ;  /* 0x0000000022037209 */ /* 0x000fc60007810000 */
[----:B------:R-:W-:Y:S01]  /*f7e0*/  IMAD.WIDE.U32 R10, R11, -0x326172a9, RZ ;  /* 0xcd9e8d570b0a7825 */ /* 0x000fe200078e00ff */
[----:B------:R-:W-:-:S03]  /*f7f0*/  FSEL R0, R7, RZ, P6 ;  /* 0x000000ff07007208 */ /* 0x000fc60003000000 */
[----:B------:R-:W-:Y:S01]  /*f800*/  IMAD.WIDE.U32 R16, R16, -0x2daee0ad, RZ ;  /* 0xd2511f5310107825 */ /* 0x000fe200078e00ff */
[----:B------:R-:W-:Y:S02]  /*f810*/  LOP3.LUT R8, R5, UR5, R8, 0x96, !PT ;  /* 0x0000000505087c12 */ /* 0x000fe4000f8e9608 */
[----:B------:R-:W-:Y:S01]  /*f820*/  LOP3.LUT R5, R11, UR4, R2, 0x96, !PT ;  /* 0x000000040b057c12 */ /* 0x000fe2000f8e9602 */
[----:B------:R-:W-:Y:S01]  /*f830*/  FFMA.FTZ R14, R14, UR32, -R0 ;  /* 0x000000200e0e7c23 */ /* 0x000fe20008010800 */
[----:B------:R-:W-:Y:S02]  /*f840*/  FMNMX.FTZ R2, R35, R3, !PT ;  /* 0x0000000323027209 */ /* 0x000fe40007810000 */
[----:B------:R-:W-:Y:S01]  /*f850*/  LOP3.LUT R15, R17, UR31, R6, 0x96, !PT ;  /* 0x0000001f110f7c12 */ /* 0x000fe2000f8e9606 */
[----:B------:R1:W-:Y:S01]  /*f860*/  MUFU.EX2 R244, R14 ;  /* 0x0000000e00f47308 */ /* 0x0003e20000000800 */
[----:B------:R-:W-:Y:S01]  /*f870*/  FMNMX.FTZ R2, R132, R2, !PT ;  /* 0x0000000284027209 */ /* 0x000fe20007810000 */
[----:B------:R-:W-:Y:S01]  /*f880*/  SHFL.BFLY PT, R32, R13, 0x2, 0x1f ;  /* 0x0c401f000d207f89 */ /* 0x000fe200000e0000 */
[----:B------:R-:W-:-:S02]  /*f890*/  FSEL R196, R183, -INF , !P5 ;  /* 0xff800000b7c47808 */ /* 0x000fc40006800000 */
[----:B------:R-:W-:Y:S01]  /*f8a0*/  FMNMX.FTZ R2, R202, R2, !PT ;  /* 0x00000002ca027209 */ /* 0x000fe20007810000 */
[----:B------:R-:W2:Y:S01]  /*f8b0*/  SHFL.BFLY PT, R33, R18, 0x1, 0x1f ;  /* 0x0c201f0012217f89 */ /* 0x000ea200000e0000 */
[----:B------:R-:W-:Y:S01]  /*f8c0*/  FSEL R203, R194, -INF , !P4 ;  /* 0xff800000c2cb7808 */ /* 0x000fe20006000000 */
[----:B-1----:R-:W-:-:S05]  /*f8d0*/  IMAD.WIDE.U32 R14, R15, -0x326172a9, RZ ;  /* 0xcd9e8d570f0e7825 */ /* 0x002fca00078e00ff */
[----:B------:R-:W-:Y:S02]  /*f8e0*/  LOP3.LUT R11, R15, UR30, R10, 0x96, !PT ;  /* 0x0000001e0f0b7c12 */ /* 0x000fe4000f8e960a */
[----:B------:R-:W-:Y:S02]  /*f8f0*/  FMNMX.FTZ R10, R196, R2, !PT ;  /* 0x00000002c40a7209 */ /* 0x000fe40007810000 */
[----:B------:R-:W-:Y:S02]  /*f900*/  FSEL R204, R195, -INF , !P1 ;  /* 0xff800000c3cc7808 */ /* 0x000fe40004800000 */
[----:B------:R-:W-:-:S04]  /*f910*/  FMNMX.FTZ R10, R203, R10, !PT ;  /* 0x0000000acb0a7209 */ /* 0x000fc80007810000 */
[----:B------:R-:W-:Y:S01]  /*f920*/  FMNMX.FTZ R10, R204, R10, !PT ;  /* 0x0000000acc0a7209 */ /* 0x000fe20007810000 */
[----:B------:R-:W-:-:S04]  /*f930*/  IMAD.WIDE.U32 R140, R11, -0x2daee0ad, RZ ;  /* 0xd2511f530b8c7825 */ /* 0x000fc800078e00ff */
[----:B------:R-:W1:Y:S01]  /*f940*/  SHFL.BFLY PT, R11, R10, 0x2, 0x1f ;  /* 0x0c401f000a0b7f89 */ /* 0x000e6200000e0000 */
[----:B------:R-:W-:Y:S01]  /*f950*/  IMAD.WIDE.U32 R8, R8, -0x2daee0ad, RZ ;  /* 0xd2511f5308087825 */ /* 0x000fe200078e00ff */
[----:B--2---:R-:W-:-:S04]  /*f960*/  FMNMX.FTZ R238, R18, R33, !PT ;  /* 0x0000002112ee7209 */ /* 0x004fc80007810000 */
[----:B------:R-:W-:Y:S01]  /*f970*/  LOP3.LUT R12, R9, UR31, R12, 0x96, !PT ;  /* 0x0000001f090c7c12 */ /* 0x000fe2000f8e960c */
[----:B------:R-:W-:Y:S01]  /*f980*/  IMAD.WIDE.U32 R6, R22, -0x326172a9, RZ ;  /* 0xcd9e8d5716067825 */ /* 0x000fe200078e00ff */
[----:B------:R-:W-:-:S03]  /*f990*/  FMNMX.FTZ R9, R13, R32, !PT ;  /* 0x000000200d097209 */ /* 0x000fc60007810000 */
[----:B------:R-:W-:Y:S01]  /*f9a0*/  IMAD.WIDE.U32 R32, R12, -0x326172a9, RZ ;  /* 0xcd9e8d570c207825 */ /* 0x000fe200078e00ff */
[----:B------:R-:W-:Y:S01]  /*f9b0*/  LOP3.LUT R4, R7, UR4, R4, 0x96, !PT ;  /* 0x0000000407047c12 */ /* 0x000fe2000f8e9604 */
[----:B------:R-:W2:Y:S02]  /*f9c0*/  SHFL.BFLY PT, R12, R9, 0x1, 0x1f ;  /* 0x0c201f00090c7f89 */ /* 0x000ea400000e0000 */
[----:B------:R-:W-:-:S04]  /*f9d0*/  IMAD.WIDE.U32 R2, R5, -0x2daee0ad, RZ ;  /* 0xd2511f5305027825 */ /* 0x000fc800078e00ff */
[----:B------:R-:W-:Y:S01]  /*f9e0*/  IMAD.WIDE.U32 R4, R4, -0x2daee0ad, RZ ;  /* 0xd2511f5304047825 */ /* 0x000fe200078e00ff */
[----:B------:R-:W-:Y:S02]  /*f9f0*/  LOP3.LUT R7, R3, UR24, R16, 0x96, !PT ;  /* 0x0000001803077c12 */ /* 0x000fe4000f8e9610 */
[----:B------:R-:W-:Y:S02]  /*fa00*/  LOP3.LUT R3, R33, UR30, R6, 0x96, !PT ;  /* 0x0000001e21037c12 */ /* 0x000fe4000f8e9606 */
[----:B------:R-:W-:Y:S02]  /*fa10*/  LOP3.LUT R18, R5, UR24, R8, 0x96, !PT ;  /* 0x0000001805127c12 */ /* 0x000fe4000f8e9608 */
[----:B-1----:R-:W-:Y:S02]  /*fa20*/  FMNMX.FTZ R5, R10, R11, !PT ;  /* 0x0000000b0a057209 */ /* 0x002fe40007810000 */
[----:B------:R-:W-:Y:S01]  /*fa30*/  LOP3.LUT R2, R141, UR10, R2, 0x96, !PT ;  /* 0x0000000a8d027c12 */ /* 0x000fe2000f8e9602 */
[----:B------:R-:W-:-:S04]  /*fa40*/  IMAD.WIDE.U32 R6, R7, -0x326172a9, RZ ;  /* 0xcd9e8d5707067825 */ /* 0x000fc800078e00ff */
[C---:B------:R-:W-:Y:S01]  /*fa50*/  FMUL.FTZ R13, R238.reuse, UR32 ;  /* 0x00000020ee0d7c20 */ /* 0x040fe20008410000 */
[----:B------:R-:W1:Y:S01]  /*fa60*/  SHFL.BFLY PT, R17, R5, 0x1, 0x1f ;  /* 0x0c201f0005117f89 */ /* 0x000e6200000e0000 */
[----:B------:R-:W-:Y:S01]  /*fa70*/  IMAD.WIDE.U32 R138, R3, -0x2daee0ad, RZ ;  /* 0xd2511f53038a7825 */ /* 0x000fe200078e00ff */
[----:B------:R-:W-:-:S03]  /*fa80*/  FSETP.NEU.FTZ.AND P5, PT, R238, -INF , PT ;  /* 0xff800000ee00780b */ /* 0x000fc60003fbd000 */
[----:B------:R-:W-:Y:S01]  /*fa90*/  IMAD.WIDE.U32 R2, R2, -0x326172a9, RZ ;  /* 0xcd9e8d5702027825 */ /* 0x000fe200078e00ff */
[----:B------:R-:W-:Y:S02]  /*faa0*/  LOP3.LUT R141, R7, UR11, R14, 0x96, !PT ;  /* 0x0000000b078d7c12 */ /* 0x000fe4000f8e960e */
[----:B------:R-:W-:Y:S01]  /*fab0*/  LOP3.LUT R7, R139, UR10, R4, 0x96, !PT ;  /* 0x0000000a8b077c12 */ /* 0x000fe2000f8e9604 */
[----:B------:R-:W-:Y:S01]  /*fac0*/  FFMA.FTZ R19, R19, UR32, -R0 ;  /* 0x0000002013137c23 */ /* 0x000fe20008010800 */
[----:B------:R-:W-:Y:S02]  /*fad0*/  FSEL R13, R13, RZ, P5 ;  /* 0x000000ff0d0d7208 */ /* 0x000fe40002800000 */
[----:B------:R-:W-:Y:S02]  /*fae0*/  LOP3.LUT R4, R3, UR21, R6, 0x96, !PT ;  /* 0x0000001503047c12 */ /* 0x000fe4000f8e9606 */
[----:B------:R-:W-:Y:S02]  /*faf0*/  LOP3.LUT R6, R2, 0xffff, RZ, 0xc0, !PT ;  /* 0x0000ffff02067812 */ /* 0x000fe400078ec0ff */
[----:B--2---:R-:W-:-:S02]  /*fb00*/  FMNMX.FTZ R237, R9, R12, !PT ;  /* 0x0000000c09ed7209 */ /* 0x004fc40007810000 */
[--C-:B------:R-:W-:Y:S02]  /*fb10*/  SHF.R.U32.HI R8, RZ, 0x10, R2.reuse ;  /* 0x00000010ff087819 */ /* 0x100fe40000011602 */
[----:B------:R-:W-:Y:S02]  /*fb20*/  LOP3.LUT R16, R2, 0xff, RZ, 0xc0, !PT ;  /* 0x000000ff02107812 */ /* 0x000fe400078ec0ff */
[----:B------:R-:W-:Y:S01]  /*fb30*/  SHF.R.U32.HI R14, RZ, 0x18, R2 ;  /* 0x00000018ff0e7819 */ /* 0x000fe20000011602 */
[----:B------:R-:W-:Y:S01]  /*fb40*/  IMAD.WIDE.U32 R2, R7, -0x326172a9, RZ ;  /* 0xcd9e8d5707027825 */ /* 0x000fe200078e00ff */
[----:B------:R2:W-:Y:S03]  /*fb50*/  MUFU.EX2 R243, R19 ;  /* 0x0000001300f37308 */ /* 0x0005e60000000800 */
[----:B------:R-:W-:Y:S01]  /*fb60*/  FFMA.FTZ R21, R21, UR32, -R0 ;  /* 0x0000002015157c23 */ /* 0x000fe20008010800 */
[----:B------:R-:W-:Y:S01]  /*fb70*/  FFMA.FTZ R20, R20, UR32, -R13 ;  /* 0x0000002014147c23 */ /* 0x000fe2000801080d */
[----:B------:R-:W-:Y:S01]  /*fb80*/  SHF.R.U32.HI R7, RZ, 0x8, R6 ;  /* 0x00000008ff077819 */ /* 0x000fe20000011606 */
[----:B------:R-:W-:Y:S01]  /*fb90*/  FMUL.FTZ R12, R237, UR32 ;  /* 0x00000020ed0c7c20 */ /* 0x000fe20008410000 */
[----:B------:R-:W-:-:S02]  /*fba0*/  LOP3.LUT R6, R8, 0xff, RZ, 0xc0, !PT ;  /* 0x000000ff08067812 */ /* 0x000fc400078ec0ff */
[----:B------:R-:W-:Y:S01]  /*fbb0*/  FSETP.NEU.FTZ.AND P4, PT, R237, -INF , PT ;  /* 0xff800000ed00780b */ /* 0x000fe20003f9d000 */
[----:B------:R3:W-:Y:S01]  /*fbc0*/  MUFU.EX2 R242, R21 ;  /* 0x0000001500f27308 */ /* 0x0007e20000000800 */
[C---:B------:R-:W-:Y:S02]  /*fbd0*/  LOP3.LUT R10, R2.reuse, 0xffff, RZ, 0xc0, !PT ;  /* 0x0000ffff020a7812 */ /* 0x040fe400078ec0ff */
[----:B------:R-:W-:Y:S02]  /*fbe0*/  LOP3.LUT R11, R2, 0xff, RZ, 0xc0, !PT ;  /* 0x000000ff020b7812 */ /* 0x000fe400078ec0ff */
[----:B------:R-:W-:Y:S01]  /*fbf0*/  SHF.R.U32.HI R15, RZ, 0x10, R2 ;  /* 0x00000010ff0f7819 */ /* 0x000fe20000011602 */
[----:B--2---:R-:W-:Y:S02]  /*fc00*/  IMAD.WIDE.U32 R18, R18, -0x326172a9, RZ ;  /* 0xcd9e8d5712127825 */ /* 0x004fe400078e00ff */
[----:B------:R2:W-:Y:S01]  /*fc10*/  MUFU.EX2 R240, R20 ;  /* 0x0000001400f07308 */ /* 0x0005e20000000800 */
[----:B------:R-:W-:-:S02]  /*fc20*/  FSEL R12, R12, RZ, P4 ;  /* 0x000000ff0c0c7208 */ /* 0x000fc40002000000 */
[----:B---3--:R-:W-:Y:S02]  /*fc30*/  PRMT R21, R6, 0x5410, R14 ;  /* 0x0000541006157816 */ /* 0x008fe4000000000e */
[C---:B------:R-:W-:Y:S01]  /*fc40*/  LOP3.LUT R6, R4.reuse, 0xffff, RZ, 0xc0, !PT ;  /* 0x0000ffff04067812 */ /* 0x040fe200078ec0ff */
[----:B------:R-:W-:Y:S01]  /*fc50*/  FFMA.FTZ R23, R23, UR32, -R12 ;  /* 0x0000002017177c23 */ /* 0x000fe2000801080c */
[----:B------:R-:W-:Y:S02]  /*fc60*/  LOP3.LUT R9, R4, 0xff, RZ, 0xc0, !PT ;  /* 0x000000ff04097812 */ /* 0x000fe400078ec0ff */
[----:B--2---:R-:W-:Y:S02]  /*fc70*/  SHF.R.U32.HI R20, RZ, 0x18, R2 ;  /* 0x00000018ff147819 */ /* 0x004fe40000011602 */
[----:B------:R-:W-:Y:S02]  /*fc80*/  LOP3.LUT R2, R3, UR21, R18, 0x96, !PT ;  /* 0x0000001503027c12 */ /* 0x000fe4000f8e9612 */
[----:B------:R-:W-:-:S02]  /*fc90*/  SHF.R.U32.HI R3, RZ, 0x10, R4 ;  /* 0x00000010ff037819 */ /* 0x000fc40000011604 */
[----:B------:R-:W-:Y:S02]  /*fca0*/  PRMT R18, R16, 0x5410, R7 ;  /* 0x0000541010127816 */ /* 0x000fe40000000007 */
[----:B------:R-:W-:Y:S02]  /*fcb0*/  SHF.R.U32.HI R8, RZ, 0x18, R4 ;  /* 0x00000018ff087819 */ /* 0x000fe40000011604 */
[----:B------:R-:W-:Y:S02]  /*fcc0*/  SHF.R.U32.HI R7, RZ, 0x8, R6 ;  /* 0x00000008ff077819 */ /* 0x000fe40000011606 */
[----:B------:R-:W-:Y:S02]  /*fcd0*/  LOP3.LUT R4, R3, 0xff, RZ, 0xc0, !PT ;  /* 0x000000ff03047812 */ /* 0x000fe400078ec0ff */
[----:B------:R-:W-:Y:S02]  /*fce0*/  SHF.R.U32.HI R3, RZ, 0x8, R10 ;  /* 0x00000008ff037819 */ /* 0x000fe4000001160a */
[----:B-1----:R-:W-:Y:S01]  /*fcf0*/  FMNMX.FTZ R236, R5, R17, !PT ;  /* 0x0000001105ec7209 */ /* 0x002fe20007810000 */
[----:B------:R1:W-:Y:S01]  /*fd00*/  MUFU.EX2 R195, R23 ;  /* 0x0000001700c37308 */ /* 0x0003e20000000800 */
[----:B------:R-:W-:Y:S01]  /*fd10*/  PRMT R17, R9, 0x5410, R7 ;  /* 0x0000541009117816 */ /* 0x000fe20000000007 */
[----:B------:R-:W-:Y:S01]  /*fd20*/  FFMA.FTZ R6, R30, UR32, -R12 ;  /* 0x000000201e067c23 */ /* 0x000fe2000801080c */
[----:B------:R-:W-:Y:S01]  /*fd30*/  PRMT R9, R4, 0x5410, R8 ;  /* 0x0000541004097816 */ /* 0x000fe20000000008 */
[----:B------:R-:W-:Y:S01]  /*fd40*/  FFMA.FTZ R4, R31, UR32, -R12 ;  /* 0x000000201f047c23 */ /* 0x000fe2000801080c */
[----:B------:R-:W-:Y:S01]  /*fd50*/  FFMA.FTZ R24, R24, UR32, -R0 ;  /* 0x0000002018187c23 */ /* 0x000fe20008010800 */
[C---:B------:R-:W-:Y:S01]  /*fd60*/  FMUL.FTZ R14, R236.reuse, UR32 ;  /* 0x00000020ec0e7c20 */ /* 0x040fe20008410000 */
[----:B------:R-:W-:Y:S01]  /*fd70*/  FSETP.NEU.FTZ.AND P1, PT, R236, -INF , PT ;  /* 0xff800000ec00780b */ /* 0x000fe20003f3d000 */
[----:B------:R2:W-:Y:S01]  /*fd80*/  MUFU.EX2 R193, R6 ;  /* 0x0000000600c17308 */ /* 0x0005e20000000800 */
[--C-:B------:R-:W-:Y:S01]  /*fd90*/  FFMA.FTZ R26, R26, UR32, -R13.reuse ;  /* 0x000000201a1a7c23 */ /* 0x100fe2000801080d */
[----:B------:R-:W-:Y:S01]  /*fda0*/  FFMA.FTZ R28, R28, UR32, -R13 ;  /* 0x000000201c1c7c23 */ /* 0x000fe2000801080d */
[----:B-1----:R-:W-:-:S02]  /*fdb0*/  PRMT R23, R11, 0x5410, R3 ;  /* 0x000054100b177816 */ /* 0x002fc40000000003 */
[----:B------:R-:W-:-:S03]  /*fdc0*/  LOP3.LUT R3, R2, 0xffff, RZ, 0xc0, !PT ;  /* 0x0000ffff02037812 */ /* 0x000fc600078ec0ff */
[----:B------:R1:W-:Y:S01]  /*fdd0*/  MUFU.EX2 R192, R4 ;  /* 0x0000000400c07308 */ /* 0x0003e20000000800 */
[----:B------:R-:W-:Y:S02]  /*fde0*/  FSEL R14, R14, RZ, P1 ;  /* 0x000000ff0e0e7208 */ /* 0x000fe40000800000 */
[----:B--2---:R-:W-:-:S05]  /*fdf0*/  LOP3.LUT R6, R2, 0xff, RZ, 0xc0, !PT ;  /* 0x000000ff02067812 */ /* 0x004fca00078ec0ff */
[----:B------:R-:W2:Y:S01]  /*fe00*/  MUFU.EX2 R241, R24 ;  /* 0x0000001800f17308 */ /* 0x000ea20000000800 */
[----:B------:R-:W-:Y:S01]  /*fe10*/  FFMA.FTZ R25, R25, UR32, -R13 ;  /* 0x0000002019197c23 */ /* 0x000fe2000801080d */
[----:B------:R-:W-:Y:S02]  /*fe20*/  LOP3.LUT R7, R15, 0xff, RZ, 0xc0, !PT ;  /* 0x000000ff0f077812 */ /* 0x000fe400078ec0ff */
[----:B-1----:R-:W-:Y:S02]  /*fe30*/  SHF.R.U32.HI R4, RZ, 0x8, R3 ;  /* 0x00000008ff047819 */ /* 0x002fe40000011603 */
[----:B------:R-:W-:Y:S02]  /*fe40*/  SHF.R.U32.HI R3, RZ, 0x10, R2 ;  /* 0x00000010ff037819 */ /* 0x000fe40000011602 */
[----:B------:R-:W-:Y:S01]  /*fe50*/  MUFU.EX2 R206, R26 ;  /* 0x0000001a00ce7308 */ /* 0x000fe20000000800 */
[----:B------:R-:W-:Y:S02]  /*fe60*/  PRMT R16, R6, 0x5410, R4 ;  /* 0x0000541006107816 */ /* 0x000fe40000000004 */
[----:B------:R-:W-:Y:S01]  /*fe70*/  SHF.R.U32.HI R6, RZ, 0x18, R2 ;  /* 0x00000018ff067819 */ /* 0x000fe20000011602 */
[----:B------:R-:W-:Y:S01]  /*fe80*/  FFMA.FTZ R27, R27, UR32, -R12 ;  /* 0x000000201b1b7c23 */ /* 0x000fe2000801080c */
[----:B------:R-:W-:Y:S01]  /*fe90*/  LOP3.LUT R2, R3, 0xff, RZ, 0xc0, !PT ;  /* 0x000000ff03027812 */ /* 0x000fe200078ec0ff */
[----:B------:R-:W-:-:S02]  /*fea0*/  FFMA.FTZ R3, R34, UR32, -R14 ;  /* 0x0000002022037c23 */ /* 0x000fc4000801080e */
[----:B------:R-:W1:Y:S01]  /*feb0*/  MUFU.EX2 R205, R28 ;  /* 0x0000001c00cd7308 */ /* 0x000e620000000800 */
[----:B------:R-:W-:Y:S02]  /*fec0*/  PRMT R22, R7, 0x5410, R20 ;  /* 0x0000541007167816 */ /* 0x000fe40000000014 */
[----:B------:R-:W-:Y:S01]  /*fed0*/  PRMT R20, R2, 0x5410, R6 ;  /* 0x0000541002147816 */ /* 0x000fe20000000006 */
[----:B------:R-:W-:Y:S01]  /*fee0*/  FFMA.FTZ R2, R35, UR32, -R14 ;  /* 0x0000002023027c23 */ /* 0x000fe2000801080e */
[----:B-----5:R-:W-:-:S03]  /*fef0*/  PRMT R232, R232, 0x7054, R232 ;  /* 0x00007054e8e87816 */ /* 0x020fc600000000e8 */
[----:B------:R-:W3:Y:S01]  /*ff00*/  MUFU.EX2 R207, R25 ;  /* 0x0000001900cf7308 */ /* 0x000ee20000000800 */
[----:B------:R-:W-:Y:S01]  /*ff10*/  FFMA.FTZ R5, R29, UR32, -R14 ;  /* 0x000000201d057c23 */ /* 0x000fe2000801080e */
[----:B------:R-:W-:-:S06]  /*ff20*/  FSEL R4, R238, RZ, P5 ;  /* 0x000000ffee047208 */ /* 0x000fcc0002800000 */
[----:B------:R4:W5:Y:S01]  /*ff30*/  MUFU.EX2 R194, R27 ;  /* 0x0000001b00c27308 */ /* 0x0009620000000800 */
[----:B------:R-:W-:-:S07]  /*ff40*/  HSET2.LE.AND R10, R18, R232, PT ;  /* 0x000000e8120a7233 */ /* 0x000fce0003803000 */
[----:B------:R2:W-:Y:S01]  /*ff50*/  MUFU.EX2 R182, R3 ;  /* 0x0000000300b67308 */ /* 0x0005e20000000800 */
[----:B------:R-:W-:Y:S01]  /*ff60*/  FADD.FTZ R6, R135, -R4 ;  /* 0x8000000487067221 */ /* 0x000fe20000010000 */
[----:B------:R-:W-:-:S06]  /*ff70*/  FSEL R4, R237, RZ, P4 ;  /* 0x000000ffed047208 */ /* 0x000fcc0002000000 */
[----:B------:R1:W-:Y:S01]  /*ff80*/  MUFU.EX2 R181, R2 ;  /* 0x0000000200b57308 */ /* 0x0003e20000000800 */
[----:B------:R-:W-:Y:S01]  /*ff90*/  HSET2.LE.AND R11, R21, R232, PT ;  /* 0x000000e8150b7233 */ /* 0x000fe20003803000 */
[----:B----4-:R-:W4:Y:S01]  /*ffa0*/  LDSM.16.MT88.4 R24, [R209+0xa000] ;  /* 0x00a00000d118783b */ /* 0x010f220000004200 */
[----:B--2---:R-:W-:-:S05]  /*ffb0*/  FSEL R3, R236, RZ, P1 ;  /* 0x000000ffec037208 */ /* 0x004fca0000800000 */
[----:B------:R2:W5:Y:S01]  /*ffc0*/  MUFU.EX2 R183, R5 ;  /* 0x0000000500b77308 */ /* 0x0005620000000800 */
[----:B------:R-:W-:Y:S01]  /*ffd0*/  FADD.FTZ R15, R137, -R3 ;  /* 0x80000003890f7221 */ /* 0x000fe20000010000 */
[----:B------:R-:W-:Y:S01]  /*ffe0*/  FFMA.FTZ R3, R132, UR32, -R14 ;  /* 0x0000002084037c23 */ /* 0x000fe2000801080e */
        /* <DEDUP_REMOVED lines=10> */
[----:B------:R-:W-:Y:S02]  /*10090*/  HSET2.LE.AND R2, R16, R232, PT ;  /* 0x000000e810027233 */ /* 0x000fe40003803000 */
[----:B-1----:R-:W-:Y:S01]  /*100a0*/  F2FP.BF16.F32.PACK_AB R3, R243, R244 ;  /* 0x000000f4f303723e */ /* 0x002fe200000010ff */
[----:B------:R-:W-:-:S03]  /*100b0*/  FADD.FTZ R5, R136, -R5 ;  /* 0x8000000588057221 */ /* 0x000fc60000010000 */
[----:B------:R-:W-:Y:S02]  /*100c0*/  LOP3.LUT R8, R8, R3, RZ, 0xc0, !PT ;  /* 0x0000000308087212 */ /* 0x000fe400078ec0ff */
[----:B-----5:R-:W-:Y:S02]  /*100d0*/  F2FP.BF16.F32.PACK_AB R3, R194, R195 ;  /* 0x000000c3c203723e */ /* 0x020fe400000010ff */
[----:B------:R-:W-:Y:S01]  /*100e0*/  LOP3.LUT R9, R9, R4, RZ, 0xc0, !PT ;  /* 0x0000000409097212 */ /* 0x000fe200078ec0ff */
[----:B------:R-:W-:Y:S01]  /*100f0*/  FMUL.FTZ R5, R5, UR32 ;  /* 0x0000002005057c20 */ /* 0x000fe20008410000 */
[----:B------:R-:W-:Y:S01]  /*10100*/  LOP3.LUT R4, R2, R3, RZ, 0xc0, !PT ;  /* 0x0000000302047212 */ /* 0x000fe200078ec0ff */
[----:B------:R-:W-:Y:S01]  /*10110*/  FMUL.FTZ R6, R6, UR32 ;  /* 0x0000002006067c20 */ /* 0x000fe20008410000 */
[----:B------:R-:W-:Y:S02]  /*10120*/  HSET2.LE.AND R2, R20, R232, PT ;  /* 0x000000e814027233 */ /* 0x000fe40003803000 */
[----:B------:R-:W-:Y:S01]  /*10130*/  F2FP.BF16.F32.PACK_AB R3, R182, R183 ;  /* 0x000000b7b603723e */ /* 0x000fe200000010ff */
[----:B------:R1:W2:Y:S08]  /*10140*/  MUFU.EX2 R18, R5 ;  /* 0x0000000500127308 */ /* 0x0002b00000000800 */
[----:B------:R3:W5:Y:S01]  /*10150*/  MUFU.EX2 R17, R6 ;  /* 0x0000000600117308 */ /* 0x0007620000000800 */
        /* <DEDUP_REMOVED lines=8> */
[-C--:B-----5:R-:W-:Y:S01]  /*101e0*/  FMUL.FTZ R154, R154, R17.reuse ;  /* 0x000000119a9a7220 */ /* 0x0a0fe20000410000 */
[----:B------:R-:W-:-:S07]  /*101f0*/  FMUL.FTZ R155, R155, R17 ;  /* 0x000000119b9b7220 */ /* 0x000fce0000410000 */
[----:B----4-:R-:W-:Y:S01]  /*10200*/  HMMA.16816.F32.BF16 R28, R8, R26, R152 ;  /* 0x0000001a081c723c */ /* 0x010fe20000041898 */
[----:B------:R-:W-:Y:S01]  /*10210*/  FMUL.FTZ R15, R15, UR32 ;  /* 0x000000200f0f7c20 */ /* 0x000fe20008410000 */
[-C--:B------:R-:W-:Y:S01]  /*10220*/  FMUL.FTZ R160, R160, R18.reuse ;  /* 0x00000012a0a07220 */ /* 0x080fe20000410000 */
[----:B------:R-:W-:Y:S01]  /*10230*/  FMUL.FTZ R161, R161, R18 ;  /* 0x00000012a1a17220 */ /* 0x000fe20000410000 */
[-C--:B------:R-:W-:Y:S01]  /*10240*/  FMUL.FTZ R162, R162, R17.reuse ;  /* 0x00000011a2a27220 */ /* 0x080fe20000410000 */
[----:B------:R-:W-:Y:S01]  /*10250*/  FMUL.FTZ R163, R163, R17 ;  /* 0x00000011a3a37220 */ /* 0x000fe20000410000 */
[----:B------:R-:W-:Y:S01]  /*10260*/  FMUL.FTZ R7, R7, UR32 ;  /* 0x0000002007077c20 */ /* 0x000fe20008410000 */
[----:B------:R-:W-:Y:S08]  /*10270*/  MUFU.EX2 R15, R15 ;  /* 0x0000000f000f7308 */ /* 0x000ff00000000800 */
[----:B------:R2:W3:Y:S09]  /*10280*/  MUFU.EX2 R16, R7 ;  /* 0x0000000700107308 */ /* 0x0004f20000000800 */
[----:B------:R-:W-:-:S02]  /*10290*/  IMAD.MOV.U32 R154, RZ, RZ, R31 ;  /* 0x000000ffff9a7224 */ /* 0x000fc400078e001f */
[----:B------:R-:W-:Y:S02]  /*102a0*/  IMAD.MOV.U32 R153, RZ, RZ, R29 ;  /* 0x000000ffff997224 */ /* 0x000fe400078e001d */
[----:B------:R-:W-:Y:S02]  /*102b0*/  IMAD.MOV.U32 R152, RZ, RZ, R30 ;  /* 0x000000ffff987224 */ /* 0x000fe400078e001e */
[----:B------:R-:W-:Y:S02]  /*102c0*/  IMAD.MOV.U32 R135, RZ, RZ, R28 ;  /* 0x000000ffff877224 */ /* 0x000fe400078e001c */
[----:B-1----:R-:W-:Y:S01]  /*102d0*/  HMMA.16816.F32.BF16 R28, R8, R20, R160 ;  /* 0x00000014081c723c */ /* 0x002fe200000418a0 */
[----:B------:R-:W-:Y:S01]  /*102e0*/  F2FP.BF16.F32.PACK_AB R2, R180, R181 ;  /* 0x000000b5b402723e */ /* 0x000fe200000010ff */
[-C--:B------:R-:W-:Y:S01]  /*102f0*/  FMUL.FTZ R148, R148, R18.reuse ;  /* 0x0000001294947220 */ /* 0x080fe20000410000 */
[----:B------:R-:W-:Y:S01]  /*10300*/  FMUL.FTZ R149, R149, R18 ;  /* 0x0000001295957220 */ /* 0x000fe20000410000 */
[-C--:B------:R-:W-:Y:S01]  /*10310*/  FMUL.FTZ R150, R150, R17.reuse ;  /* 0x0000001196967220 */ /* 0x080fe20000410000 */
[----:B------:R-:W-:Y:S01]  /*10320*/  FMUL.FTZ R151, R151, R17 ;  /* 0x0000001197977220 */ /* 0x000fe20000410000 */
[----:B--2---:R-:W-:Y:S01]  /*10330*/  LOP3.LUT R7, R3, R2, RZ, 0xc0, !PT ;  /* 0x0000000203077212 */ /* 0x004fe200078ec0ff */
[-C--:B---3--:R-:W-:Y:S01]  /*10340*/  FMUL.FTZ R144, R144, R16.reuse ;  /* 0x0000001090907220 */ /* 0x088fe20000410000 */
[----:B------:R-:W-:Y:S01]  /*10350*/  FMUL.FTZ R145, R145, R16 ;  /* 0x0000001091917220 */ /* 0x000fe20000410000 */
[-C--:B------:R-:W-:Y:S01]  /*10360*/  FMUL.FTZ R146, R146, R15.reuse ;  /* 0x0000000f92927220 */ /* 0x080fe20000410000 */
[----:B------:R-:W-:-:S02]  /*10370*/  FMUL.FTZ R147, R147, R15 ;  /* 0x0000000f93937220 */ /* 0x000fc40000410000 */
[-C--:B------:R-:W-:Y:S06]  /*10380*/  HMMA.16816.F32.BF16 R148, R8, R24.reuse, R148 ;  /* 0x000000180894723c */ /* 0x080fec0000041894 */
[----:B------:R-:W-:Y:S06]  /*10390*/  HMMA.16816.F32.BF16 R144, R4, R24, R144 ;  /* 0x000000180490723c */ /* 0x000fec0000041890 */
[----:B------:R-:W-:-:S02]  /*103a0*/  IMAD.MOV.U32 R3, RZ, RZ, R31 ;  /* 0x000000ffff037224 */ /* 0x000fc400078e001f */
[----:B------:R-:W-:Y:S02]  /*103b0*/  IMAD.MOV.U32 R25, RZ, RZ, R29 ;  /* 0x000000ffff197224 */ /* 0x000fe400078e001d */
        /* <DEDUP_REMOVED lines=18> */
[-C--:B------:R-:W-:Y:S01]  /*104e0*/  FMUL.FTZ R43, R43, R15.reuse ;  /* 0x0000000f2b2b7220 */ /* 0x080fe20000410000 */
[C---:B------:R-:W-:Y:S06]  /*104f0*/  HMMA.16816.F32.BF16 R164, R4.reuse, R20, R164 ;  /* 0x0000001404a4723c */ /* 0x040fec00000418a4 */
[-C--:B------:R-:W-:Y:S06]  /*10500*/  HMMA.16816.F32.BF16 R172, R4, R22.reuse, R172 ;  /* 0x0000001604ac723c */ /* 0x080fec00000418ac */
[----:B------:R-:W-:Y:S06]  /*10510*/  HMMA.16816.F32.BF16 R160, R8, R22, R168 ;  /* 0x0000001608a0723c */ /* 0x000fec00000418a8 */
[C---:B-1----:R-:W-:Y:S01]  /*10520*/  HMMA.16816.F32.BF16 R20, R4.reuse, R28, R40 ;  /* 0x0000001c0414723c */ /* 0x042fe20000041828 */
        /* <DEDUP_REMOVED lines=9> */
[----:B------:R-:W-:Y:S01]  /*105c0*/  LOP3.LUT R19, R19, UR11, R32, 0x96, !PT ;  /* 0x0000000b13137c12 */ /* 0x000fe2000f8e9620 */
[----:B------:R-:W-:Y:S01]  /*105d0*/  HMMA.16816.F32.BF16 R156, R4, R26, R156 ;  /* 0x0000001a049c723c */ /* 0x000fe2000004189c */
[----:B------:R-:W-:Y:S01]  /*105e0*/  IMAD.MOV.U32 R170, RZ, RZ, R24 ;  /* 0x000000ffffaa7224 */ /* 0x000fe200078e0018 */
[----:B------:R-:W-:Y:S04]  /*105f0*/  LDSM.16.MT88.4 R32, [R211+0xb000] ;  /* 0x00b00000d320783b */ /* 0x000fe80000004200 */
[----:B------:R-:W1:Y:S01]  /*10600*/  LDSM.16.MT88.4 R24, [R213+0xa000] ;  /* 0x00a00000d518783b */ /* 0x000e620000004200 */
[----:B------:R-:W-:-:S02]  /*10610*/  IMAD.MOV.U32 R171, RZ, RZ, R3 ;  /* 0x000000ffffab7224 */ /* 0x000fc400078e0003 */
[----:B------:R-:W-:Y:S01]  /*10620*/  IMAD.MOV.U32 R168, RZ, RZ, R2 ;  /* 0x000000ffffa87224 */ /* 0x000fe200078e0002 */
[----:B------:R-:W-:Y:S01]  /*10630*/  LDSM.16.MT88.4 R40, [R214+0xb000] ;  /* 0x00b00000d628783b */ /* 0x000fe20000004200 */
[----:B------:R-:W-:Y:S02]  /*10640*/  IMAD.MOV.U32 R184, RZ, RZ, R248 ;  /* 0x000000ffffb87224 */ /* 0x000fe400078e00f8 */
[----:B------:R-:W-:Y:S01]  /*10650*/  IMAD.MOV.U32 R134, RZ, RZ, R23 ;  /* 0x000000ffff867224 */ /* 0x000fe200078e0017 */
[----:B------:R-:W-:Y:S01]  /*10660*/  MOV R3, R22 ;  /* 0x0000001600037202 */ /* 0x000fe20000000f00 */
[----:B------:R-:W-:Y:S01]  /*10670*/  IMAD.MOV.U32 R132, RZ, RZ, R21 ;  /* 0x000000ffff847224 */ /* 0x000fe200078e0015 */
[----:B------:R-:W-:Y:S01]  /*10680*/  HMMA.16816.F32.BF16 R248, R4, R30, R44 ;  /* 0x0000001e04f8723c */ /* 0x000fe2000004182c */
[----:B------:R-:W-:Y:S01]  /*10690*/  IMAD.MOV.U32 R2, RZ, RZ, R20 ;  /* 0x000000ffff027224 */ /* 0x000fe200078e0014 */
[----:B------:R-:W-:Y:S04]  /*106a0*/  LDSM.16.MT88.4 R44, [R213+0xb000] ;  /* 0x00b00000d52c783b */ /* 0x000fe80000004200 */
[----:B------:R-:W2:Y:S01]  /*106b0*/  LDSM.16.MT88.4 R20, [R209+0xb000] ;  /* 0x00b00000d114783b */ /* 0x000ea20000004200 */
        /* <DEDUP_REMOVED lines=44> */
[----:B-1----:R-:W-:Y:S01]  /*10980*/  HMMA.16816.F32.BF16 R188, R8, R26, R64 ;  /* 0x0000001a08bc723c */ /* 0x002fe20000041840 */
[-C--:B------:R-:W-:Y:S01]  /*10990*/  FMUL.FTZ R52, R52, R18.reuse ;  /* 0x0000001234347220 */ /* 0x080fe20000410000 */
[----:B------:R-:W-:Y:S01]  /*109a0*/  FMUL.FTZ R53, R53, R18 ;  /* 0x0000001235357220 */ /* 0x000fe20000410000 */
[-C--:B------:R-:W-:Y:S01]  /*109b0*/  FMUL.FTZ R54, R54, R17.reuse ;  /* 0x0000001136367220 */ /* 0x080fe20000410000 */
[----:B------:R-:W-:-:S03]  /*109c0*/  FMUL.FTZ R55, R55, R17 ;  /* 0x0000001137377220 */ /* 0x000fc60000410000 */
[----:B------:R-:W-:Y:S02]  /*109d0*/  IMAD.MOV.U32 R65, RZ, RZ, R2 ;  /* 0x000000ffff417224 */ /* 0x000fe400078e0002 */
[----:B------:R-:W-:Y:S01]  /*109e0*/  FFMA.FTZ R2, R133, UR32, -R0 ;  /* 0x0000002085027c23 */ /* 0x000fe20008010800 */
        /* <DEDUP_REMOVED lines=12> */
[----:B------:R-:W-:Y:S01]  /*10ab0*/  IMAD.MOV.U32 R136, RZ, RZ, R163 ;  /* 0x000000ffff887224 */ /* 0x000fe200078e00a3 */
[----:B------:R-:W-:Y:S01]  /*10ac0*/  MOV R67, R3 ;  /* 0x0000000300437202 */ /* 0x000fe20000000f00 */
[----:B------:R-:W-:-:S02]  /*10ad0*/  IMAD.MOV.U32 R66, RZ, RZ, R132 ;  /* 0x000000ffff427224 */ /* 0x000fc400078e0084 */
[----:B------:R1:W-:Y:S01]  /*10ae0*/  MUFU.EX2 R132, R2 ;  /* 0x0000000200847308 */ /* 0x0003e20000000800 */
[----:B------:R-:W-:Y:S01]  /*10af0*/  HMMA.16816.F32.BF16 R60, R4, R26, R60 ;  /* 0x0000001a043c723c */ /* 0x000fe2000004183c */
[----:B------:R-:W-:-:S05]  /*10b00*/  IMAD.MOV.U32 R64, RZ, RZ, R184 ;  /* 0x000000ffff407224 */ /* 0x000fca00078e00b8 */
[C---:B--2---:R-:W-:Y:S06]  /*10b10*/  HMMA.16816.F32.BF16 R72, R4.reuse, R20, R72 ;  /* 0x000000140448723c */ /* 0x044fec0000041848 */
[----:B------:R-:W-:Y:S01]  /*10b20*/  HMMA.16816.F32.BF16 R76, R4, R22, R76 ;  /* 0x00000016044c723c */ /* 0x000fe2000004184c */
[----:B-1----:R-:W-:-:S05]  /*10b30*/  IMAD.WIDE.U32 R2, R141, -0x2daee0ad, RZ ;  /* 0xd2511f538d027825 */ /* 0x002fca00078e00ff */
[C---:B------:R-:W-:Y:S06]  /*10b40*/  HMMA.16816.F32.BF16 R88, R4.reuse, R32, R88 ;  /* 0x000000200458723c */ /* 0x040fec0000041858 */
[C---:B------:R-:W-:Y:S06]  /*10b50*/  HMMA.16816.F32.BF16 R92, R4.reuse, R34, R92 ;  /* 0x00000022045c723c */ /* 0x040fec000004185c */
[C---:B------:R-:W-:Y:S06]  /*10b60*/  HMMA.16816.F32.BF16 R104, R4.reuse, R40, R104 ;  /* 0x000000280468723c */ /* 0x040fec0000041868 */
[C---:B------:R-:W-:Y:S06]  /*10b70*/  HMMA.16816.F32.BF16 R108, R4.reuse, R42, R108 ;  /* 0x0000002a046c723c */ /* 0x040fec000004186c */
[C---:B------:R-:W-:Y:S06]  /*10b80*/  HMMA.16816.F32.BF16 R120, R4.reuse, R44, R120 ;  /* 0x0000002c0478723c */ /* 0x040fec0000041878 */
[----:B------:R-:W-:Y:S01]  /*10b90*/  HMMA.16816.F32.BF16 R160, R4, R46, R124 ;  /* 0x0000002e04a0723c */ /* 0x000fe2000004187c */
[----:B------:R-:W-:-:S06]  /*10ba0*/  FMUL.FTZ R48, R48, R18 ;  /* 0x0000001230307220 */ /* 0x000fcc0000410000 */
[----:B------:R-:W-:Y:S01]  /*10bb0*/  FFMA.FTZ R4, R143, UR32, -R0 ;  /* 0x000000208f047c23 */ /* 0x000fe20008010800 */
[----:B------:R-:W-:Y:S01]  /*10bc0*/  IMAD.MOV.U32 R127, RZ, RZ, R185 ;  /* 0x000000ffff7f7224 */ /* 0x000fe200078e00b9 */
[C---:B------:R-:W-:Y:S01]  /*10bd0*/  HMMA.16816.F32.BF16 R52, R8.reuse, R24, R52 ;  /* 0x000000180834723c */ /* 0x040fe20000041834 */
[----:B------:R-:W-:Y:S01]  /*10be0*/  LOP3.LUT R7, R2, 0xffff, RZ, 0xc0, !PT ;  /* 0x0000ffff02077812 */ /* 0x000fe200078ec0ff */
[----:B------:R1:W-:Y:S01]  /*10bf0*/  MUFU.EX2 R133, R4 ;  /* 0x0000000400857308 */ /* 0x0003e20000000800 */
[----:B------:R-:W-:Y:S01]  /*10c00*/  FMUL.FTZ R49, R49, R18 ;  /* 0x0000001231317220 */ /* 0x000fe20000410000 */
[-C--:B------:R-:W-:Y:S02]  /*10c10*/  FMUL.FTZ R50, R50, R17.reuse ;  /* 0x0000001132327220 */ /* 0x080fe40000410000 */
[----:B------:R-:W-:Y:S01]  /*10c20*/  HMMA.16816.F32.BF16 R68, R8, R20, R68 ;  /* 0x000000140844723c */ /* 0x000fe20000041844 */
[----:B------:R-:W-:Y:S01]  /*10c30*/  LOP3.LUT R24, R2, 0xff, RZ, 0xc0, !PT ;  /* 0x000000ff02187812 */ /* 0x000fe200078ec0ff */
[----:B------:R-:W-:-:S04]  /*10c40*/  FMUL.FTZ R51, R51, R17 ;  /* 0x0000001133337220 */ /* 0x000fc80000410000 */
[----:B------:R-:W-:Y:S01]  /*10c50*/  HMMA.16816.F32.BF16 R184, R8, R22, R80 ;  /* 0x0000001608b8723c */ /* 0x000fe20000041850 */
[----:B------:R-:W-:Y:S02]  /*10c60*/  SHF.R.U32.HI R21, RZ, 0x18, R2 ;  /* 0x00000018ff157819 */ /* 0x000fe40000011602 */
[----:B-1----:R-:W-:-:S04]  /*10c70*/  LOP3.LUT R4, R3, UR12, R140, 0x96, !PT ;  /* 0x0000000c03047c12 */ /* 0x002fc8000f8e968c */
[----:B------:R-:W-:Y:S01]  /*10c80*/  SHF.R.U32.HI R22, RZ, 0x10, R2 ;  /* 0x00000010ff167819 */ /* 0x000fe20000011602 */
        /* <DEDUP_REMOVED lines=9> */
[----:B------:R-:W-:Y:S01]  /*10d20*/  SHF.R.U32.HI R19, RZ, 0x18, R2 ;  /* 0x00000018ff137819 */ /* 0x000fe20000011602 */
[----:B------:R-:W-:Y:S01]  /*10d30*/  HMMA.16816.F32.BF16 R232, R8, R30, R48 ;  /* 0x0000001e08e8723c */ /* 0x000fe20000041830 */
[----:B------:R-:W-:-:S04]  /*10d40*/  LOP3.LUT R2, R22, 0xff, RZ, 0xc0, !PT ;  /* 0x000000ff16027812 */ /* 0x000fc800078ec0ff */
[----:B------:R-:W-:Y:S02]  /*10d50*/  PRMT R21, R2, 0x5410, R21 ;  /* 0x0000541002157816 */ /* 0x000fe40000000015 */
[----:B------:R-:W-:Y:S02]  /*10d60*/  IMAD.MOV.U32 R48, RZ, RZ, R134 ;  /* 0x000000ffff307224 */ /* 0x000fe400078e0086 */
[----:B------:R1:W-:Y:S01]  /*10d70*/  MUFU.EX2 R134, R5 ;  /* 0x0000000500867308 */ /* 0x0003e20000000800 */
[----:B------:R-:W-:Y:S01]  /*10d80*/  FFMA.FTZ R2, R200, UR32, -R13 ;  /* 0x00000020c8027c23 */ /* 0x000fe2000801080d */
[----:B------:R-:W-:Y:S01]  /*10d90*/  HMMA.16816.F32.BF16 R84, R8, R32, R84 ;  /* 0x000000200854723c */ /* 0x000fe20000041854 */
[----:B------:R-:W-:Y:S01]  /*10da0*/  FFMA.FTZ R0, R176, UR32, -R0 ;  /* 0x00000020b0007c23 */ /* 0x000fe20008010800 */
[----:B------:R-:W-:Y:S02]  /*10db0*/  IMAD.MOV.U32 R126, RZ, RZ, R155 ;  /* 0x000000ffff7e7224 */ /* 0x000fe400078e009b */
[----:B------:R-:W2:Y:S02]  /*10dc0*/  LDC.U8 R155, c[0x0][0x388] ;  /* 0x0000e200ff9b7b82 */ /* 0x000ea40000000000 */
[----:B------:R3:W-:Y:S01]  /*10dd0*/  MUFU.EX2 R31, R2 ;  /* 0x00000002001f7308 */ /* 0x0007e20000000800 */
[----:B------:R-:W-:-:S02]  /*10de0*/  IMAD.MOV.U32 R49, RZ, RZ, R135 ;  /* 0x000000ffff317224 */ /* 0x000fc400078e0087 */
[----:B-1----:R-:W-:-:S05]  /*10df0*/  FFMA.FTZ R5, R197, UR32, -R13 ;  /* 0x00000020c5057c23 */ /* 0x002fca000801080d */
[----:B------:R1:W-:Y:S01]  /*10e00*/  MUFU.EX2 R33, R5 ;  /* 0x0000000500217308 */ /* 0x0003e20000000800 */
[----:B---3--:R-:W-:-:S07]  /*10e10*/  LOP3.LUT R2, R20, 0xff, RZ, 0xc0, !PT ;  /* 0x000000ff14027812 */ /* 0x008fce00078ec0ff */
[----:B------:R3:W4:Y:S01]  /*10e20*/  MUFU.EX2 R135, R0 ;  /* 0x0000000000877308 */ /* 0x0007220000000800 */
[----:B------:R-:W-:Y:S02]  /*10e30*/  PRMT R20, R2, 0x5410, R19 ;  /* 0x0000541002147816 */ /* 0x000fe40000000013 */
[----:B------:R-:W-:Y:S01]  /*10e40*/  LOP3.LUT R2, R4, 0xffff, RZ, 0xc0, !PT ;  /* 0x0000ffff04027812 */ /* 0x000fe200078ec0ff */
[----:B-1----:R-:W-:-:S04]  /*10e50*/  FFMA.FTZ R5, R201, UR32, -R13 ;  /* 0x00000020c9057c23 */ /* 0x002fc8000801080d */
[----:B------:R1:W-:Y:S01]  /*10e60*/  MUFU.EX2 R32, R5 ;  /* 0x0000000500207308 */ /* 0x0003e20000000800 */
[----:B---3--:R-:W-:Y:S02]  /*10e70*/  LOP3.LUT R0, R3, UR12, R138, 0x96, !PT ;  /* 0x0000000c03007c12 */ /* 0x008fe4000f8e968a */
        /* <DEDUP_REMOVED lines=8> */
[----:B------:R1:W3:Y:S01]  /*10f00*/  MUFU.EX2 R30, R5 ;  /* 0x00000005001e7308 */ /* 0x0002e20000000800 */
        /* <DEDUP_REMOVED lines=10> */
[----:B------:R1:W3:Y:S01]  /*10fb0*/  MUFU.EX2 R29, R6 ;  /* 0x00000006001d7308 */ /* 0x0002e20000000800 */
        /* <DEDUP_REMOVED lines=8> */
[----:B--2---:R-:W-:Y:S02]  /*11040*/  PRMT R83, R155, 0x7054, R155 ;  /* 0x000070549b537816 */ /* 0x004fe4000000009b */
        /* <DEDUP_REMOVED lines=10> */
[----:B-1----:R-:W-:Y:S02]  /*110f0*/  PRMT R12, R5, 0x5410, R7 ;  /* 0x00005410050c7816 */ /* 0x002fe40000000007 */
[----:B------:R-:W-:Y:S01]  /*11100*/  PRMT R7, R6, 0x5410, R2 ;  /* 0x0000541006077816 */ /* 0x000fe20000000002 */
[--C-:B------:R-:W-:Y:S01]  /*11110*/  FFMA.FTZ R5, R204, UR32, -R14.reuse ;  /* 0x00000020cc057c23 */ /* 0x100fe2000801080e */
[----:B------:R-:W-:Y:S01]  /*11120*/  HSET2.LE.AND R2, R22, R83, PT ;  /* 0x0000005316027233 */ /* 0x000fe20003803000 */
[----:B--2---:R-:W-:Y:S01]  /*11130*/  FFMA.FTZ R0, R196, UR32, -R14 ;  /* 0x00000020c4007c23 */ /* 0x004fe2000801080e */
[----:B------:R1:W-:Y:S01]  /*11140*/  MUFU.EX2 R24, R3 ;  /* 0x0000000300187308 */ /* 0x0003e20000000800 */
[-C--:B------:R-:W-:Y:S01]  /*11150*/  FMUL.FTZ R99, R99, R17.reuse ;  /* 0x0000001163637220 */ /* 0x080fe20000410000 */
[-C--:B------:R-:W-:Y:S01]  /*11160*/  FMUL.FTZ R100, R100, R18.reuse ;  /* 0x0000001264647220 */ /* 0x080fe20000410000 */
[----:B------:R-:W-:Y:S01]  /*11170*/  FMUL.FTZ R101, R101, R18 ;  /* 0x0000001265657220 */ /* 0x000fe20000410000 */
[-C--:B------:R-:W-:Y:S01]  /*11180*/  FMUL.FTZ R102, R102, R17.reuse ;  /* 0x0000001166667220 */ /* 0x080fe20000410000 */
[----:B------:R-:W-:-:S03]  /*11190*/  FMUL.FTZ R103, R103, R17 ;  /* 0x0000001167677220 */ /* 0x000fc60000410000 */
        /* <DEDUP_REMOVED lines=9> */
[--C-:B-1----:R-:W-:Y:S01]  /*11230*/  HSET2.LE.AND R3, R21, R83.reuse, PT ;  /* 0x0000005315037233 */ /* 0x102fe20003803000 */
[-C--:B------:R-:W-:Y:S01]  /*11240*/  FMUL.FTZ R128, R128, R18.reuse ;  /* 0x0000001280807220 */ /* 0x080fe20000410000 */
[----:B------:R-:W-:Y:S01]  /*11250*/  FMUL.FTZ R129, R129, R18 ;  /* 0x0000001281817220 */ /* 0x000fe20000410000 */
[-C--:B------:R-:W-:Y:S01]  /*11260*/  FMUL.FTZ R130, R130, R17.reuse ;  /* 0x0000001182827220 */ /* 0x080fe20000410000 */
[----:B------:R-:W-:Y:S01]  /*11270*/  FMUL.FTZ R131, R131, R17 ;  /* 0x0000001183837220 */ /* 0x000fe20000410000 */
[----:B------:R-:W-:-:S02]  /*11280*/  HSET2.LE.AND R4, R13, R83, PT ;  /* 0x000000530d047233 */ /* 0x000fc40003803000 */
[----:B----4-:R-:W-:Y:S01]  /*11290*/  F2FP.BF16.F32.PACK_AB R0, R135, R134 ;  /* 0x000000868700723e */ /* 0x010fe200000010ff */
[----:B------:R1:W4:Y:S01]  /*112a0*/  MUFU.EX2 R21, R5 ;  /* 0x0000000500157308 */ /* 0x0003220000000800 */
[--C-:B------:R-:W-:Y:S01]  /*112b0*/  HSET2.LE.AND R12, R12, R83.reuse, PT ;  /* 0x000000530c0c7233 */ /* 0x100fe20003803000 */
[----:B------:R-:W-:Y:S01]  /*112c0*/  IMAD.MOV.U32 R50, RZ, RZ, R153 ;  /* 0x000000ffff327224 */ /* 0x000fe200078e0099 */
[----:B------:R-:W-:Y:S01]  /*112d0*/  LOP3.LUT R6, R2, R0, RZ, 0xc0, !PT ;  /* 0x0000000002067212 */ /* 0x000fe200078ec0ff */
[----:B------:R-:W-:Y:S01]  /*112e0*/  IMAD.MOV.U32 R51, RZ, RZ, R152 ;  /* 0x000000ffff337224 */ /* 0x000fe200078e0098 */
[----:B------:R-:W-:Y:S02]  /*112f0*/  HSET2.LE.AND R13, R7, R83, PT ;  /* 0x00000053070d7233 */ /* 0x000fe40003803000 */
[----:B---3--:R-:W-:Y:S02]  /*11300*/  F2FP.BF16.F32.PACK_AB R7, R30, R31 ;  /* 0x0000001f1e07723e */ /* 0x008fe400000010ff */
[----:B------:R-:W-:-:S02]  /*11310*/  F2FP.BF16.F32.PACK_AB R0, R32, R33 ;  /* 0x000000212000723e */ /* 0x000fc400000010ff */
[----:B------:R-:W-:Y:S01]  /*11320*/  F2FP.BF16.F32.PACK_AB R2, R29, R28 ;  /* 0x0000001c1d02723e */ /* 0x000fe200000010ff */
[----:B------:R-:W-:Y:S01]  /*11330*/  IMAD.MOV.U32 R202, RZ, RZ, R137 ;  /* 0x000000ffffca7224 */ /* 0x000fe200078e0089 */
[----:B-1----:R-:W-:Y:S01]  /*11340*/  F2FP.BF16.F32.PACK_AB R5, R133, R132 ;  /* 0x000000848505723e */ /* 0x002fe200000010ff */
[----:B------:R-:W-:Y:S01]  /*11350*/  IMAD.MOV.U32 R203, RZ, RZ, R136 ;  /* 0x000000ffffcb7224 */ /* 0x000fe200078e0088 */
[C---:B------:R-:W-:Y:S01]  /*11360*/  HMMA.16816.F32.BF16 R176, R8.reuse, R34, R96 ;  /* 0x0000002208b0723c */ /* 0x040fe20000041860 */
[----:B------:R-:W-:Y:S01]  /*11370*/  LOP3.LUT R7, R3, R7, RZ, 0xc0, !PT ;  /* 0x0000000703077212 */ /* 0x000fe200078ec0ff */
[----:B------:R-:W-:Y:S01]  /*11380*/  IMAD.MOV.U32 R125, RZ, RZ, R154 ;  /* 0x000000ffff7d7224 */ /* 0x000fe200078e009a */
[----:B------:R-:W-:Y:S01]  /*11390*/  LOP3.LUT R4, R4, R5, RZ, 0xc0, !PT ;  /* 0x0000000504047212 */ /* 0x000fe200078ec0ff */
[----:B------:R-:W-:Y:S01]  /*113a0*/  IMAD.MOV.U32 R197, RZ, RZ, R64 ;  /* 0x000000ffffc57224 */ /* 0x000fe200078e0040 */
[----:B------:R-:W-:Y:S01]  /*113b0*/  LOP3.LUT R5, R12, R0, RZ, 0xc0, !PT ;  /* 0x000000000c057212 */ /* 0x000fe200078ec0ff */
[C---:B------:R-:W-:Y:S01]  /*113c0*/  HMMA.16816.F32.BF16 R100, R8.reuse, R40, R100 ;  /* 0x000000280864723c */ /* 0x040fe20000041864 */
[----:B------:R-:W-:Y:S01]  /*113d0*/  LOP3.LUT R124, R13, R2, RZ, 0xc0, !PT ;  /* 0x000000020d7c7212 */ /* 0x000fe200078ec0ff */
[----:B------:R-:W-:Y:S01]  /*113e0*/  IMAD.MOV.U32 R34, RZ, RZ, R49 ;  /* 0x000000ffff227224 */ /* 0x000fe200078e0031 */
[--C-:B------:R-:W-:Y:S01]  /*113f0*/  HSET2.LE.AND R3, R23, R83.reuse, PT ;  /* 0x0000005317037233 */ /* 0x100fe20003803000 */
[----:B------:R-:W-:Y:S01]  /*11400*/  IMAD.MOV.U32 R35, RZ, RZ, R50 ;  /* 0x000000ffff237224 */ /* 0x000fe200078e0032 */
[--C-:B------:R-:W-:Y:S01]  /*11410*/  HSET2.LE.AND R13, R20, R83.reuse, PT ;  /* 0x00000053140d7233 */ /* 0x100fe20003803000 */
[C---:B------:R-:W-:Y:S01]  /*11420*/  HMMA.16816.F32.BF16 R140, R8.reuse, R42, R112 ;  /* 0x0000002a088c723c */ /* 0x040fe20000041870 */
[----:B------:R-:W-:Y:S01]  /*11430*/  HSET2.LE.AND R0, R19, R83, PT ;  /* 0x0000005313007233 */ /* 0x000fe20003803000 */
[----:B------:R-:W-:Y:S01]  /*11440*/  IMAD.MOV.U32 R40, RZ, RZ, R65 ;  /* 0x000000ffff287224 */ /* 0x000fe200078e0041 */
[----:B------:R-:W-:Y:S01]  /*11450*/  MOV R198, R51 ;  /* 0x0000003300c67202 */ /* 0x000fe20000000f00 */
[----:B------:R-:W-:Y:S01]  /*11460*/  IMAD.MOV.U32 R41, RZ, RZ, R66 ;  /* 0x000000ffff297224 */ /* 0x000fe200078e0042 */
[----:B------:R-:W1:Y:S01]  /*11470*/  LDSM.16.MT88.4 R152, [R209+0xa800] ;  /* 0x00a80000d198783b */ /* 0x000e620000004200 */
[----:B------:R-:W-:Y:S01]  /*11480*/  HMMA.16816.F32.BF16 R116, R8, R44, R116 ;  /* 0x0000002c0874723c */ /* 0x000fe20000041874 */
[----:B------:R-:W-:-:S02]  /*11490*/  IMAD.MOV.U32 R42, RZ, RZ, R67 ;  /* 0x000000ffff2a7224 */ /* 0x000fc400078e0043 */
[----:B------:R-:W-:Y:S01]  /*114a0*/  IMAD.MOV.U32 R43, RZ, RZ, R48 ;  /* 0x000000ffff2b7224 */ /* 0x000fe200078e0030 */
[----:B------:R-:W-:Y:S02]  /*114b0*/  LDSM.16.MT88.4 R64, [R213+0xa800] ;  /* 0x00a80000d540783b */ /* 0x000fe40000004200 */
[----:B------:R-:W-:Y:S02]  /*114c0*/  HMMA.16816.F32.BF16 R136, R8, R46, R128 ;  /* 0x0000002e0888723c */ /* 0x000fe40000041880 */
[----:B------:R-:W3:Y:S04]  /*114d0*/  LDSM.16.MT88.4 R48, [R214+0xa800] ;  /* 0x00a80000d630783b */ /* 0x000ee80000004200 */
[----:B------:R-:W-:Y:S01]  /*114e0*/  LDSM.16.MT88.4 R80, [R209+0xb800] ;  /* 0x00b80000d150783b */ /* 0x000fe20000004200 */
[----:B------:R-:W-:-:S02]  /*114f0*/  IMAD.MOV.U32 R8, RZ, RZ, R168 ;  /* 0x000000ffff087224 */ /* 0x000fc400078e00a8 */
[----:B------:R-:W-:Y:S01]  /*11500*/  IMAD.MOV.U32 R9, RZ, RZ, R169 ;  /* 0x000000ffff097224 */ /* 0x000fe200078e00a9 */
[----:B------:R-:W-:Y:S01]  /*11510*/  LDSM.16.MT88.4 R96, [R211+0xb800] ;  /* 0x00b80000d360783b */ /* 0x000fe20000004200 */
[----:B------:R-:W-:Y:S02]  /*11520*/  IMAD.MOV.U32 R10, RZ, RZ, R170 ;  /* 0x000000ffff0a7224 */ /* 0x000fe400078e00aa */
[----:B------:R-:W-:Y:S01]  /*11530*/  IMAD.MOV.U32 R11, RZ, RZ, R171 ;  /* 0x000000ffff0b7224 */ /* 0x000fe200078e00ab */
[----:B------:R-:W-:Y:S04]  /*11540*/  LDSM.16.MT88.4 R112, [R214+0xb800] ;  /* 0x00b80000d670783b */ /* 0x000fe80000004200 */
[----:B------:R-:W5:Y:S04]  /*11550*/  LDSM.16.MT88.4 R168, [R211+0xa800] ;  /* 0x00a80000d3a8783b */ /* 0x000f680000004200 */
[----:B------:R-:W5:Y:S01]  /*11560*/  LDSM.16.MT88.4 R128, [R213+0xb800] ;  /* 0x00b80000d580783b */ /* 0x000f620000004200 */
[----:B--2---:R-:W-:-:S02]  /*11570*/  F2FP.BF16.F32.PACK_AB R2, R22, R25 ;  /* 0x000000191602723e */ /* 0x004fc400000010ff */
        /* <DEDUP_REMOVED lines=8> */
[----:B------:R-:W-:Y:S01]  /*11600*/  FFMA.FTZ R3, R247, R17, R240 ;  /* 0x00000011f7037223 */ /* 0x000fe200000100f0 */
[----:B------:R-:W-:-:S05]  /*11610*/  FFMA.FTZ R2, R246, R16, R195 ;  /* 0x00000010f6027223 */ /* 0x000fca00000100c3 */
[C---:B-1----:R-:W-:Y:S06]  /*11620*/  HMMA.16816.F32.BF16 R144, R124.reuse, R152, R144 ;  /* 0x000000987c90723c */ /* 0x042fec0000041890 */
[C---:B------:R-:W-:Y:S06]  /*11630*/  HMMA.16816.F32.BF16 R156, R124.reuse, R154, R156 ;  /* 0x0000009a7c9c723c */ /* 0x040fec000004189c */
[C---:B---3--:R-:W-:Y:S06]  /*11640*/  HMMA.16816.F32.BF16 R40, R124.reuse, R48, R40 ;  /* 0x000000307c28723c */ /* 0x048fec0000041828 */
        /* <DEDUP_REMOVED lines=12> */
[----:B------:R-:W-:-:S05]  /*11710*/  MOV R248, R34 ;  /* 0x0000002200f87202 */ /* 0x000fca0000000f00 */
[----:B------:R-:W-:Y:S01]  /*11720*/  HMMA.16816.F32.BF16 R124, R124, R130, R160 ;  /* 0x000000827c7c723c */ /* 0x000fe200000418a0 */
[----:B------:R-:W-:Y:S02]  /*11730*/  IMAD.MOV.U32 R249, RZ, RZ, R35 ;  /* 0x000000fffff97224 */ /* 0x000fe400078e0023 */
[----:B------:R-:W-:-:S03]  /*11740*/  FFMA.FTZ R0, R245, R15, R183 ;  /* 0x0000000ff5007223 */ /* 0x000fc600000100b7 */
[----:B------:R-:W-:Y:S01]  /*11750*/  HMMA.16816.F32.BF16 R160, R4, R168, R8 ;  /* 0x000000a804a0723c */ /* 0x000fe20000041808 */
[----:B------:R-:W-:Y:S02]  /*11760*/  IMAD.MOV.U32 R250, RZ, RZ, R198 ;  /* 0x000000fffffa7224 */ /* 0x000fe400078e00c6 */
[----:B------:R-:W-:-:S04]  /*11770*/  IMAD.MOV.U32 R251, RZ, RZ, R199 ;  /* 0x000000fffffb7224 */ /* 0x000fc800078e00c7 */
        /* <DEDUP_REMOVED lines=49> */
[----:B------:R-:W-:-:S02]  /*11a90*/  IMAD.MOV.U32 R135, RZ, RZ, R238 ;  /* 0x000000ffff877224 */ /* 0x000fc400078e00ee */
[----:B------:R-:W-:Y:S02]  /*11aa0*/  IMAD.MOV.U32 R136, RZ, RZ, R239 ;  /* 0x000000ffff887224 */ /* 0x000fe400078e00ef */
[----:B------:R-:W-:Y:S02]  /*11ab0*/  IMAD.MOV.U32 R137, RZ, RZ, R236 ;  /* 0x000000ffff897224 */ /* 0x000fe400078e00ec */
[----:B------:R-:W-:Y:S01]  /*11ac0*/  IMAD.MOV.U32 R134, RZ, RZ, R237 ;  /* 0x000000ffff867224 */ /* 0x000fe200078e00ed */
[----:B------:R-:W-:Y:S06]  /*11ad0*/  @!P0 BRA `(.L_x_1794) ;  /* 0x0000003800948947 */ /* 0x000fec0003800000 */
[----:B------:R-:W2:Y:S04]  /*11ae0*/  LDL.64 R198, [R1+0x70] ;  /* 0x0000700001c67983 */ /* 0x000ea80000100a00 */
        /* <DEDUP_REMOVED lines=14> */
[----:B------:R-:W3:Y:S03]  /*11bd0*/  @!P3 LDC.64 R8, c[0x0][0x220] ;  /* 0x00008800ff08bb82 */ /* 0x000ee60000000a00 */
[----:B------:R-:W-:-:S05]  /*11be0*/  IMAD.U32 R3, RZ, RZ, UR4 ;  /* 0x00000004ff037e24 */ /* 0x000fca000f8e00ff */
[----:B------:R-:W3:Y:S01]  /*11bf0*/  @!P2 LDC.64 R12, c[0x0][0x220] ;  /* 0x00008800ff0cab82 */ /* 0x000ee20000000a00 */
[----:B------:R-:W-:Y:S01]  /*11c00*/  @P3 STS.128 [R223+0xa000], RZ ;  /* 0x00a000ffdf003388 */ /* 0x000fe20000000c00 */
[----:B--2---:R-:W-:-:S04]  /*11c10*/  LEA R0, P1, R0, R198, 0x5 ;  /* 0x000000c600007211 */ /* 0x004fc800078228ff */
[----:B------:R-:W-:Y:S02]  /*11c20*/  IADD3 R2, P0, R0, UR25, RZ ;  /* 0x0000001900027c10 */ /* 0x000fe4000ff1e0ff */
[----:B----4-:R-:W-:Y:S02]  /*11c30*/  LEA.HI.X R3, R4, R201, R3, 0x5, P1 ;  /* 0x000000c904037211 */ /* 0x010fe400008f2c03 */
[C---:B-1----:R-:W-:Y:S02]  /*11c40*/  @!P3 LEA R10, P5, R0.reuse, R10, 0x1 ;  /* 0x0000000a000ab211 */ /* 0x042fe400078a08ff */
[----:B-----5:R-:W-:Y:S02]  /*11c50*/  @!P2 LEA R6, P1, R0, R6, 0x1 ;  /* 0x000000060006a211 */ /* 0x020fe400078208ff */
[----:B---3--:R-:W-:Y:S02]  /*11c60*/  @!P3 LEA R8, P4, R2, R8, 0x1 ;  /* 0x000000080208b211 */ /* 0x008fe400078808ff */
        /* <DEDUP_REMOVED lines=117> */
[C---:B------:R-:W-:Y:S06]  /*123c0*/  HMMA.16816.F32.BF16 R184, R4.reuse, R22, R136 ;  /* 0x0000001604b8723c */ /* 0x040fec0000041888 */
[C---:B----4-:R-:W-:Y:S06]  /*123d0*/  HMMA.16816.F32.BF16 R180, R4.reuse, R24, R180 ;  /* 0x0000001804b4723c */ /* 0x050fec00000418b4 */
        /* <DEDUP_REMOVED lines=57> */
.L_x_1806:
[----:B------:R-:W-:Y:S05]  /*12770*/  BSYNC B0 ;  /* 0x0000000000007941 */ /* 0x000fea0003800000 */
.L_x_1805:
[----:B------:R-:W0:Y:S02]  /*12780*/  LDGDEPBAR ;  /* 0x00000000000079af */ /* 0x000e240000000000 */
.L_x_1804:
[----:B------:R-:W3:Y:S04]  /*12790*/  LDL R0, [R1+0x78] ;  /* 0x0000780001007983 */ /* 0x000ee80000100800 */
[----:B------:R-:W4:Y:S01]  /*127a0*/  LDL R3, [R1+0x4c] ;  /* 0x00004c0001037983 */ /* 0x000f220000100800 */
[----:B------:R-:W-:Y:S01]  /*127b0*/  IMAD.U32 R2, RZ, RZ, UR33 ;  /* 0x00000021ff027e24 */ /* 0x000fe2000f8e00ff */
[----:B------:R-:W-:Y:S01]  /*127c0*/  UIADD3 UR4, UR26, -0x61c88647, URZ ;  /* 0x9e3779b91a047890 */ /* 0x000fe2000fffe03f */
[C---:B-12---:R-:W-:Y:S01]  /*127d0*/  VIADD R4, R252.reuse, 0x4 ;  /* 0x00000004fc047836 */ /* 0x046fe20000000000 */
[----:B------:R-:W1:Y:S01]  /*127e0*/  S2R R5, SR_TID.X ;  /* 0x0000000000057919 */ /* 0x000e620000002100 */
[----:B------:R-:W-:Y:S01]  /*127f0*/  IMAD.WIDE.U32 R8, R252, -0x326172a9, RZ ;  /* 0xcd9e8d57fc087825 */ /* 0x000fe200078e00ff */
[----:B------:R-:W-:Y:S01]  /*12800*/  UIADD3 UR5, UR27, 0x76cf5d0a, URZ ;  /* 0x76cf5d0a1b057890 */ /* 0x000fe2000fffe03f */
[----:B------:R-:W2:Y:S02]  /*12810*/  LDC.U8 R200, c[0x0][0x388] ;  /* 0x0000e200ffc87b82 */ /* 0x000ea40000000000 */
[----:B--2---:R-:W-:Y:S01]  /*12820*/  PRMT R200, R200, 0x7054, R200 ;  /* 0x00007054c8c87816 */ /* 0x004fe200000000c8 */
[----:B-1----:R-:W-:-:S05]  /*12830*/  IMAD.SHL.U32 R5, R5, 0x2, RZ ;  /* 0x0000000205057824 */ /* 0x002fca00078e00ff */
[----:B------:R-:W-:Y:S01]  /*12840*/  LOP3.LUT R5, R5, 0x6, RZ, 0xc0, !PT ;  /* 0x0000000605057812 */ /* 0x000fe200078ec0ff */
[----:B---3--:R-:W-:-:S04]  /*12850*/  IMAD.WIDE.U32 R14, R0, -0x2daee0ad, RZ ;  /* 0xd2511f53000e7825 */ /* 0x008fc800078e00ff */
[----:B------:R-:W-:Y:S01]  /*12860*/  IMAD.U32 R0, RZ, RZ, UR27 ;  /* 0x0000001bff007e24 */ /* 0x000fe2000f8e00ff */
[----:B----4-:R-:W-:-:S04]  /*12870*/  LOP3.LUT R9, R9, R3, RZ, 0x3c, !PT ;  /* 0x0000000309097212 */ /* 0x010fc800078e3cff */
[----:B------:R-:W-:-:S05]  /*12880*/  LOP3.LUT R0, R15, UR33, R0, 0x96, !PT ;  /* 0x000000210f007c12 */ /* 0x000fca000f8e9600 */
[----:B------:R-:W-:-:S04]  /*12890*/  IMAD.WIDE.U32 R6, R0, -0x326172a9, RZ ;  /* 0xcd9e8d5700067825 */ /* 0x000fc800078e00ff */
[----:B------:R-:W-:Y:S01]  /*128a0*/  IMAD R0, R2, 0x20, R5 ;  /* 0x0000002002007824 */ /* 0x000fe200078e0205 */
[----:B------:R-:W-:Y:S01]  /*128b0*/  LOP3.LUT R11, R7, UR4, R8, 0x96, !PT ;  /* 0x00000004070b7c12 */ /* 0x000fe2000f8e9608 */
[----:B------:R-:W-:-:S03]  /*128c0*/  IMAD.WIDE.U32 R4, R4, -0x326172a9, RZ ;  /* 0xcd9e8d5704047825 */ /* 0x000fc600078e00ff */
[CC--:B------:R-:W-:Y:S01]  /*128d0*/  ISETP.GE.AND P0, PT, R0.reuse, R231.reuse, PT ;  /* 0x000000e70000720c */ /* 0x0c0fe20003f06270 */
[C---:B------:R-:W-:Y:S01]  /*128e0*/  VIADD R2, R0.reuse, 0x1 ;  /* 0x0000000100027836 */ /* 0x040fe20000000000 */
[----:B------:R-:W-:Y:S01]  /*128f0*/  LOP3.LUT R12, R7, UR4, R4, 0x96, !PT ;  /* 0x00000004070c7c12 */ /* 0x000fe2000f8e9604 */
[C---:B------:R-:W-:Y:S01]  /*12900*/  VIADD R4, R0.reuse, 0x10 ;  /* 0x0000001000047836 */ /* 0x040fe20000000000 */
[----:B------:R-:W-:Y:S01]  /*12910*/  ISETP.LT.OR P0, PT, R0, R226, P0 ;  /* 0x000000e20000720c */ /* 0x000fe20000701670 */
[----:B------:R-:W-:Y:S01]  /*12920*/  UIADD3 UR4, UR27, -0x4498517b, URZ ;  /* 0xbb67ae851b047890 */ /* 0x000fe2000fffe03f */
[----:B------:R-:W-:Y:S01]  /*12930*/  ISETP.GE.AND P3, PT, R2, R231, PT ;  /* 0x000000e70200720c */ /* 0x000fe20003f66270 */
[----:B------:R-:W-:Y:S01]  /*12940*/  IMAD.WIDE.U32 R12, R12, -0x2daee0ad, RZ ;  /* 0xd2511f530c0c7825 */ /* 0x000fe200078e00ff */
[C---:B------:R-:W-:Y:S02]  /*12950*/  ISETP.GE.AND P6, PT, R2.reuse, R230, PT ;  /* 0x000000e60200720c */ /* 0x040fe40003fc6270 */
[----:B------:R-:W-:-:S02]  /*12960*/  ISETP.GE.AND P5, PT, R2, R229, PT ;  /* 0x000000e50200720c */ /* 0x000fc40003fa6270 */
[----:B------:R-:W-:Y:S02]  /*12970*/  ISETP.GE.AND P1, PT, R2, R228, PT ;  /* 0x000000e40200720c */ /* 0x000fe40003f26270 */
[----:B------:R-:W-:Y:S02]  /*12980*/  FSEL R7, R132, -INF , !P0 ;  /* 0xff80000084077808 */ /* 0x000fe40004000000 */
[C---:B------:R-:W-:Y:S02]  /*12990*/  ISETP.GE.AND P2, PT, R0.reuse, R230, PT ;  /* 0x000000e60000720c */ /* 0x040fe40003f46270 */
[C---:B------:R-:W-:Y:S02]  /*129a0*/  ISETP.GE.AND P4, PT, R0.reuse, R229, PT ;  /* 0x000000e50000720c */ /* 0x040fe40003f86270 */
[----:B------:R-:W-:Y:S02]  /*129b0*/  ISETP.GE.AND P0, PT, R0, R228, PT ;  /* 0x000000e40000720c */ /* 0x000fe40003f06270 */
[----:B------:R-:W-:-:S02]  /*129c0*/  ISETP.LT.OR P3, PT, R2, R226, P3 ;  /* 0x000000e20200720c */ /* 0x000fc40001f61670 */
[C---:B------:R-:W-:Y:S02]  /*129d0*/  ISETP.LT.OR P6, PT, R2.reuse, R227, P6 ;  /* 0x000000e30200720c */ /* 0x040fe400037c1670 */
[C---:B------:R-:W-:Y:S02]  /*129e0*/  ISETP.LT.OR P5, PT, R2.reuse, R225, P5 ;  /* 0x000000e10200720c */ /* 0x040fe40002fa1670 */
[-C--:B------:R-:W-:Y:S01]  /*129f0*/  ISETP.LT.OR P1, PT, R2, R224.reuse, P1 ;  /* 0x000000e00200720c */ /* 0x080fe20000f21670 */
[C---:B------:R-:W-:Y:S01]  /*12a00*/  VIADD R2, R0.reuse, 0x8 ;  /* 0x0000000800027836 */ /* 0x040fe20000000000 */
        /* <DEDUP_REMOVED lines=17> */
[----:B------:R-:W-:Y:S01]  /*12b20*/  LOP3.LUT R10, R5, R3, RZ, 0x3c, !PT ;  /* 0x00000003050a7212 */ /* 0x000fe200078e3cff */
[----:B------:R-:W-:Y:S01]  /*12b30*/  VIADD R3, R0, 0x11 ;  /* 0x0000001100037836 */ /* 0x000fe20000000000 */
[----:B------:R-:W-:Y:S02]  /*12b40*/  ISETP.GE.AND P6, PT, R2, R231, PT ;  /* 0x000000e70200720c */ /* 0x000fe40003fc6270 */
[----:B------:R-:W-:Y:S02]  /*12b50*/  FMNMX.FTZ R5, R239, R7, !PT ;  /* 0x00000007ef057209 */ /* 0x000fe40007810000 */
[----:B------:R-:W-:Y:S02]  /*12b60*/  FSEL R25, R181, -INF , !P5 ;  /* 0xff800000b5197808 */ /* 0x000fe40006800000 */
[----:B------:R-:W-:Y:S02]  /*12b70*/  FSEL R132, R183, -INF , !P1 ;  /* 0xff800000b7847808 */ /* 0x000fe40004800000 */
[----:B------:R-:W-:-:S02]  /*12b80*/  FSEL R19, R28, -INF , !P2 ;  /* 0xff8000001c137808 */ /* 0x000fc40005000000 */
[C---:B------:R-:W-:Y:S02]  /*12b90*/  ISETP.GE.AND P1, PT, R2.reuse, R230, PT ;  /* 0x000000e60200720c */ /* 0x040fe40003f26270 */
[C---:B------:R-:W-:Y:S02]  /*12ba0*/  ISETP.GE.AND P5, PT, R2.reuse, R229, PT ;  /* 0x000000e50200720c */ /* 0x040fe40003fa6270 */
[C---:B------:R-:W-:Y:S02]  /*12bb0*/  ISETP.GE.AND P2, PT, R2.reuse, R228, PT ;  /* 0x000000e40200720c */ /* 0x040fe40003f46270 */
[----:B------:R-:W-:Y:S02]  /*12bc0*/  ISETP.LT.OR P6, PT, R2, R226, P6 ;  /* 0x000000e20200720c */ /* 0x000fe400037c1670 */
[----:B------:R-:W-:Y:S02]  /*12bd0*/  FSEL R20, R30, -INF , !P4 ;  /* 0xff8000001e147808 */ /* 0x000fe40006000000 */
[----:B------:R-:W-:-:S02]  /*12be0*/  ISETP.GE.AND P4, PT, R4, R231, PT ;  /* 0x000000e70400720c */ /* 0x000fc40003f86270 */
[----:B------:R-:W-:Y:S02]  /*12bf0*/  FMNMX.FTZ R5, R16, R5, !PT ;  /* 0x0000000510057209 */ /* 0x000fe40007810000 */
[C---:B------:R-:W-:Y:S02]  /*12c00*/  ISETP.LT.OR P1, PT, R2.reuse, R227, P1 ;  /* 0x000000e30200720c */ /* 0x040fe40000f21670 */
[C---:B------:R-:W-:Y:S02]  /*12c10*/  ISETP.LT.OR P5, PT, R2.reuse, R225, P5 ;  /* 0x000000e10200720c */ /* 0x040fe40002fa1670 */
[----:B------:R-:W-:Y:S02]  /*12c20*/  ISETP.LT.OR P2, PT, R2, R224, P2 ;  /* 0x000000e00200720c */ /* 0x000fe40001741670 */
[----:B------:R-:W-:Y:S02]  /*12c30*/  FSEL R18, R29, -INF , !P6 ;  /* 0xff8000001d127808 */ /* 0x000fe40007000000 */
[C---:B------:R-:W-:Y:S01]  /*12c40*/  IADD3 R2, R0.reuse, 0x18, RZ ;  /* 0x0000001800027810 */ /* 0x040fe20007ffe0ff */
[----:B------:R-:W-:Y:S01]  /*12c50*/  VIADD R0, R0, 0x19 ;  /* 0x0000001900007836 */ /* 0x000fe20000000000 */
[----:B------:R-:W-:-:S02]  /*12c60*/  ISETP.GE.AND P6, PT, R3, R231, PT ;  /* 0x000000e70300720c */ /* 0x000fc40003fc6270 */
[-C--:B------:R-:W-:Y:S02]  /*12c70*/  ISETP.LT.OR P4, PT, R4, R226.reuse, P4 ;  /* 0x000000e20400720c */ /* 0x080fe40002781670 */
[----:B------:R-:W-:Y:S02]  /*12c80*/  FMNMX.FTZ R5, R19, R5, !PT ;  /* 0x0000000513057209 */ /* 0x000fe40007810000 */
[----:B------:R-:W-:Y:S02]  /*12c90*/  FSEL R32, R177, -INF , !P5 ;  /* 0xff800000b1207808 */ /* 0x000fe40006800000 */
[----:B------:R-:W-:Y:S02]  /*12ca0*/  ISETP.GE.AND P5, PT, R2, R231, PT ;  /* 0x000000e70200720c */ /* 0x000fe40003fa6270 */
[----:B------:R-:W-:Y:S02]  /*12cb0*/  FSEL R177, R140, -INF , !P4 ;  /* 0xff8000008cb17808 */ /* 0x000fe40006000000 */
[----:B------:R-:W-:-:S02]  /*12cc0*/  ISETP.LT.OR P6, PT, R3, R226, P6 ;  /* 0x000000e20300720c */ /* 0x000fc400037c1670 */
[----:B------:R-:W-:Y:S02]  /*12cd0*/  FMNMX.FTZ R5, R18, R5, !PT ;  /* 0x0000000512057209 */ /* 0x000fe40007810000 */
[----:B------:R-:W-:Y:S02]  /*12ce0*/  FSEL R23, R31, -INF , !P1 ;  /* 0xff8000001f177808 */ /* 0x000fe40004800000 */
[----:B------:R-:W-:Y:S02]  /*12cf0*/  FSEL R27, R176, -INF , !P0 ;  /* 0xff800000b01b7808 */ /* 0x000fe40004000000 */
[----:B------:R-:W-:Y:S02]  /*12d00*/  FSEL R34, R178, -INF , !P3 ;  /* 0xff800000b2227808 */ /* 0x000fe40005800000 */
[C---:B------:R-:W-:Y:S02]  /*12d10*/  ISETP.GE.AND P1, PT, R4.reuse, R230, PT ;  /* 0x000000e60400720c */ /* 0x040fe40003f26270 */
[----:B------:R-:W-:-:S02]  /*12d20*/  ISETP.GE.AND P0, PT, R4, R229, PT ;  /* 0x000000e50400720c */ /* 0x000fc40003f06270 */
[----:B------:R-:W-:Y:S02]  /*12d30*/  ISETP.GE.AND P3, PT, R4, R228, PT ;  /* 0x000000e40400720c */ /* 0x000fe40003f66270 */
[----:B------:R-:W-:Y:S02]  /*12d40*/  ISETP.GE.AND P4, PT, R0, R231, PT ;  /* 0x000000e70000720c */ /* 0x000fe40003f86270 */
[----:B------:R-:W-:Y:S02]  /*12d50*/  ISETP.LT.OR P5, PT, R2, R226, P5 ;  /* 0x000000e20200720c */ /* 0x000fe40002fa1670 */
[----:B------:R-:W-:Y:S02]  /*12d60*/  FSEL R176, R141, -INF , !P6 ;  /* 0xff8000008db07808 */ /* 0x000fe40007000000 */
[----:B------:R-:W-:Y:S02]  /*12d70*/  FMNMX.FTZ R5, R177, R5, !PT ;  /* 0x00000005b1057209 */ /* 0x000fe40007810000 */
[----:B------:R-:W-:-:S02]  /*12d80*/  ISETP.LT.OR P1, PT, R4, R227, P1 ;  /* 0x000000e30400720c */ /* 0x000fc40000f21670 */
[C---:B------:R-:W-:Y:S02]  /*12d90*/  ISETP.LT.OR P0, PT, R4.reuse, R225, P0 ;  /* 0x000000e10400720c */ /* 0x040fe40000701670 */
[----:B------:R-:W-:Y:S02]  /*12da0*/  ISETP.LT.OR P3, PT, R4, R224, P3 ;  /* 0x000000e00400720c */ /* 0x000fe40001f61670 */
[----:B------:R-:W-:Y:S02]  /*12db0*/  ISETP.LT.OR P4, PT, R0, R226, P4 ;  /* 0x000000e20000720c */ /* 0x000fe40002781670 */
[----:B------:R-:W-:Y:S02]  /*12dc0*/  FSEL R133, R136, -INF , !P5 ;  /* 0xff80000088857808 */ /* 0x000fe40006800000 */
[----:B------:R-:W-:Y:S02]  /*12dd0*/  FMNMX.FTZ R4, R176, R5, !PT ;  /* 0x00000005b0047209 */ /* 0x000fe40007810000 */
[----:B------:R-:W-:-:S02]  /*12de0*/  FSEL R178, R137, -INF , !P4 ;  /* 0xff80000089b27808 */ /* 0x000fc40006000000 */
[----:B------:R-:W-:Y:S02]  /*12df0*/  FMNMX.FTZ R4, R133, R4, !PT ;  /* 0x0000000485047209 */ /* 0x000fe40007810000 */
[----:B------:R-:W-:Y:S02]  /*12e00*/  FMNMX.FTZ R5, R238, R17, !PT ;  /* 0x00000011ee057209 */ /* 0x000fe40007810000 */
[----:B------:R-:W-:Y:S02]  /*12e10*/  FMNMX.FTZ R4, R178, R4, !PT ;  /* 0x00000004b2047209 */ /* 0x000fe40007810000 */
[----:B------:R-:W-:Y:S02]  /*12e20*/  FMNMX.FTZ R5, R21, R5, !PT ;  /* 0x0000000515057209 */ /* 0x000fe40007810000 */
[----:B------:R-:W-:Y:S01]  /*12e30*/  FSEL R35, R179, -INF , !P2 ;  /* 0xff800000b3237808 */ /* 0x000fe20005000000 */
[----:B------:R-:W1:Y:S01]  /*12e40*/  SHFL.BFLY PT, R8, R4, 0x2, 0x1f ;  /* 0x0c401f0004087f89 */ /* 0x000e6200000e0000 */
[----:B------:R-:W-:-:S02]  /*12e50*/  ISETP.GE.AND P5, PT, R3, R230, PT ;  /* 0x000000e60300720c */ /* 0x000fc40003fa6270 */
[C---:B------:R-:W-:Y:S02]  /*12e60*/  ISETP.GE.AND P6, PT, R3.reuse, R229, PT ;  /* 0x000000e50300720c */ /* 0x040fe40003fc6270 */
[C---:B------:R-:W-:Y:S02]  /*12e70*/  ISETP.GE.AND P2, PT, R3.reuse, R228, PT ;  /* 0x000000e40300720c */ /* 0x040fe40003f46270 */
[----:B------:R-:W-:Y:S02]  /*12e80*/  FMNMX.FTZ R5, R20, R5, !PT ;  /* 0x0000000514057209 */ /* 0x000fe40007810000 */
[C---:B------:R-:W-:Y:S02]  /*12e90*/  ISETP.LT.OR P5, PT, R3.reuse, R227, P5 ;  /* 0x000000e30300720c */ /* 0x040fe40002fa1670 */
[C---:B------:R-:W-:Y:S02]  /*12ea0*/  ISETP.LT.OR P6, PT, R3.reuse, R225, P6 ;  /* 0x000000e10300720c */ /* 0x040fe400037c1670 */
[----:B------:R-:W-:-:S02]  /*12eb0*/  ISETP.LT.OR P2, PT, R3, R224, P2 ;  /* 0x000000e00300720c */ /* 0x000fc40001741670 */
[-C--:B------:R-:W-:Y:S02]  /*12ec0*/  ISETP.GE.AND P4, PT, R2, R230.reuse, PT ;  /* 0x000000e60200720c */ /* 0x080fe40003f86270 */
[----:B------:R-:W-:Y:S02]  /*12ed0*/  FSEL R179, R142, -INF , !P1 ;  /* 0xff8000008eb37808 */ /* 0x000fe40004800000 */
[----:B------:R-:W-:Y:S02]  /*12ee0*/  FMNMX.FTZ R3, R23, R5, !PT ;  /* 0x0000000517037209 */ /* 0x000fe40007810000 */
[----:B------:R-:W-:Y:S02]  /*12ef0*/  ISETP.GE.AND P1, PT, R0, R230, PT ;  /* 0x000000e60000720c */ /* 0x000fe40003f26270 */
[----:B------:R-:W-:Y:S02]  /*12f00*/  ISETP.LT.OR P4, PT, R2, R227, P4 ;  /* 0x000000e30200720c */ /* 0x000fe40002781670 */
[----:B------:R-:W-:-:S02]  /*12f10*/  FSEL R180, R143, -INF , !P5 ;  /* 0xff8000008fb47808 */ /* 0x000fc40006800000 */
[----:B------:R-:W-:Y:S02]  /*12f20*/  FMNMX.FTZ R3, R179, R3, !PT ;  /* 0x00000003b3037209 */ /* 0x000fe40007810000 */
[----:B------:R-:W-:Y:S02]  /*12f30*/  ISETP.LT.OR P1, PT, R0, R227, P1 ;  /* 0x000000e30000720c */ /* 0x000fe40000f21670 */
[----:B------:R-:W-:Y:S02]  /*12f40*/  FSEL R195, R138, -INF , !P4 ;  /* 0xff8000008ac37808 */ /* 0x000fe40006000000 */
[----:B------:R-:W-:Y:S02]  /*12f50*/  FMNMX.FTZ R3, R180, R3, !PT ;  /* 0x00000003b4037209 */ /* 0x000fe40007810000 */
[----:B------:R-:W-:Y:S02]  /*12f60*/  FSEL R198, R188, -INF , !P0 ;  /* 0xff800000bcc67808 */ /* 0x000fe40004000000 */
[----:B------:R-:W-:-:S02]  /*12f70*/  FSEL R196, R139, -INF , !P1 ;  /* 0xff8000008bc47808 */ /* 0x000fc40004800000 */
[CC--:B------:R-:W-:Y:S02]  /*12f80*/  ISETP.GE.AND P4, PT, R0.reuse, R229.reuse, PT ;  /* 0x000000e50000720c */ /* 0x0c0fe40003f86270 */
[-C--:B------:R-:W-:Y:S02]  /*12f90*/  ISETP.GE.AND P0, PT, R0, R228.reuse, PT ;  /* 0x000000e40000720c */ /* 0x080fe40003f06270 */
[C---:B------:R-:W-:Y:S02]  /*12fa0*/  ISETP.GE.AND P5, PT, R2.reuse, R229, PT ;  /* 0x000000e50200720c */ /* 0x040fe40003fa6270 */
[----:B------:R-:W-:Y:S02]  /*12fb0*/  ISETP.GE.AND P1, PT, R2, R228, PT ;  /* 0x000000e40200720c */ /* 0x000fe40003f26270 */
[----:B------:R-:W-:Y:S02]  /*12fc0*/  FMNMX.FTZ R3, R195, R3, !PT ;  /* 0x00000003c3037209 */ /* 0x000fe40007810000 */
[----:B------:R-:W-:-:S02]  /*12fd0*/  ISETP.LT.OR P4, PT, R0, R225, P4 ;  /* 0x000000e10000720c */ /* 0x000fc40002781670 */
[-C--:B------:R-:W-:Y:S02]  /*12fe0*/  ISETP.LT.OR P0, PT, R0, R224.reuse, P0 ;  /* 0x000000e00000720c */ /* 0x080fe40000701670 */
[C---:B------:R-:W-:Y:S02]  /*12ff0*/  ISETP.LT.OR P5, PT, R2.reuse, R225, P5 ;  /* 0x000000e10200720c */ /* 0x040fe40002fa1670 */
[----:B------:R-:W-:Y:S02]  /*13000*/  ISETP.LT.OR P1, PT, R2, R224, P1 ;  /* 0x000000e00200720c */ /* 0x000fe40000f21670 */
[----:B-1----:R-:W-:Y:S01]  /*13010*/  FMNMX.FTZ R0, R4, R8, !PT ;  /* 0x0000000804007209 */ /* 0x002fe20007810000 */
[----:B------:R-:W-:Y:S01]  /*13020*/  IMAD.WIDE.U32 R8, R9, -0x2daee0ad, RZ ;  /* 0xd2511f5309087825 */ /* 0x000fe200078e00ff */
[----:B------:R-:W-:Y:S02]  /*13030*/  FMNMX.FTZ R2, R196, R3, !PT ;  /* 0x00000003c4027209 */ /* 0x000fe40007810000 */
[----:B------:R-:W-:Y:S01]  /*13040*/  FMNMX.FTZ R3, R237, R22, !PT ;  /* 0x00000016ed037209 */ /* 0x000fe20007810000 */
[----:B------:R-:W1:Y:S01]  /*13050*/  SHFL.BFLY PT, R24, R0, 0x1, 0x1f ;  /* 0x0c201f0000187f89 */ /* 0x000e6200000e0000 */
[----:B------:R-:W-:Y:S01]  /*13060*/  FSEL R192, R189, -INF , !P6 ;  /* 0xff800000bdc07808 */ /* 0x000fe20007000000 */
[----:B------:R-:W-:Y:S01]  /*13070*/  IMAD.WIDE.U32 R4, R10, -0x2daee0ad, RZ ;  /* 0xd2511f530a047825 */ /* 0x000fe200078e00ff */
[----:B------:R-:W-:Y:S01]  /*13080*/  FMNMX.FTZ R3, R25, R3, !PT ;  /* 0x0000000319037209 */ /* 0x000fe20007810000 */
[----:B------:R-:W2:Y:S01]  /*13090*/  SHFL.BFLY PT, R15, R2, 0x2, 0x1f ;  /* 0x0c401f00020f7f89 */ /* 0x000ea200000e0000 */
[----:B------:R-:W-:Y:S01]  /*130a0*/  FSEL R194, R184, -INF , !P5 ;  /* 0xff800000b8c27808 */ /* 0x000fe20006800000 */
[----:B------:R-:W-:Y:S01]  /*130b0*/  IMAD.WIDE.U32 R10, R11, -0x2daee0ad, RZ ;  /* 0xd2511f530b0a7825 */ /* 0x000fe200078e00ff */
[----:B------:R-:W-:-:S02]  /*130c0*/  FMNMX.FTZ R3, R27, R3, !PT ;  /* 0x000000031b037209 */ /* 0x000fc40007810000 */
[--C-:B------:R-:W-:Y:S02]  /*130d0*/  LOP3.LUT R9, R9, UR4, R14.reuse, 0x96, !PT ;  /* 0x0000000409097c12 */ /* 0x100fe4000f8e960e */
[----:B------:R-:W-:Y:S02]  /*130e0*/  FMNMX.FTZ R3, R32, R3, !PT ;  /* 0x0000000320037209 */ /* 0x000fe40007810000 */
[----:B------:R-:W-:Y:S01]  /*130f0*/  LOP3.LUT R5, R5, UR4, R14, 0x96, !PT ;  /* 0x0000000405057c12 */ /* 0x000fe2000f8e960e */
[----:B------:R-:W-:Y:S01]  /*13100*/  UIADD3 UR4, UR26, -0x255992d5, URZ ;  /* 0xdaa66d2b1a047890 */ /* 0x000fe2000fffe03f */
[----:B------:R-:W-:Y:S02]  /*13110*/  FMNMX.FTZ R3, R198, R3, !PT ;  /* 0x00000003c6037209 */ /* 0x000fe40007810000 */
[----:B------:R-:W-:Y:S01]  /*13120*/  LOP3.LUT R26, R11, UR5, R8, 0x96, !PT ;  /* 0x000000050b1a7c12 */ /* 0x000fe2000f8e9608 */
[----:B------:R-:W-:Y:S01]  /*13130*/  IMAD.WIDE.U32 R8, R9, -0x326172a9, RZ ;  /* 0xcd9e8d5709087825 */ /* 0x000fe200078e00ff */
[----:B------:R-:W-:-:S02]  /*13140*/  FMNMX.FTZ R3, R192, R3, !PT ;  /* 0x00000003c0037209 */ /* 0x000fc40007810000 */
[----:B------:R-:W-:Y:S01]  /*13150*/  LOP3.LUT R28, R13, UR5, R4, 0x96, !PT ;  /* 0x000000050d1c7c12 */ /* 0x000fe2000f8e9604 */
[----:B------:R-:W-:Y:S01]  /*13160*/  UIADD3 UR5, UR26, 0x3c6ef372, URZ ;  /* 0x3c6ef3721a057890 */ /* 0x000fe2000fffe03f */
[----:B------:R-:W-:Y:S02]  /*13170*/  FSEL R193, R185, -INF , !P4 ;  /* 0xff800000b9c17808 */ /* 0x000fe40006000000 */
[----:B------:R-:W-:Y:S02]  /*13180*/  FMNMX.FTZ R3, R194, R3, !PT ;  /* 0x00000003c2037209 */ /* 0x000fe40007810000 */
[----:B-1----:R-:W-:Y:S02]  /*13190*/  FMNMX.FTZ R136, R0, R24, !PT ;  /* 0x0000001800887209 */ /* 0x002fe40007810000 */
[----:B--2---:R-:W-:Y:S02]  /*131a0*/  FMNMX.FTZ R135, R2, R15, !PT ;  /* 0x0000000f02877209 */ /* 0x004fe40007810000 */
[----:B------:R-:W-:Y:S01]  /*131b0*/  FMNMX.FTZ R134, R193, R3, !PT ;  /* 0x00000003c1867209 */ /* 0x000fe20007810000 */
[----:B------:R-:W-:Y:S01]  /*131c0*/  IMAD.WIDE.U32 R2, R5, -0x326172a9, RZ ;  /* 0xcd9e8d5705027825 */ /* 0x000fe200078e00ff */
[----:B------:R-:W-:-:S03]  /*131d0*/  FMNMX.FTZ R0, R236, R33, !PT ;  /* 0x00000021ec007209 */ /* 0x000fc60007810000 */
[----:B------:R-:W-:Y:S01]  /*131e0*/  FMUL.FTZ R11, R136, UR32 ;  /* 0x00000020880b7c20 */ /* 0x000fe20008410000 */
[----:B------:R-:W-:Y:S01]  /*131f0*/  LOP3.LUT R14, R9, UR5, R6, 0x96, !PT ;  /* 0x00000005090e7c12 */ /* 0x000fe2000f8e9606 */
[----:B------:R-:W-:Y:S01]  /*13200*/  IMAD.WIDE.U32 R4, R26, -0x326172a9, RZ ;  /* 0xcd9e8d571a047825 */ /* 0x000fe200078e00ff */
[----:B------:R-:W-:Y:S01]  /*13210*/  FMNMX.FTZ R9, R132, R0, !PT ;  /* 0x0000000084097209 */ /* 0x000fe20007810000 */
[----:B------:R-:W1:Y:S01]  /*13220*/  SHFL.BFLY PT, R24, R134, 0x2, 0x1f ;  /* 0x0c401f0086187f89 */ /* 0x000e6200000e0000 */
[----:B------:R-:W-:Y:S01]  /*13230*/  FSEL R205, R190, -INF , !P3 ;  /* 0xff800000becd7808 */ /* 0x000fe20005800000 */
[----:B------:R-:W-:Y:S01]  /*13240*/  IMAD.WIDE.U32 R14, R14, -0x2daee0ad, RZ ;  /* 0xd2511f530e0e7825 */ /* 0x000fe200078e00ff */
[----:B------:R-:W-:Y:S01]  /*13250*/  LOP3.LUT R13, R5, UR4, R8, 0x96, !PT ;  /* 0x00000004050d7c12 */ /* 0x000fe2000f8e9608 */
[----:B------:R-:W2:Y:S01]  /*13260*/  SHFL.BFLY PT, R29, R135, 0x1, 0x1f ;  /* 0x0c201f00871d7f89 */ /* 0x000ea200000e0000 */
[----:B------:R-:W-:Y:S02]  /*13270*/  FMNMX.FTZ R5, R34, R9, !PT ;  /* 0x0000000922057209 */ /* 0x000fe40007810000 */
[----:B------:R-:W-:-:S02]  /*13280*/  FSEL R206, R191, -INF , !P2 ;  /* 0xff800000bfce7808 */ /* 0x000fc40005000000 */
[----:B------:R-:W-:Y:S02]  /*13290*/  FMNMX.FTZ R5, R35, R5, !PT ;  /* 0x0000000523057209 */ /* 0x000fe40007810000 */
[----:B------:R-:W-:Y:S02]  /*132a0*/  FSETP.NEU.FTZ.AND P3, PT, R136, -INF , PT ;  /* 0xff8000008800780b */ /* 0x000fe40003f7d000 */
[----:B------:R-:W-:Y:S02]  /*132b0*/  FMNMX.FTZ R137, R205, R5, !PT ;  /* 0x00000005cd897209 */ /* 0x000fe40007810000 */
[----:B------:R-:W-:Y:S02]  /*132c0*/  FSEL R233, R186, -INF , !P1 ;  /* 0xff800000bae97808 */ /* 0x000fe40004800000 */
[----:B------:R-:W-:Y:S02]  /*132d0*/  FSEL R0, R11, RZ, P3 ;  /* 0x000000ff0b007208 */ /* 0x000fe40001800000 */
[----:B------:R-:W-:-:S02]  /*132e0*/  FMNMX.FTZ R137, R206, R137, !PT ;  /* 0x00000089ce897209 */ /* 0x000fc40007810000 */
[----:B------:R-:W-:Y:S01]  /*132f0*/  LOP3.LUT R11, R3, UR5, R6, 0x96, !PT ;  /* 0x00000005030b7c12 */ /* 0x000fe2000f8e9606 */
[----:B------:R-:W-:Y:S01]  /*13300*/  FFMA.FTZ R3, R7, UR32, -R0 ;  /* 0x0000002007037c23 */ /* 0x000fe20008010800 */
[----:B------:R-:W-:Y:S01]  /*13310*/  LOP3.LUT R10, R15, UR31, R10, 0x96, !PT ;  /* 0x0000001f0f0a7c12 */ /* 0x000fe2000f8e960a */
[----:B------:R-:W-:Y:S01]  /*13320*/  IMAD.WIDE.U32 R6, R28, -0x326172a9, RZ ;  /* 0xcd9e8d571c067825 */ /* 0x000fe200078e00ff */
[----:B------:R-:W-:Y:S01]  /*13330*/  FSEL R235, R187, -INF , !P0 ;  /* 0xff800000bbeb7808 */ /* 0x000fe20004000000 */
[----:B------:R3:W-:Y:S01]  /*13340*/  MUFU.EX2 R244, R3 ;  /* 0x0000000300f47308 */ /* 0x0007e20000000800 */
[----:B------:R-:W-:Y:S01]  /*13350*/  FMNMX.FTZ R137, R233, R137, !PT ;  /* 0x00000089e9897209 */ /* 0x000fe20007810000 */
[----:B------:R-:W-:Y:S01]  /*13360*/  IMAD.WIDE.U32 R8, R11, -0x2daee0ad, RZ ;  /* 0xd2511f530b087825 */ /* 0x000fe200078e00ff */
[----:B-1----:R-:W-:-:S03]  /*13370*/  FMNMX.FTZ R134, R134, R24, !PT ;  /* 0x0000001886867209 */ /* 0x002fc60007810000 */
[----:B------:R-:W-:Y:S01]  /*13380*/  FFMA.FTZ R16, R16, UR32, -R0 ;  /* 0x0000002010107c23 */ /* 0x000fe20008010800 */
[----:B------:R-:W-:Y:S01]  /*13390*/  FMNMX.FTZ R137, R235, R137, !PT ;  /* 0x00000089eb897209 */ /* 0x000fe20007810000 */
[----:B------:R-:W-:Y:S01]  /*133a0*/  IMAD.WIDE.U32 R10, R10, -0x326172a9, RZ ;  /* 0xcd9e8d570a0a7825 */ /* 0x000fe200078e00ff */
[----:B------:R-:W-:Y:S01]  /*133b0*/  LOP3.LUT R12, R9, UR31, R12, 0x96, !PT ;  /* 0x0000001f090c7c12 */ /* 0x000fe2000f8e960c */
[----:B------:R1:W-:Y:S01]  /*133c0*/  MUFU.EX2 R243, R16 ;  /* 0x0000001000f37308 */ /* 0x0003e20000000800 */
[----:B------:R-:W4:Y:S01]  /*133d0*/  SHFL.BFLY PT, R9, R134, 0x1, 0x1f ;  /* 0x0c201f0086097f89 */ /* 0x000f2200000e0000 */
[----:B------:R-:W-:Y:S01]  /*133e0*/  LOP3.LUT R15, R7, UR4, R2, 0x96, !PT ;  /* 0x00000004070f7c12 */ /* 0x000fe2000f8e9602 */
[----:B------:R-:W-:Y:S01]  /*133f0*/  FFMA.FTZ R19, R19, UR32, -R0 ;  /* 0x0000002013137c23 */ /* 0x000fe20008010800 */
[----:B------:R-:W-:Y:S01]  /*13400*/  LOP3.LUT R4, R11, UR30, R4, 0x96, !PT ;  /* 0x0000001e0b047c12 */ /* 0x000fe2000f8e9604 */
[----:B------:R-:W-:Y:S01]  /*13410*/  IMAD.WIDE.U32 R30, R12, -0x326172a9, RZ ;  /* 0xcd9e8d570c1e7825 */ /* 0x000fe200078e00ff */
[----:B------:R-:W5:Y:S01]  /*13420*/  SHFL.BFLY PT, R11, R137, 0x2, 0x1f ;  /* 0x0c401f00890b7f89 */ /* 0x000f6200000e0000 */
[----:B--2---:R-:W-:Y:S01]  /*13430*/  FMNMX.FTZ R135, R135, R29, !PT ;  /* 0x0000001d87877209 */ /* 0x004fe20007810000 */
[----:B------:R-:W-:Y:S01]  /*13440*/  MUFU.EX2 R242, R19 ;  /* 0x0000001300f27308 */ /* 0x000fe20000000800 */
[----:B---3--:R-:W-:-:S04]  /*13450*/  IMAD.WIDE.U32 R2, R13, -0x2daee0ad, RZ ;  /* 0xd2511f530d027825 */ /* 0x008fc800078e00ff */
[----:B------:R-:W-:Y:S01]  /*13460*/  FFMA.FTZ R18, R18, UR32, -R0 ;  /* 0x0000002012127c23 */ /* 0x000fe20008010800 */
[C---:B------:R-:W-:Y:S01]  /*13470*/  FSETP.NEU.FTZ.AND P2, PT, R135.reuse, -INF , PT ;  /* 0xff8000008700780b */ /* 0x040fe20003f5d000 */
[----:B------:R-:W-:Y:S01]  /*13480*/  FMUL.FTZ R13, R135, UR32 ;  /* 0x00000020870d7c20 */ /* 0x000fe20008410000 */
[----:B------:R-:W-:Y:S01]  /*13490*/  IMAD.WIDE.U32 R142, R4, -0x2daee0ad, RZ ;  /* 0xd2511f53048e7825 */ /* 0x000fe200078e00ff */
[----:B------:R-:W-:Y:S01]  /*134a0*/  LOP3.LUT R7, R3, UR24, R14, 0x96, !PT ;  /* 0x0000001803077c12 */ /* 0x000fe2000f8e960e */
[----:B------:R-:W-:Y:S01]  /*134b0*/  UMOV UR5, UR33 ;  /* 0x0000002100057c82 */ /* 0x000fe20008000000 */
[----:B------:R-:W-:Y:S01]  /*134c0*/  LOP3.LUT R3, R31, UR30, R6, 0x96, !PT ;  /* 0x0000001e1f037c12 */ /* 0x000fe2000f8e9606 */
[----:B------:R-:W-:Y:S01]  /*134d0*/  IMAD.WIDE.U32 R4, R15, -0x2daee0ad, RZ ;  /* 0xd2511f530f047825 */ /* 0x000fe200078e00ff */
[----:B------:R-:W-:Y:S01]  /*134e0*/  LOP3.LUT R2, R143, UR10, R2, 0x96, !PT ;  /* 0x0000000a8f027c12 */ /* 0x000fe2000f8e9602 */
[----:B------:R-:W-:Y:S01]  /*134f0*/  MUFU.EX2 R241, R18 ;  /* 0x0000001200f17308 */ /* 0x000fe20000000800 */
[----:B------:R-:W-:Y:S01]  /*13500*/  FSEL R13, R13, RZ, P2 ;  /* 0x000000ff0d0d7208 */ /* 0x000fe20001000000 */
[----:B------:R-:W-:Y:S01]  /*13510*/  IMAD.WIDE.U32 R140, R3, -0x2daee0ad, RZ ;  /* 0xd2511f53038c7825 */ /* 0x000fe200078e00ff */
[----:B------:R-:W-:-:S02]  /*13520*/  LOP3.LUT R28, R5, UR24, R8, 0x96, !PT ;  /* 0x00000018051c7c12 */ /* 0x000fc4000f8e9608 */
[----:B------:R-:W-:Y:S01]  /*13530*/  MOV R182, R248 ;  /* 0x000000f800b67202 */ /* 0x000fe20000000f00 */
[----:B------:R-:W-:Y:S01]  /*13540*/  IMAD.WIDE.U32 R6, R7, -0x326172a9, RZ ;  /* 0xcd9e8d5707067825 */ /* 0x000fe200078e00ff */
[----:B----4-:R-:W-:-:S03]  /*13550*/  FMNMX.FTZ R134, R134, R9, !PT ;  /* 0x0000000986867209 */ /* 0x010fc60007810000 */
[----:B------:R-:W-:Y:S01]  /*13560*/  FFMA.FTZ R17, R17, UR32, -R13 ;  /* 0x0000002011117c23 */ /* 0x000fe2000801080d */
[----:B------:R-:W-:Y:S01]  /*13570*/  LOP3.LUT R5, R141, UR10, R4, 0x96, !PT ;  /* 0x0000000a8d057c12 */ /* 0x000fe2000f8e9604 */
[----:B------:R-:W-:Y:S01]  /*13580*/  IMAD.WIDE.U32 R2, R2, -0x326172a9, RZ ;  /* 0xcd9e8d5702027825 */ /* 0x000fe200078e00ff */
[----:B-----5:R-:W-:-:S03]  /*13590*/  FMNMX.FTZ R137, R137, R11, !PT ;  /* 0x0000000b89897209 */ /* 0x020fc60007810000 */
[----:B------:R-:W-:Y:S01]  /*135a0*/  FMUL.FTZ R12, R134, UR32 ;  /* 0x00000020860c7c20 */ /* 0x000fe20008410000 */
[----:B------:R-:W-:Y:S01]  /*135b0*/  LOP3.LUT R143, R7, UR11, R10, 0x96, !PT ;  /* 0x0000000b078f7c12 */ /* 0x000fe2000f8e960a */
[----:B------:R-:W-:Y:S01]  /*135c0*/  IMAD.WIDE.U32 R28, R28, -0x326172a9, RZ ;  /* 0xcd9e8d571c1c7825 */ /* 0x000fe200078e00ff */
[----:B------:R-:W-:Y:S01]  /*135d0*/  LOP3.LUT R4, R3, UR21, R6, 0x96, !PT ;  /* 0x0000001503047c12 */ /* 0x000fe2000f8e9606 */
[----:B------:R-:W2:Y:S01]  /*135e0*/  SHFL.BFLY PT, R15, R137, 0x1, 0x1f ;  /* 0x0c201f00890f7f89 */ /* 0x000ea200000e0000 */
[----:B------:R-:W-:Y:S01]  /*135f0*/  LOP3.LUT R6, R2, 0xffff, RZ, 0xc0, !PT ;  /* 0x0000ffff02067812 */ /* 0x000fe200078ec0ff */
[----:B------:R3:W-:Y:S01]  /*13600*/  MUFU.EX2 R240, R17 ;  /* 0x0000001100f07308 */ /* 0x0007e20000000800 */
[----:B------:R-:W-:Y:S01]  /*13610*/  FSETP.NEU.FTZ.AND P1, PT, R134, -INF , PT ;  /* 0xff8000008600780b */ /* 0x000fe20003f3d000 */
[--C-:B------:R-:W-:Y:S01]  /*13620*/  FFMA.FTZ R21, R21, UR32, -R13.reuse ;  /* 0x0000002015157c23 */ /* 0x100fe2000801080d */
[--C-:B------:R-:W-:Y:S01]  /*13630*/  SHF.R.U32.HI R7, RZ, 0x10, R2.reuse ;  /* 0x00000010ff077819 */ /* 0x100fe20000011602 */
[--C-:B------:R-:W-:Y:S01]  /*13640*/  FFMA.FTZ R20, R20, UR32, -R13.reuse ;  /* 0x0000002014147c23 */ /* 0x100fe2000801080d */
[----:B------:R-:W-:Y:S01]  /*13650*/  LOP3.LUT R14, R2, 0xff, RZ, 0xc0, !PT ;  /* 0x000000ff020e7812 */ /* 0x000fe200078ec0ff */
[----:B------:R-:W-:Y:S01]  /*13660*/  FFMA.FTZ R23, R23, UR32, -R13 ;  /* 0x0000002017177c23 */ /* 0x000fe2000801080d */
[----:B------:R-:W-:Y:S01]  /*13670*/  SHF.R.U32.HI R8, RZ, 0x18, R2 ;  /* 0x00000018ff087819 */ /* 0x000fe20000011602 */
[----:B------:R-:W-:Y:S01]  /*13680*/  IMAD.WIDE.U32 R2, R5, -0x326172a9, RZ ;  /* 0xcd9e8d5705027825 */ /* 0x000fe200078e00ff */
[----:B------:R-:W-:Y:S01]  /*13690*/  SHF.R.U32.HI R6, RZ, 0x8, R6 ;  /* 0x00000008ff067819 */ /* 0x000fe20000011606 */
[----:B------:R-:W4:Y:S01]  /*136a0*/  MUFU.EX2 R234, R21 ;  /* 0x0000001500ea7308 */ /* 0x000f220000000800 */
[----:B------:R-:W-:-:S02]  /*136b0*/  FSEL R12, R12, RZ, P1 ;  /* 0x000000ff0c0c7208 */ /* 0x000fc40000800000 */
[----:B------:R-:W-:Y:S02]  /*136c0*/  LOP3.LUT R5, R7, 0xff, RZ, 0xc0, !PT ;  /* 0x000000ff07057812 */ /* 0x000fe400078ec0ff */
[----:B------:R-:W-:Y:S01]  /*136d0*/  LOP3.LUT R9, R2, 0xffff, RZ, 0xc0, !PT ;  /* 0x0000ffff02097812 */ /* 0x000fe200078ec0ff */
[----:B------:R-:W-:Y:S01]  /*136e0*/  FFMA.FTZ R22, R22, UR32, -R12 ;  /* 0x0000002016167c23 */ /* 0x000fe2000801080c */
[----:B------:R-:W-:Y:S01]  /*136f0*/  LOP3.LUT R10, R2, 0xff, RZ, 0xc0, !PT ;  /* 0x000000ff020a7812 */ /* 0x000fe200078ec0ff */
[----:B------:R-:W-:Y:S01]  /*13700*/  MUFU.EX2 R232, R20 ;  /* 0x0000001400e87308 */ /* 0x000fe20000000800 */
[--C-:B------:R-:W-:Y:S02]  /*13710*/  SHF.R.U32.HI R11, RZ, 0x10, R2.reuse ;  /* 0x00000010ff0b7819 */ /* 0x100fe40000011602 */
[----:B-1----:R-:W-:Y:S02]  /*13720*/  SHF.R.U32.HI R16, RZ, 0x18, R2 ;  /* 0x00000018ff107819 */ /* 0x002fe40000011602 */
[----:B------:R-:W-:Y:S01]  /*13730*/  PRMT R14, R14, 0x5410, R6 ;  /* 0x000054100e0e7816 */ /* 0x000fe20000000006 */
[----:B------:R-:W-:Y:S01]  /*13740*/  FFMA.FTZ R6, R25, UR32, -R12 ;  /* 0x0000002019067c23 */ /* 0x000fe2000801080c */
[----:B------:R-:W-:Y:S01]  /*13750*/  LOP3.LUT R2, R3, UR21, R28, 0x96, !PT ;  /* 0x0000001503027c12 */ /* 0x000fe2000f8e961c */
[----:B------:R-:W1:Y:S01]  /*13760*/  MUFU.EX2 R207, R23 ;  /* 0x0000001700cf7308 */ /* 0x000e620000000800 */
[----:B---3--:R-:W-:-:S02]  /*13770*/  PRMT R17, R5, 0x5410, R8 ;  /* 0x0000541005117816 */ /* 0x008fc40000000008 */
[C---:B------:R-:W-:Y:S02]  /*13780*/  LOP3.LUT R3, R4.reuse, 0xffff, RZ, 0xc0, !PT ;  /* 0x0000ffff04037812 */ /* 0x040fe400078ec0ff */
[--C-:B------:R-:W-:Y:S02]  /*13790*/  SHF.R.U32.HI R5, RZ, 0x10, R4.reuse ;  /* 0x00000010ff057819 */ /* 0x100fe40000011604 */
[----:B--2---:R-:W-:Y:S01]  /*137a0*/  FMNMX.FTZ R137, R137, R15, !PT ;  /* 0x0000000f89897209 */ /* 0x004fe20007810000 */
[----:B------:R2:W-:Y:S01]  /*137b0*/  MUFU.EX2 R199, R6 ;  /* 0x0000000600c77308 */ /* 0x0005e20000000800 */
[----:B------:R-:W-:Y:S02]  /*137c0*/  LOP3.LUT R8, R4, 0xff, RZ, 0xc0, !PT ;  /* 0x000000ff04087812 */ /* 0x000fe400078ec0ff */
[----:B------:R-:W-:Y:S01]  /*137d0*/  SHF.R.U32.HI R7, RZ, 0x18, R4 ;  /* 0x00000018ff077819 */ /* 0x000fe20000011604 */
[----:B------:R-:W-:Y:S01]  /*137e0*/  FMUL.FTZ R19, R137, UR32 ;  /* 0x0000002089137c20 */ /* 0x000fe20008410000 */
[----:B------:R-:W-:Y:S01]  /*137f0*/  LOP3.LUT R4, R5, 0xff, RZ, 0xc0, !PT ;  /* 0x000000ff05047812 */ /* 0x000fe200078ec0ff */
[----:B------:R-:W-:Y:S01]  /*13800*/  FFMA.FTZ R5, R27, UR32, -R12 ;  /* 0x000000201b057c23 */ /* 0x000fe2000801080c */
[----:B------:R-:W-:Y:S01]  /*13810*/  FSETP.NEU.FTZ.AND P0, PT, R137, -INF , PT ;  /* 0xff8000008900780b */ /* 0x000fe20003f1d000 */
[----:B------:R-:W3:Y:S01]  /*13820*/  LDSM.16.MT88.4 R24, [R209+0xa000] ;  /* 0x00a00000d118783b */ /* 0x000ee20000004200 */
[----:B------:R-:W-:Y:S01]  /*13830*/  MUFU.EX2 R204, R22 ;  /* 0x0000001600cc7308 */ /* 0x000fe20000000800 */
[----:B------:R-:W-:-:S02]  /*13840*/  LOP3.LUT R138, R29, UR11, R30, 0x96, !PT ;  /* 0x0000000b1d8a7c12 */ /* 0x000fc4000f8e961e */
[----:B------:R-:W-:Y:S01]  /*13850*/  FSEL R19, R19, RZ, P0 ;  /* 0x000000ff13137208 */ /* 0x000fe20000000000 */
[----:B------:R-:W-:Y:S01]  /*13860*/  LDSM.16.MT88.4 R28, [R213+0xa000] ;  /* 0x00a00000d51c783b */ /* 0x000fe20000004200 */
[----:B--2---:R-:W-:-:S03]  /*13870*/  SHF.R.U32.HI R6, RZ, 0x8, R3 ;  /* 0x00000008ff067819 */ /* 0x004fc60000011603 */
[----:B------:R2:W-:Y:S01]  /*13880*/  MUFU.EX2 R197, R5 ;  /* 0x0000000500c57308 */ /* 0x0005e20000000800 */
[----:B------:R-:W-:Y:S02]  /*13890*/  SHF.R.U32.HI R3, RZ, 0x8, R9 ;  /* 0x00000008ff037819 */ /* 0x000fe40000011609 */
[----:B------:R-:W-:Y:S01]  /*138a0*/  PRMT R9, R4, 0x5410, R7 ;  /* 0x0000541004097816 */ /* 0x000fe20000000007 */
[----:B------:R-:W-:Y:S01]  /*138b0*/  FFMA.FTZ R4, R32, UR32, -R12 ;  /* 0x0000002020047c23 */ /* 0x000fe2000801080c */
[----:B------:R-:W-:Y:S02]  /*138c0*/  PRMT R21, R10, 0x5410, R3 ;  /* 0x000054100a157816 */ /* 0x000fe40000000003 */
[----:B------:R-:W-:Y:S01]  /*138d0*/  LOP3.LUT R3, R2, 0xffff, RZ, 0xc0, !PT ;  /* 0x0000ffff02037812 */ /* 0x000fe200078ec0ff */
[----:B------:R5:W-:Y:S01]  /*138e0*/  MUFU.EX2 R187, R4 ;  /* 0x0000000400bb7308 */ /* 0x000be20000000800 */
[----:B------:R-:W-:Y:S02]  /*138f0*/  PRMT R8, R8, 0x5410, R6 ;  /* 0x0000541008087816 */ /* 0x000fe40000000006 */
[----:B------:R-:W-:-:S02]  /*13900*/  LOP3.LUT R7, R11, 0xff, RZ, 0xc0, !PT ;  /* 0x000000ff0b077812 */ /* 0x000fc400078ec0ff */
[----:B------:R-:W-:Y:S02]  /*13910*/  LOP3.LUT R6, R2, 0xff, RZ, 0xc0, !PT ;  /* 0x000000ff02067812 */ /* 0x000fe400078ec0ff */
[----:B------:R-:W-:Y:S01]  /*13920*/  PRMT R20, R7, 0x5410, R16 ;  /* 0x0000541007147816 */ /* 0x000fe20000000010 */
[----:B--2---:R-:W-:Y:S01]  /*13930*/  FFMA.FTZ R5, R33, UR32, -R19 ;  /* 0x0000002021057c23 */ /* 0x004fe20008010813 */
[--C-:B------:R-:W-:Y:S02]  /*13940*/  HSET2.LE.AND R10, R14, R200.reuse, PT ;  /* 0x000000c80e0a7233 */ /* 0x100fe40003803000 */
[--C-:B------:R-:W-:Y:S01]  /*13950*/  HSET2.LE.AND R11, R17, R200.reuse, PT ;  /* 0x000000c8110b7233 */ /* 0x100fe20003803000 */
[----:B------:R2:W-:Y:S01]  /*13960*/  MUFU.EX2 R186, R5 ;  /* 0x0000000500ba7308 */ /* 0x0005e20000000800 */
[--C-:B------:R-:W-:Y:S02]  /*13970*/  HSET2.LE.AND R8, R8, R200.reuse, PT ;  /* 0x000000c808087233 */ /* 0x100fe40003803000 */
[----:B------:R-:W-:-:S02]  /*13980*/  HSET2.LE.AND R9, R9, R200, PT ;  /* 0x000000c809097233 */ /* 0x000fc40003803000 */
[----:B-----5:R-:W-:Y:S02]  /*13990*/  SHF.R.U32.HI R4, RZ, 0x8, R3 ;  /* 0x00000008ff047819 */ /* 0x020fe40000011603 */
[----:B------:R-:W-:Y:S02]  /*139a0*/  SHF.R.U32.HI R3, RZ, 0x10, R2 ;  /* 0x00000010ff037819 */ /* 0x000fe40000011602 */
[----:B------:R-:W-:Y:S02]  /*139b0*/  PRMT R16, R6, 0x5410, R4 ;  /* 0x0000541006107816 */ /* 0x000fe40000000004 */
[----:B------:R-:W-:Y:S02]  /*139c0*/  SHF.R.U32.HI R6, RZ, 0x18, R2 ;  /* 0x00000018ff067819 */ /* 0x000fe40000011602 */
[----:B------:R-:W-:Y:S01]  /*139d0*/  LOP3.LUT R2, R3, 0xff, RZ, 0xc0, !PT ;  /* 0x000000ff03027812 */ /* 0x000fe200078ec0ff */
[----:B------:R-:W-:Y:S01]  /*139e0*/  FFMA.FTZ R3, R132, UR32, -R19 ;  /* 0x0000002084037c23 */ /* 0x000fe20008010813 */
[----:B------:R-:W-:-:S02]  /*139f0*/  FSEL R4, R135, RZ, P2 ;  /* 0x000000ff87047208 */ /* 0x000fc40001000000 */
[----:B--2---:R-:W-:Y:S01]  /*13a00*/  FSEL R5, R136, RZ, P3 ;  /* 0x000000ff88057208 */ /* 0x004fe20001800000 */
[----:B------:R2:W-:Y:S01]  /*13a10*/  MUFU.EX2 R185, R3 ;  /* 0x0000000300b97308 */ /* 0x0005e20000000800 */
[----:B------:R-:W-:Y:S01]  /*13a20*/  PRMT R15, R2, 0x5410, R6 ;  /* 0x00005410020f7816 */ /* 0x000fe20000000006 */
[----:B------:R-:W-:Y:S01]  /*13a30*/  FFMA.FTZ R2, R34, UR32, -R19 ;  /* 0x0000002022027c23 */ /* 0x000fe20008010813 */
[----:B------:R-:W-:Y:S01]  /*13a40*/  FADD.FTZ R6, R238, -R4 ;  /* 0x80000004ee067221 */ /* 0x000fe20000010000 */
[----:B------:R-:W-:Y:S01]  /*13a50*/  FADD.FTZ R5, R239, -R5 ;  /* 0x80000005ef057221 */ /* 0x000fe20000010000 */
[----:B------:R-:W-:Y:S02]  /*13a60*/  FSEL R4, R134, RZ, P1 ;  /* 0x000000ff86047208 */ /* 0x000fe40000800000 */
[----:B------:R-:W-:Y:S01]  /*13a70*/  FMUL.FTZ R6, R6, UR32 ;  /* 0x0000002006067c20 */ /* 0x000fe20008410000 */
[----:B------:R5:W-:Y:S01]  /*13a80*/  MUFU.EX2 R184, R2 ;  /* 0x0000000200b87308 */ /* 0x000be20000000800 */
[----:B------:R-:W-:Y:S01]  /*13a90*/  FMUL.FTZ R5, R5, UR32 ;  /* 0x0000002005057c20 */ /* 0x000fe20008410000 */
[----:B------:R-:W-:Y:S01]  /*13aa0*/  FADD.FTZ R7, R237, -R4 ;  /* 0x80000004ed077221 */ /* 0x000fe20000010000 */
[----:B----4-:R-:W-:-:S03]  /*13ab0*/  F2FP.BF16.F32.PACK_AB R4, R234, R240 ;  /* 0x000000f0ea04723e */ /* 0x010fc600000010ff */
[----:B------:R-:W-:Y:S01]  /*13ac0*/  FMUL.FTZ R7, R7, UR32 ;  /* 0x0000002007077c20 */ /* 0x000fe20008410000 */
[----:B------:R-:W-:Y:S01]  /*13ad0*/  LOP3.LUT R9, R9, R4, RZ, 0xc0, !PT ;  /* 0x0000000409097212 */ /* 0x000fe200078ec0ff */
[----:B------:R-:W4:Y:S01]  /*13ae0*/  MUFU.EX2 R18, R5 ;  /* 0x0000000500127308 */ /* 0x000f220000000800 */
[----:B--2---:R-:W-:-:S05]  /*13af0*/  FSEL R3, R137, RZ, P0 ;  /* 0x000000ff89037208 */ /* 0x004fca0000000000 */
[----:B------:R-:W-:Y:S01]  /*13b00*/  FADD.FTZ R14, R236, -R3 ;  /* 0x80000003ec0e7221 */ /* 0x000fe20000010000 */
[----:B------:R-:W-:Y:S01]  /*13b10*/  FFMA.FTZ R3, R35, UR32, -R19 ;  /* 0x0000002023037c23 */ /* 0x000fe20008010813 */
[----:B------:R-:W2:Y:S01]  /*13b20*/  MUFU.EX2 R17, R6 ;  /* 0x0000000600117308 */ /* 0x000ea20000000800 */
[----:B-----5:R-:W-:Y:S01]  /*13b30*/  F2FP.BF16.F32.PACK_AB R2, R241, R242 ;  /* 0x000000f2f102723e */ /* 0x020fe200000010ff */
[----:B------:R-:W-:-:S03]  /*13b40*/  FMUL.FTZ R14, R14, UR32 ;  /* 0x000000200e0e7c20 */ /* 0x000fc60008410000 */
[----:B------:R-:W-:Y:S02]  /*13b50*/  LOP3.LUT R10, R10, R2, RZ, 0xc0, !PT ;  /* 0x000000020a0a7212 */ /* 0x000fe400078ec0ff */
[----:B-1----:R-:W-:Y:S01]  /*13b60*/  F2FP.BF16.F32.PACK_AB R2, R207, R232 ;  /* 0x000000e8cf02723e */ /* 0x002fe200000010ff */
[----:B------:R1:W-:Y:S01]  /*13b70*/  MUFU.EX2 R139, R3 ;  /* 0x00000003008b7308 */ /* 0x0003e20000000800 */
[-C--:B----4-:R-:W-:Y:S01]  /*13b80*/  FMUL.FTZ R148, R148, R18.reuse ;  /* 0x0000001294947220 */ /* 0x090fe20000410000 */
[----:B------:R-:W-:Y:S01]  /*13b90*/  FMUL.FTZ R149, R149, R18 ;  /* 0x0000001295957220 */ /* 0x000fe20000410000 */
[----:B------:R-:W-:Y:S01]  /*13ba0*/  LOP3.LUT R11, R11, R2, RZ, 0xc0, !PT ;  /* 0x000000020b0b7212 */ /* 0x000fe200078ec0ff */
[-C--:B------:R-:W-:Y:S01]  /*13bb0*/  FMUL.FTZ R152, R152, R18.reuse ;  /* 0x0000001298987220 */ /* 0x080fe20000410000 */
[--C-:B------:R-:W-:Y:S01]  /*13bc0*/  HSET2.LE.AND R2, R16, R200.reuse, PT ;  /* 0x000000c810027233 */ /* 0x100fe20003803000 */
[-C--:B------:R-:W-:Y:S01]  /*13bd0*/  FMUL.FTZ R153, R153, R18.reuse ;  /* 0x0000001299997220 */ /* 0x080fe20000410000 */
[-C--:B------:R-:W-:Y:S01]  /*13be0*/  FMUL.FTZ R160, R160, R18.reuse ;  /* 0x00000012a0a07220 */ /* 0x080fe20000410000 */
[----:B------:R-:W4:Y:S01]  /*13bf0*/  MUFU.EX2 R16, R7 ;  /* 0x0000000700107308 */ /* 0x000f220000000800 */
        /* <DEDUP_REMOVED lines=8> */
[----:B-1----:R-:W-:Y:S01]  /*13c80*/  F2FP.BF16.F32.PACK_AB R3, R243, R244 ;  /* 0x000000f4f303723e */ /* 0x002fe200000010ff */
[-C--:B------:R-:W-:Y:S01]  /*13c90*/  FMUL.FTZ R169, R169, R18.reuse ;  /* 0x00000012a9a97220 */ /* 0x080fe20000410000 */
[-C--:B------:R-:W-:Y:S01]  /*13ca0*/  FMUL.FTZ R170, R170, R17.reuse ;  /* 0x00000011aaaa7220 */ /* 0x080fe20000410000 */
[----:B------:R-:W-:Y:S01]  /*13cb0*/  FMUL.FTZ R171, R171, R17 ;  /* 0x00000011abab7220 */ /* 0x000fe20000410000 */
[----:B------:R-:W-:Y:S01]  /*13cc0*/  LOP3.LUT R8, R8, R3, RZ, 0xc0, !PT ;  /* 0x0000000308087212 */ /* 0x000fe200078ec0ff */
[----:B------:R-:W-:Y:S01]  /*13cd0*/  FMUL.FTZ R48, R48, R18 ;  /* 0x0000001230307220 */ /* 0x000fe20000410000 */
[----:B------:R-:W-:Y:S01]  /*13ce0*/  F2FP.BF16.F32.PACK_AB R3, R199, R204 ;  /* 0x000000ccc703723e */ /* 0x000fe200000010ff */
[----:B------:R-:W-:Y:S01]  /*13cf0*/  FMUL.FTZ R49, R49, R18 ;  /* 0x0000001231317220 */ /* 0x000fe20000410000 */
[-C--:B----4-:R-:W-:Y:S01]  /*13d00*/  FMUL.FTZ R144, R144, R16.reuse ;  /* 0x0000001090907220 */ /* 0x090fe20000410000 */
[-C--:B------:R-:W-:Y:S01]  /*13d10*/  FMUL.FTZ R145, R145, R16.reuse ;  /* 0x0000001091917220 */ /* 0x080fe20000410000 */
[----:B------:R-:W-:Y:S01]  /*13d20*/  LOP3.LUT R4, R2, R3, RZ, 0xc0, !PT ;  /* 0x0000000302047212 */ /* 0x000fe200078ec0ff */
[----:B---3--:R-:W-:Y:S01]  /*13d30*/  HMMA.16816.F32.BF16 R32, R8, R24, R148 ;  /* 0x000000180820723c */ /* 0x008fe20000041894 */
[--C-:B------:R-:W-:Y:S01]  /*13d40*/  HSET2.LE.AND R2, R15, R200.reuse, PT ;  /* 0x000000c80f027233 */ /* 0x100fe20003803000 */
[----:B------:R-:W-:Y:S01]  /*13d50*/  FMUL.FTZ R156, R156, R16 ;  /* 0x000000109c9c7220 */ /* 0x000fe20000410000 */
[----:B------:R-:W-:Y:S01]  /*13d60*/  F2FP.BF16.F32.PACK_AB R3, R185, R186 ;  /* 0x000000bab903723e */ /* 0x000fe200000010ff */
[----:B------:R-:W1:Y:S01]  /*13d70*/  MUFU.EX2 R15, R14 ;  /* 0x0000000e000f7308 */ /* 0x000e620000000800 */
[-C--:B------:R-:W-:Y:S01]  /*13d80*/  FMUL.FTZ R157, R157, R16.reuse ;  /* 0x000000109d9d7220 */ /* 0x080fe20000410000 */
[-C--:B------:R-:W-:Y:S01]  /*13d90*/  FMUL.FTZ R164, R164, R16.reuse ;  /* 0x00000010a4a47220 */ /* 0x080fe20000410000 */
[----:B------:R-:W-:Y:S01]  /*13da0*/  LOP3.LUT R5, R2, R3, RZ, 0xc0, !PT ;  /* 0x0000000302057212 */ /* 0x000fe200078ec0ff */
[-C--:B------:R-:W-:Y:S01]  /*13db0*/  FMUL.FTZ R165, R165, R16.reuse ;  /* 0x00000010a5a57220 */ /* 0x080fe20000410000 */
[--C-:B------:R-:W-:Y:S01]  /*13dc0*/  HSET2.LE.AND R2, R21, R200.reuse, PT ;  /* 0x000000c815027233 */ /* 0x100fe20003803000 */
[-C--:B------:R-:W-:Y:S01]  /*13dd0*/  FMUL.FTZ R172, R172, R16.reuse ;  /* 0x00000010acac7220 */ /* 0x080fe20000410000 */
[----:B------:R-:W-:Y:S01]  /*13de0*/  F2FP.BF16.F32.PACK_AB R3, R187, R197 ;  /* 0x000000c5bb03723e */ /* 0x000fe200000010ff */
[-C--:B------:R-:W-:Y:S01]  /*13df0*/  FMUL.FTZ R173, R173, R16.reuse ;  /* 0x00000010adad7220 */ /* 0x080fe20000410000 */
[-C--:B------:R-:W-:Y:S01]  /*13e00*/  FMUL.FTZ R40, R40, R16.reuse ;  /* 0x0000001028287220 */ /* 0x080fe20000410000 */
[-C--:B------:R-:W-:Y:S01]  /*13e10*/  FMUL.FTZ R41, R41, R16.reuse ;  /* 0x0000001029297220 */ /* 0x080fe20000410000 */
[----:B------:R-:W-:Y:S01]  /*13e20*/  LOP3.LUT R6, R2, R3, RZ, 0xc0, !PT ;  /* 0x0000000302067212 */ /* 0x000fe200078ec0ff */
[-C--:B------:R-:W-:Y:S01]  /*13e30*/  FMUL.FTZ R44, R44, R16.reuse ;  /* 0x000000102c2c7220 */ /* 0x080fe20000410000 */
[----:B------:R-:W-:Y:S01]  /*13e40*/  HSET2.LE.AND R3, R20, R200, PT ;  /* 0x000000c814037233 */ /* 0x000fe20003803000 */
[----:B------:R-:W-:Y:S01]  /*13e50*/  FMUL.FTZ R45, R45, R16 ;  /* 0x000000102d2d7220 */ /* 0x000fe20000410000 */
[----:B------:R-:W2:Y:S01]  /*13e60*/  LDSM.16.MT88.4 R20, [R211+0xa000] ;  /* 0x00a00000d314783b */ /* 0x000ea20000004200 */
[----:B------:R-:W-:Y:S01]  /*13e70*/  F2FP.BF16.F32.PACK_AB R2, R139, R184 ;  /* 0x000000b88b02723e */ /* 0x000fe200000010ff */
[-C--:B-1----:R-:W-:Y:S01]  /*13e80*/  FMUL.FTZ R146, R146, R15.reuse ;  /* 0x0000000f92927220 */ /* 0x082fe20000410000 */
[-C--:B------:R-:W-:Y:S01]  /*13e90*/  FMUL.FTZ R147, R147, R15.reuse ;  /* 0x0000000f93937220 */ /* 0x080fe20000410000 */
[----:B------:R-:W-:Y:S01]  /*13ea0*/  FMUL.FTZ R158, R158, R15 ;  /* 0x0000000f9e9e7220 */ /* 0x000fe20000410000 */
[----:B------:R-:W-:Y:S01]  /*13eb0*/  LOP3.LUT R7, R3, R2, RZ, 0xc0, !PT ;  /* 0x0000000203077212 */ /* 0x000fe200078ec0ff */
[----:B------:R-:W-:-:S02]  /*13ec0*/  IMAD.MOV.U32 R132, RZ, RZ, R35 ;  /* 0x000000ffff847224 */ /* 0x000fc400078e0023 */
[-C--:B------:R-:W-:Y:S01]  /*13ed0*/  FMUL.FTZ R159, R159, R15.reuse ;  /* 0x0000000f9f9f7220 */ /* 0x080fe20000410000 */
[----:B------:R-:W-:Y:S02]  /*13ee0*/  IMAD.MOV.U32 R14, RZ, RZ, R32 ;  /* 0x000000ffff0e7224 */ /* 0x000fe400078e0020 */
[-C--:B------:R-:W-:Y:S01]  /*13ef0*/  FMUL.FTZ R166, R166, R15.reuse ;  /* 0x0000000fa6a67220 */ /* 0x080fe20000410000 */
[----:B------:R-:W-:Y:S02]  /*13f00*/  IMAD.MOV.U32 R3, RZ, RZ, R33 ;  /* 0x000000ffff037224 */ /* 0x000fe400078e0021 */
[-C--:B------:R-:W-:Y:S01]  /*13f10*/  FMUL.FTZ R167, R167, R15.reuse ;  /* 0x0000000fa7a77220 */ /* 0x080fe20000410000 */
[----:B------:R-:W-:Y:S01]  /*13f20*/  IMAD.MOV.U32 R2, RZ, RZ, R34 ;  /* 0x000000ffff027224 */ /* 0x000fe200078e0022 */
[----:B------:R-:W-:Y:S01]  /*13f30*/  HMMA.16816.F32.BF16 R144, R4, R24, R144 ;  /* 0x000000180490723c */ /* 0x000fe20000041890 */
[-C--:B------:R-:W-:Y:S01]  /*13f40*/  FMUL.FTZ R174, R174, R15.reuse ;  /* 0x0000000faeae7220 */ /* 0x080fe20000410000 */
[-C--:B------:R-:W-:Y:S01]  /*13f50*/  FMUL.FTZ R175, R175, R15.reuse ;  /* 0x0000000fafaf7220 */ /* 0x080fe20000410000 */
[-C--:B------:R-:W-:Y:S01]  /*13f60*/  FMUL.FTZ R42, R42, R15.reuse ;  /* 0x0000000f2a2a7220 */ /* 0x080fe20000410000 */
[-C--:B------:R-:W-:Y:S01]  /*13f70*/  FMUL.FTZ R43, R43, R15.reuse ;  /* 0x0000000f2b2b7220 */ /* 0x080fe20000410000 */
[-C--:B------:R-:W-:Y:S01]  /*13f80*/  FMUL.FTZ R46, R46, R15.reuse ;  /* 0x0000000f2e2e7220 */ /* 0x080fe20000410000 */
[-C--:B------:R-:W-:Y:S01]  /*13f90*/  HMMA.16816.F32.BF16 R32, R8, R26.reuse, R152 ;  /* 0x0000001a0820723c */ /* 0x080fe20000041898 */
[----:B------:R-:W-:Y:S01]  /*13fa0*/  FMUL.FTZ R47, R47, R15 ;  /* 0x0000000f2f2f7220 */ /* 0x000fe20000410000 */
[-C--:B------:R-:W-:Y:S01]  /*13fb0*/  FMUL.FTZ R50, R50, R17.reuse ;  /* 0x0000001132327220 */ /* 0x080fe20000410000 */
[----:B------:R-:W-:Y:S01]  /*13fc0*/  FMUL.FTZ R51, R51, R17 ;  /* 0x0000001133337220 */ /* 0x000fe20000410000 */
        /* <DEDUP_REMOVED lines=17> */
[-C--:B--2---:R-:W-:Y:S01]  /*140e0*/  HMMA.16816.F32.BF16 R24, R8, R20.reuse, R160 ;  /* 0x000000140818723c */ /* 0x084fe200000418a0 */
[-C--:B------:R-:W-:Y:S01]  /*140f0*/  FMUL.FTZ R75, R75, R15.reuse ;  /* 0x0000000f4b4b7220 */ /* 0x080fe20000410000 */
[----:B------:R-:W-:Y:S01]  /*14100*/  FMUL.FTZ R78, R78, R15 ;  /* 0x0000000f4e4e7220 */ /* 0x000fe20000410000 */
[----:B------:R-:W-:Y:S01]  /*14110*/  IMAD.MOV.U32 R155, RZ, RZ, R34 ;  /* 0x000000ffff9b7224 */ /* 0x000fe200078e0022 */
[----:B------:R-:W-:Y:S01]  /*14120*/  MOV R152, R33 ;  /* 0x0000002100987202 */ /* 0x000fe20000000f00 */
[----:B------:R-:W-:Y:S01]  /*14130*/  IMAD.MOV.U32 R154, RZ, RZ, R35 ;  /* 0x000000ffff9a7224 */ /* 0x000fe200078e0023 */
[----:B------:R-:W-:Y:S01]  /*14140*/  HMMA.16816.F32.BF16 R164, R4, R20, R164 ;  /* 0x0000001404a4723c */ /* 0x000fe200000418a4 */
[----:B------:R-:W-:-:S02]  /*14150*/  IMAD.MOV.U32 R153, RZ, RZ, R32 ;  /* 0x000000ffff997224 */ /* 0x000fc400078e0020 */
[-C--:B------:R-:W-:Y:S01]  /*14160*/  FMUL.FTZ R79, R79, R15.reuse ;  /* 0x0000000f4f4f7220 */ /* 0x080fe20000410000 */
[----:B------:R-:W1:Y:S01]  /*14170*/  LDSM.16.MT88.4 R32, [R214+0xa000] ;  /* 0x00a00000d620783b */ /* 0x000e620000004200 */
        /* <DEDUP_REMOVED lines=14> */
[----:B------:R-:W-:-:S02]  /*14260*/  IMAD.MOV.U32 R189, RZ, RZ, R27 ;  /* 0x000000ffffbd7224 */ /* 0x000fc400078e001b */
[-C--:B------:R-:W-:Y:S01]  /*14270*/  FMUL.FTZ R106, R106, R15.reuse ;  /* 0x0000000f6a6a7220 */ /* 0x080fe20000410000 */
[----:B------:R-:W-:Y:S02]  /*14280*/  IMAD.MOV.U32 R188, RZ, RZ, R25 ;  /* 0x000000ffffbc7224 */ /* 0x000fe400078e0019 */
[-C--:B------:R-:W-:Y:S01]  /*14290*/  FMUL.FTZ R107, R107, R15.reuse ;  /* 0x0000000f6b6b7220 */ /* 0x080fe20000410000 */
[----:B------:R-:W-:Y:S02]  /*142a0*/  IMAD.MOV.U32 R183, RZ, RZ, R24 ;  /* 0x000000ffffb77224 */ /* 0x000fe400078e0018 */
[-C--:B------:R-:W-:Y:S01]  /*142b0*/  FMUL.FTZ R110, R110, R15.reuse ;  /* 0x0000000f6e6e7220 */ /* 0x080fe20000410000 */
[----:B------:R-:W-:Y:S02]  /*142c0*/  IMAD.MOV.U32 R181, RZ, RZ, R26 ;  /* 0x000000ffffb57224 */ /* 0x000fe400078e001a */
[-C--:B------:R-:W-:Y:S01]  /*142d0*/  FMUL.FTZ R111, R111, R15.reuse ;  /* 0x0000000f6f6f7220 */ /* 0x080fe20000410000 */
[----:B------:R-:W-:Y:S01]  /*142e0*/  HMMA.16816.F32.BF16 R24, R8, R22, R168 ;  /* 0x000000160818723c */ /* 0x000fe200000418a8 */
[----:B------:R-:W2:Y:S01]  /*142f0*/  LDSM.16.MT88.4 R20, [R209+0xb000] ;  /* 0x00b00000d114783b */ /* 0x000ea20000004200 */
        /* <DEDUP_REMOVED lines=19> */
[----:B------:R-:W-:Y:S01]  /*14430*/  FMUL.FTZ R81, R81, R18 ;  /* 0x0000001251517220 */ /* 0x000fe20000410000 */
[----:B------:R-:W-:Y:S01]  /*14440*/  FMUL.FTZ R82, R82, R17 ;  /* 0x0000001152527220 */ /* 0x000fe20000410000 */
[----:B------:R-:W-:Y:S01]  /*14450*/  HMMA.16816.F32.BF16 R160, R4, R34, R44 ;  /* 0x0000002204a0723c */ /* 0x000fe2000004182c */
[----:B------:R-:W-:Y:S01]  /*14460*/  IMAD.MOV.U32 R171, RZ, RZ, R24 ;  /* 0x000000ffffab7224 */ /* 0x000fe200078e0018 */
[----:B------:R-:W3:Y:S01]  /*14470*/  LDSM.16.MT88.4 R44, [R213+0xb000] ;  /* 0x00b00000d52c783b */ /* 0x000ee20000004200 */
[----:B------:R-:W-:-:S02]  /*14480*/  IMAD.MOV.U32 R170, RZ, RZ, R25 ;  /* 0x000000ffffaa7224 */ /* 0x000fc400078e0019 */
[-C--:B------:R-:W-:Y:S01]  /*14490*/  FMUL.FTZ R83, R83, R17.reuse ;  /* 0x0000001153537220 */ /* 0x080fe20000410000 */
[----:B------:R-:W-:Y:S01]  /*144a0*/  IMAD.MOV.U32 R169, RZ, RZ, R26 ;  /* 0x000000ffffa97224 */ /* 0x000fe200078e001a */
[----:B------:R-:W-:Y:S01]  /*144b0*/  HMMA.16816.F32.BF16 R236, R8, R34, R48 ;  /* 0x0000002208ec723c */ /* 0x000fe20000041830 */
[----:B------:R-:W-:Y:S02]  /*144c0*/  IMAD.MOV.U32 R168, RZ, RZ, R27 ;  /* 0x000000ffffa87224 */ /* 0x000fe400078e001b */
[-C--:B------:R-:W-:Y:S01]  /*144d0*/  FMUL.FTZ R52, R52, R18.reuse ;  /* 0x0000001234347220 */ /* 0x080fe20000410000 */
[----:B------:R-:W4:Y:S01]  /*144e0*/  LDSM.16.MT88.4 R24, [R211+0xb000] ;  /* 0x00b00000d318783b */ /* 0x000f220000004200 */
[----:B------:R-:W-:Y:S01]  /*144f0*/  FMUL.FTZ R53, R53, R18 ;  /* 0x0000001235357220 */ /* 0x000fe20000410000 */
[----:B------:R-:W-:Y:S01]  /*14500*/  FMUL.FTZ R54, R54, R17 ;  /* 0x0000001136367220 */ /* 0x000fe20000410000 */
[----:B------:R-:W-:Y:S01]  /*14510*/  HMMA.16816.F32.BF16 R56, R4, R28, R56 ;  /* 0x0000001c0438723c */ /* 0x000fe20000041838 */
[----:B------:R-:W-:-:S02]  /*14520*/  IMAD.MOV.U32 R51, RZ, RZ, R153 ;  /* 0x000000ffff337224 */ /* 0x000fc400078e0099 */
[----:B------:R-:W-:Y:S01]  /*14530*/  FMUL.FTZ R55, R55, R17 ;  /* 0x0000001137377220 */ /* 0x000fe20000410000 */
[----:B------:R-:W-:Y:S02]  /*14540*/  IMAD.MOV.U32 R153, RZ, RZ, R2 ;  /* 0x000000ffff997224 */ /* 0x000fe400078e0002 */
[----:B------:R-:W-:Y:S01]  /*14550*/  FFMA.FTZ R2, R177, UR32, -R0 ;  /* 0x00000020b1027c23 */ /* 0x000fe20008010800 */
[----:B------:R-:W-:Y:S01]  /*14560*/  IMAD.MOV.U32 R48, RZ, RZ, R152 ;  /* 0x000000ffff307224 */ /* 0x000fe200078e0098 */
[C---:B------:R-:W-:Y:S01]  /*14570*/  HMMA.16816.F32.BF16 R60, R4.reuse, R30, R60 ;  /* 0x0000001e043c723c */ /* 0x040fe2000004183c */
[----:B------:R-:W-:Y:S01]  /*14580*/  IMAD.MOV.U32 R152, RZ, RZ, R3 ;  /* 0x000000ffff987224 */ /* 0x000fe200078e0003 */
[----:B------:R5:W-:Y:S01]  /*14590*/  MUFU.EX2 R34, R2 ;  /* 0x0000000200227308 */ /* 0x000be20000000800 */
[----:B------:R-:W-:Y:S01]  /*145a0*/  FFMA.FTZ R3, R133, UR32, -R0 ;  /* 0x0000002085037c23 */ /* 0x000fe20008010800 */
[----:B------:R-:W-:Y:S01]  /*145b0*/  IMAD.MOV.U32 R50, RZ, RZ, R154 ;  /* 0x000000ffff327224 */ /* 0x000fe200078e009a */
[----:B------:R-:W-:Y:S01]  /*145c0*/  MOV R154, R132 ;  /* 0x00000084009a7202 */ /* 0x000fe20000000f00 */
[----:B--2---:R-:W-:Y:S01]  /*145d0*/  HMMA.16816.F32.BF16 R72, R4, R20, R72 ;  /* 0x000000140448723c */ /* 0x004fe20000041848 */
[----:B------:R-:W-:-:S02]  /*145e0*/  IMAD.MOV.U32 R49, RZ, RZ, R155 ;  /* 0x000000ffff317224 */ /* 0x000fc400078e009b */
[-C--:B------:R-:W-:Y:S01]  /*145f0*/  FMUL.FTZ R84, R84, R18.reuse ;  /* 0x0000001254547220 */ /* 0x080fe20000410000 */
[----:B------:R-:W-:Y:S01]  /*14600*/  IMAD.MOV.U32 R155, RZ, RZ, R14 ;  /* 0x000000ffff9b7224 */ /* 0x000fe200078e000e */
[----:B------:R-:W-:Y:S01]  /*14610*/  MUFU.EX2 R133, R3 ;  /* 0x0000000300857308 */ /* 0x000fe20000000800 */
        /* <DEDUP_REMOVED lines=8> */
[--C-:B-----5:R-:W-:Y:S01]  /*146a0*/  FFMA.FTZ R2, R176, UR32, -R0.reuse ;  /* 0x00000020b0027c23 */ /* 0x120fe20008010800 */
[----:B------:R-:W-:Y:S01]  /*146b0*/  FFMA.FTZ R0, R178, UR32, -R0 ;  /* 0x00000020b2007c23 */ /* 0x000fe20008010800 */
[-C--:B------:R-:W-:Y:S01]  /*146c0*/  FMUL.FTZ R99, R99, R17.reuse ;  /* 0x0000001163637220 */ /* 0x080fe20000410000 */
[-C--:B------:R-:W-:Y:S01]  /*146d0*/  FMUL.FTZ R100, R100, R18.reuse ;  /* 0x0000001264647220 */ /* 0x080fe20000410000 */
[----:B------:R1:W-:Y:S01]  /*146e0*/  MUFU.EX2 R132, R2 ;  /* 0x0000000200847308 */ /* 0x0003e20000000800 */
[C---:B------:R-:W-:Y:S01]  /*146f0*/  HMMA.16816.F32.BF16 R108, R4.reuse, R42, R108 ;  /* 0x0000002a046c723c */ /* 0x040fe2000004186c */
[-C--:B------:R-:W-:Y:S01]  /*14700*/  FMUL.FTZ R101, R101, R18.reuse ;  /* 0x0000001265657220 */ /* 0x080fe20000410000 */
[-C--:B------:R-:W-:Y:S01]  /*14710*/  FMUL.FTZ R102, R102, R17.reuse ;  /* 0x0000001166667220 */ /* 0x080fe20000410000 */
[-C--:B------:R-:W-:Y:S01]  /*14720*/  FMUL.FTZ R103, R103, R17.reuse ;  /* 0x0000001167677220 */ /* 0x080fe20000410000 */
[-C--:B------:R-:W-:Y:S01]  /*14730*/  FMUL.FTZ R112, R112, R18.reuse ;  /* 0x0000001270707220 */ /* 0x080fe20000410000 */
[-C--:B------:R-:W-:Y:S01]  /*14740*/  FMUL.FTZ R113, R113, R18.reuse ;  /* 0x0000001271717220 */ /* 0x080fe20000410000 */
[C---:B---3--:R-:W-:Y:S01]  /*14750*/  HMMA.16816.F32.BF16 R120, R4.reuse, R44, R120 ;  /* 0x0000002c0478723c */ /* 0x048fe20000041878 */
[----:B------:R2:W-:Y:S01]  /*14760*/  MUFU.EX2 R35, R0 ;  /* 0x0000000000237308 */ /* 0x0005e20000000800 */
[-C--:B------:R-:W-:Y:S01]  /*14770*/  FMUL.FTZ R114, R114, R17.reuse ;  /* 0x0000001172727220 */ /* 0x080fe20000410000 */
[-C--:B------:R-:W-:Y:S01]  /*14780*/  FMUL.FTZ R115, R115, R17.reuse ;  /* 0x0000001173737220 */ /* 0x080fe20000410000 */
[-C--:B------:R-:W-:Y:S01]  /*14790*/  FMUL.FTZ R116, R116, R18.reuse ;  /* 0x0000001274747220 */ /* 0x080fe20000410000 */
[-C--:B------:R-:W-:Y:S01]  /*147a0*/  FMUL.FTZ R117, R117, R18.reuse ;  /* 0x0000001275757220 */ /* 0x080fe20000410000 */
[----:B----4-:R-:W-:Y:S01]  /*147b0*/  HMMA.16816.F32.BF16 R88, R4, R24, R88 ;  /* 0x000000180458723c */ /* 0x010fe20000041858 */
[-C--:B------:R-:W-:Y:S01]  /*147c0*/  FMUL.FTZ R118, R118, R17.reuse ;  /* 0x0000001176767220 */ /* 0x080fe20000410000 */
[----:B------:R-:W-:Y:S01]  /*147d0*/  FMUL.FTZ R119, R119, R17 ;  /* 0x0000001177777220 */ /* 0x000fe20000410000 */
[----:B------:R-:W-:Y:S01]  /*147e0*/  FMUL.FTZ R128, R128, R18 ;  /* 0x0000001280807220 */ /* 0x000fe20000410000 */
[----:B-1----:R-:W-:-:S04]  /*147f0*/  IMAD.WIDE.U32 R2, R143, -0x2daee0ad, RZ ;  /* 0xd2511f538f027825 */ /* 0x002fc800078e00ff */
[----:B------:R-:W-:Y:S01]  /*14800*/  FMUL.FTZ R129, R129, R18 ;  /* 0x0000001281817220 */ /* 0x000fe20000410000 */
[----:B------:R-:W-:Y:S01]  /*14810*/  HMMA.16816.F32.BF16 R92, R4, R26, R92 ;  /* 0x0000001a045c723c */ /* 0x000fe2000004185c */
[-C--:B------:R-:W-:Y:S01]  /*14820*/  FMUL.FTZ R130, R130, R17.reuse ;  /* 0x0000001182827220 */ /* 0x080fe20000410000 */
[----:B------:R-:W-:Y:S01]  /*14830*/  FMUL.FTZ R131, R131, R17 ;  /* 0x0000001183837220 */ /* 0x000fe20000410000 */
[----:B------:R-:W-:-:S03]  /*14840*/  SHF.R.U32.HI R14, RZ, 0x10, R2 ;  /* 0x00000010ff0e7819 */ /* 0x000fc60000011602 */
[----:B------:R-:W-:Y:S01]  /*14850*/  HMMA.16816.F32.BF16 R148, R4, R46, R124 ;  /* 0x0000002e0494723c */ /* 0x000fe2000004187c */
[----:B--2---:R-:W-:-:S05]  /*14860*/  FFMA.FTZ R0, R180, UR32, -R13 ;  /* 0x00000020b4007c23 */ /* 0x004fca000801080d */
[C---:B------:R-:W-:Y:S01]  /*14870*/  HMMA.16816.F32.BF16 R36, R8.reuse, R32, R36 ;  /* 0x000000200824723c */ /* 0x040fe20000041824 */
[----:B------:R-:W-:Y:S01]  /*14880*/  FFMA.FTZ R4, R179, UR32, -R13 ;  /* 0x00000020b3047c23 */ /* 0x000fe2000801080d */
[----:B------:R-:W-:Y:S01]  /*14890*/  IMAD.MOV.U32 R125, RZ, RZ, R189 ;  /* 0x000000ffff7d7224 */ /* 0x000fe200078e00bd */
[----:B------:R-:W-:Y:S01]  /*148a0*/  LOP3.LUT R7, R2, 0xffff, RZ, 0xc0, !PT ;  /* 0x0000ffff02077812 */ /* 0x000fe200078ec0ff */
[----:B------:R-:W-:Y:S01]  /*148b0*/  IMAD.MOV.U32 R126, RZ, RZ, R188 ;  /* 0x000000ffff7e7224 */ /* 0x000fe200078e00bc */
[----:B------:R1:W-:Y:S01]  /*148c0*/  MUFU.EX2 R33, R4 ;  /* 0x0000000400217308 */ /* 0x0003e20000000800 */
[C---:B------:R-:W-:Y:S01]  /*148d0*/  HMMA.16816.F32.BF16 R200, R8.reuse, R30, R64 ;  /* 0x0000001e08c8723c */ /* 0x040fe20000041840 */
[----:B------:R-:W-:Y:S01]  /*148e0*/  FFMA.FTZ R5, R196, UR32, -R13 ;  /* 0x00000020c4057c23 */ /* 0x000fe2000801080d */
[----:B------:R-:W2:Y:S01]  /*148f0*/  LDC.U8 R66, c[0x0][0x388] ;  /* 0x0000e200ff427b82 */ /* 0x000ea20000000000 */
[----:B------:R-:W-:Y:S02]  /*14900*/  IMAD.MOV.U32 R127, RZ, RZ, R183 ;  /* 0x000000ffff7f7224 */ /* 0x000fe400078e00b7 */
[----:B------:R-:W-:Y:S01]  /*14910*/  IMAD.MOV.U32 R124, RZ, RZ, R181 ;  /* 0x000000ffff7c7224 */ /* 0x000fe200078e00b5 */
[----:B------:R-:W-:Y:S01]  /*14920*/  HMMA.16816.F32.BF16 R68, R8, R20, R68 ;  /* 0x000000140844723c */ /* 0x000fe20000041844 */
[----:B------:R3:W-:Y:S01]  /*14930*/  MUFU.EX2 R31, R0 ;  /* 0x00000000001f7308 */ /* 0x0007e20000000800 */
[----:B------:R-:W-:-:S02]  /*14940*/  IMAD.MOV.U32 R67, RZ, RZ, R182 ;  /* 0x000000ffff437224 */ /* 0x000fc400078e00b6 */
[----:B------:R-:W-:Y:S02]  /*14950*/  IMAD.MOV.U32 R196, RZ, RZ, R153 ;  /* 0x000000ffffc47224 */ /* 0x000fe400078e0099 */
[C---:B------:R-:W-:Y:S01]  /*14960*/  HMMA.16816.F32.BF16 R188, R8.reuse, R22, R80 ;  /* 0x0000001608bc723c */ /* 0x040fe20000041850 */
[----:B------:R-:W-:Y:S01]  /*14970*/  LOP3.LUT R20, R2, 0xff, RZ, 0xc0, !PT ;  /* 0x000000ff02147812 */ /* 0x000fe200078ec0ff */
[----:B------:R-:W-:Y:S01]  /*14980*/  LDSM.16.MT88.4 R80, [R209+0xb800] ;  /* 0x00b80000d150783b */ /* 0x000fe20000004200 */
[----:B------:R4:W-:Y:S01]  /*14990*/  MUFU.EX2 R30, R5 ;  /* 0x00000005001e7308 */ /* 0x0009e20000000800 */
[----:B-1----:R-:W-:Y:S02]  /*149a0*/  LOP3.LUT R4, R3, UR12, R142, 0x96, !PT ;  /* 0x0000000c03047c12 */ /* 0x002fe4000f8e968e */
[----:B------:R-:W-:Y:S01]  /*149b0*/  HMMA.16816.F32.BF16 R52, R8, R28, R52 ;  /* 0x0000001c0834723c */ /* 0x000fe20000041834 */
[----:B------:R-:W-:Y:S01]  /*149c0*/  SHF.R.U32.HI R22, RZ, 0x18, R2 ;  /* 0x00000018ff167819 */ /* 0x000fe20000011602 */
[----:B------:R-:W-:-:S04]  /*149d0*/  IMAD.WIDE.U32 R2, R138, -0x2daee0ad, RZ ;  /* 0xd2511f538a027825 */ /* 0x000fc800078e00ff */
[----:B---3--:R-:W-:Y:S01]  /*149e0*/  FFMA.FTZ R0, R195, UR32, -R13 ;  /* 0x00000020c3007c23 */ /* 0x008fe2000801080d */
[C---:B------:R-:W-:Y:S01]  /*149f0*/  LOP3.LUT R6, R2.reuse, 0xffff, RZ, 0xc0, !PT ;  /* 0x0000ffff02067812 */ /* 0x040fe200078ec0ff */
[C---:B------:R-:W-:Y:S01]  /*14a00*/  HMMA.16816.F32.BF16 R84, R8.reuse, R24, R84 ;  /* 0x000000180854723c */ /* 0x040fe20000041854 */
[----:B------:R-:W-:Y:S01]  /*14a10*/  LOP3.LUT R21, R2, 0xff, RZ, 0xc0, !PT ;  /* 0x000000ff02157812 */ /* 0x000fe200078ec0ff */
[----:B------:R1:W3:Y:S01]  /*14a20*/  MUFU.EX2 R32, R0 ;  /* 0x0000000000207308 */ /* 0x0002e20000000800 */
[----:B------:R-:W-:Y:S01]  /*14a30*/  SHF.R.U32.HI R13, RZ, 0x18, R2 ;  /* 0x00000018ff0d7819 */ /* 0x000fe20000011602 */
[----:B------:R-:W-:Y:S01]  /*14a40*/  IMAD.MOV.U32 R195, RZ, RZ, R67 ;  /* 0x000000ffffc37224 */ /* 0x000fe200078e0043 */
[----:B------:R-:W-:Y:S01]  /*14a50*/  SHF.R.U32.HI R6, RZ, 0x8, R6 ;  /* 0x00000008ff067819 */ /* 0x000fe20000011606 */
[C---:B------:R-:W-:Y:S01]  /*14a60*/  HMMA.16816.F32.BF16 R180, R8.reuse, R26, R96 ;  /* 0x0000001a08b4723c */ /* 0x040fe20000041860 */
[----:B----4-:R-:W-:Y:S01]  /*14a70*/  LOP3.LUT R5, R14, 0xff, RZ, 0xc0, !PT ;  /* 0x000000ff0e057812 */ /* 0x010fe200078ec0ff */
[----:B------:R-:W-:Y:S01]  /*14a80*/  IMAD.MOV.U32 R138, RZ, RZ, R154 ;  /* 0x000000ffff8a7224 */ /* 0x000fe200078e009a */
[----:B------:R-:W-:Y:S01]  /*14a90*/  LOP3.LUT R14, R4, 0xff, RZ, 0xc0, !PT ;  /* 0x000000ff040e7812 */ /* 0x000fe200078ec0ff */
[----:B------:R-:W-:Y:S01]  /*14aa0*/  LDSM.16.MT88.4 R96, [R211+0xb800] ;  /* 0x00b80000d360783b */ /* 0x000fe20000004200 */
[----:B------:R-:W-:Y:S01]  /*14ab0*/  PRMT R23, R5, 0x5410, R22 ;  /* 0x0000541005177816 */ /* 0x000fe20000000016 */
[----:B------:R-:W-:Y:S01]  /*14ac0*/  HMMA.16816.F32.BF16 R100, R8, R40, R100 ;  /* 0x000000280864723c */ /* 0x000fe20000041864 */
[----:B------:R-:W-:-:S02]  /*14ad0*/  PRMT R22, R21, 0x5410, R6 ;  /* 0x0000541015167816 */ /* 0x000fc40000000006 */
[----:B------:R-:W-:Y:S02]  /*14ae0*/  LOP3.LUT R5, R4, 0xffff, RZ, 0xc0, !PT ;  /* 0x0000ffff04057812 */ /* 0x000fe400078ec0ff */
[----:B------:R-:W-:Y:S01]  /*14af0*/  SHF.R.U32.HI R6, RZ, 0x10, R4 ;  /* 0x00000010ff067819 */ /* 0x000fe20000011604 */
[C---:B------:R-:W-:Y:S01]  /*14b00*/  HMMA.16816.F32.BF16 R176, R8.reuse, R42, R112 ;  /* 0x0000002a08b0723c */ /* 0x040fe20000041870 */
[----:B-1----:R-:W-:Y:S01]  /*14b10*/  LOP3.LUT R0, R3, UR12, R140, 0x96, !PT ;  /* 0x0000000c03007c12 */ /* 0x002fe2000f8e968c */
[----:B------:R-:W-:Y:S01]  /*14b20*/  LDSM.16.MT88.4 R112, [R214+0xb800] ;  /* 0x00b80000d670783b */ /* 0x000fe20000004200 */
[----:B------:R-:W-:Y:S02]  /*14b30*/  SHF.R.U32.HI R3, RZ, 0x8, R7 ;  /* 0x00000008ff037819 */ /* 0x000fe40000011607 */
[----:B------:R-:W-:Y:S01]  /*14b40*/  SHF.R.U32.HI R7, RZ, 0x10, R2 ;  /* 0x00000010ff077819 */ /* 0x000fe20000011602 */
[--C-:B------:R-:W-:Y:S01]  /*14b50*/  FFMA.FTZ R2, R198, UR32, -R12.reuse ;  /* 0x00000020c6027c23 */ /* 0x100fe2000801080c */
[----:B------:R-:W-:Y:S01]  /*14b60*/  PRMT R24, R20, 0x5410, R3 ;  /* 0x0000541014187816 */ /* 0x000fe20000000003 */
[C---:B------:R-:W-:Y:S01]  /*14b70*/  HMMA.16816.F32.BF16 R116, R8.reuse, R44, R116 ;  /* 0x0000002c0874723c */ /* 0x040fe20000041874 */
[----:B------:R-:W-:Y:S01]  /*14b80*/  LOP3.LUT R3, R7, 0xff, RZ, 0xc0, !PT ;  /* 0x000000ff07037812 */ /* 0x000fe200078ec0ff */
[----:B------:R1:W-:Y:S01]  /*14b90*/  MUFU.EX2 R29, R2 ;  /* 0x00000002001d7308 */ /* 0x0003e20000000800 */
[----:B------:R-:W-:Y:S01]  /*14ba0*/  FFMA.FTZ R7, R193, UR32, -R12 ;  /* 0x00000020c1077c23 */ /* 0x000fe2000801080c */
[--C-:B------:R-:W-:Y:S01]  /*14bb0*/  SHF.R.U32.HI R20, RZ, 0x18, R0.reuse ;  /* 0x00000018ff147819 */ /* 0x100fe20000011600 */
[----:B------:R-:W-:Y:S01]  /*14bc0*/  IMAD.MOV.U32 R193, RZ, RZ, R49 ;  /* 0x000000ffffc17224 */ /* 0x000fe200078e0031 */
[----:B------:R-:W-:Y:S01]  /*14bd0*/  PRMT R21, R3, 0x5410, R13 ;  /* 0x0000541003157816 */ /* 0x000fe2000000000d */
[----:B------:R-:W-:Y:S01]  /*14be0*/  HMMA.16816.F32.BF16 R140, R8, R46, R128 ;  /* 0x0000002e088c723c */ /* 0x000fe20000041880 */
[----:B------:R-:W-:Y:S01]  /*14bf0*/  SHF.R.U32.HI R3, RZ, 0x10, R0 ;  /* 0x00000010ff037819 */ /* 0x000fe20000011600 */
[----:B------:R-:W-:Y:S01]  /*14c00*/  LDSM.16.MT88.4 R128, [R213+0xb800] ;  /* 0x00b80000d580783b */ /* 0x000fe20000004200 */
[----:B------:R-:W-:Y:S01]  /*14c10*/  LOP3.LUT R13, R0, 0xff, RZ, 0xc0, !PT ;  /* 0x000000ff000d7812 */ /* 0x000fe200078ec0ff */
[----:B------:R4:W-:Y:S01]  /*14c20*/  MUFU.EX2 R26, R7 ;  /* 0x00000007001a7308 */ /* 0x0009e20000000800 */
[----:B------:R-:W-:Y:S01]  /*14c30*/  LOP3.LUT R6, R6, 0xff, RZ, 0xc0, !PT ;  /* 0x000000ff06067812 */ /* 0x000fe200078ec0ff */
[----:B------:R-:W-:Y:S01]  /*14c40*/  IMAD.MOV.U32 R45, RZ, RZ, R127 ;  /* 0x000000ffff2d7224 */ /* 0x000fe200078e007f */
[----:B------:R-:W-:Y:S01]  /*14c50*/  LOP3.LUT R3, R3, 0xff, RZ, 0xc0, !PT ;  /* 0x000000ff03037812 */ /* 0x000fe200078ec0ff */
[----:B------:R-:W-:Y:S01]  /*14c60*/  IMAD.MOV.U32 R8, RZ, RZ, R171 ;  /* 0x000000ffff087224 */ /* 0x000fe200078e00ab */
[----:B--2---:R-:W-:Y:S01]  /*14c70*/  PRMT R66, R66, 0x7054, R66 ;  /* 0x0000705442427816 */ /* 0x004fe20000000042 */
[----:B------:R-:W-:Y:S01]  /*14c80*/  IMAD.MOV.U32 R9, RZ, RZ, R170 ;  /* 0x000000ffff097224 */ /* 0x000fe200078e00aa */
[----:B------:R-:W-:Y:S01]  /*14c90*/  MOV R198, R152 ;  /* 0x0000009800c67202 */ /* 0x000fe20000000f00 */
[----:B-1----:R-:W-:Y:S01]  /*14ca0*/  FFMA.FTZ R2, R192, UR32, -R12 ;  /* 0x00000020c0027c23 */ /* 0x002fe2000801080c */
[----:B------:R-:W-:Y:S01]  /*14cb0*/  IMAD.MOV.U32 R10, RZ, RZ, R169 ;  /* 0x000000ffff0a7224 */ /* 0x000fe200078e00a9 */
[--C-:B------:R-:W-:Y:S01]  /*14cc0*/  HSET2.LE.AND R21, R21, R66.reuse, PT ;  /* 0x0000004215157233 */ /* 0x100fe20003803000 */
[----:B------:R-:W-:Y:S01]  /*14cd0*/  IMAD.MOV.U32 R11, RZ, RZ, R168 ;  /* 0x000000ffff0b7224 */ /* 0x000fe200078e00a8 */
[----:B------:R1:W-:Y:S01]  /*14ce0*/  MUFU.EX2 R28, R2 ;  /* 0x00000002001c7308 */ /* 0x0003e20000000800 */
[----:B------:R-:W-:Y:S01]  /*14cf0*/  IMAD.MOV.U32 R192, RZ, RZ, R155 ;  /* 0x000000ffffc07224 */ /* 0x000fe200078e009b */
[----:B------:R-:W-:Y:S01]  /*14d00*/  LDSM.16.MT88.4 R168, [R211+0xa800] ;  /* 0x00a80000d3a8783b */ /* 0x000fe20000004200 */
[----:B----4-:R-:W-:-:S03]  /*14d10*/  HSET2.LE.AND R7, R23, R66, PT ;  /* 0x0000004217077233 */ /* 0x010fc60003803000 */
[----:B------:R-:W-:Y:S01]  /*14d20*/  LDSM.16.MT88.4 R152, [R209+0xa800] ;  /* 0x00a80000d198783b */ /* 0x000fe20000004200 */
[----:B------:R-:W-:Y:S02]  /*14d30*/  IMAD.MOV.U32 R23, RZ, RZ, R125 ;  /* 0x000000ffff177224 */ /* 0x000fe400078e007d */
[----:B-1----:R-:W-:Y:S01]  /*14d40*/  FFMA.FTZ R2, R194, UR32, -R12 ;  /* 0x00000020c2027c23 */ /* 0x002fe2000801080c */
[----:B------:R-:W-:Y:S01]  /*14d50*/  SHF.R.U32.HI R12, RZ, 0x18, R4 ;  /* 0x00000018ff0c7819 */ /* 0x000fe20000011604 */
[----:B------:R-:W-:Y:S01]  /*14d60*/  IMAD.MOV.U32 R194, RZ, RZ, R50 ;  /* 0x000000ffffc27224 */ /* 0x000fe200078e0032 */
[----:B------:R-:W-:Y:S01]  /*14d70*/  SHF.R.U32.HI R4, RZ, 0x8, R5 ;  /* 0x00000008ff047819 */ /* 0x000fe20000011605 */
[----:B------:R1:W-:Y:S01]  /*14d80*/  MUFU.EX2 R27, R2 ;  /* 0x00000002001b7308 */ /* 0x0003e20000000800 */
[----:B------:R-:W-:Y:S02]  /*14d90*/  PRMT R6, R6, 0x5410, R12 ;  /* 0x0000541006067816 */ /* 0x000fe4000000000c */
[----:B------:R-:W-:-:S02]  /*14da0*/  PRMT R4, R14, 0x5410, R4 ;  /* 0x000054100e047816 */ /* 0x000fc40000000004 */
[----:B------:R-:W-:Y:S02]  /*14db0*/  PRMT R5, R3, 0x5410, R20 ;  /* 0x0000541003057816 */ /* 0x000fe40000000014 */
[--C-:B------:R-:W-:Y:S02]  /*14dc0*/  HSET2.LE.AND R3, R24, R66.reuse, PT ;  /* 0x0000004218037233 */ /* 0x100fe40003803000 */
[--C-:B------:R-:W-:Y:S02]  /*14dd0*/  HSET2.LE.AND R20, R22, R66.reuse, PT ;  /* 0x0000004216147233 */ /* 0x100fe40003803000 */
[--C-:B------:R-:W-:Y:S02]  /*14de0*/  HSET2.LE.AND R4, R4, R66.reuse, PT ;  /* 0x0000004204047233 */ /* 0x100fe40003803000 */
[----:B------:R-:W-:Y:S01]  /*14df0*/  HSET2.LE.AND R12, R5, R66, PT ;  /* 0x00000042050c7233 */ /* 0x000fe20003803000 */
[--C-:B------:R-:W-:Y:S01]  /*14e00*/  FFMA.FTZ R5, R235, UR32, -R19.reuse ;  /* 0x00000020eb057c23 */ /* 0x100fe20008010813 */
[----:B------:R-:W-:Y:S01]  /*14e10*/  IMAD.MOV.U32 R235, RZ, RZ, R126 ;  /* 0x000000ffffeb7224 */ /* 0x000fe200078e007e */
[----:B-1----:R-:W-:Y:S01]  /*14e20*/  LOP3.LUT R2, R0, 0xffff, RZ, 0xc0, !PT ;  /* 0x0000ffff00027812 */ /* 0x002fe200078ec0ff */
[----:B------:R-:W-:Y:S01]  /*14e30*/  FFMA.FTZ R0, R205, UR32, -R19 ;  /* 0x00000020cd007c23 */ /* 0x000fe20008010813 */
[----:B------:R-:W-:-:S02]  /*14e40*/  IMAD.MOV.U32 R205, RZ, RZ, R48 ;  /* 0x000000ffffcd7224 */ /* 0x000fc400078e0030 */
[----:B------:R-:W-:Y:S01]  /*14e50*/  SHF.R.U32.HI R2, RZ, 0x8, R2 ;  /* 0x00000008ff027819 */ /* 0x000fe20000011602 */
[----:B------:R1:W-:Y:S03]  /*14e60*/  MUFU.EX2 R25, R0 ;  /* 0x0000000000197308 */ /* 0x0003e60000000800 */
[----:B------:R-:W-:Y:S02]  /*14e70*/  PRMT R2, R13, 0x5410, R2 ;  /* 0x000054100d027816 */ /* 0x000fe40000000002 */
[----:B------:R-:W-:-:S03]  /*14e80*/  HSET2.LE.AND R13, R6, R66, PT ;  /* 0x00000042060d7233 */ /* 0x000fc60003803000 */
[----:B------:R-:W-:Y:S02]  /*14e90*/  HSET2.LE.AND R14, R2, R66, PT ;  /* 0x00000042020e7233 */ /* 0x000fe40003803000 */
[----:B------:R-:W-:Y:S01]  /*14ea0*/  LDSM.16.MT88.4 R64, [R213+0xa800] ;  /* 0x00a80000d540783b */ /* 0x000fe20000004200 */
[----:B---3--:R-:W-:-:S04]  /*14eb0*/  F2FP.BF16.F32.PACK_AB R2, R30, R32 ;  /* 0x000000201e02723e */ /* 0x008fc800000010ff */
[----:B------:R-:W-:Y:S01]  /*14ec0*/  LOP3.LUT R7, R7, R2, RZ, 0xc0, !PT ;  /* 0x0000000207077212 */ /* 0x000fe200078ec0ff */
[--C-:B-1----:R-:W-:Y:S01]  /*14ed0*/  FFMA.FTZ R0, R206, UR32, -R19.reuse ;  /* 0x00000020ce007c23 */ /* 0x102fe20008010813 */
[----:B------:R-:W-:Y:S02]  /*14ee0*/  MOV R206, R51 ;  /* 0x0000003300ce7202 */ /* 0x000fe40000000f00 */
[----:B------:R-:W1:Y:S01]  /*14ef0*/  LDSM.16.MT88.4 R48, [R214+0xa800] ;  /* 0x00a80000d630783b */ /* 0x000e620000004200 */
[----:B------:R2:W3:Y:S02]  /*14f00*/  MUFU.EX2 R24, R0 ;  /* 0x0000000000187308 */ /* 0x0004e40000000800 */
[----:B--2---:R-:W-:Y:S01]  /*14f10*/  FFMA.FTZ R0, R233, UR32, -R19 ;  /* 0x00000020e9007c23 */ /* 0x004fe20008010813 */
[----:B---3--:R-:W-:-:S05]  /*14f20*/  F2FP.BF16.F32.PACK_AB R2, R24, R25 ;  /* 0x000000191802723e */ /* 0x008fca00000010ff */
[----:B------:R2:W-:Y:S01]  /*14f30*/  MUFU.EX2 R19, R5 ;  /* 0x0000000500137308 */ /* 0x0005e20000000800 */
[----:B------:R-:W-:Y:S01]  /*14f40*/  IMAD.MOV.U32 R233, RZ, RZ, R124 ;  /* 0x000000ffffe97224 */ /* 0x000fe200078e007c */
[----:B------:R-:W-:-:S06]  /*14f50*/  LOP3.LUT R125, R12, R2, RZ, 0xc0, !PT ;  /* 0x000000020c7d7212 */ /* 0x000fcc00078ec0ff */
[----:B------:R3:W4:Y:S01]  /*14f60*/  MUFU.EX2 R22, R0 ;  /* 0x0000000000167308 */ /* 0x0007220000000800 */
[----:B--2---:R-:W-:-:S04]  /*14f70*/  F2FP.BF16.F32.PACK_AB R5, R31, R33 ;  /* 0x000000211f05723e */ /* 0x004fc800000010ff */
[----:B------:R-:W-:Y:S02]  /*14f80*/  LOP3.LUT R5, R13, R5, RZ, 0xc0, !PT ;  /* 0x000000050d057212 */ /* 0x000fe400078ec0ff */
[----:B---3--:R-:W-:Y:S02]  /*14f90*/  F2FP.BF16.F32.PACK_AB R0, R35, R133 ;  /* 0x000000852300723e */ /* 0x008fe400000010ff */
[----:B----4-:R-:W-:Y:S02]  /*14fa0*/  F2FP.BF16.F32.PACK_AB R2, R19, R22 ;  /* 0x000000161302723e */ /* 0x010fe400000010ff */
[----:B------:R-:W-:Y:S02]  /*14fb0*/  LOP3.LUT R6, R3, R0, RZ, 0xc0, !PT ;  /* 0x0000000003067212 */ /* 0x000fe400078ec0ff */
[----:B------:R-:W-:Y:S02]  /*14fc0*/  F2FP.BF16.F32.PACK_AB R0, R28, R29 ;  /* 0x0000001d1c00723e */ /* 0x000fe400000010ff */
[----:B------:R-:W-:Y:S01]  /*14fd0*/  LOP3.LUT R127, R21, R2, RZ, 0xc0, !PT ;  /* 0x00000002157f7212 */ /* 0x000fe200078ec0ff */
[----:B------:R-:W-:Y:S01]  /*14fe0*/  FFMA.FTZ R2, R246, R16, R204 ;  /* 0x00000010f6027223 */ /* 0x000fe200000100cc */
[----:B------:R-:W-:-:S02]  /*14ff0*/  LOP3.LUT R124, R14, R0, RZ, 0xc0, !PT ;  /* 0x000000000e7c7212 */ /* 0x000fc400078ec0ff */
[----:B------:R-:W-:Y:S02]  /*15000*/  F2FP.BF16.F32.PACK_AB R0, R26, R27 ;  /* 0x0000001b1a00723e */ /* 0x000fe400000010ff */
[----:B------:R-:W-:Y:S02]  /*15010*/  F2FP.BF16.F32.PACK_AB R3, R132, R34 ;  /* 0x000000228403723e */ /* 0x000fe400000010ff */
[----:B------:R-:W-:Y:S01]  /*15020*/  LOP3.LUT R126, R20, R0, RZ, 0xc0, !PT ;  /* 0x00000000147e7212 */ /* 0x000fe200078ec0ff */
[----:B------:R-:W-:Y:S01]  /*15030*/  FFMA.FTZ R0, R245, R15, R186 ;  /* 0x0000000ff5007223 */ /* 0x000fe200000100ba */
[----:B------:R-:W-:Y:S01]  /*15040*/  LOP3.LUT R4, R4, R3, RZ, 0xc0, !PT ;  /* 0x0000000304047212 */ /* 0x000fe200078ec0ff */
[----:B------:R-:W-:-:S04]  /*15050*/  FFMA.FTZ R3, R247, R17, R240 ;  /* 0x00000011f7037223 */ /* 0x000fc800000100f0 */
[C---:B-1----:R-:W-:Y:S06]  /*15060*/  HMMA.16816.F32.BF16 R40, R124.reuse, R48, R248 ;  /* 0x000000307c28723c */ /* 0x042fec00000418f8 */
[C---:B------:R-:W-:Y:S01]  /*15070*/  HMMA.16816.F32.BF16 R144, R124.reuse, R152, R144 ;  /* 0x000000987c90723c */ /* 0x040fe20000041890 */
[----:B------:R-:W-:Y:S02]  /*15080*/  IMAD.MOV.U32 R248, RZ, RZ, R45 ;  /* 0x000000fffff87224 */ /* 0x000fe400078e002d */
[----:B------:R-:W-:Y:S02]  /*15090*/  IMAD.MOV.U32 R249, RZ, RZ, R235 ;  /* 0x000000fffff97224 */ /* 0x000fe400078e00eb */
[----:B------:R-:W-:Y:S01]  /*150a0*/  IMAD.MOV.U32 R250, RZ, RZ, R233 ;  /* 0x000000fffffa7224 */ /* 0x000fe200078e00e9 */
[----:B------:R-:W-:Y:S01]  /*150b0*/  HMMA.16816.F32.BF16 R156, R124, R154, R156 ;  /* 0x0000009a7c9c723c */ /* 0x000fe2000004189c */
[----:B------:R-:W-:-:S05]  /*150c0*/  IMAD.MOV.U32 R251, RZ, RZ, R23 ;  /* 0x000000fffffb7224 */ /* 0x000fca00078e0017 */
[C---:B------:R-:W-:Y:S06]  /*150d0*/  HMMA.16816.F32.BF16 R164, R124.reuse, R168, R164 ;  /* 0x000000a87ca4723c */ /* 0x040fec00000418a4 */
[C---:B------:R-:W-:Y:S06]  /*150e0*/  HMMA.16816.F32.BF16 R172, R124.reuse, R170, R172 ;  /* 0x000000aa7cac723c */ /* 0x040fec00000418ac */
[C---:B------:R-:W-:Y:S06]  /*150f0*/  HMMA.16816.F32.BF16 R44, R124.reuse, R50, R160 ;  /* 0x000000327c2c723c */ /* 0x040fec00000418a0 */
[----:B------:R-:W-:Y:S01]  /*15100*/  HMMA.16816.F32.BF16 R56, R124, R64, R56 ;  /* 0x000000407c38723c */ /* 0x000fe20000041838 */
[----:B------:R-:W-:Y:S01]  /*15110*/  IMAD.MOV.U32 R160, RZ, RZ, R206 ;  /* 0x000000ffffa07224 */ /* 0x000fe200078e00ce */
[----:B------:R-:W-:Y:S01]  /*15120*/  MOV R161, R205 ;  /* 0x000000cd00a17202 */ /* 0x000fe20000000f00 */
[----:B------:R-:W-:-:S02]  /*15130*/  IMAD.MOV.U32 R162, RZ, RZ, R193 ;  /* 0x000000ffffa27224 */ /* 0x000fc400078e00c1 */
[----:B------:R-:W-:Y:S01]  /*15140*/  IMAD.MOV.U32 R163, RZ, RZ, R194 ;  /* 0x000000ffffa37224 */ /* 0x000fe200078e00c2 */
        /* <DEDUP_REMOVED lines=10> */
[----:B------:R-:W-:-:S02]  /*151f0*/  IMAD.MOV.U32 R148, RZ, RZ, R192 ;  /* 0x000000ffff947224 */ /* 0x000fc400078e00c0 */
[----:B------:R-:W-:Y:S02]  /*15200*/  IMAD.MOV.U32 R149, RZ, RZ, R198 ;  /* 0x000000ffff957224 */ /* 0x000fe400078e00c6 */
[----:B------:R-:W-:Y:S01]  /*15210*/  IMAD.MOV.U32 R150, RZ, RZ, R196 ;  /* 0x000000ffff967224 */ /* 0x000fe200078e00c4 */
[----:B------:R-:W-:Y:S01]  /*15220*/  HMMA.16816.F32.BF16 R52, R4, R64, R52 ;  /* 0x000000400434723c */ /* 0x000fe20000041834 */
[----:B------:R-:W-:-:S05]  /*15230*/  IMAD.MOV.U32 R151, RZ, RZ, R138 ;  /* 0x000000ffff977224 */ /* 0x000fca00078e008a */
[C---:B------:R-:W-:Y:S06]  /*15240*/  HMMA.16816.F32.BF16 R68, R4.reuse, R80, R68 ;  /* 0x000000500444723c */ /* 0x040fec0000041844 */
[C---:B------:R-:W-:Y:S06]  /*15250*/  HMMA.16816.F32.BF16 R148, R4.reuse, R152, R148 ;  /* 0x000000980494723c */ /* 0x040fec0000041894 */
[C---:B------:R-:W-:Y:S06]  /*15260*/  HMMA.16816.F32.BF16 R152, R4.reuse, R154, R160 ;  /* 0x0000009a0498723c */ /* 0x040fec00000418a0 */
[C---:B------:R-:W-:Y:S06]  /*15270*/  HMMA.16816.F32.BF16 R160, R4.reuse, R168, R248 ;  /* 0x000000a804a0723c */ /* 0x040fec00000418f8 */
[C---:B------:R-:W-:Y:S06]  /*15280*/  HMMA.16816.F32.BF16 R168, R4.reuse, R170, R8 ;  /* 0x000000aa04a8723c */ /* 0x040fec0000041808 */
[C---:B------:R-:W-:Y:S01]  /*15290*/  HMMA.16816.F32.BF16 R84, R4.reuse, R96, R84 ;  /* 0x000000600454723c */ /* 0x040fe20000041854 */
[----:B------:R-:W-:Y:S01]  /*152a0*/  FFMA.FTZ R11, R195, R18, R244 ;  /* 0x00000012c30b7223 */ /* 0x000fe200000100f4 */
[----:B------:R-:W-:Y:S01]  /*152b0*/  FADD.FTZ R10, R234, R3 ;  /* 0x00000003ea0a7221 */ /* 0x000fe20000010000 */
[----:B------:R-:W-:Y:S01]  /*152c0*/  FADD.FTZ R9, R199, R2 ;  /* 0x00000002c7097221 */ /* 0x000fe20000010000 */
        /* <DEDUP_REMOVED lines=37> */
[----:B------:R4:W-:Y:S02]  /*15520*/  STL [R1+0x24], R0 ;  /* 0x0000240001007387 */ /* 0x0009e40000100800 */
.L_x_1794:
[----:B------:R-:W-:-:S06]  /*15530*/  UISETP.GT.AND UP0, UPT, UR5, UR15, UPT ;  /* 0x0000000f0500728c */ /* 0x000fcc000bf04270 */
[----:B------:R-:W-:-:S13]  /*15540*/  PLOP3.LUT P0, PT, PT, PT, UP0, 0x80, 0x0 ;  /* 0x000000000000781c */ /* 0x000fda0003f0f008 */
[----:B------:R-:W-:Y:S05]  /*15550*/  @!P0 BRA `(.L_x_1807) ;  /* 0x0000003800548947 */ /* 0x000fea0003800000 */
[----:B----4-:R-:W4:Y:S01]  /*15560*/  LDL.64 R4, [R1+0x50] ;  /* 0x0000500001047983 */ /* 0x010f220000100a00 */
[----:B------:R-:W-:Y:S01]  /*15570*/  ULDC UR4, c[0x0][0x2d0] ;  /* 0x0000b40000047ab9 */ /* 0x000fe20000000800 */
[----:B------:R-:W-:Y:S01]  /*15580*/  IADD3 R0, R252, 0x4, RZ ;  /* 0x00000004fc007810 */ /* 0x000fe20007ffe0ff */
[----:B------:R-:W-:Y:S01]  /*15590*/  IMAD.MOV.U32 R132, RZ, RZ, R136 ;  /* 0x000000ffff847224 */ /* 0x000fe200078e0088 */
[----:B------:R-:W5:Y:S01]  /*155a0*/  LDL.LU R2, [R1+0x4c] ;  /* 0x00004c0001027983 */ /* 0x000f620000300800 */
[----:B------:R-:W-:Y:S01]  /*155b0*/  MOV R133, R135 ;  /* 0x0000008700857202 */ /* 0x000fe20000000f00 */
[----:B------:R-:W-:Y:S01]  /*155c0*/  IMAD.MOV.U32 R138, RZ, RZ, R134 ;  /* 0x000000ffff8a7224 */ /* 0x000fe200078e0086 */
[----:B------:R-:W-:Y:S01]  /*155d0*/  MOV R139, R137 ;  /* 0x00000089008b7202 */ /* 0x000fe20000000f00 */
[----:B------:R-:W1:Y:S01]  /*155e0*/  LDL.LU R3, [R1+0x78] ;  /* 0x0000780001037983 */ /* 0x000e620000300800 */
[----:B------:R-:W-:Y:S01]  /*155f0*/  ULDC UR8, c[0x0][0x2d0] ;  /* 0x0000b40000087ab9 */ /* 0x000fe20000000800 */
[----:B------:R-:W-:Y:S01]  /*15600*/  ULDC.64 UR6, c[0x0][0x248] ;  /* 0x0000920000067ab9 */ /* 0x000fe20000000a00 */
[----:B----4-:R-:W-:Y:S01]  /*15610*/  ISETP.GE.AND P4, PT, R4, UR4, PT ;  /* 0x0000000404007c0c */ /* 0x010fe2000bf86270 */
[----:B------:R-:W-:Y:S01]  /*15620*/  ULDC UR4, c[0x0][0x2ec] ;  /* 0x0000bb0000047ab9 */ /* 0x000fe20000000800 */
[----:B------:R-:W4:Y:S01]  /*15630*/  LDC.U8 R4, c[0x0][0x388] ;  /* 0x0000e200ff047b82 */ /* 0x000f220000000000 */
[----:B-123--:R-:W-:-:S10]  /*15640*/  IMAD.WIDE.U32 R246, R3, -0x2daee0ad, RZ ;  /* 0xd2511f5303f67825 */ /* 0x00efd400078e00ff */
[----:B------:R-:W1:Y:S08]  /*15650*/  @!P4 LDC.64 R8, c[0x0][0x220] ;  /* 0x00008800ff08cb82 */ /* 0x000e700000000a00 */
[----:B------:R-:W2:Y:S01]  /*15660*/  @!P4 LDC.64 R6, c[0x0][0x220] ;  /* 0x00008800ff06cb82 */ /* 0x000ea20000000a00 */
[----:B----4-:R-:W-:Y:S01]  /*15670*/  PRMT R4, R4, 0x7054, R4 ;  /* 0x0000705404047816 */ /* 0x010fe20000000004 */
[----:B------:R-:W-:Y:S01]  /*15680*/  IMAD.WIDE.U32 R4, R0, -0x326172a9, RZ ;  /* 0xcd9e8d5700047825 */ /* 0x000fe200078e00ff */
[----:B-1----:R-:W-:Y:S04]  /*15690*/  @!P4 STL.64 [R1+0x40], R8 ;  /* 0x000040080100c387 */ /* 0x002fe80000100a00 */
[----:B--2---:R1:W-:Y:S02]  /*156a0*/  @!P4 STL.64 [R1+0x38], R6 ;  /* 0x000038060100c387 */ /* 0x0043e40000100a00 */
[----:B-1----:R-:W-:-:S05]  /*156b0*/  IMAD.WIDE.U32 R6, R252, -0x326172a9, RZ ;  /* 0xcd9e8d57fc067825 */ /* 0x002fca00078e00ff */
[----:B------:R1:W-:Y:S01]  /*156c0*/  STL.64 [R1+0x28], R6 ;  /* 0x0000280601007387 */ /* 0x0003e20000100a00 */
[-C--:B-----5:R-:W-:Y:S02]  /*156d0*/  LOP3.LUT R0, R7, R2.reuse, RZ, 0x3c, !PT ;  /* 0x0000000207007212 */ /* 0x0a0fe400078e3cff */
[----:B------:R-:W-:Y:S01]  /*156e0*/  LOP3.LUT R2, R5, R2, RZ, 0x3c, !PT ;  /* 0x0000000205027212 */ /* 0x000fe200078e3cff */
[----:B------:R2:W-:Y:S04]  /*156f0*/  STL.64 [R1+0x10], R4 ;  /* 0x0000100401007387 */ /* 0x0005e80000100a00 */
[----:B-1----:R-:W3:Y:S04]  /*15700*/  LDL.LU.64 R6, [R1+0x68] ;  /* 0x0000680001067983 */ /* 0x002ee80000300a00 */
[----:B--2---:R-:W2:Y:S01]  /*15710*/  LDL.LU.64 R4, [R1+0x70] ;  /* 0x0000700001047983 */ /* 0x004ea20000300a00 */
[----:B------:R-:W-:-:S04]  /*15720*/  IMAD.WIDE.U32 R8, R0, -0x2daee0ad, RZ ;  /* 0xd2511f5300087825 */ /* 0x000fc800078e00ff */
[----:B------:R-:W-:Y:S01]  /*15730*/  IMAD.WIDE.U32 R2, R2, -0x2daee0ad, RZ ;  /* 0xd2511f5302027825 */ /* 0x000fe200078e00ff */
[----:B------:R-:W-:Y:S04]  /*15740*/  STL.64 [R1], R8 ;  /* 0x0000000801007387 */ /* 0x000fe80000100a00 */
[----:B------:R3:W-:Y:S02]  /*15750*/  STL.64 [R1+0x8], R2 ;  /* 0x0000080201007387 */ /* 0x0007e40000100a00 */
[----:B---3--:R-:W-:Y:S01]  /*15760*/  IMAD.MOV.U32 R3, RZ, RZ, R7 ;  /* 0x000000ffff037224 */ /* 0x008fe200078e0007 */
[----:B--2---:R-:W-:-:S05]  /*15770*/  MOV R2, R4 ;  /* 0x0000000400027202 */ /* 0x004fca0000000f00 */
[----:B------:R1:W-:Y:S01]  /*15780*/  STL.64 [R1+0x30], R2 ;  /* 0x0000300201007387 */ /* 0x0003e20000100a00 */
[----:B------:R-:W-:Y:S05]  /*15790*/  BRA `(.L_x_1808) ;  /* 0x0000000000c47947 */ /* 0x000fea0003800000 */
.L_x_1810:
        /* <DEDUP_REMOVED lines=49> */
.L_x_1808:
[----:B-1----:R-:W2:Y:S01]  /*15ab0*/  LDL R0, [R1+0x48] ;  /* 0x0000480001007983 */ /* 0x002ea20000100800 */
        /* <DEDUP_REMOVED lines=20> */
[----:B-----5:R-:W-:Y:S02]  /*15c00*/  @!P4 LEA.HI.X R11, R2, R15, R3, 0x1, P5 ;  /* 0x0000000f020bc211 */ /* 0x020fe400028f0c03 */
[----:B------:R-:W-:Y:S02]  /*15c10*/  IADD3.X R5, R3, UR19, RZ, P0, !PT ;  /* 0x0000001303057c10 */ /* 0x000fe400087fe4ff */
[C---:B------:R-:W-:Y:S01]  /*15c20*/  @!P4 LEA R8, P3, R0.reuse, R4, 0x1 ;  /* 0x000000040008c211 */ /* 0x040fe200078608ff */
[----:B------:R-:W-:Y:S01]  /*15c30*/  @!PT LDS RZ, [RZ] ;  /* 0x00000000fffff984 */ /* 0x000fe20000000800 */
[----:B------:R-:W-:Y:S01]  /*15c40*/  @!PT LDS RZ, [RZ] ;  /* 0x00000000fffff984 */ /* 0x000fe20000000800 */
[----:B------:R-:W-:Y:S01]  /*15c50*/  @!PT LDS RZ, [RZ] ;  /* 0x00000000fffff984 */ /* 0x000fe20000000800 */
[----:B------:R-:W-:Y:S02]  /*15c60*/  @!P4 LDGSTS.E.BYPASS.LTC128B.128 [R223+0xa000], desc[UR22][R10.64] ;  /* 0x0a0000000adfcfae */ /* 0x000fe4000b901d56 */
[----:B------:R-:W2:Y:S01]  /*15c70*/  @!P1 LDC.64 R12, c[0x0][0x220] ;  /* 0x00008800ff0c9b82 */ /* 0x000ea20000000a00 */
[----:B------:R-:W-:Y:S01]  /*15c80*/  @!P4 LEA.HI.X R9, R0, R14, R5, 0x1, P3 ;  /* 0x0000000e0009c211 */ /* 0x000fe200018f0c05 */
        /* <DEDUP_REMOVED lines=30> */
[C---:B------:R-:W-:Y:S01]  /*15e70*/  VIADD R134, R0.reuse, 0x1 ;  /* 0x0000000100867836 */ /* 0x040fe20000000000 */
[----:B------:R-:W4:Y:S01]  /*15e80*/  LDSM.16.M88.4 R180, [R219] ;  /* 0x00000000dbb4783b */ /* 0x000f220000000200 */
[CC--:B------:R-:W-:Y:S01]  /*15e90*/  ISETP.GE.AND P2, PT, R0.reuse, R227.reuse, PT ;  /* 0x000000e30000720c */ /* 0x0c0fe20003f46270 */
[C---:B------:R-:W-:Y:S01]  /*15ea0*/  VIADD R3, R0.reuse, 0x11 ;  /* 0x0000001100037836 */ /* 0x040fe20000000000 */
[C---:B------:R-:W-:Y:S01]  /*15eb0*/  ISETP.GE.AND P5, PT, R0.reuse, R226, PT ;  /* 0x000000e20000720c */ /* 0x040fe20003fa6270 */
[----:B------:R-:W5:Y:S01]  /*15ec0*/  LDSM.16.M88.4 R184, [R212+0x2000] ;  /* 0x00200000d4b8783b */ /* 0x000f620000000200 */
[C---:B------:R-:W-:Y:S01]  /*15ed0*/  ISETP.GE.OR P2, PT, R0.reuse, R230, !P2 ;  /* 0x000000e60000720c */ /* 0x040fe20005746670 */
[----:B------:R-:W-:Y:S01]  /*15ee0*/  VIADD R2, R0, 0x18 ;  /* 0x0000001800027836 */ /* 0x000fe20000000000 */
[C---:B------:R-:W-:Y:S01]  /*15ef0*/  ISETP.GE.AND P3, PT, R134.reuse, R226, PT ;  /* 0x000000e28600720c */ /* 0x040fe20003f66270 */
[----:B------:R-:W5:Y:S01]  /*15f00*/  LDSM.16.M88.4 R188, [R222] ;  /* 0x00000000debc783b */ /* 0x000f620000000200 */
[C---:B------:R-:W-:Y:S02]  /*15f10*/  ISETP.GE.AND P0, PT, R134.reuse, R227, PT ;  /* 0x000000e38600720c */ /* 0x040fe40003f06270 */
[CC--:B------:R-:W-:Y:S01]  /*15f20*/  ISETP.GE.OR P3, PT, R134.reuse, R231.reuse, !P3 ;  /* 0x000000e78600720c */ /* 0x0c0fe20005f66670 */
[----:B------:R-:W-:Y:S01]  /*15f30*/  LDSM.16.M88.4 R192, [R218] ;  /* 0x00000000dac0783b */ /* 0x000fe20000000200 */
[----:B------:R-:W-:Y:S02]  /*15f40*/  ISETP.GE.OR P0, PT, R134, R230, !P0 ;  /* 0x000000e68600720c */ /* 0x000fe40004706670 */
[C---:B------:R-:W-:Y:S01]  /*15f50*/  ISETP.GE.OR P5, PT, R0.reuse, R231, !P5 ;  /* 0x000000e70000720c */ /* 0x040fe20006fa6670 */
[----:B------:R-:W5:Y:S01]  /*15f60*/  LDSM.16.M88.4 R196, [R216+0x8000] ;  /* 0x00800000d8c4783b */ /* 0x000f620000000200 */
[C---:B------:R-:W-:Y:S01]  /*15f70*/  ISETP.GE.AND P6, PT, R0.reuse, R225, PT ;  /* 0x000000e10000720c */ /* 0x040fe20003fc6270 */
[-C--:B--2---:R-:W-:Y:S02]  /*15f80*/  HMMA.16816.F32.BF16 R4, R32, R16.reuse, RZ ;  /* 0x000000102004723c */ /* 0x084fe400000418ff */
[----:B------:R-:W2:Y:S01]  /*15f90*/  LDSM.16.M88.4 R200, [R218+0x2000] ;  /* 0x00200000dac8783b */ /* 0x000ea20000000200 */
[----:B------:R-:W-:Y:S03]  /*15fa0*/  ISETP.GE.OR P6, PT, R0, R229, !P6 ;  /* 0x000000e50000720c */ /* 0x000fe600077c6670 */
[----:B------:R-:W-:Y:S01]  /*15fb0*/  LDSM.16.M88.4 R204, [R217+0x2000] ;  /* 0x00200000d9cc783b */ /* 0x000fe20000000200 */
[C---:B---3--:R-:W-:Y:S06]  /*15fc0*/  HMMA.16816.F32.BF16 R8, R28.reuse, R16, RZ ;  /* 0x000000101c08723c */ /* 0x048fec00000418ff */
[-C--:B------:R-:W-:Y:S06]  /*15fd0*/  HMMA.16816.F32.BF16 R12, R28, R18.reuse, RZ ;  /* 0x000000121c0c723c */ /* 0x080fec00000418ff */
[C---:B------:R-:W-:Y:S06]  /*15fe0*/  HMMA.16816.F32.BF16 R16, R32.reuse, R18, RZ ;  /* 0x000000122010723c */ /* 0x040fec00000418ff */
[-C--:B-1----:R-:W-:Y:S06]  /*15ff0*/  HMMA.16816.F32.BF16 R20, R32, R140.reuse, RZ ;  /* 0x0000008c2014723c */ /* 0x082fec00000418ff */
        /* <DEDUP_REMOVED lines=8> */
[----:B------:R-:W-:Y:S05]  /*16080*/  LDSM.16.M88.4 R180, [R217] ;  /* 0x00000000d9b4783b */ /* 0x000fea0000000200 */
[-C--:B------:R-:W-:Y:S06]  /*16090*/  HMMA.16816.F32.BF16 R20, R176, R188.reuse, R20 ;  /* 0x000000bcb014723c */ /* 0x080fec0000041814 */
[C---:B------:R-:W-:Y:S06]  /*160a0*/  HMMA.16816.F32.BF16 R24, R184.reuse, R188, R24 ;  /* 0x000000bcb818723c */ /* 0x040fec0000041818 */
[-C--:B------:R-:W-:Y:S01]  /*160b0*/  HMMA.16816.F32.BF16 R28, R184, R190.reuse, R28 ;  /* 0x000000beb81c723c */ /* 0x080fe2000004181c */
[----:B------:R-:W3:Y:S05]  /*160c0*/  LDSM.16.M88.4 R184, [R215] ;  /* 0x00000000d7b8783b */ /* 0x000eea0000000200 */
[----:B------:R-:W-:Y:S01]  /*160d0*/  HMMA.16816.F32.BF16 R32, R176, R190, R32 ;  /* 0x000000beb020723c */ /* 0x000fe20000041820 */
[----:B------:R-:W4:Y:S04]  /*160e0*/  LDSM.16.M88.4 R176, [R215+0x800] ;  /* 0x00080000d7b0783b */ /* 0x000f280000000200 */
[----:B------:R-:W-:Y:S01]  /*160f0*/  LDSM.16.M88.4 R188, [R210+0x4000] ;  /* 0x00400000d2bc783b */ /* 0x000fe20000000200 */
[-C--:B------:R-:W-:Y:S06]  /*16100*/  HMMA.16816.F32.BF16 R4, R192, R196.reuse, R4 ;  /* 0x000000c4c004723c */ /* 0x080fec0000041804 */
[C---:B--2---:R-:W-:Y:S06]  /*16110*/  HMMA.16816.F32.BF16 R8, R200.reuse, R196, R8 ;  /* 0x000000c4c808723c */ /* 0x044fec0000041808 */
[-C--:B------:R-:W-:Y:S06]  /*16120*/  HMMA.16816.F32.BF16 R12, R200, R198.reuse, R12 ;  /* 0x000000c6c80c723c */ /* 0x080fec000004180c */
[C---:B------:R-:W-:Y:S01]  /*16130*/  HMMA.16816.F32.BF16 R16, R192.reuse, R198, R16 ;  /* 0x000000c6c010723c */ /* 0x040fe20000041810 */
[----:B------:R-:W2:Y:S05]  /*16140*/  LDSM.16.M88.4 R196, [R208+0x9000] ;  /* 0x00900000d0c4783b */ /* 0x000eaa0000000200 */
[-C--:B-1----:R-:W-:Y:S06]  /*16150*/  HMMA.16816.F32.BF16 R20, R192, R140.reuse, R20 ;  /* 0x0000008cc014723c */ /* 0x082fec0000041814 */
[C---:B------:R-:W-:Y:S06]  /*16160*/  HMMA.16816.F32.BF16 R24, R200.reuse, R140, R24 ;  /* 0x0000008cc818723c */ /* 0x040fec0000041818 */
[-C--:B------:R-:W-:Y:S01]  /*16170*/  HMMA.16816.F32.BF16 R28, R200, R142.reuse, R28 ;  /* 0x0000008ec81c723c */ /* 0x080fe2000004181c */
[----:B------:R-:W1:Y:S05]  /*16180*/  LDSM.16.M88.4 R200, [R210+0x6000] ;  /* 0x00600000d2c8783b */ /* 0x000e6a0000000200 */
[----:B------:R-:W-:Y:S01]  /*16190*/  HMMA.16816.F32.BF16 R32, R192, R142, R32 ;  /* 0x0000008ec020723c */ /* 0x000fe20000041820 */
[----:B------:R-:W5:Y:S04]  /*161a0*/  LDSM.16.M88.4 R140, [R208+0x9800] ;  /* 0x00980000d08c783b */ /* 0x000f680000000200 */
[----:B------:R-:W-:Y:S01]  /*161b0*/  LDSM.16.M88.4 R192, [R221] ;  /* 0x00000000ddc0783b */ /* 0x000fe20000000200 */
        /* <DEDUP_REMOVED lines=8> */
[----:B------:R-:W4:Y:S05]  /*16240*/  LDSM.16.M88.4 R204, [R212+0x6000] ;  /* 0x00600000d4cc783b */ /* 0x000f2a0000000200 */
[----:B------:R-:W-:Y:S01]  /*16250*/  HMMA.16816.F32.BF16 R32, R180, R178, R32 ;  /* 0x000000b2b420723c */ /* 0x000fe20000041820 */
[----:B------:R-:W4:Y:S04]  /*16260*/  LDSM.16.M88.4 R176, [R220] ;  /* 0x00000000dcb0783b */ /* 0x000f280000000200 */
[----:B------:R-:W-:Y:S01]  /*16270*/  LDSM.16.M88.4 R180, [R218+0x4000] ;  /* 0x00400000dab4783b */ /* 0x000fe20000000200 */
[-C--:B--2---:R-:W-:Y:S06]  /*16280*/  HMMA.16816.F32.BF16 R4, R188, R196.reuse, R4 ;  /* 0x000000c4bc04723c */ /* 0x084fec0000041804 */
[C---:B-1----:R-:W-:Y:S06]  /*16290*/  HMMA.16816.F32.BF16 R8, R200.reuse, R196, R8 ;  /* 0x000000c4c808723c */ /* 0x042fec0000041808 */
[-C--:B------:R-:W-:Y:S06]  /*162a0*/  HMMA.16816.F32.BF16 R12, R200, R198.reuse, R12 ;  /* 0x000000c6c80c723c */ /* 0x080fec000004180c */
[C---:B------:R-:W-:Y:S01]  /*162b0*/  HMMA.16816.F32.BF16 R16, R188.reuse, R198, R16 ;  /* 0x000000c6bc10723c */ /* 0x040fe20000041810 */
[----:B------:R-:W1:Y:S05]  /*162c0*/  LDSM.16.M88.4 R196, [R216+0x9000] ;  /* 0x00900000d8c4783b */ /* 0x000e6a0000000200 */
[-C--:B-----5:R-:W-:Y:S06]  /*162d0*/  HMMA.16816.F32.BF16 R20, R188, R140.reuse, R20 ;  /* 0x0000008cbc14723c */ /* 0x0a0fec0000041814 */
[C---:B------:R-:W-:Y:S06]  /*162e0*/  HMMA.16816.F32.BF16 R24, R200.reuse, R140, R24 ;  /* 0x0000008cc818723c */ /* 0x040fec0000041818 */
[-C--:B------:R-:W-:Y:S01]  /*162f0*/  HMMA.16816.F32.BF16 R28, R200, R142.reuse, R28 ;  /* 0x0000008ec81c723c */ /* 0x080fe2000004181c */
[----:B------:R-:W2:Y:S05]  /*16300*/  LDSM.16.M88.4 R200, [R218+0x6000] ;  /* 0x00600000dac8783b */ /* 0x000eaa0000000200 */
[----:B------:R-:W-:Y:S01]  /*16310*/  HMMA.16816.F32.BF16 R32, R188, R142, R32 ;  /* 0x0000008ebc20723c */ /* 0x000fe20000041820 */
[----:B------:R-:W5:Y:S04]  /*16320*/  LDSM.16.M88.4 R140, [R216+0x9800] ;  /* 0x00980000d88c783b */ /* 0x000f680000000200 */
[----:B------:R-:W-:Y:S01]  /*16330*/  LDSM.16.M88.4 R188, [R217+0x4000] ;  /* 0x00400000d9bc783b */ /* 0x000fe20000000200 */
[-C--:B---3--:R-:W-:Y:S06]  /*16340*/  HMMA.16816.F32.BF16 R4, R184, R192.reuse, R4 ;  /* 0x000000c0b804723c */ /* 0x088fec0000041804 */
[C---:B----4-:R-:W-:Y:S06]  /*16350*/  HMMA.16816.F32.BF16 R8, R204.reuse, R192, R8 ;  /* 0x000000c0cc08723c */ /* 0x050fec0000041808 */
[-C--:B------:R-:W-:Y:S06]  /*16360*/  HMMA.16816.F32.BF16 R12, R204, R194.reuse, R12 ;  /* 0x000000c2cc0c723c */ /* 0x080fec000004180c */
[C---:B------:R-:W-:Y:S01]  /*16370*/  HMMA.16816.F32.BF16 R16, R184.reuse, R194, R16 ;  /* 0x000000c2b810723c */ /* 0x040fe20000041810 */
[----:B------:R-:W3:Y:S05]  /*16380*/  LDSM.16.M88.4 R192, [R215+0x1000] ;  /* 0x00100000d7c0783b */ /* 0x000eea0000000200 */
[-C--:B------:R-:W-:Y:S06]  /*16390*/  HMMA.16816.F32.BF16 R20, R184, R176.reuse, R20 ;  /* 0x000000b0b814723c */ /* 0x080fec0000041814 */
[C---:B------:R-:W-:Y:S06]  /*163a0*/  HMMA.16816.F32.BF16 R24, R204.reuse, R176, R24 ;  /* 0x000000b0cc18723c */ /* 0x040fec0000041818 */
[-C--:B------:R-:W-:Y:S01]  /*163b0*/  HMMA.16816.F32.BF16 R28, R204, R178.reuse, R28 ;  /* 0x000000b2cc1c723c */ /* 0x080fe2000004181c */
[----:B------:R-:W4:Y:S05]  /*163c0*/  LDSM.16.M88.4 R204, [R217+0x6000] ;  /* 0x00600000d9cc783b */ /* 0x000f2a0000000200 */
[----:B------:R-:W-:Y:S01]  /*163d0*/  HMMA.16816.F32.BF16 R32, R184, R178, R32 ;  /* 0x000000b2b820723c */ /* 0x000fe20000041820 */
[----:B------:R-:W4:Y:S01]  /*163e0*/  LDSM.16.M88.4 R176, [R215+0x1800] ;  /* 0x00180000d7b0783b */ /* 0x000f220000000200 */
[----:B------:R-:W-:Y:S04]  /*163f0*/  DEPBAR.LE SB0, 0x0 ;  /* 0x000080000000791a */ /* 0x000fe80000000000 */
[-C--:B-1----:R-:W-:Y:S01]  /*16400*/  HMMA.16816.F32.BF16 R4, R180, R196.reuse, R4 ;  /* 0x000000c4b404723c */ /* 0x082fe20000041804 */
[----:B------:R-:W-:Y:S05]  /*16410*/  BAR.SYNC.DEFER_BLOCKING 0x0 ;  /* 0x0000000000007b1d */ /* 0x000fea0000010000 */
[C---:B--2---:R-:W-:Y:S06]  /*16420*/  HMMA.16816.F32.BF16 R8, R200.reuse, R196, R8 ;  /* 0x000000c4c808723c */ /* 0x044fec0000041808 */
[-C--:B------:R-:W-:Y:S06]  /*16430*/  HMMA.16816.F32.BF16 R12, R200, R198.reuse, R12 ;  /* 0x000000c6c80c723c */ /* 0x080fec000004180c */
[C---:B------:R-:W-:Y:S06]  /*16440*/  HMMA.16816.F32.BF16 R16, R180.reuse, R198, R16 ;  /* 0x000000c6b410723c */ /* 0x040fec0000041810 */
[-C--:B-----5:R-:W-:Y:S06]  /*16450*/  HMMA.16816.F32.BF16 R20, R180, R140.reuse, R20 ;  /* 0x0000008cb414723c */ /* 0x0a0fec0000041814 */
        /* <DEDUP_REMOVED lines=8> */
[-C--:B------:R-:W-:Y:S04]  /*164e0*/  HMMA.16816.F32.BF16 R20, R188, R176.reuse, R20 ;  /* 0x000000b0bc14723c */ /* 0x080fe80000041814 */
[----:B------:R-:W-:Y:S01]  /*164f0*/  FSEL R180, R5, -INF , !P3 ;  /* 0xff80000005b47808 */ /* 0x000fe20005800000 */
[----:B------:R-:W-:Y:S01]  /*16500*/  VIADD R6, R0, 0x8 ;  /* 0x0000000800067836 */ /* 0x000fe20000000000 */
[----:B------:R-:W-:Y:S01]  /*16510*/  FSEL R182, R7, -INF , !P0 ;  /* 0xff80000007b67808 */ /* 0x000fe20004000000 */
[C---:B------:R-:W-:Y:S04]  /*16520*/  HMMA.16816.F32.BF16 R24, R204.reuse, R176, R24 ;  /* 0x000000b0cc18723c */ /* 0x040fe80000041818 */
[-C--:B------:R-:W-:Y:S01]  /*16530*/  ISETP.GE.AND P0, PT, R6, R226.reuse, PT ;  /* 0x000000e20600720c */ /* 0x080fe20003f06270 */
[----:B------:R-:W-:Y:S01]  /*16540*/  VIADD R5, R0, 0x9 ;  /* 0x0000000900057836 */ /* 0x000fe20000000000 */
[----:B------:R-:W-:Y:S01]  /*16550*/  FSEL R143, R4, -INF , !P5 ;  /* 0xff800000048f7808 */ /* 0x000fe20006800000 */
[-C--:B------:R-:W-:Y:S03]  /*16560*/  HMMA.16816.F32.BF16 R28, R204, R178.reuse, R28 ;  /* 0x000000b2cc1c723c */ /* 0x080fe6000004181c */
[-C--:B------:R-:W-:Y:S01]  /*16570*/  ISETP.GE.OR P0, PT, R6, R231.reuse, !P0 ;  /* 0x000000e70600720c */ /* 0x080fe20004706670 */
[----:B------:R-:W-:Y:S01]  /*16580*/  VIADD R4, R0, 0x10 ;  /* 0x0000001000047836 */ /* 0x000fe20000000000 */
[-C--:B------:R-:W-:Y:S01]  /*16590*/  ISETP.GE.AND P3, PT, R5, R226.reuse, PT ;  /* 0x000000e20500720c */ /* 0x080fe20003f66270 */
[----:B------:R-:W-:Y:S04]  /*165a0*/  HMMA.16816.F32.BF16 R32, R188, R178, R32 ;  /* 0x000000b2bc20723c */ /* 0x000fe80000041820 */
[----:B------:R-:W-:Y:S02]  /*165b0*/  ISETP.GE.AND P2, PT, R4, R226, PT ;  /* 0x000000e20400720c */ /* 0x000fe40003f46270 */
[----:B------:R-:W-:Y:S02]  /*165c0*/  FMNMX.FTZ R7, R143, R132, !PT ;  /* 0x000000848f077209 */ /* 0x000fe40007810000 */
[----:B------:R-:W-:Y:S02]  /*165d0*/  FSEL R142, R16, -INF , !P0 ;  /* 0xff800000108e7808 */ /* 0x000fe40004000000 */
[----:B------:R-:W-:Y:S02]  /*165e0*/  ISETP.GE.OR P3, PT, R5, R231, !P3 ;  /* 0x000000e70500720c */ /* 0x000fe40005f66670 */
[----:B------:R-:W-:Y:S02]  /*165f0*/  FMNMX.FTZ R7, R180, R7, !PT ;  /* 0x00000007b4077209 */ /* 0x000fe40007810000 */
[----:B------:R-:W-:Y:S02]  /*16600*/  ISETP.GE.AND P0, PT, R3, R226, PT ;  /* 0x000000e20300720c */ /* 0x000fe40003f06270 */
[----:B------:R-:W-:Y:S02]  /*16610*/  ISETP.GE.AND P5, PT, R0, R224, PT ;  /* 0x000000e00000720c */ /* 0x000fe40003fa6270 */
[----:B------:R-:W-:Y:S02]  /*16620*/  ISETP.GE.OR P2, PT, R4, R231, !P2 ;  /* 0x000000e70400720c */ /* 0x000fe40005746670 */
[----:B------:R-:W-:Y:S02]  /*16630*/  FSEL R141, R17, -INF , !P3 ;  /* 0xff800000118d7808 */ /* 0x000fe40005800000 */
[----:B------:R-:W-:Y:S02]  /*16640*/  FMNMX.FTZ R135, R142, R7, !PT ;  /* 0x000000078e877209 */ /* 0x000fe40007810000 */
[----:B------:R-:W-:Y:S02]  /*16650*/  ISETP.GE.OR P0, PT, R3, R231, !P0 ;  /* 0x000000e70300720c */ /* 0x000fe40004706670 */
[C---:B------:R-:W-:Y:S01]  /*16660*/  ISETP.GE.OR P5, PT, R0.reuse, R228, !P5 ;  /* 0x000000e40000720c */ /* 0x040fe20006fa6670 */
[----:B------:R-:W-:Y:S01]  /*16670*/  VIADD R0, R0, 0x19 ;  /* 0x0000001900007836 */ /* 0x000fe20000000000 */
[-C--:B------:R-:W-:Y:S02]  /*16680*/  ISETP.GE.AND P3, PT, R2, R226.reuse, PT ;  /* 0x000000e20200720c */ /* 0x080fe40003f66270 */
[----:B------:R-:W-:Y:S02]  /*16690*/  FSEL R204, R20, -INF , !P2 ;  /* 0xff80000014cc7808 */ /* 0x000fe40005000000 */
[----:B------:R-:W-:Y:S02]  /*166a0*/  FMNMX.FTZ R135, R141, R135, !PT ;  /* 0x000000878d877209 */ /* 0x000fe40007810000 */
[----:B------:R-:W-:Y:S02]  /*166b0*/  FSEL R207, R21, -INF , !P0 ;  /* 0xff80000015cf7808 */ /* 0x000fe40004000000 */
[----:B------:R-:W-:Y:S02]  /*166c0*/  PLOP3.LUT P0, PT, PT, PT, UP0, 0x80, 0x0 ;  /* 0x000000000000781c */ /* 0x000fe40003f0f008 */
[----:B------:R-:W-:Y:S02]  /*166d0*/  ISETP.GE.AND P2, PT, R0, R226, PT ;  /* 0x000000e20000720c */ /* 0x000fe40003f46270 */
[----:B------:R-:W-:Y:S02]  /*166e0*/  ISETP.GE.OR P3, PT, R2, R231, !P3 ;  /* 0x000000e70200720c */ /* 0x000fe40005f66670 */
[----:B------:R-:W-:Y:S02]  /*166f0*/  FMNMX.FTZ R135, R204, R135, !PT ;  /* 0x00000087cc877209 */ /* 0x000fe40007810000 */
[----:B------:R-:W-:Y:S02]  /*16700*/  ISETP.GE.OR P2, PT, R0, R231, !P2 ;  /* 0x000000e70000720c */ /* 0x000fe40005746670 */
[----:B------:R-:W-:Y:S02]  /*16710*/  FSEL R199, R32, -INF , !P3 ;  /* 0xff80000020c77808 */ /* 0x000fe40005800000 */
[----:B------:R-:W-:Y:S02]  /*16720*/  FMNMX.FTZ R135, R207, R135, !PT ;  /* 0x00000087cf877209 */ /* 0x000fe40007810000 */
[----:B------:R-:W-:Y:S02]  /*16730*/  FSEL R200, R33, -INF , !P2 ;  /* 0xff80000021c87808 */ /* 0x000fe40005000000 */
[----:B------:R-:W-:Y:S02]  /*16740*/  FMNMX.FTZ R135, R199, R135, !PT ;  /* 0x00000087c7877209 */ /* 0x000fe40007810000 */
[-C--:B------:R-:W-:Y:S02]  /*16750*/  ISETP.GE.AND P3, PT, R6, R227.reuse, PT ;  /* 0x000000e30600720c */ /* 0x080fe40003f66270 */
[----:B------:R-:W-:Y:S02]  /*16760*/  ISETP.GE.AND P2, PT, R5, R227, PT ;  /* 0x000000e30500720c */ /* 0x000fe40003f46270 */
[----:B------:R-:W-:Y:S01]  /*16770*/  FMNMX.FTZ R135, R200, R135, !PT ;  /* 0x00000087c8877209 */ /* 0x000fe20007810000 */
[----:B------:R-:W-:Y:S10]  /*16780*/  @P0 BRA `(.L_x_1810) ;  /* 0xfffffff000040947 */ /* 0x000ff4000383ffff */
.L_x_1809:
[-C--:B------:R-:W-:Y:S01]  /*16790*/  ISETP.GE.OR P3, PT, R6, R230.reuse, !P3 ;  /* 0x000000e60600720c */ /* 0x080fe20005f66670 */
[----:B------:R-:W2:Y:S01]  /*167a0*/  LDL.64 R176, [R1+0x8] ;  /* 0x0000080001b07983 */ /* 0x000ea20000100a00 */
[----:B------:R-:W-:Y:S01]  /*167b0*/  FMNMX.FTZ R7, R181, R133, !PT ;  /* 0x00000085b5077209 */ /* 0x000fe20007810000 */
[----:B------:R-:W-:Y:S01]  /*167c0*/  UIADD3 UR5, UR27, -0x4498517b, URZ ;  /* 0xbb67ae851b057890 */ /* 0x000fe2000fffe03f */
[-C--:B------:R-:W-:Y:S01]  /*167d0*/  ISETP.GE.AND P1, PT, R4, R227.reuse, PT ;  /* 0x000000e30400720c */ /* 0x080fe20003f26270 */
[----:B------:R-:W-:Y:S01]  /*167e0*/  UIADD3 UR32, UR26, -0x61c88647, URZ ;  /* 0x9e3779b91a207890 */ /* 0x000fe2000fffe03f */
[----:B------:R-:W-:Y:S01]  /*167f0*/  ISETP.GE.AND P0, PT, R3, R227, PT ;  /* 0x000000e30300720c */ /* 0x000fe20003f06270 */
[----:B------:R-:W3:Y:S01]  /*16800*/  LDL.64 R190, [R1+0x28] ;  /* 0x0000280001be7983 */ /* 0x000ee20000100a00 */
[-C--:B------:R-:W-:Y:S01]  /*16810*/  ISETP.GE.OR P2, PT, R5, R230.reuse, !P2 ;  /* 0x000000e60500720c */ /* 0x080fe20005746670 */
[----:B------:R-:W-:Y:S01]  /*16820*/  UIADD3 UR18, UR26, 0x3c6ef372, URZ ;  /* 0x3c6ef3721a127890 */ /* 0x000fe2000fffe03f */
[----:B------:R-:W-:Y:S01]  /*16830*/  FSEL R18, R18, -INF , !P3 ;  /* 0xff80000012127808 */ /* 0x000fe20005800000 */
[----:B------:R-:W-:Y:S01]  /*16840*/  UISETP.GT.AND UP0, UPT, UR9, UR15, UPT ;  /* 0x0000000f0900728c */ /* 0x000fe2000bf04270 */
[----:B------:R-:W-:Y:S01]  /*16850*/  FMNMX.FTZ R7, R182, R7, !PT ;  /* 0x00000007b6077209 */ /* 0x000fe20007810000 */
[----:B------:R-:W4:Y:S01]  /*16860*/  LDL.64 R188, [R1+0x10] ;  /* 0x0000100001bc7983 */ /* 0x000f220000100a00 */
[-C--:B------:R-:W-:Y:S02]  /*16870*/  ISETP.GE.OR P1, PT, R4, R230.reuse, !P1 ;  /* 0x000000e60400720c */ /* 0x080fe40004f26670 */
[-C--:B------:R-:W-:Y:S02]  /*16880*/  ISETP.GE.OR P0, PT, R3, R230.reuse, !P0 ;  /* 0x000000e60300720c */ /* 0x080fe40004706670 */
[----:B------:R-:W-:Y:S01]  /*16890*/  FSEL R19, R19, -INF , !P2 ;  /* 0xff80000013137808 */ /* 0x000fe20005000000 */
[----:B------:R-:W5:Y:S01]  /*168a0*/  LDL.64 R178, [R1] ;  /* 0x0000000001b27983 */ /* 0x000f620000100a00 */
[----:B------:R-:W-:Y:S02]  /*168b0*/  FMNMX.FTZ R7, R18, R7, !PT ;  /* 0x0000000712077209 */ /* 0x000fe40007810000 */
[----:B------:R-:W-:Y:S02]  /*168c0*/  FSEL R202, R22, -INF , !P1 ;  /* 0xff80000016ca7808 */ /* 0x000fe40004800000 */
[----:B------:R-:W-:Y:S01]  /*168d0*/  ISETP.GE.AND P1, PT, R2, R227, PT ;  /* 0x000000e30200720c */ /* 0x000fe20003f26270 */
[----:B-1----:R-:W1:Y:S01]  /*168e0*/  SHFL.BFLY PT, R136, R135, 0x2, 0x1f ;  /* 0x0c401f0087887f89 */ /* 0x002e6200000e0000 */
[----:B------:R-:W-:Y:S02]  /*168f0*/  FSEL R201, R23, -INF , !P0 ;  /* 0xff80000017c97808 */ /* 0x000fe40004000000 */
[----:B------:R-:W-:Y:S02]  /*16900*/  FMNMX.FTZ R7, R19, R7, !PT ;  /* 0x0000000713077209 */ /* 0x000fe40007810000 */
[----:B------:R-:W-:Y:S02]  /*16910*/  ISETP.GE.AND P0, PT, R0, R227, PT ;  /* 0x000000e30000720c */ /* 0x000fe40003f06270 */
[-C--:B------:R-:W-:Y:S02]  /*16920*/  ISETP.GE.OR P1, PT, R2, R230.reuse, !P1 ;  /* 0x000000e60200720c */ /* 0x080fe40004f26670 */
[----:B------:R-:W-:Y:S02]  /*16930*/  ISETP.GE.AND P3, PT, R134, R225, PT ;  /* 0x000000e18600720c */ /* 0x000fe40003f66270 */
[----:B------:R-:W-:Y:S02]  /*16940*/  ISETP.GE.OR P0, PT, R0, R230, !P0 ;  /* 0x000000e60000720c */ /* 0x000fe40004706670 */
[----:B------:R-:W-:Y:S02]  /*16950*/  FSEL R187, R34, -INF , !P1 ;  /* 0xff80000022bb7808 */ /* 0x000fe40004800000 */
[----:B------:R-:W-:Y:S02]  /*16960*/  ISETP.GE.OR P3, PT, R134, R229, !P3 ;  /* 0x000000e58600720c */ /* 0x000fe40005f66670 */
[-C--:B------:R-:W-:Y:S02]  /*16970*/  ISETP.GE.AND P1, PT, R6, R225.reuse, PT ;  /* 0x000000e10600720c */ /* 0x080fe40003f26270 */
[----:B------:R-:W-:Y:S02]  /*16980*/  FSEL R17, R8, -INF , !P6 ;  /* 0xff80000008117808 */ /* 0x000fe40007000000 */
[----:B------:R-:W-:Y:S02]  /*16990*/  FSEL R198, R35, -INF , !P0 ;  /* 0xff80000023c67808 */ /* 0x000fe40004000000 */
[----:B------:R-:W-:Y:S02]  /*169a0*/  ISETP.GE.AND P0, PT, R5, R225, PT ;  /* 0x000000e10500720c */ /* 0x000fe40003f06270 */
[----:B-1----:R-:W-:Y:S02]  /*169b0*/  FMNMX.FTZ R136, R135, R136, !PT ;  /* 0x0000008887887209 */ /* 0x002fe40007810000 */
[----:B------:R-:W-:Y:S02]  /*169c0*/  FMNMX.FTZ R135, R202, R7, !PT ;  /* 0x00000007ca877209 */ /* 0x000fe40007810000 */
[----:B------:R-:W-:Y:S02]  /*169d0*/  ISETP.GE.OR P1, PT, R6, R229, !P1 ;  /* 0x000000e50600720c */ /* 0x000fe40004f26670 */
[----:B------:R-:W-:Y:S02]  /*169e0*/  FMNMX.FTZ R135, R201, R135, !PT ;  /* 0x00000087c9877209 */ /* 0x000fe40007810000 */
[----:B------:R-:W-:Y:S02]  /*169f0*/  FSEL R21, R9, -INF , !P3 ;  /* 0xff80000009157808 */ /* 0x000fe40005800000 */
[----:B------:R-:W-:Y:S01]  /*16a00*/  FMNMX.FTZ R7, R17, R138, !PT ;  /* 0x0000008a11077209 */ /* 0x000fe20007810000 */
[----:B------:R-:W-:Y:S01]  /*16a10*/  SHFL.BFLY PT, R9, R136, 0x1, 0x1f ;  /* 0x0c201f0088097f89 */ /* 0x000fe200000e0000 */
[----:B------:R-:W-:Y:S02]  /*16a20*/  FMNMX.FTZ R135, R187, R135, !PT ;  /* 0x00000087bb877209 */ /* 0x000fe40007810000 */
[----:B------:R-:W-:Y:S02]  /*16a30*/  ISETP.GE.OR P0, PT, R5, R229, !P0 ;  /* 0x000000e50500720c */ /* 0x000fe40004706670 */
[----:B------:R-:W-:Y:S02]  /*16a40*/  ISETP.GE.AND P6, PT, R4, R225, PT ;  /* 0x000000e10400720c */ /* 0x000fe40003fc6270 */
[----:B------:R-:W-:Y:S02]  /*16a50*/  FSEL R22, R12, -INF , !P1 ;  /* 0xff8000000c167808 */ /* 0x000fe40004800000 */
[----:B------:R-:W-:Y:S02]  /*16a60*/  FMNMX.FTZ R7, R21, R7, !PT ;  /* 0x0000000715077209 */ /* 0x000fe40007810000 */
[----:B------:R-:W-:Y:S02]  /*16a70*/  FMNMX.FTZ R135, R198, R135, !PT ;  /* 0x00000087c6877209 */ /* 0x000fe40007810000 */
[----:B------:R-:W-:Y:S02]  /*16a80*/  FSEL R23, R13, -INF , !P0 ;  /* 0xff8000000d177808 */ /* 0x000fe40004000000 */
[C---:B------:R-:W-:Y:S01]  /*16a90*/  ISETP.GE.AND P1, PT, R3.reuse, R225, PT ;  /* 0x000000e10300720c */ /* 0x040fe20003f26270 */
[----:B------:R-:W1:Y:S01]  /*16aa0*/  SHFL.BFLY PT, R8, R135, 0x2, 0x1f ;  /* 0x0c401f0087087f89 */ /* 0x000e6200000e0000 */
[----:B------:R-:W-:Y:S02]  /*16ab0*/  ISETP.GE.OR P6, PT, R4, R229, !P6 ;  /* 0x000000e50400720c */ /* 0x000fe400077c6670 */
[----:B------:R-:W-:Y:S02]  /*16ac0*/  FMNMX.FTZ R7, R22, R7, !PT ;  /* 0x0000000716077209 */ /* 0x000fe40007810000 */
[----:B------:R-:W-:Y:S02]  /*16ad0*/  ISETP.GE.AND P0, PT, R2, R225, PT ;  /* 0x000000e10200720c */ /* 0x000fe40003f06270 */
[----:B------:R-:W-:Y:S02]  /*16ae0*/  ISETP.GE.OR P1, PT, R3, R229, !P1 ;  /* 0x000000e50300720c */ /* 0x000fe40004f26670 */
[----:B------:R-:W-:Y:S02]  /*16af0*/  FSEL R203, R24, -INF , !P6 ;  /* 0xff80000018cb7808 */ /* 0x000fe40007000000 */
[----:B------:R-:W-:Y:S02]  /*16b00*/  FMNMX.FTZ R7, R23, R7, !PT ;  /* 0x0000000717077209 */ /* 0x000fe40007810000 */
[----:B------:R-:W-:Y:S02]  /*16b10*/  ISETP.GE.OR P0, PT, R2, R229, !P0 ;  /* 0x000000e50200720c */ /* 0x000fe40004706670 */
[-C--:B------:R-:W-:Y:S02]  /*16b20*/  ISETP.GE.AND P2, PT, R134, R224.reuse, PT ;  /* 0x000000e08600720c */ /* 0x080fe40003f46270 */
[----:B------:R-:W-:Y:S02]  /*16b30*/  ISETP.GE.AND P3, PT, R0, R225, PT ;  /* 0x000000e10000720c */ /* 0x000fe40003f66270 */
[----:B------:R-:W-:Y:S02]  /*16b40*/  FSEL R206, R25, -INF , !P1 ;  /* 0xff80000019ce7808 */ /* 0x000fe40004800000 */
[----:B------:R-:W-:Y:S02]  /*16b50*/  FMNMX.FTZ R7, R203, R7, !PT ;  /* 0x00000007cb077209 */ /* 0x000fe40007810000 */
[----:B------:R-:W-:Y:S02]  /*16b60*/  FSEL R241, R28, -INF , !P0 ;  /* 0xff8000001cf17808 */ /* 0x000fe40004000000 */
[----:B------:R-:W-:Y:S02]  /*16b70*/  ISETP.GE.AND P0, PT, R4, R224, PT ;  /* 0x000000e00400720c */ /* 0x000fe40003f06270 */
[----:B------:R-:W-:Y:S02]  /*16b80*/  ISETP.GE.OR P2, PT, R134, R228, !P2 ;  /* 0x000000e48600720c */ /* 0x000fe40005746670 */
[----:B------:R-:W-:Y:S02]  /*16b90*/  ISETP.GE.AND P1, PT, R6, R224, PT ;  /* 0x000000e00600720c */ /* 0x000fe40003f26270 */
[----:B------:R-:W-:Y:S02]  /*16ba0*/  FSEL R16, R10, -INF , !P5 ;  /* 0xff8000000a107808 */ /* 0x000fe40006800000 */
[----:B------:R-:W-:Y:S02]  /*16bb0*/  ISETP.GE.OR P3, PT, R0, R229, !P3 ;  /* 0x000000e50000720c */ /* 0x000fe40005f66670 */
[----:B------:R-:W-:Y:S02]  /*16bc0*/  FMNMX.FTZ R7, R206, R7, !PT ;  /* 0x00000007ce077209 */ /* 0x000fe40007810000 */
[-C--:B------:R-:W-:Y:S02]  /*16bd0*/  ISETP.GE.OR P0, PT, R4, R228.reuse, !P0 ;  /* 0x000000e40400720c */ /* 0x080fe40004706670 */
[----:B------:R-:W-:Y:S02]  /*16be0*/  FSEL R20, R11, -INF , !P2 ;  /* 0xff8000000b147808 */ /* 0x000fe40005000000 */
[----:B------:R-:W-:Y:S02]  /*16bf0*/  FMNMX.FTZ R4, R16, R139, !PT ;  /* 0x0000008b10047209 */ /* 0x000fe40007810000 */
[----:B------:R-:W-:Y:S02]  /*16c00*/  ISETP.GE.OR P1, PT, R6, R228, !P1 ;  /* 0x000000e40600720c */ /* 0x000fe40004f26670 */
[-C--:B------:R-:W-:Y:S02]  /*16c10*/  ISETP.GE.AND P6, PT, R5, R224.reuse, PT ;  /* 0x000000e00500720c */ /* 0x080fe40003fc6270 */
[----:B------:R-:W-:Y:S02]  /*16c20*/  FSEL R240, R29, -INF , !P3 ;  /* 0xff8000001df07808 */ /* 0x000fe40005800000 */
[----:B------:R-:W-:Y:S02]  /*16c30*/  FMNMX.FTZ R7, R241, R7, !PT ;  /* 0x00000007f1077209 */ /* 0x000fe40007810000 */
[----:B------:R-:W-:Y:S02]  /*16c40*/  ISETP.GE.AND P2, PT, R3, R224, PT ;  /* 0x000000e00300720c */ /* 0x000fe40003f46270 */
[----:B------:R-:W-:Y:S02]  /*16c50*/  FMNMX.FTZ R4, R20, R4, !PT ;  /* 0x0000000414047209 */ /* 0x000fe40007810000 */
[----:B------:R-:W-:Y:S02]  /*16c60*/  FSEL R14, R14, -INF , !P1 ;  /* 0xff8000000e0e7808 */ /* 0x000fe40004800000 */
[----:B------:R-:W-:Y:S02]  /*16c70*/  ISETP.GE.OR P6, PT, R5, R228, !P6 ;  /* 0x000000e40500720c */ /* 0x000fe400077c6670 */
[----:B------:R-:W-:Y:S02]  /*16c80*/  FMNMX.FTZ R5, R240, R7, !PT ;  /* 0x00000007f0057209 */ /* 0x000fe40007810000 */
[----:B------:R-:W-:Y:S02]  /*16c90*/  ISETP.GE.AND P1, PT, R2, R224, PT ;  /* 0x000000e00200720c */ /* 0x000fe40003f26270 */
[----:B------:R-:W-:Y:S01]  /*16ca0*/  ISETP.GE.OR P2, PT, R3, R228, !P2 ;  /* 0x000000e40300720c */ /* 0x000fe20005746670 */
[----:B------:R-:W1:Y:S01]  /*16cb0*/  SHFL.BFLY PT, R134, R5, 0x2, 0x1f ;  /* 0x0c401f0005867f89 */ /* 0x000e6200000e0000 */
[----:B------:R-:W-:Y:S02]  /*16cc0*/  FSEL R15, R15, -INF , !P6 ;  /* 0xff8000000f0f7808 */ /* 0x000fe40007000000 */
[----:B------:R-:W-:Y:S02]  /*16cd0*/  FMNMX.FTZ R3, R14, R4, !PT ;  /* 0x000000040e037209 */ /* 0x000fe40007810000 */
[----:B------:R-:W-:Y:S02]  /*16ce0*/  ISETP.GE.AND P3, PT, R0, R224, PT ;  /* 0x000000e00000720c */ /* 0x000fe40003f66270 */
[----:B------:R-:W-:Y:S02]  /*16cf0*/  ISETP.GE.OR P1, PT, R2, R228, !P1 ;  /* 0x000000e40200720c */ /* 0x000fe40004f26670 */
[----:B------:R-:W-:Y:S02]  /*16d00*/  FSEL R205, R26, -INF , !P0 ;  /* 0xff8000001acd7808 */ /* 0x000fe40004000000 */
[----:B------:R-:W-:Y:S02]  /*16d10*/  FMNMX.FTZ R2, R15, R3, !PT ;  /* 0x000000030f027209 */ /* 0x000fe40007810000 */
[----:B-1----:R-:W-:Y:S02]  /*16d20*/  FMNMX.FTZ R135, R135, R8, !PT ;  /* 0x0000000887877209 */ /* 0x002fe40007810000 */
[----:B------:R-:W-:Y:S02]  /*16d30*/  ISETP.GE.OR P3, PT, R0, R228, !P3 ;  /* 0x000000e40000720c */ /* 0x000fe40005f66670 */
[----:B------:R-:W-:Y:S01]  /*16d40*/  FMNMX.FTZ R0, R205, R2, !PT ;  /* 0x00000002cd007209 */ /* 0x000fe20007810000 */
[----:B------:R-:W1:Y:S01]  /*16d50*/  SHFL.BFLY PT, R6, R135, 0x1, 0x1f ;  /* 0x0c201f0087067f89 */ /* 0x000e6200000e0000 */
[----:B------:R-:W-:Y:S01]  /*16d60*/  FSEL R232, R27, -INF , !P2 ;  /* 0xff8000001be87808 */ /* 0x000fe20005000000 */
[----:B------:R-:W-:Y:S01]  /*16d70*/  IMAD.U32 R2, RZ, RZ, UR27 ;  /* 0x0000001bff027e24 */ /* 0x000fe2000f8e00ff */
[----:B------:R-:W-:Y:S02]  /*16d80*/  FSEL R235, R30, -INF , !P1 ;  /* 0xff8000001eeb7808 */ /* 0x000fe40004800000 */
[----:B------:R-:W-:Y:S02]  /*16d90*/  FMNMX.FTZ R0, R232, R0, !PT ;  /* 0x00000000e8007209 */ /* 0x000fe40007810000 */
[----:B------:R-:W-:Y:S02]  /*16da0*/  FMNMX.FTZ R136, R136, R9, !PT ;  /* 0x0000000988887209 */ /* 0x000fe40007810000 */
[----:B------:R-:W-:Y:S02]  /*16db0*/  FSEL R140, R31, -INF , !P3 ;  /* 0xff8000001f8c7808 */ /* 0x000fe40005800000 */
[----:B------:R-:W-:Y:S01]  /*16dc0*/  FMNMX.FTZ R0, R235, R0, !PT ;  /* 0x00000000eb007209 */ /* 0x000fe20007810000 */
[C---:B------:R-:W-:Y:S01]  /*16dd0*/  FMUL.FTZ R184, R136.reuse, UR4 ;  /* 0x0000000488b87c20 */ /* 0x040fe20008410000 */
[----:B------:R-:W-:Y:S02]  /*16de0*/  FSETP.NEU.FTZ.AND P3, PT, R136, -INF , PT ;  /* 0xff8000008800780b */ /* 0x000fe40003f7d000 */
[----:B------:R-:W-:Y:S02]  /*16df0*/  FMNMX.FTZ R0, R140, R0, !PT ;  /* 0x000000008c007209 */ /* 0x000fe40007810000 */
[----:B------:R-:W-:Y:S02]  /*16e00*/  FSEL R184, R184, RZ, P3 ;  /* 0x000000ffb8b87208 */ /* 0x000fe40001800000 */
[----:B------:R-:W-:Y:S02]  /*16e10*/  LOP3.LUT R3, R247, UR9, R2, 0x96, !PT ;  /* 0x00000009f7037c12 */ /* 0x000fe4000f8e9602 */
[----:B------:R-:W1:Y:S01]  /*16e20*/  SHFL.BFLY PT, R2, R0, 0x2, 0x1f ;  /* 0x0c401f0000027f89 */ /* 0x000e6200000e0000 */
[----:B------:R-:W-:Y:S01]  /*16e30*/  FMNMX.FTZ R134, R5, R134, !PT ;  /* 0x0000008605867209 */ /* 0x000fe20007810000 */
[--C-:B------:R-:W-:Y:S01]  /*16e40*/  FFMA.FTZ R5, R141, UR4, -R184.reuse ;  /* 0x000000048d057c23 */ /* 0x100fe200080108b8 */
[----:B-1----:R-:W-:Y:S01]  /*16e50*/  FMNMX.FTZ R135, R135, R6, !PT ;  /* 0x0000000687877209 */ /* 0x002fe20007810000 */
[----:B------:R-:W-:Y:S04]  /*16e60*/  IMAD.WIDE.U32 R10, R3, -0x326172a9, RZ ;  /* 0xcd9e8d57030a7825 */ /* 0x000fe800078e00ff */
[----:B------:R-:W-:Y:S01]  /*16e70*/  FFMA.FTZ R142, R142, UR4, -R184 ;  /* 0x000000048e8e7c23 */ /* 0x000fe200080108b8 */
[----:B------:R-:W-:Y:S01]  /*16e80*/  MUFU.EX2 R32, R5 ;  /* 0x0000000500207308 */ /* 0x000fe20000000800 */
[C---:B------:R-:W-:Y:S01]  /*16e90*/  FSETP.NEU.FTZ.AND P2, PT, R135.reuse, -INF , PT ;  /* 0xff8000008700780b */ /* 0x040fe20003f5d000 */
[----:B------:R-:W-:Y:S05]  /*16ea0*/  FMUL.FTZ R4, R135, UR4 ;  /* 0x0000000487047c20 */ /* 0x000fea0008410000 */
[----:B------:R-:W-:Y:S03]  /*16eb0*/  FSEL R141, R4, RZ, P2 ;  /* 0x000000ff048d7208 */ /* 0x000fe60001000000 */
[----:B------:R-:W-:Y:S02]  /*16ec0*/  MUFU.EX2 R33, R142 ;  /* 0x0000008e00217308 */ /* 0x000fe40000000800 */
[--C-:B------:R-:W-:Y:S01]  /*16ed0*/  FFMA.FTZ R18, R18, UR4, -R141.reuse ;  /* 0x0000000412127c23 */ /* 0x100fe2000801088d */
[--C-:B------:R-:W-:Y:S07]  /*16ee0*/  FFMA.FTZ R19, R19, UR4, -R141.reuse ;  /* 0x0000000413137c23 */ /* 0x100fee000801088d */
[----:B------:R1:W-:Y:S01]  /*16ef0*/  MUFU.EX2 R245, R18 ;  /* 0x0000001200f57308 */ /* 0x0003e20000000800 */
[----:B------:R-:W-:Y:S09]  /*16f00*/  FMNMX.FTZ R0, R0, R2, !PT ;  /* 0x0000000200007209 */ /* 0x000ff20007810000 */
[----:B------:R-:W5:Y:S01]  /*16f10*/  MUFU.EX2 R244, R19 ;  /* 0x0000001300f47308 */ /* 0x000f620000000800 */
[----:B-1----:R-:W1:Y:S02]  /*16f20*/  SHFL.BFLY PT, R18, R134, 0x1, 0x1f ;  /* 0x0c201f0086127f89 */ /* 0x002e6400000e0000 */
[----:B-1----:R-:W-:Y:S04]  /*16f30*/  FMNMX.FTZ R134, R134, R18, !PT ;  /* 0x0000001286867209 */ /* 0x002fe80007810000 */
[C---:B------:R-:W-:Y:S01]  /*16f40*/  FSETP.NEU.FTZ.AND P1, PT, R134.reuse, -INF , PT ;  /* 0xff8000008600780b */ /* 0x040fe20003f3d000 */
[----:B------:R-:W-:Y:S05]  /*16f50*/  FMUL.FTZ R186, R134, UR4 ;  /* 0x0000000486ba7c20 */ /* 0x000fea0008410000 */
[----:B------:R-:W-:Y:S05]  /*16f60*/  FSEL R186, R186, RZ, P1 ;  /* 0x000000ffbaba7208 */ /* 0x000fea0000800000 */
[--C-:B------:R-:W-:Y:S01]  /*16f70*/  FFMA.FTZ R21, R21, UR4, -R186.reuse ;  /* 0x0000000415157c23 */ /* 0x100fe200080108ba */
[----:B------:R-:W-:Y:S03]  /*16f80*/  FFMA.FTZ R17, R17, UR4, -R186 ;  /* 0x0000000411117c23 */ /* 0x000fe600080108ba */
[----:B------:R-:W-:Y:S10]  /*16f90*/  MUFU.EX2 R242, R21 ;  /* 0x0000001500f27308 */ /* 0x000ff40000000800 */
[----:B------:R-:W1:Y:S01]  /*16fa0*/  MUFU.EX2 R243, R17 ;  /* 0x0000001100f37308 */ /* 0x000e620000000800 */
[----:B--2---:R-:W-:Y:S05]  /*16fb0*/  LOP3.LUT R3, R177, UR5, R246, 0x96, !PT ;  /* 0x00000005b1037c12 */ /* 0x004fea000f8e96f6 */
[----:B------:R-:W-:Y:S01]  /*16fc0*/  IMAD.WIDE.U32 R24, R3, -0x326172a9, RZ ;  /* 0xcd9e8d5703187825 */ /* 0x000fe200078e00ff */
[C---:B---3--:R-:W-:Y:S05]  /*16fd0*/  LOP3.LUT R4, R11.reuse, UR32, R190, 0x96, !PT ;  /* 0x000000200b047c12 */ /* 0x048fea000f8e96be */
[----:B------:R-:W-:Y:S01]  /*16fe0*/  IMAD.WIDE.U32 R4, R4, -0x2daee0ad, RZ ;  /* 0xd2511f5304047825 */ /* 0x000fe200078e00ff */
[----:B----4-:R-:W-:Y:S05]  /*16ff0*/  LOP3.LUT R3, R11, UR32, R188, 0x96, !PT ;  /* 0x000000200b037c12 */ /* 0x010fea000f8e96bc */
[----:B------:R-:W-:Y:S01]  /*17000*/  IMAD.WIDE.U32 R2, R3, -0x2daee0ad, RZ ;  /* 0xd2511f5303027825 */ /* 0x000fe200078e00ff */
[----:B-----5:R-:W-:Y:S01]  /*17010*/  LOP3.LUT R8, R179, UR5, R246, 0x96, !PT ;  /* 0x00000005b3087c12 */ /* 0x020fe2000f8e96f6 */
[----:B------:R-:W-:Y:S01]  /*17020*/  UIADD3 UR5, UR27, 0x76cf5d0a, URZ ;  /* 0x76cf5d0a1b057890 */ /* 0x000fe2000fffe03f */
[----:B------:R-:W-:Y:S03]  /*17030*/  F2FP.BF16.F32.PACK_AB R179, R244, R245 ;  /* 0x000000f5f4b3723e */ /* 0x000fe600000010ff */
[----:B------:R-:W-:Y:S03]  /*17040*/  IMAD.WIDE.U32 R8, R8, -0x326172a9, RZ ;  /* 0xcd9e8d5708087825 */ /* 0x000fe600078e00ff */
[----:B------:R-:W-:Y:S02]  /*17050*/  LOP3.LUT R6, R5, UR5, R178, 0x96, !PT ;  /* 0x0000000505067c12 */ /* 0x000fe4000f8e96b2 */
[----:B------:R-:W-:Y:S01]  /*17060*/  LOP3.LUT R5, R3, UR5, R176, 0x96, !PT ;  /* 0x0000000503057c12 */ /* 0x000fe2000f8e96b0 */
[----:B------:R-:W-:Y:S01]  /*17070*/  FFMA.FTZ R3, R180, UR4, -R184 ;  /* 0x00000004b4037c23 */ /* 0x000fe200080108b8 */
[--C-:B------:R-:W-:Y:S01]  /*17080*/  LOP3.LUT R12, R9, UR18, R10.reuse, 0x96, !PT ;  /* 0x00000012090c7c12 */ /* 0x100fe2000f8e960a */
[----:B------:R-:W-:Y:S01]  /*17090*/  IMAD.WIDE.U32 R6, R6, -0x326172a9, RZ ;  /* 0xcd9e8d5706067825 */ /* 0x000fe200078e00ff */
[----:B------:R-:W-:Y:S01]  /*170a0*/  LOP3.LUT R10, R25, UR18, R10, 0x96, !PT ;  /* 0x00000012190a7c12 */ /* 0x000fe2000f8e960a */
[----:B------:R2:W-:Y:S01]  /*170b0*/  MUFU.EX2 R252, R3 ;  /* 0x0000000300fc7308 */ /* 0x0005e20000000800 */
[----:B------:R-:W-:Y:S01]  /*170c0*/  UIADD3 UR18, UR26, -0x255992d5, URZ ;  /* 0xdaa66d2b1a127890 */ /* 0x000fe2000fffe03f */
[----:B------:R-:W-:Y:S01]  /*170d0*/  IMAD.WIDE.U32 R12, R12, -0x2daee0ad, RZ ;  /* 0xd2511f530c0c7825 */ /* 0x000fe200078e00ff */
[----:B------:R-:W3:Y:S01]  /*170e0*/  LDC.U8 R176, c[0x0][0x388] ;  /* 0x0000e200ffb07b82 */ /* 0x000ee20000000000 */
[----:B------:R-:W-:Y:S01]  /*170f0*/  UMOV UR5, UR9 ;  /* 0x0000000900057c82 */ /* 0x000fe20008000000 */
[----:B------:R-:W-:Y:S01]  /*17100*/  F2FP.BF16.F32.PACK_AB R178, R32, R33 ;  /* 0x0000002120b2723e */ /* 0x000fe200000010ff */
[----:B------:R-:W-:Y:S01]  /*17110*/  IMAD.WIDE.U32 R10, R10, -0x2daee0ad, RZ ;  /* 0xd2511f530a0a7825 */ /* 0x000fe200078e00ff */
[----:B------:R-:W-:Y:S03]  /*17120*/  LOP3.LUT R13, R13, UR31, R4, 0x96, !PT ;  /* 0x0000001f0d0d7c12 */ /* 0x000fe6000f8e9604 */
[----:B------:R-:W-:Y:S01]  /*17130*/  FFMA.FTZ R4, R143, UR4, -R184 ;  /* 0x000000048f047c23 */ /* 0x000fe200080108b8 */
[----:B------:R-:W-:Y:S02]  /*17140*/  LOP3.LUT R7, R7, UR18, R8, 0x96, !PT ;  /* 0x0000001207077c12 */ /* 0x000fe4000f8e9608 */
[----:B------:R-:W-:Y:S01]  /*17150*/  LOP3.LUT R9, R11, UR31, R2, 0x96, !PT ;  /* 0x0000001f0b097c12 */ /* 0x000fe2000f8e9602 */
[----:B------:R4:W-:Y:S01]  /*17160*/  MUFU.EX2 R26, R4 ;  /* 0x00000004001a7308 */ /* 0x0009e20000000800 */
[----:B------:R-:W5:Y:S01]  /*17170*/  SHFL.BFLY PT, R2, R0, 0x1, 0x1f ;  /* 0x0c201f0000027f89 */ /* 0x000f6200000e0000 */
[----:B------:R-:W-:Y:S01]  /*17180*/  IMAD.WIDE.U32 R192, R13, -0x326172a9, RZ ;  /* 0xcd9e8d570dc07825 */ /* 0x000fe200078e00ff */
[----:B-1----:R-:W-:Y:S03]  /*17190*/  F2FP.BF16.F32.PACK_AB R180, R242, R243 ;  /* 0x000000f3f2b4723e */ /* 0x002fe600000010ff */
[--C-:B--2---:R-:W-:Y:S01]  /*171a0*/  FFMA.FTZ R3, R181, UR4, -R141.reuse ;  /* 0x00000004b5037c23 */ /* 0x104fe2000801088d */
[----:B------:R-:W-:Y:S01]  /*171b0*/  IMAD.WIDE.U32 R190, R9, -0x326172a9, RZ ;  /* 0xcd9e8d5709be7825 */ /* 0x000fe200078e00ff */
[----:B------:R-:W-:Y:S02]  /*171c0*/  LOP3.LUT R11, R193, UR30, R6, 0x96, !PT ;  /* 0x0000001ec10b7c12 */ /* 0x000fe4000f8e9606 */
[----:B------:R1:W-:Y:S01]  /*171d0*/  MUFU.EX2 R251, R3 ;  /* 0x0000000300fb7308 */ /* 0x0003e20000000800 */
[----:B------:R-:W-:Y:S04]  /*171e0*/  IMAD.WIDE.U32 R6, R7, -0x2daee0ad, RZ ;  /* 0xd2511f5307067825 */ /* 0x000fe800078e00ff */
[----:B------:R-:W-:Y:S01]  /*171f0*/  IMAD.WIDE.U32 R194, R11, -0x2daee0ad, RZ ;  /* 0xd2511f530bc27825 */ /* 0x000fe200078e00ff */
[----:B------:R-:W-:Y:S02]  /*17200*/  LOP3.LUT R12, R7, UR24, R12, 0x96, !PT ;  /* 0x00000018070c7c12 */ /* 0x000fe4000f8e960c */
[----:B---3--:R-:W-:Y:S01]  /*17210*/  PRMT R19, R176, 0x7054, R176 ;  /* 0x00007054b0137816 */ /* 0x008fe200000000b0 */
[----:B----4-:R-:W-:Y:S01]  /*17220*/  IMAD.WIDE.U32 R4, R5, -0x326172a9, RZ ;  /* 0xcd9e8d5705047825 */ /* 0x010fe200078e00ff */
[----:B------:R-:W-:Y:S03]  /*17230*/  LOP3.LUT R6, R195, UR10, R6, 0x96, !PT ;  /* 0x0000000ac3067c12 */ /* 0x000fe6000f8e9606 */
[----:B------:R-:W-:Y:S01]  /*17240*/  IMAD.WIDE.U32 R188, R12, -0x326172a9, RZ ;  /* 0xcd9e8d570cbc7825 */ /* 0x000fe200078e00ff */
[----:B------:R-:W-:Y:S02]  /*17250*/  LOP3.LUT R5, R5, UR18, R24, 0x96, !PT ;  /* 0x0000001205057c12 */ /* 0x000fe4000f8e9618 */
[----:B------:R-:W-:Y:S01]  /*17260*/  LOP3.LUT R8, R191, UR30, R4, 0x96, !PT ;  /* 0x0000001ebf087c12 */ /* 0x000fe2000f8e9604 */
[----:B-1----:R-:W-:Y:S01]  /*17270*/  FFMA.FTZ R3, R182, UR4, -R141 ;  /* 0x00000004b6037c23 */ /* 0x002fe2000801088d */
[----:B-----5:R-:W-:Y:S01]  /*17280*/  FMNMX.FTZ R137, R0, R2, !PT ;  /* 0x0000000200897209 */ /* 0x020fe20007810000 */
[----:B------:R-:W-:Y:S02]  /*17290*/  IMAD.WIDE.U32 R4, R5, -0x2daee0ad, RZ ;  /* 0xd2511f5305047825 */ /* 0x000fe400078e00ff */
[----:B------:R1:W2:Y:S01]  /*172a0*/  MUFU.EX2 R250, R3 ;  /* 0x0000000300fa7308 */ /* 0x0002a20000000800 */
[----:B------:R-:W-:Y:S01]  /*172b0*/  FSETP.NEU.FTZ.AND P0, PT, R137, -INF , PT ;  /* 0xff8000008900780b */ /* 0x000fe20003f1d000 */
[----:B------:R-:W-:Y:S01]  /*172c0*/  IMAD.WIDE.U32 R196, R8, -0x2daee0ad, RZ ;  /* 0xd2511f5308c47825 */ /* 0x000fe200078e00ff */
[----:B------:R-:W-:Y:S03]  /*172d0*/  LOP3.LUT R8, R5, UR24, R10, 0x96, !PT ;  /* 0x0000001805087c12 */ /* 0x000fe6000f8e960a */
[----:B------:R-:W-:Y:S02]  /*172e0*/  FMUL.FTZ R185, R137, UR4 ;  /* 0x0000000489b97c20 */ /* 0x000fe40008410000 */
[----:B------:R-:W-:Y:S03]  /*172f0*/  IMAD.WIDE.U32 R142, R8, -0x326172a9, RZ ;  /* 0xcd9e8d57088e7825 */ /* 0x000fe600078e00ff */
[----:B------:R-:W-:Y:S05]  /*17300*/  FSEL R185, R185, RZ, P0 ;  /* 0x000000ffb9b97208 */ /* 0x000fea0000000000 */
[--C-:B------:R-:W-:Y:S01]  /*17310*/  FFMA.FTZ R20, R20, UR4, -R185.reuse ;  /* 0x0000000414147c23 */ /* 0x100fe200080108b9 */
[----:B-1----:R-:W-:Y:S01]  /*17320*/  LOP3.LUT R3, R197, UR10, R4, 0x96, !PT ;  /* 0x0000000ac5037c12 */ /* 0x002fe2000f8e9604 */
[----:B------:R-:W-:Y:S04]  /*17330*/  IMAD.WIDE.U32 R4, R6, -0x326172a9, RZ ;  /* 0xcd9e8d5706047825 */ /* 0x000fe800078e00ff */
[----:B------:R-:W-:Y:S01]  /*17340*/  FFMA.FTZ R16, R16, UR4, -R185 ;  /* 0x0000000410107c23 */ /* 0x000fe200080108b9 */
[----:B------:R1:W-:Y:S01]  /*17350*/  MUFU.EX2 R238, R20 ;  /* 0x0000001400ee7308 */ /* 0x0003e20000000800 */
[----:B--2---:R-:W-:Y:S01]  /*17360*/  F2FP.BF16.F32.PACK_AB R177, R250, R251 ;  /* 0x000000fbfab1723e */ /* 0x004fe200000010ff */
[----:B------:R-:W-:Y:S01]  /*17370*/  IMAD.WIDE.U32 R2, R3, -0x326172a9, RZ ;  /* 0xcd9e8d5703027825 */ /* 0x000fe200078e00ff */
[----:B------:R-:W-:Y:S02]  /*17380*/  SHF.R.U32.HI R11, RZ, 0x10, R4 ;  /* 0x00000010ff0b7819 */ /* 0x000fe40000011604 */
[----:B------:R-:W-:Y:S02]  /*17390*/  LOP3.LUT R7, R4, 0xffff, RZ, 0xc0, !PT ;  /* 0x0000ffff04077812 */ /* 0x000fe400078ec0ff */
[C---:B------:R-:W-:Y:S03]  /*173a0*/  LOP3.LUT R6, R2.reuse, 0xffff, RZ, 0xc0, !PT ;  /* 0x0000ffff02067812 */ /* 0x040fe600078ec0ff */
[----:B------:R-:W2:Y:S01]  /*173b0*/  MUFU.EX2 R239, R16 ;  /* 0x0000001000ef7308 */ /* 0x000ea20000000800 */
[----:B------:R-:W-:Y:S02]  /*173c0*/  LOP3.LUT R0, R3, UR21, R142, 0x96, !PT ;  /* 0x0000001503007c12 */ /* 0x000fe4000f8e968e */
[----:B------:R-:W-:Y:S02]  /*173d0*/  LOP3.LUT R9, R2, 0xff, RZ, 0xc0, !PT ;  /* 0x000000ff02097812 */ /* 0x000fe400078ec0ff */
[----:B------:R-:W-:Y:S02]  /*173e0*/  SHF.R.U32.HI R3, RZ, 0x8, R6 ;  /* 0x00000008ff037819 */ /* 0x000fe40000011606 */
[----:B------:R-:W-:Y:S02]  /*173f0*/  LOP3.LUT R12, R4, 0xff, RZ, 0xc0, !PT ;  /* 0x000000ff040c7812 */ /* 0x000fe400078ec0ff */
[----:B------:R-:W-:Y:S01]  /*17400*/  PRMT R182, R9, 0x5410, R3 ;  /* 0x0000541009b67816 */ /* 0x000fe20000000003 */
[----:B------:R-:W-:Y:S01]  /*17410*/  FFMA.FTZ R3, R23, UR4, -R186 ;  /* 0x0000000417037c23 */ /* 0x000fe200080108ba */
[----:B------:R-:W-:Y:S02]  /*17420*/  SHF.R.U32.HI R10, RZ, 0x18, R4 ;  /* 0x00000018ff0a7819 */ /* 0x000fe40000011604 */
[----:B------:R-:W-:Y:S01]  /*17430*/  LOP3.LUT R4, R5, UR21, R188, 0x96, !PT ;  /* 0x0000001505047c12 */ /* 0x000fe2000f8e96bc */
[----:B------:R3:W-:Y:S01]  /*17440*/  MUFU.EX2 R236, R3 ;  /* 0x0000000300ec7308 */ /* 0x0007e20000000800 */
[----:B------:R-:W-:Y:S02]  /*17450*/  LOP3.LUT R5, R11, 0xff, RZ, 0xc0, !PT ;  /* 0x000000ff0b057812 */ /* 0x000fe400078ec0ff */
[--C-:B------:R-:W-:Y:S02]  /*17460*/  SHF.R.U32.HI R8, RZ, 0x10, R2.reuse ;  /* 0x00000010ff087819 */ /* 0x100fe40000011602 */
[----:B------:R-:W-:Y:S01]  /*17470*/  SHF.R.U32.HI R11, RZ, 0x18, R2 ;  /* 0x00000018ff0b7819 */ /* 0x000fe20000011602 */
[----:B------:R-:W-:Y:S01]  /*17480*/  FFMA.FTZ R2, R22, UR4, -R186 ;  /* 0x0000000416027c23 */ /* 0x000fe200080108ba */
[----:B------:R-:W-:Y:S01]  /*17490*/  SHF.R.U32.HI R7, RZ, 0x8, R7 ;  /* 0x00000008ff077819 */ /* 0x000fe20000011607 */
[----:B-1----:R-:W1:Y:S01]  /*174a0*/  LDSM.16.MT88.4 R20, [R209+0xa000] ;  /* 0x00a00000d114783b */ /* 0x002e620000004200 */
[----:B------:R-:W-:Y:S01]  /*174b0*/  SHF.R.U32.HI R6, RZ, 0x10, R4 ;  /* 0x00000010ff067819 */ /* 0x000fe20000011604 */
[----:B------:R4:W-:Y:S01]  /*174c0*/  MUFU.EX2 R237, R2 ;  /* 0x0000000200ed7308 */ /* 0x0009e20000000800 */
[----:B------:R-:W-:Y:S02]  /*174d0*/  PRMT R13, R12, 0x5410, R7 ;  /* 0x000054100c0d7816 */ /* 0x000fe40000000007 */
[----:B------:R-:W-:Y:S02]  /*174e0*/  PRMT R12, R5, 0x5410, R10 ;  /* 0x00005410050c7816 */ /* 0x000fe4000000000a */
[----:B------:R-:W-:Y:S01]  /*174f0*/  LOP3.LUT R10, R8, 0xff, RZ, 0xc0, !PT ;  /* 0x000000ff080a7812 */ /* 0x000fe200078ec0ff */
[----:B---3--:R-:W-:Y:S01]  /*17500*/  FFMA.FTZ R3, R14, UR4, -R185 ;  /* 0x000000040e037c23 */ /* 0x008fe200080108b9 */
[----:B------:R-:W-:Y:S02]  /*17510*/  LOP3.LUT R7, R0, 0xff, RZ, 0xc0, !PT ;  /* 0x000000ff00077812 */ /* 0x000fe400078ec0ff */
[----:B------:R-:W-:Y:S01]  /*17520*/  LOP3.LUT R5, R4, 0xffff, RZ, 0xc0, !PT ;  /* 0x0000ffff04057812 */ /* 0x000fe200078ec0ff */
[----:B------:R3:W-:Y:S01]  /*17530*/  MUFU.EX2 R234, R3 ;  /* 0x0000000300ea7308 */ /* 0x0007e20000000800 */
[----:B------:R-:W-:Y:S02]  /*17540*/  PRMT R11, R10, 0x5410, R11 ;  /* 0x000054100a0b7816 */ /* 0x000fe4000000000b */
[----:B------:R-:W-:Y:S02]  /*17550*/  LOP3.LUT R9, R4, 0xff, RZ, 0xc0, !PT ;  /* 0x000000ff04097812 */ /* 0x000fe400078ec0ff */
[----:B------:R-:W-:Y:S02]  /*17560*/  SHF.R.U32.HI R8, RZ, 0x18, R4 ;  /* 0x00000018ff087819 */ /* 0x000fe40000011604 */
[----:B----4-:R-:W-:Y:S02]  /*17570*/  LOP3.LUT R2, R0, 0xffff, RZ, 0xc0, !PT ;  /* 0x0000ffff00027812 */ /* 0x010fe400078ec0ff */
[----:B------:R-:W-:Y:S02]  /*17580*/  SHF.R.U32.HI R4, RZ, 0x8, R5 ;  /* 0x00000008ff047819 */ /* 0x000fe40000011605 */
[----:B------:R-:W-:Y:S02]  /*17590*/  SHF.R.U32.HI R2, RZ, 0x8, R2 ;  /* 0x00000008ff027819 */ /* 0x000fe40000011602 */
[----:B------:R-:W-:Y:S02]  /*175a0*/  LOP3.LUT R5, R6, 0xff, RZ, 0xc0, !PT ;  /* 0x000000ff06057812 */ /* 0x000fe400078ec0ff */
[----:B------:R-:W-:Y:S02]  /*175b0*/  PRMT R10, R7, 0x5410, R2 ;  /* 0x00005410070a7816 */ /* 0x000fe40000000002 */
[--C-:B------:R-:W-:Y:S02]  /*175c0*/  SHF.R.U32.HI R2, RZ, 0x10, R0.reuse ;  /* 0x00000010ff027819 */ /* 0x100fe40000011600 */
[----:B------:R-:W-:Y:S02]  /*175d0*/  SHF.R.U32.HI R6, RZ, 0x18, R0 ;  /* 0x00000018ff067819 */ /* 0x000fe40000011600 */
[----:B------:R-:W-:Y:S02]  /*175e0*/  FSEL R0, R136, RZ, P3 ;  /* 0x000000ff88007208 */ /* 0x000fe40001800000 */
[----:B------:R-:W-:Y:S02]  /*175f0*/  PRMT R9, R9, 0x5410, R4 ;  /* 0x0000541009097816 */ /* 0x000fe40000000004 */
[----:B------:R-:W-:Y:S01]  /*17600*/  LOP3.LUT R4, R2, 0xff, RZ, 0xc0, !PT ;  /* 0x000000ff02047812 */ /* 0x000fe200078ec0ff */
[----:B------:R-:W-:Y:S01]  /*17610*/  FADD.FTZ R0, -R0, R132 ;  /* 0x0000008400007221 */ /* 0x000fe20000010100 */
[----:B---3--:R-:W-:Y:S02]  /*17620*/  FSEL R3, R135, RZ, P2 ;  /* 0x000000ff87037208 */ /* 0x008fe40001000000 */
[----:B------:R-:W-:Y:S02]  /*17630*/  FSEL R2, R134, RZ, P1 ;  /* 0x000000ff86027208 */ /* 0x000fe40000800000 */
[----:B------:R-:W-:Y:S01]  /*17640*/  PRMT R7, R4, 0x5410, R6 ;  /* 0x0000541004077816 */ /* 0x000fe20000000006 */
[----:B------:R-:W-:Y:S01]  /*17650*/  FADD.FTZ R4, -R3, R133 ;  /* 0x0000008503047221 */ /* 0x000fe20000010100 */
[----:B------:R-:W-:Y:S01]  /*17660*/  PRMT R8, R5, 0x5410, R8 ;  /* 0x0000541005087816 */ /* 0x000fe20000000008 */
[----:B------:R-:W-:Y:S01]  /*17670*/  FADD.FTZ R3, -R2, R138 ;  /* 0x0000008a02037221 */ /* 0x000fe20000010100 */
[----:B------:R-:W-:Y:S01]  /*17680*/  FMUL.FTZ R2, R0, UR4 ;  /* 0x0000000400027c20 */ /* 0x000fe20008410000 */
[----:B------:R-:W-:Y:S01]  /*17690*/  FSEL R0, R137, RZ, P0 ;  /* 0x000000ff89007208 */ /* 0x000fe20000000000 */
[----:B------:R-:W-:Y:S01]  /*176a0*/  FFMA.FTZ R5, R15, UR4, -R185 ;  /* 0x000000040f057c23 */ /* 0x000fe200080108b9 */
[--C-:B------:R-:W-:Y:S01]  /*176b0*/  HSET2.LE.AND R176, R9, R19.reuse, PT ;  /* 0x0000001309b07233 */ /* 0x100fe20003803000 */
[----:B------:R3:W4:Y:S01]  /*176c0*/  MUFU.EX2 R133, R2 ;  /* 0x0000000200857308 */ /* 0x0007220000000800 */
[--C-:B------:R-:W-:Y:S02]  /*176d0*/  HSET2.LE.AND R6, R12, R19.reuse, PT ;  /* 0x000000130c067233 */ /* 0x100fe40003803000 */
[--C-:B------:R-:W-:Y:S02]  /*176e0*/  HSET2.LE.AND R183, R11, R19.reuse, PT ;  /* 0x000000130bb77233 */ /* 0x100fe40003803000 */
[----:B--2---:R-:W-:Y:S02]  /*176f0*/  F2FP.BF16.F32.PACK_AB R181, R238, R239 ;  /* 0x000000efeeb5723e */ /* 0x004fe400000010ff */
[----:B------:R-:W-:Y:S03]  /*17700*/  LOP3.LUT R179, R6, R179, RZ, 0xc0, !PT ;  /* 0x000000b306b37212 */ /* 0x000fe600078ec0ff */
[----:B------:R2:W5:Y:S01]  /*17710*/  MUFU.EX2 R233, R5 ;  /* 0x0000000500e97308 */ /* 0x0005620000000800 */
[--C-:B------:R-:W-:Y:S02]  /*17720*/  HSET2.LE.AND R182, R182, R19.reuse, PT ;  /* 0x00000013b6b67233 */ /* 0x100fe40003803000 */
[----:B------:R-:W-:Y:S02]  /*17730*/  LOP3.LUT R142, R189, UR11, R192, 0x96, !PT ;  /* 0x0000000bbd8e7c12 */ /* 0x000fe4000f8e96c0 */
[----:B------:R-:W-:Y:S02]  /*17740*/  LOP3.LUT R138, R143, UR11, R190, 0x96, !PT ;  /* 0x0000000b8f8a7c12 */ /* 0x000fe4000f8e96be */
[----:B------:R-:W-:Y:S01]  /*17750*/  PLOP3.LUT P0, PT, PT, PT, UP0, 0x80, 0x0 ;  /* 0x000000000000781c */ /* 0x000fe20003f0f008 */
[----:B------:R-:W-:Y:S04]  /*17760*/  IMAD.WIDE.U32 R142, R142, -0x2daee0ad, RZ ;  /* 0xd2511f538e8e7825 */ /* 0x000fe800078e00ff */
[----:B---3--:R-:W-:Y:S01]  /*17770*/  FADD.FTZ R2, -R0, R139 ;  /* 0x0000008b00027221 */ /* 0x008fe20000010100 */
[----:B------:R-:W-:Y:S01]  /*17780*/  FMUL.FTZ R0, R4, UR4 ;  /* 0x0000000404007c20 */ /* 0x000fe20008410000 */
[----:B------:R-:W-:Y:S01]  /*17790*/  F2FP.BF16.F32.PACK_AB R4, R252, R26 ;  /* 0x0000001afc04723e */ /* 0x000fe200000010ff */
[C---:B----4-:R-:W-:Y:S01]  /*177a0*/  FMUL.FTZ R16, R133.reuse, R152 ;  /* 0x0000009885107220 */ /* 0x050fe20000410000 */
[C---:B------:R-:W-:Y:S01]  /*177b0*/  FMUL.FTZ R17, R133.reuse, R153 ;  /* 0x0000009985117220 */ /* 0x040fe20000410000 */
[----:B------:R3:W4:Y:S01]  /*177c0*/  MUFU.EX2 R132, R0 ;  /* 0x0000000000847308 */ /* 0x0007220000000800 */
[----:B------:R-:W-:Y:S01]  /*177d0*/  LOP3.LUT R176, R176, R4, RZ, 0xc0, !PT ;  /* 0x00000004b0b07212 */ /* 0x000fe200078ec0ff */
[C---:B------:R-:W-:Y:S01]  /*177e0*/  FMUL.FTZ R36, R133.reuse, R36 ;  /* 0x0000002485247220 */ /* 0x040fe20000410000 */
[--C-:B--2---:R-:W-:Y:S01]  /*177f0*/  HSET2.LE.AND R5, R13, R19.reuse, PT ;  /* 0x000000130d057233 */ /* 0x104fe20003803000 */
[C---:B------:R-:W-:Y:S01]  /*17800*/  FMUL.FTZ R37, R133.reuse, R37 ;  /* 0x0000002585257220 */ /* 0x040fe20000410000 */
[--C-:B------:R-:W-:Y:S01]  /*17810*/  HSET2.LE.AND R4, R10, R19.reuse, PT ;  /* 0x000000130a047233 */ /* 0x100fe20003803000 */
[C---:B------:R-:W-:Y:S01]  /*17820*/  FMUL.FTZ R48, R133.reuse, R48 ;  /* 0x0000003085307220 */ /* 0x040fe20000410000 */
[----:B------:R-:W-:Y:S01]  /*17830*/  FMUL.FTZ R49, R133, R49 ;  /* 0x0000003185317220 */ /* 0x000fe20000410000 */
[----:B------:R-:W-:Y:S01]  /*17840*/  LOP3.LUT R178, R5, R178, RZ, 0xc0, !PT ;  /* 0x000000b205b27212 */ /* 0x000fe200078ec0ff */
[C---:B------:R-:W-:Y:S01]  /*17850*/  FMUL.FTZ R52, R133.reuse, R52 ;  /* 0x0000003485347220 */ /* 0x040fe20000410000 */
[--C-:B------:R-:W-:Y:S01]  /*17860*/  HSET2.LE.AND R5, R8, R19.reuse, PT ;  /* 0x0000001308057233 */ /* 0x100fe20003803000 */
[C---:B------:R-:W-:Y:S01]  /*17870*/  FMUL.FTZ R53, R133.reuse, R53 ;  /* 0x0000003585357220 */ /* 0x040fe20000410000 */
[----:B------:R-:W-:Y:S01]  /*17880*/  LOP3.LUT R180, R4, R180, RZ, 0xc0, !PT ;  /* 0x000000b404b47212 */ /* 0x000fe200078ec0ff */
[----:B------:R-:W-:Y:S01]  /*17890*/  FMUL.FTZ R64, R133, R64 ;  /* 0x0000004085407220 */ /* 0x000fe20000410000 */
[----:B-----5:R-:W-:Y:S01]  /*178a0*/  F2FP.BF16.F32.PACK_AB R4, R233, R234 ;  /* 0x000000eae904723e */ /* 0x020fe200000010ff */
[----:B------:R-:W-:Y:S01]  /*178b0*/  FMUL.FTZ R65, R133, R65 ;  /* 0x0000004185417220 */ /* 0x000fe20000410000 */
[----:B------:R-:W-:Y:S01]  /*178c0*/  LOP3.LUT R177, R5, R177, RZ, 0xc0, !PT ;  /* 0x000000b105b17212 */ /* 0x000fe200078ec0ff */
[----:B---3--:R-:W-:Y:S01]  /*178d0*/  FMUL.FTZ R0, R3, UR4 ;  /* 0x0000000403007c20 */ /* 0x008fe20008410000 */
[----:B------:R-:W-:Y:S01]  /*178e0*/  HSET2.LE.AND R5, R7, R19, PT ;  /* 0x0000001307057233 */ /* 0x000fe20003803000 */
[C---:B----4-:R-:W-:Y:S01]  /*178f0*/  FMUL.FTZ R6, R132.reuse, R150 ;  /* 0x0000009684067220 */ /* 0x050fe20000410000 */
[----:B------:R-:W-:Y:S01]  /*17900*/  LOP3.LUT R183, R183, R4, RZ, 0xc0, !PT ;  /* 0x00000004b7b77212 */ /* 0x000fe200078ec0ff */
[----:B------:R2:W3:Y:S01]  /*17910*/  MUFU.EX2 R3, R0 ;  /* 0x0000000000037308 */ /* 0x0004e20000000800 */
[----:B------:R-:W-:Y:S01]  /*17920*/  FMUL.FTZ R4, R133, R148 ;  /* 0x0000009485047220 */ /* 0x000fe20000410000 */
[----:B------:R-:W-:Y:S01]  /*17930*/  LOP3.LUT R181, R5, R181, RZ, 0xc0, !PT ;  /* 0x000000b505b57212 */ /* 0x000fe200078ec0ff */
[----:B------:R-:W-:Y:S01]  /*17940*/  FMUL.FTZ R5, R133, R149 ;  /* 0x0000009585057220 */ /* 0x000fe20000410000 */
[C---:B------:R-:W-:Y:S01]  /*17950*/  FMUL.FTZ R7, R132.reuse, R151 ;  /* 0x0000009784077220 */ /* 0x040fe20000410000 */
[C---:B------:R-:W-:Y:S01]  /*17960*/  FMUL.FTZ R34, R132.reuse, R170 ;  /* 0x000000aa84227220 */ /* 0x040fe20000410000 */
[----:B------:R-:W-:Y:S01]  /*17970*/  LDSM.16.MT88.4 R148, [R214+0xa000] ;  /* 0x00a00000d694783b */ /* 0x000fe20000004200 */
[C---:B------:R-:W-:Y:S01]  /*17980*/  FMUL.FTZ R35, R132.reuse, R171 ;  /* 0x000000ab84237220 */ /* 0x040fe20000410000 */
[C---:B------:R-:W-:Y:S01]  /*17990*/  FMUL.FTZ R18, R132.reuse, R154 ;  /* 0x0000009a84127220 */ /* 0x040fe20000410000 */
[----:B------:R-:W-:Y:S01]  /*179a0*/  FMUL.FTZ R19, R132, R155 ;  /* 0x0000009b84137220 */ /* 0x000fe20000410000 */
[----:B------:R-:W-:Y:S01]  /*179b0*/  LOP3.LUT R155, R142, 0xff, RZ, 0xc0, !PT ;  /* 0x000000ff8e9b7812 */ /* 0x000fe200078ec0ff */
[-C--:B-1----:R-:W-:Y:S05]  /*179c0*/  HMMA.16816.F32.BF16 R4, R176, R20.reuse, R4 ;  /* 0x00000014b004723c */ /* 0x082fea0000041804 */
[----:B------:R-:W-:Y:S01]  /*179d0*/  FMUL.FTZ R38, R132, R38 ;  /* 0x0000002684267220 */ /* 0x000fe20000410000 */
[----:B--2---:R-:W-:Y:S01]  /*179e0*/  FMUL.FTZ R0, R2, UR4 ;  /* 0x0000000402007c20 */ /* 0x004fe20008410000 */
[C---:B---3--:R-:W-:Y:S01]  /*179f0*/  FMUL.FTZ R8, R3.reuse, R144 ;  /* 0x0000009003087220 */ /* 0x048fe20000410000 */
[C---:B------:R-:W-:Y:S03]  /*17a00*/  FMUL.FTZ R9, R3.reuse, R145 ;  /* 0x0000009103097220 */ /* 0x040fe60000410000 */
[----:B------:R-:W-:Y:S01]  /*17a10*/  F2FP.BF16.F32.PACK_AB R2, R236, R237 ;  /* 0x000000edec02723e */ /* 0x000fe200000010ff */
[----:B------:R-:W1:Y:S01]  /*17a20*/  MUFU.EX2 R0, R0 ;  /* 0x0000000000007308 */ /* 0x000e620000000800 */
[C---:B------:R-:W-:Y:S01]  /*17a30*/  FMUL.FTZ R12, R3.reuse, R156 ;  /* 0x0000009c030c7220 */ /* 0x040fe20000410000 */
[C---:B------:R-:W-:Y:S01]  /*17a40*/  FMUL.FTZ R13, R3.reuse, R157 ;  /* 0x0000009d030d7220 */ /* 0x040fe20000410000 */
[----:B------:R-:W-:Y:S01]  /*17a50*/  LOP3.LUT R182, R182, R2, RZ, 0xc0, !PT ;  /* 0x00000002b6b67212 */ /* 0x000fe200078ec0ff */
[C---:B------:R-:W-:Y:S01]  /*17a60*/  FMUL.FTZ R25, R3.reuse, R165 ;  /* 0x000000a503197220 */ /* 0x040fe20000410000 */
        /* <DEDUP_REMOVED lines=11> */
[----:B------:R-:W-:Y:S01]  /*17b20*/  FMUL.FTZ R54, R132, R54 ;  /* 0x0000003684367220 */ /* 0x000fe20000410000 */
        /* <DEDUP_REMOVED lines=8> */
[C---:B------:R-:W-:Y:S04]  /*17bb0*/  HMMA.16816.F32.BF16 R8, R180.reuse, R20, R8 ;  /* 0x00000014b408723c */ /* 0x040fe80000041808 */
[----:B------:R-:W-:Y:S01]  /*17bc0*/  FMUL.FTZ R31, R0, R175 ;  /* 0x000000af001f7220 */ /* 0x000fe20000410000 */
[----:B------:R-:W-:Y:S01]  /*17bd0*/  IMAD.MOV.U32 R166, RZ, RZ, R33 ;  /* 0x000000ffffa67224 */ /* 0x000fe200078e0021 */
[-C--:B------:R-:W-:Y:S05]  /*17be0*/  HMMA.16816.F32.BF16 R12, R180, R22.reuse, R12 ;  /* 0x00000016b40c723c */ /* 0x080fea000004180c */
[C---:B------:R-:W-:Y:S01]  /*17bf0*/  FMUL.FTZ R21, R133.reuse, R161 ;  /* 0x000000a185157220 */ /* 0x040fe20000410000 */
[C---:B------:R-:W-:Y:S01]  /*17c00*/  HMMA.16816.F32.BF16 R16, R176.reuse, R22, R16 ;  /* 0x00000016b010723c */ /* 0x040fe20000041810 */
[----:B------:R-:W2:Y:S04]  /*17c10*/  LDC.U8 R161, c[0x0][0x388] ;  /* 0x0000e200ffa17b82 */ /* 0x000ea80000000000 */
[C---:B------:R-:W-:Y:S01]  /*17c20*/  FMUL.FTZ R20, R133.reuse, R160 ;  /* 0x000000a085147220 */ /* 0x040fe20000410000 */
[----:B------:R-:W-:Y:S02]  /*17c30*/  IMAD.MOV.U32 R167, RZ, RZ, R32 ;  /* 0x000000ffffa77224 */ /* 0x000fe400078e0020 */
[C---:B------:R-:W-:Y:S03]  /*17c40*/  FMUL.FTZ R22, R132.reuse, R162 ;  /* 0x000000a284167220 */ /* 0x040fe60000410000 */
[----:B------:R-:W-:Y:S01]  /*17c50*/  FMUL.FTZ R23, R132, R163 ;  /* 0x000000a384177220 */ /* 0x000fe20000410000 */
[C---:B------:R-:W-:Y:S01]  /*17c60*/  FMUL.FTZ R32, R133.reuse, R168 ;  /* 0x000000a885207220 */ /* 0x040fe20000410000 */
[----:B------:R-:W-:Y:S01]  /*17c70*/  FMUL.FTZ R33, R133, R169 ;  /* 0x000000a985217220 */ /* 0x000fe20000410000 */
[C---:B------:R-:W-:Y:S01]  /*17c80*/  FMUL.FTZ R42, R0.reuse, R42 ;  /* 0x0000002a002a7220 */ /* 0x040fe20000410000 */
[----:B------:R-:W-:Y:S01]  /*17c90*/  LDSM.16.MT88.4 R168, [R211+0xa800] ;  /* 0x00a80000d3a8783b */ /* 0x000fe20000004200 */
        /* <DEDUP_REMOVED lines=8> */
[-C--:B-1----:R-:W-:Y:S03]  /*17d20*/  HMMA.16816.F32.BF16 R20, R176, R144.reuse, R20 ;  /* 0x00000090b014723c */ /* 0x082fe60000041814 */
[----:B--2---:R-:W-:Y:S01]  /*17d30*/  PRMT R172, R161, 0x7054, R161 ;  /* 0x00007054a1ac7816 */ /* 0x004fe200000000a1 */
[----:B------:R-:W-:Y:S01]  /*17d40*/  FMUL.FTZ R61, R3, R61 ;  /* 0x0000003d033d7220 */ /* 0x000fe20000410000 */
[C---:B------:R-:W-:Y:S01]  /*17d50*/  FMUL.FTZ R62, R0.reuse, R62 ;  /* 0x0000003e003e7220 */ /* 0x040fe20000410000 */
[C---:B------:R-:W-:Y:S05]  /*17d60*/  HMMA.16816.F32.BF16 R24, R180.reuse, R144, R24 ;  /* 0x00000090b418723c */ /* 0x040fea0000041818 */
[----:B------:R-:W-:Y:S01]  /*17d70*/  FMUL.FTZ R63, R0, R63 ;  /* 0x0000003f003f7220 */ /* 0x000fe20000410000 */
[-C--:B------:R-:W-:Y:S05]  /*17d80*/  HMMA.16816.F32.BF16 R28, R180, R146.reuse, R28 ;  /* 0x00000092b41c723c */ /* 0x080fea000004181c */
[----:B------:R-:W-:Y:S01]  /*17d90*/  LOP3.LUT R152, R143, UR12, R194, 0x96, !PT ;  /* 0x0000000c8f987c12 */ /* 0x000fe2000f8e96c2 */
[C---:B------:R-:W-:Y:S01]  /*17da0*/  HMMA.16816.F32.BF16 R32, R176.reuse, R146, R32 ;  /* 0x00000092b020723c */ /* 0x040fe20000041820 */
[----:B------:R-:W1:Y:S04]  /*17db0*/  LDSM.16.MT88.4 R144, [R213+0xa000] ;  /* 0x00a00000d590783b */ /* 0x000e680000004200 */
[----:B------:R-:W-:Y:S01]  /*17dc0*/  IMAD.WIDE.U32 R138, R138, -0x2daee0ad, RZ ;  /* 0xd2511f538a8a7825 */ /* 0x000fe200078e00ff */
[-C--:B------:R-:W-:Y:S05]  /*17dd0*/  HMMA.16816.F32.BF16 R36, R176, R148.reuse, R36 ;  /* 0x00000094b024723c */ /* 0x080fea0000041824 */
[----:B------:R-:W-:Y:S01]  /*17de0*/  LOP3.LUT R143, R142, 0xffff, RZ, 0xc0, !PT ;  /* 0x0000ffff8e8f7812 */ /* 0x000fe200078ec0ff */
[C---:B------:R-:W-:Y:S05]  /*17df0*/  HMMA.16816.F32.BF16 R40, R180.reuse, R148, R40 ;  /* 0x00000094b428723c */ /* 0x040fea0000041828 */
[----:B------:R-:W-:Y:S01]  /*17e00*/  SHF.R.U32.HI R153, RZ, 0x18, R142 ;  /* 0x00000018ff997819 */ /* 0x000fe2000001168e */
[-C--:B------:R-:W-:Y:S05]  /*17e10*/  HMMA.16816.F32.BF16 R44, R180, R150.reuse, R44 ;  /* 0x00000096b42c723c */ /* 0x080fea000004182c */
[C---:B------:R-:W-:Y:S01]  /*17e20*/  FMUL.FTZ R55, R132.reuse, R55 ;  /* 0x0000003784377220 */ /* 0x040fe20000410000 */
[C---:B------:R-:W-:Y:S01]  /*17e30*/  HMMA.16816.F32.BF16 R48, R176.reuse, R150, R48 ;  /* 0x00000096b030723c */ /* 0x040fe20000041830 */
[----:B------:R-:W2:Y:S04]  /*17e40*/  LDSM.16.MT88.4 R148, [R209+0xb000] ;  /* 0x00b00000d194783b */ /* 0x000ea80000004200 */
[----:B------:R-:W-:Y:S01]  /*17e50*/  LOP3.LUT R2, R139, UR12, R196, 0x96, !PT ;  /* 0x0000000c8b027c12 */ /* 0x000fe2000f8e96c4 */
[C---:B------:R-:W-:Y:S01]  /*17e60*/  FMUL.FTZ R68, R133.reuse, R68 ;  /* 0x0000004485447220 */ /* 0x040fe20000410000 */
[----:B------:R-:W-:Y:S01]  /*17e70*/  SHF.R.U32.HI R154, RZ, 0x18, R138 ;  /* 0x00000018ff9a7819 */ /* 0x000fe2000001168a */
[----:B------:R-:W-:Y:S03]  /*17e80*/  FMUL.FTZ R69, R133, R69 ;  /* 0x0000004585457220 */ /* 0x000fe60000410000 */
[C---:B------:R-:W-:Y:S01]  /*17e90*/  FMUL.FTZ R70, R132.reuse, R70 ;  /* 0x0000004684467220 */ /* 0x040fe20000410000 */
[----:B------:R-:W-:Y:S01]  /*17ea0*/  FMUL.FTZ R71, R132, R71 ;  /* 0x0000004784477220 */ /* 0x000fe20000410000 */
[C---:B------:R-:W-:Y:S01]  /*17eb0*/  FMUL.FTZ R72, R3.reuse, R72 ;  /* 0x0000004803487220 */ /* 0x040fe20000410000 */
[C---:B------:R-:W-:Y:S01]  /*17ec0*/  FMUL.FTZ R73, R3.reuse, R73 ;  /* 0x0000004903497220 */ /* 0x040fe20000410000 */
[C---:B------:R-:W-:Y:S01]  /*17ed0*/  FMUL.FTZ R74, R0.reuse, R74 ;  /* 0x0000004a004a7220 */ /* 0x040fe20000410000 */
[C---:B------:R-:W-:Y:S01]  /*17ee0*/  FMUL.FTZ R75, R0.reuse, R75 ;  /* 0x0000004b004b7220 */ /* 0x040fe20000410000 */
[-C--:B-1----:R-:W-:Y:S03]  /*17ef0*/  HMMA.16816.F32.BF16 R52, R176, R144.reuse, R52 ;  /* 0x00000090b034723c */ /* 0x082fe60000041834 */
[C---:B------:R-:W-:Y:S01]  /*17f00*/  FMUL.FTZ R76, R3.reuse, R76 ;  /* 0x0000004c034c7220 */ /* 0x040fe20000410000 */
[----:B------:R-:W-:Y:S01]  /*17f10*/  FMUL.FTZ R77, R3, R77 ;  /* 0x0000004d034d7220 */ /* 0x000fe20000410000 */
[----:B------:R-:W-:Y:S01]  /*17f20*/  FMUL.FTZ R78, R0, R78 ;  /* 0x0000004e004e7220 */ /* 0x000fe20000410000 */
[C---:B------:R-:W-:Y:S05]  /*17f30*/  HMMA.16816.F32.BF16 R56, R180.reuse, R144, R56 ;  /* 0x00000090b438723c */ /* 0x040fea0000041838 */
[C---:B------:R-:W-:Y:S01]  /*17f40*/  FMUL.FTZ R66, R132.reuse, R66 ;  /* 0x0000004284427220 */ /* 0x040fe20000410000 */
[-C--:B------:R-:W-:Y:S05]  /*17f50*/  HMMA.16816.F32.BF16 R60, R180, R146.reuse, R60 ;  /* 0x00000092b43c723c */ /* 0x080fea000004183c */
[----:B------:R-:W-:Y:S01]  /*17f60*/  FMUL.FTZ R67, R132, R67 ;  /* 0x0000004384437220 */ /* 0x000fe20000410000 */
[----:B------:R-:W-:Y:S01]  /*17f70*/  SHF.R.U32.HI R145, RZ, 0x8, R143 ;  /* 0x00000008ff917819 */ /* 0x000fe2000001168f */
[----:B------:R-:W-:Y:S01]  /*17f80*/  FMUL.FTZ R79, R0, R79 ;  /* 0x0000004f004f7220 */ /* 0x000fe20000410000 */
[----:B------:R-:W-:Y:S03]  /*17f90*/  SHF.R.U32.HI R144, RZ, 0x10, R142 ;  /* 0x00000010ff907819 */ /* 0x000fe6000001168e */
[----:B------:R-:W-:Y:S01]  /*17fa0*/  PRMT R160, R155, 0x5410, R145 ;  /* 0x000054109ba07816 */ /* 0x000fe20000000091 */
[C---:B------:R-:W-:Y:S04]  /*17fb0*/  HMMA.16816.F32.BF16 R64, R176.reuse, R146, R64 ;  /* 0x00000092b040723c */ /* 0x040fe80000041840 */
[----:B------:R-:W-:Y:S01]  /*17fc0*/  FFMA.FTZ R142, R199, UR4, -R184 ;  /* 0x00000004c78e7c23 */ /* 0x000fe200080108b8 */
[C---:B------:R-:W-:Y:S01]  /*17fd0*/  LOP3.LUT R139, R138.reuse, 0xffff, RZ, 0xc0, !PT ;  /* 0x0000ffff8a8b7812 */ /* 0x040fe200078ec0ff */
[-C--:B--2---:R-:W-:Y:S02]  /*17fe0*/  HMMA.16816.F32.BF16 R68, R176, R148.reuse, R68 ;  /* 0x00000094b044723c */ /* 0x084fe40000041844 */
[----:B------:R1:W-:Y:S03]  /*17ff0*/  MUFU.EX2 R249, R142 ;  /* 0x0000008e00f97308 */ /* 0x0003e60000000800 */
[----:B------:R-:W-:Y:S01]  /*18000*/  LOP3.LUT R146, R138, 0xff, RZ, 0xc0, !PT ;  /* 0x000000ff8a927812 */ /* 0x000fe200078ec0ff */
[C---:B------:R-:W-:Y:S05]  /*18010*/  HMMA.16816.F32.BF16 R72, R180.reuse, R148, R72 ;  /* 0x00000094b448723c */ /* 0x040fea0000041848 */
[----:B------:R-:W-:Y:S01]  /*18020*/  SHF.R.U32.HI R147, RZ, 0x10, R138 ;  /* 0x00000010ff937819 */ /* 0x000fe2000001168a */
[-C--:B------:R-:W-:Y:S05]  /*18030*/  HMMA.16816.F32.BF16 R76, R180, R150.reuse, R76 ;  /* 0x00000096b44c723c */ /* 0x080fea000004184c */
[----:B------:R-:W-:Y:S01]  /*18040*/  FFMA.FTZ R138, R198, UR4, -R141 ;  /* 0x00000004c68a7c23 */ /* 0x000fe2000801088d */
[----:B------:R-:W-:Y:S01]  /*18050*/  SHF.R.U32.HI R143, RZ, 0x8, R139 ;  /* 0x00000008ff8f7819 */ /* 0x000fe2000001168b */
[--C-:B------:R-:W-:Y:S01]  /*18060*/  FFMA.FTZ R139, R200, UR4, -R184.reuse ;  /* 0x00000004c88b7c23 */ /* 0x100fe200080108b8 */
[----:B-1----:R-:W-:Y:S01]  /*18070*/  FFMA.FTZ R142, R187, UR4, -R141 ;  /* 0x00000004bb8e7c23 */ /* 0x002fe2000801088d */
[----:B------:R1:W-:Y:S02]  /*18080*/  MUFU.EX2 R198, R138 ;  /* 0x0000008a00c67308 */ /* 0x0003e40000000800 */
[----:B------:R-:W-:Y:S01]  /*18090*/  PRMT R164, R146, 0x5410, R143 ;  /* 0x0000541092a47816 */ /* 0x000fe2000000008f */
[C---:B------:R-:W-:Y:S01]  /*180a0*/  FMUL.FTZ R80, R133.reuse, R80 ;  /* 0x0000005085507220 */ /* 0x040fe20000410000 */
[----:B------:R-:W-:Y:S01]  /*180b0*/  LOP3.LUT R143, R152, 0xff, RZ, 0xc0, !PT ;  /* 0x000000ff988f7812 */ /* 0x000fe200078ec0ff */
[----:B------:R-:W-:Y:S01]  /*180c0*/  FMUL.FTZ R81, R133, R81 ;  /* 0x0000005185517220 */ /* 0x000fe20000410000 */
[----:B------:R-:W-:Y:S01]  /*180d0*/  LOP3.LUT R144, R144, 0xff, RZ, 0xc0, !PT ;  /* 0x000000ff90907812 */ /* 0x000fe200078ec0ff */
[C---:B------:R-:W-:Y:S03]  /*180e0*/  FMUL.FTZ R82, R132.reuse, R82 ;  /* 0x0000005284527220 */ /* 0x040fe60000410000 */
[----:B------:R2:W-:Y:S01]  /*180f0*/  MUFU.EX2 R248, R139 ;  /* 0x0000008b00f87308 */ /* 0x0005e20000000800 */
[----:B------:R-:W-:Y:S01]  /*18100*/  FMUL.FTZ R83, R132, R83 ;  /* 0x0000005384537220 */ /* 0x000fe20000410000 */
[----:B------:R-:W-:Y:S01]  /*18110*/  PRMT R159, R144, 0x5410, R153 ;  /* 0x00005410909f7816 */ /* 0x000fe20000000099 */
[C---:B------:R-:W-:Y:S01]  /*18120*/  FMUL.FTZ R88, R3.reuse, R88 ;  /* 0x0000005803587220 */ /* 0x040fe20000410000 */
[----:B------:R-:W-:Y:S01]  /*18130*/  LOP3.LUT R153, R2, 0xff, RZ, 0xc0, !PT ;  /* 0x000000ff02997812 */ /* 0x000fe200078ec0ff */
[----:B------:R-:W-:Y:S01]  /*18140*/  FMUL.FTZ R89, R3, R89 ;  /* 0x0000005903597220 */ /* 0x000fe20000410000 */
[C---:B------:R-:W-:Y:S01]  /*18150*/  FMUL.FTZ R90, R0.reuse, R90 ;  /* 0x0000005a005a7220 */ /* 0x040fe20000410000 */
[----:B------:R-:W-:Y:S01]  /*18160*/  FMUL.FTZ R91, R0, R91 ;  /* 0x0000005b005b7220 */ /* 0x000fe20000410000 */
[C---:B------:R-:W-:Y:S02]  /*18170*/  HMMA.16816.F32.BF16 R80, R176.reuse, R150, R80 ;  /* 0x00000096b050723c */ /* 0x040fe40000041850 */
[----:B------:R3:W-:Y:S01]  /*18180*/  MUFU.EX2 R199, R142 ;  /* 0x0000008e00c77308 */ /* 0x0007e20000000800 */
[----:B------:R-:W-:Y:S01]  /*18190*/  LDSM.16.MT88.4 R148, [R214+0xb000] ;  /* 0x00b00000d694783b */ /* 0x000fe20000004200 */
[--C-:B-1----:R-:W-:Y:S01]  /*181a0*/  FFMA.FTZ R138, R204, UR4, -R184.reuse ;  /* 0x00000004cc8a7c23 */ /* 0x102fe200080108b8 */
[----:B------:R-:W-:Y:S01]  /*181b0*/  FFMA.FTZ R184, R207, UR4, -R184 ;  /* 0x00000004cfb87c23 */ /* 0x000fe200080108b8 */
[C---:B------:R-:W-:Y:S01]  /*181c0*/  FMUL.FTZ R84, R133.reuse, R84 ;  /* 0x0000005485547220 */ /* 0x040fe20000410000 */
[----:B------:R-:W-:Y:S01]  /*181d0*/  FMUL.FTZ R85, R133, R85 ;  /* 0x0000005585557220 */ /* 0x000fe20000410000 */
[----:B------:R-:W-:Y:S04]  /*181e0*/  FMUL.FTZ R86, R132, R86 ;  /* 0x0000005684567220 */ /* 0x000fe80000410000 */
[----:B------:R1:W-:Y:S01]  /*181f0*/  MUFU.EX2 R204, R138 ;  /* 0x0000008a00cc7308 */ /* 0x0003e20000000800 */
[----:B--2---:R-:W-:Y:S01]  /*18200*/  LOP3.LUT R139, R152, 0xffff, RZ, 0xc0, !PT ;  /* 0x0000ffff988b7812 */ /* 0x004fe200078ec0ff */
[----:B------:R-:W-:Y:S01]  /*18210*/  FMUL.FTZ R87, R132, R87 ;  /* 0x0000005784577220 */ /* 0x000fe20000410000 */
[C---:B------:R-:W-:Y:S01]  /*18220*/  FMUL.FTZ R92, R3.reuse, R92 ;  /* 0x0000005c035c7220 */ /* 0x040fe20000410000 */
[----:B------:R-:W-:Y:S01]  /*18230*/  FMUL.FTZ R93, R3, R93 ;  /* 0x0000005d035d7220 */ /* 0x000fe20000410000 */
[----:B------:R-:W-:Y:S01]  /*18240*/  SHF.R.U32.HI R139, RZ, 0x8, R139 ;  /* 0x00000008ff8b7819 */ /* 0x000fe2000001168b */
[C---:B------:R-:W-:Y:S04]  /*18250*/  FMUL.FTZ R94, R0.reuse, R94 ;  /* 0x0000005e005e7220 */ /* 0x040fe80000410000 */
[----:B------:R-:W-:Y:S01]  /*18260*/  MUFU.EX2 R200, R184 ;  /* 0x000000b800c87308 */ /* 0x000fe20000000800 */
[----:B---3--:R-:W-:Y:S01]  /*18270*/  LOP3.LUT R142, R147, 0xff, RZ, 0xc0, !PT ;  /* 0x000000ff938e7812 */ /* 0x008fe200078ec0ff */
[----:B------:R-:W-:Y:S01]  /*18280*/  FMUL.FTZ R95, R0, R95 ;  /* 0x0000005f005f7220 */ /* 0x000fe20000410000 */
[----:B------:R-:W-:Y:S01]  /*18290*/  PRMT R158, R143, 0x5410, R139 ;  /* 0x000054108f9e7816 */ /* 0x000fe2000000008b */
[--C-:B------:R-:W-:Y:S01]  /*182a0*/  FFMA.FTZ R143, R202, UR4, -R141.reuse ;  /* 0x00000004ca8f7c23 */ /* 0x100fe2000801088d */
[----:B------:R-:W-:Y:S01]  /*182b0*/  PRMT R187, R142, 0x5410, R154 ;  /* 0x000054108ebb7816 */ /* 0x000fe2000000009a */
[----:B------:R-:W-:Y:S01]  /*182c0*/  FFMA.FTZ R141, R201, UR4, -R141 ;  /* 0x00000004c98d7c23 */ /* 0x000fe2000801088d */
[--C-:B------:R-:W-:Y:S01]  /*182d0*/  SHF.R.U32.HI R154, RZ, 0x18, R152.reuse ;  /* 0x00000018ff9a7819 */ /* 0x100fe20000011698 */
[----:B------:R-:W2:Y:S01]  /*182e0*/  LDSM.16.MT88.4 R144, [R211+0xb000] ;  /* 0x00b00000d390783b */ /* 0x000ea20000004200 */
[----:B------:R-:W-:Y:S01]  /*182f0*/  SHF.R.U32.HI R139, RZ, 0x10, R152 ;  /* 0x00000010ff8b7819 */ /* 0x000fe20000011698 */
[----:B------:R3:W-:Y:S01]  /*18300*/  MUFU.EX2 R197, R141 ;  /* 0x0000008d00c57308 */ /* 0x0007e20000000800 */
[--C-:B------:R-:W-:Y:S01]  /*18310*/  SHF.R.U32.HI R152, RZ, 0x18, R2.reuse ;  /* 0x00000018ff987819 */ /* 0x100fe20000011602 */
[C---:B------:R-:W-:Y:S01]  /*18320*/  FMUL.FTZ R104, R3.reuse, R104 ;  /* 0x0000006803687220 */ /* 0x040fe20000410000 */
[----:B-1----:R-:W-:Y:S01]  /*18330*/  LOP3.LUT R138, R2, 0xffff, RZ, 0xc0, !PT ;  /* 0x0000ffff028a7812 */ /* 0x002fe200078ec0ff */
[----:B------:R-:W-:Y:S01]  /*18340*/  FMUL.FTZ R105, R3, R105 ;  /* 0x0000006903697220 */ /* 0x000fe20000410000 */
[----:B------:R-:W-:Y:S01]  /*18350*/  SHF.R.U32.HI R142, RZ, 0x10, R2 ;  /* 0x00000010ff8e7819 */ /* 0x000fe20000011602 */
[----:B------:R-:W-:Y:S01]  /*18360*/  FFMA.FTZ R2, R203, UR4, -R186 ;  /* 0x00000004cb027c23 */ /* 0x000fe200080108ba */
[----:B------:R-:W-:Y:S01]  /*18370*/  LOP3.LUT R139, R139, 0xff, RZ, 0xc0, !PT ;  /* 0x000000ff8b8b7812 */ /* 0x000fe200078ec0ff */
[----:B------:R-:W-:Y:S01]  /*18380*/  FMUL.FTZ R106, R0, R106 ;  /* 0x0000006a006a7220 */ /* 0x000fe20000410000 */
[----:B------:R-:W-:Y:S01]  /*18390*/  SHF.R.U32.HI R138, RZ, 0x8, R138 ;  /* 0x00000008ff8a7819 */ /* 0x000fe2000001168a */
[----:B------:R1:W-:Y:S01]  /*183a0*/  MUFU.EX2 R195, R2 ;  /* 0x0000000200c37308 */ /* 0x0003e20000000800 */
[----:B------:R-:W-:Y:S01]  /*183b0*/  LOP3.LUT R142, R142, 0xff, RZ, 0xc0, !PT ;  /* 0x000000ff8e8e7812 */ /* 0x000fe200078ec0ff */
[----:B------:R-:W-:Y:S01]  /*183c0*/  FMUL.FTZ R107, R0, R107 ;  /* 0x0000006b006b7220 */ /* 0x000fe20000410000 */
[----:B------:R-:W-:Y:S01]  /*183d0*/  PRMT R157, R153, 0x5410, R138 ;  /* 0x00005410999d7816 */ /* 0x000fe2000000008a */
[C---:B------:R-:W-:Y:S01]  /*183e0*/  FMUL.FTZ R108, R3.reuse, R108 ;  /* 0x0000006c036c7220 */ /* 0x040fe20000410000 */
[----:B------:R-:W-:Y:S01]  /*183f0*/  PRMT R156, R142, 0x5410, R152 ;  /* 0x000054108e9c7816 */ /* 0x000fe20000000098 */
[----:B------:R-:W-:Y:S01]  /*18400*/  FMUL.FTZ R109, R3, R109 ;  /* 0x0000006d036d7220 */ /* 0x000fe20000410000 */
[----:B---3--:R-:W-:Y:S01]  /*18410*/  PRMT R141, R139, 0x5410, R154 ;  /* 0x000054108b8d7816 */ /* 0x008fe2000000009a */
[--C-:B------:R-:W-:Y:S01]  /*18420*/  FFMA.FTZ R139, R235, UR4, -R185.reuse ;  /* 0x00000004eb8b7c23 */ /* 0x100fe200080108b9 */
[----:B------:R-:W3:Y:S01]  /*18430*/  LDSM.16.MT88.4 R152, [R213+0xb000] ;  /* 0x00b00000d598783b */ /* 0x000ee20000004200 */
[C---:B------:R-:W-:Y:S01]  /*18440*/  FMUL.FTZ R110, R0.reuse, R110 ;  /* 0x0000006e006e7220 */ /* 0x040fe20000410000 */
[C---:B------:R-:W-:Y:S01]  /*18450*/  FMUL.FTZ R111, R0.reuse, R111 ;  /* 0x0000006f006f7220 */ /* 0x040fe20000410000 */
[----:B------:R4:W-:Y:S01]  /*18460*/  MUFU.EX2 R189, R139 ;  /* 0x0000008b00bd7308 */ /* 0x0009e20000000800 */
[C---:B------:R-:W-:Y:S01]  /*18470*/  FMUL.FTZ R120, R3.reuse, R120 ;  /* 0x0000007803787220 */ /* 0x040fe20000410000 */
[C---:B------:R-:W-:Y:S01]  /*18480*/  FMUL.FTZ R121, R3.reuse, R121 ;  /* 0x0000007903797220 */ /* 0x040fe20000410000 */
[C---:B------:R-:W-:Y:S01]  /*18490*/  FMUL.FTZ R122, R0.reuse, R122 ;  /* 0x0000007a007a7220 */ /* 0x040fe20000410000 */
[----:B------:R-:W-:Y:S01]  /*184a0*/  FMUL.FTZ R123, R0, R123 ;  /* 0x0000007b007b7220 */ /* 0x000fe20000410000 */
[--C-:B-1----:R-:W-:Y:S01]  /*184b0*/  FFMA.FTZ R2, R206, UR4, -R186.reuse ;  /* 0x00000004ce027c23 */ /* 0x102fe200080108ba */
[C---:B------:R-:W-:Y:S01]  /*184c0*/  FMUL.FTZ R124, R3.reuse, R124 ;  /* 0x0000007c037c7220 */ /* 0x040fe20000410000 */
[----:B------:R-:W-:Y:S01]  /*184d0*/  FMUL.FTZ R125, R3, R125 ;  /* 0x0000007d037d7220 */ /* 0x000fe20000410000 */
[C---:B------:R-:W-:Y:S02]  /*184e0*/  FMUL.FTZ R126, R0.reuse, R126 ;  /* 0x0000007e007e7220 */ /* 0x040fe40000410000 */
[----:B------:R1:W5:Y:S01]  /*184f0*/  MUFU.EX2 R194, R2 ;  /* 0x0000000200c27308 */ /* 0x0003620000000800 */
[----:B------:R-:W-:Y:S01]  /*18500*/  FMUL.FTZ R127, R0, R127 ;  /* 0x0000007f007f7220 */ /* 0x000fe20000410000 */
[--C-:B------:R-:W-:Y:S01]  /*18510*/  HSET2.LE.AND R138, R159, R172.reuse, PT ;  /* 0x000000ac9f8a7233 */ /* 0x100fe20003803000 */
[C---:B------:R-:W-:Y:S01]  /*18520*/  FMUL.FTZ R96, R133.reuse, R96 ;  /* 0x0000006085607220 */ /* 0x040fe20000410000 */
[C---:B------:R-:W-:Y:S01]  /*18530*/  FMUL.FTZ R97, R133.reuse, R97 ;  /* 0x0000006185617220 */ /* 0x040fe20000410000 */
[C---:B------:R-:W-:Y:S01]  /*18540*/  FMUL.FTZ R98, R132.reuse, R98 ;  /* 0x0000006284627220 */ /* 0x040fe20000410000 */
[----:B------:R-:W-:Y:S01]  /*18550*/  FMUL.FTZ R99, R132, R99 ;  /* 0x0000006384637220 */ /* 0x000fe20000410000 */
[-C--:B--2---:R-:W-:Y:S03]  /*18560*/  HMMA.16816.F32.BF16 R84, R176, R144.reuse, R84 ;  /* 0x00000090b054723c */ /* 0x084fe60000041854 */
[----:B------:R-:W2:Y:S01]  /*18570*/  MUFU.EX2 R196, R143 ;  /* 0x0000008f00c47308 */ /* 0x000ea20000000800 */
[--C-:B----4-:R-:W-:Y:S01]  /*18580*/  HSET2.LE.AND R139, R157, R172.reuse, PT ;  /* 0x000000ac9d8b7233 */ /* 0x110fe20003803000 */
[C---:B------:R-:W-:Y:S01]  /*18590*/  FMUL.FTZ R100, R133.reuse, R100 ;  /* 0x0000006485647220 */ /* 0x040fe20000410000 */
[----:B------:R-:W-:Y:S01]  /*185a0*/  FMUL.FTZ R101, R133, R101 ;  /* 0x0000006585657220 */ /* 0x000fe20000410000 */
[C---:B------:R-:W-:Y:S04]  /*185b0*/  HMMA.16816.F32.BF16 R88, R180.reuse, R144, R88 ;  /* 0x00000090b458723c */ /* 0x040fe80000041858 */
[--C-:B-1----:R-:W-:Y:S02]  /*185c0*/  FFMA.FTZ R2, R205, UR4, -R185.reuse ;  /* 0x00000004cd027c23 */ /* 0x102fe400080108b9 */
[-C--:B------:R-:W-:Y:S01]  /*185d0*/  HMMA.16816.F32.BF16 R92, R180, R146.reuse, R92 ;  /* 0x00000092b45c723c */ /* 0x080fe2000004185c */
[----:B------:R-:W4:Y:S01]  /*185e0*/  LDL.LU R205, [R1+0x18] ;  /* 0x0000180001cd7983 */ /* 0x000f220000300800 */
[----:B------:R1:W-:Y:S03]  /*185f0*/  MUFU.EX2 R193, R2 ;  /* 0x0000000200c17308 */ /* 0x0003e60000000800 */
[----:B------:R-:W4:Y:S01]  /*18600*/  LDL.LU R203, [R1+0x1c] ;  /* 0x00001c0001cb7983 */ /* 0x000f220000300800 */
[C---:B------:R-:W-:Y:S03]  /*18610*/  HMMA.16816.F32.BF16 R96, R176.reuse, R146, R96 ;  /* 0x00000092b060723c */ /* 0x040fe60000041860 */
[----:B------:R-:W4:Y:S02]  /*18620*/  LDL.LU R201, [R1+0x20] ;  /* 0x0000200001c97983 */ /* 0x000f240000300800 */
[----:B-----5:R-:W-:Y:S01]  /*18630*/  F2FP.BF16.F32.PACK_AB R184, R194, R195 ;  /* 0x000000c3c2b8723e */ /* 0x020fe200000010ff */
[C---:B------:R-:W-:Y:S01]  /*18640*/  FMUL.FTZ R102, R132.reuse, R102 ;  /* 0x0000006684667220 */ /* 0x040fe20000410000 */
[----:B------:R-:W-:Y:S01]  /*18650*/  FMUL.FTZ R103, R132, R103 ;  /* 0x0000006784677220 */ /* 0x000fe20000410000 */
[--C-:B------:R-:W-:Y:S03]  /*18660*/  HSET2.LE.AND R144, R156, R172.reuse, PT ;  /* 0x000000ac9c907233 */ /* 0x100fe60003803000 */
[----:B------:R-:W-:Y:S01]  /*18670*/  LOP3.LUT R184, R139, R184, RZ, 0xc0, !PT ;  /* 0x000000b88bb87212 */ /* 0x000fe200078ec0ff */
[C---:B------:R-:W-:Y:S01]  /*18680*/  FMUL.FTZ R112, R133.reuse, R112 ;  /* 0x0000007085707220 */ /* 0x040fe20000410000 */
[----:B------:R-:W5:Y:S01]  /*18690*/  LDL.LU R139, [R1+0x24] ;  /* 0x00002400018b7983 */ /* 0x000f620000300800 */
[-C--:B------:R-:W-:Y:S03]  /*186a0*/  HMMA.16816.F32.BF16 R100, R176, R148.reuse, R100 ;  /* 0x00000094b064723c */ /* 0x080fe60000041864 */
[--C-:B-1----:R-:W-:Y:S01]  /*186b0*/  FFMA.FTZ R2, R232, UR4, -R185.reuse ;  /* 0x00000004e8027c23 */ /* 0x102fe200080108b9 */
[C---:B------:R-:W-:Y:S01]  /*186c0*/  FMUL.FTZ R113, R133.reuse, R113 ;  /* 0x0000007185717220 */ /* 0x040fe20000410000 */
[C---:B------:R-:W-:Y:S01]  /*186d0*/  FMUL.FTZ R114, R132.reuse, R114 ;  /* 0x0000007284727220 */ /* 0x040fe20000410000 */
[C---:B------:R-:W-:Y:S01]  /*186e0*/  HMMA.16816.F32.BF16 R104, R180.reuse, R148, R104 ;  /* 0x00000094b468723c */ /* 0x040fe20000041868 */
[----:B------:R1:W2:Y:S04]  /*186f0*/  MUFU.EX2 R192, R2 ;  /* 0x0000000200c07308 */ /* 0x0002a80000000800 */
[C---:B------:R-:W-:Y:S01]  /*18700*/  FMUL.FTZ R115, R132.reuse, R115 ;  /* 0x0000007384737220 */ /* 0x040fe20000410000 */
[-C--:B------:R-:W-:Y:S05]  /*18710*/  HMMA.16816.F32.BF16 R108, R180, R150.reuse, R108 ;  /* 0x00000096b46c723c */ /* 0x080fea000004186c */
[C---:B------:R-:W-:Y:S01]  /*18720*/  FMUL.FTZ R116, R133.reuse, R116 ;  /* 0x0000007485747220 */ /* 0x040fe20000410000 */
[C---:B------:R-:W-:Y:S05]  /*18730*/  HMMA.16816.F32.BF16 R112, R176.reuse, R150, R112 ;  /* 0x00000096b070723c */ /* 0x040fea0000041870 */
[----:B------:R-:W-:Y:S01]  /*18740*/  FMUL.FTZ R117, R133, R117 ;  /* 0x0000007585757220 */ /* 0x000fe20000410000 */
[--C-:B-1----:R-:W-:Y:S01]  /*18750*/  FFMA.FTZ R2, R241, UR4, -R186.reuse ;  /* 0x00000004f1027c23 */ /* 0x102fe200080108ba */
[C---:B------:R-:W-:Y:S01]  /*18760*/  FMUL.FTZ R118, R132.reuse, R118 ;  /* 0x0000007684767220 */ /* 0x040fe20000410000 */
[----:B------:R-:W-:Y:S02]  /*18770*/  FMUL.FTZ R119, R132, R119 ;  /* 0x0000007784777220 */ /* 0x000fe40000410000 */
[----:B------:R1:W-:Y:S01]  /*18780*/  MUFU.EX2 R191, R2 ;  /* 0x0000000200bf7308 */ /* 0x0003e20000000800 */
[----:B------:R-:W-:Y:S01]  /*18790*/  FFMA.FTZ R186, R240, UR4, -R186 ;  /* 0x00000004f0ba7c23 */ /* 0x000fe200080108ba */
[----:B------:R-:W-:Y:S01]  /*187a0*/  FFMA.FTZ R185, R140, UR4, -R185 ;  /* 0x000000048cb97c23 */ /* 0x000fe200080108b9 */
[--C-:B------:R-:W-:Y:S01]  /*187b0*/  HSET2.LE.AND R140, R158, R172.reuse, PT ;  /* 0x000000ac9e8c7233 */ /* 0x100fe20003803000 */
[C---:B------:R-:W-:Y:S01]  /*187c0*/  FMUL.FTZ R128, R133.reuse, R128 ;  /* 0x0000008085807220 */ /* 0x040fe20000410000 */
[-C--:B---3--:R-:W-:Y:S05]  /*187d0*/  HMMA.16816.F32.BF16 R116, R176, R152.reuse, R116 ;  /* 0x00000098b074723c */ /* 0x088fea0000041874 */
[----:B------:R3:W3:Y:S01]  /*187e0*/  MUFU.EX2 R190, R186 ;  /* 0x000000ba00be7308 */ /* 0x0006e20000000800 */
[----:B------:R-:W-:Y:S01]  /*187f0*/  F2FP.BF16.F32.PACK_AB R142, R248, R249 ;  /* 0x000000f9f88e723e */ /* 0x000fe200000010ff */
[----:B------:R-:W-:Y:S01]  /*18800*/  FMUL.FTZ R129, R133, R129 ;  /* 0x0000008185817220 */ /* 0x000fe20000410000 */
[C---:B------:R-:W-:Y:S07]  /*18810*/  HMMA.16816.F32.BF16 R120, R180.reuse, R152, R120 ;  /* 0x00000098b478723c */ /* 0x040fee0000041878 */
[----:B------:R3:W3:Y:S01]  /*18820*/  MUFU.EX2 R188, R185 ;  /* 0x000000b900bc7308 */ /* 0x0006e20000000800 */
[-C--:B------:R-:W-:Y:S01]  /*18830*/  HMMA.16816.F32.BF16 R124, R180, R154.reuse, R124 ;  /* 0x0000009ab47c723c */ /* 0x080fe2000004187c */
[----:B------:R-:W-:Y:S02]  /*18840*/  LDSM.16.MT88.4 R180, [R214+0xa800] ;  /* 0x00a80000d6b4783b */ /* 0x000fe40000004200 */
[--C-:B-1----:R-:W-:Y:S01]  /*18850*/  HSET2.LE.AND R2, R160, R172.reuse, PT ;  /* 0x000000aca0027233 */ /* 0x102fe20003803000 */
[----:B------:R-:W-:Y:S01]  /*18860*/  FMUL.FTZ R130, R132, R130 ;  /* 0x0000008284827220 */ /* 0x000fe20000410000 */
[----:B------:R-:W-:Y:S01]  /*18870*/  F2FP.BF16.F32.PACK_AB R143, R198, R199 ;  /* 0x000000c7c68f723e */ /* 0x000fe200000010ff */
[----:B------:R-:W-:Y:S03]  /*18880*/  FMUL.FTZ R131, R132, R131 ;  /* 0x0000008384837220 */ /* 0x000fe60000410000 */
[----:B------:R-:W1:Y:S02]  /*18890*/  LDSM.16.MT88.4 R160, [R209+0xa800] ;  /* 0x00a80000d1a0783b */ /* 0x000e640000004200 */
[----:B------:R-:W-:Y:S01]  /*188a0*/  LOP3.LUT R142, R2, R142, RZ, 0xc0, !PT ;  /* 0x0000008e028e7212 */ /* 0x000fe200078ec0ff */
[----:B------:R-:W-:Y:S01]  /*188b0*/  IMAD.MOV.U32 R207, RZ, RZ, R167 ;  /* 0x000000ffffcf7224 */ /* 0x000fe200078e00a7 */
[----:B------:R-:W-:Y:S01]  /*188c0*/  LOP3.LUT R143, R138, R143, RZ, 0xc0, !PT ;  /* 0x0000008f8a8f7212 */ /* 0x000fe200078ec0ff */
[----:B------:R-:W-:Y:S01]  /*188d0*/  IMAD.MOV.U32 R202, RZ, RZ, R166 ;  /* 0x000000ffffca7224 */ /* 0x000fe200078e00a6 */
[----:B------:R-:W-:Y:S04]  /*188e0*/  HMMA.16816.F32.BF16 R128, R176, R154, R128 ;  /* 0x0000009ab080723c */ /* 0x000fe80000041880 */
[--C-:B------:R-:W-:Y:S01]  /*188f0*/  HSET2.LE.AND R141, R141, R172.reuse, PT ;  /* 0x000000ac8d8d7233 */ /* 0x100fe20003803000 */
[----:B------:R-:W-:Y:S01]  /*18900*/  IMAD.MOV.U32 R206, RZ, RZ, R165 ;  /* 0x000000ffffce7224 */ /* 0x000fe200078e00a5 */
[----:B------:R-:W-:Y:S02]  /*18910*/  F2FP.BF16.F32.PACK_AB R2, R200, R204 ;  /* 0x000000ccc802723e */ /* 0x000fe400000010ff */
[----:B--2---:R-:W-:Y:S03]  /*18920*/  F2FP.BF16.F32.PACK_AB R138, R197, R196 ;  /* 0x000000c4c58a723e */ /* 0x004fe600000010ff */
[----:B------:R-:W-:Y:S02]  /*18930*/  LOP3.LUT R140, R140, R2, RZ, 0xc0, !PT ;  /* 0x000000028c8c7212 */ /* 0x000fe400078ec0ff */
[----:B------:R-:W-:Y:S02]  /*18940*/  LOP3.LUT R141, R141, R138, RZ, 0xc0, !PT ;  /* 0x0000008a8d8d7212 */ /* 0x000fe400078ec0ff */
[--C-:B---3--:R-:W-:Y:S02]  /*18950*/  HSET2.LE.AND R186, R164, R172.reuse, PT ;  /* 0x000000aca4ba7233 */ /* 0x108fe40003803000 */
[----:B------:R-:W-:Y:S02]  /*18960*/  HSET2.LE.AND R187, R187, R172, PT ;  /* 0x000000acbbbb7233 */ /* 0x000fe40003803000 */
[----:B------:R-:W-:Y:S02]  /*18970*/  F2FP.BF16.F32.PACK_AB R185, R192, R193 ;  /* 0x000000c1c0b9723e */ /* 0x000fe400000010ff */
[----:B------:R-:W-:Y:S02]  /*18980*/  F2FP.BF16.F32.PACK_AB R2, R190, R191 ;  /* 0x000000bfbe02723e */ /* 0x000fe400000010ff */
[----:B------:R-:W-:Y:S02]  /*18990*/  F2FP.BF16.F32.PACK_AB R138, R188, R189 ;  /* 0x000000bdbc8a723e */ /* 0x000fe400000010ff */
[----:B------:R-:W-:Y:S02]  /*189a0*/  LOP3.LUT R185, R144, R185, RZ, 0xc0, !PT ;  /* 0x000000b990b97212 */ /* 0x000fe400078ec0ff */
[----:B------:R-:W-:Y:S02]  /*189b0*/  LOP3.LUT R186, R186, R2, RZ, 0xc0, !PT ;  /* 0x00000002baba7212 */ /* 0x000fe400078ec0ff */
[----:B------:R-:W-:Y:S01]  /*189c0*/  LOP3.LUT R187, R187, R138, RZ, 0xc0, !PT ;  /* 0x0000008abbbb7212 */ /* 0x000fe200078ec0ff */
[----:B------:R-:W-:Y:S01]  /*189d0*/  IMAD.MOV.U32 R138, RZ, RZ, R134 ;  /* 0x000000ffff8a7224 */ /* 0x000fe200078e0086 */
[-C--:B-1----:R-:W-:Y:S01]  /*189e0*/  HMMA.16816.F32.BF16 R148, R140, R160.reuse, R4 ;  /* 0x000000a08c94723c */ /* 0x082fe20000041804 */
[----:B------:R-:W1:Y:S05]  /*189f0*/  LDSM.16.MT88.4 R4, [R213+0xa800] ;  /* 0x00a80000d504783b */ /* 0x000e6a0000004200 */
[C---:B------:R-:W-:Y:S03]  /*18a00*/  HMMA.16816.F32.BF16 R144, R184.reuse, R160, R8 ;  /* 0x000000a0b890723c */ /* 0x040fe60000041808 */
[----:B------:R-:W2:Y:S03]  /*18a10*/  LDSM.16.MT88.4 R8, [R209+0xb800] ;  /* 0x00b80000d108783b */ /* 0x000ea60000004200 */
[-C--:B------:R-:W-:Y:S05]  /*18a20*/  HMMA.16816.F32.BF16 R156, R184, R162.reuse, R12 ;  /* 0x000000a2b89c723c */ /* 0x080fea000004180c */
[----:B------:R-:W3:Y:S01]  /*18a30*/  LDSM.16.MT88.4 R12, [R211+0xb800] ;  /* 0x00b80000d30c783b */ /* 0x000ee20000004200 */
[C---:B------:R-:W-:Y:S06]  /*18a40*/  HMMA.16816.F32.BF16 R152, R140.reuse, R162, R16 ;  /* 0x000000a28c98723c */ /* 0x040fec0000041810 */
[-C--:B------:R-:W-:Y:S01]  /*18a50*/  HMMA.16816.F32.BF16 R160, R140, R168.reuse, R20 ;  /* 0x000000a88ca0723c */ /* 0x080fe20000041814 */
[----:B------:R-:W3:Y:S05]  /*18a60*/  LDSM.16.MT88.4 R16, [R214+0xb800] ;  /* 0x00b80000d610783b */ /* 0x000eea0000004200 */
[C---:B------:R-:W-:Y:S03]  /*18a70*/  HMMA.16816.F32.BF16 R164, R184.reuse, R168, R24 ;  /* 0x000000a8b8a4723c */ /* 0x040fe60000041818 */
[----:B------:R-:W3:Y:S03]  /*18a80*/  LDSM.16.MT88.4 R20, [R213+0xb800] ;  /* 0x00b80000d514783b */ /* 0x000ee60000004200 */
        /* <DEDUP_REMOVED lines=10> */
[-C--:B--2---:R-:W-:Y:S06]  /*18b30*/  HMMA.16816.F32.BF16 R68, R140, R8.reuse, R68 ;  /* 0x000000088c44723c */ /* 0x084fec0000041844 */
[C---:B------:R-:W-:Y:S06]  /*18b40*/  HMMA.16816.F32.BF16 R72, R184.reuse, R8, R72 ;  /* 0x00000008b848723c */ /* 0x040fec0000041848 */
[-C--:B------:R-:W-:Y:S06]  /*18b50*/  HMMA.16816.F32.BF16 R76, R184, R10.reuse, R76 ;  /* 0x0000000ab84c723c */ /* 0x080fec000004184c */
[C---:B------:R-:W-:Y:S06]  /*18b60*/  HMMA.16816.F32.BF16 R80, R140.reuse, R10, R80 ;  /* 0x0000000a8c50723c */ /* 0x040fec0000041850 */
[-C--:B---3--:R-:W-:Y:S06]  /*18b70*/  HMMA.16816.F32.BF16 R84, R140, R12.reuse, R84 ;  /* 0x0000000c8c54723c */ /* 0x088fec0000041854 */
        /* <DEDUP_REMOVED lines=11> */
[----:B----4-:R-:W-:Y:S01]  /*18c30*/  FFMA.FTZ R4, R133, R205, R206 ;  /* 0x000000cd85047223 */ /* 0x010fe200000100ce */
[----:B------:R-:W-:Y:S01]  /*18c40*/  FFMA.FTZ R2, R132, R203, R251 ;  /* 0x000000cb84027223 */ /* 0x000fe200000100fb */
[----:B------:R-:W-:Y:S04]  /*18c50*/  IMAD.MOV.U32 R133, RZ, RZ, R135 ;  /* 0x000000ffff857224 */ /* 0x000fe800078e0087 */
[----:B------:R-:W-:Y:S01]  /*18c60*/  FADD.FTZ R4, R252, R4 ;  /* 0x00000004fc047221 */ /* 0x000fe20000010000 */
[----:B------:R-:W-:Y:S01]  /*18c70*/  FFMA.FTZ R3, R3, R201, R243 ;  /* 0x000000c903037223 */ /* 0x000fe200000100f3 */
[----:B------:R-:W-:Y:S01]  /*18c80*/  FADD.FTZ R2, R250, R2 ;  /* 0x00000002fa027221 */ /* 0x000fe20000010000 */
[----:B------:R-:W-:Y:S02]  /*18c90*/  IMAD.MOV.U32 R132, RZ, RZ, R136 ;  /* 0x000000ffff847224 */ /* 0x000fe400078e0088 */
[----:B------:R-:W-:Y:S01]  /*18ca0*/  FADD.FTZ R5, R202, R4 ;  /* 0x00000004ca057221 */ /* 0x000fe20000010000 */
[----:B------:R-:W-:Y:S01]  /*18cb0*/  FADD.FTZ R3, R242, R3 ;  /* 0x00000003f2037221 */ /* 0x000fe20000010000 */
[----:B------:R-:W-:Y:S01]  /*18cc0*/  FADD.FTZ R2, R245, R2 ;  /* 0x00000002f5027221 */ /* 0x000fe20000010000 */
[----:B-----5:R-:W-:Y:S02]  /*18cd0*/  FFMA.FTZ R0, R0, R139, R239 ;  /* 0x0000008b00007223 */ /* 0x020fe400000100ef */
[----:B------:R-:W-:Y:S01]  /*18ce0*/  FADD.FTZ R4, R237, R3 ;  /* 0x00000003ed047221 */ /* 0x000fe20000010000 */
[----:B------:R-:W-:Y:S01]  /*18cf0*/  FADD.FTZ R2, R244, R2 ;  /* 0x00000002f4027221 */ /* 0x000fe20000010000 */
[----:B------:R-:W-:Y:S02]  /*18d00*/  IMAD.MOV.U32 R139, RZ, RZ, R137 ;  /* 0x000000ffff8b7224 */ /* 0x000fe400078e0089 */
[----:B------:R-:W-:Y:S01]  /*18d10*/  FADD.FTZ R0, R238, R0 ;  /* 0x00000000ee007221 */ /* 0x000fe20000010000 */
[----:B------:R-:W-:Y:S03]  /*18d20*/  FADD.FTZ R4, R236, R4 ;  /* 0x00000004ec047221 */ /* 0x000fe60000010000 */
        /* <DEDUP_REMOVED lines=19> */
[----:B------:R1:W-:Y:S04]  /*18e60*/  STL [R1+0x18], R4 ;  /* 0x0000180401007387 */ /* 0x0003e80000100800 */
[----:B------:R1:W-:Y:S04]  /*18e70*/  STL [R1+0x1c], R3 ;  /* 0x00001c0301007387 */ /* 0x0003e80000100800 */
[----:B------:R1:W-:Y:S04]  /*18e80*/  STL [R1+0x20], R2 ;  /* 0x0000200201007387 */ /* 0x0003e80000100800 */
[----:B------:R1:W-:Y:S01]  /*18e90*/  STL [R1+0x24], R0 ;  /* 0x0000240001007387 */ /* 0x0003e20000100800 */
[----:B------:R-:W-:Y:S05]  /*18ea0*/  @P0 BRA `(.L_x_1808) ;  /* 0xffffffcc00000947 */ /* 0x000fea000383ffff */
.L_x_1807:
[----:B-1--4-:R-:W4:Y:S01]  /*18eb0*/  LDL.LU R4, [R1+0x18] ;  /* 0x0000180001047983 */ /* 0x012f220000300800 */
[----:B------:R-:W-:-:S03]  /*18ec0*/  ULDC UR4, c[0x0][0x38c] ;  /* 0x0000e30000047ab9 */ /* 0x000fc60000000800 */
[----:B------:R-:W5:Y:S04]  /*18ed0*/  LDL.LU R3, [R1+0x1c] ;  /* 0x00001c0001037983 */ /* 0x000f680000300800 */
[----:B------:R-:W2:Y:S04]  /*18ee0*/  LDL.LU R6, [R1+0x20] ;  /* 0x0000200001067983 */ /* 0x000ea80000300800 */
[----:B------:R-:W3:Y:S01]  /*18ef0*/  LDL.LU R7, [R1+0x24] ;  /* 0x0000240001077983 */ /* 0x000ee20000300800 */
[----:B------:R-:W-:Y:S01]  /*18f00*/  UMOV UR5, 0x400 ;  /* 0x0000040000057882 */ /* 0x000fe20000000000 */
[----:B------:R-:W-:Y:S01]  /*18f10*/  UISETP.NE.AND UP0, UPT, UR16, -0x1, UPT ;  /* 0xffffffff1000788c */ /* 0x000fe2000bf05270 */
[----:B------:R-:W1:Y:S02]  /*18f20*/  S2R R176, SR_TID.X ;  /* 0x0000000000b07919 */ /* 0x000e640000002100 */
[----:B-1----:R-:W-:-:S04]  /*18f30*/  SHF.R.S32.HI R143, RZ, 0x1f, R176 ;  /* 0x0000001fff8f7819 */ /* 0x002fc800000114b0 */
[CC--:B------:R-:W-:Y:S02]  /*18f40*/  LEA.HI R8, R143.reuse, R176.reuse, RZ, 0x2 ;  /* 0x000000b08f087211 */ /* 0x0c0fe400078f10ff */
[----:B------:R-:W-:Y:S02]  /*18f50*/  LEA.HI R143, R143, R176, RZ, 0x5 ;  /* 0x000000b08f8f7211 */ /* 0x000fe400078f28ff */
[----:B------:R-:W-:Y:S01]  /*18f60*/  SHF.R.S32.HI R25, RZ, 0x1f, R8 ;  /* 0x0000001fff197819 */ /* 0x000fe20000011408 */
[----:B----4-:R-:W1:Y:S04]  /*18f70*/  SHFL.BFLY PT, R2, R4, 0x2, 0x1f ;  /* 0x0c401f0004027f89 */ /* 0x010e6800000e0000 */
[----:B-----5:R-:W4:Y:S04]  /*18f80*/  SHFL.BFLY PT, R0, R3, 0x2, 0x1f ;  /* 0x0c401f0003007f89 */ /* 0x020f2800000e0000 */
[----:B--2---:R-:W2:Y:S01]  /*18f90*/  SHFL.BFLY PT, R5, R6, 0x2, 0x1f ;  /* 0x0c401f0006057f89 */ /* 0x004ea200000e0000 */
[----:B-1----:R-:W-:-:S03]  /*18fa0*/  FADD.FTZ R2, R2, R4 ;  /* 0x0000000402027221 */ /* 0x002fc60000010000 */
[----:B---3--:R-:W-:Y:S01]  /*18fb0*/  SHFL.BFLY PT, R4, R7, 0x2, 0x1f ;  /* 0x0c401f0007047f89 */ /* 0x008fe200000e0000 */
[----:B----4-:R-:W-:-:S03]  /*18fc0*/  FADD.FTZ R0, R0, R3 ;  /* 0x0000000300007221 */ /* 0x010fc60000010000 */
[----:B------:R-:W1:Y:S01]  /*18fd0*/  SHFL.BFLY PT, R132, R2, 0x1, 0x1f ;  /* 0x0c201f0002847f89 */ /* 0x000e6200000e0000 */
[----:B--2---:R-:W-:-:S03]  /*18fe0*/  FADD.FTZ R5, R5, R6 ;  /* 0x0000000605057221 */ /* 0x004fc60000010000 */
[----:B------:R-:W2:Y:S04]  /*18ff0*/  SHFL.BFLY PT, R3, R0, 0x1, 0x1f ;  /* 0x0c201f0000037f89 */ /* 0x000ea800000e0000 */
[----:B------:R-:W3:Y:S01]  /*19000*/  SHFL.BFLY PT, R6, R5, 0x1, 0x1f ;  /* 0x0c201f0005067f89 */ /* 0x000ee200000e0000 */
[----:B-1----:R-:W-:Y:S01]  /*19010*/  FADD.FTZ R132, R2, R132 ;  /* 0x0000008402847221 */ /* 0x002fe20000010000 */
[----:B------:R-:W-:Y:S01]  /*19020*/  FADD.FTZ R2, R4, R7 ;  /* 0x0000000704027221 */ /* 0x000fe20000010000 */
[----:B------:R-:W-:Y:S01]  /*19030*/  MOV R4, 0x3f800000 ;  /* 0x3f80000000047802 */ /* 0x000fe20000000f00 */
[----:B--2---:R-:W-:Y:S02]  /*19040*/  FADD.FTZ R133, R0, R3 ;  /* 0x0000000300857221 */ /* 0x004fe40000010000 */
[----:B------:R-:W-:Y:S01]  /*19050*/  FSETP.NE.FTZ.AND P6, PT, R132, RZ, PT ;  /* 0x000000ff8400720b */ /* 0x000fe20003fd5000 */
[----:B------:R-:W1:Y:S01]  /*19060*/  SHFL.BFLY PT, R7, R2, 0x1, 0x1f ;  /* 0x0c201f0002077f89 */ /* 0x000e6200000e0000 */
[----:B------:R-:W-:Y:S01]  /*19070*/  MOV R0, 0x3f800000 ;  /* 0x3f80000000007802 */ /* 0x000fe20000000f00 */
[----:B---3--:R-:W-:Y:S01]  /*19080*/  FADD.FTZ R138, R5, R6 ;  /* 0x00000006058a7221 */ /* 0x008fe20000010000 */
[----:B------:R-:W-:-:S02]  /*19090*/  LOP3.LUT R5, R8, 0x3ffffffc, RZ, 0xc0, !PT ;  /* 0x3ffffffc08057812 */ /* 0x000fc400078ec0ff */
[----:B------:R-:W-:Y:S02]  /*190a0*/  FSETP.NE.FTZ.AND P0, PT, R133, RZ, PT ;  /* 0x000000ff8500720b */ /* 0x000fe40003f15000 */
[----:B------:R-:W-:Y:S02]  /*190b0*/  FSETP.NE.FTZ.AND P5, PT, R138, RZ, PT ;  /* 0x000000ff8a00720b */ /* 0x000fe40003fb5000 */
[----:B------:R-:W-:Y:S02]  /*190c0*/  SHF.R.S32.HI R6, RZ, 0x5, R143 ;  /* 0x00000005ff067819 */ /* 0x000fe4000001148f */
[----:B------:R-:W-:Y:S01]  /*190d0*/  IADD3 R5, -R5, R176, RZ ;  /* 0x000000b005057210 */ /* 0x000fe20007ffe1ff */
[----:B------:R-:W2:Y:S01]  /*190e0*/  @P6 MUFU.RCP R0, R132 ;  /* 0x0000008400006308 */ /* 0x000ea20000001000 */
[----:B------:R-:W-:Y:S02]  /*190f0*/  SHF.R.S32.HI R3, RZ, 0x2, R8 ;  /* 0x00000002ff037819 */ /* 0x000fe40000011408 */
[----:B------:R-:W-:-:S02]  /*19100*/  LEA R141, R6, R5, 0x9 ;  /* 0x00000005068d7211 */ /* 0x000fc400078e48ff */
[----:B------:R-:W-:Y:S02]  /*19110*/  LEA.HI R25, R25, R3, RZ, 0x3 ;  /* 0x0000000319197211 */ /* 0x000fe400078f18ff */
[----:B------:R-:W-:Y:S01]  /*19120*/  P2R R142, PR, RZ, 0x40 ;  /* 0x00000040ff8e7803 */ /* 0x000fe20000000000 */
[----:B------:R-:W3:Y:S01]  /*19130*/  @P0 MUFU.RCP R4, R133 ;  /* 0x0000008500040308 */ /* 0x000ee20000001000 */
[----:B------:R-:W-:Y:S01]  /*19140*/  LOP3.LUT R25, R25, 0xfffffff8, RZ, 0xc0, !PT ;  /* 0xfffffff819197812 */ /* 0x000fe200078ec0ff */
[----:B-1----:R-:W-:Y:S01]  /*19150*/  FADD.FTZ R139, R2, R7 ;  /* 0x00000007028b7221 */ /* 0x002fe20000010000 */
[----:B------:R-:W-:Y:S02]  /*19160*/  MOV R2, 0x3f800000 ;  /* 0x3f80000000027802 */ /* 0x000fe40000000f00 */
[----:B------:R-:W-:Y:S02]  /*19170*/  IADD3 R25, R3, -R25, RZ ;  /* 0x8000001903197210 */ /* 0x000fe40007ffe0ff */
[----:B------:R-:W-:Y:S01]  /*19180*/  FSETP.NE.FTZ.AND P4, PT, R139, RZ, PT ;  /* 0x000000ff8b00720b */ /* 0x000fe20003f95000 */
[----:B--2---:R-:W-:Y:S01]  /*19190*/  FMUL.FTZ R0, R0, UR4 ;  /* 0x0000000400007c20 */ /* 0x004fe20008410000 */
[----:B------:R-:W1:Y:S02]  /*191a0*/  @P5 MUFU.RCP R2, R138 ;  /* 0x0000008a00025308 */ /* 0x000e640000001000 */
[----:B------:R-:W-:Y:S01]  /*191b0*/  R2P PR, R25, 0x6 ;  /* 0x0000000619007804 */ /* 0x000fe20000000000 */
        /* <DEDUP_REMOVED lines=33> */
[----:B---3--:R-:W-:Y:S01]  /*193d0*/  FMUL.FTZ R3, R4, UR4 ;  /* 0x0000000404037c20 */ /* 0x008fe20008410000 */
[----:B-1----:R-:W-:Y:S01]  /*193e0*/  FMUL.FTZ R2, R2, UR4 ;  /* 0x0000000402027c20 */ /* 0x002fe20008410000 */
[----:B------:R-:W-:-:S02]  /*193f0*/  F2FP.BF16.F32.PACK_AB R5, R5, R148 ;  /* 0x000000940505723e */ /* 0x000fc400000010ff */
[----:B------:R-:W-:Y:S01]  /*19400*/  FMUL.FTZ R150, R3, R150 ;  /* 0x0000009603967220 */ /* 0x000fe20000410000 */
        /* <DEDUP_REMOVED lines=53> */
[C---:B------:R-:W-:Y:S01]  /*19760*/  SHF.L.U32 R0, R25.reuse, 0x6, RZ ;  /* 0x0000000619007819 */ /* 0x040fe200000006ff */
        /* <DEDUP_REMOVED lines=14> */
[----:B------:R-:W-:Y:S01]  /*19850*/  LOP3.LUT R0, R0, 0x1c0, RZ, 0xc0, !PT ;  /* 0x000001c000007812 */ /* 0x000fe200078ec0ff */
[----:B-1----:R-:W-:Y:S01]  /*19860*/  ULEA UR4, UR4, UR5, 0x18 ;  /* 0x0000000504047291 */ /* 0x002fe2000f8ec03f */
[----:B------:R-:W-:Y:S01]  /*19870*/  LOP3.LUT R2, R25, 0x1, RZ, 0xc0, !PT ;  /* 0x0000000119027812 */ /* 0x000fe200078ec0ff */
[C---:B------:R-:W-:Y:S01]  /*19880*/  FMUL.FTZ R4, R3.reuse, R151 ;  /* 0x0000009703047220 */ /* 0x040fe20000410000 */
[----:B------:R-:W-:Y:S01]  /*19890*/  LEA.HI R0, R0, R0, RZ, 0x1d ;  /* 0x0000000000007211 */ /* 0x000fe200078fe8ff */
[C---:B------:R-:W-:Y:S01]  /*198a0*/  FMUL.FTZ R50, R3.reuse, R50 ;  /* 0x0000003203327220 */ /* 0x040fe20000410000 */
[----:B------:R-:W-:Y:S01]  /*198b0*/  ISETP.NE.U32.AND P3, PT, R2, 0x1, PT ;  /* 0x000000010200780c */ /* 0x000fe20003f65070 */
[----:B------:R-:W-:Y:S01]  /*198c0*/  FMUL.FTZ R51, R3, R51 ;  /* 0x0000003303337220 */ /* 0x000fe20000410000 */
[----:B------:R-:W-:Y:S01]  /*198d0*/  LEA R0, R141, R0, 0x1 ;  /* 0x000000008d007211 */ /* 0x000fe200078e08ff */
[C---:B------:R-:W-:Y:S01]  /*198e0*/  FMUL.FTZ R54, R3.reuse, R54 ;  /* 0x0000003603367220 */ /* 0x040fe20000410000 */
[C---:B------:R-:W-:Y:S01]  /*198f0*/  FMUL.FTZ R55, R3.reuse, R55 ;  /* 0x0000003703377220 */ /* 0x040fe20000410000 */
[C---:B------:R-:W-:Y:S01]  /*19900*/  FMUL.FTZ R154, R3.reuse, R154 ;  /* 0x0000009a039a7220 */ /* 0x040fe20000410000 */
        /* <DEDUP_REMOVED lines=28> */
[----:B------:R-:W-:Y:S01]  /*19ad0*/  F2FP.BF16.F32.PACK_AB R19, R19, R17 ;  /* 0x000000111313723e */ /* 0x000fe200000010ff */
[----:B------:R-:W-:Y:S01]  /*19ae0*/  @UP0 ULDC.64 UR4, c[0x0][0x298] ;  /* 0x0000a60000040ab9 */ /* 0x000fe20000000a00 */
[----:B------:R-:W-:Y:S01]  /*19af0*/  IADD3 R2, R0, -0x10, RZ ;  /* 0xfffffff000027810 */ /* 0x000fe20007ffe0ff */
[----:B------:R-:W-:Y:S01]  /*19b00*/  STS [R0+0x400], R4 ;  /* 0x0004000400007388 */ /* 0x000fe20000000800 */
[----:B------:R-:W-:Y:S01]  /*19b10*/  F2FP.BF16.F32.PACK_AB R3, R153, R152 ;  /* 0x000000989903723e */ /* 0x000fe200000010ff */
[----:B------:R-:W-:Y:S01]  /*19b20*/  @UP0 UIMAD.WIDE.U32 UR8, UR16, UR4, URZ ;  /* 0x00000004100802a5 */ /* 0x000fe2000f8e003f */
[----:B------:R-:W-:-:S02]  /*19b30*/  F2FP.BF16.F32.PACK_AB R17, R51, R50 ;  /* 0x000000323311723e */ /* 0x000fc400000010ff */
[----:B------:R-:W-:Y:S01]  /*19b40*/  @P3 IADD3 R2, R0, 0x10, RZ ;  /* 0x0000001000023810 */ /* 0x000fe20007ffe0ff */
[----:B------:R-:W-:Y:S01]  /*19b50*/  @UP0 UIMAD UR6, UR16, UR5, UR9 ;  /* 0x00000005100602a4 */ /* 0x000fe2000f8e0209 */
[----:B------:R-:W-:Y:S02]  /*19b60*/  F2FP.BF16.F32.PACK_AB R50, R55, R54 ;  /* 0x000000363732723e */ /* 0x000fe400000010ff */
[----:B------:R-:W-:Y:S01]  /*19b70*/  MOV R54, 0x20 ;  /* 0x0000002000367802 */ /* 0x000fe20000000f00 */
[----:B------:R2:W-:Y:S01]  /*19b80*/  STS [R2], R3 ;  /* 0x0000000302007388 */ /* 0x0005e20000000800 */
[----:B------:R-:W-:Y:S02]  /*19b90*/  F2FP.BF16.F32.PACK_AB R6, R6, R154 ;  /* 0x0000009a0606723e */ /* 0x000fe400000010ff */
[----:B------:R-:W-:Y:S02]  /*19ba0*/  F2FP.BF16.F32.PACK_AB R8, R8, R144 ;  /* 0x000000900808723e */ /* 0x000fe400000010ff */
[----:B------:R-:W-:Y:S01]  /*19bb0*/  F2FP.BF16.F32.PACK_AB R7, R7, R146 ;  /* 0x000000920707723e */ /* 0x000fe200000010ff */
[----:B------:R-:W-:Y:S01]  /*19bc0*/  STS [R2+0x400], R6 ;  /* 0x0004000602007388 */ /* 0x000fe20000000800 */
[----:B------:R-:W-:-:S02]  /*19bd0*/  F2FP.BF16.F32.PACK_AB R9, R9, R156 ;  /* 0x0000009c0909723e */ /* 0x000fc400000010ff */
[----:B------:R-:W-:Y:S01]  /*19be0*/  F2FP.BF16.F32.PACK_AB R12, R12, R158 ;  /* 0x0000009e0c0c723e */ /* 0x000fe200000010ff */
[----:B------:R3:W-:Y:S01]  /*19bf0*/  STS [R0+0x2000], R8 ;  /* 0x0020000800007388 */ /* 0x0007e20000000800 */
[----:B-1----:R-:W-:Y:S02]  /*19c00*/  MOV R5, 0x40 ;  /* 0x0000004000057802 */ /* 0x002fe40000000f00 */
[----:B------:R-:W-:Y:S01]  /*19c10*/  F2FP.BF16.F32.PACK_AB R11, R11, R160 ;  /* 0x000000a00b0b723e */ /* 0x000fe200000010ff */
[----:B------:R1:W-:Y:S01]  /*19c20*/  STS [R0+0x2400], R7 ;  /* 0x0024000700007388 */ /* 0x0003e20000000800 */
[----:B------:R-:W-:Y:S02]  /*19c30*/  F2FP.BF16.F32.PACK_AB R10, R10, R162 ;  /* 0x000000a20a0a723e */ /* 0x000fe400000010ff */
[----:B------:R-:W-:Y:S01]  /*19c40*/  SEL R5, R5, 0xffffffc0, !P2 ;  /* 0xffffffc005057807 */ /* 0x000fe20005000000 */
[----:B------:R-:W-:Y:S01]  /*19c50*/  STS [R2+0x2000], R9 ;  /* 0x0020000902007388 */ /* 0x000fe20000000800 */
[----:B------:R-:W-:-:S02]  /*19c60*/  F2FP.BF16.F32.PACK_AB R14, R14, R168 ;  /* 0x000000a80e0e723e */ /* 0x000fc400000010ff */
[----:B------:R-:W-:Y:S01]  /*19c70*/  F2FP.BF16.F32.PACK_AB R13, R13, R170 ;  /* 0x000000aa0d0d723e */ /* 0x000fe200000010ff */
[----:B------:R-:W-:Y:S01]  /*19c80*/  STS [R2+0x2400], R12 ;  /* 0x0024000c02007388 */ /* 0x000fe20000000800 */
[----:B------:R-:W-:Y:S02]  /*19c90*/  F2FP.BF16.F32.PACK_AB R15, R15, R164 ;  /* 0x000000a40f0f723e */ /* 0x000fe400000010ff */
[----:B--2---:R-:W-:Y:S02]  /*19ca0*/  SEL R3, R54, 0xffffffe0, !P1 ;  /* 0xffffffe036037807 */ /* 0x004fe40004800000 */
[----:B------:R-:W-:Y:S02]  /*19cb0*/  F2FP.BF16.F32.PACK_AB R16, R16, R166 ;  /* 0x000000a61010723e */ /* 0x000fe400000010ff */
[----:B------:R-:W-:Y:S02]  /*19cc0*/  IADD3 R4, R0, R3, RZ ;  /* 0x0000000300047210 */ /* 0x000fe40007ffe0ff */
[----:B------:R-:W-:-:S02]  /*19cd0*/  IADD3 R3, R3, R2, RZ ;  /* 0x0000000203037210 */ /* 0x000fc40007ffe0ff */
[----:B------:R-:W-:Y:S01]  /*19ce0*/  F2FP.BF16.F32.PACK_AB R23, R23, R172 ;  /* 0x000000ac1717723e */ /* 0x000fe200000010ff */
[----:B------:R-:W-:Y:S01]  /*19cf0*/  STS [R4], R11 ;  /* 0x0000000b04007388 */ /* 0x000fe20000000800 */
[----:B------:R-:W-:Y:S02]  /*19d00*/  F2FP.BF16.F32.PACK_AB R22, R22, R174 ;  /* 0x000000ae1616723e */ /* 0x000fe400000010ff */
[----:B------:R-:W-:Y:S01]  /*19d10*/  F2FP.BF16.F32.PACK_AB R21, R21, R18 ;  /* 0x000000121515723e */ /* 0x000fe200000010ff */
[----:B------:R-:W-:Y:S01]  /*19d20*/  STS [R4+0x400], R10 ;  /* 0x0004000a04007388 */ /* 0x000fe20000000800 */
[----:B------:R-:W-:Y:S02]  /*19d30*/  F2FP.BF16.F32.PACK_AB R20, R20, R38 ;  /* 0x000000261414723e */ /* 0x000fe400000010ff */
[----:B---3--:R-:W-:Y:S01]  /*19d40*/  IADD3 R8, R0, R5, RZ ;  /* 0x0000000500087210 */ /* 0x008fe20007ffe0ff */
[----:B------:R-:W-:Y:S01]  /*19d50*/  STS [R3], R14 ;  /* 0x0000000e03007388 */ /* 0x000fe20000000800 */
[----:B------:R-:W-:-:S02]  /*19d60*/  F2FP.BF16.F32.PACK_AB R18, R27, R31 ;  /* 0x0000001f1b12723e */ /* 0x000fc400000010ff */
[----:B-1----:R-:W-:Y:S01]  /*19d70*/  IADD3 R7, R5, R2, RZ ;  /* 0x0000000205077210 */ /* 0x002fe20007ffe0ff */
[----:B------:R-:W-:Y:S01]  /*19d80*/  STS [R3+0x400], R13 ;  /* 0x0004000d03007388 */ /* 0x000fe20000000800 */
[----:B------:R-:W-:Y:S02]  /*19d90*/  F2FP.BF16.F32.PACK_AB R24, R24, R42 ;  /* 0x0000002a1818723e */ /* 0x000fe400000010ff */
[----:B------:R-:W-:Y:S01]  /*19da0*/  F2FP.BF16.F32.PACK_AB R53, R53, R26 ;  /* 0x0000001a3535723e */ /* 0x000fe200000010ff */
[----:B------:R1:W-:Y:S01]  /*19db0*/  STS [R4+0x2000], R15 ;  /* 0x0020000f04007388 */ /* 0x0003e20000000800 */
[----:B------:R-:W-:Y:S02]  /*19dc0*/  F2FP.BF16.F32.PACK_AB R52, R52, R46 ;  /* 0x0000002e3434723e */ /* 0x000fe400000010ff */
[----:B------:R-:W-:Y:S01]  /*19dd0*/  F2FP.BF16.F32.PACK_AB R51, R35, R140 ;  /* 0x0000008c2333723e */ /* 0x000fe200000010ff */
[----:B------:R-:W-:Y:S01]  /*19de0*/  STS [R4+0x2400], R16 ;  /* 0x0024001004007388 */ /* 0x000fe20000000800 */
[----:B------:R-:W-:-:S02]  /*19df0*/  IADD3 R6, R4, R5, RZ ;  /* 0x0000000504067210 */ /* 0x000fc40007ffe0ff */
[----:B------:R-:W-:Y:S01]  /*19e00*/  F2FP.BF16.F32.PACK_AB R47, R65, R64 ;  /* 0x00000040412f723e */ /* 0x000fe200000010ff */
[----:B------:R-:W-:Y:S01]  /*19e10*/  STS [R3+0x2000], R23 ;  /* 0x0020001703007388 */ /* 0x000fe20000000800 */
[----:B------:R-:W-:Y:S02]  /*19e20*/  F2FP.BF16.F32.PACK_AB R46, R67, R66 ;  /* 0x00000042432e723e */ /* 0x000fe400000010ff */
[----:B------:R-:W-:Y:S01]  /*19e30*/  IADD3 R5, R3, R5, RZ ;  /* 0x0000000503057210 */ /* 0x000fe20007ffe0ff */
        /* <DEDUP_REMOVED lines=35> */
[----:B------:R-:W-:Y:S01]  /*1a070*/  PLOP3.LUT P1, PT, PT, PT, UP0, 0x80, 0x0 ;  /* 0x000000000000781c */ /* 0x000fe20003f2f008 */
[----:B------:R-:W-:Y:S01]  /*1a080*/  STS [R5+0x400], R46 ;  /* 0x0004002e05007388 */ /* 0x000fe20000000800 */
[----:B-1----:R-:W-:Y:S02]  /*1a090*/  F2FP.BF16.F32.PACK_AB R15, R105, R104 ;  /* 0x00000068690f723e */ /* 0x002fe400000010ff */
        /* <DEDUP_REMOVED lines=9> */
[----:B--2---:R-:W-:Y:S01]  /*1a130*/  F2FP.BF16.F32.PACK_AB R17, R125, R124 ;  /* 0x0000007c7d11723e */ /* 0x004fe200000010ff */
        /* <DEDUP_REMOVED lines=22> */
[----:B------:R-:W4:Y:S03]  /*1a2a0*/  S2R R18, SR_TID.X ;  /* 0x0000000000127919 */ /* 0x000f260000002100 */
[----:B------:R3:W-:Y:S01]  /*1a2b0*/  STS [R7+0x4000], R25 ;  /* 0x0040001907007388 */ /* 0x0007e20000000800 */
[----:B-1----:R-:W-:-:S02]  /*1a2c0*/  F2FP.BF16.F32.PACK_AB R4, R121, R120 ;  /* 0x000000787904723e */ /* 0x002fc400000010ff */
        /* <DEDUP_REMOVED lines=9> */
.L_x_1811:
[----:B------:R-:W-:Y:S01]  /*1a360*/  ULDC.U8 UR4, c[0x0][0x3d9] ;  /* 0x0000f64000047ab9 */ /* 0x000fe20000000000 */
[----:B------:R-:W-:Y:S01]  /*1a370*/  STS [R7+0x4400], R13 ;  /* 0x0044000d07007388 */ /* 0x000fe20000000800 */
[----:B------:R-:W-:Y:S01]  /*1a380*/  ISETP.NE.AND P3, PT, RZ, UR4, PT ;  /* 0x00000004ff007c0c */ /* 0x000fe2000bf65270 */
[----:B------:R-:W-:Y:S02]  /*1a390*/  ULDC.U8 UR7, c[0x0][0x3d8] ;  /* 0x0000f60000077ab9 */ /* 0x000fe40000000000 */
[----:B------:R1:W-:Y:S01]  /*1a3a0*/  STS [R8+0x6000], R15 ;  /* 0x0060000f08007388 */ /* 0x0003e20000000800 */
[----:B------:R-:W-:-:S03]  /*1a3b0*/  ISETP.NE.AND P2, PT, RZ, UR7, PT ;  /* 0x00000007ff007c0c */ /* 0x000fc6000bf45270 */
[----:B------:R3:W-:Y:S01]  /*1a3c0*/  STS [R8+0x6400], R14 ;  /* 0x0064000e08007388 */ /* 0x0007e20000000800 */
[----:B------:R-:W-:-:S03]  /*1a3d0*/  ISETP.EQ.AND P2, PT, RZ, UR4, P2 ;  /* 0x00000004ff007c0c */ /* 0x000fc60009742270 */
[----:B------:R-:W-:Y:S04]  /*1a3e0*/  STS [R7+0x6000], R12 ;  /* 0x0060000c07007388 */ /* 0x000fe80000000800 */
[----:B------:R2:W-:Y:S04]  /*1a3f0*/  STS [R7+0x6400], R11 ;  /* 0x0064000b07007388 */ /* 0x0005e80000000800 */
[----:B------:R4:W-:Y:S02]  /*1a400*/  STS [R6+0x4000], R10 ;  /* 0x0040000a06007388 */ /* 0x0009e40000000800 */
[----:B------:R-:W-:-:S02]  /*1a410*/  @!P2 PLOP3.LUT P1, PT, PT, PT, PT, 0x8, 0x0 ;  /* 0x000000000000a81c */ /* 0x000fc40003f2e170 */
[----:B------:R5:W-:Y:S04]  /*1a420*/  STS [R6+0x4400], R9 ;  /* 0x0044000906007388 */ /* 0x000be80000000800 */
[----:B------:R-:W-:Y:S01]  /*1a430*/  STS [R5+0x4000], R2 ;  /* 0x0040000205007388 */ /* 0x000fe20000000800 */
[----:B-1----:R-:W1:Y:S03]  /*1a440*/  @P6 LDC R15, c[0x0][0x2e8] ;  /* 0x0000ba00ff0f6b82 */ /* 0x002e660000000800 */
[----:B------:R5:W-:Y:S01]  /*1a450*/  STS [R5+0x4400], R0 ;  /* 0x0044000005007388 */ /* 0x000be20000000800 */
[----:B---3--:R3:W1:Y:S03]  /*1a460*/  @P0 MUFU.LG2 R8, R133 ;  /* 0x0000008500080308 */ /* 0x0086660000000c00 */
[----:B------:R3:W-:Y:S04]  /*1a470*/  STS [R6+0x6400], R3 ;  /* 0x0064000306007388 */ /* 0x0007e80000000800 */
[----:B------:R3:W-:Y:S01]  /*1a480*/  STS [R6+0x6000], R4 ;  /* 0x0060000406007388 */ /* 0x0007e20000000800 */
[----:B--2---:R-:W2:Y:S03]  /*1a490*/  @P0 LDC R11, c[0x0][0x2e8] ;  /* 0x0000ba00ff0b0b82 */ /* 0x004ea60000000800 */
[----:B------:R-:W-:Y:S01]  /*1a4a0*/  STS [R5+0x6000], R17 ;  /* 0x0060001105007388 */ /* 0x000fe20000000800 */
[----:B----4-:R-:W-:-:S03]  /*1a4b0*/  SHF.R.S32.HI R10, RZ, 0x1f, R18 ;  /* 0x0000001fff0a7819 */ /* 0x010fc60000011412 */
[----:B------:R4:W-:Y:S01]  /*1a4c0*/  STS [R5+0x6400], R16 ;  /* 0x0064001005007388 */ /* 0x0009e20000000800 */
[----:B------:R-:W-:Y:S01]  /*1a4d0*/  LEA.HI R10, R10, R18, RZ, 0x3 ;  /* 0x000000120a0a7211 */ /* 0x000fe200078f18ff */
[----:B-----5:R1:W1:Y:S01]  /*1a4e0*/  @P6 MUFU.LG2 R9, R132 ;  /* 0x0000008400096308 */ /* 0x0202620000000c00 */
[----:B------:R-:W1:Y:S02]  /*1a4f0*/  S2R R7, SR_CTAID.Y ;  /* 0x0000000000077919 */ /* 0x000e640000002600 */
[----:B------:R-:W-:Y:S01]  /*1a500*/  SHF.R.S32.HI R10, RZ, 0x3, R10 ;  /* 0x00000003ff0a7819 */ /* 0x000fe2000001140a */
[----:B------:R-:W1:Y:S01]  /*1a510*/  S2R R28, SR_CTAID.Z ;  /* 0x00000000001c7919 */ /* 0x000e620000002700 */
[----:B------:R-:W-:Y:S01]  /*1a520*/  LOP3.LUT R0, R143, 0xffffffe0, RZ, 0xc0, !PT ;  /* 0xffffffe08f007812 */ /* 0x000fe200078ec0ff */
[----:B------:R-:W1:Y:S01]  /*1a530*/  S2R R20, SR_CTAID.X ;  /* 0x0000000000147919 */ /* 0x000e620000002500 */
[----:B---3--:R-:W3:Y:S03]  /*1a540*/  @P3 LDC.64 R2, c[0x0][0x2c0] ;  /* 0x0000b000ff023b82 */ /* 0x008ee60000000a00 */
[----:B------:R-:W-:-:S02]  /*1a550*/  IMAD.IADD R0, R176, 0x1, -R0 ;  /* 0x00000001b0007824 */ /* 0x000fc400078e0a00 */
[----:B------:R-:W-:-:S03]  /*1a560*/  VIADD R6, R10, 0x10 ;  /* 0x000000100a067836 */ /* 0x000fc60000000000 */
[----:B------:R-:W-:Y:S01]  /*1a570*/  LOP3.LUT P6, RZ, R0, 0x3, RZ, 0xc0, !PT ;  /* 0x0000000300ff7812 */ /* 0x000fe200078cc0ff */
[----:B------:R-:W-:Y:S01]  /*1a580*/  @P3 IMAD.MOV.U32 R4, RZ, RZ, 0x1 ;  /* 0x00000001ff043424 */ /* 0x000fe200078e00ff */
[----:B----4-:R-:W4:Y:S01]  /*1a590*/  @P3 LDC R5, c[0x0][0x2c0] ;  /* 0x0000b000ff053b82 */ /* 0x010f220000000800 */
[----:B------:R1:W1:Y:S01]  /*1a5a0*/  @P5 MUFU.LG2 R16, R138 ;  /* 0x0000008a00105308 */ /* 0x0002620000000c00 */
[----:B---3--:R-:W-:Y:S01]  /*1a5b0*/  @P3 IMAD R0, R3, R2, RZ ;  /* 0x0000000203003224 */ /* 0x008fe200078e02ff */
[----:B------:R-:W-:Y:S01]  /*1a5c0*/  @!P2 CS2R R2, SRZ ;  /* 0x000000000002a805 */ /* 0x000fe2000001ff00 */
[----:B-12---:R-:W-:Y:S07]  /*1a5d0*/  @!P2 BRA `(.L_x_1812) ;  /* 0x00000000001ca947 */ /* 0x006fee0003800000 */
[----:B------:R-:W1:Y:S01]  /*1a5e0*/  S2UR UR5, SR_CTAID.Y ;  /* 0x00000000000579c3 */ /* 0x000e620000002600 */
[----:B------:R-:W-:Y:S01]  /*1a5f0*/  ULDC UR4, c[0x0][0x2c4] ;  /* 0x0000b10000047ab9 */ /* 0x000fe20000000800 */
[----:B------:R-:W-:Y:S01]  /*1a600*/  PLOP3.LUT P1, PT, PT, PT, PT, 0x80, 0x0 ;  /* 0x000000000000781c */ /* 0x000fe20003f2f070 */
[----:B-1----:R-:W-:-:S04]  /*1a610*/  @!UP0 UIMAD UR16, UR5, UR4, URZ ;  /* 0x00000004051082a4 */ /* 0x002fc8000f8e023f */
[----:B------:R-:W-:Y:S02]  /*1a620*/  USHF.R.S32.HI UR4, URZ, 0x1f, UR16 ;  /* 0x0000001f3f047899 */ /* 0x000fe40008011410 */
[----:B------:R-:W-:-:S04]  /*1a630*/  IMAD.U32 R2, RZ, RZ, UR16 ;  /* 0x00000010ff027e24 */ /* 0x000fc8000f8e00ff */
[----:B------:R-:W-:Y:S02]  /*1a640*/  MOV R3, UR4 ;  /* 0x0000000400037c02 */ /* 0x000fe40008000f00 */
.L_x_1812:
[----:B------:R-:W-:Y:S05]  /*1a650*/  @P3 BRA `(.L_x_1813) ;  /* 0x0000000000183947 */ /* 0x000fea0003800000 */
[----:B------:R-:W1:Y:S01]  /*1a660*/  LDC R0, c[0x0][0x2c4] ;  /* 0x0000b100ff007b82 */ /* 0x000e620000000800 */
[----:B------:R-:W-:Y:S02]  /*1a670*/  ISETP.NE.AND P2, PT, RZ, UR7, PT ;  /* 0x00000007ff007c0c */ /* 0x000fe4000bf45270 */
[----:B----4-:R-:W-:-:S05]  /*1a680*/  MOV R5, 0x1 ;  /* 0x0000000100057802 */ /* 0x010fca0000000f00 */
[----:B------:R-:W2:Y:S08]  /*1a690*/  LDC R4, c[0x0][0x270] ;  /* 0x00009c00ff047b82 */ /* 0x000eb00000000800 */
[----:B-1----:R-:W2:Y:S02]  /*1a6a0*/  @P2 LDC R0, c[0x0][0x2e4] ;  /* 0x0000b900ff002b82 */ /* 0x002ea40000000800 */
[----:B--2---:R-:W-:-:S07]  /*1a6b0*/  IMAD R4, R0, R4, RZ ;  /* 0x0000000400047224 */ /* 0x004fce00078e02ff */
.L_x_1813:
[----:B------:R-:W-:Y:S01]  /*1a6c0*/  BAR.SYNC.DEFER_BLOCKING 0x0 ;  /* 0x0000000000007b1d */ /* 0x000fe20000010000 */
[----:B------:R-:W-:Y:S01]  /*1a6d0*/  ISETP.NE.AND P2, PT, R142, RZ, PT ;  /* 0x000000ff8e00720c */ /* 0x000fe20003f45270 */
[----:B------:R-:W-:Y:S01]  /*1a6e0*/  IMAD R4, R7, R4, RZ ;  /* 0x0000000407047224 */ /* 0x000fe200078e02ff */
[----:B------:R-:W-:Y:S01]  /*1a6f0*/  ISETP.GE.AND P3, PT, R6, UR14, PT ;  /* 0x0000000e06007c0c */ /* 0x000fe2000bf66270 */
[C---:B------:R-:W-:Y:S01]  /*1a700*/  VIADD R6, R10.reuse, 0x30 ;  /* 0x000000300a067836 */ /* 0x040fe20000000000 */
[----:B------:R-:W-:-:S03]  /*1a710*/  IADD3 R7, R10, 0x20, RZ ;  /* 0x000000200a077810 */ /* 0x000fc60007ffe0ff */
[----:B------:R-:W1:Y:S01]  /*1a720*/  @P5 LDC R14, c[0x0][0x2e8] ;  /* 0x0000ba00ff0e5b82 */ /* 0x000e620000000800 */
[----:B------:R-:W2:Y:S01]  /*1a730*/  @P4 MUFU.LG2 R12, R139 ;  /* 0x0000008b000c4308 */ /* 0x000ea20000000c00 */
[----:B------:R-:W-:Y:S01]  /*1a740*/  SEL R4, R4, RZ, !P1 ;  /* 0x000000ff04047207 */ /* 0x000fe20004800000 */
[----:B------:R-:W-:Y:S01]  /*1a750*/  @P0 FMUL.FTZ R8, R8, 0.69314718246459960938 ;  /* 0x3f31721808080820 */ /* 0x000fe20000410000 */
[----:B------:R-:W-:Y:S01]  /*1a760*/  ISETP.GE.AND P1, PT, R6, UR14, PT ;  /* 0x0000000e06007c0c */ /* 0x000fe2000bf26270 */
[----:B----4-:R-:W-:Y:S01]  /*1a770*/  IMAD R6, R20, R5, RZ ;  /* 0x0000000514067224 */ /* 0x010fe200078e02ff */
[----:B------:R-:W-:Y:S01]  /*1a780*/  MOV R22, 0x7f800000 ;  /* 0x7f80000000167802 */ /* 0x000fe20000000f00 */
[----:B------:R-:W-:Y:S01]  /*1a790*/  IMAD.MOV.U32 R23, RZ, RZ, 0x7f800000 ;  /* 0x7f800000ff177424 */ /* 0x000fe200078e00ff */
[----:B------:R-:W3:Y:S01]  /*1a7a0*/  @P4 LDC R13, c[0x0][0x2e8] ;  /* 0x0000ba00ff0d4b82 */ /* 0x000ee20000000800 */
[----:B------:R-:W-:Y:S01]  /*1a7b0*/  @P2 FMUL.FTZ R9, R9, 0.69314718246459960938 ;  /* 0x3f31721809092820 */ /* 0x000fe20000410000 */
[----:B------:R-:W-:-:S02]  /*1a7c0*/  IMAD R0, R28, R0, R4 ;  /* 0x000000001c007224 */ /* 0x000fc400078e0204 */
[----:B------:R-:W-:Y:S01]  /*1a7d0*/  @P0 FFMA.FTZ R23, R135, R11, R8 ;  /* 0x0000000b87170223 */ /* 0x000fe20000010008 */
[----:B------:R-:W-:Y:S01]  /*1a7e0*/  IADD3 R4, R10, 0x40, RZ ;  /* 0x000000400a047810 */ /* 0x000fe20007ffe0ff */
[----:B------:R-:W-:Y:S01]  /*1a7f0*/  @P2 FFMA.FTZ R22, R136, R15, R9 ;  /* 0x0000000f88162223 */ /* 0x000fe20000010009 */
[----:B------:R-:W-:Y:S01]  /*1a800*/  ISETP.GE.AND P2, PT, R7, UR14, PT ;  /* 0x0000000e07007c0c */ /* 0x000fe2000bf46270 */
[----:B------:R-:W-:Y:S01]  /*1a810*/  @P5 FMUL.FTZ R8, R16, 0.69314718246459960938 ;  /* 0x3f31721810085820 */ /* 0x000fe20000410000 */
[----:B------:R-:W-:Y:S01]  /*1a820*/  SHF.L.U32 R6, R6, 0x7, RZ ;  /* 0x0000000706067819 */ /* 0x000fe200000006ff */
[----:B------:R-:W-:Y:S01]  /*1a830*/  IMAD.MOV.U32 R20, RZ, RZ, 0x7f800000 ;  /* 0x7f800000ff147424 */ /* 0x000fe200078e00ff */
[----:B------:R4:W4:Y:S01]  /*1a840*/  LDS.128 R24, [R223+0x3800] ;  /* 0x00380000df187984 */ /* 0x0009220000000c00 */
[----:B--2---:R-:W-:Y:S01]  /*1a850*/  @P4 FMUL.FTZ R7, R12, 0.69314718246459960938 ;  /* 0x3f3172180c074820 */ /* 0x004fe20000410000 */
[----:B------:R-:W-:Y:S01]  /*1a860*/  MOV R19, 0x7f800000 ;  /* 0x7f80000000137802 */ /* 0x000fe20000000f00 */
[----:B------:R-:W-:Y:S01]  /*1a870*/  BSSY B0, `(.L_x_1814) ;  /* 0x000003f000007945 */ /* 0x000fe20003800000 */
[----:B------:R-:W-:Y:S01]  /*1a880*/  ISETP.GE.AND P0, PT, R4, UR14, PT ;  /* 0x0000000e04007c0c */ /* 0x000fe2000bf06270 */
[----:B-1----:R-:W-:Y:S01]  /*1a890*/  @P5 FFMA.FTZ R19, R134, R14, R8 ;  /* 0x0000000e86135223 */ /* 0x002fe20000010008 */
[----:B------:R-:W-:Y:S01]  /*1a8a0*/  SHF.R.S32.HI R4, RZ, 0x1f, R6 ;  /* 0x0000001fff047819 */ /* 0x000fe20000011406 */
[----:B---3--:R-:W-:Y:S01]  /*1a8b0*/  @P4 FFMA.FTZ R20, R137, R13, R7 ;  /* 0x0000000d89144223 */ /* 0x008fe20000010007 */
[----:B------:R-:W-:-:S02]  /*1a8c0*/  IADD3 R6, P5, P4, R6, R2, R0 ;  /* 0x0000000206067210 */ /* 0x000fc40007cbe000 */
[----:B------:R-:W-:-:S04]  /*1a8d0*/  SHF.R.S32.HI R0, RZ, 0x1f, R0 ;  /* 0x0000001fff007819 */ /* 0x000fc80000011400 */
[----:B------:R-:W-:Y:S01]  /*1a8e0*/  IADD3.X R4, R4, R3, R0, P5, P4 ;  /* 0x0000000304047210 */ /* 0x000fe20002fe8400 */
[----:B----4-:R-:W-:Y:S06]  /*1a8f0*/  @P6 BRA `(.L_x_1815) ;  /* 0x0000000000d86947 */ /* 0x010fec0003800000 */
        /* <DEDUP_REMOVED lines=54> */
.L_x_1815:
[----:B------:R-:W-:Y:S05]  /*1ac60*/  BSYNC B0 ;  /* 0x0000000000007941 */ /* 0x000fea0003800000 */
.L_x_1814:
[----:B------:R-:W3:Y:S04]  /*1ac70*/  LDL.64 R30, [R1+0x50] ;  /* 0x00005000011e7983 */ /* 0x000ee80000100a00 */
[----:B------:R-:W4:Y:S01]  /*1ac80*/  LDL R0, [R1+0x48] ;  /* 0x0000480001007983 */ /* 0x000f220000100800 */
[----:B--2---:R-:W-:Y:S01]  /*1ac90*/  SHF.R.S32.HI R4, RZ, 0x1f, R28 ;  /* 0x0000001fff047819 */ /* 0x004fe2000001141c */
[----:B------:R-:W-:Y:S02]  /*1aca0*/  ULDC.64 UR4, c[0x0][0x2a0] ;  /* 0x0000a80000047ab9 */ /* 0x000fe40000000a00 */
[----:B------:R1:W2:Y:S04]  /*1acb0*/  LDS.128 R20, [R223] ;  /* 0x00000000df147984 */ /* 0x0002a80000000c00 */
[----:B------:R1:W1:Y:S01]  /*1acc0*/  LDS.128 R16, [R223+0x4000] ;  /* 0x00400000df107984 */ /* 0x0002620000000c00 */
[----:B------:R-:W-:-:S02]  /*1acd0*/  MOV R6, UR17 ;  /* 0x0000001100067c02 */ /* 0x000fc40008000f00 */
[--C-:B------:R-:W-:Y:S01]  /*1ace0*/  SHF.R.S32.HI R11, RZ, 0x1f, R10.reuse ;  /* 0x0000001fff0b7819 */ /* 0x100fe2000001140a */
[----:B------:R-:W-:Y:S01]  /*1acf0*/  BSSY B0, `(.L_x_1816) ;  /* 0x000001d000007945 */ /* 0x000fe20003800000 */
[----:B------:R-:W-:Y:S02]  /*1ad00*/  VIADD R14, R10, 0x60 ;  /* 0x000000600a0e7836 */ /* 0x000fe40000000000 */
[----:B------:R-:W-:Y:S01]  /*1ad10*/  IMAD.WIDE R6, R6, 0x80, R10 ;  /* 0x0000008006067825 */ /* 0x000fe200078e020a */
[----:B---3--:R-:W-:Y:S02]  /*1ad20*/  SHF.R.S32.HI R3, RZ, 0x1f, R30 ;  /* 0x0000001fff037819 */ /* 0x008fe4000001141e */
[----:B------:R-:W-:Y:S01]  /*1ad30*/  IADD3 R2, P4, R30, UR8, RZ ;  /* 0x000000081e027c10 */ /* 0x000fe2000ff9e0ff */
[----:B----4-:R-:W-:-:S03]  /*1ad40*/  IMAD.MOV.U32 R15, RZ, RZ, R0 ;  /* 0x000000ffff0f7224 */ /* 0x010fc600078e0000 */
[----:B------:R-:W-:Y:S01]  /*1ad50*/  IADD3.X R3, R3, UR6, RZ, P4, !PT ;  /* 0x0000000603037c10 */ /* 0x000fe2000a7fe4ff */
[C---:B------:R-:W-:Y:S01]  /*1ad60*/  VIADD R0, R10.reuse, 0x50 ;  /* 0x000000500a007836 */ /* 0x040fe20000000000 */
[----:B------:R-:W-:-:S04]  /*1ad70*/  ISETP.GE.AND P4, PT, R10, UR14, PT ;  /* 0x0000000e0a007c0c */ /* 0x000fc8000bf86270 */
[----:B------:R-:W-:Y:S01]  /*1ad80*/  ISETP.GE.AND P5, PT, R0, UR14, PT ;  /* 0x0000000e00007c0c */ /* 0x000fe2000bfa6270 */
[----:B------:R-:W-:Y:S02]  /*1ad90*/  IMAD R0, R4, UR4, RZ ;  /* 0x0000000404007c24 */ /* 0x000fe4000f8e02ff */
[----:B------:R-:W-:-:S04]  /*1ada0*/  IMAD.WIDE.U32 R12, R28, UR4, R2 ;  /* 0x000000041c0c7c25 */ /* 0x000fc8000f8e0002 */
[----:B------:R-:W-:-:S05]  /*1adb0*/  IMAD R0, R28, UR5, R0 ;  /* 0x000000051c007c24 */ /* 0x000fca000f8e0200 */
[----:B------:R-:W-:Y:S01]  /*1adc0*/  IADD3 R9, R0, R13, RZ ;  /* 0x0000000d00097210 */ /* 0x000fe20007ffe0ff */
        /* <DEDUP_REMOVED lines=14> */
[----:B------:R1:W-:Y:S02]  /*1aeb0*/  @!P4 STG.E.128 desc[UR22][R2.64+0x80], R16 ;  /* 0x000080100200c986 */ /* 0x0003e4000c101d16 */
.L_x_1817:
[----:B------:R-:W-:Y:S05]  /*1aec0*/  BSYNC B0 ;  /* 0x0000000000007941 */ /* 0x000fea0003800000 */
.L_x_1816:
[----:B-1----:R1:W2:Y:S01]  /*1aed0*/  LDS.128 R20, [R223+0x800] ;  /* 0x00080000df147984 */ /* 0x0022a20000000c00 */
[----:B------:R-:W-:Y:S01]  /*1aee0*/  BSSY B0, `(.L_x_1818) ;  /* 0x0000016000007945 */ /* 0x000fe20003800000 */
[----:B------:R-:W-:Y:S02]  /*1aef0*/  ISETP.GE.AND P4, PT, R14, UR14, PT ;  /* 0x0000000e0e007c0c */ /* 0x000fe4000bf86270 */
[----:B------:R1:W3:Y:S01]  /*1af00*/  LDS.128 R16, [R223+0x4800] ;  /* 0x00480000df107984 */ /* 0x0002e20000000c00 */
        /* <DEDUP_REMOVED lines=19> */
.L_x_1819:
[----:B------:R-:W-:Y:S05]  /*1b040*/  BSYNC B0 ;  /* 0x0000000000007941 */ /* 0x000fea0003800000 */
.L_x_1818:
[----:B--2-4-:R2:W4:Y:S01]  /*1b050*/  LDS.128 R20, [R223+0x1000] ;  /* 0x00100000df147984 */ /* 0x0145220000000c00 */
        /* <DEDUP_REMOVED lines=21> */
.L_x_1821:
[----:B------:R-:W-:Y:S05]  /*1b1b0*/  BSYNC B0 ;  /* 0x0000000000007941 */ /* 0x000fea0003800000 */
.L_x_1820:
        /* <DEDUP_REMOVED lines=21> */
.L_x_1823:
[----:B------:R-:W-:Y:S05]  /*1b310*/  BSYNC B0 ;  /* 0x0000000000007941 */ /* 0x000fea0003800000 */
.L_x_1822:
        /* <DEDUP_REMOVED lines=21> */
.L_x_1825:
[----:B------:R-:W-:Y:S05]  /*1b470*/  BSYNC B0 ;  /* 0x0000000000007941 */ /* 0x000fea0003800000 */
.L_x_1824:
        /* <DEDUP_REMOVED lines=21> */
.L_x_1827:
[----:B------:R-:W-:Y:S05]  /*1b5d0*/  BSYNC B0 ;  /* 0x0000000000007941 */ /* 0x000fea0003800000 */
.L_x_1826:
        /* <DEDUP_REMOVED lines=21> */
.L_x_1829:
[----:B------:R-:W-:Y:S05]  /*1b730*/  BSYNC B0 ;  /* 0x0000000000007941 */ /* 0x000fea0003800000 */
.L_x_1828:
        /* <DEDUP_REMOVED lines=21> */
.L_x_1830:
        /* <DEDUP_REMOVED lines=15> */
.L_x_2939:


//--------------------- .text._ZN5flash16flash_fwd_kernelI23Flash_fwd_kernel_traitsILi128ELi128ELi32ELi4ELb0ELb0EN7cutlass10bfloat16_tE19Flash_kernel_traitsILi128ELi128ELi32ELi4ES3_EELb1ELb0ELb0ELb0ELb1ELb1ELb0ELb0EEEvNS_16Flash_fwd_paramsE --------------------------
	.section	.text._ZN5flash16flash_fwd_kernelI23Flash_fwd_kernel_traitsILi128ELi128ELi32ELi4ELb0ELb0EN7cutlass10bfloat16_tE19Flash_kernel_traitsILi128ELi128ELi32ELi4ES3_EELb1ELb0ELb0ELb0ELb1ELb1ELb0ELb0EEEvNS_16Flash_fwd_paramsE,"ax",@progbits
	.align	128
        .global         _ZN5flash16flash_fwd_kernelI23Flash_fwd_kernel_traitsILi128ELi128ELi32ELi4ELb0ELb0EN7cutlass10bfloat16_tE19Flash_kernel_traitsILi128ELi128ELi32ELi4ES3_EELb1ELb0ELb0ELb0ELb1ELb1ELb0ELb0EEEvNS_16Flash_fwd_paramsE
        .type           _ZN5flash16flash_fwd_kernelI23Flash_fwd_kernel_traitsILi128ELi128ELi32ELi4ELb0ELb0EN7cutlass10bfloat16_tE19Flash_kernel_traitsILi128ELi128ELi32ELi4ES3_EELb1ELb0ELb0ELb0ELb1ELb1ELb0ELb0EEEvNS_16Flash_fwd_paramsE,@function
        .size           _ZN5flash16flash_fwd_kernelI23Flash_fwd_kernel_traitsILi128ELi128ELi32ELi4ELb0ELb0EN7cutlass10bfloat16_tE19Flash_kernel_traitsILi128ELi128ELi32ELi4ES3_EELb1ELb0ELb0ELb0ELb1ELb1ELb0ELb0EEEvNS_16Flash_fwd_paramsE,(.L_x_2940 - _ZN5flash16flash_fwd_kernelI23Flash_fwd_kernel_traitsILi128ELi128ELi32ELi4ELb0ELb0EN7cutlass10bfloat16_tE19Flash_kernel_traitsILi128ELi128ELi32ELi4ES3_EELb1ELb0ELb0ELb0ELb1ELb1ELb0ELb0EEEvNS_16Flash_fwd_paramsE)
        .other          _ZN5flash16flash_fwd_kernelI23Flash_fwd_kernel_traitsILi128ELi128ELi32ELi4ELb0ELb0EN7cutlass10bfloat16_tE19Flash_kernel_traitsILi128ELi128ELi32ELi4ES3_EELb1ELb0ELb0ELb0ELb1ELb1ELb0ELb0EEEvNS_16Flash_fwd_paramsE,@"STO_CUDA_ENTRY STV_DEFAULT"
_ZN5flash16flash_fwd_kernelI23Flash_fwd_kernel_traitsILi128ELi128ELi32ELi4ELb0ELb0EN7cutlass10bfloat16_tE19Flash_kernel_traitsILi128ELi128ELi32ELi4ES3_EELb1ELb0ELb0ELb0ELb1ELb1ELb0ELb0EEEvNS_16Flash_fwd_paramsE:
.text._ZN5flash16flash_fwd_kernelI23Flash_fwd_kernel_traitsILi128ELi128ELi32ELi4ELb0ELb0EN7cutlass10bfloat16_tE19Flash_kernel_traitsILi128ELi128ELi32ELi4ES3_EELb1ELb0ELb0ELb0ELb1ELb1ELb0ELb0EEEvNS_16Flash_fwd_paramsE:
        /* <DEDUP_REMOVED lines=9> */
[----:B------:R-:W4:Y:S01]  /*0090*/  S2R R98, SR_CTAID.X ;  /* 0x0000000000627919 */ /* 0x000f220000002500 */
[----:B-1----:R-:W-:Y:S01]  /*00a0*/  VIADD R1, R1, 0xffffffe0 ;  /* 0xffffffe001017836 */ /* 0x002fe20000000000 */
[----:B------:R-:W-:-:S05]  /*00b0*/  ULDC UR4, c[0x0][0x2c4] ;  /* 0x0000b10000047ab9 */ /* 0x000fca0000000800 */
[----:B------:R2:W4:Y:S01]  /*00c0*/  @P3 LDG.E.64 R6, desc[UR16][R2.64] ;  /* 0x0000001002063981 */ /* 0x000522000c1e1b00 */
[----:B------:R-:W1:Y:S01]  /*00d0*/  LDC.64 R4, c[0x0][0x300] ;  /* 0x0000c000ff047b82 */ /* 0x000e620000000a00 */
[----:B--2---:R-:W-:Y:S01]  /*00e0*/  @P3 IMAD.MOV.U32 R2, RZ, RZ, R81 ;  /* 0x000000ffff023224 */ /* 0x004fe200078e0051 */
[----:B---3--:R-:W-:-:S06]  /*00f0*/  @P3 MOV R3, R82 ;  /* 0x0000005200033202 */ /* 0x008fcc0000000f00 */
[----:B------:R-:W2:Y:S01]  /*0100*/  @P3 LDG.E.64 R2, desc[UR16][R2.64] ;  /* 0x0000001002023981 */ /* 0x000ea2000c1e1b00 */
[----:B-1----:R-:W-:Y:S01]  /*0110*/  ISETP.NE.U32.AND P2, PT, R4, RZ, PT ;  /* 0x000000ff0400720c */ /* 0x002fe20003f45070 */
[----:B------:R-:W-:Y:S01]  /*0120*/  IMAD.MOV.U32 R18, RZ, RZ, RZ ;  /* 0x000000ffff127224 */ /* 0x000fe200078e00ff */
[----:B------:R-:W4:Y:S02]  /*0130*/  S2R R96, SR_CTAID.Y ;  /* 0x0000000000607919 */ /* 0x000f240000002600 */
[----:B------:R-:W-:Y:S02]  /*0140*/  ISETP.NE.AND.EX P2, PT, R5, RZ, PT, P2 ;  /* 0x000000ff0500720c */ /* 0x000fe40003f45320 */
[----:B------:R-:W1:Y:S01]  /*0150*/  LDC.64 R4, c[0x0][0x308] ;  /* 0x0000c200ff047b82 */ /* 0x000e620000000a00 */
[----:B------:R-:W4:Y:S01]  /*0160*/  S2R R97, SR_CTAID.Z ;  /* 0x0000000000617919 */ /* 0x000f220000002700 */
[----:B------:R-:W3:Y:S09]  /*0170*/  S2R R95, SR_TID.X ;  /* 0x00000000005f7919 */ /* 0x000ef20000002100 */
[----:B------:R-:W3:Y:S01]  /*0180*/  @P2 LDC.64 R8, c[0x0][0x300] ;  /* 0x0000c000ff082b82 */ /* 0x000ee20000000a00 */
[----:B-1----:R-:W-:-:S04]  /*0190*/  ISETP.NE.U32.AND P0, PT, R4, RZ, PT ;  /* 0x000000ff0400720c */ /* 0x002fc80003f05070 */
[----:B------:R-:W-:Y:S02]  /*01a0*/  ISETP.NE.AND.EX P0, PT, R5, RZ, PT, P0 ;  /* 0x000000ff0500720c */ /* 0x000fe40003f05300 */
[----:B----4-:R-:W-:Y:S01]  /*01b0*/  LOP3.LUT R0, R97, R98, R96, 0xfe, !PT ;  /* 0x0000006261007212 */ /* 0x010fe200078efe60 */
[----:B---3--:R-:W-:-:S03]  /*01c0*/  @P2 IMAD.WIDE R4, R96, 0x4, R8 ;  /* 0x0000000460042825 */ /* 0x008fc600078e0208 */
[----:B------:R-:W-:Y:S02]  /*01d0*/  LOP3.LUT P4, RZ, R0, R95, RZ, 0xfc, !PT ;  /* 0x0000005f00ff7212 */ /* 0x000fe4000788fcff */
[----:B------:R-:W2:Y:S11]  /*01e0*/  @P3 LDC R0, c[0x0][0x3b0] ;  /* 0x0000ec00ff003b82 */ /* 0x000eb60000000800 */
[----:B------:R-:W1:Y:S01]  /*01f0*/  @!P4 LDC.64 R10, c[0x0][0x3b8] ;  /* 0x0000ee00ff0acb82 */ /* 0x000e620000000a00 */
[----:B------:R-:W-:-:S02]  /*0200*/  @P3 R2UR UR18, R6 ;  /* 0x00000000061232ca */ /* 0x000fc400000e0000 */
[----:B------:R-:W-:Y:S02]  /*0210*/  @P3 R2UR UR19, R7 ;  /* 0x00000000071332ca */ /* 0x000fe400000e0000 */
[----:B--2---:R-:W-:-:S09]  /*0220*/  @P3 IADD3 R81, P1, R2, R0, RZ ;  /* 0x0000000002513210 */ /* 0x004fd20007f3e0ff */
[----:B------:R-:W-:Y:S02]  /*0230*/  IMAD.U32 R2, RZ, RZ, UR18 ;  /* 0x00000012ff027e24 */ /* 0x000fe4000f8e00ff */
[----:B------:R-:W-:Y:S01]  /*0240*/  @P3 IMAD.X R82, RZ, RZ, R3, P1 ;  /* 0x000000ffff523224 */ /* 0x000fe200008e0603 */
[----:B------:R-:W-:-:S05]  /*0250*/  MOV R3, UR19 ;  /* 0x0000001300037c02 */ /* 0x000fca0008000f00 */
[----:B-1----:R1:W-:Y:S02]  /*0260*/  @!P4 STG.E.64 desc[UR16][R10.64], R2 ;  /* 0x000000020a00c986 */ /* 0x0023e4000c101b10 */
[----:B-1----:R-:W-:Y:S01]  /*0270*/  @!P4 IMAD.MOV.U32 R2, RZ, RZ, R81 ;  /* 0x000000ffff02c224 */ /* 0x002fe200078e0051 */
[----:B------:R-:W-:-:S05]  /*0280*/  @!P4 MOV R3, R82 ;  /* 0x000000520003c202 */ /* 0x000fca0000000f00 */
[----:B------:R1:W-:Y:S04]  /*0290*/  @!P4 STG.E.64 desc[UR16][R10.64+0x8], R2 ;  /* 0x000008020a00c986 */ /* 0x0003e8000c101b10 */
[----:B------:R2:W5:Y:S01]  /*02a0*/  @P2 LDG.E R18, desc[UR16][R4.64] ;  /* 0x0000001004122981 */ /* 0x000562000c1e1900 */
[----:B-1----:R-:W1:Y:S02]  /*02b0*/  @P0 LDC.64 R2, c[0x0][0x308] ;  /* 0x0000c200ff020b82 */ /* 0x002e640000000a00 */
[----:B-1----:R-:W-:-:S05]  /*02c0*/  @P0 IMAD.WIDE R2, R96, 0x4, R2 ;  /* 0x0000000460020825 */ /* 0x002fca00078e0202 */
[----:B------:R2:W5:Y:S01]  /*02d0*/  @P0 LDG.E R21, desc[UR16][R2.64] ;  /* 0x0000001002150981 */ /* 0x000562000c1e1900 */
[----:B------:R-:W-:-:S05]  /*02e0*/  IMAD.SHL.U32 R0, R98, 0x80, RZ ;  /* 0x0000008062007824 */ /* 0x000fca00078e00ff */
[----:B------:R-:W-:-:S13]  /*02f0*/  ISETP.GE.AND P1, PT, R0, UR4, PT ;  /* 0x0000000400007c0c */ /* 0x000fda000bf26270 */
[----:B------:R-:W-:Y:S05]  /*0300*/  @P1 EXIT ;  /* 0x000000000000194d */ /* 0x000fea0003800000 */
[----:B------:R-:W1:Y:S01]  /*0310*/  LDC R28, c[0x0][0x278] ;  /* 0x00009e00ff1c7b82 */ /* 0x000e620000000800 */
[----:B------:R-:W-:Y:S01]  /*0320*/  SHF.R.S32.HI R24, RZ, 0x1f, R95 ;  /* 0x0000001fff187819 */ /* 0x000fe2000001145f */
[----:B------:R-:W-:Y:S01]  /*0330*/  ULDC.64 UR4, c[0x0][0x228] ;  /* 0x00008a0000047ab9 */ /* 0x000fe20000000a00 */
[----:B------:R-:W-:Y:S01]  /*0340*/  SHF.R.S32.HI R27, RZ, 0x1f, R96 ;  /* 0x0000001fff1b7819 */ /* 0x000fe20000011460 */
[----:B------:R-:W-:Y:S01]  /*0350*/  ULDC.64 UR6, c[0x0][0x240] ;  /* 0x0000900000067ab9 */ /* 0x000fe20000000a00 */
[CC--:B------:R-:W-:Y:S01]  /*0360*/  LEA.HI R7, R24.reuse, R95.reuse, RZ, 0x4 ;  /* 0x0000005f18077211 */ /* 0x0c0fe200078f20ff */
[----:B------:R-:W-:Y:S01]  /*0370*/  ULDC.64 UR8, c[0x0][0x210] ;  /* 0x0000840000087ab9 */ /* 0x000fe20000000a00 */
[-C--:B------:R-:W-:Y:S01]  /*0380*/  LEA.HI R14, R24, R95.reuse, RZ, 0x3 ;  /* 0x0000005f180e7211 */ /* 0x080fe200078f18ff */
[----:B------:R-:W3:Y:S01]  /*0390*/  S2UR UR10, SR_CgaCtaId ;  /* 0x00000000000a79c3 */ /* 0x000ee20000008800 */
[----:B--2---:R-:W-:Y:S01]  /*03a0*/  SHF.R.S32.HI R2, RZ, 0x4, R7 ;  /* 0x00000004ff027819 */ /* 0x004fe20000011407 */
[----:B------:R-:W-:Y:S01]  /*03b0*/  USHF.L.U32 UR20, UR6, 0x5, URZ ;  /* 0x0000000506147899 */ /* 0x000fe2000800063f */
[----:B------:R-:W-:Y:S01]  /*03c0*/  LOP3.LUT R3, R14, 0xfffffff8, RZ, 0xc0, !PT ;  /* 0xfffffff80e037812 */ /* 0x000fe200078ec0ff */
[----:B------:R-:W-:Y:S01]  /*03d0*/  ULDC.64 UR12, c[0x0][0x250] ;  /* 0x00009400000c7ab9 */ /* 0x000fe20000000a00 */
[----:B------:R-:W-:Y:S01]  /*03e0*/  LEA.HI R0, R7, R2, RZ, 0x1 ;  /* 0x0000000207007211 */ /* 0x000fe200078f08ff */
[----:B-----5:R-:W-:Y:S01]  /*03f0*/  @P0 IMAD.IADD R83, R21, 0x1, -R18 ;  /* 0x0000000115530824 */ /* 0x020fe200078e0a12 */
[----:B------:R-:W-:Y:S01]  /*0400*/  SHF.R.S32.HI R10, RZ, 0x3, R14 ;  /* 0x00000003ff0a7819 */ /* 0x000fe2000001140e */
[----:B------:R-:W-:Y:S01]  /*0410*/  IMAD.IADD R25, R95, 0x1, -R3 ;  /* 0x000000015f197824 */ /* 0x000fe200078e0a03 */
[----:B------:R-:W-:Y:S01]  /*0420*/  LOP3.LUT R0, R0, 0xfffffffe, RZ, 0xc0, !PT ;  /* 0xfffffffe00007812 */ /* 0x000fe200078ec0ff */
[----:B------:R-:W2:Y:S01]  /*0430*/  @!P0 LDC.64 R16, c[0x0][0x2c8] ;  /* 0x0000b200ff108b82 */ /* 0x000ea20000000a00 */
[-C--:B------:R-:W-:Y:S01]  /*0440*/  LEA.HI R5, R24, R95.reuse, RZ, 0x6 ;  /* 0x0000005f18057211 */ /* 0x080fe200078f30ff */
[----:B------:R-:W-:Y:S01]  /*0450*/  IMAD.SHL.U32 R12, R25, 0x8, RZ ;  /* 0x00000008190c7824 */ /* 0x000fe200078e00ff */
[----:B------:R-:W-:Y:S01]  /*0460*/  SHF.R.S32.HI R11, RZ, 0x1f, R10 ;  /* 0x0000001fff0b7819 */ /* 0x000fe2000001140a */
[----:B------:R-:W-:Y:S01]  /*0470*/  IMAD.IADD R20, R2, 0x1, -R0 ;  /* 0x0000000102147824 */ /* 0x000fe200078e0a00 */
[----:B------:R-:W-:Y:S01]  /*0480*/  LEA.HI R94, R24, R95, RZ, 0x5 ;  /* 0x0000005f185e7211 */ /* 0x000fe200078f28ff */
[----:B------:R-:W-:Y:S01]  /*0490*/  IMAD.SHL.U32 R0, R10, 0x40, RZ ;  /* 0x000000400a007824 */ /* 0x000fe200078e00ff */
[----:B-1----:R-:W-:Y:S01]  /*04a0*/  IABS R23, R28 ;  /* 0x0000001c00177213 */ /* 0x002fe20000000000 */
[----:B------:R-:W-:Y:S01]  /*04b0*/  IMAD R2, R27, UR4, RZ ;  /* 0x000000041b027c24 */ /* 0x000fe2000f8e02ff */
[----:B------:R-:W-:Y:S01]  /*04c0*/  SHF.R.S32.HI R13, RZ, 0x1f, R12 ;  /* 0x0000001fff0d7819 */ /* 0x000fe2000001140c */
[----:B------:R-:W-:Y:S01]  /*04d0*/  IMAD.SHL.U32 R5, R5, 0x8, RZ ;  /* 0x0000000805057824 */ /* 0x000fe200078e00ff */
[----:B------:R-:W1:Y:S01]  /*04e0*/  I2F.RP R8, R23 ;  /* 0x0000001700087306 */ /* 0x000e620000209400 */
[----:B------:R-:W-:Y:S01]  /*04f0*/  LOP3.LUT R0, R0, 0x1c0, RZ, 0xc0, !PT ;  /* 0x000001c000007812 */ /* 0x000fe200078ec0ff */
[----:B------:R-:W-:Y:S01]  /*0500*/  USHF.L.U64.HI UR21, UR12, 0x5, UR13 ;  /* 0x000000050c157899 */ /* 0x000fe2000801020d */
[----:B------:R-:W-:-:S02]  /*0510*/  SHF.R.S32.HI R139, RZ, 0x5, R94 ;  /* 0x00000005ff8b7819 */ /* 0x000fc4000001145e */
[----:B------:R-:W-:Y:S02]  /*0520*/  SHF.R.U32.HI R6, RZ, 0x3, R0 ;  /* 0x00000003ff067819 */ /* 0x000fe40000011600 */
[----:B------:R-:W-:Y:S01]  /*0530*/  LOP3.LUT R4, R0, 0x38, R12, 0xf8, !PT ;  /* 0x0000003800047812 */ /* 0x000fe200078ef80c */
[C---:B------:R-:W-:Y:S02]  /*0540*/  IMAD R0, R96.reuse, UR5, R2 ;  /* 0x0000000560007c24 */ /* 0x040fe4000f8e0202 */
[----:B------:R-:W-:Y:S01]  /*0550*/  IMAD.WIDE.U32 R2, R96, UR4, R12 ;  /* 0x0000000460027c25 */ /* 0x000fe2000f8e000c */
[----:B------:R-:W-:Y:S01]  /*0560*/  LOP3.LUT R6, R4, R6, RZ, 0x3c, !PT ;  /* 0x0000000604067212 */ /* 0x000fe200078e3cff */
[----:B------:R-:W-:Y:S01]  /*0570*/  ULDC.64 UR4, c[0x0][0x258] ;  /* 0x0000960000047ab9 */ /* 0x000fe20000000a00 */
[----:B------:R-:W-:Y:S01]  /*0580*/  LOP3.LUT R4, R7, 0xfffffff0, RZ, 0xc0, !PT ;  /* 0xfffffff007047812 */ /* 0x000fe200078ec0ff */
[----:B------:R-:W-:Y:S01]  /*0590*/  IMAD.IADD R3, R3, 0x1, R0 ;  /* 0x0000000103037824 */ /* 0x000fe200078e0200 */
[----:B-1----:R-:W1:Y:S01]  /*05a0*/  MUFU.RCP R8, R8 ;  /* 0x0000000800087308 */ /* 0x002e620000001000 */
[----:B------:R-:W-:-:S02]  /*05b0*/  SHF.R.S32.HI R7, RZ, 0x1f, R97 ;  /* 0x0000001fff077819 */ /* 0x000fc40000011461 */
[----:B------:R-:W-:Y:S01]  /*05c0*/  IMAD.IADD R0, R95, 0x1, -R4 ;  /* 0x000000015f007824 */ /* 0x000fe200078e0a04 */
[----:B------:R-:W-:Y:S01]  /*05d0*/  LOP3.LUT R228, R6, 0x7ffffe00, R5, 0xf8, !PT ;  /* 0x7ffffe0006e47812 */ /* 0x000fe200078ef805 */
[----:B------:R-:W-:-:S03]  /*05e0*/  IMAD.WIDE.U32 R2, R97, UR4, R2 ;  /* 0x0000000461027c25 */ /* 0x000fc6000f8e0002 */
[----:B------:R-:W-:Y:S01]  /*05f0*/  SHF.R.S32.HI R4, RZ, 0x1f, R0 ;  /* 0x0000001fff047819 */ /* 0x000fe20000011400 */
[----:B------:R-:W-:Y:S01]  /*0600*/  IMAD R6, R7, UR4, RZ ;  /* 0x0000000407067c24 */ /* 0x000fe2000f8e02ff */
[----:B------:R-:W-:Y:S02]  /*0610*/  USHF.L.U64.HI UR4, UR6, 0x5, UR7 ;  /* 0x0000000506047899 */ /* 0x000fe40008010207 */
[----:B------:R-:W-:Y:S01]  /*0620*/  LEA.HI R19, R4, R0, RZ, 0x3 ;  /* 0x0000000004137211 */ /* 0x000fe200078f18ff */
[----:B------:R-:W-:Y:S01]  /*0630*/  IMAD R6, R97, UR5, R6 ;  /* 0x0000000561067c24 */ /* 0x000fe2000f8e0206 */
[----:B------:R-:W-:Y:S01]  /*0640*/  UMOV UR5, 0x400 ;  /* 0x0000040000057882 */ /* 0x000fe20000000000 */
[----:B------:R-:W-:Y:S01]  /*0650*/  IMAD.WIDE R4, R98, 0x80, R10 ;  /* 0x0000008062047825 */ /* 0x000fe200078e020a */
[----:B------:R-:W-:Y:S01]  /*0660*/  LOP3.LUT R7, R19, 0xfffffff8, RZ, 0xc0, !PT ;  /* 0xfffffff813077812 */ /* 0x000fe200078ec0ff */
[----:B---3--:R-:W-:Y:S02]  /*0670*/  ULEA UR5, UR10, UR5, 0x18 ;  /* 0x000000050a057291 */ /* 0x008fe4000f8ec03f */
[----:B-1----:R-:W-:Y:S01]  /*0680*/  VIADD R8, R8, 0xffffffe ;  /* 0x0ffffffe08087836 */ /* 0x002fe20000000000 */
[----:B------:R-:W-:Y:S01]  /*0690*/  ULDC.64 UR10, c[0x0][0x268] ;  /* 0x00009a00000a7ab9 */ /* 0x000fe20000000a00 */
[----:B------:R-:W-:-:S02]  /*06a0*/  IMAD.IADD R3, R3, 0x1, R6 ;  /* 0x0000000103037824 */ /* 0x000fc400078e0206 */
[----:B------:R-:W-:Y:S01]  /*06b0*/  IMAD R5, R5, UR6, RZ ;  /* 0x0000000605057c24 */ /* 0x000fe2000f8e02ff */
[----:B------:R1:W3:Y:S01]  /*06c0*/  F2I.FTZ.U32.TRUNC.NTZ R9, R8 ;  /* 0x0000000800097305 */ /* 0x0002e2000021f000 */
[----:B------:R-:W-:Y:S01]  /*06d0*/  IMAD.SHL.U32 R6, R25, 0x40, RZ ;  /* 0x0000004019067824 */ /* 0x000fe200078e00ff */
[----:B------:R-:W-:Y:S01]  /*06e0*/  LEA R228, R228, UR5, 0x1 ;  /* 0x00000005e4e47c11 */ /* 0x000fe2000f8e08ff */
[----:B------:R-:W-:Y:S02]  /*06f0*/  IMAD.IADD R26, R0, 0x1, -R7 ;  /* 0x00000001001a7824 */ /* 0x000fe400078e0a07 */
[----:B------:R-:W-:Y:S01]  /*0700*/  IMAD R7, R4, UR7, R5 ;  /* 0x0000000704077c24 */ /* 0x000fe2000f8e0205 */
[----:B------:R-:W-:Y:S01]  /*0710*/  LOP3.LUT R0, R6, 0x1c0, RZ, 0xc0, !PT ;  /* 0x000001c006007812 */ /* 0x000fe200078ec0ff */
[----:B------:R-:W-:Y:S01]  /*0720*/  IMAD.WIDE.U32 R4, R4, UR6, R2 ;  /* 0x0000000604047c25 */ /* 0x000fe2000f8e0002 */
[----:B------:R-:W-:Y:S02]  /*0730*/  ULDC.64 UR6, c[0x0][0x230] ;  /* 0x00008c0000067ab9 */ /* 0x000fe40000000a00 */
[----:B------:R-:W-:Y:S01]  /*0740*/  LOP3.LUT R6, R0, 0x8, R14, 0xf8, !PT ;  /* 0x0000000800067812 */ /* 0x000fe200078ef80e */
[----:B------:R-:W-:Y:S01]  /*0750*/  IMAD.IADD R3, R5, 0x1, R7 ;  /* 0x0000000105037824 */ /* 0x000fe200078e0207 */
[C---:B------:R-:W-:Y:S01]  /*0760*/  LEA R2, P1, R4.reuse, UR8, 0x1 ;  /* 0x0000000804027c11 */ /* 0x040fe2000f8208ff */
[----:B------:R-:W4:Y:S01]  /*0770*/  @!P0 LDC.64 R14, c[0x0][0x318] ;  /* 0x0000c600ff0e8b82 */ /* 0x000f220000000a00 */
[----:B------:R-:W-:Y:S01]  /*0780*/  SHF.R.U32.HI R0, RZ, 0x3, R0 ;  /* 0x00000003ff007819 */ /* 0x000fe20000011600 */
[----:B-1----:R-:W-:Y:S01]  /*0790*/  IMAD.MOV.U32 R8, RZ, RZ, RZ ;  /* 0x000000ffff087224 */ /* 0x002fe200078e00ff */
[----:B------:R-:W-:Y:S01]  /*07a0*/  LEA.HI.X R3, R4, UR9, R3, 0x1, P1 ;  /* 0x0000000904037c11 */ /* 0x000fe200088f0c03 */
[----:B------:R-:W-:Y:S01]  /*07b0*/  ULDC.64 UR8, c[0x0][0x248] ;  /* 0x0000920000087ab9 */ /* 0x000fe20000000a00 */
[----:B------:R-:W-:Y:S01]  /*07c0*/  LOP3.LUT R22, R6, R0, RZ, 0x3c, !PT ;  /* 0x0000000006167212 */ /* 0x000fe200078e3cff */
[--C-:B---3--:R-:W-:Y:S01]  /*07d0*/  IMAD.MOV R0, RZ, RZ, -R9.reuse ;  /* 0x000000ffff007224 */ /* 0x108fe200078e0a09 */
[----:B------:R-:W-:Y:S01]  /*07e0*/  IADD3 R6, P1, R2, UR20, RZ ;  /* 0x0000001402067c10 */ /* 0x000fe2000ff3e0ff */
[----:B------:R-:W-:Y:S01]  /*07f0*/  @!PT LDS RZ, [RZ] ;  /* 0x00000000fffff984 */ /* 0x000fe20000000800 */
[----:B------:R-:W-:Y:S01]  /*0800*/  @!PT LDS RZ, [RZ] ;  /* 0x00000000fffff984 */ /* 0x000fe20000000800 */
[----:B------:R-:W-:Y:S01]  /*0810*/  @!PT LDS RZ, [RZ] ;  /* 0x00000000fffff984 */ /* 0x000fe20000000800 */
[----:B------:R-:W-:Y:S01]  /*0820*/  LDGSTS.E.BYPASS.LTC128B.128 [R228], desc[UR16][R2.64] ;  /* 0x0000000002e47fae */ /* 0x000fe2000b901d50 */
[----:B------:R-:W-:Y:S01]  /*0830*/  USHF.L.U64.HI UR14, UR8, 0x5, UR9 ;  /* 0x00000005080e7899 */ /* 0x000fe20008010209 */
[----:B------:R-:W-:Y:S01]  /*0840*/  IMAD R0, R0, R23, RZ ;  /* 0x0000001700007224 */ /* 0x000fe200078e02ff */
[----:B------:R-:W-:Y:S01]  /*0850*/  IADD3.X R7, R3, UR4, RZ, P1, !PT ;  /* 0x0000000403077c10 */ /* 0x000fe20008ffe4ff */
[----:B------:R1:W-:Y:S01]  /*0860*/  LDGSTS.E.BYPASS.LTC128B.128 [R228+0x4000], desc[UR16][R2.64+0x80] ;  /* 0x0400008002e47fae */ /* 0x0003e2000b901d50 */
[----:B------:R-:W-:Y:S01]  /*0870*/  IADD3 R4, P1, R6, UR20, RZ ;  /* 0x0000001406047c10 */ /* 0x000fe2000ff3e0ff */
[----:B------:R-:W-:Y:S01]  /*0880*/  IMAD.HI.U32 R8, R9, R0, R8 ;  /* 0x0000000009087227 */ /* 0x000fe200078e0008 */
[----:B------:R-:W-:Y:S01]  /*0890*/  USHF.L.U32 UR15, UR8, 0x5, URZ ;  /* 0x00000005080f7899 */ /* 0x000fe2000800063f */
[----:B------:R-:W-:Y:S01]  /*08a0*/  LDGSTS.E.BYPASS.LTC128B.128 [R228+0x800], desc[UR16][R6.64] ;  /* 0x0080000006e47fae */ /* 0x000fe2000b901d50 */
[----:B------:R-:W-:-:S03]  /*08b0*/  IADD3.X R5, R7, UR4, RZ, P1, !PT ;  /* 0x0000000407057c10 */ /* 0x000fc60008ffe4ff */
[----:B------:R3:W-:Y:S04]  /*08c0*/  LDGSTS.E.BYPASS.LTC128B.128 [R228+0x4800], desc[UR16][R6.64+0x80] ;  /* 0x0480008006e47fae */ /* 0x0007e8000b901d50 */
[----:B------:R-:W-:Y:S04]  /*08d0*/  LDGSTS.E.BYPASS.LTC128B.128 [R228+0x1000], desc[UR16][R4.64] ;  /* 0x0100000004e47fae */ /* 0x000fe8000b901d50 */
[----:B------:R-:W-:Y:S01]  /*08e0*/  LDGSTS.E.BYPASS.LTC128B.128 [R228+0x5000], desc[UR16][R4.64+0x80] ;  /* 0x0500008004e47fae */ /* 0x000fe2000b901d50 */
[----:B-1----:R-:W-:-:S05]  /*08f0*/  IABS R2, R97 ;  /* 0x0000006100027213 */ /* 0x002fca0000000000 */
[----:B------:R-:W-:Y:S01]  /*0900*/  IMAD.MOV.U32 R9, RZ, RZ, R2 ;  /* 0x000000ffff097224 */ /* 0x000fe200078e0002 */
[----:B------:R-:W-:-:S03]  /*0910*/  IADD3 R2, P1, R4, UR20, RZ ;  /* 0x0000001404027c10 */ /* 0x000fc6000ff3e0ff */
[----:B------:R-:W-:Y:S01]  /*0920*/  IMAD.HI.U32 R8, R8, R9, RZ ;  /* 0x0000000908087227 */ /* 0x000fe200078e00ff */
[----:B------:R-:W-:Y:S02]  /*0930*/  IADD3.X R3, R5, UR4, RZ, P1, !PT ;  /* 0x0000000405037c10 */ /* 0x000fe40008ffe4ff */
[----:B---3--:R-:W-:Y:S01]  /*0940*/  IADD3 R6, P1, R2, UR20, RZ ;  /* 0x0000001402067c10 */ /* 0x008fe2000ff3e0ff */
[----:B------:R-:W-:Y:S02]  /*0950*/  IMAD.MOV R0, RZ, RZ, -R8 ;  /* 0x000000ffff007224 */ /* 0x000fe400078e0a08 */
        /* <DEDUP_REMOVED lines=11> */
[----:B------:R-:W-:Y:S02]  /*0a10*/  LOP3.LUT R0, R97, R28, RZ, 0x3c, !PT ;  /* 0x0000001c61007212 */ /* 0x000fe400078e3cff */
[----:B-1----:R-:W-:-:S04]  /*0a20*/  IADD3 R2, P3, R6, UR20, RZ ;  /* 0x0000001406027c10 */ /* 0x002fc8000ff7e0ff */
[----:B------:R-:W-:-:S05]  /*0a30*/  IADD3.X R3, R7, UR4, RZ, P3, !PT ;  /* 0x0000000407037c10 */ /* 0x000fca0009ffe4ff */
[----:B------:R-:W-:Y:S01]  /*0a40*/  @P4 VIADD R8, R8, 0x1 ;  /* 0x0000000108084836 */ /* 0x000fe20000000000 */
[----:B---3--:R-:W-:Y:S01]  /*0a50*/  IADD3 R6, P1, R10, R18, RZ ;  /* 0x000000120a067210 */ /* 0x008fe20007f3e0ff */
[----:B------:R-:W-:Y:S01]  /*0a60*/  LDGSTS.E.BYPASS.LTC128B.128 [R228+0x2800], desc[UR16][R2.64] ;  /* 0x0280000002e47fae */ /* 0x000fe2000b901d50 */
[----:B------:R-:W-:Y:S02]  /*0a70*/  IADD3 R10, P3, R2, UR20, RZ ;  /* 0x00000014020a7c10 */ /* 0x000fe4000ff7e0ff */
[----:B------:R-:W-:Y:S01]  /*0a80*/  LEA.HI.X.SX32 R4, R18, R11, 0x1, P1 ;  /* 0x0000000b12047211 */ /* 0x000fe200008f0eff */
[----:B------:R1:W-:Y:S01]  /*0a90*/  LDGSTS.E.BYPASS.LTC128B.128 [R228+0x6800], desc[UR16][R2.64+0x80] ;  /* 0x0680008002e47fae */ /* 0x0003e2000b901d50 */
[----:B------:R-:W-:Y:S02]  /*0aa0*/  IADD3.X R11, R3, UR4, RZ, P3, !PT ;  /* 0x00000004030b7c10 */ /* 0x000fe40009ffe4ff */
[----:B----4-:R-:W-:Y:S02]  /*0ab0*/  @!P0 ISETP.NE.U32.AND P3, PT, R14, RZ, PT ;  /* 0x000000ff0e00820c */ /* 0x010fe40003f65070 */
[----:B------:R-:W-:Y:S01]  /*0ac0*/  ISETP.GE.AND P1, PT, R0, RZ, PT ;  /* 0x000000ff0000720c */ /* 0x000fe20003f26270 */
[----:B------:R-:W-:Y:S01]  /*0ad0*/  LDGSTS.E.BYPASS.LTC128B.128 [R228+0x3000], desc[UR16][R10.64] ;  /* 0x030000000ae47fae */ /* 0x000fe2000b901d50 */
[----:B------:R-:W-:-:S03]  /*0ae0*/  @!P0 ISETP.NE.AND.EX P3, PT, R15, RZ, PT, P3 ;  /* 0x000000ff0f00820c */ /* 0x000fc60003f65330 */
[----:B------:R-:W-:Y:S01]  /*0af0*/  LDGSTS.E.BYPASS.LTC128B.128 [R228+0x7000], desc[UR16][R10.64+0x80] ;  /* 0x070000800ae47fae */ /* 0x000fe2000b901d50 */
[----:B--2---:R-:W-:-:S04]  /*0b00*/  @!P0 SEL R0, R17, RZ, P3 ;  /* 0x000000ff11008207 */ /* 0x004fc80001800000 */
[----:B------:R-:W-:-:S05]  /*0b10*/  @!P0 IADD3 R83, R0, R16, -R18 ;  /* 0x0000001000538210 */ /* 0x000fca0007ffe812 */
[----:B------:R-:W-:Y:S02]  /*0b20*/  VIADD R0, R83, 0x1f ;  /* 0x0000001f53007836 */ /* 0x000fe40000000000 */
[C---:B-1----:R-:W-:Y:S02]  /*0b30*/  IMAD R2, R4.reuse, UR8, RZ ;  /* 0x0000000804027c24 */ /* 0x042fe4000f8e02ff */
[----:B------:R-:W-:Y:S02]  /*0b40*/  IMAD R4, R4, UR12, RZ ;  /* 0x0000000c04047c24 */ /* 0x000fe4000f8e02ff */
[C---:B------:R-:W-:Y:S02]  /*0b50*/  IMAD R5, R6.reuse, UR9, R2 ;  /* 0x0000000906057c24 */ /* 0x040fe4000f8e0202 */
[----:B------:R-:W-:-:S04]  /*0b60*/  IMAD.WIDE.U32 R2, R6, UR8, R12 ;  /* 0x0000000806027c25 */ /* 0x000fc8000f8e000c */
[----:B------:R-:W-:Y:S02]  /*0b70*/  IMAD.IADD R5, R3, 0x1, R5 ;  /* 0x0000000103057824 */ /* 0x000fe400078e0205 */
[C---:B------:R-:W-:Y:S02]  /*0b80*/  IMAD R3, R6.reuse, UR13, R4 ;  /* 0x0000000d06037c24 */ /* 0x040fe4000f8e0204 */
[----:B------:R-:W-:-:S04]  /*0b90*/  IMAD.WIDE.U32 R6, R6, UR12, R12 ;  /* 0x0000000c06067c25 */ /* 0x000fc8000f8e000c */
[----:B------:R-:W-:Y:S02]  /*0ba0*/  IMAD.IADD R3, R7, 0x1, R3 ;  /* 0x0000000107037824 */ /* 0x000fe400078e0203 */
[----:B------:R-:W-:Y:S02]  /*0bb0*/  IMAD.MOV.U32 R4, RZ, RZ, R2 ;  /* 0x000000ffff047224 */ /* 0x000fe400078e0002 */
[----:B------:R-:W-:Y:S02]  /*0bc0*/  IMAD R7, R27, UR6, RZ ;  /* 0x000000061b077c24 */ /* 0x000fe4000f8e02ff */
[----:B------:R-:W-:Y:S02]  /*0bd0*/  IMAD.MOV.U32 R12, RZ, RZ, R8 ;  /* 0x000000ffff0c7224 */ /* 0x000fe400078e0008 */
[----:B------:R-:W-:Y:S02]  /*0be0*/  IMAD.MOV.U32 R2, RZ, RZ, R6 ;  /* 0x000000ffff027224 */ /* 0x000fe400078e0006 */
[----:B------:R-:W-:-:S02]  /*0bf0*/  IMAD R6, R96, UR7, R7 ;  /* 0x0000000760067c24 */ /* 0x000fc4000f8e0207 */
[----:B------:R-:W-:Y:S01]  /*0c00*/  IMAD.WIDE.U32 R4, R96, UR6, R4 ;  /* 0x0000000660047c25 */ /* 0x000fe2000f8e0004 */
[----:B------:R-:W-:-:S03]  /*0c10*/  ULDC.64 UR6, c[0x0][0x238] ;  /* 0x00008e0000067ab9 */ /* 0x000fc60000000a00 */
[----:B------:R-:W-:Y:S01]  /*0c20*/  @!P1 IMAD.MOV R12, RZ, RZ, -R12 ;  /* 0x000000ffff0c9224 */ /* 0x000fe200078e0a0c */
[----:B------:R-:W-:Y:S01]  /*0c30*/  @!P2 LOP3.LUT R12, RZ, R28, RZ, 0x33, !PT ;  /* 0x0000001cff0ca212 */ /* 0x000fe200078e33ff */
[----:B------:R-:W-:Y:S02]  /*0c40*/  IMAD R8, R27, UR6, RZ ;  /* 0x000000061b087c24 */ /* 0x000fe4000f8e02ff */
[----:B------:R-:W-:Y:S01]  /*0c50*/  IMAD.IADD R5, R5, 0x1, R6 ;  /* 0x0000000105057824 */ /* 0x000fe200078e0206 */
[----:B------:R-:W-:Y:S01]  /*0c60*/  SHF.R.S32.HI R6, RZ, 0x1f, R0 ;  /* 0x0000001fff067819 */ /* 0x000fe20000011400 */
[C---:B------:R-:W-:Y:S01]  /*0c70*/  IMAD R8, R96.reuse, UR7, R8 ;  /* 0x0000000760087c24 */ /* 0x040fe2000f8e0208 */
[----:B------:R-:W-:Y:S01]  /*0c80*/  SHF.R.S32.HI R7, RZ, 0x1f, R12 ;  /* 0x0000001fff077819 */ /* 0x000fe2000001140c */
[----:B------:R-:W-:Y:S01]  /*0c90*/  IMAD.WIDE.U32 R2, R96, UR6, R2 ;  /* 0x0000000660027c25 */ /* 0x000fe2000f8e0002 */
[----:B------:R-:W-:Y:S01]  /*0ca0*/  ULDC.64 UR6, c[0x0][0x260] ;  /* 0x0000980000067ab9 */ /* 0x000fe20000000a00 */
[----:B------:R-:W-:-:S02]  /*0cb0*/  LEA.HI R132, R6, R0, RZ, 0x5 ;  /* 0x0000000006847211 */ /* 0x000fc400078f28ff */
[----:B------:R-:W-:Y:S01]  /*0cc0*/  IMAD.IADD R9, R3, 0x1, R8 ;  /* 0x0000000103097824 */ /* 0x000fe200078e0208 */
[----:B------:R-:W-:Y:S01]  /*0cd0*/  IADD3 R6, P1, R10, UR20, RZ ;  /* 0x000000140a067c10 */ /* 0x000fe2000ff3e0ff */
[----:B------:R-:W-:Y:S01]  /*0ce0*/  IMAD R3, R7, UR6, RZ ;  /* 0x0000000607037c24 */ /* 0x000fe2000f8e02ff */
[----:B------:R-:W-:Y:S01]  /*0cf0*/  LEA.HI.SX32 R80, R132, 0xffffffff, 0x1b ;  /* 0xffffffff84507811 */ /* 0x000fe200078fdaff */
[C---:B------:R-:W-:Y:S01]  /*0d00*/  IMAD.WIDE.U32 R30, R12.reuse, UR6, R4 ;  /* 0x000000060c1e7c25 */ /* 0x040fe2000f8e0004 */
[----:B------:R-:W-:Y:S02]  /*0d10*/  USHF.L.U32 UR20, UR12, 0x5, URZ ;  /* 0x000000050c147899 */ /* 0x000fe4000800063f */
[----:B------:R-:W-:Y:S01]  /*0d20*/  SHF.R.S32.HI R0, RZ, 0x1f, R80 ;  /* 0x0000001fff007819 */ /* 0x000fe20000011450 */
[----:B------:R-:W-:Y:S01]  /*0d30*/  IMAD R3, R12, UR7, R3 ;  /* 0x000000070c037c24 */ /* 0x000fe2000f8e0203 */
[----:B------:R-:W-:Y:S01]  /*0d40*/  ULDC.64 UR6, c[0x0][0x218] ;  /* 0x0000860000067ab9 */ /* 0x000fe20000000a00 */
[----:B------:R-:W-:Y:S01]  /*0d50*/  IMAD.MOV.U32 R8, RZ, RZ, R2 ;  /* 0x000000ffff087224 */ /* 0x000fe200078e0002 */
[----:B------:R-:W-:Y:S01]  /*0d60*/  STL.64 [R1+0x18], R30 ;  /* 0x0000181e01007387 */ /* 0x000fe20000100a00 */
[----:B------:R-:W-:-:S02]  /*0d70*/  IMAD R2, R80, UR14, RZ ;  /* 0x0000000e50027c24 */ /* 0x000fc4000f8e02ff */
[----:B------:R-:W-:Y:S02]  /*0d80*/  IMAD.IADD R101, R31, 0x1, R3 ;  /* 0x000000011f657824 */ /* 0x000fe400078e0203 */
[----:B------:R-:W-:Y:S02]  /*0d90*/  IMAD.MOV.U32 R100, RZ, RZ, R30 ;  /* 0x000000ffff647224 */ /* 0x000fe400078e001e */
[----:B------:R-:W-:Y:S02]  /*0da0*/  IMAD R2, R0, UR15, R2 ;  /* 0x0000000f00027c24 */ /* 0x000fe4000f8e0202 */
[----:B------:R-:W-:Y:S01]  /*0db0*/  IMAD.WIDE.U32 R4, R80, UR15, R100 ;  /* 0x0000000f50047c25 */ /* 0x000fe2000f8e0064 */
[----:B------:R-:W-:Y:S03]  /*0dc0*/  STL.64 [R1+0x8], R100 ;  /* 0x0000086401007387 */ /* 0x000fe60000100a00 */
[----:B------:R-:W-:-:S02]  /*0dd0*/  IMAD R0, R0, UR12, RZ ;  /* 0x0000000c00007c24 */ /* 0x000fc4000f8e02ff */
[----:B------:R-:W-:Y:S01]  /*0de0*/  IMAD.IADD R3, R5, 0x1, R2 ;  /* 0x0000000105037824 */ /* 0x000fe200078e0202 */
[----:B------:R-:W-:Y:S01]  /*0df0*/  LEA R2, P0, R4, UR6, 0x1 ;  /* 0x0000000604027c11 */ /* 0x000fe2000f8008ff */
[----:B------:R-:W-:Y:S02]  /*0e00*/  IMAD R13, R80, UR13, R0 ;  /* 0x0000000d500d7c24 */ /* 0x000fe4000f8e0200 */
[----:B------:R-:W-:Y:S01]  /*0e10*/  IMAD R0, R7, UR10, RZ ;  /* 0x0000000a07007c24 */ /* 0x000fe2000f8e02ff */
[----:B------:R-:W-:Y:S01]  /*0e20*/  IADD3.X R7, R11, UR4, RZ, P1, !PT ;  /* 0x000000040b077c10 */ /* 0x000fe20008ffe4ff */
[----:B------:R-:W-:Y:S01]  /*0e30*/  IMAD.WIDE.U32 R16, R12, UR10, R8 ;  /* 0x0000000a0c107c25 */ /* 0x000fe2000f8e0008 */
[----:B------:R-:W-:Y:S01]  /*0e40*/  LEA.HI.X R3, R4, UR7, R3, 0x1, P0 ;  /* 0x0000000704037c11 */ /* 0x000fe200080f0c03 */
[----:B------:R-:W-:Y:S01]  /*0e50*/  UIADD3 UR4, UR5, 0x8000, URZ ;  /* 0x0000800005047890 */ /* 0x000fe2000fffe03f */
[----:B------:R-:W-:Y:S01]  /*0e60*/  IADD3 R4, P1, R2, UR15, RZ ;  /* 0x0000000f02047c10 */ /* 0x000fe2000ff3e0ff */
[----:B------:R-:W-:Y:S01]  /*0e70*/  LDGSTS.E.BYPASS.LTC128B.128 [R228+0x3800], desc[UR16][R6.64] ;  /* 0x0380000006e47fae */ /* 0x000fe2000b901d50 */
[----:B------:R-:W-:-:S02]  /*0e80*/  IMAD.WIDE.U32 R14, R80, UR12, RZ ;  /* 0x0000000c500e7c25 */ /* 0x000fc4000f8e00ff */
[----:B------:R-:W-:Y:S01]  /*0e90*/  IADD3.X R5, R3, UR14, RZ, P1, !PT ;  /* 0x0000000e03057c10 */ /* 0x000fe20008ffe4ff */
[----:B------:R-:W-:Y:S01]  /*0ea0*/  LDGSTS.E.BYPASS.LTC128B.128 [R228+0x7800], desc[UR16][R6.64+0x80] ;  /* 0x0780008006e47fae */ /* 0x000fe2000b901d50 */
[----:B------:R-:W-:Y:S01]  /*0eb0*/  IMAD R12, R12, UR11, R0 ;  /* 0x0000000b0c0c7c24 */ /* 0x000fe2000f8e0200 */
[----:B------:R-:W-:Y:S01]  /*0ec0*/  LEA R8, P0, R14, R16, 0x5 ;  /* 0x000000100e087211 */ /* 0x000fe200078028ff */
[----:B------:R-:W-:Y:S01]  /*0ed0*/  IMAD.IADD R0, R15, 0x1, R13 ;  /* 0x000000010f007824 */ /* 0x000fe200078e020d */
[----:B------:R-:W-:Y:S01]  /*0ee0*/  LDGSTS.E.BYPASS.LTC128B.128 [R228+0x8000], desc[UR16][R2.64] ;  /* 0x0800000002e47fae */ /* 0x000fe2000b901d50 */
[----:B------:R-:W-:Y:S01]  /*0ef0*/  IMAD.IADD R252, R17, 0x1, R12 ;  /* 0x0000000111fc7824 */ /* 0x000fe200078e020c */
[----:B------:R-:W-:Y:S01]  /*0f00*/  ULDC.64 UR10, c[0x0][0x220] ;  /* 0x00008800000a7ab9 */ /* 0x000fe20000000a00 */
[----:B------:R-:W-:Y:S01]  /*0f10*/  LOP3.LUT P1, RZ, R26, 0x2, RZ, 0xc0, !PT ;  /* 0x000000021aff7812 */ /* 0x000fe2000782c0ff */
[----:B------:R1:W-:Y:S02]  /*0f20*/  LDGSTS.E.BYPASS.LTC128B.128 [R228+0x9000], desc[UR16][R2.64+0x80] ;  /* 0x0900008002e47fae */ /* 0x0003e4000b901d50 */
[----:B------:R-:W-:Y:S01]  /*0f30*/  LEA.HI.X R14, R14, R252, R0, 0x5, P0 ;  /* 0x000000fc0e0e7211 */ /* 0x000fe200000f2c00 */
[----:B------:R-:W-:Y:S01]  /*0f40*/  IMAD.SHL.U32 R0, R26, 0x40, RZ ;  /* 0x000000401a007824 */ /* 0x000fe200078e00ff */
[----:B------:R-:W-:Y:S04]  /*0f50*/  LDGSTS.E.BYPASS.LTC128B.128 [R228+0x8800], desc[UR16][R4.64] ;  /* 0x0880000004e47fae */ /* 0x000fe8000b901d50 */
[----:B------:R2:W-:Y:S01]  /*0f60*/  LDGSTS.E.BYPASS.LTC128B.128 [R228+0x9800], desc[UR16][R4.64+0x80] ;  /* 0x0980008004e47fae */ /* 0x0005e2000b901d50 */
[----:B------:R-:W-:-:S03]  /*0f70*/  LOP3.LUT R0, R0, 0x1c0, RZ, 0xc0, !PT ;  /* 0x000001c000007812 */ /* 0x000fc600078ec0ff */
[----:B------:R-:W0:Y:S04]  /*0f80*/  LDGDEPBAR ;  /* 0x00000000000079af */ /* 0x000e280000000000 */
[----:B------:R-:W-:Y:S01]  /*0f90*/  STL.64 [R1+0x10], R16 ;  /* 0x0000101001007387 */ /* 0x000fe20000100a00 */
[----:B-1----:R-:W-:Y:S02]  /*0fa0*/  IMAD.SHL.U32 R2, R20, 0x8, RZ ;  /* 0x0000000814027824 */ /* 0x002fe400078e00ff */
[----:B------:R-:W-:-:S03]  /*0fb0*/  IMAD.SHL.U32 R3, R19, 0x40, RZ ;  /* 0x0000004013037824 */ /* 0x000fc600078e00ff */
[----:B------:R-:W-:Y:S02]  /*0fc0*/  LOP3.LUT R2, R0, 0x8, R2, 0xf8, !PT ;  /* 0x0000000800027812 */ /* 0x000fe400078ef802 */
[----:B------:R-:W-:Y:S01]  /*0fd0*/  SHF.R.U32.HI R0, RZ, 0x3, R0 ;  /* 0x00000003ff007819 */ /* 0x000fe20000011600 */
[----:B------:R-:W-:-:S04]  /*0fe0*/  DEPBAR.LE SB0, 0x0 ;  /* 0x000080000000791a */ /* 0x000fc80000000000 */
[----:B------:R-:W-:Y:S01]  /*0ff0*/  LOP3.LUT R93, R3, 0xfffffe00, RZ, 0xc0, !PT ;  /* 0xfffffe00035d7812 */ /* 0x000fe200078ec0ff */
[----:B------:R-:W-:Y:S01]  /*1000*/  IMAD.MOV.U32 R3, RZ, RZ, 0x20 ;  /* 0x00000020ff037424 */ /* 0x000fe200078e00ff */
[----:B------:R-:W-:Y:S01]  /*1010*/  BAR.SYNC.DEFER_BLOCKING 0x0 ;  /* 0x0000000000007b1d */ /* 0x000fe20000010000 */
[----:B--2---:R-:W-:Y:S02]  /*1020*/  LEA R4, P0, R8, UR10, 0x1 ;  /* 0x0000000a08047c11 */ /* 0x004fe4000f8008ff */
[----:B------:R-:W-:Y:S01]  /*1030*/  LOP3.LUT R92, R2, R0, RZ, 0x3c, !PT ;  /* 0x00000000025c7212 */ /* 0x000fe200078e3cff */
[----:B------:R-:W-:Y:S01]  /*1040*/  IMAD R2, R139, 0x400, R93 ;  /* 0x000004008b027824 */ /* 0x000fe200078e025d */
[----:B------:R-:W-:Y:S01]  /*1050*/  LEA.HI.X R5, R8, UR11, R14, 0x1, P0 ;  /* 0x0000000b08057c11 */ /* 0x000fe200080f0c0e */
[----:B------:R-:W-:Y:S01]  /*1060*/  IMAD R0, R20, 0x200, R22 ;  /* 0x0000020014007824 */ /* 0x000fe200078e0216 */
[----:B------:R-:W-:Y:S01]  /*1070*/  IADD3 R6, P0, R4, UR20, RZ ;  /* 0x0000001404067c10 */ /* 0x000fe2000ff1e0ff */
[----:B------:R-:W-:Y:S01]  /*1080*/  IMAD.IADD R2, R2, 0x1, R92 ;  /* 0x0000000102027824 */ /* 0x000fe200078e025c */
[----:B------:R-:W-:Y:S01]  /*1090*/  SEL R3, R3, 0xffffffe0, !P1 ;  /* 0xffffffe003037807 */ /* 0x000fe20004800000 */
[----:B------:R-:W-:Y:S01]  /*10a0*/  IMAD R139, R98, 0x8, R139 ;  /* 0x00000008628b7824 */ /* 0x000fe200078e028b */
[----:B------:R-:W-:-:S02]  /*10b0*/  IADD3.X R7, R5, UR21, RZ, P0, !PT ;  /* 0x0000001505077c10 */ /* 0x000fc400087fe4ff */
[----:B------:R-:W-:Y:S01]  /*10c0*/  LEA R213, R2, UR5, 0x1 ;  /* 0x0000000502d57c11 */ /* 0x000fe2000f8e08ff */
[----:B------:R-:W-:Y:S01]  /*10d0*/  IMAD.MOV.U32 R2, RZ, RZ, 0x40 ;  /* 0x00000040ff027424 */ /* 0x000fe200078e00ff */
[C---:B------:R-:W-:Y:S01]  /*10e0*/  LEA R24, R0.reuse, UR5, 0x1 ;  /* 0x0000000500187c11 */ /* 0x040fe2000f8e08ff */
[----:B------:R-:W-:Y:S01]  /*10f0*/  VIADD R231, R139, 0x4 ;  /* 0x000000048be77836 */ /* 0x000fe20000000000 */
[----:B------:R-:W-:Y:S01]  /*1100*/  LOP3.LUT P0, RZ, R25, 0x2, RZ, 0xc0, !PT ;  /* 0x0000000219ff7812 */ /* 0x000fe2000780c0ff */
[----:B------:R-:W-:Y:S01]  /*1110*/  IMAD.IADD R215, R213, 0x1, R3 ;  /* 0x00000001d5d77824 */ /* 0x000fe200078e0203 */
[----:B------:R-:W-:Y:S01]  /*1120*/  LEA R222, R0, UR4, 0x1 ;  /* 0x0000000400de7c11 */ /* 0x000fe2000f8e08ff */
[----:B------:R-:W-:Y:S01]  /*1130*/  ULDC UR4, c[0x0][0x270] ;  /* 0x00009c0000047ab9 */ /* 0x000fe20000000800 */
[----:B------:R-:W-:Y:S01]  /*1140*/  LOP3.LUT P1, RZ, R26, 0x4, RZ, 0xc0, !PT ;  /* 0x000000041aff7812 */ /* 0x000fe2000782c0ff */
[----:B------:R-:W-:Y:S01]  /*1150*/  @!PT LDS RZ, [RZ] ;  /* 0x00000000fffff984 */ /* 0x000fe20000000800 */
[----:B------:R-:W-:Y:S01]  /*1160*/  @!PT LDS RZ, [RZ] ;  /* 0x00000000fffff984 */ /* 0x000fe20000000800 */
[----:B------:R-:W-:Y:S01]  /*1170*/  @!PT LDS RZ, [RZ] ;  /* 0x00000000fffff984 */ /* 0x000fe20000000800 */
[----:B------:R-:W-:Y:S02]  /*1180*/  LDGSTS.E.BYPASS.LTC128B.128 [R228+0xa000], desc[UR16][R4.64] ;  /* 0x0a00000004e47fae */ /* 0x000fe4000b901d50 */
[----:B------:R-:W-:Y:S01]  /*1190*/  VIADD R223, R222, 0x20 ;  /* 0x00000020dedf7836 */ /* 0x000fe20000000000 */
[----:B------:R-:W-:Y:S01]  /*11a0*/  SEL R0, R2, 0xffffffc0, !P1 ;  /* 0xffffffc002007807 */ /* 0x000fe20004800000 */
[----:B------:R-:W-:Y:S04]  /*11b0*/  LDGSTS.E.BYPASS.LTC128B.128 [R228+0xb000], desc[UR16][R4.64+0x80] ;  /* 0x0b00008004e47fae */ /* 0x000fe8000b901d50 */
[----:B------:R-:W-:Y:S01]  /*11c0*/  @P0 VIADD R223, R222, 0xffffffe0 ;  /* 0xffffffe0dedf0836 */ /* 0x000fe20000000000 */
[----:B------:R-:W-:Y:S01]  /*11d0*/  LOP3.LUT P0, RZ, R25, 0x4, RZ, 0xc0, !PT ;  /* 0x0000000419ff7812 */ /* 0x000fe2000780c0ff */
[----:B------:R-:W-:Y:S01]  /*11e0*/  LDGSTS.E.BYPASS.LTC128B.128 [R228+0xa800], desc[UR16][R6.64] ;  /* 0x0a80000006e47fae */ /* 0x000fe2000b901d50 */
[----:B------:R-:W-:-:S02]  /*11f0*/  IMAD.IADD R221, R213, 0x1, R0 ;  /* 0x00000001d5dd7824 */ /* 0x000fc400078e0200 */
[----:B------:R-:W-:Y:S01]  /*1200*/  SEL R2, R2, 0xffffffc0, !P0 ;  /* 0xffffffc002027807 */ /* 0x000fe20004000000 */
[----:B------:R1:W-:Y:S01]  /*1210*/  LDGSTS.E.BYPASS.LTC128B.128 [R228+0xb800], desc[UR16][R6.64+0x80] ;  /* 0x0b80008006e47fae */ /* 0x0003e2000b901d50 */
[----:B------:R-:W-:-:S03]  /*1220*/  IMAD.IADD R219, R215, 0x1, R0 ;  /* 0x00000001d7db7824 */ /* 0x000fc600078e0200 */
[----:B------:R-:W-:Y:S01]  /*1230*/  LDSM.16.M88.4 R16, [R24+0x8000] ;  /* 0x008000001810783b */ /* 0x000fe20000000200 */
[----:B------:R-:W-:Y:S02]  /*1240*/  IMAD.IADD R220, R222, 0x1, R2 ;  /* 0x00000001dedc7824 */ /* 0x000fe400078e0202 */
[----:B------:R-:W-:Y:S01]  /*1250*/  IMAD.IADD R218, R2, 0x1, R223 ;  /* 0x0000000102da7824 */ /* 0x000fe200078e02df */
[----:B------:R-:W-:Y:S01]  /*1260*/  LDSM.16.M88.4 R28, [R24+0x8800] ;  /* 0x00880000181c783b */ /* 0x000fe20000000200 */
[----:B------:R-:W-:-:S03]  /*1270*/  LOP3.LUT R2, R94, 0xffffffe0, RZ, 0xc0, !PT ;  /* 0xffffffe05e027812 */ /* 0x000fc600078ec0ff */
[----:B------:R-:W2:Y:S04]  /*1280*/  LDSM.16.M88.4 R8, [R213] ;  /* 0x00000000d508783b */ /* 0x000ea80000000200 */
[----:B------:R-:W-:Y:S04]  /*1290*/  LDSM.16.M88.4 R32, [R223] ;  /* 0x00000000df20783b */ /* 0x000fe80000000200 */
[----:B------:R-:W-:Y:S04]  /*12a0*/  LDSM.16.M88.4 R12, [R215+0x2000] ;  /* 0x00200000d70c783b */ /* 0x000fe80000000200 */
[----:B------:R-:W-:Y:S04]  /*12b0*/  LDSM.16.M88.4 R36, [R223+0x800] ;  /* 0x00080000df24783b */ /* 0x000fe80000000200 */
[----:B-1----:R-:W1:Y:S04]  /*12c0*/  LDSM.16.M88.4 R4, [R213+0x2000] ;  /* 0x00200000d504783b */ /* 0x002e680000000200 */
[----:B------:R-:W3:Y:S04]  /*12d0*/  LDSM.16.M88.4 R20, [R215] ;  /* 0x00000000d714783b */ /* 0x000ee80000000200 */
[----:B------:R-:W-:Y:S04]  /*12e0*/  LDSM.16.M88.4 R44, [R220] ;  /* 0x00000000dc2c783b */ /* 0x000fe80000000200 */
[----:B------:R-:W0:Y:S01]  /*12f0*/  LDGDEPBAR ;  /* 0x00000000000079af */ /* 0x000e220000000000 */
[C---:B--2---:R-:W-:Y:S06]  /*1300*/  HMMA.16816.F32.BF16 R64, R8.reuse, R16, RZ ;  /* 0x000000100840723c */ /* 0x044fec00000418ff */
[C---:B------:R-:W-:Y:S06]  /*1310*/  HMMA.16816.F32.BF16 R88, R8.reuse, R18, RZ ;  /* 0x000000120858723c */ /* 0x040fec00000418ff */
[----:B------:R-:W-:Y:S06]  /*1320*/  HMMA.16816.F32.BF16 R48, R8, R28, RZ ;  /* 0x0000001c0830723c */ /* 0x000fec00000418ff */
[C---:B-1----:R-:W-:Y:S06]  /*1330*/  HMMA.16816.F32.BF16 R52, R4.reuse, R16, RZ ;  /* 0x000000100434723c */ /* 0x042fec00000418ff */
[C---:B------:R-:W-:Y:S01]  /*1340*/  HMMA.16816.F32.BF16 R60, R4.reuse, R18, RZ ;  /* 0x00000012043c723c */ /* 0x040fe200000418ff */
[----:B------:R-:W1:Y:S05]  /*1350*/  LDSM.16.M88.4 R16, [R221+0x2000] ;  /* 0x00200000dd10783b */ /* 0x000e6a0000000200 */
[C---:B------:R-:W-:Y:S06]  /*1360*/  HMMA.16816.F32.BF16 R56, R4.reuse, R28, RZ ;  /* 0x0000001c0438723c */ /* 0x040fec00000418ff */
[-C--:B------:R-:W-:Y:S01]  /*1370*/  HMMA.16816.F32.BF16 R40, R4, R30.reuse, RZ ;  /* 0x0000001e0428723c */ /* 0x080fe200000418ff */
[----:B------:R-:W-:Y:S05]  /*1380*/  LDSM.16.M88.4 R4, [R221] ;  /* 0x00000000dd04783b */ /* 0x000fea0000000200 */
[----:B------:R-:W-:Y:S01]  /*1390*/  HMMA.16816.F32.BF16 R72, R8, R30, RZ ;  /* 0x0000001e0848723c */ /* 0x000fe200000418ff */
[----:B------:R-:W2:Y:S04]  /*13a0*/  LDSM.16.M88.4 R28, [R220+0x800] ;  /* 0x00080000dc1c783b */ /* 0x000ea80000000200 */
[----:B------:R-:W-:Y:S01]  /*13b0*/  LDSM.16.M88.4 R8, [R219+0x2000] ;  /* 0x00200000db08783b */ /* 0x000fe20000000200 */
[C---:B------:R-:W-:Y:S06]  /*13c0*/  HMMA.16816.F32.BF16 R84, R12.reuse, R32, R52 ;  /* 0x000000200c54723c */ /* 0x040fec0000041834 */
[C---:B------:R-:W-:Y:S06]  /*13d0*/  HMMA.16816.F32.BF16 R76, R12.reuse, R36, R56 ;  /* 0x000000240c4c723c */ /* 0x040fec0000041838 */
[C---:B------:R-:W-:Y:S06]  /*13e0*/  HMMA.16816.F32.BF16 R68, R12.reuse, R34, R60 ;  /* 0x000000220c44723c */ /* 0x040fec000004183c */
[----:B------:R-:W-:Y:S01]  /*13f0*/  HMMA.16816.F32.BF16 R60, R12, R38, R40 ;  /* 0x000000260c3c723c */ /* 0x000fe20000041828 */
[----:B------:R-:W4:Y:S04]  /*1400*/  LDSM.16.M88.4 R40, [R218] ;  /* 0x00000000da28783b */ /* 0x000f280000000200 */
[----:B------:R-:W-:Y:S01]  /*1410*/  LDSM.16.M88.4 R12, [R219] ;  /* 0x00000000db0c783b */ /* 0x000fe20000000200 */
[C---:B---3--:R-:W-:Y:S06]  /*1420*/  HMMA.16816.F32.BF16 R52, R20.reuse, R32, R64 ;  /* 0x000000201434723c */ /* 0x048fec0000041840 */
[C---:B------:R-:W-:Y:S01]  /*1430*/  HMMA.16816.F32.BF16 R56, R20.reuse, R36, R48 ;  /* 0x000000241438723c */ /* 0x040fe20000041830 */
[----:B------:R-:W3:Y:S05]  /*1440*/  LDSM.16.M88.4 R48, [R218+0x800] ;  /* 0x00080000da30783b */ /* 0x000eea0000000200 */
[C---:B------:R-:W-:Y:S06]  /*1450*/  HMMA.16816.F32.BF16 R32, R20.reuse, R34, R88 ;  /* 0x000000221420723c */ /* 0x040fec0000041858 */
[----:B------:R-:W-:Y:S06]  /*1460*/  HMMA.16816.F32.BF16 R20, R20, R38, R72 ;  /* 0x000000261414723c */ /* 0x000fec0000041848 */
[C---:B-1----:R-:W-:Y:S06]  /*1470*/  HMMA.16816.F32.BF16 R36, R16.reuse, R44, R84 ;  /* 0x0000002c1024723c */ /* 0x042fec0000041854 */
[C---:B--2---:R-:W-:Y:S06]  /*1480*/  HMMA.16816.F32.BF16 R76, R16.reuse, R28, R76 ;  /* 0x0000001c104c723c */ /* 0x044fec000004184c */
[C---:B------:R-:W-:Y:S06]  /*1490*/  HMMA.16816.F32.BF16 R68, R16.reuse, R46, R68 ;  /* 0x0000002e1044723c */ /* 0x040fec0000041844 */
[----:B------:R-:W-:Y:S06]  /*14a0*/  HMMA.16816.F32.BF16 R64, R16, R30, R60 ;  /* 0x0000001e1040723c */ /* 0x000fec000004183c */
[C---:B------:R-:W-:Y:S06]  /*14b0*/  HMMA.16816.F32.BF16 R16, R4.reuse, R44, R52 ;  /* 0x0000002c0410723c */ /* 0x040fec0000041834 */
[C---:B------:R-:W-:Y:S01]  /*14c0*/  HMMA.16816.F32.BF16 R44, R4.reuse, R46, R32 ;  /* 0x0000002e042c723c */ /* 0x040fe20000041820 */
[----:B------:R-:W-:Y:S05]  /*14d0*/  LDSM.16.M88.4 R32, [R24+0x9000] ;  /* 0x009000001820783b */ /* 0x000fea0000000200 */
[C---:B------:R-:W-:Y:S06]  /*14e0*/  HMMA.16816.F32.BF16 R52, R4.reuse, R28, R56 ;  /* 0x0000001c0434723c */ /* 0x040fec0000041838 */
[----:B------:R-:W-:Y:S01]  /*14f0*/  HMMA.16816.F32.BF16 R20, R4, R30, R20 ;  /* 0x0000001e0414723c */ /* 0x000fe20000041814 */
[----:B------:R-:W1:Y:S04]  /*1500*/  LDSM.16.M88.4 R4, [R213+0x6000] ;  /* 0x00600000d504783b */ /* 0x000e680000000200 */
[----:B------:R2:W1:Y:S01]  /*1510*/  LDSM.16.M88.4 R28, [R24+0x9800] ;  /* 0x00980000181c783b */ /* 0x0004620000000200 */
[C---:B----4-:R-:W-:Y:S03]  /*1520*/  HMMA.16816.F32.BF16 R60, R8.reuse, R40, R36 ;  /* 0x00000028083c723c */ /* 0x050fe60000041824 */
[----:B------:R-:W-:Y:S03]  /*1530*/  LDSM.16.M88.4 R36, [R223+0x1000] ;  /* 0x00100000df24783b */ /* 0x000fe60000000200 */
[C---:B---3--:R-:W-:Y:S06]  /*1540*/  HMMA.16816.F32.BF16 R84, R8.reuse, R48, R76 ;  /* 0x000000300854723c */ /* 0x048fec000004184c */
[----:B------:R-:W-:Y:S01]  /*1550*/  HMMA.16816.F32.BF16 R76, R8, R50, R64 ;  /* 0x00000032084c723c */ /* 0x000fe20000041840 */
[----:B------:R-:W-:Y:S05]  /*1560*/  LDSM.16.M88.4 R64, [R220+0x1000] ;  /* 0x00100000dc40783b */ /* 0x000fea0000000200 */
[----:B------:R-:W-:Y:S01]  /*1570*/  HMMA.16816.F32.BF16 R72, R12, R40, R16 ;  /* 0x000000280c48723c */ /* 0x000fe20000041810 */
[----:B------:R-:W-:Y:S05]  /*1580*/  LDSM.16.M88.4 R16, [R215+0x6000] ;  /* 0x00600000d710783b */ /* 0x000fea0000000200 */
[-C--:B--2---:R-:W-:Y:S01]  /*1590*/  HMMA.16816.F32.BF16 R24, R8, R42.reuse, R68 ;  /* 0x0000002a0818723c */ /* 0x084fe20000041844 */
[----:B------:R-:W2:Y:S04]  /*15a0*/  LDSM.16.M88.4 R8, [R213+0x4000] ;  /* 0x00400000d508783b */ /* 0x000ea80000000200 */
[----:B------:R-:W3:Y:S01]  /*15b0*/  LDSM.16.M88.4 R68, [R223+0x1800] ;  /* 0x00180000df44783b */ /* 0x000ee20000000200 */
        /* <DEDUP_REMOVED lines=8> */
[----:B------:R-:W-:Y:S01]  /*1640*/  HMMA.16816.F32.BF16 R60, R4, R30, R76 ;  /* 0x0000001e043c723c */ /* 0x000fe2000004184c */
[----:B------:R-:W-:Y:S05]  /*1650*/  LDSM.16.M88.4 R4, [R219+0x6000] ;  /* 0x00600000db04783b */ /* 0x000fea0000000200 */
[C---:B--2---:R-:W-:Y:S06]  /*1660*/  HMMA.16816.F32.BF16 R52, R8.reuse, R28, R52 ;  /* 0x0000001c0834723c */ /* 0x044fec0000041834 */
[C---:B------:R-:W-:Y:S01]  /*1670*/  HMMA.16816.F32.BF16 R76, R8.reuse, R30, R12 ;  /* 0x0000001e084c723c */ /* 0x040fe2000004180c */
[----:B------:R-:W2:Y:S04]  /*1680*/  LDSM.16.M88.4 R28, [R220+0x1800] ;  /* 0x00180000dc1c783b */ /* 0x000ea80000000200 */
[----:B------:R-:W4:Y:S01]  /*1690*/  LDSM.16.M88.4 R12, [R221+0x4000] ;  /* 0x00400000dd0c783b */ /* 0x000f220000000200 */
[C---:B------:R-:W-:Y:S06]  /*16a0*/  HMMA.16816.F32.BF16 R72, R8.reuse, R32, R72 ;  /* 0x000000200848723c */ /* 0x040fec0000041848 */
[----:B------:R-:W-:Y:S01]  /*16b0*/  HMMA.16816.F32.BF16 R56, R8, R34, R56 ;  /* 0x000000220838723c */ /* 0x000fe20000041838 */
[----:B------:R-:W4:Y:S05]  /*16c0*/  LDSM.16.M88.4 R32, [R218+0x1000] ;  /* 0x00100000da20783b */ /* 0x000f2a0000000200 */
[C---:B------:R-:W-:Y:S06]  /*16d0*/  HMMA.16816.F32.BF16 R8, R16.reuse, R36, R40 ;  /* 0x000000241008723c */ /* 0x040fec0000041828 */
[C---:B------:R-:W-:Y:S06]  /*16e0*/  HMMA.16816.F32.BF16 R40, R16.reuse, R38, R44 ;  /* 0x000000261028723c */ /* 0x040fec000004182c */
[C---:B---3--:R-:W-:Y:S06]  /*16f0*/  HMMA.16816.F32.BF16 R48, R16.reuse, R68, R48 ;  /* 0x000000441030723c */ /* 0x048fec0000041830 */
[----:B------:R-:W-:Y:S01]  /*1700*/  HMMA.16816.F32.BF16 R44, R16, R70, R60 ;  /* 0x00000046102c723c */ /* 0x000fe2000004183c */
[----:B------:R-:W3:Y:S05]  /*1710*/  LDSM.16.M88.4 R16, [R218+0x1800] ;  /* 0x00180000da10783b */ /* 0x000eea0000000200 */
[C---:B-1----:R-:W-:Y:S06]  /*1720*/  HMMA.16816.F32.BF16 R72, R24.reuse, R36, R72 ;  /* 0x000000241848723c */ /* 0x042fec0000041848 */
[----:B------:R-:W-:Y:S06]  /*1730*/  HMMA.16816.F32.BF16 R60, R24, R38, R56 ;  /* 0x00000026183c723c */ /* 0x000fec0000041838 */
[----:B------:R-:W-:Y:S01]  /*1740*/  HMMA.16816.F32.BF16 R56, R20, R64, R8 ;  /* 0x000000401438723c */ /* 0x000fe20000041808 */
[----:B------:R-:W1:Y:S01]  /*1750*/  LDSM.16.M88.4 R8, [R219+0x4000] ;  /* 0x00400000db08783b */ /* 0x000e620000000200 */
[----:B------:R-:W-:-:S04]  /*1760*/  DEPBAR.LE SB0, 0x0 ;  /* 0x000080000000791a */ /* 0x000fc80000000000 */
[C---:B------:R-:W-:Y:S06]  /*1770*/  HMMA.16816.F32.BF16 R40, R20.reuse, R66, R40 ;  /* 0x000000421428723c */ /* 0x040fec0000041828 */
[C---:B--2---:R-:W-:Y:S06]  /*1780*/  HMMA.16816.F32.BF16 R48, R20.reuse, R28, R48 ;  /* 0x0000001c1430723c */ /* 0x044fec0000041830 */
[----:B------:R-:W-:Y:S06]  /*1790*/  HMMA.16816.F32.BF16 R20, R20, R30, R44 ;  /* 0x0000001e1414723c */ /* 0x000fec000004182c */
[C---:B------:R-:W-:Y:S06]  /*17a0*/  HMMA.16816.F32.BF16 R52, R24.reuse, R68, R52 ;  /* 0x000000441834723c */ /* 0x040fec0000041834 */
[----:B------:R-:W-:Y:S06]  /*17b0*/  HMMA.16816.F32.BF16 R24, R24, R70, R76 ;  /* 0x000000461818723c */ /* 0x000fec000004184c */
[C---:B----4-:R-:W-:Y:S06]  /*17c0*/  HMMA.16816.F32.BF16 R36, R12.reuse, R64, R72 ;  /* 0x000000400c24723c */ /* 0x050fec0000041848 */
[----:B------:R-:W-:Y:S06]  /*17d0*/  HMMA.16816.F32.BF16 R44, R12, R66, R60 ;  /* 0x000000420c2c723c */ /* 0x000fec000004183c */
[C---:B------:R-:W-:Y:S06]  /*17e0*/  HMMA.16816.F32.BF16 R64, R4.reuse, R32, R56 ;  /* 0x000000200440723c */ /* 0x040fec0000041838 */
[C---:B------:R-:W-:Y:S06]  /*17f0*/  HMMA.16816.F32.BF16 R60, R4.reuse, R34, R40 ;  /* 0x00000022043c723c */ /* 0x040fec0000041828 */
[C---:B---3--:R-:W-:Y:S06]  /*1800*/  HMMA.16816.F32.BF16 R88, R4.reuse, R16, R48 ;  /* 0x000000100458723c */ /* 0x048fec0000041830 */
[----:B------:R-:W-:Y:S06]  /*1810*/  HMMA.16816.F32.BF16 R84, R4, R18, R20 ;  /* 0x000000120454723c */ /* 0x000fec0000041814 */
[----:B------:R-:W-:Y:S01]  /*1820*/  HMMA.16816.F32.BF16 R40, R12, R28, R52 ;  /* 0x0000001c0c28723c */ /* 0x000fe20000041834 */
[----:B------:R-:W-:-:S02]  /*1830*/  IMAD R5, R96, UR4, R97 ;  /* 0x0000000460057c24 */ /* 0x000fc4000f8e0261 */
[----:B------:R-:W-:Y:S02]  /*1840*/  IMAD.IADD R4, R95, 0x1, -R2 ;  /* 0x000000015f047824 */ /* 0x000fe400078e0a02 */
[----:B------:R-:W-:Y:S01]  /*1850*/  IMAD.SHL.U32 R2, R5, 0x20, RZ ;  /* 0x0000002005027824 */ /* 0x000fe200078e00ff */
[----:B------:R-:W-:Y:S01]  /*1860*/  HMMA.16816.F32.BF16 R12, R12, R30, R24 ;  /* 0x0000001e0c0c723c */ /* 0x000fe20000041818 */
[----:B------:R-:W-:Y:S01]  /*1870*/  FMNMX.FTZ R5, R64, R65, !PT ;  /* 0x0000004140057209 */ /* 0x000fe20007810000 */
[----:B------:R-:W-:Y:S02]  /*1880*/  BAR.SYNC.DEFER_BLOCKING 0x0 ;  /* 0x0000000000007b1d */ /* 0x000fe40000010000 */
[----:B------:R-:W-:Y:S02]  /*1890*/  IADD3 R230, P1, P0, R2, R81, R4 ;  /* 0x0000005102e67210 */ /* 0x000fe4000783e004 */
[----:B------:R-:W-:Y:S01]  /*18a0*/  FMNMX.FTZ R6, R60, R5, !PT ;  /* 0x000000053c067209 */ /* 0x000fe20007810000 */
[----:B-1----:R-:W-:Y:S01]  /*18b0*/  HMMA.16816.F32.BF16 R72, R8, R32, R36 ;  /* 0x000000200848723c */ /* 0x002fe20000041824 */
[----:B------:R-:W-:-:S02]  /*18c0*/  SHF.R.S32.HI R5, RZ, 0x1f, R2 ;  /* 0x0000001fff057819 */ /* 0x000fc40000011402 */
[----:B------:R-:W-:Y:S02]  /*18d0*/  SHF.R.S32.HI R2, RZ, 0x1f, R4 ;  /* 0x0000001fff027819 */ /* 0x000fe40000011404 */
[----:B------:R-:W-:Y:S01]  /*18e0*/  FMNMX.FTZ R4, R61, R6, !PT ;  /* 0x000000063d047209 */ /* 0x000fe20007810000 */
[C---:B------:R-:W-:Y:S01]  /*18f0*/  HMMA.16816.F32.BF16 R76, R8.reuse, R34, R44 ;  /* 0x00000022084c723c */ /* 0x040fe2000004182c */
[----:B------:R-:W-:Y:S02]  /*1900*/  IADD3.X R20, R5, R82, R2, P1, P0 ;  /* 0x0000005205147210 */ /* 0x000fe40000fe0402 */
[----:B------:R-:W-:Y:S02]  /*1910*/  ISETP.GE.AND P0, PT, R83, 0x21, PT ;  /* 0x000000215300780c */ /* 0x000fe40003f06270 */
[----:B------:R-:W-:Y:S01]  /*1920*/  FMNMX.FTZ R4, R88, R4, !PT ;  /* 0x0000000458047209 */ /* 0x000fe20007810000 */
[----:B------:R-:W-:Y:S01]  /*1930*/  HMMA.16816.F32.BF16 R164, R8, R16, R40 ;  /* 0x0000001008a4723c */ /* 0x000fe20000041828 */
[----:B------:R-:W-:-:S02]  /*1940*/  FMNMX.FTZ R2, R66, R67, !PT ;  /* 0x0000004342027209 */ /* 0x000fc40007810000 */
[----:B------:R-:W-:Y:S02]  /*1950*/  FMNMX.FTZ R4, R89, R4, !PT ;  /* 0x0000000459047209 */ /* 0x000fe40007810000 */
[----:B------:R-:W-:Y:S01]  /*1960*/  FMNMX.FTZ R2, R62, R2, !PT ;  /* 0x000000023e027209 */ /* 0x000fe20007810000 */
[----:B------:R-:W-:Y:S01]  /*1970*/  HMMA.16816.F32.BF16 R156, R8, R18, R12 ;  /* 0x00000012089c723c */ /* 0x000fe2000004180c */
[----:B------:R-:W-:-:S06]  /*1980*/  FMNMX.FTZ R4, R84, R4, !PT ;  /* 0x0000000454047209 */ /* 0x000fcc0007810000 */
[----:B------:R-:W-:Y:S02]  /*1990*/  FMNMX.FTZ R10, R63, R2, !PT ;  /* 0x000000023f0a7209 */ /* 0x000fe40007810000 */
[----:B------:R-:W-:Y:S01]  /*19a0*/  FMNMX.FTZ R14, R85, R4, !PT ;  /* 0x00000004550e7209 */ /* 0x000fe20007810000 */
[----:B------:R-:W-:-:S14]  /*19b0*/  @!P0 BRA `(.L_x_1831) ;  /* 0x0000000000588947 */ /* 0x000fdc0003800000 */
[----:B------:R-:W-:Y:S01]  /*19c0*/  LEA.HI.SX32 R2, R132, 0xfffffffe, 0x1b ;  /* 0xfffffffe84027811 */ /* 0x000fe200078fdaff */
[----:B------:R-:W-:Y:S02]  /*19d0*/  USHF.L.U32 UR4, UR8, 0x4, URZ ;  /* 0x0000000408047899 */ /* 0x000fe4000800063f */
[----:B------:R-:W-:Y:S01]  /*19e0*/  USHF.L.U64.HI UR8, UR8, 0x4, UR9 ;  /* 0x0000000408087899 */ /* 0x000fe20008010209 */
[----:B------:R-:W-:Y:S01]  /*19f0*/  SHF.R.S32.HI R5, RZ, 0x1f, R2 ;  /* 0x0000001fff057819 */ /* 0x000fe20000011402 */
[C---:B------:R-:W-:Y:S02]  /*1a00*/  IMAD R4, R2.reuse, UR14, RZ ;  /* 0x0000000e02047c24 */ /* 0x040fe4000f8e02ff */
[----:B------:R-:W-:-:S04]  /*1a10*/  IMAD.WIDE.U32 R6, R2, UR15, R100 ;  /* 0x0000000f02067c25 */ /* 0x000fc8000f8e0064 */
[----:B------:R-:W-:Y:S01]  /*1a20*/  IMAD R5, R5, UR15, R4 ;  /* 0x0000000f05057c24 */ /* 0x000fe2000f8e0204 */
[----:B------:R-:W-:Y:S01]  /*1a30*/  LEA R4, P2, R6, UR6, 0x1 ;  /* 0x0000000606047c11 */ /* 0x000fe2000f8408ff */
[----:B------:R-:W-:Y:S02]  /*1a40*/  IMAD.U32 R2, RZ, RZ, UR4 ;  /* 0x00000004ff027e24 */ /* 0x000fe4000f8e00ff */
[----:B------:R-:W-:Y:S02]  /*1a50*/  IMAD.IADD R5, R7, 0x1, R5 ;  /* 0x0000000107057824 */ /* 0x000fe400078e0205 */
[----:B------:R-:W-:Y:S01]  /*1a60*/  IMAD.U32 R7, RZ, RZ, UR8 ;  /* 0x00000008ff077e24 */ /* 0x000fe2000f8e00ff */
        /* <DEDUP_REMOVED lines=11> */
.L_x_1831:
[----:B------:R-:W2:Y:S01]  /*1b20*/  SHFL.BFLY PT, R7, R14, 0x2, 0x1f ;  /* 0x0c401f000e077f89 */ /* 0x000ea200000e0000 */
[----:B------:R-:W-:Y:S01]  /*1b30*/  FMNMX.FTZ R2, R90, R10, !PT ;  /* 0x0000000a5a027209 */ /* 0x000fe20007810000 */
[----:B------:R-:W-:Y:S01]  /*1b40*/  IMAD.WIDE.U32 R18, R231, -0x326172a9, RZ ;  /* 0xcd9e8d57e7127825 */ /* 0x000fe200078e00ff */
[----:B------:R-:W-:Y:S01]  /*1b50*/  LOP3.LUT R172, R20, UR18, RZ, 0x3c, !PT ;  /* 0x0000001214ac7c12 */ /* 0x000fe2000f8e3cff */
[----:B------:R-:W-:Y:S01]  /*1b60*/  UIADD3 UR6, UR19, -0x4498517b, URZ ;  /* 0xbb67ae8513067890 */ /* 0x000fe2000fffe03f */
[----:B------:R-:W-:Y:S01]  /*1b70*/  FMNMX.FTZ R2, R91, R2, !PT ;  /* 0x000000025b027209 */ /* 0x000fe20007810000 */
[----:B------:R-:W-:Y:S01]  /*1b80*/  IMAD.WIDE.U32 R10, R230, -0x2daee0ad, RZ ;  /* 0xd2511f53e60a7825 */ /* 0x000fe200078e00ff */
[----:B-1----:R-:W-:Y:S01]  /*1b90*/  LOP3.LUT R4, R19, R172, RZ, 0x3c, !PT ;  /* 0x000000ac13047212 */ /* 0x002fe200078e3cff */
[----:B------:R-:W-:Y:S01]  /*1ba0*/  UIADD3 UR4, UR18, -0x61c88647, URZ ;  /* 0x9e3779b912047890 */ /* 0x000fe2000fffe03f */
[----:B------:R-:W-:Y:S01]  /*1bb0*/  FMNMX.FTZ R2, R86, R2, !PT ;  /* 0x0000000256027209 */ /* 0x000fe20007810000 */
[----:B------:R-:W-:Y:S01]  /*1bc0*/  IMAD.WIDE.U32 R20, R139, -0x326172a9, RZ ;  /* 0xcd9e8d578b147825 */ /* 0x000fe200078e00ff */
[----:B------:R-:W-:-:S02]  /*1bd0*/  UIADD3 UR28, UR18, 0x3c6ef372, URZ ;  /* 0x3c6ef372121c7890 */ /* 0x000fc4000fffe03f */
[----:B------:R-:W-:Y:S01]  /*1be0*/  FMNMX.FTZ R16, R87, R2, !PT ;  /* 0x0000000257107209 */ /* 0x000fe20007810000 */
[----:B------:R-:W-:Y:S01]  /*1bf0*/  IMAD.WIDE.U32 R12, R4, -0x2daee0ad, RZ ;  /* 0xd2511f53040c7825 */ /* 0x000fe200078e00ff */
[----:B------:R-:W-:Y:S01]  /*1c00*/  LOP3.LUT R2, R11, UR19, R80, 0x96, !PT ;  /* 0x000000130b027c12 */ /* 0x000fe2000f8e9650 */
[----:B------:R-:W-:Y:S02]  /*1c10*/  UIADD3 UR27, UR19, 0x76cf5d0a, URZ ;  /* 0x76cf5d0a131b7890 */ /* 0x000fe4000fffe03f */
[----:B------:R-:W1:Y:S01]  /*1c20*/  SHFL.BFLY PT, R17, R16, 0x2, 0x1f ;  /* 0x0c401f0010117f89 */ /* 0x000e6200000e0000 */
[----:B------:R-:W-:Y:S01]  /*1c30*/  LOP3.LUT R6, R13, UR6, R10, 0x96, !PT ;  /* 0x000000060d067c12 */ /* 0x000fe2000f8e960a */
[----:B------:R-:W-:Y:S01]  /*1c40*/  IMAD.WIDE.U32 R4, R2, -0x326172a9, RZ ;  /* 0xcd9e8d5702047825 */ /* 0x000fe200078e00ff */
[----:B------:R-:W-:Y:S02]  /*1c50*/  UIADD3 UR25, UR19, 0x32370b8f, URZ ;  /* 0x32370b8f13197890 */ /* 0x000fe4000fffe03f */
[----:B------:R-:W-:Y:S01]  /*1c60*/  UIADD3 UR26, UR18, -0x255992d5, URZ ;  /* 0xdaa66d2b121a7890 */ /* 0x000fe2000fffe03f */
[----:B--2---:R-:W-:Y:S01]  /*1c70*/  FMNMX.FTZ R11, R14, R7, !PT ;  /* 0x000000070e0b7209 */ /* 0x004fe20007810000 */
[----:B------:R-:W-:Y:S01]  /*1c80*/  IMAD.WIDE.U32 R8, R6, -0x326172a9, RZ ;  /* 0xcd9e8d5706087825 */ /* 0x000fe200078e00ff */
[----:B------:R-:W-:Y:S01]  /*1c90*/  LOP3.LUT R6, R21, R172, RZ, 0x3c, !PT ;  /* 0x000000ac15067212 */ /* 0x000fe200078e3cff */
[----:B------:R-:W-:Y:S01]  /*1ca0*/  UIADD3 UR24, UR18, 0x78dde6e4, URZ ;  /* 0x78dde6e412187890 */ /* 0x000fe2000fffe03f */
[----:B------:R-:W-:Y:S01]  /*1cb0*/  LOP3.LUT R2, R5, UR4, R18, 0x96, !PT ;  /* 0x0000000405027c12 */ /* 0x000fe2000f8e9612 */
[----:B------:R-:W2:Y:S01]  /*1cc0*/  SHFL.BFLY PT, R13, R11, 0x1, 0x1f ;  /* 0x0c201f000b0d7f89 */ /* 0x000ea200000e0000 */
[----:B------:R-:W-:Y:S01]  /*1cd0*/  LOP3.LUT R9, R9, UR28, R4, 0x96, !PT ;  /* 0x0000001c09097c12 */ /* 0x000fe2000f8e9604 */
[----:B------:R-:W-:Y:S01]  /*1ce0*/  IMAD.WIDE.U32 R56, R6, -0x2daee0ad, RZ ;  /* 0xd2511f5306387825 */ /* 0x000fe200078e00ff */
[----:B------:R-:W-:Y:S01]  /*1cf0*/  LOP3.LUT R19, R5, UR4, R20, 0x96, !PT ;  /* 0x0000000405137c12 */ /* 0x000fe2000f8e9614 */
[----:B------:R-:W-:-:S02]  /*1d00*/  UIADD3 UR23, UR19, -0x126145ec, URZ ;  /* 0xed9eba1413177890 */ /* 0x000fc4000fffe03f */
[----:B------:R-:W-:Y:S01]  /*1d10*/  IMAD.WIDE.U32 R6, R2, -0x2daee0ad, RZ ;  /* 0xd2511f5302067825 */ /* 0x000fe200078e00ff */
[----:B------:R-:W-:Y:S01]  /*1d20*/  LOP3.LUT R10, R57, UR6, R10, 0x96, !PT ;  /* 0x00000006390a7c12 */ /* 0x000fe2000f8e960a */
[----:B------:R-:W-:Y:S01]  /*1d30*/  ULDC UR4, c[0x0][0x2ec] ;  /* 0x0000bb0000047ab9 */ /* 0x000fe20000000800 */
[----:B------:R-:W-:Y:S01]  /*1d40*/  UIADD3 UR22, UR19, -0x56f99767, URZ ;  /* 0xa906689913167890 */ /* 0x000fe2000fffe03f */
[----:B------:R-:W-:Y:S01]  /*1d50*/  IMAD.WIDE.U32 R14, R9, -0x2daee0ad, RZ ;  /* 0xd2511f53090e7825 */ /* 0x000fe200078e00ff */
[----:B------:R-:W-:Y:S01]  /*1d60*/  LOP3.LUT R7, R7, UR27, R12, 0x96, !PT ;  /* 0x0000001b07077c12 */ /* 0x000fe2000f8e960c */
[----:B------:R-:W-:Y:S01]  /*1d70*/  UIADD3 UR6, UR18, -0x4ab325aa, URZ ;  /* 0xb54cda5612067890 */ /* 0x000fe2000fffe03f */
[----:B-1----:R-:W-:Y:S01]  /*1d80*/  FMNMX.FTZ R12, R16, R17, !PT ;  /* 0x00000011100c7209 */ /* 0x002fe20007810000 */
[----:B------:R-:W-:Y:S01]  /*1d90*/  IMAD.WIDE.U32 R40, R10, -0x326172a9, RZ ;  /* 0xcd9e8d570a287825 */ /* 0x000fe200078e00ff */
[----:B------:R-:W-:Y:S01]  /*1da0*/  LOP3.LUT R9, R15, UR25, R6, 0x96, !PT ;  /* 0x000000190f097c12 */ /* 0x000fe2000f8e9606 */
[----:B------:R-:W-:Y:S01]  /*1db0*/  ULDC.U8 UR31, c[0x0][0x388] ;  /* 0x0000e200001f7ab9 */ /* 0x000fe20000000000 */
[----:B------:R-:W-:Y:S01]  /*1dc0*/  LOP3.LUT R2, R92, R93, RZ, 0xfc, !PT ;  /* 0x0000005d5c027212 */ /* 0x000fe200078efcff */
[----:B------:R-:W-:Y:S01]  /*1dd0*/  IMAD.WIDE.U32 R6, R7, -0x326172a9, RZ ;  /* 0xcd9e8d5707067825 */ /* 0x000fe200078e00ff */
[----:B------:R-:W-:Y:S01]  /*1de0*/  LOP3.LUT R41, R41, UR28, R4, 0x96, !PT ;  /* 0x0000001c29297c12 */ /* 0x000fe2000f8e9604 */
[----:B------:R-:W-:Y:S01]  /*1df0*/  UIADD3 UR30, UR18, 0x1715609d, URZ ;  /* 0x1715609d121e7890 */ /* 0x000fe2000fffe03f */
[----:B------:R-:W-:Y:S01]  /*1e00*/  FMNMX.FTZ R4, R72, R73, !PT ;  /* 0x0000004948047209 */ /* 0x000fe20007810000 */
[----:B------:R-:W-:Y:S01]  /*1e10*/  IMAD.WIDE.U32 R68, R9, -0x326172a9, RZ ;  /* 0xcd9e8d5709447825 */ /* 0x000fe200078e00ff */
[----:B------:R-:W-:Y:S01]  /*1e20*/  LOP3.LUT R5, R7, UR26, R8, 0x96, !PT ;  /* 0x0000001a07057c12 */ /* 0x000fe2000f8e9608 */
[----:B------:R-:W1:Y:S01]  /*1e30*/  SHFL.BFLY PT, R9, R12, 0x1, 0x1f ;  /* 0x0c201f000c097f89 */ /* 0x000e6200000e0000 */
[----:B--2---:R-:W-:-:S02]  /*1e40*/  FMNMX.FTZ R134, R11, R13, !PT ;  /* 0x0000000d0b867209 */ /* 0x004fc40007810000 */
[----:B------:R-:W-:Y:S02]  /*1e50*/  LOP3.LUT R7, R69, UR24, R6, 0x96, !PT ;  /* 0x0000001845077c12 */ /* 0x000fe4000f8e9606 */
[----:B------:R-:W-:Y:S01]  /*1e60*/  FMNMX.FTZ R6, R76, R4, !PT ;  /* 0x000000044c067209 */ /* 0x000fe20007810000 */
[----:B------:R-:W-:-:S04]  /*1e70*/  IMAD.WIDE.U32 R4, R5, -0x2daee0ad, RZ ;  /* 0xd2511f5305047825 */ /* 0x000fc800078e00ff */
[C---:B------:R-:W-:Y:S01]  /*1e80*/  FMUL.FTZ R8, R134.reuse, UR4 ;  /* 0x0000000486087c20 */ /* 0x040fe20008410000 */
[----:B------:R-:W-:Y:S01]  /*1e90*/  FSETP.NEU.FTZ.AND P1, PT, R134, -INF , PT ;  /* 0xff8000008600780b */ /* 0x000fe20003f3d000 */
[----:B------:R-:W-:Y:S01]  /*1ea0*/  IMAD.WIDE.U32 R58, R7, -0x2daee0ad, RZ ;  /* 0xd2511f53073a7825 */ /* 0x000fe200078e00ff */
[----:B------:R-:W-:Y:S02]  /*1eb0*/  FMNMX.FTZ R7, R77, R6, !PT ;  /* 0x000000064d077209 */ /* 0x000fe40007810000 */
[----:B------:R-:W-:Y:S02]  /*1ec0*/  LOP3.LUT R6, R5, UR23, R14, 0x96, !PT ;  /* 0x0000001705067c12 */ /* 0x000fe4000f8e960e */
[----:B------:R-:W-:Y:S02]  /*1ed0*/  FMNMX.FTZ R5, R164, R7, !PT ;  /* 0x00000007a4057209 */ /* 0x000fe40007810000 */
[----:B------:R-:W-:Y:S01]  /*1ee0*/  FSEL R13, R8, RZ, P1 ;  /* 0x000000ff080d7208 */ /* 0x000fe20000800000 */
[----:B------:R-:W-:Y:S01]  /*1ef0*/  IMAD.WIDE.U32 R42, R6, -0x326172a9, RZ ;  /* 0xcd9e8d57062a7825 */ /* 0x000fe200078e00ff */
[----:B------:R-:W-:-:S02]  /*1f00*/  FMNMX.FTZ R8, R165, R5, !PT ;  /* 0x00000005a5087209 */ /* 0x000fc40007810000 */
[----:B------:R-:W-:Y:S01]  /*1f10*/  FMNMX.FTZ R7, R74, R75, !PT ;  /* 0x0000004b4a077209 */ /* 0x000fe20007810000 */
[--C-:B------:R-:W-:Y:S01]  /*1f20*/  FFMA.FTZ R6, R64, UR4, -R13.reuse ;  /* 0x0000000440067c23 */ /* 0x100fe2000801080d */
[----:B------:R-:W-:Y:S02]  /*1f30*/  FMNMX.FTZ R8, R156, R8, !PT ;  /* 0x000000089c087209 */ /* 0x000fe40007810000 */
[----:B-1----:R-:W-:Y:S01]  /*1f40*/  FMNMX.FTZ R133, R12, R9, !PT ;  /* 0x000000090c857209 */ /* 0x002fe20007810000 */
[----:B------:R1:W-:Y:S01]  /*1f50*/  MUFU.EX2 R83, R6 ;  /* 0x0000000600537308 */ /* 0x0003e20000000800 */
[----:B------:R-:W-:Y:S01]  /*1f60*/  FMNMX.FTZ R9, R157, R8, !PT ;  /* 0x000000089d097209 */ /* 0x000fe20007810000 */
[----:B------:R-:W-:Y:S01]  /*1f70*/  FFMA.FTZ R8, R65, UR4, -R13 ;  /* 0x0000000441087c23 */ /* 0x000fe2000801080d */
[----:B------:R-:W-:Y:S02]  /*1f80*/  LOP3.LUT R4, R59, UR22, R4, 0x96, !PT ;  /* 0x000000163b047c12 */ /* 0x000fe4000f8e9604 */
[----:B------:R-:W-:Y:S01]  /*1f90*/  FMNMX.FTZ R7, R78, R7, !PT ;  /* 0x000000074e077209 */ /* 0x000fe20007810000 */
[----:B------:R-:W2:Y:S01]  /*1fa0*/  SHFL.BFLY PT, R17, R9, 0x2, 0x1f ;  /* 0x0c401f0009117f89 */ /* 0x000ea200000e0000 */
[----:B------:R-:W-:Y:S01]  /*1fb0*/  FSETP.NEU.FTZ.AND P1, PT, R133, -INF , PT ;  /* 0xff8000008500780b */ /* 0x000fe20003f3d000 */
[----:B------:R-:W-:Y:S01]  /*1fc0*/  IMAD.WIDE.U32 R4, R4, -0x326172a9, RZ ;  /* 0xcd9e8d5704047825 */ /* 0x000fe200078e00ff */
[----:B------:R-:W-:Y:S01]  /*1fd0*/  FMNMX.FTZ R7, R79, R7, !PT ;  /* 0x000000074f077209 */ /* 0x000fe20007810000 */
[----:B------:R3:W-:Y:S01]  /*1fe0*/  MUFU.EX2 R82, R8 ;  /* 0x0000000800527308 */ /* 0x0007e20000000800 */
[----:B------:R-:W-:Y:S01]  /*1ff0*/  LEA R212, R2, UR5, 0x1 ;  /* 0x0000000502d47c11 */ /* 0x000fe2000f8e08ff */
[----:B------:R-:W-:Y:S01]  /*2000*/  UIADD3 UR5, UR19, 0x646e171e, URZ ;  /* 0x646e171e13057890 */ /* 0x000fe2000fffe03f */
[----:B------:R-:W-:-:S02]  /*2010*/  LOP3.LUT R10, R4, 0xffff, RZ, 0xc0, !PT ;  /* 0x0000ffff040a7812 */ /* 0x000fc400078ec0ff */
[----:B------:R-:W-:Y:S01]  /*2020*/  LOP3.LUT R16, R4, 0xff, RZ, 0xc0, !PT ;  /* 0x000000ff04107812 */ /* 0x000fe200078ec0ff */
[----:B------:R-:W-:Y:S01]  /*2030*/  IMAD.IADD R214, R3, 0x1, R212 ;  /* 0x0000000103d67824 */ /* 0x000fe200078e02d4 */
[----:B-1----:R-:W-:Y:S01]  /*2040*/  LOP3.LUT R6, R5, UR6, R42, 0x96, !PT ;  /* 0x0000000605067c12 */ /* 0x002fe2000f8e962a */
[----:B------:R-:W-:Y:S01]  /*2050*/  IMAD.U32 R3, RZ, RZ, UR31 ;  /* 0x0000001fff037e24 */ /* 0x000fe2000f8e00ff */
[----:B------:R-:W-:Y:S01]  /*2060*/  FMNMX.FTZ R5, R166, R7, !PT ;  /* 0x00000007a6057209 */ /* 0x000fe20007810000 */
[----:B------:R-:W-:Y:S01]  /*2070*/  FFMA.FTZ R7, R60, UR4, -R13 ;  /* 0x000000043c077c23 */ /* 0x000fe2000801080d */
[----:B------:R-:W-:Y:S01]  /*2080*/  SHF.R.U32.HI R11, RZ, 0x10, R4 ;  /* 0x00000010ff0b7819 */ /* 0x000fe20000011604 */
[----:B------:R-:W-:Y:S01]  /*2090*/  IMAD.IADD R217, R0, 0x1, R212 ;  /* 0x0000000100d97824 */ /* 0x000fe200078e02d4 */
[----:B------:R-:W-:Y:S01]  /*20a0*/  FMNMX.FTZ R5, R167, R5, !PT ;  /* 0x00000005a7057209 */ /* 0x000fe20007810000 */
[----:B------:R1:W-:Y:S01]  /*20b0*/  MUFU.EX2 R119, R7 ;  /* 0x0000000700777308 */ /* 0x0003e20000000800 */
[----:B------:R-:W-:Y:S01]  /*20c0*/  SHF.R.U32.HI R15, RZ, 0x18, R4 ;  /* 0x00000018ff0f7819 */ /* 0x000fe20000011604 */
[----:B------:R-:W-:Y:S01]  /*20d0*/  FMUL.FTZ R4, R133, UR4 ;  /* 0x0000000485047c20 */ /* 0x000fe20008410000 */
[----:B------:R-:W-:Y:S01]  /*20e0*/  FMNMX.FTZ R5, R158, R5, !PT ;  /* 0x000000059e057209 */ /* 0x000fe20007810000 */
[----:B------:R-:W-:Y:S01]  /*20f0*/  IMAD.IADD R216, R0, 0x1, R214 ;  /* 0x0000000100d87824 */ /* 0x000fe200078e02d6 */
[----:B------:R-:W-:Y:S01]  /*2100*/  SHF.R.U32.HI R14, RZ, 0x8, R10 ;  /* 0x00000008ff0e7819 */ /* 0x000fe2000001160a */
[----:B------:R-:W-:Y:S01]  /*2110*/  LDSM.16.MT88.4 R32, [R212+0xa000] ;  /* 0x00a00000d420783b */ /* 0x000fe20000004200 */
[----:B------:R-:W-:-:S02]  /*2120*/  FMNMX.FTZ R10, R159, R5, !PT ;  /* 0x000000059f0a7209 */ /* 0x000fc40007810000 */
[----:B---3--:R-:W-:Y:S01]  /*2130*/  LOP3.LUT R8, R6, 0xffff, RZ, 0xc0, !PT ;  /* 0x0000ffff06087812 */ /* 0x008fe200078ec0ff */
[----:B------:R-:W-:Y:S01]  /*2140*/  LDSM.16.MT88.4 R24, [R214+0xa000] ;  /* 0x00a00000d618783b */ /* 0x000fe20000004200 */
[----:B------:R-:W-:Y:S02]  /*2150*/  FSEL R12, R4, RZ, P1 ;  /* 0x000000ff040c7208 */ /* 0x000fe40000800000 */
[----:B--2---:R-:W-:Y:S01]  /*2160*/  FMNMX.FTZ R9, R9, R17, !PT ;  /* 0x0000001109097209 */ /* 0x004fe20007810000 */
[----:B------:R-:W2:Y:S01]  /*2170*/  SHFL.BFLY PT, R18, R10, 0x2, 0x1f ;  /* 0x0c401f000a127f89 */ /* 0x000ea200000e0000 */
[----:B------:R-:W-:Y:S01]  /*2180*/  LOP3.LUT R4, R11, 0xff, RZ, 0xc0, !PT ;  /* 0x000000ff0b047812 */ /* 0x000fe200078ec0ff */
[----:B------:R-:W-:Y:S01]  /*2190*/  FFMA.FTZ R2, R66, UR4, -R12 ;  /* 0x0000000442027c23 */ /* 0x000fe2000801080c */
[----:B-1----:R-:W-:Y:S01]  /*21a0*/  FFMA.FTZ R7, R61, UR4, -R13 ;  /* 0x000000043d077c23 */ /* 0x002fe2000801080d */
[----:B------:R-:W-:Y:S01]  /*21b0*/  LOP3.LUT R5, R6, 0xff, RZ, 0xc0, !PT ;  /* 0x000000ff06057812 */ /* 0x000fe200078ec0ff */
[----:B------:R-:W1:Y:S01]  /*21c0*/  SHFL.BFLY PT, R11, R9, 0x1, 0x1f ;  /* 0x0c201f00090b7f89 */ /* 0x000e6200000e0000 */
[----:B------:R3:W-:Y:S01]  /*21d0*/  MUFU.EX2 R118, R2 ;  /* 0x0000000200767308 */ /* 0x0007e20000000800 */
[----:B------:R-:W-:-:S02]  /*21e0*/  PRMT R16, R16, 0x5410, R14 ;  /* 0x0000541010107816 */ /* 0x000fc4000000000e */
[----:B------:R-:W-:Y:S01]  /*21f0*/  LEA R14, R3, UR31, 0x10 ;  /* 0x0000001f030e7c11 */ /* 0x000fe2000f8e80ff */
[----:B------:R-:W-:Y:S04]  /*2200*/  LDSM.16.MT88.4 R20, [R217+0xa000] ;  /* 0x00a00000d914783b */ /* 0x000fe80000004200 */
[----:B------:R4:W5:Y:S01]  /*2210*/  MUFU.EX2 R181, R7 ;  /* 0x0000000700b57308 */ /* 0x0009620000000800 */
[----:B------:R-:W-:Y:S01]  /*2220*/  HSET2.LE.AND R0, R16, R14, PT ;  /* 0x0000000e10007233 */ /* 0x000fe20003803000 */
[----:B------:R-:W-:Y:S04]  /*2230*/  LDSM.16.MT88.4 R28, [R216+0xa000] ;  /* 0x00a00000d81c783b */ /* 0x000fe80000004200 */
[----:B------:R-:W-:Y:S01]  /*2240*/  LDSM.16.MT88.4 R36, [R212+0xb000] ;  /* 0x00b00000d424783b */ /* 0x000fe20000004200 */
[----:B---3--:R-:W-:Y:S01]  /*2250*/  FFMA.FTZ R2, R67, UR4, -R12 ;  /* 0x0000000443027c23 */ /* 0x008fe2000801080c */
[----:B--2---:R-:W-:-:S02]  /*2260*/  FMNMX.FTZ R10, R10, R18, !PT ;  /* 0x000000120a0a7209 */ /* 0x004fc40007810000 */
[----:B------:R-:W-:Y:S01]  /*2270*/  LDSM.16.MT88.4 R44, [R214+0xb000] ;  /* 0x00b00000d62c783b */ /* 0x000fe20000004200 */
[----:B------:R5:W-:Y:S01]  /*2280*/  MUFU.EX2 R97, R2 ;  /* 0x0000000200617308 */ /* 0x000be20000000800 */
[----:B-1----:R-:W-:Y:S02]  /*2290*/  FMNMX.FTZ R136, R9, R11, !PT ;  /* 0x0000000b09887209 */ /* 0x002fe40007810000 */
[----:B------:R-:W-:Y:S01]  /*22a0*/  LDSM.16.MT88.4 R48, [R217+0xb000] ;  /* 0x00b00000d930783b */ /* 0x000fe20000004200 */
[----:B----4-:R-:W-:Y:S01]  /*22b0*/  SHF.R.U32.HI R7, RZ, 0x8, R8 ;  /* 0x00000008ff077819 */ /* 0x010fe20000011608 */
[----:B------:R-:W-:Y:S01]  /*22c0*/  FFMA.FTZ R8, R62, UR4, -R12 ;  /* 0x000000043e087c23 */ /* 0x000fe2000801080c */
[----:B------:R-:W-:Y:S01]  /*22d0*/  FSETP.NEU.FTZ.AND P1, PT, R136, -INF , PT ;  /* 0xff8000008800780b */ /* 0x000fe20003f3d000 */
[----:B------:R-:W1:Y:S02]  /*22e0*/  SHFL.BFLY PT, R11, R10, 0x1, 0x1f ;  /* 0x0c201f000a0b7f89 */ /* 0x000e6400000e0000 */
[----:B------:R2:W-:Y:S02]  /*22f0*/  MUFU.EX2 R96, R8 ;  /* 0x0000000800607308 */ /* 0x0005e40000000800 */
[----:B------:R-:W3:Y:S04]  /*2300*/  LDSM.16.MT88.4 R52, [R216+0xb000] ;  /* 0x00b00000d834783b */ /* 0x000ee80000004200 */
[----:B------:R-:W4:Y:S01]  /*2310*/  LDSM.16.MT88.4 R64, [R217+0xa800] ;  /* 0x00a80000d940783b */ /* 0x000f220000004200 */
[----:B-----5:R-:W-:-:S03]  /*2320*/  F2FP.BF16.F32.PACK_AB R2, R181, R119 ;  /* 0x00000077b502723e */ /* 0x020fc600000010ff */
[----:B------:R-:W5:Y:S01]  /*2330*/  LDSM.16.MT88.4 R152, [R212+0xa800] ;  /* 0x00a80000d498783b */ /* 0x000f620000004200 */
[----:B--2---:R-:W-:Y:S02]  /*2340*/  PRMT R8, R4, 0x5410, R15 ;  /* 0x0000541004087816 */ /* 0x004fe4000000000f */
[----:B------:R-:W-:Y:S01]  /*2350*/  PRMT R15, R5, 0x5410, R7 ;  /* 0x00005410050f7816 */ /* 0x000fe20000000007 */
[----:B------:R-:W-:Y:S01]  /*2360*/  FFMA.FTZ R5, R63, UR4, -R12 ;  /* 0x000000043f057c23 */ /* 0x000fe2000801080c */
[--C-:B------:R-:W-:Y:S02]  /*2370*/  SHF.R.U32.HI R4, RZ, 0x10, R6.reuse ;  /* 0x00000010ff047819 */ /* 0x100fe40000011606 */
[----:B------:R-:W-:Y:S01]  /*2380*/  SHF.R.U32.HI R6, RZ, 0x18, R6 ;  /* 0x00000018ff067819 */ /* 0x000fe20000011606 */
[----:B------:R-:W2:Y:S01]  /*2390*/  MUFU.EX2 R180, R5 ;  /* 0x0000000500b47308 */ /* 0x000ea20000000800 */
[----:B------:R-:W-:Y:S02]  /*23a0*/  LOP3.LUT R4, R4, 0xff, RZ, 0xc0, !PT ;  /* 0x000000ff04047812 */ /* 0x000fe400078ec0ff */
[----:B------:R-:W-:Y:S01]  /*23b0*/  HSET2.LE.AND R3, R8, R14, PT ;  /* 0x0000000e08037233 */ /* 0x000fe20003803000 */
[----:B------:R-:W-:Y:S01]  /*23c0*/  IMAD.WIDE.U32 R8, R41, -0x2daee0ad, RZ ;  /* 0xd2511f5329087825 */ /* 0x000fe200078e00ff */
[----:B------:R-:W-:-:S02]  /*23d0*/  PRMT R4, R4, 0x5410, R6 ;  /* 0x0000541004047816 */ /* 0x000fc40000000006 */
[----:B------:R-:W-:Y:S02]  /*23e0*/  LOP3.LUT R6, R0, R2, RZ, 0xc0, !PT ;  /* 0x0000000200067212 */ /* 0x000fe400078ec0ff */
[----:B------:R-:W-:Y:S02]  /*23f0*/  HSET2.LE.AND R0, R15, R14, PT ;  /* 0x0000000e0f007233 */ /* 0x000fe40003803000 */
[----:B------:R-:W-:Y:S02]  /*2400*/  F2FP.BF16.F32.PACK_AB R2, R82, R83 ;  /* 0x000000535202723e */ /* 0x000fe400000010ff */
[----:B-1----:R-:W-:Y:S02]  /*2410*/  FMNMX.FTZ R135, R10, R11, !PT ;  /* 0x0000000b0a877209 */ /* 0x002fe40007810000 */
[----:B--2---:R-:W-:Y:S02]  /*2420*/  F2FP.BF16.F32.PACK_AB R7, R180, R96 ;  /* 0x00000060b407723e */ /* 0x004fe400000010ff */
[----:B------:R-:W-:-:S02]  /*2430*/  F2FP.BF16.F32.PACK_AB R5, R97, R118 ;  /* 0x000000766105723e */ /* 0x000fc400000010ff */
[----:B------:R-:W-:Y:S02]  /*2440*/  LOP3.LUT R7, R3, R7, RZ, 0xc0, !PT ;  /* 0x0000000703077212 */ /* 0x000fe400078ec0ff */
[----:B------:R-:W-:Y:S01]  /*2450*/  HSET2.LE.AND R3, R4, R14, PT ;  /* 0x0000000e04037233 */ /* 0x000fe20003803000 */
[----:B------:R-:W-:-:S04]  /*2460*/  FMUL.FTZ R4, R136, UR4 ;  /* 0x0000000488047c20 */ /* 0x000fc80008410000 */
[----:B------:R-:W-:Y:S02]  /*2470*/  LOP3.LUT R5, R3, R5, RZ, 0xc0, !PT ;  /* 0x0000000503057212 */ /* 0x000fe400078ec0ff */
[----:B------:R-:W-:Y:S02]  /*2480*/  FSEL R15, R4, RZ, P1 ;  /* 0x000000ff040f7208 */ /* 0x000fe40000800000 */
[----:B------:R-:W-:Y:S01]  /*2490*/  LOP3.LUT R4, R0, R2, RZ, 0xc0, !PT ;  /* 0x0000000200047212 */ /* 0x000fe200078ec0ff */
[----:B------:R-:W-:Y:S01]  /*24a0*/  IMAD.WIDE.U32 R2, R19, -0x2daee0ad, RZ ;  /* 0xd2511f5313027825 */ /* 0x000fe200078e00ff */
[----:B------:R-:W-:-:S03]  /*24b0*/  FSETP.NEU.FTZ.AND P1, PT, R135, -INF , PT ;  /* 0xff8000008700780b */ /* 0x000fc60003f3d000 */
[----:B------:R-:W-:Y:S01]  /*24c0*/  FFMA.FTZ R0, R72, UR4, -R15 ;  /* 0x0000000448007c23 */ /* 0x000fe2000801080f */
[----:B------:R-:W-:-:S03]  /*24d0*/  LOP3.LUT R3, R3, UR27, R56, 0x96, !PT ;  /* 0x0000001b03037c12 */ /* 0x000fc6000f8e9638 */
[----:B------:R1:W-:Y:S01]  /*24e0*/  MUFU.EX2 R99, R0 ;  /* 0x0000000000637308 */ /* 0x0003e20000000800 */
[C---:B------:R-:W-:Y:S06]  /*24f0*/  HMMA.16816.F32.BF16 R140, R4.reuse, R32, RZ ;  /* 0x00000020048c723c */ /* 0x040fec00000418ff */
[C---:B------:R-:W-:Y:S06]  /*2500*/  HMMA.16816.F32.BF16 R112, R4.reuse, R24, RZ ;  /* 0x000000180470723c */ /* 0x040fec00000418ff */
[----:B------:R-:W-:Y:S01]  /*2510*/  HMMA.16816.F32.BF16 R92, R4, R20, RZ ;  /* 0x00000014045c723c */ /* 0x000fe200000418ff */
[----:B-1----:R-:W-:Y:S01]  /*2520*/  LOP3.LUT R0, R9, UR25, R2, 0x96, !PT ;  /* 0x0000001909007c12 */ /* 0x002fe2000f8e9602 */
[----:B------:R-:W-:Y:S01]  /*2530*/  FFMA.FTZ R9, R73, UR4, -R15 ;  /* 0x0000000449097c23 */ /* 0x000fe2000801080f */
[----:B------:R-:W-:-:S03]  /*2540*/  IMAD.WIDE.U32 R2, R3, -0x326172a9, RZ ;  /* 0xcd9e8d5703027825 */ /* 0x000fc600078e00ff */
[----:B------:R-:W-:Y:S01]  /*2550*/  HMMA.16816.F32.BF16 R100, R4, R28, RZ ;  /* 0x0000001c0464723c */ /* 0x000fe200000418ff */
[----:B------:R1:W-:Y:S01]  /*2560*/  MUFU.EX2 R98, R9 ;  /* 0x0000000900627308 */ /* 0x0003e20000000800 */
[----:B------:R-:W-:-:S04]  /*2570*/  IMAD.WIDE.U32 R60, R0, -0x326172a9, RZ ;  /* 0xcd9e8d57003c7825 */ /* 0x000fc800078e00ff */
[----:B------:R-:W-:Y:S01]  /*2580*/  FFMA.FTZ R0, R76, UR4, -R15 ;  /* 0x000000044c007c23 */ /* 0x000fe2000801080f */
[----:B------:R-:W-:Y:S01]  /*2590*/  LOP3.LUT R3, R3, UR26, R40, 0x96, !PT ;  /* 0x0000001a03037c12 */ /* 0x000fe2000f8e9628 */
[C---:B------:R-:W-:Y:S01]  /*25a0*/  HMMA.16816.F32.BF16 R104, R4.reuse, R36, RZ ;  /* 0x000000240468723c */ /* 0x040fe200000418ff */
[----:B------:R-:W-:Y:S01]  /*25b0*/  LOP3.LUT R10, R61, UR24, R2, 0x96, !PT ;  /* 0x000000183d0a7c12 */ /* 0x000fe2000f8e9602 */
[----:B------:R2:W-:Y:S02]  /*25c0*/  MUFU.EX2 R117, R0 ;  /* 0x0000000000757308 */ /* 0x0005e40000000800 */
[----:B------:R-:W-:Y:S02]  /*25d0*/  IMAD.WIDE.U32 R2, R3, -0x2daee0ad, RZ ;  /* 0xd2511f5303027825 */ /* 0x000fe400078e00ff */
[----:B------:R-:W-:Y:S02]  /*25e0*/  HMMA.16816.F32.BF16 R128, R4, R44, RZ ;  /* 0x0000002c0480723c */ /* 0x000fe400000418ff */
[----:B------:R-:W-:-:S04]  /*25f0*/  IMAD.WIDE.U32 R62, R10, -0x2daee0ad, RZ ;  /* 0xd2511f530a3e7825 */ /* 0x000fc800078e00ff */
[----:B------:R-:W-:Y:S01]  /*2600*/  HMMA.16816.F32.BF16 R120, R4, R48, RZ ;  /* 0x000000300478723c */ /* 0x000fe200000418ff */
[----:B-1----:R-:W-:Y:S01]  /*2610*/  FMUL.FTZ R9, R135, UR4 ;  /* 0x0000000487097c20 */ /* 0x002fe20008410000 */
[----:B------:R-:W-:-:S04]  /*2620*/  LOP3.LUT R2, R63, UR22, R2, 0x96, !PT ;  /* 0x000000163f027c12 */ /* 0x000fc8000f8e9602 */
[----:B------:R-:W-:Y:S01]  /*2630*/  FSEL R16, R9, RZ, P1 ;  /* 0x000000ff09107208 */ /* 0x000fe20000800000 */
[----:B------:R-:W-:Y:S01]  /*2640*/  HMMA.16816.F32.BF16 R148, R4, R34, RZ ;  /* 0x000000220494723c */ /* 0x000fe200000418ff */
[----:B--2---:R-:W-:-:S03]  /*2650*/  FFMA.FTZ R0, R77, UR4, -R15 ;  /* 0x000000044d007c23 */ /* 0x004fc6000801080f */
[--C-:B------:R-:W-:Y:S01]  /*2660*/  FFMA.FTZ R11, R79, UR4, -R16.reuse ;  /* 0x000000044f0b7c23 */ /* 0x100fe20008010810 */
[----:B------:R1:W2:Y:S01]  /*2670*/  MUFU.EX2 R73, R0 ;  /* 0x0000000000497308 */ /* 0x0002a20000000800 */
[C---:B------:R-:W-:Y:S06]  /*2680*/  HMMA.16816.F32.BF16 R144, R4.reuse, R26, RZ ;  /* 0x0000001a0490723c */ /* 0x040fec00000418ff */
[C---:B------:R-:W-:Y:S01]  /*2690*/  HMMA.16816.F32.BF16 R176, R4.reuse, R22, RZ ;  /* 0x0000001604b0723c */ /* 0x040fe200000418ff */
[----:B------:R-:W-:Y:S05]  /*26a0*/  MUFU.EX2 R182, R11 ;  /* 0x0000000b00b67308 */ /* 0x000fea0000000800 */
[----:B------:R-:W-:Y:S01]  /*26b0*/  HMMA.16816.F32.BF16 R184, R4, R30, RZ ;  /* 0x0000001e04b8723c */ /* 0x000fe200000418ff */
[----:B-1----:R-:W-:-:S05]  /*26c0*/  FFMA.FTZ R0, R74, UR4, -R16 ;  /* 0x000000044a007c23 */ /* 0x002fca0008010810 */
[C---:B------:R-:W-:Y:S01]  /*26d0*/  HMMA.16816.F32.BF16 R196, R4.reuse, R38, RZ ;  /* 0x0000002604c4723c */ /* 0x040fe200000418ff */
[----:B------:R1:W-:Y:S05]  /*26e0*/  MUFU.EX2 R81, R0 ;  /* 0x0000000000517308 */ /* 0x0003ea0000000800 */
[C---:B------:R-:W-:Y:S06]  /*26f0*/  HMMA.16816.F32.BF16 R204, R4.reuse, R46, RZ ;  /* 0x0000002e04cc723c */ /* 0x040fec00000418ff */
[C---:B------:R-:W-:Y:S06]  /*2700*/  HMMA.16816.F32.BF16 R232, R4.reuse, R50, RZ ;  /* 0x0000003204e8723c */ /* 0x040fec00000418ff */
[----:B---3--:R-:W-:Y:S01]  /*2710*/  HMMA.16816.F32.BF16 R224, R4, R54, RZ ;  /* 0x0000003604e0723c */ /* 0x008fe200000418ff */
[----:B-1----:R-:W-:Y:S01]  /*2720*/  LOP3.LUT R0, R3, UR23, R8, 0x96, !PT ;  /* 0x0000001703007c12 */ /* 0x002fe2000f8e9608 */
[----:B------:R-:W-:-:S04]  /*2730*/  IMAD.WIDE.U32 R2, R2, -0x326172a9, RZ ;  /* 0xcd9e8d5702027825 */ /* 0x000fc800078e00ff */
[----:B------:R-:W-:Y:S01]  /*2740*/  FFMA.FTZ R8, R78, UR4, -R16 ;  /* 0x000000044e087c23 */ /* 0x000fe20008010810 */
[----:B------:R-:W-:Y:S01]  /*2750*/  IMAD.WIDE.U32 R18, R0, -0x326172a9, RZ ;  /* 0xcd9e8d5700127825 */ /* 0x000fe200078e00ff */
[C---:B------:R-:W-:Y:S02]  /*2760*/  LOP3.LUT R0, R2.reuse, 0xffff, RZ, 0xc0, !PT ;  /* 0x0000ffff02007812 */ /* 0x040fe400078ec0ff */
[----:B------:R1:W3:Y:S01]  /*2770*/  MUFU.EX2 R116, R8 ;  /* 0x0000000800747308 */ /* 0x0002e20000000800 */
[----:B------:R-:W-:Y:S01]  /*2780*/  LOP3.LUT R10, R2, 0xff, RZ, 0xc0, !PT ;  /* 0x000000ff020a7812 */ /* 0x000fe200078ec0ff */
[----:B------:R-:W-:Y:S01]  /*2790*/  HMMA.16816.F32.BF16 R76, R4, R52, RZ ;  /* 0x00000034044c723c */ /* 0x000fe200000418ff */
[----:B------:R-:W-:Y:S02]  /*27a0*/  SHF.R.U32.HI R17, RZ, 0x18, R2 ;  /* 0x00000018ff117819 */ /* 0x000fe40000011602 */
[----:B------:R-:W-:-:S04]  /*27b0*/  SHF.R.U32.HI R9, RZ, 0x8, R0 ;  /* 0x00000008ff097819 */ /* 0x000fc80000011600 */
[----:B------:R-:W-:Y:S02]  /*27c0*/  PRMT R11, R10, 0x5410, R9 ;  /* 0x000054100a0b7816 */ /* 0x000fe40000000009 */
[----:B-1----:R-:W-:Y:S02]  /*27d0*/  SHF.R.U32.HI R8, RZ, 0x10, R2 ;  /* 0x00000010ff087819 */ /* 0x002fe40000011602 */
[----:B------:R-:W-:Y:S01]  /*27e0*/  LOP3.LUT R2, R3, UR6, R18, 0x96, !PT ;  /* 0x0000000603027c12 */ /* 0x000fe2000f8e9612 */
[----:B------:R-:W-:Y:S01]  /*27f0*/  FFMA.FTZ R3, R75, UR4, -R16 ;  /* 0x000000044b037c23 */ /* 0x000fe20008010810 */
[----:B------:R-:W-:Y:S02]  /*2800*/  LOP3.LUT R0, R8, 0xff, RZ, 0xc0, !PT ;  /* 0x000000ff08007812 */ /* 0x000fe400078ec0ff */
[----:B------:R-:W-:Y:S01]  /*2810*/  SHF.R.U32.HI R9, RZ, 0x10, R2 ;  /* 0x00000010ff097819 */ /* 0x000fe20000011602 */
[----:B------:R1:W4:Y:S01]  /*2820*/  MUFU.EX2 R183, R3 ;  /* 0x0000000300b77308 */ /* 0x0003220000000800 */
[----:B------:R-:W-:-:S02]  /*2830*/  PRMT R18, R0, 0x5410, R17 ;  /* 0x0000541000127816 */ /* 0x000fc40000000011 */
[C---:B------:R-:W-:Y:S02]  /*2840*/  LOP3.LUT R0, R2.reuse, 0xffff, RZ, 0xc0, !PT ;  /* 0x0000ffff02007812 */ /* 0x040fe400078ec0ff */
[----:B------:R-:W-:Y:S02]  /*2850*/  LOP3.LUT R17, R2, 0xff, RZ, 0xc0, !PT ;  /* 0x000000ff02117812 */ /* 0x000fe400078ec0ff */
[----:B------:R-:W-:Y:S02]  /*2860*/  SHF.R.U32.HI R10, RZ, 0x8, R0 ;  /* 0x00000008ff0a7819 */ /* 0x000fe40000011600 */
[----:B------:R-:W-:Y:S02]  /*2870*/  SHF.R.U32.HI R8, RZ, 0x18, R2 ;  /* 0x00000018ff087819 */ /* 0x000fe40000011602 */
[----:B------:R-:W-:Y:S02]  /*2880*/  HSET2.LE.AND R0, R11, R14, PT ;  /* 0x0000000e0b007233 */ /* 0x000fe40003803000 */
[----:B--2---:R-:W-:-:S02]  /*2890*/  F2FP.BF16.F32.PACK_AB R2, R73, R117 ;  /* 0x000000754902723e */ /* 0x004fc400000010ff */
[----:B-1----:R-:W-:Y:S02]  /*28a0*/  LOP3.LUT R3, R9, 0xff, RZ, 0xc0, !PT ;  /* 0x000000ff09037812 */ /* 0x002fe400078ec0ff */
[----:B------:R-:W-:Y:S02]  /*28b0*/  PRMT R9, R17, 0x5410, R10 ;  /* 0x0000541011097816 */ /* 0x000fe4000000000a */
[----:B------:R-:W-:Y:S02]  /*28c0*/  PRMT R11, R3, 0x5410, R8 ;  /* 0x00005410030b7816 */ /* 0x000fe40000000008 */
[----:B------:R-:W-:Y:S02]  /*28d0*/  LOP3.LUT R10, R0, R2, RZ, 0xc0, !PT ;  /* 0x00000002000a7212 */ /* 0x000fe400078ec0ff */
[--C-:B------:R-:W-:Y:S02]  /*28e0*/  HSET2.LE.AND R3, R9, R14.reuse, PT ;  /* 0x0000000e09037233 */ /* 0x100fe40003803000 */
[----:B------:R-:W-:-:S02]  /*28f0*/  HSET2.LE.AND R0, R18, R14, PT ;  /* 0x0000000e12007233 */ /* 0x000fc40003803000 */
[----:B------:R-:W-:Y:S02]  /*2900*/  HSET2.LE.AND R9, R11, R14, PT ;  /* 0x0000000e0b097233 */ /* 0x000fe40003803000 */
[----:B---3--:R-:W-:Y:S02]  /*2910*/  F2FP.BF16.F32.PACK_AB R2, R182, R116 ;  /* 0x00000074b602723e */ /* 0x008fe400000010ff */
[----:B------:R-:W-:Y:S02]  /*2920*/  F2FP.BF16.F32.PACK_AB R8, R98, R99 ;  /* 0x000000636208723e */ /* 0x000fe400000010ff */
[----:B----4-:R-:W-:Y:S02]  /*2930*/  F2FP.BF16.F32.PACK_AB R17, R183, R81 ;  /* 0x00000051b711723e */ /* 0x010fe400000010ff */
[----:B------:R-:W-:Y:S01]  /*2940*/  LOP3.LUT R11, R0, R2, RZ, 0xc0, !PT ;  /* 0x00000002000b7212 */ /* 0x000fe200078ec0ff */
[----:B------:R-:W-:Y:S01]  /*2950*/  FFMA.FTZ R0, R88, UR4, -R13 ;  /* 0x0000000458007c23 */ /* 0x000fe2000801080d */
[----:B------:R-:W-:-:S02]  /*2960*/  LOP3.LUT R8, R3, R8, RZ, 0xc0, !PT ;  /* 0x0000000803087212 */ /* 0x000fc400078ec0ff */
[----:B------:R-:W-:Y:S01]  /*2970*/  LOP3.LUT R9, R9, R17, RZ, 0xc0, !PT ;  /* 0x0000001109097212 */ /* 0x000fe200078ec0ff */
[----:B------:R1:W2:Y:S01]  /*2980*/  MUFU.EX2 R70, R0 ;  /* 0x0000000000467308 */ /* 0x0002a20000000800 */
[----:B------:R-:W-:Y:S01]  /*2990*/  LOP3.LUT R2, R43, UR30, R68, 0x96, !PT ;  /* 0x0000001e2b027c12 */ /* 0x000fe2000f8e9644 */
[----:B------:R-:W-:-:S04]  /*29a0*/  IMAD.MOV.U32 R43, RZ, RZ, R81 ;  /* 0x000000ffff2b7224 */ /* 0x000fc800078e0051 */
[----:B------:R-:W-:Y:S01]  /*29b0*/  HMMA.16816.F32.BF16 R4, R8, R26, RZ ;  /* 0x0000001a0804723c */ /* 0x000fe200000418ff */
[----:B------:R-:W-:-:S05]  /*29c0*/  IMAD.WIDE.U32 R2, R2, -0x2daee0ad, RZ ;  /* 0xd2511f5302027825 */ /* 0x000fca00078e00ff */
[C---:B------:R-:W-:Y:S01]  /*29d0*/  HMMA.16816.F32.BF16 R236, R8.reuse, R38, RZ ;  /* 0x0000002608ec723c */ /* 0x040fe200000418ff */
[--C-:B------:R-:W-:Y:S02]  /*29e0*/  SHF.R.U32.HI R18, RZ, 0x10, R2.reuse ;  /* 0x00000010ff127819 */ /* 0x100fe40000011602 */
[----:B------:R-:W-:Y:S01]  /*29f0*/  SHF.R.U32.HI R17, RZ, 0x18, R2 ;  /* 0x00000018ff117819 */ /* 0x000fe20000011602 */
[----:B-1----:R-:W-:Y:S01]  /*2a00*/  FFMA.FTZ R0, R89, UR4, -R13 ;  /* 0x0000000459007c23 */ /* 0x002fe2000801080d */
[----:B--2---:R-:W-:Y:S01]  /*2a10*/  IMAD.MOV.U32 R89, RZ, RZ, R70 ;  /* 0x000000ffff597224 */ /* 0x004fe200078e0046 */
[----:B------:R-:W-:Y:S01]  /*2a20*/  HMMA.16816.F32.BF16 R108, R8, R34, RZ ;  /* 0x00000022086c723c */ /* 0x000fe200000418ff */
[----:B------:R-:W-:Y:S01]  /*2a30*/  IMAD.MOV.U32 R38, RZ, RZ, R83 ;  /* 0x000000ffff267224 */ /* 0x000fe200078e0053 */
[----:B------:R1:W-:Y:S01]  /*2a40*/  MUFU.EX2 R88, R0 ;  /* 0x0000000000587308 */ /* 0x0003e20000000800 */
[----:B------:R-:W-:-:S03]  /*2a50*/  IMAD.MOV.U32 R39, RZ, RZ, R99 ;  /* 0x000000ffff277224 */ /* 0x000fc600078e0063 */
[C---:B------:R-:W-:Y:S06]  /*2a60*/  HMMA.16816.F32.BF16 R200, R8.reuse, R46, RZ ;  /* 0x0000002e08c8723c */ /* 0x040fec00000418ff */
[----:B------:R-:W-:Y:S02]  /*2a70*/  IMAD.MOV.U32 R75, RZ, RZ, R4 ;  /* 0x000000ffff4b7224 */ /* 0x000fe400078e0004 */
[----:B------:R-:W-:Y:S01]  /*2a80*/  FFMA.FTZ R4, R90, UR4, -R12 ;  /* 0x000000045a047c23 */ /* 0x000fe2000801080c */
[----:B------:R-:W-:Y:S01]  /*2a90*/  IMAD.MOV.U32 R138, RZ, RZ, R5 ;  /* 0x000000ffff8a7224 */ /* 0x000fe200078e0005 */
[----:B------:R-:W-:Y:S01]  /*2aa0*/  HMMA.16816.F32.BF16 R160, R8, R48, RZ ;  /* 0x0000003008a0723c */ /* 0x000fe200000418ff */
[----:B------:R-:W-:Y:S01]  /*2ab0*/  IMAD.MOV.U32 R137, RZ, RZ, R6 ;  /* 0x000000ffff897224 */ /* 0x000fe200078e0006 */
[----:B------:R-:W-:Y:S01]  /*2ac0*/  MUFU.EX2 R175, R4 ;  /* 0x0000000400af7308 */ /* 0x000fe20000000800 */
[----:B------:R-:W-:-:S02]  /*2ad0*/  IMAD.MOV.U32 R90, RZ, RZ, R180 ;  /* 0x000000ffff5a7224 */ /* 0x000fc400078e00b4 */
[----:B-1----:R-:W-:Y:S01]  /*2ae0*/  FFMA.FTZ R0, R84, UR4, -R13 ;  /* 0x0000000454007c23 */ /* 0x002fe2000801080d */
[----:B------:R-:W-:Y:S02]  /*2af0*/  IMAD.MOV.U32 R84, RZ, RZ, R7 ;  /* 0x000000ffff547224 */ /* 0x000fe400078e0007 */
[----:B------:R-:W-:Y:S01]  /*2b00*/  FFMA.FTZ R7, R91, UR4, -R12 ;  /* 0x000000045b077c23 */ /* 0x000fe2000801080c */
[C---:B------:R-:W-:Y:S01]  /*2b10*/  HMMA.16816.F32.BF16 R68, R8.reuse, R28, RZ ;  /* 0x0000001c0844723c */ /* 0x040fe200000418ff */
[----:B------:R-:W-:Y:S01]  /*2b20*/  IMAD.MOV.U32 R91, RZ, RZ, R119 ;  /* 0x000000ffff5b7224 */ /* 0x000fe200078e0077 */
[----:B------:R1:W2:Y:S01]  /*2b30*/  MUFU.EX2 R72, R0 ;  /* 0x0000000000487308 */ /* 0x0002a20000000800 */
[----:B------:R-:W-:Y:S02]  /*2b40*/  IMAD.MOV.U32 R57, RZ, RZ, R109 ;  /* 0x000000ffff397224 */ /* 0x000fe400078e006d */
[----:B------:R-:W-:Y:S01]  /*2b50*/  IMAD.MOV.U32 R56, RZ, RZ, R110 ;  /* 0x000000ffff387224 */ /* 0x000fe200078e006e */
[----:B------:R-:W-:Y:S01]  /*2b60*/  HMMA.16816.F32.BF16 R244, R8, R30, RZ ;  /* 0x0000001e08f4723c */ /* 0x000fe200000418ff */
[----:B------:R-:W-:-:S02]  /*2b70*/  IMAD.MOV.U32 R41, RZ, RZ, R111 ;  /* 0x000000ffff297224 */ /* 0x000fc400078e006f */
[----:B------:R-:W-:Y:S01]  /*2b80*/  IMAD.MOV.U32 R40, RZ, RZ, R108 ;  /* 0x000000ffff287224 */ /* 0x000fe200078e006c */
[----:B------:R-:W-:Y:S01]  /*2b90*/  MUFU.EX2 R174, R7 ;  /* 0x0000000700ae7308 */ /* 0x000fe20000000800 */
[----:B------:R-:W-:Y:S01]  /*2ba0*/  LDSM.16.MT88.4 R108, [R214+0xb800] ;  /* 0x00b80000d66c783b */ /* 0x000fe20000004200 */
[C---:B------:R-:W-:Y:S01]  /*2bb0*/  HMMA.16816.F32.BF16 R208, R8.reuse, R24, RZ ;  /* 0x0000001808d0723c */ /* 0x040fe200000418ff */
[----:B------:R-:W-:Y:S02]  /*2bc0*/  IMAD.MOV.U32 R48, RZ, RZ, R181 ;  /* 0x000000ffff307224 */ /* 0x000fe400078e00b5 */
[----:B------:R-:W3:Y:S01]  /*2bd0*/  LDSM.16.MT88.4 R24, [R214+0xa800] ;  /* 0x00a80000d618783b */ /* 0x000ee20000004200 */
[----:B------:R-:W-:Y:S02]  /*2be0*/  IMAD.MOV.U32 R46, RZ, RZ, R75 ;  /* 0x000000ffff2e7224 */ /* 0x000fe400078e004b */
[----:B------:R-:W-:Y:S01]  /*2bf0*/  HMMA.16816.F32.BF16 R28, R8, R44, RZ ;  /* 0x0000002c081c723c */ /* 0x000fe200000418ff */
[----:B-1----:R-:W-:Y:S01]  /*2c00*/  FFMA.FTZ R0, R85, UR4, -R13 ;  /* 0x0000000455007c23 */ /* 0x002fe2000801080d */
[----:B------:R-:W-:Y:S01]  /*2c10*/  LOP3.LUT R13, R2, 0xff, RZ, 0xc0, !PT ;  /* 0x000000ff020d7812 */ /* 0x000fe200078ec0ff */
[----:B--2---:R-:W-:-:S02]  /*2c20*/  IMAD.MOV.U32 R49, RZ, RZ, R72 ;  /* 0x000000ffff317224 */ /* 0x004fc400078e0048 */
[----:B------:R1:W2:Y:S01]  /*2c30*/  MUFU.EX2 R74, R0 ;  /* 0x00000000004a7308 */ /* 0x0002a20000000800 */
[----:B------:R-:W-:Y:S01]  /*2c40*/  IMAD.MOV.U32 R72, RZ, RZ, R97 ;  /* 0x000000ffff487224 */ /* 0x000fe200078e0061 */
[C---:B------:R-:W-:Y:S01]  /*2c50*/  HMMA.16816.F32.BF16 R188, R8.reuse, R20, RZ ;  /* 0x0000001408bc723c */ /* 0x040fe200000418ff */
[----:B------:R-:W-:Y:S02]  /*2c60*/  IMAD.MOV.U32 R44, RZ, RZ, R118 ;  /* 0x000000ffff2c7224 */ /* 0x000fe400078e0076 */
[----:B------:R-:W-:Y:S02]  /*2c70*/  IMAD.MOV.U32 R45, RZ, RZ, R117 ;  /* 0x000000ffff2d7224 */ /* 0x000fe400078e0075 */
[----:B------:R-:W-:Y:S01]  /*2c80*/  IMAD.MOV.U32 R85, RZ, RZ, R56 ;  /* 0x000000ffff557224 */ /* 0x000fe200078e0038 */
[C---:B------:R-:W-:Y:S01]  /*2c90*/  HMMA.16816.F32.BF16 R248, R8.reuse, R22, RZ ;  /* 0x0000001608f8723c */ /* 0x040fe200000418ff */
[----:B------:R-:W-:Y:S05]  /*2ca0*/  LDSM.16.MT88.4 R20, [R216+0xb800] ;  /* 0x00b80000d814783b */ /* 0x000fea0000004200 */
[C---:B------:R-:W-:Y:S01]  /*2cb0*/  HMMA.16816.F32.BF16 R240, R8.reuse, R32, RZ ;  /* 0x0000002008f0723c */ /* 0x040fe200000418ff */
[----:B-1----:R-:W-:Y:S01]  /*2cc0*/  LOP3.LUT R0, R3, UR5, R58, 0x96, !PT ;  /* 0x0000000503007c12 */ /* 0x002fe2000f8e963a */
[----:B--2---:R-:W-:Y:S01]  /*2cd0*/  IMAD.MOV.U32 R47, RZ, RZ, R74 ;  /* 0x000000ffff2f7224 */ /* 0x004fe200078e004a */
[----:B------:R-:W-:Y:S01]  /*2ce0*/  LOP3.LUT R3, R2, 0xffff, RZ, 0xc0, !PT ;  /* 0x0000ffff02037812 */ /* 0x000fe200078ec0ff */
[----:B------:R-:W-:Y:S01]  /*2cf0*/  FFMA.FTZ R2, R86, UR4, -R12 ;  /* 0x0000000456027c23 */ /* 0x000fe2000801080c */
[C---:B------:R-:W-:Y:S01]  /*2d00*/  LOP3.LUT R4, R0.reuse, 0xffff, RZ, 0xc0, !PT ;  /* 0x0000ffff00047812 */ /* 0x040fe200078ec0ff */
[----:B------:R-:W-:Y:S01]  /*2d10*/  IMAD.MOV.U32 R86, RZ, RZ, R98 ;  /* 0x000000ffff567224 */ /* 0x000fe200078e0062 */
[----:B------:R-:W-:Y:S01]  /*2d20*/  SHF.R.U32.HI R5, RZ, 0x8, R3 ;  /* 0x00000008ff057819 */ /* 0x000fe20000011603 */
[----:B------:R1:W-:Y:S01]  /*2d30*/  MUFU.EX2 R173, R2 ;  /* 0x0000000200ad7308 */ /* 0x0003e20000000800 */
[----:B------:R-:W-:Y:S01]  /*2d40*/  LOP3.LUT R6, R0, 0xff, RZ, 0xc0, !PT ;  /* 0x000000ff00067812 */ /* 0x000fe200078ec0ff */
[----:B------:R-:W-:Y:S01]  /*2d50*/  IMAD.MOV.U32 R74, RZ, RZ, R96 ;  /* 0x000000ffff4a7224 */ /* 0x000fe200078e0060 */
[----:B------:R-:W-:Y:S01]  /*2d60*/  SHF.R.U32.HI R3, RZ, 0x8, R4 ;  /* 0x00000008ff037819 */ /* 0x000fe20000011604 */
[----:B------:R-:W-:Y:S01]  /*2d70*/  LDSM.16.MT88.4 R96, [R212+0xb800] ;  /* 0x00b80000d460783b */ /* 0x000fe20000004200 */
[----:B------:R-:W-:Y:S01]  /*2d80*/  SHF.R.U32.HI R7, RZ, 0x18, R0 ;  /* 0x00000018ff077819 */ /* 0x000fe20000011600 */
[C---:B------:R-:W-:Y:S01]  /*2d90*/  HMMA.16816.F32.BF16 R32, R8.reuse, R36, RZ ;  /* 0x000000240820723c */ /* 0x040fe200000418ff */
[----:B------:R-:W-:Y:S01]  /*2da0*/  PRMT R6, R6, 0x5410, R3 ;  /* 0x0000541006067816 */ /* 0x000fe20000000003 */
[----:B------:R-:W-:Y:S01]  /*2db0*/  FFMA.FTZ R3, R87, UR4, -R12 ;  /* 0x0000000457037c23 */ /* 0x000fe2000801080c */
[----:B------:R-:W-:Y:S01]  /*2dc0*/  IMAD.MOV.U32 R87, RZ, RZ, R82 ;  /* 0x000000ffff577224 */ /* 0x000fe200078e0052 */
[----:B------:R-:W-:Y:S01]  /*2dd0*/  PRMT R13, R13, 0x5410, R5 ;  /* 0x000054100d0d7816 */ /* 0x000fe20000000005 */
[----:B------:R-:W-:Y:S01]  /*2de0*/  LDSM.16.MT88.4 R80, [R216+0xa800] ;  /* 0x00a80000d850783b */ /* 0x000fe20000004200 */
[----:B------:R2:W4:Y:S01]  /*2df0*/  MUFU.EX2 R229, R3 ;  /* 0x0000000300e57308 */ /* 0x0005220000000800 */
[----:B------:R-:W-:Y:S01]  /*2e00*/  LOP3.LUT R5, R18, 0xff, RZ, 0xc0, !PT ;  /* 0x000000ff12057812 */ /* 0x000fe200078ec0ff */
[----:B------:R-:W-:Y:S01]  /*2e10*/  IMAD.MOV.U32 R12, RZ, RZ, R116 ;  /* 0x000000ffff0c7224 */ /* 0x000fe200078e0074 */
[C---:B------:R-:W-:Y:S01]  /*2e20*/  HMMA.16816.F32.BF16 R192, R8.reuse, R50, RZ ;  /* 0x0000003208c0723c */ /* 0x040fe200000418ff */
[----:B------:R-:W3:Y:S01]  /*2e30*/  LDSM.16.MT88.4 R116, [R217+0xb800] ;  /* 0x00b80000d974783b */ /* 0x000ee20000004200 */
[----:B-1----:R-:W-:Y:S01]  /*2e40*/  SHF.R.U32.HI R2, RZ, 0x10, R0 ;  /* 0x00000010ff027819 */ /* 0x002fe20000011600 */
[----:B------:R-:W-:Y:S01]  /*2e50*/  IMAD.MOV.U32 R37, RZ, RZ, R57 ;  /* 0x000000ffff257224 */ /* 0x000fe200078e0039 */
[----:B------:R-:W-:Y:S01]  /*2e60*/  HSET2.LE.AND R0, R6, R14, PT ;  /* 0x0000000e06007233 */ /* 0x000fe20003803000 */
[----:B------:R-:W-:Y:S01]  /*2e70*/  IMAD.MOV.U32 R36, RZ, RZ, R40 ;  /* 0x000000ffff247224 */ /* 0x000fe200078e0028 */
[----:B------:R-:W-:Y:S01]  /*2e80*/  LOP3.LUT R4, R2, 0xff, RZ, 0xc0, !PT ;  /* 0x000000ff02047812 */ /* 0x000fe200078ec0ff */
[----:B------:R-:W-:Y:S01]  /*2e90*/  HMMA.16816.F32.BF16 R168, R8, R52, RZ ;  /* 0x0000003408a8723c */ /* 0x000fe200000418ff */
[----:B------:R-:W-:Y:S01]  /*2ea0*/  F2FP.BF16.F32.PACK_AB R2, R88, R89 ;  /* 0x000000595802723e */ /* 0x000fe200000010ff */
[----:B------:R-:W-:Y:S01]  /*2eb0*/  IMAD.MOV.U32 R51, RZ, RZ, R182 ;  /* 0x000000ffff337224 */ /* 0x000fe200078e00b6 */
[----:B------:R-:W-:Y:S01]  /*2ec0*/  PRMT R4, R4, 0x5410, R7 ;  /* 0x0000541004047816 */ /* 0x000fe20000000007 */
[----:B------:R-:W-:Y:S01]  /*2ed0*/  IMAD.MOV.U32 R7, RZ, RZ, R137 ;  /* 0x000000ffff077224 */ /* 0x000fe200078e0089 */
[----:B------:R-:W-:-:S02]  /*2ee0*/  LOP3.LUT R124, R0, R2, RZ, 0xc0, !PT ;  /* 0x00000002007c7212 */ /* 0x000fc400078ec0ff */
[----:B------:R-:W-:Y:S01]  /*2ef0*/  F2FP.BF16.F32.PACK_AB R2, R174, R175 ;  /* 0x000000afae02723e */ /* 0x000fe200000010ff */
[----:B------:R-:W-:Y:S01]  /*2f00*/  IMAD.MOV.U32 R52, RZ, RZ, R183 ;  /* 0x000000ffff347224 */ /* 0x000fe200078e00b7 */
[--C-:B------:R-:W-:Y:S01]  /*2f10*/  HSET2.LE.AND R0, R4, R14.reuse, PT ;  /* 0x0000000e04007233 */ /* 0x100fe20003803000 */
[----:B------:R-:W-:Y:S01]  /*2f20*/  HMMA.16816.F32.BF16 R180, R8, R54, RZ ;  /* 0x0000003608b4723c */ /* 0x000fe200000418ff */
[----:B------:R-:W-:Y:S01]  /*2f30*/  PRMT R5, R5, 0x5410, R17 ;  /* 0x0000541005057816 */ /* 0x000fe20000000011 */
[----:B------:R-:W-:Y:S01]  /*2f40*/  IMAD.MOV.U32 R17, RZ, RZ, R84 ;  /* 0x000000ffff117224 */ /* 0x000fe200078e0054 */
[--C-:B--2---:R-:W-:Y:S01]  /*2f50*/  HSET2.LE.AND R3, R13, R14.reuse, PT ;  /* 0x0000000e0d037233 */ /* 0x104fe20003803000 */
[----:B------:R-:W-:Y:S01]  /*2f60*/  IMAD.MOV.U32 R13, RZ, RZ, R138 ;  /* 0x000000ffff0d7224 */ /* 0x000fe200078e008a */
[----:B------:R-:W-:Y:S01]  /*2f70*/  LOP3.LUT R125, R0, R2, RZ, 0xc0, !PT ;  /* 0x00000002007d7212 */ /* 0x000fe200078ec0ff */
[----:B------:R-:W-:Y:S01]  /*2f80*/  FFMA.FTZ R0, R164, UR4, -R15 ;  /* 0x00000004a4007c23 */ /* 0x000fe2000801080f */
[----:B------:R-:W-:Y:S01]  /*2f90*/  HSET2.LE.AND R5, R5, R14, PT ;  /* 0x0000000e05057233 */ /* 0x000fe20003803000 */
[----:B------:R-:W-:Y:S01]  /*2fa0*/  IMAD.MOV.U32 R55, RZ, RZ, R72 ;  /* 0x000000ffff377224 */ /* 0x000fe200078e0048 */
[----:B------:R-:W-:Y:S01]  /*2fb0*/  F2FP.BF16.F32.PACK_AB R4, R47, R49 ;  /* 0x000000312f04723e */ /* 0x000fe200000010ff */
[----:B------:R1:W-:Y:S01]  /*2fc0*/  MUFU.EX2 R138, R0 ;  /* 0x00000000008a7308 */ /* 0x0003e20000000800 */
[----:B----4-:R-:W-:Y:S01]  /*2fd0*/  F2FP.BF16.F32.PACK_AB R6, R229, R173 ;  /* 0x000000ade506723e */ /* 0x010fe200000010ff */
[----:B------:R-:W-:Y:S01]  /*2fe0*/  IMAD.MOV.U32 R54, RZ, RZ, R49 ;  /* 0x000000ffff367224 */ /* 0x000fe200078e0031 */
[----:B------:R-:W-:Y:S01]  /*2ff0*/  LOP3.LUT R126, R3, R4, RZ, 0xc0, !PT ;  /* 0x00000004037e7212 */ /* 0x000fe200078ec0ff */
[----:B------:R-:W-:Y:S01]  /*3000*/  FFMA.FTZ R4, R158, UR4, -R16 ;  /* 0x000000049e047c23 */ /* 0x000fe20008010810 */
[----:B------:R-:W-:Y:S01]  /*3010*/  LOP3.LUT R127, R5, R6, RZ, 0xc0, !PT ;  /* 0x00000006057f7212 */ /* 0x000fe200078ec0ff */
[----:B------:R-:W-:Y:S01]  /*3020*/  IMAD.MOV.U32 R49, RZ, RZ, R13 ;  /* 0x000000ffff317224 */ /* 0x000fe200078e000d */
[----:B------:R-:W-:Y:S01]  /*3030*/  LOP3.LUT R2, R19, UR30, R60, 0x96, !PT ;  /* 0x0000001e13027c12 */ /* 0x000fe2000f8e963c */
[----:B------:R2:W-:Y:S01]  /*3040*/  MUFU.EX2 R13, R4 ;  /* 0x00000004000d7308 */ /* 0x0005e20000000800 */
[----:B------:R-:W-:-:S02]  /*3050*/  IMAD.MOV.U32 R50, RZ, RZ, R7 ;  /* 0x000000ffff327224 */ /* 0x000fc400078e0007 */
[----:B------:R-:W-:Y:S01]  /*3060*/  IMAD.MOV.U32 R53, RZ, RZ, R43 ;  /* 0x000000ffff357224 */ /* 0x000fe200078e002b */
[----:B------:R-:W-:Y:S01]  /*3070*/  HMMA.16816.F32.BF16 R56, R124, R64, R92 ;  /* 0x000000407c38723c */ /* 0x000fe2000004185c */
[----:B------:R-:W-:-:S04]  /*3080*/  IMAD.WIDE.U32 R2, R2, -0x2daee0ad, RZ ;  /* 0xd2511f5302027825 */ /* 0x000fc800078e00ff */
[----:B-1----:R-:W-:Y:S01]  /*3090*/  FFMA.FTZ R0, R165, UR4, -R15 ;  /* 0x00000004a5007c23 */ /* 0x002fe2000801080f */
[C---:B------:R-:W-:Y:S01]  /*30a0*/  LOP3.LUT R5, R2.reuse, 0xffff, RZ, 0xc0, !PT ;  /* 0x0000ffff02057812 */ /* 0x040fe200078ec0ff */
[----:B------:R-:W-:Y:S01]  /*30b0*/  IMAD.MOV.U32 R92, RZ, RZ, R74 ;  /* 0x000000ffff5c7224 */ /* 0x000fe200078e004a */
[----:B------:R-:W-:Y:S01]  /*30c0*/  LOP3.LUT R10, R2, 0xff, RZ, 0xc0, !PT ;  /* 0x000000ff020a7812 */ /* 0x000fe200078ec0ff */
[----:B------:R1:W4:Y:S01]  /*30d0*/  MUFU.EX2 R137, R0 ;  /* 0x0000000000897308 */ /* 0x0003220000000800 */
[----:B------:R-:W-:Y:S01]  /*30e0*/  SHF.R.U32.HI R9, RZ, 0x18, R2 ;  /* 0x00000018ff097819 */ /* 0x000fe20000011602 */
[----:B------:R-:W-:Y:S01]  /*30f0*/  IMAD.MOV.U32 R94, RZ, RZ, R12 ;  /* 0x000000ffff5e7224 */ /* 0x000fe200078e000c */
[----:B------:R-:W-:Y:S01]  /*3100*/  SHF.R.U32.HI R8, RZ, 0x8, R5 ;  /* 0x00000008ff087819 */ /* 0x000fe20000011605 */
[----:B--2---:R-:W-:Y:S01]  /*3110*/  FFMA.FTZ R4, R167, UR4, -R16 ;  /* 0x00000004a7047c23 */ /* 0x004fe20008010810 */
[----:B------:R-:W-:Y:S01]  /*3120*/  IMAD.MOV.U32 R84, RZ, RZ, R41 ;  /* 0x000000ffff547224 */ /* 0x000fe200078e0029 */
[----:B-----5:R-:W-:Y:S01]  /*3130*/  HMMA.16816.F32.BF16 R140, R124, R152, R140 ;  /* 0x000000987c8c723c */ /* 0x020fe2000004188c */
[----:B------:R-:W-:Y:S01]  /*3140*/  IMAD.MOV.U32 R95, RZ, RZ, R45 ;  /* 0x000000ffff5f7224 */ /* 0x000fe200078e002d */
[----:B------:R-:W-:Y:S01]  /*3150*/  MUFU.EX2 R11, R4 ;  /* 0x00000004000b7308 */ /* 0x000fe20000000800 */
[----:B------:R-:W-:-:S02]  /*3160*/  IMAD.MOV.U32 R93, RZ, RZ, R91 ;  /* 0x000000ffff5d7224 */ /* 0x000fc400078e005b */
[----:B------:R-:W-:Y:S01]  /*3170*/  IMAD.MOV.U32 R165, RZ, RZ, R44 ;  /* 0x000000ffffa57224 */ /* 0x000fe200078e002c */
[C---:B---3--:R-:W-:Y:S01]  /*3180*/  HMMA.16816.F32.BF16 R40, R124.reuse, R24, R112 ;  /* 0x000000187c28723c */ /* 0x048fe20000041870 */
[----:B------:R-:W-:Y:S02]  /*3190*/  IMAD.MOV.U32 R164, RZ, RZ, R47 ;  /* 0x000000ffffa47224 */ /* 0x000fe400078e002f */
[----:B-1----:R-:W-:Y:S01]  /*31a0*/  FFMA.FTZ R0, R156, UR4, -R15 ;  /* 0x000000049c007c23 */ /* 0x002fe2000801080f */
[----:B------:R-:W-:Y:S02]  /*31b0*/  IMAD.MOV.U32 R156, RZ, RZ, R73 ;  /* 0x000000ffff9c7224 */ /* 0x000fe400078e0049 */
[C---:B------:R-:W-:Y:S01]  /*31c0*/  HMMA.16816.F32.BF16 R112, R124.reuse, R116, R120 ;  /* 0x000000747c70723c */ /* 0x040fe20000041878 */
[----:B------:R-:W-:Y:S01]  /*31d0*/  IMAD.MOV.U32 R19, RZ, RZ, R164 ;  /* 0x000000ffff137224 */ /* 0x000fe200078e00a4 */
[----:B------:R1:W-:Y:S04]  /*31e0*/  MUFU.EX2 R18, R0 ;  /* 0x0000000000127308 */ /* 0x0003e80000000800 */
[C---:B------:R-:W-:Y:S06]  /*31f0*/  HMMA.16816.F32.BF16 R72, R124.reuse, R80, R100 ;  /* 0x000000507c48723c */ /* 0x040fec0000041864 */
[----:B------:R-:W-:Y:S01]  /*3200*/  HMMA.16816.F32.BF16 R120, R124, R20, R76 ;  /* 0x000000147c78723c */ /* 0x000fe2000004184c */
[----:B------:R-:W-:-:S02]  /*3210*/  IMAD.MOV.U32 R103, RZ, RZ, R51 ;  /* 0x000000ffff677224 */ /* 0x000fc400078e0033 */
[----:B------:R-:W-:Y:S02]  /*3220*/  IMAD.MOV.U32 R51, RZ, RZ, R17 ;  /* 0x000000ffff337224 */ /* 0x000fe400078e0011 */
[----:B------:R-:W-:Y:S01]  /*3230*/  IMAD.MOV.U32 R101, RZ, RZ, R90 ;  /* 0x000000ffff657224 */ /* 0x000fe200078e005a */
[C---:B------:R-:W-:Y:S01]  /*3240*/  HMMA.16816.F32.BF16 R76, R124.reuse, R82, R184 ;  /* 0x000000527c4c723c */ /* 0x040fe200000418b8 */
[----:B-1----:R-:W-:Y:S01]  /*3250*/  FFMA.FTZ R0, R157, UR4, -R15 ;  /* 0x000000049d007c23 */ /* 0x002fe2000801080f */
[----:B------:R-:W-:Y:S02]  /*3260*/  IMAD.MOV.U32 R100, RZ, RZ, R89 ;  /* 0x000000ffff647224 */ /* 0x000fe400078e0059 */
[----:B------:R-:W-:Y:S01]  /*3270*/  IMAD.MOV.U32 R157, RZ, RZ, R88 ;  /* 0x000000ffff9d7224 */ /* 0x000fe200078e0058 */
[----:B------:R1:W2:Y:S01]  /*3280*/  MUFU.EX2 R17, R0 ;  /* 0x0000000000117308 */ /* 0x0002a20000000800 */
        /* <DEDUP_REMOVED lines=9> */
[----:B-1----:R-:W-:-:S05]  /*3320*/  FFMA.FTZ R0, R166, UR4, -R16 ;  /* 0x00000004a6007c23 */ /* 0x002fca0008010810 */
[C---:B------:R-:W-:Y:S01]  /*3330*/  HMMA.16816.F32.BF16 R44, R124.reuse, R26, R144 ;  /* 0x0000001a7c2c723c */ /* 0x040fe20000041890 */
[----:B------:R1:W-:Y:S05]  /*3340*/  MUFU.EX2 R15, R0 ;  /* 0x00000000000f7308 */ /* 0x0003ea0000000800 */
[C---:B------:R-:W-:Y:S01]  /*3350*/  HMMA.16816.F32.BF16 R164, R124.reuse, R118, R232 ;  /* 0x000000767ca4723c */ /* 0x040fe200000418e8 */
[----:B-1----:R-:W-:Y:S02]  /*3360*/  LOP3.LUT R0, R3, UR5, R62, 0x96, !PT ;  /* 0x0000000503007c12 */ /* 0x002fe4000f8e963e */
[----:B------:R-:W-:Y:S01]  /*3370*/  SHF.R.U32.HI R3, RZ, 0x10, R2 ;  /* 0x00000010ff037819 */ /* 0x000fe20000011602 */
[----:B------:R-:W-:Y:S01]  /*3380*/  FFMA.FTZ R2, R159, UR4, -R16 ;  /* 0x000000049f027c23 */ /* 0x000fe20008010810 */
[----:B------:R-:W-:Y:S01]  /*3390*/  LOP3.LUT R7, R0, 0xff, RZ, 0xc0, !PT ;  /* 0x000000ff00077812 */ /* 0x000fe200078ec0ff */
[----:B------:R-:W-:Y:S01]  /*33a0*/  HMMA.16816.F32.BF16 R60, R124, R66, R176 ;  /* 0x000000427c3c723c */ /* 0x000fe200000418b0 */
[----:B------:R-:W-:Y:S01]  /*33b0*/  LOP3.LUT R6, R3, 0xff, RZ, 0xc0, !PT ;  /* 0x000000ff03067812 */ /* 0x000fe200078ec0ff */
[----:B------:R1:W3:Y:S01]  /*33c0*/  MUFU.EX2 R12, R2 ;  /* 0x00000002000c7308 */ /* 0x0002e20000000800 */
[----:B------:R-:W-:Y:S01]  /*33d0*/  SHF.R.U32.HI R3, RZ, 0x10, R0 ;  /* 0x00000010ff037819 */ /* 0x000fe20000011600 */
[----:B------:R-:W-:Y:S01]  /*33e0*/  IMAD.MOV.U32 R16, RZ, RZ, R54 ;  /* 0x000000ffff107224 */ /* 0x000fe200078e0036 */
[----:B------:R-:W-:-:S02]  /*33f0*/  SHF.R.U32.HI R5, RZ, 0x18, R0 ;  /* 0x00000018ff057819 */ /* 0x000fc40000011600 */
[----:B------:R-:W-:Y:S01]  /*3400*/  LOP3.LUT R3, R3, 0xff, RZ, 0xc0, !PT ;  /* 0x000000ff03037812 */ /* 0x000fe200078ec0ff */
[----:B------:R-:W-:Y:S01]  /*3410*/  IMAD.MOV.U32 R177, RZ, RZ, R101 ;  /* 0x000000ffffb17224 */ /* 0x000fe200078e0065 */
[----:B------:R-:W-:Y:S01]  /*3420*/  PRMT R4, R6, 0x5410, R9 ;  /* 0x0000541006047816 */ /* 0x000fe20000000009 */
[----:B------:R-:W-:Y:S01]  /*3430*/  IMAD.MOV.U32 R9, RZ, RZ, R92 ;  /* 0x000000ffff097224 */ /* 0x000fe200078e005c */
[----:B------:R-:W-:Y:S01]  /*3440*/  PRMT R3, R3, 0x5410, R5 ;  /* 0x0000541003037816 */ /* 0x000fe20000000005 */
[----:B------:R-:W-:Y:S01]  /*3450*/  HMMA.16816.F32.BF16 R92, R124, R98, R196 ;  /* 0x000000627c5c723c */ /* 0x000fe200000418c4 */
[----:B----4-:R-:W-:Y:S01]  /*3460*/  F2FP.BF16.F32.PACK_AB R5, R137, R138 ;  /* 0x0000008a8905723e */ /* 0x010fe200000010ff */
[----:B------:R-:W-:Y:S01]  /*3470*/  IMAD.MOV.U32 R176, RZ, RZ, R102 ;  /* 0x000000ffffb07224 */ /* 0x000fe200078e0066 */
[----:B------:R-:W-:Y:S01]  /*3480*/  HSET2.LE.AND R4, R4, R14, PT ;  /* 0x0000000e04047233 */ /* 0x000fe20003803000 */
[----:B------:R-:W-:Y:S02]  /*3490*/  IMAD.MOV.U32 R178, RZ, RZ, R100 ;  /* 0x000000ffffb27224 */ /* 0x000fe400078e0064 */
[----:B------:R-:W-:Y:S01]  /*34a0*/  IMAD.MOV.U32 R179, RZ, RZ, R157 ;  /* 0x000000ffffb37224 */ /* 0x000fe200078e009d */
[----:B-1----:R-:W-:Y:S01]  /*34b0*/  LOP3.LUT R2, R0, 0xffff, RZ, 0xc0, !PT ;  /* 0x0000ffff00027812 */ /* 0x002fe200078ec0ff */
[----:B------:R-:W-:-:S02]  /*34c0*/  IMAD.MOV.U32 R196, RZ, RZ, R52 ;  /* 0x000000ffffc47224 */ /* 0x000fc400078e0034 */
[----:B------:R-:W-:Y:S01]  /*34d0*/  IMAD.MOV.U32 R197, RZ, RZ, R53 ;  /* 0x000000ffffc57224 */ /* 0x000fe200078e0035 */
[----:B------:R-:W-:Y:S01]  /*34e0*/  SHF.R.U32.HI R0, RZ, 0x8, R2 ;  /* 0x00000008ff007819 */ /* 0x000fe20000011602 */
[----:B------:R-:W-:Y:S01]  /*34f0*/  IMAD.MOV.U32 R198, RZ, RZ, R87 ;  /* 0x000000ffffc67224 */ /* 0x000fe200078e0057 */
[----:B------:R-:W-:Y:S01]  /*3500*/  PRMT R2, R10, 0x5410, R8 ;  /* 0x000054100a027816 */ /* 0x000fe20000000008 */
[----:B------:R-:W-:Y:S01]  /*3510*/  IMAD.MOV.U32 R199, RZ, RZ, R38 ;  /* 0x000000ffffc77224 */ /* 0x000fe200078e0026 */
[----:B------:R-:W-:Y:S01]  /*3520*/  PRMT R0, R7, 0x5410, R0 ;  /* 0x0000541007007816 */ /* 0x000fe20000000000 */
[----:B------:R-:W-:Y:S01]  /*3530*/  IMAD.MOV.U32 R10, RZ, RZ, R156 ;  /* 0x000000ffff0a7224 */ /* 0x000fe200078e009c */
[--C-:B------:R-:W-:Y:S01]  /*3540*/  HSET2.LE.AND R7, R3, R14.reuse, PT ;  /* 0x0000000e03077233 */ /* 0x100fe20003803000 */
[----:B------:R-:W-:Y:S01]  /*3550*/  IMAD.MOV.U32 R8, RZ, RZ, R103 ;  /* 0x000000ffff087224 */ /* 0x000fe200078e0067 */
[--C-:B------:R-:W-:Y:S01]  /*3560*/  HSET2.LE.AND R2, R2, R14.reuse, PT ;  /* 0x0000000e02027233 */ /* 0x100fe20003803000 */
[----:B------:R-:W-:Y:S01]  /*3570*/  HMMA.16816.F32.BF16 R156, R124, R110, R204 ;  /* 0x0000006e7c9c723c */ /* 0x000fe200000418cc */
[----:B------:R-:W-:Y:S01]  /*3580*/  HSET2.LE.AND R6, R0, R14, PT ;  /* 0x0000000e00067233 */ /* 0x000fe20003803000 */
[----:B------:R-:W-:Y:S01]  /*3590*/  IMAD.MOV.U32 R14, RZ, RZ, R55 ;  /* 0x000000ffff0e7224 */ /* 0x000fe200078e0037 */
[----:B--2---:R-:W-:-:S02]  /*35a0*/  F2FP.BF16.F32.PACK_AB R0, R17, R18 ;  /* 0x000000121100723e */ /* 0x004fc400000010ff */
[----:B---3--:R-:W-:Y:S01]  /*35b0*/  F2FP.BF16.F32.PACK_AB R3, R12, R13 ;  /* 0x0000000d0c03723e */ /* 0x008fe200000010ff */
[----:B------:R-:W-:Y:S01]  /*35c0*/  HMMA.16816.F32.BF16 R124, R124, R22, R224 ;  /* 0x000000167c7c723c */ /* 0x000fe200000418e0 */
[----:B------:R-:W-:Y:S01]  /*35d0*/  LOP3.LUT R130, R2, R0, RZ, 0xc0, !PT ;  /* 0x0000000002827212 */ /* 0x000fe200078ec0ff */
[----:B------:R-:W-:Y:S01]  /*35e0*/  IMAD.MOV.U32 R2, RZ, RZ, R39 ;  /* 0x000000ffff027224 */ /* 0x000fe200078e0027 */
[----:B------:R-:W-:Y:S01]  /*35f0*/  F2FP.BF16.F32.PACK_AB R0, R11, R15 ;  /* 0x0000000f0b00723e */ /* 0x000fe200000010ff */
[----:B------:R-:W-:Y:S01]  /*3600*/  IMAD.MOV.U32 R204, RZ, RZ, R36 ;  /* 0x000000ffffcc7224 */ /* 0x000fe200078e0024 */
[----:B------:R-:W-:Y:S01]  /*3610*/  LOP3.LUT R131, R4, R3, RZ, 0xc0, !PT ;  /* 0x0000000304837212 */ /* 0x000fe200078ec0ff */
[----:B------:R-:W-:Y:S01]  /*3620*/  IMAD.MOV.U32 R3, RZ, RZ, R86 ;  /* 0x000000ffff037224 */ /* 0x000fe200078e0056 */
[----:B------:R-:W-:Y:S01]  /*3630*/  LOP3.LUT R129, R7, R0, RZ, 0xc0, !PT ;  /* 0x0000000007817212 */ /* 0x000fe200078ec0ff */
[----:B------:R-:W-:Y:S01]  /*3640*/  IMAD.MOV.U32 R205, RZ, RZ, R37 ;  /* 0x000000ffffcd7224 */ /* 0x000fe200078e0025 */
[----:B------:R-:W-:Y:S01]  /*3650*/  LOP3.LUT R128, R6, R5, RZ, 0xc0, !PT ;  /* 0x0000000506807212 */ /* 0x000fe200078ec0ff */
        /* <DEDUP_REMOVED lines=18> */
[----:B------:R-:W-:Y:S02]  /*3780*/  IMAD.MOV.U32 R207, RZ, RZ, R84 ;  /* 0x000000ffffcf7224 */ /* 0x000fe400078e0054 */
        /* <DEDUP_REMOVED lines=13> */
[----:B------:R-:W-:-:S02]  /*3860*/  VIADD R226, R223, 0x800 ;  /* 0x00000800dfe27836 */ /* 0x000fc40000000000 */
[----:B------:R-:W-:Y:S01]  /*3870*/  HMMA.16816.F32.BF16 R68, R128, R80, R68 ;  /* 0x000000508044723c */ /* 0x000fe20000041844 */
[C---:B------:R-:W-:Y:S02]  /*3880*/  VIADD R225, R223.reuse, 0x1000 ;  /* 0x00001000dfe17836 */ /* 0x040fe40000000000 */
[----:B------:R-:W-:-:S03]  /*3890*/  VIADD R224, R223, 0x1800 ;  /* 0x00001800dfe07836 */ /* 0x000fc60000000000 */
        /* <DEDUP_REMOVED lines=16> */
[----:B------:R-:W-:Y:S01]  /*39a0*/  LEA.HI.SX32 R227, R132, 0xfffffffe, 0x1b ;  /* 0xfffffffe84e37811 */ /* 0x000fe200078fdaff */
[----:B------:R-:W-:Y:S01]  /*39b0*/  ULDC UR4, c[0x0][0x2ec] ;  /* 0x0000bb0000047ab9 */ /* 0x000fe20000000800 */
[----:B------:R-:W-:Y:S01]  /*39c0*/  MOV R132, R135 ;  /* 0x0000008700847202 */ /* 0x000fe20000000f00 */
[----:B------:R-:W-:Y:S01]  /*39d0*/  IMAD.WIDE.U32 R250, R231, -0x326172a9, RZ ;  /* 0xcd9e8d57e7fa7825 */ /* 0x000fe200078e00ff */
[----:B------:R1:W-:Y:S01]  /*39e0*/  STL.64 [R1], R2 ;  /* 0x0000000201007387 */ /* 0x0003e20000100a00 */
[----:B------:R-:W-:Y:S01]  /*39f0*/  LOP3.LUT R242, R3, R172, RZ, 0x3c, !PT ;  /* 0x000000ac03f27212 */ /* 0x000fe200078e3cff */
[----:B------:R-:W-:Y:S01]  /*3a00*/  ULDC.64 UR10, c[0x0][0x220] ;  /* 0x00008800000a7ab9 */ /* 0x000fe20000000a00 */
[----:B------:R-:W-:Y:S01]  /*3a10*/  MOV R0, R136 ;  /* 0x0000008800007202 */ /* 0x000fe20000000f00 */
[----:B------:R-:W-:Y:S01]  /*3a20*/  IMAD.WIDE.U32 R230, R230, -0x2daee0ad, RZ ;  /* 0xd2511f53e6e67825 */ /* 0x000fe200078e00ff */
[----:B------:R-:W-:Y:S01]  /*3a30*/  LOP3.LUT R240, R251, R172, RZ, 0x3c, !PT ;  /* 0x000000acfbf07212 */ /* 0x000fe200078e3cff */
[----:B------:R-:W-:Y:S01]  /*3a40*/  ULDC.64 UR12, c[0x0][0x250] ;  /* 0x00009400000c7ab9 */ /* 0x000fe20000000a00 */
[----:B------:R-:W-:Y:S01]  /*3a50*/  MOV R138, R133 ;  /* 0x00000085008a7202 */ /* 0x000fe20000000f00 */
[----:B------:R-:W-:Y:S01]  /*3a60*/  IMAD.WIDE.U32 R242, R242, -0x2daee0ad, RZ ;  /* 0xd2511f53f2f27825 */ /* 0x000fe200078e00ff */
[----:B------:R-:W-:Y:S01]  /*3a70*/  MOV R137, R134 ;  /* 0x0000008600897202 */ /* 0x000fe20000000f00 */
[----:B------:R-:W-:Y:S01]  /*3a80*/  ULDC.64 UR6, c[0x0][0x218] ;  /* 0x0000860000067ab9 */ /* 0x000fe20000000a00 */
[----:B------:R-:W-:Y:S01]  /*3a90*/  ULDC.64 UR8, c[0x0][0x248] ;  /* 0x0000920000087ab9 */ /* 0x000fe20000000a00 */
[----:B------:R-:W-:Y:S01]  /*3aa0*/  IMAD.WIDE.U32 R240, R240, -0x2daee0ad, RZ ;  /* 0xd2511f53f0f07825 */ /* 0x000fe200078e00ff */
[----:B------:R-:W-:Y:S06]  /*3ab0*/  BRA `(.L_x_1833) ;  /* 0x00000000005c7947 */ /* 0x000fec0003800000 */
.L_x_1835:
[----:B------:R-:W2:Y:S01]  /*3ac0*/  LDL.64 R238, [R1+0x18] ;  /* 0x0000180001ee7983 */ /* 0x000ea20000100a00 */
[----:B------:R-:W-:Y:S03]  /*3ad0*/  VIADD R2, R227, 0xffffffff ;  /* 0xffffffffe3027836 */ /* 0x000fe60000000000 */
[----:B------:R-:W3:Y:S01]  /*3ae0*/  LDL.64 R236, [R1+0x8] ;  /* 0x0000080001ec7983 */ /* 0x000ee20000100a00 */
[C---:B------:R-:W-:Y:S01]  /*3af0*/  IMAD.WIDE.U32 R134, R2.reuse, UR8, RZ ;  /* 0x0000000802867c25 */ /* 0x040fe2000f8e00ff */
[----:B------:R-:W-:Y:S05]  /*3b00*/  SHF.R.S32.HI R3, RZ, 0x1f, R2 ;  /* 0x0000001fff037819 */ /* 0x000fea0000011402 */
[----:B------:R-:W-:Y:S04]  /*3b10*/  IMAD R3, R3, UR8, RZ ;  /* 0x0000000803037c24 */ /* 0x000fe8000f8e02ff */
[----:B------:R-:W-:Y:S04]  /*3b20*/  IMAD R2, R2, UR9, R3 ;  /* 0x0000000902027c24 */ /* 0x000fe8000f8e0203 */
[----:B------:R-:W-:Y:S01]  /*3b30*/  IMAD.IADD R135, R135, 0x1, R2 ;  /* 0x0000000187877824 */ /* 0x000fe200078e0202 */
[C---:B--2---:R-:W-:Y:S04]  /*3b40*/  LEA R3, P1, R134.reuse, R238, 0x5 ;  /* 0x000000ee86037211 */ /* 0x044fe800078228ff */
[C---:B------:R-:W-:Y:S02]  /*3b50*/  LEA R2, P2, R3.reuse, UR6, 0x1 ;  /* 0x0000000603027c11 */ /* 0x040fe4000f8408ff */
        /* <DEDUP_REMOVED lines=13> */
.L_x_1833:
[----:B------:R-:W2:Y:S01]  /*3c30*/  LDL.64 R6, [R1+0x10] ;  /* 0x0000100001067983 */ /* 0x000ea20000100a00 */
[----:B-1----:R-:W-:Y:S01]  /*3c40*/  SHF.R.S32.HI R2, RZ, 0x1f, R227 ;  /* 0x0000001fff027819 */ /* 0x002fe200000114e3 */
[----:B------:R-:W-:Y:S04]  /*3c50*/  DEPBAR.LE SB0, 0x0 ;  /* 0x000080000000791a */ /* 0x000fe80000000000 */
[----:B------:R-:W-:Y:S01]  /*3c60*/  BAR.SYNC.DEFER_BLOCKING 0x0 ;  /* 0x0000000000007b1d */ /* 0x000fe20000010000 */
[----:B------:R-:W-:Y:S02]  /*3c70*/  IMAD R2, R2, UR12, RZ ;  /* 0x0000000c02027c24 */ /* 0x000fe4000f8e02ff */
[C---:B------:R-:W-:Y:S04]  /*3c80*/  IMAD.WIDE.U32 R4, R227.reuse, UR12, RZ ;  /* 0x0000000ce3047c25 */ /* 0x040fe8000f8e00ff */
[----:B------:R-:W-:Y:S04]  /*3c90*/  IMAD R2, R227, UR13, R2 ;  /* 0x0000000de3027c24 */ /* 0x000fe8000f8e0202 */
[----:B------:R-:W-:Y:S01]  /*3ca0*/  IMAD.IADD R5, R5, 0x1, R2 ;  /* 0x0000000105057824 */ /* 0x000fe200078e0202 */
[C---:B--2---:R-:W-:Y:S04]  /*3cb0*/  LEA R3, P0, R4.reuse, R6, 0x5 ;  /* 0x0000000604037211 */ /* 0x044fe800078028ff */
        /* <DEDUP_REMOVED lines=9> */
[----:B------:R-:W-:Y:S03]  /*3d50*/  ISETP.GT.AND P0, PT, R227, RZ, PT ;  /* 0x000000ffe300720c */ /* 0x000fe60003f04270 */
[----:B------:R-:W-:Y:S04]  /*3d60*/  LDGSTS.E.BYPASS.LTC128B.128 [R228+0xb000], desc[UR16][R2.64+0x80] ;  /* 0x0b00008002e47fae */ /* 0x000fe8000b901d50 */
[----:B------:R-:W-:Y:S04]  /*3d70*/  LDGSTS.E.BYPASS.LTC128B.128 [R228+0xa800], desc[UR16][R4.64] ;  /* 0x0a80000004e47fae */ /* 0x000fe8000b901d50 */
[----:B------:R1:W-:Y:S04]  /*3d80*/  LDGSTS.E.BYPASS.LTC128B.128 [R228+0xb800], desc[UR16][R4.64+0x80] ;  /* 0x0b80008004e47fae */ /* 0x0003e8000b901d50 */
[----:B------:R-:W-:Y:S04]  /*3d90*/  LDSM.16.M88.4 R32, [R213] ;  /* 0x00000000d520783b */ /* 0x000fe80000000200 */
[----:B------:R-:W1:Y:S04]  /*3da0*/  LDSM.16.M88.4 R16, [R222] ;  /* 0x00000000de10783b */ /* 0x000e680000000200 */
        /* <DEDUP_REMOVED lines=8> */
[----:B------:R-:W5:Y:S01]  /*3e30*/  LDSM.16.M88.4 R196, [R220] ;  /* 0x00000000dcc4783b */ /* 0x000f620000000200 */
        /* <DEDUP_REMOVED lines=105> */
.L_x_1834:
[----:B------:R-:W2:Y:S01]  /*44d0*/  LDL.64 R174, [R1] ;  /* 0x0000000001ae7983 */ /* 0x000ea20000100a00 */
[----:B------:R-:W-:Y:S01]  /*44e0*/  UIADD3 UR29, UR19, -0x4498517b, URZ ;  /* 0xbb67ae85131d7890 */ /* 0x000fe2000fffe03f */
[----:B------:R-:W-:Y:S01]  /*44f0*/  LOP3.LUT R172, R231, UR19, R227, 0x96, !PT ;  /* 0x00000013e7ac7c12 */ /* 0x000fe2000f8e96e3 */
[----:B------:R-:W-:Y:S01]  /*4500*/  UIADD3 UR5, UR18, -0x61c88647, URZ ;  /* 0x9e3779b912057890 */ /* 0x000fe2000fffe03f */
[----:B------:R-:W-:Y:S02]  /*4510*/  MOV R188, UR31 ;  /* 0x0000001f00bc7c02 */ /* 0x000fe40008000f00 */
[----:B-1----:R-:W1:Y:S01]  /*4520*/  SHFL.BFLY PT, R2, R136, 0x2, 0x1f ;  /* 0x0c401f0088027f89 */ /* 0x002e6200000e0000 */
[----:B------:R-:W-:Y:S01]  /*4530*/  IMAD.WIDE.U32 R172, R172, -0x326172a9, RZ ;  /* 0xcd9e8d57acac7825 */ /* 0x000fe200078e00ff */
[----:B------:R-:W-:Y:S06]  /*4540*/  MOV R182, 0x7054 ;  /* 0x0000705400b67802 */ /* 0x000fec0000000f00 */
[----:B------:R-:W3:Y:S01]  /*4550*/  SHFL.BFLY PT, R135, R133, 0x2, 0x1f ;  /* 0x0c401f0085877f89 */ /* 0x000ee200000e0000 */
[----:B------:R-:W-:Y:S07]  /*4560*/  PRMT R188, R188, R182, UR31 ;  /* 0x0000001fbcbc7e16 */ /* 0x000fee00080000b6 */
        /* <DEDUP_REMOVED lines=9> */
[----:B------:R-:W-:Y:S04]  /*4600*/  FMNMX.FTZ R2, R11, R2, !PT ;  /* 0x000000020b027209 */ /* 0x000fe80007810000 */
[----:B------:R-:W-:Y:S04]  /*4610*/  FMNMX.FTZ R2, R14, R2, !PT ;  /* 0x000000020e027209 */ /* 0x000fe80007810000 */
        /* <DEDUP_REMOVED lines=16> */
[----:B------:R-:W-:Y:S02]  /*4720*/  FMNMX.FTZ R133, R28, R133, !PT ;  /* 0x000000851c857209 */ /* 0x000fe40007810000 */
[----:B------:R-:W-:Y:S01]  /*4730*/  LOP3.LUT R134, R241, UR29, R230, 0x96, !PT ;  /* 0x0000001df1867c12 */ /* 0x000fe2000f8e96e6 */
[--C-:B------:R-:W-:Y:S01]  /*4740*/  FFMA.FTZ R16, R16, UR4, -R189.reuse ;  /* 0x0000000410107c23 */ /* 0x100fe200080108bd */
[----:B------:R-:W-:Y:S01]  /*4750*/  FMNMX.FTZ R133, R29, R133, !PT ;  /* 0x000000851d857209 */ /* 0x000fe20007810000 */
[--C-:B------:R-:W-:Y:S01]  /*4760*/  FFMA.FTZ R17, R17, UR4, -R189.reuse ;  /* 0x0000000411117c23 */ /* 0x100fe200080108bd */
[----:B------:R-:W-:Y:S01]  /*4770*/  FSETP.NEU.FTZ.AND P1, PT, R135, -INF , PT ;  /* 0xff8000008700780b */ /* 0x000fe20003f3d000 */
[----:B------:R-:W-:Y:S01]  /*4780*/  MUFU.EX2 R249, R16 ;  /* 0x0000001000f97308 */ /* 0x000fe20000000800 */
[----:B------:R-:W-:Y:S01]  /*4790*/  IMAD.WIDE.U32 R180, R134, -0x326172a9, RZ ;  /* 0xcd9e8d5786b47825 */ /* 0x000fe200078e00ff */
[----:B------:R-:W4:Y:S02]  /*47a0*/  SHFL.BFLY PT, R139, R133, 0x2, 0x1f ;  /* 0x0c401f00858b7f89 */ /* 0x000f2400000e0000 */
[----:B------:R-:W-:Y:S01]  /*47b0*/  LOP3.LUT R134, R173, UR5, R250, 0x96, !PT ;  /* 0x00000005ad867c12 */ /* 0x000fe2000f8e96fa */
[--C-:B------:R-:W-:Y:S01]  /*47c0*/  FFMA.FTZ R4, R4, UR4, -R189.reuse ;  /* 0x0000000404047c23 */ /* 0x100fe200080108bd */
[----:B------:R-:W-:Y:S01]  /*47d0*/  FSEL R190, R190, RZ, P1 ;  /* 0x000000ffbebe7208 */ /* 0x000fe20000800000 */
[----:B-1----:R-:W-:Y:S03]  /*47e0*/  FMUL.FTZ R3, R0, UR4 ;  /* 0x0000000400037c20 */ /* 0x002fe60008410000 */
[----:B------:R-:W-:Y:S01]  /*47f0*/  MUFU.EX2 R248, R17 ;  /* 0x0000001100f87308 */ /* 0x000fe20000000800 */
[----:B------:R-:W-:Y:S01]  /*4800*/  FMNMX.FTZ R0, R30, R2, !PT ;  /* 0x000000021e007209 */ /* 0x000fe20007810000 */
[--C-:B------:R-:W-:Y:S01]  /*4810*/  FFMA.FTZ R5, R5, UR4, -R189.reuse ;  /* 0x0000000405057c23 */ /* 0x100fe200080108bd */
[----:B------:R-:W-:Y:S01]  /*4820*/  LOP3.LUT R2, R243, UR29, R230, 0x96, !PT ;  /* 0x0000001df3027c12 */ /* 0x000fe2000f8e96e6 */
[--C-:B------:R-:W-:Y:S01]  /*4830*/  FFMA.FTZ R18, R18, UR4, -R190.reuse ;  /* 0x0000000412127c23 */ /* 0x100fe200080108be */
[----:B------:R-:W-:Y:S01]  /*4840*/  FMNMX.FTZ R0, R31, R0, !PT ;  /* 0x000000001f007209 */ /* 0x000fe20007810000 */
[--C-:B------:R-:W-:Y:S01]  /*4850*/  FFMA.FTZ R19, R19, UR4, -R190.reuse ;  /* 0x0000000413137c23 */ /* 0x100fe200080108be */
[--C-:B------:R-:W-:Y:S01]  /*4860*/  FFMA.FTZ R6, R6, UR4, -R190.reuse ;  /* 0x0000000406067c23 */ /* 0x100fe200080108be */
[----:B------:R-:W-:Y:S02]  /*4870*/  IMAD.WIDE.U32 R178, R2, -0x326172a9, RZ ;  /* 0xcd9e8d5702b27825 */ /* 0x000fe400078e00ff */
[----:B------:R-:W-:Y:S01]  /*4880*/  MUFU.EX2 R247, R18 ;  /* 0x0000001200f77308 */ /* 0x000fe20000000800 */
[----:B------:R-:W1:Y:S01]  /*4890*/  SHFL.BFLY PT, R2, R0, 0x2, 0x1f ;  /* 0x0c401f0000027f89 */ /* 0x000e6200000e0000 */
[--C-:B------:R-:W-:Y:S01]  /*48a0*/  FFMA.FTZ R7, R7, UR4, -R190.reuse ;  /* 0x0000000407077c23 */ /* 0x100fe200080108be */
[C---:B---3--:R-:W-:Y:S01]  /*48b0*/  FMUL.FTZ R36, R132.reuse, R36 ;  /* 0x0000002484247220 */ /* 0x048fe20000410000 */
[C---:B------:R-:W-:Y:S01]  /*48c0*/  FMUL.FTZ R37, R132.reuse, R37 ;  /* 0x0000002584257220 */ /* 0x040fe20000410000 */
[C---:B------:R-:W-:Y:S01]  /*48d0*/  FMUL.FTZ R48, R132.reuse, R48 ;  /* 0x0000003084307220 */ /* 0x040fe20000410000 */
[C---:B------:R-:W-:Y:S01]  /*48e0*/  FMUL.FTZ R49, R132.reuse, R49 ;  /* 0x0000003184317220 */ /* 0x040fe20000410000 */
[C---:B------:R-:W-:Y:S03]  /*48f0*/  FMUL.FTZ R52, R132.reuse, R52 ;  /* 0x0000003484347220 */ /* 0x040fe60000410000 */
[----:B------:R-:W-:Y:S01]  /*4900*/  MUFU.EX2 R245, R4 ;  /* 0x0000000400f57308 */ /* 0x000fe20000000800 */
[----:B----4-:R-:W-:Y:S01]  /*4910*/  FMNMX.FTZ R133, R133, R139, !PT ;  /* 0x0000008b85857209 */ /* 0x010fe20007810000 */
        /* <DEDUP_REMOVED lines=9> */
[----:B------:R-:W-:Y:S01]  /*49b0*/  FMUL.FTZ R85, R132, R85 ;  /* 0x0000005584557220 */ /* 0x000fe20000410000 */
[--C-:B------:R-:W-:Y:S01]  /*49c0*/  FFMA.FTZ R20, R20, UR4, -R189.reuse ;  /* 0x0000000414147c23 */ /* 0x100fe200080108bd */
[--C-:B------:R-:W-:Y:S01]  /*49d0*/  FFMA.FTZ R21, R21, UR4, -R189.reuse ;  /* 0x0000000415157c23 */ /* 0x100fe200080108bd */
[--C-:B------:R-:W-:Y:S01]  /*49e0*/  FFMA.FTZ R22, R22, UR4, -R190.reuse ;  /* 0x0000000416167c23 */ /* 0x100fe200080108be */
[--C-:B------:R-:W-:Y:S03]  /*49f0*/  FFMA.FTZ R32, R32, UR4, -R189.reuse ;  /* 0x0000000420207c23 */ /* 0x100fe600080108bd */
[----:B------:R-:W-:Y:S01]  /*4a00*/  MUFU.EX2 R244, R5 ;  /* 0x0000000500f47308 */ /* 0x000fe20000000800 */
[----:B-1----:R-:W-:Y:S01]  /*4a10*/  FMNMX.FTZ R0, R0, R2, !PT ;  /* 0x0000000200007209 */ /* 0x002fe20007810000 */
[----:B------:R-:W-:Y:S01]  /*4a20*/  FFMA.FTZ R189, R33, UR4, -R189 ;  /* 0x0000000421bd7c23 */ /* 0x000fe200080108bd */
[--C-:B------:R-:W-:Y:S01]  /*4a30*/  FFMA.FTZ R23, R23, UR4, -R190.reuse ;  /* 0x0000000417177c23 */ /* 0x100fe200080108be */
[C---:B------:R-:W-:Y:S01]  /*4a40*/  FMUL.FTZ R96, R132.reuse, R96 ;  /* 0x0000006084607220 */ /* 0x040fe20000410000 */
[C---:B------:R-:W-:Y:S01]  /*4a50*/  FMUL.FTZ R97, R132.reuse, R97 ;  /* 0x0000006184617220 */ /* 0x040fe20000410000 */
[----:B------:R-:W-:Y:S01]  /*4a60*/  SHFL.BFLY PT, R2, R0, 0x1, 0x1f ;  /* 0x0c201f0000027f89 */ /* 0x000fe200000e0000 */
[C---:B------:R-:W-:Y:S03]  /*4a70*/  FMUL.FTZ R100, R132.reuse, R100 ;  /* 0x0000006484647220 */ /* 0x040fe60000410000 */
[----:B------:R-:W-:Y:S01]  /*4a80*/  MUFU.EX2 R239, R6 ;  /* 0x0000000600ef7308 */ /* 0x000fe20000000800 */
[----:B------:R-:W-:Y:S01]  /*4a90*/  FMUL.FTZ R101, R132, R101 ;  /* 0x0000006584657220 */ /* 0x000fe20000410000 */
[--C-:B------:R-:W-:Y:S01]  /*4aa0*/  FFMA.FTZ R34, R34, UR4, -R190.reuse ;  /* 0x0000000422227c23 */ /* 0x100fe200080108be */
[----:B------:R-:W-:Y:S01]  /*4ab0*/  FFMA.FTZ R190, R35, UR4, -R190 ;  /* 0x0000000423be7c23 */ /* 0x000fe200080108be */
[C---:B------:R-:W-:Y:S01]  /*4ac0*/  FMUL.FTZ R108, R132.reuse, R108 ;  /* 0x0000006c846c7220 */ /* 0x040fe20000410000 */
[C---:B------:R-:W-:Y:S01]  /*4ad0*/  FMUL.FTZ R109, R132.reuse, R109 ;  /* 0x0000006d846d7220 */ /* 0x040fe20000410000 */
[C---:B------:R-:W-:Y:S01]  /*4ae0*/  FMUL.FTZ R116, R132.reuse, R116 ;  /* 0x0000007484747220 */ /* 0x040fe20000410000 */
[C---:B------:R-:W-:Y:S03]  /*4af0*/  FMUL.FTZ R117, R132.reuse, R117 ;  /* 0x0000007584757220 */ /* 0x040fe60000410000 */
[----:B------:R-:W-:Y:S01]  /*4b00*/  MUFU.EX2 R238, R7 ;  /* 0x0000000700ee7308 */ /* 0x000fe20000000800 */
[C---:B------:R-:W-:Y:S01]  /*4b10*/  FMUL.FTZ R128, R132.reuse, R128 ;  /* 0x0000008084807220 */ /* 0x040fe20000410000 */
[----:B------:R-:W-:Y:S08]  /*4b20*/  FMUL.FTZ R129, R132, R129 ;  /* 0x0000008184817220 */ /* 0x000ff00000410000 */
[----:B------:R-:W1:Y:S10]  /*4b30*/  MUFU.EX2 R3, R3 ;  /* 0x0000000300037308 */ /* 0x000e740000000800 */
[----:B------:R-:W-:Y:S10]  /*4b40*/  MUFU.EX2 R205, R21 ;  /* 0x0000001500cd7308 */ /* 0x000ff40000000800 */
[----:B------:R-:W-:Y:S01]  /*4b50*/  MUFU.EX2 R204, R22 ;  /* 0x0000001600cc7308 */ /* 0x000fe20000000800 */
        /* <DEDUP_REMOVED lines=27> */
[----:B------:R-:W-:Y:S01]  /*4d10*/  UIADD3 UR5, UR18, -0x4ab325aa, URZ ;  /* 0xb54cda5612057890 */ /* 0x000fe2000fffe03f */
[--C-:B------:R-:W-:Y:S02]  /*4d20*/  LOP3.LUT R174, R179, UR28, R172.reuse, 0x96, !PT ;  /* 0x0000001cb3ae7c12 */ /* 0x100fe4000f8e96ac */
[----:B------:R-:W-:Y:S01]  /*4d30*/  LOP3.LUT R173, R181, UR28, R172, 0x96, !PT ;  /* 0x0000001cb5ad7c12 */ /* 0x000fe2000f8e96ac */
[----:B------:R-:W-:Y:S04]  /*4d40*/  IMAD.WIDE.U32 R16, R16, -0x2daee0ad, RZ ;  /* 0xd2511f5310107825 */ /* 0x000fe800078e00ff */
[----:B------:R-:W-:Y:S01]  /*4d50*/  IMAD.WIDE.U32 R174, R174, -0x2daee0ad, RZ ;  /* 0xd2511f53aeae7825 */ /* 0x000fe200078e00ff */
[----:B------:R-:W-:Y:S03]  /*4d60*/  LOP3.LUT R172, R17, UR27, R242, 0x96, !PT ;  /* 0x0000001b11ac7c12 */ /* 0x000fe6000f8e96f2 */
[----:B------:R-:W-:Y:S01]  /*4d70*/  IMAD.WIDE.U32 R176, R173, -0x2daee0ad, RZ ;  /* 0xd2511f53adb07825 */ /* 0x000fe200078e00ff */
[----:B------:R-:W-:Y:S02]  /*4d80*/  LOP3.LUT R139, R175, UR25, R16, 0x96, !PT ;  /* 0x00000019af8b7c12 */ /* 0x000fe4000f8e9610 */
[----:B------:R-:W-:Y:S01]  /*4d90*/  F2FP.BF16.F32.PACK_AB R175, R246, R247 ;  /* 0x000000f7f6af723e */ /* 0x000fe200000010ff */
[----:B------:R-:W-:Y:S02]  /*4da0*/  IMAD.WIDE.U32 R16, R134, -0x2daee0ad, RZ ;  /* 0xd2511f5386107825 */ /* 0x000fe400078e00ff */
[----:B------:R-:W1:Y:S02]  /*4db0*/  SHFL.BFLY PT, R134, R133, 0x1, 0x1f ;  /* 0x0c201f0085867f89 */ /* 0x000e6400000e0000 */
[----:B------:R-:W-:Y:S01]  /*4dc0*/  IMAD.WIDE.U32 R172, R172, -0x326172a9, RZ ;  /* 0xcd9e8d57acac7825 */ /* 0x000fe200078e00ff */
[----:B------:R-:W-:Y:S02]  /*4dd0*/  LOP3.LUT R17, R17, UR27, R240, 0x96, !PT ;  /* 0x0000001b11117c12 */ /* 0x000fe4000f8e96f0 */
[----:B------:R-:W-:Y:S01]  /*4de0*/  LOP3.LUT R18, R177, UR25, R16, 0x96, !PT ;  /* 0x00000019b1127c12 */ /* 0x000fe2000f8e9610 */
[----:B------:R-:W-:Y:S01]  /*4df0*/  IMAD.WIDE.U32 R192, R139, -0x326172a9, RZ ;  /* 0xcd9e8d578bc07825 */ /* 0x000fe200078e00ff */
[----:B------:R-:W-:Y:S02]  /*4e00*/  LOP3.LUT R19, R173, UR26, R178, 0x96, !PT ;  /* 0x0000001aad137c12 */ /* 0x000fe4000f8e96b2 */
[----:B------:R-:W-:Y:S01]  /*4e10*/  F2FP.BF16.F32.PACK_AB R173, R238, R239 ;  /* 0x000000efeead723e */ /* 0x000fe200000010ff */
[----:B------:R-:W-:Y:S01]  /*4e20*/  IMAD.WIDE.U32 R16, R17, -0x326172a9, RZ ;  /* 0xcd9e8d5711107825 */ /* 0x000fe200078e00ff */
[----:B------:R-:W-:Y:S03]  /*4e30*/  LOP3.LUT R172, R193, UR24, R172, 0x96, !PT ;  /* 0x00000018c1ac7c12 */ /* 0x000fe6000f8e96ac */
[----:B------:R-:W-:Y:S01]  /*4e40*/  IMAD.WIDE.U32 R202, R18, -0x326172a9, RZ ;  /* 0xcd9e8d5712ca7825 */ /* 0x000fe200078e00ff */
[----:B------:R-:W-:Y:S03]  /*4e50*/  LOP3.LUT R4, R17, UR26, R180, 0x96, !PT ;  /* 0x0000001a11047c12 */ /* 0x000fe6000f8e96b4 */
[----:B------:R-:W-:Y:S01]  /*4e60*/  IMAD.WIDE.U32 R198, R172, -0x2daee0ad, RZ ;  /* 0xd2511f53acc67825 */ /* 0x000fe200078e00ff */
[----:B------:R-:W-:Y:S02]  /*4e70*/  LOP3.LUT R16, R203, UR24, R16, 0x96, !PT ;  /* 0x00000018cb107c12 */ /* 0x000fe4000f8e9610 */
[----:B------:R-:W-:Y:S01]  /*4e80*/  F2FP.BF16.F32.PACK_AB R172, R244, R245 ;  /* 0x000000f5f4ac723e */ /* 0x000fe200000010ff */
[----:B------:R-:W-:Y:S01]  /*4e90*/  IMAD.WIDE.U32 R4, R4, -0x2daee0ad, RZ ;  /* 0xd2511f5304047825 */ /* 0x000fe200078e00ff */
[----:B------:R-:W-:Y:S02]  /*4ea0*/  MUFU.EX2 R203, R23 ;  /* 0x0000001700cb7308 */ /* 0x000fe40000000800 */
[----:B-1----:R-:W-:Y:S01]  /*4eb0*/  FMNMX.FTZ R134, R133, R134, !PT ;  /* 0x0000008685867209 */ /* 0x002fe20007810000 */
[----:B------:R-:W-:Y:S01]  /*4ec0*/  IMAD.WIDE.U32 R18, R19, -0x2daee0ad, RZ ;  /* 0xd2511f5313127825 */ /* 0x000fe200078e00ff */
[----:B------:R-:W-:Y:S02]  /*4ed0*/  FMNMX.FTZ R133, R0, R2, !PT ;  /* 0x0000000200857209 */ /* 0x000fe40007810000 */
[C---:B------:R-:W-:Y:S01]  /*4ee0*/  FSETP.NEU.FTZ.AND P1, PT, R134.reuse, -INF , PT ;  /* 0xff8000008600780b */ /* 0x040fe20003f3d000 */
[----:B------:R-:W-:Y:S01]  /*4ef0*/  FMUL.FTZ R193, R134, UR4 ;  /* 0x0000000486c17c20 */ /* 0x000fe20008410000 */
[----:B------:R-:W-:Y:S04]  /*4f00*/  IMAD.WIDE.U32 R200, R16, -0x2daee0ad, RZ ;  /* 0xd2511f5310c87825 */ /* 0x000fe800078e00ff */
[----:B------:R-:W-:Y:S01]  /*4f10*/  FMUL.FTZ R191, R133, UR4 ;  /* 0x0000000485bf7c20 */ /* 0x000fe20008410000 */
[----:B------:R-:W-:Y:S02]  /*4f20*/  LOP3.LUT R17, R5, UR23, R176, 0x96, !PT ;  /* 0x0000001705117c12 */ /* 0x000fe4000f8e96b0 */
[----:B------:R-:W-:Y:S01]  /*4f30*/  FSEL R193, R193, RZ, P1 ;  /* 0x000000ffc1c17208 */ /* 0x000fe20000800000 */
[----:B------:R-:W1:Y:S01]  /*4f40*/  LDSM.16.MT88.4 R176, [R212+0xa000] ;  /* 0x00a00000d4b0783b */ /* 0x000e620000004200 */
[----:B------:R-:W-:Y:S01]  /*4f50*/  FSETP.NEU.FTZ.AND P1, PT, R133, -INF , PT ;  /* 0xff8000008500780b */ /* 0x000fe20003f3d000 */
[----:B------:R-:W-:Y:S01]  /*4f60*/  IMAD.WIDE.U32 R196, R17, -0x326172a9, RZ ;  /* 0xcd9e8d5711c47825 */ /* 0x000fe200078e00ff */
[----:B------:R-:W-:Y:S03]  /*4f70*/  LOP3.LUT R5, R199, UR22, R18, 0x96, !PT ;  /* 0x00000016c7057c12 */ /* 0x000fe6000f8e9612 */
[--C-:B------:R-:W-:Y:S01]  /*4f80*/  FFMA.FTZ R9, R9, UR4, -R193.reuse ;  /* 0x0000000409097c23 */ /* 0x100fe200080108c1 */
[----:B------:R-:W-:Y:S01]  /*4f90*/  FFMA.FTZ R8, R8, UR4, -R193 ;  /* 0x0000000408087c23 */ /* 0x000fe200080108c1 */
[----:B------:R-:W-:Y:S01]  /*4fa0*/  LOP3.LUT R6, R201, UR22, R4, 0x96, !PT ;  /* 0x00000016c9067c12 */ /* 0x000fe2000f8e9604 */
[----:B------:R-:W-:Y:S01]  /*4fb0*/  IMAD.WIDE.U32 R4, R5, -0x326172a9, RZ ;  /* 0xcd9e8d5705047825 */ /* 0x000fe200078e00ff */
[----:B------:R2:W-:Y:S02]  /*4fc0*/  MUFU.EX2 R236, R9 ;  /* 0x0000000900ec7308 */ /* 0x0005e40000000800 */
[----:B------:R-:W-:Y:S01]  /*4fd0*/  FSEL R191, R191, RZ, P1 ;  /* 0x000000ffbfbf7208 */ /* 0x000fe20000800000 */
[----:B------:R-:W-:Y:S01]  /*4fe0*/  IMAD.WIDE.U32 R6, R6, -0x326172a9, RZ ;  /* 0xcd9e8d5706067825 */ /* 0x000fe200078e00ff */
[----:B------:R-:W-:Y:S02]  /*4ff0*/  LOP3.LUT R174, R19, UR23, R174, 0x96, !PT ;  /* 0x0000001713ae7c12 */ /* 0x000fe4000f8e96ae */
[----:B------:R-:W-:Y:S01]  /*5000*/  LOP3.LUT R2, R4, 0xffff, RZ, 0xc0, !PT ;  /* 0x0000ffff04027812 */ /* 0x000fe200078ec0ff */
[--C-:B------:R-:W-:Y:S03]  /*5010*/  FFMA.FTZ R11, R11, UR4, -R191.reuse ;  /* 0x000000040b0b7c23 */ /* 0x100fe600080108bf */
[----:B------:R3:W4:Y:S01]  /*5020*/  MUFU.EX2 R237, R8 ;  /* 0x0000000800ed7308 */ /* 0x0007220000000800 */
[----:B------:R-:W-:Y:S01]  /*5030*/  IMAD.WIDE.U32 R194, R174, -0x326172a9, RZ ;  /* 0xcd9e8d57aec27825 */ /* 0x000fe200078e00ff */
[----:B------:R-:W-:Y:S02]  /*5040*/  SHF.R.U32.HI R0, RZ, 0x10, R4 ;  /* 0x00000010ff007819 */ /* 0x000fe40000011604 */
[----:B------:R-:W-:Y:S01]  /*5050*/  LOP3.LUT R16, R4, 0xff, RZ, 0xc0, !PT ;  /* 0x000000ff04107812 */ /* 0x000fe200078ec0ff */
[----:B------:R-:W-:Y:S01]  /*5060*/  FFMA.FTZ R10, R10, UR4, -R191 ;  /* 0x000000040a0a7c23 */ /* 0x000fe200080108bf */
[----:B------:R-:W-:Y:S01]  /*5070*/  LOP3.LUT R18, R6, 0xff, RZ, 0xc0, !PT ;  /* 0x000000ff06127812 */ /* 0x000fe200078ec0ff */
[--C-:B------:R-:W-:Y:S03]  /*5080*/  FFMA.FTZ R12, R12, UR4, -R193.reuse ;  /* 0x000000040c0c7c23 */ /* 0x100fe600080108c1 */
[----:B------:R5:W-:Y:S01]  /*5090*/  MUFU.EX2 R211, R11 ;  /* 0x0000000b00d37308 */ /* 0x000be20000000800 */
[----:B--2---:R-:W-:Y:S01]  /*50a0*/  LOP3.LUT R9, R6, 0xffff, RZ, 0xc0, !PT ;  /* 0x0000ffff06097812 */ /* 0x004fe200078ec0ff */
[----:B------:R-:W-:Y:S01]  /*50b0*/  FFMA.FTZ R13, R13, UR4, -R193 ;  /* 0x000000040d0d7c23 */ /* 0x000fe200080108c1 */
[--C-:B------:R-:W-:Y:S01]  /*50c0*/  SHF.R.U32.HI R19, RZ, 0x10, R6.reuse ;  /* 0x00000010ff137819 */ /* 0x100fe20000011606 */
[--C-:B------:R-:W-:Y:S01]  /*50d0*/  FFMA.FTZ R14, R14, UR4, -R191.reuse ;  /* 0x000000040e0e7c23 */ /* 0x100fe200080108bf */
[----:B------:R-:W-:Y:S01]  /*50e0*/  SHF.R.U32.HI R139, RZ, 0x18, R6 ;  /* 0x00000018ff8b7819 */ /* 0x000fe20000011606 */
[----:B------:R-:W-:Y:S01]  /*50f0*/  FFMA.FTZ R15, R15, UR4, -R191 ;  /* 0x000000040f0f7c23 */ /* 0x000fe200080108bf */
[----:B------:R-:W-:Y:S03]  /*5100*/  SHF.R.U32.HI R2, RZ, 0x8, R2 ;  /* 0x00000008ff027819 */ /* 0x000fe60000011602 */
[----:B------:R2:W1:Y:S01]  /*5110*/  MUFU.EX2 R235, R10 ;  /* 0x0000000a00eb7308 */ /* 0x0004620000000800 */
[----:B---3--:R-:W-:Y:S01]  /*5120*/  SHF.R.U32.HI R8, RZ, 0x18, R4 ;  /* 0x00000018ff087819 */ /* 0x008fe20000011604 */
[----:B------:R-:W-:Y:S01]  /*5130*/  FFMA.FTZ R24, R24, UR4, -R193 ;  /* 0x0000000418187c23 */ /* 0x000fe200080108c1 */
[----:B------:R-:W-:Y:S01]  /*5140*/  SHF.R.U32.HI R6, RZ, 0x8, R9 ;  /* 0x00000008ff067819 */ /* 0x000fe20000011609 */
[----:B------:R-:W-:Y:S01]  /*5150*/  FFMA.FTZ R25, R25, UR4, -R193 ;  /* 0x0000000419197c23 */ /* 0x000fe200080108c1 */
[----:B------:R-:W-:Y:S01]  /*5160*/  LOP3.LUT R4, R5, UR5, R194, 0x96, !PT ;  /* 0x0000000505047c12 */ /* 0x000fe2000f8e96c2 */
[----:B------:R-:W-:Y:S01]  /*5170*/  FFMA.FTZ R26, R26, UR4, -R191 ;  /* 0x000000041a1a7c23 */ /* 0x000fe200080108bf */
[----:B------:R-:W-:Y:S03]  /*5180*/  LOP3.LUT R5, R0, 0xff, RZ, 0xc0, !PT ;  /* 0x000000ff00057812 */ /* 0x000fe600078ec0ff */
[----:B------:R-:W-:Y:S01]  /*5190*/  MUFU.EX2 R210, R12 ;  /* 0x0000000c00d27308 */ /* 0x000fe20000000800 */
[----:B------:R-:W-:Y:S02]  /*51a0*/  PRMT R16, R16, 0x5410, R2 ;  /* 0x0000541010107816 */ /* 0x000fe40000000002 */
[----:B------:R-:W-:Y:S02]  /*51b0*/  PRMT R18, R18, 0x5410, R6 ;  /* 0x0000541012127816 */ /* 0x000fe40000000006 */
[C---:B------:R-:W-:Y:S02]  /*51c0*/  LOP3.LUT R2, R4.reuse, 0xffff, RZ, 0xc0, !PT ;  /* 0x0000ffff04027812 */ /* 0x040fe400078ec0ff */
[----:B------:R-:W-:Y:S03]  /*51d0*/  SHF.R.U32.HI R6, RZ, 0x10, R4 ;  /* 0x00000010ff067819 */ /* 0x000fe60000011604 */
[----:B------:R-:W-:Y:S01]  /*51e0*/  MUFU.EX2 R209, R13 ;  /* 0x0000000d00d17308 */ /* 0x000fe20000000800 */
[----:B------:R-:W-:Y:S01]  /*51f0*/  LOP3.LUT R0, R7, UR5, R196, 0x96, !PT ;  /* 0x0000000507007c12 */ /* 0x000fe2000f8e96c4 */
[----:B------:R-:W-:Y:S01]  /*5200*/  UIADD3 UR5, UR19, 0x646e171e, URZ ;  /* 0x646e171e13057890 */ /* 0x000fe2000fffe03f */
[----:B------:R-:W-:Y:S02]  /*5210*/  PRMT R17, R5, 0x5410, R8 ;  /* 0x0000541005117816 */ /* 0x000fe40000000008 */
[----:B------:R-:W-:Y:S02]  /*5220*/  LOP3.LUT R7, R4, 0xff, RZ, 0xc0, !PT ;  /* 0x000000ff04077812 */ /* 0x000fe400078ec0ff */
[----:B------:R-:W-:Y:S03]  /*5230*/  SHF.R.U32.HI R5, RZ, 0x18, R4 ;  /* 0x00000018ff057819 */ /* 0x000fe60000011604 */
[----:B------:R-:W-:Y:S01]  /*5240*/  MUFU.EX2 R208, R14 ;  /* 0x0000000e00d07308 */ /* 0x000fe20000000800 */
[----:B------:R-:W-:Y:S01]  /*5250*/  LOP3.LUT R8, R19, 0xff, RZ, 0xc0, !PT ;  /* 0x000000ff13087812 */ /* 0x000fe200078ec0ff */
[----:B------:R-:W-:Y:S01]  /*5260*/  FMUL.FTZ R19, R3, R155 ;  /* 0x0000009b03137220 */ /* 0x000fe20000410000 */
[----:B------:R-:W-:Y:S02]  /*5270*/  SHF.R.U32.HI R4, RZ, 0x8, R2 ;  /* 0x00000008ff047819 */ /* 0x000fe40000011602 */
[----:B------:R-:W-:Y:S02]  /*5280*/  LOP3.LUT R2, R6, 0xff, RZ, 0xc0, !PT ;  /* 0x000000ff06027812 */ /* 0x000fe400078ec0ff */
[----:B-----5:R-:W-:Y:S03]  /*5290*/  PRMT R11, R8, 0x5410, R139 ;  /* 0x00005410080b7816 */ /* 0x020fe6000000008b */
[----:B------:R-:W-:Y:S01]  /*52a0*/  MUFU.EX2 R207, R15 ;  /* 0x0000000f00cf7308 */ /* 0x000fe20000000800 */
[----:B------:R-:W-:Y:S02]  /*52b0*/  PRMT R8, R2, 0x5410, R5 ;  /* 0x0000541002087816 */ /* 0x000fe40000000005 */
[----:B------:R-:W-:Y:S02]  /*52c0*/  PRMT R9, R7, 0x5410, R4 ;  /* 0x0000541007097816 */ /* 0x000fe40000000004 */
[----:B------:R-:W-:Y:S02]  /*52d0*/  LOP3.LUT R2, R0, 0xffff, RZ, 0xc0, !PT ;  /* 0x0000ffff00027812 */ /* 0x000fe400078ec0ff */
[--C-:B------:R-:W-:Y:S03]  /*52e0*/  SHF.R.U32.HI R4, RZ, 0x10, R0.reuse ;  /* 0x00000010ff047819 */ /* 0x100fe60000011600 */
[----:B------:R-:W-:Y:S01]  /*52f0*/  MUFU.EX2 R201, R189 ;  /* 0x000000bd00c97308 */ /* 0x000fe20000000800 */
[--C-:B------:R-:W-:Y:S01]  /*5300*/  HSET2.LE.AND R174, R16, R188.reuse, PT ;  /* 0x000000bc10ae7233 */ /* 0x100fe20003803000 */
[----:B------:R-:W-:Y:S01]  /*5310*/  FMUL.FTZ R16, R132, R152 ;  /* 0x0000009884107220 */ /* 0x000fe20000410000 */
[----:B------:R-:W-:Y:S02]  /*5320*/  LOP3.LUT R7, R0, 0xff, RZ, 0xc0, !PT ;  /* 0x000000ff00077812 */ /* 0x000fe400078ec0ff */
[----:B------:R-:W-:Y:S02]  /*5330*/  SHF.R.U32.HI R6, RZ, 0x18, R0 ;  /* 0x00000018ff067819 */ /* 0x000fe40000011600 */
[----:B------:R-:W-:Y:S03]  /*5340*/  SHF.R.U32.HI R5, RZ, 0x8, R2 ;  /* 0x00000008ff057819 */ /* 0x000fe60000011602 */
[----:B------:R-:W-:Y:S01]  /*5350*/  MUFU.EX2 R199, R190 ;  /* 0x000000be00c77308 */ /* 0x000fe20000000800 */
[----:B------:R-:W-:Y:S02]  /*5360*/  LOP3.LUT R2, R4, 0xff, RZ, 0xc0, !PT ;  /* 0x000000ff04027812 */ /* 0x000fe400078ec0ff */
[----:B------:R-:W-:Y:S02]  /*5370*/  F2FP.BF16.F32.PACK_AB R0, R248, R249 ;  /* 0x000000f9f800723e */ /* 0x000fe400000010ff */
[----:B------:R-:W-:Y:S01]  /*5380*/  PRMT R181, R2, 0x5410, R6 ;  /* 0x0000541002b57816 */ /* 0x000fe20000000006 */
[----:B------:R-:W-:Y:S01]  /*5390*/  FADD.FTZ R2, -R134, R137 ;  /* 0x0000008986027221 */ /* 0x000fe20000010100 */
[----:B------:R-:W-:Y:S01]  /*53a0*/  LOP3.LUT R174, R174, R0, RZ, 0xc0, !PT ;  /* 0x00000000aeae7212 */ /* 0x000fe200078ec0ff */
[----:B------:R-:W-:Y:S01]  /*53b0*/  FADD.FTZ R0, -R133, R138 ;  /* 0x0000008a85007221 */ /* 0x000fe20000010100 */
[--C-:B------:R-:W-:Y:S01]  /*53c0*/  HSET2.LE.AND R4, R17, R188.reuse, PT ;  /* 0x000000bc11047233 */ /* 0x100fe20003803000 */
[----:B------:R-:W-:Y:S01]  /*53d0*/  FMUL.FTZ R2, R2, UR4 ;  /* 0x0000000402027c20 */ /* 0x000fe20008410000 */
[--C-:B------:R-:W-:Y:S01]  /*53e0*/  HSET2.LE.AND R6, R8, R188.reuse, PT ;  /* 0x000000bc08067233 */ /* 0x100fe20003803000 */
[----:B------:R-:W-:Y:S01]  /*53f0*/  FMUL.FTZ R0, R0, UR4 ;  /* 0x0000000400007c20 */ /* 0x000fe20008410000 */
[----:B--2---:R-:W-:Y:S01]  /*5400*/  PRMT R10, R7, 0x5410, R5 ;  /* 0x00005410070a7816 */ /* 0x004fe20000000005 */
[----:B------:R-:W-:Y:S01]  /*5410*/  FMUL.FTZ R17, R132, R153 ;  /* 0x0000009984117220 */ /* 0x000fe20000410000 */
[--C-:B------:R-:W-:Y:S01]  /*5420*/  HSET2.LE.AND R5, R9, R188.reuse, PT ;  /* 0x000000bc09057233 */ /* 0x100fe20003803000 */
[----:B------:R-:W2:Y:S01]  /*5430*/  MUFU.EX2 R2, R2 ;  /* 0x0000000200027308 */ /* 0x000ea20000000800 */
[----:B------:R-:W-:Y:S02]  /*5440*/  LOP3.LUT R175, R4, R175, RZ, 0xc0, !PT ;  /* 0x000000af04af7212 */ /* 0x000fe400078ec0ff */
[----:B------:R-:W-:Y:S02]  /*5450*/  LOP3.LUT R173, R6, R173, RZ, 0xc0, !PT ;  /* 0x000000ad06ad7212 */ /* 0x000fe400078ec0ff */
[----:B------:R-:W-:Y:S02]  /*5460*/  LOP3.LUT R172, R5, R172, RZ, 0xc0, !PT ;  /* 0x000000ac05ac7212 */ /* 0x000fe400078ec0ff */
[--C-:B------:R-:W-:Y:S03]  /*5470*/  HSET2.LE.AND R6, R18, R188.reuse, PT ;  /* 0x000000bc12067233 */ /* 0x100fe60003803000 */
[----:B------:R-:W3:Y:S01]  /*5480*/  MUFU.EX2 R0, R0 ;  /* 0x0000000000007308 */ /* 0x000ee20000000800 */
[--C-:B------:R-:W-:Y:S01]  /*5490*/  HSET2.LE.AND R7, R11, R188.reuse, PT ;  /* 0x000000bc0b077233 */ /* 0x100fe20003803000 */
[----:B------:R-:W-:Y:S01]  /*54a0*/  FMUL.FTZ R18, R3, R154 ;  /* 0x0000009a03127220 */ /* 0x000fe20000410000 */
[--C-:B------:R-:W-:Y:S02]  /*54b0*/  HSET2.LE.AND R4, R10, R188.reuse, PT ;  /* 0x000000bc0a047233 */ /* 0x100fe40003803000 */
[--C-:B------:R-:W-:Y:S02]  /*54c0*/  HSET2.LE.AND R181, R181, R188.reuse, PT ;  /* 0x000000bcb5b57233 */ /* 0x100fe40003803000 */
[----:B----4-:R-:W-:Y:S02]  /*54d0*/  F2FP.BF16.F32.PACK_AB R180, R236, R237 ;  /* 0x000000edecb4723e */ /* 0x010fe400000010ff */
[----:B-1----:R-:W-:Y:S01]  /*54e0*/  F2FP.BF16.F32.PACK_AB R5, R211, R235 ;  /* 0x000000ebd305723e */ /* 0x002fe200000010ff */
[C---:B--2---:R-:W-:Y:S01]  /*54f0*/  FMUL.FTZ R8, R2.reuse, R140 ;  /* 0x0000008c02087220 */ /* 0x044fe20000410000 */
[----:B------:R-:W-:Y:S01]  /*5500*/  F2FP.BF16.F32.PACK_AB R182, R209, R210 ;  /* 0x000000d2d1b6723e */ /* 0x000fe200000010ff */
[C---:B------:R-:W-:Y:S01]  /*5510*/  FMUL.FTZ R9, R2.reuse, R141 ;  /* 0x0000008d02097220 */ /* 0x040fe20000410000 */
        /* <DEDUP_REMOVED lines=9> */
[----:B------:R-:W-:Y:S01]  /*55b0*/  FMUL.FTZ R7, R3, R147 ;  /* 0x0000009303077220 */ /* 0x000fe20000410000 */
[C---:B---3--:R-:W-:Y:S01]  /*55c0*/  FMUL.FTZ R10, R0.reuse, R142 ;  /* 0x0000008e000a7220 */ /* 0x048fe20000410000 */
[----:B------:R-:W-:Y:S01]  /*55d0*/  FMUL.FTZ R11, R0, R143 ;  /* 0x0000008f000b7220 */ /* 0x000fe20000410000 */
[----:B------:R-:W-:Y:S01]  /*55e0*/  LDSM.16.MT88.4 R144, [R216+0xa000] ;  /* 0x00a00000d890783b */ /* 0x000fe20000004200 */
[----:B------:R-:W-:Y:S01]  /*55f0*/  FMUL.FTZ R13, R2, R149 ;  /* 0x00000095020d7220 */ /* 0x000fe20000410000 */
[C---:B------:R-:W-:Y:S01]  /*5600*/  FMUL.FTZ R14, R0.reuse, R150 ;  /* 0x00000096000e7220 */ /* 0x040fe20000410000 */
[C---:B------:R-:W-:Y:S01]  /*5610*/  FMUL.FTZ R15, R0.reuse, R151 ;  /* 0x00000097000f7220 */ /* 0x040fe20000410000 */
[-C--:B------:R-:W-:Y:S04]  /*5620*/  HMMA.16816.F32.BF16 R4, R172, R176.reuse, R4 ;  /* 0x000000b0ac04723c */ /* 0x080fe80000041804 */
[----:B------:R-:W1:Y:S01]  /*5630*/  LDSM.16.MT88.4 R140, [R217+0xa000] ;  /* 0x00a00000d98c783b */ /* 0x000e620000004200 */
[----:B------:R-:W-:Y:S01]  /*5640*/  FMUL.FTZ R23, R0, R159 ;  /* 0x0000009f00177220 */ /* 0x000fe20000410000 */
[C---:B------:R-:W-:Y:S05]  /*5650*/  HMMA.16816.F32.BF16 R8, R180.reuse, R176, R8 ;  /* 0x000000b0b408723c */ /* 0x040fea0000041808 */
[C---:B------:R-:W-:Y:S01]  /*5660*/  FMUL.FTZ R40, R2.reuse, R40 ;  /* 0x0000002802287220 */ /* 0x040fe20000410000 */
[-C--:B------:R-:W-:Y:S01]  /*5670*/  HMMA.16816.F32.BF16 R12, R180, R178.reuse, R12 ;  /* 0x000000b2b40c723c */ /* 0x080fe2000004180c */
[----:B------:R-:W2:Y:S04]  /*5680*/  LDSM.16.MT88.4 R148, [R212+0xb000] ;  /* 0x00b00000d494783b */ /* 0x000ea80000004200 */
[----:B------:R-:W-:Y:S01]  /*5690*/  FMUL.FTZ R41, R2, R41 ;  /* 0x0000002902297220 */ /* 0x000fe20000410000 */
[C---:B------:R-:W-:Y:S05]  /*56a0*/  HMMA.16816.F32.BF16 R16, R172.reuse, R178, R16 ;  /* 0x000000b2ac10723c */ /* 0x040fea0000041810 */
[C---:B------:R-:W-:Y:S01]  /*56b0*/  FMUL.FTZ R42, R0.reuse, R42 ;  /* 0x0000002a002a7220 */ /* 0x040fe20000410000 */
[-C--:B------:R-:W-:Y:S05]  /*56c0*/  HMMA.16816.F32.BF16 R36, R172, R184.reuse, R36 ;  /* 0x000000b8ac24723c */ /* 0x080fea0000041824 */
[----:B------:R-:W-:Y:S01]  /*56d0*/  FMUL.FTZ R43, R0, R43 ;  /* 0x0000002b002b7220 */ /* 0x000fe20000410000 */
[C---:B------:R-:W-:Y:S01]  /*56e0*/  FMUL.FTZ R44, R2.reuse, R44 ;  /* 0x0000002c022c7220 */ /* 0x040fe20000410000 */
[----:B------:R-:W-:Y:S01]  /*56f0*/  FMUL.FTZ R45, R2, R45 ;  /* 0x0000002d022d7220 */ /* 0x000fe20000410000 */
[C---:B------:R-:W-:Y:S03]  /*5700*/  FMUL.FTZ R46, R0.reuse, R46 ;  /* 0x0000002e002e7220 */ /* 0x040fe60000410000 */
[----:B------:R-:W-:Y:S01]  /*5710*/  FMUL.FTZ R47, R0, R47 ;  /* 0x0000002f002f7220 */ /* 0x000fe20000410000 */
[C---:B------:R-:W-:Y:S04]  /*5720*/  HMMA.16816.F32.BF16 R40, R180.reuse, R184, R40 ;  /* 0x000000b8b428723c */ /* 0x040fe80000041828 */
[C---:B------:R-:W-:Y:S01]  /*5730*/  FMUL.FTZ R56, R2.reuse, R56 ;  /* 0x0000003802387220 */ /* 0x040fe20000410000 */
[----:B------:R-:W-:Y:S01]  /*5740*/  FMUL.FTZ R57, R2, R57 ;  /* 0x0000003902397220 */ /* 0x000fe20000410000 */
[-C--:B------:R-:W-:Y:S05]  /*5750*/  HMMA.16816.F32.BF16 R44, R180, R186.reuse, R44 ;  /* 0x000000bab42c723c */ /* 0x080fea000004182c */
[C---:B------:R-:W-:Y:S01]  /*5760*/  FMUL.FTZ R58, R0.reuse, R58 ;  /* 0x0000003a003a7220 */ /* 0x040fe20000410000 */
[C---:B------:R-:W-:Y:S05]  /*5770*/  HMMA.16816.F32.BF16 R48, R172.reuse, R186, R48 ;  /* 0x000000baac30723c */ /* 0x040fea0000041830 */
[----:B------:R-:W-:Y:S01]  /*5780*/  FMUL.FTZ R59, R0, R59 ;  /* 0x0000003b003b7220 */ /* 0x000fe20000410000 */
[-C--:B-1----:R-:W-:Y:S05]  /*5790*/  HMMA.16816.F32.BF16 R52, R172, R140.reuse, R52 ;  /* 0x0000008cac34723c */ /* 0x082fea0000041834 */
[C---:B------:R-:W-:Y:S01]  /*57a0*/  FMUL.FTZ R60, R2.reuse, R60 ;  /* 0x0000003c023c7220 */ /* 0x040fe20000410000 */
[C---:B------:R-:W-:Y:S05]  /*57b0*/  HMMA.16816.F32.BF16 R56, R180.reuse, R140, R56 ;  /* 0x0000008cb438723c */ /* 0x040fea0000041838 */
[----:B------:R-:W-:Y:S01]  /*57c0*/  FMUL.FTZ R61, R2, R61 ;  /* 0x0000003d023d7220 */ /* 0x000fe20000410000 */
[C---:B------:R-:W-:Y:S01]  /*57d0*/  FMUL.FTZ R62, R0.reuse, R62 ;  /* 0x0000003e003e7220 */ /* 0x040fe20000410000 */
[----:B------:R-:W-:Y:S01]  /*57e0*/  FMUL.FTZ R63, R0, R63 ;  /* 0x0000003f003f7220 */ /* 0x000fe20000410000 */
[C---:B------:R-:W-:Y:S03]  /*57f0*/  FMUL.FTZ R72, R2.reuse, R72 ;  /* 0x0000004802487220 */ /* 0x040fe60000410000 */
[----:B------:R-:W-:Y:S01]  /*5800*/  FMUL.FTZ R73, R2, R73 ;  /* 0x0000004902497220 */ /* 0x000fe20000410000 */
[C---:B------:R-:W-:Y:S01]  /*5810*/  FMUL.FTZ R74, R0.reuse, R74 ;  /* 0x0000004a004a7220 */ /* 0x040fe20000410000 */
        /* <DEDUP_REMOVED lines=8> */
[-C--:B------:R-:W-:Y:S05]  /*58a0*/  HMMA.16816.F32.BF16 R68, R172, R144.reuse, R68 ;  /* 0x00000090ac44723c */ /* 0x080fea0000041844 */
[----:B------:R-:W-:Y:S01]  /*58b0*/  LOP3.LUT R138, R195, UR30, R192, 0x96, !PT ;  /* 0x0000001ec38a7c12 */ /* 0x000fe2000f8e96c0 */
[C---:B------:R-:W-:Y:S01]  /*58c0*/  HMMA.16816.F32.BF16 R72, R180.reuse, R144, R72 ;  /* 0x00000090b448723c */ /* 0x040fe20000041848 */
[----:B------:R3:W-:Y:S04]  /*58d0*/  MUFU.EX2 R195, R26 ;  /* 0x0000001a00c37308 */ /* 0x0007e80000000800 */
[C---:B------:R-:W-:Y:S01]  /*58e0*/  FMUL.FTZ R88, R2.reuse, R88 ;  /* 0x0000005802587220 */ /* 0x040fe20000410000 */
[-C--:B------:R-:W-:Y:S05]  /*58f0*/  HMMA.16816.F32.BF16 R76, R180, R146.reuse, R76 ;  /* 0x00000092b44c723c */ /* 0x080fea000004184c */
[----:B------:R-:W-:Y:S01]  /*5900*/  FMUL.FTZ R89, R2, R89 ;  /* 0x0000005902597220 */ /* 0x000fe20000410000 */
[C---:B------:R-:W-:Y:S05]  /*5910*/  HMMA.16816.F32.BF16 R80, R172.reuse, R146, R80 ;  /* 0x00000092ac50723c */ /* 0x040fea0000041850 */
[----:B------:R-:W-:Y:S01]  /*5920*/  LOP3.LUT R144, R197, UR30, R202, 0x96, !PT ;  /* 0x0000001ec5907c12 */ /* 0x000fe2000f8e96ca */
[-C--:B--2---:R-:W-:Y:S01]  /*5930*/  HMMA.16816.F32.BF16 R84, R172, R148.reuse, R84 ;  /* 0x00000094ac54723c */ /* 0x084fe20000041854 */
[----:B------:R-:W2:Y:S04]  /*5940*/  MUFU.EX2 R202, R32 ;  /* 0x0000002000ca7308 */ /* 0x000ea80000000800 */
[C---:B------:R-:W-:Y:S01]  /*5950*/  FMUL.FTZ R90, R0.reuse, R90 ;  /* 0x0000005a005a7220 */ /* 0x040fe20000410000 */
[C---:B------:R-:W-:Y:S01]  /*5960*/  FMUL.FTZ R91, R0.reuse, R91 ;  /* 0x0000005b005b7220 */ /* 0x040fe20000410000 */
[----:B---3--:R-:W-:Y:S01]  /*5970*/  FMUL.FTZ R26, R0, R166 ;  /* 0x000000a6001a7220 */ /* 0x008fe20000410000 */
[----:B------:R-:W-:Y:S03]  /*5980*/  FMUL.FTZ R92, R2, R92 ;  /* 0x0000005c025c7220 */ /* 0x000fe60000410000 */
[----:B------:R3:W-:Y:S01]  /*5990*/  MUFU.EX2 R197, R25 ;  /* 0x0000001900c57308 */ /* 0x0007e20000000800 */
[----:B------:R-:W-:Y:S04]  /*59a0*/  IMAD.WIDE.U32 R138, R138, -0x2daee0ad, RZ ;  /* 0xd2511f538a8a7825 */ /* 0x000fe800078e00ff */
[----:B------:R-:W-:Y:S01]  /*59b0*/  FMUL.FTZ R93, R2, R93 ;  /* 0x0000005d025d7220 */ /* 0x000fe20000410000 */
[C---:B------:R-:W-:Y:S04]  /*59c0*/  HMMA.16816.F32.BF16 R88, R180.reuse, R148, R88 ;  /* 0x00000094b458723c */ /* 0x040fe80000041858 */
[----:B------:R-:W-:Y:S01]  /*59d0*/  IMAD.WIDE.U32 R144, R144, -0x2daee0ad, RZ ;  /* 0xd2511f5390907825 */ /* 0x000fe200078e00ff */
[----:B------:R-:W-:Y:S02]  /*59e0*/  LOP3.LUT R146, R138, 0xffff, RZ, 0xc0, !PT ;  /* 0x0000ffff8a927812 */ /* 0x000fe400078ec0ff */
[----:B------:R-:W-:Y:S01]  /*59f0*/  LOP3.LUT R152, R139, UR5, R198, 0x96, !PT ;  /* 0x000000058b987c12 */ /* 0x000fe2000f8e96c6 */
[----:B------:R-:W-:Y:S01]  /*5a00*/  FMUL.FTZ R94, R0, R94 ;  /* 0x0000005e005e7220 */ /* 0x000fe20000410000 */
[----:B------:R4:W-:Y:S02]  /*5a10*/  MUFU.EX2 R198, R24 ;  /* 0x0000001800c67308 */ /* 0x0009e40000000800 */
[----:B------:R-:W-:Y:S01]  /*5a20*/  LOP3.LUT R154, R138, 0xff, RZ, 0xc0, !PT ;  /* 0x000000ff8a9a7812 */ /* 0x000fe200078ec0ff */
[----:B------:R-:W-:Y:S01]  /*5a30*/  FMUL.FTZ R95, R0, R95 ;  /* 0x0000005f005f7220 */ /* 0x000fe20000410000 */
[--C-:B------:R-:W-:Y:S01]  /*5a40*/  SHF.R.U32.HI R153, RZ, 0x18, R138.reuse ;  /* 0x00000018ff997819 */ /* 0x100fe2000001168a */
[C---:B---3--:R-:W-:Y:S01]  /*5a50*/  FMUL.FTZ R25, R2.reuse, R165 ;  /* 0x000000a502197220 */ /* 0x048fe20000410000 */
[----:B------:R-:W-:Y:S01]  /*5a60*/  SHF.R.U32.HI R139, RZ, 0x10, R138 ;  /* 0x00000010ff8b7819 */ /* 0x000fe2000001168a */
[----:B------:R-:W-:Y:S01]  /*5a70*/  FMUL.FTZ R104, R2, R104 ;  /* 0x0000006802687220 */ /* 0x000fe20000410000 */
[----:B------:R-:W-:Y:S01]  /*5a80*/  LOP3.LUT R138, R144, 0xffff, RZ, 0xc0, !PT ;  /* 0x0000ffff908a7812 */ /* 0x000fe200078ec0ff */
[----:B------:R-:W-:Y:S01]  /*5a90*/  FMUL.FTZ R105, R2, R105 ;  /* 0x0000006902697220 */ /* 0x000fe20000410000 */
[-C--:B------:R-:W-:Y:S03]  /*5aa0*/  HMMA.16816.F32.BF16 R92, R180, R150.reuse, R92 ;  /* 0x00000096b45c723c */ /* 0x080fe6000004185c */
[----:B------:R-:W-:Y:S01]  /*5ab0*/  LOP3.LUT R137, R145, UR5, R200, 0x96, !PT ;  /* 0x0000000591897c12 */ /* 0x000fe2000f8e96c8 */
[----:B------:R-:W-:Y:S01]  /*5ac0*/  FMUL.FTZ R106, R0, R106 ;  /* 0x0000006a006a7220 */ /* 0x000fe20000410000 */
[----:B------:R-:W-:Y:S01]  /*5ad0*/  SHF.R.U32.HI R145, RZ, 0x8, R146 ;  /* 0x00000008ff917819 */ /* 0x000fe20000011692 */
[C---:B------:R-:W-:Y:S01]  /*5ae0*/  HMMA.16816.F32.BF16 R96, R172.reuse, R150, R96 ;  /* 0x00000096ac60723c */ /* 0x040fe20000041860 */
[----:B------:R3:W5:Y:S04]  /*5af0*/  MUFU.EX2 R200, R34 ;  /* 0x0000002200c87308 */ /* 0x0007680000000800 */
[----:B------:R-:W-:Y:S01]  /*5b00*/  LOP3.LUT R147, R144, 0xff, RZ, 0xc0, !PT ;  /* 0x000000ff90937812 */ /* 0x000fe200078ec0ff */
[-C--:B-1----:R-:W-:Y:S05]  /*5b10*/  HMMA.16816.F32.BF16 R100, R172, R140.reuse, R100 ;  /* 0x0000008cac64723c */ /* 0x082fea0000041864 */
[----:B------:R-:W-:Y:S01]  /*5b20*/  SHF.R.U32.HI R138, RZ, 0x8, R138 ;  /* 0x00000008ff8a7819 */ /* 0x000fe2000001168a */
[----:B------:R-:W-:Y:S01]  /*5b30*/  FMUL.FTZ R107, R0, R107 ;  /* 0x0000006b006b7220 */ /* 0x000fe20000410000 */
[----:B------:R-:W-:Y:S01]  /*5b40*/  SHF.R.U32.HI R148, RZ, 0x10, R144 ;  /* 0x00000010ff947819 */ /* 0x000fe20000011690 */
[----:B----4-:R-:W-:Y:S03]  /*5b50*/  FMUL.FTZ R24, R2, R164 ;  /* 0x000000a402187220 */ /* 0x010fe60000410000 */
[----:B------:R-:W-:Y:S01]  /*5b60*/  PRMT R176, R154, 0x5410, R145 ;  /* 0x000054109ab07816 */ /* 0x000fe20000000091 */
[----:B---3--:R-:W-:Y:S01]  /*5b70*/  FMUL.FTZ R34, R3, R162 ;  /* 0x000000a203227220 */ /* 0x008fe20000410000 */
[C---:B------:R-:W-:Y:S04]  /*5b80*/  HMMA.16816.F32.BF16 R104, R180.reuse, R140, R104 ;  /* 0x0000008cb468723c */ /* 0x040fe80000041868 */
[----:B------:R-:W-:Y:S01]  /*5b90*/  PRMT R154, R147, 0x5410, R138 ;  /* 0x00005410939a7816 */ /* 0x000fe2000000008a */
[C---:B------:R-:W-:Y:S01]  /*5ba0*/  FMUL.FTZ R112, R2.reuse, R112 ;  /* 0x0000007002707220 */ /* 0x040fe20000410000 */
[----:B------:R-:W-:Y:S01]  /*5bb0*/  SHF.R.U32.HI R144, RZ, 0x18, R144 ;  /* 0x00000018ff907819 */ /* 0x000fe20000011690 */
[----:B------:R-:W-:Y:S01]  /*5bc0*/  FMUL.FTZ R113, R2, R113 ;  /* 0x0000007102717220 */ /* 0x000fe20000410000 */
[----:B------:R-:W-:Y:S03]  /*5bd0*/  LOP3.LUT R138, R148, 0xff, RZ, 0xc0, !PT ;  /* 0x000000ff948a7812 */ /* 0x000fe600078ec0ff */
[----:B------:R-:W-:Y:S01]  /*5be0*/  LOP3.LUT R139, R139, 0xff, RZ, 0xc0, !PT ;  /* 0x000000ff8b8b7812 */ /* 0x000fe200078ec0ff */
[----:B------:R-:W-:Y:S01]  /*5bf0*/  FMUL.FTZ R114, R0, R114 ;  /* 0x0000007200727220 */ /* 0x000fe20000410000 */
[----:B------:R-:W-:Y:S01]  /*5c00*/  LOP3.LUT R20, R152, 0xffff, RZ, 0xc0, !PT ;  /* 0x0000ffff98147812 */ /* 0x000fe200078ec0ff */
[----:B------:R-:W-:Y:S01]  /*5c10*/  FMUL.FTZ R115, R0, R115 ;  /* 0x0000007300737220 */ /* 0x000fe20000410000 */
[----:B------:R-:W-:Y:S01]  /*5c20*/  PRMT R192, R138, 0x5410, R144 ;  /* 0x000054108ac07816 */ /* 0x000fe20000000090 */
[----:B------:R-:W-:Y:S01]  /*5c30*/  FMUL.FTZ R120, R2, R120 ;  /* 0x0000007802787220 */ /* 0x000fe20000410000 */
[----:B------:R-:W-:Y:S01]  /*5c40*/  PRMT R155, R139, 0x5410, R153 ;  /* 0x000054108b9b7816 */ /* 0x000fe20000000099 */
[----:B------:R-:W1:Y:S01]  /*5c50*/  LDSM.16.MT88.4 R144, [R217+0xb000] ;  /* 0x00b00000d990783b */ /* 0x000e620000004200 */
[----:B------:R-:W-:Y:S01]  /*5c60*/  LOP3.LUT R139, R152, 0xff, RZ, 0xc0, !PT ;  /* 0x000000ff988b7812 */ /* 0x000fe200078ec0ff */
[----:B------:R-:W-:Y:S01]  /*5c70*/  FMUL.FTZ R121, R2, R121 ;  /* 0x0000007902797220 */ /* 0x000fe20000410000 */
[----:B------:R-:W-:Y:S01]  /*5c80*/  SHF.R.U32.HI R20, RZ, 0x8, R20 ;  /* 0x00000008ff147819 */ /* 0x000fe20000011614 */
[C---:B------:R-:W-:Y:S01]  /*5c90*/  FMUL.FTZ R122, R0.reuse, R122 ;  /* 0x0000007a007a7220 */ /* 0x040fe20000410000 */
[----:B------:R-:W-:Y:S01]  /*5ca0*/  LOP3.LUT R21, R137, 0xffff, RZ, 0xc0, !PT ;  /* 0x0000ffff89157812 */ /* 0x000fe200078ec0ff */
[----:B------:R-:W-:Y:S01]  /*5cb0*/  FMUL.FTZ R123, R0, R123 ;  /* 0x0000007b007b7220 */ /* 0x000fe20000410000 */
[----:B------:R-:W-:Y:S01]  /*5cc0*/  PRMT R153, R139, 0x5410, R20 ;  /* 0x000054108b997816 */ /* 0x000fe20000000014 */
[C---:B------:R-:W-:Y:S01]  /*5cd0*/  FMUL.FTZ R124, R2.reuse, R124 ;  /* 0x0000007c027c7220 */ /* 0x040fe20000410000 */
[--C-:B------:R-:W-:Y:S01]  /*5ce0*/  SHF.R.U32.HI R20, RZ, 0x10, R152.reuse ;  /* 0x00000010ff147819 */ /* 0x100fe20000011698 */
[----:B------:R-:W-:Y:S01]  /*5cf0*/  FMUL.FTZ R125, R2, R125 ;  /* 0x0000007d027d7220 */ /* 0x000fe20000410000 */
[----:B------:R-:W-:Y:S01]  /*5d00*/  SHF.R.U32.HI R22, RZ, 0x10, R137 ;  /* 0x00000010ff167819 */ /* 0x000fe20000011689 */
[----:B------:R-:W-:Y:S01]  /*5d10*/  FMUL.FTZ R126, R0, R126 ;  /* 0x0000007e007e7220 */ /* 0x000fe20000410000 */
[----:B------:R-:W-:Y:S01]  /*5d20*/  LOP3.LUT R138, R20, 0xff, RZ, 0xc0, !PT ;  /* 0x000000ff148a7812 */ /* 0x000fe200078ec0ff */
[C---:B------:R-:W-:Y:S01]  /*5d30*/  FMUL.FTZ R20, R2.reuse, R156 ;  /* 0x0000009c02147220 */ /* 0x040fe20000410000 */
[----:B------:R-:W-:Y:S01]  /*5d40*/  SHF.R.U32.HI R33, RZ, 0x8, R21 ;  /* 0x00000008ff217819 */ /* 0x000fe20000011615 */
[----:B------:R-:W-:Y:S01]  /*5d50*/  FMUL.FTZ R21, R2, R157 ;  /* 0x0000009d02157220 */ /* 0x000fe20000410000 */
[----:B------:R-:W-:Y:S01]  /*5d60*/  LOP3.LUT R32, R22, 0xff, RZ, 0xc0, !PT ;  /* 0x000000ff16207812 */ /* 0x000fe200078ec0ff */
[C---:B------:R-:W-:Y:S01]  /*5d70*/  FMUL.FTZ R22, R0.reuse, R158 ;  /* 0x0000009e00167220 */ /* 0x040fe20000410000 */
[--C-:B------:R-:W-:Y:S01]  /*5d80*/  HSET2.LE.AND R150, R155, R188.reuse, PT ;  /* 0x000000bc9b967233 */ /* 0x100fe20003803000 */
[----:B------:R-:W-:Y:S01]  /*5d90*/  LDSM.16.MT88.4 R156, [R214+0xa800] ;  /* 0x00a80000d69c783b */ /* 0x000fe20000004200 */
[--C-:B------:R-:W-:Y:S01]  /*5da0*/  HSET2.LE.AND R151, R154, R188.reuse, PT ;  /* 0x000000bc9a977233 */ /* 0x100fe20003803000 */
[----:B------:R-:W-:Y:S01]  /*5db0*/  FMUL.FTZ R127, R0, R127 ;  /* 0x0000007f007f7220 */ /* 0x000fe20000410000 */
[--C-:B------:R-:W-:Y:S01]  /*5dc0*/  HSET2.LE.AND R192, R192, R188.reuse, PT ;  /* 0x000000bcc0c07233 */ /* 0x100fe20003803000 */
[----:B------:R-:W-:Y:S01]  /*5dd0*/  FFMA.FTZ R2, R2, R232, R237 ;  /* 0x000000e802027223 */ /* 0x000fe200000100ed */
[-C--:B------:R-:W-:Y:S03]  /*5de0*/  HMMA.16816.F32.BF16 R20, R180, R142.reuse, R20 ;  /* 0x0000008eb414723c */ /* 0x080fe60000041814 */
[----:B------:R-:W-:Y:S02]  /*5df0*/  SHF.R.U32.HI R152, RZ, 0x18, R152 ;  /* 0x00000018ff987819 */ /* 0x000fe40000011698 */
[----:B------:R-:W-:Y:S01]  /*5e00*/  LOP3.LUT R139, R137, 0xff, RZ, 0xc0, !PT ;  /* 0x000000ff898b7812 */ /* 0x000fe200078ec0ff */
[C---:B------:R-:W-:Y:S01]  /*5e10*/  HMMA.16816.F32.BF16 R108, R172.reuse, R142, R108 ;  /* 0x0000008eac6c723c */ /* 0x040fe2000004186c */
[----:B------:R-:W3:Y:S04]  /*5e20*/  LDSM.16.MT88.4 R140, [R216+0xb000] ;  /* 0x00b00000d88c783b */ /* 0x000ee80000004200 */
[----:B------:R-:W-:Y:S01]  /*5e30*/  PRMT R138, R138, 0x5410, R152 ;  /* 0x000054108a8a7816 */ /* 0x000fe20000000098 */
[----:B------:R-:W-:Y:S01]  /*5e40*/  FFMA.FTZ R152, R27, UR4, -R191 ;  /* 0x000000041b987c23 */ /* 0x000fe200080108bf */
[----:B------:R-:W-:Y:S01]  /*5e50*/  SHF.R.U32.HI R137, RZ, 0x18, R137 ;  /* 0x00000018ff897819 */ /* 0x000fe20000011689 */
[----:B------:R-:W-:Y:S02]  /*5e60*/  FMUL.FTZ R27, R0, R167 ;  /* 0x000000a7001b7220 */ /* 0x000fe40000410000 */
[----:B------:R4:W5:Y:S01]  /*5e70*/  MUFU.EX2 R196, R152 ;  /* 0x0000009800c47308 */ /* 0x0009620000000800 */
[----:B------:R-:W-:Y:S01]  /*5e80*/  PRMT R148, R139, 0x5410, R33 ;  /* 0x000054108b947816 */ /* 0x000fe20000000021 */
[----:B------:R-:W-:Y:S01]  /*5e90*/  FMUL.FTZ R33, R132, R161 ;  /* 0x000000a184217220 */ /* 0x000fe20000410000 */
[----:B------:R-:W-:Y:S01]  /*5ea0*/  PRMT R149, R32, 0x5410, R137 ;  /* 0x0000541020957816 */ /* 0x000fe20000000089 */
[----:B------:R-:W-:Y:S01]  /*5eb0*/  FMUL.FTZ R32, R132, R160 ;  /* 0x000000a084207220 */ /* 0x000fe20000410000 */
[----:B------:R-:W-:Y:S01]  /*5ec0*/  LDSM.16.MT88.4 R164, [R216+0xa800] ;  /* 0x00a80000d8a4783b */ /* 0x000fe20000004200 */
[--C-:B------:R-:W-:Y:S01]  /*5ed0*/  HSET2.LE.AND R137, R153, R188.reuse, PT ;  /* 0x000000bc99897233 */ /* 0x100fe20003803000 */
[----:B------:R-:W-:Y:S01]  /*5ee0*/  FFMA.FTZ R0, R0, R229, R235 ;  /* 0x000000e500007223 */ /* 0x000fe200000100eb */
[--C-:B------:R-:W-:Y:S02]  /*5ef0*/  HSET2.LE.AND R139, R176, R188.reuse, PT ;  /* 0x000000bcb08b7233 */ /* 0x100fe40003803000 */
[--C-:B------:R-:W-:Y:S01]  /*5f00*/  HSET2.LE.AND R138, R138, R188.reuse, PT ;  /* 0x000000bc8a8a7233 */ /* 0x100fe20003803000 */
[-C--:B-1----:R-:W-:Y:S02]  /*5f10*/  HMMA.16816.F32.BF16 R32, R172, R144.reuse, R32 ;  /* 0x00000090ac20723c */ /* 0x082fe40000041820 */
[----:B------:R-:W-:Y:S01]  /*5f20*/  LDSM.16.MT88.4 R160, [R217+0xa800] ;  /* 0x00a80000d9a0783b */ /* 0x000fe20000004200 */
[--C-:B------:R-:W-:Y:S01]  /*5f30*/  HSET2.LE.AND R148, R148, R188.reuse, PT ;  /* 0x000000bc94947233 */ /* 0x100fe20003803000 */
[----:B------:R-:W-:Y:S01]  /*5f40*/  FADD.FTZ R0, R211, R0 ;  /* 0x00000000d3007221 */ /* 0x000fe20000010000 */
[----:B------:R-:W-:Y:S01]  /*5f50*/  HSET2.LE.AND R149, R149, R188, PT ;  /* 0x000000bc95957233 */ /* 0x000fe20003803000 */
[C---:B------:R-:W-:Y:S04]  /*5f60*/  HMMA.16816.F32.BF16 R112, R180.reuse, R144, R112 ;  /* 0x00000090b470723c */ /* 0x040fe80000041870 */
[----:B----4-:R-:W1:Y:S01]  /*5f70*/  LDSM.16.MT88.4 R152, [R212+0xa800] ;  /* 0x00a80000d498783b */ /* 0x010e620000004200 */
[----:B------:R-:W-:Y:S01]  /*5f80*/  F2FP.BF16.F32.PACK_AB R176, R205, R206 ;  /* 0x000000cecdb0723e */ /* 0x000fe200000010ff */
[-C--:B------:R-:W-:Y:S05]  /*5f90*/  HMMA.16816.F32.BF16 R24, R180, R146.reuse, R24 ;  /* 0x00000092b418723c */ /* 0x080fea0000041818 */
[----:B------:R-:W-:Y:S01]  /*5fa0*/  FFMA.FTZ R144, R28, UR4, -R193 ;  /* 0x000000041c907c23 */ /* 0x000fe200080108c1 */
[C---:B------:R-:W-:Y:S03]  /*5fb0*/  HMMA.16816.F32.BF16 R116, R172.reuse, R146, R116 ;  /* 0x00000092ac74723c */ /* 0x040fe60000041874 */
[----:B------:R-:W-:Y:S02]  /*5fc0*/  MUFU.EX2 R194, R144 ;  /* 0x0000009000c27308 */ /* 0x000fe40000000800 */
[--C-:B------:R-:W-:Y:S01]  /*5fd0*/  FFMA.FTZ R145, R30, UR4, -R191.reuse ;  /* 0x000000041e917c23 */ /* 0x100fe200080108bf */
[----:B------:R-:W-:Y:S01]  /*5fe0*/  FFMA.FTZ R191, R31, UR4, -R191 ;  /* 0x000000041fbf7c23 */ /* 0x000fe200080108bf */
[----:B------:R-:W-:Y:S01]  /*5ff0*/  FFMA.FTZ R193, R29, UR4, -R193 ;  /* 0x000000041dc17c23 */ /* 0x000fe200080108c1 */
[C---:B------:R-:W-:Y:S03]  /*6000*/  FMUL.FTZ R28, R132.reuse, R168 ;  /* 0x000000a8841c7220 */ /* 0x040fe60000410000 */
[C---:B------:R-:W-:Y:S01]  /*6010*/  FMUL.FTZ R29, R132.reuse, R169 ;  /* 0x000000a9841d7220 */ /* 0x040fe20000410000 */
[C---:B------:R-:W-:Y:S01]  /*6020*/  FMUL.FTZ R30, R3.reuse, R170 ;  /* 0x000000aa031e7220 */ /* 0x040fe20000410000 */
[----:B------:R-:W-:Y:S01]  /*6030*/  FMUL.FTZ R31, R3, R171 ;  /* 0x000000ab031f7220 */ /* 0x000fe20000410000 */
[----:B------:R-:W-:Y:S01]  /*6040*/  F2FP.BF16.F32.PACK_AB R177, R203, R204 ;  /* 0x000000cccbb1723e */ /* 0x000fe200000010ff */
[----:B------:R-:W4:Y:S01]  /*6050*/  LDSM.16.MT88.4 R168, [R212+0xb800] ;  /* 0x00b80000d4a8783b */ /* 0x000f220000004200 */
[----:B------:R-:W-:Y:S01]  /*6060*/  LOP3.LUT R176, R137, R176, RZ, 0xc0, !PT ;  /* 0x000000b089b07212 */ /* 0x000fe200078ec0ff */
[----:B------:R-:W-:Y:S01]  /*6070*/  FFMA.FTZ R132, R132, R234, R245 ;  /* 0x000000ea84847223 */ /* 0x000fe200000100f5 */
[----:B------:R1:W-:Y:S01]  /*6080*/  MUFU.EX2 R137, R191 ;  /* 0x000000bf00897308 */ /* 0x0003e20000000800 */
[----:B------:R-:W-:Y:S01]  /*6090*/  LOP3.LUT R177, R138, R177, RZ, 0xc0, !PT ;  /* 0x000000b18ab17212 */ /* 0x000fe200078ec0ff */
[-C--:B---3--:R-:W-:Y:S03]  /*60a0*/  HMMA.16816.F32.BF16 R28, R172, R140.reuse, R28 ;  /* 0x0000008cac1c723c */ /* 0x088fe6000004181c */
[----:B--2---:R-:W-:Y:S01]  /*60b0*/  F2FP.BF16.F32.PACK_AB R178, R201, R202 ;  /* 0x000000cac9b2723e */ /* 0x004fe200000010ff */
[----:B------:R-:W-:Y:S01]  /*60c0*/  FFMA.FTZ R3, R3, R233, R239 ;  /* 0x000000e903037223 */ /* 0x000fe200000100ef */
[----:B-----5:R-:W-:Y:S01]  /*60d0*/  F2FP.BF16.F32.PACK_AB R179, R199, R200 ;  /* 0x000000c8c7b3723e */ /* 0x020fe200000010ff */
[C---:B------:R-:W-:Y:S02]  /*60e0*/  HMMA.16816.F32.BF16 R120, R180.reuse, R140, R120 ;  /* 0x0000008cb478723c */ /* 0x040fe40000041878 */
[----:B------:R-:W2:Y:S03]  /*60f0*/  MUFU.EX2 R193, R193 ;  /* 0x000000c100c17308 */ /* 0x000ea60000000800 */
[----:B------:R-:W-:Y:S01]  /*6100*/  LOP3.LUT R178, R139, R178, RZ, 0xc0, !PT ;  /* 0x000000b28bb27212 */ /* 0x000fe200078ec0ff */
[-C--:B------:R-:W-:Y:S01]  /*6110*/  HMMA.16816.F32.BF16 R124, R180, R142.reuse, R124 ;  /* 0x0000008eb47c723c */ /* 0x080fe2000004187c */
[----:B------:R-:W-:Y:S05]  /*6120*/  LDSM.16.MT88.4 R180, [R217+0xb800] ;  /* 0x00b80000d9b4783b */ /* 0x000fea0000004200 */
[----:B------:R3:W5:Y:S01]  /*6130*/  MUFU.EX2 R138, R145 ;  /* 0x00000091008a7308 */ /* 0x0007620000000800 */
[----:B------:R-:W-:Y:S01]  /*6140*/  LOP3.LUT R179, R150, R179, RZ, 0xc0, !PT ;  /* 0x000000b396b37212 */ /* 0x000fe200078ec0ff */
[----:B------:R-:W-:Y:S01]  /*6150*/  HMMA.16816.F32.BF16 R128, R172, R142, R128 ;  /* 0x0000008eac80723c */ /* 0x000fe20000041880 */
[----:B-1----:R-:W1:Y:S03]  /*6160*/  LDSM.16.MT88.4 R188, [R214+0xb800] ;  /* 0x00b80000d6bc783b */ /* 0x002e660000004200 */
[----:B------:R-:W-:Y:S01]  /*6170*/  F2FP.BF16.F32.PACK_AB R184, R197, R198 ;  /* 0x000000c6c5b8723e */ /* 0x000fe200000010ff */
[----:B------:R-:W-:Y:S01]  /*6180*/  FADD.FTZ R132, R244, R132 ;  /* 0x00000084f4847221 */ /* 0x000fe20000010000 */
[----:B------:R-:W-:Y:S01]  /*6190*/  F2FP.BF16.F32.PACK_AB R185, R196, R195 ;  /* 0x000000c3c4b9723e */ /* 0x000fe200000010ff */
[----:B------:R-:W-:Y:S01]  /*61a0*/  FADD.FTZ R3, R238, R3 ;  /* 0x00000003ee037221 */ /* 0x000fe20000010000 */
[----:B--2---:R-:W-:Y:S01]  /*61b0*/  F2FP.BF16.F32.PACK_AB R186, R193, R194 ;  /* 0x000000c2c1ba723e */ /* 0x004fe200000010ff */
[----:B------:R-:W2:Y:S02]  /*61c0*/  LDSM.16.MT88.4 R172, [R216+0xb800] ;  /* 0x00b80000d8ac783b */ /* 0x000ea40000004200 */
[----:B------:R-:W-:Y:S01]  /*61d0*/  LOP3.LUT R184, R148, R184, RZ, 0xc0, !PT ;  /* 0x000000b894b87212 */ /* 0x000fe200078ec0ff */
[-C--:B---3--:R-:W-:Y:S05]  /*61e0*/  HMMA.16816.F32.BF16 R144, R176, R152.reuse, R4 ;  /* 0x00000098b090723c */ /* 0x088fea0000041804 */
[----:B-----5:R-:W-:Y:S01]  /*61f0*/  F2FP.BF16.F32.PACK_AB R187, R137, R138 ;  /* 0x0000008a89bb723e */ /* 0x020fe200000010ff */
[----:B------:R-:W-:Y:S01]  /*6200*/  FADD.FTZ R0, R208, R0 ;  /* 0x00000000d0007221 */ /* 0x000fe20000010000 */
[----:B------:R-:W-:Y:S01]  /*6210*/  LOP3.LUT R185, R149, R185, RZ, 0xc0, !PT ;  /* 0x000000b995b97212 */ /* 0x000fe200078ec0ff */
[----:B------:R-:W-:Y:S03]  /*6220*/  FADD.FTZ R6, R236, R2 ;  /* 0x00000002ec067221 */ /* 0x000fe60000010000 */
        /* <DEDUP_REMOVED lines=29> */
[----:B------:R-:W-:Y:S01]  /*6400*/  IADD3 R0, R227, -0x1, RZ ;  /* 0xffffffffe3007810 */ /* 0x000fe20007ffe0ff */
        /* <DEDUP_REMOVED lines=9> */
[----:B------:R-:W-:Y:S01]  /*64a0*/  FADD.FTZ R234, R201, R4 ;  /* 0x00000004c9ea7221 */ /* 0x000fe20000010000 */
[-C--:B----4-:R-:W-:Y:S05]  /*64b0*/  HMMA.16816.F32.BF16 R84, R176, R168.reuse, R84 ;  /* 0x000000a8b054723c */ /* 0x090fea0000041854 */
[----:B------:R-:W-:Y:S01]  /*64c0*/  FADD.FTZ R233, R199, R5 ;  /* 0x00000005c7e97221 */ /* 0x000fe20000010000 */
[C---:B------:R-:W-:Y:S05]  /*64d0*/  HMMA.16816.F32.BF16 R88, R184.reuse, R168, R88 ;  /* 0x000000a8b858723c */ /* 0x040fea0000041858 */
[----:B------:R-:W-:Y:S01]  /*64e0*/  FADD.FTZ R232, R193, R3 ;  /* 0x00000003c1e87221 */ /* 0x000fe20000010000 */
        /* <DEDUP_REMOVED lines=17> */
[----:B------:R-:W-:Y:S01]  /*6600*/  HMMA.16816.F32.BF16 R128, R176, R174, R128 ;  /* 0x000000aeb080723c */ /* 0x000fe20000041880 */
[----:B------:R-:W-:Y:S11]  /*6610*/  @!UPT UIADD3 URZ, URZ, URZ, URZ ;  /* 0x0000003f3f3ff290 */ /* 0x000ff6000fffe03f */
[----:B------:R-:W-:Y:S01]  /*6620*/  @!UPT UIADD3 URZ, URZ, URZ, URZ ;  /* 0x0000003f3f3ff290 */ /* 0x000fe2000fffe03f */
[----:B------:R-:W-:Y:S11]  /*6630*/  @P0 BRA `(.L_x_1833) ;  /* 0xffffffd4007c0947 */ /* 0x000ff6000383ffff */
.L_x_1832:
[----:B------:R-:W1:Y:S01]  /*6640*/  SHFL.BFLY PT, R0, R234, 0x2, 0x1f ;  /* 0x0c401f00ea007f89 */ /* 0x000e6200000e0000 */
[----:B------:R-:W-:Y:S01]  /*6650*/  ULDC UR4, c[0x0][0x38c] ;  /* 0x0000e30000047ab9 */ /* 0x000fe20000000800 */
[----:B------:R-:W-:Y:S01]  /*6660*/  UMOV UR5, 0x400 ;  /* 0x0000040000057882 */ /* 0x000fe20000000000 */
[----:B------:R-:W-:Y:S01]  /*6670*/  BSSY B0, `(.L_x_1836) ;  /* 0x00001b1000007945 */ /* 0x000fe20003800000 */
[----:B------:R-:W2:Y:S04]  /*6680*/  SHFL.BFLY PT, R3, R233, 0x2, 0x1f ;  /* 0x0c401f00e9037f89 */ /* 0x000ea800000e0000 */
[----:B------:R-:W3:Y:S01]  /*6690*/  SHFL.BFLY PT, R2, R229, 0x2, 0x1f ;  /* 0x0c401f00e5027f89 */ /* 0x000ee200000e0000 */
[----:B------:R-:W4:Y:S01]  /*66a0*/  S2R R137, SR_TID.X ;  /* 0x0000000000897919 */ /* 0x000f220000002100 */
[----:B------:R-:W5:Y:S01]  /*66b0*/  S2R R172, SR_TID.X ;  /* 0x0000000000ac7919 */ /* 0x000f620000002100 */
[----:B-1----:R-:W-:-:S02]  /*66c0*/  FADD.FTZ R234, R0, R234 ;  /* 0x000000ea00ea7221 */ /* 0x002fc40000010000 */
[----:B------:R-:W1:Y:S01]  /*66d0*/  SHFL.BFLY PT, R0, R232, 0x2, 0x1f ;  /* 0x0c401f00e8007f89 */ /* 0x000e6200000e0000 */
[----:B--2---:R-:W-:-:S03]  /*66e0*/  FADD.FTZ R233, R3, R233 ;  /* 0x000000e903e97221 */ /* 0x004fc60000010000 */
[----:B------:R-:W2:Y:S01]  /*66f0*/  SHFL.BFLY PT, R4, R234, 0x1, 0x1f ;  /* 0x0c201f00ea047f89 */ /* 0x000ea200000e0000 */
[----:B---3--:R-:W-:-:S03]  /*6700*/  FADD.FTZ R229, R2, R229 ;  /* 0x000000e502e57221 */ /* 0x008fc60000010000 */
[----:B------:R-:W3:Y:S01]  /*6710*/  SHFL.BFLY PT, R3, R233, 0x1, 0x1f ;  /* 0x0c201f00e9037f89 */ /* 0x000ee200000e0000 */
[----:B----4-:R-:W-:-:S04]  /*6720*/  SHF.R.S32.HI R6, RZ, 0x1f, R137 ;  /* 0x0000001fff067819 */ /* 0x010fc80000011489 */
[----:B------:R-:W-:Y:S01]  /*6730*/  LEA.HI R6, R6, R137, RZ, 0x5 ;  /* 0x0000008906067211 */ /* 0x000fe200078f28ff */
[----:B-1----:R-:W-:Y:S01]  /*6740*/  FADD.FTZ R232, R0, R232 ;  /* 0x000000e800e87221 */ /* 0x002fe20000010000 */
[----:B------:R-:W-:Y:S02]  /*6750*/  MOV R0, 0x3f800000 ;  /* 0x3f80000000007802 */ /* 0x000fe40000000f00 */
[----:B-----5:R-:W-:Y:S01]  /*6760*/  SHF.R.S32.HI R138, RZ, 0x1f, R172 ;  /* 0x0000001fff8a7819 */ /* 0x020fe200000114ac */
[----:B--2---:R-:W-:Y:S01]  /*6770*/  FADD.FTZ R234, R234, R4 ;  /* 0x00000004eaea7221 */ /* 0x004fe20000010000 */
[----:B------:R-:W1:Y:S02]  /*6780*/  SHFL.BFLY PT, R2, R232, 0x1, 0x1f ;  /* 0x0c201f00e8027f89 */ /* 0x000e6400000e0000 */
[----:B------:R-:W-:Y:S01]  /*6790*/  LEA.HI R5, R138, R172, RZ, 0x2 ;  /* 0x000000ac8a057211 */ /* 0x000fe200078f10ff */
[----:B---3--:R-:W-:Y:S01]  /*67a0*/  FADD.FTZ R233, R233, R3 ;  /* 0x00000003e9e97221 */ /* 0x008fe20000010000 */
[----:B------:R-:W2:Y:S01]  /*67b0*/  SHFL.BFLY PT, R4, R229, 0x1, 0x1f ;  /* 0x0c201f00e5047f89 */ /* 0x000ea200000e0000 */
[----:B------:R-:W-:-:S02]  /*67c0*/  FSETP.NE.FTZ.AND P6, PT, R234, RZ, PT ;  /* 0x000000ffea00720b */ /* 0x000fc40003fd5000 */
[CC--:B------:R-:W-:Y:S02]  /*67d0*/  LEA.HI R173, R138.reuse, R172.reuse, RZ, 0x3 ;  /* 0x000000ac8aad7211 */ /* 0x0c0fe400078f18ff */
[----:B------:R-:W-:Y:S02]  /*67e0*/  FSETP.NE.FTZ.AND P5, PT, R233, RZ, PT ;  /* 0x000000ffe900720b */ /* 0x000fe40003fb5000 */
[----:B------:R-:W-:Y:S02]  /*67f0*/  SHF.R.S32.HI R132, RZ, 0x2, R5 ;  /* 0x00000002ff847819 */ /* 0x000fe40000011405 */
[----:B------:R-:W-:Y:S02]  /*6800*/  LEA.HI R138, R138, R172, RZ, 0x5 ;  /* 0x000000ac8a8a7211 */ /* 0x000fe400078f28ff */
[----:B------:R-:W-:-:S03]  /*6810*/  MOV R3, 0x3f800000 ;  /* 0x3f80000000037802 */ /* 0x000fc60000000f00 */
[----:B------:R-:W3:Y:S01]  /*6820*/  @P6 MUFU.RCP R0, R234 ;  /* 0x000000ea00006308 */ /* 0x000ee20000001000 */
[----:B-1----:R-:W-:Y:S01]  /*6830*/  FADD.FTZ R232, R232, R2 ;  /* 0x00000002e8e87221 */ /* 0x002fe20000010000 */
[----:B------:R-:W-:-:S06]  /*6840*/  LOP3.LUT R2, R6, 0xffffffe0, RZ, 0xc0, !PT ;  /* 0xffffffe006027812 */ /* 0x000fcc00078ec0ff */
[----:B------:R-:W1:Y:S01]  /*6850*/  @P5 MUFU.RCP R3, R233 ;  /* 0x000000e900035308 */ /* 0x000e620000001000 */
[----:B--2---:R-:W-:Y:S01]  /*6860*/  FADD.FTZ R229, R229, R4 ;  /* 0x00000004e5e57221 */ /* 0x004fe20000010000 */
[----:B------:R-:W-:Y:S02]  /*6870*/  IADD3 R137, -R2, R137, RZ ;  /* 0x0000008902897210 */ /* 0x000fe40007ffe1ff */
[----:B------:R-:W-:Y:S02]  /*6880*/  SHF.R.S32.HI R4, RZ, 0x1f, R5 ;  /* 0x0000001fff047819 */ /* 0x000fe40000011405 */
[----:B------:R-:W-:Y:S02]  /*6890*/  LOP3.LUT R2, R5, 0x3ffffffc, RZ, 0xc0, !PT ;  /* 0x3ffffffc05027812 */ /* 0x000fe400078ec0ff */
[----:B------:R-:W-:Y:S01]  /*68a0*/  FSETP.NE.FTZ.AND P4, PT, R232, RZ, PT ;  /* 0x000000ffe800720b */ /* 0x000fe20003f95000 */
[----:B---3--:R-:W-:Y:S01]  /*68b0*/  FMUL.FTZ R0, R0, UR4 ;  /* 0x0000000400007c20 */ /* 0x008fe20008410000 */
[----:B------:R-:W-:-:S02]  /*68c0*/  FSETP.NE.FTZ.AND P3, PT, R229, RZ, PT ;  /* 0x000000ffe500720b */ /* 0x000fc40003f75000 */
[----:B------:R-:W-:Y:S01]  /*68d0*/  LOP3.LUT R5, R173, 0xfffffff8, RZ, 0xc0, !PT ;  /* 0xfffffff8ad057812 */ /* 0x000fe200078ec0ff */
[----:B------:R-:W-:Y:S01]  /*68e0*/  FMUL.FTZ R144, R0, R144 ;  /* 0x0000009000907220 */ /* 0x000fe20000410000 */
[----:B------:R-:W-:Y:S01]  /*68f0*/  IADD3 R139, -R2, R172, RZ ;  /* 0x000000ac028b7210 */ /* 0x000fe20007ffe1ff */
        /* <DEDUP_REMOVED lines=33> */
[----:B-1----:R-:W-:Y:S01]  /*6b10*/  FMUL.FTZ R3, R3, UR4 ;  /* 0x0000000403037c20 */ /* 0x002fe20008410000 */
[----:B------:R-:W-:-:S02]  /*6b20*/  MOV R0, 0x3f800000 ;  /* 0x3f80000000007802 */ /* 0x000fc40000000f00 */
[----:B------:R-:W-:Y:S01]  /*6b30*/  LEA.HI R4, R4, R132, RZ, 0x3 ;  /* 0x0000008404047211 */ /* 0x000fe200078f18ff */
[C---:B------:R-:W-:Y:S01]  /*6b40*/  FMUL.FTZ R13, R3.reuse, R38 ;  /* 0x00000026030d7220 */ /* 0x040fe20000410000 */
[----:B------:R-:W1:Y:S01]  /*6b50*/  @P4 MUFU.RCP R2, R232 ;  /* 0x000000e800024308 */ /* 0x000e620000001000 */
[C---:B------:R-:W-:Y:S01]  /*6b60*/  FMUL.FTZ R10, R3.reuse, R39 ;  /* 0x00000027030a7220 */ /* 0x040fe20000410000 */
[----:B------:R-:W-:Y:S01]  /*6b70*/  LOP3.LUT R4, R4, 0xfffffff8, RZ, 0xc0, !PT ;  /* 0xfffffff804047812 */ /* 0x000fe200078ec0ff */
[C---:B------:R-:W-:Y:S01]  /*6b80*/  FMUL.FTZ R19, R3.reuse, R50 ;  /* 0x0000003203137220 */ /* 0x040fe20000410000 */
[C---:B------:R-:W-:Y:S01]  /*6b90*/  FMUL.FTZ R18, R3.reuse, R51 ;  /* 0x0000003303127220 */ /* 0x040fe20000410000 */
[C---:B------:R-:W-:Y:S01]  /*6ba0*/  FMUL.FTZ R21, R3.reuse, R55 ;  /* 0x0000003703157220 */ /* 0x040fe20000410000 */
[----:B------:R-:W-:Y:S01]  /*6bb0*/  IADD3 R132, R132, -R4, RZ ;  /* 0x8000000484847210 */ /* 0x000fe20007ffe0ff */
[C---:B------:R-:W-:Y:S01]  /*6bc0*/  FMUL.FTZ R26, R3.reuse, R67 ;  /* 0x00000043031a7220 */ /* 0x040fe20000410000 */
[----:B------:R-:W2:Y:S01]  /*6bd0*/  @P3 MUFU.RCP R0, R229 ;  /* 0x000000e500003308 */ /* 0x000ea20000001000 */
[----:B------:R-:W-:Y:S01]  /*6be0*/  F2FP.BF16.F32.PACK_AB R10, R10, R13 ;  /* 0x0000000d0a0a723e */ /* 0x000fe200000010ff */
[C---:B------:R-:W-:Y:S01]  /*6bf0*/  FMUL.FTZ R28, R3.reuse, R66 ;  /* 0x00000042031c7220 */ /* 0x040fe20000410000 */
[----:B------:R-:W-:Y:S01]  /*6c00*/  F2FP.BF16.F32.PACK_AB R13, R18, R19 ;  /* 0x00000013120d723e */ /* 0x000fe200000010ff */
[C---:B------:R-:W-:Y:S01]  /*6c10*/  FMUL.FTZ R146, R3.reuse, R146 ;  /* 0x0000009203927220 */ /* 0x040fe20000410000 */
[----:B------:R-:W-:Y:S01]  /*6c20*/  F2FP.BF16.F32.PACK_AB R22, R22, R52 ;  /* 0x000000341616723e */ /* 0x000fe200000010ff */
[----:B------:R-:W-:Y:S01]  /*6c30*/  FMUL.FTZ R4, R3, R147 ;  /* 0x0000009303047220 */ /* 0x000fe20000410000 */
[----:B------:R-:W-:Y:S01]  /*6c40*/  F2FP.BF16.F32.PACK_AB R19, R29, R32 ;  /* 0x000000201d13723e */ /* 0x000fe200000010ff */
[C---:B------:R-:W-:Y:S01]  /*6c50*/  FMUL.FTZ R154, R3.reuse, R154 ;  /* 0x0000009a039a7220 */ /* 0x040fe20000410000 */
[----:B-1----:R-:W-:Y:S01]  /*6c60*/  FMUL.FTZ R2, R2, UR4 ;  /* 0x0000000402027c20 */ /* 0x002fe20008410000 */
[----:B------:R-:W-:Y:S01]  /*6c70*/  SHF.R.S32.HI R32, RZ, 0x5, R138 ;  /* 0x00000005ff207819 */ /* 0x000fe2000001148a */
[C---:B------:R-:W-:Y:S01]  /*6c80*/  FMUL.FTZ R6, R3.reuse, R155 ;  /* 0x0000009b03067220 */ /* 0x040fe20000410000 */
[----:B------:R-:W-:Y:S01]  /*6c90*/  LOP3.LUT R52, R132, 0x1, RZ, 0xc0, !PT ;  /* 0x0000000184347812 */ /* 0x000fe200078ec0ff */
        /* <DEDUP_REMOVED lines=41> */
[C---:B------:R-:W-:Y:S01]  /*6f30*/  FMUL.FTZ R9, R2.reuse, R149 ;  /* 0x0000009502097220 */ /* 0x040fe20000410000 */
        /* <DEDUP_REMOVED lines=26> */
[----:B------:R-:W-:Y:S01]  /*70e0*/  R2P PR, R132, 0x6 ;  /* 0x0000000684007804 */ /* 0x000fe20000000000 */
[----:B-1----:R-:W-:Y:S01]  /*70f0*/  ULEA UR4, UR4, UR5, 0x18 ;  /* 0x0000000504047291 */ /* 0x002fe2000f8ec03f */
[----:B------:R-:W-:Y:S01]  /*7100*/  LEA R2, R32, R139, 0x9 ;  /* 0x0000008b20027211 */ /* 0x000fe200078e48ff */
[C---:B------:R-:W-:Y:S01]  /*7110*/  FMUL.FTZ R54, R3.reuse, R54 ;  /* 0x0000003603367220 */ /* 0x040fe20000410000 */
[----:B------:R-:W-:Y:S01]  /*7120*/  LEA.HI R0, R0, R0, RZ, 0x1d ;  /* 0x0000000000007211 */ /* 0x000fe200078fe8ff */
[C---:B------:R-:W-:Y:S01]  /*7130*/  FMUL.FTZ R70, R3.reuse, R70 ;  /* 0x0000004603467220 */ /* 0x040fe20000410000 */
[----:B------:R-:W-:Y:S01]  /*7140*/  ISETP.NE.U32.AND P0, PT, R52, 0x1, PT ;  /* 0x000000013400780c */ /* 0x000fe20003f05070 */
[C---:B------:R-:W-:Y:S01]  /*7150*/  FMUL.FTZ R71, R3.reuse, R71 ;  /* 0x0000004703477220 */ /* 0x040fe20000410000 */
[----:B------:R-:W-:Y:S01]  /*7160*/  LEA R0, R2, R0, 0x1 ;  /* 0x0000000002007211 */ /* 0x000fe200078e08ff */
[C---:B------:R-:W-:Y:S01]  /*7170*/  FMUL.FTZ R82, R3.reuse, R82 ;  /* 0x0000005203527220 */ /* 0x040fe20000410000 */
[----:B------:R-:W-:Y:S01]  /*7180*/  F2FP.BF16.F32.PACK_AB R4, R4, R146 ;  /* 0x000000920404723e */ /* 0x000fe200000010ff */
[----:B------:R-:W-:Y:S01]  /*7190*/  FMUL.FTZ R83, R3, R83 ;  /* 0x0000005303537220 */ /* 0x000fe20000410000 */
[----:B------:R-:W-:Y:S01]  /*71a0*/  LEA R0, R0, UR4, 0x1 ;  /* 0x0000000400007c11 */ /* 0x000fe2000f8e08ff */
[----:B------:R-:W-:Y:S01]  /*71b0*/  ULDC.U8 UR4, c[0x0][0x3d9] ;  /* 0x0000f64000047ab9 */ /* 0x000fe20000000000 */
[----:B------:R-:W-:Y:S01]  /*71c0*/  F2FP.BF16.F32.PACK_AB R29, R69, R68 ;  /* 0x00000044451d723e */ /* 0x000fe200000010ff */
[C---:B------:R-:W-:Y:S01]  /*71d0*/  FMUL.FTZ R86, R3.reuse, R86 ;  /* 0x0000005603567220 */ /* 0x040fe20000410000 */
[C---:B------:R-:W-:Y:S01]  /*71e0*/  IADD3 R2, R0.reuse, -0x10, RZ ;  /* 0xfffffff000027810 */ /* 0x040fe20007ffe0ff */
[C---:B------:R-:W-:Y:S01]  /*71f0*/  FMUL.FTZ R87, R3.reuse, R87 ;  /* 0x0000005703577220 */ /* 0x040fe20000410000 */
[----:B------:R-:W-:Y:S01]  /*7200*/  MOV R68, 0x20 ;  /* 0x0000002000447802 */ /* 0x000fe20000000f00 */
[C---:B------:R-:W-:Y:S01]  /*7210*/  FMUL.FTZ R98, R3.reuse, R98 ;  /* 0x0000006203627220 */ /* 0x040fe20000410000 */
[----:B------:R-:W-:Y:S01]  /*7220*/  @P0 IADD3 R2, R0, 0x10, RZ ;  /* 0x0000001000020810 */ /* 0x000fe20007ffe0ff */
        /* <DEDUP_REMOVED lines=14> */
[----:B------:R1:W-:Y:S01]  /*7310*/  STS [R0+0x400], R4 ;  /* 0x0004000400007388 */ /* 0x0003e20000000800 */
[----:B------:R-:W-:Y:S01]  /*7320*/  ISETP.NE.AND P0, PT, RZ, UR4, PT ;  /* 0x00000004ff007c0c */ /* 0x000fe2000bf05270 */
[----:B------:R-:W-:Y:S01]  /*7330*/  ULDC.U8 UR5, c[0x0][0x3d8] ;  /* 0x0000f60000057ab9 */ /* 0x000fe20000000000 */
[----:B------:R-:W-:Y:S01]  /*7340*/  F2FP.BF16.F32.PACK_AB R3, R153, R152 ;  /* 0x000000989903723e */ /* 0x000fe200000010ff */
[----:B------:R-:W-:Y:S01]  /*7350*/  STS [R0], R5 ;  /* 0x0000000500007388 */ /* 0x000fe20000000800 */
[----:B------:R-:W-:-:S02]  /*7360*/  F2FP.BF16.F32.PACK_AB R6, R6, R154 ;  /* 0x0000009a0606723e */ /* 0x000fc400000010ff */
[----:B------:R-:W-:Y:S01]  /*7370*/  F2FP.BF16.F32.PACK_AB R8, R8, R140 ;  /* 0x0000008c0808723e */ /* 0x000fe200000010ff */
[----:B------:R2:W-:Y:S01]  /*7380*/  STS [R2], R3 ;  /* 0x0000000302007388 */ /* 0x0005e20000000800 */
        /* <DEDUP_REMOVED lines=10> */
[----:B------:R-:W-:Y:S01]  /*7430*/  F2FP.BF16.F32.PACK_AB R16, R16, R44 ;  /* 0x0000002c1010723e */ /* 0x000fe200000010ff */
[----:B------:R5:W-:Y:S01]  /*7440*/  STS [R2+0x2000], R9 ;  /* 0x0020000902007388 */ /* 0x000be20000000800 */
[----:B-1----:R-:W-:Y:S02]  /*7450*/  SEL R4, R68, 0xffffffe0, !P1 ;  /* 0xffffffe044047807 */ /* 0x002fe40004800000 */
[----:B------:R-:W-:Y:S01]  /*7460*/  F2FP.BF16.F32.PACK_AB R23, R23, R46 ;  /* 0x0000002e1717723e */ /* 0x000fe200000010ff */
[----:B------:R1:W-:Y:S01]  /*7470*/  STS [R2+0x2400], R12 ;  /* 0x0024000c02007388 */ /* 0x0003e20000000800 */
[----:B------:R-:W-:-:S02]  /*7480*/  F2FP.BF16.F32.PACK_AB R21, R21, R54 ;  /* 0x000000361515723e */ /* 0x000fc400000010ff */
[----:B------:R-:W-:Y:S02]  /*7490*/  F2FP.BF16.F32.PACK_AB R18, R26, R28 ;  /* 0x0000001c1a12723e */ /* 0x000fe400000010ff */
[----:B--2---:R-:W-:Y:S02]  /*74a0*/  IADD3 R3, R0, R4, RZ ;  /* 0x0000000400037210 */ /* 0x004fe40007ffe0ff */
[----:B------:R-:W-:Y:S02]  /*74b0*/  F2FP.BF16.F32.PACK_AB R20, R20, R56 ;  /* 0x000000381414723e */ /* 0x000fe400000010ff */
[----:B---3--:R-:W-:Y:S01]  /*74c0*/  MOV R6, 0x40 ;  /* 0x0000004000067802 */ /* 0x008fe20000000f00 */
[----:B------:R-:W-:Y:S01]  /*74d0*/  STS [R3], R11 ;  /* 0x0000000b03007388 */ /* 0x000fe20000000800 */
[----:B------:R-:W-:Y:S02]  /*74e0*/  F2FP.BF16.F32.PACK_AB R24, R24, R58 ;  /* 0x0000003a1818723e */ /* 0x000fe400000010ff */
[----:B------:R-:W-:Y:S01]  /*74f0*/  SEL R6, R6, 0xffffffc0, !P2 ;  /* 0xffffffc006067807 */ /* 0x000fe20005000000 */
[----:B------:R2:W-:Y:S01]  /*7500*/  STS [R3+0x400], R10 ;  /* 0x0004000a03007388 */ /* 0x0005e20000000800 */
[----:B------:R-:W-:-:S02]  /*7510*/  F2FP.BF16.F32.PACK_AB R31, R31, R25 ;  /* 0x000000191f1f723e */ /* 0x000fc400000010ff */
[----:B----4-:R-:W-:Y:S02]  /*7520*/  IADD3 R7, R4, R2, RZ ;  /* 0x0000000204077210 */ /* 0x010fe40007ffe0ff */
[----:B------:R-:W-:Y:S02]  /*7530*/  IADD3 R5, R0, R6, RZ ;  /* 0x0000000600057210 */ /* 0x000fe40007ffe0ff */
[----:B------:R-:W-:Y:S01]  /*7540*/  IADD3 R8, R6, R2, RZ ;  /* 0x0000000206087210 */ /* 0x000fe20007ffe0ff */
[----:B------:R3:W-:Y:S01]  /*7550*/  STS [R7], R14 ;  /* 0x0000000e07007388 */ /* 0x0007e20000000800 */
[----:B------:R-:W-:Y:S01]  /*7560*/  F2FP.BF16.F32.PACK_AB R30, R30, R62 ;  /* 0x0000003e1e1e723e */ /* 0x000fe200000010ff */
[----:B-----5:R-:W4:Y:S01]  /*7570*/  @P5 MUFU.LG2 R9, R233 ;  /* 0x000000e900095308 */ /* 0x020f220000000c00 */
[----:B------:R-:W-:Y:S01]  /*7580*/  F2FP.BF16.F32.PACK_AB R28, R71, R70 ;  /* 0x00000046471c723e */ /* 0x000fe200000010ff */
[----:B------:R5:W-:Y:S01]  /*7590*/  STS [R7+0x400], R13 ;  /* 0x0004000d07007388 */ /* 0x000be20000000800 */
[----:B------:R-:W-:Y:S01]  /*75a0*/  IADD3 R4, R3, R6, RZ ;  /* 0x0000000603047210 */ /* 0x000fe20007ffe0ff */
[----:B-1----:R-:W1:Y:S01]  /*75b0*/  @P5 LDC R12, c[0x0][0x2e8] ;  /* 0x0000ba00ff0c5b82 */ /* 0x002e620000000800 */
[----:B------:R-:W-:Y:S01]  /*75c0*/  F2FP.BF16.F32.PACK_AB R26, R81, R80 ;  /* 0x00000050511a723e */ /* 0x000fe200000010ff */
[----:B------:R-:W-:Y:S01]  /*75d0*/  STS [R3+0x2000], R15 ;  /* 0x0020000f03007388 */ /* 0x000fe20000000800 */
[----:B------:R-:W-:-:S02]  /*75e0*/  F2FP.BF16.F32.PACK_AB R25, R83, R82 ;  /* 0x000000525319723e */ /* 0x000fc400000010ff */
[----:B------:R-:W-:Y:S01]  /*75f0*/  IADD3 R6, R7, R6, RZ ;  /* 0x0000000607067210 */ /* 0x000fe20007ffe0ff */
[----:B------:R4:W-:Y:S01]  /*7600*/  STS [R3+0x2400], R17 ;  /* 0x0024001103007388 */ /* 0x0009e20000000800 */
[----:B------:R-:W-:Y:S02]  /*7610*/  F2FP.BF16.F32.PACK_AB R27, R27, R72 ;  /* 0x000000481b1b723e */ /* 0x000fe400000010ff */
[----:B------:R-:W-:Y:S01]  /*7620*/  F2FP.BF16.F32.PACK_AB R51, R51, R74 ;  /* 0x0000004a3333723e */ /* 0x000fe200000010ff */
[----:B------:R4:W-:Y:S01]  /*7630*/  STS [R7+0x2000], R16 ;  /* 0x0020001007007388 */ /* 0x0009e20000000800 */
[----:B--2---:R-:W2:Y:S01]  /*7640*/  @P0 LDC.64 R10, c[0x0][0x2c0] ;  /* 0x0000b000ff0a0b82 */ /* 0x004ea20000000a00 */
[----:B------:R-:W-:Y:S02]  /*7650*/  F2FP.BF16.F32.PACK_AB R50, R50, R76 ;  /* 0x0000004c3232723e */ /* 0x000fe400000010ff */
[----:B------:R-:W-:Y:S01]  /*7660*/  STS [R7+0x2400], R23 ;  /* 0x0024001707007388 */ /* 0x000fe20000000800 */
[----:B------:R-:W-:-:S02]  /*7670*/  F2FP.BF16.F32.PACK_AB R49, R49, R78 ;  /* 0x0000004e3131723e */ /* 0x000fc400000010ff */
[----:B------:R-:W-:Y:S01]  /*7680*/  F2FP.BF16.F32.PACK_AB R48, R85, R84 ;  /* 0x000000545530723e */ /* 0x000fe200000010ff */
[----:B------:R-:W-:Y:S01]  /*7690*/  STS [R5], R22 ;  /* 0x0000001605007388 */ /* 0x000fe20000000800 */
[----:B------:R-:W-:Y:S01]  /*76a0*/  F2FP.BF16.F32.PACK_AB R47, R87, R86 ;  /* 0x00000056572f723e */ /* 0x000fe200000010ff */
[----:B---3--:R-:W-:Y:S01]  /*76b0*/  @P4 MUFU.LG2 R14, R232 ;  /* 0x000000e8000e4308 */ /* 0x008fe20000000c00 */
[----:B------:R-:W-:Y:S01]  /*76c0*/  F2FP.BF16.F32.PACK_AB R44, R97, R96 ;  /* 0x00000060612c723e */ /* 0x000fe200000010ff */
[----:B------:R-:W-:Y:S01]  /*76d0*/  STS [R5+0x400], R21 ;  /* 0x0004001505007388 */ /* 0x000fe20000000800 */
[----:B------:R-:W-:Y:S01]  /*76e0*/  F2FP.BF16.F32.PACK_AB R43, R99, R98 ;  /* 0x00000062632b723e */ /* 0x000fe200000010ff */
[----:B-----5:R-:W3:Y:S01]  /*76f0*/  @P6 LDC R13, c[0x0][0x2e8] ;  /* 0x0000ba00ff0d6b82 */ /* 0x020ee20000000800 */
        /* <DEDUP_REMOVED lines=8> */
[----:B------:R-:W-:Y:S01]  /*7780*/  STS [R5+0x2000], R20 ;  /* 0x0020001405007388 */ /* 0x000fe20000000800 */
[----:B------:R-:W-:Y:S02]  /*7790*/  F2FP.BF16.F32.PACK_AB R39, R39, R102 ;  /* 0x000000662727723e */ /* 0x000fe400000010ff */
[----:B------:R-:W-:Y:S01]  /*77a0*/  F2FP.BF16.F32.PACK_AB R36, R109, R108 ;  /* 0x0000006c6d24723e */ /* 0x000fe200000010ff */
[----:B------:R5:W-:Y:S01]  /*77b0*/  STS [R5+0x2400], R24 ;  /* 0x0024001805007388 */ /* 0x000be20000000800 */
[----:B------:R-:W-:Y:S01]  /*77c0*/  F2FP.BF16.F32.PACK_AB R35, R35, R110 ;  /* 0x0000006e2323723e */ /* 0x000fe200000010ff */
[----:B------:R-:W4:Y:S01]  /*77d0*/  @P4 LDC R16, c[0x0][0x2e8] ;  /* 0x0000ba00ff104b82 */ /* 0x000f220000000800 */
[----:B------:R-:W-:Y:S01]  /*77e0*/  ISETP.NE.AND P1, PT, RZ, UR5, PT ;  /* 0x00000005ff007c0c */ /* 0x000fe2000bf25270 */
[----:B------:R-:W-:Y:S01]  /*77f0*/  STS [R8+0x2000], R31 ;  /* 0x0020001f08007388 */ /* 0x000fe20000000800 */
[----:B------:R-:W-:-:S02]  /*7800*/  F2FP.BF16.F32.PACK_AB R38, R38, R104 ;  /* 0x000000682626723e */ /* 0x000fc400000010ff */
[----:B------:R-:W-:Y:S01]  /*7810*/  F2FP.BF16.F32.PACK_AB R37, R37, R106 ;  /* 0x0000006a2525723e */ /* 0x000fe200000010ff */
[----:B------:R-:W-:Y:S01]  /*7820*/  STS [R8+0x2400], R30 ;  /* 0x0024001e08007388 */ /* 0x000fe20000000800 */
[----:B------:R-:W-:Y:S02]  /*7830*/  F2FP.BF16.F32.PACK_AB R34, R34, R156 ;  /* 0x0000009c2222723e */ /* 0x000fe400000010ff */
[----:B------:R-:W-:Y:S01]  /*7840*/  F2FP.BF16.F32.PACK_AB R33, R33, R158 ;  /* 0x0000009e2121723e */ /* 0x000fe200000010ff */
[----:B------:R-:W-:Y:S01]  /*7850*/  STS [R4], R29 ;  /* 0x0000001d04007388 */ /* 0x000fe20000000800 */
[----:B------:R-:W-:Y:S02]  /*7860*/  ISETP.NE.OR P2, PT, RZ, UR4, !P1 ;  /* 0x00000004ff007c0c */ /* 0x000fe4000cf45670 */
        /* <DEDUP_REMOVED lines=8> */
[----:B------:R-:W-:Y:S01]  /*78f0*/  F2FP.BF16.F32.PACK_AB R55, R55, R114 ;  /* 0x000000723737723e */ /* 0x000fe200000010ff */
[----:B------:R-:W3:Y:S01]  /*7900*/  @!P2 LDC R15, c[0x0][0x2c4] ;  /* 0x0000b100ff0fab82 */ /* 0x000ee20000000800 */
        /* <DEDUP_REMOVED lines=15> */
[----:B-----5:R-:W-:Y:S01]  /*7a00*/  MOV R24, 0x7f800000 ;  /* 0x7f80000000187802 */ /* 0x020fe20000000f00 */
[----:B------:R-:W-:Y:S01]  /*7a10*/  STS [R0+0x4400], R47 ;  /* 0x0044002f00007388 */ /* 0x000fe20000000800 */
[----:B-1----:R-:W-:Y:S02]  /*7a20*/  MOV R25, 0x7f800000 ;  /* 0x7f80000000197802 */ /* 0x002fe40000000f00 */
[----:B------:R-:W-:Y:S01]  /*7a30*/  MOV R22, 0x7f800000 ;  /* 0x7f80000000167802 */ /* 0x000fe20000000f00 */
[----:B------:R-:W-:Y:S01]  /*7a40*/  STS [R2+0x4000], R44 ;  /* 0x0040002c02007388 */ /* 0x000fe20000000800 */
[----:B------:R-:W-:-:S03]  /*7a50*/  MOV R23, 0x7f800000 ;  /* 0x7f80000000177802 */ /* 0x000fc60000000f00 */
        /* <DEDUP_REMOVED lines=12> */
[----:B-----5:R-:W5:Y:S03]  /*7b20*/  @!P0 LDC R2, c[0x0][0x2e4] ;  /* 0x0000b900ff028b82 */ /* 0x020f660000000800 */
        /* <DEDUP_REMOVED lines=8> */
[----:B--2---:R-:W-:-:S02]  /*7bb0*/  @P0 IMAD R7, R11, R10, RZ ;  /* 0x0000000a0b070224 */ /* 0x004fc400078e02ff */
[----:B------:R-:W5:Y:S01]  /*7bc0*/  @!P0 LDC R11, c[0x0][0x2c4] ;  /* 0x0000b100ff0b8b82 */ /* 0x000f620000000800 */
[----:B------:R-:W-:Y:S01]  /*7bd0*/  STS [R5+0x6000], R56 ;  /* 0x0060003805007388 */ /* 0x000fe20000000800 */
[----:B------:R-:W2:Y:S03]  /*7be0*/  @P6 MUFU.LG2 R10, R234 ;  /* 0x000000ea000a6308 */ /* 0x000ea60000000c00 */
[----:B------:R1:W-:Y:S04]  /*7bf0*/  STS [R5+0x6400], R55 ;  /* 0x0064003705007388 */ /* 0x0003e80000000800 */
[----:B------:R-:W-:Y:S01]  /*7c00*/  STS [R8+0x6000], R52 ;  /* 0x0060003408007388 */ /* 0x000fe20000000800 */
[----:B----4-:R-:W-:-:S03]  /*7c10*/  SHF.R.S32.HI R27, RZ, 0x1f, R26 ;  /* 0x0000001fff1b7819 */ /* 0x010fc6000001141a */
[----:B------:R4:W-:Y:S01]  /*7c20*/  STS [R8+0x6400], R60 ;  /* 0x0064003c08007388 */ /* 0x0009e20000000800 */
[----:B------:R-:W2:Y:S03]  /*7c30*/  S2R R28, SR_CTAID.Z ;  /* 0x00000000001c7919 */ /* 0x000ea60000002700 */
[----:B------:R-:W-:Y:S01]  /*7c40*/  STS [R4+0x4000], R59 ;  /* 0x0040003b04007388 */ /* 0x000fe20000000800 */
[----:B-----5:R-:W-:-:S03]  /*7c50*/  @!P0 SEL R7, R11, R2, !P1 ;  /* 0x000000020b078207 */ /* 0x020fc60004800000 */
[----:B------:R-:W-:Y:S01]  /*7c60*/  STS [R4+0x4400], R62 ;  /* 0x0044003e04007388 */ /* 0x000fe20000000800 */
[----:B------:R-:W-:-:S03]  /*7c70*/  CS2R R2, SRZ ;  /* 0x0000000000027805 */ /* 0x000fc6000001ff00 */
[----:B------:R-:W-:Y:S01]  /*7c80*/  STS [R6+0x4000], R61 ;  /* 0x0040003d06007388 */ /* 0x000fe20000000800 */
[----:B-1----:R-:W-:Y:S01]  /*7c90*/  @P0 MOV R5, 0x1 ;  /* 0x0000000100050802 */ /* 0x002fe20000000f00 */
[----:B------:R-:W-:Y:S02]  /*7ca0*/  @!P0 IMAD R5, R7, R0, RZ ;  /* 0x0000000007058224 */ /* 0x000fe400078e02ff */
[C---:B---3--:R-:W-:Y:S01]  /*7cb0*/  @!P2 IMAD R0, R26.reuse, R15, RZ ;  /* 0x0000000f1a00a224 */ /* 0x048fe200078e02ff */
[----:B------:R-:W-:Y:S01]  /*7cc0*/  STS [R6+0x4400], R63 ;  /* 0x0044003f06007388 */ /* 0x000fe20000000800 */
[----:B------:R-:W1:Y:S01]  /*7cd0*/  @P3 MUFU.LG2 R15, R229 ;  /* 0x000000e5000f3308 */ /* 0x000e620000000c00 */
[----:B------:R-:W-:Y:S01]  /*7ce0*/  IMAD R5, R26, R5, RZ ;  /* 0x000000051a057224 */ /* 0x000fe200078e02ff */
[----:B----4-:R-:W3:Y:S01]  /*7cf0*/  @P0 LDC R8, c[0x0][0x2c0] ;  /* 0x0000b000ff080b82 */ /* 0x010ee20000000800 */
[----:B------:R-:W-:Y:S01]  /*7d00*/  STS [R4+0x6000], R64 ;  /* 0x0060004004007388 */ /* 0x000fe20000000800 */
[----:B------:R-:W-:-:S02]  /*7d10*/  @!P2 SHF.R.S32.HI R3, RZ, 0x1f, R0 ;  /* 0x0000001fff03a819 */ /* 0x000fc40000011400 */
[----:B------:R-:W-:Y:S01]  /*7d20*/  @!P2 MOV R2, R0 ;  /* 0x000000000002a202 */ /* 0x000fe20000000f00 */
[----:B------:R4:W-:Y:S04]  /*7d30*/  STS [R4+0x6400], R67 ;  /* 0x0064004304007388 */ /* 0x0009e80000000800 */
[----:B------:R-:W-:Y:S04]  /*7d40*/  STS [R6+0x6000], R66 ;  /* 0x0060004206007388 */ /* 0x000fe80000000800 */
[----:B------:R5:W-:Y:S01]  /*7d50*/  STS [R6+0x6400], R65 ;  /* 0x0064004106007388 */ /* 0x000be20000000800 */
[----:B------:R-:W-:Y:S01]  /*7d60*/  @!P0 MOV R8, 0x1 ;  /* 0x0000000100088802 */ /* 0x000fe20000000f00 */
[----:B----4-:R-:W-:Y:S01]  /*7d70*/  @P5 FMUL.FTZ R4, R9, 0.69314718246459960938 ;  /* 0x3f31721809045820 */ /* 0x010fe20000410000 */
[----:B------:R-:W-:-:S03]  /*7d80*/  SEL R9, R5, RZ, P2 ;  /* 0x000000ff05097207 */ /* 0x000fc60001000000 */
[----:B---3--:R-:W-:Y:S01]  /*7d90*/  IMAD R5, R29, R8, RZ ;  /* 0x000000081d057224 */ /* 0x008fe200078e02ff */
[----:B------:R-:W-:Y:S01]  /*7da0*/  BAR.SYNC.DEFER_BLOCKING 0x0 ;  /* 0x0000000000007b1d */ /* 0x000fe20000010000 */
[----:B------:R-:W-:Y:S01]  /*7db0*/  LOP3.LUT P2, RZ, R137, 0x3, RZ, 0xc0, !PT ;  /* 0x0000000389ff7812 */ /* 0x000fe2000784c0ff */
[----:B------:R-:W-:Y:S01]  /*7dc0*/  @P5 FFMA.FTZ R25, R135, R12, R4 ;  /* 0x0000000c87195223 */ /* 0x000fe20000010004 */
[----:B--2---:R-:W-:Y:S01]  /*7dd0*/  IMAD R4, R28, R7, R9 ;  /* 0x000000071c047224 */ /* 0x004fe200078e0209 */
[----:B------:R-:W-:Y:S01]  /*7de0*/  SHF.L.U32 R0, R5, 0x7, RZ ;  /* 0x0000000705007819 */ /* 0x000fe200000006ff */
[----:B-----5:R-:W-:Y:S01]  /*7df0*/  @P6 FMUL.FTZ R6, R10, 0.69314718246459960938 ;  /* 0x3f3172180a066820 */ /* 0x020fe20000410000 */
[----:B------:R-:W-:Y:S01]  /*7e00*/  @P4 FMUL.FTZ R7, R14, 0.69314718246459960938 ;  /* 0x3f3172180e074820 */ /* 0x000fe20000410000 */
[----:B------:R-:W-:Y:S02]  /*7e10*/  SHF.L.U32 R12, R172, 0x3, RZ ;  /* 0x00000003ac0c7819 */ /* 0x000fe400000006ff */
        /* <DEDUP_REMOVED lines=54> */
.L_x_1837:
[----:B------:R-:W-:Y:S05]  /*8180*/  BSYNC B0 ;  /* 0x0000000000007941 */ /* 0x000fea0003800000 */
.L_x_1836:
        /* <DEDUP_REMOVED lines=71> */
.L_x_1838:
        /* <DEDUP_REMOVED lines=16> */
.L_x_2940:


//--------------------- .text._ZN5flash16flash_fwd_kernelI23Flash_fwd_kernel_traitsILi128ELi128ELi32ELi4ELb0ELb0EN7cutlass10bfloat16_tE19Flash_kernel_traitsILi128ELi128ELi32ELi4ES3_EELb0ELb0ELb0ELb0ELb1ELb1ELb1ELb0EEEvNS_16Flash_fwd_paramsE --------------------------
	.section	.text._ZN5flash16flash_fwd_kernelI23Flash_fwd_kernel_traitsILi128ELi128ELi32ELi4ELb0ELb0EN7cutlass10bfloat16_tE19Flash_kernel_traitsILi128ELi128ELi32ELi4ES3_EELb0ELb0ELb0ELb0ELb1ELb1ELb1ELb0EEEvNS_16Flash_fwd_paramsE,"ax",@progbits
	.align	128
        .global         _ZN5flash16flash_fwd_kernelI23Flash_fwd_kernel_traitsILi128ELi128ELi32ELi4ELb0ELb0EN7cutlass10bfloat16_tE19Flash_kernel_traitsILi128ELi128ELi32ELi4ES3_EELb0ELb0ELb0ELb0ELb1ELb1ELb1ELb0EEEvNS_16Flash_fwd_paramsE
        .type           _ZN5flash16flash_fwd_kernelI23Flash_fwd_kernel_traitsILi128ELi128ELi32ELi4ELb0ELb0EN7cutlass10bfloat16_tE19Flash_kernel_traitsILi128ELi128ELi32ELi4ES3_EELb0ELb0ELb0ELb0ELb1ELb1ELb1ELb0EEEvNS_16Flash_fwd_paramsE,@function
        .size           _ZN5flash16flash_fwd_kernelI23Flash_fwd_kernel_traitsILi128ELi128ELi32ELi4ELb0ELb0EN7cutlass10bfloat16_tE19Flash_kernel_traitsILi128ELi128ELi32ELi4ES3_EELb0ELb0ELb0ELb0ELb1ELb1ELb1ELb0EEEvNS_16Flash_fwd_paramsE,(.L_x_2941 - _ZN5flash16flash_fwd_kernelI23Flash_fwd_kernel_traitsILi128ELi128ELi32ELi4ELb0ELb0EN7cutlass10bfloat16_tE19Flash_kernel_traitsILi128ELi128ELi32ELi4ES3_EELb0ELb0ELb0ELb0ELb1ELb1ELb1ELb0EEEvNS_16Flash_fwd_paramsE)
        .other          _ZN5flash16flash_fwd_kernelI23Flash_fwd_kernel_traitsILi128ELi128ELi32ELi4ELb0ELb0EN7cutlass10bfloat16_tE19Flash_kernel_traitsILi128ELi128ELi32ELi4ES3_EELb0ELb0ELb0ELb0ELb1ELb1ELb1ELb0EEEvNS_16Flash_fwd_paramsE,@"STO_CUDA_ENTRY STV_DEFAULT"
_ZN5flash16flash_fwd_kernelI23Flash_fwd_kernel_traitsILi128ELi128ELi32ELi4ELb0ELb0EN7cutlass10bfloat16_tE19Flash_kernel_traitsILi128ELi128ELi32ELi4ES3_EELb0ELb0ELb0ELb0ELb1ELb1ELb1ELb0EEEvNS_16Flash_fwd_paramsE:
.text._ZN5flash16flash_fwd_kernelI23Flash_fwd_kernel_traitsILi128ELi128ELi32ELi4ELb0ELb0EN7cutlass10bfloat16_tE19Flash_kernel_traitsILi128ELi128ELi32ELi4ES3_EELb0ELb0ELb0ELb0ELb1ELb1ELb1ELb0EEEvNS_16Flash_fwd_paramsE:
        /* <DEDUP_REMOVED lines=12> */
[----:B------:R-:W3:Y:S08]  /*00c0*/  @P0 LDC.64 R6, c[0x0][0x300] ;  /* 0x0000c000ff060b82 */ /* 0x000ef00000000a00 */
[----:B------:R-:W1:Y:S01]  /*00d0*/  @P3 LDC.64 R4, c[0x0][0x308] ;  /* 0x0000c200ff043b82 */ /* 0x000e620000000a00 */
[----:B---3--:R-:W-:-:S05]  /*00e0*/  @P0 IMAD.WIDE R2, R30, 0x4, R6 ;  /* 0x000000041e020825 */ /* 0x008fca00078e0206 */
        /* <DEDUP_REMOVED lines=59> */
[----:B------:R-:W-:Y:S01]  /*04a0*/  SHF.L.U32 R6, R6, 0x3, RZ ;  /* 0x0000000306067819 */ /* 0x000fe200000006ff */
[----:B------:R-:W-:Y:S01]  /*04b0*/  USHF.L.U64.HI UR4, UR6, 0x5, UR7 ;  /* 0x0000000506047899 */ /* 0x000fe20008010207 */
[----:B------:R-:W-:Y:S01]  /*04c0*/  LEA.HI R241, R28, R242, RZ, 0x5 ;  /* 0x000000f21cf17211 */ /* 0x000fe200078f28ff */
[----:B------:R-:W-:Y:S01]  /*04d0*/  IMAD R7, R32, UR5, R7 ;  /* 0x0000000520077c24 */ /* 0x000fe2000f8e0207 */
[----:B------:R-:W-:Y:S01]  /*04e0*/  LOP3.LUT R227, R8, 0x7ffffe00, R6, 0xf8, !PT ;  /* 0x7ffffe0008e37812 */ /* 0x000fe200078ef806 */
[----:B------:R-:W-:Y:S01]  /*04f0*/  UMOV UR5, 0x400 ;  /* 0x0000040000057882 */ /* 0x000fe20000000000 */
[----:B------:R-:W-:Y:S01]  /*0500*/  STL [R1+0x14], R120 ;  /* 0x0000147801007387 */ /* 0x000fe20000100800 */
[----:B-1----:R-:W-:Y:S01]  /*0510*/  SHF.R.S32.HI R10, RZ, 0x1f, R0 ;  /* 0x0000001fff0a7819 */ /* 0x002fe20000011400 */
[----:B--2---:R-:W-:Y:S01]  /*0520*/  VIADD R8, R9, 0xffffffe ;  /* 0x0ffffffe09087836 */ /* 0x004fe20000000000 */
[----:B------:R-:W-:Y:S01]  /*0530*/  ULEA UR5, UR10, UR5, 0x18 ;  /* 0x000000050a057291 */ /* 0x000fe2000f8ec03f */
[----:B------:R-:W-:Y:S01]  /*0540*/  IMAD.IADD R3, R3, 0x1, R7 ;  /* 0x0000000103037824 */ /* 0x000fe200078e0207 */
[----:B------:R-:W-:Y:S01]  /*0550*/  LEA.HI R21, R10, R0, RZ, 0x3 ;  /* 0x000000000a157211 */ /* 0x000fe200078f18ff */
[----:B------:R-:W-:Y:S01]  /*0560*/  IMAD.SHL.U32 R7, R24, 0x40, RZ ;  /* 0x0000004018077824 */ /* 0x000fe200078e00ff */
[----:B------:R1:W2:Y:S01]  /*0570*/  F2I.FTZ.U32.TRUNC.NTZ R9, R8 ;  /* 0x0000000800097305 */ /* 0x0002a2000021f000 */
[----:B------:R-:W-:Y:S01]  /*0580*/  IMAD.WIDE.U32 R2, R4, UR6, R2 ;  /* 0x0000000604027c25 */ /* 0x000fe2000f8e0002 */
[----:B------:R-:W-:Y:S01]  /*0590*/  LOP3.LUT R6, R21, 0xfffffff8, RZ, 0xc0, !PT ;  /* 0xfffffff815067812 */ /* 0x000fe200078ec0ff */
[----:B------:R-:W-:Y:S01]  /*05a0*/  ULDC.64 UR10, c[0x0][0x250] ;  /* 0x00009400000a7ab9 */ /* 0x000fe20000000a00 */
        /* <DEDUP_REMOVED lines=11> */
[----:B-1----:R-:W-:Y:S01]  /*0660*/  MOV R8, RZ ;  /* 0x000000ff00087202 */ /* 0x002fe20000000f00 */
[----:B------:R-:W-:Y:S01]  /*0670*/  USHF.L.U64.HI UR15, UR10, 0x5, UR11 ;  /* 0x000000050a0f7899 */ /* 0x000fe2000801020b */
        /* <DEDUP_REMOVED lines=41> */
[----:B------:R-:W-:Y:S01]  /*0910*/  @P4 IADD3 R10, R10, 0x1, RZ ;  /* 0x000000010a0a4810 */ /* 0x000fe20007ffe0ff */
        /* <DEDUP_REMOVED lines=37> */
[----:B------:R-:W-:Y:S01]  /*0b70*/  IADD3 R5, R3, R10, RZ ;  /* 0x0000000a03057210 */ /* 0x000fe20007ffe0ff */
[C---:B------:R-:W-:Y:S01]  /*0b80*/  IMAD.WIDE.U32 R34, R0.reuse, UR6, R6 ;  /* 0x0000000600227c25 */ /* 0x040fe2000f8e0006 */
[----:B------:R-:W-:Y:S02]  /*0b90*/  SHF.R.S32.HI R3, RZ, 0x1f, R11 ;  /* 0x0000001fff037819 */ /* 0x000fe4000001140b */
[----:B------:R-:W-:Y:S01]  /*0ba0*/  IADD3.X R9, R9, UR4, RZ, P1, !PT ;  /* 0x0000000409097c10 */ /* 0x000fe20008ffe4ff */
[----:B------:R-:W-:Y:S01]  /*0bb0*/  IMAD R10, R0, UR7, R4 ;  /* 0x00000007000a7c24 */ /* 0x000fe2000f8e0204 */
[----:B------:R-:W-:Y:S01]  /*0bc0*/  ULDC.64 UR6, c[0x0][0x218] ;  /* 0x0000860000067ab9 */ /* 0x000fe20000000a00 */
[----:B------:R-:W-:Y:S01]  /*0bd0*/  IMAD R6, R120, R11, RZ ;  /* 0x0000000b78067224 */ /* 0x000fe200078e02ff */
[----:B------:R-:W-:Y:S01]  /*0be0*/  STL.64 [R1+0x20], R34 ;  /* 0x0000202201007387 */ /* 0x000fe20000100a00 */
[----:B------:R-:W-:Y:S01]  /*0bf0*/  IMAD.IADD R119, R35, 0x1, R10 ;  /* 0x0000000123777824 */ /* 0x000fe200078e020a */
[----:B------:R-:W-:Y:S01]  /*0c00*/  UIADD3 UR4, UR5, 0x8000, URZ ;  /* 0x0000800005047890 */ /* 0x000fe2000fffe03f */
[----:B------:R-:W-:Y:S01]  /*0c10*/  IMAD.MOV.U32 R118, RZ, RZ, R34 ;  /* 0x000000ffff767224 */ /* 0x000fe200078e0022 */
[----:B------:R-:W-:Y:S01]  /*0c20*/  LDGSTS.E.BYPASS.LTC128B.128 [R227+0x3800], desc[UR16][R8.64] ;  /* 0x0380000008e37fae */ /* 0x000fe2000b901d50 */
[----:B------:R-:W-:-:S02]  /*0c30*/  IMAD.MOV.U32 R4, RZ, RZ, R2 ;  /* 0x000000ffff047224 */ /* 0x000fc400078e0002 */
[CC--:B------:R-:W-:Y:S01]  /*0c40*/  IMAD R2, R3.reuse, R117.reuse, R6 ;  /* 0x0000007503027224 */ /* 0x0c0fe200078e0206 */
[----:B------:R-:W-:Y:S01]  /*0c50*/  LDGSTS.E.BYPASS.LTC128B.128 [R227+0x7800], desc[UR16][R8.64+0x80] ;  /* 0x0780008008e37fae */ /* 0x000fe2000b901d50 */
[----:B------:R-:W-:Y:S02]  /*0c60*/  IMAD R3, R3, UR10, RZ ;  /* 0x0000000a03037c24 */ /* 0x000fe4000f8e02ff */
[C---:B------:R-:W-:Y:S01]  /*0c70*/  IMAD.WIDE.U32 R6, R11.reuse, R117, R118 ;  /* 0x000000750b067225 */ /* 0x040fe200078e0076 */
[----:B------:R-:W-:Y:S03]  /*0c80*/  STL [R1+0x10], R117 ;  /* 0x0000107501007387 */ /* 0x000fe60000100800 */
[----:B------:R-:W-:Y:S01]  /*0c90*/  IMAD R13, R11, UR11, R3 ;  /* 0x0000000b0b0d7c24 */ /* 0x000fe2000f8e0203 */
[----:B------:R-:W-:Y:S01]  /*0ca0*/  STL.64 [R1+0x8], R118 ;  /* 0x0000087601007387 */ /* 0x000fe20000100a00 */
[----:B------:R-:W-:-:S02]  /*0cb0*/  IMAD R3, R12, UR8, RZ ;  /* 0x000000080c037c24 */ /* 0x000fc4000f8e02ff */
[----:B------:R-:W-:Y:S01]  /*0cc0*/  IMAD.IADD R7, R7, 0x1, R2 ;  /* 0x0000000107077824 */ /* 0x000fe200078e0202 */
[----:B------:R-:W-:Y:S01]  /*0cd0*/  LEA R2, P0, R6, UR6, 0x1 ;  /* 0x0000000606027c11 */ /* 0x000fe2000f8008ff */
[----:B------:R-:W-:-:S03]  /*0ce0*/  IMAD.WIDE.U32 R14, R0, UR8, R4 ;  /* 0x00000008000e7c25 */ /* 0x000fc6000f8e0004 */
[----:B------:R-:W-:Y:S01]  /*0cf0*/  IADD3 R4, P1, R2, R117, RZ ;  /* 0x0000007502047210 */ /* 0x000fe20007f3e0ff */
[----:B------:R-:W-:Y:S01]  /*0d00*/  IMAD R5, R0, UR9, R3 ;  /* 0x0000000900057c24 */ /* 0x000fe2000f8e0203 */
[----:B------:R-:W-:Y:S01]  /*0d10*/  LEA.HI.X R3, R6, UR7, R7, 0x1, P0 ;  /* 0x0000000706037c11 */ /* 0x000fe200080f0c07 */
[----:B------:R-:W-:Y:S01]  /*0d20*/  IMAD.WIDE.U32 R10, R11, UR10, RZ ;  /* 0x0000000a0b0a7c25 */ /* 0x000fe2000f8e00ff */
[----:B------:R-:W-:Y:S01]  /*0d30*/  ULDC.64 UR8, c[0x0][0x220] ;  /* 0x0000880000087ab9 */ /* 0x000fe20000000a00 */
[----:B------:R-:W-:Y:S01]  /*0d40*/  STL.64 [R1+0x18], R14 ;  /* 0x0000180e01007387 */ /* 0x000fe20000100a00 */
[----:B------:R-:W-:Y:S01]  /*0d50*/  IADD3 R7, R15, R5, RZ ;  /* 0x000000050f077210 */ /* 0x000fe20007ffe0ff */
[----:B------:R-:W-:Y:S01]  /*0d60*/  IMAD.X R5, R3, 0x1, R120, P1 ;  /* 0x0000000103057824 */ /* 0x000fe200008e0678 */
[----:B------:R-:W-:Y:S01]  /*0d70*/  LEA R6, P0, R10, R14, 0x5 ;  /* 0x0000000e0a067211 */ /* 0x000fe200078028ff */
[----:B------:R-:W-:Y:S01]  /*0d80*/  LDGSTS.E.BYPASS.LTC128B.128 [R227+0x8000], desc[UR16][R2.64] ;  /* 0x0800000002e37fae */ /* 0x000fe2000b901d50 */
[----:B------:R-:W-:Y:S01]  /*0d90*/  IMAD.IADD R0, R11, 0x1, R13 ;  /* 0x000000010b007824 */ /* 0x000fe200078e020d */
[----:B------:R-:W-:-:S02]  /*0da0*/  LOP3.LUT P1, RZ, R25, 0x2, RZ, 0xc0, !PT ;  /* 0x0000000219ff7812 */ /* 0x000fc4000782c0ff */
[----:B------:R1:W-:Y:S02]  /*0db0*/  LDGSTS.E.BYPASS.LTC128B.128 [R227+0x9000], desc[UR16][R2.64+0x80] ;  /* 0x0900008002e37fae */ /* 0x0003e4000b901d50 */
[----:B------:R-:W-:Y:S01]  /*0dc0*/  LEA.HI.X R10, R10, R7, R0, 0x5, P0 ;  /* 0x000000070a0a7211 */ /* 0x000fe200000f2c00 */
[----:B------:R-:W-:Y:S01]  /*0dd0*/  IMAD.SHL.U32 R0, R25, 0x40, RZ ;  /* 0x0000004019007824 */ /* 0x000fe200078e00ff */
[----:B------:R-:W-:Y:S04]  /*0de0*/  LDGSTS.E.BYPASS.LTC128B.128 [R227+0x8800], desc[UR16][R4.64] ;  /* 0x0880000004e37fae */ /* 0x000fe8000b901d50 */
[----:B------:R2:W-:Y:S01]  /*0df0*/  LDGSTS.E.BYPASS.LTC128B.128 [R227+0x9800], desc[UR16][R4.64+0x80] ;  /* 0x0980008004e37fae */ /* 0x0005e2000b901d50 */
[----:B------:R-:W-:-:S03]  /*0e00*/  LOP3.LUT R0, R0, 0x1c0, RZ, 0xc0, !PT ;  /* 0x000001c000007812 */ /* 0x000fc600078ec0ff */
[----:B------:R-:W0:Y:S04]  /*0e10*/  LDGDEPBAR ;  /* 0x00000000000079af */ /* 0x000e280000000000 */
[----:B------:R3:W-:Y:S01]  /*0e20*/  STL [R1+0x28], R7 ;  /* 0x0000280701007387 */ /* 0x0007e20000100800 */
        /* <DEDUP_REMOVED lines=12> */
[----:B------:R-:W-:Y:S01]  /*0ef0*/  IMAD.MOV.U32 R3, RZ, RZ, 0x20 ;  /* 0x00000020ff037424 */ /* 0x000fe200078e00ff */
[----:B------:R-:W-:Y:S01]  /*0f00*/  IADD3 R6, P0, R4, UR14, RZ ;  /* 0x0000000e04067c10 */ /* 0x000fe2000ff1e0ff */
[----:B------:R-:W-:Y:S01]  /*0f10*/  IMAD.IADD R2, R2, 0x1, R115 ;  /* 0x0000000102027824 */ /* 0x000fe200078e0273 */
[----:B------:R-:W-:-:S02]  /*0f20*/  LEA R0, R23, R26, 0x9 ;  /* 0x0000001a17007211 */ /* 0x000fc400078e48ff */
[----:B---3--:R-:W-:Y:S02]  /*0f30*/  IADD3.X R7, R5, UR15, RZ, P0, !PT ;  /* 0x0000000f05077c10 */ /* 0x008fe400087fe4ff */
[----:B------:R-:W-:Y:S02]  /*0f40*/  LEA R213, R2, UR5, 0x1 ;  /* 0x0000000502d57c11 */ /* 0x000fe4000f8e08ff */
[----:B------:R-:W-:Y:S02]  /*0f50*/  LEA R28, R0, UR5, 0x1 ;  /* 0x00000005001c7c11 */ /* 0x000fe4000f8e08ff */
[----:B------:R-:W-:Y:S02]  /*0f60*/  LOP3.LUT P0, RZ, R24, 0x2, RZ, 0xc0, !PT ;  /* 0x0000000218ff7812 */ /* 0x000fe4000780c0ff */
[----:B------:R-:W-:Y:S01]  /*0f70*/  LEA R222, R0, UR4, 0x1 ;  /* 0x0000000400de7c11 */ /* 0x000fe2000f8e08ff */
[----:B------:R-:W-:Y:S01]  /*0f80*/  ULDC UR4, c[0x0][0x39c] ;  /* 0x0000e70000047ab9 */ /* 0x000fe20000000800 */
[----:B------:R-:W-:-:S02]  /*0f90*/  SEL R3, R3, 0xffffffe0, !P1 ;  /* 0xffffffe003037807 */ /* 0x000fc40004800000 */
[----:B------:R-:W-:Y:S01]  /*0fa0*/  MOV R2, 0x40 ;  /* 0x0000004000027802 */ /* 0x000fe20000000f00 */
[----:B------:R-:W-:Y:S01]  /*0fb0*/  @!PT LDS RZ, [RZ] ;  /* 0x00000000fffff984 */ /* 0x000fe20000000800 */
[----:B------:R-:W-:Y:S01]  /*0fc0*/  @!PT LDS RZ, [RZ] ;  /* 0x00000000fffff984 */ /* 0x000fe20000000800 */
[----:B------:R-:W-:Y:S01]  /*0fd0*/  @!PT LDS RZ, [RZ] ;  /* 0x00000000fffff984 */ /* 0x000fe20000000800 */
[----:B------:R-:W-:Y:S01]  /*0fe0*/  LDGSTS.E.BYPASS.LTC128B.128 [R227+0xa000], desc[UR16][R4.64] ;  /* 0x0a00000004e37fae */ /* 0x000fe2000b901d50 */
[C---:B------:R-:W-:Y:S01]  /*0ff0*/  VIADD R223, R222.reuse, 0x20 ;  /* 0x00000020dedf7836 */ /* 0x040fe20000000000 */
[----:B------:R-:W-:Y:S01]  /*1000*/  LOP3.LUT P1, RZ, R25, 0x4, RZ, 0xc0, !PT ;  /* 0x0000000419ff7812 */ /* 0x000fe2000782c0ff */
[----:B------:R-:W-:Y:S01]  /*1010*/  IMAD.IADD R215, R213, 0x1, R3 ;  /* 0x00000001d5d77824 */ /* 0x000fe200078e0203 */
[----:B------:R-:W-:Y:S02]  /*1020*/  LDGSTS.E.BYPASS.LTC128B.128 [R227+0xb000], desc[UR16][R4.64+0x80] ;  /* 0x0b00008004e37fae */ /* 0x000fe4000b901d50 */
[----:B------:R-:W-:Y:S01]  /*1030*/  @P0 VIADD R223, R222, 0xffffffe0 ;  /* 0xffffffe0dedf0836 */ /* 0x000fe20000000000 */
[----:B------:R-:W-:Y:S01]  /*1040*/  LOP3.LUT P0, RZ, R24, 0x4, RZ, 0xc0, !PT ;  /* 0x0000000418ff7812 */ /* 0x000fe2000780c0ff */
[----:B------:R-:W-:Y:S03]  /*1050*/  LDGSTS.E.BYPASS.LTC128B.128 [R227+0xa800], desc[UR16][R6.64] ;  /* 0x0a80000006e37fae */ /* 0x000fe6000b901d50 */
[C---:B------:R-:W-:Y:S01]  /*1060*/  SEL R0, R2.reuse, 0xffffffc0, !P0 ;  /* 0xffffffc002007807 */ /* 0x040fe20004000000 */
[----:B------:R1:W-:Y:S01]  /*1070*/  LDGSTS.E.BYPASS.LTC128B.128 [R227+0xb800], desc[UR16][R6.64+0x80] ;  /* 0x0b80008006e37fae */ /* 0x0003e2000b901d50 */
[----:B------:R-:W-:-:S02]  /*1080*/  SEL R2, R2, 0xffffffc0, !P1 ;  /* 0xffffffc002027807 */ /* 0x000fc40004800000 */
[----:B------:R-:W-:Y:S01]  /*1090*/  ISETP.GE.AND P0, PT, R114, 0x21, PT ;  /* 0x000000217200780c */ /* 0x000fe20003f06270 */
[----:B------:R-:W-:Y:S01]  /*10a0*/  LDSM.16.M88.4 R16, [R213] ;  /* 0x00000000d510783b */ /* 0x000fe20000000200 */
[----:B------:R-:W-:Y:S02]  /*10b0*/  IMAD.IADD R220, R222, 0x1, R0 ;  /* 0x00000001dedc7824 */ /* 0x000fe400078e0200 */
[--C-:B------:R-:W-:Y:S01]  /*10c0*/  IMAD.IADD R221, R213, 0x1, R2.reuse ;  /* 0x00000001d5dd7824 */ /* 0x100fe200078e0202 */
[----:B------:R-:W2:Y:S01]  /*10d0*/  LDSM.16.M88.4 R20, [R28+0x8000] ;  /* 0x008000001c14783b */ /* 0x000ea20000000200 */
[----:B------:R-:W-:Y:S02]  /*10e0*/  IMAD.IADD R218, R0, 0x1, R223 ;  /* 0x0000000100da7824 */ /* 0x000fe400078e02df */
[----:B------:R-:W-:Y:S01]  /*10f0*/  IMAD.IADD R219, R215, 0x1, R2 ;  /* 0x00000001d7db7824 */ /* 0x000fe200078e0202 */
[----:B------:R-:W3:Y:S04]  /*1100*/  LDSM.16.M88.4 R12, [R213+0x2000] ;  /* 0x00200000d50c783b */ /* 0x000ee80000000200 */
[----:B------:R-:W-:Y:S04]  /*1110*/  LDSM.16.M88.4 R8, [R215] ;  /* 0x00000000d708783b */ /* 0x000fe80000000200 */
[----:B------:R-:W4:Y:S04]  /*1120*/  LDSM.16.M88.4 R32, [R223] ;  /* 0x00000000df20783b */ /* 0x000f280000000200 */
[----:B------:R-:W-:Y:S04]  /*1130*/  LDSM.16.M88.4 R56, [R220] ;  /* 0x00000000dc38783b */ /* 0x000fe80000000200 */
[----:B-1----:R-:W1:Y:S04]  /*1140*/  LDSM.16.M88.4 R4, [R215+0x2000] ;  /* 0x00200000d704783b */ /* 0x002e680000000200 */
[----:B------:R-:W-:Y:S04]  /*1150*/  LDSM.16.M88.4 R44, [R221] ;  /* 0x00000000dd2c783b */ /* 0x000fe80000000200 */
[----:B------:R-:W1:Y:S04]  /*1160*/  LDSM.16.M88.4 R60, [R28+0x8800] ;  /* 0x008800001c3c783b */ /* 0x000e680000000200 */
[----:B------:R-:W1:Y:S04]  /*1170*/  LDSM.16.M88.4 R24, [R221+0x2000] ;  /* 0x00200000dd18783b */ /* 0x000e680000000200 */
        /* <DEDUP_REMOVED lines=8> */
[----:B------:R-:W-:Y:S01]  /*1200*/  LDSM.16.M88.4 R28, [R28+0x9800] ;  /* 0x009800001c1c783b */ /* 0x000fe20000000200 */
[----:B------:R-:W-:Y:S03]  /*1210*/  HMMA.16816.F32.BF16 R80, R16, R22, RZ ;  /* 0x000000161050723c */ /* 0x000fe600000418ff */
[----:B------:R-:W0:Y:S03]  /*1220*/  LDGDEPBAR ;  /* 0x00000000000079af */ /* 0x000e260000000000 */
[-C--:B----4-:R-:W-:Y:S01]  /*1230*/  HMMA.16816.F32.BF16 R48, R8, R32.reuse, R40 ;  /* 0x000000200830723c */ /* 0x090fe20000041828 */
[----:B------:R-:W3:Y:S05]  /*1240*/  LDSM.16.M88.4 R40, [R219+0x2000] ;  /* 0x00200000db28783b */ /* 0x000eea0000000200 */
[----:B-1----:R-:W-:Y:S06]  /*1250*/  HMMA.16816.F32.BF16 R36, R4, R32, R36 ;  /* 0x000000200424723c */ /* 0x002fec0000041824 */
[C---:B------:R-:W-:Y:S06]  /*1260*/  HMMA.16816.F32.BF16 R92, R12.reuse, R60, RZ ;  /* 0x0000003c0c5c723c */ /* 0x040fec00000418ff */
[----:B------:R-:W-:Y:S06]  /*1270*/  HMMA.16816.F32.BF16 R84, R12, R62, RZ ;  /* 0x0000003e0c54723c */ /* 0x000fec00000418ff */
[----:B------:R-:W-:Y:S01]  /*1280*/  HMMA.16816.F32.BF16 R88, R44, R56, R48 ;  /* 0x000000382c58723c */ /* 0x000fe20000041830 */
[----:B------:R-:W1:Y:S05]  /*1290*/  LDSM.16.M88.4 R48, [R213+0x4000] ;  /* 0x00400000d530783b */ /* 0x000e6a0000000200 */
[----:B------:R-:W-:Y:S06]  /*12a0*/  HMMA.16816.F32.BF16 R76, R16, R60, RZ ;  /* 0x0000003c104c723c */ /* 0x000fec00000418ff */
[----:B------:R-:W-:Y:S01]  /*12b0*/  HMMA.16816.F32.BF16 R96, R24, R56, R36 ;  /* 0x000000381860723c */ /* 0x000fe20000041824 */
[----:B------:R-:W-:Y:S05]  /*12c0*/  LDSM.16.M88.4 R36, [R213+0x6000] ;  /* 0x00600000d524783b */ /* 0x000fea0000000200 */
[-C--:B------:R-:W-:Y:S01]  /*12d0*/  HMMA.16816.F32.BF16 R20, R4, R34.reuse, R72 ;  /* 0x000000220414723c */ /* 0x080fe20000041848 */
[----:B------:R-:W4:Y:S05]  /*12e0*/  LDSM.16.M88.4 R72, [R220+0x800] ;  /* 0x00080000dc48783b */ /* 0x000f2a0000000200 */
[----:B------:R-:W-:Y:S01]  /*12f0*/  HMMA.16816.F32.BF16 R12, R8, R34, R80 ;  /* 0x00000022080c723c */ /* 0x000fe20000041850 */
[----:B------:R-:W4:Y:S04]  /*1300*/  LDSM.16.M88.4 R32, [R215+0x4000] ;  /* 0x00400000d720783b */ /* 0x000f280000000200 */
[----:B------:R-:W-:Y:S01]  /*1310*/  LDSM.16.M88.4 R80, [R220+0x1000] ;  /* 0x00100000dc50783b */ /* 0x000fe20000000200 */
[----:B--2---:R-:W-:Y:S06]  /*1320*/  HMMA.16816.F32.BF16 R88, R52, R68, R88 ;  /* 0x000000443458723c */ /* 0x004fec0000041858 */
[----:B------:R-:W-:Y:S06]  /*1330*/  HMMA.16816.F32.BF16 R16, R16, R62, RZ ;  /* 0x0000003e1010723c */ /* 0x000fec00000418ff */
[C---:B------:R-:W-:Y:S06]  /*1340*/  HMMA.16816.F32.BF16 R92, R4.reuse, R64, R92 ;  /* 0x00000040045c723c */ /* 0x040fec000004185c */
[----:B------:R-:W-:Y:S06]  /*1350*/  HMMA.16816.F32.BF16 R84, R4, R66, R84 ;  /* 0x000000420454723c */ /* 0x000fec0000041854 */
[----:B------:R-:W-:Y:S06]  /*1360*/  HMMA.16816.F32.BF16 R108, R8, R64, R76 ;  /* 0x00000040086c723c */ /* 0x000fec000004184c */
[----:B---3--:R-:W-:Y:S06]  /*1370*/  HMMA.16816.F32.BF16 R76, R40, R68, R96 ;  /* 0x00000044284c723c */ /* 0x008fec0000041860 */
[-C--:B------:R-:W-:Y:S01]  /*1380*/  HMMA.16816.F32.BF16 R60, R24, R58.reuse, R20 ;  /* 0x0000003a183c723c */ /* 0x080fe20000041814 */
[----:B------:R-:W-:Y:S05]  /*1390*/  LDSM.16.M88.4 R20, [R215+0x6000] ;  /* 0x00600000d714783b */ /* 0x000fea0000000200 */
[----:B------:R-:W-:Y:S01]  /*13a0*/  HMMA.16816.F32.BF16 R4, R44, R58, R12 ;  /* 0x0000003a2c04723c */ /* 0x000fe2000004180c */
[----:B------:R-:W2:Y:S05]  /*13b0*/  LDSM.16.M88.4 R56, [R218+0x800] ;  /* 0x00080000da38783b */ /* 0x000eaa0000000200 */
[----:B-1----:R-:W-:Y:S06]  /*13c0*/  HMMA.16816.F32.BF16 R12, R48, R100, R88 ;  /* 0x00000064300c723c */ /* 0x002fec0000041858 */
[----:B------:R-:W-:Y:S01]  /*13d0*/  HMMA.16816.F32.BF16 R64, R8, R66, R16 ;  /* 0x000000420840723c */ /* 0x000fe20000041810 */
[----:B------:R-:W1:Y:S04]  /*13e0*/  LDSM.16.M88.4 R16, [R221+0x4000] ;  /* 0x00400000dd10783b */ /* 0x000e680000000200 */
[----:B------:R-:W-:Y:S01]  /*13f0*/  LDSM.16.M88.4 R8, [R219+0x4000] ;  /* 0x00400000db08783b */ /* 0x000fe20000000200 */
[C---:B----4-:R-:W-:Y:S06]  /*1400*/  HMMA.16816.F32.BF16 R88, R24.reuse, R72, R92 ;  /* 0x000000481858723c */ /* 0x050fec000004185c */
[----:B------:R-:W-:Y:S06]  /*1410*/  HMMA.16816.F32.BF16 R84, R24, R74, R84 ;  /* 0x0000004a1854723c */ /* 0x000fec0000041854 */
[----:B------:R-:W-:Y:S06]  /*1420*/  HMMA.16816.F32.BF16 R24, R36, R100, R76 ;  /* 0x000000642418723c */ /* 0x000fec000004184c */
[-C--:B------:R-:W-:Y:S01]  /*1430*/  HMMA.16816.F32.BF16 R92, R40, R70.reuse, R60 ;  /* 0x00000046285c723c */ /* 0x080fe2000004183c */
[----:B------:R-:W-:Y:S05]  /*1440*/  LDSM.16.M88.4 R60, [R218+0x1000] ;  /* 0x00100000da3c783b */ /* 0x000fea0000000200 */
[----:B------:R-:W-:Y:S06]  /*1450*/  HMMA.16816.F32.BF16 R68, R52, R70, R4 ;  /* 0x000000463444723c */ /* 0x000fec0000041804 */
[----:B------:R-:W-:Y:S01]  /*1460*/  HMMA.16816.F32.BF16 R4, R32, R104, R12 ;  /* 0x000000682004723c */ /* 0x000fe2000004180c */
[----:B------:R-:W3:Y:S05]  /*1470*/  LDSM.16.M88.4 R12, [R221+0x6000] ;  /* 0x00600000dd0c783b */ /* 0x000eea0000000200 */
[----:B------:R-:W-:Y:S06]  /*1480*/  HMMA.16816.F32.BF16 R76, R44, R72, R108 ;  /* 0x000000482c4c723c */ /* 0x000fec000004186c */
[C---:B--2---:R-:W-:Y:S06]  /*1490*/  HMMA.16816.F32.BF16 R88, R40.reuse, R56, R88 ;  /* 0x000000382858723c */ /* 0x044fec0000041858 */
[----:B------:R-:W-:Y:S06]  /*14a0*/  HMMA.16816.F32.BF16 R40, R40, R58, R84 ;  /* 0x0000003a2828723c */ /* 0x000fec0000041854 */
[----:B------:R-:W-:Y:S06]  /*14b0*/  HMMA.16816.F32.BF16 R24, R20, R104, R24 ;  /* 0x000000681418723c */ /* 0x000fec0000041818 */
[----:B------:R-:W-:Y:S06]  /*14c0*/  HMMA.16816.F32.BF16 R72, R44, R74, R64 ;  /* 0x0000004a2c48723c */ /* 0x000fec0000041840 */
[----:B-1----:R-:W-:Y:S01]  /*14d0*/  HMMA.16816.F32.BF16 R64, R16, R80, R4 ;  /* 0x000000501040723c */ /* 0x002fe20000041804 */
[----:B------:R-:W1:Y:S05]  /*14e0*/  LDSM.16.M88.4 R4, [R219+0x6000] ;  /* 0x00600000db04783b */ /* 0x000e6a0000000200 */
[----:B------:R-:W-:Y:S06]  /*14f0*/  HMMA.16816.F32.BF16 R44, R48, R102, R68 ;  /* 0x00000066302c723c */ /* 0x000fec0000041844 */
[----:B------:R-:W-:Y:S06]  /*1500*/  HMMA.16816.F32.BF16 R76, R52, R56, R76 ;  /* 0x00000038344c723c */ /* 0x000fec000004184c */
[C---:B------:R-:W-:Y:S06]  /*1510*/  HMMA.16816.F32.BF16 R68, R36.reuse, R102, R92 ;  /* 0x000000662444723c */ /* 0x040fec000004185c */
[C---:B------:R-:W-:Y:S06]  /*1520*/  HMMA.16816.F32.BF16 R88, R36.reuse, R28, R88 ;  /* 0x0000001c2458723c */ /* 0x040fec0000041858 */
[----:B------:R-:W-:Y:S01]  /*1530*/  HMMA.16816.F32.BF16 R84, R36, R30, R40 ;  /* 0x0000001e2454723c */ /* 0x000fe20000041828 */
[----:B------:R-:W2:Y:S05]  /*1540*/  LDSM.16.M88.4 R36, [R223+0x1800] ;  /* 0x00180000df24783b */ /* 0x000eaa0000000200 */
[----:B---3--:R-:W-:Y:S06]  /*1550*/  HMMA.16816.F32.BF16 R24, R12, R80, R24 ;  /* 0x000000500c18723c */ /* 0x008fec0000041818 */
[----:B------:R-:W-:Y:S06]  /*1560*/  HMMA.16816.F32.BF16 R40, R32, R106, R44 ;  /* 0x0000006a2028723c */ /* 0x000fec000004182c */
[----:B------:R-:W-:Y:S06]  /*1570*/  HMMA.16816.F32.BF16 R72, R52, R58, R72 ;  /* 0x0000003a3448723c */ /* 0x000fec0000041848 */
[----:B------:R-:W-:Y:S06]  /*1580*/  HMMA.16816.F32.BF16 R52, R48, R28, R76 ;  /* 0x0000001c3034723c */ /* 0x000fec000004184c */
[----:B------:R-:W-:Y:S06]  /*1590*/  HMMA.16816.F32.BF16 R56, R8, R60, R64 ;  /* 0x0000003c0838723c */ /* 0x000fec0000041840 */
[----:B------:R-:W-:Y:S06]  /*15a0*/  HMMA.16816.F32.BF16 R44, R20, R106, R68 ;  /* 0x0000006a142c723c */ /* 0x000fec0000041844 */
[----:B-1----:R-:W-:Y:S01]  /*15b0*/  HMMA.16816.F32.BF16 R64, R4, R60, R24 ;  /* 0x0000003c0440723c */ /* 0x002fe20000041818 */
[----:B------:R-:W1:Y:S05]  /*15c0*/  LDSM.16.M88.4 R24, [R220+0x1800] ;  /* 0x00180000dc18783b */ /* 0x000e6a0000000200 */
[----:B------:R-:W-:Y:S06]  /*15d0*/  HMMA.16816.F32.BF16 R40, R16, R82, R40 ;  /* 0x000000521028723c */ /* 0x000fec0000041828 */
[----:B------:R-:W-:Y:S01]  /*15e0*/  HMMA.16816.F32.BF16 R72, R48, R30, R72 ;  /* 0x0000001e3048723c */ /* 0x000fe20000041848 */
[----:B------:R-:W-:Y:S01]  /*15f0*/  FMUL.FTZ R0, R56, UR4 ;  /* 0x0000000438007c20 */ /* 0x000fe20008410000 */
[----:B------:R-:W3:Y:S01]  /*1600*/  LDSM.16.M88.4 R28, [R218+0x1800] ;  /* 0x00180000da1c783b */ /* 0x000ee20000000200 */
[----:B------:R-:W-:-:S04]  /*1610*/  DEPBAR.LE SB0, 0x0 ;  /* 0x000080000000791a */ /* 0x000fc80000000000 */
[----:B--2---:R-:W-:Y:S01]  /*1620*/  HMMA.16816.F32.BF16 R48, R32, R36, R52 ;  /* 0x000000242030723c */ /* 0x004fe20000041834 */
[----:B------:R2:W-:Y:S05]  /*1630*/  MUFU.TANH R76, R0 ;  /* 0x00000000004c7308 */ /* 0x0005ea0000002400 */
[----:B------:R-:W-:Y:S06]  /*1640*/  HMMA.16816.F32.BF16 R44, R12, R82, R44 ;  /* 0x000000520c2c723c */ /* 0x000fec000004182c */
[----:B------:R-:W-:Y:S01]  /*1650*/  HMMA.16816.F32.BF16 R52, R20, R36, R88 ;  /* 0x000000241434723c */ /* 0x000fe20000041858 */
[----:B--2---:R-:W-:-:S05]  /*1660*/  FMUL.FTZ R0, R57, UR4 ;  /* 0x0000000439007c20 */ /* 0x004fca0008410000 */
[----:B------:R-:W-:Y:S01]  /*1670*/  HMMA.16816.F32.BF16 R68, R8, R62, R40 ;  /* 0x0000003e0844723c */ /* 0x000fe20000041828 */
[----:B------:R2:W4:Y:S05]  /*1680*/  MUFU.TANH R77, R0 ;  /* 0x00000000004d7308 */ /* 0x00052a0000002400 */
[----:B-1----:R-:W-:Y:S06]  /*1690*/  HMMA.16816.F32.BF16 R48, R16, R24, R48 ;  /* 0x000000181030723c */ /* 0x002fec0000041830 */
[----:B------:R-:W-:Y:S06]  /*16a0*/  HMMA.16816.F32.BF16 R44, R4, R62, R44 ;  /* 0x0000003e042c723c */ /* 0x000fec000004182c */
[----:B------:R-:W-:Y:S01]  /*16b0*/  HMMA.16816.F32.BF16 R32, R32, R38, R72 ;  /* 0x000000262020723c */ /* 0x000fe20000041848 */
[----:B--2---:R-:W-:-:S04]  /*16c0*/  FMUL.FTZ R0, R58, UR4 ;  /* 0x000000043a007c20 */ /* 0x004fc80008410000 */
[----:B------:R1:W-:Y:S01]  /*16d0*/  MUFU.TANH R79, R0 ;  /* 0x00000000004f7308 */ /* 0x0003e20000002400 */
[----:B------:R-:W-:Y:S06]  /*16e0*/  HMMA.16816.F32.BF16 R40, R12, R24, R52 ;  /* 0x000000180c28723c */ /* 0x000fec0000041834 */
[----:B------:R-:W-:Y:S06]  /*16f0*/  HMMA.16816.F32.BF16 R36, R20, R38, R84 ;  /* 0x000000261424723c */ /* 0x000fec0000041854 */
[----:B---3--:R-:W-:Y:S01]  /*1700*/  HMMA.16816.F32.BF16 R48, R8, R28, R48 ;  /* 0x0000001c0830723c */ /* 0x008fe20000041830 */
[----:B-1----:R-:W-:-:S05]  /*1710*/  FMUL.FTZ R0, R59, UR4 ;  /* 0x000000043b007c20 */ /* 0x002fca0008410000 */
[----:B------:R-:W-:Y:S01]  /*1720*/  HMMA.16816.F32.BF16 R16, R16, R26, R32 ;  /* 0x0000001a1010723c */ /* 0x000fe20000041820 */
[----:B------:R1:W-:Y:S05]  /*1730*/  MUFU.TANH R78, R0 ;  /* 0x00000000004e7308 */ /* 0x0003ea0000002400 */
[----:B------:R-:W-:Y:S06]  /*1740*/  HMMA.16816.F32.BF16 R20, R4, R28, R40 ;  /* 0x0000001c0414723c */ /* 0x000fec0000041828 */
[----:B------:R-:W-:Y:S01]  /*1750*/  HMMA.16816.F32.BF16 R12, R12, R26, R36 ;  /* 0x0000001a0c0c723c */ /* 0x000fe20000041824 */
[----:B-1----:R-:W-:-:S04]  /*1760*/  FMUL.FTZ R0, R64, UR4 ;  /* 0x0000000440007c20 */ /* 0x002fc80008410000 */
[----:B------:R1:W-:Y:S07]  /*1770*/  MUFU.TANH R59, R0 ;  /* 0x00000000003b7308 */ /* 0x0003ee0000002400 */
[----:B------:R-:W-:-:S12]  /*1780*/  HMMA.16816.F32.BF16 R16, R8, R30, R16 ;  /* 0x0000001e0810723c */ /* 0x000fd80000041810 */
[----:B------:R-:W-:Y:S01]  /*1790*/  HMMA.16816.F32.BF16 R4, R4, R30, R12 ;  /* 0x0000001e0404723c */ /* 0x000fe2000004180c */
[----:B-1----:R-:W-:-:S04]  /*17a0*/  FMUL.FTZ R0, R65, UR4 ;  /* 0x0000000441007c20 */ /* 0x002fc80008410000 */
[----:B------:R1:W-:-:S15]  /*17b0*/  MUFU.TANH R57, R0 ;  /* 0x0000000000397308 */ /* 0x0003de0000002400 */
[----:B------:R-:W-:-:S04]  /*17c0*/  NOP ;  /* 0x0000000000007918 */ /* 0x000fc80000000000 */
[----:B------:R-:W-:Y:S01]  /*17d0*/  FMUL.FTZ R8, R4, UR4 ;  /* 0x0000000404087c20 */ /* 0x000fe20008410000 */
[----:B-1----:R-:W-:Y:S01]  /*17e0*/  FMUL.FTZ R0, R66, UR4 ;  /* 0x0000000442007c20 */ /* 0x002fe20008410000 */
[----:B----4-:R-:W-:Y:S01]  /*17f0*/  FMNMX.FTZ R4, R76, R77, !PT ;  /* 0x0000004d4c047209 */ /* 0x010fe20007810000 */
[----:B------:R-:W-:Y:S01]  /*1800*/  FMUL.FTZ R5, R5, UR4 ;  /* 0x0000000405057c20 */ /* 0x000fe20008410000 */
[----:B------:R-:W-:Y:S01]  /*1810*/  MUFU.TANH R52, R8 ;  /* 0x0000000800347308 */ /* 0x000fe20000002400 */
[----:B------:R-:W-:Y:S01]  /*1820*/  FMUL.FTZ R6, R6, UR4 ;  /* 0x0000000406067c20 */ /* 0x000fe20008410000 */
[----:B------:R-:W-:-:S06]  /*1830*/  FMUL.FTZ R12, R7, UR4 ;  /* 0x00000004070c7c20 */ /* 0x000fcc0008410000 */
[----:B------:R1:W-:Y:S02]  /*1840*/  MUFU.TANH R60, R0 ;  /* 0x00000000003c7308 */ /* 0x0003e40000002400 */
[----:B-1----:R-:W-:-:S06]  /*1850*/  FMUL.FTZ R0, R67, UR4 ;  /* 0x0000000443007c20 */ /* 0x002fcc0008410000 */
[----:B------:R1:W2:Y:S02]  /*1860*/  MUFU.TANH R58, R0 ;  /* 0x00000000003a7308 */ /* 0x0002a40000002400 */
[----:B-1----:R-:W-:Y:S01]  /*1870*/  FMUL.FTZ R0, R68, UR4 ;  /* 0x0000000444007c20 */ /* 0x002fe20008410000 */
[----:B--2---:R-:W-:-:S05]  /*1880*/  FMNMX.FTZ R11, R60, R58, !PT ;  /* 0x0000003a3c0b7209 */ /* 0x004fca0007810000 */
[----:B------:R1:W2:Y:S02]  /*1890*/  MUFU.TANH R61, R0 ;  /* 0x00000000003d7308 */ /* 0x0002a40000002400 */
[----:B-1----:R-:W-:Y:S01]  /*18a0*/  FMUL.FTZ R0, R69, UR4 ;  /* 0x0000000445007c20 */ /* 0x002fe20008410000 */
[----:B--2---:R-:W-:-:S05]  /*18b0*/  FMNMX.FTZ R4, R61, R4, !PT ;  /* 0x000000043d047209 */ /* 0x004fca0007810000 */
[----:B------:R1:W2:Y:S02]  /*18c0*/  MUFU.TANH R62, R0 ;  /* 0x00000000003e7308 */ /* 0x0002a40000002400 */
[----:B-1----:R-:W-:Y:S01]  /*18d0*/  FMUL.FTZ R0, R44, UR4 ;  /* 0x000000042c007c20 */ /* 0x002fe20008410000 */
[----:B--2---:R-:W-:-:S05]  /*18e0*/  FMNMX.FTZ R4, R62, R4, !PT ;  /* 0x000000043e047209 */ /* 0x004fca0007810000 */
        /* <DEDUP_REMOVED lines=8> */
[----:B------:R-:W-:Y:S08]  /*1970*/  MUFU.TANH R48, R5 ;  /* 0x0000000500307308 */ /* 0x000ff00000002400 */
[----:B------:R1:W2:Y:S02]  /*1980*/  MUFU.TANH R64, R0 ;  /* 0x0000000000407308 */ /* 0x0002a40000002400 */
[----:B-1----:R-:W-:Y:S01]  /*1990*/  FMUL.FTZ R0, R49, UR4 ;  /* 0x0000000431007c20 */ /* 0x002fe20008410000 */
[----:B--2---:R-:W-:-:S05]  /*19a0*/  FMNMX.FTZ R4, R64, R4, !PT ;  /* 0x0000000440047209 */ /* 0x004fca0007810000 */
[----:B------:R-:W-:Y:S08]  /*19b0*/  MUFU.TANH R49, R6 ;  /* 0x0000000600317308 */ /* 0x000ff00000002400 */
        /* <DEDUP_REMOVED lines=11> */
[----:B------:R1:W2:Y:S02]  /*1a70*/  MUFU.TANH R68, R0 ;  /* 0x0000000000447308 */ /* 0x0002a40000002400 */
[----:B-1----:R-:W-:Y:S01]  /*1a80*/  FMUL.FTZ R0, R17, UR4 ;  /* 0x0000000411007c20 */ /* 0x002fe20008410000 */
[----:B--2---:R-:W-:-:S05]  /*1a90*/  FMNMX.FTZ R4, R68, R4, !PT ;  /* 0x0000000444047209 */ /* 0x004fca0007810000 */
[----:B------:R1:W2:Y:S02]  /*1aa0*/  MUFU.TANH R69, R0 ;  /* 0x0000000000457308 */ /* 0x0002a40000002400 */
[----:B-1----:R-:W-:Y:S02]  /*1ab0*/  FMNMX.FTZ R0, R59, R57, !PT ;  /* 0x000000393b007209 */ /* 0x002fe40007810000 */
[----:B--2---:R-:W-:Y:S02]  /*1ac0*/  FMNMX.FTZ R10, R69, R4, !PT ;  /* 0x00000004450a7209 */ /* 0x004fe40007810000 */
[----:B------:R-:W-:-:S04]  /*1ad0*/  FMNMX.FTZ R0, R25, R0, !PT ;  /* 0x0000000019007209 */ /* 0x000fc80007810000 */
[----:B------:R-:W-:-:S04]  /*1ae0*/  FMNMX.FTZ R0, R24, R0, !PT ;  /* 0x0000000018007209 */ /* 0x000fc80007810000 */
[----:B------:R-:W-:-:S04]  /*1af0*/  FMNMX.FTZ R0, R56, R0, !PT ;  /* 0x0000000038007209 */ /* 0x000fc80007810000 */
[----:B------:R-:W-:-:S04]  /*1b00*/  FMNMX.FTZ R0, R55, R0, !PT ;  /* 0x0000000037007209 */ /* 0x000fc80007810000 */
[----:B------:R-:W-:-:S04]  /*1b10*/  FMNMX.FTZ R0, R52, R0, !PT ;  /* 0x0000000034007209 */ /* 0x000fc80007810000 */
        /* <DEDUP_REMOVED lines=23> */
.L_x_1839:
[----:B------:R-:W-:Y:S01]  /*1c90*/  FMNMX.FTZ R0, R28, R11, !PT ;  /* 0x0000000b1c007209 */ /* 0x000fe20007810000 */
[----:B------:R-:W2:Y:S01]  /*1ca0*/  MUFU.TANH R15, R12 ;  /* 0x0000000c000f7308 */ /* 0x000ea20000002400 */
[----:B------:R-:W3:Y:S01]  /*1cb0*/  SHFL.BFLY PT, R136, R10, 0x2, 0x1f ;  /* 0x0c401f000a887f89 */ /* 0x000ee200000e0000 */
[----:B-1----:R-:W-:Y:S01]  /*1cc0*/  FMUL.FTZ R4, R70, UR4 ;  /* 0x0000000446047c20 */ /* 0x002fe20008410000 */
[----:B------:R-:W-:Y:S02]  /*1cd0*/  FMNMX.FTZ R0, R40, R0, !PT ;  /* 0x0000000028007209 */ /* 0x000fe40007810000 */
[----:B------:R-:W1:Y:S02]  /*1ce0*/  SHFL.BFLY PT, R5, R134, 0x2, 0x1f ;  /* 0x0c401f0086057f89 */ /* 0x000e6400000e0000 */
[----:B------:R-:W-:Y:S01]  /*1cf0*/  FMNMX.FTZ R0, R54, R0, !PT ;  /* 0x0000000036007209 */ /* 0x000fe20007810000 */
[----:B------:R4:W5:Y:S03]  /*1d00*/  MUFU.TANH R9, R4 ;  /* 0x0000000400097308 */ /* 0x0009660000002400 */
[----:B------:R-:W-:-:S04]  /*1d10*/  FMNMX.FTZ R0, R53, R0, !PT ;  /* 0x0000000035007209 */ /* 0x000fc80007810000 */
[----:B------:R-:W-:-:S04]  /*1d20*/  FMNMX.FTZ R0, R49, R0, !PT ;  /* 0x0000000031007209 */ /* 0x000fc80007810000 */
[----:B--2---:R-:W-:Y:S01]  /*1d30*/  FMNMX.FTZ R8, R15, R0, !PT ;  /* 0x000000000f087209 */ /* 0x004fe20007810000 */
[----:B------:R-:W-:-:S04]  /*1d40*/  FMUL.FTZ R0, R50, UR4 ;  /* 0x0000000432007c20 */ /* 0x000fc80008410000 */
[----:B------:R2:W-:Y:S01]  /*1d50*/  MUFU.TANH R70, R0 ;  /* 0x0000000000467308 */ /* 0x0005e20000002400 */
[----:B----4-:R-:W-:Y:S01]  /*1d60*/  FMUL.FTZ R4, R71, UR4 ;  /* 0x0000000447047c20 */ /* 0x010fe20008410000 */
[----:B---3--:R-:W-:Y:S02]  /*1d70*/  FMNMX.FTZ R136, R10, R136, !PT ;  /* 0x000000880a887209 */ /* 0x008fe40007810000 */
[----:B-1----:R-:W-:-:S03]  /*1d80*/  FMNMX.FTZ R134, R134, R5, !PT ;  /* 0x0000000586867209 */ /* 0x002fc60007810000 */
[----:B------:R-:W1:Y:S01]  /*1d90*/  SHFL.BFLY PT, R6, R136, 0x1, 0x1f ;  /* 0x0c201f0088067f89 */ /* 0x000e6200000e0000 */
[----:B------:R3:W4:Y:S03]  /*1da0*/  MUFU.TANH R11, R4 ;  /* 0x00000004000b7308 */ /* 0x0007260000002400 */
[----:B------:R-:W5:Y:S04]  /*1db0*/  SHFL.BFLY PT, R5, R8, 0x2, 0x1f ;  /* 0x0c401f0008057f89 */ /* 0x000f6800000e0000 */
[----:B------:R-:W4:Y:S01]  /*1dc0*/  SHFL.BFLY PT, R7, R134, 0x1, 0x1f ;  /* 0x0c201f0086077f89 */ /* 0x000f2200000e0000 */
[----:B--2---:R-:W-:-:S04]  /*1dd0*/  FMUL.FTZ R0, R51, UR4 ;  /* 0x0000000433007c20 */ /* 0x004fc80008410000 */
[----:B------:R2:W4:Y:S01]  /*1de0*/  MUFU.TANH R71, R0 ;  /* 0x0000000000477308 */ /* 0x0005220000002400 */
[----:B---3--:R-:W-:-:S07]  /*1df0*/  FMUL.FTZ R4, R19, UR4 ;  /* 0x0000000413047c20 */ /* 0x008fce0008410000 */
[----:B------:R-:W-:Y:S01]  /*1e00*/  MUFU.TANH R129, R4 ;  /* 0x0000000400817308 */ /* 0x000fe20000002400 */
[----:B-1----:R-:W-:Y:S02]  /*1e10*/  FMNMX.FTZ R136, R136, R6, !PT ;  /* 0x0000000688887209 */ /* 0x002fe40007810000 */
[----:B-----5:R-:W-:Y:S02]  /*1e20*/  FMNMX.FTZ R8, R8, R5, !PT ;  /* 0x0000000508087209 */ /* 0x020fe40007810000 */
[----:B------:R-:W-:Y:S01]  /*1e30*/  FSETP.NEU.FTZ.AND P2, PT, R136, -INF , PT ;  /* 0xff8000008800780b */ /* 0x000fe20003f5d000 */
[----:B--2---:R-:W-:Y:S01]  /*1e40*/  FMUL.FTZ R0, R18, UR4 ;  /* 0x0000000412007c20 */ /* 0x004fe20008410000 */
[----:B------:R-:W-:Y:S01]  /*1e50*/  ULDC UR4, c[0x0][0x2ec] ;  /* 0x0000bb0000047ab9 */ /* 0x000fe20000000800 */
[----:B----4-:R-:W-:Y:S01]  /*1e60*/  FMNMX.FTZ R134, R134, R7, !PT ;  /* 0x0000000786867209 */ /* 0x010fe20007810000 */
[----:B------:R-:W-:Y:S01]  /*1e70*/  FMUL.FTZ R14, R136, UR4 ;  /* 0x00000004880e7c20 */ /* 0x000fe20008410000 */
[----:B------:R1:W2:Y:S01]  /*1e80*/  MUFU.TANH R128, R0 ;  /* 0x0000000000807308 */ /* 0x0002a20000002400 */
[----:B------:R-:W3:Y:S01]  /*1e90*/  SHFL.BFLY PT, R133, R8, 0x1, 0x1f ;  /* 0x0c201f0008857f89 */ /* 0x000ee200000e0000 */
[C---:B------:R-:W-:Y:S01]  /*1ea0*/  FSETP.NEU.FTZ.AND P1, PT, R134.reuse, -INF , PT ;  /* 0xff8000008600780b */ /* 0x040fe20003f3d000 */
[----:B------:R-:W-:Y:S01]  /*1eb0*/  FMUL.FTZ R13, R134, UR4 ;  /* 0x00000004860d7c20 */ /* 0x000fe20008410000 */
[----:B------:R-:W-:-:S04]  /*1ec0*/  FSEL R14, R14, RZ, P2 ;  /* 0x000000ff0e0e7208 */ /* 0x000fc80001000000 */
[----:B------:R-:W-:Y:S02]  /*1ed0*/  FSEL R13, R13, RZ, P1 ;  /* 0x000000ff0d0d7208 */ /* 0x000fe40000800000 */
[----:B-1----:R-:W-:-:S04]  /*1ee0*/  FMNMX.FTZ R0, R79, R78, !PT ;  /* 0x0000004e4f007209 */ /* 0x002fc80007810000 */
[----:B------:R-:W-:-:S04]  /*1ef0*/  FMNMX.FTZ R0, R9, R0, !PT ;  /* 0x0000000009007209 */ /* 0x000fc80007810000 */
[----:B------:R-:W-:Y:S02]  /*1f00*/  FMNMX.FTZ R0, R11, R0, !PT ;  /* 0x000000000b007209 */ /* 0x000fe40007810000 */
[----:B---3--:R-:W-:Y:S02]  /*1f10*/  FMNMX.FTZ R133, R8, R133, !PT ;  /* 0x0000008508857209 */ /* 0x008fe40007810000 */
[----:B------:R-:W-:Y:S02]  /*1f20*/  FMNMX.FTZ R0, R70, R0, !PT ;  /* 0x0000000046007209 */ /* 0x000fe40007810000 */
[C---:B------:R-:W-:Y:S01]  /*1f30*/  FSETP.NEU.FTZ.AND P1, PT, R133.reuse, -INF , PT ;  /* 0xff8000008500780b */ /* 0x040fe20003f3d000 */
[----:B------:R-:W-:Y:S01]  /*1f40*/  FMUL.FTZ R12, R133, UR4 ;  /* 0x00000004850c7c20 */ /* 0x000fe20008410000 */
[----:B------:R-:W-:-:S04]  /*1f50*/  FMNMX.FTZ R0, R71, R0, !PT ;  /* 0x0000000047007209 */ /* 0x000fc80007810000 */
[----:B--2---:R-:W-:Y:S01]  /*1f60*/  FMNMX.FTZ R4, R128, R0, !PT ;  /* 0x0000000080047209 */ /* 0x004fe20007810000 */
[----:B------:R-:W-:Y:S01]  /*1f70*/  FFMA.FTZ R0, R76, UR4, -R14 ;  /* 0x000000044c007c23 */ /* 0x000fe2000801080e */
[----:B------:R-:W-:Y:S02]  /*1f80*/  FSEL R12, R12, RZ, P1 ;  /* 0x000000ff0c0c7208 */ /* 0x000fe40000800000 */
        /* <DEDUP_REMOVED lines=18> */
[----:B-1----:R-:W-:Y:S02]  /*20b0*/  LOP3.LUT R0, R115, R116, RZ, 0xfc, !PT ;  /* 0x0000007473007212 */ /* 0x002fe400078efcff */
[----:B--2---:R-:W-:Y:S02]  /*20c0*/  F2FP.BF16.F32.PACK_AB R6, R240, R239 ;  /* 0x000000eff006723e */ /* 0x004fe400000010ff */
[----:B------:R-:W-:Y:S01]  /*20d0*/  LEA R212, R0, UR5, 0x1 ;  /* 0x0000000500d47c11 */ /* 0x000fe2000f8e08ff */
[----:B------:R-:W-:-:S03]  /*20e0*/  FFMA.FTZ R0, R58, UR4, -R12 ;  /* 0x000000043a007c23 */ /* 0x000fc6000801080c */
[-C--:B------:R-:W-:Y:S01]  /*20f0*/  IADD3 R214, R3, R212.reuse, RZ ;  /* 0x000000d403d67210 */ /* 0x080fe20007ffe0ff */
[----:B------:R1:W2:Y:S01]  /*2100*/  MUFU.EX2 R232, R0 ;  /* 0x0000000000e87308 */ /* 0x0002a20000000800 */
[C---:B------:R-:W-:Y:S01]  /*2110*/  IADD3 R217, R2.reuse, R212, RZ ;  /* 0x000000d402d97210 */ /* 0x040fe20007ffe0ff */
[----:B------:R-:W3:Y:S01]  /*2120*/  LDSM.16.MT88.4 R36, [R212+0xa000] ;  /* 0x00a00000d424783b */ /* 0x000ee20000004200 */
[----:B------:R-:W-:Y:S01]  /*2130*/  IADD3 R216, R2, R214, RZ ;  /* 0x000000d602d87210 */ /* 0x000fe20007ffe0ff */
[----:B------:R-:W-:Y:S01]  /*2140*/  FMUL.FTZ R2, R135, UR4 ;  /* 0x0000000487027c20 */ /* 0x000fe20008410000 */
[----:B------:R-:W-:Y:S01]  /*2150*/  FFMA.FTZ R3, R62, UR4, -R14 ;  /* 0x000000043e037c23 */ /* 0x000fe2000801080e */
[----:B------:R-:W-:Y:S03]  /*2160*/  LDSM.16.MT88.4 R20, [R212+0xb000] ;  /* 0x00b00000d414783b */ /* 0x000fe60000004200 */
[----:B------:R-:W-:Y:S01]  /*2170*/  MUFU.EX2 R231, R3 ;  /* 0x0000000300e77308 */ /* 0x000fe20000000800 */
[----:B------:R-:W-:Y:S04]  /*2180*/  LDSM.16.MT88.4 R24, [R216+0xa000] ;  /* 0x00a00000d818783b */ /* 0x000fe80000004200 */
[----:B------:R-:W-:Y:S01]  /*2190*/  LDSM.16.MT88.4 R32, [R214+0xa000] ;  /* 0x00a00000d620783b */ /* 0x000fe20000004200 */
[----:B-1----:R-:W-:-:S03]  /*21a0*/  FFMA.FTZ R0, R28, UR4, -R12 ;  /* 0x000000041c007c23 */ /* 0x002fc6000801080c */
[----:B------:R-:W-:Y:S01]  /*21b0*/  LDSM.16.MT88.4 R16, [R214+0xb000] ;  /* 0x00b00000d610783b */ /* 0x000fe20000004200 */
[----:B--2---:R-:W-:Y:S01]  /*21c0*/  F2FP.BF16.F32.PACK_AB R5, R232, R234 ;  /* 0x000000eae805723e */ /* 0x004fe200000010ff */
[----:B------:R1:W-:Y:S02]  /*21d0*/  MUFU.EX2 R233, R0 ;  /* 0x0000000000e97308 */ /* 0x0003e40000000800 */
[----:B------:R-:W2:Y:S04]  /*21e0*/  LDSM.16.MT88.4 R28, [R217+0xa000] ;  /* 0x00a00000d91c783b */ /* 0x000ea80000004200 */
[----:B------:R-:W-:Y:S04]  /*21f0*/  LDSM.16.MT88.4 R44, [R216+0xb000] ;  /* 0x00b00000d82c783b */ /* 0x000fe80000004200 */
[----:B------:R-:W-:Y:S04]  /*2200*/  LDSM.16.MT88.4 R80, [R212+0xb800] ;  /* 0x00b80000d450783b */ /* 0x000fe80000004200 */
[----:B------:R-:W-:Y:S01]  /*2210*/  LDSM.16.MT88.4 R156, [R212+0xa800] ;  /* 0x00a80000d49c783b */ /* 0x000fe20000004200 */
[----:B-1----:R-:W-:-:S03]  /*2220*/  FFMA.FTZ R0, R40, UR4, -R12 ;  /* 0x0000000428007c23 */ /* 0x002fc6000801080c */
[----:B------:R-:W-:Y:S01]  /*2230*/  LDSM.16.MT88.4 R172, [R214+0xa800] ;  /* 0x00a80000d6ac783b */ /* 0x000fe20000004200 */
[----:B------:R1:W4:Y:S03]  /*2240*/  MUFU.EX2 R235, R0 ;  /* 0x0000000000eb7308 */ /* 0x0003260000000800 */
[----:B------:R-:W5:Y:S04]  /*2250*/  LDSM.16.MT88.4 R40, [R217+0xb000] ;  /* 0x00b00000d928783b */ /* 0x000f680000004200 */
[----:B------:R-:W-:Y:S04]  /*2260*/  LDSM.16.MT88.4 R96, [R214+0xb800] ;  /* 0x00b80000d660783b */ /* 0x000fe80000004200 */
[----:B------:R-:W-:Y:S01]  /*2270*/  LDSM.16.MT88.4 R112, [R217+0xb800] ;  /* 0x00b80000d970783b */ /* 0x000fe20000004200 */
[----:B-1----:R-:W-:Y:S01]  /*2280*/  FFMA.FTZ R0, R77, UR4, -R14 ;  /* 0x000000044d007c23 */ /* 0x002fe2000801080e */
[----:B----4-:R-:W-:-:S03]  /*2290*/  F2FP.BF16.F32.PACK_AB R7, R235, R233 ;  /* 0x000000e9eb07723e */ /* 0x010fc600000010ff */
[----:B------:R1:W4:Y:S04]  /*22a0*/  MUFU.EX2 R229, R0 ;  /* 0x0000000000e57308 */ /* 0x0003280000000800 */
[C---:B---3--:R-:W-:Y:S06]  /*22b0*/  HMMA.16816.F32.BF16 R144, R4.reuse, R36, RZ ;  /* 0x000000240490723c */ /* 0x048fec00000418ff */
[C---:B------:R-:W-:Y:S06]  /*22c0*/  HMMA.16816.F32.BF16 R152, R4.reuse, R38, RZ ;  /* 0x000000260498723c */ /* 0x040fec00000418ff */
[----:B--2---:R-:W-:Y:S01]  /*22d0*/  HMMA.16816.F32.BF16 R84, R4, R30, RZ ;  /* 0x0000001e0454723c */ /* 0x004fe200000418ff */
[----:B-1----:R-:W-:Y:S01]  /*22e0*/  FFMA.FTZ R0, R61, UR4, -R14 ;  /* 0x000000043d007c23 */ /* 0x002fe2000801080e */
[----:B----4-:R-:W-:-:S03]  /*22f0*/  F2FP.BF16.F32.PACK_AB R8, R229, R238 ;  /* 0x000000eee508723e */ /* 0x010fc600000010ff */
[----:B------:R1:W2:Y:S01]  /*2300*/  MUFU.EX2 R230, R0 ;  /* 0x0000000000e67308 */ /* 0x0002a20000000800 */
[C---:B------:R-:W-:Y:S06]  /*2310*/  HMMA.16816.F32.BF16 R60, R4.reuse, R28, RZ ;  /* 0x0000001c043c723c */ /* 0x040fec00000418ff */
[C---:B------:R-:W-:Y:S06]  /*2320*/  HMMA.16816.F32.BF16 R72, R4.reuse, R24, RZ ;  /* 0x000000180448723c */ /* 0x040fec00000418ff */
[----:B------:R-:W-:Y:S01]  /*2330*/  HMMA.16816.F32.BF16 R92, R4, R26, RZ ;  /* 0x0000001a045c723c */ /* 0x000fe200000418ff */
[----:B-1----:R-:W-:-:S02]  /*2340*/  FSEL R0, R2, RZ, P1 ;  /* 0x000000ff02007208 */ /* 0x002fc40000800000 */
[----:B--2---:R-:W-:-:S03]  /*2350*/  F2FP.BF16.F32.PACK_AB R10, R231, R230 ;  /* 0x000000e6e70a723e */ /* 0x004fc600000010ff */
[----:B------:R-:W-:Y:S01]  /*2360*/  HMMA.16816.F32.BF16 R108, R4, R22, RZ ;  /* 0x00000016046c723c */ /* 0x000fe200000418ff */
[----:B------:R-:W-:-:S04]  /*2370*/  FFMA.FTZ R2, R79, UR4, -R0 ;  /* 0x000000044f027c23 */ /* 0x000fc80008010800 */
        /* <DEDUP_REMOVED lines=8> */
[C---:B-----5:R-:W-:Y:S06]  /*2400*/  HMMA.16816.F32.BF16 R104, R4.reuse, R40, RZ ;  /* 0x000000280468723c */ /* 0x060fec00000418ff */
        /* <DEDUP_REMOVED lines=8> */
[----:B------:R1:W3:Y:S02]  /*2490*/  MUFU.EX2 R137, R2 ;  /* 0x0000000200897308 */ /* 0x0002e40000000800 */
[----:B-1----:R-:W-:Y:S01]  /*24a0*/  FFMA.FTZ R2, R64, UR4, -R14 ;  /* 0x0000000440027c23 */ /* 0x002fe2000801080e */
[----:B---3--:R-:W-:-:S05]  /*24b0*/  F2FP.BF16.F32.PACK_AB R11, R137, R132 ;  /* 0x00000084890b723e */ /* 0x008fca00000010ff */
[----:B------:R1:W-:Y:S02]  /*24c0*/  MUFU.EX2 R226, R2 ;  /* 0x0000000200e27308 */ /* 0x0003e40000000800 */
        /* <DEDUP_REMOVED lines=8> */
[----:B-1----:R-:W-:-:S05]  /*2550*/  FFMA.FTZ R2, R55, UR4, -R13 ;  /* 0x0000000437027c23 */ /* 0x002fca000801080d */
[C---:B------:R-:W-:Y:S01]  /*2560*/  HMMA.16816.F32.BF16 R24, R8.reuse, R20, RZ ;  /* 0x000000140818723c */ /* 0x040fe200000418ff */
[----:B------:R1:W3:Y:S05]  /*2570*/  MUFU.EX2 R211, R2 ;  /* 0x0000000200d37308 */ /* 0x0002ea0000000800 */
[C---:B------:R-:W-:Y:S06]  /*2580*/  HMMA.16816.F32.BF16 R188, R8.reuse, R22, RZ ;  /* 0x0000001608bc723c */ /* 0x040fec00000418ff */
[C---:B------:R-:W-:Y:S06]  /*2590*/  HMMA.16816.F32.BF16 R176, R8.reuse, R32, RZ ;  /* 0x0000002008b0723c */ /* 0x040fec00000418ff */
[----:B------:R-:W-:Y:S01]  /*25a0*/  HMMA.16816.F32.BF16 R200, R8, R34, RZ ;  /* 0x0000002208c8723c */ /* 0x000fe200000418ff */
[----:B-1----:R-:W-:Y:S01]  /*25b0*/  FFMA.FTZ R2, R52, UR4, -R13 ;  /* 0x0000000434027c23 */ /* 0x002fe2000801080d */
[----:B---3--:R-:W-:-:S03]  /*25c0*/  F2FP.BF16.F32.PACK_AB R124, R211, R224 ;  /* 0x000000e0d37c723e */ /* 0x008fc600000010ff */
        /* <DEDUP_REMOVED lines=8> */
[----:B------:R-:W-:Y:S01]  /*2650*/  HMMA.16816.F32.BF16 R16, R8, R46, RZ ;  /* 0x0000002e0810723c */ /* 0x000fe200000418ff */
[----:B-1----:R-:W-:Y:S01]  /*2660*/  FFMA.FTZ R2, R54, UR4, -R12 ;  /* 0x0000000436027c23 */ /* 0x002fe2000801080c */
[----:B---3--:R-:W-:-:S05]  /*2670*/  F2FP.BF16.F32.PACK_AB R126, R252, R210 ;  /* 0x000000d2fc7e723e */ /* 0x008fca00000010ff */
[----:B------:R-:W-:Y:S01]  /*2680*/  FADD.FTZ R10, R234, R232 ;  /* 0x000000e8ea0a7221 */ /* 0x000fe20000010000 */
[----:B------:R1:W-:Y:S03]  /*2690*/  MUFU.EX2 R208, R2 ;  /* 0x0000000200d07308 */ /* 0x0003e60000000800 */
[----:B------:R-:W-:Y:S01]  /*26a0*/  FADD.FTZ R10, R233, R10 ;  /* 0x0000000ae90a7221 */ /* 0x000fe20000010000 */
[----:B-1----:R-:W-:-:S04]  /*26b0*/  FFMA.FTZ R2, R53, UR4, -R12 ;  /* 0x0000000435027c23 */ /* 0x002fc8000801080c */
[----:B------:R1:W3:Y:S02]  /*26c0*/  MUFU.EX2 R139, R2 ;  /* 0x00000002008b7308 */ /* 0x0002e40000000800 */
[--C-:B-1----:R-:W-:Y:S01]  /*26d0*/  FFMA.FTZ R2, R49, UR4, -R12.reuse ;  /* 0x0000000431027c23 */ /* 0x102fe2000801080c */
[----:B---3--:R-:W-:Y:S01]  /*26e0*/  F2FP.BF16.F32.PACK_AB R125, R139, R208 ;  /* 0x000000d08b7d723e */ /* 0x008fe200000010ff */
[----:B------:R-:W1:Y:S04]  /*26f0*/  LDSM.16.MT88.4 R48, [R217+0xa800] ;  /* 0x00a80000d930783b */ /* 0x000e680000004200 */
[----:B------:R3:W-:Y:S02]  /*2700*/  MUFU.EX2 R138, R2 ;  /* 0x00000002008a7308 */ /* 0x0007e40000000800 */
[----:B---3--:R-:W-:-:S06]  /*2710*/  FFMA.FTZ R2, R15, UR4, -R12 ;  /* 0x000000040f027c23 */ /* 0x008fcc000801080c */
[----:B------:R3:W4:Y:S02]  /*2720*/  MUFU.EX2 R12, R2 ;  /* 0x00000002000c7308 */ /* 0x0007240000000800 */
[--C-:B---3--:R-:W-:Y:S01]  /*2730*/  FFMA.FTZ R2, R65, UR4, -R14.reuse ;  /* 0x0000000441027c23 */ /* 0x108fe2000801080e */
[----:B----4-:R-:W-:Y:S01]  /*2740*/  F2FP.BF16.F32.PACK_AB R127, R12, R138 ;  /* 0x0000008a0c7f723e */ /* 0x010fe200000010ff */
[----:B------:R-:W3:Y:S04]  /*2750*/  LDSM.16.MT88.4 R64, [R216+0xa800] ;  /* 0x00a80000d840783b */ /* 0x000ee80000004200 */
[----:B------:R4:W-:Y:S02]  /*2760*/  MUFU.EX2 R15, R2 ;  /* 0x00000002000f7308 */ /* 0x0009e40000000800 */
[C---:B--2---:R-:W-:Y:S06]  /*2770*/  HMMA.16816.F32.BF16 R120, R124.reuse, R4, R120 ;  /* 0x000000047c78723c */ /* 0x044fec0000041878 */
[C---:B-1----:R-:W-:Y:S06]  /*2780*/  HMMA.16816.F32.BF16 R40, R124.reuse, R48, R60 ;  /* 0x000000307c28723c */ /* 0x042fec000004183c */
[----:B------:R-:W-:Y:S01]  /*2790*/  HMMA.16816.F32.BF16 R144, R124, R156, R144 ;  /* 0x0000009c7c90723c */ /* 0x000fe20000041890 */
[----:B----4-:R-:W-:-:S04]  /*27a0*/  FFMA.FTZ R2, R68, UR4, -R14 ;  /* 0x0000000444027c23 */ /* 0x010fc8000801080e */
[----:B------:R1:W-:Y:S01]  /*27b0*/  MUFU.EX2 R13, R2 ;  /* 0x00000002000d7308 */ /* 0x0003e20000000800 */
[C---:B------:R-:W-:Y:S06]  /*27c0*/  HMMA.16816.F32.BF16 R160, R124.reuse, R172, R160 ;  /* 0x000000ac7ca0723c */ /* 0x040fec00000418a0 */
[C---:B------:R-:W-:Y:S06]  /*27d0*/  HMMA.16816.F32.BF16 R88, R124.reuse, R96, R88 ;  /* 0x000000607c58723c */ /* 0x040fec0000041858 */
[----:B------:R-:W-:Y:S01]  /*27e0*/  HMMA.16816.F32.BF16 R104, R124, R112, R104 ;  /* 0x000000707c68723c */ /* 0x000fe20000041868 */
[----:B-1----:R-:W-:-:S05]  /*27f0*/  FFMA.FTZ R2, R69, UR4, -R14 ;  /* 0x0000000445027c23 */ /* 0x002fca000801080e */
[C---:B---3--:R-:W-:Y:S01]  /*2800*/  HMMA.16816.F32.BF16 R56, R124.reuse, R64, R72 ;  /* 0x000000407c38723c */ /* 0x048fe20000041848 */
        /* <DEDUP_REMOVED lines=15> */
[--C-:B-1----:R-:W-:Y:S01]  /*2900*/  FFMA.FTZ R2, R128, UR4, -R0.reuse ;  /* 0x0000000480027c23 */ /* 0x102fe20008010800 */
[----:B------:R-:W-:Y:S01]  /*2910*/  FFMA.FTZ R0, R129, UR4, -R0 ;  /* 0x0000000481007c23 */ /* 0x000fe20008010800 */
[----:B------:R-:W-:-:S02]  /*2920*/  F2FP.BF16.F32.PACK_AB R128, R15, R226 ;  /* 0x000000e20f80723e */ /* 0x000fc400000010ff */
[----:B--2---:R-:W-:Y:S02]  /*2930*/  F2FP.BF16.F32.PACK_AB R129, R3, R8 ;  /* 0x000000080381723e */ /* 0x004fe400000010ff */
[----:B------:R-:W-:Y:S08]  /*2940*/  MUFU.EX2 R2, R2 ;  /* 0x0000000200027308 */ /* 0x000ff00000000800 */
[----:B------:R-:W1:Y:S02]  /*2950*/  MUFU.EX2 R0, R0 ;  /* 0x0000000000007308 */ /* 0x000e640000000800 */
[----:B-1----:R-:W-:-:S07]  /*2960*/  F2FP.BF16.F32.PACK_AB R131, R0, R2 ;  /* 0x000000020083723e */ /* 0x002fce00000010ff */
[C---:B------:R-:W-:Y:S06]  /*2970*/  HMMA.16816.F32.BF16 R116, R128.reuse, R4, R116 ;  /* 0x000000048074723c */ /* 0x040fec0000041874 */
[----:B------:R-:W-:Y:S01]  /*2980*/  HMMA.16816.F32.BF16 R148, R128, R156, R180 ;  /* 0x0000009c8094723c */ /* 0x000fe200000418b4 */
[----:B------:R-:W-:Y:S01]  /*2990*/  LOP3.LUT R4, R241, 0xffffffe0, RZ, 0xc0, !PT ;  /* 0xffffffe0f1047812 */ /* 0x000fe200078ec0ff */
[----:B------:R-:W-:-:S03]  /*29a0*/  FADD.FTZ R5, R238, R229 ;  /* 0x000000e5ee057221 */ /* 0x000fc60000010000 */
[----:B------:R-:W-:Y:S01]  /*29b0*/  IADD3 R9, -R4, R242, RZ ;  /* 0x000000f204097210 */ /* 0x000fe20007ffe1ff */
[----:B------:R-:W-:Y:S01]  /*29c0*/  FADD.FTZ R4, R225, R209 ;  /* 0x000000d1e1047221 */ /* 0x000fe20000010000 */
[----:B------:R-:W-:Y:S01]  /*29d0*/  FADD.FTZ R5, R230, R5 ;  /* 0x00000005e6057221 */ /* 0x000fe20000010000 */
[C---:B------:R-:W-:Y:S01]  /*29e0*/  HMMA.16816.F32.BF16 R164, R128.reuse, R172, R176 ;  /* 0x000000ac80a4723c */ /* 0x040fe200000418b0 */
[----:B------:R-:W-:Y:S01]  /*29f0*/  IADD3 R225, R223, 0x1000, RZ ;  /* 0x00001000dfe17810 */ /* 0x000fe20007ffe0ff */
[----:B------:R-:W-:Y:S01]  /*2a00*/  FADD.FTZ R4, R132, R4 ;  /* 0x0000000484047221 */ /* 0x000fe20000010000 */
[----:B------:R-:W-:Y:S01]  /*2a10*/  FADD.FTZ R5, R231, R5 ;  /* 0x00000005e7057221 */ /* 0x000fe20000010000 */
[----:B------:R1:W-:Y:S02]  /*2a20*/  STL [R1+0x2c], R9 ;  /* 0x00002c0901007387 */ /* 0x0003e40000100800 */
[----:B------:R-:W-:Y:S01]  /*2a30*/  FADD.FTZ R4, R137, R4 ;  /* 0x0000000489047221 */ /* 0x000fe20000010000 */
[----:B------:R-:W-:Y:S01]  /*2a40*/  FADD.FTZ R5, R226, R5 ;  /* 0x00000005e2057221 */ /* 0x000fe20000010000 */
[----:B------:R-:W-:Y:S01]  /*2a50*/  HMMA.16816.F32.BF16 R36, R128, R48, R36 ;  /* 0x000000308024723c */ /* 0x000fe20000041824 */
[----:B------:R-:W-:Y:S01]  /*2a60*/  IADD3 R226, R223, 0x800, RZ ;  /* 0x00000800dfe27810 */ /* 0x000fe20007ffe0ff */
[----:B------:R-:W-:Y:S01]  /*2a70*/  FADD.FTZ R8, R8, R4 ;  /* 0x0000000408087221 */ /* 0x000fe20000010000 */
[----:B------:R-:W-:-:S03]  /*2a80*/  FADD.FTZ R5, R15, R5 ;  /* 0x000000050f057221 */ /* 0x000fc60000010000 */
[----:B------:R-:W-:Y:S01]  /*2a90*/  FADD.FTZ R8, R3, R8 ;  /* 0x0000000803087221 */ /* 0x000fe20000010000 */
[----:B------:R-:W-:Y:S01]  /*2aa0*/  FADD.FTZ R5, R13, R5 ;  /* 0x000000050d057221 */ /* 0x000fe20000010000 */
[----:B------:R-:W-:Y:S02]  /*2ab0*/  HMMA.16816.F32.BF16 R52, R128, R64, R28 ;  /* 0x000000408034723c */ /* 0x000fe4000004181c */
[----:B------:R-:W-:Y:S01]  /*2ac0*/  FADD.FTZ R8, R2, R8 ;  /* 0x0000000802087221 */ /* 0x000fe20000010000 */
[----:B------:R-:W-:-:S03]  /*2ad0*/  FADD.FTZ R2, R11, R5 ;  /* 0x000000050b027221 */ /* 0x000fc60000010000 */
[----:B------:R-:W-:Y:S01]  /*2ae0*/  FADD.FTZ R0, R0, R8 ;  /* 0x0000000800007221 */ /* 0x000fe20000010000 */
[C---:B------:R-:W-:Y:S01]  /*2af0*/  HMMA.16816.F32.BF16 R68, R128.reuse, R80, R24 ;  /* 0x000000508044723c */ /* 0x040fe20000041818 */
[----:B------:R2:W-:Y:S04]  /*2b00*/  STL [R1+0x4], R2 ;  /* 0x0000040201007387 */ /* 0x0005e80000100800 */
[----:B------:R2:W-:Y:S01]  /*2b10*/  STL [R1], R0 ;  /* 0x0000000001007387 */ /* 0x0005e20000100800 */
[----:B-1----:R-:W-:Y:S01]  /*2b20*/  FADD.FTZ R9, R237, R236 ;  /* 0x000000eced097221 */ /* 0x002fe20000010000 */
[----:B------:R-:W-:Y:S03]  /*2b30*/  HMMA.16816.F32.BF16 R84, R128, R96, R20 ;  /* 0x000000608054723c */ /* 0x000fe60000041814 */
        /* <DEDUP_REMOVED lines=11> */
[----:B------:R-:W-:-:S03]  /*2bf0*/  FADD.FTZ R7, R235, R10 ;  /* 0x0000000aeb077221 */ /* 0x000fc60000010000 */
[----:B------:R-:W-:Y:S01]  /*2c00*/  FADD.FTZ R4, R224, R6 ;  /* 0x00000006e0047221 */ /* 0x000fe20000010000 */
[----:B------:R-:W-:Y:S01]  /*2c10*/  FADD.FTZ R6, R208, R7 ;  /* 0x00000007d0067221 */ /* 0x000fe20000010000 */
[----:B------:R-:W-:Y:S02]  /*2c20*/  IADD3 R224, R223, 0x1800, RZ ;  /* 0x00001800dfe07810 */ /* 0x000fe40007ffe0ff */
[----:B------:R-:W-:Y:S01]  /*2c30*/  FADD.FTZ R4, R211, R4 ;  /* 0x00000004d3047221 */ /* 0x000fe20000010000 */
[----:B------:R-:W-:-:S03]  /*2c40*/  FADD.FTZ R3, R139, R6 ;  /* 0x000000068b037221 */ /* 0x000fc60000010000 */
[----:B------:R-:W-:Y:S01]  /*2c50*/  FADD.FTZ R4, R210, R4 ;  /* 0x00000004d2047221 */ /* 0x000fe20000010000 */
[----:B------:R-:W-:-:S03]  /*2c60*/  FADD.FTZ R3, R138, R3 ;  /* 0x000000038a037221 */ /* 0x000fc60000010000 */
[----:B------:R-:W-:Y:S01]  /*2c70*/  FADD.FTZ R252, R252, R4 ;  /* 0x00000004fcfc7221 */ /* 0x000fe20000010000 */
[----:B------:R-:W-:Y:S01]  /*2c80*/  FADD.FTZ R251, R12, R3 ;  /* 0x000000030cfb7221 */ /* 0x000fe20000010000 */
[----:B--2---:R-:W-:Y:S06]  /*2c90*/  @!P0 BRA `(.L_x_1840) ;  /* 0x0000002400c88947 */ /* 0x004fec0003800000 */
[----:B------:R-:W-:Y:S01]  /*2ca0*/  LEA.HI.SX32 R228, R228, 0xfffffffe, 0x1b ;  /* 0xfffffffee4e47811 */ /* 0x000fe200078fdaff */
[----:B------:R-:W-:Y:S01]  /*2cb0*/  IMAD.MOV.U32 R132, RZ, RZ, R135 ;  /* 0x000000ffff847224 */ /* 0x000fe200078e0087 */
        /* <DEDUP_REMOVED lines=9> */
[----:B------:R-:W-:Y:S05]  /*2d50*/  BRA `(.L_x_1841) ;  /* 0x0000000000647947 */ /* 0x000fea0003800000 */
.L_x_1843:
        /* <DEDUP_REMOVED lines=25> */
.L_x_1841:
[----:B------:R-:W2:Y:S01]  /*2ef0*/  LDL.64 R10, [R1+0x18] ;  /* 0x00001800010a7983 */ /* 0x000ea20000100a00 */
[----:B------:R-:W-:Y:S01]  /*2f00*/  SHF.R.S32.HI R0, RZ, 0x1f, R228 ;  /* 0x0000001fff007819 */ /* 0x000fe200000114e4 */
[----:B------:R-:W-:Y:S04]  /*2f10*/  DEPBAR.LE SB0, 0x0 ;  /* 0x000080000000791a */ /* 0x000fe80000000000 */
[----:B------:R-:W3:Y:S01]  /*2f20*/  LDL R8, [R1+0x28] ;  /* 0x0000280001087983 */ /* 0x000ee20000100800 */
[----:B------:R-:W-:Y:S02]  /*2f30*/  IMAD R0, R0, UR12, RZ ;  /* 0x0000000c00007c24 */ /* 0x000fe4000f8e02ff */
[C---:B------:R-:W-:Y:S01]  /*2f40*/  IMAD.WIDE.U32 R6, R228.reuse, UR12, RZ ;  /* 0x0000000ce4067c25 */ /* 0x040fe2000f8e00ff */
[----:B------:R-:W-:Y:S03]  /*2f50*/  BAR.SYNC.DEFER_BLOCKING 0x0 ;  /* 0x0000000000007b1d */ /* 0x000fe60000010000 */
[----:B------:R-:W-:Y:S05]  /*2f60*/  IMAD R2, R228, UR13, R0 ;  /* 0x0000000de4027c24 */ /* 0x000fea000f8e0200 */
[----:B------:R-:W-:Y:S02]  /*2f70*/  IADD3 R2, R7, R2, RZ ;  /* 0x0000000207027210 */ /* 0x000fe40007ffe0ff */
        /* <DEDUP_REMOVED lines=9> */
[----:B------:R-:W-:Y:S01]  /*3010*/  LDGSTS.E.BYPASS.LTC128B.128 [R227+0xa000], desc[UR16][R4.64] ;  /* 0x0a00000004e37fae */ /* 0x000fe2000b901d50 */
[----:B------:R-:W-:Y:S07]  /*3020*/  ISETP.GT.AND P0, PT, R228, RZ, PT ;  /* 0x000000ffe400720c */ /* 0x000fee0003f04270 */
[----:B------:R-:W-:Y:S08]  /*3030*/  LDGSTS.E.BYPASS.LTC128B.128 [R227+0xb000], desc[UR16][R4.64+0x80] ;  /* 0x0b00008004e37fae */ /* 0x000ff0000b901d50 */
[----:B------:R-:W-:Y:S08]  /*3040*/  LDGSTS.E.BYPASS.LTC128B.128 [R227+0xa800], desc[UR16][R6.64] ;  /* 0x0a80000006e37fae */ /* 0x000ff0000b901d50 */
[----:B------:R1:W-:Y:S08]  /*3050*/  LDGSTS.E.BYPASS.LTC128B.128 [R227+0xb800], desc[UR16][R6.64+0x80] ;  /* 0x0b80008006e37fae */ /* 0x0003f0000b901d50 */
[----:B------:R-:W-:Y:S08]  /*3060*/  LDSM.16.M88.4 R32, [R213] ;  /* 0x00000000d520783b */ /* 0x000ff00000000200 */
[----:B------:R-:W1:Y:S08]  /*3070*/  LDSM.16.M88.4 R16, [R222] ;  /* 0x00000000de10783b */ /* 0x000e700000000200 */
[----:B------:R-:W2:Y:S08]  /*3080*/  LDSM.16.M88.4 R28, [R213+0x2000] ;  /* 0x00200000d51c783b */ /* 0x000eb00000000200 */
[----:B------:R-:W3:Y:S08]  /*3090*/  LDSM.16.M88.4 R140, [R222+0x800] ;  /* 0x00080000de8c783b */ /* 0x000ef00000000200 */
[----:B------:R-:W0:Y:S08]  /*30a0*/  LDGDEPBAR ;  /* 0x00000000000079af */ /* 0x000e300000000000 */
[----:B------:R-:W-:Y:S08]  /*30b0*/  LDSM.16.M88.4 R176, [R215] ;  /* 0x00000000d7b0783b */ /* 0x000ff00000000200 */
[----:B------:R-:W4:Y:S01]  /*30c0*/  LDSM.16.M88.4 R180, [R223] ;  /* 0x00000000dfb4783b */ /* 0x000f220000000200 */
[-C--:B-1----:R-:W-:Y:S07]  /*30d0*/  HMMA.16816.F32.BF16 R4, R32, R16.reuse, RZ ;  /* 0x000000102004723c */ /* 0x082fee00000418ff */
[----:B------:R-:W1:Y:S01]  /*30e0*/  LDSM.16.M88.4 R184, [R215+0x2000] ;  /* 0x00200000d7b8783b */ /* 0x000e620000000200 */
[C---:B--2---:R-:W-:Y:S07]  /*30f0*/  HMMA.16816.F32.BF16 R8, R28.reuse, R16, RZ ;  /* 0x000000101c08723c */ /* 0x044fee00000418ff */
[----:B------:R-:W2:Y:S01]  /*3100*/  LDSM.16.M88.4 R188, [R226] ;  /* 0x00000000e2bc783b */ /* 0x000ea20000000200 */
[-C--:B------:R-:W-:Y:S06]  /*3110*/  HMMA.16816.F32.BF16 R12, R28, R18.reuse, RZ ;  /* 0x000000121c0c723c */ /* 0x080fec00000418ff */
[C---:B------:R-:W-:Y:S01]  /*3120*/  HMMA.16816.F32.BF16 R16, R32.reuse, R18, RZ ;  /* 0x000000122010723c */ /* 0x040fe200000418ff */
[----:B------:R-:W-:Y:S05]  /*3130*/  LDSM.16.M88.4 R192, [R221] ;  /* 0x00000000ddc0783b */ /* 0x000fea0000000200 */
[-C--:B---3--:R-:W-:Y:S03]  /*3140*/  HMMA.16816.F32.BF16 R20, R32, R140.reuse, RZ ;  /* 0x0000008c2014723c */ /* 0x088fe600000418ff */
[----:B------:R-:W3:Y:S03]  /*3150*/  LDSM.16.M88.4 R196, [R220] ;  /* 0x00000000dcc4783b */ /* 0x000ee60000000200 */
[C---:B------:R-:W-:Y:S05]  /*3160*/  HMMA.16816.F32.BF16 R24, R28.reuse, R140, RZ ;  /* 0x0000008c1c18723c */ /* 0x040fea00000418ff */
[----:B------:R-:W-:Y:S01]  /*3170*/  LDSM.16.M88.4 R200, [R220+0x800] ;  /* 0x00080000dcc8783b */ /* 0x000fe20000000200 */
[-C--:B------:R-:W-:Y:S06]  /*3180*/  HMMA.16816.F32.BF16 R28, R28, R142.reuse, RZ ;  /* 0x0000008e1c1c723c */ /* 0x080fec00000418ff */
[----:B------:R-:W-:Y:S01]  /*3190*/  HMMA.16816.F32.BF16 R32, R32, R142, RZ ;  /* 0x0000008e2020723c */ /* 0x000fe200000418ff */
[----:B------:R-:W5:Y:S05]  /*31a0*/  LDSM.16.M88.4 R140, [R221+0x2000] ;  /* 0x00200000dd8c783b */ /* 0x000f6a0000000200 */
[-C--:B----4-:R-:W-:Y:S03]  /*31b0*/  HMMA.16816.F32.BF16 R4, R176, R180.reuse, R4 ;  /* 0x000000b4b004723c */ /* 0x090fe60000041804 */
[----:B------:R-:W-:Y:S03]  /*31c0*/  LDSM.16.M88.4 R204, [R219] ;  /* 0x00000000dbcc783b */ /* 0x000fe60000000200 */
[C---:B-1----:R-:W-:Y:S05]  /*31d0*/  HMMA.16816.F32.BF16 R8, R184.reuse, R180, R8 ;  /* 0x000000b4b808723c */ /* 0x042fea0000041808 */
[----:B------:R-:W1:Y:S01]  /*31e0*/  LDSM.16.M88.4 R208, [R218] ;  /* 0x00000000dad0783b */ /* 0x000e620000000200 */
[-C--:B------:R-:W-:Y:S06]  /*31f0*/  HMMA.16816.F32.BF16 R12, R184, R182.reuse, R12 ;  /* 0x000000b6b80c723c */ /* 0x080fec000004180c */
[C---:B------:R-:W-:Y:S01]  /*3200*/  HMMA.16816.F32.BF16 R16, R176.reuse, R182, R16 ;  /* 0x000000b6b010723c */ /* 0x040fe20000041810 */
[----:B------:R-:W-:Y:S05]  /*3210*/  LDSM.16.M88.4 R180, [R218+0x800] ;  /* 0x00080000dab4783b */ /* 0x000fea0000000200 */
[-C--:B--2---:R-:W-:Y:S06]  /*3220*/  HMMA.16816.F32.BF16 R20, R176, R188.reuse, R20 ;  /* 0x000000bcb014723c */ /* 0x084fec0000041814 */
[C---:B------:R-:W-:Y:S06]  /*3230*/  HMMA.16816.F32.BF16 R24, R184.reuse, R188, R24 ;  /* 0x000000bcb818723c */ /* 0x040fec0000041818 */
[-C--:B------:R-:W-:Y:S01]  /*3240*/  HMMA.16816.F32.BF16 R28, R184, R190.reuse, R28 ;  /* 0x000000beb81c723c */ /* 0x080fe2000004181c */
[----:B------:R-:W-:Y:S05]  /*3250*/  LDSM.16.M88.4 R184, [R213+0x4000] ;  /* 0x00400000d5b8783b */ /* 0x000fea0000000200 */
[----:B------:R-:W-:Y:S03]  /*3260*/  HMMA.16816.F32.BF16 R32, R176, R190, R32 ;  /* 0x000000beb020723c */ /* 0x000fe60000041820 */
[----:B------:R-:W2:Y:S03]  /*3270*/  LDSM.16.M88.4 R176, [R219+0x2000] ;  /* 0x00200000dbb0783b */ /* 0x000ea60000000200 */
[-C--:B---3--:R-:W-:Y:S05]  /*3280*/  HMMA.16816.F32.BF16 R4, R192, R196.reuse, R4 ;  /* 0x000000c4c004723c */ /* 0x088fea0000041804 */
[----:B------:R-:W3:Y:S01]  /*3290*/  LDSM.16.M88.4 R188, [R222+0x1000] ;  /* 0x00100000debc783b */ /* 0x000ee20000000200 */
[C---:B-----5:R-:W-:Y:S06]  /*32a0*/  HMMA.16816.F32.BF16 R8, R140.reuse, R196, R8 ;  /* 0x000000c48c08723c */ /* 0x060fec0000041808 */
[-C--:B------:R-:W-:Y:S06]  /*32b0*/  HMMA.16816.F32.BF16 R12, R140, R198.reuse, R12 ;  /* 0x000000c68c0c723c */ /* 0x080fec000004180c */
[C---:B------:R-:W-:Y:S01]  /*32c0*/  HMMA.16816.F32.BF16 R16, R192.reuse, R198, R16 ;  /* 0x000000c6c010723c */ /* 0x040fe20000041810 */
[----:B------:R-:W-:Y:S05]  /*32d0*/  LDSM.16.M88.4 R196, [R215+0x4000] ;  /* 0x00400000d7c4783b */ /* 0x000fea0000000200 */
[-C--:B------:R-:W-:Y:S06]  /*32e0*/  HMMA.16816.F32.BF16 R20, R192, R200.reuse, R20 ;  /* 0x000000c8c014723c */ /* 0x080fec0000041814 */
[C---:B------:R-:W-:Y:S06]  /*32f0*/  HMMA.16816.F32.BF16 R24, R140.reuse, R200, R24 ;  /* 0x000000c88c18723c */ /* 0x040fec0000041818 */
[-C--:B------:R-:W-:Y:S01]  /*3300*/  HMMA.16816.F32.BF16 R28, R140, R202.reuse, R28 ;  /* 0x000000ca8c1c723c */ /* 0x080fe2000004181c */
[----:B------:R-:W4:Y:S05]  /*3310*/  LDSM.16.M88.4 R140, [R213+0x6000] ;  /* 0x00600000d58c783b */ /* 0x000f2a0000000200 */
[----:B------:R-:W-:Y:S03]  /*3320*/  HMMA.16816.F32.BF16 R32, R192, R202, R32 ;  /* 0x000000cac020723c */ /* 0x000fe60000041820 */
[----:B------:R-:W5:Y:S03]  /*3330*/  LDSM.16.M88.4 R192, [R222+0x1800] ;  /* 0x00180000dec0783b */ /* 0x000f660000000200 */
[-C--:B-1----:R-:W-:Y:S05]  /*3340*/  HMMA.16816.F32.BF16 R4, R204, R208.reuse, R4 ;  /* 0x000000d0cc04723c */ /* 0x082fea0000041804 */
[----:B------:R-:W1:Y:S01]  /*3350*/  LDSM.16.M88.4 R200, [R225] ;  /* 0x00000000e1c8783b */ /* 0x000e620000000200 */
[C---:B--2---:R-:W-:Y:S06]  /*3360*/  HMMA.16816.F32.BF16 R8, R176.reuse, R208, R8 ;  /* 0x000000d0b008723c */ /* 0x044fec0000041808 */
[-C--:B------:R-:W-:Y:S06]  /*3370*/  HMMA.16816.F32.BF16 R12, R176, R210.reuse, R12 ;  /* 0x000000d2b00c723c */ /* 0x080fec000004180c */
[C---:B------:R-:W-:Y:S01]  /*3380*/  HMMA.16816.F32.BF16 R16, R204.reuse, R210, R16 ;  /* 0x000000d2cc10723c */ /* 0x040fe20000041810 */
[----:B------:R-:W-:Y:S05]  /*3390*/  LDSM.16.M88.4 R208, [R220+0x1000] ;  /* 0x00100000dcd0783b */ /* 0x000fea0000000200 */
[-C--:B------:R-:W-:Y:S06]  /*33a0*/  HMMA.16816.F32.BF16 R20, R204, R180.reuse, R20 ;  /* 0x000000b4cc14723c */ /* 0x080fec0000041814 */
[C---:B------:R-:W-:Y:S06]  /*33b0*/  HMMA.16816.F32.BF16 R24, R176.reuse, R180, R24 ;  /* 0x000000b4b018723c */ /* 0x040fec0000041818 */
[-C--:B------:R-:W-:Y:S01]  /*33c0*/  HMMA.16816.F32.BF16 R28, R176, R182.reuse, R28 ;  /* 0x000000b6b01c723c */ /* 0x080fe2000004181c */
[----:B------:R-:W2:Y:S05]  /*33d0*/  LDSM.16.M88.4 R176, [R215+0x6000] ;  /* 0x00600000d7b0783b */ /* 0x000eaa0000000200 */
[----:B------:R-:W-:Y:S03]  /*33e0*/  HMMA.16816.F32.BF16 R32, R204, R182, R32 ;  /* 0x000000b6cc20723c */ /* 0x000fe60000041820 */
[----:B------:R-:W2:Y:S03]  /*33f0*/  LDSM.16.M88.4 R180, [R224] ;  /* 0x00000000e0b4783b */ /* 0x000ea60000000200 */
[-C--:B---3--:R-:W-:Y:S05]  /*3400*/  HMMA.16816.F32.BF16 R4, R184, R188.reuse, R4 ;  /* 0x000000bcb804723c */ /* 0x088fea0000041804 */
[----:B------:R-:W3:Y:S01]  /*3410*/  LDSM.16.M88.4 R204, [R221+0x4000] ;  /* 0x00400000ddcc783b */ /* 0x000ee20000000200 */
[C---:B----4-:R-:W-:Y:S06]  /*3420*/  HMMA.16816.F32.BF16 R8, R140.reuse, R188, R8 ;  /* 0x000000bc8c08723c */ /* 0x050fec0000041808 */
[-C--:B------:R-:W-:Y:S06]  /*3430*/  HMMA.16816.F32.BF16 R12, R140, R190.reuse, R12 ;  /* 0x000000be8c0c723c */ /* 0x080fec000004180c */
[C---:B------:R-:W-:Y:S01]  /*3440*/  HMMA.16816.F32.BF16 R16, R184.reuse, R190, R16 ;  /* 0x000000beb810723c */ /* 0x040fe20000041810 */
[----:B------:R-:W-:Y:S05]  /*3450*/  LDSM.16.M88.4 R188, [R219+0x4000] ;  /* 0x00400000dbbc783b */ /* 0x000fea0000000200 */
[-C--:B-----5:R-:W-:Y:S06]  /*3460*/  HMMA.16816.F32.BF16 R20, R184, R192.reuse, R20 ;  /* 0x000000c0b814723c */ /* 0x0a0fec0000041814 */
[C---:B------:R-:W-:Y:S06]  /*3470*/  HMMA.16816.F32.BF16 R24, R140.reuse, R192, R24 ;  /* 0x000000c08c18723c */ /* 0x040fec0000041818 */
[-C--:B------:R-:W-:Y:S01]  /*3480*/  HMMA.16816.F32.BF16 R28, R140, R194.reuse, R28 ;  /* 0x000000c28c1c723c */ /* 0x080fe2000004181c */
[----:B------:R-:W4:Y:S05]  /*3490*/  LDSM.16.M88.4 R140, [R221+0x6000] ;  /* 0x00600000dd8c783b */ /* 0x000f2a0000000200 */
[----:B------:R-:W-:Y:S03]  /*34a0*/  HMMA.16816.F32.BF16 R32, R184, R194, R32 ;  /* 0x000000c2b820723c */ /* 0x000fe60000041820 */
[----:B------:R-:W5:Y:S03]  /*34b0*/  LDSM.16.M88.4 R184, [R220+0x1800] ;  /* 0x00180000dcb8783b */ /* 0x000f660000000200 */
[-C--:B-1----:R-:W-:Y:S05]  /*34c0*/  HMMA.16816.F32.BF16 R4, R196, R200.reuse, R4 ;  /* 0x000000c8c404723c */ /* 0x082fea0000041804 */
[----:B------:R-:W1:Y:S01]  /*34d0*/  LDSM.16.M88.4 R192, [R218+0x1000] ;  /* 0x00100000dac0783b */ /* 0x000e620000000200 */
[C---:B--2---:R-:W-:Y:S06]  /*34e0*/  HMMA.16816.F32.BF16 R8, R176.reuse, R200, R8 ;  /* 0x000000c8b008723c */ /* 0x044fec0000041808 */
[-C--:B------:R-:W-:Y:S06]  /*34f0*/  HMMA.16816.F32.BF16 R12, R176, R202.reuse, R12 ;  /* 0x000000cab00c723c */ /* 0x080fec000004180c */
[C---:B------:R-:W-:Y:S06]  /*3500*/  HMMA.16816.F32.BF16 R16, R196.reuse, R202, R16 ;  /* 0x000000cac410723c */ /* 0x040fec0000041810 */
[-C--:B------:R-:W-:Y:S06]  /*3510*/  HMMA.16816.F32.BF16 R20, R196, R180.reuse, R20 ;  /* 0x000000b4c414723c */ /* 0x080fec0000041814 */
[C---:B------:R-:W-:Y:S06]  /*3520*/  HMMA.16816.F32.BF16 R24, R176.reuse, R180, R24 ;  /* 0x000000b4b018723c */ /* 0x040fec0000041818 */
[-C--:B------:R-:W-:Y:S01]  /*3530*/  HMMA.16816.F32.BF16 R28, R176, R182.reuse, R28 ;  /* 0x000000b6b01c723c */ /* 0x080fe2000004181c */
[----:B------:R-:W2:Y:S05]  /*3540*/  LDSM.16.M88.4 R176, [R219+0x6000] ;  /* 0x00600000dbb0783b */ /* 0x000eaa0000000200 */
[----:B------:R-:W-:Y:S06]  /*3550*/  HMMA.16816.F32.BF16 R32, R196, R182, R32 ;  /* 0x000000b6c420723c */ /* 0x000fec0000041820 */
[-C--:B---3--:R-:W-:Y:S06]  /*3560*/  HMMA.16816.F32.BF16 R4, R204, R208.reuse, R4 ;  /* 0x000000d0cc04723c */ /* 0x088fec0000041804 */
[C---:B----4-:R-:W-:Y:S06]  /*3570*/  HMMA.16816.F32.BF16 R8, R140.reuse, R208, R8 ;  /* 0x000000d08c08723c */ /* 0x050fec0000041808 */
[-C--:B------:R-:W-:Y:S06]  /*3580*/  HMMA.16816.F32.BF16 R12, R140, R210.reuse, R12 ;  /* 0x000000d28c0c723c */ /* 0x080fec000004180c */
[C---:B------:R-:W-:Y:S06]  /*3590*/  HMMA.16816.F32.BF16 R16, R204.reuse, R210, R16 ;  /* 0x000000d2cc10723c */ /* 0x040fec0000041810 */
[-C--:B-----5:R-:W-:Y:S06]  /*35a0*/  HMMA.16816.F32.BF16 R20, R204, R184.reuse, R20 ;  /* 0x000000b8cc14723c */ /* 0x0a0fec0000041814 */
[C---:B------:R-:W-:Y:S06]  /*35b0*/  HMMA.16816.F32.BF16 R24, R140.reuse, R184, R24 ;  /* 0x000000b88c18723c */ /* 0x040fec0000041818 */
[-C--:B------:R-:W-:Y:S06]  /*35c0*/  HMMA.16816.F32.BF16 R28, R140, R186.reuse, R28 ;  /* 0x000000ba8c1c723c */ /* 0x080fec000004181c */
[----:B------:R-:W-:Y:S06]  /*35d0*/  HMMA.16816.F32.BF16 R32, R204, R186, R32 ;  /* 0x000000bacc20723c */ /* 0x000fec0000041820 */
        /* <DEDUP_REMOVED lines=100> */
.L_x_1842:
        /* <DEDUP_REMOVED lines=378> */
.L_x_1840:
[----:B------:R-:W2:Y:S04]  /*53c0*/  LDL.LU R4, [R1+0x4] ;  /* 0x0000040001047983 */ /* 0x000ea80000300800 */
[----:B------:R-:W3:Y:S04]  /*53d0*/  LDL.LU R5, [R1] ;  /* 0x0000000001057983 */ /* 0x000ee80000300800 */
[----:B------:R-:W4:Y:S04]  /*53e0*/  LDL R178, [R1+0x2c] ;  /* 0x00002c0001b27983 */ /* 0x000f280000100800 */
[----:B------:R-:W1:Y:S01]  /*53f0*/  SHFL.BFLY PT, R3, R252, 0x2, 0x1f ;  /* 0x0c401f00fc037f89 */ /* 0x000e6200000e0000 */
[----:B------:R-:W5:Y:S01]  /*5400*/  S2R R176, SR_TID.X ;  /* 0x0000000000b07919 */ /* 0x000f620000002100 */
[----:B-1----:R-:W-:Y:S01]  /*5410*/  FADD.FTZ R252, R3, R252 ;  /* 0x000000fc03fc7221 */ /* 0x002fe20000010000 */
[----:B-----5:R-:W-:-:S04]  /*5420*/  SHF.R.S32.HI R142, RZ, 0x1f, R176 ;  /* 0x0000001fff8e7819 */ /* 0x020fc800000114b0 */
[----:B------:R-:W-:Y:S01]  /*5430*/  LEA.HI R177, R142, R176, RZ, 0x3 ;  /* 0x000000b08eb17211 */ /* 0x000fe200078f18ff */
[----:B------:R-:W1:Y:S01]  /*5440*/  S2UR UR4, SR_CgaCtaId ;  /* 0x00000000000479c3 */ /* 0x000e620000008800 */
[----:B------:R-:W-:Y:S02]  /*5450*/  UMOV UR5, 0x400 ;  /* 0x0000040000057882 */ /* 0x000fe40000000000 */
[----:B-1----:R-:W-:-:S03]  /*5460*/  ULEA UR4, UR4, UR5, 0x18 ;  /* 0x0000000504047291 */ /* 0x002fc6000f8ec03f */
[----:B------:R-:W-:Y:S01]  /*5470*/  ULDC.U8 UR5, c[0x0][0x3d8] ;  /* 0x0000f60000057ab9 */ /* 0x000fe20000000000 */
[----:B--2---:R-:W1:Y:S04]  /*5480*/  SHFL.BFLY PT, R0, R4, 0x2, 0x1f ;  /* 0x0c401f0004007f89 */ /* 0x004e6800000e0000 */
[----:B---3--:R-:W2:Y:S01]  /*5490*/  SHFL.BFLY PT, R2, R5, 0x2, 0x1f ;  /* 0x0c401f0005027f89 */ /* 0x008ea200000e0000 */
[----:B-1----:R-:W-:-:S03]  /*54a0*/  FADD.FTZ R0, R0, R4 ;  /* 0x0000000400007221 */ /* 0x002fc60000010000 */
[----:B------:R-:W1:Y:S01]  /*54b0*/  SHFL.BFLY PT, R4, R251, 0x2, 0x1f ;  /* 0x0c401f00fb047f89 */ /* 0x000e6200000e0000 */
[----:B--2---:R-:W-:-:S03]  /*54c0*/  FADD.FTZ R2, R2, R5 ;  /* 0x0000000502027221 */ /* 0x004fc60000010000 */
[----:B------:R-:W2:Y:S04]  /*54d0*/  SHFL.BFLY PT, R132, R0, 0x1, 0x1f ;  /* 0x0c201f0000847f89 */ /* 0x000ea800000e0000 */
[----:B------:R-:W3:Y:S04]  /*54e0*/  SHFL.BFLY PT, R137, R2, 0x1, 0x1f ;  /* 0x0c201f0002897f89 */ /* 0x000ee800000e0000 */
[----:B------:R-:W5:Y:S01]  /*54f0*/  SHFL.BFLY PT, R5, R252, 0x1, 0x1f ;  /* 0x0c201f00fc057f89 */ /* 0x000f6200000e0000 */
[----:B-1----:R-:W-:-:S05]  /*5500*/  FADD.FTZ R251, R4, R251 ;  /* 0x000000fb04fb7221 */ /* 0x002fca0000010000 */
[----:B------:R-:W1:Y:S01]  /*5510*/  SHFL.BFLY PT, R3, R251, 0x1, 0x1f ;  /* 0x0c201f00fb037f89 */ /* 0x000e6200000e0000 */
[----:B--2---:R-:W-:-:S05]  /*5520*/  FADD.FTZ R132, R0, R132 ;  /* 0x0000008400847221 */ /* 0x004fca0000010000 */
[----:B------:R-:W-:Y:S01]  /*5530*/  FSETP.NE.FTZ.AND P5, PT, R132, RZ, PT ;  /* 0x000000ff8400720b */ /* 0x000fe20003fb5000 */
[----:B---3--:R-:W-:Y:S01]  /*5540*/  FADD.FTZ R137, R2, R137 ;  /* 0x0000008902897221 */ /* 0x008fe20000010000 */
[----:B-----5:R-:W-:Y:S01]  /*5550*/  FADD.FTZ R252, R252, R5 ;  /* 0x00000005fcfc7221 */ /* 0x020fe20000010000 */
[----:B------:R-:W-:Y:S02]  /*5560*/  LEA.HI R4, R142, R176, RZ, 0x2 ;  /* 0x000000b08e047211 */ /* 0x000fe400078f10ff */
[----:B------:R-:W-:Y:S02]  /*5570*/  MOV R0, 0x3f800000 ;  /* 0x3f80000000007802 */ /* 0x000fe40000000f00 */
[----:B------:R-:W-:Y:S02]  /*5580*/  FSETP.NE.FTZ.AND P4, PT, R137, RZ, PT ;  /* 0x000000ff8900720b */ /* 0x000fe40003f95000 */
[----:B------:R-:W-:Y:S02]  /*5590*/  FSETP.NE.FTZ.AND P3, PT, R252, RZ, PT ;  /* 0x000000fffc00720b */ /* 0x000fe40003f75000 */
[----:B------:R-:W-:-:S02]  /*55a0*/  LOP3.LUT R5, R4, 0x3ffffffc, RZ, 0xc0, !PT ;  /* 0x3ffffffc04057812 */ /* 0x000fc400078ec0ff */
[----:B------:R-:W-:Y:S01]  /*55b0*/  LOP3.LUT R2, R177, 0xfffffff8, RZ, 0xc0, !PT ;  /* 0xfffffff8b1027812 */ /* 0x000fe200078ec0ff */
[----:B------:R-:W2:Y:S01]  /*55c0*/  @P5 MUFU.RCP R0, R132 ;  /* 0x0000008400005308 */ /* 0x000ea20000001000 */
[-C--:B------:R-:W-:Y:S02]  /*55d0*/  LEA.HI R142, R142, R176.reuse, RZ, 0x5 ;  /* 0x000000b08e8e7211 */ /* 0x080fe400078f28ff */
[-C--:B------:R-:W-:Y:S01]  /*55e0*/  IADD3 R143, -R5, R176.reuse, RZ ;  /* 0x000000b0058f7210 */ /* 0x080fe20007ffe1ff */
[----:B-1----:R-:W-:Y:S01]  /*55f0*/  FADD.FTZ R251, R251, R3 ;  /* 0x00000003fbfb7221 */ /* 0x002fe20000010000 */
[----:B------:R-:W-:Y:S02]  /*5600*/  IADD3 R176, -R2, R176, RZ ;  /* 0x000000b002b07210 */ /* 0x000fe40007ffe1ff */
[----:B------:R-:W-:Y:S02]  /*5610*/  MOV R3, 0x3f800000 ;  /* 0x3f80000000037802 */ /* 0x000fe40000000f00 */
[----:B------:R-:W-:-:S04]  /*5620*/  MOV R2, 0x3f800000 ;  /* 0x3f80000000027802 */ /* 0x000fc80000000f00 */
[----:B------:R-:W1:Y:S01]  /*5630*/  @P4 MUFU.RCP R3, R137 ;  /* 0x0000008900034308 */ /* 0x000e620000001000 */
[----:B------:R-:W-:-:S07]  /*5640*/  FSETP.NE.FTZ.AND P0, PT, R251, RZ, PT ;  /* 0x000000fffb00720b */ /* 0x000fce0003f15000 */
[----:B------:R-:W3:Y:S01]  /*5650*/  @P3 MUFU.RCP R2, R252 ;  /* 0x000000fc00023308 */ /* 0x000ee20000001000 */
        /* <DEDUP_REMOVED lines=35> */
[----:B------:R-:W-:Y:S01]  /*5890*/  FMUL.FTZ R33, R3, R67 ;  /* 0x0000004303217220 */ /* 0x000fe20000410000 */
[----:B---3--:R-:W-:-:S02]  /*58a0*/  FMUL.FTZ R28, R2, R57 ;  /* 0x00000039021c7220 */ /* 0x008fc40000410000 */
        /* <DEDUP_REMOVED lines=62> */
[----:B------:R-:W-:-:S04]  /*5c90*/  SHF.R.S32.HI R3, RZ, 0x1f, R4 ;  /* 0x0000001fff037819 */ /* 0x000fc80000011404 */
[----:B------:R-:W-:-:S04]  /*5ca0*/  LEA.HI R3, R3, R2, RZ, 0x3 ;  /* 0x0000000203037211 */ /* 0x000fc800078f18ff */
[----:B------:R-:W-:Y:S01]  /*5cb0*/  LOP3.LUT R3, R3, 0xfffffff8, RZ, 0xc0, !PT ;  /* 0xfffffff803037812 */ /* 0x000fe200078ec0ff */
[C---:B-1----:R-:W-:Y:S01]  /*5cc0*/  FMUL.FTZ R25, R0.reuse, R42 ;  /* 0x0000002a00197220 */ /* 0x042fe20000410000 */
[----:B------:R-:W-:Y:S02]  /*5cd0*/  FMUL.FTZ R31, R0, R46 ;  /* 0x0000002e001f7220 */ /* 0x000fe40000410000 */
        /* <DEDUP_REMOVED lines=35> */
[----:B------:R-:W-:Y:S02]  /*5f10*/  SHF.R.S32.HI R33, RZ, 0x5, R142 ;  /* 0x00000005ff217819 */ /* 0x000fe4000001148e */
[----:B------:R-:W-:Y:S02]  /*5f20*/  LOP3.LUT R0, R0, 0x1c0, RZ, 0xc0, !PT ;  /* 0x000001c000007812 */ /* 0x000fe400078ec0ff */
[----:B------:R-:W-:-:S02]  /*5f30*/  LOP3.LUT R60, R3, 0x1, RZ, 0xc0, !PT ;  /* 0x00000001033c7812 */ /* 0x000fc400078ec0ff */
[----:B------:R-:W-:Y:S02]  /*5f40*/  LEA R2, R33, R143, 0x9 ;  /* 0x0000008f21027211 */ /* 0x000fe400078e48ff */
[----:B------:R-:W-:Y:S02]  /*5f50*/  LEA.HI R0, R0, R0, RZ, 0x1d ;  /* 0x0000000000007211 */ /* 0x000fe400078fe8ff */
[----:B------:R-:W-:Y:S02]  /*5f60*/  ISETP.NE.U32.AND P1, PT, R60, 0x1, PT ;  /* 0x000000013c00780c */ /* 0x000fe40003f25070 */
[----:B------:R-:W-:-:S04]  /*5f70*/  LEA R0, R2, R0, 0x1 ;  /* 0x0000000002007211 */ /* 0x000fc800078e08ff */
[----:B------:R-:W-:Y:S02]  /*5f80*/  LEA R0, R0, UR4, 0x1 ;  /* 0x0000000400007c11 */ /* 0x000fe4000f8e08ff */
[----:B------:R-:W-:Y:S02]  /*5f90*/  F2FP.BF16.F32.PACK_AB R6, R6, R148 ;  /* 0x000000940606723e */ /* 0x000fe400000010ff */
[----:B------:R-:W-:Y:S02]  /*5fa0*/  F2FP.BF16.F32.PACK_AB R5, R5, R150 ;  /* 0x000000960505723e */ /* 0x000fe400000010ff */
[C---:B------:R-:W-:Y:S02]  /*5fb0*/  IADD3 R2, R0.reuse, -0x10, RZ ;  /* 0xfffffff000027810 */ /* 0x040fe40007ffe0ff */
[----:B------:R-:W-:Y:S02]  /*5fc0*/  F2FP.BF16.F32.PACK_AB R4, R157, R156 ;  /* 0x0000009c9d04723e */ /* 0x000fe400000010ff */
[----:B------:R-:W-:-:S02]  /*5fd0*/  @P1 IADD3 R2, R0, 0x10, RZ ;  /* 0x0000001000021810 */ /* 0x000fc40007ffe0ff */
[----:B------:R-:W-:Y:S02]  /*5fe0*/  R2P PR, R3, 0x6 ;  /* 0x0000000603007804 */ /* 0x000fe40000000000 */
[----:B------:R-:W-:Y:S01]  /*5ff0*/  MOV R3, 0x20 ;  /* 0x0000002000037802 */ /* 0x000fe20000000f00 */
[----:B------:R-:W-:Y:S01]  /*6000*/  STS [R0], R6 ;  /* 0x0000000600007388 */ /* 0x000fe20000000800 */
[----:B------:R-:W-:-:S03]  /*6010*/  ULDC.U8 UR4, c[0x0][0x3d9] ;  /* 0x0000f64000047ab9 */ /* 0x000fc60000000000 */
[----:B------:R-:W-:Y:S04]  /*6020*/  STS [R0+0x400], R5 ;  /* 0x0004000500007388 */ /* 0x000fe80000000800 */
[----:B------:R1:W-:Y:S01]  /*6030*/  STS [R2], R4 ;  /* 0x0000000402007388 */ /* 0x0003e20000000800 */
[----:B------:R-:W-:Y:S02]  /*6040*/  F2FP.BF16.F32.PACK_AB R7, R7, R158 ;  /* 0x0000009e0707723e */ /* 0x000fe400000010ff */
[----:B------:R-:W-:Y:S02]  /*6050*/  F2FP.BF16.F32.PACK_AB R9, R9, R144 ;  /* 0x000000900909723e */ /* 0x000fe400000010ff */
[----:B------:R-:W-:Y:S02]  /*6060*/  F2FP.BF16.F32.PACK_AB R8, R147, R8 ;  /* 0x000000089308723e */ /* 0x000fe400000010ff */
[----:B------:R-:W-:-:S02]  /*6070*/  F2FP.BF16.F32.PACK_AB R10, R10, R152 ;  /* 0x000000980a0a723e */ /* 0x000fc400000010ff */
[----:B------:R-:W-:Y:S02]  /*6080*/  F2FP.BF16.F32.PACK_AB R13, R155, R13 ;  /* 0x0000000d9b0d723e */ /* 0x000fe400000010ff */
[----:B------:R-:W-:Y:S01]  /*6090*/  F2FP.BF16.F32.PACK_AB R11, R11, R166 ;  /* 0x000000a60b0b723e */ /* 0x000fe200000010ff */
[----:B------:R2:W-:Y:S01]  /*60a0*/  STS [R2+0x400], R7 ;  /* 0x0004000702007388 */ /* 0x0005e20000000800 */
[----:B-1----:R-:W-:Y:S02]  /*60b0*/  SEL R4, R3, 0xffffffe0, !P1 ;  /* 0xffffffe003047807 */ /* 0x002fe40004800000 */
[----:B------:R-:W-:Y:S02]  /*60c0*/  ISETP.NE.AND P1, PT, RZ, UR4, PT ;  /* 0x00000004ff007c0c */ /* 0x000fe4000bf25270 */
[----:B------:R-:W-:Y:S02]  /*60d0*/  IADD3 R3, R0, R4, RZ ;  /* 0x0000000400037210 */ /* 0x000fe40007ffe0ff */
[----:B------:R-:W-:Y:S01]  /*60e0*/  MOV R6, 0x40 ;  /* 0x0000004000067802 */ /* 0x000fe20000000f00 */
[----:B------:R-:W-:Y:S01]  /*60f0*/  STS [R0+0x2000], R9 ;  /* 0x0020000900007388 */ /* 0x000fe20000000800 */
[----:B------:R-:W-:-:S03]  /*6100*/  F2FP.BF16.F32.PACK_AB R12, R12, R164 ;  /* 0x000000a40c0c723e */ /* 0x000fc600000010ff */
[----:B------:R1:W-:Y:S01]  /*6110*/  STS [R0+0x2400], R8 ;  /* 0x0024000800007388 */ /* 0x0003e20000000800 */
[----:B------:R-:W-:-:S03]  /*6120*/  SEL R6, R6, 0xffffffc0, !P2 ;  /* 0xffffffc006067807 */ /* 0x000fc60005000000 */
[----:B------:R-:W-:Y:S01]  /*6130*/  STS [R2+0x2000], R10 ;  /* 0x0020000a02007388 */ /* 0x000fe20000000800 */
[----:B------:R-:W-:-:S03]  /*6140*/  F2FP.BF16.F32.PACK_AB R15, R15, R172 ;  /* 0x000000ac0f0f723e */ /* 0x000fc600000010ff */
[----:B------:R-:W-:Y:S01]  /*6150*/  STS [R2+0x2400], R13 ;  /* 0x0024000d02007388 */ /* 0x000fe20000000800 */
[----:B------:R-:W-:Y:S02]  /*6160*/  F2FP.BF16.F32.PACK_AB R14, R14, R174 ;  /* 0x000000ae0e0e723e */ /* 0x000fe400000010ff */
[----:B--2---:R-:W-:Y:S01]  /*6170*/  IADD3 R7, R4, R2, RZ ;  /* 0x0000000204077210 */ /* 0x004fe20007ffe0ff */
[----:B------:R2:W-:Y:S01]  /*6180*/  STS [R3+0x400], R11 ;  /* 0x0004000b03007388 */ /* 0x0005e20000000800 */
[----:B------:R-:W-:Y:S02]  /*6190*/  F2FP.BF16.F32.PACK_AB R16, R16, R160 ;  /* 0x000000a01010723e */ /* 0x000fe400000010ff */
[----:B------:R-:W-:Y:S02]  /*61a0*/  F2FP.BF16.F32.PACK_AB R18, R163, R18 ;  /* 0x00000012a312723e */ /* 0x000fe400000010ff */
[----:B------:R-:W-:Y:S02]  /*61b0*/  F2FP.BF16.F32.PACK_AB R17, R17, R168 ;  /* 0x000000a81111723e */ /* 0x000fe400000010ff */
[----:B------:R-:W-:Y:S01]  /*61c0*/  F2FP.BF16.F32.PACK_AB R24, R171, R24 ;  /* 0x00000018ab18723e */ /* 0x000fe200000010ff */
[----:B------:R3:W-:Y:S01]  /*61d0*/  STS [R3], R12 ;  /* 0x0000000c03007388 */ /* 0x0007e20000000800 */
[----:B------:R-:W-:-:S02]  /*61e0*/  F2FP.BF16.F32.PACK_AB R23, R23, R20 ;  /* 0x000000141717723e */ /* 0x000fc400000010ff */
[----:B------:R-:W-:Y:S02]  /*61f0*/  F2FP.BF16.F32.PACK_AB R22, R22, R19 ;  /* 0x000000131616723e */ /* 0x000fe400000010ff */
[----:B------:R-:W-:Y:S01]  /*6200*/  IADD3 R5, R0, R6, RZ ;  /* 0x0000000600057210 */ /* 0x000fe20007ffe0ff */
[----:B------:R-:W-:Y:S01]  /*6210*/  STS [R7], R15 ;  /* 0x0000000f07007388 */ /* 0x000fe20000000800 */
[----:B------:R-:W-:Y:S02]  /*6220*/  F2FP.BF16.F32.PACK_AB R20, R49, R30 ;  /* 0x0000001e3114723e */ /* 0x000fe400000010ff */
[----:B------:R-:W-:Y:S01]  /*6230*/  F2FP.BF16.F32.PACK_AB R19, R27, R29 ;  /* 0x0000001d1b13723e */ /* 0x000fe200000010ff */
[----:B------:R-:W-:Y:S01]  /*6240*/  STS [R7+0x400], R14 ;  /* 0x0004000e07007388 */ /* 0x000fe20000000800 */
[----:B-1----:R-:W-:Y:S02]  /*6250*/  IADD3 R8, R6, R2, RZ ;  /* 0x0000000206087210 */ /* 0x002fe40007ffe0ff */
[----:B------:R-:W-:-:S02]  /*6260*/  F2FP.BF16.F32.PACK_AB R21, R21, R40 ;  /* 0x000000281515723e */ /* 0x000fc400000010ff */
[----:B------:R-:W-:Y:S02]  /*6270*/  F2FP.BF16.F32.PACK_AB R25, R43, R25 ;  /* 0x000000192b19723e */ /* 0x000fe400000010ff */
[----:B------:R-:W-:Y:S01]  /*6280*/  F2FP.BF16.F32.PACK_AB R32, R32, R44 ;  /* 0x0000002c2020723e */ /* 0x000fe200000010ff */
[----:B--2---:R-:W1:Y:S01]  /*6290*/  @P1 LDC.64 R10, c[0x0][0x2c0] ;  /* 0x0000b000ff0a1b82 */ /* 0x004e620000000a00 */
[----:B------:R-:W-:Y:S01]  /*62a0*/  F2FP.BF16.F32.PACK_AB R31, R47, R31 ;  /* 0x0000001f2f1f723e */ /* 0x000fe200000010ff */
[----:B------:R2:W-:Y:S01]  /*62b0*/  STS [R3+0x2000], R16 ;  /* 0x0020001003007388 */ /* 0x0005e20000000800 */
[----:B------:R-:W-:Y:S02]  /*62c0*/  F2FP.BF16.F32.PACK_AB R30, R37, R138 ;  /* 0x0000008a251e723e */ /* 0x000fe400000010ff */
[----:B------:R-:W-:Y:S01]  /*62d0*/  F2FP.BF16.F32.PACK_AB R29, R55, R54 ;  /* 0x00000036371d723e */ /* 0x000fe200000010ff */
[----:B------:R-:W-:Y:S01]  /*62e0*/  STS [R3+0x2400], R18 ;  /* 0x0024001203007388 */ /* 0x000fe20000000800 */
[----:B------:R-:W-:Y:S01]  /*62f0*/  IADD3 R4, R3, R6, RZ ;  /* 0x0000000603047210 */ /* 0x000fe20007ffe0ff */
[----:B---3--:R-:W3:Y:S01]  /*6300*/  @P4 LDC R12, c[0x0][0x2e8] ;  /* 0x0000ba00ff0c4b82 */ /* 0x008ee20000000800 */
[----:B------:R-:W-:Y:S01]  /*6310*/  F2FP.BF16.F32.PACK_AB R27, R139, R140 ;  /* 0x0000008c8b1b723e */ /* 0x000fe200000010ff */
[----:B------:R5:W-:Y:S01]  /*6320*/  STS [R7+0x2000], R17 ;  /* 0x0020001107007388 */ /* 0x000be20000000800 */
[----:B------:R-:W-:-:S03]  /*6330*/  IADD3 R6, R7, R6, RZ ;  /* 0x0000000607067210 */ /* 0x000fc60007ffe0ff */
[----:B------:R-:W-:Y:S01]  /*6340*/  STS [R7+0x2400], R24 ;  /* 0x0024001807007388 */ /* 0x000fe20000000800 */
[----:B------:R-:W-:Y:S02]  /*6350*/  F2FP.BF16.F32.PACK_AB R52, R59, R52 ;  /* 0x000000343b34723e */ /* 0x000fe400000010ff */
        /* <DEDUP_REMOVED lines=20> */
[----:B------:R-:W-:Y:S02]  /*64a0*/  ISETP.NE.AND P2, PT, RZ, UR5, PT ;  /* 0x00000005ff007c0c */ /* 0x000fe4000bf45270 */
        /* <DEDUP_REMOVED lines=17> */
[----:B------:R-:W4:Y:S01]  /*65c0*/  @P4 MUFU.LG2 R9, R137 ;  /* 0x0000008900094308 */ /* 0x000f220000000c00 */
[----:B------:R-:W3:Y:S02]  /*65d0*/  @P5 LDC R13, c[0x0][0x2e8] ;  /* 0x0000ba00ff0d5b82 */ /* 0x000ee40000000800 */
[----:B------:R-:W-:Y:S04]  /*65e0*/  STS [R4+0x2400], R52 ;  /* 0x0024003404007388 */ /* 0x000fe80000000800 */
[----:B------:R-:W-:Y:S01]  /*65f0*/  STS [R6+0x2000], R51 ;  /* 0x0020003306007388 */ /* 0x000fe20000000800 */
[----:B------:R-:W-:Y:S01]  /*6600*/  F2FP.BF16.F32.PACK_AB R60, R117, R116 ;  /* 0x00000074753c723e */ /* 0x000fe200000010ff */
[----:B--2---:R-:W2:Y:S02]  /*6610*/  @P3 LDC R16, c[0x0][0x2e8] ;  /* 0x0000ba00ff103b82 */ /* 0x004ea40000000800 */
[----:B------:R-:W-:Y:S01]  /*6620*/  STS [R6+0x2400], R50 ;  /* 0x0024003206007388 */ /* 0x000fe20000000800 */
[----:B------:R-:W-:-:S03]  /*6630*/  ISETP.NE.OR P6, PT, RZ, UR4, !P2 ;  /* 0x00000004ff007c0c */ /* 0x000fc6000d7c5670 */
[----:B------:R-:W-:Y:S01]  /*6640*/  STS [R0+0x4000], R49 ;  /* 0x0040003100007388 */ /* 0x000fe20000000800 */
[----:B------:R-:W-:Y:S01]  /*6650*/  F2FP.BF16.F32.PACK_AB R62, R129, R128 ;  /* 0x00000080813e723e */ /* 0x000fe200000010ff */
[----:B-----5:R-:W5:Y:S02]  /*6660*/  @P0 LDC R17, c[0x0][0x2e8] ;  /* 0x0000ba00ff110b82 */ /* 0x020f640000000800 */
[----:B------:R-:W-:Y:S04]  /*6670*/  STS [R0+0x4400], R48 ;  /* 0x0044003000007388 */ /* 0x000fe80000000800 */
[----:B------:R-:W-:Y:S01]  /*6680*/  STS [R2+0x4000], R45 ;  /* 0x0040002d02007388 */ /* 0x000fe20000000800 */
[----:B------:R-:W-:Y:S01]  /*6690*/  F2FP.BF16.F32.PACK_AB R59, R101, R100 ;  /* 0x00000064653b723e */ /* 0x000fe200000010ff */
[----:B------:R-:W4:Y:S02]  /*66a0*/  @!P6 LDC R15, c[0x0][0x2c4] ;  /* 0x0000b100ff0feb82 */ /* 0x000f240000000800 */
        /* <DEDUP_REMOVED lines=12> */
[----:B---3--:R-:W3:Y:S03]  /*6770*/  @!P1 LDC R2, c[0x0][0x2e4] ;  /* 0x0000b900ff029b82 */ /* 0x008ee60000000800 */
[----:B------:R-:W-:Y:S04]  /*6780*/  STS [R7+0x6000], R35 ;  /* 0x0060002307007388 */ /* 0x000fe80000000800 */
[----:B------:R2:W-:Y:S01]  /*6790*/  STS [R7+0x6400], R34 ;  /* 0x0064002207007388 */ /* 0x0005e20000000800 */
[----:B------:R-:W4:Y:S03]  /*67a0*/  S2R R26, SR_CTAID.Y ;  /* 0x00000000001a7919 */ /* 0x000f260000002600 */
[----:B------:R-:W-:Y:S04]  /*67b0*/  STS [R5+0x4000], R59 ;  /* 0x0040003b05007388 */ /* 0x000fe80000000800 */
[----:B------:R-:W-:Y:S04]  /*67c0*/  STS [R5+0x4400], R58 ;  /* 0x0044003a05007388 */ /* 0x000fe80000000800 */
[----:B------:R-:W-:Y:S01]  /*67d0*/  STS [R8+0x4000], R55 ;  /* 0x0040003708007388 */ /* 0x000fe20000000800 */
[----:B--2---:R-:W-:-:S02]  /*67e0*/  @P1 IMAD R7, R11, R10, RZ ;  /* 0x0000000a0b071224 */ /* 0x004fc400078e02ff */
[----:B------:R-:W3:Y:S01]  /*67f0*/  @!P1 LDC R11, c[0x0][0x2c4] ;  /* 0x0000b100ff0b9b82 */ /* 0x000ee20000000800 */
[----:B------:R-:W-:Y:S01]  /*6800*/  STS [R8+0x4400], R54 ;  /* 0x0044003608007388 */ /* 0x000fe20000000800 */
[----:B------:R-:W2:Y:S03]  /*6810*/  S2R R29, SR_CTAID.X ;  /* 0x00000000001d7919 */ /* 0x000ea60000002500 */
[----:B------:R-:W-:Y:S04]  /*6820*/  STS [R5+0x6000], R57 ;  /* 0x0060003905007388 */ /* 0x000fe80000000800 */
[----:B------:R-:W-:Y:S04]  /*6830*/  STS [R5+0x6400], R56 ;  /* 0x0064003805007388 */ /* 0x000fe80000000800 */
[----:B------:R-:W-:Y:S04]  /*6840*/  STS [R8+0x6000], R53 ;  /* 0x0060003508007388 */ /* 0x000fe80000000800 */
[----:B------:R5:W-:Y:S01]  /*6850*/  STS [R8+0x6400], R61 ;  /* 0x0064003d08007388 */ /* 0x000be20000000800 */
[----:B------:R-:W2:Y:S01]  /*6860*/  S2R R28, SR_CTAID.Z ;  /* 0x00000000001c7919 */ /* 0x000ea20000002700 */
[----:B---3--:R-:W-:-:S02]  /*6870*/  @!P1 SEL R7, R11, R2, !P2 ;  /* 0x000000020b079207 */ /* 0x008fc40005000000 */
[----:B------:R-:W-:Y:S01]  /*6880*/  F2FP.BF16.F32.PACK_AB R63, R119, R118 ;  /* 0x00000076773f723e */ /* 0x000fe200000010ff */
[----:B------:R-:W3:Y:S01]  /*6890*/  @P5 MUFU.LG2 R10, R132 ;  /* 0x00000084000a5308 */ /* 0x000ee20000000c00 */
[----:B------:R-:W-:Y:S01]  /*68a0*/  F2FP.BF16.F32.PACK_AB R64, R64, R130 ;  /* 0x000000824040723e */ /* 0x000fe200000010ff */
[----:B-----5:R-:W2:Y:S01]  /*68b0*/  @P1 LDC R8, c[0x0][0x2c0] ;  /* 0x0000b000ff081b82 */ /* 0x020ea20000000800 */
[----:B------:R-:W-:Y:S02]  /*68c0*/  F2FP.BF16.F32.PACK_AB R65, R65, R120 ;  /* 0x000000784141723e */ /* 0x000fe400000010ff */
[----:B------:R-:W-:Y:S02]  /*68d0*/  F2FP.BF16.F32.PACK_AB R68, R123, R68 ;  /* 0x000000447b44723e */ /* 0x000fe400000010ff */
[----:B------:R-:W-:Y:S01]  /*68e0*/  @P1 MOV R5, 0x1 ;  /* 0x0000000100051802 */ /* 0x000fe20000000f00 */
[----:B-1----:R-:W-:Y:S01]  /*68f0*/  @!P1 IMAD R5, R7, R0, RZ ;  /* 0x0000000007059224 */ /* 0x002fe200078e02ff */
[----:B------:R-:W-:Y:S01]  /*6900*/  STS [R4+0x4000], R60 ;  /* 0x0040003c04007388 */ /* 0x000fe20000000800 */
[C---:B----4-:R-:W-:Y:S01]  /*6910*/  @!P6 IMAD R0, R26.reuse, R15, RZ ;  /* 0x0000000f1a00e224 */ /* 0x050fe200078e02ff */
[----:B------:R-:W1:Y:S02]  /*6920*/  @P3 MUFU.LG2 R14, R252 ;  /* 0x000000fc000e3308 */ /* 0x000e640000000c00 */
[----:B------:R-:W-:Y:S01]  /*6930*/  STS [R4+0x4400], R63 ;  /* 0x0044003f04007388 */ /* 0x000fe20000000800 */
[----:B------:R-:W-:-:S03]  /*6940*/  IMAD R5, R26, R5, RZ ;  /* 0x000000051a057224 */ /* 0x000fc600078e02ff */
[----:B------:R-:W-:Y:S02]  /*6950*/  STS [R6+0x4000], R62 ;  /* 0x0040003e06007388 */ /* 0x000fe40000000800 */
[----:B------:R-:W4:Y:S02]  /*6960*/  @P0 MUFU.LG2 R15, R251 ;  /* 0x000000fb000f0308 */ /* 0x000f240000000c00 */
[----:B------:R-:W-:Y:S04]  /*6970*/  STS [R6+0x4400], R64 ;  /* 0x0044004006007388 */ /* 0x000fe80000000800 */
[----:B------:R-:W-:Y:S01]  /*6980*/  STS [R4+0x6000], R65 ;  /* 0x0060004104007388 */ /* 0x000fe20000000800 */
[----:B------:R-:W-:-:S03]  /*6990*/  @!P1 MOV R8, 0x1 ;  /* 0x0000000100089802 */ /* 0x000fc60000000f00 */
[----:B------:R5:W-:Y:S01]  /*69a0*/  STS [R4+0x6400], R68 ;  /* 0x0064004404007388 */ /* 0x000be20000000800 */
[----:B------:R-:W-:Y:S02]  /*69b0*/  MOV R25, 0x7f800000 ;  /* 0x7f80000000197802 */ /* 0x000fe40000000f00 */
[----:B------:R-:W-:Y:S02]  /*69c0*/  F2FP.BF16.F32.PACK_AB R67, R67, R124 ;  /* 0x0000007c4343723e */ /* 0x000fe400000010ff */
[----:B------:R-:W-:Y:S02]  /*69d0*/  F2FP.BF16.F32.PACK_AB R66, R127, R66 ;  /* 0x000000427f42723e */ /* 0x000fe400000010ff */
[----:B------:R-:W-:Y:S01]  /*69e0*/  CS2R R2, SRZ ;  /* 0x0000000000027805 */ /* 0x000fe2000001ff00 */
[----:B------:R-:W-:Y:S01]  /*69f0*/  STS [R6+0x6000], R67 ;  /* 0x0060004306007388 */ /* 0x000fe20000000800 */
[----:B------:R-:W-:Y:S02]  /*6a00*/  @!P6 SHF.R.S32.HI R3, RZ, 0x1f, R0 ;  /* 0x0000001fff03e819 */ /* 0x000fe40000011400 */
[----:B------:R-:W-:Y:S01]  /*6a10*/  @!P6 MOV R2, R0 ;  /* 0x000000000002e202 */ /* 0x000fe20000000f00 */
[----:B------:R3:W-:Y:S01]  /*6a20*/  STS [R6+0x6400], R66 ;  /* 0x0064004206007388 */ /* 0x0007e20000000800 */
[----:B-----5:R-:W-:Y:S01]  /*6a30*/  @P4 FMUL.FTZ R4, R9, 0.69314718246459960938 ;  /* 0x3f31721809044820 */ /* 0x020fe20000410000 */
[----:B------:R-:W-:Y:S01]  /*6a40*/  SEL R9, R5, RZ, P6 ;  /* 0x000000ff05097207 */ /* 0x000fe20003000000 */
[----:B--2---:R-:W-:-:S02]  /*6a50*/  IMAD R5, R29, R8, RZ ;  /* 0x000000081d057224 */ /* 0x004fc400078e02ff */
[----:B------:R-:W-:Y:S01]  /*6a60*/  @P4 FFMA.FTZ R25, R135, R12, R4 ;  /* 0x0000000c87194223 */ /* 0x000fe20000010004 */
[----:B------:R-:W-:Y:S01]  /*6a70*/  LOP3.LUT P4, RZ, R178, 0x3, RZ, 0xc0, !PT ;  /* 0x00000003b2ff7812 */ /* 0x000fe2000788c0ff */
[----:B------:R-:W-:Y:S01]  /*6a80*/  IMAD R4, R28, R7, R9 ;  /* 0x000000071c047224 */ /* 0x000fe200078e0209 */
[----:B------:R-:W-:Y:S02]  /*6a90*/  SHF.L.U32 R0, R5, 0x7, RZ ;  /* 0x0000000705007819 */ /* 0x000fe400000006ff */
[----:B------:R-:W-:Y:S01]  /*6aa0*/  MOV R24, 0x7f800000 ;  /* 0x7f80000000187802 */ /* 0x000fe20000000f00 */
[----:B---3--:R-:W-:Y:S01]  /*6ab0*/  @P5 FMUL.FTZ R6, R10, 0.69314718246459960938 ;  /* 0x3f3172180a065820 */ /* 0x008fe20000410000 */
[----:B------:R-:W-:Y:S01]  /*6ac0*/  IADD3 R10, P2, P1, R0, R2, R4 ;  /* 0x00000002000a7210 */ /* 0x000fe2000795e004 */
[----:B-1----:R-:W-:Y:S01]  /*6ad0*/  @P3 FMUL.FTZ R7, R14, 0.69314718246459960938 ;  /* 0x3f3172180e073820 */ /* 0x002fe20000410000 */
[----:B------:R-:W-:Y:S01]  /*6ae0*/  SHF.R.S32.HI R5, RZ, 0x1f, R0 ;  /* 0x0000001fff057819 */ /* 0x000fe20000011400 */
[----:B------:R-:W-:Y:S01]  /*6af0*/  @P5 FFMA.FTZ R24, R136, R13, R6 ;  /* 0x0000000d88185223 */ /* 0x000fe20000010006 */
[----:B----4-:R-:W-:Y:S01]  /*6b00*/  @P0 FMUL.FTZ R6, R15, 0.69314718246459960938 ;  /* 0x3f3172180f060820 */ /* 0x010fe20000410000 */
[----:B------:R-:W-:Y:S01]  /*6b10*/  SHF.R.S32.HI R4, RZ, 0x1f, R4 ;  /* 0x0000001fff047819 */ /* 0x000fe20000011404 */
[----:B------:R-:W-:Y:S01]  /*6b20*/  BSSY B0, `(.L_x_1844) ;  /* 0x0000037000007945 */ /* 0x000fe20003800000 */
[----:B------:R-:W-:-:S02]  /*6b30*/  SHF.L.U32 R12, R176, 0x3, RZ ;  /* 0x00000003b00c7819 */ /* 0x000fc400000006ff */
[----:B------:R-:W-:Y:S01]  /*6b40*/  MOV R23, 0x7f800000 ;  /* 0x7f80000000177802 */ /* 0x000fe20000000f00 */
[----:B------:R-:W-:Y:S01]  /*6b50*/  @P3 FFMA.FTZ R23, R134, R16, R7 ;  /* 0x0000001086173223 */ /* 0x000fe20000010007 */
[----:B------:R-:W-:Y:S01]  /*6b60*/  MOV R22, 0x7f800000 ;  /* 0x7f80000000167802 */ /* 0x000fe20000000f00 */
[----:B------:R-:W-:Y:S01]  /*6b70*/  @P0 FFMA.FTZ R22, R133, R17, R6 ;  /* 0x0000001185160223 */ /* 0x000fe20000010006 */
[----:B------:R-:W-:Y:S02]  /*6b80*/  IADD3.X R9, R5, R3, R4, P2, P1 ;  /* 0x0000000305097210 */ /* 0x000fe400017e2404 */
[----:B------:R-:W-:Y:S02]  /*6b90*/  SHF.R.S32.HI R27, RZ, 0x1f, R26 ;  /* 0x0000001fff1b7819 */ /* 0x000fe4000001141a */
[----:B------:R-:W-:Y:S01]  /*6ba0*/  SHF.R.S32.HI R13, RZ, 0x1f, R12 ;  /* 0x0000001fff0d7819 */ /* 0x000fe2000001140c */
[----:B------:R-:W-:Y:S06]  /*6bb0*/  BAR.SYNC.DEFER_BLOCKING 0x0 ;  /* 0x0000000000007b1d */ /* 0x000fec0000010000 */
        /* <DEDUP_REMOVED lines=45> */
.L_x_1845:
[----:B------:R-:W-:Y:S05]  /*6e90*/  BSYNC B0 ;  /* 0x0000000000007941 */ /* 0x000fea0003800000 */
.L_x_1844:
        /* <DEDUP_REMOVED lines=71> */
.L_x_1846:
        /* <DEDUP_REMOVED lines=15> */
.L_x_2941:


//--------------------- .text._ZN5flash16flash_fwd_kernelI23Flash_fwd_kernel_traitsILi128ELi128ELi32ELi4ELb0ELb0EN7cutlass10bfloat16_tE19Flash_kernel_traitsILi128ELi128ELi32ELi4ES3_EELb1ELb0ELb0ELb1ELb0ELb0ELb0ELb0EEEvNS_16Flash_fwd_paramsE --------------------------
	.section	.text._ZN5flash16flash_fwd_kernelI23Flash_fwd_kernel_traitsILi128ELi128ELi32ELi4ELb0ELb0EN7cutlass10bfloat16_tE19Flash_kernel_traitsILi128ELi128ELi32ELi4ES3_EELb1ELb0ELb0ELb1ELb0ELb0ELb0ELb0EEEvNS_16Flash_fwd_paramsE,"ax",@progbits
	.align	128
        .global         _ZN5flash16flash_fwd_kernelI23Flash_fwd_kernel_traitsILi128ELi128ELi32ELi4ELb0ELb0EN7cutlass10bfloat16_tE19Flash_kernel_traitsILi128ELi128ELi32ELi4ES3_EELb1ELb0ELb0ELb1ELb0ELb0ELb0ELb0EEEvNS_16Flash_fwd_paramsE
        .type           _ZN5flash16flash_fwd_kernelI23Flash_fwd_kernel_traitsILi128ELi128ELi32ELi4ELb0ELb0EN7cutlass10bfloat16_tE19Flash_kernel_traitsILi128ELi128ELi32ELi4ES3_EELb1ELb0ELb0ELb1ELb0ELb0ELb0ELb0EEEvNS_16Flash_fwd_paramsE,@function
        .size           _ZN5flash16flash_fwd_kernelI23Flash_fwd_kernel_traitsILi128ELi128ELi32ELi4ELb0ELb0EN7cutlass10bfloat16_tE19Flash_kernel_traitsILi128ELi128ELi32ELi4ES3_EELb1ELb0ELb0ELb1ELb0ELb0ELb0ELb0EEEvNS_16Flash_fwd_paramsE,(.L_x_2942 - _ZN5flash16flash_fwd_kernelI23Flash_fwd_kernel_traitsILi128ELi128ELi32ELi4ELb0ELb0EN7cutlass10bfloat16_tE19Flash_kernel_traitsILi128ELi128ELi32ELi4ES3_EELb1ELb0ELb0ELb1ELb0ELb0ELb0ELb0EEEvNS_16Flash_fwd_paramsE)
        .other          _ZN5flash16flash_fwd_kernelI23Flash_fwd_kernel_traitsILi128ELi128ELi32ELi4ELb0ELb0EN7cutlass10bfloat16_tE19Flash_kernel_traitsILi128ELi128ELi32ELi4ES3_EELb1ELb0ELb0ELb1ELb0ELb0ELb0ELb0EEEvNS_16Flash_fwd_paramsE,@"STO_CUDA_ENTRY STV_DEFAULT"
_ZN5flash16flash_fwd_kernelI23Flash_fwd_kernel_traitsILi128ELi128ELi32ELi4ELb0ELb0EN7cutlass10bfloat16_tE19Flash_kernel_traitsILi128ELi128ELi32ELi4ES3_EELb1ELb0ELb0ELb1ELb0ELb0ELb0ELb0EEEvNS_16Flash_fwd_paramsE:
.text._ZN5flash16flash_fwd_kernelI23Flash_fwd_kernel_traitsILi128ELi128ELi32ELi4ELb0ELb0EN7cutlass10bfloat16_tE19Flash_kernel_traitsILi128ELi128ELi32ELi4ES3_EELb1ELb0ELb0ELb1ELb0ELb0ELb0ELb0EEEvNS_16Flash_fwd_paramsE:
[----:B------:R-:W1:Y:S08]  /*0000*/  LDC R1, c[0x0][0x28] ;  /* 0x00000a00ff017b82 */ /* 0x000e700000000800 */
[----:B------:R-:W2:Y:S01]  /*0010*/  LDC R6, c[0x0][0x3a8] ;  /* 0x0000ea00ff067b82 */ /* 0x000ea20000000800 */
[----:B------:R-:W-:Y:S01]  /*0020*/  ULDC.U8 UR4, c[0x0][0x3b4] ;  /* 0x0000ed0000047ab9 */ /* 0x000fe20000000000 */
[----:B------:R-:W-:Y:S01]  /*0030*/  ULDC.64 UR18, c[0x0][0x208] ;  /* 0x0000820000127ab9 */ /* 0x000fe20000000a00 */
[----:B------:R-:W-:Y:S01]  /*0040*/  ISETP.NE.AND P2, PT, RZ, UR4, PT ;  /* 0x00000004ff007c0c */ /* 0x000fe2000bf45270 */
[----:B-1----:R-:W-:-:S04]  /*0050*/  VIADD R1, R1, 0xffffffd0 ;  /* 0xffffffd001017836 */ /* 0x002fc80000000000 */
[----:B------:R-:W1:Y:S01]  /*0060*/  LDC R5, c[0x0][0x3ac] ;  /* 0x0000eb00ff057b82 */ /* 0x000e620000000800 */
[----:B------:R-:W-:Y:S01]  /*0070*/  ULDC.64 UR4, c[0x0][0x3a0] ;  /* 0x0000e80000047ab9 */ /* 0x000fe20000000a00 */
[----:B------:R-:W3:Y:S01]  /*0080*/  S2R R252, SR_TID.X ;  /* 0x0000000000fc7919 */ /* 0x000ee20000002100 */
[----:B------:R-:W-:Y:S01]  /*0090*/  IMAD.U32 R224, RZ, RZ, UR4 ;  /* 0x00000004ffe07e24 */ /* 0x000fe2000f8e00ff */
[----:B------:R-:W-:Y:S01]  /*00a0*/  ULDC.64 UR6, c[0x0][0x2f0] ;  /* 0x0000bc0000067ab9 */ /* 0x000fe20000000a00 */
[----:B------:R-:W-:-:S03]  /*00b0*/  ULDC.64 UR8, c[0x0][0x2f0] ;  /* 0x0000bc0000087ab9 */ /* 0x000fc60000000a00 */
[----:B------:R-:W-:Y:S01]  /*00c0*/  S2UR UR16, SR_CTAID.X ;  /* 0x00000000001079c3 */ /* 0x000fe20000002500 */
[----:B--2---:R-:W-:-:S07]  /*00d0*/  @P2 IMAD.MOV.U32 R2, RZ, RZ, R6 ;  /* 0x000000ffff022224 */ /* 0x004fce00078e0006 */
[----:B------:R-:W2:Y:S01]  /*00e0*/  S2UR UR24, SR_CTAID.Y ;  /* 0x00000000001879c3 */ /* 0x000ea20000002600 */
[----:B-1----:R-:W-:-:S07]  /*00f0*/  @P2 IMAD.MOV.U32 R3, RZ, RZ, R5 ;  /* 0x000000ffff032224 */ /* 0x002fce00078e0005 */
[----:B------:R-:W1:Y:S01]  /*0100*/  S2UR UR22, SR_CTAID.Z ;  /* 0x00000000001679c3 */ /* 0x000e620000002700 */
[----:B------:R-:W4:Y:S01]  /*0110*/  @P2 LDG.E.64 R2, desc[UR18][R2.64] ;  /* 0x0000001202022981 */ /* 0x000f22000c1e1b00 */
[----:B------:R-:W-:-:S06]  /*0120*/  IMAD.U32 R225, RZ, RZ, UR5 ;  /* 0x00000005ffe17e24 */ /* 0x000fcc000f8e00ff */
[----:B------:R-:W4:Y:S01]  /*0130*/  @P2 LDC R0, c[0x0][0x3b0] ;  /* 0x0000ec00ff002b82 */ /* 0x000f220000000800 */
[----:B------:R-:W5:Y:S01]  /*0140*/  @P2 LDG.E.64 R224, desc[UR18][R224.64] ;  /* 0x00000012e0e02981 */ /* 0x000f62000c1e1b00 */
[----:B------:R-:W-:Y:S02]  /*0150*/  UISETP.NE.U32.AND UP2, UPT, UR6, URZ, UPT ;  /* 0x0000003f0600728c */ /* 0x000fe4000bf45070 */
[----:B--2---:R-:W-:Y:S02]  /*0160*/  UIMAD.WIDE UR8, UR24, 0x4, UR8 ;  /* 0x00000004180878a5 */ /* 0x004fe4000f8e0208 */
[----:B------:R-:W-:Y:S01]  /*0170*/  UISETP.NE.AND.EX UP2, UPT, UR7, URZ, UPT, UP2 ;  /* 0x0000003f0700728c */ /* 0x000fe2000bf45320 */
[----:B------:R-:W-:Y:S02]  /*0180*/  ULDC.U8 UR6, c[0x0][0x3c2] ;  /* 0x0000f08000067ab9 */ /* 0x000fe40000000000 */
[----:B------:R-:W-:Y:S02]  /*0190*/  UISETP.NE.AND UP3, UPT, UR6, URZ, UPT ;  /* 0x0000003f0600728c */ /* 0x000fe4000bf65270 */
[----:B-1----:R-:W-:Y:S01]  /*01a0*/  ULOP3.LUT UR4, UR22, UR16, UR24, 0xfe, !UPT ;  /* 0x0000001016047292 */ /* 0x002fe2000f8efe18 */
[----:B------:R-:W-:Y:S01]  /*01b0*/  PLOP3.LUT P0, PT, PT, PT, UP2, 0x80, 0x0 ;  /* 0x000000000000781c */ /* 0x000fe20003f0f028 */
[----:B------:R-:W-:-:S04]  /*01c0*/  ULDC.64 UR6, c[0x0][0x2f8] ;  /* 0x0000be0000067ab9 */ /* 0x000fc80000000a00 */
[----:B---3--:R-:W-:Y:S01]  /*01d0*/  LOP3.LUT P3, RZ, R252, UR4, RZ, 0xfc, !PT ;  /* 0x00000004fcff7c12 */ /* 0x008fe2000f86fcff */
[----:B------:R-:W-:Y:S02]  /*01e0*/  ULDC.64 UR4, c[0x0][0x300] ;  /* 0x0000c00000047ab9 */ /* 0x000fe40000000a00 */
[----:B------:R-:W-:-:S04]  /*01f0*/  UISETP.NE.U32.AND UP1, UPT, UR4, URZ, UPT ;  /* 0x0000003f0400728c */ /* 0x000fc8000bf25070 */
[----:B------:R-:W-:-:S03]  /*0200*/  UISETP.NE.AND.EX UP1, UPT, UR5, URZ, UPT, UP1 ;  /* 0x0000003f0500728c */ /* 0x000fc6000bf25310 */
[----:B------:R-:W-:Y:S02]  /*0210*/  ULDC.64 UR4, c[0x0][0x2f8] ;  /* 0x0000be0000047ab9 */ /* 0x000fe40000000a00 */
[----:B------:R-:W-:Y:S01]  /*0220*/  UISETP.EQ.U32.AND UP0, UPT, UR4, URZ, UPT ;  /* 0x0000003f0400728c */ /* 0x000fe2000bf02070 */
[----:B------:R-:W5:Y:S03]  /*0230*/  @!P3 LDC.64 R8, c[0x0][0x3b8] ;  /* 0x0000ee00ff08bb82 */ /* 0x000f660000000a00 */
[----:B------:R-:W-:Y:S02]  /*0240*/  UISETP.EQ.OR.EX UP0, UPT, UR5, URZ, !UP3, UP0 ;  /* 0x0000003f0500728c */ /* 0x000fe4000df02700 */
[----:B------:R-:W-:Y:S01]  /*0250*/  UIMAD.WIDE UR6, UR24, 0x4, UR6 ;  /* 0x00000004180678a5 */ /* 0x000fe2000f8e0206 */
[----:B----4-:R-:W-:Y:S01]  /*0260*/  @P2 IADD3 R6, P1, R2, R0, RZ ;  /* 0x0000000002062210 */ /* 0x010fe20007f3e0ff */
[----:B------:R-:W-:-:S04]  /*0270*/  IMAD.U32 R2, RZ, RZ, UR8 ;  /* 0x00000008ff027e24 */ /* 0x000fc8000f8e00ff */
[----:B------:R-:W-:Y:S01]  /*0280*/  @P2 IMAD.X R5, RZ, RZ, R3, P1 ;  /* 0x000000ffff052224 */ /* 0x000fe200008e0603 */
[----:B------:R-:W-:Y:S01]  /*0290*/  PLOP3.LUT P1, PT, PT, PT, UP1, 0x80, 0x0 ;  /* 0x000000000000781c */ /* 0x000fe20003f2f018 */
[----:B------:R-:W-:Y:S01]  /*02a0*/  IMAD.U32 R3, RZ, RZ, UR9 ;  /* 0x00000009ff037e24 */ /* 0x000fe2000f8e00ff */
[----:B------:R-:W-:Y:S01]  /*02b0*/  @UP1 ULDC.64 UR8, c[0x0][0x300] ;  /* 0x0000c00000081ab9 */ /* 0x000fe20000000a00 */
[----:B------:R-:W-:Y:S01]  /*02c0*/  @!P3 IMAD.MOV.U32 R4, RZ, RZ, R6 ;  /* 0x000000ffff04b224 */ /* 0x000fe200078e0006 */
[----:B------:R-:W-:Y:S01]  /*02d0*/  @UP1 UIMAD.WIDE UR8, UR24, 0x4, UR8 ;  /* 0x00000004180818a5 */ /* 0x000fe2000f8e0208 */
[----:B-----5:R-:W-:Y:S01]  /*02e0*/  @!P3 STG.E.64 desc[UR18][R8.64], R224 ;  /* 0x000000e00800b986 */ /* 0x020fe2000c101b12 */
[----:B------:R-:W-:-:S03]  /*02f0*/  PLOP3.LUT P2, PT, PT, PT, UP0, 0x80, 0x0 ;  /* 0x000000000000781c */ /* 0x000fc60003f4f008 */
[----:B------:R1:W-:Y:S04]  /*0300*/  @!P3 STG.E.64 desc[UR18][R8.64+0x8], R4 ;  /* 0x000008040800b986 */ /* 0x0003e8000c101b12 */
[----:B------:R-:W2:Y:S04]  /*0310*/  @P0 LDG.E R7, desc[UR18][R2.64+0x4] ;  /* 0x0000041202070981 */ /* 0x000ea8000c1e1900 */
[----:B-1----:R1:W3:Y:S02]  /*0320*/  @P0 LDG.E R8, desc[UR18][R2.64] ;  /* 0x0000001202080981 */ /* 0x0022e4000c1e1900 */
[----:B-1----:R-:W-:Y:S01]  /*0330*/  IMAD.U32 R2, RZ, RZ, UR8 ;  /* 0x00000008ff027e24 */ /* 0x002fe2000f8e00ff */
[----:B------:R-:W-:Y:S01]  /*0340*/  SHF.R.S32.HI R11, RZ, 0x1f, R252 ;  /* 0x0000001fff0b7819 */ /* 0x000fe200000114fc */
[----:B------:R-:W-:Y:S01]  /*0350*/  IMAD.U32 R3, RZ, RZ, UR9 ;  /* 0x00000009ff037e24 */ /* 0x000fe2000f8e00ff */
[----:B------:R-:W-:Y:S01]  /*0360*/  UMOV UR15, 0xffffffff ;  /* 0xffffffff000f7882 */ /* 0x000fe20000000000 */
[----:B------:R-:W-:-:S03]  /*0370*/  ULDC UR8, c[0x0][0x270] ;  /* 0x00009c0000087ab9 */ /* 0x000fc60000000800 */
[----:B------:R1:W4:Y:S02]  /*0380*/  @P1 LDG.E R0, desc[UR18][R2.64] ;  /* 0x0000001202001981 */ /* 0x000324000c1e1900 */
[----:B-1----:R-:W-:Y:S02]  /*0390*/  IMAD.U32 R2, RZ, RZ, UR6 ;  /* 0x00000006ff027e24 */ /* 0x002fe4000f8e00ff */
[----:B------:R-:W-:-:S05]  /*03a0*/  IMAD.U32 R3, RZ, RZ, UR7 ;  /* 0x00000007ff037e24 */ /* 0x000fca000f8e00ff */
        /* <DEDUP_REMOVED lines=9> */
[----:B------:R-:W-:Y:S01]  /*0440*/  @UP2 UIADD3 UR21, UR21, -UR15, URZ ;  /* 0x8000000f15152290 */ /* 0x000fe2000fffe03f */
[----:B----4-:R-:W-:Y:S02]  /*0450*/  @P1 R2UR UR11, R0 ;  /* 0x00000000000b12ca */ /* 0x010fe400000e0000 */
[----:B------:R-:W-:-:S05]  /*0460*/  LOP3.LUT R0, R25, 0xffffffe0, RZ, 0xc0, !PT ;  /* 0xffffffe019007812 */ /* 0x000fca00078ec0ff */
[----:B------:R-:W-:Y:S01]  /*0470*/  IMAD.IADD R88, R252, 0x1, -R0 ;  /* 0x00000001fc587824 */ /* 0x000fe200078e0a00 */
[----:B------:R-:W-:-:S04]  /*0480*/  @!UP2 ULDC UR21, c[0x0][0x2c4] ;  /* 0x0000b1000015aab9 */ /* 0x000fc80000000800 */
[--C-:B------:R-:W-:Y:S02]  /*0490*/  SHF.R.S32.HI R0, RZ, 0x1f, R88.reuse ;  /* 0x0000001fff007819 */ /* 0x100fe40000011458 */
[----:B-----5:R-:W-:Y:S02]  /*04a0*/  @!P2 R2UR UR6, R4 ;  /* 0x000000000406a2ca */ /* 0x020fe400000e0000 */
[----:B------:R-:W-:Y:S01]  /*04b0*/  ISETP.NE.AND.EX P2, PT, RZ, UR5, PT, P0 ;  /* 0x00000005ff007c0c */ /* 0x000fe2000bf45300 */
[----:B------:R-:W-:Y:S01]  /*04c0*/  USHF.R.S32.HI UR5, URZ, 0x1f, UR4 ;  /* 0x0000001f3f057899 */ /* 0x000fe20008011404 */
[----:B------:R-:W-:-:S05]  /*04d0*/  IADD3 R245, P1, P0, R6, UR4, R88 ;  /* 0x0000000406f57c10 */ /* 0x000fca000f83e058 */
[----:B------:R-:W-:-:S06]  /*04e0*/  IADD3.X R172, R5, UR5, R0, P1, P0 ;  /* 0x0000000505ac7c10 */ /* 0x000fcc0008fe0400 */
        /* <DEDUP_REMOVED lines=8> */
.L_x_1847:
[----:B------:R-:W-:-:S05]  /*0570*/  ULDC UR7, c[0x0][0x2c8] ;  /* 0x0000b20000077ab9 */ /* 0x000fca0000000800 */
.L_x_1848:
        /* <DEDUP_REMOVED lines=21> */
[----:B------:R-:W-:-:S06]  /*06d0*/  UISETP.GE.AND UP0, UPT, UR20, 0x1, UPT ;  /* 0x000000011400788c */ /* 0x000fcc000bf06270 */
[----:B------:R-:W-:-:S13]  /*06e0*/  PLOP3.LUT P0, PT, PT, PT, UP0, 0x80, 0x0 ;  /* 0x000000000000781c */ /* 0x000fda0003f0f008 */
[----:B------:R-:W-:Y:S05]  /*06f0*/  @!P0 BRA `(.L_x_1849) ;  /* 0x000000b8000c8947 */ /* 0x000fea0003800000 */
[----:B------:R-:W1:Y:S01]  /*0700*/  LDC R13, c[0x0][0x278] ;  /* 0x00009e00ff0d7b82 */ /* 0x000e620000000800 */
[----:B------:R-:W2:Y:S01]  /*0710*/  S2R R7, SR_CTAID.Z ;  /* 0x0000000000077919 */ /* 0x000ea20000002700 */
[----:B------:R-:W-:Y:S01]  /*0720*/  UISETP.NE.AND UP1, UPT, UR15, -0x1, UPT ;  /* 0xffffffff0f00788c */ /* 0x000fe2000bf25270 */
[CC--:B------:R-:W-:Y:S01]  /*0730*/  LEA.HI R5, R11.reuse, R252.reuse, RZ, 0x3 ;  /* 0x000000fc0b057211 */ /* 0x0c0fe200078f18ff */
[----:B------:R-:W-:Y:S01]  /*0740*/  UISETP.NE.AND UP0, UPT, UR6, -0x1, UPT ;  /* 0xffffffff0600788c */ /* 0x000fe2000bf05270 */
[----:B------:R-:W-:Y:S01]  /*0750*/  LEA.HI R24, R11, R252, RZ, 0x4 ;  /* 0x000000fc0b187211 */ /* 0x000fe200078f20ff */
[----:B------:R-:W-:Y:S01]  /*0760*/  UIADD3 UR14, -UR17, UR21, URZ ;  /* 0x00000015110e7290 */ /* 0x000fe2000fffe13f */
[----:B------:R-:W-:Y:S01]  /*0770*/  SHF.R.S32.HI R6, RZ, 0x3, R5 ;  /* 0x00000003ff067819 */ /* 0x000fe20000011405 */
[----:B------:R-:W-:Y:S01]  /*0780*/  IMAD.U32 R8, RZ, RZ, UR16 ;  /* 0x00000010ff087e24 */ /* 0x000fe2000f8e00ff */
[----:B------:R-:W-:Y:S01]  /*0790*/  USHF.R.S32.HI UR23, URZ, 0x1f, UR22 ;  /* 0x0000001f3f177899 */ /* 0x000fe20008011416 */
[----:B------:R-:W-:-:S02]  /*07a0*/  PLOP3.LUT P1, PT, PT, PT, UP0, 0x80, 0x0 ;  /* 0x000000000000781c */ /* 0x000fc40003f2f008 */
[----:B------:R-:W-:Y:S01]  /*07b0*/  VIADD R4, R6, 0x20 ;  /* 0x0000002006047836 */ /* 0x000fe20000000000 */
[----:B------:R-:W-:Y:S01]  /*07c0*/  @UP1 ULDC.64 UR4, c[0x0][0x240] ;  /* 0x0000900000041ab9 */ /* 0x000fe20000000a00 */
[----:B------:R-:W-:Y:S02]  /*07d0*/  @!UP1 USHF.R.S32.HI UR7, URZ, 0x1f, UR24 ;  /* 0x0000001f3f079899 */ /* 0x000fe40008011418 */
[----:B------:R-:W-:Y:S01]  /*07e0*/  @UP1 UIMAD.WIDE.U32 UR12, UR15, UR4, URZ ;  /* 0x000000040f0c12a5 */ /* 0x000fe2000f8e003f */
[----:B------:R-:W-:Y:S01]  /*07f0*/  ISETP.GE.AND P4, PT, R4, UR14, PT ;  /* 0x0000000e04007c0c */ /* 0x000fe2000bf86270 */
[----:B------:R-:W-:Y:S01]  /*0800*/  @UP0 UIADD3 UR25, UR11, UR6, URZ ;  /* 0x000000060b190290 */ /* 0x000fe2000fffe03f */
[----:B------:R-:W-:Y:S01]  /*0810*/  LOP3.LUT R4, R24, 0xfffffff0, RZ, 0xc0, !PT ;  /* 0xfffffff018047812 */ /* 0x000fe200078ec0ff */
[----:B------:R-:W-:Y:S01]  /*0820*/  @UP1 UIMAD UR10, UR15, UR5, UR13 ;  /* 0x000000050f0a12a4 */ /* 0x000fe2000f8e020d */
[----:B------:R-:W-:Y:S02]  /*0830*/  @UP0 ULDC.64 UR8, c[0x0][0x248] ;  /* 0x0000920000080ab9 */ /* 0x000fe40000000a00 */
[----:B------:R-:W-:Y:S01]  /*0840*/  @!UP1 ULDC.64 UR4, c[0x0][0x228] ;  /* 0x00008a0000049ab9 */ /* 0x000fe20000000a00 */
[----:B-1----:R-:W-:Y:S01]  /*0850*/  IABS R10, R13 ;  /* 0x0000000d000a7213 */ /* 0x002fe20000000000 */
[----:B------:R-:W-:Y:S01]  /*0860*/  @!UP1 UIMAD UR7, UR7, UR4, URZ ;  /* 0x00000004070792a4 */ /* 0x000fe2000f8e023f */
[----:B------:R-:W-:Y:S01]  /*0870*/  IMAD.IADD R4, R252, 0x1, -R4 ;  /* 0x00000001fc047824 */ /* 0x000fe200078e0a04 */
[----:B------:R-:W-:Y:S01]  /*0880*/  @!UP1 UIMAD.WIDE.U32 UR26, UR24, UR4, URZ ;  /* 0x00000004181a92a5 */ /* 0x000fe2000f8e003f */
[----:B------:R-:W1:Y:S01]  /*0890*/  I2F.RP R2, R10 ;  /* 0x0000000a00027306 */ /* 0x000e620000209400 */
[----:B------:R-:W-:-:S02]  /*08a0*/  @UP0 UIMAD.WIDE.U32 UR28, UR25, UR8, URZ ;  /* 0x00000008191c02a5 */ /* 0x000fc4000f8e003f */
[----:B------:R-:W-:Y:S01]  /*08b0*/  @!UP1 UIMAD UR5, UR24, UR5, UR7 ;  /* 0x00000005180592a4 */ /* 0x000fe2000f8e0207 */
        /* <DEDUP_REMOVED lines=12> */
[----:B------:R-:W-:Y:S02]  /*0980*/  VIADD R3, R6, 0x30 ;  /* 0x0000003006037836 */ /* 0x000fe40000000000 */
[----:B------:R-:W-:-:S03]  /*0990*/  IMAD.HI.U32 R0, R2, R7, RZ ;  /* 0x0000000702007227 */ /* 0x000fc600078e00ff */
[----:B------:R-:W-:Y:S01]  /*09a0*/  ISETP.GE.AND P3, PT, R3, UR14, PT ;  /* 0x0000000e03007c0c */ /* 0x000fe2000bf66270 */
[----:B------:R-:W-:Y:S02]  /*09b0*/  IMAD.MOV R2, RZ, RZ, -R0 ;  /* 0x000000ffff027224 */ /* 0x000fe400078e0a00 */
[----:B------:R-:W-:Y:S02]  /*09c0*/  VIADD R3, R6, 0x40 ;  /* 0x0000004006037836 */ /* 0x000fe40000000000 */
[C---:B------:R-:W-:Y:S01]  /*09d0*/  IMAD R2, R10.reuse, R2, R7 ;  /* 0x000000020a027224 */ /* 0x040fe200078e0207 */
[--C-:B------:R-:W-:Y:S02]  /*09e0*/  SHF.R.S32.HI R7, RZ, 0x1f, R6.reuse ;  /* 0x0000001fff077819 */ /* 0x100fe40000011406 */
[----:B------:R-:W-:Y:S02]  /*09f0*/  ISETP.GE.AND P0, PT, R3, UR14, PT ;  /* 0x0000000e03007c0c */ /* 0x000fe4000bf06270 */
[----:B------:R-:W-:Y:S01]  /*0a00*/  ISETP.GT.U32.AND P5, PT, R10, R2, PT ;  /* 0x000000020a00720c */ /* 0x000fe20003fa4070 */
[----:B------:R-:W-:Y:S01]  /*0a10*/  IMAD.WIDE R8, R8, 0x80, R6 ;  /* 0x0000008008087825 */ /* 0x000fe200078e0206 */
[----:B------:R-:W-:-:S04]  /*0a20*/  LOP3.LUT R3, R13, UR22, RZ, 0x3c, !PT ;  /* 0x000000160d037c12 */ /* 0x000fc8000f8e3cff */
[----:B------:R-:W-:-:S07]  /*0a30*/  ISETP.GE.AND P2, PT, R3, RZ, PT ;  /* 0x000000ff0300720c */ /* 0x000fce0003f46270 */
[----:B------:R-:W-:Y:S02]  /*0a40*/  @!P5 IMAD.IADD R2, R2, 0x1, -R10 ;  /* 0x000000010202d824 */ /* 0x000fe400078e0a0a */
[----:B------:R-:W-:Y:S01]  /*0a50*/  @!P5 VIADD R0, R0, 0x1 ;  /* 0x000000010000d836 */ /* 0x000fe20000000000 */
[----:B------:R-:W-:Y:S02]  /*0a60*/  ISETP.NE.AND P5, PT, R13, RZ, PT ;  /* 0x000000ff0d00720c */ /* 0x000fe40003fa5270 */
[----:B------:R-:W-:Y:S02]  /*0a70*/  ISETP.GE.U32.AND P6, PT, R2, R10, PT ;  /* 0x0000000a0200720c */ /* 0x000fe40003fc6070 */
[----:B------:R-:W-:Y:S02]  /*0a80*/  LOP3.LUT R2, R5, 0xfffffff8, RZ, 0xc0, !PT ;  /* 0xfffffff805027812 */ /* 0x000fe400078ec0ff */
        /* <DEDUP_REMOVED lines=19> */
.L_x_1850:
        /* <DEDUP_REMOVED lines=23> */
.L_x_1851:
        /* <DEDUP_REMOVED lines=10> */
[----:B------:R-:W-:Y:S01]  /*0dd0*/  @P6 VIADD R0, R0, 0x1 ;  /* 0x0000000100006836 */ /* 0x000fe20000000000 */
[----:B------:R-:W-:Y:S01]  /*0de0*/  LOP3.LUT R223, R12, 0xfffffe00, R223, 0xf8, !PT ;  /* 0xfffffe000cdf7812 */ /* 0x000fe200078ef8df */
[----:B------:R-:W-:Y:S01]  /*0df0*/  IMAD.IADD R20, R4, 0x1, -R11 ;  /* 0x0000000104147824 */ /* 0x000fe200078e0a0b */
[----:B------:R-:W-:Y:S01]  /*0e00*/  IADD3.X R11, R3, UR25, R5, P1, !PT ;  /* 0x00000019030b7c10 */ /* 0x000fe20008ffe405 */
[----:B------:R-:W-:Y:S01]  /*0e10*/  IMAD.WIDE.U32 R2, R6, UR6, R138 ;  /* 0x0000000606027c25 */ /* 0x000fe2000f8e008a */
[----:B------:R-:W-:Y:S01]  /*0e20*/  @!P2 IADD3 R0, -R0, RZ, RZ ;  /* 0x000000ff0000a210 */ /* 0x000fe20007ffe1ff */
[----:B------:R-:W1:Y:S01]  /*0e30*/  S2UR UR25, SR_CgaCtaId ;  /* 0x00000000001979c3 */ /* 0x000e620000008800 */
[----:B------:R-:W-:Y:S01]  /*0e40*/  @!P5 LOP3.LUT R0, RZ, R13, RZ, 0x33, !PT ;  /* 0x0000000dff00d212 */ /* 0x000fe200078e33ff */
[----:B------:R-:W-:Y:S01]  /*0e50*/  IMAD R5, R7, UR6, RZ ;  /* 0x0000000607057c24 */ /* 0x000fe2000f8e02ff */
[----:B------:R-:W-:Y:S01]  /*0e60*/  IADD3 R2, P2, R2, UR26, RZ ;  /* 0x0000001a02027c10 */ /* 0x000fe2000ff5e0ff */
[----:B------:R-:W-:Y:S01]  /*0e70*/  VIADD R18, R6, 0x10 ;  /* 0x0000001006127836 */ /* 0x000fe20000000000 */
[----:B------:R-:W-:Y:S01]  /*0e80*/  IADD3 R4, P1, R138, UR12, RZ ;  /* 0x0000000c8a047c10 */ /* 0x000fe2000ff3e0ff */
[C---:B------:R-:W-:Y:S01]  /*0e90*/  IMAD R13, R6.reuse, UR7, R5 ;  /* 0x00000007060d7c24 */ /* 0x040fe2000f8e0205 */
[----:B------:R-:W-:Y:S01]  /*0ea0*/  SHF.R.S32.HI R12, RZ, 0x1f, R0 ;  /* 0x0000001fff0c7819 */ /* 0x000fe20000011400 */
[----:B------:R-:W-:Y:S01]  /*0eb0*/  UIMAD UR5, UR22, UR5, UR4 ;  /* 0x00000005160572a4 */ /* 0x000fe2000f8e0204 */
[----:B------:R-:W-:Y:S01]  /*0ec0*/  IADD3.X R5, R139, UR10, RZ, P1, !PT ;  /* 0x0000000a8b057c10 */ /* 0x000fe20008ffe4ff */
[----:B------:R-:W-:Y:S01]  /*0ed0*/  ULDC.64 UR10, c[0x0][0x268] ;  /* 0x00009a00000a7ab9 */ /* 0x000fe20000000a00 */
[----:B------:R-:W-:Y:S01]  /*0ee0*/  IADD3.X R3, R3, UR13, R13, P2, !PT ;  /* 0x0000000d03037c10 */ /* 0x000fe200097fe40d */
[----:B------:R-:W-:Y:S01]  /*0ef0*/  ULDC.64 UR12, c[0x0][0x260] ;  /* 0x00009800000c7ab9 */ /* 0x000fe20000000a00 */
[----:B------:R-:W-:Y:S01]  /*0f00*/  ISETP.GE.AND P6, PT, R6, UR14, PT ;  /* 0x0000000e06007c0c */ /* 0x000fe2000bfc6270 */
[----:B------:R-:W-:Y:S01]  /*0f10*/  IMAD.WIDE.U32 R28, R0, UR12, R10 ;  /* 0x0000000c001c7c25 */ /* 0x000fe2000f8e000a */
[----:B------:R-:W-:Y:S01]  /*0f20*/  ISETP.GE.AND P5, PT, R18, UR14, PT ;  /* 0x0000000e12007c0c */ /* 0x000fe2000bfa6270 */
[----:B------:R-:W-:-:S02]  /*0f30*/  UMOV UR4, 0x400 ;  /* 0x0000040000047882 */ /* 0x000fc40000000000 */
[----:B------:R-:W-:Y:S01]  /*0f40*/  IMAD.WIDE.U32 R26, R0, UR10, R2 ;  /* 0x0000000a001a7c25 */ /* 0x000fe2000f8e0002 */
[----:B------:R2:W-:Y:S01]  /*0f50*/  STL.64 [R1+0x20], R28 ;  /* 0x0000201c01007387 */ /* 0x0005e20000100a00 */
[----:B------:R-:W-:Y:S02]  /*0f60*/  R2P PR, R20, 0x6 ;  /* 0x0000000614007804 */ /* 0x000fe40000000000 */
[----:B------:R-:W-:Y:S01]  /*0f70*/  IMAD.WIDE.U32 R16, R16, UR22, R4 ;  /* 0x0000001610107c25 */ /* 0x000fe2000f8e0004 */
[----:B------:R2:W-:Y:S01]  /*0f80*/  STL.64 [R1+0x18], R26 ;  /* 0x0000181a01007387 */ /* 0x0005e20000100a00 */
[----:B-1----:R-:W-:Y:S01]  /*0f90*/  ULEA UR4, UR25, UR4, 0x18 ;  /* 0x0000000419047291 */ /* 0x002fe2000f8ec03f */
[----:B------:R-:W-:Y:S01]  /*0fa0*/  IADD3 R3, R6, 0x50, RZ ;  /* 0x0000005006037810 */ /* 0x000fe20007ffe0ff */
[----:B------:R-:W-:Y:S01]  /*0fb0*/  IMAD R4, R12, UR12, RZ ;  /* 0x0000000c0c047c24 */ /* 0x000fe2000f8e02ff */
[----:B------:R-:W-:Y:S01]  /*0fc0*/  IADD3 R11, R17, UR5, RZ ;  /* 0x00000005110b7c10 */ /* 0x000fe2000fffe0ff */
[----:B------:R-:W-:-:S02]  /*0fd0*/  IMAD.MOV.U32 R2, RZ, RZ, 0x20 ;  /* 0x00000020ff027424 */ /* 0x000fc400078e00ff */
[----:B------:R-:W-:Y:S01]  /*0fe0*/  IMAD R22, R0, UR13, R4 ;  /* 0x0000000d00167c24 */ /* 0x000fe2000f8e0204 */
[----:B------:R-:W-:Y:S01]  /*0ff0*/  LEA R223, R223, UR4, 0x1 ;  /* 0x00000004dfdf7c11 */ /* 0x000fe2000f8e08ff */
[----:B------:R-:W-:Y:S01]  /*1000*/  IMAD R4, R12, UR10, RZ ;  /* 0x0000000a0c047c24 */ /* 0x000fe2000f8e02ff */
[----:B------:R-:W-:Y:S01]  /*1010*/  SEL R2, R2, 0xffffffe0, !P2 ;  /* 0xffffffe002027807 */ /* 0x000fe20005000000 */
[----:B------:R-:W-:Y:S02]  /*1020*/  VIADD R247, R138, 0x40 ;  /* 0x000000408af77836 */ /* 0x000fe40000000000 */
[----:B------:R-:W-:Y:S01]  /*1030*/  IMAD R23, R0, UR11, R4 ;  /* 0x0000000b00177c24 */ /* 0x000fe2000f8e0204 */
[----:B------:R-:W-:-:S04]  /*1040*/  MOV R4, 0x10 ;  /* 0x0000001000047802 */ /* 0x000fc80000000f00 */
        /* <DEDUP_REMOVED lines=28> */
.L_x_1853:
[----:B------:R-:W-:Y:S05]  /*1210*/  BSYNC B0 ;  /* 0x0000000000007941 */ /* 0x000fea0003800000 */
.L_x_1852:
        /* <DEDUP_REMOVED lines=33> */
.L_x_1855:
[----:B------:R-:W-:Y:S05]  /*1430*/  BSYNC B0 ;  /* 0x0000000000007941 */ /* 0x000fea0003800000 */
.L_x_1854:
        /* <DEDUP_REMOVED lines=33> */
.L_x_1857:
[----:B------:R-:W-:Y:S05]  /*1650*/  BSYNC B0 ;  /* 0x0000000000007941 */ /* 0x000fea0003800000 */
.L_x_1856:
        /* <DEDUP_REMOVED lines=32> */
.L_x_1859:
[----:B------:R-:W-:Y:S05]  /*1860*/  BSYNC B0 ;  /* 0x0000000000007941 */ /* 0x000fea0003800000 */
.L_x_1858:
        /* <DEDUP_REMOVED lines=31> */
.L_x_1861:
[----:B------:R-:W-:Y:S05]  /*1a60*/  BSYNC B0 ;  /* 0x0000000000007941 */ /* 0x000fea0003800000 */
.L_x_1860:
        /* <DEDUP_REMOVED lines=31> */
.L_x_1863:
[----:B------:R-:W-:Y:S05]  /*1c60*/  BSYNC B0 ;  /* 0x0000000000007941 */ /* 0x000fea0003800000 */
.L_x_1862:
        /* <DEDUP_REMOVED lines=31> */
.L_x_1865:
[----:B------:R-:W-:Y:S05]  /*1e60*/  BSYNC B0 ;  /* 0x0000000000007941 */ /* 0x000fea0003800000 */
.L_x_1864:
[----:B------:R-:W-:Y:S01]  /*1e70*/  UIADD3 UR5, UR20, 0x1f, URZ ;  /* 0x0000001f14057890 */ /* 0x000fe2000fffe03f */
[----:B------:R-:W-:Y:S01]  /*1e80*/  BSSY B0, `(.L_x_1866) ;  /* 0x0000021000007945 */ /* 0x000fe20003800000 */
[----:B------:R-:W-:Y:S02]  /*1e90*/  USHF.L.U32 UR13, UR8, 0x5, URZ ;  /* 0x00000005080d7899 */ /* 0x000fe4000800063f */
[----:B------:R-:W-:-:S04]  /*1ea0*/  USHF.R.S32.HI UR12, URZ, 0x1f, UR5 ;  /* 0x0000001f3f0c7899 */ /* 0x000fc80008011405 */
[----:B------:R-:W-:Y:S01]  /*1eb0*/  ULEA.HI UR12, UR12, UR5, URZ, 0x5 ;  /* 0x000000050c0c7291 */ /* 0x000fe2000f8f283f */
[----:B------:R-:W-:Y:S11]  /*1ec0*/  @P4 BRA `(.L_x_1867) ;  /* 0x0000000000704947 */ /* 0x000ff60003800000 */
        /* <DEDUP_REMOVED lines=28> */
.L_x_1867:
[----:B------:R-:W-:Y:S05]  /*2090*/  BSYNC B0 ;  /* 0x0000000000007941 */ /* 0x000fea0003800000 */
.L_x_1866:
[----:B------:R-:W-:Y:S01]  /*20a0*/  ULEA.HI.SX32 UR25, UR12, 0xffffffff, 0x1b ;  /* 0xffffffff0c197891 */ /* 0x000fe2000f8fda3f */
[----:B------:R-:W-:Y:S01]  /*20b0*/  IMAD.IADD R93, R29, 0x1, R22 ;  /* 0x000000011d5d7824 */ /* 0x000fe200078e0216 */
[----:B------:R-:W-:Y:S01]  /*20c0*/  MOV R92, R28 ;  /* 0x0000001c005c7202 */ /* 0x000fe20000000f00 */
[----:B------:R-:W-:Y:S01]  /*20d0*/  USHF.L.U64.HI UR26, UR8, 0x5, UR9 ;  /* 0x00000005081a7899 */ /* 0x000fe20008010209 */
[----:B------:R-:W-:Y:S01]  /*20e0*/  IMAD.U32 R91, RZ, RZ, UR13 ;  /* 0x0000000dff5b7e24 */ /* 0x000fe2000f8e00ff */
[----:B------:R-:W-:Y:S01]  /*20f0*/  UIMAD UR27, UR25, -0x20, UR20 ;  /* 0xffffffe0191b78a4 */ /* 0x000fe2000f8e0214 */
[----:B------:R-:W-:Y:S01]  /*2100*/  BSSY B0, `(.L_x_1868) ;  /* 0x000001e000007945 */ /* 0x000fe20003800000 */
[----:B------:R2:W-:Y:S01]  /*2110*/  STL.64 [R1+0x10], R92 ;  /* 0x0000105c01007387 */ /* 0x0005e20000100a00 */
[----:B------:R-:W-:Y:S01]  /*2120*/  USHF.R.S32.HI UR5, URZ, 0x1f, UR25 ;  /* 0x0000001f3f057899 */ /* 0x000fe20008011419 */
[----:B-1----:R-:W-:Y:S01]  /*2130*/  IMAD.WIDE.U32 R8, R91, UR25, R92 ;  /* 0x000000195b087c25 */ /* 0x002fe2000f8e005c */
[----:B------:R-:W-:Y:S01]  /*2140*/  UIMAD UR10, UR26, UR25, URZ ;  /* 0x000000191a0a72a4 */ /* 0x000fe2000f8e023f */
[----:B------:R-:W-:-:S02]  /*2150*/  ISETP.GE.AND P0, PT, R6, UR27, PT ;  /* 0x0000001b06007c0c */ /* 0x000fc4000bf06270 */
[----:B------:R-:W-:Y:S01]  /*2160*/  ISETP.GE.AND P3, PT, R18, UR27, PT ;  /* 0x0000001b12007c0c */ /* 0x000fe2000bf66270 */
[----:B------:R-:W-:-:S06]  /*2170*/  UIMAD UR10, UR5, UR13, UR10 ;  /* 0x0000000d050a72a4 */ /* 0x000fcc000f8e020a */
[----:B------:R-:W-:-:S04]  /*2180*/  IADD3 R3, R9, UR10, RZ ;  /* 0x0000000a09037c10 */ /* 0x000fc8000fffe0ff */
        /* <DEDUP_REMOVED lines=21> */
.L_x_1869:
[----:B------:R-:W-:Y:S05]  /*22e0*/  BSYNC B0 ;  /* 0x0000000000007941 */ /* 0x000fea0003800000 */
.L_x_1868:
        /* <DEDUP_REMOVED lines=26> */
.L_x_1871:
[----:B------:R-:W-:Y:S05]  /*2490*/  BSYNC B0 ;  /* 0x0000000000007941 */ /* 0x000fea0003800000 */
.L_x_1870:
[----:B------:R-:W-:Y:S01]  /*24a0*/  ULDC.64 UR10, c[0x0][0x3c8] ;  /* 0x0000f200000a7ab9 */ /* 0x000fe20000000a00 */
[----:B------:R-:W0:Y:S01]  /*24b0*/  LDGDEPBAR ;  /* 0x00000000000079af */ /* 0x000e220000000000 */
[----:B------:R-:W-:-:S04]  /*24c0*/  UISETP.NE.U32.AND UP1, UPT, UR10, URZ, UPT ;  /* 0x0000003f0a00728c */ /* 0x000fc8000bf25070 */
[----:B------:R-:W-:-:S06]  /*24d0*/  UISETP.NE.AND.EX UP1, UPT, UR11, URZ, UPT, UP1 ;  /* 0x0000003f0b00728c */ /* 0x000fcc000bf25310 */
[----:B------:R-:W-:-:S05]  /*24e0*/  PLOP3.LUT P2, PT, PT, PT, UP1, 0x80, 0x0 ;  /* 0x000000000000781c */ /* 0x000fca0003f4f018 */
[----:B------:R-:W-:Y:S01]  /*24f0*/  @UP1 USHF.R.S32.HI UR30, URZ, 0x1f, UR24 ;  /* 0x0000001f3f1e1899 */ /* 0x000fe20008011418 */
[----:B------:R-:W-:-:S03]  /*2500*/  @UP1 ULDC.64 UR8, c[0x0][0x3d0] ;  /* 0x0000f40000081ab9 */ /* 0x000fc60000000a00 */
[----:B------:R-:W-:Y:S02]  /*2510*/  @UP1 UIMAD UR30, UR30, UR8, URZ ;  /* 0x000000081e1e12a4 */ /* 0x000fe4000f8e023f */
[----:B------:R-:W-:Y:S02]  /*2520*/  @UP1 UIMAD.WIDE.U32 UR22, UR24, UR8, UR22 ;  /* 0x00000008181612a5 */ /* 0x000fe4000f8e0016 */
[----:B------:R-:W-:Y:S01]  /*2530*/  @UP1 UIMAD UR9, UR24, UR9, UR30 ;  /* 0x00000009180912a4 */ /* 0x000fe2000f8e021e */
[----:B------:R-:W-:Y:S01]  /*2540*/  SHF.R.S32.HI R7, RZ, 0x4, R24 ;  /* 0x00000004ff077819 */ /* 0x000fe20000011418 */
[----:B------:R-:W-:Y:S01]  /*2550*/  @UP1 ULEA UR10, UP0, UR22, UR10, 0x2 ;  /* 0x0000000a160a1291 */ /* 0x000fe2000f80103f */
[----:B------:R-:W-:Y:S01]  /*2560*/  IMAD.SHL.U32 R0, R19, 0x40, RZ ;  /* 0x0000004013007824 */ /* 0x000fe200078e00ff */
[----:B------:R-:W-:Y:S01]  /*2570*/  @UP1 UIADD3 UR9, UR23, UR9, URZ ;  /* 0x0000000917091290 */ /* 0x000fe2000fffe03f */
[----:B------:R-:W-:-:S04]  /*2580*/  DEPBAR.LE SB0, 0x0 ;  /* 0x000080000000791a */ /* 0x000fc80000000000 */
[----:B------:R-:W-:Y:S01]  /*2590*/  @UP1 ULEA.HI.X UR11, UR22, UR11, UR9, 0x2, UP0 ;  /* 0x0000000b160b1291 */ /* 0x000fe200080f1409 */
[----:B-1----:R-:W-:Y:S01]  /*25a0*/  IMAD.U32 R8, RZ, RZ, UR10 ;  /* 0x0000000aff087e24 */ /* 0x002fe2000f8e00ff */
[----:B------:R-:W-:-:S04]  /*25b0*/  @UP1 ULDC UR8, c[0x0][0x2e8] ;  /* 0x0000ba0000081ab9 */ /* 0x000fc80000000800 */
[----:B------:R-:W-:-:S05]  /*25c0*/  IMAD.U32 R9, RZ, RZ, UR11 ;  /* 0x0000000bff097e24 */ /* 0x000fca000f8e00ff */
[----:B------:R1:W5:Y:S01]  /*25d0*/  @P2 LDG.E R11, desc[UR18][R8.64] ;  /* 0x00000012080b2981 */ /* 0x000362000c1e1900 */
[----:B------:R-:W-:Y:S01]  /*25e0*/  LEA.HI R3, R24, R7, RZ, 0x1 ;  /* 0x0000000718037211 */ /* 0x000fe200078f08ff */
[----:B------:R-:W-:Y:S01]  /*25f0*/  IMAD.SHL.U32 R5, R6, 0x8, RZ ;  /* 0x0000000806057824 */ /* 0x000fe200078e00ff */
[----:B------:R-:W-:Y:S01]  /*2600*/  LOP3.LUT R0, R0, 0x1c0, RZ, 0xc0, !PT ;  /* 0x000001c000007812 */ /* 0x000fe200078ec0ff */
[----:B------:R-:W5:Y:S01]  /*2610*/  @P2 MUFU.RCP R10, UR8 ;  /* 0x00000008000a2d08 */ /* 0x000f620008001000 */
[----:B------:R-:W-:Y:S01]  /*2620*/  LOP3.LUT R3, R3, 0xfffffffe, RZ, 0xc0, !PT ;  /* 0xfffffffe03037812 */ /* 0x000fe200078ec0ff */
[----:B------:R-:W-:Y:S01]  /*2630*/  IMAD.IADD R12, R27, 0x1, R23 ;  /* 0x000000011b0c7824 */ /* 0x000fe200078e0217 */
[----:B------:R-:W-:Y:S01]  /*2640*/  ISETP.GE.AND P1, PT, R6, UR27, PT ;  /* 0x0000001b06007c0c */ /* 0x000fe2000bf26270 */
[----:B------:R-:W-:Y:S01]  /*2650*/  BAR.SYNC.DEFER_BLOCKING 0x0 ;  /* 0x0000000000007b1d */ /* 0x000fe20000010000 */
[----:B------:R-:W-:Y:S01]  /*2660*/  UIMAD.WIDE.U32 UR8, UR25, UR6, URZ ;  /* 0x00000006190872a5 */ /* 0x000fe2000f8e003f */
[----:B------:R-:W-:Y:S01]  /*2670*/  IMAD.IADD R3, R7, 0x1, -R3 ;  /* 0x0000000107037824 */ /* 0x000fe200078e0a03 */
[----:B------:R-:W-:Y:S01]  /*2680*/  UIMAD UR5, UR5, UR6, URZ ;  /* 0x00000006050572a4 */ /* 0x000fe2000f8e023f */
[----:B------:R-:W-:Y:S01]  /*2690*/  IMAD.SHL.U32 R7, R20, 0x40, RZ ;  /* 0x0000004014077824 */ /* 0x000fe200078e00ff */
[----:B------:R-:W-:Y:S01]  /*26a0*/  SHF.R.S32.HI R137, RZ, 0x5, R25 ;  /* 0x00000005ff897819 */ /* 0x000fe20000011419 */
[----:B------:R-:W-:Y:S01]  /*26b0*/  BSSY B0, `(.L_x_1872) ;  /* 0x0000034000007945 */ /* 0x000fe20003800000 */
[----:B------:R-:W-:Y:S01]  /*26c0*/  IMAD.U32 R6, RZ, RZ, UR8 ;  /* 0x00000008ff067e24 */ /* 0x000fe2000f8e00ff */
[----:B------:R2:W-:Y:S01]  /*26d0*/  STL [R1+0x28], R12 ;  /* 0x0000280c01007387 */ /* 0x0005e20000100800 */
[----:B------:R-:W-:Y:S01]  /*26e0*/  UIMAD UR5, UR25, UR7, UR5 ;  /* 0x00000007190572a4 */ /* 0x000fe2000f8e0205 */
[----:B------:R-:W-:-:S03]  /*26f0*/  ISETP.GE.AND P3, PT, R18, UR27, PT ;  /* 0x0000001b12007c0c */ /* 0x000fc6000bf66270 */
[----:B------:R-:W-:Y:S01]  /*2700*/  UIADD3 UR5, UR9, UR5, URZ ;  /* 0x0000000509057290 */ /* 0x000fe2000fffe03f */
[----:B-1----:R-:W-:Y:S01]  /*2710*/  LOP3.LUT R8, R0, 0x8, R5, 0xf8, !PT ;  /* 0x0000000800087812 */ /* 0x002fe200078ef805 */
[----:B------:R-:W-:Y:S01]  /*2720*/  IMAD.SHL.U32 R9, R3, 0x8, RZ ;  /* 0x0000000803097824 */ /* 0x000fe200078e00ff */
[----:B------:R-:W-:Y:S02]  /*2730*/  SHF.R.U32.HI R5, RZ, 0x3, R0 ;  /* 0x00000003ff057819 */ /* 0x000fe40000011600 */
[----:B------:R-:W-:Y:S02]  /*2740*/  LOP3.LUT R0, R7, 0x1c0, RZ, 0xc0, !PT ;  /* 0x000001c007007812 */ /* 0x000fe400078ec0ff */
[----:B------:R-:W-:Y:S01]  /*2750*/  LOP3.LUT R5, R8, R5, RZ, 0x3c, !PT ;  /* 0x0000000508057212 */ /* 0x000fe200078e3cff */
[----:B------:R2:W-:Y:S01]  /*2760*/  @P1 STS.128 [R223+0xa000], RZ ;  /* 0x00a000ffdf001388 */ /* 0x0005e20000000c00 */
[----:B------:R-:W-:Y:S02]  /*2770*/  LOP3.LUT R8, R0, 0x8, R9, 0xf8, !PT ;  /* 0x0000000800087812 */ /* 0x000fe400078ef809 */
[----:B------:R-:W-:Y:S01]  /*2780*/  SHF.R.U32.HI R7, RZ, 0x3, R0 ;  /* 0x00000003ff077819 */ /* 0x000fe20000011600 */
[----:B------:R-:W-:Y:S01]  /*2790*/  IMAD R0, R3, 0x200, R5 ;  /* 0x0000020003007824 */ /* 0x000fe200078e0205 */
[----:B------:R2:W-:Y:S01]  /*27a0*/  @P1 STS.128 [R223+0xb000], RZ ;  /* 0x00b000ffdf001388 */ /* 0x0005e20000000c00 */
[----:B------:R-:W-:Y:S01]  /*27b0*/  IMAD.SHL.U32 R3, R21, 0x40, RZ ;  /* 0x0000004015037824 */ /* 0x000fe200078e00ff */
[----:B------:R-:W-:Y:S01]  /*27c0*/  LOP3.LUT R90, R8, R7, RZ, 0x3c, !PT ;  /* 0x00000007085a7212 */ /* 0x000fe200078e3cff */
[----:B------:R-:W-:Y:S01]  /*27d0*/  IMAD.U32 R7, RZ, RZ, UR9 ;  /* 0x00000009ff077e24 */ /* 0x000fe2000f8e00ff */
[----:B------:R-:W-:Y:S01]  /*27e0*/  LEA R5, P0, R6, R26, 0x5 ;  /* 0x0000001a06057211 */ /* 0x000fe200078028ff */
[----:B------:R-:W-:Y:S01]  /*27f0*/  IMAD.U32 R8, RZ, RZ, UR5 ;  /* 0x00000005ff087e24 */ /* 0x000fe2000f8e00ff */
[----:B------:R-:W-:Y:S01]  /*2800*/  LOP3.LUT R89, R3, 0xfffffe00, RZ, 0xc0, !PT ;  /* 0xfffffe0003597812 */ /* 0x000fe200078ec0ff */
[----:B------:R-:W-:Y:S01]  /*2810*/  UMOV UR5, URZ ;  /* 0x0000003f00057c82 */ /* 0x000fe20008000000 */
[----:B------:R-:W-:-:S02]  /*2820*/  LEA R208, R0, UR4, 0x1 ;  /* 0x0000000400d07c11 */ /* 0x000fc4000f8e08ff */
[----:B------:R-:W-:Y:S01]  /*2830*/  LEA.HI.X R8, R6, R12, R8, 0x5, P0 ;  /* 0x0000000c06087211 */ /* 0x000fe200000f2c08 */
[----:B------:R-:W-:Y:S02]  /*2840*/  IMAD R7, R137, 0x400, R89 ;  /* 0x0000040089077824 */ /* 0x000fe400078e0259 */
[----:B-----5:R-:W-:-:S05]  /*2850*/  @P2 FMUL.FTZ R3, R11, R10 ;  /* 0x0000000a0b032220 */ /* 0x020fca0000410000 */
[----:B------:R-:W-:Y:S01]  /*2860*/  @P2 R2UR UR8, R3 ;  /* 0x00000000030822ca */ /* 0x000fe200000e0000 */
[----:B------:R-:W-:-:S05]  /*2870*/  IMAD.IADD R3, R90, 0x1, R7 ;  /* 0x000000015a037824 */ /* 0x000fca00078e0207 */
[----:B------:R-:W-:-:S07]  /*2880*/  LEA R210, R3, UR4, 0x1 ;  /* 0x0000000403d27c11 */ /* 0x000fce000f8e08ff */
        /* <DEDUP_REMOVED lines=22> */
.L_x_1873:
[----:B------:R-:W-:Y:S05]  /*29f0*/  BSYNC B0 ;  /* 0x0000000000007941 */ /* 0x000fea0003800000 */
.L_x_1872:
        /* <DEDUP_REMOVED lines=29> */
.L_x_1875:
[----:B------:R-:W-:Y:S05]  /*2bd0*/  BSYNC B0 ;  /* 0x0000000000007941 */ /* 0x000fea0003800000 */
.L_x_1874:
[----:B------:R-:W-:Y:S01]  /*2be0*/  LDSM.16.M88.4 R8, [R210] ;  /* 0x00000000d208783b */ /* 0x000fe20000000200 */
[----:B------:R-:W-:Y:S01]  /*2bf0*/  R2P PR, R19, 0x6 ;  /* 0x0000000613007804 */ /* 0x000fe20000000000 */
[C---:B------:R-:W-:Y:S01]  /*2c00*/  VIADD R0, R208.reuse, 0x8000 ;  /* 0x00008000d0007836 */ /* 0x040fe20000000000 */
[----:B------:R-:W-:Y:S01]  /*2c10*/  UISETP.GE.AND UP0, UPT, UR20, 0x21, UPT ;  /* 0x000000211400788c */ /* 0x000fe2000bf06270 */
[----:B------:R-:W5:Y:S01]  /*2c20*/  LDSM.16.M88.4 R28, [R208+0x8000] ;  /* 0x00800000d01c783b */ /* 0x000f620000000200 */
[----:B------:R-:W-:Y:S01]  /*2c30*/  VIADD R219, R208, 0x8020 ;  /* 0x00008020d0db7836 */ /* 0x000fe20000000000 */
[----:B------:R-:W-:Y:S01]  /*2c40*/  ULDC.U8 UR8, c[0x0][0x388] ;  /* 0x0000e20000087ab9 */ /* 0x000fe20000000000 */
[--C-:B------:R-:W-:Y:S01]  /*2c50*/  IMAD R212, R4, 0x2, R210.reuse ;  /* 0x0000000204d47824 */ /* 0x100fe200078e02d2 */
[----:B------:R-:W5:Y:S01]  /*2c60*/  LDSM.16.M88.4 R32, [R208+0x8800] ;  /* 0x00880000d020783b */ /* 0x000f620000000200 */
[C---:B------:R-:W-:Y:S02]  /*2c70*/  IMAD R218, R2.reuse, 0x2, R210 ;  /* 0x0000000202da7824 */ /* 0x040fe400078e02d2 */
[----:B------:R-:W-:Y:S01]  /*2c80*/  IMAD R217, R2, 0x2, R212 ;  /* 0x0000000202d97824 */ /* 0x000fe200078e02d4 */
[----:B---34-:R-:W3:Y:S01]  /*2c90*/  LDSM.16.M88.4 R12, [R210+0x2000] ;  /* 0x00200000d20c783b */ /* 0x018ee20000000200 */
[----:B-12---:R-:W-:-:S02]  /*2ca0*/  IMAD.SHL.U32 R6, R252, 0x2, RZ ;  /* 0x00000002fc067824 */ /* 0x006fc400078e00ff */
[----:B------:R-:W-:Y:S01]  /*2cb0*/  @P1 VIADD R219, R0, 0xffffffe0 ;  /* 0xffffffe000db1836 */ /* 0x000fe20000000000 */
[----:B------:R-:W-:Y:S01]  /*2cc0*/  LDSM.16.M88.4 R16, [R212] ;  /* 0x00000000d410783b */ /* 0x000fe20000000200 */
[----:B------:R-:W-:Y:S01]  /*2cd0*/  IMAD.MOV.U32 R0, RZ, RZ, 0x40 ;  /* 0x00000040ff007424 */ /* 0x000fe200078e00ff */
[----:B------:R-:W-:Y:S01]  /*2ce0*/  LOP3.LUT R6, R6, 0x6, RZ, 0xc0, !PT ;  /* 0x0000000606067812 */ /* 0x000fe200078ec0ff */
[C---:B------:R-:W-:Y:S01]  /*2cf0*/  VIADD R222, R219.reuse, 0x800 ;  /* 0x00000800dbde7836 */ /* 0x040fe20000000000 */
[----:B------:R-:W1:Y:S01]  /*2d00*/  LDSM.16.M88.4 R36, [R219] ;  /* 0x00000000db24783b */ /* 0x000e620000000200 */
[C---:B------:R-:W-:Y:S01]  /*2d10*/  VIADD R221, R219.reuse, 0x1000 ;  /* 0x00001000dbdd7836 */ /* 0x040fe20000000000 */
[----:B------:R-:W-:Y:S01]  /*2d20*/  SEL R0, R0, 0xffffffc0, !P2 ;  /* 0xffffffc000007807 */ /* 0x000fe20005000000 */
[----:B------:R-:W-:Y:S01]  /*2d30*/  VIADD R220, R219, 0x1800 ;  /* 0x00001800dbdc7836 */ /* 0x000fe20000000000 */
[----:B------:R-:W2:Y:S03]  /*2d40*/  LDSM.16.M88.4 R44, [R219+0x800] ;  /* 0x00080000db2c783b */ /* 0x000ea60000000200 */
[----:B------:R-:W-:Y:S01]  /*2d50*/  IMAD.IADD R216, R208, 0x1, R0 ;  /* 0x00000001d0d87824 */ /* 0x000fe200078e0200 */
[----:B------:R-:W4:Y:S01]  /*2d60*/  LDSM.16.M88.4 R24, [R212+0x2000] ;  /* 0x00200000d418783b */ /* 0x000f220000000200 */
[----:B------:R-:W-:Y:S01]  /*2d70*/  IMAD.IADD R215, R0, 0x1, R219 ;  /* 0x0000000100d77824 */ /* 0x000fe200078e02db */
[----:B------:R-:W-:-:S02]  /*2d80*/  SHF.R.S32.HI R0, RZ, 0x1f, R88 ;  /* 0x0000001fff007819 */ /* 0x000fc40000011458 */
[----:B------:R-:W-:Y:S02]  /*2d90*/  LDSM.16.M88.4 R20, [R218] ;  /* 0x00000000da14783b */ /* 0x000fe40000000200 */
[----:B------:R-:W-:Y:S02]  /*2da0*/  LEA.HI R0, R0, R88, RZ, 0x2 ;  /* 0x0000005800007211 */ /* 0x000fe400078f10ff */
[----:B------:R-:W4:Y:S02]  /*2db0*/  LDSM.16.M88.4 R64, [R216+0x8800] ;  /* 0x00880000d840783b */ /* 0x000f240000000200 */
[----:B------:R-:W-:Y:S02]  /*2dc0*/  SHF.R.S32.HI R0, RZ, 0x2, R0 ;  /* 0x00000002ff007819 */ /* 0x000fe40000011400 */
[----:B------:R-:W4:Y:S03]  /*2dd0*/  LDSM.16.M88.4 R40, [R216+0x8000] ;  /* 0x00800000d828783b */ /* 0x000f260000000200 */
[----:B------:R-:W-:Y:S01]  /*2de0*/  IMAD R3, R137, 0x10, R0 ;  /* 0x0000001089037824 */ /* 0x000fe200078e0200 */
[----:B-----5:R-:W-:Y:S01]  /*2df0*/  HMMA.16816.F32.BF16 R60, R8, R28, RZ ;  /* 0x0000001c083c723c */ /* 0x020fe200000418ff */
[----:B------:R-:W-:Y:S01]  /*2e00*/  LDSM.16.M88.4 R80, [R215+0x1800] ;  /* 0x00180000d750783b */ /* 0x000fe20000000200 */
[----:B------:R-:W-:-:S02]  /*2e10*/  IMAD.U32 R0, RZ, RZ, UR20 ;  /* 0x00000014ff007e24 */ /* 0x000fc4000f8e00ff */
[----:B------:R-:W-:Y:S01]  /*2e20*/  VIADD R205, R3, UR17 ;  /* 0x0000001103cd7c36 */ /* 0x000fe20008000000 */
[----:B------:R-:W0:Y:S01]  /*2e30*/  LDGDEPBAR ;  /* 0x00000000000079af */ /* 0x000e220000000000 */
[C---:B------:R-:W-:Y:S01]  /*2e40*/  HMMA.16816.F32.BF16 R52, R8.reuse, R32, RZ ;  /* 0x000000200834723c */ /* 0x040fe200000418ff */
[----:B------:R-:W-:Y:S02]  /*2e50*/  IMAD.U32 R3, RZ, RZ, UR25 ;  /* 0x00000019ff037e24 */ /* 0x000fe4000f8e00ff */
[----:B------:R-:W-:Y:S02]  /*2e60*/  IADD3 R5, R0, -UR21, R205 ;  /* 0x8000001500057c10 */ /* 0x000fe4000fffe0cd */
[----:B------:R-:W-:Y:S01]  /*2e70*/  IMAD R3, R3, 0x20, R6 ;  /* 0x0000002003037824 */ /* 0x000fe200078e0206 */
[----:B------:R-:W-:Y:S01]  /*2e80*/  HMMA.16816.F32.BF16 R56, R8, R30, RZ ;  /* 0x0000001e0838723c */ /* 0x000fe200000418ff */
[C---:B------:R-:W-:Y:S01]  /*2e90*/  IADD3 R6, R5.reuse, 0x48, RZ ;  /* 0x0000004805067810 */ /* 0x040fe20007ffe0ff */
[----:B------:R-:W-:Y:S01]  /*2ea0*/  VIADD R7, R5, 0x40 ;  /* 0x0000004005077836 */ /* 0x000fe20000000000 */
[----:B------:R-:W-:-:S02]  /*2eb0*/  LOP3.LUT R0, R90, R89, RZ, 0xfc, !PT ;  /* 0x000000595a007212 */ /* 0x000fc400078efcff */
[----:B------:R-:W-:Y:S01]  /*2ec0*/  ISETP.GE.AND P1, PT, R3, UR20, PT ;  /* 0x0000001403007c0c */ /* 0x000fe2000bf26270 */
[----:B------:R-:W-:Y:S06]  /*2ed0*/  HMMA.16816.F32.BF16 R48, R8, R34, RZ ;  /* 0x000000220830723c */ /* 0x000fec00000418ff */
[C---:B---3--:R-:W-:Y:S06]  /*2ee0*/  HMMA.16816.F32.BF16 R8, R12.reuse, R28, RZ ;  /* 0x0000001c0c08723c */ /* 0x048fec00000418ff */
[C---:B------:R-:W-:Y:S06]  /*2ef0*/  HMMA.16816.F32.BF16 R28, R12.reuse, R30, RZ ;  /* 0x0000001e0c1c723c */ /* 0x040fec00000418ff */
[C---:B------:R-:W-:Y:S06]  /*2f00*/  HMMA.16816.F32.BF16 R72, R12.reuse, R32, RZ ;  /* 0x000000200c48723c */ /* 0x040fec00000418ff */
[----:B------:R-:W-:Y:S01]  /*2f10*/  HMMA.16816.F32.BF16 R68, R12, R34, RZ ;  /* 0x000000220c44723c */ /* 0x000fe200000418ff */
[----:B------:R-:W3:Y:S05]  /*2f20*/  LDSM.16.M88.4 R12, [R218+0x2000] ;  /* 0x00200000da0c783b */ /* 0x000eea0000000200 */
[C---:B-1----:R-:W-:Y:S06]  /*2f30*/  HMMA.16816.F32.BF16 R76, R16.reuse, R36, R60 ;  /* 0x00000024104c723c */ /* 0x042fec000004183c */
[C---:B--2---:R-:W-:Y:S06]  /*2f40*/  HMMA.16816.F32.BF16 R60, R16.reuse, R44, R52 ;  /* 0x0000002c103c723c */ /* 0x044fec0000041834 */
[C---:B------:R-:W-:Y:S06]  /*2f50*/  HMMA.16816.F32.BF16 R56, R16.reuse, R38, R56 ;  /* 0x000000261038723c */ /* 0x040fec0000041838 */
[----:B------:R-:W-:Y:S01]  /*2f60*/  HMMA.16816.F32.BF16 R48, R16, R46, R48 ;  /* 0x0000002e1030723c */ /* 0x000fe20000041830 */
[----:B------:R-:W-:Y:S05]  /*2f70*/  LDSM.16.M88.4 R16, [R215] ;  /* 0x00000000d710783b */ /* 0x000fea0000000200 */
[C---:B----4-:R-:W-:Y:S01]  /*2f80*/  HMMA.16816.F32.BF16 R32, R24.reuse, R36, R8 ;  /* 0x000000241820723c */ /* 0x050fe20000041808 */
[----:B------:R-:W1:Y:S05]  /*2f90*/  LDSM.16.M88.4 R8, [R217] ;  /* 0x00000000d908783b */ /* 0x000e6a0000000200 */
[C---:B------:R-:W-:Y:S01]  /*2fa0*/  HMMA.16816.F32.BF16 R36, R24.reuse, R38, R28 ;  /* 0x000000261824723c */ /* 0x040fe2000004181c */
[----:B------:R-:W2:Y:S05]  /*2fb0*/  LDSM.16.M88.4 R28, [R215+0x800] ;  /* 0x00080000d71c783b */ /* 0x000eaa0000000200 */
[C---:B------:R-:W-:Y:S06]  /*2fc0*/  HMMA.16816.F32.BF16 R52, R24.reuse, R44, R72 ;  /* 0x0000002c1834723c */ /* 0x040fec0000041848 */
[----:B------:R-:W-:Y:S01]  /*2fd0*/  HMMA.16816.F32.BF16 R44, R24, R46, R68 ;  /* 0x0000002e182c723c */ /* 0x000fe20000041844 */
[----:B------:R-:W4:Y:S05]  /*2fe0*/  LDSM.16.M88.4 R24, [R217+0x2000] ;  /* 0x00200000d918783b */ /* 0x000f2a0000000200 */
[C---:B------:R-:W-:Y:S06]  /*2ff0*/  HMMA.16816.F32.BF16 R72, R20.reuse, R64, R60 ;  /* 0x000000401448723c */ /* 0x040fec000004183c */
[C---:B------:R-:W-:Y:S06]  /*3000*/  HMMA.16816.F32.BF16 R68, R20.reuse, R40, R76 ;  /* 0x000000281444723c */ /* 0x040fec000004184c */
[C---:B------:R-:W-:Y:S06]  /*3010*/  HMMA.16816.F32.BF16 R60, R20.reuse, R42, R56 ;  /* 0x0000002a143c723c */ /* 0x040fec0000041838 */
[----:B------:R-:W-:Y:S01]  /*3020*/  HMMA.16816.F32.BF16 R56, R20, R66, R48 ;  /* 0x000000421438723c */ /* 0x000fe20000041830 */
[----:B------:R-:W-:Y:S05]  /*3030*/  LDSM.16.M88.4 R20, [R210+0x4000] ;  /* 0x00400000d214783b */ /* 0x000fea0000000200 */
[C---:B---3--:R-:W-:Y:S06]  /*3040*/  HMMA.16816.F32.BF16 R48, R12.reuse, R40, R32 ;  /* 0x000000280c30723c */ /* 0x048fec0000041820 */
[C---:B------:R-:W-:Y:S01]  /*3050*/  HMMA.16816.F32.BF16 R40, R12.reuse, R42, R36 ;  /* 0x0000002a0c28723c */ /* 0x040fe20000041824 */
[----:B------:R-:W3:Y:S05]  /*3060*/  LDSM.16.M88.4 R36, [R208+0x9000] ;  /* 0x00900000d024783b */ /* 0x000eea0000000200 */
[C---:B------:R-:W-:Y:S06]  /*3070*/  HMMA.16816.F32.BF16 R32, R12.reuse, R64, R52 ;  /* 0x000000400c20723c */ /* 0x040fec0000041834 */
[----:B------:R-:W-:Y:S01]  /*3080*/  HMMA.16816.F32.BF16 R44, R12, R66, R44 ;  /* 0x000000420c2c723c */ /* 0x000fe2000004182c */
[----:B------:R-:W5:Y:S05]  /*3090*/  LDSM.16.M88.4 R12, [R208+0x9800] ;  /* 0x00980000d00c783b */ /* 0x000f6a0000000200 */
[C---:B-1----:R-:W-:Y:S06]  /*30a0*/  HMMA.16816.F32.BF16 R52, R8.reuse, R16, R68 ;  /* 0x000000100834723c */ /* 0x042fec0000041844 */
[C---:B------:R-:W-:Y:S06]  /*30b0*/  HMMA.16816.F32.BF16 R60, R8.reuse, R18, R60 ;  /* 0x00000012083c723c */ /* 0x040fec000004183c */
[C---:B--2---:R-:W-:Y:S06]  /*30c0*/  HMMA.16816.F32.BF16 R68, R8.reuse, R28, R72 ;  /* 0x0000001c0844723c */ /* 0x044fec0000041848 */
[----:B------:R-:W-:Y:S01]  /*30d0*/  HMMA.16816.F32.BF16 R56, R8, R30, R56 ;  /* 0x0000001e0838723c */ /* 0x000fe20000041838 */
[----:B------:R-:W1:Y:S05]  /*30e0*/  LDSM.16.M88.4 R8, [R210+0x6000] ;  /* 0x00600000d208783b */ /* 0x000e6a0000000200 */
[C---:B----4-:R-:W-:Y:S06]  /*30f0*/  HMMA.16816.F32.BF16 R72, R24.reuse, R16, R48 ;  /* 0x000000101848723c */ /* 0x050fec0000041830 */
[C---:B------:R-:W-:Y:S01]  /*3100*/  HMMA.16816.F32.BF16 R84, R24.reuse, R18, R40 ;  /* 0x000000121854723c */ /* 0x040fe20000041828 */
[----:B------:R-:W-:Y:S05]  /*3110*/  LDSM.16.M88.4 R16, [R212+0x4000] ;  /* 0x00400000d410783b */ /* 0x000fea0000000200 */
[C---:B------:R-:W-:Y:S01]  /*3120*/  HMMA.16816.F32.BF16 R64, R24.reuse, R28, R32 ;  /* 0x0000001c1840723c */ /* 0x040fe20000041820 */
[----:B------:R-:W2:Y:S05]  /*3130*/  LDSM.16.M88.4 R32, [R219+0x1000] ;  /* 0x00100000db20783b */ /* 0x000eaa0000000200 */
[----:B------:R-:W-:Y:S01]  /*3140*/  HMMA.16816.F32.BF16 R40, R24, R30, R44 ;  /* 0x0000001e1828723c */ /* 0x000fe2000004182c */
[----:B------:R-:W4:Y:S04]  /*3150*/  LDSM.16.M88.4 R28, [R219+0x1800] ;  /* 0x00180000db1c783b */ /* 0x000f280000000200 */
[----:B------:R-:W4:Y:S01]  /*3160*/  LDSM.16.M88.4 R24, [R212+0x6000] ;  /* 0x00600000d418783b */ /* 0x000f220000000200 */
[C---:B---3--:R-:W-:Y:S03]  /*3170*/  HMMA.16816.F32.BF16 R44, R20.reuse, R36, R52 ;  /* 0x00000024142c723c */ /* 0x048fe60000041834 */
[----:B------:R-:W-:Y:S03]  /*3180*/  LDSM.16.M88.4 R52, [R216+0x9000] ;  /* 0x00900000d834783b */ /* 0x000fe60000000200 */
[C---:B------:R-:W-:Y:S06]  /*3190*/  HMMA.16816.F32.BF16 R48, R20.reuse, R38, R60 ;  /* 0x000000261430723c */ /* 0x040fec000004183c */
[C---:B-----5:R-:W-:Y:S06]  /*31a0*/  HMMA.16816.F32.BF16 R68, R20.reuse, R12, R68 ;  /* 0x0000000c1444723c */ /* 0x060fec0000041844 */
[----:B------:R-:W-:Y:S01]  /*31b0*/  HMMA.16816.F32.BF16 R60, R20, R14, R56 ;  /* 0x0000000e143c723c */ /* 0x000fe20000041838 */
[----:B------:R-:W3:Y:S04]  /*31c0*/  LDSM.16.M88.4 R20, [R218+0x4000] ;  /* 0x00400000da14783b */ /* 0x000ee80000000200 */
[----:B------:R-:W5:Y:S01]  /*31d0*/  LDSM.16.M88.4 R56, [R216+0x9800] ;  /* 0x00980000d838783b */ /* 0x000f620000000200 */
[C---:B-1----:R-:W-:Y:S06]  /*31e0*/  HMMA.16816.F32.BF16 R72, R8.reuse, R36, R72 ;  /* 0x000000240848723c */ /* 0x042fec0000041848 */
[C---:B------:R-:W-:Y:S06]  /*31f0*/  HMMA.16816.F32.BF16 R84, R8.reuse, R38, R84 ;  /* 0x000000260854723c */ /* 0x040fec0000041854 */
[C---:B------:R-:W-:Y:S06]  /*3200*/  HMMA.16816.F32.BF16 R76, R8.reuse, R12, R64 ;  /* 0x0000000c084c723c */ /* 0x040fec0000041840 */
[----:B------:R-:W-:Y:S01]  /*3210*/  HMMA.16816.F32.BF16 R40, R8, R14, R40 ;  /* 0x0000000e0828723c */ /* 0x000fe20000041828 */
[----:B------:R-:W1:Y:S04]  /*3220*/  LDSM.16.M88.4 R12, [R218+0x6000] ;  /* 0x00600000da0c783b */ /* 0x000e680000000200 */
[----:B------:R-:W-:Y:S01]  /*3230*/  LDSM.16.M88.4 R8, [R217+0x4000] ;  /* 0x00400000d908783b */ /* 0x000fe20000000200 */
[C---:B--2---:R-:W-:Y:S06]  /*3240*/  HMMA.16816.F32.BF16 R36, R16.reuse, R32, R44 ;  /* 0x000000201024723c */ /* 0x044fec000004182c */
[C---:B------:R-:W-:Y:S06]  /*3250*/  HMMA.16816.F32.BF16 R44, R16.reuse, R34, R48 ;  /* 0x00000022102c723c */ /* 0x040fec0000041830 */
[C---:B----4-:R-:W-:Y:S06]  /*3260*/  HMMA.16816.F32.BF16 R68, R16.reuse, R28, R68 ;  /* 0x0000001c1044723c */ /* 0x050fec0000041844 */
[----:B------:R-:W-:Y:S01]  /*3270*/  HMMA.16816.F32.BF16 R60, R16, R30, R60 ;  /* 0x0000001e103c723c */ /* 0x000fe2000004183c */
[----:B------:R-:W2:Y:S05]  /*3280*/  LDSM.16.M88.4 R16, [R215+0x1000] ;  /* 0x00100000d710783b */ /* 0x000eaa0000000200 */
[C---:B------:R-:W-:Y:S06]  /*3290*/  HMMA.16816.F32.BF16 R64, R24.reuse, R32, R72 ;  /* 0x000000201840723c */ /* 0x040fec0000041848 */
[C---:B------:R-:W-:Y:S06]  /*32a0*/  HMMA.16816.F32.BF16 R72, R24.reuse, R34, R84 ;  /* 0x000000221848723c */ /* 0x040fec0000041854 */
[C---:B------:R-:W-:Y:S06]  /*32b0*/  HMMA.16816.F32.BF16 R76, R24.reuse, R28, R76 ;  /* 0x0000001c184c723c */ /* 0x040fec000004184c */
[----:B------:R-:W-:Y:S01]  /*32c0*/  HMMA.16816.F32.BF16 R48, R24, R30, R40 ;  /* 0x0000001e1830723c */ /* 0x000fe20000041828 */
[----:B------:R-:W4:Y:S01]  /*32d0*/  LDSM.16.M88.4 R24, [R217+0x6000] ;  /* 0x00600000d918783b */ /* 0x000f220000000200 */
[----:B------:R-:W-:-:S04]  /*32e0*/  DEPBAR.LE SB0, 0x0 ;  /* 0x000080000000791a */ /* 0x000fc80000000000 */
[C---:B---3--:R-:W-:Y:S06]  /*32f0*/  HMMA.16816.F32.BF16 R40, R20.reuse, R52, R36 ;  /* 0x000000341428723c */ /* 0x048fec0000041824 */
[C---:B------:R-:W-:Y:S06]  /*3300*/  HMMA.16816.F32.BF16 R36, R20.reuse, R54, R44 ;  /* 0x000000361424723c */ /* 0x040fec000004182c */
[C---:B-----5:R-:W-:Y:S06]  /*3310*/  HMMA.16816.F32.BF16 R32, R20.reuse, R56, R68 ;  /* 0x000000381420723c */ /* 0x060fec0000041844 */
[----:B------:R-:W-:Y:S06]  /*3320*/  HMMA.16816.F32.BF16 R20, R20, R58, R60 ;  /* 0x0000003a1414723c */ /* 0x000fec000004183c */
[C---:B-1----:R-:W-:Y:S06]  /*3330*/  HMMA.16816.F32.BF16 R28, R12.reuse, R52, R64 ;  /* 0x000000340c1c723c */ /* 0x042fec0000041840 */
[C---:B------:R-:W-:Y:S06]  /*3340*/  HMMA.16816.F32.BF16 R44, R12.reuse, R54, R72 ;  /* 0x000000360c2c723c */ /* 0x040fec0000041848 */
[----:B------:R-:W-:Y:S06]  /*3350*/  HMMA.16816.F32.BF16 R52, R12, R56, R76 ;  /* 0x000000380c34723c */ /* 0x000fec000004184c */
[C---:B--2---:R-:W-:Y:S06]  /*3360*/  HMMA.16816.F32.BF16 R40, R8.reuse, R16, R40 ;  /* 0x000000100828723c */ /* 0x044fec0000041828 */
[C---:B------:R-:W-:Y:S06]  /*3370*/  HMMA.16816.F32.BF16 R64, R8.reuse, R18, R36 ;  /* 0x000000120840723c */ /* 0x040fec0000041824 */
[C---:B------:R-:W-:Y:S06]  /*3380*/  HMMA.16816.F32.BF16 R72, R8.reuse, R80, R32 ;  /* 0x000000500848723c */ /* 0x040fec0000041820 */
[----:B------:R-:W-:Y:S06]  /*3390*/  HMMA.16816.F32.BF16 R76, R8, R82, R20 ;  /* 0x00000052084c723c */ /* 0x000fec0000041814 */
[----:B----4-:R-:W-:Y:S01]  /*33a0*/  HMMA.16816.F32.BF16 R36, R24, R16, R28 ;  /* 0x000000101824723c */ /* 0x010fe2000004181c */
[----:B------:R-:W-:-:S02]  /*33b0*/  VIADD R8, R5, 0x8 ;  /* 0x0000000805087836 */ /* 0x000fc40000000000 */
[--C-:B------:R-:W-:Y:S02]  /*33c0*/  IMAD.IADD R10, R5, 0x1, -R3.reuse ;  /* 0x00000001050a7824 */ /* 0x100fe400078e0a03 */
[--C-:B------:R-:W-:Y:S01]  /*33d0*/  IMAD.IADD R9, R8, 0x1, -R3.reuse ;  /* 0x0000000108097824 */ /* 0x100fe200078e0a03 */
[----:B------:R-:W-:Y:S01]  /*33e0*/  HMMA.16816.F32.BF16 R48, R12, R58, R48 ;  /* 0x0000003a0c30723c */ /* 0x000fe20000041830 */
[----:B------:R-:W-:-:S05]  /*33f0*/  IMAD.IADD R11, R7, 0x1, -R3 ;  /* 0x00000001070b7824 */ /* 0x000fca00078e0a03 */
[C---:B------:R-:W-:Y:S01]  /*3400*/  HMMA.16816.F32.BF16 R60, R24.reuse, R18, R44 ;  /* 0x00000012183c723c */ /* 0x040fe2000004182c */
[----:B------:R-:W-:Y:S01]  /*3410*/  IMAD.IADD R13, R6, 0x1, -R3 ;  /* 0x00000001060d7824 */ /* 0x000fe200078e0a03 */
[----:B------:R-:W-:Y:S01]  /*3420*/  IABS R12, R10 ;  /* 0x0000000a000c7213 */ /* 0x000fe20000000000 */
[----:B------:R-:W-:Y:S01]  /*3430*/  VIADD R14, R3, 0x1 ;  /* 0x00000001030e7836 */ /* 0x000fe20000000000 */
[----:B------:R-:W-:Y:S02]  /*3440*/  IABS R10, R9 ;  /* 0x00000009000a7213 */ /* 0x000fe40000000000 */
[----:B------:R-:W-:Y:S01]  /*3450*/  IABS R9, R11 ;  /* 0x0000000b00097213 */ /* 0x000fe20000000000 */
[----:B------:R-:W-:Y:S01]  /*3460*/  IMAD.IADD R15, R5, 0x1, -R14 ;  /* 0x00000001050f7824 */ /* 0x000fe200078e0a0e */
[----:B------:R-:W-:Y:S01]  /*3470*/  IABS R11, R13 ;  /* 0x0000000d000b7213 */ /* 0x000fe20000000000 */
[----:B------:R-:W-:Y:S01]  /*3480*/  IMAD.MOV.U32 R13, RZ, RZ, R12 ;  /* 0x000000ffff0d7224 */ /* 0x000fe200078e000c */
[----:B------:R-:W-:Y:S01]  /*3490*/  HMMA.16816.F32.BF16 R68, R24, R80, R52 ;  /* 0x000000501844723c */ /* 0x000fe20000041834 */
[----:B------:R-:W-:Y:S01]  /*34a0*/  IMAD.MOV.U32 R12, RZ, RZ, R10 ;  /* 0x000000ffff0c7224 */ /* 0x000fe200078e000a */
[----:B------:R-:W-:Y:S01]  /*34b0*/  BAR.SYNC.DEFER_BLOCKING 0x0 ;  /* 0x0000000000007b1d */ /* 0x000fe20000010000 */
        /* <DEDUP_REMOVED lines=8> */
[----:B------:R-:W-:Y:S01]  /*3540*/  FFMA.FTZ R20, R11, -UR5, R42 ;  /* 0x800000050b147c23 */ /* 0x000fe2000801002a */
[----:B------:R-:W-:-:S02]  /*3550*/  VIADD R13, R3, 0x8 ;  /* 0x00000008030d7836 */ /* 0x000fc40000000000 */
[----:B------:R-:W-:Y:S01]  /*3560*/  FFMA.FTZ R19, R10, -UR5, R36 ;  /* 0x800000050a137c23 */ /* 0x000fe20008010024 */
[----:B------:R-:W-:Y:S02]  /*3570*/  VIADD R11, R3, 0x10 ;  /* 0x00000010030b7836 */ /* 0x000fe40000000000 */
[----:B------:R-:W-:Y:S01]  /*3580*/  FFMA.FTZ R18, R9, -UR5, R38 ;  /* 0x8000000509127c23 */ /* 0x000fe20008010026 */
[C---:B------:R-:W-:Y:S01]  /*3590*/  VIADD R10, R3.reuse, 0x11 ;  /* 0x00000011030a7836 */ /* 0x040fe20000000000 */
[----:B------:R-:W-:Y:S01]  /*35a0*/  IADD3 R35, -R12, R7, RZ ;  /* 0x000000070c237210 */ /* 0x000fe20007ffe1ff */
[C---:B------:R-:W-:Y:S01]  /*35b0*/  VIADD R9, R3.reuse, 0x18 ;  /* 0x0000001803097836 */ /* 0x040fe20000000000 */
[----:B------:R-:W-:Y:S01]  /*35c0*/  IADD3 R3, R3, 0x19, RZ ;  /* 0x0000001903037810 */ /* 0x000fe20007ffe0ff */
[C-C-:B------:R-:W-:Y:S01]  /*35d0*/  IMAD.IADD R16, R5.reuse, 0x1, -R13.reuse ;  /* 0x0000000105107824 */ /* 0x140fe200078e0a0d */
[----:B------:R-:W-:Y:S01]  /*35e0*/  ISETP.GE.AND P3, PT, R10, UR20, PT ;  /* 0x000000140a007c0c */ /* 0x000fe2000bf66270 */
[----:B------:R-:W-:Y:S01]  /*35f0*/  IMAD.IADD R17, R5, 0x1, -R12 ;  /* 0x0000000105117824 */ /* 0x000fe200078e0a0c */
[----:B------:R-:W-:Y:S01]  /*3600*/  FSEL R57, R23, -INF , !P1 ;  /* 0xff80000017397808 */ /* 0x000fe20004800000 */
[C---:B------:R-:W-:Y:S01]  /*3610*/  IMAD.IADD R31, R7.reuse, 0x1, -R14 ;  /* 0x00000001071f7824 */ /* 0x040fe200078e0a0e */
[----:B------:R-:W-:Y:S01]  /*3620*/  FSEL R58, R20, -INF , !P1 ;  /* 0xff800000143a7808 */ /* 0x000fe20004800000 */
[----:B------:R-:W-:Y:S01]  /*3630*/  IMAD.IADD R33, R7, 0x1, -R13 ;  /* 0x0000000107217824 */ /* 0x000fe200078e0a0d */
[----:B------:R-:W-:Y:S01]  /*3640*/  FSEL R104, R19, -INF , !P1 ;  /* 0xff80000013687808 */ /* 0x000fe20004800000 */
[C---:B------:R-:W-:Y:S01]  /*3650*/  IMAD.IADD R38, R7.reuse, 0x1, -R11 ;  /* 0x0000000107267824 */ /* 0x040fe200078e0a0b */
[----:B------:R-:W-:Y:S01]  /*3660*/  FSEL R140, R18, -INF , !P1 ;  /* 0xff800000128c7808 */ /* 0x000fe20004800000 */
[C-C-:B------:R-:W-:Y:S01]  /*3670*/  IMAD.IADD R44, R7.reuse, 0x1, -R10.reuse ;  /* 0x00000001072c7824 */ /* 0x140fe200078e0a0a */
[----:B------:R-:W-:Y:S01]  /*3680*/  ISETP.GE.AND P0, PT, R14, UR20, PT ;  /* 0x000000140e007c0c */ /* 0x000fe2000bf06270 */
[----:B------:R-:W-:Y:S01]  /*3690*/  IMAD.IADD R56, R7, 0x1, -R9 ;  /* 0x0000000107387824 */ /* 0x000fe200078e0a09 */
[----:B------:R-:W-:Y:S01]  /*36a0*/  ISETP.GE.AND P6, PT, R13, UR20, PT ;  /* 0x000000140d007c0c */ /* 0x000fe2000bfc6270 */
[----:B------:R-:W-:Y:S01]  /*36b0*/  IMAD.IADD R55, R7, 0x1, -R3 ;  /* 0x0000000107377824 */ /* 0x000fe200078e0a03 */
[----:B------:R-:W-:Y:S01]  /*36c0*/  IABS R7, R15 ;  /* 0x0000000f00077213 */ /* 0x000fe20000000000 */
[C---:B------:R-:W-:Y:S01]  /*36d0*/  IMAD.IADD R21, R5.reuse, 0x1, -R11 ;  /* 0x0000000105157824 */ /* 0x040fe200078e0a0b */
[----:B------:R-:W-:Y:S01]  /*36e0*/  ISETP.GE.AND P5, PT, R12, UR20, PT ;  /* 0x000000140c007c0c */ /* 0x000fe2000bfa6270 */
[--C-:B------:R-:W-:Y:S01]  /*36f0*/  IMAD.IADD R22, R5, 0x1, -R10.reuse ;  /* 0x0000000105167824 */ /* 0x100fe200078e0a0a */
[----:B------:R-:W-:Y:S01]  /*3700*/  ISETP.GE.AND P4, PT, R11, UR20, PT ;  /* 0x000000140b007c0c */ /* 0x000fe2000bf86270 */
[----:B------:R-:W-:Y:S01]  /*3710*/  IMAD.IADD R29, R5, 0x1, -R9 ;  /* 0x00000001051d7824 */ /* 0x000fe200078e0a09 */
[----:B------:R-:W-:Y:S01]  /*3720*/  ISETP.GE.AND P1, PT, R3, UR20, PT ;  /* 0x0000001403007c0c */ /* 0x000fe2000bf26270 */
[----:B------:R-:W-:Y:S01]  /*3730*/  IMAD.IADD R28, R5, 0x1, -R3 ;  /* 0x00000001051c7824 */ /* 0x000fe200078e0a03 */
[----:B------:R-:W-:Y:S01]  /*3740*/  IABS R5, R16 ;  /* 0x0000001000057213 */ /* 0x000fe20000000000 */
[--C-:B------:R-:W-:Y:S01]  /*3750*/  IMAD.IADD R40, R8, 0x1, -R10.reuse ;  /* 0x0000000108287824 */ /* 0x100fe200078e0a0a */
[----:B------:R-:W-:Y:S01]  /*3760*/  ISETP.GE.AND P2, PT, R9, UR20, PT ;  /* 0x0000001409007c0c */ /* 0x000fe2000bf46270 */
[----:B------:R-:W-:Y:S01]  /*3770*/  IMAD.IADD R42, R6, 0x1, -R10 ;  /* 0x00000001062a7824 */ /* 0x000fe200078e0a0a */
[----:B------:R-:W-:Y:S01]  /*3780*/  IABS R10, R17 ;  /* 0x00000011000a7213 */ /* 0x000fe20000000000 */
[C---:B------:R-:W-:Y:S01]  /*3790*/  IMAD.IADD R30, R8.reuse, 0x1, -R14 ;  /* 0x00000001081e7824 */ /* 0x040fe200078e0a0e */
[----:B------:R-:W-:Y:S01]  /*37a0*/  HMMA.16816.F32.BF16 R48, R24, R82, R48 ;  /* 0x000000521830723c */ /* 0x000fe20000041830 */
[----:B------:R-:W-:-:S02]  /*37b0*/  IMAD.IADD R32, R8, 0x1, -R13 ;  /* 0x0000000108207824 */ /* 0x000fc400078e0a0d */
[C---:B------:R-:W-:Y:S02]  /*37c0*/  IMAD.IADD R34, R8.reuse, 0x1, -R12 ;  /* 0x0000000108227824 */ /* 0x040fe400078e0a0c */
[C---:B------:R-:W-:Y:S02]  /*37d0*/  IMAD.IADD R36, R8.reuse, 0x1, -R11 ;  /* 0x0000000108247824 */ /* 0x040fe400078e0a0b */
[C---:B------:R-:W-:Y:S02]  /*37e0*/  IMAD.IADD R45, R8.reuse, 0x1, -R9 ;  /* 0x00000001082d7824 */ /* 0x040fe400078e0a09 */
[----:B------:R-:W-:Y:S02]  /*37f0*/  IMAD.IADD R54, R8, 0x1, -R3 ;  /* 0x0000000108367824 */ /* 0x000fe400078e0a03 */
[----:B------:R-:W-:Y:S02]  /*3800*/  IMAD.MOV.U32 R8, RZ, RZ, R7 ;  /* 0x000000ffff087224 */ /* 0x000fe400078e0007 */
[----:B------:R-:W-:Y:S01]  /*3810*/  IMAD.MOV.U32 R7, RZ, RZ, R5 ;  /* 0x000000ffff077224 */ /* 0x000fe200078e0005 */
[----:B------:R-:W-:Y:S01]  /*3820*/  MOV R5, R10 ;  /* 0x0000000a00057202 */ /* 0x000fe20000000f00 */
[C---:B------:R-:W-:Y:S01]  /*3830*/  IMAD.IADD R46, R6.reuse, 0x1, -R3 ;  /* 0x00000001062e7824 */ /* 0x040fe200078e0a03 */
[----:B------:R-:W-:Y:S01]  /*3840*/  I2FP.F32.S32 R8, R8 ;  /* 0x0000000800087245 */ /* 0x000fe20000201400 */
[C---:B------:R-:W-:Y:S01]  /*3850*/  IMAD.IADD R14, R6.reuse, 0x1, -R14 ;  /* 0x00000001060e7824 */ /* 0x040fe200078e0a0e */
[----:B------:R-:W-:Y:S01]  /*3860*/  I2FP.F32.S32 R5, R5 ;  /* 0x0000000500057245 */ /* 0x000fe20000201400 */
[C---:B------:R-:W-:Y:S01]  /*3870*/  IMAD.IADD R13, R6.reuse, 0x1, -R13 ;  /* 0x00000001060d7824 */ /* 0x040fe200078e0a0d */
[----:B------:R-:W-:Y:S01]  /*3880*/  I2FP.F32.S32 R7, R7 ;  /* 0x0000000700077245 */ /* 0x000fe20000201400 */
[C---:B------:R-:W-:Y:S01]  /*3890*/  IMAD.IADD R12, R6.reuse, 0x1, -R12 ;  /* 0x00000001060c7824 */ /* 0x040fe200078e0a0c */
[----:B------:R-:W-:Y:S01]  /*38a0*/  IABS R3, R29 ;  /* 0x0000001d00037213 */ /* 0x000fe20000000000 */
[----:B------:R-:W-:Y:S01]  /*38b0*/  FFMA.FTZ R52, R5, -UR5, R65 ;  /* 0x8000000505347c23 */ /* 0x000fe20008010041 */
[----:B------:R-:W-:Y:S01]  /*38c0*/  IABS R5, R22 ;  /* 0x0000001600057213 */ /* 0x000fe20000000000 */
[----:B------:R-:W-:-:S02]  /*38d0*/  IMAD.IADD R11, R6, 0x1, -R11 ;  /* 0x00000001060b7824 */ /* 0x000fc400078e0a0b */
[----:B------:R-:W-:Y:S01]  /*38e0*/  FFMA.FTZ R47, R7, -UR5, R64 ;  /* 0x80000005072f7c23 */ /* 0x000fe20008010040 */
[----:B------:R-:W-:Y:S01]  /*38f0*/  IMAD.IADD R53, R6, 0x1, -R9 ;  /* 0x0000000106357824 */ /* 0x000fe200078e0a09 */
[----:B------:R-:W-:Y:S01]  /*3900*/  IABS R6, R21 ;  /* 0x0000001500067213 */ /* 0x000fe20000000000 */
[----:B------:R-:W-:Y:S01]  /*3910*/  FFMA.FTZ R24, R8, -UR5, R41 ;  /* 0x8000000508187c23 */ /* 0x000fe20008010029 */
        /* <DEDUP_REMOVED lines=20> */
[----:B------:R-:W-:-:S02]  /*3a60*/  IABS R3, R14 ;  /* 0x0000000e00037213 */ /* 0x000fc40000000000 */
        /* <DEDUP_REMOVED lines=26> */
[----:B------:R-:W-:-:S02]  /*3c10*/  MOV R5, R7 ;  /* 0x0000000700057202 */ /* 0x000fc40000000f00 */
        /* <DEDUP_REMOVED lines=37> */
[----:B------:R-:W-:-:S02]  /*3e70*/  I2FP.F32.S32 R9, R6 ;  /* 0x0000000600097245 */ /* 0x000fc40000201400 */
[----:B------:R-:W-:Y:S01]  /*3e80*/  I2FP.F32.S32 R7, R5 ;  /* 0x0000000500077245 */ /* 0x000fe20000201400 */
[----:B------:R-:W-:Y:S01]  /*3e90*/  IMAD.MOV.U32 R6, RZ, RZ, R10 ;  /* 0x000000ffff067224 */ /* 0x000fe200078e000a */
[----:B------:R-:W-:Y:S01]  /*3ea0*/  I2FP.F32.S32 R5, R3 ;  /* 0x0000000300057245 */ /* 0x000fe20000201400 */
[----:B------:R-:W-:Y:S01]  /*3eb0*/  FFMA.FTZ R9, R9, -UR5, R79 ;  /* 0x8000000509097c23 */ /* 0x000fe2000801004f */
[----:B------:R-:W-:Y:S01]  /*3ec0*/  FSEL R132, R21, -INF , !P0 ;  /* 0xff80000015847808 */ /* 0x000fe20004000000 */
[----:B------:R-:W-:Y:S01]  /*3ed0*/  FFMA.FTZ R7, R7, -UR5, R49 ;  /* 0x8000000507077c23 */ /* 0x000fe20008010031 */
[----:B------:R-:W-:Y:S01]  /*3ee0*/  I2FP.F32.S32 R3, R6 ;  /* 0x0000000600037245 */ /* 0x000fe20000201400 */
[----:B------:R-:W-:Y:S01]  /*3ef0*/  FFMA.FTZ R5, R5, -UR5, R50 ;  /* 0x8000000505057c23 */ /* 0x000fe20008010032 */
[----:B------:R-:W-:Y:S02]  /*3f00*/  I2FP.F32.S32 R8, R8 ;  /* 0x0000000800087245 */ /* 0x000fe40000201400 */
[----:B------:R-:W-:Y:S01]  /*3f10*/  FSEL R25, R47, -INF , !P6 ;  /* 0xff8000002f197808 */ /* 0x000fe20007000000 */
[----:B------:R-:W-:Y:S01]  /*3f20*/  FFMA.FTZ R3, R3, -UR5, R51 ;  /* 0x8000000503037c23 */ /* 0x000fe20008010033 */
[----:B------:R-:W-:Y:S01]  /*3f30*/  FSEL R51, R23, -INF , !P0 ;  /* 0xff80000017337808 */ /* 0x000fe20004000000 */
[----:B------:R-:W-:Y:S01]  /*3f40*/  FFMA.FTZ R8, R8, -UR5, R48 ;  /* 0x8000000508087c23 */ /* 0x000fe20008010030 */
[----:B------:R-:W-:-:S02]  /*3f50*/  PLOP3.LUT P0, PT, PT, PT, UP0, 0x80, 0x0 ;  /* 0x000000000000781c */ /* 0x000fc40003f0f008 */
        /* <DEDUP_REMOVED lines=22> */
[----:B------:R-:W-:Y:S01]  /*40c0*/  FSEL R174, R3, -INF , !P1 ;  /* 0xff80000003ae7808 */ /* 0x000fe20004800000 */
[----:B------:R-:W-:Y:S06]  /*40d0*/  @!P0 BRA `(.L_x_1876) ;  /* 0x0000000000bc8947 */ /* 0x000fec0003800000 */
        /* <DEDUP_REMOVED lines=45> */
.L_x_1878:
[----:B------:R-:W-:Y:S05]  /*43b0*/  BSYNC B0 ;  /* 0x0000000000007941 */ /* 0x000fea0003800000 */
.L_x_1877:
[----:B------:R-:W0:Y:S02]  /*43c0*/  LDGDEPBAR ;  /* 0x00000000000079af */ /* 0x000e240000000000 */
.L_x_1876:
[----:B------:R-:W-:Y:S01]  /*43d0*/  FMNMX.FTZ R3, R57, R24, !PT ;  /* 0x0000001839037209 */ /* 0x000fe20007810000 */
[----:B-1----:R-:W-:Y:S01]  /*43e0*/  IMAD.U32 R7, RZ, RZ, UR16 ;  /* 0x00000010ff077e24 */ /* 0x002fe2000f8e00ff */
[----:B------:R-:W-:Y:S01]  /*43f0*/  LOP3.LUT R172, R172, R224, RZ, 0x3c, !PT ;  /* 0x000000e0acac7212 */ /* 0x000fe200078e3cff */
[----:B------:R-:W-:Y:S01]  /*4400*/  IMAD.WIDE.U32 R30, R245, -0x2daee0ad, RZ ;  /* 0xd2511f53f51e7825 */ /* 0x000fe200078e00ff */
[----:B------:R-:W-:Y:S01]  /*4410*/  FMNMX.FTZ R3, R25, R3, !PT ;  /* 0x0000000319037209 */ /* 0x000fe20007810000 */
[----:B------:R-:W-:Y:S01]  /*4420*/  ULDC UR6, c[0x0][0x2ec] ;  /* 0x0000bb0000067ab9 */ /* 0x000fe20000000800 */
[----:B------:R-:W-:Y:S01]  /*4430*/  LEA R209, R0, UR4, 0x1 ;  /* 0x0000000400d17c11 */ /* 0x000fe2000f8e08ff */
[----:B------:R-:W-:Y:S01]  /*4440*/  IMAD R137, R7, 0x8, R137 ;  /* 0x0000000807897824 */ /* 0x000fe200078e0289 */
[----:B------:R-:W-:Y:S01]  /*4450*/  FMNMX.FTZ R3, R26, R3, !PT ;  /* 0x000000031a037209 */ /* 0x000fe20007810000 */
[----:B------:R-:W-:Y:S02]  /*4460*/  VIADD R28, R225, 0xbb67ae85 ;  /* 0xbb67ae85e11c7836 */ /* 0x000fe40000000000 */
[----:B--2---:R-:W-:Y:S01]  /*4470*/  IMAD.WIDE.U32 R8, R137, -0x326172a9, RZ ;  /* 0xcd9e8d5789087825 */ /* 0x004fe200078e00ff */
[----:B------:R-:W-:Y:S01]  /*4480*/  FMNMX.FTZ R3, R34, R3, !PT ;  /* 0x0000000322037209 */ /* 0x000fe20007810000 */
[----:B------:R-:W-:Y:S02]  /*4490*/  LDSM.16.MT88.4 R60, [R209+0xb000] ;  /* 0x00b00000d13c783b */ /* 0x000fe40000004200 */
[----:B------:R-:W-:Y:S01]  /*44a0*/  VIADD R44, R225, 0x76cf5d0a ;  /* 0x76cf5d0ae12c7836 */ /* 0x000fe20000000000 */
        /* <DEDUP_REMOVED lines=9> */
[----:B------:R-:W-:Y:S01]  /*4540*/  VIADD R246, R225, 0xa9066899 ;  /* 0xa9066899e1f67836 */ /* 0x000fe20000000000 */
[----:B------:R-:W-:Y:S01]  /*4550*/  FMNMX.FTZ R3, R32, R3, !PT ;  /* 0x0000000320037209 */ /* 0x000fe20007810000 */
[----:B------:R-:W-:Y:S01]  /*4560*/  VIADD R50, R224, 0xb54cda56 ;  /* 0xb54cda56e0327836 */ /* 0x000fe20000000000 */
[----:B------:R-:W-:Y:S01]  /*4570*/  LOP3.LUT R10, R9, R172, RZ, 0x3c, !PT ;  /* 0x000000ac090a7212 */ /* 0x000fe200078e3cff */
[----:B------:R-:W1:Y:S01]  /*4580*/  SHFL.BFLY PT, R6, R5, 0x2, 0x1f ;  /* 0x0c401f0005067f89 */ /* 0x000e6200000e0000 */
[----:B------:R-:W-:Y:S01]  /*4590*/  FMNMX.FTZ R3, R48, R3, !PT ;  /* 0x0000000330037209 */ /* 0x000fe20007810000 */
[----:B------:R-:W-:-:S02]  /*45a0*/  IMAD R211, R4, 0x2, R209 ;  /* 0x0000000204d37824 */ /* 0x000fc400078e02d1 */
[----:B------:R-:W-:Y:S01]  /*45b0*/  IMAD.WIDE.U32 R10, R10, -0x2daee0ad, RZ ;  /* 0xd2511f530a0a7825 */ /* 0x000fe200078e00ff */
[----:B------:R-:W-:Y:S01]  /*45c0*/  FMNMX.FTZ R3, R49, R3, !PT ;  /* 0x0000000331037209 */ /* 0x000fe20007810000 */
[----:B------:R-:W-:Y:S02]  /*45d0*/  LDSM.16.MT88.4 R152, [R209+0xa800] ;  /* 0x00a80000d198783b */ /* 0x000fe40000004200 */
[C---:B------:R-:W-:Y:S01]  /*45e0*/  IMAD R214, R2.reuse, 0x2, R209 ;  /* 0x0000000202d67824 */ /* 0x040fe200078e02d1 */
[----:B------:R-:W-:Y:S01]  /*45f0*/  FMNMX.FTZ R3, R43, R3, !PT ;  /* 0x000000032b037209 */ /* 0x000fe20007810000 */
[----:B------:R-:W-:Y:S01]  /*4600*/  IMAD R213, R2, 0x2, R211 ;  /* 0x0000000202d57824 */ /* 0x000fe200078e02d3 */
[----:B------:R-:W-:Y:S01]  /*4610*/  LDSM.16.MT88.4 R72, [R211+0xa000] ;  /* 0x00a00000d348783b */ /* 0x000fe20000004200 */
[----:B------:R-:W-:Y:S01]  /*4620*/  VIADD R248, R137, 0x4 ;  /* 0x0000000489f87836 */ /* 0x000fe20000000000 */
[----:B------:R-:W-:Y:S01]  /*4630*/  FMNMX.FTZ R3, R47, R3, !PT ;  /* 0x000000032f037209 */ /* 0x000fe20007810000 */
[----:B------:R-:W-:Y:S01]  /*4640*/  VIADD R241, R224, 0x1715609d ;  /* 0x1715609de0f17836 */ /* 0x000fe20000000000 */
[----:B------:R-:W-:Y:S04]  /*4650*/  LDSM.16.MT88.4 R96, [R214+0xa000] ;  /* 0x00a00000d660783b */ /* 0x000fe80000004200 */
[----:B------:R-:W2:Y:S04]  /*4660*/  SHFL.BFLY PT, R135, R3, 0x2, 0x1f ;  /* 0x0c401f0003877f89 */ /* 0x000ea800000e0000 */
[----:B------:R-:W-:Y:S01]  /*4670*/  LDSM.16.MT88.4 R76, [R213+0xa000] ;  /* 0x00a00000d54c783b */ /* 0x000fe20000004200 */
[----:B-1----:R-:W-:-:S02]  /*4680*/  FMNMX.FTZ R5, R5, R6, !PT ;  /* 0x0000000605057209 */ /* 0x002fc40007810000 */
[----:B------:R-:W-:Y:S01]  /*4690*/  LOP3.LUT R6, R31, UR25, R225, 0x96, !PT ;  /* 0x000000191f067c12 */ /* 0x000fe2000f8e96e1 */
[----:B------:R-:W-:Y:S01]  /*46a0*/  VIADD R31, R224, 0x9e3779b9 ;  /* 0x9e3779b9e01f7836 */ /* 0x000fe20000000000 */
[----:B------:R-:W-:Y:S03]  /*46b0*/  LDSM.16.MT88.4 R100, [R211+0xb000] ;  /* 0x00b00000d364783b */ /* 0x000fe60000004200 */
[----:B------:R-:W-:Y:S01]  /*46c0*/  IMAD.WIDE.U32 R20, R6, -0x326172a9, RZ ;  /* 0xcd9e8d5706147825 */ /* 0x000fe200078e00ff */
[----:B------:R-:W1:Y:S04]  /*46d0*/  SHFL.BFLY PT, R136, R5, 0x1, 0x1f ;  /* 0x0c201f0005887f89 */ /* 0x000e6800000e0000 */
[----:B------:R-:W-:Y:S01]  /*46e0*/  LOP3.LUT R6, R21, R8, R31, 0x96, !PT ;  /* 0x0000000815067212 */ /* 0x000fe200078e961f */
[----:B------:R-:W-:Y:S01]  /*46f0*/  LDSM.16.MT88.4 R108, [R214+0xb000] ;  /* 0x00b00000d66c783b */ /* 0x000fe20000004200 */
[----:B------:R-:W-:-:S03]  /*4700*/  LOP3.LUT R8, R11, R30, R28, 0x96, !PT ;  /* 0x0000001e0b087212 */ /* 0x000fc600078e961c */
[----:B------:R-:W-:Y:S01]  /*4710*/  IMAD.WIDE.U32 R6, R6, -0x2daee0ad, RZ ;  /* 0xd2511f5306067825 */ /* 0x000fe200078e00ff */
[----:B------:R-:W-:Y:S01]  /*4720*/  LDSM.16.MT88.4 R124, [R213+0xb000] ;  /* 0x00b00000d57c783b */ /* 0x000fe20000004200 */
[----:B--2---:R-:W-:Y:S02]  /*4730*/  FMNMX.FTZ R135, R3, R135, !PT ;  /* 0x0000008703877209 */ /* 0x004fe40007810000 */
[----:B------:R-:W-:Y:S01]  /*4740*/  IMAD.WIDE.U32 R8, R8, -0x326172a9, RZ ;  /* 0xcd9e8d5708087825 */ /* 0x000fe200078e00ff */
[----:B------:R-:W-:Y:S01]  /*4750*/  LOP3.LUT R7, R7, R10, R44, 0x96, !PT ;  /* 0x0000000a07077212 */ /* 0x000fe200078e962c */
[----:B------:R-:W-:Y:S03]  /*4760*/  LDSM.16.MT88.4 R176, [R214+0xa800] ;  /* 0x00a80000d6b0783b */ /* 0x000fe60000004200 */
[----:B------:R-:W-:Y:S01]  /*4770*/  LOP3.LUT R10, R9, R20, R29, 0x96, !PT ;  /* 0x00000014090a7212 */ /* 0x000fe200078e961d */
[----:B------:R-:W2:Y:S04]  /*4780*/  SHFL.BFLY PT, R12, R135, 0x1, 0x1f ;  /* 0x0c201f00870c7f89 */ /* 0x000ea800000e0000 */
[----:B------:R-:W-:Y:S01]  /*4790*/  IMAD.WIDE.U32 R10, R10, -0x2daee0ad, RZ ;  /* 0xd2511f530a0a7825 */ /* 0x000fe200078e00ff */
[----:B-1----:R-:W-:Y:S01]  /*47a0*/  FMNMX.FTZ R136, R5, R136, !PT ;  /* 0x0000008805887209 */ /* 0x002fe20007810000 */
[----:B------:R-:W-:Y:S01]  /*47b0*/  LDSM.16.MT88.4 R180, [R213+0xa800] ;  /* 0x00a80000d5b4783b */ /* 0x000fe20000004200 */
[----:B------:R-:W-:-:S02]  /*47c0*/  FMNMX.FTZ R5, R104, R51, !PT ;  /* 0x0000003368057209 */ /* 0x000fc40007810000 */
[C---:B------:R-:W-:Y:S01]  /*47d0*/  FSETP.NEU.FTZ.AND P1, PT, R136.reuse, -INF , PT ;  /* 0xff8000008800780b */ /* 0x040fe20003f3d000 */
[----:B------:R-:W-:Y:S01]  /*47e0*/  FMUL.FTZ R3, R136, UR6 ;  /* 0x0000000688037c20 */ /* 0x000fe20008410000 */
[----:B------:R-:W-:Y:S01]  /*47f0*/  FMNMX.FTZ R5, R84, R5, !PT ;  /* 0x0000000554057209 */ /* 0x000fe20007810000 */
[----:B------:R-:W-:Y:S01]  /*4800*/  LDSM.16.MT88.4 R184, [R209+0xb800] ;  /* 0x00b80000d1b8783b */ /* 0x000fe20000004200 */
[----:B------:R-:W-:Y:S01]  /*4810*/  LOP3.LUT R11, R11, R6, R42, 0x96, !PT ;  /* 0x000000060b0b7212 */ /* 0x000fe200078e962a */
[----:B------:R-:W-:Y:S01]  /*4820*/  IMAD.WIDE.U32 R6, R7, -0x326172a9, RZ ;  /* 0xcd9e8d5707067825 */ /* 0x000fe200078e00ff */
[----:B------:R-:W-:Y:S01]  /*4830*/  FMNMX.FTZ R5, R85, R5, !PT ;  /* 0x0000000555057209 */ /* 0x000fe20007810000 */
[----:B------:R-:W-:Y:S01]  /*4840*/  LDSM.16.MT88.4 R192, [R211+0xb800] ;  /* 0x00b80000d3c0783b */ /* 0x000fe20000004200 */
[----:B------:R-:W-:Y:S01]  /*4850*/  FSEL R3, R3, RZ, P1 ;  /* 0x000000ff03037208 */ /* 0x000fe20000800000 */
[----:B------:R-:W-:Y:S01]  /*4860*/  IMAD.WIDE.U32 R22, R11, -0x326172a9, RZ ;  /* 0xcd9e8d570b167825 */ /* 0x000fe200078e00ff */
[----:B------:R-:W-:Y:S01]  /*4870*/  FMNMX.FTZ R9, R203, R5, !PT ;  /* 0x00000005cb097209 */ /* 0x000fe20007810000 */
[----:B------:R-:W-:Y:S01]  /*4880*/  LDSM.16.MT88.4 R188, [R214+0xb800] ;  /* 0x00b80000d6bc783b */ /* 0x000fe20000004200 */
[----:B------:R-:W-:Y:S01]  /*4890*/  LOP3.LUT R8, R7, R8, R46, 0x96, !PT ;  /* 0x0000000807087212 */ /* 0x000fe200078e962e */
[--C-:B------:R-:W-:Y:S01]  /*48a0*/  FFMA.FTZ R5, R57, UR6, -R3.reuse ;  /* 0x0000000639057c23 */ /* 0x100fe20008010803 */
[----:B------:R-:W-:Y:S01]  /*48b0*/  FMNMX.FTZ R9, R201, R9, !PT ;  /* 0x00000009c9097209 */ /* 0x000fe20007810000 */
[----:B------:R-:W-:Y:S01]  /*48c0*/  FFMA.FTZ R7, R24, UR6, -R3 ;  /* 0x0000000618077c23 */ /* 0x000fe20008010803 */
[----:B--2---:R-:W-:Y:S01]  /*48d0*/  FMNMX.FTZ R135, R135, R12, !PT ;  /* 0x0000000c87877209 */ /* 0x004fe20007810000 */
[----:B------:R1:W-:Y:S01]  /*48e0*/  MUFU.EX2 R251, R5 ;  /* 0x0000000500fb7308 */ /* 0x0003e20000000800 */
[----:B------:R-:W-:Y:S01]  /*48f0*/  FMNMX.FTZ R9, R175, R9, !PT ;  /* 0x00000009af097209 */ /* 0x000fe20007810000 */
[----:B------:R-:W-:Y:S01]  /*4900*/  LDSM.16.MT88.4 R196, [R213+0xb800] ;  /* 0x00b80000d5c4783b */ /* 0x000fe20000004200 */
[----:B------:R-:W-:-:S02]  /*4910*/  FSETP.NEU.FTZ.AND P1, PT, R135, -INF , PT ;  /* 0xff8000008700780b */ /* 0x000fc40003f3d000 */
[----:B------:R-:W-:-:S03]  /*4920*/  FMNMX.FTZ R9, R173, R9, !PT ;  /* 0x00000009ad097209 */ /* 0x000fc60007810000 */
[----:B------:R2:W-:Y:S02]  /*4930*/  MUFU.EX2 R244, R7 ;  /* 0x0000000700f47308 */ /* 0x0005e40000000800 */
[----:B------:R-:W3:Y:S01]  /*4940*/  SHFL.BFLY PT, R15, R9, 0x2, 0x1f ;  /* 0x0c401f00090f7f89 */ /* 0x000ee200000e0000 */
[----:B-1----:R-:W-:Y:S01]  /*4950*/  LOP3.LUT R5, R23, R6, R45, 0x96, !PT ;  /* 0x0000000617057212 */ /* 0x002fe200078e962d */
[----:B------:R-:W-:-:S04]  /*4960*/  VIADD R23, R225, 0xed9eba14 ;  /* 0xed9eba14e1177836 */ /* 0x000fc80000000000 */
[----:B------:R-:W-:-:S04]  /*4970*/  IMAD.WIDE.U32 R18, R5, -0x2daee0ad, RZ ;  /* 0xd2511f5305127825 */ /* 0x000fc800078e00ff */
[----:B------:R-:W-:Y:S01]  /*4980*/  FFMA.FTZ R5, R25, UR6, -R3 ;  /* 0x0000000619057c23 */ /* 0x000fe20008010803 */
[----:B--2---:R-:W-:-:S04]  /*4990*/  IMAD.WIDE.U32 R6, R8, -0x2daee0ad, RZ ;  /* 0xd2511f5308067825 */ /* 0x004fc800078e00ff */
[----:B------:R-:W-:Y:S01]  /*49a0*/  FMUL.FTZ R8, R135, UR6 ;  /* 0x0000000687087c20 */ /* 0x000fe20008410000 */
[----:B------:R1:W-:Y:S01]  /*49b0*/  MUFU.EX2 R250, R5 ;  /* 0x0000000500fa7308 */ /* 0x0003e20000000800 */
[----:B------:R-:W-:Y:S02]  /*49c0*/  LOP3.LUT R6, R19, R6, R246, 0x96, !PT ;  /* 0x0000000613067212 */ /* 0x000fe400078e96f6 */
[----:B------:R-:W-:Y:S02]  /*49d0*/  LOP3.LUT R10, R7, R10, R23, 0x96, !PT ;  /* 0x0000000a070a7212 */ /* 0x000fe400078e9617 */
[----:B------:R-:W-:Y:S01]  /*49e0*/  FSEL R8, R8, RZ, P1 ;  /* 0x000000ff08087208 */ /* 0x000fe20000800000 */
[----:B------:R-:W-:Y:S01]  /*49f0*/  IMAD.WIDE.U32 R6, R6, -0x326172a9, RZ ;  /* 0xcd9e8d5706067825 */ /* 0x000fe200078e00ff */
[----:B---3--:R-:W-:-:S03]  /*4a00*/  FMNMX.FTZ R15, R9, R15, !PT ;  /* 0x0000000f090f7209 */ /* 0x008fc60007810000 */
[----:B------:R-:W-:-:S04]  /*4a10*/  IMAD.WIDE.U32 R16, R10, -0x326172a9, RZ ;  /* 0xcd9e8d570a107825 */ /* 0x000fc800078e00ff */
[--C-:B------:R-:W-:Y:S01]  /*4a20*/  FFMA.FTZ R10, R27, UR6, -R8.reuse ;  /* 0x000000061b0a7c23 */ /* 0x100fe20008010808 */
[----:B------:R-:W-:Y:S01]  /*4a30*/  LOP3.LUT R11, R6, 0xffff, RZ, 0xc0, !PT ;  /* 0x0000ffff060b7812 */ /* 0x000fe200078ec0ff */
[----:B------:R-:W-:Y:S01]  /*4a40*/  FFMA.FTZ R0, R58, UR6, -R8 ;  /* 0x000000063a007c23 */ /* 0x000fe20008010808 */
[----:B------:R-:W-:Y:S01]  /*4a50*/  LOP3.LUT R14, R6, 0xff, RZ, 0xc0, !PT ;  /* 0x000000ff060e7812 */ /* 0x000fe200078ec0ff */
[----:B-1----:R-:W-:Y:S01]  /*4a60*/  FFMA.FTZ R5, R26, UR6, -R3 ;  /* 0x000000061a057c23 */ /* 0x002fe20008010803 */
[----:B------:R-:W-:Y:S01]  /*4a70*/  SHF.R.U32.HI R13, RZ, 0x18, R6 ;  /* 0x00000018ff0d7819 */ /* 0x000fe20000011606 */
[----:B------:R1:W-:Y:S01]  /*4a80*/  MUFU.EX2 R243, R10 ;  /* 0x0000000a00f37308 */ /* 0x0003e20000000800 */
[----:B------:R-:W-:Y:S01]  /*4a90*/  IMAD.U32 R9, RZ, RZ, UR8 ;  /* 0x00000008ff097e24 */ /* 0x000fe2000f8e00ff */
[----:B------:R-:W-:Y:S04]  /*4aa0*/  LDSM.16.MT88.4 R56, [R209+0xa000] ;  /* 0x00a00000d138783b */ /* 0x000fe80000004200 */
[----:B------:R-:W-:-:S02]  /*4ab0*/  LEA R9, R9, UR8, 0x10 ;  /* 0x0000000809097c11 */ /* 0x000fc4000f8e80ff */
[----:B------:R2:W3:Y:S08]  /*4ac0*/  MUFU.EX2 R249, R5 ;  /* 0x0000000500f97308 */ /* 0x0004f00000000800 */
[----:B------:R4:W-:Y:S01]  /*4ad0*/  MUFU.EX2 R240, R0 ;  /* 0x0000000000f07308 */ /* 0x0009e20000000800 */
[----:B-1----:R-:W-:-:S04]  /*4ae0*/  SHF.R.U32.HI R10, RZ, 0x8, R11 ;  /* 0x00000008ff0a7819 */ /* 0x002fc8000001160b */
[----:B------:R-:W-:Y:S02]  /*4af0*/  PRMT R14, R14, 0x5410, R10 ;  /* 0x000054100e0e7816 */ /* 0x000fe4000000000a */
[----:B--2---:R-:W-:Y:S02]  /*4b00*/  LOP3.LUT R5, R7, R16, R50, 0x96, !PT ;  /* 0x0000001007057212 */ /* 0x004fe400078e9632 */
[----:B------:R-:W-:Y:S02]  /*4b10*/  SHF.R.U32.HI R7, RZ, 0x10, R6 ;  /* 0x00000010ff077819 */ /* 0x000fe40000011606 */
[----:B------:R-:W-:Y:S02]  /*4b20*/  LOP3.LUT R6, R5, 0xffff, RZ, 0xc0, !PT ;  /* 0x0000ffff05067812 */ /* 0x000fe400078ec0ff */
[----:B------:R-:W-:Y:S02]  /*4b30*/  LOP3.LUT R7, R7, 0xff, RZ, 0xc0, !PT ;  /* 0x000000ff07077812 */ /* 0x000fe400078ec0ff */
[----:B------:R-:W-:Y:S01]  /*4b40*/  SHF.R.U32.HI R11, RZ, 0x8, R6 ;  /* 0x00000008ff0b7819 */ /* 0x000fe20000011606 */
[--C-:B------:R-:W-:Y:S01]  /*4b50*/  FFMA.FTZ R6, R32, UR6, -R8.reuse ;  /* 0x0000000620067c23 */ /* 0x100fe20008010808 */
[----:B------:R-:W-:Y:S01]  /*4b60*/  PRMT R13, R7, 0x5410, R13 ;  /* 0x00005410070d7816 */ /* 0x000fe2000000000d */
[----:B----4-:R-:W-:Y:S01]  /*4b70*/  FFMA.FTZ R0, R33, UR6, -R8 ;  /* 0x0000000621007c23 */ /* 0x010fe20008010808 */
[----:B------:R-:W-:Y:S01]  /*4b80*/  FMNMX.FTZ R7, R140, R132, !PT ;  /* 0x000000848c077209 */ /* 0x000fe20007810000 */
[----:B------:R3:W1:Y:S01]  /*4b90*/  MUFU.EX2 R242, R6 ;  /* 0x0000000600f27308 */ /* 0x0006620000000800 */
[----:B------:R-:W-:-:S02]  /*4ba0*/  SHF.R.U32.HI R2, RZ, 0x10, R5 ;  /* 0x00000010ff027819 */ /* 0x000fc40000011605 */
[----:B------:R-:W-:Y:S02]  /*4bb0*/  FMNMX.FTZ R7, R86, R7, !PT ;  /* 0x0000000756077209 */ /* 0x000fe40007810000 */
[----:B------:R-:W-:Y:S02]  /*4bc0*/  LOP3.LUT R12, R5, 0xff, RZ, 0xc0, !PT ;  /* 0x000000ff050c7812 */ /* 0x000fe400078ec0ff */
[----:B------:R-:W-:Y:S01]  /*4bd0*/  FMNMX.FTZ R4, R87, R7, !PT ;  /* 0x0000000757047209 */ /* 0x000fe20007810000 */
[----:B------:R2:W4:Y:S01]  /*4be0*/  MUFU.EX2 R239, R0 ;  /* 0x0000000000ef7308 */ /* 0x0005220000000800 */
[----:B------:R-:W-:Y:S02]  /*4bf0*/  SHF.R.U32.HI R5, RZ, 0x18, R5 ;  /* 0x00000018ff057819 */ /* 0x000fe40000011605 */
[----:B------:R-:W-:Y:S02]  /*4c00*/  FMNMX.FTZ R10, R204, R4, !PT ;  /* 0x00000004cc0a7209 */ /* 0x000fe40007810000 */
[----:B------:R-:W-:-:S02]  /*4c10*/  LOP3.LUT R4, R2, 0xff, RZ, 0xc0, !PT ;  /* 0x000000ff02047812 */ /* 0x000fc400078ec0ff */
[----:B------:R-:W-:Y:S02]  /*4c20*/  PRMT R11, R12, 0x5410, R11 ;  /* 0x000054100c0b7816 */ /* 0x000fe4000000000b */
[----:B---3--:R-:W-:Y:S02]  /*4c30*/  F2FP.BF16.F32.PACK_AB R6, R249, R250 ;  /* 0x000000faf906723e */ /* 0x008fe400000010ff */
[--C-:B------:R-:W-:Y:S02]  /*4c40*/  HSET2.LE.AND R2, R13, R9.reuse, PT ;  /* 0x000000090d027233 */ /* 0x100fe40003803000 */
[----:B-1----:R-:W-:Y:S02]  /*4c50*/  F2FP.BF16.F32.PACK_AB R7, R242, R243 ;  /* 0x000000f3f207723e */ /* 0x002fe400000010ff */
[----:B------:R-:W-:Y:S02]  /*4c60*/  PRMT R5, R4, 0x5410, R5 ;  /* 0x0000541004057816 */ /* 0x000fe40000000005 */
[----:B--2---:R-:W-:-:S02]  /*4c70*/  HSET2.LE.AND R0, R14, R9, PT ;  /* 0x000000090e007233 */ /* 0x004fc40003803000 */
[----:B------:R-:W-:Y:S01]  /*4c80*/  LOP3.LUT R7, R2, R7, RZ, 0xc0, !PT ;  /* 0x0000000702077212 */ /* 0x000fe200078ec0ff */
[----:B------:R-:W1:Y:S01]  /*4c90*/  SHFL.BFLY PT, R14, R15, 0x1, 0x1f ;  /* 0x0c201f000f0e7f89 */ /* 0x000e6200000e0000 */
[----:B------:R-:W-:Y:S02]  /*4ca0*/  F2FP.BF16.F32.PACK_AB R2, R244, R251 ;  /* 0x000000fbf402723e */ /* 0x000fe400000010ff */
[----:B------:R-:W-:Y:S02]  /*4cb0*/  LOP3.LUT R6, R0, R6, RZ, 0xc0, !PT ;  /* 0x0000000600067212 */ /* 0x000fe400078ec0ff */
[----:B------:R-:W-:Y:S02]  /*4cc0*/  FMNMX.FTZ R0, R202, R10, !PT ;  /* 0x0000000aca007209 */ /* 0x000fe40007810000 */
[----:B------:R-:W-:Y:S02]  /*4cd0*/  HSET2.LE.AND R5, R5, R9, PT ;  /* 0x0000000905057233 */ /* 0x000fe40003803000 */
[----:B------:R-:W-:-:S02]  /*4ce0*/  FMNMX.FTZ R4, R200, R0, !PT ;  /* 0x00000000c8047209 */ /* 0x000fc40007810000 */
[----:B------:R-:W-:Y:S01]  /*4cf0*/  HSET2.LE.AND R0, R11, R9, PT ;  /* 0x000000090b007233 */ /* 0x000fe20003803000 */
[----:B------:R-:W-:Y:S01]  /*4d00*/  IMAD.WIDE.U32 R10, R248, -0x326172a9, RZ ;  /* 0xcd9e8d57f80a7825 */ /* 0x000fe200078e00ff */
[----:B----4-:R-:W-:Y:S02]  /*4d10*/  F2FP.BF16.F32.PACK_AB R12, R239, R240 ;  /* 0x000000f0ef0c723e */ /* 0x010fe400000010ff */
[----:B------:R-:W-:Y:S02]  /*4d20*/  FMNMX.FTZ R13, R174, R4, !PT ;  /* 0x00000004ae0d7209 */ /* 0x000fe40007810000 */
[----:B------:R-:W-:Y:S01]  /*4d30*/  LOP3.LUT R4, R0, R2, RZ, 0xc0, !PT ;  /* 0x0000000200047212 */ /* 0x000fe200078ec0ff */
[----:B------:R-:W-:Y:S01]  /*4d40*/  FFMA.FTZ R0, R34, UR6, -R3 ;  /* 0x0000000622007c23 */ /* 0x000fe20008010803 */
[----:B------:R-:W-:Y:S02]  /*4d50*/  LOP3.LUT R2, R11, R172, RZ, 0x3c, !PT ;  /* 0x000000ac0b027212 */ /* 0x000fe400078e3cff */
[----:B------:R-:W-:Y:S01]  /*4d60*/  LOP3.LUT R5, R5, R12, RZ, 0xc0, !PT ;  /* 0x0000000c05057212 */ /* 0x000fe200078ec0ff */
[----:B------:R2:W-:Y:S01]  /*4d70*/  MUFU.EX2 R238, R0 ;  /* 0x0000000000ee7308 */ /* 0x0005e20000000800 */
[----:B------:R-:W3:Y:S01]  /*4d80*/  SHFL.BFLY PT, R12, R13, 0x2, 0x1f ;  /* 0x0c401f000d0c7f89 */ /* 0x000ee200000e0000 */
[----:B------:R-:W-:-:S04]  /*4d90*/  IMAD.WIDE.U32 R24, R2, -0x2daee0ad, RZ ;  /* 0xd2511f5302187825 */ /* 0x000fc800078e00ff */
[----:B------:R-:W-:Y:S01]  /*4da0*/  FFMA.FTZ R2, R35, UR6, -R3 ;  /* 0x0000000623027c23 */ /* 0x000fe20008010803 */
[----:B------:R-:W-:Y:S01]  /*4db0*/  LOP3.LUT R19, R21, R10, R31, 0x96, !PT ;  /* 0x0000000a15137212 */ /* 0x000fe200078e961f */
[----:B------:R-:W-:Y:S01]  /*4dc0*/  LDSM.16.MT88.4 R32, [R211+0xa800] ;  /* 0x00a80000d320783b */ /* 0x000fe20000004200 */
[----:B-1----:R-:W-:Y:S01]  /*4dd0*/  FMNMX.FTZ R134, R15, R14, !PT ;  /* 0x0000000e0f867209 */ /* 0x002fe20007810000 */
[--C-:B------:R-:W-:Y:S01]  /*4de0*/  FFMA.FTZ R14, R48, UR6, -R8.reuse ;  /* 0x00000006300e7c23 */ /* 0x100fe20008010808 */
[----:B------:R1:W-:Y:S01]  /*4df0*/  MUFU.EX2 R237, R2 ;  /* 0x0000000200ed7308 */ /* 0x0003e20000000800 */
[----:B------:R-:W-:Y:S01]  /*4e00*/  FFMA.FTZ R15, R49, UR6, -R8 ;  /* 0x00000006310f7c23 */ /* 0x000fe20008010808 */
[----:B------:R-:W-:Y:S01]  /*4e10*/  FSETP.NEU.FTZ.AND P1, PT, R134, -INF , PT ;  /* 0xff8000008600780b */ /* 0x000fe20003f3d000 */
[C---:B------:R-:W-:Y:S05]  /*4e20*/  HMMA.16816.F32.BF16 R144, R4.reuse, R56, RZ ;  /* 0x000000380490723c */ /* 0x040fea00000418ff */
[----:B------:R4:W-:Y:S01]  /*4e30*/  MUFU.EX2 R231, R14 ;  /* 0x0000000e00e77308 */ /* 0x0009e20000000800 */
[----:B--2---:R-:W-:Y:S01]  /*4e40*/  LOP3.LUT R0, R25, R30, R28, 0x96, !PT ;  /* 0x0000001e19007212 */ /* 0x004fe200078e961c */
[----:B------:R-:W-:Y:S04]  /*4e50*/  HMMA.16816.F32.BF16 R36, R4, R72, RZ ;  /* 0x000000480424723c */ /* 0x000fe800000418ff */
[----:B------:R-:W-:Y:S01]  /*4e60*/  IMAD.WIDE.U32 R26, R0, -0x326172a9, RZ ;  /* 0xcd9e8d57001a7825 */ /* 0x000fe200078e00ff */
[----:B------:R-:W-:Y:S01]  /*4e70*/  LOP3.LUT R0, R17, R22, R241, 0x96, !PT ;  /* 0x0000001611007212 */ /* 0x000fe200078e96f1 */
[----:B------:R-:W-:Y:S02]  /*4e80*/  MUFU.EX2 R230, R15 ;  /* 0x0000000f00e67308 */ /* 0x000fe40000000800 */
[--C-:B-1----:R-:W-:Y:S01]  /*4e90*/  FFMA.FTZ R2, R40, UR6, -R3.reuse ;  /* 0x0000000628027c23 */ /* 0x102fe20008010803 */
[----:B------:R-:W-:Y:S01]  /*4ea0*/  FFMA.FTZ R3, R41, UR6, -R3 ;  /* 0x0000000629037c23 */ /* 0x000fe20008010803 */
[----:B------:R-:W-:Y:S01]  /*4eb0*/  LOP3.LUT R17, R27, R20, R29, 0x96, !PT ;  /* 0x000000141b117212 */ /* 0x000fe200078e961d */
[----:B------:R-:W-:Y:S01]  /*4ec0*/  IMAD.WIDE.U32 R10, R0, -0x2daee0ad, RZ ;  /* 0xd2511f53000a7825 */ /* 0x000fe200078e00ff */
[----:B---3--:R-:W-:-:S03]  /*4ed0*/  FMNMX.FTZ R16, R13, R12, !PT ;  /* 0x0000000c0d107209 */ /* 0x008fc60007810000 */
[----:B------:R-:W-:Y:S01]  /*4ee0*/  FFMA.FTZ R12, R43, UR6, -R8 ;  /* 0x000000062b0c7c23 */ /* 0x000fe20008010808 */
[C---:B------:R-:W-:Y:S01]  /*4ef0*/  HMMA.16816.F32.BF16 R52, R4.reuse, R96, RZ ;  /* 0x000000600434723c */ /* 0x040fe200000418ff */
[----:B------:R-:W-:Y:S01]  /*4f00*/  VIADD R20, R225, 0x646e171e ;  /* 0x646e171ee1147836 */ /* 0x000fe20000000000 */
[----:B------:R1:W-:Y:S01]  /*4f10*/  MUFU.EX2 R233, R2 ;  /* 0x0000000200e97308 */ /* 0x0003e20000000800 */
[C---:B------:R-:W-:Y:S01]  /*4f20*/  LOP3.LUT R13, R10.reuse, 0xff, RZ, 0xc0, !PT ;  /* 0x000000ff0a0d7812 */ /* 0x040fe200078ec0ff */
[----:B----4-:R-:W2:Y:S02]  /*4f30*/  SHFL.BFLY PT, R14, R16, 0x1, 0x1f ;  /* 0x0c201f00100e7f89 */ /* 0x010ea400000e0000 */
[----:B------:R-:W-:Y:S01]  /*4f40*/  LOP3.LUT R0, R11, R18, R20, 0x96, !PT ;  /* 0x000000120b007212 */ /* 0x000fe200078e9614 */
[C---:B------:R-:W-:Y:S03]  /*4f50*/  HMMA.16816.F32.BF16 R68, R4.reuse, R76, RZ ;  /* 0x0000004c0444723c */ /* 0x040fe600000418ff */
[----:B------:R3:W4:Y:S03]  /*4f60*/  MUFU.EX2 R236, R3 ;  /* 0x0000000300ec7308 */ /* 0x0007260000000800 */
[C---:B------:R-:W-:Y:S05]  /*4f70*/  HMMA.16816.F32.BF16 R160, R4.reuse, R60, RZ ;  /* 0x0000003c04a0723c */ /* 0x040fea00000418ff */
[----:B------:R5:W-:Y:S01]  /*4f80*/  MUFU.EX2 R232, R12 ;  /* 0x0000000c00e87308 */ /* 0x000be20000000800 */
[----:B-1----:R-:W-:Y:S01]  /*4f90*/  LOP3.LUT R2, R10, 0xffff, RZ, 0xc0, !PT ;  /* 0x0000ffff0a027812 */ /* 0x002fe200078ec0ff */
[----:B------:R-:W-:Y:S01]  /*4fa0*/  HMMA.16816.F32.BF16 R92, R4, R100, RZ ;  /* 0x00000064045c723c */ /* 0x000fe200000418ff */
[----:B------:R-:W-:-:S05]  /*4fb0*/  SHF.R.U32.HI R11, RZ, 0x18, R10 ;  /* 0x00000018ff0b7819 */ /* 0x000fca000001160a */
[C---:B------:R-:W-:Y:S01]  /*4fc0*/  HMMA.16816.F32.BF16 R168, R4.reuse, R108, RZ ;  /* 0x0000006c04a8723c */ /* 0x040fe200000418ff */
[----:B---3--:R-:W-:Y:S02]  /*4fd0*/  SHF.R.U32.HI R3, RZ, 0x10, R10 ;  /* 0x00000010ff037819 */ /* 0x008fe4000001160a */
[----:B------:R-:W-:Y:S01]  /*4fe0*/  SHF.R.U32.HI R10, RZ, 0x8, R2 ;  /* 0x00000008ff0a7819 */ /* 0x000fe20000011602 */
[----:B------:R-:W-:Y:S01]  /*4ff0*/  FFMA.FTZ R2, R47, UR6, -R8 ;  /* 0x000000062f027c23 */ /* 0x000fe20008010808 */
[----:B------:R-:W-:Y:S01]  /*5000*/  LOP3.LUT R3, R3, 0xff, RZ, 0xc0, !PT ;  /* 0x000000ff03037812 */ /* 0x000fe200078ec0ff */
[C---:B------:R-:W-:Y:S01]  /*5010*/  HMMA.16816.F32.BF16 R116, R4.reuse, R124, RZ ;  /* 0x0000007c0474723c */ /* 0x040fe200000418ff */
[----:B--2---:R-:W-:Y:S01]  /*5020*/  FMNMX.FTZ R133, R16, R14, !PT ;  /* 0x0000000e10857209 */ /* 0x004fe20007810000 */
[----:B------:R1:W2:Y:S01]  /*5030*/  MUFU.EX2 R235, R2 ;  /* 0x0000000200eb7308 */ /* 0x0002a20000000800 */
[----:B-----5:R-:W-:Y:S02]  /*5040*/  PRMT R12, R13, 0x5410, R10 ;  /* 0x000054100d0c7816 */ /* 0x020fe4000000000a */
[----:B------:R-:W-:Y:S01]  /*5050*/  PRMT R13, R3, 0x5410, R11 ;  /* 0x00005410030d7816 */ /* 0x000fe2000000000b */
[----:B------:R-:W-:Y:S01]  /*5060*/  HMMA.16816.F32.BF16 R148, R4, R58, RZ ;  /* 0x0000003a0494723c */ /* 0x000fe200000418ff */
[----:B------:R-:W-:-:S02]  /*5070*/  SHF.R.U32.HI R3, RZ, 0x10, R0 ;  /* 0x00000010ff037819 */ /* 0x000fc40000011600 */
[----:B------:R-:W-:Y:S02]  /*5080*/  LOP3.LUT R11, R0, 0xff, RZ, 0xc0, !PT ;  /* 0x000000ff000b7812 */ /* 0x000fe400078ec0ff */
[----:B------:R-:W-:Y:S01]  /*5090*/  SHF.R.U32.HI R10, RZ, 0x18, R0 ;  /* 0x00000018ff0a7819 */ /* 0x000fe20000011600 */
[----:B------:R-:W-:Y:S01]  /*50a0*/  HMMA.16816.F32.BF16 R28, R4, R74, RZ ;  /* 0x0000004a041c723c */ /* 0x000fe200000418ff */
[----:B------:R-:W-:-:S05]  /*50b0*/  LOP3.LUT R3, R3, 0xff, RZ, 0xc0, !PT ;  /* 0x000000ff03037812 */ /* 0x000fca00078ec0ff */
[C---:B------:R-:W-:Y:S01]  /*50c0*/  HMMA.16816.F32.BF16 R64, R4.reuse, R98, RZ ;  /* 0x000000620440723c */ /* 0x040fe200000418ff */
[----:B-1----:R-:W-:Y:S02]  /*50d0*/  LOP3.LUT R2, R0, 0xffff, RZ, 0xc0, !PT ;  /* 0x0000ffff00027812 */ /* 0x002fe400078ec0ff */
[--C-:B------:R-:W-:Y:S02]  /*50e0*/  HSET2.LE.AND R0, R12, R9.reuse, PT ;  /* 0x000000090c007233 */ /* 0x100fe40003803000 */
[----:B------:R-:W-:Y:S01]  /*50f0*/  SHF.R.U32.HI R8, RZ, 0x8, R2 ;  /* 0x00000008ff087819 */ /* 0x000fe20000011602 */
[C---:B------:R-:W-:Y:S01]  /*5100*/  HMMA.16816.F32.BF16 R80, R4.reuse, R78, RZ ;  /* 0x0000004e0450723c */ /* 0x040fe200000418ff */
[----:B----4-:R-:W-:Y:S02]  /*5110*/  F2FP.BF16.F32.PACK_AB R2, R236, R233 ;  /* 0x000000e9ec02723e */ /* 0x010fe400000010ff */
[----:B------:R-:W-:Y:S02]  /*5120*/  PRMT R12, R11, 0x5410, R8 ;  /* 0x000054100b0c7816 */ /* 0x000fe40000000008 */
[----:B------:R-:W-:Y:S01]  /*5130*/  PRMT R8, R3, 0x5410, R10 ;  /* 0x0000541003087816 */ /* 0x000fe2000000000a */
[----:B------:R-:W-:Y:S01]  /*5140*/  FMUL.FTZ R3, R134, UR6 ;  /* 0x0000000686037c20 */ /* 0x000fe20008410000 */
[----:B------:R-:W-:Y:S01]  /*5150*/  LOP3.LUT R130, R0, R2, RZ, 0xc0, !PT ;  /* 0x0000000200827212 */ /* 0x000fe200078ec0ff */
[----:B------:R-:W-:Y:S01]  /*5160*/  HMMA.16816.F32.BF16 R88, R4, R62, RZ ;  /* 0x0000003e0458723c */ /* 0x000fe200000418ff */
[----:B------:R-:W-:-:S02]  /*5170*/  HSET2.LE.AND R0, R13, R9, PT ;  /* 0x000000090d007233 */ /* 0x000fc40003803000 */
[----:B--2---:R-:W-:Y:S02]  /*5180*/  F2FP.BF16.F32.PACK_AB R2, R235, R232 ;  /* 0x000000e8eb02723e */ /* 0x004fe400000010ff */
[----:B------:R-:W-:Y:S01]  /*5190*/  FSEL R10, R3, RZ, P1 ;  /* 0x000000ff030a7208 */ /* 0x000fe20000800000 */
[C---:B------:R-:W-:Y:S01]  /*51a0*/  HMMA.16816.F32.BF16 R112, R4.reuse, R110, RZ ;  /* 0x0000006e0470723c */ /* 0x040fe200000418ff */
[----:B------:R-:W-:Y:S02]  /*51b0*/  LOP3.LUT R131, R0, R2, RZ, 0xc0, !PT ;  /* 0x0000000200837212 */ /* 0x000fe400078ec0ff */
[--C-:B------:R-:W-:Y:S01]  /*51c0*/  HSET2.LE.AND R0, R12, R9.reuse, PT ;  /* 0x000000090c007233 */ /* 0x100fe20003803000 */
[----:B------:R-:W-:Y:S01]  /*51d0*/  FFMA.FTZ R11, R104, UR6, -R10 ;  /* 0x00000006680b7c23 */ /* 0x000fe2000801080a */
[----:B------:R-:W-:Y:S01]  /*51e0*/  HSET2.LE.AND R3, R8, R9, PT ;  /* 0x0000000908037233 */ /* 0x000fe20003803000 */
[----:B------:R-:W-:Y:S01]  /*51f0*/  HMMA.16816.F32.BF16 R104, R4, R102, RZ ;  /* 0x000000660468723c */ /* 0x000fe200000418ff */
[----:B------:R-:W-:Y:S01]  /*5200*/  F2FP.BF16.F32.PACK_AB R2, R237, R238 ;  /* 0x000000eeed02723e */ /* 0x000fe200000010ff */
[----:B------:R-:W-:Y:S01]  /*5210*/  MUFU.EX2 R229, R11 ;  /* 0x0000000b00e57308 */ /* 0x000fe20000000800 */
[----:B------:R-:W-:-:S02]  /*5220*/  F2FP.BF16.F32.PACK_AB R8, R230, R231 ;  /* 0x000000e7e608723e */ /* 0x000fc400000010ff */
[----:B------:R-:W-:Y:S01]  /*5230*/  LOP3.LUT R128, R0, R2, RZ, 0xc0, !PT ;  /* 0x0000000200807212 */ /* 0x000fe200078ec0ff */
[----:B------:R-:W-:Y:S01]  /*5240*/  HMMA.16816.F32.BF16 R120, R4, R126, RZ ;  /* 0x0000007e0478723c */ /* 0x000fe200000418ff */
[----:B------:R-:W-:Y:S01]  /*5250*/  LOP3.LUT R129, R3, R8, RZ, 0xc0, !PT ;  /* 0x0000000803817212 */ /* 0x000fe200078ec0ff */
[----:B------:R-:W-:-:S04]  /*5260*/  IMAD.WIDE.U32 R2, R19, -0x2daee0ad, RZ ;  /* 0xd2511f5313027825 */ /* 0x000fc800078e00ff */
[----:B------:R-:W-:Y:S01]  /*5270*/  FFMA.FTZ R0, R51, UR6, -R10 ;  /* 0x0000000633007c23 */ /* 0x000fe2000801080a */
[----:B------:R-:W-:Y:S01]  /*5280*/  FSETP.NEU.FTZ.AND P1, PT, R133, -INF , PT ;  /* 0xff8000008500780b */ /* 0x000fe20003f3d000 */
[----:B------:R-:W-:Y:S01]  /*5290*/  IMAD.WIDE.U32 R4, R17, -0x2daee0ad, RZ ;  /* 0xd2511f5311047825 */ /* 0x000fe200078e00ff */
[----:B------:R-:W-:Y:S01]  /*52a0*/  LOP3.LUT R3, R3, R24, R44, 0x96, !PT ;  /* 0x0000001803037212 */ /* 0x000fe200078e962c */
[----:B------:R1:W-:Y:S01]  /*52b0*/  MUFU.EX2 R228, R0 ;  /* 0x0000000000e47308 */ /* 0x0003e20000000800 */
[C---:B------:R-:W-:Y:S02]  /*52c0*/  HMMA.16816.F32.BF16 R144, R128.reuse, R152, R144 ;  /* 0x000000988090723c */ /* 0x040fe40000041890 */
[----:B------:R-:W-:Y:S01]  /*52d0*/  LOP3.LUT R6, R5, R2, R42, 0x96, !PT ;  /* 0x0000000205067212 */ /* 0x000fe200078e962a */
[----:B------:R-:W-:Y:S01]  /*52e0*/  FFMA.FTZ R5, R85, UR6, -R10 ;  /* 0x0000000655057c23 */ /* 0x000fe2000801080a */
[----:B------:R-:W-:Y:S02]  /*52f0*/  IMAD.WIDE.U32 R2, R3, -0x326172a9, RZ ;  /* 0xcd9e8d5703027825 */ /* 0x000fe400078e00ff */
[----:B------:R-:W-:Y:S01]  /*5300*/  HMMA.16816.F32.BF16 R36, R128, R32, R36 ;  /* 0x000000208024723c */ /* 0x000fe20000041824 */
[----:B------:R2:W-:Y:S01]  /*5310*/  MUFU.EX2 R226, R5 ;  /* 0x0000000500e27308 */ /* 0x0005e20000000800 */
[----:B------:R-:W-:Y:S01]  /*5320*/  IMAD.WIDE.U32 R16, R6, -0x326172a9, RZ ;  /* 0xcd9e8d5706107825 */ /* 0x000fe200078e00ff */
[----:B------:R-:W-:-:S03]  /*5330*/  LOP3.LUT R3, R3, R26, R46, 0x96, !PT ;  /* 0x0000001a03037212 */ /* 0x000fc600078e962e */
[----:B------:R-:W-:Y:S01]  /*5340*/  HMMA.16816.F32.BF16 R52, R128, R176, R52 ;  /* 0x000000b08034723c */ /* 0x000fe20000041834 */
[----:B-1----:R-:W-:-:S05]  /*5350*/  FFMA.FTZ R0, R84, UR6, -R10 ;  /* 0x0000000654007c23 */ /* 0x002fca000801080a */
[----:B------:R-:W-:Y:S01]  /*5360*/  HMMA.16816.F32.BF16 R68, R128, R180, R68 ;  /* 0x000000b48044723c */ /* 0x000fe20000041844 */
[----:B------:R1:W3:Y:S01]  /*5370*/  MUFU.EX2 R227, R0 ;  /* 0x0000000000e37308 */ /* 0x0002e20000000800 */
[----:B--2---:R-:W-:Y:S01]  /*5380*/  LOP3.LUT R5, R17, R2, R45, 0x96, !PT ;  /* 0x0000000211057212 */ /* 0x004fe200078e962d */
[----:B------:R-:W-:-:S03]  /*5390*/  IMAD.WIDE.U32 R2, R3, -0x2daee0ad, RZ ;  /* 0xd2511f5303027825 */ /* 0x000fc600078e00ff */
[----:B------:R-:W-:Y:S01]  /*53a0*/  HMMA.16816.F32.BF16 R160, R128, R184, R160 ;  /* 0x000000b880a0723c */ /* 0x000fe200000418a0 */
[----:B------:R-:W-:Y:S01]  /*53b0*/  IMAD.WIDE.U32 R14, R5, -0x2daee0ad, RZ ;  /* 0xd2511f53050e7825 */ /* 0x000fe200078e00ff */
[----:B------:R-:W-:-:S04]  /*53c0*/  LOP3.LUT R4, R3, R4, R23, 0x96, !PT ;  /* 0x0000000403047212 */ /* 0x000fc800078e9617 */
[----:B------:R-:W-:Y:S01]  /*53d0*/  HMMA.16816.F32.BF16 R92, R128, R192, R92 ;  /* 0x000000c0805c723c */ /* 0x000fe2000004185c */
[----:B------:R-:W-:Y:S01]  /*53e0*/  LOP3.LUT R2, R15, R2, R246, 0x96, !PT ;  /* 0x000000020f027212 */ /* 0x000fe200078e96f6 */
[----:B------:R-:W-:-:S04]  /*53f0*/  IMAD.WIDE.U32 R12, R4, -0x326172a9, RZ ;  /* 0xcd9e8d57040c7825 */ /* 0x000fc800078e00ff */
[----:B-1----:R-:W-:Y:S01]  /*5400*/  FMUL.FTZ R0, R133, UR6 ;  /* 0x0000000685007c20 */ /* 0x002fe20008410000 */
[----:B------:R-:W-:Y:S01]  /*5410*/  HMMA.16816.F32.BF16 R168, R128, R188, R168 ;  /* 0x000000bc80a8723c */ /* 0x000fe200000418a8 */
[----:B------:R-:W-:-:S03]  /*5420*/  IMAD.WIDE.U32 R2, R2, -0x326172a9, RZ ;  /* 0xcd9e8d5702027825 */ /* 0x000fc600078e00ff */
[----:B------:R-:W-:Y:S02]  /*5430*/  FSEL R0, R0, RZ, P1 ;  /* 0x000000ff00007208 */ /* 0x000fe40000800000 */
[C---:B------:R-:W-:Y:S01]  /*5440*/  LOP3.LUT R4, R2.reuse, 0xffff, RZ, 0xc0, !PT ;  /* 0x0000ffff02047812 */ /* 0x040fe200078ec0ff */
[----:B------:R-:W-:Y:S01]  /*5450*/  HMMA.16816.F32.BF16 R116, R128, R196, R116 ;  /* 0x000000c48074723c */ /* 0x000fe20000041874 */
[----:B------:R-:W-:Y:S01]  /*5460*/  LOP3.LUT R7, R2, 0xff, RZ, 0xc0, !PT ;  /* 0x000000ff02077812 */ /* 0x000fe200078ec0ff */
[--C-:B------:R-:W-:Y:S01]  /*5470*/  FFMA.FTZ R5, R86, UR6, -R0.reuse ;  /* 0x0000000656057c23 */ /* 0x100fe20008010800 */
[----:B------:R-:W-:-:S03]  /*5480*/  FFMA.FTZ R6, R140, UR6, -R0 ;  /* 0x000000068c067c23 */ /* 0x000fc60008010800 */
[----:B------:R1:W-:Y:S01]  /*5490*/  MUFU.EX2 R206, R5 ;  /* 0x0000000500ce7308 */ /* 0x0003e20000000800 */
[C---:B------:R-:W-:Y:S06]  /*54a0*/  HMMA.16816.F32.BF16 R148, R128.reuse, R154, R148 ;  /* 0x0000009a8094723c */ /* 0x040fec0000041894 */
[C---:B------:R-:W-:Y:S01]  /*54b0*/  HMMA.16816.F32.BF16 R64, R128.reuse, R178, R64 ;  /* 0x000000b28040723c */ /* 0x040fe20000041840 */
[----:B------:R2:W-:Y:S05]  /*54c0*/  MUFU.EX2 R207, R6 ;  /* 0x0000000600cf7308 */ /* 0x0005ea0000000800 */
[----:B------:R-:W-:Y:S01]  /*54d0*/  HMMA.16816.F32.BF16 R80, R128, R182, R80 ;  /* 0x000000b68050723c */ /* 0x000fe20000041850 */
[----:B-1----:R-:W-:-:S05]  /*54e0*/  FFMA.FTZ R5, R87, UR6, -R0 ;  /* 0x0000000657057c23 */ /* 0x002fca0008010800 */
[----:B------:R-:W-:Y:S01]  /*54f0*/  HMMA.16816.F32.BF16 R88, R128, R186, R88 ;  /* 0x000000ba8058723c */ /* 0x000fe20000041858 */
[----:B------:R1:W4:Y:S01]  /*5500*/  MUFU.EX2 R22, R5 ;  /* 0x0000000500167308 */ /* 0x0003220000000800 */
[----:B--2---:R-:W-:-:S04]  /*5510*/  SHF.R.U32.HI R6, RZ, 0x8, R4 ;  /* 0x00000008ff067819 */ /* 0x004fc80000011604 */
[C---:B------:R-:W-:Y:S01]  /*5520*/  HMMA.16816.F32.BF16 R104, R128.reuse, R194, R104 ;  /* 0x000000c28068723c */ /* 0x040fe20000041868 */
[----:B------:R-:W-:Y:S02]  /*5530*/  SHF.R.U32.HI R4, RZ, 0x18, R2 ;  /* 0x00000018ff047819 */ /* 0x000fe40000011602 */
[----:B------:R-:W-:Y:S01]  /*5540*/  PRMT R7, R7, 0x5410, R6 ;  /* 0x0000541007077816 */ /* 0x000fe20000000006 */
[----:B------:R-:W-:Y:S02]  /*5550*/  FFMA.FTZ R6, R132, UR6, -R0 ;  /* 0x0000000684067c23 */ /* 0x000fe40008010800 */
[----:B------:R-:W-:Y:S02]  /*5560*/  HMMA.16816.F32.BF16 R112, R128, R190, R112 ;  /* 0x000000be8070723c */ /* 0x000fe40000041870 */
[----:B------:R2:W5:Y:S01]  /*5570*/  MUFU.EX2 R21, R6 ;  /* 0x0000000600157308 */ /* 0x0005620000000800 */
[----:B-1----:R-:W-:Y:S02]  /*5580*/  SHF.R.U32.HI R5, RZ, 0x10, R2 ;  /* 0x00000010ff057819 */ /* 0x002fe40000011602 */
[----:B------:R-:W-:-:S02]  /*5590*/  LOP3.LUT R2, R3, R12, R50, 0x96, !PT ;  /* 0x0000000c03027212 */ /* 0x000fc400078e9632 */
[----:B------:R-:W-:Y:S01]  /*55a0*/  LOP3.LUT R5, R5, 0xff, RZ, 0xc0, !PT ;  /* 0x000000ff05057812 */ /* 0x000fe200078ec0ff */
[C---:B------:R-:W-:Y:S01]  /*55b0*/  HMMA.16816.F32.BF16 R48, R128.reuse, R34, R28 ;  /* 0x000000228030723c */ /* 0x040fe2000004181c */
[C---:B------:R-:W-:Y:S02]  /*55c0*/  LOP3.LUT R3, R2.reuse, 0xffff, RZ, 0xc0, !PT ;  /* 0x0000ffff02037812 */ /* 0x040fe400078ec0ff */
[----:B------:R-:W-:Y:S02]  /*55d0*/  PRMT R12, R5, 0x5410, R4 ;  /* 0x00005410050c7816 */ /* 0x000fe40000000004 */
[----:B------:R-:W-:Y:S01]  /*55e0*/  SHF.R.U32.HI R4, RZ, 0x10, R2 ;  /* 0x00000010ff047819 */ /* 0x000fe20000011602 */
[----:B------:R-:W-:Y:S01]  /*55f0*/  HMMA.16816.F32.BF16 R128, R128, R198, R120 ;  /* 0x000000c68080723c */ /* 0x000fe20000041878 */
[----:B------:R-:W-:Y:S02]  /*5600*/  SHF.R.U32.HI R5, RZ, 0x8, R3 ;  /* 0x00000008ff057819 */ /* 0x000fe40000011603 */
[----:B--2---:R-:W-:-:S02]  /*5610*/  LOP3.LUT R6, R2, 0xff, RZ, 0xc0, !PT ;  /* 0x000000ff02067812 */ /* 0x004fc400078ec0ff */
[----:B------:R-:W-:Y:S02]  /*5620*/  SHF.R.U32.HI R11, RZ, 0x18, R2 ;  /* 0x00000018ff0b7819 */ /* 0x000fe40000011602 */
[----:B------:R-:W-:Y:S02]  /*5630*/  LOP3.LUT R8, R4, 0xff, RZ, 0xc0, !PT ;  /* 0x000000ff04087812 */ /* 0x000fe400078ec0ff */
[----:B------:R-:W-:Y:S02]  /*5640*/  HSET2.LE.AND R2, R7, R9, PT ;  /* 0x0000000907027233 */ /* 0x000fe40003803000 */
[----:B---3--:R-:W-:Y:S02]  /*5650*/  F2FP.BF16.F32.PACK_AB R3, R226, R227 ;  /* 0x000000e3e203723e */ /* 0x008fe400000010ff */
[----:B------:R-:W-:Y:S02]  /*5660*/  PRMT R4, R6, 0x5410, R5 ;  /* 0x0000541006047816 */ /* 0x000fe40000000005 */
[----:B------:R-:W-:-:S02]  /*5670*/  PRMT R7, R8, 0x5410, R11 ;  /* 0x0000541008077816 */ /* 0x000fc4000000000b */
[----:B------:R-:W-:Y:S02]  /*5680*/  LOP3.LUT R6, R2, R3, RZ, 0xc0, !PT ;  /* 0x0000000302067212 */ /* 0x000fe400078ec0ff */
[--C-:B------:R-:W-:Y:S02]  /*5690*/  HSET2.LE.AND R2, R12, R9.reuse, PT ;  /* 0x000000090c027233 */ /* 0x100fe40003803000 */
[----:B----4-:R-:W-:Y:S02]  /*56a0*/  F2FP.BF16.F32.PACK_AB R3, R22, R206 ;  /* 0x000000ce1603723e */ /* 0x010fe400000010ff */
[--C-:B------:R-:W-:Y:S02]  /*56b0*/  HSET2.LE.AND R4, R4, R9.reuse, PT ;  /* 0x0000000904047233 */ /* 0x100fe40003803000 */
[----:B------:R-:W-:Y:S02]  /*56c0*/  F2FP.BF16.F32.PACK_AB R5, R228, R229 ;  /* 0x000000e5e405723e */ /* 0x000fe400000010ff */
[----:B------:R-:W-:-:S02]  /*56d0*/  HSET2.LE.AND R8, R7, R9, PT ;  /* 0x0000000907087233 */ /* 0x000fc40003803000 */
[----:B-----5:R-:W-:Y:S02]  /*56e0*/  F2FP.BF16.F32.PACK_AB R11, R21, R207 ;  /* 0x000000cf150b723e */ /* 0x020fe400000010ff */
[----:B------:R-:W-:Y:S02]  /*56f0*/  LOP3.LUT R7, R2, R3, RZ, 0xc0, !PT ;  /* 0x0000000302077212 */ /* 0x000fe400078ec0ff */
[----:B------:R-:W-:Y:S02]  /*5700*/  LOP3.LUT R4, R4, R5, RZ, 0xc0, !PT ;  /* 0x0000000504047212 */ /* 0x000fe400078ec0ff */
[----:B------:R-:W-:Y:S02]  /*5710*/  LOP3.LUT R2, R13, R16, R241, 0x96, !PT ;  /* 0x000000100d027212 */ /* 0x000fe400078e96f1 */
[----:B------:R-:W-:Y:S01]  /*5720*/  LOP3.LUT R5, R8, R11, RZ, 0xc0, !PT ;  /* 0x0000000b08057212 */ /* 0x000fe200078ec0ff */
[----:B------:R-:W-:Y:S02]  /*5730*/  FFMA.FTZ R11, R202, UR6, -R0 ;  /* 0x00000006ca0b7c23 */ /* 0x000fe40008010800 */
[----:B------:R-:W-:-:S04]  /*5740*/  IMAD.WIDE.U32 R2, R2, -0x2daee0ad, RZ ;  /* 0xd2511f5302027825 */ /* 0x000fc800078e00ff */
[C---:B------:R-:W-:Y:S01]  /*5750*/  HMMA.16816.F32.BF16 R140, R4.reuse, R56, RZ ;  /* 0x00000038048c723c */ /* 0x040fe200000418ff */
[----:B------:R-:W-:Y:S01]  /*5760*/  LOP3.LUT R8, R3, R14, R20, 0x96, !PT ;  /* 0x0000000e03087212 */ /* 0x000fe200078e9614 */
[----:B------:R-:W-:Y:S04]  /*5770*/  MUFU.EX2 R11, R11 ;  /* 0x0000000b000b7308 */ /* 0x000fe80000000800 */
        /* <DEDUP_REMOVED lines=15> */
[----:B------:R-:W-:Y:S01]  /*5870*/  FFMA.FTZ R4, R203, UR6, -R10 ;  /* 0x00000006cb047c23 */ /* 0x000fe2000801080a */
[--C-:B------:R-:W-:Y:S01]  /*5880*/  FFMA.FTZ R6, R200, UR6, -R0.reuse ;  /* 0x00000006c8067c23 */ /* 0x100fe20008010800 */
[----:B------:R-:W-:Y:S01]  /*5890*/  FFMA.FTZ R7, R174, UR6, -R0 ;  /* 0x00000006ae077c23 */ /* 0x000fe20008010800 */
[----:B------:R-:W-:Y:S01]  /*58a0*/  LOP3.LUT R5, R2, 0xff, RZ, 0xc0, !PT ;  /* 0x000000ff02057812 */ /* 0x000fe200078ec0ff */
[----:B------:R1:W-:Y:S08]  /*58b0*/  MUFU.EX2 R17, R4 ;  /* 0x0000000400117308 */ /* 0x0003f00000000800 */
[----:B------:R-:W-:Y:S08]  /*58c0*/  MUFU.EX2 R16, R6 ;  /* 0x0000000600107308 */ /* 0x000ff00000000800 */
[----:B------:R-:W-:Y:S01]  /*58d0*/  MUFU.EX2 R7, R7 ;  /* 0x0000000700077308 */ /* 0x000fe20000000800 */
[----:B-1----:R-:W-:-:S07]  /*58e0*/  FFMA.FTZ R4, R201, UR6, -R10 ;  /* 0x00000006c9047c23 */ /* 0x002fce000801080a */
[----:B------:R1:W-:Y:S02]  /*58f0*/  MUFU.EX2 R18, R4 ;  /* 0x0000000400127308 */ /* 0x0003e40000000800 */
[----:B-1----:R-:W-:-:S06]  /*5900*/  FFMA.FTZ R4, R175, UR6, -R10 ;  /* 0x00000006af047c23 */ /* 0x002fcc000801080a */
[----:B------:R1:W-:Y:S02]  /*5910*/  MUFU.EX2 R19, R4 ;  /* 0x0000000400137308 */ /* 0x0003e40000000800 */
[----:B-1----:R-:W-:Y:S01]  /*5920*/  FFMA.FTZ R4, R173, UR6, -R10 ;  /* 0x00000006ad047c23 */ /* 0x002fe2000801080a */
[----:B------:R-:W-:Y:S01]  /*5930*/  FFMA.FTZ R10, R204, UR6, -R0 ;  /* 0x00000006cc0a7c23 */ /* 0x000fe20008010800 */
[----:B------:R-:W-:-:S04]  /*5940*/  LOP3.LUT R0, R2, 0xffff, RZ, 0xc0, !PT ;  /* 0x0000ffff02007812 */ /* 0x000fc800078ec0ff */
[----:B------:R1:W2:Y:S01]  /*5950*/  MUFU.EX2 R234, R4 ;  /* 0x0000000400ea7308 */ /* 0x0002a20000000800 */
[----:B------:R-:W-:-:S07]  /*5960*/  SHF.R.U32.HI R3, RZ, 0x18, R2 ;  /* 0x00000018ff037819 */ /* 0x000fce0000011602 */
[----:B------:R-:W3:Y:S01]  /*5970*/  MUFU.EX2 R10, R10 ;  /* 0x0000000a000a7308 */ /* 0x000ee20000000800 */
[----:B-1----:R-:W-:Y:S02]  /*5980*/  SHF.R.U32.HI R4, RZ, 0x10, R2 ;  /* 0x00000010ff047819 */ /* 0x002fe40000011602 */
[----:B------:R-:W-:Y:S02]  /*5990*/  SHF.R.U32.HI R2, RZ, 0x8, R0 ;  /* 0x00000008ff027819 */ /* 0x000fe40000011600 */
[----:B------:R-:W-:Y:S02]  /*59a0*/  LOP3.LUT R0, R4, 0xff, RZ, 0xc0, !PT ;  /* 0x000000ff04007812 */ /* 0x000fe400078ec0ff */
[----:B------:R-:W-:Y:S02]  /*59b0*/  PRMT R6, R5, 0x5410, R2 ;  /* 0x0000541005067816 */ /* 0x000fe40000000002 */
[----:B------:R-:W-:Y:S02]  /*59c0*/  PRMT R5, R0, 0x5410, R3 ;  /* 0x0000541000057816 */ /* 0x000fe40000000003 */
[----:B------:R-:W-:-:S02]  /*59d0*/  LOP3.LUT R0, R8, 0xffff, RZ, 0xc0, !PT ;  /* 0x0000ffff08007812 */ /* 0x000fc400078ec0ff */
[----:B------:R-:W-:Y:S02]  /*59e0*/  SHF.R.U32.HI R2, RZ, 0x18, R8 ;  /* 0x00000018ff027819 */ /* 0x000fe40000011608 */
[----:B------:R-:W-:Y:S02]  /*59f0*/  SHF.R.U32.HI R4, RZ, 0x8, R0 ;  /* 0x00000008ff047819 */ /* 0x000fe40000011600 */
[----:B------:R-:W-:Y:S02]  /*5a00*/  SHF.R.U32.HI R0, RZ, 0x10, R8 ;  /* 0x00000010ff007819 */ /* 0x000fe40000011608 */
[----:B------:R-:W-:Y:S02]  /*5a10*/  LOP3.LUT R3, R8, 0xff, RZ, 0xc0, !PT ;  /* 0x000000ff08037812 */ /* 0x000fe400078ec0ff */
[----:B------:R-:W-:Y:S02]  /*5a20*/  LOP3.LUT R0, R0, 0xff, RZ, 0xc0, !PT ;  /* 0x000000ff00007812 */ /* 0x000fe400078ec0ff */
[----:B------:R-:W-:-:S02]  /*5a30*/  PRMT R4, R3, 0x5410, R4 ;  /* 0x0000541003047816 */ /* 0x000fc40000000004 */
[----:B------:R-:W-:Y:S02]  /*5a40*/  PRMT R0, R0, 0x5410, R2 ;  /* 0x0000541000007816 */ /* 0x000fe40000000002 */
[--C-:B------:R-:W-:Y:S02]  /*5a50*/  HSET2.LE.AND R3, R5, R9.reuse, PT ;  /* 0x0000000905037233 */ /* 0x100fe40003803000 */
[--C-:B------:R-:W-:Y:S02]  /*5a60*/  HSET2.LE.AND R2, R6, R9.reuse, PT ;  /* 0x0000000906027233 */ /* 0x100fe40003803000 */
[--C-:B------:R-:W-:Y:S02]  /*5a70*/  HSET2.LE.AND R5, R0, R9.reuse, PT ;  /* 0x0000000900057233 */ /* 0x100fe40003803000 */
[----:B--2---:R-:W-:Y:S02]  /*5a80*/  F2FP.BF16.F32.PACK_AB R0, R234, R19 ;  /* 0x00000013ea00723e */ /* 0x004fe400000010ff */
[----:B------:R-:W-:-:S02]  /*5a90*/  HSET2.LE.AND R4, R4, R9, PT ;  /* 0x0000000904047233 */ /* 0x000fc40003803000 */
[----:B------:R-:W-:Y:S01]  /*5aa0*/  LOP3.LUT R126, R2, R0, RZ, 0xc0, !PT ;  /* 0x00000000027e7212 */ /* 0x000fe200078ec0ff */
[----:B------:R-:W-:Y:S01]  /*5ab0*/  FADD.FTZ R2, R251, R244 ;  /* 0x000000f4fb027221 */ /* 0x000fe20000010000 */
[----:B------:R-:W-:-:S03]  /*5ac0*/  F2FP.BF16.F32.PACK_AB R0, R7, R16 ;  /* 0x000000100700723e */ /* 0x000fc600000010ff */
[----:B------:R-:W-:Y:S01]  /*5ad0*/  FADD.FTZ R2, R250, R2 ;  /* 0x00000002fa027221 */ /* 0x000fe20000010000 */
[----:B------:R-:W-:Y:S01]  /*5ae0*/  LOP3.LUT R127, R3, R0, RZ, 0xc0, !PT ;  /* 0x00000000037f7212 */ /* 0x000fe200078ec0ff */
[----:B------:R-:W-:Y:S01]  /*5af0*/  FADD.FTZ R3, R240, R239 ;  /* 0x000000eff0037221 */ /* 0x000fe20000010000 */
[----:B------:R-:W-:Y:S01]  /*5b00*/  F2FP.BF16.F32.PACK_AB R0, R18, R17 ;  /* 0x000000111200723e */ /* 0x000fe200000010ff */
[----:B------:R-:W-:Y:S02]  /*5b10*/  FADD.FTZ R2, R249, R2 ;  /* 0x00000002f9027221 */ /* 0x000fe40000010000 */
[----:B------:R-:W-:Y:S01]  /*5b20*/  FADD.FTZ R3, R243, R3 ;  /* 0x00000003f3037221 */ /* 0x000fe20000010000 */
[----:B------:R-:W-:Y:S01]  /*5b30*/  LOP3.LUT R124, R4, R0, RZ, 0xc0, !PT ;  /* 0x00000000047c7212 */ /* 0x000fe200078ec0ff */
[----:B------:R-:W-:Y:S01]  /*5b40*/  FADD.FTZ R4, R207, R21 ;  /* 0x00000015cf047221 */ /* 0x000fe20000010000 */
[----:B---3--:R-:W-:Y:S01]  /*5b50*/  F2FP.BF16.F32.PACK_AB R0, R11, R10 ;  /* 0x0000000a0b00723e */ /* 0x008fe200000010ff */
[----:B------:R-:W-:-:S02]  /*5b60*/  FADD.FTZ R3, R242, R3 ;  /* 0x00000003f2037221 */ /* 0x000fc40000010000 */
[----:B------:R-:W-:Y:S01]  /*5b70*/  FADD.FTZ R4, R206, R4 ;  /* 0x00000004ce047221 */ /* 0x000fe20000010000 */
[----:B------:R-:W-:Y:S01]  /*5b80*/  LOP3.LUT R125, R5, R0, RZ, 0xc0, !PT ;  /* 0x00000000057d7212 */ /* 0x000fe200078ec0ff */
[----:B------:R-:W-:Y:S01]  /*5b90*/  FADD.FTZ R0, R229, R228 ;  /* 0x000000e4e5007221 */ /* 0x000fe20000010000 */
[----:B------:R-:W-:-:S03]  /*5ba0*/  FADD.FTZ R3, R231, R3 ;  /* 0x00000003e7037221 */ /* 0x000fc60000010000 */
[----:B------:R-:W-:Y:S01]  /*5bb0*/  FADD.FTZ R0, R227, R0 ;  /* 0x00000000e3007221 */ /* 0x000fe20000010000 */
[----:B------:R-:W-:Y:S01]  /*5bc0*/  FADD.FTZ R3, R230, R3 ;  /* 0x00000003e6037221 */ /* 0x000fe20000010000 */
[C---:B------:R-:W-:Y:S02]  /*5bd0*/  HMMA.16816.F32.BF16 R140, R124.reuse, R152, R140 ;  /* 0x000000987c8c723c */ /* 0x040fe4000004188c */
        /* <DEDUP_REMOVED lines=36> */
[----:B------:R-:W-:Y:S01]  /*5e20*/  IMAD.WIDE.U32 R250, R137, -0x326172a9, RZ ;  /* 0xcd9e8d5789fa7825 */ /* 0x000fe200078e00ff */
[----:B------:R-:W-:Y:S01]  /*5e30*/  LOP3.LUT R0, R252, 0x3, RZ, 0xc0, !PT ;  /* 0x00000003fc007812 */ /* 0x000fe200078ec0ff */
[----:B------:R-:W-:Y:S01]  /*5e40*/  ULEA.HI.SX32 UR12, UR12, 0xfffffffe, 0x1b ;  /* 0xfffffffe0c0c7891 */ /* 0x000fe2000f8fda3f */
[----:B------:R-:W-:Y:S01]  /*5e50*/  MOV R252, UR20 ;  /* 0x0000001400fc7c02 */ /* 0x000fe20008000f00 */
[----:B------:R-:W-:Y:S01]  /*5e60*/  IMAD.WIDE.U32 R248, R248, -0x326172a9, RZ ;  /* 0xcd9e8d57f8f87825 */ /* 0x000fe200078e00ff */
[-C--:B------:R-:W-:Y:S01]  /*5e70*/  LOP3.LUT R244, R251, R172.reuse, RZ, 0x3c, !PT ;  /* 0x000000acfbf47212 */ /* 0x080fe200078e3cff */
[----:B------:R-:W-:Y:S01]  /*5e80*/  ULDC UR9, c[0x0][0x2d0] ;  /* 0x0000b40000097ab9 */ /* 0x000fe20000000800 */
[----:B------:R-:W-:Y:S01]  /*5e90*/  MOV R132, R135 ;  /* 0x0000008700847202 */ /* 0x000fe20000000f00 */
[----:B------:R-:W-:Y:S01]  /*5ea0*/  IMAD R0, R0, -0x2, R205 ;  /* 0xfffffffe00007824 */ /* 0x000fe200078e02cd */
[----:B------:R-:W-:Y:S01]  /*5eb0*/  LOP3.LUT R242, R249, R172, RZ, 0x3c, !PT ;  /* 0x000000acf9f27212 */ /* 0x000fe200078e3cff */
[----:B------:R-:W-:Y:S01]  /*5ec0*/  IMAD.WIDE.U32 R226, R245, -0x2daee0ad, RZ ;  /* 0xd2511f53f5e27825 */ /* 0x000fe200078e00ff */
[----:B------:R-:W-:Y:S01]  /*5ed0*/  MOV R138, R133 ;  /* 0x00000085008a7202 */ /* 0x000fe20000000f00 */
[----:B------:R-:W2:Y:S01]  /*5ee0*/  @!P2 LDC.64 R4, c[0x0][0x220] ;  /* 0x00008800ff04ab82 */ /* 0x000ea20000000a00 */
[----:B------:R-:W-:Y:S01]  /*5ef0*/  IADD3 R252, R252, -UR21, R0 ;  /* 0x80000015fcfc7c10 */ /* 0x000fe2000fffe000 */
[----:B------:R-:W-:Y:S01]  /*5f00*/  IMAD.MOV.U32 R137, RZ, RZ, R134 ;  /* 0x000000ffff897224 */ /* 0x000fe200078e0086 */
[----:B------:R-:W-:Y:S01]  /*5f10*/  ULDC UR4, c[0x0][0x2ec] ;  /* 0x0000bb0000047ab9 */ /* 0x000fe20000000800 */
[----:B------:R-:W-:Y:S01]  /*5f20*/  IMAD.WIDE.U32 R244, R244, -0x2daee0ad, RZ ;  /* 0xd2511f53f4f47825 */ /* 0x000fe200078e00ff */
[----:B------:R-:W-:-:S03]  /*5f30*/  ULDC.64 UR6, c[0x0][0x248] ;  /* 0x0000920000067ab9 */ /* 0x000fc60000000a00 */
[----:B------:R-:W3:Y:S01]  /*5f40*/  @!P2 LDC.64 R2, c[0x0][0x220] ;  /* 0x00008800ff02ab82 */ /* 0x000ee20000000a00 */
[----:B------:R-:W-:Y:S01]  /*5f50*/  IMAD.WIDE.U32 R242, R242, -0x2daee0ad, RZ ;  /* 0xd2511f53f2f27825 */ /* 0x000fe200078e00ff */
[----:B--2---:R-:W-:Y:S04]  /*5f60*/  @!P2 STL.64 [R1+0x8], R4 ;  /* 0x000008040100a387 */ /* 0x004fe80000100a00 */
[----:B---3--:R2:W-:Y:S02]  /*5f70*/  @!P2 STL.64 [R1], R2 ;  /* 0x000000020100a387 */ /* 0x0085e40000100a00 */
[----:B--2---:R-:W-:Y:S01]  /*5f80*/  IMAD.MOV.U32 R2, RZ, RZ, R136 ;  /* 0x000000ffff027224 */ /* 0x004fe200078e0088 */
[----:B-1----:R-:W-:Y:S06]  /*5f90*/  BRA `(.L_x_1880) ;  /* 0x0000000000c47947 */ /* 0x002fec0003800000 */
.L_x_1882:
        /* <DEDUP_REMOVED lines=49> */
.L_x_1880:
[----:B------:R-:W2:Y:S01]  /*62b0*/  LDL.64 R16, [R1+0x18] ;  /* 0x0000180001107983 */ /* 0x000ea20000100a00 */
[----:B------:R-:W-:Y:S01]  /*62c0*/  ISETP.GE.AND P1, PT, R247, UR9, PT ;  /* 0x00000009f7007c0c */ /* 0x000fe2000bf26270 */
[----:B------:R-:W-:Y:S01]  /*62d0*/  USHF.R.S32.HI UR10, URZ, 0x1f, UR12 ;  /* 0x0000001f3f0a7899 */ /* 0x000fe2000801140c */
[----:B------:R-:W-:Y:S04]  /*62e0*/  DEPBAR.LE SB0, 0x0 ;  /* 0x000080000000791a */ /* 0x000fe80000000000 */
[----:B------:R-:W3:Y:S01]  /*62f0*/  LDL R12, [R1+0x28] ;  /* 0x00002800010c7983 */ /* 0x000ee20000100800 */
[C---:B------:R-:W-:Y:S02]  /*6300*/  IMAD R0, R228.reuse, UR10, RZ ;  /* 0x0000000ae4007c24 */ /* 0x040fe4000f8e02ff */
[----:B------:R-:W-:Y:S02]  /*6310*/  IMAD.WIDE.U32 R4, R228, UR12, RZ ;  /* 0x0000000ce4047c25 */ /* 0x000fe4000f8e00ff */
[----:B------:R-:W4:Y:S02]  /*6320*/  LDL R11, [R1+0x8] ;  /* 0x00000800010b7983 */ /* 0x000f240000100800 */
[----:B------:R-:W1:Y:S03]  /*6330*/  @!P1 LDC.64 R8, c[0x0][0x220] ;  /* 0x00008800ff089b82 */ /* 0x000e660000000a00 */
[----:B------:R-:W5:Y:S01]  /*6340*/  LDL R15, [R1+0xc] ;  /* 0x00000c00010f7983 */ /* 0x000f620000100800 */
[----:B------:R-:W-:Y:S04]  /*6350*/  IMAD R3, R229, UR12, R0 ;  /* 0x0000000ce5037c24 */ /* 0x000fe8000f8e0200 */
[----:B------:R-:W5:Y:S01]  /*6360*/  LDL R10, [R1] ;  /* 0x00000000010a7983 */ /* 0x000f620000100800 */
[----:B------:R-:W-:Y:S01]  /*6370*/  IMAD.IADD R5, R5, 0x1, R3 ;  /* 0x0000000105057824 */ /* 0x000fe200078e0203 */
[----:B------:R-:W5:Y:S03]  /*6380*/  @!P1 LDC.64 R6, c[0x0][0x220] ;  /* 0x00008800ff069b82 */ /* 0x000f660000000a00 */
[----:B------:R-:W5:Y:S05]  /*6390*/  LDL R14, [R1+0x4] ;  /* 0x00000400010e7983 */ /* 0x000f6a0000100800 */
[----:B------:R-:W-:Y:S06]  /*63a0*/  BAR.SYNC.DEFER_BLOCKING 0x0 ;  /* 0x0000000000007b1d */ /* 0x000fec0000010000 */
[----:B------:R-:W-:Y:S01]  /*63b0*/  @P2 STS.128 [R223+0xa000], RZ ;  /* 0x00a000ffdf002388 */ /* 0x000fe20000000c00 */
[----:B--2---:R-:W-:Y:S04]  /*63c0*/  LEA R0, P3, R4, R16, 0x5 ;  /* 0x0000001004007211 */ /* 0x004fe800078628ff */
[----:B------:R-:W-:Y:S02]  /*63d0*/  LEA R3, P0, R228, R0, 0x4 ;  /* 0x00000000e4037211 */ /* 0x000fe400078020ff */
[----:B---3--:R-:W-:Y:S02]  /*63e0*/  LEA.HI.X R4, R4, R12, R5, 0x5, P3 ;  /* 0x0000000c04047211 */ /* 0x008fe400018f2c05 */
[C---:B-1----:R-:W-:Y:S02]  /*63f0*/  @!P1 LEA R8, P3, R0.reuse, R8, 0x1 ;  /* 0x0000000800089211 */ /* 0x042fe400078608ff */
[C---:B----4-:R-:W-:Y:S02]  /*6400*/  @!P2 LEA R12, P5, R0.reuse, R11, 0x1 ;  /* 0x0000000b000ca211 */ /* 0x050fe400078a08ff */
[C-C-:B------:R-:W-:Y:S02]  /*6410*/  @!P1 LEA.HI.X R9, R0.reuse, R9, R4.reuse, 0x1, P3 ;  /* 0x0000000900099211 */ /* 0x140fe400018f0c04 */
[----:B-----5:R-:W-:Y:S01]  /*6420*/  @!P2 LEA.HI.X R13, R0, R15, R4, 0x1, P5 ;  /* 0x0000000f000da211 */ /* 0x020fe200028f0c04 */
[----:B------:R-:W-:Y:S01]  /*6430*/  IMAD.U32 R0, RZ, RZ, UR12 ;  /* 0x0000000cff007e24 */ /* 0x000fe2000f8e00ff */
[----:B------:R-:W-:Y:S02]  /*6440*/  LEA.HI.X R5, R228, R4, R229, 0x4, P0 ;  /* 0x00000004e4057211 */ /* 0x000fe400000f24e5 */
[C---:B------:R-:W-:Y:S01]  /*6450*/  @!P2 LEA R10, P4, R3.reuse, R10, 0x1 ;  /* 0x0000000a030aa211 */ /* 0x040fe200078808ff */
[----:B------:R-:W-:Y:S01]  /*6460*/  @!PT LDS RZ, [RZ] ;  /* 0x00000000fffff984 */ /* 0x000fe20000000800 */
[----:B------:R-:W-:Y:S01]  /*6470*/  @!PT LDS RZ, [RZ] ;  /* 0x00000000fffff984 */ /* 0x000fe20000000800 */
[----:B------:R-:W-:Y:S01]  /*6480*/  @!PT LDS RZ, [RZ] ;  /* 0x00000000fffff984 */ /* 0x000fe20000000800 */
[----:B------:R-:W-:Y:S01]  /*6490*/  @!P2 LDGSTS.E.BYPASS.LTC128B.128 [R223+0xa000], desc[UR18][R12.64] ;  /* 0x0a0000000cdfafae */ /* 0x000fe2000b901d52 */
[C---:B------:R-:W-:Y:S01]  /*64a0*/  @!P1 LEA R6, P0, R3.reuse, R6, 0x1 ;  /* 0x0000000603069211 */ /* 0x040fe200078008ff */
[----:B------:R-:W-:Y:S01]  /*64b0*/  IMAD R0, R0, -0x20, R252 ;  /* 0xffffffe000007824 */ /* 0x000fe200078e02fc */
[C-C-:B------:R-:W-:Y:S02]  /*64c0*/  @!P2 LEA.HI.X R11, R3.reuse, R14, R5.reuse, 0x1, P4 ;  /* 0x0000000e030ba211 */ /* 0x140fe400020f0c05 */
[----:B------:R-:W-:Y:S01]  /*64d0*/  @P1 STS.128 [R223+0xb000], RZ ;  /* 0x00b000ffdf001388 */ /* 0x000fe20000000c00 */
[----:B------:R-:W-:Y:S01]  /*64e0*/  @!P1 LEA.HI.X R7, R3, R7, R5, 0x1, P0 ;  /* 0x0000000703079211 */ /* 0x000fe200000f0c05 */
[C---:B------:R-:W-:Y:S03]  /*64f0*/  VIADD R133, R0.reuse, 0x8 ;  /* 0x0000000800857836 */ /* 0x040fe60000000000 */
[----:B------:R-:W-:Y:S01]  /*6500*/  @!PT LDS RZ, [RZ] ;  /* 0x00000000fffff984 */ /* 0x000fe20000000800 */
[----:B------:R-:W-:Y:S01]  /*6510*/  @!PT LDS RZ, [RZ] ;  /* 0x00000000fffff984 */ /* 0x000fe20000000800 */
[----:B------:R-:W-:Y:S01]  /*6520*/  @!PT LDS RZ, [RZ] ;  /* 0x00000000fffff984 */ /* 0x000fe20000000800 */
[----:B------:R-:W-:Y:S01]  /*6530*/  @!P1 LDGSTS.E.BYPASS.LTC128B.128 [R223+0xb000], desc[UR18][R8.64+0x80] ;  /* 0x0b00008008df9fae */ /* 0x000fe2000b901d52 */
[C---:B------:R-:W-:Y:S01]  /*6540*/  VIADD R3, R0.reuse, 0x7 ;  /* 0x0000000700037836 */ /* 0x040fe20000000000 */
[----:B------:R-:W-:Y:S03]  /*6550*/  ISETP.GE.AND P3, PT, R133, RZ, PT ;  /* 0x000000ff8500720c */ /* 0x000fe60003f66270 */
[----:B------:R-:W-:Y:S01]  /*6560*/  @P2 STS.128 [R223+0xa800], RZ ;  /* 0x00a800ffdf002388 */ /* 0x000fe20000000c00 */
[C---:B------:R-:W-:Y:S01]  /*6570*/  VIADD R136, R0.reuse, 0xfffffff7 ;  /* 0xfffffff700887836 */ /* 0x040fe20000000000 */
[----:B------:R-:W-:Y:S01]  /*6580*/  ISETP.GE.AND P0, PT, R3, RZ, PT ;  /* 0x000000ff0300720c */ /* 0x000fe20003f06270 */
[C---:B------:R-:W-:Y:S02]  /*6590*/  VIADD R139, R0.reuse, 0xfffffff8 ;  /* 0xfffffff8008b7836 */ /* 0x040fe40000000000 */
[----:B------:R-:W-:Y:S01]  /*65a0*/  @!PT LDS RZ, [RZ] ;  /* 0x00000000fffff984 */ /* 0x000fe20000000800 */
[----:B------:R-:W-:Y:S01]  /*65b0*/  @!PT LDS RZ, [RZ] ;  /* 0x00000000fffff984 */ /* 0x000fe20000000800 */
[----:B------:R-:W-:Y:S01]  /*65c0*/  @!PT LDS RZ, [RZ] ;  /* 0x00000000fffff984 */ /* 0x000fe20000000800 */
[----:B------:R-:W-:Y:S01]  /*65d0*/  @!P2 LDGSTS.E.BYPASS.LTC128B.128 [R223+0xa800], desc[UR18][R10.64] ;  /* 0x0a8000000adfafae */ /* 0x000fe2000b901d52 */
[----:B------:R-:W-:Y:S01]  /*65e0*/  VIADD R135, R0, 0xfffffff0 ;  /* 0xfffffff000877836 */ /* 0x000fe20000000000 */
[----:B------:R-:W-:Y:S01]  /*65f0*/  ISETP.GE.AND P5, PT, R136, RZ, PT ;  /* 0x000000ff8800720c */ /* 0x000fe20003fa6270 */
[C---:B------:R-:W-:Y:S02]  /*6600*/  VIADD R134, R0.reuse, 0xffffffef ;  /* 0xffffffef00867836 */ /* 0x040fe40000000000 */
[----:B------:R-:W-:Y:S01]  /*6610*/  @P1 STS.128 [R223+0xb800], RZ ;  /* 0x00b800ffdf001388 */ /* 0x000fe20000000c00 */
[----:B------:R-:W-:Y:S02]  /*6620*/  ISETP.GE.AND P6, PT, R139, RZ, PT ;  /* 0x000000ff8b00720c */ /* 0x000fe40003fc6270 */
[----:B------:R-:W-:Y:S02]  /*6630*/  ISETP.GE.AND P4, PT, R135, RZ, PT ;  /* 0x000000ff8700720c */ /* 0x000fe40003f86270 */
[----:B------:R-:W-:Y:S01]  /*6640*/  @!PT LDS RZ, [RZ] ;  /* 0x00000000fffff984 */ /* 0x000fe20000000800 */
[----:B------:R-:W-:Y:S01]  /*6650*/  @!PT LDS RZ, [RZ] ;  /* 0x00000000fffff984 */ /* 0x000fe20000000800 */
[----:B------:R-:W-:Y:S01]  /*6660*/  @!PT LDS RZ, [RZ] ;  /* 0x00000000fffff984 */ /* 0x000fe20000000800 */
[----:B------:R1:W-:Y:S01]  /*6670*/  @!P1 LDGSTS.E.BYPASS.LTC128B.128 [R223+0xb800], desc[UR18][R6.64+0x80] ;  /* 0x0b80008006df9fae */ /* 0x0003e2000b901d52 */
[C---:B------:R-:W-:Y:S02]  /*6680*/  @!P3 IADD3 R133, -R0.reuse, -0x8, RZ ;  /* 0xfffffff80085b810 */ /* 0x040fe40007ffe1ff */
[C---:B------:R-:W-:Y:S02]  /*6690*/  @!P0 IADD3 R3, -R0.reuse, -0x7, RZ ;  /* 0xfffffff900038810 */ /* 0x040fe40007ffe1ff */
[----:B------:R-:W-:Y:S01]  /*66a0*/  LDSM.16.M88.4 R32, [R210] ;  /* 0x00000000d220783b */ /* 0x000fe20000000200 */
[----:B------:R-:W-:Y:S02]  /*66b0*/  I2FP.F32.S32 R133, R133 ;  /* 0x0000008500857245 */ /* 0x000fe40000201400 */
[----:B------:R-:W-:Y:S02]  /*66c0*/  I2FP.F32.S32 R3, R3 ;  /* 0x0000000300037245 */ /* 0x000fe40000201400 */
[----:B------:R-:W1:Y:S01]  /*66d0*/  LDSM.16.M88.4 R16, [R208+0x8000] ;  /* 0x00800000d010783b */ /* 0x000e620000000200 */
[----:B------:R-:W-:Y:S02]  /*66e0*/  @!P5 IADD3 R136, -R0, 0x9, RZ ;  /* 0x000000090088d810 */ /* 0x000fe40007ffe1ff */
[----:B------:R-:W-:Y:S02]  /*66f0*/  ISETP.GE.AND P3, PT, R134, RZ, PT ;  /* 0x000000ff8600720c */ /* 0x000fe40003f66270 */
[----:B------:R-:W2:Y:S01]  /*6700*/  LDSM.16.M88.4 R28, [R210+0x2000] ;  /* 0x00200000d21c783b */ /* 0x000ea20000000200 */
[C---:B------:R-:W-:Y:S02]  /*6710*/  @!P6 IADD3 R139, -R0.reuse, 0x8, RZ ;  /* 0x00000008008be810 */ /* 0x040fe40007ffe1ff */
[----:B------:R-:W-:Y:S02]  /*6720*/  I2FP.F32.S32 R136, R136 ;  /* 0x0000008800887245 */ /* 0x000fe40000201400 */
[----:B------:R-:W3:Y:S01]  /*6730*/  LDSM.16.M88.4 R172, [R208+0x8800] ;  /* 0x00880000d0ac783b */ /* 0x000ee20000000200 */
[----:B------:R-:W-:Y:S02]  /*6740*/  I2FP.F32.S32 R139, R139 ;  /* 0x0000008b008b7245 */ /* 0x000fe40000201400 */
[C---:B------:R-:W-:Y:S02]  /*6750*/  @!P4 IADD3 R135, -R0.reuse, 0x10, RZ ;  /* 0x000000100087c810 */ /* 0x040fe40007ffe1ff */
[----:B------:R-:W0:Y:S01]  /*6760*/  LDGDEPBAR ;  /* 0x00000000000079af */ /* 0x000e220000000000 */
[C---:B------:R-:W-:Y:S02]  /*6770*/  @!P3 IADD3 R134, -R0.reuse, 0x11, RZ ;  /* 0x000000110086b810 */ /* 0x040fe40007ffe1ff */
[----:B------:R-:W-:Y:S02]  /*6780*/  I2FP.F32.S32 R135, R135 ;  /* 0x0000008700877245 */ /* 0x000fe40000201400 */
[----:B------:R-:W-:Y:S01]  /*6790*/  LDSM.16.M88.4 R176, [R212] ;  /* 0x00000000d4b0783b */ /* 0x000fe20000000200 */
[----:B------:R-:W-:Y:S02]  /*67a0*/  I2FP.F32.S32 R134, R134 ;  /* 0x0000008600867245 */ /* 0x000fe40000201400 */
[----:B------:R-:W-:Y:S02]  /*67b0*/  ISETP.LT.AND P3, PT, RZ, UR12, PT ;  /* 0x0000000cff007c0c */ /* 0x000fe4000bf61270 */
        /* <DEDUP_REMOVED lines=9> */
[----:B------:R-:W-:Y:S04]  /*6850*/  LDSM.16.M88.4 R204, [R217+0x2000] ;  /* 0x00200000d9cc783b */ /* 0x000fe80000000200 */
[C---:B------:R-:W-:Y:S06]  /*6860*/  HMMA.16816.F32.BF16 R16, R32.reuse, R18, RZ ;  /* 0x000000122010723c */ /* 0x040fec00000418ff */
        /* <DEDUP_REMOVED lines=13> */
[----:B------:R-:W4:Y:S05]  /*6940*/  LDSM.16.M88.4 R184, [R215] ;  /* 0x00000000d7b8783b */ /* 0x000f2a0000000200 */
[----:B------:R-:W-:Y:S01]  /*6950*/  HMMA.16816.F32.BF16 R32, R176, R190, R32 ;  /* 0x000000beb020723c */ /* 0x000fe20000041820 */
[----:B------:R-:W5:Y:S05]  /*6960*/  LDSM.16.M88.4 R176, [R215+0x800] ;  /* 0x00080000d7b0783b */ /* 0x000f6a0000000200 */
        /* <DEDUP_REMOVED lines=9> */
[----:B------:R-:W2:Y:S05]  /*6a00*/  LDSM.16.M88.4 R200, [R210+0x6000] ;  /* 0x00600000d2c8783b */ /* 0x000eaa0000000200 */
[----:B------:R-:W-:Y:S01]  /*6a10*/  HMMA.16816.F32.BF16 R32, R192, R174, R32 ;  /* 0x000000aec020723c */ /* 0x000fe20000041820 */
[----:B------:R-:W3:Y:S05]  /*6a20*/  LDSM.16.M88.4 R172, [R208+0x9800] ;  /* 0x00980000d0ac783b */ /* 0x000eea0000000200 */
[-C--:B----4-:R-:W-:Y:S01]  /*6a30*/  HMMA.16816.F32.BF16 R4, R180, R184.reuse, R4 ;  /* 0x000000b8b404723c */ /* 0x090fe20000041804 */
[----:B------:R-:W-:Y:S05]  /*6a40*/  LDSM.16.M88.4 R192, [R221] ;  /* 0x00000000ddc0783b */ /* 0x000fea0000000200 */
[C---:B------:R-:W-:Y:S06]  /*6a50*/  HMMA.16816.F32.BF16 R8, R204.reuse, R184, R8 ;  /* 0x000000b8cc08723c */ /* 0x040fec0000041808 */
[-C--:B------:R-:W-:Y:S06]  /*6a60*/  HMMA.16816.F32.BF16 R12, R204, R186.reuse, R12 ;  /* 0x000000bacc0c723c */ /* 0x080fec000004180c */
[C---:B------:R-:W-:Y:S01]  /*6a70*/  HMMA.16816.F32.BF16 R16, R180.reuse, R186, R16 ;  /* 0x000000bab410723c */ /* 0x040fe20000041810 */
[----:B------:R-:W4:Y:S05]  /*6a80*/  LDSM.16.M88.4 R184, [R212+0x4000] ;  /* 0x00400000d4b8783b */ /* 0x000f2a0000000200 */
[-C--:B-----5:R-:W-:Y:S06]  /*6a90*/  HMMA.16816.F32.BF16 R20, R180, R176.reuse, R20 ;  /* 0x000000b0b414723c */ /* 0x0a0fec0000041814 */
[C---:B------:R-:W-:Y:S06]  /*6aa0*/  HMMA.16816.F32.BF16 R24, R204.reuse, R176, R24 ;  /* 0x000000b0cc18723c */ /* 0x040fec0000041818 */
[-C--:B------:R-:W-:Y:S01]  /*6ab0*/  HMMA.16816.F32.BF16 R28, R204, R178.reuse, R28 ;  /* 0x000000b2cc1c723c */ /* 0x080fe2000004181c */
[----:B------:R-:W5:Y:S05]  /*6ac0*/  LDSM.16.M88.4 R204, [R212+0x6000] ;  /* 0x00600000d4cc783b */ /* 0x000f6a0000000200 */
        /* <DEDUP_REMOVED lines=15> */
[----:B------:R-:W-:Y:S05]  /*6bc0*/  LDSM.16.M88.4 R188, [R217+0x4000] ;  /* 0x00400000d9bc783b */ /* 0x000fea0000000200 */
[C---:B-----5:R-:W-:Y:S06]  /*6bd0*/  HMMA.16816.F32.BF16 R8, R204.reuse, R192, R8 ;  /* 0x000000c0cc08723c */ /* 0x060fec0000041808 */
[-C--:B------:R-:W-:Y:S06]  /*6be0*/  HMMA.16816.F32.BF16 R12, R204, R194.reuse, R12 ;  /* 0x000000c2cc0c723c */ /* 0x080fec000004180c */
[C---:B------:R-:W-:Y:S01]  /*6bf0*/  HMMA.16816.F32.BF16 R16, R184.reuse, R194, R16 ;  /* 0x000000c2b810723c */ /* 0x040fe20000041810 */
[----:B------:R-:W4:Y:S05]  /*6c00*/  LDSM.16.M88.4 R192, [R215+0x1000] ;  /* 0x00100000d7c0783b */ /* 0x000f2a0000000200 */
[-C--:B------:R-:W-:Y:S06]  /*6c10*/  HMMA.16816.F32.BF16 R20, R184, R176.reuse, R20 ;  /* 0x000000b0b814723c */ /* 0x080fec0000041814 */
[C---:B------:R-:W-:Y:S06]  /*6c20*/  HMMA.16816.F32.BF16 R24, R204.reuse, R176, R24 ;  /* 0x000000b0cc18723c */ /* 0x040fec0000041818 */
[-C--:B------:R-:W-:Y:S01]  /*6c30*/  HMMA.16816.F32.BF16 R28, R204, R178.reuse, R28 ;  /* 0x000000b2cc1c723c */ /* 0x080fe2000004181c */
[----:B------:R-:W5:Y:S05]  /*6c40*/  LDSM.16.M88.4 R204, [R217+0x6000] ;  /* 0x00600000d9cc783b */ /* 0x000f6a0000000200 */
[----:B------:R-:W-:Y:S01]  /*6c50*/  HMMA.16816.F32.BF16 R32, R184, R178, R32 ;  /* 0x000000b2b820723c */ /* 0x000fe20000041820 */
[----:B------:R-:W5:Y:S01]  /*6c60*/  LDSM.16.M88.4 R176, [R215+0x1800] ;  /* 0x00180000d7b0783b */ /* 0x000f620000000200 */
[----:B------:R-:W-:Y:S04]  /*6c70*/  DEPBAR.LE SB0, 0x0 ;  /* 0x000080000000791a */ /* 0x000fe80000000000 */
[-C--:B-1----:R-:W-:Y:S01]  /*6c80*/  HMMA.16816.F32.BF16 R4, R180, R196.reuse, R4 ;  /* 0x000000c4b404723c */ /* 0x082fe20000041804 */
[----:B------:R-:W-:Y:S05]  /*6c90*/  BAR.SYNC.DEFER_BLOCKING 0x0 ;  /* 0x0000000000007b1d */ /* 0x000fea0000010000 */
[C---:B--2---:R-:W-:Y:S06]  /*6ca0*/  HMMA.16816.F32.BF16 R8, R200.reuse, R196, R8 ;  /* 0x000000c4c808723c */ /* 0x044fec0000041808 */
[-C--:B------:R-:W-:Y:S06]  /*6cb0*/  HMMA.16816.F32.BF16 R12, R200, R198.reuse, R12 ;  /* 0x000000c6c80c723c */ /* 0x080fec000004180c */
[C---:B------:R-:W-:Y:S06]  /*6cc0*/  HMMA.16816.F32.BF16 R16, R180.reuse, R198, R16 ;  /* 0x000000c6b410723c */ /* 0x040fec0000041810 */
[-C--:B---3--:R-:W-:Y:S06]  /*6cd0*/  HMMA.16816.F32.BF16 R20, R180, R172.reuse, R20 ;  /* 0x000000acb414723c */ /* 0x088fec0000041814 */
[C---:B------:R-:W-:Y:S06]  /*6ce0*/  HMMA.16816.F32.BF16 R24, R200.reuse, R172, R24 ;  /* 0x000000acc818723c */ /* 0x040fec0000041818 */
[-C--:B------:R-:W-:Y:S05]  /*6cf0*/  HMMA.16816.F32.BF16 R28, R200, R174.reuse, R28 ;  /* 0x000000aec81c723c */ /* 0x080fea000004181c */
[----:B------:R-:W-:Y:S01]  /*6d00*/  IABS R173, R0 ;  /* 0x0000000000ad7213 */ /* 0x000fe20000000000 */
[----:B------:R-:W-:Y:S05]  /*6d10*/  HMMA.16816.F32.BF16 R32, R180, R174, R32 ;  /* 0x000000aeb420723c */ /* 0x000fea0000041820 */
[----:B------:R-:W-:Y:S01]  /*6d20*/  I2FP.F32.S32 R173, R173 ;  /* 0x000000ad00ad7245 */ /* 0x000fe20000201400 */
[-C--:B----4-:R-:W-:Y:S05]  /*6d30*/  HMMA.16816.F32.BF16 R4, R188, R192.reuse, R4 ;  /* 0x000000c0bc04723c */ /* 0x090fea0000041804 */
[----:B------:R-:W-:Y:S01]  /*6d40*/  VIADD R172, R0, 0xffffffff ;  /* 0xffffffff00ac7836 */ /* 0x000fe20000000000 */
[C---:B-----5:R-:W-:Y:S04]  /*6d50*/  HMMA.16816.F32.BF16 R8, R204.reuse, R192, R8 ;  /* 0x000000c0cc08723c */ /* 0x060fe80000041808 */
[----:B------:R-:W-:Y:S01]  /*6d60*/  ISETP.GE.AND P0, PT, R172, RZ, PT ;  /* 0x000000ffac00720c */ /* 0x000fe20003f06270 */
[C---:B------:R-:W-:Y:S01]  /*6d70*/  VIADD R175, R0.reuse, 0x40 ;  /* 0x0000004000af7836 */ /* 0x040fe20000000000 */
[-C--:B------:R-:W-:Y:S04]  /*6d80*/  HMMA.16816.F32.BF16 R12, R204, R194.reuse, R12 ;  /* 0x000000c2cc0c723c */ /* 0x080fe8000004180c */
[----:B------:R-:W-:Y:S01]  /*6d90*/  ISETP.GE.AND P6, PT, R175, RZ, PT ;  /* 0x000000ffaf00720c */ /* 0x000fe20003fc6270 */
[C---:B------:R-:W-:Y:S01]  /*6da0*/  VIADD R174, R0.reuse, 0x3f ;  /* 0x0000003f00ae7836 */ /* 0x040fe20000000000 */
[C---:B------:R-:W-:Y:S05]  /*6db0*/  HMMA.16816.F32.BF16 R16, R188.reuse, R194, R16 ;  /* 0x000000c2bc10723c */ /* 0x040fea0000041810 */
[C---:B------:R-:W-:Y:S01]  /*6dc0*/  @!P0 IADD3 R172, -R0.reuse, 0x1, RZ ;  /* 0x0000000100ac8810 */ /* 0x040fe20007ffe1ff */
[-C--:B------:R-:W-:Y:S05]  /*6dd0*/  HMMA.16816.F32.BF16 R20, R188, R176.reuse, R20 ;  /* 0x000000b0bc14723c */ /* 0x080fea0000041814 */
[----:B------:R-:W-:Y:S01]  /*6de0*/  I2FP.F32.S32 R172, R172 ;  /* 0x000000ac00ac7245 */ /* 0x000fe20000201400 */
[C---:B------:R-:W-:Y:S05]  /*6df0*/  HMMA.16816.F32.BF16 R24, R204.reuse, R176, R24 ;  /* 0x000000b0cc18723c */ /* 0x040fea0000041818 */
[----:B------:R-:W-:Y:S01]  /*6e00*/  FFMA.FTZ R6, R133, -UR5, R6 ;  /* 0x8000000585067c23 */ /* 0x000fe20008010006 */
[-C--:B------:R-:W-:Y:S05]  /*6e10*/  HMMA.16816.F32.BF16 R28, R204, R178.reuse, R28 ;  /* 0x000000b2cc1c723c */ /* 0x080fea000004181c */
[C---:B------:R-:W-:Y:S02]  /*6e20*/  VIADD R133, R0.reuse, 0xffffffe8 ;  /* 0xffffffe800857836 */ /* 0x040fe40000000000 */
[----:B------:R-:W-:Y:S01]  /*6e30*/  FFMA.FTZ R7, R3, -UR5, R7 ;  /* 0x8000000503077c23 */ /* 0x000fe20008010007 */
[----:B------:R-:W-:Y:S04]  /*6e40*/  HMMA.16816.F32.BF16 R32, R188, R178, R32 ;  /* 0x000000b2bc20723c */ /* 0x000fe80000041820 */
[----:B------:R-:W-:Y:S01]  /*6e50*/  ISETP.GE.AND P0, PT, R133, RZ, PT ;  /* 0x000000ff8500720c */ /* 0x000fe20003f06270 */
[----:B------:R-:W-:Y:S02]  /*6e60*/  VIADD R3, R0, 0xffffffe7 ;  /* 0xffffffe700037836 */ /* 0x000fe40000000000 */
[----:B------:R-:W-:Y:S01]  /*6e70*/  FFMA.FTZ R4, R173, -UR5, R4 ;  /* 0x80000005ad047c23 */ /* 0x000fe20008010004 */
[----:B------:R-:W-:Y:S03]  /*6e80*/  FFMA.FTZ R5, R172, -UR5, R5 ;  /* 0x80000005ac057c23 */ /* 0x000fe60008010005 */
[----:B------:R-:W-:Y:S01]  /*6e90*/  FFMA.FTZ R16, R139, -UR5, R16 ;  /* 0x800000058b107c23 */ /* 0x000fe20008010010 */
[----:B------:R-:W-:Y:S01]  /*6ea0*/  ISETP.GE.AND P5, PT, R3, RZ, PT ;  /* 0x000000ff0300720c */ /* 0x000fe20003fa6270 */
[----:B------:R-:W-:Y:S01]  /*6eb0*/  FFMA.FTZ R18, R173, -UR5, R18 ;  /* 0x80000005ad127c23 */ /* 0x000fe20008010012 */
[----:B------:R-:W-:Y:S01]  /*6ec0*/  FFMA.FTZ R17, R136, -UR5, R17 ;  /* 0x8000000588117c23 */ /* 0x000fe20008010011 */
[----:B------:R-:W-:Y:S01]  /*6ed0*/  FFMA.FTZ R19, R172, -UR5, R19 ;  /* 0x80000005ac137c23 */ /* 0x000fe20008010013 */
[----:B------:R-:W-:Y:S01]  /*6ee0*/  FFMA.FTZ R20, R135, -UR5, R20 ;  /* 0x8000000587147c23 */ /* 0x000fe20008010014 */
[----:B------:R-:W-:Y:S01]  /*6ef0*/  FFMA.FTZ R22, R139, -UR5, R22 ;  /* 0x800000058b167c23 */ /* 0x000fe20008010016 */
[----:B------:R-:W-:Y:S01]  /*6f00*/  FFMA.FTZ R21, R134, -UR5, R21 ;  /* 0x8000000586157c23 */ /* 0x000fe20008010015 */
[----:B------:R-:W-:Y:S01]  /*6f10*/  @!P0 IADD3 R133, -R0, 0x18, RZ ;  /* 0x0000001800858810 */ /* 0x000fe20007ffe1ff */
[----:B------:R-:W-:Y:S01]  /*6f20*/  FFMA.FTZ R23, R136, -UR5, R23 ;  /* 0x8000000588177c23 */ /* 0x000fe20008010017 */
[C---:B------:R-:W-:Y:S02]  /*6f30*/  VIADD R139, R0.reuse, 0x48 ;  /* 0x00000048008b7836 */ /* 0x040fe40000000000 */
[----:B------:R-:W-:Y:S01]  /*6f40*/  I2FP.F32.S32 R133, R133 ;  /* 0x0000008500857245 */ /* 0x000fe20000201400 */
[C---:B------:R-:W-:Y:S01]  /*6f50*/  VIADD R136, R0.reuse, 0x47 ;  /* 0x0000004700887836 */ /* 0x040fe20000000000 */
[----:B------:R-:W-:Y:S01]  /*6f60*/  @!P5 IADD3 R3, -R0, 0x19, RZ ;  /* 0x000000190003d810 */ /* 0x000fe20007ffe1ff */
[----:B------:R-:W-:Y:S01]  /*6f70*/  FFMA.FTZ R34, R135, -UR5, R34 ;  /* 0x8000000587227c23 */ /* 0x000fe20008010022 */
[----:B------:R-:W-:Y:S01]  /*6f80*/  ISETP.GE.AND P5, PT, R139, RZ, PT ;  /* 0x000000ff8b00720c */ /* 0x000fe20003fa6270 */
[----:B------:R-:W-:Y:S01]  /*6f90*/  FFMA.FTZ R32, R133, -UR5, R32 ;  /* 0x8000000585207c23 */ /* 0x000fe20008010020 */
[----:B------:R-:W-:Y:S01]  /*6fa0*/  I2FP.F32.S32 R3, R3 ;  /* 0x0000000300037245 */ /* 0x000fe20000201400 */
[----:B------:R-:W-:Y:S01]  /*6fb0*/  FFMA.FTZ R35, R134, -UR5, R35 ;  /* 0x8000000586237c23 */ /* 0x000fe20008010023 */
[----:B------:R-:W-:Y:S01]  /*6fc0*/  FMNMX.FTZ R133, R4, R2, !PT ;  /* 0x0000000204857209 */ /* 0x000fe20007810000 */
[----:B------:R-:W-:Y:S01]  /*6fd0*/  VIADD R173, R0, 0x38 ;  /* 0x0000003800ad7836 */ /* 0x000fe20000000000 */
[----:B------:R-:W-:Y:S01]  /*6fe0*/  ISETP.GE.AND P4, PT, R136, RZ, PT ;  /* 0x000000ff8800720c */ /* 0x000fe20003f86270 */
[----:B------:R-:W-:Y:S01]  /*6ff0*/  FFMA.FTZ R33, R3, -UR5, R33 ;  /* 0x8000000503217c23 */ /* 0x000fe20008010021 */
[----:B------:R-:W-:Y:S01]  /*7000*/  FMNMX.FTZ R3, R6, R132, !PT ;  /* 0x0000008406037209 */ /* 0x000fe20007810000 */
[----:B------:R-:W-:Y:S01]  /*7010*/  VIADD R172, R0, 0x37 ;  /* 0x0000003700ac7836 */ /* 0x000fe20000000000 */
        /* <DEDUP_REMOVED lines=14> */
.L_x_1881:
[----:B-1----:R-:W-:Y:S01]  /*7100*/  FMNMX.FTZ R176, R35, R183, !PT ;  /* 0x000000b723b07209 */ /* 0x002fe20007810000 */
[----:B------:R-:W1:Y:S01]  /*7110*/  SHFL.BFLY PT, R177, R182, 0x2, 0x1f ;  /* 0x0c401f00b6b17f89 */ /* 0x000e6200000e0000 */
[----:B------:R-:W-:Y:S02]  /*7120*/  ISETP.GE.AND P1, PT, R174, RZ, PT ;  /* 0x000000ffae00720c */ /* 0x000fe40003f26270 */
[----:B------:R-:W-:Y:S05]  /*7130*/  ISETP.GE.AND P0, PT, R173, RZ, PT ;  /* 0x000000ffad00720c */ /* 0x000fea0003f06270 */
[----:B------:R-:W2:Y:S01]  /*7140*/  SHFL.BFLY PT, R178, R176, 0x2, 0x1f ;  /* 0x0c401f00b0b27f89 */ /* 0x000ea200000e0000 */
[C---:B------:R-:W-:Y:S02]  /*7150*/  @!P5 IADD3 R139, -R0.reuse, -0x48, RZ ;  /* 0xffffffb8008bd810 */ /* 0x040fe40007ffe1ff */
[C---:B------:R-:W-:Y:S02]  /*7160*/  IADD3 R133, R0.reuse, 0x30, RZ ;  /* 0x0000003000857810 */ /* 0x040fe40007ffe0ff */
[C---:B------:R-:W-:Y:S02]  /*7170*/  @!P4 IADD3 R136, -R0.reuse, -0x47, RZ ;  /* 0xffffffb90088c810 */ /* 0x040fe40007ffe1ff */
[C---:B------:R-:W-:Y:S02]  /*7180*/  IADD3 R3, R0.reuse, 0x2f, RZ ;  /* 0x0000002f00037810 */ /* 0x040fe40007ffe0ff */
[----:B------:R-:W-:Y:S02]  /*7190*/  I2FP.F32.S32 R139, R139 ;  /* 0x0000008b008b7245 */ /* 0x000fe40000201400 */
[C---:B------:R-:W-:Y:S02]  /*71a0*/  IADD3 R135, R0.reuse, 0x28, RZ ;  /* 0x0000002800877810 */ /* 0x040fe40007ffe0ff */
[C---:B------:R-:W-:Y:S01]  /*71b0*/  IADD3 R134, R0.reuse, 0x27, RZ ;  /* 0x0000002700867810 */ /* 0x040fe20007ffe0ff */
[----:B------:R-:W-:Y:S01]  /*71c0*/  FFMA.FTZ R10, R139, -UR5, R10 ;  /* 0x800000058b0a7c23 */ /* 0x000fe2000801000a */
[----:B------:R-:W-:Y:S02]  /*71d0*/  ISETP.GE.AND P4, PT, R133, RZ, PT ;  /* 0x000000ff8500720c */ /* 0x000fe40003f86270 */
[----:B------:R-:W-:Y:S02]  /*71e0*/  @!P6 IADD3 R175, -R0, -0x40, RZ ;  /* 0xffffffc000afe810 */ /* 0x000fe40007ffe1ff */
[----:B------:R-:W-:Y:S02]  /*71f0*/  I2FP.F32.S32 R136, R136 ;  /* 0x0000008800887245 */ /* 0x000fe40000201400 */
[----:B------:R-:W-:Y:S02]  /*7200*/  ISETP.GE.AND P6, PT, R3, RZ, PT ;  /* 0x000000ff0300720c */ /* 0x000fe40003fc6270 */
[----:B-1----:R-:W-:Y:S01]  /*7210*/  FMNMX.FTZ R177, R182, R177, !PT ;  /* 0x000000b1b6b17209 */ /* 0x002fe20007810000 */
[----:B------:R-:W-:Y:S01]  /*7220*/  FFMA.FTZ R11, R136, -UR5, R11 ;  /* 0x80000005880b7c23 */ /* 0x000fe2000801000b */
[----:B--2---:R-:W-:Y:S02]  /*7230*/  FMNMX.FTZ R176, R176, R178, !PT ;  /* 0x000000b2b0b07209 */ /* 0x004fe40007810000 */
[C---:B------:R-:W-:Y:S01]  /*7240*/  @!P1 IADD3 R174, -R0.reuse, -0x3f, RZ ;  /* 0xffffffc100ae9810 */ /* 0x040fe20007ffe1ff */
[----:B------:R-:W-:Y:S01]  /*7250*/  SHFL.BFLY PT, R136, R177, 0x1, 0x1f ;  /* 0x0c201f00b1887f89 */ /* 0x000fe200000e0000 */
[----:B------:R-:W-:Y:S02]  /*7260*/  @!P0 IADD3 R173, -R0, -0x38, RZ ;  /* 0xffffffc800ad8810 */ /* 0x000fe40007ffe1ff */
[----:B------:R-:W-:Y:S05]  /*7270*/  ISETP.GE.AND P5, PT, R172, RZ, PT ;  /* 0x000000ffac00720c */ /* 0x000fea0003fa6270 */
[----:B------:R-:W1:Y:S01]  /*7280*/  SHFL.BFLY PT, R139, R176, 0x1, 0x1f ;  /* 0x0c201f00b08b7f89 */ /* 0x000e6200000e0000 */
[----:B------:R-:W-:Y:S02]  /*7290*/  ISETP.GE.AND P1, PT, R135, RZ, PT ;  /* 0x000000ff8700720c */ /* 0x000fe40003f26270 */
[----:B------:R-:W-:Y:S02]  /*72a0*/  ISETP.GE.AND P0, PT, R134, RZ, PT ;  /* 0x000000ff8600720c */ /* 0x000fe40003f06270 */
[C---:B------:R-:W-:Y:S02]  /*72b0*/  @!P4 IADD3 R133, -R0.reuse, -0x30, RZ ;  /* 0xffffffd00085c810 */ /* 0x040fe40007ffe1ff */
[----:B------:R-:W-:Y:S02]  /*72c0*/  I2FP.F32.S32 R175, R175 ;  /* 0x000000af00af7245 */ /* 0x000fe40000201400 */
[C---:B------:R-:W-:Y:S02]  /*72d0*/  @!P6 IADD3 R3, -R0.reuse, -0x2f, RZ ;  /* 0xffffffd10003e810 */ /* 0x040fe40007ffe1ff */
[----:B------:R-:W-:Y:S01]  /*72e0*/  I2FP.F32.S32 R174, R174 ;  /* 0x000000ae00ae7245 */ /* 0x000fe20000201400 */
[C---:B------:R-:W-:Y:S01]  /*72f0*/  FFMA.FTZ R8, R175.reuse, -UR5, R8 ;  /* 0x80000005af087c23 */ /* 0x040fe20008010008 */
[----:B------:R-:W-:Y:S01]  /*7300*/  @!P5 IADD3 R172, -R0, -0x37, RZ ;  /* 0xffffffc900acd810 */ /* 0x000fe20007ffe1ff */
[----:B------:R-:W-:Y:S01]  /*7310*/  FFMA.FTZ R14, R175, -UR5, R14 ;  /* 0x80000005af0e7c23 */ /* 0x000fe2000801000e */
[----:B------:R-:W-:Y:S01]  /*7320*/  I2FP.F32.S32 R133, R133 ;  /* 0x0000008500857245 */ /* 0x000fe20000201400 */
[----:B------:R-:W-:Y:S01]  /*7330*/  FFMA.FTZ R9, R174, -UR5, R9 ;  /* 0x80000005ae097c23 */ /* 0x000fe20008010009 */
[----:B------:R-:W-:Y:S01]  /*7340*/  @!P1 IADD3 R135, -R0, -0x28, RZ ;  /* 0xffffffd800879810 */ /* 0x000fe20007ffe1ff */
[----:B------:R-:W-:Y:S01]  /*7350*/  FFMA.FTZ R15, R174, -UR5, R15 ;  /* 0x80000005ae0f7c23 */ /* 0x000fe2000801000f */
[----:B------:R-:W-:Y:S01]  /*7360*/  @!P0 IADD3 R134, -R0, -0x27, RZ ;  /* 0xffffffd900868810 */ /* 0x000fe20007ffe1ff */
[C---:B------:R-:W-:Y:S01]  /*7370*/  FFMA.FTZ R30, R133.reuse, -UR5, R30 ;  /* 0x80000005851e7c23 */ /* 0x040fe2000801001e */
[----:B------:R-:W-:Y:S01]  /*7380*/  I2FP.F32.S32 R0, R3 ;  /* 0x0000000300007245 */ /* 0x000fe20000201400 */
[----:B------:R-:W-:Y:S01]  /*7390*/  FFMA.FTZ R24, R133, -UR5, R24 ;  /* 0x8000000585187c23 */ /* 0x000fe20008010018 */
[----:B------:R-:W-:Y:S02]  /*73a0*/  FMNMX.FTZ R3, R10, R138, !PT ;  /* 0x0000008a0a037209 */ /* 0x000fe40007810000 */
        /* <DEDUP_REMOVED lines=8> */
[----:B------:R-:W-:Y:S02]  /*7430*/  I2FP.F32.S32 R172, R172 ;  /* 0x000000ac00ac7245 */ /* 0x000fe40000201400 */
[----:B------:R-:W-:Y:S01]  /*7440*/  FMNMX.FTZ R133, R9, R133, !PT ;  /* 0x0000008509857209 */ /* 0x000fe20007810000 */
[----:B------:R-:W-:Y:S01]  /*7450*/  FFMA.FTZ R28, R135, -UR5, R28 ;  /* 0x80000005871c7c23 */ /* 0x000fe2000801001c */
[----:B------:R-:W-:Y:S01]  /*7460*/  FMNMX.FTZ R3, R14, R3, !PT ;  /* 0x000000030e037209 */ /* 0x000fe20007810000 */
[----:B------:R-:W-:Y:S01]  /*7470*/  FFMA.FTZ R13, R172, -UR5, R13 ;  /* 0x80000005ac0d7c23 */ /* 0x000fe2000801000d */
[----:B-1----:R-:W-:Y:S01]  /*7480*/  FMNMX.FTZ R135, R176, R139, !PT ;  /* 0x0000008bb0877209 */ /* 0x002fe20007810000 */
[----:B------:R-:W-:Y:S01]  /*7490*/  FFMA.FTZ R27, R172, -UR5, R27 ;  /* 0x80000005ac1b7c23 */ /* 0x000fe2000801001b */
[----:B------:R-:W-:Y:S02]  /*74a0*/  FMNMX.FTZ R136, R177, R136, !PT ;  /* 0x00000088b1887209 */ /* 0x000fe40007810000 */
[----:B------:R-:W-:Y:S01]  /*74b0*/  FMNMX.FTZ R139, R12, R133, !PT ;  /* 0x000000850c8b7209 */ /* 0x000fe20007810000 */
[----:B------:R-:W-:Y:S01]  /*74c0*/  FMUL.FTZ R187, R135, UR4 ;  /* 0x0000000487bb7c20 */ /* 0x000fe20008410000 */
[----:B------:R-:W-:Y:S01]  /*74d0*/  FMNMX.FTZ R3, R15, R3, !PT ;  /* 0x000000030f037209 */ /* 0x000fe20007810000 */
[C---:B------:R-:W-:Y:S01]  /*74e0*/  FMUL.FTZ R186, R136.reuse, UR4 ;  /* 0x0000000488ba7c20 */ /* 0x040fe20008410000 */
[----:B------:R-:W-:Y:S02]  /*74f0*/  IADD3 R0, R225, -0x4498517b, RZ ;  /* 0xbb67ae85e1007810 */ /* 0x000fe40007ffe0ff */
[----:B------:R-:W-:Y:S02]  /*7500*/  FMNMX.FTZ R139, R13, R139, !PT ;  /* 0x0000008b0d8b7209 */ /* 0x000fe40007810000 */
[-CC-:B------:R-:W-:Y:S02]  /*7510*/  LOP3.LUT R175, R245, R226.reuse, R0.reuse, 0x96, !PT ;  /* 0x000000e2f5af7212 */ /* 0x180fe400078e9600 */
[----:B------:R-:W-:Y:S01]  /*7520*/  LOP3.LUT R174, R243, R226, R0, 0x96, !PT ;  /* 0x000000e2f3ae7212 */ /* 0x000fe200078e9600 */
[----:B------:R-:W-:Y:S01]  /*7530*/  FADD.FTZ R0, -R136, R2 ;  /* 0x0000000288007221 */ /* 0x000fe20000010100 */
[----:B------:R-:W-:Y:S01]  /*7540*/  FMNMX.FTZ R3, R26, R3, !PT ;  /* 0x000000031a037209 */ /* 0x000fe20007810000 */
[----:B------:R-:W-:Y:S01]  /*7550*/  IMAD.WIDE.U32 R182, R175, -0x326172a9, RZ ;  /* 0xcd9e8d57afb67825 */ /* 0x000fe200078e00ff */
[----:B------:R-:W-:Y:S02]  /*7560*/  FMNMX.FTZ R139, R24, R139, !PT ;  /* 0x0000008b188b7209 */ /* 0x000fe40007810000 */
[----:B------:R-:W-:Y:S01]  /*7570*/  FMNMX.FTZ R2, R27, R3, !PT ;  /* 0x000000031b027209 */ /* 0x000fe20007810000 */
[----:B------:R-:W-:Y:S01]  /*7580*/  FMUL.FTZ R3, R0, UR4 ;  /* 0x0000000400037c20 */ /* 0x000fe20008410000 */
[----:B------:R-:W-:Y:S01]  /*7590*/  I2FP.F32.S32 R134, R134 ;  /* 0x0000008600867245 */ /* 0x000fe20000201400 */
[----:B------:R-:W-:Y:S01]  /*75a0*/  FADD.FTZ R0, -R135, R132 ;  /* 0x0000008487007221 */ /* 0x000fe20000010100 */
[----:B------:R-:W-:Y:S01]  /*75b0*/  FSETP.NEU.FTZ.AND P0, PT, R136, -INF , PT ;  /* 0xff8000008800780b */ /* 0x000fe20003f1d000 */
[----:B------:R1:W2:Y:S01]  /*75c0*/  MUFU.EX2 R132, R3 ;  /* 0x0000000300847308 */ /* 0x0002a20000000800 */
[----:B------:R-:W-:Y:S01]  /*75d0*/  FMNMX.FTZ R139, R25, R139, !PT ;  /* 0x0000008b198b7209 */ /* 0x000fe20007810000 */
[----:B------:R-:W-:Y:S01]  /*75e0*/  FFMA.FTZ R29, R134, -UR5, R29 ;  /* 0x80000005861d7c23 */ /* 0x000fe2000801001d */
[----:B------:R-:W-:Y:S01]  /*75f0*/  FSEL R186, R186, RZ, P0 ;  /* 0x000000ffbaba7208 */ /* 0x000fe20000000000 */
[----:B------:R-:W-:Y:S01]  /*7600*/  IMAD.WIDE.U32 R180, R174, -0x326172a9, RZ ;  /* 0xcd9e8d57aeb47825 */ /* 0x000fe200078e00ff */
[----:B------:R-:W-:Y:S02]  /*7610*/  FMNMX.FTZ R139, R28, R139, !PT ;  /* 0x0000008b1c8b7209 */ /* 0x000fe40007810000 */
[----:B------:R-:W-:Y:S01]  /*7620*/  LOP3.LUT R172, R227, UR12, R225, 0x96, !PT ;  /* 0x0000000ce3ac7c12 */ /* 0x000fe2000f8e96e1 */
[--C-:B------:R-:W-:Y:S01]  /*7630*/  FFMA.FTZ R16, R16, UR4, -R186.reuse ;  /* 0x0000000410107c23 */ /* 0x100fe200080108ba */
[--C-:B------:R-:W-:Y:S01]  /*7640*/  FFMA.FTZ R17, R17, UR4, -R186.reuse ;  /* 0x0000000411117c23 */ /* 0x100fe200080108ba */
[----:B------:R-:W-:Y:S01]  /*7650*/  FMNMX.FTZ R139, R29, R139, !PT ;  /* 0x0000008b1d8b7209 */ /* 0x000fe20007810000 */
[----:B------:R-:W-:Y:S01]  /*7660*/  FFMA.FTZ R32, R32, UR4, -R186 ;  /* 0x0000000420207c23 */ /* 0x000fe200080108ba */
[----:B------:R-:W-:Y:S01]  /*7670*/  MUFU.EX2 R240, R16 ;  /* 0x0000001000f07308 */ /* 0x000fe20000000800 */
[----:B------:R-:W-:Y:S01]  /*7680*/  FMNMX.FTZ R2, R30, R2, !PT ;  /* 0x000000021e027209 */ /* 0x000fe20007810000 */
[----:B------:R-:W-:Y:S01]  /*7690*/  IMAD.WIDE.U32 R172, R172, -0x326172a9, RZ ;  /* 0xcd9e8d57acac7825 */ /* 0x000fe200078e00ff */
[----:B------:R-:W3:Y:S01]  /*76a0*/  SHFL.BFLY PT, R179, R139, 0x2, 0x1f ;  /* 0x0c401f008bb37f89 */ /* 0x000ee200000e0000 */
[----:B------:R-:W-:Y:S02]  /*76b0*/  FSETP.NEU.FTZ.AND P0, PT, R135, -INF , PT ;  /* 0xff8000008700780b */ /* 0x000fe40003f1d000 */
[----:B-1----:R-:W-:Y:S01]  /*76c0*/  FMUL.FTZ R3, R0, UR4 ;  /* 0x0000000400037c20 */ /* 0x002fe20008410000 */
[----:B------:R-:W-:Y:S01]  /*76d0*/  IADD3 R134, R224, -0x61c88647, RZ ;  /* 0x9e3779b9e0867810 */ /* 0x000fe20007ffe0ff */
[C---:B--2---:R-:W-:Y:S02]  /*76e0*/  FMUL.FTZ R36, R132.reuse, R36 ;  /* 0x0000002484247220 */ /* 0x044fe40000410000 */
[----:B------:R1:W-:Y:S01]  /*76f0*/  MUFU.EX2 R239, R17 ;  /* 0x0000001100ef7308 */ /* 0x0003e20000000800 */
[----:B------:R-:W-:Y:S01]  /*7700*/  FMNMX.FTZ R0, R31, R2, !PT ;  /* 0x000000021f007209 */ /* 0x000fe20007810000 */
[----:B------:R-:W-:Y:S01]  /*7710*/  FMUL.FTZ R37, R132, R37 ;  /* 0x0000002584257220 */ /* 0x000fe20000410000 */
[----:B------:R-:W-:Y:S01]  /*7720*/  IADD3 R133, R224, 0x3c6ef372, RZ ;  /* 0x3c6ef372e0857810 */ /* 0x000fe20007ffe0ff */
[C---:B------:R-:W-:Y:S01]  /*7730*/  FMUL.FTZ R48, R132.reuse, R48 ;  /* 0x0000003084307220 */ /* 0x040fe20000410000 */
[C-C-:B------:R-:W-:Y:S01]  /*7740*/  LOP3.LUT R178, R173.reuse, R248, R134.reuse, 0x96, !PT ;  /* 0x000000f8adb27212 */ /* 0x140fe200078e9686 */
[----:B------:R-:W2:Y:S01]  /*7750*/  SHFL.BFLY PT, R2, R0, 0x2, 0x1f ;  /* 0x0c401f0000027f89 */ /* 0x000ea200000e0000 */
[----:B------:R-:W-:Y:S03]  /*7760*/  LOP3.LUT R174, R173, R250, R134, 0x96, !PT ;  /* 0x000000faadae7212 */ /* 0x000fe600078e9686 */
[----:B------:R-:W4:Y:S01]  /*7770*/  MUFU.EX2 R3, R3 ;  /* 0x0000000300037308 */ /* 0x000f220000000800 */
[-CC-:B------:R-:W-:Y:S01]  /*7780*/  LOP3.LUT R176, R183, R172.reuse, R133.reuse, 0x96, !PT ;  /* 0x000000acb7b07212 */ /* 0x180fe200078e9685 */
[----:B------:R-:W-:Y:S01]  /*7790*/  FMUL.FTZ R49, R132, R49 ;  /* 0x0000003184317220 */ /* 0x000fe20000410000 */
[----:B------:R-:W-:Y:S01]  /*77a0*/  LOP3.LUT R175, R181, R172, R133, 0x96, !PT ;  /* 0x000000acb5af7212 */ /* 0x000fe200078e9685 */
[----:B------:R-:W-:Y:S01]  /*77b0*/  IMAD.WIDE.U32 R172, R174, -0x2daee0ad, RZ ;  /* 0xd2511f53aeac7825 */ /* 0x000fe200078e00ff */
[C---:B------:R-:W-:Y:S01]  /*77c0*/  IADD3 R134, R225.reuse, 0x76cf5d0a, RZ ;  /* 0x76cf5d0ae1867810 */ /* 0x040fe20007ffe0ff */
[----:B------:R-:W-:Y:S01]  /*77d0*/  UIADD3 UR12, UR12, -0x1, URZ ;  /* 0xffffffff0c0c7890 */ /* 0x000fe2000fffe03f */
[----:B------:R-:W-:Y:S01]  /*77e0*/  IADD3 R133, R225, 0x32370b8f, RZ ;  /* 0x32370b8fe1857810 */ /* 0x000fe20007ffe0ff */
[----:B------:R-:W-:Y:S01]  /*77f0*/  IMAD.WIDE.U32 R176, R176, -0x2daee0ad, RZ ;  /* 0xd2511f53b0b07825 */ /* 0x000fe200078e00ff */
[--C-:B------:R-:W-:Y:S01]  /*7800*/  LOP3.LUT R173, R173, R244, R134.reuse, 0x96, !PT ;  /* 0x000000f4adad7212 */ /* 0x100fe200078e9686 */
[----:B------:R-:W-:Y:S01]  /*7810*/  MUFU.EX2 R205, R32 ;  /* 0x0000002000cd7308 */ /* 0x000fe20000000800 */
[----:B---3--:R-:W-:Y:S01]  /*7820*/  FMNMX.FTZ R139, R139, R179, !PT ;  /* 0x000000b38b8b7209 */ /* 0x008fe20007810000 */
[----:B-1----:R-:W-:Y:S01]  /*7830*/  IMAD.WIDE.U32 R16, R178, -0x2daee0ad, RZ ;  /* 0xd2511f53b2107825 */ /* 0x002fe200078e00ff */
[----:B------:R-:W-:Y:S02]  /*7840*/  LOP3.LUT R177, R177, R172, R133, 0x96, !PT ;  /* 0x000000acb1b17212 */ /* 0x000fe400078e9685 */
[----:B------:R-:W-:Y:S01]  /*7850*/  FSEL R187, R187, RZ, P0 ;  /* 0x000000ffbbbb7208 */ /* 0x000fe20000000000 */
[----:B------:R-:W-:Y:S01]  /*7860*/  IMAD.WIDE.U32 R174, R175, -0x2daee0ad, RZ ;  /* 0xd2511f53afae7825 */ /* 0x000fe200078e00ff */
[----:B------:R-:W-:Y:S02]  /*7870*/  LOP3.LUT R17, R17, R242, R134, 0x96, !PT ;  /* 0x000000f211117212 */ /* 0x000fe400078e9686 */
[----:B------:R-:W-:Y:S01]  /*7880*/  MOV R204, 0x7054 ;  /* 0x0000705400cc7802 */ /* 0x000fe20000000f00 */
[----:B------:R-:W-:Y:S01]  /*7890*/  FFMA.FTZ R18, R18, UR4, -R187 ;  /* 0x0000000412127c23 */ /* 0x000fe200080108bb */
[----:B------:R-:W-:Y:S01]  /*78a0*/  LOP3.LUT R134, R175, R16, R133, 0x96, !PT ;  /* 0x00000010af867212 */ /* 0x000fe200078e9685 */
[----:B------:R-:W-:Y:S01]  /*78b0*/  FFMA.FTZ R133, R4, UR4, -R186 ;  /* 0x0000000404857c23 */ /* 0x000fe200080108ba */
[----:B------:R-:W1:Y:S01]  /*78c0*/  SHFL.BFLY PT, R175, R139, 0x1, 0x1f ;  /* 0x0c201f008baf7f89 */ /* 0x000e6200000e0000 */
[----:B--2---:R-:W-:Y:S01]  /*78d0*/  FMNMX.FTZ R0, R0, R2, !PT ;  /* 0x0000000200007209 */ /* 0x004fe20007810000 */
[----:B------:R2:W-:Y:S01]  /*78e0*/  MUFU.EX2 R238, R18 ;  /* 0x0000001200ee7308 */ /* 0x0005e20000000800 */
[--C-:B------:R-:W-:Y:S01]  /*78f0*/  FFMA.FTZ R19, R19, UR4, -R187.reuse ;  /* 0x0000000413137c23 */ /* 0x100fe200080108bb */
[----:B------:R-:W-:Y:S04]  /*7900*/  IMAD.WIDE.U32 R194, R134, -0x326172a9, RZ ;  /* 0xcd9e8d5786c27825 */ /* 0x000fe800078e00ff */
[----:B------:R-:W-:Y:S01]  /*7910*/  FFMA.FTZ R6, R6, UR4, -R187 ;  /* 0x0000000406067c23 */ /* 0x000fe200080108bb */
[----:B------:R-:W3:Y:S01]  /*7920*/  SHFL.BFLY PT, R2, R0, 0x1, 0x1f ;  /* 0x0c201f0000027f89 */ /* 0x000ee200000e0000 */
[C---:B------:R-:W-:Y:S01]  /*7930*/  IADD3 R4, R224.reuse, 0x78dde6e4, RZ ;  /* 0x78dde6e4e0047810 */ /* 0x040fe20007ffe0ff */
[----:B------:R-:W-:Y:S04]  /*7940*/  IMAD.WIDE.U32 R184, R177, -0x326172a9, RZ ;  /* 0xcd9e8d57b1b87825 */ /* 0x000fe800078e00ff */
[C---:B----4-:R-:W-:Y:S01]  /*7950*/  FMUL.FTZ R38, R3.reuse, R38 ;  /* 0x0000002603267220 */ /* 0x050fe20000410000 */
[----:B------:R4:W-:Y:S01]  /*7960*/  MUFU.EX2 R232, R133 ;  /* 0x0000008500e87308 */ /* 0x0009e20000000800 */
[----:B------:R-:W-:Y:S01]  /*7970*/  FMUL.FTZ R39, R3, R39 ;  /* 0x0000002703277220 */ /* 0x000fe20000410000 */
[----:B------:R-:W-:Y:S04]  /*7980*/  IMAD.WIDE.U32 R172, R173, -0x326172a9, RZ ;  /* 0xcd9e8d57adac7825 */ /* 0x000fe800078e00ff */
[C---:B------:R-:W-:Y:S01]  /*7990*/  FMUL.FTZ R50, R3.reuse, R50 ;  /* 0x0000003203327220 */ /* 0x040fe20000410000 */
[----:B------:R-:W-:Y:S01]  /*79a0*/  FMUL.FTZ R51, R3, R51 ;  /* 0x0000003303337220 */ /* 0x000fe20000410000 */
[----:B------:R-:W-:Y:S01]  /*79b0*/  IMAD.WIDE.U32 R16, R17, -0x326172a9, RZ ;  /* 0xcd9e8d5711107825 */ /* 0x000fe200078e00ff */
[--C-:B------:R-:W-:Y:S01]  /*79c0*/  LOP3.LUT R172, R185, R172, R4.reuse, 0x96, !PT ;  /* 0x000000acb9ac7212 */ /* 0x100fe200078e9604 */
[----:B------:R5:W3:Y:S01]  /*79d0*/  MUFU.EX2 R237, R19 ;  /* 0x0000001300ed7308 */ /* 0x000ae20000000800 */
[----:B--2---:R-:W-:Y:S01]  /*79e0*/  IADD3 R18, R224, -0x255992d5, RZ ;  /* 0xdaa66d2be0127810 */ /* 0x004fe20007ffe0ff */
[----:B------:R-:W-:Y:S01]  /*79f0*/  FMUL.FTZ R52, R132, R52 ;  /* 0x0000003484347220 */ /* 0x000fe20000410000 */
[----:B------:R-:W-:Y:S01]  /*7a00*/  LOP3.LUT R16, R195, R16, R4, 0x96, !PT ;  /* 0x00000010c3107212 */ /* 0x000fe200078e9604 */
[----:B------:R-:W-:Y:S01]  /*7a10*/  IMAD.WIDE.U32 R196, R172, -0x2daee0ad, RZ ;  /* 0xd2511f53acc47825 */ /* 0x000fe200078e00ff */
[----:B------:R-:W-:Y:S02]  /*7a20*/  MOV R185, UR8 ;  /* 0x0000000800b97c02 */ /* 0x000fe40008000f00 */
[----:B-1----:R-:W-:Y:S03]  /*7a30*/  FMNMX.FTZ R134, R139, R175, !PT ;  /* 0x000000af8b867209 */ /* 0x002fe60007810000 */
[----:B------:R-:W-:Y:S01]  /*7a40*/  MUFU.EX2 R230, R6 ;  /* 0x0000000600e67308 */ /* 0x000fe20000000800 */
[----:B----4-:R-:W-:Y:S01]  /*7a50*/  FFMA.FTZ R133, R5, UR4, -R186 ;  /* 0x0000000405857c23 */ /* 0x010fe200080108ba */
[----:B------:R-:W-:Y:S01]  /*7a60*/  IMAD.WIDE.U32 R198, R16, -0x2daee0ad, RZ ;  /* 0xd2511f5310c67825 */ /* 0x000fe200078e00ff */
[C---:B------:R-:W-:Y:S03]  /*7a70*/  FSETP.NEU.FTZ.AND P0, PT, R134.reuse, -INF , PT ;  /* 0xff8000008600780b */ /* 0x040fe60003f1d000 */
[----:B------:R-:W-:Y:S01]  /*7a80*/  FMUL.FTZ R188, R134, UR4 ;  /* 0x0000000486bc7c20 */ /* 0x000fe20008410000 */
[----:B------:R-:W-:Y:S01]  /*7a90*/  PRMT R185, R185, R204, UR8 ;  /* 0x00000008b9b97e16 */ /* 0x000fe200080000cc */
[----:B------:R-:W-:Y:S02]  /*7aa0*/  FMUL.FTZ R53, R132, R53 ;  /* 0x0000003584357220 */ /* 0x000fe40000410000 */
[----:B------:R3:W-:Y:S01]  /*7ab0*/  MUFU.EX2 R231, R133 ;  /* 0x0000008500e77308 */ /* 0x0007e20000000800 */
[--C-:B-----5:R-:W-:Y:S01]  /*7ac0*/  LOP3.LUT R19, R173, R182, R18.reuse, 0x96, !PT ;  /* 0x000000b6ad137212 */ /* 0x120fe200078e9612 */
[C---:B------:R-:W-:Y:S01]  /*7ad0*/  FMUL.FTZ R54, R3.reuse, R54 ;  /* 0x0000003603367220 */ /* 0x040fe20000410000 */
[----:B------:R-:W-:Y:S01]  /*7ae0*/  FSEL R188, R188, RZ, P0 ;  /* 0x000000ffbcbc7208 */ /* 0x000fe20000000000 */
[----:B------:R-:W-:Y:S01]  /*7af0*/  FMUL.FTZ R55, R3, R55 ;  /* 0x0000003703377220 */ /* 0x000fe20000410000 */
[----:B------:R-:W-:Y:S01]  /*7b00*/  LOP3.LUT R173, R17, R180, R18, 0x96, !PT ;  /* 0x000000b411ad7212 */ /* 0x000fe200078e9612 */
[----:B------:R-:W-:Y:S01]  /*7b10*/  IMAD.WIDE.U32 R18, R19, -0x2daee0ad, RZ ;  /* 0xd2511f5313127825 */ /* 0x000fe200078e00ff */
[----:B------:R-:W-:Y:S03]  /*7b20*/  IADD3 R17, R225, -0x126145ec, RZ ;  /* 0xed9eba14e1117810 */ /* 0x000fe60007ffe0ff */
[--C-:B------:R-:W-:Y:S01]  /*7b30*/  FFMA.FTZ R9, R9, UR4, -R188.reuse ;  /* 0x0000000409097c23 */ /* 0x100fe200080108bc */
[----:B------:R-:W-:Y:S01]  /*7b40*/  FFMA.FTZ R8, R8, UR4, -R188 ;  /* 0x0000000408087c23 */ /* 0x000fe200080108bc */
[----:B------:R-:W-:Y:S01]  /*7b50*/  IMAD.WIDE.U32 R4, R173, -0x2daee0ad, RZ ;  /* 0xd2511f53ad047825 */ /* 0x000fe200078e00ff */
[----:B------:R-:W-:Y:S01]  /*7b60*/  LOP3.LUT R18, R197, R18, R246, 0x96, !PT ;  /* 0x00000012c5127212 */ /* 0x000fe200078e96f6 */
[----:B------:R1:W-:Y:S01]  /*7b70*/  MUFU.EX2 R202, R9 ;  /* 0x0000000900ca7308 */ /* 0x0003e20000000800 */
[--C-:B------:R-:W-:Y:S01]  /*7b80*/  LOP3.LUT R190, R19, R176, R17.reuse, 0x96, !PT ;  /* 0x000000b013be7212 */ /* 0x100fe200078e9611 */
[----:B------:R-:W-:Y:S01]  /*7b90*/  FFMA.FTZ R12, R12, UR4, -R188 ;  /* 0x000000040c0c7c23 */ /* 0x000fe200080108bc */
[----:B------:R-:W-:Y:S01]  /*7ba0*/  LOP3.LUT R17, R5, R174, R17, 0x96, !PT ;  /* 0x000000ae05117212 */ /* 0x000fe200078e9611 */
[----:B------:R-:W2:Y:S01]  /*7bb0*/  LDSM.16.MT88.4 R176, [R209+0xa000] ;  /* 0x00a00000d1b0783b */ /* 0x000ea20000004200 */
[----:B---3--:R-:W-:Y:S01]  /*7bc0*/  FMNMX.FTZ R133, R0, R2, !PT ;  /* 0x0000000200857209 */ /* 0x008fe20007810000 */
[----:B------:R-:W-:Y:S01]  /*7bd0*/  FFMA.FTZ R2, R7, UR4, -R187 ;  /* 0x0000000407027c23 */ /* 0x000fe200080108bb */
[----:B------:R-:W-:Y:S03]  /*7be0*/  LOP3.LUT R4, R199, R4, R246, 0x96, !PT ;  /* 0x00000004c7047212 */ /* 0x000fe600078e96f6 */
[----:B------:R3:W-:Y:S01]  /*7bf0*/  MUFU.EX2 R203, R8 ;  /* 0x0000000800cb7308 */ /* 0x0007e20000000800 */
[----:B------:R-:W-:Y:S01]  /*7c00*/  IMAD.WIDE.U32 R6, R18, -0x326172a9, RZ ;  /* 0xcd9e8d5712067825 */ /* 0x000fe200078e00ff */
[----:B------:R-:W-:Y:S03]  /*7c10*/  IADD3 R0, R224, -0x4ab325aa, RZ ;  /* 0xb54cda56e0007810 */ /* 0x000fe60007ffe0ff */
[----:B------:R-:W-:Y:S01]  /*7c20*/  FMUL.FTZ R189, R133, UR4 ;  /* 0x0000000485bd7c20 */ /* 0x000fe20008410000 */
[----:B------:R-:W-:Y:S01]  /*7c30*/  IMAD.WIDE.U32 R190, R190, -0x326172a9, RZ ;  /* 0xcd9e8d57bebe7825 */ /* 0x000fe200078e00ff */
[C---:B------:R-:W-:Y:S03]  /*7c40*/  LOP3.LUT R16, R6.reuse, 0xffff, RZ, 0xc0, !PT ;  /* 0x0000ffff06107812 */ /* 0x040fe600078ec0ff */
[----:B------:R4:W-:Y:S01]  /*7c50*/  MUFU.EX2 R207, R2 ;  /* 0x0000000200cf7308 */ /* 0x0009e20000000800 */
[----:B------:R-:W-:Y:S01]  /*7c60*/  IMAD.WIDE.U32 R192, R17, -0x326172a9, RZ ;  /* 0xcd9e8d5711c07825 */ /* 0x000fe200078e00ff */
[--C-:B------:R-:W-:Y:S02]  /*7c70*/  SHF.R.U32.HI R17, RZ, 0x10, R6.reuse ;  /* 0x00000010ff117819 */ /* 0x100fe40000011606 */
[----:B------:R-:W-:Y:S01]  /*7c80*/  LOP3.LUT R18, R6, 0xff, RZ, 0xc0, !PT ;  /* 0x000000ff06127812 */ /* 0x000fe200078ec0ff */
[----:B------:R-:W-:Y:S01]  /*7c90*/  IMAD.WIDE.U32 R4, R4, -0x326172a9, RZ ;  /* 0xcd9e8d5704047825 */ /* 0x000fe200078e00ff */
[----:B------:R-:W-:Y:S02]  /*7ca0*/  SHF.R.U32.HI R19, RZ, 0x18, R6 ;  /* 0x00000018ff137819 */ /* 0x000fe40000011606 */
[----:B------:R-:W-:Y:S01]  /*7cb0*/  SHF.R.U32.HI R6, RZ, 0x8, R16 ;  /* 0x00000008ff067819 */ /* 0x000fe20000011610 */
[----:B------:R-:W-:Y:S01]  /*7cc0*/  FFMA.FTZ R13, R13, UR4, -R188 ;  /* 0x000000040d0d7c23 */ /* 0x000fe200080108bc */
[--C-:B-1----:R-:W-:Y:S01]  /*7cd0*/  SHF.R.U32.HI R9, RZ, 0x18, R4.reuse ;  /* 0x00000018ff097819 */ /* 0x102fe20000011604 */
[----:B------:R-:W-:Y:S01]  /*7ce0*/  MUFU.EX2 R199, R12 ;  /* 0x0000000c00c77308 */ /* 0x000fe20000000800 */
[----:B---3--:R-:W-:Y:S01]  /*7cf0*/  SHF.R.U32.HI R8, RZ, 0x10, R4 ;  /* 0x00000010ff087819 */ /* 0x008fe20000011604 */
[----:B------:R-:W-:Y:S01]  /*7d00*/  FMUL.FTZ R32, R132, R160 ;  /* 0x000000a084207220 */ /* 0x000fe20000410000 */
[----:B------:R-:W-:Y:S01]  /*7d10*/  LOP3.LUT R16, R4, 0xff, RZ, 0xc0, !PT ;  /* 0x000000ff04107812 */ /* 0x000fe200078ec0ff */
[----:B------:R-:W-:Y:S01]  /*7d20*/  FMUL.FTZ R64, R132, R64 ;  /* 0x0000004084407220 */ /* 0x000fe20000410000 */
[----:B------:R-:W-:Y:S01]  /*7d30*/  PRMT R18, R18, 0x5410, R6 ;  /* 0x0000541012127816 */ /* 0x000fe20000000006 */
[----:B------:R-:W-:Y:S01]  /*7d40*/  FMUL.FTZ R65, R132, R65 ;  /* 0x0000004184417220 */ /* 0x000fe20000410000 */
[--C-:B----4-:R-:W-:Y:S03]  /*7d50*/  LOP3.LUT R2, R7, R190, R0.reuse, 0x96, !PT ;  /* 0x000000be07027212 */ /* 0x110fe600078e9600 */
[----:B------:R-:W-:Y:S01]  /*7d60*/  MUFU.EX2 R197, R13 ;  /* 0x0000000d00c57308 */ /* 0x000fe20000000800 */
[----:B------:R-:W-:Y:S01]  /*7d70*/  LOP3.LUT R0, R5, R192, R0, 0x96, !PT ;  /* 0x000000c005007212 */ /* 0x000fe200078e9600 */
[C---:B------:R-:W-:Y:S01]  /*7d80*/  FMUL.FTZ R66, R3.reuse, R66 ;  /* 0x0000004203427220 */ /* 0x040fe20000410000 */
[----:B------:R-:W-:Y:S01]  /*7d90*/  LOP3.LUT R5, R4, 0xffff, RZ, 0xc0, !PT ;  /* 0x0000ffff04057812 */ /* 0x000fe200078ec0ff */
[C---:B------:R-:W-:Y:S01]  /*7da0*/  FMUL.FTZ R67, R3.reuse, R67 ;  /* 0x0000004303437220 */ /* 0x040fe20000410000 */
[----:B------:R-:W-:Y:S01]  /*7db0*/  LOP3.LUT R4, R2, 0xffff, RZ, 0xc0, !PT ;  /* 0x0000ffff02047812 */ /* 0x000fe200078ec0ff */
[C---:B------:R-:W-:Y:S01]  /*7dc0*/  FMUL.FTZ R68, R132.reuse, R68 ;  /* 0x0000004484447220 */ /* 0x040fe20000410000 */
[----:B------:R-:W-:Y:S01]  /*7dd0*/  SHF.R.U32.HI R6, RZ, 0x8, R5 ;  /* 0x00000008ff067819 */ /* 0x000fe20000011605 */
[----:B------:R-:W-:Y:S01]  /*7de0*/  FMUL.FTZ R69, R132, R69 ;  /* 0x0000004584457220 */ /* 0x000fe20000410000 */
[----:B------:R-:W-:Y:S01]  /*7df0*/  LOP3.LUT R5, R8, 0xff, RZ, 0xc0, !PT ;  /* 0x000000ff08057812 */ /* 0x000fe200078ec0ff */
[C---:B------:R-:W-:Y:S01]  /*7e00*/  FMUL.FTZ R70, R3.reuse, R70 ;  /* 0x0000004603467220 */ /* 0x040fe20000410000 */
[----:B------:R-:W-:Y:S01]  /*7e10*/  LOP3.LUT R8, R2, 0xff, RZ, 0xc0, !PT ;  /* 0x000000ff02087812 */ /* 0x000fe200078ec0ff */
[----:B------:R-:W-:Y:S01]  /*7e20*/  FMUL.FTZ R71, R3, R71 ;  /* 0x0000004703477220 */ /* 0x000fe20000410000 */
[----:B------:R-:W-:Y:S01]  /*7e30*/  SHF.R.U32.HI R4, RZ, 0x8, R4 ;  /* 0x00000008ff047819 */ /* 0x000fe20000011604 */
[----:B------:R-:W-:Y:S01]  /*7e40*/  FFMA.FTZ R33, R33, UR4, -R186 ;  /* 0x0000000421217c23 */ /* 0x000fe200080108ba */
[----:B------:R-:W-:Y:S01]  /*7e50*/  PRMT R183, R5, 0x5410, R9 ;  /* 0x0000541005b77816 */ /* 0x000fe20000000009 */
[----:B------:R-:W-:Y:S01]  /*7e60*/  FFMA.FTZ R34, R34, UR4, -R187 ;  /* 0x0000000422227c23 */ /* 0x000fe200080108bb */
[----:B------:R-:W-:Y:S01]  /*7e70*/  PRMT R9, R8, 0x5410, R4 ;  /* 0x0000541008097816 */ /* 0x000fe20000000004 */
[----:B------:R1:W-:Y:S01]  /*7e80*/  MUFU.EX2 R206, R33 ;  /* 0x0000002100ce7308 */ /* 0x0003e20000000800 */
[----:B------:R-:W-:Y:S01]  /*7e90*/  LOP3.LUT R7, R17, 0xff, RZ, 0xc0, !PT ;  /* 0x000000ff11077812 */ /* 0x000fe200078ec0ff */
[C---:B------:R-:W-:Y:S01]  /*7ea0*/  FMUL.FTZ R17, R132.reuse, R149 ;  /* 0x0000009584117220 */ /* 0x040fe20000410000 */
[--C-:B------:R-:W-:Y:S01]  /*7eb0*/  SHF.R.U32.HI R8, RZ, 0x18, R2.reuse ;  /* 0x00000018ff087819 */ /* 0x100fe20000011602 */
[C---:B------:R-:W-:Y:S01]  /*7ec0*/  FMUL.FTZ R80, R132.reuse, R80 ;  /* 0x0000005084507220 */ /* 0x040fe20000410000 */
[----:B------:R-:W-:Y:S01]  /*7ed0*/  SHF.R.U32.HI R5, RZ, 0x10, R2 ;  /* 0x00000010ff057819 */ /* 0x000fe20000011602 */
[----:B------:R-:W-:Y:S01]  /*7ee0*/  FMUL.FTZ R81, R132, R81 ;  /* 0x0000005184517220 */ /* 0x000fe20000410000 */
[----:B------:R-:W-:Y:S03]  /*7ef0*/  LOP3.LUT R2, R0, 0xffff, RZ, 0xc0, !PT ;  /* 0x0000ffff00027812 */ /* 0x000fe600078ec0ff */
[----:B------:R3:W-:Y:S01]  /*7f00*/  MUFU.EX2 R204, R34 ;  /* 0x0000002200cc7308 */ /* 0x0007e20000000800 */
[----:B------:R-:W-:Y:S01]  /*7f10*/  SHF.R.U32.HI R4, RZ, 0x10, R0 ;  /* 0x00000010ff047819 */ /* 0x000fe20000011600 */
[----:B------:R-:W-:Y:S01]  /*7f20*/  FMUL.FTZ R82, R3, R82 ;  /* 0x0000005203527220 */ /* 0x000fe20000410000 */
[----:B------:R-:W-:Y:S01]  /*7f30*/  PRMT R19, R7, 0x5410, R19 ;  /* 0x0000541007137816 */ /* 0x000fe20000000013 */
[C---:B------:R-:W-:Y:S01]  /*7f40*/  FMUL.FTZ R83, R3.reuse, R83 ;  /* 0x0000005303537220 */ /* 0x040fe20000410000 */
[----:B------:R-:W-:Y:S01]  /*7f50*/  PRMT R16, R16, 0x5410, R6 ;  /* 0x0000541010107816 */ /* 0x000fe20000000006 */
[----:B------:R-:W-:Y:S01]  /*7f60*/  FMUL.FTZ R88, R132, R88 ;  /* 0x0000005884587220 */ /* 0x000fe20000410000 */
[----:B------:R-:W-:Y:S01]  /*7f70*/  LOP3.LUT R7, R0, 0xff, RZ, 0xc0, !PT ;  /* 0x000000ff00077812 */ /* 0x000fe200078ec0ff */
[C---:B------:R-:W-:Y:S01]  /*7f80*/  FMUL.FTZ R89, R132.reuse, R89 ;  /* 0x0000005984597220 */ /* 0x040fe20000410000 */
[----:B------:R-:W-:Y:S01]  /*7f90*/  SHF.R.U32.HI R6, RZ, 0x18, R0 ;  /* 0x00000018ff067819 */ /* 0x000fe20000011600 */
[----:B-1----:R-:W-:Y:S01]  /*7fa0*/  FMUL.FTZ R33, R132, R161 ;  /* 0x000000a184217220 */ /* 0x002fe20000410000 */
[----:B------:R-:W-:Y:S01]  /*7fb0*/  SHF.R.U32.HI R2, RZ, 0x8, R2 ;  /* 0x00000008ff027819 */ /* 0x000fe20000011602 */
[C---:B------:R-:W-:Y:S01]  /*7fc0*/  FMUL.FTZ R90, R3.reuse, R90 ;  /* 0x0000005a035a7220 */ /* 0x040fe20000410000 */
[----:B------:R-:W-:Y:S01]  /*7fd0*/  LOP3.LUT R0, R4, 0xff, RZ, 0xc0, !PT ;  /* 0x000000ff04007812 */ /* 0x000fe200078ec0ff */
[----:B------:R-:W-:Y:S01]  /*7fe0*/  FMUL.FTZ R91, R3, R91 ;  /* 0x0000005b035b7220 */ /* 0x000fe20000410000 */
[----:B------:R-:W-:Y:S01]  /*7ff0*/  PRMT R7, R7, 0x5410, R2 ;  /* 0x0000541007077816 */ /* 0x000fe20000000002 */
[----:B------:R-:W-:Y:S01]  /*8000*/  FMUL.FTZ R92, R132, R92 ;  /* 0x0000005c845c7220 */ /* 0x000fe20000410000 */
[--C-:B------:R-:W-:Y:S01]  /*8010*/  HSET2.LE.AND R174, R18, R185.reuse, PT ;  /* 0x000000b912ae7233 */ /* 0x100fe20003803000 */
[----:B------:R-:W-:Y:S01]  /*8020*/  FMUL.FTZ R18, R3, R150 ;  /* 0x0000009603127220 */ /* 0x000fe20000410000 */
[----:B------:R-:W-:Y:S01]  /*8030*/  F2FP.BF16.F32.PACK_AB R2, R239, R240 ;  /* 0x000000f0ef02723e */ /* 0x000fe200000010ff */
[----:B---3--:R-:W-:Y:S01]  /*8040*/  FMUL.FTZ R34, R3, R162 ;  /* 0x000000a203227220 */ /* 0x008fe20000410000 */
[----:B------:R-:W-:Y:S01]  /*8050*/  PRMT R181, R0, 0x5410, R6 ;  /* 0x0000541000b57816 */ /* 0x000fe20000000006 */
[----:B------:R-:W-:Y:S01]  /*8060*/  FADD.FTZ R0, -R134, R137 ;  /* 0x0000008986007221 */ /* 0x000fe20000010100 */
[C---:B------:R-:W-:Y:S01]  /*8070*/  FSETP.NEU.FTZ.AND P0, PT, R133.reuse, -INF , PT ;  /* 0xff8000008500780b */ /* 0x040fe20003f1d000 */
[----:B------:R-:W-:Y:S01]  /*8080*/  FMUL.FTZ R93, R132, R93 ;  /* 0x0000005d845d7220 */ /* 0x000fe20000410000 */
[----:B------:R-:W-:Y:S01]  /*8090*/  LOP3.LUT R174, R174, R2, RZ, 0xc0, !PT ;  /* 0x00000002aeae7212 */ /* 0x000fe200078ec0ff */
[----:B------:R-:W-:Y:S01]  /*80a0*/  FMUL.FTZ R2, R0, UR4 ;  /* 0x0000000400027c20 */ /* 0x000fe20008410000 */
[----:B------:R-:W-:Y:S01]  /*80b0*/  FADD.FTZ R0, -R133, R138 ;  /* 0x0000008a85007221 */ /* 0x000fe20000010100 */
[----:B------:R-:W-:Y:S01]  /*80c0*/  FSEL R189, R189, RZ, P0 ;  /* 0x000000ffbdbd7208 */ /* 0x000fe20000000000 */
[----:B------:R-:W-:Y:S01]  /*80d0*/  FMUL.FTZ R94, R3, R94 ;  /* 0x0000005e035e7220 */ /* 0x000fe20000410000 */
[----:B------:R-:W-:Y:S01]  /*80e0*/  LOP3.LUT R5, R5, 0xff, RZ, 0xc0, !PT ;  /* 0x000000ff05057812 */ /* 0x000fe200078ec0ff */
[----:B------:R-:W-:Y:S01]  /*80f0*/  FMUL.FTZ R0, R0, UR4 ;  /* 0x0000000400007c20 */ /* 0x000fe20008410000 */
[----:B------:R-:W1:Y:S01]  /*8100*/  MUFU.EX2 R2, R2 ;  /* 0x0000000200027308 */ /* 0x000e620000000800 */
[--C-:B------:R-:W-:Y:S01]  /*8110*/  FFMA.FTZ R10, R10, UR4, -R189.reuse ;  /* 0x000000040a0a7c23 */ /* 0x100fe200080108bd */
[--C-:B------:R-:W-:Y:S01]  /*8120*/  FFMA.FTZ R11, R11, UR4, -R189.reuse ;  /* 0x000000040b0b7c23 */ /* 0x100fe200080108bd */
[--C-:B------:R-:W-:Y:S01]  /*8130*/  FFMA.FTZ R14, R14, UR4, -R189.reuse ;  /* 0x000000040e0e7c23 */ /* 0x100fe200080108bd */
[----:B------:R-:W-:Y:S01]  /*8140*/  FFMA.FTZ R15, R15, UR4, -R189 ;  /* 0x000000040f0f7c23 */ /* 0x000fe200080108bd */
[--C-:B------:R-:W-:Y:S01]  /*8150*/  HSET2.LE.AND R175, R19, R185.reuse, PT ;  /* 0x000000b913af7233 */ /* 0x100fe20003803000 */
[----:B------:R-:W-:Y:S01]  /*8160*/  FMUL.FTZ R19, R3, R151 ;  /* 0x0000009703137220 */ /* 0x000fe20000410000 */
[----:B------:R-:W-:Y:S03]  /*8170*/  PRMT R8, R5, 0x5410, R8 ;  /* 0x0000541005087816 */ /* 0x000fe60000000008 */
[----:B------:R-:W-:Y:S01]  /*8180*/  MUFU.EX2 R201, R10 ;  /* 0x0000000a00c97308 */ /* 0x000fe20000000800 */
[----:B------:R-:W-:Y:S01]  /*8190*/  F2FP.BF16.F32.PACK_AB R4, R237, R238 ;  /* 0x000000eeed04723e */ /* 0x000fe200000010ff */
[----:B------:R-:W-:Y:S01]  /*81a0*/  FMUL.FTZ R95, R3, R95 ;  /* 0x0000005f035f7220 */ /* 0x000fe20000410000 */
[--C-:B------:R-:W-:Y:S01]  /*81b0*/  HSET2.LE.AND R5, R9, R185.reuse, PT ;  /* 0x000000b909057233 */ /* 0x100fe20003803000 */
[C---:B------:R-:W-:Y:S01]  /*81c0*/  FMUL.FTZ R104, R132.reuse, R104 ;  /* 0x0000006884687220 */ /* 0x040fe20000410000 */
[----:B------:R-:W-:Y:S01]  /*81d0*/  LOP3.LUT R175, R175, R4, RZ, 0xc0, !PT ;  /* 0x00000004afaf7212 */ /* 0x000fe200078ec0ff */
[----:B------:R-:W-:Y:S01]  /*81e0*/  FMUL.FTZ R105, R132, R105 ;  /* 0x0000006984697220 */ /* 0x000fe20000410000 */
[--C-:B------:R-:W-:Y:S03]  /*81f0*/  HSET2.LE.AND R4, R8, R185.reuse, PT ;  /* 0x000000b908047233 */ /* 0x100fe60003803000 */
[----:B------:R-:W3:Y:S01]  /*8200*/  MUFU.EX2 R200, R11 ;  /* 0x0000000b00c87308 */ /* 0x000ee20000000800 */
[C---:B-1----:R-:W-:Y:S01]  /*8210*/  FMUL.FTZ R8, R2.reuse, R140 ;  /* 0x0000008c02087220 */ /* 0x042fe20000410000 */
[C---:B------:R-:W-:Y:S01]  /*8220*/  FMUL.FTZ R9, R2.reuse, R141 ;  /* 0x0000008d02097220 */ /* 0x040fe20000410000 */
[--C-:B------:R-:W-:Y:S01]  /*8230*/  HSET2.LE.AND R6, R7, R185.reuse, PT ;  /* 0x000000b907067233 */ /* 0x100fe20003803000 */
[----:B------:R-:W-:Y:S01]  /*8240*/  FMUL.FTZ R7, R3, R147 ;  /* 0x0000009303077220 */ /* 0x000fe20000410000 */
[----:B------:R-:W-:Y:S01]  /*8250*/  F2FP.BF16.F32.PACK_AB R172, R231, R232 ;  /* 0x000000e8e7ac723e */ /* 0x000fe200000010ff */
[----:B------:R-:W-:Y:S01]  /*8260*/  FMUL.FTZ R12, R2, R152 ;  /* 0x00000098020c7220 */ /* 0x000fe20000410000 */
[----:B------:R-:W-:Y:S03]  /*8270*/  F2FP.BF16.F32.PACK_AB R173, R207, R230 ;  /* 0x000000e6cfad723e */ /* 0x000fe600000010ff */
[----:B------:R-:W1:Y:S01]  /*8280*/  MUFU.EX2 R0, R0 ;  /* 0x0000000000007308 */ /* 0x000e620000000800 */
[----:B------:R-:W-:Y:S01]  /*8290*/  F2FP.BF16.F32.PACK_AB R180, R202, R203 ;  /* 0x000000cbcab4723e */ /* 0x000fe200000010ff */
[C---:B------:R-:W-:Y:S01]  /*82a0*/  FMUL.FTZ R13, R2.reuse, R153 ;  /* 0x00000099020d7220 */ /* 0x040fe20000410000 */
[----:B------:R-:W-:Y:S01]  /*82b0*/  LOP3.LUT R172, R5, R172, RZ, 0xc0, !PT ;  /* 0x000000ac05ac7212 */ /* 0x000fe200078ec0ff */
[----:B------:R-:W-:Y:S01]  /*82c0*/  FMUL.FTZ R40, R2, R40 ;  /* 0x0000002802287220 */ /* 0x000fe20000410000 */
[----:B------:R-:W-:Y:S01]  /*82d0*/  LOP3.LUT R173, R4, R173, RZ, 0xc0, !PT ;  /* 0x000000ad04ad7212 */ /* 0x000fe200078ec0ff */
[----:B------:R-:W-:Y:S01]  /*82e0*/  FMUL.FTZ R41, R2, R41 ;  /* 0x0000002902297220 */ /* 0x000fe20000410000 */
[----:B------:R-:W-:Y:S03]  /*82f0*/  LOP3.LUT R180, R6, R180, RZ, 0xc0, !PT ;  /* 0x000000b406b47212 */ /* 0x000fe600078ec0ff */
[----:B------:R4:W-:Y:S01]  /*8300*/  MUFU.EX2 R195, R14 ;  /* 0x0000000e00c37308 */ /* 0x0009e20000000800 */
[--C-:B------:R-:W-:Y:S01]  /*8310*/  HSET2.LE.AND R182, R16, R185.reuse, PT ;  /* 0x000000b910b67233 */ /* 0x100fe20003803000 */
[----:B------:R-:W-:Y:S01]  /*8320*/  FMUL.FTZ R16, R132, R148 ;  /* 0x0000009484107220 */ /* 0x000fe20000410000 */
[--C-:B------:R-:W-:Y:S01]  /*8330*/  HSET2.LE.AND R183, R183, R185.reuse, PT ;  /* 0x000000b9b7b77233 */ /* 0x100fe20003803000 */
[C---:B------:R-:W-:Y:S01]  /*8340*/  FMUL.FTZ R44, R2.reuse, R44 ;  /* 0x0000002c022c7220 */ /* 0x040fe20000410000 */
[--C-:B------:R-:W-:Y:S01]  /*8350*/  HSET2.LE.AND R181, R181, R185.reuse, PT ;  /* 0x000000b9b5b57233 */ /* 0x100fe20003803000 */
[----:B------:R-:W-:Y:S01]  /*8360*/  FMUL.FTZ R45, R2, R45 ;  /* 0x0000002d022d7220 */ /* 0x000fe20000410000 */
[----:B---3--:R-:W-:Y:S03]  /*8370*/  F2FP.BF16.F32.PACK_AB R4, R200, R201 ;  /* 0x000000c9c804723e */ /* 0x008fe600000010ff */
[----:B------:R-:W3:Y:S01]  /*8380*/  MUFU.EX2 R192, R15 ;  /* 0x0000000f00c07308 */ /* 0x000ee20000000800 */
[C---:B-1----:R-:W-:Y:S01]  /*8390*/  FMUL.FTZ R10, R0.reuse, R142 ;  /* 0x0000008e000a7220 */ /* 0x042fe20000410000 */
[----:B------:R-:W-:Y:S01]  /*83a0*/  FMUL.FTZ R11, R0, R143 ;  /* 0x0000008f000b7220 */ /* 0x000fe20000410000 */
[----:B------:R-:W-:Y:S01]  /*83b0*/  F2FP.BF16.F32.PACK_AB R5, R197, R199 ;  /* 0x000000c7c505723e */ /* 0x000fe200000010ff */
[----:B------:R-:W1:Y:S01]  /*83c0*/  LDSM.16.MT88.4 R140, [R211+0xa000] ;  /* 0x00a00000d38c783b */ /* 0x000e620000004200 */
[----:B------:R-:W-:Y:S01]  /*83d0*/  LOP3.LUT R181, R181, R4, RZ, 0xc0, !PT ;  /* 0x00000004b5b57212 */ /* 0x000fe200078ec0ff */
[----:B------:R-:W-:Y:S01]  /*83e0*/  FMUL.FTZ R4, R132, R144 ;  /* 0x0000009084047220 */ /* 0x000fe20000410000 */
[----:B------:R-:W-:Y:S01]  /*83f0*/  LOP3.LUT R182, R182, R5, RZ, 0xc0, !PT ;  /* 0x00000005b6b67212 */ /* 0x000fe200078ec0ff */
[----:B------:R-:W-:Y:S01]  /*8400*/  FMUL.FTZ R5, R132, R145 ;  /* 0x0000009184057220 */ /* 0x000fe20000410000 */
[C---:B----4-:R-:W-:Y:S01]  /*8410*/  FMUL.FTZ R14, R0.reuse, R154 ;  /* 0x0000009a000e7220 */ /* 0x050fe20000410000 */
[C---:B------:R-:W-:Y:S01]  /*8420*/  FMUL.FTZ R42, R0.reuse, R42 ;  /* 0x0000002a002a7220 */ /* 0x040fe20000410000 */
[C---:B------:R-:W-:Y:S01]  /*8430*/  FMUL.FTZ R43, R0.reuse, R43 ;  /* 0x0000002b002b7220 */ /* 0x040fe20000410000 */
[C---:B------:R-:W-:Y:S01]  /*8440*/  FMUL.FTZ R46, R0.reuse, R46 ;  /* 0x0000002e002e7220 */ /* 0x040fe20000410000 */
[----:B------:R-:W-:Y:S01]  /*8450*/  FMUL.FTZ R47, R0, R47 ;  /* 0x0000002f002f7220 */ /* 0x000fe20000410000 */
[C---:B------:R-:W-:Y:S01]  /*8460*/  FMUL.FTZ R60, R2.reuse, R60 ;  /* 0x0000003c023c7220 */ /* 0x040fe20000410000 */
[----:B------:R-:W-:Y:S01]  /*8470*/  FMUL.FTZ R61, R2, R61 ;  /* 0x0000003d023d7220 */ /* 0x000fe20000410000 */
[----:B------:R-:W-:Y:S01]  /*8480*/  FMUL.FTZ R62, R0, R62 ;  /* 0x0000003e003e7220 */ /* 0x000fe20000410000 */
[----:B---3--:R-:W-:Y:S01]  /*8490*/  F2FP.BF16.F32.PACK_AB R6, R192, R195 ;  /* 0x000000c3c006723e */ /* 0x008fe200000010ff */
[C---:B------:R-:W-:Y:S01]  /*84a0*/  FMUL.FTZ R15, R0.reuse, R155 ;  /* 0x0000009b000f7220 */ /* 0x040fe20000410000 */
[----:B------:R-:W-:Y:S01]  /*84b0*/  FMUL.FTZ R63, R0, R63 ;  /* 0x0000003f003f7220 */ /* 0x000fe20000410000 */
[--C-:B------:R-:W-:Y:S01]  /*84c0*/  LOP3.LUT R148, R193, R194, R241.reuse, 0x96, !PT ;  /* 0x000000c2c1947212 */ /* 0x100fe200078e96f1 */
[----:B------:R-:W-:Y:S01]  /*84d0*/  FMUL.FTZ R76, R2, R76 ;  /* 0x0000004c024c7220 */ /* 0x000fe20000410000 */
[----:B------:R-:W-:Y:S01]  /*84e0*/  LOP3.LUT R183, R183, R6, RZ, 0xc0, !PT ;  /* 0x00000006b7b77212 */ /* 0x000fe200078ec0ff */
[----:B------:R-:W-:Y:S01]  /*84f0*/  FMUL.FTZ R6, R3, R146 ;  /* 0x0000009203067220 */ /* 0x000fe20000410000 */
[----:B------:R-:W-:Y:S01]  /*8500*/  IADD3 R137, R225, 0x646e171e, RZ ;  /* 0x646e171ee1897810 */ /* 0x000fe20007ffe0ff */
[----:B------:R-:W3:Y:S01]  /*8510*/  LDSM.16.MT88.4 R144, [R214+0xa000] ;  /* 0x00a00000d690783b */ /* 0x000ee20000004200 */
[----:B------:R-:W-:Y:S04]  /*8520*/  IMAD.WIDE.U32 R148, R148, -0x2daee0ad, RZ ;  /* 0xd2511f5394947825 */ /* 0x000fe800078e00ff */
[----:B------:R-:W-:Y:S01]  /*8530*/  FMUL.FTZ R77, R2, R77 ;  /* 0x0000004d024d7220 */ /* 0x000fe20000410000 */
[C---:B------:R-:W-:Y:S01]  /*8540*/  FMUL.FTZ R78, R0.reuse, R78 ;  /* 0x0000004e004e7220 */ /* 0x040fe20000410000 */
[-C--:B--2---:R-:W-:Y:S05]  /*8550*/  HMMA.16816.F32.BF16 R4, R172, R176.reuse, R4 ;  /* 0x000000b0ac04723c */ /* 0x084fea0000041804 */
[----:B------:R-:W-:Y:S01]  /*8560*/  FMUL.FTZ R79, R0, R79 ;  /* 0x0000004f004f7220 */ /* 0x000fe20000410000 */
[C---:B------:R-:W-:Y:S05]  /*8570*/  HMMA.16816.F32.BF16 R8, R180.reuse, R176, R8 ;  /* 0x000000b0b408723c */ /* 0x040fea0000041808 */
[C---:B------:R-:W-:Y:S01]  /*8580*/  FMUL.FTZ R84, R2.reuse, R84 ;  /* 0x0000005402547220 */ /* 0x040fe20000410000 */
[-C--:B------:R-:W-:Y:S05]  /*8590*/  HMMA.16816.F32.BF16 R12, R180, R178.reuse, R12 ;  /* 0x000000b2b40c723c */ /* 0x080fea000004180c */
[----:B------:R-:W-:Y:S01]  /*85a0*/  FMUL.FTZ R85, R2, R85 ;  /* 0x0000005502557220 */ /* 0x000fe20000410000 */
[C---:B------:R-:W-:Y:S05]  /*85b0*/  HMMA.16816.F32.BF16 R16, R172.reuse, R178, R16 ;  /* 0x000000b2ac10723c */ /* 0x040fea0000041810 */
[C---:B------:R-:W-:Y:S01]  /*85c0*/  FMUL.FTZ R86, R0.reuse, R86 ;  /* 0x0000005600567220 */ /* 0x040fe20000410000 */
[-C--:B-1----:R-:W-:Y:S05]  /*85d0*/  HMMA.16816.F32.BF16 R36, R172, R140.reuse, R36 ;  /* 0x0000008cac24723c */ /* 0x082fea0000041824 */
[----:B------:R-:W-:Y:S01]  /*85e0*/  FMUL.FTZ R87, R0, R87 ;  /* 0x0000005700577220 */ /* 0x000fe20000410000 */
[C---:B------:R-:W-:Y:S05]  /*85f0*/  HMMA.16816.F32.BF16 R40, R180.reuse, R140, R40 ;  /* 0x0000008cb428723c */ /* 0x040fea0000041828 */
[C---:B------:R-:W-:Y:S01]  /*8600*/  FMUL.FTZ R96, R2.reuse, R96 ;  /* 0x0000006002607220 */ /* 0x040fe20000410000 */
[-C--:B------:R-:W-:Y:S05]  /*8610*/  HMMA.16816.F32.BF16 R44, R180, R142.reuse, R44 ;  /* 0x0000008eb42c723c */ /* 0x080fea000004182c */
[C---:B------:R-:W-:Y:S01]  /*8620*/  FMUL.FTZ R97, R2.reuse, R97 ;  /* 0x0000006102617220 */ /* 0x040fe20000410000 */
[C---:B------:R-:W-:Y:S01]  /*8630*/  HMMA.16816.F32.BF16 R48, R172.reuse, R142, R48 ;  /* 0x0000008eac30723c */ /* 0x040fe20000041830 */
[----:B------:R-:W1:Y:S04]  /*8640*/  LDSM.16.MT88.4 R140, [R213+0xa000] ;  /* 0x00a00000d58c783b */ /* 0x000e680000004200 */
[C---:B------:R-:W-:Y:S01]  /*8650*/  FMUL.FTZ R56, R2.reuse, R56 ;  /* 0x0000003802387220 */ /* 0x040fe20000410000 */
[-C--:B---3--:R-:W-:Y:S05]  /*8660*/  HMMA.16816.F32.BF16 R52, R172, R144.reuse, R52 ;  /* 0x00000090ac34723c */ /* 0x088fea0000041834 */
[----:B------:R-:W-:Y:S01]  /*8670*/  FMUL.FTZ R57, R2, R57 ;  /* 0x0000003902397220 */ /* 0x000fe20000410000 */
[C---:B------:R-:W-:Y:S01]  /*8680*/  FMUL.FTZ R58, R0.reuse, R58 ;  /* 0x0000003a003a7220 */ /* 0x040fe20000410000 */
[C---:B------:R-:W-:Y:S01]  /*8690*/  FMUL.FTZ R59, R0.reuse, R59 ;  /* 0x0000003b003b7220 */ /* 0x040fe20000410000 */
[----:B------:R-:W-:Y:S03]  /*86a0*/  LOP3.LUT R138, R191, R184, R241, 0x96, !PT ;  /* 0x000000b8bf8a7212 */ /* 0x000fe600078e96f1 */
[C---:B------:R-:W-:Y:S01]  /*86b0*/  FMUL.FTZ R98, R0.reuse, R98 ;  /* 0x0000006200627220 */ /* 0x040fe20000410000 */
[----:B------:R-:W-:Y:S01]  /*86c0*/  FMUL.FTZ R99, R0, R99 ;  /* 0x0000006300637220 */ /* 0x000fe20000410000 */
[----:B------:R-:W-:Y:S01]  /*86d0*/  IMAD.WIDE.U32 R138, R138, -0x2daee0ad, RZ ;  /* 0xd2511f538a8a7825 */ /* 0x000fe200078e00ff */
[C---:B------:R-:W-:Y:S04]  /*86e0*/  HMMA.16816.F32.BF16 R56, R180.reuse, R144, R56 ;  /* 0x00000090b438723c */ /* 0x040fe80000041838 */
[----:B------:R-:W-:Y:S01]  /*86f0*/  LOP3.LUT R150, R139, R196, R137, 0x96, !PT ;  /* 0x000000c48b967212 */ /* 0x000fe200078e9689 */
[----:B------:R-:W-:Y:S01]  /*8700*/  FMUL.FTZ R100, R2, R100 ;  /* 0x0000006402647220 */ /* 0x000fe20000410000 */
[-C--:B------:R-:W-:Y:S05]  /*8710*/  HMMA.16816.F32.BF16 R60, R180, R146.reuse, R60 ;  /* 0x00000092b43c723c */ /* 0x080fea000004183c */
[--C-:B------:R-:W-:Y:S01]  /*8720*/  SHF.R.U32.HI R151, RZ, 0x10, R138.reuse ;  /* 0x00000010ff977819 */ /* 0x100fe2000001168a */
[C---:B------:R-:W-:Y:S05]  /*8730*/  HMMA.16816.F32.BF16 R64, R172.reuse, R146, R64 ;  /* 0x00000092ac40723c */ /* 0x040fea0000041840 */
[----:B------:R-:W-:Y:S01]  /*8740*/  LOP3.LUT R139, R138, 0xffff, RZ, 0xc0, !PT ;  /* 0x0000ffff8a8b7812 */ /* 0x000fe200078ec0ff */
[----:B------:R-:W-:Y:S01]  /*8750*/  FMUL.FTZ R72, R2, R72 ;  /* 0x0000004802487220 */ /* 0x000fe20000410000 */
[----:B------:R-:W-:Y:S01]  /*8760*/  LOP3.LUT R153, R138, 0xff, RZ, 0xc0, !PT ;  /* 0x000000ff8a997812 */ /* 0x000fe200078ec0ff */
[----:B------:R-:W-:Y:S01]  /*8770*/  FMUL.FTZ R73, R2, R73 ;  /* 0x0000004902497220 */ /* 0x000fe20000410000 */
[-C--:B-1----:R-:W-:Y:S03]  /*8780*/  HMMA.16816.F32.BF16 R68, R172, R140.reuse, R68 ;  /* 0x0000008cac44723c */ /* 0x082fe60000041844 */
[----:B------:R-:W-:Y:S01]  /*8790*/  SHF.R.U32.HI R152, RZ, 0x18, R138 ;  /* 0x00000018ff987819 */ /* 0x000fe2000001168a */
[C---:B------:R-:W-:Y:S01]  /*87a0*/  FMUL.FTZ R74, R0.reuse, R74 ;  /* 0x0000004a004a7220 */ /* 0x040fe20000410000 */
[----:B------:R-:W-:Y:S01]  /*87b0*/  SHF.R.U32.HI R145, RZ, 0x8, R139 ;  /* 0x00000008ff917819 */ /* 0x000fe2000001168b */
[----:B------:R-:W-:Y:S01]  /*87c0*/  FMUL.FTZ R75, R0, R75 ;  /* 0x0000004b004b7220 */ /* 0x000fe20000410000 */
[----:B------:R-:W-:Y:S01]  /*87d0*/  LOP3.LUT R144, R151, 0xff, RZ, 0xc0, !PT ;  /* 0x000000ff97907812 */ /* 0x000fe200078ec0ff */
[----:B------:R-:W-:Y:S03]  /*87e0*/  FMUL.FTZ R101, R2, R101 ;  /* 0x0000006502657220 */ /* 0x000fe60000410000 */
[----:B------:R-:W-:Y:S01]  /*87f0*/  LOP3.LUT R137, R149, R198, R137, 0x96, !PT ;  /* 0x000000c695897212 */ /* 0x000fe200078e9689 */
[C---:B------:R-:W-:Y:S01]  /*8800*/  FMUL.FTZ R102, R0.reuse, R102 ;  /* 0x0000006600667220 */ /* 0x040fe20000410000 */
[C---:B------:R-:W-:Y:S04]  /*8810*/  HMMA.16816.F32.BF16 R72, R180.reuse, R140, R72 ;  /* 0x0000008cb448723c */ /* 0x040fe80000041848 */
[----:B------:R-:W-:Y:S01]  /*8820*/  PRMT R176, R153, 0x5410, R145 ;  /* 0x0000541099b07816 */ /* 0x000fe20000000091 */
[----:B------:R-:W-:Y:S01]  /*8830*/  FMUL.FTZ R103, R0, R103 ;  /* 0x0000006700677220 */ /* 0x000fe20000410000 */
[-C--:B------:R-:W-:Y:S05]  /*8840*/  HMMA.16816.F32.BF16 R76, R180, R142.reuse, R76 ;  /* 0x0000008eb44c723c */ /* 0x080fea000004184c */
[----:B------:R-:W-:Y:S01]  /*8850*/  PRMT R155, R144, 0x5410, R152 ;  /* 0x00005410909b7816 */ /* 0x000fe20000000098 */
[C---:B------:R-:W-:Y:S05]  /*8860*/  HMMA.16816.F32.BF16 R80, R172.reuse, R142, R80 ;  /* 0x0000008eac50723c */ /* 0x040fea0000041850 */
[----:B------:R-:W-:Y:S01]  /*8870*/  SHF.R.U32.HI R145, RZ, 0x10, R137 ;  /* 0x00000010ff917819 */ /* 0x000fe20000011689 */
[----:B------:R-:W-:Y:S01]  /*8880*/  FFMA.FTZ R140, R20, UR4, -R186 ;  /* 0x00000004148c7c23 */ /* 0x000fe200080108ba */
[----:B------:R-:W-:Y:S01]  /*8890*/  LOP3.LUT R144, R137, 0xffff, RZ, 0xc0, !PT ;  /* 0x0000ffff89907812 */ /* 0x000fe200078ec0ff */
[----:B------:R-:W-:Y:S02]  /*88a0*/  FFMA.FTZ R20, R35, UR4, -R187 ;  /* 0x0000000423147c23 */ /* 0x000fe400080108bb */
[----:B------:R-:W-:Y:S01]  /*88b0*/  MUFU.EX2 R196, R140 ;  /* 0x0000008c00c47308 */ /* 0x000fe20000000800 */
[----:B------:R-:W-:Y:S01]  /*88c0*/  SHF.R.U32.HI R146, RZ, 0x18, R137 ;  /* 0x00000018ff927819 */ /* 0x000fe20000011689 */
[--C-:B------:R-:W-:Y:S01]  /*88d0*/  FFMA.FTZ R141, R22, UR4, -R187.reuse ;  /* 0x00000004168d7c23 */ /* 0x100fe200080108bb */
[----:B------:R-:W-:Y:S01]  /*88e0*/  LOP3.LUT R154, R137, 0xff, RZ, 0xc0, !PT ;  /* 0x000000ff899a7812 */ /* 0x000fe200078ec0ff */
[----:B------:R-:W-:Y:S01]  /*88f0*/  FMUL.FTZ R35, R3, R163 ;  /* 0x000000a303237220 */ /* 0x000fe20000410000 */
[----:B------:R-:W-:Y:S01]  /*8900*/  SHF.R.U32.HI R144, RZ, 0x8, R144 ;  /* 0x00000008ff907819 */ /* 0x000fe20000011690 */
[----:B------:R-:W-:Y:S01]  /*8910*/  FFMA.FTZ R186, R21, UR4, -R186 ;  /* 0x0000000415ba7c23 */ /* 0x000fe200080108ba */
[----:B------:R-:W-:Y:S03]  /*8920*/  LOP3.LUT R137, R145, 0xff, RZ, 0xc0, !PT ;  /* 0x000000ff91897812 */ /* 0x000fe600078ec0ff */
[----:B------:R1:W2:Y:S01]  /*8930*/  MUFU.EX2 R198, R20 ;  /* 0x0000001400c67308 */ /* 0x0002a20000000800 */
[----:B------:R-:W-:Y:S01]  /*8940*/  PRMT R154, R154, 0x5410, R144 ;  /* 0x000054109a9a7816 */ /* 0x000fe20000000090 */
[----:B------:R-:W-:Y:S01]  /*8950*/  FFMA.FTZ R187, R23, UR4, -R187 ;  /* 0x0000000417bb7c23 */ /* 0x000fe200080108bb */
[----:B------:R-:W-:Y:S01]  /*8960*/  PRMT R153, R137, 0x5410, R146 ;  /* 0x0000541089997816 */ /* 0x000fe20000000092 */
[----:B------:R-:W-:Y:S01]  /*8970*/  FMUL.FTZ R22, R0, R158 ;  /* 0x0000009e00167220 */ /* 0x000fe20000410000 */
[C---:B------:R-:W-:Y:S01]  /*8980*/  LOP3.LUT R138, R148.reuse, 0xffff, RZ, 0xc0, !PT ;  /* 0x0000ffff948a7812 */ /* 0x040fe200078ec0ff */
[----:B------:R-:W3:Y:S01]  /*8990*/  LDSM.16.MT88.4 R144, [R209+0xb000] ;  /* 0x00b00000d190783b */ /* 0x000ee20000004200 */
[----:B------:R-:W-:Y:S03]  /*89a0*/  LOP3.LUT R149, R148, 0xff, RZ, 0xc0, !PT ;  /* 0x000000ff94957812 */ /* 0x000fe600078ec0ff */
[----:B------:R4:W-:Y:S01]  /*89b0*/  MUFU.EX2 R193, R141 ;  /* 0x0000008d00c17308 */ /* 0x0009e20000000800 */
[----:B------:R-:W-:Y:S01]  /*89c0*/  SHF.R.U32.HI R139, RZ, 0x8, R138 ;  /* 0x00000008ff8b7819 */ /* 0x000fe2000001168a */
[----:B------:R-:W-:Y:S01]  /*89d0*/  FMUL.FTZ R23, R0, R159 ;  /* 0x0000009f00177220 */ /* 0x000fe20000410000 */
[--C-:B------:R-:W-:Y:S01]  /*89e0*/  SHF.R.U32.HI R138, RZ, 0x10, R148.reuse ;  /* 0x00000010ff8a7819 */ /* 0x100fe20000011694 */
[----:B------:R-:W-:Y:S01]  /*89f0*/  FMUL.FTZ R21, R2, R157 ;  /* 0x0000009d02157220 */ /* 0x000fe20000410000 */
[----:B------:R-:W-:Y:S01]  /*8a00*/  SHF.R.U32.HI R151, RZ, 0x18, R148 ;  /* 0x00000018ff977819 */ /* 0x000fe20000011694 */
[----:B------:R-:W-:Y:S01]  /*8a10*/  LDSM.16.MT88.4 R160, [R214+0xa800] ;  /* 0x00a80000d6a0783b */ /* 0x000fe20000004200 */
[----:B------:R-:W-:Y:S01]  /*8a20*/  LOP3.LUT R184, R138, 0xff, RZ, 0xc0, !PT ;  /* 0x000000ff8ab87812 */ /* 0x000fe200078ec0ff */
[----:B------:R-:W-:Y:S01]  /*8a30*/  FFMA.FTZ R157, R30, UR4, -R189 ;  /* 0x000000041e9d7c23 */ /* 0x000fe200080108bd */
[----:B------:R-:W-:Y:S01]  /*8a40*/  LOP3.LUT R138, R150, 0xffff, RZ, 0xc0, !PT ;  /* 0x0000ffff968a7812 */ /* 0x000fe200078ec0ff */
[----:B-1----:R-:W-:Y:S01]  /*8a50*/  FMUL.FTZ R20, R2, R156 ;  /* 0x0000009c02147220 */ /* 0x002fe20000410000 */
[----:B------:R-:W-:Y:S01]  /*8a60*/  PRMT R149, R149, 0x5410, R139 ;  /* 0x0000541095957816 */ /* 0x000fe2000000008b */
[----:B------:R-:W-:Y:S01]  /*8a70*/  FFMA.FTZ R156, R28, UR4, -R188 ;  /* 0x000000041c9c7c23 */ /* 0x000fe200080108bc */
[----:B------:R-:W-:Y:S01]  /*8a80*/  SHF.R.U32.HI R139, RZ, 0x10, R150 ;  /* 0x00000010ff8b7819 */ /* 0x000fe20000011696 */
[C---:B------:R-:W-:Y:S01]  /*8a90*/  FMUL.FTZ R106, R3.reuse, R106 ;  /* 0x0000006a036a7220 */ /* 0x040fe20000410000 */
[----:B------:R-:W-:Y:S01]  /*8aa0*/  LOP3.LUT R148, R150, 0xff, RZ, 0xc0, !PT ;  /* 0x000000ff96947812 */ /* 0x000fe200078ec0ff */
[----:B------:R-:W-:Y:S01]  /*8ab0*/  FMUL.FTZ R107, R3, R107 ;  /* 0x0000006b036b7220 */ /* 0x000fe20000410000 */
[----:B------:R-:W-:Y:S01]  /*8ac0*/  SHF.R.U32.HI R138, RZ, 0x8, R138 ;  /* 0x00000008ff8a7819 */ /* 0x000fe2000001168a */
[----:B----4-:R-:W-:Y:S01]  /*8ad0*/  LDSM.16.MT88.4 R140, [R214+0xb000] ;  /* 0x00b00000d68c783b */ /* 0x010fe20000004200 */
[----:B------:R-:W-:Y:S01]  /*8ae0*/  SHF.R.U32.HI R152, RZ, 0x18, R150 ;  /* 0x00000018ff987819 */ /* 0x000fe20000011696 */
[----:B------:R-:W1:Y:S01]  /*8af0*/  MUFU.EX2 R194, R186 ;  /* 0x000000ba00c27308 */ /* 0x000e620000000800 */
[----:B------:R-:W-:Y:S01]  /*8b00*/  PRMT R148, R148, 0x5410, R138 ;  /* 0x0000541094947816 */ /* 0x000fe2000000008a */
[C---:B------:R-:W-:Y:S01]  /*8b10*/  FMUL.FTZ R112, R132.reuse, R112 ;  /* 0x0000007084707220 */ /* 0x040fe20000410000 */
[----:B------:R-:W-:Y:S01]  /*8b20*/  LOP3.LUT R139, R139, 0xff, RZ, 0xc0, !PT ;  /* 0x000000ff8b8b7812 */ /* 0x000fe200078ec0ff */
[----:B------:R-:W-:Y:S01]  /*8b30*/  FMUL.FTZ R113, R132, R113 ;  /* 0x0000007184717220 */ /* 0x000fe20000410000 */
[--C-:B------:R-:W-:Y:S01]  /*8b40*/  HSET2.LE.AND R138, R155, R185.reuse, PT ;  /* 0x000000b99b8a7233 */ /* 0x100fe20003803000 */
[----:B------:R-:W-:Y:S01]  /*8b50*/  FMUL.FTZ R114, R3, R114 ;  /* 0x0000007203727220 */ /* 0x000fe20000410000 */
[----:B------:R-:W-:Y:S01]  /*8b60*/  PRMT R152, R139, 0x5410, R152 ;  /* 0x000054108b987816 */ /* 0x000fe20000000098 */
[C---:B------:R-:W-:Y:S01]  /*8b70*/  FMUL.FTZ R115, R3.reuse, R115 ;  /* 0x0000007303737220 */ /* 0x040fe20000410000 */
[----:B------:R-:W-:Y:S01]  /*8b80*/  PRMT R184, R184, 0x5410, R151 ;  /* 0x00005410b8b87816 */ /* 0x000fe20000000097 */
[C---:B------:R-:W-:Y:S01]  /*8b90*/  FMUL.FTZ R116, R132.reuse, R116 ;  /* 0x0000007484747220 */ /* 0x040fe20000410000 */
[--C-:B------:R-:W-:Y:S01]  /*8ba0*/  HSET2.LE.AND R155, R149, R185.reuse, PT ;  /* 0x000000b9959b7233 */ /* 0x100fe20003803000 */
[C---:B------:R-:W-:Y:S01]  /*8bb0*/  FMUL.FTZ R117, R132.reuse, R117 ;  /* 0x0000007584757220 */ /* 0x040fe20000410000 */
[--C-:B------:R-:W-:Y:S01]  /*8bc0*/  HSET2.LE.AND R139, R148, R185.reuse, PT ;  /* 0x000000b9948b7233 */ /* 0x100fe20003803000 */
[C---:B------:R-:W-:Y:S01]  /*8bd0*/  FMUL.FTZ R118, R3.reuse, R118 ;  /* 0x0000007603767220 */ /* 0x040fe20000410000 */
[----:B------:R-:W4:Y:S01]  /*8be0*/  LDSM.16.MT88.4 R148, [R211+0xb000] ;  /* 0x00b00000d394783b */ /* 0x000f220000004200 */
[--C-:B------:R-:W-:Y:S01]  /*8bf0*/  HSET2.LE.AND R152, R152, R185.reuse, PT ;  /* 0x000000b998987233 */ /* 0x100fe20003803000 */
[C---:B------:R-:W-:Y:S01]  /*8c00*/  FMUL.FTZ R119, R3.reuse, R119 ;  /* 0x0000007703777220 */ /* 0x040fe20000410000 */
[-C--:B---3--:R-:W-:Y:S01]  /*8c10*/  HMMA.16816.F32.BF16 R32, R172, R144.reuse, R32 ;  /* 0x00000090ac20723c */ /* 0x088fe20000041820 */
[----:B------:R-:W3:Y:S02]  /*8c20*/  MUFU.EX2 R191, R187 ;  /* 0x000000bb00bf7308 */ /* 0x000ee40000000800 */
[--C-:B------:R-:W-:Y:S01]  /*8c30*/  HSET2.LE.AND R154, R154, R185.reuse, PT ;  /* 0x000000b99a9a7233 */ /* 0x100fe20003803000 */
[C---:B------:R-:W-:Y:S01]  /*8c40*/  FMUL.FTZ R128, R132.reuse, R128 ;  /* 0x0000008084807220 */ /* 0x040fe20000410000 */
[--C-:B------:R-:W-:Y:S01]  /*8c50*/  HSET2.LE.AND R153, R153, R185.reuse, PT ;  /* 0x000000b999997233 */ /* 0x100fe20003803000 */
[C---:B------:R-:W-:Y:S05]  /*8c60*/  HMMA.16816.F32.BF16 R20, R180.reuse, R144, R20 ;  /* 0x00000090b414723c */ /* 0x040fea0000041814 */
[----:B------:R-:W-:Y:S01]  /*8c70*/  FMUL.FTZ R129, R132, R129 ;  /* 0x0000008184817220 */ /* 0x000fe20000410000 */
[-C--:B------:R-:W-:Y:S05]  /*8c80*/  HMMA.16816.F32.BF16 R84, R180, R146.reuse, R84 ;  /* 0x00000092b454723c */ /* 0x080fea0000041854 */
[----:B------:R-:W-:Y:S01]  /*8c90*/  FMUL.FTZ R130, R3, R130 ;  /* 0x0000008203827220 */ /* 0x000fe20000410000 */
[C---:B------:R-:W-:Y:S01]  /*8ca0*/  HMMA.16816.F32.BF16 R88, R172.reuse, R146, R88 ;  /* 0x00000092ac58723c */ /* 0x040fe20000041858 */
[----:B------:R-:W5:Y:S04]  /*8cb0*/  LDSM.16.MT88.4 R144, [R213+0xb000] ;  /* 0x00b00000d590783b */ /* 0x000f680000004200 */
[--C-:B------:R-:W-:Y:S01]  /*8cc0*/  FFMA.FTZ R24, R24, UR4, -R188.reuse ;  /* 0x0000000418187c23 */ /* 0x100fe200080108bc */
[--C-:B------:R-:W-:Y:S01]  /*8cd0*/  FFMA.FTZ R25, R25, UR4, -R188.reuse ;  /* 0x0000000419197c23 */ /* 0x100fe200080108bc */
[--C-:B------:R-:W-:Y:S01]  /*8ce0*/  FFMA.FTZ R26, R26, UR4, -R189.reuse ;  /* 0x000000041a1a7c23 */ /* 0x100fe200080108bd */
[----:B------:R-:W-:Y:S01]  /*8cf0*/  FMUL.FTZ R131, R3, R131 ;  /* 0x0000008303837220 */ /* 0x000fe20000410000 */
[----:B------:R1:W-:Y:S02]  /*8d00*/  MUFU.EX2 R187, R24 ;  /* 0x0000001800bb7308 */ /* 0x0003e40000000800 */
[--C-:B------:R-:W-:Y:S01]  /*8d10*/  HSET2.LE.AND R137, R176, R185.reuse, PT ;  /* 0x000000b9b0897233 */ /* 0x100fe20003803000 */
[----:B------:R-:W-:Y:S01]  /*8d20*/  FMUL.FTZ R28, R2, R164 ;  /* 0x000000a4021c7220 */ /* 0x000fe20000410000 */
[----:B------:R-:W-:Y:S01]  /*8d30*/  HSET2.LE.AND R184, R184, R185, PT ;  /* 0x000000b9b8b87233 */ /* 0x000fe20003803000 */
[----:B------:R-:W-:Y:S01]  /*8d40*/  FMUL.FTZ R30, R0, R166 ;  /* 0x000000a6001e7220 */ /* 0x000fe20000410000 */
[C---:B------:R-:W-:Y:S01]  /*8d50*/  FMUL.FTZ R108, R2.reuse, R108 ;  /* 0x0000006c026c7220 */ /* 0x040fe20000410000 */
[----:B------:R-:W-:Y:S03]  /*8d60*/  FMUL.FTZ R109, R2, R109 ;  /* 0x0000006d026d7220 */ /* 0x000fe60000410000 */
[----:B------:R3:W5:Y:S01]  /*8d70*/  MUFU.EX2 R190, R25 ;  /* 0x0000001900be7308 */ /* 0x0007620000000800 */
[C---:B------:R-:W-:Y:S01]  /*8d80*/  FMUL.FTZ R110, R0.reuse, R110 ;  /* 0x0000006e006e7220 */ /* 0x040fe20000410000 */
[-C--:B----4-:R-:W-:Y:S03]  /*8d90*/  HMMA.16816.F32.BF16 R92, R172, R148.reuse, R92 ;  /* 0x00000094ac5c723c */ /* 0x090fe6000004185c */
[----:B------:R-:W-:Y:S01]  /*8da0*/  FMUL.FTZ R111, R0, R111 ;  /* 0x0000006f006f7220 */ /* 0x000fe20000410000 */
[----:B--2---:R-:W-:Y:S01]  /*8db0*/  F2FP.BF16.F32.PACK_AB R179, R198, R204 ;  /* 0x000000ccc6b3723e */ /* 0x004fe200000010ff */
[----:B------:R-:W-:Y:S01]  /*8dc0*/  FMUL.FTZ R120, R2, R120 ;  /* 0x0000007802787220 */ /* 0x000fe20000410000 */
[C---:B------:R-:W-:Y:S02]  /*8dd0*/  HMMA.16816.F32.BF16 R96, R180.reuse, R148, R96 ;  /* 0x00000094b460723c */ /* 0x040fe40000041860 */
[----:B------:R2:W-:Y:S03]  /*8de0*/  MUFU.EX2 R185, R26 ;  /* 0x0000001a00b97308 */ /* 0x0005e60000000800 */
[C---:B-1----:R-:W-:Y:S01]  /*8df0*/  FMUL.FTZ R24, R132.reuse, R168 ;  /* 0x000000a884187220 */ /* 0x042fe20000410000 */
[-C--:B------:R-:W-:Y:S05]  /*8e00*/  HMMA.16816.F32.BF16 R100, R180, R150.reuse, R100 ;  /* 0x00000096b464723c */ /* 0x080fea0000041864 */
[--C-:B------:R-:W-:Y:S01]  /*8e10*/  FFMA.FTZ R148, R27, UR4, -R189.reuse ;  /* 0x000000041b947c23 */ /* 0x100fe200080108bd */
[C---:B------:R-:W-:Y:S03]  /*8e20*/  HMMA.16816.F32.BF16 R104, R172.reuse, R150, R104 ;  /* 0x00000096ac68723c */ /* 0x040fe60000041868 */
[----:B------:R1:W4:Y:S02]  /*8e30*/  MUFU.EX2 R186, R148 ;  /* 0x0000009400ba7308 */ /* 0x0003240000000800 */
[----:B---3--:R-:W-:Y:S01]  /*8e40*/  FMUL.FTZ R25, R132, R169 ;  /* 0x000000a984197220 */ /* 0x008fe20000410000 */
[C---:B--2---:R-:W-:Y:S01]  /*8e50*/  FMUL.FTZ R26, R3.reuse, R170 ;  /* 0x000000aa031a7220 */ /* 0x044fe20000410000 */
[----:B------:R-:W-:Y:S01]  /*8e60*/  FMUL.FTZ R27, R3, R171 ;  /* 0x000000ab031b7220 */ /* 0x000fe20000410000 */
[----:B------:R-:W-:Y:S03]  /*8e70*/  FFMA.FTZ R188, R29, UR4, -R188 ;  /* 0x000000041dbc7c23 */ /* 0x000fe600080108bc */
[----:B------:R-:W-:Y:S01]  /*8e80*/  FFMA.FTZ R189, R31, UR4, -R189 ;  /* 0x000000041fbd7c23 */ /* 0x000fe200080108bd */
[----:B------:R-:W-:Y:S01]  /*8e90*/  FMUL.FTZ R29, R2, R165 ;  /* 0x000000a5021d7220 */ /* 0x000fe20000410000 */
[----:B------:R-:W-:Y:S01]  /*8ea0*/  FMUL.FTZ R31, R0, R167 ;  /* 0x000000a7001f7220 */ /* 0x000fe20000410000 */
[-C--:B------:R-:W-:Y:S01]  /*8eb0*/  HMMA.16816.F32.BF16 R24, R172, R140.reuse, R24 ;  /* 0x0000008cac18723c */ /* 0x080fe20000041818 */
[----:B------:R-:W-:Y:S02]  /*8ec0*/  MUFU.EX2 R188, R188 ;  /* 0x000000bc00bc7308 */ /* 0x000fe40000000800 */
[----:B------:R-:W-:Y:S01]  /*8ed0*/  LOP3.LUT R179, R138, R179, RZ, 0xc0, !PT ;  /* 0x000000b38ab37212 */ /* 0x000fe200078ec0ff */
[----:B------:R-:W-:Y:S01]  /*8ee0*/  FMUL.FTZ R121, R2, R121 ;  /* 0x0000007902797220 */ /* 0x000fe20000410000 */
[----:B------:R-:W-:Y:S01]  /*8ef0*/  F2FP.BF16.F32.PACK_AB R176, R194, R196 ;  /* 0x000000c4c2b0723e */ /* 0x000fe200000010ff */
[C---:B------:R-:W-:Y:S01]  /*8f00*/  HMMA.16816.F32.BF16 R28, R180.reuse, R140, R28 ;  /* 0x0000008cb41c723c */ /* 0x040fe2000004181c */
[----:B-1----:R-:W1:Y:S04]  /*8f10*/  LDSM.16.MT88.4 R148, [R209+0xa800] ;  /* 0x00a80000d194783b */ /* 0x002e680000004200 */
[----:B------:R-:W-:Y:S01]  /*8f20*/  MUFU.EX2 R138, R157 ;  /* 0x0000009d008a7308 */ /* 0x000fe20000000800 */
[----:B------:R-:W-:Y:S01]  /*8f30*/  LOP3.LUT R176, R139, R176, RZ, 0xc0, !PT ;  /* 0x000000b08bb07212 */ /* 0x000fe200078ec0ff */
[-C--:B------:R-:W-:Y:S08]  /*8f40*/  HMMA.16816.F32.BF16 R108, R180, R142.reuse, R108 ;  /* 0x0000008eb46c723c */ /* 0x080ff0000004186c */
[----:B------:R2:W3:Y:S01]  /*8f50*/  MUFU.EX2 R139, R156 ;  /* 0x0000009c008b7308 */ /* 0x0004e20000000800 */
[C---:B------:R-:W-:Y:S04]  /*8f60*/  HMMA.16816.F32.BF16 R112, R172.reuse, R142, R112 ;  /* 0x0000008eac70723c */ /* 0x040fe80000041870 */
[C---:B------:R-:W-:Y:S02]  /*8f70*/  FMUL.FTZ R122, R0.reuse, R122 ;  /* 0x0000007a007a7220 */ /* 0x040fe40000410000 */
[-C--:B-----5:R-:W-:Y:S03]  /*8f80*/  HMMA.16816.F32.BF16 R116, R172, R144.reuse, R116 ;  /* 0x00000090ac74723c */ /* 0x0a0fe60000041874 */
[----:B------:R-:W5:Y:S02]  /*8f90*/  MUFU.EX2 R189, R189 ;  /* 0x000000bd00bd7308 */ /* 0x000f640000000800 */
[----:B------:R-:W-:Y:S01]  /*8fa0*/  FMUL.FTZ R123, R0, R123 ;  /* 0x0000007b007b7220 */ /* 0x000fe20000410000 */
[C---:B------:R-:W-:Y:S01]  /*8fb0*/  FMUL.FTZ R124, R2.reuse, R124 ;  /* 0x0000007c027c7220 */ /* 0x040fe20000410000 */
[----:B------:R-:W-:Y:S01]  /*8fc0*/  FMUL.FTZ R125, R2, R125 ;  /* 0x0000007d027d7220 */ /* 0x000fe20000410000 */
[C---:B------:R-:W-:Y:S01]  /*8fd0*/  FMUL.FTZ R126, R0.reuse, R126 ;  /* 0x0000007e007e7220 */ /* 0x040fe20000410000 */
[----:B--2---:R-:W2:Y:S02]  /*8fe0*/  LDSM.16.MT88.4 R156, [R211+0xa800] ;  /* 0x00a80000d39c783b */ /* 0x004ea40000004200 */
[----:B------:R-:W-:Y:S01]  /*8ff0*/  FMUL.FTZ R127, R0, R127 ;  /* 0x0000007f007f7220 */ /* 0x000fe20000410000 */
[C---:B------:R-:W-:Y:S04]  /*9000*/  HMMA.16816.F32.BF16 R120, R180.reuse, R144, R120 ;  /* 0x00000090b478723c */ /* 0x040fe80000041878 */
[----:B------:R-:W-:Y:S01]  /*9010*/  F2FP.BF16.F32.PACK_AB R178, R206, R205 ;  /* 0x000000cdceb2723e */ /* 0x000fe200000010ff */
[----:B------:R-:W-:Y:S01]  /*9020*/  FFMA.FTZ R132, R132, R236, R232 ;  /* 0x000000ec84847223 */ /* 0x000fe200000100e8 */
[-C--:B------:R-:W-:Y:S05]  /*9030*/  HMMA.16816.F32.BF16 R124, R180, R146.reuse, R124 ;  /* 0x00000092b47c723c */ /* 0x080fea000004187c */
[----:B------:R-:W-:Y:S01]  /*9040*/  F2FP.BF16.F32.PACK_AB R177, R191, R193 ;  /* 0x000000c1bfb1723e */ /* 0x000fe200000010ff */
[----:B------:R-:W-:Y:S01]  /*9050*/  HMMA.16816.F32.BF16 R128, R172, R146, R128 ;  /* 0x00000092ac80723c */ /* 0x000fe20000041880 */
[----:B------:R-:W-:Y:S04]  /*9060*/  LDSM.16.MT88.4 R172, [R213+0xb800] ;  /* 0x00b80000d5ac783b */ /* 0x000fe80000004200 */
[----:B------:R-:W-:Y:S01]  /*9070*/  LOP3.LUT R178, R137, R178, RZ, 0xc0, !PT ;  /* 0x000000b289b27212 */ /* 0x000fe200078ec0ff */
[----:B------:R-:W-:Y:S01]  /*9080*/  FFMA.FTZ R3, R3, R235, R230 ;  /* 0x000000eb03037223 */ /* 0x000fe200000100e6 */
[----:B------:R-:W-:Y:S01]  /*9090*/  LOP3.LUT R177, R152, R177, RZ, 0xc0, !PT ;  /* 0x000000b198b17212 */ /* 0x000fe200078ec0ff */
[----:B------:R-:W-:Y:S03]  /*90a0*/  FADD.FTZ R132, R231, R132 ;  /* 0x00000084e7847221 */ /* 0x000fe60000010000 */
[----:B------:R-:W-:Y:S01]  /*90b0*/  F2FP.BF16.F32.PACK_AB R137, R190, R187 ;  /* 0x000000bbbe89723e */ /* 0x000fe200000010ff */
[----:B------:R-:W-:Y:S01]  /*90c0*/  FADD.FTZ R3, R207, R3 ;  /* 0x00000003cf037221 */ /* 0x000fe20000010000 */
[----:B----4-:R-:W-:Y:S01]  /*90d0*/  F2FP.BF16.F32.PACK_AB R181, R186, R185 ;  /* 0x000000b9bab5723e */ /* 0x010fe200000010ff */
[-C--:B-1----:R-:W-:Y:S01]  /*90e0*/  HMMA.16816.F32.BF16 R144, R176, R148.reuse, R4 ;  /* 0x00000094b090723c */ /* 0x082fe20000041804 */
[----:B------:R-:W1:Y:S04]  /*90f0*/  LDSM.16.MT88.4 R4, [R213+0xa800] ;  /* 0x00a80000d504783b */ /* 0x000e680000004200 */
[----:B---3--:R-:W-:Y:S02]  /*9100*/  F2FP.BF16.F32.PACK_AB R182, R188, R139 ;  /* 0x0000008bbcb6723e */ /* 0x008fe400000010ff */
[----:B-----5:R-:W-:Y:S04]  /*9110*/  F2FP.BF16.F32.PACK_AB R183, R189, R138 ;  /* 0x0000008abdb7723e */ /* 0x020fe800000010ff */
[----:B------:R-:W-:Y:S02]  /*9120*/  LOP3.LUT R180, R154, R137, RZ, 0xc0, !PT ;  /* 0x000000899ab47212 */ /* 0x000fe400078ec0ff */
[----:B------:R-:W-:Y:S02]  /*9130*/  LOP3.LUT R181, R153, R181, RZ, 0xc0, !PT ;  /* 0x000000b599b57212 */ /* 0x000fe400078ec0ff */
[----:B------:R-:W-:Y:S02]  /*9140*/  LOP3.LUT R182, R155, R182, RZ, 0xc0, !PT ;  /* 0x000000b69bb67212 */ /* 0x000fe400078ec0ff */
[----:B------:R-:W-:Y:S02]  /*9150*/  LOP3.LUT R183, R184, R183, RZ, 0xc0, !PT ;  /* 0x000000b7b8b77212 */ /* 0x000fe400078ec0ff */
[----:B------:R-:W-:Y:S05]  /*9160*/  MOV R137, R134 ;  /* 0x0000008600897202 */ /* 0x000fea0000000f00 */
[C---:B------:R-:W-:Y:S01]  /*9170*/  HMMA.16816.F32.BF16 R140, R180.reuse, R148, R8 ;  /* 0x00000094b48c723c */ /* 0x040fe20000041808 */
[----:B------:R-:W3:Y:S05]  /*9180*/  LDSM.16.MT88.4 R8, [R209+0xb800] ;  /* 0x00b80000d108783b */ /* 0x000eea0000004200 */
        /* <DEDUP_REMOVED lines=14> */
[-C--:B------:R-:W-:Y:S05]  /*9270*/  HMMA.16816.F32.BF16 R76, R180, R6.reuse, R76 ;  /* 0x00000006b44c723c */ /* 0x080fea000004184c */
[----:B------:R-:W-:Y:S01]  /*9280*/  FFMA.FTZ R4, R2, R234, R203 ;  /* 0x000000ea02047223 */ /* 0x000fe200000100cb */
[C---:B------:R-:W-:Y:S05]  /*9290*/  HMMA.16816.F32.BF16 R80, R176.reuse, R6, R80 ;  /* 0x00000006b050723c */ /* 0x040fea0000041850 */
[----:B------:R-:W-:Y:S01]  /*92a0*/  FFMA.FTZ R2, R0, R233, R201 ;  /* 0x000000e900027223 */ /* 0x000fe200000100c9 */
[-C--:B---3--:R-:W-:Y:S05]  /*92b0*/  HMMA.16816.F32.BF16 R160, R176, R8.reuse, R32 ;  /* 0x00000008b0a0723c */ /* 0x088fea0000041820 */
        /* <DEDUP_REMOVED lines=43> */
[----:B------:R-:W-:Y:S01]  /*9570*/  FADD.FTZ R233, R189, R0 ;  /* 0x00000000bde97221 */ /* 0x000fe20000010000 */
[----:B------:R-:W-:Y:S06]  /*9580*/  @P3 BRA `(.L_x_1880) ;  /* 0xffffffcc00483947 */ /* 0x000fec000383ffff */
.L_x_1879:
[----:B------:R-:W1:Y:S01]  /*9590*/  SHFL.BFLY PT, R0, R236, 0x2, 0x1f ;  /* 0x0c401f00ec007f89 */ /* 0x000e6200000e0000 */
[----:B------:R-:W-:Y:S01]  /*95a0*/  ULDC UR4, c[0x0][0x38c] ;  /* 0x0000e30000047ab9 */ /* 0x000fe20000000800 */
[----:B------:R-:W-:Y:S01]  /*95b0*/  UMOV UR5, 0x400 ;  /* 0x0000040000057882 */ /* 0x000fe20000000000 */
[----:B------:R-:W-:Y:S01]  /*95c0*/  UISETP.NE.AND UP0, UPT, UR15, -0x1, UPT ;  /* 0xffffffff0f00788c */ /* 0x000fe2000bf05270 */
[----:B------:R-:W2:Y:S04]  /*95d0*/  SHFL.BFLY PT, R2, R235, 0x2, 0x1f ;  /* 0x0c401f00eb027f89 */ /* 0x000ea800000e0000 */
[----:B------:R-:W3:Y:S01]  /*95e0*/  SHFL.BFLY PT, R3, R233, 0x2, 0x1f ;  /* 0x0c401f00e9037f89 */ /* 0x000ee200000e0000 */
[----:B------:R-:W4:Y:S01]  /*95f0*/  S2R R139, SR_TID.X ;  /* 0x00000000008b7919 */ /* 0x000f220000002100 */
[----:B-1----:R-:W-:-:S02]  /*9600*/  FADD.FTZ R236, R0, R236 ;  /* 0x000000ec00ec7221 */ /* 0x002fc40000010000 */
[----:B------:R-:W1:Y:S01]  /*9610*/  SHFL.BFLY PT, R0, R234, 0x2, 0x1f ;  /* 0x0c401f00ea007f89 */ /* 0x000e6200000e0000 */
[----:B--2---:R-:W-:-:S03]  /*9620*/  FADD.FTZ R235, R2, R235 ;  /* 0x000000eb02eb7221 */ /* 0x004fc60000010000 */
[----:B------:R-:W2:Y:S01]  /*9630*/  SHFL.BFLY PT, R4, R236, 0x1, 0x1f ;  /* 0x0c201f00ec047f89 */ /* 0x000ea200000e0000 */
[----:B---3--:R-:W-:Y:S01]  /*9640*/  FADD.FTZ R233, R3, R233 ;  /* 0x000000e903e97221 */ /* 0x008fe20000010000 */
[----:B------:R-:W-:Y:S02]  /*9650*/  MOV R3, 0x3f800000 ;  /* 0x3f80000000037802 */ /* 0x000fe40000000f00 */
[----:B------:R-:W3:Y:S04]  /*9660*/  SHFL.BFLY PT, R2, R235, 0x1, 0x1f ;  /* 0x0c201f00eb027f89 */ /* 0x000ee800000e0000 */
[----:B------:R-:W5:Y:S01]  /*9670*/  SHFL.BFLY PT, R5, R233, 0x1, 0x1f ;  /* 0x0c201f00e9057f89 */ /* 0x000f6200000e0000 */
[----:B----4-:R-:W-:-:S04]  /*9680*/  SHF.R.S32.HI R172, RZ, 0x1f, R139 ;  /* 0x0000001fffac7819 */ /* 0x010fc8000001148b */
[----:B------:R-:W-:Y:S01]  /*9690*/  LEA.HI R137, R172, R139, RZ, 0x2 ;  /* 0x0000008bac897211 */ /* 0x000fe200078f10ff */
[----:B-1----:R-:W-:Y:S01]  /*96a0*/  FADD.FTZ R234, R0, R234 ;  /* 0x000000ea00ea7221 */ /* 0x002fe20000010000 */
[----:B------:R-:W-:Y:S02]  /*96b0*/  MOV R0, 0x3f800000 ;  /* 0x3f80000000007802 */ /* 0x000fe40000000f00 */
[----:B------:R-:W-:Y:S01]  /*96c0*/  SHF.R.S32.HI R26, RZ, 0x2, R137 ;  /* 0x00000002ff1a7819 */ /* 0x000fe20000011489 */
[----:B--2---:R-:W-:Y:S02]  /*96d0*/  FADD.FTZ R236, R236, R4 ;  /* 0x00000004ecec7221 */ /* 0x004fe40000010000 */
[----:B------:R-:W1:Y:S01]  /*96e0*/  SHFL.BFLY PT, R4, R234, 0x1, 0x1f ;  /* 0x0c201f00ea047f89 */ /* 0x000e6200000e0000 */
[----:B---3--:R-:W-:Y:S02]  /*96f0*/  FADD.FTZ R235, R235, R2 ;  /* 0x00000002ebeb7221 */ /* 0x008fe40000010000 */
[----:B------:R-:W-:-:S02]  /*9700*/  FSETP.NE.FTZ.AND P6, PT, R236, RZ, PT ;  /* 0x000000ffec00720b */ /* 0x000fc40003fd5000 */
[----:B------:R-:W-:Y:S01]  /*9710*/  SHF.R.S32.HI R2, RZ, 0x1f, R137 ;  /* 0x0000001fff027819 */ /* 0x000fe20000011489 */
[----:B-----5:R-:W-:Y:S01]  /*9720*/  FADD.FTZ R132, R233, R5 ;  /* 0x00000005e9847221 */ /* 0x020fe20000010000 */
[----:B------:R-:W-:Y:S02]  /*9730*/  FSETP.NE.FTZ.AND P0, PT, R235, RZ, PT ;  /* 0x000000ffeb00720b */ /* 0x000fe40003f15000 */
[----:B------:R-:W-:Y:S02]  /*9740*/  LEA.HI R2, R2, R26, RZ, 0x3 ;  /* 0x0000001a02027211 */ /* 0x000fe400078f18ff */
[----:B------:R-:W-:Y:S02]  /*9750*/  FSETP.NE.FTZ.AND P4, PT, R132, RZ, PT ;  /* 0x000000ff8400720b */ /* 0x000fe40003f95000 */
[----:B------:R-:W-:Y:S02]  /*9760*/  LOP3.LUT R2, R2, 0xfffffff8, RZ, 0xc0, !PT ;  /* 0xfffffff802027812 */ /* 0x000fe400078ec0ff */
[----:B------:R-:W-:Y:S01]  /*9770*/  P2R R138, PR, RZ, 0x40 ;  /* 0x00000040ff8a7803 */ /* 0x000fe20000000000 */
[----:B------:R-:W2:Y:S01]  /*9780*/  @P6 MUFU.RCP R0, R236 ;  /* 0x000000ec00006308 */ /* 0x000ea20000001000 */
[----:B------:R-:W-:-:S02]  /*9790*/  IADD3 R26, R26, -R2, RZ ;  /* 0x800000021a1a7210 */ /* 0x000fc40007ffe0ff */
[----:B------:R-:W-:Y:S01]  /*97a0*/  MOV R2, 0x3f800000 ;  /* 0x3f80000000027802 */ /* 0x000fe20000000f00 */
[----:B-1----:R-:W-:-:S04]  /*97b0*/  FADD.FTZ R234, R234, R4 ;  /* 0x00000004eaea7221 */ /* 0x002fc80000010000 */
[----:B------:R-:W1:Y:S01]  /*97c0*/  @P0 MUFU.RCP R3, R235 ;  /* 0x000000eb00030308 */ /* 0x000e620000001000 */
[----:B------:R-:W-:Y:S01]  /*97d0*/  FSETP.NE.FTZ.AND P5, PT, R234, RZ, PT ;  /* 0x000000ffea00720b */ /* 0x000fe20003fb5000 */
[----:B--2---:R-:W-:-:S03]  /*97e0*/  FMUL.FTZ R0, R0, UR4 ;  /* 0x0000000400007c20 */ /* 0x004fc60008410000 */
        /* <DEDUP_REMOVED lines=34> */
[----:B------:R-:W2:Y:S01]  /*9a10*/  @P5 MUFU.RCP R2, R234 ;  /* 0x000000ea00025308 */ /* 0x000ea20000001000 */
[----:B-1----:R-:W-:Y:S01]  /*9a20*/  FMUL.FTZ R3, R3, UR4 ;  /* 0x0000000403037c20 */ /* 0x002fe20008410000 */
[----:B------:R-:W-:-:S02]  /*9a30*/  F2FP.BF16.F32.PACK_AB R11, R11, R14 ;  /* 0x0000000e0b0b723e */ /* 0x000fc400000010ff */
[----:B------:R-:W-:Y:S01]  /*9a40*/  F2FP.BF16.F32.PACK_AB R14, R18, R21 ;  /* 0x00000015120e723e */ /* 0x000fe200000010ff */
[C---:B------:R-:W-:Y:S01]  /*9a50*/  FMUL.FTZ R54, R3.reuse, R54 ;  /* 0x0000003603367220 */ /* 0x040fe20000410000 */
[----:B------:R-:W-:Y:S01]  /*9a60*/  FMUL.FTZ R20, R3, R55 ;  /* 0x0000003703147220 */ /* 0x000fe20000410000 */
[----:B------:R-:W-:Y:S01]  /*9a70*/  LEA.HI R55, R172, R139, RZ, 0x5 ;  /* 0x0000008bac377211 */ /* 0x000fe200078f28ff */
[----:B------:R-:W1:Y:S01]  /*9a80*/  @P4 MUFU.RCP R0, R132 ;  /* 0x0000008400004308 */ /* 0x000e620000001000 */
[----:B------:R-:W-:Y:S01]  /*9a90*/  F2FP.BF16.F32.PACK_AB R21, R25, R27 ;  /* 0x0000001b1915723e */ /* 0x000fe200000010ff */
[C---:B------:R-:W-:Y:S01]  /*9aa0*/  FMUL.FTZ R146, R3.reuse, R146 ;  /* 0x0000009203927220 */ /* 0x040fe20000410000 */
[----:B------:R-:W-:Y:S01]  /*9ab0*/  F2FP.BF16.F32.PACK_AB R20, R20, R54 ;  /* 0x000000361414723e */ /* 0x000fe200000010ff */
[C---:B------:R-:W-:Y:S01]  /*9ac0*/  FMUL.FTZ R4, R3.reuse, R147 ;  /* 0x0000009303047220 */ /* 0x040fe20000410000 */
[----:B------:R-:W-:Y:S01]  /*9ad0*/  SHF.R.S32.HI R54, RZ, 0x5, R55 ;  /* 0x00000005ff367819 */ /* 0x000fe20000011437 */
[C---:B------:R-:W-:Y:S01]  /*9ae0*/  FMUL.FTZ R150, R3.reuse, R150 ;  /* 0x0000009603967220 */ /* 0x040fe20000410000 */
[C---:B------:R-:W-:Y:S01]  /*9af0*/  FMUL.FTZ R6, R3.reuse, R151 ;  /* 0x0000009703067220 */ /* 0x040fe20000410000 */
[C---:B------:R-:W-:Y:S01]  /*9b00*/  FMUL.FTZ R38, R3.reuse, R38 ;  /* 0x0000002603267220 */ /* 0x040fe20000410000 */
[----:B--2---:R-:W-:Y:S01]  /*9b10*/  FMUL.FTZ R2, R2, UR4 ;  /* 0x0000000402027c20 */ /* 0x004fe20008410000 */
[C---:B------:R-:W-:Y:S01]  /*9b20*/  FMUL.FTZ R10, R3.reuse, R39 ;  /* 0x00000027030a7220 */ /* 0x040fe20000410000 */
[C---:B------:R-:W-:Y:S01]  /*9b30*/  FMUL.FTZ R50, R3.reuse, R50 ;  /* 0x0000003203327220 */ /* 0x040fe20000410000 */
[----:B------:R-:W-:Y:S01]  /*9b40*/  FMUL.FTZ R51, R3, R51 ;  /* 0x0000003303337220 */ /* 0x000fe20000410000 */
        /* <DEDUP_REMOVED lines=68> */
[----:B------:R-:W-:Y:S01]  /*9f90*/  SHF.L.U32 R2, R26, 0x6, RZ ;  /* 0x000000061a027819 */ /* 0x000fe200000006ff */
[C---:B------:R-:W-:Y:S01]  /*9fa0*/  FMUL.FTZ R66, R3.reuse, R66 ;  /* 0x0000004203427220 */ /* 0x040fe20000410000 */
[----:B------:R-:W-:Y:S01]  /*9fb0*/  IADD3 R0, -R0, R139, RZ ;  /* 0x0000008b00007210 */ /* 0x000fe20007ffe1ff */
[C---:B------:R-:W-:Y:S01]  /*9fc0*/  FMUL.FTZ R67, R3.reuse, R67 ;  /* 0x0000004303437220 */ /* 0x040fe20000410000 */
[----:B------:R-:W-:Y:S01]  /*9fd0*/  LOP3.LUT R2, R2, 0x1c0, RZ, 0xc0, !PT ;  /* 0x000001c002027812 */ /* 0x000fe200078ec0ff */
[C---:B------:R-:W-:Y:S01]  /*9fe0*/  FMUL.FTZ R70, R3.reuse, R70 ;  /* 0x0000004603467220 */ /* 0x040fe20000410000 */
[----:B------:R-:W-:Y:S01]  /*9ff0*/  LOP3.LUT R26, R26, 0x1, RZ, 0xc0, !PT ;  /* 0x000000011a1a7812 */ /* 0x000fe200078ec0ff */
[C---:B------:R-:W-:Y:S01]  /*a000*/  FMUL.FTZ R71, R3.reuse, R71 ;  /* 0x0000004703477220 */ /* 0x040fe20000410000 */
[----:B------:R-:W-:Y:S01]  /*a010*/  LEA R25, R54, R0, 0x9 ;  /* 0x0000000036197211 */ /* 0x000fe200078e48ff */
        /* <DEDUP_REMOVED lines=23> */
[----:B------:R-:W-:Y:S01]  /*a190*/  @UP0 ULDC.64 UR4, c[0x0][0x298] ;  /* 0x0000a60000040ab9 */ /* 0x000fe20000000a00 */
[----:B------:R-:W-:Y:S01]  /*a1a0*/  F2FP.BF16.F32.PACK_AB R4, R4, R146 ;  /* 0x000000920404723e */ /* 0x000fe200000010ff */
[----:B------:R-:W-:Y:S01]  /*a1b0*/  @UP0 UIMAD.WIDE.U32 UR8, UR15, UR4, URZ ;  /* 0x000000040f0802a5 */ /* 0x000fe2000f8e003f */
[C---:B------:R-:W-:Y:S01]  /*a1c0*/  IADD3 R2, R0.reuse, -0x10, RZ ;  /* 0xfffffff000027810 */ /* 0x040fe20007ffe0ff */
[----:B------:R1:W-:Y:S01]  /*a1d0*/  STS [R0], R5 ;  /* 0x0000000500007388 */ /* 0x0003e20000000800 */
[----:B------:R-:W-:Y:S01]  /*a1e0*/  F2FP.BF16.F32.PACK_AB R3, R149, R148 ;  /* 0x000000949503723e */ /* 0x000fe200000010ff */
[----:B------:R-:W-:Y:S01]  /*a1f0*/  @UP0 UIMAD UR6, UR15, UR5, UR9 ;  /* 0x000000050f0602a4 */ /* 0x000fe2000f8e0209 */
[----:B------:R-:W-:Y:S01]  /*a200*/  @P3 IADD3 R2, R0, 0x10, RZ ;  /* 0x0000001000023810 */ /* 0x000fe20007ffe0ff */
[----:B------:R-:W-:Y:S01]  /*a210*/  STS [R0+0x400], R4 ;  /* 0x0004000400007388 */ /* 0x000fe20000000800 */
[----:B------:R-:W-:-:S02]  /*a220*/  F2FP.BF16.F32.PACK_AB R19, R19, R56 ;  /* 0x000000381313723e */ /* 0x000fc400000010ff */
[----:B------:R-:W-:Y:S01]  /*a230*/  MOV R56, 0x20 ;  /* 0x0000002000387802 */ /* 0x000fe20000000f00 */
[----:B------:R2:W-:Y:S01]  /*a240*/  STS [R2], R3 ;  /* 0x0000000302007388 */ /* 0x0005e20000000800 */
[----:B------:R-:W-:Y:S02]  /*a250*/  F2FP.BF16.F32.PACK_AB R6, R6, R150 ;  /* 0x000000960606723e */ /* 0x000fe400000010ff */
[----:B------:R-:W-:Y:S02]  /*a260*/  F2FP.BF16.F32.PACK_AB R8, R8, R140 ;  /* 0x0000008c0808723e */ /* 0x000fe400000010ff */
[----:B------:R-:W-:Y:S01]  /*a270*/  F2FP.BF16.F32.PACK_AB R7, R7, R142 ;  /* 0x0000008e0707723e */ /* 0x000fe200000010ff */
[----:B------:R-:W-:Y:S01]  /*a280*/  STS [R2+0x400], R6 ;  /* 0x0004000602007388 */ /* 0x000fe20000000800 */
        /* <DEDUP_REMOVED lines=11> */
[----:B------:R-:W-:Y:S01]  /*a340*/  STS [R2+0x2400], R12 ;  /* 0x0024000c02007388 */ /* 0x000fe20000000800 */
[----:B------:R-:W-:-:S02]  /*a350*/  F2FP.BF16.F32.PACK_AB R23, R23, R17 ;  /* 0x000000111717723e */ /* 0x000fc400000010ff */
[----:B--2---:R-:W-:Y:S02]  /*a360*/  SEL R3, R56, 0xffffffe0, !P1 ;  /* 0xffffffe038037807 */ /* 0x004fe40004800000 */
[----:B------:R-:W-:Y:S02]  /*a370*/  F2FP.BF16.F32.PACK_AB R22, R22, R46 ;  /* 0x0000002e1616723e */ /* 0x000fe400000010ff */
[C---:B------:R-:W-:Y:S02]  /*a380*/  IADD3 R4, R0.reuse, R3, RZ ;  /* 0x0000000300047210 */ /* 0x040fe40007ffe0ff */
[----:B------:R-:W-:Y:S02]  /*a390*/  IADD3 R3, R3, R2, RZ ;  /* 0x0000000203037210 */ /* 0x000fe40007ffe0ff */
[----:B------:R-:W-:Y:S01]  /*a3a0*/  F2FP.BF16.F32.PACK_AB R18, R65, R64 ;  /* 0x000000404112723e */ /* 0x000fe200000010ff */
[----:B------:R-:W-:Y:S01]  /*a3b0*/  STS [R4], R11 ;  /* 0x0000000b04007388 */ /* 0x000fe20000000800 */
[----:B---3--:R-:W-:-:S02]  /*a3c0*/  IADD3 R8, R0, R5, RZ ;  /* 0x0000000500087210 */ /* 0x008fc40007ffe0ff */
[----:B------:R-:W-:Y:S01]  /*a3d0*/  F2FP.BF16.F32.PACK_AB R17, R67, R66 ;  /* 0x000000424311723e */ /* 0x000fe200000010ff */
[----:B------:R-:W-:Y:S01]  /*a3e0*/  STS [R4+0x400], R10 ;  /* 0x0004000a04007388 */ /* 0x000fe20000000800 */
[----:B----4-:R-:W-:Y:S02]  /*a3f0*/  IADD3 R7, R5, R2, RZ ;  /* 0x0000000205077210 */ /* 0x010fe40007ffe0ff */
[----:B------:R-:W-:Y:S01]  /*a400*/  F2FP.BF16.F32.PACK_AB R24, R24, R58 ;  /* 0x0000003a1818723e */ /* 0x000fe200000010ff */
[----:B------:R-:W-:Y:S01]  /*a410*/  STS [R3], R14 ;  /* 0x0000000e03007388 */ /* 0x000fe20000000800 */
[----:B------:R-:W-:Y:S02]  /*a420*/  F2FP.BF16.F32.PACK_AB R53, R53, R60 ;  /* 0x0000003c3535723e */ /* 0x000fe400000010ff */
[----:B------:R-:W-:Y:S01]  /*a430*/  F2FP.BF16.F32.PACK_AB R52, R52, R62 ;  /* 0x0000003e3434723e */ /* 0x000fe200000010ff */
[----:B------:R-:W-:Y:S01]  /*a440*/  STS [R3+0x400], R13 ;  /* 0x0004000d03007388 */ /* 0x000fe20000000800 */
[----:B------:R-:W-:-:S02]  /*a450*/  F2FP.BF16.F32.PACK_AB R51, R69, R68 ;  /* 0x000000444533723e */ /* 0x000fc400000010ff */
[----:B------:R-:W-:Y:S01]  /*a460*/  F2FP.BF16.F32.PACK_AB R50, R71, R70 ;  /* 0x000000464732723e */ /* 0x000fe200000010ff */
[----:B------:R1:W-:Y:S01]  /*a470*/  STS [R4+0x2000], R15 ;  /* 0x0020000f04007388 */ /* 0x0003e20000000800 */
[-C--:B------:R-:W-:Y:S02]  /*a480*/  IADD3 R6, R4, R5.reuse, RZ ;  /* 0x0000000504067210 */ /* 0x080fe40007ffe0ff */
[----:B------:R-:W-:Y:S01]  /*a490*/  F2FP.BF16.F32.PACK_AB R47, R81, R80 ;  /* 0x00000050512f723e */ /* 0x000fe200000010ff */
[----:B------:R-:W-:Y:S01]  /*a4a0*/  STS [R4+0x2400], R16 ;  /* 0x0024001004007388 */ /* 0x000fe20000000800 */
[----:B------:R-:W-:Y:S02]  /*a4b0*/  F2FP.BF16.F32.PACK_AB R46, R83, R82 ;  /* 0x00000052532e723e */ /* 0x000fe400000010ff */
[----:B------:R-:W-:Y:S01]  /*a4c0*/  IADD3 R5, R3, R5, RZ ;  /* 0x0000000503057210 */ /* 0x000fe20007ffe0ff */
        /* <DEDUP_REMOVED lines=35> */
[----:B------:R-:W-:Y:S01]  /*a700*/  PLOP3.LUT P1, PT, PT, PT, UP0, 0x80, 0x0 ;  /* 0x000000000000781c */ /* 0x000fe20003f2f008 */
[----:B------:R-:W-:Y:S01]  /*a710*/  STS [R5], R47 ;  /* 0x0000002f05007388 */ /* 0x000fe20000000800 */
[----:B-1----:R-:W-:-:S02]  /*a720*/  F2FP.BF16.F32.PACK_AB R15, R165, R164 ;  /* 0x000000a4a50f723e */ /* 0x002fc400000010ff */
        /* <DEDUP_REMOVED lines=45> */
.L_x_1883:
[----:B------:R-:W-:Y:S01]  /*aa00*/  ULDC.U8 UR4, c[0x0][0x3d9] ;  /* 0x0000f64000047ab9 */ /* 0x000fe20000000000 */
[----:B------:R1:W-:Y:S01]  /*aa10*/  STS [R7+0x4400], R13 ;  /* 0x0044000d07007388 */ /* 0x0003e20000000800 */
[----:B------:R-:W-:Y:S01]  /*aa20*/  ISETP.NE.AND P2, PT, RZ, UR4, PT ;  /* 0x00000004ff007c0c */ /* 0x000fe2000bf45270 */
[----:B------:R-:W-:Y:S02]  /*aa30*/  ULDC.U8 UR7, c[0x0][0x3d8] ;  /* 0x0000f60000077ab9 */ /* 0x000fe40000000000 */
[----:B------:R-:W-:Y:S01]  /*aa40*/  STS [R8+0x6000], R15 ;  /* 0x0060000f08007388 */ /* 0x000fe20000000800 */
[----:B------:R-:W-:-:S03]  /*aa50*/  ISETP.NE.AND P3, PT, RZ, UR7, PT ;  /* 0x00000007ff007c0c */ /* 0x000fc6000bf65270 */
[----:B------:R3:W-:Y:S01]  /*aa60*/  STS [R8+0x6400], R14 ;  /* 0x0064000e08007388 */ /* 0x0007e20000000800 */
[----:B------:R-:W-:-:S03]  /*aa70*/  ISETP.EQ.AND P3, PT, RZ, UR4, P3 ;  /* 0x00000004ff007c0c */ /* 0x000fc60009f62270 */
[----:B------:R4:W-:Y:S04]  /*aa80*/  STS [R7+0x6000], R12 ;  /* 0x0060000c07007388 */ /* 0x0009e80000000800 */
[----:B------:R-:W-:Y:S04]  /*aa90*/  STS [R7+0x6400], R11 ;  /* 0x0064000b07007388 */ /* 0x000fe80000000800 */
[----:B------:R-:W-:Y:S02]  /*aaa0*/  STS [R6+0x4000], R10 ;  /* 0x0040000a06007388 */ /* 0x000fe40000000800 */
[----:B------:R-:W-:-:S02]  /*aab0*/  @!P3 PLOP3.LUT P1, PT, PT, PT, PT, 0x8, 0x0 ;  /* 0x000000000000b81c */ /* 0x000fc40003f2e170 */
[----:B------:R2:W-:Y:S01]  /*aac0*/  STS [R6+0x4400], R9 ;  /* 0x0044000906007388 */ /* 0x0005e20000000800 */
[----:B-1----:R-:W1:Y:S03]  /*aad0*/  @P0 LDC R13, c[0x0][0x2e8] ;  /* 0x0000ba00ff0d0b82 */ /* 0x002e660000000800 */
[----:B------:R5:W-:Y:S04]  /*aae0*/  STS [R5+0x4000], R2 ;  /* 0x0040000205007388 */ /* 0x000be80000000800 */
[----:B------:R5:W-:Y:S01]  /*aaf0*/  STS [R5+0x4400], R0 ;  /* 0x0044000005007388 */ /* 0x000be20000000800 */
[----:B---3--:R3:W1:Y:S01]  /*ab00*/  @P0 MUFU.LG2 R8, R235 ;  /* 0x000000eb00080308 */ /* 0x0086620000000c00 */
[----:B------:R-:W1:Y:S02]  /*ab10*/  @P6 LDC R15, c[0x0][0x2e8] ;  /* 0x0000ba00ff0f6b82 */ /* 0x000e640000000800 */
[----:B------:R3:W-:Y:S01]  /*ab20*/  STS [R6+0x6000], R4 ;  /* 0x0060000406007388 */ /* 0x0007e20000000800 */
[----:B----4-:R-:W-:-:S03]  /*ab30*/  SHF.R.S32.HI R12, RZ, 0x1f, R18 ;  /* 0x0000001fff0c7819 */ /* 0x010fc60000011412 */
[----:B------:R4:W-:Y:S01]  /*ab40*/  STS [R6+0x6400], R3 ;  /* 0x0064000306007388 */ /* 0x0009e20000000800 */
[----:B------:R-:W-:-:S03]  /*ab50*/  LEA.HI R12, R12, R18, RZ, 0x3 ;  /* 0x000000120c0c7211 */ /* 0x000fc600078f18ff */
[----:B------:R4:W-:Y:S04]  /*ab60*/  STS [R5+0x6000], R17 ;  /* 0x0060001105007388 */ /* 0x0009e80000000800 */
[----:B------:R4:W-:Y:S01]  /*ab70*/  STS [R5+0x6400], R16 ;  /* 0x0064001005007388 */ /* 0x0009e20000000800 */
[----:B--2---:R2:W1:Y:S01]  /*ab80*/  @P6 MUFU.LG2 R9, R236 ;  /* 0x000000ec00096308 */ /* 0x0044620000000c00 */
[----:B------:R-:W1:Y:S01]  /*ab90*/  S2R R10, SR_CTAID.Y ;  /* 0x00000000000a7919 */ /* 0x000e620000002600 */
[----:B-----5:R-:W-:Y:S02]  /*aba0*/  LOP3.LUT R2, R12, 0xfffffff8, RZ, 0xc0, !PT ;  /* 0xfffffff80c027812 */ /* 0x020fe400078ec0ff */
[----:B------:R-:W-:Y:S01]  /*abb0*/  SHF.R.S32.HI R12, RZ, 0x3, R12 ;  /* 0x00000003ff0c7819 */ /* 0x000fe2000001140c */
[----:B------:R-:W1:Y:S01]  /*abc0*/  S2R R25, SR_CTAID.Z ;  /* 0x0000000000197919 */ /* 0x000e620000002700 */
[----:B------:R-:W-:Y:S01]  /*abd0*/  LOP3.LUT R0, R55, 0xffffffe0, RZ, 0xc0, !PT ;  /* 0xffffffe037007812 */ /* 0x000fe200078ec0ff */
[----:B------:R-:W1:Y:S01]  /*abe0*/  S2R R20, SR_CTAID.X ;  /* 0x0000000000147919 */ /* 0x000e620000002500 */
[----:B---3--:R-:W-:-:S03]  /*abf0*/  @P2 IMAD.MOV.U32 R4, RZ, RZ, 0x1 ;  /* 0x00000001ff042424 */ /* 0x008fc600078e00ff */
[----:B------:R-:W-:Y:S01]  /*ac00*/  IMAD.IADD R0, R139, 0x1, -R0 ;  /* 0x000000018b007824 */ /* 0x000fe200078e0a00 */
[----:B----4-:R-:W3:Y:S04]  /*ac10*/  @P2 LDC.64 R6, c[0x0][0x2c0] ;  /* 0x0000b000ff062b82 */ /* 0x010ee80000000a00 */
[----:B------:R-:W-:Y:S01]  /*ac20*/  LOP3.LUT P6, RZ, R0, 0x3, RZ, 0xc0, !PT ;  /* 0x0000000300ff7812 */ /* 0x000fe200078cc0ff */
[----:B------:R-:W-:Y:S01]  /*ac30*/  IMAD.IADD R17, R18, 0x1, -R2 ;  /* 0x0000000112117824 */ /* 0x000fe200078e0a02 */
[----:B------:R-:W-:Y:S02]  /*ac40*/  @!P3 CS2R R2, SRZ ;  /* 0x000000000002b805 */ /* 0x000fe4000001ff00 */
[----:B------:R-:W4:Y:S01]  /*ac50*/  @P2 LDC R5, c[0x0][0x2c0] ;  /* 0x0000b000ff052b82 */ /* 0x000f220000000800 */
[----:B------:R2:W1:Y:S01]  /*ac60*/  @P5 MUFU.LG2 R16, R234 ;  /* 0x000000ea00105308 */ /* 0x0004620000000c00 */
[----:B---3--:R-:W-:-:S02]  /*ac70*/  @P2 IMAD R0, R7, R6, RZ ;  /* 0x0000000607002224 */ /* 0x008fc400078e02ff */
[----:B------:R-:W-:Y:S01]  /*ac80*/  VIADD R6, R12, 0x10 ;  /* 0x000000100c067836 */ /* 0x000fe20000000000 */
[----:B-12---:R-:W-:Y:S06]  /*ac90*/  @!P3 BRA `(.L_x_1884) ;  /* 0x000000000020b947 */ /* 0x006fec0003800000 */
[----:B------:R-:W1:Y:S01]  /*aca0*/  S2UR UR4, SR_CTAID.Y ;  /* 0x00000000000479c3 */ /* 0x000e620000002600 */
[----:B------:R-:W-:Y:S01]  /*acb0*/  ULDC UR5, c[0x0][0x2c4] ;  /* 0x0000b10000057ab9 */ /* 0x000fe20000000800 */
[----:B------:R-:W-:Y:S01]  /*acc0*/  PLOP3.LUT P1, PT, PT, PT, PT, 0x80, 0x0 ;  /* 0x000000000000781c */ /* 0x000fe20003f2f070 */
[----:B-1----:R-:W-:-:S04]  /*acd0*/  UIMAD UR4, UR4, UR5, URZ ;  /* 0x00000005040472a4 */ /* 0x002fc8000f8e023f */
[----:B------:R-:W-:-:S04]  /*ace0*/  USEL UR15, UR4, UR15, !UP0 ;  /* 0x0000000f040f7287 */ /* 0x000fc8000c000000 */
[----:B------:R-:W-:Y:S02]  /*acf0*/  USHF.R.S32.HI UR4, URZ, 0x1f, UR15 ;  /* 0x0000001f3f047899 */ /* 0x000fe4000801140f */
[----:B------:R-:W-:-:S04]  /*ad00*/  IMAD.U32 R2, RZ, RZ, UR15 ;  /* 0x0000000fff027e24 */ /* 0x000fc8000f8e00ff */
[----:B------:R-:W-:Y:S02]  /*ad10*/  MOV R3, UR4 ;  /* 0x0000000400037c02 */ /* 0x000fe40008000f00 */
.L_x_1884:
[----:B------:R-:W-:Y:S05]  /*ad20*/  @P2 BRA `(.L_x_1885) ;  /* 0x0000000000182947 */ /* 0x000fea0003800000 */
[----:B------:R-:W1:Y:S01]  /*ad30*/  LDC R0, c[0x0][0x2c4] ;  /* 0x0000b100ff007b82 */ /* 0x000e620000000800 */
[----:B------:R-:W-:Y:S02]  /*ad40*/  ISETP.NE.AND P2, PT, RZ, UR7, PT ;  /* 0x00000007ff007c0c */ /* 0x000fe4000bf45270 */
[----:B----4-:R-:W-:-:S05]  /*ad50*/  MOV R5, 0x1 ;  /* 0x0000000100057802 */ /* 0x010fca0000000f00 */
[----:B------:R-:W2:Y:S08]  /*ad60*/  LDC R4, c[0x0][0x270] ;  /* 0x00009c00ff047b82 */ /* 0x000eb00000000800 */
[----:B-1----:R-:W2:Y:S02]  /*ad70*/  @P2 LDC R0, c[0x0][0x2e4] ;  /* 0x0000b900ff002b82 */ /* 0x002ea40000000800 */
[----:B--2---:R-:W-:-:S07]  /*ad80*/  IMAD R4, R0, R4, RZ ;  /* 0x0000000400047224 */ /* 0x004fce00078e02ff */
.L_x_1885:
        /* <DEDUP_REMOVED lines=13> */
[----:B------:R-:W-:Y:S01]  /*ae60*/  IMAD R0, R25, R0, R4 ;  /* 0x0000000019007224 */ /* 0x000fe200078e0204 */
[----:B------:R-:W3:Y:S01]  /*ae70*/  @P4 LDC R11, c[0x0][0x2e8] ;  /* 0x0000ba00ff0b4b82 */ /* 0x000ee20000000800 */
[----:B------:R-:W-:Y:S01]  /*ae80*/  @P2 FMUL.FTZ R9, R9, 0.69314718246459960938 ;  /* 0x3f31721809092820 */ /* 0x000fe20000410000 */
[----:B------:R-:W-:Y:S01]  /*ae90*/  MOV R23, 0x7f800000 ;  /* 0x7f80000000177802 */ /* 0x000fe20000000f00 */
[----:B------:R-:W-:-:S02]  /*aea0*/  VIADD R4, R12, 0x40 ;  /* 0x000000400c047836 */ /* 0x000fc40000000000 */
[----:B------:R-:W-:Y:S01]  /*aeb0*/  @P0 FFMA.FTZ R23, R135, R13, R8 ;  /* 0x0000000d87170223 */ /* 0x000fe20000010008 */
        /* <DEDUP_REMOVED lines=10> */
[----:B------:R-:W-:-:S02]  /*af60*/  IMAD.SHL.U32 R24, R17, 0x8, RZ ;  /* 0x0000000811187824 */ /* 0x000fc400078e00ff */
[----:B-1----:R-:W-:Y:S01]  /*af70*/  @P5 FFMA.FTZ R19, R134, R14, R8 ;  /* 0x0000000e86135223 */ /* 0x002fe20000010008 */
[----:B------:R-:W-:Y:S01]  /*af80*/  SHF.R.S32.HI R4, RZ, 0x1f, R6 ;  /* 0x0000001fff047819 */ /* 0x000fe20000011406 */
[----:B---3--:R-:W-:Y:S01]  /*af90*/  @P4 FFMA.FTZ R20, R133, R11, R7 ;  /* 0x0000000b85144223 */ /* 0x008fe20000010007 */
[--C-:B------:R-:W-:Y:S02]  /*afa0*/  IADD3 R6, P5, P4, R6, R2, R0.reuse ;  /* 0x0000000206067210 */ /* 0x100fe40007cbe000 */
[----:B------:R-:W-:-:S04]  /*afb0*/  SHF.R.S32.HI R0, RZ, 0x1f, R0 ;  /* 0x0000001fff007819 */ /* 0x000fc80000011400 */
[----:B------:R-:W-:Y:S01]  /*afc0*/  IADD3.X R4, R4, R3, R0, P5, P4 ;  /* 0x0000000304047210 */ /* 0x000fe20002fe8400 */
[----:B----4-:R-:W-:Y:S06]  /*afd0*/  @P6 BRA `(.L_x_1887) ;  /* 0x0000000000d46947 */ /* 0x010fec0003800000 */
        /* <DEDUP_REMOVED lines=53> */
.L_x_1887:
[----:B------:R-:W-:Y:S05]  /*b330*/  BSYNC B0 ;  /* 0x0000000000007941 */ /* 0x000fea0003800000 */
.L_x_1886:
[----:B--2---:R1:W2:Y:S01]  /*b340*/  LDS.128 R20, [R223] ;  /* 0x00000000df147984 */ /* 0x0042a20000000c00 */
[----:B------:R-:W-:Y:S01]  /*b350*/  SHF.R.S32.HI R3, RZ, 0x1f, R24 ;  /* 0x0000001fff037819 */ /* 0x000fe20000011418 */
[----:B------:R-:W-:Y:S01]  /*b360*/  VIADD R0, R12, 0x50 ;  /* 0x000000500c007836 */ /* 0x000fe20000000000 */
[----:B------:R-:W-:Y:S01]  /*b370*/  IADD3 R2, P4, R24, UR8, RZ ;  /* 0x0000000818027c10 */ /* 0x000fe2000ff9e0ff */
[----:B------:R1:W3:Y:S01]  /*b380*/  LDS.128 R16, [R223+0x4000] ;  /* 0x00400000df107984 */ /* 0x0002e20000000c00 */
[----:B------:R-:W-:Y:S01]  /*b390*/  SHF.R.S32.HI R4, RZ, 0x1f, R25 ;  /* 0x0000001fff047819 */ /* 0x000fe20000011419 */
[----:B------:R-:W-:Y:S01]  /*b3a0*/  ULDC.64 UR4, c[0x0][0x2a0] ;  /* 0x0000a80000047ab9 */ /* 0x000fe20000000a00 */
[----:B------:R-:W-:Y:S01]  /*b3b0*/  IADD3.X R3, R3, UR6, RZ, P4, !PT ;  /* 0x0000000603037c10 */ /* 0x000fe2000a7fe4ff */
[----:B------:R-:W-:Y:S01]  /*b3c0*/  IMAD.U32 R6, RZ, RZ, UR16 ;  /* 0x00000010ff067e24 */ /* 0x000fe2000f8e00ff */
[----:B------:R-:W-:Y:S01]  /*b3d0*/  ISETP.GE.AND P4, PT, R12, UR14, PT ;  /* 0x0000000e0c007c0c */ /* 0x000fe2000bf86270 */
[----:B------:R-:W-:Y:S01]  /*b3e0*/  BSSY B0, `(.L_x_1888) ;  /* 0x0000018000007945 */ /* 0x000fe20003800000 */
[----:B------:R-:W-:Y:S01]  /*b3f0*/  ISETP.GE.AND P5, PT, R0, UR14, PT ;  /* 0x0000000e00007c0c */ /* 0x000fe2000bfa6270 */
[----:B------:R-:W-:Y:S01]  /*b400*/  IMAD R0, R4, UR4, RZ ;  /* 0x0000000404007c24 */ /* 0x000fe2000f8e02ff */
[----:B------:R-:W-:Y:S01]  /*b410*/  SHF.R.S32.HI R13, RZ, 0x1f, R12 ;  /* 0x0000001fff0d7819 */ /* 0x000fe2000001140c */
[----:B------:R-:W-:Y:S01]  /*b420*/  IMAD.WIDE.U32 R10, R25, UR4, R2 ;  /* 0x00000004190a7c25 */ /* 0x000fe2000f8e0002 */
[----:B------:R-:W-:-:S03]  /*b430*/  IADD3 R14, R12, 0x60, RZ ;  /* 0x000000600c0e7810 */ /* 0x000fc60007ffe0ff */
        /* <DEDUP_REMOVED lines=16> */
[----:B--2---:R4:W-:Y:S04]  /*b540*/  @!P6 STG.E.128 desc[UR18][R2.64], R20 ;  /* 0x000000140200e986 */ /* 0x0049e8000c101d12 */
[----:B---3--:R4:W-:Y:S02]  /*b550*/  @!P4 STG.E.128 desc[UR18][R2.64+0x80], R16 ;  /* 0x000080100200c986 */ /* 0x0089e4000c101d12 */
.L_x_1889:
[----:B------:R-:W-:Y:S05]  /*b560*/  BSYNC B0 ;  /* 0x0000000000007941 */ /* 0x000fea0003800000 */
.L_x_1888:
[----:B------:R-:W-:Y:S01]  /*b570*/  ISETP.GE.AND P4, PT, R14, UR14, PT ;  /* 0x0000000e0e007c0c */ /* 0x000fe2000bf86270 */
[----:B---34-:R3:W4:Y:S01]  /*b580*/  LDS.128 R16, [R223+0x800] ;  /* 0x00080000df107984 */ /* 0x0187220000000c00 */
[----:B--2---:R-:W-:Y:S01]  /*b590*/  IADD3 R20, R12, 0x70, RZ ;  /* 0x000000700c147810 */ /* 0x004fe20007ffe0ff */
[----:B------:R-:W-:Y:S02]  /*b5a0*/  BSSY B0, `(.L_x_1890) ;  /* 0x0000014000007945 */ /* 0x000fe40003800000 */
[----:B------:R3:W2:Y:S02]  /*b5b0*/  LDS.128 R12, [R223+0x4800] ;  /* 0x00480000df0c7984 */ /* 0x0006a40000000c00 */
        /* <DEDUP_REMOVED lines=18> */
.L_x_1891:
[----:B------:R-:W-:Y:S05]  /*b6e0*/  BSYNC B0 ;  /* 0x0000000000007941 */ /* 0x000fea0003800000 */
.L_x_1890:
[----:B----4-:R4:W1:Y:S01]  /*b6f0*/  LDS.128 R16, [R223+0x1000] ;  /* 0x00100000df107984 */ /* 0x0108620000000c00 */
[----:B------:R-:W-:Y:S01]  /*b700*/  BSSY B0, `(.L_x_1892) ;  /* 0x0000015000007945 */ /* 0x000fe20003800000 */
[----:B------:R-:W-:Y:S02]  /*b710*/  ISETP.GE.AND P3, PT, R20, UR14, PT ;  /* 0x0000000e14007c0c */ /* 0x000fe4000bf66270 */
        /* <DEDUP_REMOVED lines=17> */
[----:B-1----:R1:W-:Y:S04]  /*b830*/  @!P6 STG.E.128 desc[UR18][R2.64], R16 ;  /* 0x000000100200e986 */ /* 0x0023e8000c101d12 */
[----:B--2---:R1:W-:Y:S02]  /*b840*/  @!P2 STG.E.128 desc[UR18][R2.64+0x80], R12 ;  /* 0x0000800c0200a986 */ /* 0x0043e4000c101d12 */
.L_x_1893:
[----:B------:R-:W-:Y:S05]  /*b850*/  BSYNC B0 ;  /* 0x0000000000007941 */ /* 0x000fea0003800000 */
.L_x_1892:
        /* <DEDUP_REMOVED lines=21> */
.L_x_1895:
[----:B------:R-:W-:Y:S05]  /*b9b0*/  BSYNC B0 ;  /* 0x0000000000007941 */ /* 0x000fea0003800000 */
.L_x_1894:
        /* <DEDUP_REMOVED lines=21> */
.L_x_1897:
[----:B------:R-:W-:Y:S05]  /*bb10*/  BSYNC B0 ;  /* 0x0000000000007941 */ /* 0x000fea0003800000 */
.L_x_1896:
        /* <DEDUP_REMOVED lines=21> */
.L_x_1899:
[----:B------:R-:W-:Y:S05]  /*bc70*/  BSYNC B0 ;  /* 0x0000000000007941 */ /* 0x000fea0003800000 */
.L_x_1898:
        /* <DEDUP_REMOVED lines=21> */
.L_x_1901:
[----:B------:R-:W-:Y:S05]  /*bdd0*/  BSYNC B0 ;  /* 0x0000000000007941 */ /* 0x000fea0003800000 */
.L_x_1900:
        /* <DEDUP_REMOVED lines=21> */
.L_x_1849:
[----:B------:R-:W-:Y:S01]  /*bf30*/  ULDC.U8 UR9, c[0x0][0x3d9] ;  /* 0x0000f64000097ab9 */ /* 0x000fe20000000000 */
[----:B------:R-:W-:Y:S01]  /*bf40*/  UISETP.NE.AND UP0, UPT, UR15, -0x1, UPT ;  /* 0xffffffff0f00788c */ /* 0x000fe2000bf05270 */
[----:B------:R-:W-:Y:S01]  /*bf50*/  LEA.HI R8, R11, R252, RZ, 0x3 ;  /* 0x000000fc0b087211 */ /* 0x000fe200078f18ff */
[----:B------:R-:W-:Y:S01]  /*bf60*/  UISETP.NE.AND UP3, UPT, UR9, URZ, UPT ;  /* 0x0000003f0900728c */ /* 0x000fe2000bf65270 */
        /* <DEDUP_REMOVED lines=8> */
[----:B------:R-:W-:Y:S01]  /*bff0*/  @UP3 ULDC.64 UR4, c[0x0][0x2c0] ;  /* 0x0000b00000043ab9 */ /* 0x000fe20000000a00 */
[----:B------:R-:W-:Y:S01]  /*c000*/  @UP0 ULDC.64 UR6, c[0x0][0x298] ;  /* 0x0000a60000060ab9 */ /* 0x000fe20000000a00 */
[----:B------:R-:W-:Y:S01]  /*c010*/  @UP3 UIMAD UR10, UR5, UR4, URZ ;  /* 0x00000004050a32a4 */ /* 0x000fe2000f8e023f */
[----:B------:R-:W-:Y:S01]  /*c020*/  IMAD.SHL.U32 R14, R0, 0x8, RZ ;  /* 0x00000008000e7824 */ /* 0x000fe200078e00ff */
[----:B------:R-:W-:Y:S01]  /*c030*/  @UP0 UIMAD.WIDE.U32 UR12, UR15, UR6, URZ ;  /* 0x000000060f0c02a5 */ /* 0x000fe2000f8e003f */
[--C-:B------:R-:W-:Y:S01]  /*c040*/  SHF.R.S32.HI R9, RZ, 0x1f, R8.reuse ;  /* 0x0000001fff097819 */ /* 0x100fe20000011408 */
[----:B------:R-:W-:Y:S01]  /*c050*/  @!UP0 ULDC.64 UR4, c[0x0][0x290] ;  /* 0x0000a40000048ab9 */ /* 0x000fe20000000a00 */
[C---:B------:R-:W-:Y:S01]  /*c060*/  VIADD R17, R8.reuse, 0x10 ;  /* 0x0000001008117836 */ /* 0x040fe20000000000 */
[----:B------:R-:W-:Y:S01]  /*c070*/  @!UP0 UIMAD UR6, UR11, UR4, URZ ;  /* 0x000000040b0682a4 */ /* 0x000fe2000f8e023f */
[C---:B------:R-:W-:Y:S01]  /*c080*/  VIADD R20, R8.reuse, 0x30 ;  /* 0x0000003008147836 */ /* 0x040fe20000000000 */
[----:B------:R-:W-:Y:S01]  /*c090*/  @!UP0 UIMAD.WIDE.U32 UR26, UR24, UR4, URZ ;  /* 0x00000004181a82a5 */ /* 0x000fe2000f8e003f */
[----:B------:R-:W-:Y:S01]  /*c0a0*/  IADD3 R18, R8, 0x20, RZ ;  /* 0x0000002008127810 */ /* 0x000fe20007ffe0ff */
[----:B------:R-:W-:Y:S01]  /*c0b0*/  @UP0 UIMAD UR7, UR15, UR7, UR13 ;  /* 0x000000070f0702a4 */ /* 0x000fe2000f8e020d */
[----:B------:R-:W-:Y:S01]  /*c0c0*/  ISETP.NE.AND P1, PT, R0, RZ, PT ;  /* 0x000000ff0000720c */ /* 0x000fe20003f25270 */
[----:B------:R-:W-:Y:S01]  /*c0d0*/  @!UP0 UIMAD UR13, UR24, UR5, UR6 ;  /* 0x00000005180d82a4 */ /* 0x000fe2000f8e0206 */
[----:B------:R-:W-:Y:S01]  /*c0e0*/  ISETP.GE.AND P3, PT, R18, UR21, PT ;  /* 0x0000001512007c0c */ /* 0x000fe2000bf66270 */
[----:B------:R-:W-:Y:S01]  /*c0f0*/  ULDC.U8 UR11, c[0x0][0x3d8] ;  /* 0x0000f600000b7ab9 */ /* 0x000fe20000000000 */
[----:B------:R-:W-:Y:S01]  /*c100*/  @!UP0 UMOV UR12, UR26 ;  /* 0x0000001a000c8c82 */ /* 0x000fe20008000000 */
[----:B------:R-:W-:Y:S01]  /*c110*/  @!UP0 UIADD3 UR7, UR27, UR13, URZ ;  /* 0x0000000d1b078290 */ /* 0x000fe2000fffe03f */
[----:B------:R-:W-:Y:S01]  /*c120*/  IADD3 R2, P0, R14, UR12, RZ ;  /* 0x0000000c0e027c10 */ /* 0x000fe2000ff1e0ff */
[----:B------:R-:W-:Y:S01]  /*c130*/  UISETP.NE.AND UP0, UPT, UR11, URZ, !UP3 ;  /* 0x0000003f0b00728c */ /* 0x000fe2000df05270 */
[----:B------:R-:W-:Y:S01]  /*c140*/  ISETP.GE.AND P2, PT, R20, UR21, PT ;  /* 0x0000001514007c0c */ /* 0x000fe2000bf46270 */
[----:B------:R-:W-:Y:S01]  /*c150*/  UISETP.NE.AND UP2, UPT, UR11, URZ, UPT ;  /* 0x0000003f0b00728c */ /* 0x000fe2000bf45270 */
[----:B------:R-:W-:Y:S01]  /*c160*/  IMAD.WIDE R6, R6, 0x80, R8 ;  /* 0x0000008006067825 */ /* 0x000fe200078e0208 */
[----:B------:R-:W-:Y:S01]  /*c170*/  USHF.R.S32.HI UR6, URZ, 0x1f, UR22 ;  /* 0x0000001f3f067899 */ /* 0x000fe20008011416 */
[----:B------:R-:W-:Y:S01]  /*c180*/  LEA.HI.X.SX32 R3, R14, UR7, 0x1, P0 ;  /* 0x000000070e037c11 */ /* 0x000fe200080f0eff */
[----:B------:R-:W-:Y:S01]  /*c190*/  UISETP.EQ.AND UP2, UPT, UR9, URZ, UP2 ;  /* 0x0000003f0900728c */ /* 0x000fe20009742270 */
[----:B------:R-:W-:Y:S01]  /*c1a0*/  ISETP.GE.AND P0, PT, R17, UR21, PT ;  /* 0x0000001511007c0c */ /* 0x000fe2000bf06270 */
[----:B------:R-:W-:Y:S01]  /*c1b0*/  ULDC.64 UR4, c[0x0][0x2a0] ;  /* 0x0000a80000047ab9 */ /* 0x000fe20000000a00 */
[----:B------:R-:W-:Y:S01]  /*c1c0*/  @UP3 UMOV UR9, 0x1 ;  /* 0x0000000100093882 */ /* 0x000fe20000000000 */
[----:B------:R-:W-:Y:S01]  /*c1d0*/  UIMAD UR6, UR6, UR4, URZ ;  /* 0x00000004060672a4 */ /* 0x000fe2000f8e023f */
[----:B------:R-:W-:Y:S01]  /*c1e0*/  IMAD.U32 R12, RZ, RZ, UR4 ;  /* 0x00000004ff0c7e24 */ /* 0x000fe2000f8e00ff */
[----:B------:R-:W-:Y:S01]  /*c1f0*/  UISETP.NE.OR UP1, UPT, UR15, -0x1, !UP2 ;  /* 0xffffffff0f00788c */ /* 0x000fe2000d725670 */
[----:B------:R-:W-:Y:S01]  /*c200*/  VIADD R22, R8, 0x40 ;  /* 0x0000004008167836 */ /* 0x000fe20000000000 */
[----:B------:R-:W-:Y:S01]  /*c210*/  @!UP3 ULDC UR4, c[0x0][0x2c4] ;  /* 0x0000b1000004bab9 */ /* 0x000fe20000000800 */
[----:B------:R-:W-:Y:S01]  /*c220*/  @UP0 ULDC UR4, c[0x0][0x2e4] ;  /* 0x0000b90000040ab9 */ /* 0x000fe20000000800 */
[----:B------:R-:W-:Y:S01]  /*c230*/  UIMAD UR5, UR22, UR5, UR6 ;  /* 0x00000005160572a4 */ /* 0x000fe2000f8e0206 */
[----:B------:R-:W-:Y:S01]  /*c240*/  IMAD.WIDE.U32 R12, R12, UR22, R2 ;  /* 0x000000160c0c7c25 */ /* 0x000fe2000f8e0002 */
[----:B------:R-:W-:Y:S01]  /*c250*/  @!UP3 UIMAD UR9, UR4, UR8, URZ ;  /* 0x000000080409b2a4 */ /* 0x000fe2000f8e023f */
[----:B------:R-:W-:Y:S01]  /*c260*/  IADD3 R15, R14, 0x40, RZ ;  /* 0x000000400e0f7810 */ /* 0x000fe20007ffe0ff */
[----:B------:R-:W-:Y:S01]  /*c270*/  @UP2 ULDC UR7, c[0x0][0x2c4] ;  /* 0x0000b10000072ab9 */ /* 0x000fe20000000800 */
[----:B------:R-:W-:Y:S01]  /*c280*/  @UP3 ULDC UR6, c[0x0][0x2c0] ;  /* 0x0000b00000063ab9 */ /* 0x000fe20000000800 */
[----:B------:R-:W-:Y:S01]  /*c290*/  UIMAD UR9, UR24, UR9, URZ ;  /* 0x00000009180972a4 */ /* 0x000fe2000f8e023f */
[----:B------:R-:W-:Y:S01]  /*c2a0*/  VIADD R11, R13, UR5 ;  /* 0x000000050d0b7c36 */ /* 0x000fe20008000000 */
[----:B------:R-:W-:-:S02]  /*c2b0*/  @!UP1 UIMAD UR15, UR24, UR7, URZ ;  /* 0x00000007180f92a4 */ /* 0x000fc4000f8e023f */
[----:B------:R-:W-:Y:S01]  /*c2c0*/  USEL UR9, UR9, URZ, !UP2 ;  /* 0x0000003f09097287 */ /* 0x000fe2000d000000 */
[----:B------:R-:W-:Y:S01]  /*c2d0*/  @!UP3 UMOV UR6, 0x1 ;  /* 0x000000010006b882 */ /* 0x000fe20000000000 */
[----:B------:R-:W-:Y:S01]  /*c2e0*/  @!UP3 UMOV UR10, UR4 ;  /* 0x00000004000abc82 */ /* 0x000fe20008000000 */
[----:B------:R-:W-:Y:S02]  /*c2f0*/  UIMAD UR8, UR17, UR6, URZ ;  /* 0x00000006110872a4 */ /* 0x000fe4000f8e023f */
[----:B------:R-:W-:Y:S01]  /*c300*/  UIMAD UR10, UR22, UR10, UR9 ;  /* 0x0000000a160a72a4 */ /* 0x000fe2000f8e0209 */
[----:B------:R-:W-:Y:S01]  /*c310*/  @!UP2 UMOV UR12, URZ ;  /* 0x0000003f000cac82 */ /* 0x000fe20008000000 */
[----:B------:R-:W-:Y:S01]  /*c320*/  @UP2 UMOV UR12, UR15 ;  /* 0x0000000f000c2c82 */ /* 0x000fe20008000000 */
[----:B------:R-:W-:Y:S01]  /*c330*/  @!UP2 UMOV UR13, URZ ;  /* 0x0000003f000dac82 */ /* 0x000fe20008000000 */
[----:B------:R-:W-:Y:S02]  /*c340*/  USHF.R.S32.HI UR7, URZ, 0x1f, UR8 ;  /* 0x0000001f3f077899 */ /* 0x000fe40008011408 */
[----:B------:R-:W-:-:S02]  /*c350*/  @UP2 USHF.R.S32.HI UR13, URZ, 0x1f, UR15 ;  /* 0x0000001f3f0d2899 */ /* 0x000fc4000801140f */
        /* <DEDUP_REMOVED lines=18> */
.L_x_1903:
[----:B------:R-:W-:Y:S05]  /*c480*/  BSYNC B0 ;  /* 0x0000000000007941 */ /* 0x000fea0003800000 */
.L_x_1902:
        /* <DEDUP_REMOVED lines=21> */
.L_x_1905:
[----:B------:R-:W-:Y:S05]  /*c5e0*/  BSYNC B0 ;  /* 0x0000000000007941 */ /* 0x000fea0003800000 */
.L_x_1904:
        /* <DEDUP_REMOVED lines=21> */
.L_x_1907:
[----:B------:R-:W-:Y:S05]  /*c740*/  BSYNC B0 ;  /* 0x0000000000007941 */ /* 0x000fea0003800000 */
.L_x_1906:
        /* <DEDUP_REMOVED lines=21> */
.L_x_1909:
[----:B------:R-:W-:Y:S05]  /*c8a0*/  BSYNC B0 ;  /* 0x0000000000007941 */ /* 0x000fea0003800000 */
.L_x_1908:
        /* <DEDUP_REMOVED lines=20> */
.L_x_1911:
[----:B------:R-:W-:Y:S05]  /*c9f0*/  BSYNC B0 ;  /* 0x0000000000007941 */ /* 0x000fea0003800000 */
.L_x_1910:
        /* <DEDUP_REMOVED lines=20> */
.L_x_1913:
[----:B------:R-:W-:Y:S05]  /*cb40*/  BSYNC B0 ;  /* 0x0000000000007941 */ /* 0x000fea0003800000 */
.L_x_1912:
        /* <DEDUP_REMOVED lines=20> */
.L_x_1915:
[----:B------:R-:W-:Y:S05]  /*cc90*/  BSYNC B0 ;  /* 0x0000000000007941 */ /* 0x000fea0003800000 */
.L_x_1914:
        /* <DEDUP_REMOVED lines=20> */
.L_x_1917:
[----:B------:R-:W-:Y:S05]  /*cde0*/  BSYNC B0 ;  /* 0x0000000000007941 */ /* 0x000fea0003800000 */
.L_x_1916:
        /* <DEDUP_REMOVED lines=10> */
.L_x_1919:
[----:B------:R-:W-:Y:S05]  /*ce90*/  BSYNC B0 ;  /* 0x0000000000007941 */ /* 0x000fea0003800000 */
.L_x_1918:
        /* <DEDUP_REMOVED lines=15> */
.L_x_1921:
[----:B------:R-:W-:Y:S05]  /*cf90*/  BSYNC B0 ;  /* 0x0000000000007941 */ /* 0x000fea0003800000 */
.L_x_1920:
        /* <DEDUP_REMOVED lines=10> */
.L_x_1923:
[----:B------:R-:W-:Y:S05]  /*d040*/  BSYNC B0 ;  /* 0x0000000000007941 */ /* 0x000fea0003800000 */
.L_x_1922:
        /* <DEDUP_REMOVED lines=10> */
.L_x_1925:
[----:B------:R-:W-:Y:S05]  /*d0f0*/  BSYNC B0 ;  /* 0x0000000000007941 */ /* 0x000fea0003800000 */
.L_x_1924:
        /* <DEDUP_REMOVED lines=10> */
.L_x_1927:
[----:B------:R-:W-:Y:S05]  /*d1a0*/  BSYNC B0 ;  /* 0x0000000000007941 */ /* 0x000fea0003800000 */
.L_x_1926:
        /* <DEDUP_REMOVED lines=10> */
.L_x_1929:
[----:B------:R-:W-:Y:S05]  /*d250*/  BSYNC B0 ;  /* 0x0000000000007941 */ /* 0x000fea0003800000 */
.L_x_1928:
        /* <DEDUP_REMOVED lines=10> */
.L_x_1931:
[----:B------:R-:W-:Y:S05]  /*d300*/  BSYNC B0 ;  /* 0x0000000000007941 */ /* 0x000fea0003800000 */
.L_x_1930:
        /* <DEDUP_REMOVED lines=10> */
.L_x_1932:
        /* <DEDUP_REMOVED lines=13> */
.L_x_2942:


//--------------------- .text._ZN5flash16flash_fwd_kernelI23Flash_fwd_kernel_traitsILi128ELi128ELi32ELi4ELb0ELb0EN7cutlass10bfloat16_tE19Flash_kernel_traitsILi128ELi128ELi32ELi4ES3_EELb1ELb0ELb0ELb0ELb0ELb0ELb0ELb1EEEvNS_16Flash_fwd_paramsE --------------------------
	.section	.text._ZN5flash16flash_fwd_kernelI23Flash_fwd_kernel_traitsILi128ELi128ELi32ELi4ELb0ELb0EN7cutlass10bfloat16_tE19Flash_kernel_traitsILi128ELi128ELi32ELi4ES3_EELb1ELb0ELb0ELb0ELb0ELb0ELb0ELb1EEEvNS_16Flash_fwd_paramsE,"ax",@progbits
	.align	128
        .global         _ZN5flash16flash_fwd_kernelI23Flash_fwd_kernel_traitsILi128ELi128ELi32ELi4ELb0ELb0EN7cutlass10bfloat16_tE19Flash_kernel_traitsILi128ELi128ELi32ELi4ES3_EELb1ELb0ELb0ELb0ELb0ELb0ELb0ELb1EEEvNS_16Flash_fwd_paramsE
        .type           _ZN5flash16flash_fwd_kernelI23Flash_fwd_kernel_traitsILi128ELi128ELi32ELi4ELb0ELb0EN7cutlass10bfloat16_tE19Flash_kernel_traitsILi128ELi128ELi32ELi4ES3_EELb1ELb0ELb0ELb0ELb0ELb0ELb0ELb1EEEvNS_16Flash_fwd_paramsE,@function
        .size           _ZN5flash16flash_fwd_kernelI23Flash_fwd_kernel_traitsILi128ELi128ELi32ELi4ELb0ELb0EN7cutlass10bfloat16_tE19Flash_kernel_traitsILi128ELi128ELi32ELi4ES3_EELb1ELb0ELb0ELb0ELb0ELb0ELb0ELb1EEEvNS_16Flash_fwd_paramsE,(.L_x_2943 - _ZN5flash16flash_fwd_kernelI23Flash_fwd_kernel_traitsILi128ELi128ELi32ELi4ELb0ELb0EN7cutlass10bfloat16_tE19Flash_kernel_traitsILi128ELi128ELi32ELi4ES3_EELb1ELb0ELb0ELb0ELb0ELb0ELb0ELb1EEEvNS_16Flash_fwd_paramsE)
        .other          _ZN5flash16flash_fwd_kernelI23Flash_fwd_kernel_traitsILi128ELi128ELi32ELi4ELb0ELb0EN7cutlass10bfloat16_tE19Flash_kernel_traitsILi128ELi128ELi32ELi4ES3_EELb1ELb0ELb0ELb0ELb0ELb0ELb0ELb1EEEvNS_16Flash_fwd_paramsE,@"STO_CUDA_ENTRY STV_DEFAULT"
_ZN5flash16flash_fwd_kernelI23Flash_fwd_kernel_traitsILi128ELi128ELi32ELi4ELb0ELb0EN7cutlass10bfloat16_tE19Flash_kernel_traitsILi128ELi128ELi32ELi4ES3_EELb1ELb0ELb0ELb0ELb0ELb0ELb0ELb1EEEvNS_16Flash_fwd_paramsE:
.text._ZN5flash16flash_fwd_kernelI23Flash_fwd_kernel_traitsILi128ELi128ELi32ELi4ELb0ELb0EN7cutlass10bfloat16_tE19Flash_kernel_traitsILi128ELi128ELi32ELi4ES3_EELb1ELb0ELb0ELb0ELb0ELb0ELb0ELb1EEEvNS_16Flash_fwd_paramsE:
        /* <DEDUP_REMOVED lines=8> */
[----:B------:R-:W2:Y:S01]  /*0080*/  LDC R87, c[0x0][0x3ac] ;  /* 0x0000eb00ff577b82 */ /* 0x000ea20000000800 */
[----:B------:R-:W3:Y:S01]  /*0090*/  S2R R91, SR_CTAID.X ;  /* 0x00000000005b7919 */ /* 0x000ee20000002500 */
[----:B------:R-:W-:Y:S01]  /*00a0*/  ULDC.64 UR4, c[0x0][0x2f0] ;  /* 0x0000bc0000047ab9 */ /* 0x000fe20000000a00 */
[----:B-1----:R-:W-:-:S05]  /*00b0*/  VIADD R1, R1, 0xffffff78 ;  /* 0xffffff7801017836 */ /* 0x002fca0000000000 */
[----:B------:R-:W4:Y:S01]  /*00c0*/  @P3 LDG.E.64 R4, desc[UR22][R4.64] ;  /* 0x0000001604043981 */ /* 0x000f22000c1e1b00 */
[----:B------:R-:W1:Y:S01]  /*00d0*/  @P3 LDC R0, c[0x0][0x3b0] ;  /* 0x0000ec00ff003b82 */ /* 0x000e620000000800 */
[----:B------:R-:W3:Y:S01]  /*00e0*/  S2R R89, SR_CTAID.Y ;  /* 0x0000000000597919 */ /* 0x000ee20000002600 */
[----:B------:R-:W3:Y:S06]  /*00f0*/  S2R R88, SR_CTAID.Z ;  /* 0x0000000000587919 */ /* 0x000eec0000002700 */
[----:B------:R-:W3:Y:S01]  /*0100*/  LDC.64 R6, c[0x0][0x2f0] ;  /* 0x0000bc00ff067b82 */ /* 0x000ee20000000a00 */
[----:B--2---:R-:W1:Y:S01]  /*0110*/  @P3 LDG.E.64 R8, desc[UR22][R86.64] ;  /* 0x0000001656083981 */ /* 0x004e62000c1e1b00 */
[----:B------:R-:W-:Y:S01]  /*0120*/  ISETP.NE.U32.AND P4, PT, RZ, UR4, PT ;  /* 0x00000004ff007c0c */ /* 0x000fe2000bf85070 */
[----:B------:R-:W-:Y:S01]  /*0130*/  IMAD.MOV.U32 R20, RZ, RZ, -0x1 ;  /* 0xffffffffff147424 */ /* 0x000fe200078e00ff */
[----:B------:R-:W2:Y:S01]  /*0140*/  S2R R80, SR_TID.X ;  /* 0x0000000000507919 */ /* 0x000ea20000002100 */
[----:B---3--:R-:W-:Y:S01]  /*0150*/  IMAD.WIDE R18, R89, 0x4, R6 ;  /* 0x0000000459127825 */ /* 0x008fe200078e0206 */
[----:B------:R-:W-:-:S04]  /*0160*/  LOP3.LUT R3, R88, R91, R89, 0xfe, !PT ;  /* 0x0000005b58037212 */ /* 0x000fc800078efe59 */
[----:B--2---:R-:W-:Y:S02]  /*0170*/  LOP3.LUT P2, RZ, R3, R80, RZ, 0xfc, !PT ;  /* 0x0000005003ff7212 */ /* 0x004fe4000784fcff */
[----:B------:R-:W2:Y:S11]  /*0180*/  LDC.64 R2, c[0x0][0x300] ;  /* 0x0000c000ff027b82 */ /* 0x000eb60000000a00 */
[----:B------:R-:W3:Y:S01]  /*0190*/  @!P2 LDC.64 R16, c[0x0][0x3b8] ;  /* 0x0000ee00ff10ab82 */ /* 0x000ee20000000a00 */
[----:B--2---:R-:W-:-:S04]  /*01a0*/  ISETP.NE.U32.AND P0, PT, R2, RZ, PT ;  /* 0x000000ff0200720c */ /* 0x004fc80003f05070 */
[----:B------:R-:W-:Y:S02]  /*01b0*/  ISETP.NE.AND.EX P1, PT, R3, RZ, PT, P0 ;  /* 0x000000ff0300720c */ /* 0x000fe40003f25300 */
[----:B------:R-:W-:-:S11]  /*01c0*/  ISETP.NE.AND.EX P0, PT, RZ, UR5, PT, P4 ;  /* 0x00000005ff007c0c */ /* 0x000fd6000bf05340 */
[----:B------:R-:W2:Y:S01]  /*01d0*/  @P1 LDC.64 R2, c[0x0][0x300] ;  /* 0x0000c000ff021b82 */ /* 0x000ea20000000a00 */
[----:B------:R-:W-:Y:S02]  /*01e0*/  IMAD.MOV.U32 R7, RZ, RZ, RZ ;  /* 0x000000ffff077224 */ /* 0x000fe400078e00ff */
[----:B--2---:R-:W-:Y:S01]  /*01f0*/  @P1 IMAD.WIDE R14, R89, 0x4, R2 ;  /* 0x00000004590e1825 */ /* 0x004fe200078e0202 */
[----:B----4-:R-:W-:Y:S02]  /*0200*/  @P3 R2UR UR24, R4 ;  /* 0x00000000041832ca */ /* 0x010fe400000e0000 */
[----:B------:R-:W-:Y:S02]  /*0210*/  @P3 R2UR UR25, R5 ;  /* 0x00000000051932ca */ /* 0x000fe400000e0000 */
[----:B------:R-:W2:Y:S09]  /*0220*/  LDC.64 R4, c[0x0][0x2f8] ;  /* 0x0000be00ff047b82 */ /* 0x000eb20000000a00 */
[----:B------:R-:W-:-:S02]  /*0230*/  IMAD.U32 R12, RZ, RZ, UR24 ;  /* 0x00000018ff0c7e24 */ /* 0x000fc4000f8e00ff */
[----:B------:R-:W-:Y:S01]  /*0240*/  IMAD.U32 R13, RZ, RZ, UR25 ;  /* 0x00000019ff0d7e24 */ /* 0x000fe2000f8e00ff */
[----:B-1----:R-:W-:Y:S02]  /*0250*/  @P3 IADD3 R86, P5, R8, R0, RZ ;  /* 0x0000000008563210 */ /* 0x002fe40007fbe0ff */
[----:B------:R-:W1:Y:S02]  /*0260*/  LDC.U8 R0, c[0x0][0x3c2] ;  /* 0x0000f080ff007b82 */ /* 0x000e640000000000 */
[----:B---3--:R3:W-:Y:S01]  /*0270*/  @!P2 STG.E.64 desc[UR22][R16.64], R12 ;  /* 0x0000000c1000a986 */ /* 0x0087e2000c101b16 */
[----:B------:R-:W-:-:S05]  /*0280*/  @P3 IMAD.X R87, RZ, RZ, R9, P5 ;  /* 0x000000ffff573224 */ /* 0x000fca00028e0609 */
[----:B------:R4:W-:Y:S01]  /*0290*/  @!P2 STG.E.64 desc[UR22][R16.64+0x8], R86 ;  /* 0x000008561000a986 */ /* 0x0009e2000c101b16 */
[----:B------:R-:W4:Y:S03]  /*02a0*/  LDC.64 R8, c[0x0][0x2f8] ;  /* 0x0000be00ff087b82 */ /* 0x000f260000000a00 */
[----:B------:R-:W4:Y:S04]  /*02b0*/  @P0 LDG.E R20, desc[UR22][R18.64] ;  /* 0x0000001612140981 */ /* 0x000f28000c1e1900 */
[----:B------:R-:W4:Y:S01]  /*02c0*/  @P0 LDG.E R11, desc[UR22][R18.64+0x4] ;  /* 0x00000416120b0981 */ /* 0x000f22000c1e1900 */
[----:B--2---:R-:W-:-:S03]  /*02d0*/  ISETP.EQ.U32.AND P2, PT, R4, RZ, PT ;  /* 0x000000ff0400720c */ /* 0x004fc60003f42070 */
[----:B------:R2:W5:Y:S01]  /*02e0*/  @P1 LDG.E R7, desc[UR22][R14.64] ;  /* 0x000000160e071981 */ /* 0x000562000c1e1900 */
[----:B-1----:R-:W-:-:S04]  /*02f0*/  ISETP.NE.AND P3, PT, R0, RZ, PT ;  /* 0x000000ff0000720c */ /* 0x002fc80003f65270 */
[----:B------:R-:W-:Y:S01]  /*0300*/  ISETP.EQ.OR.EX P2, PT, R5, RZ, !P3, P2 ;  /* 0x000000ff0500720c */ /* 0x000fe20005f42720 */
[----:B---3--:R-:W-:Y:S02]  /*0310*/  IMAD.MOV.U32 R12, RZ, RZ, -0x1 ;  /* 0xffffffffff0c7424 */ /* 0x008fe400078e00ff */
[----:B----4-:R-:W-:-:S10]  /*0320*/  IMAD.WIDE R8, R89, 0x4, R8 ;  /* 0x0000000459087825 */ /* 0x010fd400078e0208 */
[----:B------:R2:W5:Y:S01]  /*0330*/  @!P2 LDG.E R12, desc[UR22][R8.64] ;  /* 0x00000016080ca981 */ /* 0x000562000c1e1900 */
[----:B------:R-:W-:-:S04]  /*0340*/  SHF.R.S32.HI R3, RZ, 0x1f, R80 ;  /* 0x0000001fff037819 */ /* 0x000fc80000011450 */
[----:B------:R-:W-:Y:S01]  /*0350*/  LEA.HI R90, R3, R80, RZ, 0x5 ;  /* 0x00000050035a7211 */ /* 0x000fe200078f28ff */
[----:B------:R-:W-:Y:S01]  /*0360*/  @P0 IMAD.IADD R11, R11, 0x1, -R20 ;  /* 0x000000010b0b0824 */ /* 0x000fe200078e0a14 */
[----:B------:R2:W-:Y:S05]  /*0370*/  STL [R1+0x20], R20 ;  /* 0x0000201401007387 */ /* 0x0005ea0000100800 */
[----:B------:R-:W1:Y:S01]  /*0380*/  @!P0 LDC R11, c[0x0][0x2c4] ;  /* 0x0000b100ff0b8b82 */ /* 0x000e620000000800 */
[----:B------:R-:W-:-:S04]  /*0390*/  ISETP.NE.U32.AND P0, PT, R4, RZ, PT ;  /* 0x000000ff0400720c */ /* 0x000fc80003f05070 */
[----:B------:R-:W-:Y:S02]  /*03a0*/  ISETP.NE.AND.EX P0, PT, R5, RZ, PT, P0 ;  /* 0x000000ff0500720c */ /* 0x000fe40003f05300 */
[----:B------:R-:W-:-:S05]  /*03b0*/  LOP3.LUT R5, R90, 0xffffffe0, RZ, 0xc0, !PT ;  /* 0xffffffe05a057812 */ /* 0x000fca00078ec0ff */
[----:B------:R-:W-:-:S06]  /*03c0*/  IMAD.IADD R6, R80, 0x1, -R5 ;  /* 0x0000000150067824 */ /* 0x000fcc00078e0a05 */
[----:B------:R-:W-:Y:S05]  /*03d0*/  @!P0 BRA `(.L_x_1933) ;  /* 0x0000000000108947 */ /* 0x000fea0003800000 */
[----:B------:R-:W3:Y:S02]  /*03e0*/  @P3 LDG.E R5, desc[UR22][R8.64+0x4] ;  /* 0x0000041608053981 */ /* 0x000ee4000c1e1900 */
[----:B---3-5:R-:W-:-:S06]  /*03f0*/  @P3 IADD3 R0, R5, -R12, RZ ;  /* 0x8000000c05003210 */ /* 0x028fcc0007ffe0ff */
[----:B------:R4:W5:Y:S01]  /*0400*/  @!P3 LDG.E R0, desc[UR22][R8.64] ;  /* 0x000000160800b981 */ /* 0x000962000c1e1900 */
[----:B------:R-:W-:Y:S05]  /*0410*/  BRA `(.L_x_1934) ;  /* 0x0000000000047947 */ /* 0x000fea0003800000 */
.L_x_1933:
[----:B------:R-:W3:Y:S02]  /*0420*/  LDC R0, c[0x0][0x2c8] ;  /* 0x0000b200ff007b82 */ /* 0x000ee40000000800 */
.L_x_1934:
[----:B------:R-:W2:Y:S02]  /*0430*/  LDC.64 R4, c[0x0][0x308] ;  /* 0x0000c200ff047b82 */ /* 0x000ea40000000a00 */
[----:B--2---:R-:W-:-:S04]  /*0440*/  ISETP.NE.U32.AND P0, PT, R4, RZ, PT ;  /* 0x000000ff0400720c */ /* 0x004fc80003f05070 */
[----:B------:R-:W-:-:S13]  /*0450*/  ISETP.NE.AND.EX P0, PT, R5, RZ, PT, P0 ;  /* 0x000000ff0500720c */ /* 0x000fda0003f05300 */
[----:B------:R-:W4:Y:S08]  /*0460*/  @P0 LDC.64 R4, c[0x0][0x308] ;  /* 0x0000c200ff040b82 */ /* 0x000f300000000a00 */
[----:B------:R-:W2:Y:S01]  /*0470*/  @!P0 LDC R2, c[0x0][0x2cc] ;  /* 0x0000b300ff028b82 */ /* 0x000ea20000000800 */
[----:B----4-:R-:W-:-:S07]  /*0480*/  @P0 IMAD.WIDE R8, R89, 0x4, R4 ;  /* 0x0000000459080825 */ /* 0x010fce00078e0204 */
[----:B------:R-:W4:Y:S01]  /*0490*/  @!P0 LDC.64 R4, c[0x0][0x318] ;  /* 0x0000c600ff048b82 */ /* 0x000f220000000a00 */
[----:B------:R-:W3:Y:S01]  /*04a0*/  @P0 LDG.E R8, desc[UR22][R8.64] ;  /* 0x0000001608080981 */ /* 0x000ee2000c1e1900 */
[----:B------:R-:W-:Y:S01]  /*04b0*/  IMAD.SHL.U32 R84, R91, 0x80, RZ ;  /* 0x000000805b547824 */ /* 0x000fe200078e00ff */
[----:B----4-:R-:W-:-:S04]  /*04c0*/  @!P0 ISETP.NE.U32.AND P1, PT, R4, RZ, PT ;  /* 0x000000ff0400820c */ /* 0x010fc80003f25070 */
[----:B------:R-:W-:Y:S02]  /*04d0*/  @!P0 ISETP.NE.AND.EX P2, PT, R5, RZ, PT, P1 ;  /* 0x000000ff0500820c */ /* 0x000fe40003f45310 */
[----:B-1----:R-:W-:Y:S02]  /*04e0*/  ISETP.GT.AND P1, PT, R11, R84, PT ;  /* 0x000000540b00720c */ /* 0x002fe40003f24270 */
[----:B--2---:R-:W-:Y:S01]  /*04f0*/  @!P0 SEL R2, R2, RZ, P2 ;  /* 0x000000ff02028207 */ /* 0x004fe20001000000 */
[----:B---3-5:R-:W-:-:S03]  /*0500*/  @P0 IMAD.IADD R85, R8, 0x1, -R7 ;  /* 0x0000000108550824 */ /* 0x028fc600078e0a07 */
        /* <DEDUP_REMOVED lines=11> */
[----:B------:R-:W-:Y:S02]  /*05c0*/  ISETP.NE.AND P0, PT, R12, -0x1, PT ;  /* 0xffffffff0c00780c */ /* 0x000fe40003f05270 */
[----:B------:R-:W-:Y:S01]  /*05d0*/  SHF.R.S32.HI R22, RZ, 0x3, R15 ;  /* 0x00000003ff167819 */ /* 0x000fe2000001140f */
[----:B------:R2:W-:Y:S01]  /*05e0*/  STL [R1+0x10], R32 ;  /* 0x0000102001007387 */ /* 0x0005e20000100800 */
[----:B------:R-:W-:Y:S02]  /*05f0*/  LOP3.LUT R15, R15, 0xfffffff8, RZ, 0xc0, !PT ;  /* 0xfffffff80f0f7812 */ /* 0x000fe400078ec0ff */
[C---:B------:R-:W-:Y:S01]  /*0600*/  SHF.L.U32 R21, R22.reuse, 0x6, RZ ;  /* 0x0000000616157819 */ /* 0x040fe200000006ff */
[----:B------:R-:W-:Y:S01]  /*0610*/  VIADD R14, R22, 0x30 ;  /* 0x00000030160e7836 */ /* 0x000fe20000000000 */
[----:B------:R-:W-:Y:S01]  /*0620*/  LEA.HI R26, R3, R80, RZ, 0x4 ;  /* 0x00000050031a7211 */ /* 0x000fe200078f20ff */
[----:B------:R-:W3:Y:S01]  /*0630*/  @P1 LDC.64 R10, c[0x0][0x240] ;  /* 0x00009000ff0a1b82 */ /* 0x000ee20000000a00 */
[----:B------:R-:W-:-:S02]  /*0640*/  LOP3.LUT R21, R21, 0x1c0, RZ, 0xc0, !PT ;  /* 0x000001c015157812 */ /* 0x000fc400078ec0ff */
[----:B------:R-:W-:Y:S02]  /*0650*/  LEA.HI R18, R3, R80, RZ, 0x6 ;  /* 0x0000005003127211 */ /* 0x000fe400078f30ff */
[----:B------:R-:W-:Y:S02]  /*0660*/  SHF.R.U32.HI R16, RZ, 0x3, R21 ;  /* 0x00000003ff107819 */ /* 0x000fe40000011615 */
[----:B------:R-:W-:Y:S01]  /*0670*/  @!P1 SHF.R.S32.HI R3, RZ, 0x1f, R89 ;  /* 0x0000001fff039819 */ /* 0x000fe20000011459 */
[----:B------:R-:W-:Y:S01]  /*0680*/  IMAD.SHL.U32 R18, R18, 0x8, RZ ;  /* 0x0000000812127824 */ /* 0x000fe200078e00ff */
[----:B------:R-:W-:Y:S02]  /*0690*/  ISETP.GE.AND P6, PT, R14, R32, PT ;  /* 0x000000200e00720c */ /* 0x000fe40003fc6270 */
[----:B-1----:R-:W-:Y:S02]  /*06a0*/  IABS R2, R17 ;  /* 0x0000001100027213 */ /* 0x002fe40000000000 */
[----:B------:R-:W-:-:S02]  /*06b0*/  SHF.R.S32.HI R23, RZ, 0x1f, R22 ;  /* 0x0000001fff177819 */ /* 0x000fc40000011416 */
[----:B------:R-:W1:Y:S01]  /*06c0*/  I2F.RP R5, R2 ;  /* 0x0000000200057306 */ /* 0x000e620000209400 */
[----:B---3--:R-:W-:-:S04]  /*06d0*/  @P1 IMAD.WIDE.U32 R24, R20, R10, RZ ;  /* 0x0000000a14181225 */ /* 0x008fc800078e00ff */
[----:B------:R-:W-:Y:S01]  /*06e0*/  @P1 IMAD R11, R20, R11, R25 ;  /* 0x0000000b140b1224 */ /* 0x000fe200078e0219 */
[----:B------:R-:W-:Y:S02]  /*06f0*/  @P1 MOV R10, R24 ;  /* 0x00000018000a1202 */ /* 0x000fe40000000f00 */
[----:B-1----:R-:W1:Y:S02]  /*0700*/  MUFU.RCP R8, R5 ;  /* 0x0000000500087308 */ /* 0x002e640000001000 */
[----:B-1----:R-:W-:-:S06]  /*0710*/  VIADD R8, R8, 0xffffffe ;  /* 0x0ffffffe08087836 */ /* 0x002fcc0000000000 */
[----:B------:R-:W1:Y:S02]  /*0720*/  F2I.FTZ.U32.TRUNC.NTZ R9, R8 ;  /* 0x0000000800097305 */ /* 0x000e64000021f000 */
[----:B-1----:R-:W-:Y:S02]  /*0730*/  IMAD.MOV R0, RZ, RZ, -R9 ;  /* 0x000000ffff007224 */ /* 0x002fe400078e0a09 */
[----:B------:R-:W-:Y:S02]  /*0740*/  IMAD.MOV.U32 R8, RZ, RZ, RZ ;  /* 0x000000ffff087224 */ /* 0x000fe400078e00ff */
[----:B------:R-:W-:Y:S01]  /*0750*/  IMAD R4, R0, R2, RZ ;  /* 0x0000000200047224 */ /* 0x000fe200078e02ff */
[----:B------:R-:W-:-:S03]  /*0760*/  IABS R0, R88 ;  /* 0x0000005800007213 */ /* 0x000fc60000000000 */
[----:B------:R-:W-:Y:S01]  /*0770*/  IMAD.HI.U32 R9, R9, R4, R8 ;  /* 0x0000000409097227 */ /* 0x000fe200078e0008 */
[----:B------:R-:W-:Y:S01]  /*0780*/  IADD3 R8, R22, 0x40, RZ ;  /* 0x0000004016087810 */ /* 0x000fe20007ffe0ff */
[----:B------:R-:W1:Y:S03]  /*0790*/  @!P1 LDC.64 R4, c[0x0][0x228] ;  /* 0x00008a00ff049b82 */ /* 0x000e660000000a00 */
[----:B------:R-:W-:Y:S01]  /*07a0*/  ISETP.GE.AND P3, PT, R8, R32, PT ;  /* 0x000000200800720c */ /* 0x000fe20003f66270 */
[----:B------:R-:W-:-:S03]  /*07b0*/  IMAD.HI.U32 R13, R9, R0, RZ ;  /* 0x00000000090d7227 */ /* 0x000fc600078e00ff */
[----:B------:R-:W-:Y:S01]  /*07c0*/  P2R R27, PR, RZ, 0x8 ;  /* 0x00000008ff1b7803 */ /* 0x000fe20000000000 */
[----:B------:R-:W-:-:S04]  /*07d0*/  IMAD.MOV R9, RZ, RZ, -R13 ;  /* 0x000000ffff097224 */ /* 0x000fc800078e0a0d */
[----:B------:R-:W-:Y:S02]  /*07e0*/  IMAD R9, R2, R9, R0 ;  /* 0x0000000902097224 */ /* 0x000fe400078e0200 */
[----:B------:R-:W-:Y:S02]  /*07f0*/  IMAD.IADD R0, R80, 0x1, -R15 ;  /* 0x0000000150007824 */ /* 0x000fe400078e0a0f */
[----:B------:R-:W-:Y:S01]  /*0800*/  VIADD R15, R22, 0x20 ;  /* 0x00000020160f7836 */ /* 0x000fe20000000000 */
[----:B------:R-:W-:Y:S01]  /*0810*/  ISETP.GT.U32.AND P2, PT, R2, R9, PT ;  /* 0x000000090200720c */ /* 0x000fe20003f44070 */
[----:B------:R-:W-:-:S03]  /*0820*/  IMAD.SHL.U32 R188, R0, 0x8, RZ ;  /* 0x0000000800bc7824 */ /* 0x000fc600078e00ff */
[----:B------:R-:W-:Y:S02]  /*0830*/  ISETP.GE.AND P4, PT, R15, R32, PT ;  /* 0x000000200f00720c */ /* 0x000fe40003f86270 */
[--C-:B------:R-:W-:Y:S01]  /*0840*/  LOP3.LUT R19, R21, 0x38, R188.reuse, 0xf8, !PT ;  /* 0x0000003815137812 */ /* 0x100fe200078ef8bc */
[----:B-1----:R-:W-:Y:S01]  /*0850*/  @!P1 IMAD R14, R3, R4, RZ ;  /* 0x00000004030e9224 */ /* 0x002fe200078e02ff */
[----:B------:R-:W-:Y:S02]  /*0860*/  SHF.R.S32.HI R189, RZ, 0x1f, R188 ;  /* 0x0000001fffbd7819 */ /* 0x000fe400000114bc */
[----:B------:R-:W-:Y:S01]  /*0870*/  LOP3.LUT R15, R19, R16, RZ, 0x3c, !PT ;  /* 0x00000010130f7212 */ /* 0x000fe200078e3cff */
[----:B------:R-:W-:Y:S01]  /*0880*/  @!P1 IMAD R5, R89, R5, R14 ;  /* 0x0000000559059224 */ /* 0x000fe200078e020e */
[----:B------:R-:W-:Y:S01]  /*0890*/  LOP3.LUT R19, R26, 0xfffffff0, RZ, 0xc0, !PT ;  /* 0xfffffff01a137812 */ /* 0x000fe200078ec0ff */
[----:B------:R-:W-:Y:S01]  /*08a0*/  @!P2 IMAD.IADD R9, R9, 0x1, -R2 ;  /* 0x000000010909a824 */ /* 0x000fe200078e0a02 */
[----:B------:R-:W-:-:S02]  /*08b0*/  LOP3.LUT R15, R15, 0xfffffe00, R18, 0xf8, !PT ;  /* 0xfffffe000f0f7812 */ /* 0x000fc400078ef812 */
[----:B------:R-:W-:Y:S01]  /*08c0*/  @!P2 IADD3 R13, R13, 0x1, RZ ;  /* 0x000000010d0da810 */ /* 0x000fe20007ffe0ff */
[----:B------:R-:W-:Y:S01]  /*08d0*/  IMAD.IADD R16, R80, 0x1, -R19 ;  /* 0x0000000150107824 */ /* 0x000fe200078e0a13 */
[----:B------:R-:W-:Y:S02]  /*08e0*/  ISETP.GE.U32.AND P3, PT, R9, R2, PT ;  /* 0x000000020900720c */ /* 0x000fe40003f66070 */
[----:B------:R-:W1:Y:S01]  /*08f0*/  @P0 LDC.64 R8, c[0x0][0x250] ;  /* 0x00009400ff080b82 */ /* 0x000e620000000a00 */
[----:B------:R-:W-:Y:S02]  /*0900*/  LOP3.LUT R18, R88, R17, RZ, 0x3c, !PT ;  /* 0x0000001158127212 */ /* 0x000fe400078e3cff */
[----:B------:R-:W-:Y:S02]  /*0910*/  SHF.R.S32.HI R19, RZ, 0x1f, R16 ;  /* 0x0000001fff137819 */ /* 0x000fe40000011410 */
[----:B------:R-:W-:Y:S02]  /*0920*/  ISETP.GE.AND P2, PT, R18, RZ, PT ;  /* 0x000000ff1200720c */ /* 0x000fe40003f46270 */
[----:B------:R-:W-:Y:S01]  /*0930*/  LEA.HI R14, R19, R16, RZ, 0x3 ;  /* 0x00000010130e7211 */ /* 0x000fe200078f18ff */
[----:B------:R-:W3:Y:S01]  /*0940*/  @P0 LDC.64 R2, c[0x0][0x248] ;  /* 0x00009200ff020b82 */ /* 0x000ee20000000a00 */
[----:B------:R-:W-:-:S02]  /*0950*/  @!P1 IMAD.WIDE.U32 R18, R89, R4, RZ ;  /* 0x0000000459129225 */ /* 0x000fc400078e00ff */
[----:B------:R-:W-:Y:S02]  /*0960*/  LOP3.LUT R21, R14, 0xfffffff8, RZ, 0xc0, !PT ;  /* 0xfffffff80e157812 */ /* 0x000fe400078ec0ff */
[----:B------:R-:W-:Y:S01]  /*0970*/  @P3 VIADD R13, R13, 0x1 ;  /* 0x000000010d0d3836 */ /* 0x000fe20000000000 */
[----:B------:R-:W-:Y:S01]  /*0980*/  ISETP.NE.AND P3, PT, R17, RZ, PT ;  /* 0x000000ff1100720c */ /* 0x000fe20003f65270 */
[C-C-:B------:R-:W-:Y:S01]  /*0990*/  @P0 IMAD.IADD R4, R7.reuse, 0x1, R12.reuse ;  /* 0x0000000107040824 */ /* 0x140fe200078e020c */
[----:B------:R-:W-:Y:S01]  /*09a0*/  @!P1 MOV R10, R18 ;  /* 0x00000012000a9202 */ /* 0x000fe20000000f00 */
[----:B------:R-:W-:Y:S02]  /*09b0*/  @P0 IMAD.IADD R12, R7, 0x1, R12 ;  /* 0x00000001070c0824 */ /* 0x000fe400078e020c */
[----:B------:R-:W-:Y:S02]  /*09c0*/  IMAD.IADD R16, R16, 0x1, -R21 ;  /* 0x0000000110107824 */ /* 0x000fe400078e0a15 */
[----:B------:R-:W-:-:S02]  /*09d0*/  @!P1 IMAD.IADD R11, R19, 0x1, R5 ;  /* 0x00000001130b9824 */ /* 0x000fc400078e0205 */
[----:B------:R-:W-:Y:S02]  /*09e0*/  @!P2 IMAD.MOV R13, RZ, RZ, -R13 ;  /* 0x000000ffff0da224 */ /* 0x000fe400078e0a0d */
[C---:B-1----:R-:W-:Y:S02]  /*09f0*/  @P0 IMAD R5, R4.reuse, R9, RZ ;  /* 0x0000000904050224 */ /* 0x042fe400078e02ff */
[----:B------:R-:W-:Y:S01]  /*0a00*/  @P0 IMAD.WIDE.U32 R20, R4, R8, RZ ;  /* 0x0000000804140225 */ /* 0x000fe200078e00ff */
[----:B------:R-:W-:-:S03]  /*0a10*/  @!P3 LOP3.LUT R13, RZ, R17, RZ, 0x33, !PT ;  /* 0x00000011ff0db212 */ /* 0x000fc600078e33ff */
[----:B------:R-:W-:Y:S02]  /*0a20*/  @P0 IMAD.IADD R17, R21, 0x1, R5 ;  /* 0x0000000115110824 */ /* 0x000fe400078e0205 */
[C---:B---3--:R-:W-:Y:S02]  /*0a30*/  @P0 IMAD R4, R12.reuse, R3, RZ ;  /* 0x000000030c040224 */ /* 0x048fe400078e02ff */
[----:B------:R-:W-:-:S04]  /*0a40*/  @P0 IMAD.WIDE.U32 R18, R12, R2, RZ ;  /* 0x000000020c120225 */ /* 0x000fc800078e00ff */
[----:B------:R-:W-:Y:S01]  /*0a50*/  @P0 IMAD.IADD R12, R19, 0x1, R4 ;  /* 0x00000001130c0824 */ /* 0x000fe200078e0204 */
[----:B--2---:R-:W-:Y:S06]  /*0a60*/  @P0 BRA `(.L_x_1936) ;  /* 0x0000000000300947 */ /* 0x004fec0003800000 */
        /* <DEDUP_REMOVED lines=12> */
.L_x_1936:
        /* <DEDUP_REMOVED lines=13> */
.L_x_1937:
[----:B------:R-:W1:Y:S01]  /*0c00*/  S2UR UR8, SR_CgaCtaId ;  /* 0x00000000000879c3 */ /* 0x000e620000008800 */
[----:B------:R-:W-:Y:S01]  /*0c10*/  IMAD.WIDE.U32 R28, R22, R2, R188 ;  /* 0x00000002161c7225 */ /* 0x000fe200078e00bc */
[----:B------:R-:W-:Y:S01]  /*0c20*/  IADD3 R10, P0, R188, R10, RZ ;  /* 0x0000000abc0a7210 */ /* 0x000fe20007f1e0ff */
[----:B------:R-:W-:Y:S01]  /*0c30*/  ULDC.64 UR4, c[0x0][0x260] ;  /* 0x0000980000047ab9 */ /* 0x000fe20000000a00 */
[----:B------:R-:W-:Y:S01]  /*0c40*/  SHF.R.S32.HI R21, RZ, 0x1f, R88 ;  /* 0x0000001fff157819 */ /* 0x000fe20000011458 */
[C---:B------:R-:W-:Y:S01]  /*0c50*/  IMAD R5, R23.reuse, R2, RZ ;  /* 0x0000000217057224 */ /* 0x040fe200078e02ff */
[----:B------:R-:W-:Y:S01]  /*0c60*/  IADD3 R28, P2, R18, R28, RZ ;  /* 0x0000001c121c7210 */ /* 0x000fe20007f5e0ff */
[-C--:B------:R-:W-:Y:S01]  /*0c70*/  IMAD R4, R23, R8.reuse, RZ ;  /* 0x0000000817047224 */ /* 0x080fe200078e02ff */
[----:B------:R-:W-:Y:S01]  /*0c80*/  IADD3.X R11, R189, R11, RZ, P0, !PT ;  /* 0x0000000bbd0b7210 */ /* 0x000fe200007fe4ff */
[----:B------:R-:W-:Y:S01]  /*0c90*/  IMAD.WIDE.U32 R24, R22, R8, R188 ;  /* 0x0000000816187225 */ /* 0x000fe200078e00bc */
[----:B------:R-:W-:Y:S01]  /*0ca0*/  ULDC.64 UR6, c[0x0][0x268] ;  /* 0x00009a0000067ab9 */ /* 0x000fe20000000a00 */
[----:B------:R-:W-:Y:S01]  /*0cb0*/  IADD3 R98, R188, 0x40, RZ ;  /* 0x00000040bc627810 */ /* 0x000fe20007ffe0ff */
[----:B------:R-:W-:Y:S01]  /*0cc0*/  BSSY B0, `(.L_x_1938) ;  /* 0x000003e000007945 */ /* 0x000fe20003800000 */
[----:B------:R-:W-:Y:S01]  /*0cd0*/  IMAD R5, R22, R3, R5 ;  /* 0x0000000316057224 */ /* 0x000fe200078e0205 */
[----:B------:R-:W-:Y:S01]  /*0ce0*/  IADD3 R24, P1, R20, R24, RZ ;  /* 0x0000001814187210 */ /* 0x000fe20007f3e0ff */
[----:B------:R-:W-:Y:S01]  /*0cf0*/  IMAD R18, R22, R9, R4 ;  /* 0x0000000916127224 */ /* 0x000fe200078e0204 */
[----:B------:R-:W-:-:S02]  /*0d00*/  SHF.R.S32.HI R4, RZ, 0x1f, R13 ;  /* 0x0000001fff047819 */ /* 0x000fc4000001140d */
[----:B------:R-:W-:Y:S02]  /*0d10*/  IADD3.X R29, R12, R29, R5, P2, !PT ;  /* 0x0000001d0c1d7210 */ /* 0x000fe400017fe405 */
[----:B------:R-:W-:Y:S01]  /*0d20*/  IADD3.X R25, R17, R25, R18, P1, !PT ;  /* 0x0000001911197210 */ /* 0x000fe20000ffe412 */
[----:B------:R-:W-:Y:S01]  /*0d30*/  IMAD R12, R4, UR4, RZ ;  /* 0x00000004040c7c24 */ /* 0x000fe2000f8e02ff */
[----:B------:R-:W-:Y:S01]  /*0d40*/  ISETP.GE.AND P0, PT, R22, R32, PT ;  /* 0x000000201600720c */ /* 0x000fe20003f06270 */
[C---:B------:R-:W-:Y:S01]  /*0d50*/  IMAD.WIDE.U32 R36, R13.reuse, UR4, R28 ;  /* 0x000000040d247c25 */ /* 0x040fe2000f8e001c */
[----:B------:R-:W-:Y:S02]  /*0d60*/  MOV R7, 0x10 ;  /* 0x0000001000077802 */ /* 0x000fe40000000f00 */
[----:B------:R-:W-:Y:S01]  /*0d70*/  MOV R5, 0x20 ;  /* 0x0000002000057802 */ /* 0x000fe20000000f00 */
[C---:B------:R-:W-:Y:S01]  /*0d80*/  IMAD R17, R13.reuse, UR5, R12 ;  /* 0x000000050d117c24 */ /* 0x040fe2000f8e020c */
[----:B------:R-:W-:Y:S01]  /*0d90*/  ULDC.64 UR4, c[0x0][0x258] ;  /* 0x0000960000047ab9 */ /* 0x000fe20000000a00 */
[----:B------:R-:W-:Y:S01]  /*0da0*/  IMAD.WIDE.U32 R34, R13, UR6, R24 ;  /* 0x000000060d227c25 */ /* 0x000fe2000f8e0018 */
[----:B------:R2:W-:Y:S03]  /*0db0*/  STL.64 [R1+0x38], R36 ;  /* 0x0000382401007387 */ /* 0x0005e60000100a00 */
[----:B------:R-:W-:Y:S01]  /*0dc0*/  IMAD R21, R21, UR4, RZ ;  /* 0x0000000415157c24 */ /* 0x000fe2000f8e02ff */
[----:B------:R2:W-:Y:S01]  /*0dd0*/  STL.64 [R1+0x30], R34 ;  /* 0x0000302201007387 */ /* 0x0005e20000100a00 */
[----:B------:R-:W-:Y:S01]  /*0de0*/  IMAD.WIDE.U32 R18, R88, UR4, R10 ;  /* 0x0000000458127c25 */ /* 0x000fe2000f8e000a */
[----:B------:R-:W-:-:S02]  /*0df0*/  UMOV UR4, 0x400 ;  /* 0x0000040000047882 */ /* 0x000fc40000000000 */
[----:B-1----:R-:W-:Y:S01]  /*0e00*/  ULEA UR4, UR8, UR4, 0x18 ;  /* 0x0000000408047291 */ /* 0x002fe2000f8ec03f */
[----:B------:R2:W-:Y:S01]  /*0e10*/  STL [R1+0x2c], R98 ;  /* 0x00002c6201007387 */ /* 0x0005e20000100800 */
[----:B------:R-:W-:Y:S02]  /*0e20*/  VIADD R12, R22, 0x10 ;  /* 0x00000010160c7836 */ /* 0x000fe40000000000 */
[----:B------:R-:W-:Y:S02]  /*0e30*/  IMAD R4, R4, UR6, RZ ;  /* 0x0000000604047c24 */ /* 0x000fe4000f8e02ff */
[----:B------:R-:W-:Y:S01]  /*0e40*/  LEA R92, R15, UR4, 0x1 ;  /* 0x000000040f5c7c11 */ /* 0x000fe2000f8e08ff */
[----:B------:R-:W-:Y:S01]  /*0e50*/  IMAD R21, R88, UR5, R21 ;  /* 0x0000000558157c24 */ /* 0x000fe2000f8e0215 */
[----:B------:R-:W-:Y:S01]  /*0e60*/  ISETP.GE.AND P3, PT, R12, R32, PT ;  /* 0x000000200c00720c */ /* 0x000fe20003f66270 */
[----:B------:R-:W-:Y:S02]  /*0e70*/  IMAD R13, R13, UR7, R4 ;  /* 0x000000070d0d7c24 */ /* 0x000fe4000f8e0204 */
[----:B------:R2:W-:Y:S01]  /*0e80*/  STL [R1+0x28], R92 ;  /* 0x0000285c01007387 */ /* 0x0005e20000100800 */
[----:B------:R-:W-:Y:S01]  /*0e90*/  R2P PR, R16, 0x6 ;  /* 0x0000000610007804 */ /* 0x000fe20000000000 */
[----:B------:R-:W-:Y:S01]  /*0ea0*/  VIADD R4, R22, 0x50 ;  /* 0x0000005016047836 */ /* 0x000fe20000000000 */
[----:B------:R-:W-:Y:S01]  /*0eb0*/  IADD3 R21, R19, R21, RZ ;  /* 0x0000001513157210 */ /* 0x000fe20007ffe0ff */
[----:B------:R-:W-:-:S02]  /*0ec0*/  IMAD.WIDE R24, R91, 0x80, R22 ;  /* 0x000000805b187825 */ /* 0x000fc400078e0216 */
        /* <DEDUP_REMOVED lines=29> */
.L_x_1939:
[----:B------:R-:W-:Y:S05]  /*10a0*/  BSYNC B0 ;  /* 0x0000000000007941 */ /* 0x000fea0003800000 */
.L_x_1938:
        /* <DEDUP_REMOVED lines=34> */
.L_x_1941:
[----:B------:R-:W-:Y:S05]  /*12d0*/  BSYNC B0 ;  /* 0x0000000000007941 */ /* 0x000fea0003800000 */
.L_x_1940:
[----:B------:R-:W-:Y:S01]  /*12e0*/  BSSY B0, `(.L_x_1942) ;  /* 0x0000022000007945 */ /* 0x000fe20003800000 */
[----:B------:R-:W-:Y:S01]  /*12f0*/  ISETP.GE.AND P3, PT, R29, R32, PT ;  /* 0x000000201d00720c */ /* 0x000fe20003f66270 */
        /* <DEDUP_REMOVED lines=32> */
.L_x_1943:
[----:B------:R-:W-:Y:S05]  /*1500*/  BSYNC B0 ;  /* 0x0000000000007941 */ /* 0x000fea0003800000 */
.L_x_1942:
[----:B------:R-:W-:Y:S01]  /*1510*/  IADD3 R4, R186, -0x1, RZ ;  /* 0xffffffffba047810 */ /* 0x000fe20007ffe0ff */
[----:B------:R-:W-:Y:S01]  /*1520*/  BSSY B0, `(.L_x_1944) ;  /* 0x0000021000007945 */ /* 0x000fe20003800000 */
[----:B------:R-:W-:-:S03]  /*1530*/  ISETP.GE.AND P5, PT, R29, R32, PT ;  /* 0x000000201d00720c */ /* 0x000fc60003fa6270 */
[----:B------:R-:W-:Y:S01]  /*1540*/  IMAD R15, R4, -0x20, R85 ;  /* 0xffffffe0040f7824 */ /* 0x000fe200078e0255 */
        /* <DEDUP_REMOVED lines=30> */
.L_x_1945:
[----:B------:R-:W-:Y:S05]  /*1730*/  BSYNC B0 ;  /* 0x0000000000007941 */ /* 0x000fea0003800000 */
.L_x_1944:
        /* <DEDUP_REMOVED lines=15> */
[----:B------:R-:W-:-:S04]  /*1830*/  IMAD.WIDE.U32 R30, R27, UR6, R30 ;  /* 0x000000061b1e7c25 */ /* 0x000fc8000f8e001e */
[----:B----4-:R-:W1:Y:S01]  /*1840*/  @!P0 LDC.64 R10, c[0x0][0x210] ;  /* 0x00008400ff0a8b82 */ /* 0x010e620000000a00 */
        /* <DEDUP_REMOVED lines=18> */
.L_x_1947:
[----:B------:R-:W-:Y:S05]  /*1970*/  BSYNC B0 ;  /* 0x0000000000007941 */ /* 0x000fea0003800000 */
.L_x_1946:
[----:B------:R-:W-:Y:S01]  /*1980*/  ISETP.NE.AND P0, PT, R28, RZ, PT ;  /* 0x000000ff1c00720c */ /* 0x000fe20003f05270 */
[----:B------:R-:W-:Y:S01]  /*1990*/  BSSY B0, `(.L_x_1948) ;  /* 0x0000022000007945 */ /* 0x000fe20003800000 */
[----:B-1-34-:R-:W-:Y:S02]  /*19a0*/  LOP3.LUT R10, R29, 0xfffffffe, RZ, 0xc0, !PT ;  /* 0xfffffffe1d0a7812 */ /* 0x01afe400078ec0ff */
        /* <DEDUP_REMOVED lines=32> */
.L_x_1949:
[----:B------:R-:W-:Y:S05]  /*1bb0*/  BSYNC B0 ;  /* 0x0000000000007941 */ /* 0x000fea0003800000 */
.L_x_1948:
        /* <DEDUP_REMOVED lines=31> */
.L_x_1951:
[----:B------:R-:W-:Y:S05]  /*1db0*/  BSYNC B0 ;  /* 0x0000000000007941 */ /* 0x000fea0003800000 */
.L_x_1950:
[----:B------:R-:W-:Y:S01]  /*1dc0*/  IMAD.IADD R97, R37, 0x1, R17 ;  /* 0x0000000125617824 */ /* 0x000fe200078e0211 */
[----:B------:R-:W-:Y:S01]  /*1dd0*/  MOV R96, R36 ;  /* 0x0000002400607202 */ /* 0x000fe20000000f00 */
[C---:B------:R-:W-:Y:S01]  /*1de0*/  IMAD.SHL.U32 R83, R2.reuse, 0x20, RZ ;  /* 0x0000002002537824 */ /* 0x040fe200078e00ff */
[----:B------:R-:W-:Y:S01]  /*1df0*/  SHF.L.U64.HI R81, R2, 0x5, R3 ;  /* 0x0000000502517819 */ /* 0x000fe20000010203 */
[----:B------:R-:W-:Y:S01]  /*1e00*/  BSSY B0, `(.L_x_1952) ;  /* 0x0000026000007945 */ /* 0x000fe20003800000 */
[----:B------:R-:W-:Y:S01]  /*1e10*/  SHF.R.S32.HI R17, RZ, 0x1f, R4 ;  /* 0x0000001fff117819 */ /* 0x000fe20000011404 */
[----:B------:R1:W-:Y:S01]  /*1e20*/  STL.64 [R1+0x40], R96 ;  /* 0x0000406001007387 */ /* 0x0003e20000100a00 */
[----:B------:R-:W-:Y:S01]  /*1e30*/  ISETP.GE.AND P3, PT, R22, R15, PT ;  /* 0x0000000f1600720c */ /* 0x000fe20003f66270 */
[----:B------:R-:W-:Y:S01]  /*1e40*/  IMAD R26, R81, R4, RZ ;  /* 0x00000004511a7224 */ /* 0x000fe200078e02ff */
[----:B------:R-:W-:Y:S01]  /*1e50*/  SHF.L.U32 R27, R0, 0x6, RZ ;  /* 0x00000006001b7819 */ /* 0x000fe200000006ff */
[----:B------:R-:W-:-:S04]  /*1e60*/  IMAD.WIDE.U32 R28, R4, R83, R96 ;  /* 0x00000053041c7225 */ /* 0x000fc800078e0060 */
        /* <DEDUP_REMOVED lines=31> */
.L_x_1953:
[----:B------:R-:W-:Y:S05]  /*2060*/  BSYNC B0 ;  /* 0x0000000000007941 */ /* 0x000fea0003800000 */
.L_x_1952:
        /* <DEDUP_REMOVED lines=25> */
.L_x_1955:
[----:B------:R-:W-:Y:S05]  /*2200*/  BSYNC B0 ;  /* 0x0000000000007941 */ /* 0x000fea0003800000 */
.L_x_1954:
[C---:B------:R-:W-:Y:S01]  /*2210*/  SHF.L.U64.HI R94, R2.reuse, 0x4, R3 ;  /* 0x00000004025e7819 */ /* 0x040fe20000010203 */
[----:B------:R-:W-:Y:S01]  /*2220*/  BSSY B0, `(.L_x_1956) ;  /* 0x000001b000007945 */ /* 0x000fe20003800000 */
[----:B------:R-:W-:-:S03]  /*2230*/  SHF.L.U32 R95, R2, 0x4, RZ ;  /* 0x00000004025f7819 */ /* 0x000fc600000006ff */
[----:B------:R1:W-:Y:S04]  /*2240*/  STL [R1+0x18], R94 ;  /* 0x0000185e01007387 */ /* 0x0003e80000100800 */
[----:B------:R1:W-:Y:S01]  /*2250*/  STL [R1+0x1c], R95 ;  /* 0x00001c5f01007387 */ /* 0x0003e20000100800 */
[----:B------:R-:W-:Y:S05]  /*2260*/  @P4 BRA `(.L_x_1957) ;  /* 0x0000000000584947 */ /* 0x000fea0003800000 */
[----:B------:R-:W-:Y:S01]  /*2270*/  ULDC UR5, c[0x0][0x2d0] ;  /* 0x0000b40000057ab9 */ /* 0x000fe20000000800 */
[----:B------:R-:W-:Y:S02]  /*2280*/  IADD3 R28, P2, R95, R28, RZ ;  /* 0x0000001c5f1c7210 */ /* 0x000fe40007f5e0ff */
[----:B------:R-:W-:Y:S02]  /*2290*/  ISETP.GE.AND P0, PT, R188, UR5, PT ;  /* 0x00000005bc007c0c */ /* 0x000fe4000bf06270 */
[----:B------:R-:W-:Y:S01]  /*22a0*/  ISETP.GE.AND P1, PT, R98, UR5, PT ;  /* 0x0000000562007c0c */ /* 0x000fe2000bf26270 */
[----:B------:R-:W-:-:S10]  /*22b0*/  IMAD.X R19, R94, 0x1, R19, P2 ;  /* 0x000000015e137824 */ /* 0x000fd400010e0613 */
        /* <DEDUP_REMOVED lines=17> */
.L_x_1957:
[----:B------:R-:W-:Y:S05]  /*23d0*/  BSYNC B0 ;  /* 0x0000000000007941 */ /* 0x000fea0003800000 */
.L_x_1956:
[----:B------:R-:W0:Y:S01]  /*23e0*/  LDGDEPBAR ;  /* 0x00000000000079af */ /* 0x000e220000000000 */
[----:B------:R-:W-:Y:S01]  /*23f0*/  IMAD.SHL.U32 R16, R16, 0x40, RZ ;  /* 0x0000004010107824 */ /* 0x000fe200078e00ff */
[----:B-1-34-:R-:W-:Y:S01]  /*2400*/  LOP3.LUT R10, R27, 0x8, R22, 0xf8, !PT ;  /* 0x000000081b0a7812 */ /* 0x01afe200078ef816 */
[----:B------:R-:W-:Y:S01]  /*2410*/  IMAD.IADD R20, R35, 0x1, R13 ;  /* 0x0000000123147824 */ /* 0x000fe200078e020d */
[----:B------:R-:W-:Y:S01]  /*2420*/  SHF.R.U32.HI R27, RZ, 0x3, R27 ;  /* 0x00000003ff1b7819 */ /* 0x000fe2000001161b */
[----:B------:R-:W-:Y:S01]  /*2430*/  IMAD.SHL.U32 R11, R217, 0x8, RZ ;  /* 0x00000008d90b7824 */ /* 0x000fe200078e00ff */
[----:B------:R-:W-:Y:S01]  /*2440*/  LOP3.LUT R16, R16, 0x1c0, RZ, 0xc0, !PT ;  /* 0x000001c010107812 */ /* 0x000fe200078ec0ff */
[----:B------:R-:W-:Y:S01]  /*2450*/  IMAD.SHL.U32 R3, R14, 0x40, RZ ;  /* 0x000000400e037824 */ /* 0x000fe200078e00ff */
[----:B------:R1:W-:Y:S01]  /*2460*/  STL [R1+0x14], R20 ;  /* 0x0000141401007387 */ /* 0x0003e20000100800 */
[----:B------:R-:W-:Y:S01]  /*2470*/  SHF.R.S32.HI R82, RZ, 0x5, R90 ;  /* 0x00000005ff527819 */ /* 0x000fe2000001145a */
[-C--:B------:R-:W-:Y:S01]  /*2480*/  IMAD.WIDE.U32 R18, R4, R8.reuse, RZ ;  /* 0x0000000804127225 */ /* 0x080fe200078e00ff */
[----:B------:R-:W-:Y:S01]  /*2490*/  LOP3.LUT R2, R16, 0x8, R11, 0xf8, !PT ;  /* 0x0000000810027812 */ /* 0x000fe200078ef80b */
[----:B------:R-:W-:Y:S01]  /*24a0*/  BSSY B0, `(.L_x_1958) ;  /* 0x0000029000007945 */ /* 0x000fe20003800000 */
[----:B------:R-:W-:Y:S01]  /*24b0*/  LOP3.LUT R3, R3, 0xfffffe00, RZ, 0xc0, !PT ;  /* 0xfffffe0003037812 */ /* 0x000fe200078ec0ff */
[----:B------:R-:W-:Y:S01]  /*24c0*/  IMAD R11, R17, R8, RZ ;  /* 0x00000008110b7224 */ /* 0x000fe200078e02ff */
[----:B------:R-:W-:-:S02]  /*24d0*/  SHF.R.U32.HI R17, RZ, 0x3, R16 ;  /* 0x00000003ff117819 */ /* 0x000fc40000011610 */
[----:B------:R-:W-:Y:S01]  /*24e0*/  LOP3.LUT R10, R10, R27, RZ, 0x3c, !PT ;  /* 0x0000001b0a0a7212 */ /* 0x000fe200078e3cff */
[----:B------:R-:W-:Y:S01]  /*24f0*/  IMAD R11, R4, R9, R11 ;  /* 0x00000009040b7224 */ /* 0x000fe200078e020b */
[----:B------:R-:W-:Y:S01]  /*2500*/  LOP3.LUT R2, R2, R17, RZ, 0x3c, !PT ;  /* 0x0000001102027212 */ /* 0x000fe200078e3cff */
[----:B------:R-:W-:Y:S01]  /*2510*/  IMAD R17, R82, 0x400, R3 ;  /* 0x0000040052117824 */ /* 0x000fe200078e0203 */
[----:B------:R-:W-:Y:S01]  /*2520*/  LEA R13, P0, R18, R34, 0x5 ;  /* 0x00000022120d7211 */ /* 0x000fe200078028ff */
[----:B------:R-:W-:Y:S01]  /*2530*/  IMAD.IADD R11, R19, 0x1, R11 ;  /* 0x00000001130b7824 */ /* 0x000fe200078e020b */
[----:B------:R-:W-:Y:S01]  /*2540*/  ISETP.GE.AND P2, PT, R12, R15, PT ;  /* 0x0000000f0c00720c */ /* 0x000fe20003f46270 */
[----:B------:R-:W-:-:S04]  /*2550*/  DEPBAR.LE SB0, 0x0 ;  /* 0x000080000000791a */ /* 0x000fc80000000000 */
[----:B------:R-:W-:Y:S01]  /*2560*/  BAR.SYNC.DEFER_BLOCKING 0x0 ;  /* 0x0000000000007b1d */ /* 0x000fe20000010000 */
        /* <DEDUP_REMOVED lines=28> */
.L_x_1959:
[----:B------:R-:W-:Y:S05]  /*2730*/  BSYNC B0 ;  /* 0x0000000000007941 */ /* 0x000fea0003800000 */
.L_x_1958:
        /* <DEDUP_REMOVED lines=11> */
[----:B---34-:R-:W3:Y:S01]  /*27f0*/  @!P0 LDC.64 R10, c[0x0][0x220] ;  /* 0x00008800ff0a8b82 */ /* 0x018ee20000000a00 */
        /* <DEDUP_REMOVED lines=16> */
.L_x_1961:
[----:B------:R-:W-:Y:S05]  /*2900*/  BSYNC B0 ;  /* 0x0000000000007941 */ /* 0x000fea0003800000 */
.L_x_1960:
[----:B------:R-:W-:Y:S01]  /*2910*/  LDSM.16.M88.4 R72, [R218] ;  /* 0x00000000da48783b */ /* 0x000fe20000000200 */
[----:B------:R-:W-:Y:S01]  /*2920*/  R2P PR, R0, 0x6 ;  /* 0x0000000600007804 */ /* 0x000fe20000000000 */
[----:B------:R-:W-:Y:S01]  /*2930*/  VIADD R0, R217, 0x8000 ;  /* 0x00008000d9007836 */ /* 0x000fe20000000000 */
[----:B------:R-:W-:Y:S01]  /*2940*/  LEA R214, R5, R218, 0x1 ;  /* 0x000000da05d67211 */ /* 0x000fe200078e08ff */
[----:B--2---:R-:W2:Y:S01]  /*2950*/  LDSM.16.M88.4 R36, [R217+0x8000] ;  /* 0x00800000d924783b */ /* 0x004ea20000000200 */
[----:B------:R-:W-:Y:S01]  /*2960*/  VIADD R215, R217, 0x8020 ;  /* 0x00008020d9d77836 */ /* 0x000fe20000000000 */
[----:B------:R-:W5:Y:S01]  /*2970*/  LDC R251, c[0x0][0x2d8] ;  /* 0x0000b600fffb7b82 */ /* 0x000f620000000800 */
[----:B------:R-:W-:Y:S01]  /*2980*/  IMAD R216, R7, 0x2, R218 ;  /* 0x0000000207d87824 */ /* 0x000fe200078e02da */
[----:B------:R-:W5:Y:S01]  /*2990*/  LDSM.16.M88.4 R24, [R218+0x2000] ;  /* 0x00200000da18783b */ /* 0x000f620000000200 */
[----:B------:R-:W-:Y:S01]  /*29a0*/  ISETP.GE.AND P3, PT, R85, 0x21, PT ;  /* 0x000000215500780c */ /* 0x000fe20003f66270 */
[----:B------:R-:W-:Y:S01]  /*29b0*/  ULDC.U8 UR8, c[0x0][0x388] ;  /* 0x0000e20000087ab9 */ /* 0x000fe20000000000 */
[----:B------:R-:W-:Y:S01]  /*29c0*/  IMAD R213, R5, 0x2, R216 ;  /* 0x0000000205d57824 */ /* 0x000fe200078e02d8 */
[----:B------:R-:W5:Y:S01]  /*29d0*/  LDSM.16.M88.4 R60, [R217+0x8800] ;  /* 0x00880000d93c783b */ /* 0x000f620000000200 */
[----:B------:R-:W-:Y:S01]  /*29e0*/  P2R R93, PR, RZ, 0x8 ;  /* 0x00000008ff5d7803 */ /* 0x000fe20000000000 */
[----:B------:R-:W-:-:S02]  /*29f0*/  @P1 VIADD R215, R0, 0xffffffe0 ;  /* 0xffffffe000d71836 */ /* 0x000fc40000000000 */
[----:B------:R-:W-:Y:S01]  /*2a00*/  LDSM.16.M88.4 R12, [R216+0x2000] ;  /* 0x00200000d80c783b */ /* 0x000fe20000000200 */
[----:B------:R-:W-:Y:S02]  /*2a10*/  IMAD.MOV.U32 R0, RZ, RZ, 0x40 ;  /* 0x00000040ff007424 */ /* 0x000fe400078e00ff */
[C---:B------:R-:W-:Y:S01]  /*2a20*/  VIADD R207, R215.reuse, 0x800 ;  /* 0x00000800d7cf7836 */ /* 0x040fe20000000000 */
[----:B---34-:R-:W3:Y:S01]  /*2a30*/  LDSM.16.M88.4 R8, [R215] ;  /* 0x00000000d708783b */ /* 0x018ee20000000200 */
[C---:B------:R-:W-:Y:S01]  /*2a40*/  IADD3 R205, R215.reuse, 0x1000, RZ ;  /* 0x00001000d7cd7810 */ /* 0x040fe20007ffe0ff */
[----:B------:R-:W-:Y:S01]  /*2a50*/  VIADD R204, R215, 0x1800 ;  /* 0x00001800d7cc7836 */ /* 0x000fe20000000000 */
[----:B------:R-:W-:Y:S01]  /*2a60*/  SEL R0, R0, 0xffffffc0, !P2 ;  /* 0xffffffc000007807 */ /* 0x000fe20005000000 */
[----:B------:R-:W4:Y:S04]  /*2a70*/  LDSM.16.M88.4 R52, [R216] ;  /* 0x00000000d834783b */ /* 0x000f280000000200 */
[----:B------:R-:W4:Y:S01]  /*2a80*/  LDSM.16.M88.4 R56, [R215+0x800] ;  /* 0x00080000d738783b */ /* 0x000f220000000200 */
[----:B------:R-:W-:-:S02]  /*2a90*/  IMAD.IADD R211, R217, 0x1, R0 ;  /* 0x00000001d9d37824 */ /* 0x000fc400078e0200 */
[----:B------:R-:W-:Y:S01]  /*2aa0*/  IMAD.IADD R206, R0, 0x1, R215 ;  /* 0x0000000100ce7824 */ /* 0x000fe200078e02d7 */
[----:B-1----:R-:W-:Y:S01]  /*2ab0*/  LDSM.16.M88.4 R20, [R214+0x2000] ;  /* 0x00200000d614783b */ /* 0x002fe20000000200 */
[----:B------:R-:W1:Y:S03]  /*2ac0*/  LDC R0, c[0x0][0x270] ;  /* 0x00009c00ff007b82 */ /* 0x000e660000000800 */
[----:B------:R-:W4:Y:S04]  /*2ad0*/  LDSM.16.M88.4 R16, [R211+0x8000] ;  /* 0x00800000d310783b */ /* 0x000f280000000200 */
[----:B------:R-:W4:Y:S01]  /*2ae0*/  LDSM.16.M88.4 R68, [R214] ;  /* 0x00000000d644783b */ /* 0x000f220000000200 */
[-C--:B--2---:R-:W-:Y:S03]  /*2af0*/  HMMA.16816.F32.BF16 R48, R72, R36.reuse, RZ ;  /* 0x000000244830723c */ /* 0x084fe600000418ff */
[----:B------:R-:W2:Y:S04]  /*2b00*/  LDSM.16.M88.4 R76, [R211+0x8800] ;  /* 0x00880000d34c783b */ /* 0x000ea80000000200 */
[----:B------:R-:W-:Y:S01]  /*2b10*/  LDSM.16.M88.4 R64, [R206+0x800] ;  /* 0x00080000ce40783b */ /* 0x000fe20000000200 */
[C---:B-----5:R-:W-:Y:S03]  /*2b20*/  HMMA.16816.F32.BF16 R44, R24.reuse, R36, RZ ;  /* 0x00000024182c723c */ /* 0x060fe600000418ff */
[----:B------:R-:W0:Y:S03]  /*2b30*/  LDGDEPBAR ;  /* 0x00000000000079af */ /* 0x000e260000000000 */
[----:B------:R-:W-:Y:S01]  /*2b40*/  HMMA.16816.F32.BF16 R28, R24, R60, RZ ;  /* 0x0000003c181c723c */ /* 0x000fe200000418ff */
[----:B-1----:R-:W-:-:S05]  /*2b50*/  IMAD R0, R89, R0, R88 ;  /* 0x0000000059007224 */ /* 0x002fca00078e0258 */
[----:B------:R-:W-:Y:S01]  /*2b60*/  HMMA.16816.F32.BF16 R40, R24, R38, RZ ;  /* 0x000000261828723c */ /* 0x000fe200000418ff */
[----:B------:R-:W-:-:S04]  /*2b70*/  SHF.L.U32 R183, R0, 0x5, RZ ;  /* 0x0000000500b77819 */ /* 0x000fc800000006ff */
[----:B------:R-:W-:Y:S01]  /*2b80*/  IADD3 R184, P1, P0, R183, R86, R6 ;  /* 0x00000056b7b87210 */ /* 0x000fe2000783e006 */
[----:B------:R-:W-:Y:S01]  /*2b90*/  HMMA.16816.F32.BF16 R24, R24, R62, RZ ;  /* 0x0000003e1818723c */ /* 0x000fe200000418ff */
[----:B------:R-:W-:-:S05]  /*2ba0*/  SHF.R.S32.HI R183, RZ, 0x1f, R183 ;  /* 0x0000001fffb77819 */ /* 0x000fca00000114b7 */
[C---:B------:R-:W-:Y:S06]  /*2bb0*/  HMMA.16816.F32.BF16 R36, R72.reuse, R38, RZ ;  /* 0x000000264824723c */ /* 0x040fec00000418ff */
[C---:B------:R-:W-:Y:S06]  /*2bc0*/  HMMA.16816.F32.BF16 R32, R72.reuse, R60, RZ ;  /* 0x0000003c4820723c */ /* 0x040fec00000418ff */
[----:B------:R-:W-:Y:S01]  /*2bd0*/  HMMA.16816.F32.BF16 R72, R72, R62, RZ ;  /* 0x0000003e4848723c */ /* 0x000fe200000418ff */
[----:B------:R-:W-:Y:S05]  /*2be0*/  LDSM.16.M88.4 R60, [R213] ;  /* 0x00000000d53c783b */ /* 0x000fea0000000200 */
[-C--:B---3--:R-:W-:Y:S06]  /*2bf0*/  HMMA.16816.F32.BF16 R44, R12, R8.reuse, R44 ;  /* 0x000000080c2c723c */ /* 0x088fec000004182c */
[----:B----4-:R-:W-:Y:S06]  /*2c00*/  HMMA.16816.F32.BF16 R48, R52, R8, R48 ;  /* 0x000000083430723c */ /* 0x010fec0000041830 */
[C---:B------:R-:W-:Y:S06]  /*2c10*/  HMMA.16816.F32.BF16 R28, R12.reuse, R56, R28 ;  /* 0x000000380c1c723c */ /* 0x040fec000004181c */
[C---:B------:R-:W-:Y:S06]  /*2c20*/  HMMA.16816.F32.BF16 R40, R12.reuse, R10, R40 ;  /* 0x0000000a0c28723c */ /* 0x040fec0000041828 */
[----:B------:R-:W-:Y:S01]  /*2c30*/  HMMA.16816.F32.BF16 R24, R12, R58, R24 ;  /* 0x0000003a0c18723c */ /* 0x000fe20000041818 */
[----:B------:R-:W-:Y:S05]  /*2c40*/  LDSM.16.M88.4 R12, [R213+0x2000] ;  /* 0x00200000d50c783b */ /* 0x000fea0000000200 */
[C---:B------:R-:W-:Y:S01]  /*2c50*/  HMMA.16816.F32.BF16 R36, R52.reuse, R10, R36 ;  /* 0x0000000a3424723c */ /* 0x040fe20000041824 */
[----:B------:R-:W1:Y:S05]  /*2c60*/  LDSM.16.M88.4 R8, [R206] ;  /* 0x00000000ce08783b */ /* 0x000e6a0000000200 */
[C---:B------:R-:W-:Y:S06]  /*2c70*/  HMMA.16816.F32.BF16 R32, R52.reuse, R56, R32 ;  /* 0x000000383420723c */ /* 0x040fec0000041820 */
[----:B------:R-:W-:Y:S01]  /*2c80*/  HMMA.16816.F32.BF16 R72, R52, R58, R72 ;  /* 0x0000003a3448723c */ /* 0x000fe20000041848 */
[----:B------:R-:W-:Y:S04]  /*2c90*/  LDSM.16.M88.4 R56, [R218+0x6000] ;  /* 0x00600000da38783b */ /* 0x000fe80000000200 */
[----:B------:R-:W3:Y:S01]  /*2ca0*/  LDSM.16.M88.4 R52, [R217+0x9000] ;  /* 0x00900000d934783b */ /* 0x000ee20000000200 */
[-C--:B------:R-:W-:Y:S06]  /*2cb0*/  HMMA.16816.F32.BF16 R44, R20, R16.reuse, R44 ;  /* 0x00000010142c723c */ /* 0x080fec000004182c */
[----:B------:R-:W-:Y:S06]  /*2cc0*/  HMMA.16816.F32.BF16 R48, R68, R16, R48 ;  /* 0x000000104430723c */ /* 0x000fec0000041830 */
[C---:B--2---:R-:W-:Y:S06]  /*2cd0*/  HMMA.16816.F32.BF16 R28, R20.reuse, R76, R28 ;  /* 0x0000004c141c723c */ /* 0x044fec000004181c */
[C---:B------:R-:W-:Y:S06]  /*2ce0*/  HMMA.16816.F32.BF16 R40, R20.reuse, R18, R40 ;  /* 0x000000121428723c */ /* 0x040fec0000041828 */
[----:B------:R-:W-:Y:S01]  /*2cf0*/  HMMA.16816.F32.BF16 R24, R20, R78, R24 ;  /* 0x0000004e1418723c */ /* 0x000fe20000041818 */
[----:B------:R-:W-:Y:S05]  /*2d00*/  LDSM.16.M88.4 R20, [R217+0x9800] ;  /* 0x00980000d914783b */ /* 0x000fea0000000200 */
[C---:B------:R-:W-:Y:S01]  /*2d10*/  HMMA.16816.F32.BF16 R36, R68.reuse, R18, R36 ;  /* 0x000000124424723c */ /* 0x040fe20000041824 */
[----:B------:R-:W2:Y:S05]  /*2d20*/  LDSM.16.M88.4 R16, [R218+0x4000] ;  /* 0x00400000da10783b */ /* 0x000eaa0000000200 */
[C---:B------:R-:W-:Y:S06]  /*2d30*/  HMMA.16816.F32.BF16 R32, R68.reuse, R76, R32 ;  /* 0x0000004c4420723c */ /* 0x040fec0000041820 */
[----:B------:R-:W-:Y:S01]  /*2d40*/  HMMA.16816.F32.BF16 R68, R68, R78, R72 ;  /* 0x0000004e4444723c */ /* 0x000fe20000041848 */
[----:B------:R-:W-:Y:S04]  /*2d50*/  LDSM.16.M88.4 R72, [R216+0x4000] ;  /* 0x00400000d848783b */ /* 0x000fe80000000200 */
[----:B------:R-:W-:Y:S01]  /*2d60*/  LDSM.16.M88.4 R76, [R215+0x1800] ;  /* 0x00180000d74c783b */ /* 0x000fe20000000200 */
[-C--:B-1----:R-:W-:Y:S06]  /*2d70*/  HMMA.16816.F32.BF16 R44, R12, R8.reuse, R44 ;  /* 0x000000080c2c723c */ /* 0x082fec000004182c */
[----:B------:R-:W-:Y:S06]  /*2d80*/  HMMA.16816.F32.BF16 R48, R60, R8, R48 ;  /* 0x000000083c30723c */ /* 0x000fec0000041830 */
[C---:B------:R-:W-:Y:S06]  /*2d90*/  HMMA.16816.F32.BF16 R40, R12.reuse, R10, R40 ;  /* 0x0000000a0c28723c */ /* 0x040fec0000041828 */
[C---:B------:R-:W-:Y:S06]  /*2da0*/  HMMA.16816.F32.BF16 R28, R12.reuse, R64, R28 ;  /* 0x000000400c1c723c */ /* 0x040fec000004181c */
[----:B------:R-:W-:Y:S01]  /*2db0*/  HMMA.16816.F32.BF16 R24, R12, R66, R24 ;  /* 0x000000420c18723c */ /* 0x000fe20000041818 */
[----:B------:R-:W-:Y:S05]  /*2dc0*/  LDSM.16.M88.4 R12, [R216+0x6000] ;  /* 0x00600000d80c783b */ /* 0x000fea0000000200 */
[C---:B------:R-:W-:Y:S01]  /*2dd0*/  HMMA.16816.F32.BF16 R36, R60.reuse, R10, R36 ;  /* 0x0000000a3c24723c */ /* 0x040fe20000041824 */
[----:B------:R-:W1:Y:S05]  /*2de0*/  LDSM.16.M88.4 R8, [R215+0x1000] ;  /* 0x00100000d708783b */ /* 0x000e6a0000000200 */
[C---:B------:R-:W-:Y:S06]  /*2df0*/  HMMA.16816.F32.BF16 R32, R60.reuse, R64, R32 ;  /* 0x000000403c20723c */ /* 0x040fec0000041820 */
[----:B------:R-:W-:Y:S01]  /*2e00*/  HMMA.16816.F32.BF16 R68, R60, R66, R68 ;  /* 0x000000423c44723c */ /* 0x000fe20000041844 */
[----:B------:R-:W-:Y:S04]  /*2e10*/  LDSM.16.M88.4 R60, [R214+0x6000] ;  /* 0x00600000d63c783b */ /* 0x000fe80000000200 */
[----:B------:R-:W-:Y:S01]  /*2e20*/  LDSM.16.M88.4 R64, [R214+0x4000] ;  /* 0x00400000d640783b */ /* 0x000fe20000000200 */
[-C--:B---3--:R-:W-:Y:S06]  /*2e30*/  HMMA.16816.F32.BF16 R44, R56, R52.reuse, R44 ;  /* 0x00000034382c723c */ /* 0x088fec000004182c */
[----:B--2---:R-:W-:Y:S06]  /*2e40*/  HMMA.16816.F32.BF16 R48, R16, R52, R48 ;  /* 0x000000341030723c */ /* 0x004fec0000041830 */
[C---:B------:R-:W-:Y:S06]  /*2e50*/  HMMA.16816.F32.BF16 R40, R56.reuse, R54, R40 ;  /* 0x000000363828723c */ /* 0x040fec0000041828 */
[C---:B------:R-:W-:Y:S06]  /*2e60*/  HMMA.16816.F32.BF16 R28, R56.reuse, R20, R28 ;  /* 0x00000014381c723c */ /* 0x040fec000004181c */
[----:B------:R-:W-:Y:S01]  /*2e70*/  HMMA.16816.F32.BF16 R24, R56, R22, R24 ;  /* 0x000000163818723c */ /* 0x000fe20000041818 */
[----:B------:R-:W2:Y:S05]  /*2e80*/  LDSM.16.M88.4 R56, [R211+0x9000] ;  /* 0x00900000d338783b */ /* 0x000eaa0000000200 */
[C---:B------:R-:W-:Y:S01]  /*2e90*/  HMMA.16816.F32.BF16 R36, R16.reuse, R54, R36 ;  /* 0x000000361024723c */ /* 0x040fe20000041824 */
[----:B------:R-:W3:Y:S05]  /*2ea0*/  LDSM.16.M88.4 R52, [R211+0x9800] ;  /* 0x00980000d334783b */ /* 0x000eea0000000200 */
[C---:B------:R-:W-:Y:S06]  /*2eb0*/  HMMA.16816.F32.BF16 R32, R16.reuse, R20, R32 ;  /* 0x000000141020723c */ /* 0x040fec0000041820 */
[----:B------:R-:W-:Y:S01]  /*2ec0*/  HMMA.16816.F32.BF16 R68, R16, R22, R68 ;  /* 0x000000161044723c */ /* 0x000fe20000041844 */
[----:B------:R-:W-:Y:S04]  /*2ed0*/  LDSM.16.M88.4 R20, [R213+0x6000] ;  /* 0x00600000d514783b */ /* 0x000fe80000000200 */
[----:B------:R-:W4:Y:S01]  /*2ee0*/  LDSM.16.M88.4 R16, [R206+0x1000] ;  /* 0x00100000ce10783b */ /* 0x000f220000000200 */
[-C--:B-1----:R-:W-:Y:S06]  /*2ef0*/  HMMA.16816.F32.BF16 R44, R12, R8.reuse, R44 ;  /* 0x000000080c2c723c */ /* 0x082fec000004182c */
[----:B------:R-:W-:Y:S06]  /*2f00*/  HMMA.16816.F32.BF16 R48, R72, R8, R48 ;  /* 0x000000084830723c */ /* 0x000fec0000041830 */
[-C--:B------:R-:W-:Y:S06]  /*2f10*/  HMMA.16816.F32.BF16 R40, R12, R10.reuse, R40 ;  /* 0x0000000a0c28723c */ /* 0x080fec0000041828 */
[----:B------:R-:W-:Y:S01]  /*2f20*/  HMMA.16816.F32.BF16 R36, R72, R10, R36 ;  /* 0x0000000a4824723c */ /* 0x000fe20000041824 */
[----:B------:R-:W1:Y:S05]  /*2f30*/  LDSM.16.M88.4 R8, [R213+0x4000] ;  /* 0x00400000d508783b */ /* 0x000e6a0000000200 */
[-C--:B------:R-:W-:Y:S06]  /*2f40*/  HMMA.16816.F32.BF16 R28, R12, R76.reuse, R28 ;  /* 0x0000004c0c1c723c */ /* 0x080fec000004181c */
[C---:B------:R-:W-:Y:S06]  /*2f50*/  HMMA.16816.F32.BF16 R32, R72.reuse, R76, R32 ;  /* 0x0000004c4820723c */ /* 0x040fec0000041820 */
[-C--:B------:R-:W-:Y:S06]  /*2f60*/  HMMA.16816.F32.BF16 R68, R72, R78.reuse, R68 ;  /* 0x0000004e4844723c */ /* 0x080fec0000041844 */
[----:B------:R-:W-:Y:S01]  /*2f70*/  HMMA.16816.F32.BF16 R24, R12, R78, R24 ;  /* 0x0000004e0c18723c */ /* 0x000fe20000041818 */
[----:B------:R-:W5:Y:S01]  /*2f80*/  LDSM.16.M88.4 R12, [R206+0x1800] ;  /* 0x00180000ce0c783b */ /* 0x000f620000000200 */
[----:B------:R-:W-:-:S04]  /*2f90*/  DEPBAR.LE SB0, 0x0 ;  /* 0x000080000000791a */ /* 0x000fc80000000000 */
[-C--:B--2---:R-:W-:Y:S06]  /*2fa0*/  HMMA.16816.F32.BF16 R44, R60, R56.reuse, R44 ;  /* 0x000000383c2c723c */ /* 0x084fec000004182c */
[----:B------:R-:W-:Y:S06]  /*2fb0*/  HMMA.16816.F32.BF16 R48, R64, R56, R48 ;  /* 0x000000384030723c */ /* 0x000fec0000041830 */
[-C--:B---3--:R-:W-:Y:S06]  /*2fc0*/  HMMA.16816.F32.BF16 R28, R60, R52.reuse, R28 ;  /* 0x000000343c1c723c */ /* 0x088fec000004181c */
[C---:B------:R-:W-:Y:S06]  /*2fd0*/  HMMA.16816.F32.BF16 R32, R64.reuse, R52, R32 ;  /* 0x000000344020723c */ /* 0x040fec0000041820 */
[C---:B------:R-:W-:Y:S06]  /*2fe0*/  HMMA.16816.F32.BF16 R36, R64.reuse, R58, R36 ;  /* 0x0000003a4024723c */ /* 0x040fec0000041824 */
[----:B------:R-:W-:Y:S06]  /*2ff0*/  HMMA.16816.F32.BF16 R68, R64, R54, R68 ;  /* 0x000000364044723c */ /* 0x000fec0000041844 */
[-C--:B----4-:R-:W-:Y:S06]  /*3000*/  HMMA.16816.F32.BF16 R44, R20, R16.reuse, R44 ;  /* 0x00000010142c723c */ /* 0x090fec000004182c */
[----:B-1----:R-:W-:Y:S01]  /*3010*/  HMMA.16816.F32.BF16 R48, R8, R16, R48 ;  /* 0x000000100830723c */ /* 0x002fe20000041830 */
[----:B------:R-:W1:Y:S05]  /*3020*/  LDC R17, c[0x0][0x2d4] ;  /* 0x0000b500ff117b82 */ /* 0x000e6a0000000800 */
[C---:B------:R-:W-:Y:S06]  /*3030*/  HMMA.16816.F32.BF16 R40, R60.reuse, R58, R40 ;  /* 0x0000003a3c28723c */ /* 0x040fec0000041828 */
[----:B------:R-:W-:Y:S01]  /*3040*/  HMMA.16816.F32.BF16 R24, R60, R54, R24 ;  /* 0x000000363c18723c */ /* 0x000fe20000041818 */
[----:B------:R-:W-:-:S04]  /*3050*/  SHF.R.S32.HI R59, RZ, 0x1f, R6 ;  /* 0x0000001fff3b7819 */ /* 0x000fc80000011406 */
[----:B------:R-:W-:Y:S01]  /*3060*/  LEA.HI R59, R59, R6, RZ, 0x2 ;  /* 0x000000063b3b7211 */ /* 0x000fe200078f10ff */
[-C--:B-----5:R-:W-:Y:S06]  /*3070*/  HMMA.16816.F32.BF16 R28, R20, R12.reuse, R28 ;  /* 0x0000000c141c723c */ /* 0x0a0fec000004181c */
[----:B------:R-:W-:Y:S01]  /*3080*/  HMMA.16816.F32.BF16 R32, R8, R12, R32 ;  /* 0x0000000c0820723c */ /* 0x000fe20000041820 */
[----:B-1----:R-:W-:-:S05]  /*3090*/  IMAD R0, R0, R17, R84 ;  /* 0x0000001100007224 */ /* 0x002fca00078e0254 */
[----:B------:R-:W-:Y:S01]  /*30a0*/  HMMA.16816.F32.BF16 R36, R8, R18, R36 ;  /* 0x000000120824723c */ /* 0x000fe20000041824 */
[----:B------:R-:W-:Y:S02]  /*30b0*/  SHF.R.S32.HI R13, RZ, 0x1f, R90 ;  /* 0x0000001fff0d7819 */ /* 0x000fe4000001145a */
[----:B------:R-:W-:-:S03]  /*30c0*/  SHF.R.S32.HI R12, RZ, 0x2, R59 ;  /* 0x00000002ff0c7819 */ /* 0x000fc6000001143b */
[----:B------:R-:W-:Y:S06]  /*30d0*/  HMMA.16816.F32.BF16 R68, R8, R14, R68 ;  /* 0x0000000e0844723c */ /* 0x000fec0000041844 */
[C---:B------:R-:W-:Y:S01]  /*30e0*/  HMMA.16816.F32.BF16 R40, R20.reuse, R18, R40 ;  /* 0x000000121428723c */ /* 0x040fe20000041828 */
[----:B------:R-:W-:Y:S01]  /*30f0*/  LEA.HI R9, R13, R82, RZ, 0x2 ;  /* 0x000000520d097211 */ /* 0x000fe200078f10ff */
[----:B------:R-:W-:Y:S01]  /*3100*/  IMAD R13, R0, R251, RZ ;  /* 0x000000fb000d7224 */ /* 0x000fe200078e02ff */
[----:B------:R-:W-:Y:S02]  /*3110*/  SHF.R.S32.HI R8, RZ, 0x1f, R6 ;  /* 0x0000001fff087819 */ /* 0x000fe40000011406 */
[----:B------:R-:W-:Y:S01]  /*3120*/  LOP3.LUT R9, R9, 0xffffffc, RZ, 0xc0, !PT ;  /* 0x0ffffffc09097812 */ /* 0x000fe200078ec0ff */
[----:B------:R-:W-:Y:S01]  /*3130*/  HMMA.16816.F32.BF16 R24, R20, R14, R24 ;  /* 0x0000000e1418723c */ /* 0x000fe20000041818 */
[----:B------:R-:W-:-:S03]  /*3140*/  IADD3.X R183, R183, R87, R8, P1, P0 ;  /* 0x00000057b7b77210 */ /* 0x000fc60000fe0408 */
[----:B------:R-:W-:-:S04]  /*3150*/  IMAD.IADD R9, R82, 0x1, -R9 ;  /* 0x0000000152097824 */ /* 0x000fc800078e0a09 */
[----:B------:R-:W-:Y:S01]  /*3160*/  IMAD R12, R9, 0x10, R12 ;  /* 0x00000010090c7824 */ /* 0x000fe200078e020c */
[----:B------:R-:W-:Y:S06]  /*3170*/  BAR.SYNC.DEFER_BLOCKING 0x0 ;  /* 0x0000000000007b1d */ /* 0x000fec0000010000 */
[----:B------:R-:W-:Y:S09]  /*3180*/  @!P3 BRA `(.L_x_1962) ;  /* 0x0000000000bcb947 */ /* 0x000ff20003800000 */
[----:B------:R-:W-:Y:S01]  /*3190*/  ULDC UR5, c[0x0][0x2d0] ;  /* 0x0000b40000057ab9 */ /* 0x000fe20000000800 */
[----:B------:R-:W-:Y:S01]  /*31a0*/  VIADD R16, R186, 0xfffffffe ;  /* 0xfffffffeba107836 */ /* 0x000fe20000000000 */
[----:B------:R-:W-:Y:S01]  /*31b0*/  ISETP.GE.AND P0, PT, R188, UR5, PT ;  /* 0x00000005bc007c0c */ /* 0x000fe2000bf06270 */
[----:B------:R-:W-:Y:S01]  /*31c0*/  BSSY B0, `(.L_x_1963) ;  /* 0x000002a000007945 */ /* 0x000fe20003800000 */
        /* <DEDUP_REMOVED lines=41> */
.L_x_1964:
[----:B------:R-:W-:Y:S05]  /*3460*/  BSYNC B0 ;  /* 0x0000000000007941 */ /* 0x000fea0003800000 */
.L_x_1963:
[----:B------:R-:W0:Y:S02]  /*3470*/  LDGDEPBAR ;  /* 0x00000000000079af */ /* 0x000e240000000000 */
.L_x_1962:
[----:B-12---:R-:W-:Y:S01]  /*3480*/  IMAD.SHL.U32 R9, R80, 0x2, RZ ;  /* 0x0000000250097824 */ /* 0x006fe200078e00ff */
[----:B------:R-:W-:Y:S01]  /*3490*/  LOP3.LUT R53, R4, UR25, RZ, 0x3c, !PT ;  /* 0x0000001904357c12 */ /* 0x000fe2000f8e3cff */
[----:B------:R-:W-:Y:S01]  /*34a0*/  IMAD.WIDE.U32 R56, R184, -0x2daee0ad, RZ ;  /* 0xd2511f53b8387825 */ /* 0x000fe200078e00ff */
[----:B------:R-:W-:Y:S01]  /*34b0*/  LOP3.LUT R59, R59, 0x7ffffffc, RZ, 0xc0, !PT ;  /* 0x7ffffffc3b3b7812 */ /* 0x000fe200078ec0ff */
[----:B------:R-:W-:Y:S01]  /*34c0*/  UIADD3 UR7, UR24, -0x61c88647, URZ ;  /* 0x9e3779b918077890 */ /* 0x000fe2000fffe03f */
[----:B------:R-:W-:Y:S01]  /*34d0*/  LOP3.LUT R9, R9, 0x6, RZ, 0xc0, !PT ;  /* 0x0000000609097812 */ /* 0x000fe200078ec0ff */
[----:B------:R-:W-:Y:S01]  /*34e0*/  IMAD R185, R91, 0x8, R82 ;  /* 0x000000085bb97824 */ /* 0x000fe200078e0252 */
[----:B------:R-:W-:Y:S01]  /*34f0*/  LOP3.LUT R72, R57, R53, RZ, 0x3c, !PT ;  /* 0x0000003539487212 */ /* 0x000fe200078e3cff */
[----:B------:R-:W-:Y:S01]  /*3500*/  UIADD3 UR6, UR25, -0x4498517b, URZ ;  /* 0xbb67ae8519067890 */ /* 0x000fe2000fffe03f */
[----:B------:R-:W-:Y:S01]  /*3510*/  LOP3.LUT R183, R183, UR24, RZ, 0x3c, !PT ;  /* 0x00000018b7b77c12 */ /* 0x000fe2000f8e3cff */
[----:B------:R-:W-:Y:S01]  /*3520*/  IMAD R10, R4, 0x20, R9 ;  /* 0x00000020040a7824 */ /* 0x000fe200078e0209 */
[----:B------:R-:W-:Y:S01]  /*3530*/  UIADD3 UR5, UR25, 0x76cf5d0a, URZ ;  /* 0x76cf5d0a19057890 */ /* 0x000fe2000fffe03f */
[----:B------:R-:W-:Y:S01]  /*3540*/  IMAD.WIDE.U32 R72, R72, -0x326172a9, RZ ;  /* 0xcd9e8d5748487825 */ /* 0x000fe200078e00ff */
[----:B------:R-:W-:Y:S01]  /*3550*/  ULDC UR11, c[0x0][0x2ec] ;  /* 0x0000bb00000b7ab9 */ /* 0x000fe20000000800 */
[----:B------:R-:W-:Y:S01]  /*3560*/  UIADD3 UR9, UR24, 0x78dde6e4, URZ ;  /* 0x78dde6e418097890 */ /* 0x000fe2000fffe03f */
[CC--:B------:R-:W-:Y:S01]  /*3570*/  ISETP.GE.AND P0, PT, R10.reuse, R85.reuse, PT ;  /* 0x000000550a00720c */ /* 0x0c0fe20003f06270 */
[C---:B------:R-:W-:Y:S01]  /*3580*/  VIADD R8, R10.reuse, 0x1 ;  /* 0x000000010a087836 */ /* 0x040fe20000000000 */
[----:B------:R-:W-:Y:S01]  /*3590*/  UIADD3 UR10, UR24, -0x4ab325aa, URZ ;  /* 0xb54cda56180a7890 */ /* 0x000fe2000fffe03f */
[----:B------:R-:W-:Y:S01]  /*35a0*/  VIADD R0, R10, 0x8 ;  /* 0x000000080a007836 */ /* 0x000fe20000000000 */
[----:B------:R-:W-:Y:S01]  /*35b0*/  FSEL R54, R48, -INF , !P0 ;  /* 0xff80000030367808 */ /* 0x000fe20004000000 */
[----:B------:R-:W-:Y:S01]  /*35c0*/  VIADD R22, R10, 0x9 ;  /* 0x000000090a167836 */ /* 0x000fe20000000000 */
[-C--:B------:R-:W-:Y:S01]  /*35d0*/  ISETP.GE.AND P2, PT, R8, R85.reuse, PT ;  /* 0x000000550800720c */ /* 0x080fe20003f46270 */
[----:B------:R-:W-:Y:S01]  /*35e0*/  VIADD R8, R10, 0x10 ;  /* 0x000000100a087836 */ /* 0x000fe20000000000 */
[-C--:B------:R-:W-:Y:S01]  /*35f0*/  ISETP.GE.AND P6, PT, R0, R85.reuse, PT ;  /* 0x000000550000720c */ /* 0x080fe20003fc6270 */
[C---:B------:R-:W-:Y:S01]  /*3600*/  VIADD R0, R10.reuse, 0x11 ;  /* 0x000000110a007836 */ /* 0x040fe20000000000 */
[----:B------:R-:W-:Y:S01]  /*3610*/  FSEL R49, R49, -INF , !P2 ;  /* 0xff80000031317808 */ /* 0x000fe20005000000 */
[----:B------:R-:W-:Y:S01]  /*3620*/  VIADD R48, R10, 0x18 ;  /* 0x000000180a307836 */ /* 0x000fe20000000000 */
[----:B------:R-:W-:Y:S01]  /*3630*/  ISETP.GE.AND P5, PT, R22, R85, PT ;  /* 0x000000551600720c */ /* 0x000fe20003fa6270 */
[----:B------:R-:W-:Y:S01]  /*3640*/  VIADD R10, R10, 0x19 ;  /* 0x000000190a0a7836 */ /* 0x000fe20000000000 */
[----:B------:R-:W-:Y:S01]  /*3650*/  FSEL R22, R36, -INF , !P6 ;  /* 0xff80000024167808 */ /* 0x000fe20007000000 */
[----:B------:R-:W-:Y:S01]  /*3660*/  IMAD.IADD R4, R3, 0x1, R2 ;  /* 0x0000000103047824 */ /* 0x000fe200078e0202 */
[----:B------:R-:W-:Y:S01]  /*3670*/  FMNMX.FTZ R9, R54, R49, !PT ;  /* 0x0000003136097209 */ /* 0x000fe20007810000 */
[----:B------:R-:W-:Y:S01]  /*3680*/  IMAD.WIDE.U32 R64, R185, -0x326172a9, RZ ;  /* 0xcd9e8d57b9407825 */ /* 0x000fe200078e00ff */
[----:B------:R-:W-:-:S02]  /*3690*/  FSEL R36, R50, -INF , !P0 ;  /* 0xff80000032247808 */ /* 0x000fc40004000000 */
[----:B------:R-:W-:Y:S02]  /*36a0*/  ISETP.GE.AND P4, PT, R8, R85, PT ;  /* 0x000000550800720c */ /* 0x000fe40003f86270 */
[----:B------:R-:W-:Y:S02]  /*36b0*/  FSEL R23, R37, -INF , !P5 ;  /* 0xff80000025177808 */ /* 0x000fe40006800000 */
[----:B------:R-:W-:Y:S02]  /*36c0*/  FMNMX.FTZ R50, R22, R9, !PT ;  /* 0x0000000916327209 */ /* 0x000fe40007810000 */
[----:B------:R-:W-:Y:S02]  /*36d0*/  ISETP.GE.AND P3, PT, R0, R85, PT ;  /* 0x000000550000720c */ /* 0x000fe40003f66270 */
[----:B------:R-:W-:Y:S01]  /*36e0*/  FSEL R55, R32, -INF , !P4 ;  /* 0xff80000020377808 */ /* 0x000fe20006000000 */
[----:B------:R-:W-:Y:S01]  /*36f0*/  IMAD.IADD R32, R6, 0x1, -R59 ;  /* 0x0000000106207824 */ /* 0x000fe200078e0a3b */
[----:B------:R-:W-:-:S02]  /*3700*/  FMNMX.FTZ R50, R23, R50, !PT ;  /* 0x0000003217327209 */ /* 0x000fc40007810000 */
[----:B------:R-:W-:Y:S01]  /*3710*/  ISETP.GE.AND P1, PT, R48, R85, PT ;  /* 0x000000553000720c */ /* 0x000fe20003f26270 */
[----:B------:R-:W-:Y:S01]  /*3720*/  IMAD.SHL.U32 R32, R32, 0x2, RZ ;  /* 0x0000000220207824 */ /* 0x000fe200078e00ff */
[----:B------:R-:W-:Y:S02]  /*3730*/  FSEL R33, R33, -INF , !P3 ;  /* 0xff80000021217808 */ /* 0x000fe40005800000 */
[----:B------:R-:W-:Y:S01]  /*3740*/  FMNMX.FTZ R50, R55, R50, !PT ;  /* 0x0000003237327209 */ /* 0x000fe20007810000 */
[----:B------:R-:W-:Y:S01]  /*3750*/  IMAD R32, R12, R251, R32 ;  /* 0x000000fb0c207224 */ /* 0x000fe200078e0220 */
[----:B------:R-:W-:Y:S02]  /*3760*/  FSEL R8, R46, -INF , !P0 ;  /* 0xff8000002e087808 */ /* 0x000fe40004000000 */
[----:B------:R-:W-:Y:S02]  /*3770*/  FSEL R0, R44, -INF , !P0 ;  /* 0xff8000002c007808 */ /* 0x000fe40004000000 */
[----:B------:R-:W-:-:S02]  /*3780*/  ISETP.GE.AND P0, PT, R10, R85, PT ;  /* 0x000000550a00720c */ /* 0x000fc40003f06270 */
[----:B------:R-:W-:Y:S02]  /*3790*/  FSEL R68, R68, -INF , !P1 ;  /* 0xff80000044447808 */ /* 0x000fe40004800000 */
[----:B------:R-:W-:Y:S02]  /*37a0*/  FMNMX.FTZ R37, R33, R50, !PT ;  /* 0x0000003221257209 */ /* 0x000fe40007810000 */
[----:B------:R-:W-:Y:S02]  /*37b0*/  FSEL R69, R69, -INF , !P0 ;  /* 0xff80000045457808 */ /* 0x000fe40004000000 */
[----:B------:R-:W-:Y:S02]  /*37c0*/  FMNMX.FTZ R10, R68, R37, !PT ;  /* 0x00000025440a7209 */ /* 0x000fe40007810000 */
[----:B------:R-:W-:Y:S02]  /*37d0*/  LOP3.LUT R74, R65, R183, RZ, 0x3c, !PT ;  /* 0x000000b7414a7212 */ /* 0x000fe400078e3cff */
[----:B------:R-:W-:Y:S01]  /*37e0*/  FMNMX.FTZ R37, R69, R10, !PT ;  /* 0x0000000a45257209 */ /* 0x000fe20007810000 */
[----:B------:R-:W-:Y:S01]  /*37f0*/  VIADD R10, R185, 0x4 ;  /* 0x00000004b90a7836 */ /* 0x000fe20000000000 */
[----:B------:R-:W-:Y:S01]  /*3800*/  FSEL R51, R51, -INF , !P2 ;  /* 0xff80000033337808 */ /* 0x000fe20005000000 */
[----:B------:R-:W-:Y:S01]  /*3810*/  IMAD.WIDE.U32 R74, R74, -0x2daee0ad, RZ ;  /* 0xd2511f534a4a7825 */ /* 0x000fe200078e00ff */
[----:B------:R-:W-:Y:S01]  /*3820*/  LOP3.LUT R64, R73, UR7, R64, 0x96, !PT ;  /* 0x0000000749407c12 */ /* 0x000fe2000f8e9640 */
[----:B------:R-:W1:Y:S01]  /*3830*/  SHFL.BFLY PT, R48, R37, 0x2, 0x1f ;  /* 0x0c401f0025307f89 */ /* 0x000e6200000e0000 */
[----:B------:R-:W-:Y:S01]  /*3840*/  FSEL R39, R39, -INF , !P5 ;  /* 0xff80000027277808 */ /* 0x000fe20006800000 */
[----:B------:R-:W-:Y:S01]  /*3850*/  IMAD.WIDE.U32 R58, R10, -0x326172a9, RZ ;  /* 0xcd9e8d570a3a7825 */ /* 0x000fe200078e00ff */
[----:B------:R-:W-:-:S02]  /*3860*/  FSEL R226, R30, -INF , !P4 ;  /* 0xff8000001ee27808 */ /* 0x000fc40006000000 */
[----:B------:R-:W-:Y:S01]  /*3870*/  FSEL R223, R31, -INF , !P3 ;  /* 0xff8000001fdf7808 */ /* 0x000fe20005800000 */
[----:B------:R-:W-:Y:S01]  /*3880*/  IMAD.WIDE.U32 R66, R10, -0x326172a9, RZ ;  /* 0xcd9e8d570a427825 */ /* 0x000fe200078e00ff */
[-C--:B------:R-:W-:Y:S02]  /*3890*/  LOP3.LUT R3, R59, R183.reuse, RZ, 0x3c, !PT ;  /* 0x000000b73b037212 */ /* 0x080fe400078e3cff */
[----:B------:R-:W-:Y:S01]  /*38a0*/  LOP3.LUT R58, R73, UR7, R58, 0x96, !PT ;  /* 0x00000007493a7c12 */ /* 0x000fe2000f8e963a */
[----:B------:R-:W-:Y:S01]  /*38b0*/  IMAD.WIDE.U32 R64, R64, -0x2daee0ad, RZ ;  /* 0xd2511f5340407825 */ /* 0x000fe200078e00ff */
[----:B------:R-:W-:Y:S02]  /*38c0*/  LOP3.LUT R2, R67, R183, RZ, 0x3c, !PT ;  /* 0x000000b743027212 */ /* 0x000fe400078e3cff */
[----:B------:R-:W-:Y:S01]  /*38d0*/  LOP3.LUT R66, R73, UR7, R66, 0x96, !PT ;  /* 0x0000000749427c12 */ /* 0x000fe2000f8e9642 */
[----:B------:R-:W-:Y:S01]  /*38e0*/  IMAD.WIDE.U32 R52, R3, -0x2daee0ad, RZ ;  /* 0xd2511f5303347825 */ /* 0x000fe200078e00ff */
[----:B------:R-:W-:Y:S01]  /*38f0*/  FSEL R70, R70, -INF , !P1 ;  /* 0xff80000046467808 */ /* 0x000fe20004800000 */
[----:B------:R-:W-:Y:S01]  /*3900*/  UIADD3 UR7, UR24, -0x255992d5, URZ ;  /* 0xdaa66d2b18077890 */ /* 0x000fe2000fffe03f */
[----:B------:R-:W-:Y:S01]  /*3910*/  FSEL R71, R71, -INF , !P0 ;  /* 0xff80000047477808 */ /* 0x000fe20004000000 */
[----:B------:R-:W-:Y:S01]  /*3920*/  IMAD.WIDE.U32 R58, R58, -0x2daee0ad, RZ ;  /* 0xd2511f533a3a7825 */ /* 0x000fe200078e00ff */
[----:B------:R-:W-:-:S02]  /*3930*/  LOP3.LUT R57, R53, UR6, R56, 0x96, !PT ;  /* 0x0000000635397c12 */ /* 0x000fc4000f8e9638 */
[----:B------:R-:W-:Y:S01]  /*3940*/  FSEL R26, R26, -INF , !P1 ;  /* 0xff8000001a1a7808 */ /* 0x000fe20004800000 */
[----:B------:R-:W-:Y:S01]  /*3950*/  IMAD.WIDE.U32 R66, R66, -0x2daee0ad, RZ ;  /* 0xd2511f5342427825 */ /* 0x000fe200078e00ff */
[----:B------:R-:W-:Y:S02]  /*3960*/  LOP3.LUT R10, R59, UR5, R52, 0x96, !PT ;  /* 0x000000053b0a7c12 */ /* 0x000fe4000f8e9634 */
[----:B-1----:R-:W-:Y:S01]  /*3970*/  FMNMX.FTZ R73, R37, R48, !PT ;  /* 0x0000003025497209 */ /* 0x002fe20007810000 */
[----:B------:R-:W-:Y:S01]  /*3980*/  IMAD.WIDE.U32 R52, R2, -0x2daee0ad, RZ ;  /* 0xd2511f5302347825 */ /* 0x000fe200078e00ff */
[----:B------:R-:W-:Y:S02]  /*3990*/  FSEL R2, R38, -INF , !P6 ;  /* 0xff80000026027808 */ /* 0x000fe40007000000 */
[----:B------:R-:W-:Y:S01]  /*39a0*/  FMNMX.FTZ R37, R36, R51, !PT ;  /* 0x0000003324257209 */ /* 0x000fe20007810000 */
[----:B------:R-:W1:Y:S01]  /*39b0*/  SHFL.BFLY PT, R164, R73, 0x1, 0x1f ;  /* 0x0c201f0049a47f89 */ /* 0x000e6200000e0000 */
[----:B------:R-:W-:Y:S01]  /*39c0*/  LOP3.LUT R59, R75, UR6, R56, 0x96, !PT ;  /* 0x000000064b3b7c12 */ /* 0x000fe2000f8e9638 */
[----:B------:R-:W-:Y:S01]  /*39d0*/  IMAD.WIDE.U32 R88, R57, -0x326172a9, RZ ;  /* 0xcd9e8d5739587825 */ /* 0x000fe200078e00ff */
[----:B------:R-:W-:-:S02]  /*39e0*/  FMNMX.FTZ R38, R2, R37, !PT ;  /* 0x0000002502267209 */ /* 0x000fc40007810000 */
[----:B------:R-:W-:Y:S01]  /*39f0*/  LOP3.LUT R56, R53, UR6, R56, 0x96, !PT ;  /* 0x0000000635387c12 */ /* 0x000fe2000f8e9638 */
[----:B------:R-:W-:Y:S01]  /*3a00*/  UIADD3 UR6, UR25, 0x32370b8f, URZ ;  /* 0x32370b8f19067890 */ /* 0x000fe2000fffe03f */
[----:B------:R-:W-:Y:S02]  /*3a10*/  FSEL R53, R34, -INF , !P4 ;  /* 0xff80000022357808 */ /* 0x000fe40006000000 */
[----:B------:R-:W-:Y:S02]  /*3a20*/  FMNMX.FTZ R34, R39, R38, !PT ;  /* 0x0000002627227209 */ /* 0x000fe40007810000 */
[----:B------:R-:W-:Y:S02]  /*3a30*/  FSEL R37, R35, -INF , !P3 ;  /* 0xff80000023257808 */ /* 0x000fe40005800000 */
[----:B------:R-:W-:Y:S01]  /*3a40*/  FMNMX.FTZ R30, R53, R34, !PT ;  /* 0x00000022351e7209 */ /* 0x000fe20007810000 */
[----:B------:R-:W-:Y:S01]  /*3a50*/  IMAD.WIDE.U32 R34, R59, -0x326172a9, RZ ;  /* 0xcd9e8d573b227825 */ /* 0x000fe200078e00ff */
[----:B------:R-:W-:-:S02]  /*3a60*/  FSEL R48, R28, -INF , !P4 ;  /* 0xff8000001c307808 */ /* 0x000fc40006000000 */
[----:B------:R-:W-:Y:S02]  /*3a70*/  FMNMX.FTZ R31, R37, R30, !PT ;  /* 0x0000001e251f7209 */ /* 0x000fe40007810000 */
[----:B------:R-:W-:Y:S02]  /*3a80*/  FSEL R38, R29, -INF , !P3 ;  /* 0xff8000001d267808 */ /* 0x000fe40005800000 */
[----:B------:R-:W-:Y:S01]  /*3a90*/  FMNMX.FTZ R28, R70, R31, !PT ;  /* 0x0000001f461c7209 */ /* 0x000fe20007810000 */
[----:B------:R-:W-:Y:S01]  /*3aa0*/  IMAD.WIDE.U32 R30, R10, -0x326172a9, RZ ;  /* 0xcd9e8d570a1e7825 */ /* 0x000fe200078e00ff */
[----:B------:R-:W-:Y:S02]  /*3ab0*/  LOP3.LUT R3, R67, UR5, R52, 0x96, !PT ;  /* 0x0000000543037c12 */ /* 0x000fe4000f8e9634 */
[----:B------:R-:W-:Y:S02]  /*3ac0*/  FMNMX.FTZ R29, R71, R28, !PT ;  /* 0x0000001c471d7209 */ /* 0x000fe40007810000 */
[----:B-1----:R-:W-:-:S02]  /*3ad0*/  FMNMX.FTZ R164, R73, R164, !PT ;  /* 0x000000a449a47209 */ /* 0x002fc40007810000 */
[----:B------:R-:W-:Y:S01]  /*3ae0*/  FSEL R52, R24, -INF , !P1 ;  /* 0xff80000018347808 */ /* 0x000fe20004800000 */
[----:B------:R-:W1:Y:S01]  /*3af0*/  SHFL.BFLY PT, R80, R29, 0x2, 0x1f ;  /* 0x0c401f001d507f89 */ /* 0x000e6200000e0000 */
[C-C-:B------:R-:W-:Y:S01]  /*3b00*/  LOP3.LUT R84, R65.reuse, UR5, R74.reuse, 0x96, !PT ;  /* 0x0000000541547c12 */ /* 0x140fe2000f8e964a */
[C---:B------:R-:W-:Y:S01]  /*3b10*/  FMUL.FTZ R24, R164.reuse, UR11 ;  /* 0x0000000ba4187c20 */ /* 0x040fe20008410000 */
[----:B------:R-:W-:Y:S02]  /*3b20*/  FSETP.NEU.FTZ.AND P1, PT, R164, -INF , PT ;  /* 0xff800000a400780b */ /* 0x000fe40003f3d000 */
[----:B------:R-:W-:Y:S01]  /*3b30*/  LOP3.LUT R74, R65, UR5, R74, 0x96, !PT ;  /* 0x00000005414a7c12 */ /* 0x000fe2000f8e964a */
[----:B------:R-:W-:Y:S01]  /*3b40*/  UIADD3 UR5, UR24, 0x3c6ef372, URZ ;  /* 0x3c6ef37218057890 */ /* 0x000fe2000fffe03f */
[----:B------:R-:W-:Y:S01]  /*3b50*/  FSEL R24, R24, RZ, P1 ;  /* 0x000000ff18187208 */ /* 0x000fe20000800000 */
[----:B------:R-:W-:Y:S01]  /*3b60*/  IMAD.WIDE.U32 R84, R84, -0x326172a9, RZ ;  /* 0xcd9e8d5754547825 */ /* 0x000fe200078e00ff */
[----:B------:R-:W-:-:S02]  /*3b70*/  FSEL R11, R45, -INF , !P2 ;  /* 0xff8000002d0b7808 */ /* 0x000fc40005000000 */
[----:B------:R-:W-:Y:S01]  /*3b80*/  FSEL R10, R25, -INF , !P0 ;  /* 0xff800000190a7808 */ /* 0x000fe20004000000 */
[----:B------:R-:W-:Y:S01]  /*3b90*/  FFMA.FTZ R54, R54, UR11, -R24 ;  /* 0x0000000b36367c23 */ /* 0x000fe20008010818 */
[----:B------:R-:W-:Y:S01]  /*3ba0*/  LOP3.LUT R86, R35, UR5, R72, 0x96, !PT ;  /* 0x0000000523567c12 */ /* 0x000fe2000f8e9648 */
[----:B------:R-:W-:Y:S01]  /*3bb0*/  IMAD.WIDE.U32 R74, R74, -0x326172a9, RZ ;  /* 0xcd9e8d574a4a7825 */ /* 0x000fe200078e00ff */
[----:B------:R-:W-:Y:S01]  /*3bc0*/  LOP3.LUT R35, R31, UR7, R88, 0x96, !PT ;  /* 0x000000071f237c12 */ /* 0x000fe2000f8e9658 */
[----:B------:R2:W-:Y:S02]  /*3bd0*/  MUFU.EX2 R111, R54 ;  /* 0x00000036006f7308 */ /* 0x0005e40000000800 */
[----:B------:R-:W-:Y:S01]  /*3be0*/  FFMA.FTZ R25, R49, UR11, -R24 ;  /* 0x0000000b31197c23 */ /* 0x000fe20008010818 */
[----:B------:R-:W-:Y:S01]  /*3bf0*/  IMAD.WIDE.U32 R86, R86, -0x2daee0ad, RZ ;  /* 0xd2511f5356567825 */ /* 0x000fe200078e00ff */
[----:B------:R-:W-:-:S03]  /*3c00*/  FSEL R40, R40, -INF , !P6 ;  /* 0xff80000028287808 */ /* 0x000fc60007000000 */
[----:B------:R-:W-:Y:S01]  /*3c10*/  FFMA.FTZ R235, R33, UR11, -R24 ;  /* 0x0000000b21eb7c23 */ /* 0x000fe20008010818 */
[----:B------:R-:W-:Y:S01]  /*3c20*/  LOP3.LUT R82, R89, UR5, R72, 0x96, !PT ;  /* 0x0000000559527c12 */ /* 0x000fe2000f8e9648 */
[--C-:B------:R-:W-:Y:S01]  /*3c30*/  FFMA.FTZ R22, R22, UR11, -R24.reuse ;  /* 0x0000000b16167c23 */ /* 0x100fe20008010818 */
[----:B------:R-:W-:Y:S01]  /*3c40*/  FMNMX.FTZ R49, R0, R11, !PT ;  /* 0x0000000b00317209 */ /* 0x000fe20007810000 */
[----:B------:R-:W-:Y:S01]  /*3c50*/  FFMA.FTZ R57, R23, UR11, -R24 ;  /* 0x0000000b17397c23 */ /* 0x000fe20008010818 */
[----:B-1----:R-:W-:Y:S01]  /*3c60*/  FMNMX.FTZ R31, R29, R80, !PT ;  /* 0x000000501d1f7209 */ /* 0x002fe20007810000 */
[----:B------:R-:W-:Y:S01]  /*3c70*/  IMAD.WIDE.U32 R82, R82, -0x2daee0ad, RZ ;  /* 0xd2511f5352527825 */ /* 0x000fe200078e00ff */
[----:B------:R-:W-:-:S03]  /*3c80*/  FSEL R187, R27, -INF , !P0 ;  /* 0xff8000001bbb7808 */ /* 0x000fc60004000000 */
[----:B------:R-:W-:Y:S01]  /*3c90*/  FFMA.FTZ R236, R55, UR11, -R24 ;  /* 0x0000000b37ec7c23 */ /* 0x000fe20008010818 */
[----:B------:R-:W-:Y:S01]  /*3ca0*/  LOP3.LUT R59, R85, UR7, R34, 0x96, !PT ;  /* 0x00000007553b7c12 */ /* 0x000fe2000f8e9622 */
[----:B------:R-:W-:Y:S01]  /*3cb0*/  FFMA.FTZ R234, R68, UR11, -R24 ;  /* 0x0000000b44ea7c23 */ /* 0x000fe20008010818 */
[----:B------:R-:W-:Y:S01]  /*3cc0*/  LOP3.LUT R72, R75, UR7, R34, 0x96, !PT ;  /* 0x000000074b487c12 */ /* 0x000fe2000f8e9622 */
[----:B------:R-:W-:Y:S01]  /*3cd0*/  FFMA.FTZ R233, R69, UR11, -R24 ;  /* 0x0000000b45e97c23 */ /* 0x000fe20008010818 */
[----:B--2---:R-:W1:Y:S01]  /*3ce0*/  SHFL.BFLY PT, R54, R31, 0x1, 0x1f ;  /* 0x0c201f001f367f89 */ /* 0x004e6200000e0000 */
[C-C-:B------:R-:W-:Y:S01]  /*3cf0*/  LOP3.LUT R34, R87.reuse, UR6, R64.reuse, 0x96, !PT ;  /* 0x0000000657227c12 */ /* 0x140fe2000f8e9640 */
[----:B------:R-:W-:Y:S01]  /*3d00*/  MUFU.EX2 R110, R25 ;  /* 0x00000019006e7308 */ /* 0x000fe20000000800 */
[----:B------:R-:W-:Y:S01]  /*3d10*/  LOP3.LUT R27, R87, UR6, R64, 0x96, !PT ;  /* 0x00000006571b7c12 */ /* 0x000fe2000f8e9640 */
[----:B------:R-:W-:Y:S01]  /*3d20*/  IMAD.WIDE.U32 R64, R3, -0x326172a9, RZ ;  /* 0xcd9e8d5703407825 */ /* 0x000fe200078e00ff */
[----:B------:R-:W-:Y:S01]  /*3d30*/  FSEL R50, R41, -INF , !P5 ;  /* 0xff80000029327808 */ /* 0x000fe20006800000 */
[----:B------:R-:W-:Y:S01]  /*3d40*/  UIADD3 UR5, UR25, -0x126145ec, URZ ;  /* 0xed9eba1419057890 */ /* 0x000fe2000fffe03f */
[----:B------:R-:W-:Y:S01]  /*3d50*/  FMNMX.FTZ R3, R40, R49, !PT ;  /* 0x0000003128037209 */ /* 0x000fe20007810000 */
[----:B------:R-:W-:Y:S01]  /*3d60*/  IMAD R41, R56, -0x326172a9, RZ ;  /* 0xcd9e8d5738297824 */ /* 0x000fe200078e02ff */
[----:B------:R-:W-:Y:S01]  /*3d70*/  FSEL R9, R47, -INF , !P2 ;  /* 0xff8000002f097808 */ /* 0x000fe20005000000 */
[----:B------:R2:W-:Y:S01]  /*3d80*/  MUFU.EX2 R120, R22 ;  /* 0x0000001600787308 */ /* 0x0005e20000000800 */
[----:B------:R-:W-:Y:S01]  /*3d90*/  FMNMX.FTZ R3, R50, R3, !PT ;  /* 0x0000000332037209 */ /* 0x000fe20007810000 */
[----:B------:R-:W-:Y:S01]  /*3da0*/  IMAD.WIDE.U32 R80, R27, -0x326172a9, RZ ;  /* 0xcd9e8d571b507825 */ /* 0x000fe200078e00ff */
[----:B------:R-:W-:-:S02]  /*3db0*/  FSEL R42, R42, -INF , !P6 ;  /* 0xff8000002a2a7808 */ /* 0x000fc40007000000 */
[----:B------:R-:W-:Y:S01]  /*3dc0*/  FMNMX.FTZ R3, R48, R3, !PT ;  /* 0x0000000330037209 */ /* 0x000fe20007810000 */
[----:B------:R-:W-:Y:S01]  /*3dd0*/  IMAD.WIDE.U32 R72, R72, -0x2daee0ad, RZ ;  /* 0xd2511f5348487825 */ /* 0x000fe200078e00ff */
[----:B------:R-:W-:Y:S01]  /*3de0*/  LOP3.LUT R41, R65, UR7, R41, 0x96, !PT ;  /* 0x0000000741297c12 */ /* 0x000fe2000f8e9629 */
[----:B------:R3:W-:Y:S01]  /*3df0*/  MUFU.EX2 R90, R57 ;  /* 0x00000039005a7308 */ /* 0x0007e20000000800 */
[----:B------:R-:W-:Y:S01]  /*3e00*/  FMNMX.FTZ R3, R38, R3, !PT ;  /* 0x0000000326037209 */ /* 0x000fe20007810000 */
[----:B------:R-:W-:Y:S01]  /*3e10*/  UIADD3 UR7, UR24, 0x1715609d, URZ ;  /* 0x1715609d18077890 */ /* 0x000fe2000fffe03f */
[----:B------:R-:W-:Y:S02]  /*3e20*/  FSEL R43, R43, -INF , !P5 ;  /* 0xff8000002b2b7808 */ /* 0x000fe40006800000 */
[----:B------:R-:W-:Y:S02]  /*3e30*/  FMNMX.FTZ R33, R52, R3, !PT ;  /* 0x0000000334217209 */ /* 0x000fe40007810000 */
[----:B-1----:R-:W-:Y:S01]  /*3e40*/  FMNMX.FTZ R3, R31, R54, !PT ;  /* 0x000000361f037209 */ /* 0x002fe20007810000 */
[----:B------:R-:W-:Y:S01]  /*3e50*/  MUFU.EX2 R236, R236 ;  /* 0x000000ec00ec7308 */ /* 0x000fe20000000800 */
[----:B------:R-:W-:Y:S01]  /*3e60*/  FMNMX.FTZ R54, R10, R33, !PT ;  /* 0x000000210a367209 */ /* 0x000fe20007810000 */
[----:B--2---:R-:W-:Y:S01]  /*3e70*/  IMAD.WIDE.U32 R22, R35, -0x2daee0ad, RZ ;  /* 0xd2511f5323167825 */ /* 0x004fe200078e00ff */
[----:B------:R-:W-:-:S03]  /*3e80*/  FMNMX.FTZ R33, R8, R9, !PT ;  /* 0x0000000908217209 */ /* 0x000fc60007810000 */
[C---:B------:R-:W-:Y:S01]  /*3e90*/  FMUL.FTZ R24, R3.reuse, UR11 ;  /* 0x0000000b03187c20 */ /* 0x040fe20008410000 */
[----:B------:R-:W-:Y:S01]  /*3ea0*/  FSETP.NEU.FTZ.AND P0, PT, R3, -INF , PT ;  /* 0xff8000000300780b */ /* 0x000fe20003f1d000 */
[----:B------:R-:W1:Y:S01]  /*3eb0*/  SHFL.BFLY PT, R31, R54, 0x2, 0x1f ;  /* 0x0c401f00361f7f89 */ /* 0x000e6200000e0000 */
[----:B------:R-:W-:Y:S01]  /*3ec0*/  LOP3.LUT R25, R83, UR6, R66, 0x96, !PT ;  /* 0x0000000653197c12 */ /* 0x000fe2000f8e9642 */
[----:B------:R-:W-:Y:S01]  /*3ed0*/  IMAD.WIDE.U32 R66, R41, -0x2daee0ad, RZ ;  /* 0xd2511f5329427825 */ /* 0x000fe200078e00ff */
[----:B------:R-:W-:Y:S01]  /*3ee0*/  FMNMX.FTZ R68, R42, R33, !PT ;  /* 0x000000212a447209 */ /* 0x000fe20007810000 */
[----:B------:R-:W-:Y:S01]  /*3ef0*/  MUFU.EX2 R235, R235 ;  /* 0x000000eb00eb7308 */ /* 0x000fe20000000800 */
[----:B------:R-:W-:Y:S01]  /*3f00*/  FSEL R24, R24, RZ, P0 ;  /* 0x000000ff18187208 */ /* 0x000fe20000000000 */
[----:B------:R-:W-:Y:S01]  /*3f10*/  IMAD.WIDE.U32 R34, R34, -0x326172a9, RZ ;  /* 0xcd9e8d5722227825 */ /* 0x000fe200078e00ff */
[----:B------:R-:W-:Y:S02]  /*3f20*/  FMNMX.FTZ R27, R43, R68, !PT ;  /* 0x000000442b1b7209 */ /* 0x000fe40007810000 */
[----:B------:R-:W-:Y:S01]  /*3f30*/  LOP3.LUT R100, R23, UR5, R82, 0x96, !PT ;  /* 0x0000000517647c12 */ /* 0x000fe2000f8e9652 */
[----:B------:R-:W-:Y:S01]  /*3f40*/  FFMA.FTZ R41, R36, UR11, -R24 ;  /* 0x0000000b24297c23 */ /* 0x000fe20008010818 */
[----:B------:R-:W-:Y:S01]  /*3f50*/  LOP3.LUT R23, R67, UR5, R82, 0x96, !PT ;  /* 0x0000000543177c12 */ /* 0x000fe2000f8e9652 */
[--C-:B------:R-:W-:Y:S01]  /*3f60*/  FFMA.FTZ R231, R37, UR11, -R24.reuse ;  /* 0x0000000b25e77c23 */ /* 0x100fe20008010818 */
[----:B------:R-:W-:Y:S01]  /*3f70*/  FMNMX.FTZ R36, R226, R27, !PT ;  /* 0x0000001be2247209 */ /* 0x000fe20007810000 */
[----:B------:R-:W-:Y:S01]  /*3f80*/  FFMA.FTZ R51, R51, UR11, -R24 ;  /* 0x0000000b33337c23 */ /* 0x000fe20008010818 */
[----:B------:R-:W-:Y:S01]  /*3f90*/  LOP3.LUT R56, R73, UR5, R86, 0x96, !PT ;  /* 0x0000000549387c12 */ /* 0x000fe2000f8e9656 */
[----:B------:R-:W-:Y:S01]  /*3fa0*/  IMAD.WIDE.U32 R68, R23, -0x326172a9, RZ ;  /* 0xcd9e8d5717447825 */ /* 0x000fe200078e00ff */
[----:B------:R-:W-:-:S03]  /*3fb0*/  FMNMX.FTZ R23, R223, R36, !PT ;  /* 0x00000024df177209 */ /* 0x000fc60007810000 */
[----:B------:R-:W-:Y:S01]  /*3fc0*/  FFMA.FTZ R39, R39, UR11, -R24 ;  /* 0x0000000b27277c23 */ /* 0x000fe20008010818 */
[----:B------:R-:W-:Y:S01]  /*3fd0*/  LOP3.LUT R84, R35, UR9, R84, 0x96, !PT ;  /* 0x0000000923547c12 */ /* 0x000fe2000f8e9654 */
[----:B---3--:R-:W-:Y:S01]  /*3fe0*/  IMAD.WIDE.U32 R56, R56, -0x326172a9, RZ ;  /* 0xcd9e8d5738387825 */ /* 0x008fe200078e00ff */
[----:B------:R-:W-:-:S03]  /*3ff0*/  FMNMX.FTZ R36, R26, R23, !PT ;  /* 0x000000171a247209 */ /* 0x000fc60007810000 */
[----:B------:R-:W-:Y:S01]  /*4000*/  FFMA.FTZ R232, R53, UR11, -R24 ;  /* 0x0000000b35e87c23 */ /* 0x000fe20008010818 */
[----:B------:R-:W-:Y:S01]  /*4010*/  LOP3.LUT R35, R81, UR9, R74, 0x96, !PT ;  /* 0x0000000951237c12 */ /* 0x000fe2000f8e964a */
[----:B------:R-:W-:Y:S01]  /*4020*/  IMAD.WIDE.U32 R74, R25, -0x326172a9, RZ ;  /* 0xcd9e8d57194a7825 */ /* 0x000fe200078e00ff */
[----:B------:R-:W-:-:S03]  /*4030*/  LOP3.LUT R33, R57, UR7, R80, 0x96, !PT ;  /* 0x0000000739217c12 */ /* 0x000fc6000f8e9650 */
[----:B------:R-:W-:Y:S01]  /*4040*/  FFMA.FTZ R230, R70, UR11, -R24 ;  /* 0x0000000b46e67c23 */ /* 0x000fe20008010818 */
[----:B-1----:R-:W-:Y:S01]  /*4050*/  FMNMX.FTZ R31, R54, R31, !PT ;  /* 0x0000001f361f7209 */ /* 0x002fe20007810000 */
[----:B------:R-:W-:Y:S01]  /*4060*/  IMAD.WIDE.U32 R84, R84, -0x2daee0ad, RZ ;  /* 0xd2511f5354547825 */ /* 0x000fe200078e00ff */
[----:B------:R-:W-:-:S03]  /*4070*/  FMNMX.FTZ R54, R187, R36, !PT ;  /* 0x00000024bb367209 */ /* 0x000fc60007810000 */
[----:B------:R-:W-:Y:S01]  /*4080*/  FFMA.FTZ R191, R71, UR11, -R24 ;  /* 0x0000000b47bf7c23 */ /* 0x000fe20008010818 */
[----:B------:R-:W-:Y:S01]  /*4090*/  LOP3.LUT R28, R83, UR6, R58, 0x96, !PT ;  /* 0x00000006531c7c12 */ /* 0x000fe2000f8e963a */
[----:B------:R-:W-:Y:S01]  /*40a0*/  UIADD3 UR6, UR25, -0x56f99767, URZ ;  /* 0xa906689919067890 */ /* 0x000fe2000fffe03f */
[----:B------:R-:W-:Y:S01]  /*40b0*/  LOP3.LUT R25, R75, UR9, R64, 0x96, !PT ;  /* 0x000000094b197c12 */ /* 0x000fe2000f8e9640 */
[----:B------:R-:W-:Y:S01]  /*40c0*/  IMAD.WIDE.U32 R64, R33, -0x2daee0ad, RZ ;  /* 0xd2511f5321407825 */ /* 0x000fe200078e00ff */
[----:B------:R-:W-:Y:S01]  /*40d0*/  LOP3.LUT R27, R69, UR7, R74, 0x96, !PT ;  /* 0x00000007451b7c12 */ /* 0x000fe2000f8e964a */
[----:B------:R-:W1:Y:S01]  /*40e0*/  SHFL.BFLY PT, R33, R54, 0x2, 0x1f ;  /* 0x0c401f0036217f89 */ /* 0x000e6200000e0000 */
[----:B------:R2:W-:Y:S01]  /*40f0*/  MUFU.EX2 R136, R51 ;  /* 0x0000003300887308 */ /* 0x0005e20000000800 */
[----:B------:R-:W-:Y:S01]  /*4100*/  IMAD.WIDE.U32 R58, R59, -0x2daee0ad, RZ ;  /* 0xd2511f533b3a7825 */ /* 0x000fe200078e00ff */
[----:B------:R-:W-:Y:S02]  /*4110*/  LOP3.LUT R36, R64, 0xffff, RZ, 0xc0, !PT ;  /* 0x0000ffff40247812 */ /* 0x000fe400078ec0ff */
[----:B------:R-:W-:Y:S01]  /*4120*/  SHF.R.U32.HI R131, RZ, 0x18, R64 ;  /* 0x00000018ff837819 */ /* 0x000fe20000011640 */
[----:B------:R-:W-:Y:S01]  /*4130*/  IMAD.WIDE.U32 R74, R25, -0x2daee0ad, RZ ;  /* 0xd2511f53194a7825 */ /* 0x000fe200078e00ff */
[----:B------:R-:W-:Y:S01]  /*4140*/  LOP3.LUT R29, R59, UR5, R86, 0x96, !PT ;  /* 0x000000053b1d7c12 */ /* 0x000fe2000f8e9656 */
[----:B------:R-:W-:Y:S01]  /*4150*/  UIADD3 UR5, UR25, 0x646e171e, URZ ;  /* 0x646e171e19057890 */ /* 0x000fe2000fffe03f */
[----:B------:R-:W-:Y:S01]  /*4160*/  LOP3.LUT R23, R85, UR6, R58, 0x96, !PT ;  /* 0x0000000655177c12 */ /* 0x000fe2000f8e963a */
[----:B------:R-:W-:-:S04]  /*4170*/  IMAD.WIDE.U32 R58, R35, -0x2daee0ad, RZ ;  /* 0xd2511f53233a7825 */ /* 0x000fc800078e00ff */
[----:B------:R-:W-:Y:S01]  /*4180*/  FFMA.FTZ R35, R2, UR11, -R24 ;  /* 0x0000000b02237c23 */ /* 0x000fe20008010818 */
[----:B------:R-:W-:Y:S01]  /*4190*/  SHF.R.U32.HI R25, RZ, 0x10, R64 ;  /* 0x00000010ff197819 */ /* 0x000fe20000011640 */
[----:B------:R-:W3:Y:S01]  /*41a0*/  SHFL.BFLY PT, R2, R31, 0x1, 0x1f ;  /* 0x0c201f001f027f89 */ /* 0x000ee200000e0000 */
[----:B------:R-:W-:Y:S01]  /*41b0*/  LOP3.LUT R66, R75, UR6, R66, 0x96, !PT ;  /* 0x000000064b427c12 */ /* 0x000fe2000f8e9642 */
[----:B------:R4:W5:Y:S01]  /*41c0*/  MUFU.EX2 R137, R41 ;  /* 0x0000002900897308 */ /* 0x0009620000000800 */
[----:B------:R-:W-:Y:S01]  /*41d0*/  LOP3.LUT R72, R59, UR6, R72, 0x96, !PT ;  /* 0x000000063b487c12 */ /* 0x000fe2000f8e9648 */
[----:B------:R-:W-:Y:S01]  /*41e0*/  IMAD.WIDE.U32 R94, R28, -0x326172a9, RZ ;  /* 0xcd9e8d571c5e7825 */ /* 0x000fe200078e00ff */
[----:B------:R-:W-:Y:S02]  /*41f0*/  LOP3.LUT R129, R65, UR5, R58, 0x96, !PT ;  /* 0x0000000541817c12 */ /* 0x000fe4000f8e963a */
[----:B------:R-:W-:Y:S01]  /*4200*/  LOP3.LUT R24, R25, 0xff, RZ, 0xc0, !PT ;  /* 0x000000ff19187812 */ /* 0x000fe200078ec0ff */
[----:B------:R-:W-:Y:S01]  /*4210*/  IMAD.WIDE.U32 R58, R27, -0x2daee0ad, RZ ;  /* 0xd2511f531b3a7825 */ /* 0x000fe200078e00ff */
[----:B--2---:R-:W-:Y:S01]  /*4220*/  LOP3.LUT R51, R64, 0xff, RZ, 0xc0, !PT ;  /* 0x000000ff40337812 */ /* 0x004fe200078ec0ff */
[----:B------:R2:W-:Y:S01]  /*4230*/  MUFU.EX2 R116, R35 ;  /* 0x0000002300747308 */ /* 0x0005e20000000800 */
[----:B-1----:R-:W-:Y:S01]  /*4240*/  FMNMX.FTZ R54, R54, R33, !PT ;  /* 0x0000002136367209 */ /* 0x002fe20007810000 */
[----:B------:R-:W-:Y:S01]  /*4250*/  IMAD.WIDE.U32 R72, R72, -0x326172a9, RZ ;  /* 0xcd9e8d5748487825 */ /* 0x000fe200078e00ff */
[----:B------:R-:W-:-:S02]  /*4260*/  LOP3.LUT R64, R58, 0xffff, RZ, 0xc0, !PT ;  /* 0x0000ffff3a407812 */ /* 0x000fc400078ec0ff */
[----:B------:R-:W-:Y:S01]  /*4270*/  LOP3.LUT R49, R58, 0xff, RZ, 0xc0, !PT ;  /* 0x000000ff3a317812 */ /* 0x000fe200078ec0ff */
[----:B------:R-:W1:Y:S01]  /*4280*/  SHFL.BFLY PT, R37, R54, 0x1, 0x1f ;  /* 0x0c201f0036257f89 */ /* 0x000e6200000e0000 */
[--C-:B------:R-:W-:Y:S01]  /*4290*/  SHF.R.U32.HI R27, RZ, 0x10, R58.reuse ;  /* 0x00000010ff1b7819 */ /* 0x100fe2000001163a */
[----:B------:R-:W-:Y:S01]  /*42a0*/  IMAD.WIDE.U32 R66, R66, -0x326172a9, RZ ;  /* 0xcd9e8d5742427825 */ /* 0x000fe200078e00ff */
[----:B------:R-:W-:Y:S01]  /*42b0*/  SHF.R.U32.HI R127, RZ, 0x18, R58 ;  /* 0x00000018ff7f7819 */ /* 0x000fe2000001163a */
[----:B------:R-:W5:Y:S01]  /*42c0*/  MUFU.EX2 R91, R39 ;  /* 0x00000027005b7308 */ /* 0x000f620000000800 */
[----:B------:R-:W-:Y:S01]  /*42d0*/  LOP3.LUT R58, R72, 0xffff, RZ, 0xc0, !PT ;  /* 0x0000ffff483a7812 */ /* 0x000fe200078ec0ff */
[----:B------:R-:W-:Y:S01]  /*42e0*/  IMAD.WIDE.U32 R100, R100, -0x326172a9, RZ ;  /* 0xcd9e8d5764647825 */ /* 0x000fe200078e00ff */
[----:B----4-:R-:W-:Y:S02]  /*42f0*/  LOP3.LUT R41, R72, 0xff, RZ, 0xc0, !PT ;  /* 0x000000ff48297812 */ /* 0x010fe400078ec0ff */
[----:B---3--:R-:W-:-:S02]  /*4300*/  FMNMX.FTZ R2, R31, R2, !PT ;  /* 0x000000021f027209 */ /* 0x008fc40007810000 */
[----:B------:R-:W-:Y:S01]  /*4310*/  SHF.R.U32.HI R58, RZ, 0x8, R58 ;  /* 0x00000008ff3a7819 */ /* 0x000fe2000001163a */
[----:B------:R-:W-:Y:S01]  /*4320*/  MUFU.EX2 R234, R234 ;  /* 0x000000ea00ea7308 */ /* 0x000fe20000000800 */
[C---:B------:R-:W-:Y:S01]  /*4330*/  FSETP.NEU.FTZ.AND P0, PT, R2.reuse, -INF , PT ;  /* 0xff8000000200780b */ /* 0x040fe20003f1d000 */
[----:B------:R-:W-:Y:S01]  /*4340*/  FMUL.FTZ R25, R2, UR11 ;  /* 0x0000000b02197c20 */ /* 0x000fe20008410000 */
[----:B--2---:R-:W-:Y:S02]  /*4350*/  LOP3.LUT R35, R59, UR5, R74, 0x96, !PT ;  /* 0x000000053b237c12 */ /* 0x004fe4000f8e964a */
[----:B------:R-:W-:Y:S02]  /*4360*/  PRMT R41, R41, 0x5410, R58 ;  /* 0x0000541029297816 */ /* 0x000fe4000000003a */
[----:B------:R-:W-:Y:S01]  /*4370*/  FSEL R25, R25, RZ, P0 ;  /* 0x000000ff19197208 */ /* 0x000fe20000000000 */
[----:B------:R-:W-:Y:S01]  /*4380*/  MUFU.EX2 R233, R233 ;  /* 0x000000e900e97308 */ /* 0x000fe20000000800 */
[----:B------:R-:W-:-:S02]  /*4390*/  LOP3.LUT R31, R66, 0xffff, RZ, 0xc0, !PT ;  /* 0x0000ffff421f7812 */ /* 0x000fc400078ec0ff */
[----:B------:R-:W-:Y:S01]  /*43a0*/  LOP3.LUT R53, R73, UR10, R56, 0x96, !PT ;  /* 0x0000000a49357c12 */ /* 0x000fe2000f8e9638 */
[--C-:B------:R-:W-:Y:S01]  /*43b0*/  FFMA.FTZ R55, R0, UR11, -R25.reuse ;  /* 0x0000000b00377c23 */ /* 0x100fe20008010819 */
[----:B------:R-:W-:Y:S01]  /*43c0*/  LOP3.LUT R0, R27, 0xff, RZ, 0xc0, !PT ;  /* 0x000000ff1b007812 */ /* 0x000fe200078ec0ff */
[--C-:B------:R-:W-:Y:S01]  /*43d0*/  FFMA.FTZ R58, R40, UR11, -R25.reuse ;  /* 0x0000000b283a7c23 */ /* 0x100fe20008010819 */
[----:B------:R-:W-:Y:S01]  /*43e0*/  FFMA.FTZ R57, R11, UR11, -R25 ;  /* 0x0000000b0b397c23 */ /* 0x000fe20008010819 */
[C---:B------:R-:W-:Y:S01]  /*43f0*/  LOP3.LUT R40, R35.reuse, 0xffff, RZ, 0xc0, !PT ;  /* 0x0000ffff23287812 */ /* 0x040fe200078ec0ff */
[----:B------:R2:W-:Y:S01]  /*4400*/  MUFU.EX2 R139, R55 ;  /* 0x00000037008b7308 */ /* 0x0005e20000000800 */
[----:B------:R-:W-:Y:S01]  /*4410*/  PRMT R127, R0, 0x5410, R127 ;  /* 0x00005410007f7816 */ /* 0x000fe2000000007f */
[----:B------:R-:W-:Y:S01]  /*4420*/  FFMA.FTZ R228, R38, UR11, -R25 ;  /* 0x0000000b26e47c23 */ /* 0x000fe20008010819 */
[----:B------:R-:W-:Y:S01]  /*4430*/  SHF.R.U32.HI R11, RZ, 0x10, R129 ;  /* 0x00000010ff0b7819 */ /* 0x000fe20000011681 */
[--C-:B------:R-:W-:Y:S01]  /*4440*/  FFMA.FTZ R229, R48, UR11, -R25.reuse ;  /* 0x0000000b30e57c23 */ /* 0x100fe20008010819 */
[----:B-1----:R-:W-:Y:S01]  /*4450*/  FMNMX.FTZ R0, R54, R37, !PT ;  /* 0x0000002536007209 */ /* 0x002fe20007810000 */
[--C-:B------:R-:W-:Y:S01]  /*4460*/  FFMA.FTZ R190, R10, UR11, -R25.reuse ;  /* 0x0000000b0abe7c23 */ /* 0x100fe20008010819 */
[----:B------:R-:W-:Y:S01]  /*4470*/  LOP3.LUT R37, R35, 0xff, RZ, 0xc0, !PT ;  /* 0x000000ff23257812 */ /* 0x000fe200078ec0ff */
[----:B------:R1:W3:Y:S01]  /*4480*/  MUFU.EX2 R138, R57 ;  /* 0x00000039008a7308 */ /* 0x0002e20000000800 */
[----:B------:R-:W-:Y:S01]  /*4490*/  SHF.R.U32.HI R40, RZ, 0x8, R40 ;  /* 0x00000008ff287819 */ /* 0x000fe20000011628 */
[----:B------:R-:W-:Y:S01]  /*44a0*/  FFMA.FTZ R227, R52, UR11, -R25 ;  /* 0x0000000b34e37c23 */ /* 0x000fe20008010819 */
[----:B------:R-:W-:-:S02]  /*44b0*/  LOP3.LUT R33, R66, 0xff, RZ, 0xc0, !PT ;  /* 0x000000ff42217812 */ /* 0x000fc400078ec0ff */
[C---:B------:R-:W-:Y:S02]  /*44c0*/  LOP3.LUT R54, R129.reuse, 0xff, RZ, 0xc0, !PT ;  /* 0x000000ff81367812 */ /* 0x040fe400078ec0ff */
[----:B------:R-:W-:Y:S01]  /*44d0*/  SHF.R.U32.HI R38, RZ, 0x8, R31 ;  /* 0x00000008ff267819 */ /* 0x000fe2000001161f */
[----:B------:R-:W-:Y:S01]  /*44e0*/  MUFU.EX2 R104, R58 ;  /* 0x0000003a00687308 */ /* 0x000fe20000000800 */
[----:B--2---:R-:W-:Y:S02]  /*44f0*/  LOP3.LUT R55, R129, 0xffff, RZ, 0xc0, !PT ;  /* 0x0000ffff81377812 */ /* 0x004fe400078ec0ff */
[----:B------:R-:W-:Y:S02]  /*4500*/  SHF.R.U32.HI R129, RZ, 0x18, R129 ;  /* 0x00000018ff817819 */ /* 0x000fe40000011681 */
[----:B------:R-:W-:Y:S02]  /*4510*/  PRMT R37, R37, 0x5410, R40 ;  /* 0x0000541025257816 */ /* 0x000fe40000000028 */
[----:B------:R-:W-:Y:S01]  /*4520*/  LOP3.LUT R48, R53, 0xffff, RZ, 0xc0, !PT ;  /* 0x0000ffff35307812 */ /* 0x000fe200078ec0ff */
[----:B------:R-:W-:Y:S01]  /*4530*/  MUFU.EX2 R232, R232 ;  /* 0x000000e800e87308 */ /* 0x000fe20000000800 */
[----:B-1----:R-:W-:Y:S01]  /*4540*/  FFMA.FTZ R57, R50, UR11, -R25 ;  /* 0x0000000b32397c23 */ /* 0x002fe20008010819 */
[----:B------:R-:W-:-:S02]  /*4550*/  LOP3.LUT R50, R11, 0xff, RZ, 0xc0, !PT ;  /* 0x000000ff0b327812 */ /* 0x000fc400078ec0ff */
[----:B------:R-:W-:Y:S02]  /*4560*/  SHF.R.U32.HI R36, RZ, 0x8, R36 ;  /* 0x00000008ff247819 */ /* 0x000fe40000011624 */
[----:B------:R-:W-:Y:S02]  /*4570*/  SHF.R.U32.HI R40, RZ, 0x10, R53 ;  /* 0x00000010ff287819 */ /* 0x000fe40000011635 */
[----:B------:R-:W-:Y:S01]  /*4580*/  PRMT R33, R33, 0x5410, R38 ;  /* 0x0000541021217816 */ /* 0x000fe20000000026 */
[----:B------:R-:W-:Y:S01]  /*4590*/  FMUL.FTZ R38, R0, UR11 ;  /* 0x0000000b00267c20 */ /* 0x000fe20008410000 */
[----:B------:R-:W-:Y:S01]  /*45a0*/  PRMT R129, R50, 0x5410, R129 ;  /* 0x0000541032817816 */ /* 0x000fe20000000081 */
[----:B------:R-:W-:Y:S01]  /*45b0*/  MUFU.EX2 R97, R57 ;  /* 0x0000003900617308 */ /* 0x000fe20000000800 */
[--C-:B------:R-:W-:Y:S02]  /*45c0*/  SHF.R.U32.HI R50, RZ, 0x10, R35.reuse ;  /* 0x00000010ff327819 */ /* 0x100fe40000011623 */
[----:B------:R-:W-:-:S02]  /*45d0*/  SHF.R.U32.HI R125, RZ, 0x18, R35 ;  /* 0x00000018ff7d7819 */ /* 0x000fc40000011623 */
[----:B------:R-:W-:Y:S02]  /*45e0*/  FSETP.NEU.FTZ.AND P0, PT, R0, -INF , PT ;  /* 0xff8000000000780b */ /* 0x000fe40003f1d000 */
[----:B------:R-:W-:Y:S01]  /*45f0*/  LOP3.LUT R35, R53, 0xff, RZ, 0xc0, !PT ;  /* 0x000000ff35237812 */ /* 0x000fe200078ec0ff */
[----:B------:R-:W-:Y:S01]  /*4600*/  MUFU.EX2 R231, R231 ;  /* 0x000000e700e77308 */ /* 0x000fe20000000800 */
[----:B------:R-:W-:Y:S02]  /*4610*/  SHF.R.U32.HI R48, RZ, 0x8, R48 ;  /* 0x00000008ff307819 */ /* 0x000fe40000011630 */
[----:B------:R-:W-:Y:S02]  /*4620*/  PRMT R51, R51, 0x5410, R36 ;  /* 0x0000541033337816 */ /* 0x000fe40000000024 */
[----:B------:R-:W-:Y:S02]  /*4630*/  PRMT R131, R24, 0x5410, R131 ;  /* 0x0000541018837816 */ /* 0x000fe40000000083 */
[----:B------:R-:W-:Y:S01]  /*4640*/  SHF.R.U32.HI R53, RZ, 0x18, R53 ;  /* 0x00000018ff357819 */ /* 0x000fe20000011635 */
[----:B------:R-:W-:Y:S01]  /*4650*/  MUFU.EX2 R229, R229 ;  /* 0x000000e500e57308 */ /* 0x000fe20000000800 */
[----:B------:R-:W-:-:S02]  /*4660*/  LOP3.LUT R40, R40, 0xff, RZ, 0xc0, !PT ;  /* 0x000000ff28287812 */ /* 0x000fc400078ec0ff */
[----:B------:R-:W-:Y:S02]  /*4670*/  LOP3.LUT R24, R67, UR10, R68, 0x96, !PT ;  /* 0x0000000a43187c12 */ /* 0x000fe4000f8e9644 */
[----:B------:R-:W-:Y:S02]  /*4680*/  SHF.R.U32.HI R36, RZ, 0x10, R66 ;  /* 0x00000010ff247819 */ /* 0x000fe40000011642 */
[----:B------:R-:W-:Y:S01]  /*4690*/  FSEL R10, R38, RZ, P0 ;  /* 0x000000ff260a7208 */ /* 0x000fe20000000000 */
[----:B------:R-:W-:Y:S01]  /*46a0*/  MUFU.EX2 R228, R228 ;  /* 0x000000e400e47308 */ /* 0x000fe20000000800 */
[----:B------:R-:W-:Y:S02]  /*46b0*/  PRMT R31, R35, 0x5410, R48 ;  /* 0x00005410231f7816 */ /* 0x000fe40000000030 */
[----:B------:R-:W-:Y:S01]  /*46c0*/  SHF.R.U32.HI R56, RZ, 0x10, R72 ;  /* 0x00000010ff387819 */ /* 0x000fe20000011648 */
[--C-:B------:R-:W-:Y:S01]  /*46d0*/  FFMA.FTZ R9, R9, UR11, -R10.reuse ;  /* 0x0000000b09097c23 */ /* 0x100fe2000801080a */
[----:B------:R-:W-:Y:S01]  /*46e0*/  PRMT R35, R40, 0x5410, R53 ;  /* 0x0000541028237816 */ /* 0x000fe20000000035 */
[--C-:B------:R-:W-:Y:S01]  /*46f0*/  FFMA.FTZ R225, R43, UR11, -R10.reuse ;  /* 0x0000000b2be17c23 */ /* 0x100fe2000801080a */
[----:B------:R-:W-:Y:S01]  /*4700*/  LOP3.LUT R40, R36, 0xff, RZ, 0xc0, !PT ;  /* 0x000000ff24287812 */ /* 0x000fe200078ec0ff */
[----:B------:R-:W-:Y:S01]  /*4710*/  FFMA.FTZ R42, R42, UR11, -R10 ;  /* 0x0000000b2a2a7c23 */ /* 0x000fe2000801080a */
[----:B------:R-:W-:Y:S01]  /*4720*/  LOP3.LUT R53, R24, 0xffff, RZ, 0xc0, !PT ;  /* 0x0000ffff18357812 */ /* 0x000fe200078ec0ff */
[----:B------:R-:W-:Y:S01]  /*4730*/  MUFU.EX2 R144, R9 ;  /* 0x0000000900907308 */ /* 0x000fe20000000800 */
[----:B------:R-:W-:Y:S01]  /*4740*/  SHF.R.U32.HI R38, RZ, 0x10, R24 ;  /* 0x00000010ff267819 */ /* 0x000fe20000011618 */
[--C-:B------:R-:W-:Y:S01]  /*4750*/  FFMA.FTZ R226, R226, UR11, -R10.reuse ;  /* 0x0000000be2e27c23 */ /* 0x100fe2000801080a */
[----:B------:R-:W-:Y:S01]  /*4760*/  LOP3.LUT R36, R24, 0xff, RZ, 0xc0, !PT ;  /* 0x000000ff18247812 */ /* 0x000fe200078ec0ff */
[----:B------:R-:W-:Y:S01]  /*4770*/  FFMA.FTZ R223, R223, UR11, -R10 ;  /* 0x0000000bdfdf7c23 */ /* 0x000fe2000801080a */
[----:B------:R-:W-:Y:S01]  /*4780*/  SHF.R.U32.HI R25, RZ, 0x18, R24 ;  /* 0x00000018ff197819 */ /* 0x000fe20000011618 */
[----:B------:R-:W-:Y:S01]  /*4790*/  FFMA.FTZ R24, R8, UR11, -R10 ;  /* 0x0000000b08187c23 */ /* 0x000fe2000801080a */
[----:B------:R-:W-:Y:S01]  /*47a0*/  SHF.R.U32.HI R39, RZ, 0x18, R72 ;  /* 0x00000018ff277819 */ /* 0x000fe20000011648 */
[----:B------:R-:W-:Y:S01]  /*47b0*/  IMAD.U32 R8, RZ, RZ, UR8 ;  /* 0x00000008ff087e24 */ /* 0x000fe2000f8e00ff */
[----:B------:R-:W-:Y:S01]  /*47c0*/  LOP3.LUT R56, R56, 0xff, RZ, 0xc0, !PT ;  /* 0x000000ff38387812 */ /* 0x000fe200078ec0ff */
[----:B------:R1:W2:Y:S01]  /*47d0*/  MUFU.EX2 R145, R24 ;  /* 0x0000001800917308 */ /* 0x0002a20000000800 */
[----:B------:R-:W-:Y:S01]  /*47e0*/  SHF.R.U32.HI R64, RZ, 0x8, R64 ;  /* 0x00000008ff407819 */ /* 0x000fe20000011640 */
[----:B------:R-:W-:Y:S01]  /*47f0*/  FFMA.FTZ R224, R26, UR11, -R10 ;  /* 0x0000000b1ae07c23 */ /* 0x000fe2000801080a */
[----:B------:R-:W-:Y:S01]  /*4800*/  SHF.R.U32.HI R27, RZ, 0x18, R66 ;  /* 0x00000018ff1b7819 */ /* 0x000fe20000011642 */
[----:B------:R-:W-:Y:S01]  /*4810*/  FFMA.FTZ R187, R187, UR11, -R10 ;  /* 0x0000000bbbbb7c23 */ /* 0x000fe2000801080a */
[----:B------:R-:W-:-:S02]  /*4820*/  SHF.R.U32.HI R55, RZ, 0x8, R55 ;  /* 0x00000008ff377819 */ /* 0x000fc40000011637 */
[----:B------:R-:W-:Y:S01]  /*4830*/  LOP3.LUT R50, R50, 0xff, RZ, 0xc0, !PT ;  /* 0x000000ff32327812 */ /* 0x000fe200078ec0ff */
[----:B------:R-:W-:Y:S01]  /*4840*/  MUFU.EX2 R102, R42 ;  /* 0x0000002a00667308 */ /* 0x000fe20000000800 */
[----:B------:R-:W-:Y:S02]  /*4850*/  SHF.R.U32.HI R53, RZ, 0x8, R53 ;  /* 0x00000008ff357819 */ /* 0x000fe40000011635 */
[----:B------:R-:W-:Y:S02]  /*4860*/  LOP3.LUT R38, R38, 0xff, RZ, 0xc0, !PT ;  /* 0x000000ff26267812 */ /* 0x000fe400078ec0ff */
[----:B------:R-:W-:Y:S02]  /*4870*/  PRMT R11, R56, 0x5410, R39 ;  /* 0x00005410380b7816 */ /* 0x000fe40000000027 */
[----:B------:R-:W-:Y:S01]  /*4880*/  PRMT R49, R49, 0x5410, R64 ;  /* 0x0000541031317816 */ /* 0x000fe20000000040 */
[----:B------:R-:W4:Y:S01]  /*4890*/  MUFU.EX2 R225, R225 ;  /* 0x000000e100e17308 */ /* 0x000f220000000800 */
[----:B------:R-:W-:-:S02]  /*48a0*/  PRMT R39, R54, 0x5410, R55 ;  /* 0x0000541036277816 */ /* 0x000fc40000000037 */
[----:B------:R-:W-:Y:S02]  /*48b0*/  PRMT R125, R50, 0x5410, R125 ;  /* 0x00005410327d7816 */ /* 0x000fe4000000007d */
[----:B------:R-:W-:Y:S02]  /*48c0*/  PRMT R27, R40, 0x5410, R27 ;  /* 0x00005410281b7816 */ /* 0x000fe4000000001b */
[----:B-1----:R-:W-:Y:S01]  /*48d0*/  PRMT R24, R36, 0x5410, R53 ;  /* 0x0000541024187816 */ /* 0x002fe20000000035 */
[----:B------:R-:W-:Y:S01]  /*48e0*/  MUFU.EX2 R230, R230 ;  /* 0x000000e600e67308 */ /* 0x000fe20000000800 */
[----:B------:R-:W-:Y:S02]  /*48f0*/  PRMT R25, R38, 0x5410, R25 ;  /* 0x0000541026197816 */ /* 0x000fe40000000019 */
[----:B------:R-:W-:Y:S02]  /*4900*/  LEA R8, R8, UR8, 0x10 ;  /* 0x0000000808087c11 */ /* 0x000fe4000f8e80ff */
[----:B------:R-:W-:-:S02]  /*4910*/  LEA R212, R4, UR4, 0x1 ;  /* 0x0000000404d47c11 */ /* 0x000fc4000f8e08ff */
[----:B-----5:R-:W-:Y:S01]  /*4920*/  F2FP.BF16.F32.PACK_AB R222, R136, R137 ;  /* 0x0000008988de723e */ /* 0x020fe200000010ff */
[----:B------:R-:W1:Y:S01]  /*4930*/  MUFU.EX2 R191, R191 ;  /* 0x000000bf00bf7308 */ /* 0x000e620000000800 */
[--C-:B------:R-:W-:Y:S01]  /*4940*/  HSET2.LE.AND R130, R51, R8.reuse, PT ;  /* 0x0000000833827233 */ /* 0x100fe20003803000 */
[----:B------:R-:W5:Y:S01]  /*4950*/  LDSM.16.MT88.4 R152, [R212+0xa000] ;  /* 0x00a00000d498783b */ /* 0x000f620000004200 */
[--C-:B------:R-:W-:Y:S01]  /*4960*/  HSET2.LE.AND R131, R131, R8.reuse, PT ;  /* 0x0000000883837233 */ /* 0x100fe20003803000 */
[--C-:B------:R-:W-:Y:S01]  /*4970*/  IMAD R210, R7, 0x2, R212.reuse ;  /* 0x0000000207d27824 */ /* 0x100fe200078e02d4 */
[--C-:B------:R-:W-:Y:S01]  /*4980*/  HSET2.LE.AND R126, R49, R8.reuse, PT ;  /* 0x00000008317e7233 */ /* 0x100fe20003803000 */
[----:B------:R-:W-:Y:S01]  /*4990*/  LDSM.16.MT88.4 R176, [R212+0xa800] ;  /* 0x00a80000d4b0783b */ /* 0x000fe20000004200 */
[--C-:B------:R-:W-:Y:S01]  /*49a0*/  HSET2.LE.AND R127, R127, R8.reuse, PT ;  /* 0x000000087f7f7233 */ /* 0x100fe20003803000 */
[----:B------:R-:W-:Y:S01]  /*49b0*/  MUFU.EX2 R227, R227 ;  /* 0x000000e300e37308 */ /* 0x000fe20000000800 */
[--C-:B------:R-:W-:Y:S01]  /*49c0*/  HSET2.LE.AND R10, R41, R8.reuse, PT ;  /* 0x00000008290a7233 */ /* 0x100fe20003803000 */
[----:B------:R-:W1:Y:S01]  /*49d0*/  LDSM.16.MT88.4 R160, [R210+0xa000] ;  /* 0x00a00000d2a0783b */ /* 0x000e620000004200 */
[--C-:B------:R-:W-:Y:S01]  /*49e0*/  HSET2.LE.AND R11, R11, R8.reuse, PT ;  /* 0x000000080b0b7233 */ /* 0x100fe20003803000 */
[----:B------:R-:W-:Y:S01]  /*49f0*/  IMAD R209, R5, 0x2, R212 ;  /* 0x0000000205d17824 */ /* 0x000fe200078e02d4 */
[--C-:B------:R-:W-:Y:S01]  /*4a00*/  HSET2.LE.AND R128, R39, R8.reuse, PT ;  /* 0x0000000827807233 */ /* 0x100fe20003803000 */
[----:B------:R-:W-:Y:S01]  /*4a10*/  LDSM.16.MT88.4 R172, [R210+0xa800] ;  /* 0x00a80000d2ac783b */ /* 0x000fe20000004200 */
[--C-:B------:R-:W-:Y:S01]  /*4a20*/  HSET2.LE.AND R129, R129, R8.reuse, PT ;  /* 0x0000000881817233 */ /* 0x100fe20003803000 */
[----:B------:R-:W1:Y:S01]  /*4a30*/  MUFU.EX2 R190, R190 ;  /* 0x000000be00be7308 */ /* 0x000e620000000800 */
[--C-:B------:R-:W-:Y:S01]  /*4a40*/  HSET2.LE.AND R124, R37, R8.reuse, PT ;  /* 0x00000008257c7233 */ /* 0x100fe20003803000 */
[----:B------:R-:W-:Y:S01]  /*4a50*/  IMAD.WIDE.U32 R36, R29, -0x326172a9, RZ ;  /* 0xcd9e8d571d247825 */ /* 0x000fe200078e00ff */
[--C-:B------:R-:W-:Y:S01]  /*4a60*/  HSET2.LE.AND R125, R125, R8.reuse, PT ;  /* 0x000000087d7d7233 */ /* 0x100fe20003803000 */
[----:B------:R-:W-:Y:S01]  /*4a70*/  LDSM.16.MT88.4 R48, [R209+0xa000] ;  /* 0x00a00000d130783b */ /* 0x000fe20000004200 */
[--C-:B------:R-:W-:Y:S01]  /*4a80*/  HSET2.LE.AND R31, R31, R8.reuse, PT ;  /* 0x000000081f1f7233 */ /* 0x100fe20003803000 */
[----:B------:R-:W-:Y:S01]  /*4a90*/  IMAD.WIDE.U32 R28, R23, -0x326172a9, RZ ;  /* 0xcd9e8d57171c7825 */ /* 0x000fe200078e00ff */
[--C-:B------:R-:W-:Y:S01]  /*4aa0*/  HSET2.LE.AND R9, R35, R8.reuse, PT ;  /* 0x0000000823097233 */ /* 0x100fe20003803000 */
[----:B------:R-:W-:Y:S01]  /*4ab0*/  MUFU.EX2 R226, R226 ;  /* 0x000000e200e27308 */ /* 0x000fe20000000800 */
[--C-:B------:R-:W-:Y:S01]  /*4ac0*/  HSET2.LE.AND R26, R33, R8.reuse, PT ;  /* 0x00000008211a7233 */ /* 0x100fe20003803000 */
[----:B------:R-:W-:Y:S01]  /*4ad0*/  IMAD R208, R5, 0x2, R210 ;  /* 0x0000000205d07824 */ /* 0x000fe200078e02d2 */
[--C-:B------:R-:W-:Y:S01]  /*4ae0*/  HSET2.LE.AND R27, R27, R8.reuse, PT ;  /* 0x000000081b1b7233 */ /* 0x100fe20003803000 */
[----:B------:R-:W-:Y:S01]  /*4af0*/  LDSM.16.MT88.4 R168, [R209+0xa800] ;  /* 0x00a80000d1a8783b */ /* 0x000fe20000004200 */
[----:B------:R-:W-:-:S02]  /*4b00*/  HSET2.LE.AND R24, R24, R8, PT ;  /* 0x0000000818187233 */ /* 0x000fc40003803000 */
[----:B------:R-:W-:Y:S01]  /*4b10*/  HSET2.LE.AND R25, R25, R8, PT ;  /* 0x0000000819197233 */ /* 0x000fe20003803000 */
[----:B------:R-:W1:Y:S01]  /*4b20*/  MUFU.EX2 R223, R223 ;  /* 0x000000df00df7308 */ /* 0x000e620000000800 */
[----:B------:R-:W-:Y:S01]  /*4b30*/  F2FP.BF16.F32.PACK_AB R8, R110, R111 ;  /* 0x0000006f6e08723e */ /* 0x000fe200000010ff */
[----:B------:R-:W1:Y:S01]  /*4b40*/  LDSM.16.MT88.4 R64, [R208+0xa000] ;  /* 0x00a00000d040783b */ /* 0x000e620000004200 */
[----:B------:R-:W-:Y:S02]  /*4b50*/  F2FP.BF16.F32.PACK_AB R203, R90, R120 ;  /* 0x000000785acb723e */ /* 0x000fe400000010ff */
[C---:B------:R-:W-:Y:S01]  /*4b60*/  PRMT R98, R8.reuse, 0x7610, R98 ;  /* 0x0000761008627816 */ /* 0x040fe20000000062 */
[----:B------:R-:W1:Y:S01]  /*4b70*/  LDSM.16.MT88.4 R80, [R212+0xb000] ;  /* 0x00b00000d450783b */ /* 0x000e620000004200 */
[----:B------:R-:W-:Y:S01]  /*4b80*/  PRMT R252, R8, 0x7632, R252 ;  /* 0x0000763208fc7816 */ /* 0x000fe200000000fc */
[----:B------:R-:W-:Y:S01]  /*4b90*/  MUFU.EX2 R224, R224 ;  /* 0x000000e000e07308 */ /* 0x000fe20000000800 */
[----:B------:R-:W-:Y:S01]  /*4ba0*/  PRMT R221, R222, 0x7632, R221 ;  /* 0x00007632dedd7816 */ /* 0x000fe200000000dd */
[----:B------:R-:W-:Y:S01]  /*4bb0*/  LDSM.16.MT88.4 R112, [R209+0xb000] ;  /* 0x00b00000d170783b */ /* 0x000fe20000004200 */
[----:B------:R-:W-:-:S02]  /*4bc0*/  PRMT R8, R98, 0x5410, R252 ;  /* 0x0000541062087816 */ /* 0x000fc400000000fc */
[----:B------:R-:W-:Y:S02]  /*4bd0*/  PRMT R202, R203, 0x7632, R202 ;  /* 0x00007632cbca7816 */ /* 0x000fe400000000ca */
[----:B------:R-:W-:Y:S01]  /*4be0*/  F2FP.BF16.F32.PACK_AB R220, R91, R116 ;  /* 0x000000745bdc723e */ /* 0x000fe200000010ff */
[----:B------:R-:W1:Y:S01]  /*4bf0*/  MUFU.EX2 R187, R187 ;  /* 0x000000bb00bb7308 */ /* 0x000e620000000800 */
[----:B------:R-:W-:Y:S02]  /*4c00*/  F2FP.BF16.F32.PACK_AB R199, R235, R236 ;  /* 0x000000ecebc7723e */ /* 0x000fe400000010ff */
[----:B------:R-:W-:Y:S02]  /*4c10*/  LOP3.LUT R8, R31, R8, RZ, 0xc0, !PT ;  /* 0x000000081f087212 */ /* 0x000fe400078ec0ff */
[----:B------:R-:W-:Y:S02]  /*4c20*/  PRMT R4, R222, 0x5410, R221 ;  /* 0x00005410de047816 */ /* 0x000fe400000000dd */
[----:B------:R-:W-:-:S02]  /*4c30*/  PRMT R31, R203, 0x5410, R202 ;  /* 0x00005410cb1f7816 */ /* 0x000fc400000000ca */
[----:B------:R-:W-:Y:S02]  /*4c40*/  PRMT R219, R220, 0x7632, R219 ;  /* 0x00007632dcdb7816 */ /* 0x000fe400000000db */
[----:B------:R-:W-:Y:S02]  /*4c50*/  PRMT R198, R199, 0x7632, R198 ;  /* 0x00007632c7c67816 */ /* 0x000fe400000000c6 */
[----:B---3--:R-:W-:Y:S02]  /*4c60*/  F2FP.BF16.F32.PACK_AB R193, R138, R139 ;  /* 0x0000008b8ac1723e */ /* 0x008fe400000010ff */
[----:B--2---:R-:W-:Y:S02]  /*4c70*/  F2FP.BF16.F32.PACK_AB R240, R144, R145 ;  /* 0x0000009190f0723e */ /* 0x004fe400000010ff */
[----:B------:R-:W-:Y:S02]  /*4c80*/  LOP3.LUT R9, R9, R4, RZ, 0xc0, !PT ;  /* 0x0000000409097212 */ /* 0x000fe400078ec0ff */
[----:B------:R-:W-:-:S02]  /*4c90*/  LOP3.LUT R10, R10, R31, RZ, 0xc0, !PT ;  /* 0x0000001f0a0a7212 */ /* 0x000fc400078ec0ff */
[----:B------:R-:W-:Y:S02]  /*4ca0*/  PRMT R4, R220, 0x5410, R219 ;  /* 0x00005410dc047816 */ /* 0x000fe400000000db */
[----:B------:R-:W-:Y:S02]  /*4cb0*/  PRMT R31, R199, 0x5410, R198 ;  /* 0x00005410c71f7816 */ /* 0x000fe400000000c6 */
[----:B------:R-:W-:Y:S02]  /*4cc0*/  PRMT R192, R193, 0x7632, R192 ;  /* 0x00007632c1c07816 */ /* 0x000fe400000000c0 */
[----:B------:R-:W-:Y:S02]  /*4cd0*/  PRMT R239, R240, 0x7632, R239 ;  /* 0x00007632f0ef7816 */ /* 0x000fe400000000ef */
[----:B------:R-:W-:Y:S02]  /*4ce0*/  F2FP.BF16.F32.PACK_AB R238, R97, R104 ;  /* 0x0000006861ee723e */ /* 0x000fe400000010ff */
[----:B----4-:R-:W-:-:S02]  /*4cf0*/  F2FP.BF16.F32.PACK_AB R250, R225, R102 ;  /* 0x00000066e1fa723e */ /* 0x010fc400000010ff */
[----:B------:R-:W-:Y:S02]  /*4d00*/  LOP3.LUT R11, R11, R4, RZ, 0xc0, !PT ;  /* 0x000000040b0b7212 */ /* 0x000fe400078ec0ff */
[----:B------:R-:W-:Y:S02]  /*4d10*/  LOP3.LUT R128, R128, R31, RZ, 0xc0, !PT ;  /* 0x0000001f80807212 */ /* 0x000fe400078ec0ff */
[----:B------:R-:W-:Y:S02]  /*4d20*/  PRMT R31, R193, 0x5410, R192 ;  /* 0x00005410c11f7816 */ /* 0x000fe400000000c0 */
[----:B------:R-:W-:Y:S01]  /*4d30*/  PRMT R4, R240, 0x5410, R239 ;  /* 0x00005410f0047816 */ /* 0x000fe200000000ef */
[----:B-----5:R-:W-:Y:S01]  /*4d40*/  HMMA.16816.F32.BF16 R148, R8, R152, RZ ;  /* 0x000000980894723c */ /* 0x020fe200000418ff */
[----:B------:R-:W-:Y:S02]  /*4d50*/  PRMT R237, R238, 0x7632, R237 ;  /* 0x00007632eeed7816 */ /* 0x000fe400000000ed */
[----:B------:R-:W-:-:S02]  /*4d60*/  PRMT R249, R250, 0x7632, R249 ;  /* 0x00007632faf97816 */ /* 0x000fc400000000f9 */
[----:B------:R-:W-:Y:S01]  /*4d70*/  LOP3.LUT R24, R24, R31, RZ, 0xc0, !PT ;  /* 0x0000001f18187212 */ /* 0x000fe200078ec0ff */
[C---:B-1----:R-:W-:Y:S01]  /*4d80*/  HMMA.16816.F32.BF16 R156, R8.reuse, R160, RZ ;  /* 0x000000a0089c723c */ /* 0x042fe200000418ff */
[----:B------:R-:W-:Y:S02]  /*4d90*/  LOP3.LUT R25, R25, R4, RZ, 0xc0, !PT ;  /* 0x0000000419197212 */ /* 0x000fe400078ec0ff */
[----:B------:R-:W-:Y:S02]  /*4da0*/  F2FP.BF16.F32.PACK_AB R195, R233, R234 ;  /* 0x000000eae9c3723e */ /* 0x000fe400000010ff */
[----:B------:R-:W-:Y:S01]  /*4db0*/  PRMT R31, R238, 0x5410, R237 ;  /* 0x00005410ee1f7816 */ /* 0x000fe200000000ed */
[----:B------:R-:W-:Y:S01]  /*4dc0*/  HMMA.16816.F32.BF16 R52, R8, R64, RZ ;  /* 0x000000400834723c */ /* 0x000fe200000418ff */
[----:B------:R-:W-:Y:S02]  /*4dd0*/  PRMT R4, R250, 0x5410, R249 ;  /* 0x00005410fa047816 */ /* 0x000fe400000000f9 */
[----:B------:R-:W-:-:S02]  /*4de0*/  F2FP.BF16.F32.PACK_AB R201, R231, R232 ;  /* 0x000000e8e7c9723e */ /* 0x000fc400000010ff */
[----:B------:R-:W-:Y:S01]  /*4df0*/  PRMT R194, R195, 0x7632, R194 ;  /* 0x00007632c3c27816 */ /* 0x000fe200000000c2 */
[----:B------:R-:W-:Y:S01]  /*4e00*/  HMMA.16816.F32.BF16 R68, R8, R80, RZ ;  /* 0x000000500844723c */ /* 0x000fe200000418ff */
[----:B------:R-:W-:Y:S02]  /*4e10*/  LOP3.LUT R26, R26, R31, RZ, 0xc0, !PT ;  /* 0x0000001f1a1a7212 */ /* 0x000fe400078ec0ff */
[----:B------:R-:W-:Y:S02]  /*4e20*/  LOP3.LUT R27, R27, R4, RZ, 0xc0, !PT ;  /* 0x000000041b1b7212 */ /* 0x000fe400078ec0ff */
[----:B------:R-:W-:Y:S02]  /*4e30*/  PRMT R200, R201, 0x7632, R200 ;  /* 0x00007632c9c87816 */ /* 0x000fe400000000c8 */
[----:B------:R-:W-:Y:S02]  /*4e40*/  F2FP.BF16.F32.PACK_AB R246, R228, R229 ;  /* 0x000000e5e4f6723e */ /* 0x000fe400000010ff */
[----:B------:R-:W-:Y:S01]  /*4e50*/  F2FP.BF16.F32.PACK_AB R197, R191, R230 ;  /* 0x000000e6bfc5723e */ /* 0x000fe200000010ff */
[----:B------:R-:W-:Y:S01]  /*4e60*/  HMMA.16816.F32.BF16 R132, R24, R152, RZ ;  /* 0x000000981884723c */ /* 0x000fe200000418ff */
[----:B------:R-:W-:-:S02]  /*4e70*/  PRMT R31, R195, 0x5410, R194 ;  /* 0x00005410c31f7816 */ /* 0x000fc400000000c2 */
[----:B------:R-:W-:Y:S02]  /*4e80*/  PRMT R245, R246, 0x7632, R245 ;  /* 0x00007632f6f57816 */ /* 0x000fe400000000f5 */
[----:B------:R-:W-:Y:S01]  /*4e90*/  PRMT R4, R201, 0x5410, R200 ;  /* 0x00005410c9047816 */ /* 0x000fe200000000c8 */
[C---:B------:R-:W-:Y:S01]  /*4ea0*/  HMMA.16816.F32.BF16 R140, R24.reuse, R160, RZ ;  /* 0x000000a0188c723c */ /* 0x040fe200000418ff */
[----:B------:R-:W-:Y:S01]  /*4eb0*/  PRMT R196, R197, 0x7632, R196 ;  /* 0x00007632c5c47816 */ /* 0x000fe200000000c4 */
[----:B------:R-:W-:Y:S01]  /*4ec0*/  IMAD.MOV.U32 R153, RZ, RZ, R137 ;  /* 0x000000ffff997224 */ /* 0x000fe200078e0089 */
[----:B------:R-:W-:Y:S01]  /*4ed0*/  F2FP.BF16.F32.PACK_AB R242, R190, R227 ;  /* 0x000000e3bef2723e */ /* 0x000fe200000010ff */
[----:B------:R-:W-:Y:S01]  /*4ee0*/  IMAD.MOV.U32 R152, RZ, RZ, R136 ;  /* 0x000000ffff987224 */ /* 0x000fe200078e0088 */
[----:B------:R-:W-:Y:S01]  /*4ef0*/  F2FP.BF16.F32.PACK_AB R248, R223, R226 ;  /* 0x000000e2dff8723e */ /* 0x000fe200000010ff */
[C---:B------:R-:W-:Y:S01]  /*4f00*/  HMMA.16816.F32.BF16 R40, R24.reuse, R48, RZ ;  /* 0x000000301828723c */ /* 0x040fe200000418ff */
[----:B------:R-:W-:Y:S01]  /*4f10*/  LOP3.LUT R130, R130, R31, RZ, 0xc0, !PT ;  /* 0x0000001f82827212 */ /* 0x000fe200078ec0ff */
[----:B------:R-:W-:Y:S01]  /*4f20*/  IMAD.MOV.U32 R161, RZ, RZ, R111 ;  /* 0x000000ffffa17224 */ /* 0x000fe200078e006f */
[----:B------:R-:W-:Y:S01]  /*4f30*/  LOP3.LUT R129, R129, R4, RZ, 0xc0, !PT ;  /* 0x0000000481817212 */ /* 0x000fe200078ec0ff */
[----:B------:R-:W-:Y:S01]  /*4f40*/  IMAD.MOV.U32 R160, RZ, RZ, R110 ;  /* 0x000000ffffa07224 */ /* 0x000fe200078e006e */
[----:B------:R-:W-:Y:S01]  /*4f50*/  PRMT R31, R246, 0x5410, R245 ;  /* 0x00005410f61f7816 */ /* 0x000fe200000000f5 */
[----:B------:R-:W-:Y:S01]  /*4f60*/  HMMA.16816.F32.BF16 R56, R24, R64, RZ ;  /* 0x000000401838723c */ /* 0x000fe200000418ff */
[----:B------:R-:W-:-:S02]  /*4f70*/  PRMT R241, R242, 0x7632, R241 ;  /* 0x00007632f2f17816 */ /* 0x000fc400000000f1 */
[----:B------:R-:W-:Y:S02]  /*4f80*/  PRMT R4, R197, 0x5410, R196 ;  /* 0x00005410c5047816 */ /* 0x000fe400000000c4 */
[----:B------:R-:W-:Y:S02]  /*4f90*/  PRMT R247, R248, 0x7632, R247 ;  /* 0x00007632f8f77816 */ /* 0x000fe400000000f7 */
[----:B------:R-:W-:Y:S02]  /*4fa0*/  F2FP.BF16.F32.PACK_AB R244, R187, R224 ;  /* 0x000000e0bbf4723e */ /* 0x000fe400000010ff */
[----:B------:R-:W-:Y:S02]  /*4fb0*/  LOP3.LUT R124, R124, R31, RZ, 0xc0, !PT ;  /* 0x0000001f7c7c7212 */ /* 0x000fe400078ec0ff */
[----:B------:R-:W-:Y:S02]  /*4fc0*/  LOP3.LUT R131, R131, R4, RZ, 0xc0, !PT ;  /* 0x0000000483837212 */ /* 0x000fe400078ec0ff */
[----:B------:R-:W-:-:S02]  /*4fd0*/  PRMT R31, R242, 0x5410, R241 ;  /* 0x00005410f21f7816 */ /* 0x000fc400000000f1 */
[----:B------:R-:W-:Y:S02]  /*4fe0*/  PRMT R4, R248, 0x5410, R247 ;  /* 0x00005410f8047816 */ /* 0x000fe400000000f7 */
[----:B------:R-:W-:Y:S01]  /*4ff0*/  PRMT R243, R244, 0x7632, R243 ;  /* 0x00007632f4f37816 */ /* 0x000fe200000000f3 */
[C---:B------:R-:W-:Y:S01]  /*5000*/  HMMA.16816.F32.BF16 R148, R128.reuse, R176, R148 ;  /* 0x000000b08094723c */ /* 0x040fe20000041894 */
[----:B------:R-:W-:Y:S01]  /*5010*/  LOP3.LUT R126, R126, R31, RZ, 0xc0, !PT ;  /* 0x0000001f7e7e7212 */ /* 0x000fe200078ec0ff */
[----:B------:R-:W-:Y:S01]  /*5020*/  IMAD R31, R186, 0x20, R13 ;  /* 0x00000020ba1f7824 */ /* 0x000fe200078e020d */
[----:B------:R-:W-:Y:S02]  /*5030*/  LOP3.LUT R125, R125, R4, RZ, 0xc0, !PT ;  /* 0x000000047d7d7212 */ /* 0x000fe400078ec0ff */
[----:B------:R-:W-:Y:S01]  /*5040*/  PRMT R4, R244, 0x5410, R243 ;  /* 0x00005410f4047816 */ /* 0x000fe200000000f3 */
[----:B------:R-:W-:Y:S01]  /*5050*/  VIADD R31, R31, 0xffffffe0 ;  /* 0xffffffe01f1f7836 */ /* 0x000fe20000000000 */
[----:B------:R-:W-:Y:S01]  /*5060*/  LOP3.LUT R34, R37, UR7, R34, 0x96, !PT ;  /* 0x0000000725227c12 */ /* 0x000fe2000f8e9622 */
[----:B------:R-:W-:Y:S01]  /*5070*/  HMMA.16816.F32.BF16 R156, R128, R172, R156 ;  /* 0x000000ac809c723c */ /* 0x000fe2000004189c */
[----:B------:R-:W-:-:S02]  /*5080*/  LOP3.LUT R127, R127, R4, RZ, 0xc0, !PT ;  /* 0x000000047f7f7212 */ /* 0x000fc400078ec0ff */
[----:B------:R-:W-:Y:S02]  /*5090*/  SHF.R.S32.HI R4, RZ, 0x1f, R32 ;  /* 0x0000001fff047819 */ /* 0x000fe40000011420 */
[----:B------:R-:W-:Y:S02]  /*50a0*/  IADD3 R96, P0, R31, R32, RZ ;  /* 0x000000201f607210 */ /* 0x000fe40007f1e0ff */
[----:B------:R-:W-:Y:S01]  /*50b0*/  LOP3.LUT R23, R29, UR10, R36, 0x96, !PT ;  /* 0x0000000a1d177c12 */ /* 0x000fe2000f8e9624 */
[C---:B------:R-:W-:Y:S01]  /*50c0*/  HMMA.16816.F32.BF16 R132, R124.reuse, R176, R132 ;  /* 0x000000b07c84723c */ /* 0x040fe20000041884 */
[----:B------:R-:W-:Y:S02]  /*50d0*/  LOP3.LUT R108, R95, UR9, R30, 0x96, !PT ;  /* 0x000000095f6c7c12 */ /* 0x000fe4000f8e961e */
[----:B------:R-:W-:Y:S02]  /*50e0*/  LOP3.LUT R36, R23, 0xffff, RZ, 0xc0, !PT ;  /* 0x0000ffff17247812 */ /* 0x000fe400078ec0ff */
[----:B------:R-:W-:Y:S01]  /*50f0*/  LOP3.LUT R29, R28, 0xffff, RZ, 0xc0, !PT ;  /* 0x0000ffff1c1d7812 */ /* 0x000fe200078ec0ff */
[C---:B------:R-:W-:Y:S01]  /*5100*/  HMMA.16816.F32.BF16 R140, R124.reuse, R172, R140 ;  /* 0x000000ac7c8c723c */ /* 0x040fe2000004188c */
[----:B------:R-:W-:Y:S01]  /*5110*/  LEA.HI.X.SX32 R176, R31, R4, 0x1, P0 ;  /* 0x000000041fb07211 */ /* 0x000fe200000f0eff */
[----:B------:R-:W-:Y:S01]  /*5120*/  IMAD.WIDE.U32 R30, R34, -0x2daee0ad, RZ ;  /* 0xd2511f53221e7825 */ /* 0x000fe200078e00ff */
[----:B------:R-:W-:Y:S01]  /*5130*/  LOP3.LUT R4, R23, 0xff, RZ, 0xc0, !PT ;  /* 0x000000ff17047812 */ /* 0x000fe200078ec0ff */
[----:B------:R-:W1:Y:S01]  /*5140*/  LDSM.16.MT88.4 R32, [R208+0xa800] ;  /* 0x00a80000d020783b */ /* 0x000e620000004200 */
[----:B------:R-:W-:Y:S01]  /*5150*/  SHF.R.U32.HI R36, RZ, 0x8, R36 ;  /* 0x00000008ff247819 */ /* 0x000fe20000011624 */
[----:B------:R-:W-:Y:S01]  /*5160*/  IMAD.MOV.U32 R177, RZ, RZ, R98 ;  /* 0x000000ffffb17224 */ /* 0x000fe200078e0062 */
[----:B------:R-:W-:Y:S01]  /*5170*/  ISETP.LE.U32.AND P0, PT, R4, UR8, PT ;  /* 0x0000000804007c0c */ /* 0x000fe2000bf03070 */
[----:B------:R-:W-:Y:S01]  /*5180*/  IMAD.MOV.U32 R173, RZ, RZ, R97 ;  /* 0x000000ffffad7224 */ /* 0x000fe200078e0061 */
[----:B------:R-:W-:Y:S01]  /*5190*/  LOP3.LUT R84, R31, UR5, R84, 0x96, !PT ;  /* 0x000000051f547c12 */ /* 0x000fe2000f8e9654 */
[----:B------:R-:W-:Y:S01]  /*51a0*/  IMAD.MOV.U32 R172, RZ, RZ, R96 ;  /* 0x000000ffffac7224 */ /* 0x000fe200078e0060 */
[----:B------:R-:W-:Y:S01]  /*51b0*/  LOP3.LUT R4, R30, 0xffff, RZ, 0xc0, !PT ;  /* 0x0000ffff1e047812 */ /* 0x000fe200078ec0ff */
[----:B------:R-:W-:Y:S01]  /*51c0*/  IMAD.WIDE.U32 R108, R108, -0x2daee0ad, RZ ;  /* 0xd2511f536c6c7825 */ /* 0x000fe200078e00ff */
[----:B------:R-:W-:Y:S01]  /*51d0*/  SHF.R.U32.HI R31, RZ, 0x10, R23 ;  /* 0x00000010ff1f7819 */ /* 0x000fe20000011617 */
[----:B------:R-:W2:Y:S01]  /*51e0*/  LDSM.16.MT88.4 R96, [R210+0xb000] ;  /* 0x00b00000d260783b */ /* 0x000ea20000004200 */
[----:B------:R-:W-:Y:S01]  /*51f0*/  LOP3.LUT R72, R30, 0xff, RZ, 0xc0, !PT ;  /* 0x000000ff1e487812 */ /* 0x000fe200078ec0ff */
[----:B------:R-:W-:Y:S01]  /*5200*/  HMMA.16816.F32.BF16 R40, R124, R168, R40 ;  /* 0x000000a87c28723c */ /* 0x000fe20000041828 */
[----:B------:R-:W-:-:S02]  /*5210*/  LOP3.LUT R31, R31, 0xff, RZ, 0xc0, !PT ;  /* 0x000000ff1f1f7812 */ /* 0x000fc400078ec0ff */
[--C-:B------:R-:W-:Y:S01]  /*5220*/  SHF.R.U32.HI R88, RZ, 0x10, R30.reuse ;  /* 0x00000010ff587819 */ /* 0x100fe2000001161e */
[----:B------:R-:W-:Y:S01]  /*5230*/  @!P0 HFMA2.BF16_V2 R21, -RZ.H0_H0, RZ.H0_H0, -R177.H0_H0 ;  /* 0x200000ffff158231 */ /* 0x000fe200003409b1 */
[----:B------:R-:W-:Y:S02]  /*5240*/  ISETP.LE.U32.AND P1, PT, R31, UR8, PT ;  /* 0x000000081f007c0c */ /* 0x000fe4000bf23070 */
[----:B------:R-:W-:Y:S02]  /*5250*/  SHF.R.U32.HI R85, RZ, 0x18, R30 ;  /* 0x00000018ff557819 */ /* 0x000fe4000001161e */
[----:B------:R-:W-:Y:S02]  /*5260*/  LOP3.LUT R30, R36, 0xffff, RZ, 0xc0, !PT ;  /* 0x0000ffff241e7812 */ /* 0x000fe400078ec0ff */
[----:B------:R-:W-:Y:S01]  /*5270*/  SHF.R.U32.HI R23, RZ, 0x18, R23 ;  /* 0x00000018ff177819 */ /* 0x000fe20000011617 */
[----:B------:R-:W-:Y:S01]  /*5280*/  HMMA.16816.F32.BF16 R36, R8, R48, RZ ;  /* 0x000000300824723c */ /* 0x000fe200000418ff */
[----:B------:R-:W-:-:S02]  /*5290*/  ISETP.LE.U32.AND P2, PT, R30, UR8, PT ;  /* 0x000000081e007c0c */ /* 0x000fc4000bf43070 */
[----:B------:R-:W-:Y:S02]  /*52a0*/  LOP3.LUT R30, R28, 0xff, RZ, 0xc0, !PT ;  /* 0x000000ff1c1e7812 */ /* 0x000fe400078ec0ff */
[----:B------:R-:W-:Y:S01]  /*52b0*/  @!P0 PRMT R177, R21, 0x5410, RZ ;  /* 0x0000541015b18816 */ /* 0x000fe200000000ff */
[----:B------:R-:W-:Y:S01]  /*52c0*/  @!P1 HFMA2.BF16_V2 R19, -RZ.H0_H0, RZ.H0_H0, -R222.H0_H0 ;  /* 0x200000ffff139231 */ /* 0x000fe200003409de */
[----:B------:R-:W-:Y:S02]  /*52d0*/  ISETP.LE.U32.AND P3, PT, R30, UR8, PT ;  /* 0x000000081e007c0c */ /* 0x000fe4000bf63070 */
[----:B------:R-:W-:Y:S02]  /*52e0*/  ISETP.LE.U32.AND P0, PT, R23, UR8, PT ;  /* 0x0000000817007c0c */ /* 0x000fe4000bf03070 */
[----:B------:R-:W-:Y:S02]  /*52f0*/  @!P1 PRMT R222, R19, 0x5410, RZ ;  /* 0x0000541013de9816 */ /* 0x000fe400000000ff */
[----:B------:R-:W-:Y:S01]  /*5300*/  LOP3.LUT R19, R84, 0xffff, RZ, 0xc0, !PT ;  /* 0x0000ffff54137812 */ /* 0x000fe200078ec0ff */
[----:B------:R-:W-:Y:S01]  /*5310*/  @!P2 HFMA2.BF16_V2 R20, -RZ.H0_H0, RZ.H0_H0, -R252.H0_H0 ;  /* 0x200000ffff14a231 */ /* 0x000fe200003409fc */
[----:B------:R-:W-:Y:S01]  /*5320*/  LOP3.LUT R95, R109, UR6, R22, 0x96, !PT ;  /* 0x000000066d5f7c12 */ /* 0x000fe2000f8e9616 */
[----:B-1----:R-:W-:Y:S01]  /*5330*/  HMMA.16816.F32.BF16 R52, R128, R32, R52 ;  /* 0x000000208034723c */ /* 0x002fe20000041834 */
[----:B------:R-:W-:-:S02]  /*5340*/  SHF.R.U32.HI R19, RZ, 0x8, R19 ;  /* 0x00000008ff137819 */ /* 0x000fc40000011613 */
[--C-:B------:R-:W-:Y:S01]  /*5350*/  SHF.R.U32.HI R22, RZ, 0x10, R28.reuse ;  /* 0x00000010ff167819 */ /* 0x100fe2000001161c */
[----:B------:R-:W-:Y:S01]  /*5360*/  @!P3 HFMA2.BF16_V2 R17, -RZ.H0_H0, RZ.H0_H0, -R203.H0_H0 ;  /* 0x200000ffff11b231 */ /* 0x000fe200003409cb */
[----:B------:R-:W-:Y:S01]  /*5370*/  SHF.R.U32.HI R28, RZ, 0x18, R28 ;  /* 0x00000018ff1c7819 */ /* 0x000fe2000001161c */
[----:B------:R-:W-:Y:S01]  /*5380*/  @!P0 HFMA2.BF16_V2 R18, -RZ.H0_H0, RZ.H0_H0, -R221.H0_H0 ;  /* 0x200000ffff128231 */ /* 0x000fe200003409dd */
[----:B------:R-:W-:Y:S01]  /*5390*/  LOP3.LUT R19, R19, 0xffff, RZ, 0xc0, !PT ;  /* 0x0000ffff13137812 */ /* 0x000fe200078ec0ff */
[----:B------:R-:W-:Y:S01]  /*53a0*/  HMMA.16816.F32.BF16 R36, R128, R168, R36 ;  /* 0x000000a88024723c */ /* 0x000fe20000041824 */
[----:B------:R-:W-:Y:S01]  /*53b0*/  SHF.R.U32.HI R21, RZ, 0x8, R29 ;  /* 0x00000008ff157819 */ /* 0x000fe2000001161d */
[----:B------:R-:W-:Y:S01]  /*53c0*/  IMAD.WIDE.U32 R64, R95, -0x326172a9, RZ ;  /* 0xcd9e8d575f407825 */ /* 0x000fe200078e00ff */
[----:B------:R-:W-:Y:S02]  /*53d0*/  @!P3 PRMT R203, R17, 0x5410, RZ ;  /* 0x0000541011cbb816 */ /* 0x000fe400000000ff */
[----:B------:R-:W-:Y:S01]  /*53e0*/  ISETP.LE.U32.AND P5, PT, R28, UR8, PT ;  /* 0x000000081c007c0c */ /* 0x000fe2000bfa3070 */
[----:B------:R-:W-:Y:S01]  /*53f0*/  HMMA.16816.F32.BF16 R56, R124, R32, R56 ;  /* 0x000000207c38723c */ /* 0x000fe20000041838 */
[----:B------:R-:W-:Y:S01]  /*5400*/  ISETP.LE.U32.AND P3, PT, R19, UR8, PT ;  /* 0x0000000813007c0c */ /* 0x000fe2000bf63070 */
[----:B------:R-:W1:Y:S01]  /*5410*/  LDSM.16.MT88.4 R28, [R212+0xb800] ;  /* 0x00b80000d41c783b */ /* 0x000e620000004200 */
[----:B------:R-:W-:Y:S01]  /*5420*/  LOP3.LUT R22, R22, 0xff, RZ, 0xc0, !PT ;  /* 0x000000ff16167812 */ /* 0x000fe200078ec0ff */
[----:B------:R-:W-:Y:S01]  /*5430*/  IMAD.MOV.U32 R169, RZ, RZ, R91 ;  /* 0x000000ffffa97224 */ /* 0x000fe200078e005b */
[----:B------:R-:W-:Y:S01]  /*5440*/  LOP3.LUT R21, R21, 0xffff, RZ, 0xc0, !PT ;  /* 0x0000ffff15157812 */ /* 0x000fe200078ec0ff */
[----:B------:R-:W-:Y:S01]  /*5450*/  IMAD.MOV.U32 R168, RZ, RZ, R90 ;  /* 0x000000ffffa87224 */ /* 0x000fe200078e005a */
[----:B------:R-:W-:-:S02]  /*5460*/  @!P2 PRMT R252, R20, 0x5410, RZ ;  /* 0x0000541014fca816 */ /* 0x000fc400000000ff */
[----:B------:R-:W-:Y:S02]  /*5470*/  LOP3.LUT R20, R84, 0xff, RZ, 0xc0, !PT ;  /* 0x000000ff54147812 */ /* 0x000fe400078ec0ff */
[----:B------:R-:W-:Y:S01]  /*5480*/  ISETP.LE.U32.AND P4, PT, R22, UR8, PT ;  /* 0x0000000816007c0c */ /* 0x000fe2000bf83070 */
[----:B------:R-:W-:Y:S01]  /*5490*/  @!P5 HFMA2.BF16_V2 R7, -RZ.H0_H0, RZ.H0_H0, -R219.H0_H0 ;  /* 0x200000ffff07d231 */ /* 0x000fe200003409db */
[----:B------:R-:W-:Y:S01]  /*54a0*/  ISETP.LE.U32.AND P1, PT, R21, UR8, PT ;  /* 0x0000000815007c0c */ /* 0x000fe2000bf23070 */
[----:B------:R-:W-:Y:S01]  /*54b0*/  @!P3 HFMA2.BF16_V2 R5, -RZ.H0_H0, RZ.H0_H0, -R198.H0_H0 ;  /* 0x200000ffff05b231 */ /* 0x000fe200003409c6 */
[----:B------:R-:W-:Y:S02]  /*54c0*/  @!P0 PRMT R221, R18, 0x5410, RZ ;  /* 0x0000541012dd8816 */ /* 0x000fe400000000ff */
[----:B------:R-:W-:Y:S02]  /*54d0*/  ISETP.LE.U32.AND P0, PT, R20, UR8, PT ;  /* 0x0000000814007c0c */ /* 0x000fe4000bf03070 */
[----:B------:R-:W3:Y:S01]  /*54e0*/  LDSM.16.MT88.4 R20, [R210+0xb800] ;  /* 0x00b80000d214783b */ /* 0x000ee20000004200 */
[----:B------:R-:W-:-:S02]  /*54f0*/  @!P5 PRMT R219, R7, 0x5410, RZ ;  /* 0x0000541007dbd816 */ /* 0x000fc400000000ff */
[----:B------:R-:W-:Y:S02]  /*5500*/  @!P3 PRMT R198, R5, 0x5410, RZ ;  /* 0x0000541005c6b816 */ /* 0x000fe400000000ff */
[----:B------:R-:W-:Y:S01]  /*5510*/  @!P4 HFMA2.BF16_V2 R15, -RZ.H0_H0, RZ.H0_H0, -R220.H0_H0 ;  /* 0x200000ffff0fc231 */ /* 0x000fe200003409dc */
[--C-:B------:R-:W-:Y:S01]  /*5520*/  SHF.R.U32.HI R7, RZ, 0x18, R84.reuse ;  /* 0x00000018ff077819 */ /* 0x100fe20000011654 */
[----:B------:R-:W-:Y:S01]  /*5530*/  @!P1 HFMA2.BF16_V2 R16, -RZ.H0_H0, RZ.H0_H0, -R202.H0_H0 ;  /* 0x200000ffff109231 */ /* 0x000fe200003409ca */
[----:B------:R-:W-:Y:S02]  /*5540*/  LOP3.LUT R5, R88, 0xff, RZ, 0xc0, !PT ;  /* 0x000000ff58057812 */ /* 0x000fe400078ec0ff */
[----:B------:R-:W-:Y:S01]  /*5550*/  SHF.R.U32.HI R17, RZ, 0x10, R84 ;  /* 0x00000010ff117819 */ /* 0x000fe20000011654 */
[----:B------:R-:W-:Y:S01]  /*5560*/  @!P0 HFMA2.BF16_V2 R6, -RZ.H0_H0, RZ.H0_H0, -R199.H0_H0 ;  /* 0x200000ffff068231 */ /* 0x000fe200003409c7 */
[----:B------:R-:W-:Y:S01]  /*5570*/  @!P1 PRMT R202, R16, 0x5410, RZ ;  /* 0x0000541010ca9816 */ /* 0x000fe200000000ff */
[----:B--2---:R-:W-:Y:S01]  /*5580*/  HMMA.16816.F32.BF16 R88, R24, R96, RZ ;  /* 0x000000601858723c */ /* 0x004fe200000418ff */
[----:B------:R-:W-:-:S02]  /*5590*/  @!P4 PRMT R220, R15, 0x5410, RZ ;  /* 0x000054100fdcc816 */ /* 0x000fc400000000ff */
[----:B------:R-:W-:Y:S02]  /*55a0*/  LOP3.LUT R17, R17, 0xff, RZ, 0xc0, !PT ;  /* 0x000000ff11117812 */ /* 0x000fe400078ec0ff */
[----:B------:R-:W-:Y:S02]  /*55b0*/  @!P0 PRMT R199, R6, 0x5410, RZ ;  /* 0x0000541006c78816 */ /* 0x000fe400000000ff */
[----:B------:R-:W-:Y:S02]  /*55c0*/  ISETP.LE.U32.AND P1, PT, R7, UR8, PT ;  /* 0x0000000807007c0c */ /* 0x000fe4000bf23070 */
[----:B------:R-:W-:Y:S01]  /*55d0*/  SHF.R.U32.HI R15, RZ, 0x8, R4 ;  /* 0x00000008ff0f7819 */ /* 0x000fe20000011604 */
[----:B-1----:R-:W-:Y:S01]  /*55e0*/  HMMA.16816.F32.BF16 R68, R128, R28, R68 ;  /* 0x0000001c8044723c */ /* 0x002fe20000041844 */
[----:B------:R-:W-:Y:S02]  /*55f0*/  ISETP.LE.U32.AND P3, PT, R5, UR8, PT ;  /* 0x0000000805007c0c */ /* 0x000fe4000bf63070 */
[----:B------:R-:W1:Y:S01]  /*5600*/  LDSM.16.MT88.4 R4, [R208+0xb000] ;  /* 0x00b00000d004783b */ /* 0x000e620000004200 */
[----:B------:R-:W-:-:S02]  /*5610*/  ISETP.LE.U32.AND P2, PT, R17, UR8, PT ;  /* 0x0000000811007c0c */ /* 0x000fc4000bf43070 */
[----:B------:R-:W-:Y:S01]  /*5620*/  ISETP.LE.U32.AND P6, PT, R85, UR8, PT ;  /* 0x0000000855007c0c */ /* 0x000fe2000bfc3070 */
[----:B------:R-:W-:Y:S01]  /*5630*/  LDSM.16.MT88.4 R16, [R209+0xb800] ;  /* 0x00b80000d110783b */ /* 0x000fe20000004200 */
[----:B------:R-:W-:Y:S01]  /*5640*/  HMMA.16816.F32.BF16 R84, R8, R96, RZ ;  /* 0x000000600854723c */ /* 0x000fe200000418ff */
[----:B------:R-:W-:Y:S01]  /*5650*/  ISETP.LE.U32.AND P4, PT, R72, UR8, PT ;  /* 0x0000000848007c0c */ /* 0x000fe2000bf83070 */
[----:B------:R-:W-:Y:S01]  /*5660*/  @!P1 HFMA2.BF16_V2 R13, -RZ.H0_H0, RZ.H0_H0, -R200.H0_H0 ;  /* 0x200000ffff0d9231 */ /* 0x000fe200003409c8 */
[----:B------:R-:W-:Y:S02]  /*5670*/  LOP3.LUT R15, R15, 0xffff, RZ, 0xc0, !PT ;  /* 0x0000ffff0f0f7812 */ /* 0x000fe400078ec0ff */
[----:B------:R-:W-:Y:S01]  /*5680*/  LOP3.LUT R32, R65, UR10, R100, 0x96, !PT ;  /* 0x0000000a41207c12 */ /* 0x000fe2000f8e9664 */
[----:B------:R-:W-:Y:S01]  /*5690*/  HMMA.16816.F32.BF16 R72, R24, R80, RZ ;  /* 0x000000501848723c */ /* 0x000fe200000418ff */
[----:B------:R-:W-:Y:S01]  /*56a0*/  ISETP.LE.U32.AND P0, PT, R15, UR8, PT ;  /* 0x000000080f007c0c */ /* 0x000fe2000bf03070 */
[----:B------:R-:W-:Y:S01]  /*56b0*/  @!P3 HFMA2.BF16_V2 R79, -RZ.H0_H0, RZ.H0_H0, -R197.H0_H0 ;  /* 0x200000ffff4fb231 */ /* 0x000fe200003409c5 */
[----:B------:R-:W-:Y:S01]  /*56c0*/  @!P1 PRMT R200, R13, 0x5410, RZ ;  /* 0x000054100dc89816 */ /* 0x000fe200000000ff */
[----:B------:R-:W-:Y:S01]  /*56d0*/  @!P2 HFMA2.BF16_V2 R14, -RZ.H0_H0, RZ.H0_H0, -R201.H0_H0 ;  /* 0x200000ffff0ea231 */ /* 0x000fe200003409c9 */
[----:B------:R-:W-:Y:S01]  /*56e0*/  SHF.R.U32.HI R13, RZ, 0x10, R32 ;  /* 0x00000010ff0d7819 */ /* 0x000fe20000011620 */
[----:B---3--:R-:W-:Y:S01]  /*56f0*/  HMMA.16816.F32.BF16 R88, R124, R20, R88 ;  /* 0x000000147c58723c */ /* 0x008fe20000041858 */
[----:B------:R-:W-:Y:S01]  /*5700*/  SHF.R.U32.HI R33, RZ, 0x10, R64 ;  /* 0x00000010ff217819 */ /* 0x000fe20000011640 */
[----:B------:R-:W-:Y:S01]  /*5710*/  @!P4 HFMA2.BF16_V2 R12, -RZ.H0_H0, RZ.H0_H0, -R195.H0_H0 ;  /* 0x200000ffff0cc231 */ /* 0x000fe200003409c3 */
[----:B------:R-:W-:Y:S01]  /*5720*/  @!P2 PRMT R201, R14, 0x5410, RZ ;  /* 0x000054100ec9a816 */ /* 0x000fe200000000ff */
[----:B------:R-:W-:Y:S01]  /*5730*/  @!P6 HFMA2.BF16_V2 R78, -RZ.H0_H0, RZ.H0_H0, -R196.H0_H0 ;  /* 0x200000ffff4ee231 */ /* 0x000fe200003409c4 */
[----:B------:R-:W-:-:S02]  /*5740*/  LOP3.LUT R14, R32, 0xff, RZ, 0xc0, !PT ;  /* 0x000000ff200e7812 */ /* 0x000fc400078ec0ff */
[----:B------:R-:W-:Y:S01]  /*5750*/  @!P4 PRMT R195, R12, 0x5410, RZ ;  /* 0x000054100cc3c816 */ /* 0x000fe200000000ff */
[----:B------:R-:W-:Y:S01]  /*5760*/  @!P0 HFMA2.BF16_V2 R92, -RZ.H0_H0, RZ.H0_H0, -R194.H0_H0 ;  /* 0x200000ffff5c8231 */ /* 0x000fe200003409c2 */
[----:B------:R-:W-:Y:S02]  /*5770*/  LOP3.LUT R12, R32, 0xffff, RZ, 0xc0, !PT ;  /* 0x0000ffff200c7812 */ /* 0x000fe400078ec0ff */
[----:B------:R-:W-:Y:S01]  /*5780*/  ISETP.LE.U32.AND P2, PT, R14, UR8, PT ;  /* 0x000000080e007c0c */ /* 0x000fe2000bf43070 */
[----:B------:R-:W-:Y:S01]  /*5790*/  HMMA.16816.F32.BF16 R84, R128, R20, R84 ;  /* 0x000000148054723c */ /* 0x000fe20000041854 */
[----:B------:R-:W-:Y:S01]  /*57a0*/  LOP3.LUT R94, R101, UR7, R94, 0x96, !PT ;  /* 0x00000007655e7c12 */ /* 0x000fe2000f8e965e */
[----:B------:R-:W-:Y:S01]  /*57b0*/  ULDC.64 UR6, c[0x0][0x2a8] ;  /* 0x0000aa0000067ab9 */ /* 0x000fe20000000a00 */
[----:B------:R-:W-:Y:S02]  /*57c0*/  SHF.R.U32.HI R32, RZ, 0x18, R32 ;  /* 0x00000018ff207819 */ /* 0x000fe40000011620 */
[----:B------:R-:W-:Y:S01]  /*57d0*/  LOP3.LUT R33, R33, 0xff, RZ, 0xc0, !PT ;  /* 0x000000ff21217812 */ /* 0x000fe200078ec0ff */
[----:B------:R-:W-:Y:S01]  /*57e0*/  HMMA.16816.F32.BF16 R72, R124, R28, R72 ;  /* 0x0000001c7c48723c */ /* 0x000fe20000041848 */
[----:B------:R-:W-:Y:S01]  /*57f0*/  SHF.R.U32.HI R20, RZ, 0x8, R12 ;  /* 0x00000008ff147819 */ /* 0x000fe2000001160c */
[----:B------:R-:W-:Y:S01]  /*5800*/  IMAD.WIDE.U32 R94, R94, -0x2daee0ad, RZ ;  /* 0xd2511f535e5e7825 */ /* 0x000fe200078e00ff */
[----:B------:R-:W-:-:S02]  /*5810*/  LOP3.LUT R21, R13, 0xff, RZ, 0xc0, !PT ;  /* 0x000000ff0d157812 */ /* 0x000fc400078ec0ff */
[----:B------:R-:W2:Y:S01]  /*5820*/  LDSM.16.MT88.4 R12, [R208+0xb800] ;  /* 0x00b80000d00c783b */ /* 0x000ea20000004200 */
[----:B------:R-:W-:Y:S01]  /*5830*/  LOP3.LUT R20, R20, 0xffff, RZ, 0xc0, !PT ;  /* 0x0000ffff14147812 */ /* 0x000fe200078ec0ff */
[----:B------:R-:W-:Y:S01]  /*5840*/  @!P2 HFMA2.BF16_V2 R77, -RZ.H0_H0, RZ.H0_H0, -R193.H0_H0 ;  /* 0x200000ffff4da231 */ /* 0x000fe200003409c1 */
[----:B------:R-:W-:Y:S02]  /*5850*/  LOP3.LUT R29, R64, 0xffff, RZ, 0xc0, !PT ;  /* 0x0000ffff401d7812 */ /* 0x000fe400078ec0ff */
[----:B------:R-:W-:Y:S02]  /*5860*/  @!P0 PRMT R194, R92, 0x5410, RZ ;  /* 0x000054105cc28816 */ /* 0x000fe400000000ff */
[----:B------:R-:W-:Y:S02]  /*5870*/  @!P3 PRMT R197, R79, 0x5410, RZ ;  /* 0x000054104fc5b816 */ /* 0x000fe400000000ff */
[----:B------:R-:W-:Y:S02]  /*5880*/  SHF.R.U32.HI R29, RZ, 0x8, R29 ;  /* 0x00000008ff1d7819 */ /* 0x000fe4000001161d */
[----:B------:R-:W-:Y:S01]  /*5890*/  ISETP.LE.U32.AND P5, PT, R21, UR8, PT ;  /* 0x0000000815007c0c */ /* 0x000fe2000bfa3070 */
[----:B------:R-:W-:Y:S01]  /*58a0*/  IMAD.MOV.U32 R21, RZ, RZ, R102 ;  /* 0x000000ffff157224 */ /* 0x000fe200078e0066 */
[----:B------:R-:W-:Y:S01]  /*58b0*/  ISETP.LE.U32.AND P0, PT, R32, UR8, PT ;  /* 0x0000000820007c0c */ /* 0x000fe2000bf03070 */
[----:B------:R-:W-:Y:S01]  /*58c0*/  IMAD.MOV.U32 R32, RZ, RZ, R116 ;  /* 0x000000ffff207224 */ /* 0x000fe200078e0074 */
[----:B------:R-:W-:Y:S01]  /*58d0*/  ISETP.LE.U32.AND P3, PT, R33, UR8, PT ;  /* 0x0000000821007c0c */ /* 0x000fe2000bf63070 */
[----:B------:R-:W-:Y:S01]  /*58e0*/  IMAD.MOV.U32 R33, RZ, RZ, R120 ;  /* 0x000000ffff217224 */ /* 0x000fe200078e0078 */
[----:B------:R-:W-:Y:S01]  /*58f0*/  ISETP.LE.U32.AND P1, PT, R20, UR8, PT ;  /* 0x0000000814007c0c */ /* 0x000fe2000bf23070 */
[----:B-1----:R-:W-:Y:S01]  /*5900*/  HMMA.16816.F32.BF16 R116, R8, R4, RZ ;  /* 0x000000040874723c */ /* 0x002fe200000418ff */
[----:B------:R-:W-:Y:S01]  /*5910*/  LOP3.LUT R108, R95, UR5, R108, 0x96, !PT ;  /* 0x000000055f6c7c12 */ /* 0x000fe2000f8e966c */
[----:B------:R-:W-:Y:S01]  /*5920*/  IMAD.MOV.U32 R20, RZ, RZ, R104 ;  /* 0x000000ffff147224 */ /* 0x000fe200078e0068 */
[----:B------:R-:W-:-:S02]  /*5930*/  @!P2 PRMT R193, R77, 0x5410, RZ ;  /* 0x000054104dc1a816 */ /* 0x000fc400000000ff */
[----:B------:R-:W-:Y:S01]  /*5940*/  LOP3.LUT R48, R64, 0xff, RZ, 0xc0, !PT ;  /* 0x000000ff40307812 */ /* 0x000fe200078ec0ff */
[----:B------:R-:W-:Y:S01]  /*5950*/  HMMA.16816.F32.BF16 R120, R24, R4, RZ ;  /* 0x000000041878723c */ /* 0x000fe200000418ff */
[----:B------:R-:W-:Y:S01]  /*5960*/  @!P5 HFMA2.BF16_V2 R63, -RZ.H0_H0, RZ.H0_H0, -R240.H0_H0 ;  /* 0x200000ffff3fd231 */ /* 0x000fe200003409f0 */
[----:B------:R-:W-:Y:S01]  /*5970*/  SHF.R.U32.HI R28, RZ, 0x18, R64 ;  /* 0x00000018ff1c7819 */ /* 0x000fe20000011640 */
[----:B------:R-:W-:Y:S01]  /*5980*/  @!P0 HFMA2.BF16_V2 R62, -RZ.H0_H0, RZ.H0_H0, -R239.H0_H0 ;  /* 0x200000ffff3e8231 */ /* 0x000fe200003409ef */
[----:B------:R-:W-:Y:S01]  /*5990*/  ISETP.LE.U32.AND P4, PT, R48, UR8, PT ;  /* 0x0000000830007c0c */ /* 0x000fe2000bf83070 */
[----:B------:R-:W-:Y:S01]  /*59a0*/  @!P3 HFMA2.BF16_V2 R46, -RZ.H0_H0, RZ.H0_H0, -R250.H0_H0 ;  /* 0x200000ffff2eb231 */ /* 0x000fe200003409fa */
[-C--:B------:R-:W-:Y:S01]  /*59b0*/  HMMA.16816.F32.BF16 R100, R8, R112.reuse, RZ ;  /* 0x000000700864723c */ /* 0x080fe200000418ff */
[----:B------:R-:W-:Y:S01]  /*59c0*/  LOP3.LUT R4, R29, 0xffff, RZ, 0xc0, !PT ;  /* 0x0000ffff1d047812 */ /* 0x000fe200078ec0ff */
[----:B------:R-:W-:Y:S01]  /*59d0*/  @!P1 HFMA2.BF16_V2 R76, -RZ.H0_H0, RZ.H0_H0, -R192.H0_H0 ;  /* 0x200000ffff4c9231 */ /* 0x000fe200003409c0 */
[----:B------:R-:W-:Y:S01]  /*59e0*/  LOP3.LUT R5, R108, 0xff, RZ, 0xc0, !PT ;  /* 0x000000ff6c057812 */ /* 0x000fe200078ec0ff */
[----:B------:R-:W-:Y:S01]  /*59f0*/  IMAD.MOV.U32 R29, RZ, RZ, R145 ;  /* 0x000000ffff1d7224 */ /* 0x000fe200078e0091 */
[----:B------:R-:W-:Y:S01]  /*5a00*/  ISETP.LE.U32.AND P2, PT, R4, UR8, PT ;  /* 0x0000000804007c0c */ /* 0x000fe2000bf43070 */
[----:B------:R-:W-:Y:S01]  /*5a10*/  HMMA.16816.F32.BF16 R104, R24, R112, RZ ;  /* 0x000000701868723c */ /* 0x000fe200000418ff */
[----:B------:R-:W-:-:S02]  /*5a20*/  LOP3.LUT R4, R108, 0xffff, RZ, 0xc0, !PT ;  /* 0x0000ffff6c047812 */ /* 0x000fc400078ec0ff */
[----:B------:R-:W-:Y:S02]  /*5a30*/  @!P5 PRMT R240, R63, 0x5410, RZ ;  /* 0x000054103ff0d816 */ /* 0x000fe400000000ff */
[----:B------:R-:W-:Y:S01]  /*5a40*/  SHF.R.U32.HI R4, RZ, 0x8, R4 ;  /* 0x00000008ff047819 */ /* 0x000fe20000011604 */
[----:B------:R-:W-:Y:S01]  /*5a50*/  @!P4 HFMA2.BF16_V2 R61, -RZ.H0_H0, RZ.H0_H0, -R238.H0_H0 ;  /* 0x200000ffff3dc231 */ /* 0x000fe200003409ee */
[----:B------:R-:W-:Y:S01]  /*5a60*/  @!P1 PRMT R192, R76, 0x5410, RZ ;  /* 0x000054104cc09816 */ /* 0x000fe200000000ff */
[-C--:B--2---:R-:W-:Y:S01]  /*5a70*/  HMMA.16816.F32.BF16 R116, R128, R12.reuse, R116 ;  /* 0x0000000c8074723c */ /* 0x084fe20000041874 */
[----:B------:R-:W-:Y:S02]  /*5a80*/  LOP3.LUT R4, R4, 0xffff, RZ, 0xc0, !PT ;  /* 0x0000ffff04047812 */ /* 0x000fe400078ec0ff */
[----:B------:R-:W-:Y:S01]  /*5a90*/  ISETP.LE.U32.AND P5, PT, R5, UR8, PT ;  /* 0x0000000805007c0c */ /* 0x000fe2000bfa3070 */
[----:B------:R-:W-:Y:S01]  /*5aa0*/  @!P2 HFMA2.BF16_V2 R47, -RZ.H0_H0, RZ.H0_H0, -R237.H0_H0 ;  /* 0x200000ffff2fa231 */ /* 0x000fe200003409ed */
[----:B------:R-:W-:Y:S01]  /*5ab0*/  @!P0 PRMT R239, R62, 0x5410, RZ ;  /* 0x000054103eef8816 */ /* 0x000fe200000000ff */
[----:B------:R-:W-:Y:S01]  /*5ac0*/  HMMA.16816.F32.BF16 R120, R124, R12, R120 ;  /* 0x0000000c7c78723c */ /* 0x000fe20000041878 */
[----:B------:R-:W-:Y:S01]  /*5ad0*/  ISETP.LE.U32.AND P0, PT, R28, UR8, PT ;  /* 0x000000081c007c0c */ /* 0x000fe2000bf03070 */
[----:B------:R-:W-:Y:S01]  /*5ae0*/  IMAD.MOV.U32 R28, RZ, RZ, R138 ;  /* 0x000000ffff1c7224 */ /* 0x000fe200078e008a */
[----:B------:R-:W-:-:S02]  /*5af0*/  ISETP.LE.U32.AND P1, PT, R4, UR8, PT ;  /* 0x0000000804007c0c */ /* 0x000fc4000bf23070 */
[----:B------:R-:W-:Y:S01]  /*5b00*/  LOP3.LUT R4, R94, 0xff, RZ, 0xc0, !PT ;  /* 0x000000ff5e047812 */ /* 0x000fe200078ec0ff */
[-C--:B------:R-:W-:Y:S01]  /*5b10*/  HMMA.16816.F32.BF16 R100, R128, R16.reuse, R100 ;  /* 0x000000108064723c */ /* 0x080fe20000041864 */
[----:B------:R-:W-:Y:S02]  /*5b20*/  @!P6 PRMT R196, R78, 0x5410, RZ ;  /* 0x000054104ec4e816 */ /* 0x000fe400000000ff */
[----:B------:R-:W-:Y:S01]  /*5b30*/  ISETP.LE.U32.AND P6, PT, R4, UR8, PT ;  /* 0x0000000804007c0c */ /* 0x000fe2000bfc3070 */
[----:B------:R-:W-:Y:S01]  /*5b40*/  @!P5 HFMA2.BF16_V2 R44, -RZ.H0_H0, RZ.H0_H0, -R246.H0_H0 ;  /* 0x200000ffff2cd231 */ /* 0x000fe200003409f6 */
[----:B------:R-:W-:Y:S01]  /*5b50*/  LOP3.LUT R12, R94, 0xffff, RZ, 0xc0, !PT ;  /* 0x0000ffff5e0c7812 */ /* 0x000fe200078ec0ff */
[----:B------:R-:W-:Y:S01]  /*5b60*/  HMMA.16816.F32.BF16 R104, R124, R16, R104 ;  /* 0x000000107c68723c */ /* 0x000fe20000041868 */
[----:B------:R-:W-:Y:S01]  /*5b70*/  SHF.R.U32.HI R13, RZ, 0x10, R94 ;  /* 0x00000010ff0d7819 */ /* 0x000fe2000001165e */
[----:B------:R-:W-:Y:S01]  /*5b80*/  @!P0 HFMA2.BF16_V2 R45, -RZ.H0_H0, RZ.H0_H0, -R249.H0_H0 ;  /* 0x200000ffff2d8231 */ /* 0x000fe200003409f9 */
[----:B------:R-:W-:Y:S01]  /*5b90*/  SHF.R.U32.HI R4, RZ, 0x10, R108 ;  /* 0x00000010ff047819 */ /* 0x000fe2000001166c */
[----:B------:R-:W-:Y:S01]  /*5ba0*/  @!P1 HFMA2.BF16_V2 R60, -RZ.H0_H0, RZ.H0_H0, -R245.H0_H0 ;  /* 0x200000ffff3c9231 */ /* 0x000fe200003409f5 */
[----:B------:R-:W-:Y:S01]  /*5bb0*/  SHF.R.U32.HI R94, RZ, 0x18, R94 ;  /* 0x00000018ff5e7819 */ /* 0x000fe2000001165e */
[C---:B------:R-:W-:Y:S01]  /*5bc0*/  HMMA.16816.F32.BF16 R76, R24.reuse, R82, RZ ;  /* 0x00000052184c723c */ /* 0x040fe200000418ff */
[----:B------:R-:W-:Y:S01]  /*5bd0*/  SHF.R.U32.HI R108, RZ, 0x18, R108 ;  /* 0x00000018ff6c7819 */ /* 0x000fe2000001166c */
[----:B------:R-:W-:Y:S01]  /*5be0*/  IMAD.MOV.U32 R17, RZ, RZ, R144 ;  /* 0x000000ffff117224 */ /* 0x000fe200078e0090 */
[----:B------:R-:W-:Y:S01]  /*5bf0*/  @!P4 PRMT R238, R61, 0x5410, RZ ;  /* 0x000054103deec816 */ /* 0x000fe200000000ff */
[----:B------:R-:W-:Y:S01]  /*5c00*/  IMAD.MOV.U32 R16, RZ, RZ, R139 ;  /* 0x000000ffff107224 */ /* 0x000fe200078e008b */
[----:B------:R-:W-:Y:S01]  /*5c10*/  @!P3 PRMT R250, R46, 0x5410, RZ ;  /* 0x000054102efab816 */ /* 0x000fe200000000ff */
[----:B------:R-:W-:Y:S01]  /*5c20*/  HMMA.16816.F32.BF16 R136, R24, R154, RZ ;  /* 0x0000009a1888723c */ /* 0x000fe200000418ff */
[----:B------:R-:W-:Y:S01]  /*5c30*/  @!P5 PRMT R246, R44, 0x5410, RZ ;  /* 0x000054102cf6d816 */ /* 0x000fe200000000ff */
[----:B------:R-:W-:Y:S01]  /*5c40*/  @!P6 HFMA2.BF16_V2 R180, -RZ.H0_H0, RZ.H0_H0, -R242.H0_H0 ;  /* 0x200000ffffb4e231 */ /* 0x000fe200003409f2 */
[----:B------:R-:W-:-:S02]  /*5c50*/  @!P2 PRMT R237, R47, 0x5410, RZ ;  /* 0x000054102feda816 */ /* 0x000fc400000000ff */
[----:B------:R-:W-:Y:S01]  /*5c60*/  ISETP.LE.U32.AND P4, PT, R94, UR8, PT ;  /* 0x000000085e007c0c */ /* 0x000fe2000bf83070 */
[C---:B------:R-:W-:Y:S01]  /*5c70*/  HMMA.16816.F32.BF16 R144, R24.reuse, R162, RZ ;  /* 0x000000a21890723c */ /* 0x040fe200000418ff */
[----:B------:R-:W-:Y:S02]  /*5c80*/  @!P0 PRMT R249, R45, 0x5410, RZ ;  /* 0x000054102df98816 */ /* 0x000fe400000000ff */
[----:B------:R-:W-:Y:S02]  /*5c90*/  ISETP.LE.U32.AND P3, PT, R108, UR8, PT ;  /* 0x000000086c007c0c */ /* 0x000fe4000bf63070 */
[----:B------:R-:W-:Y:S01]  /*5ca0*/  ISETP.NE.AND P5, PT, R93, RZ, PT ;  /* 0x000000ff5d00720c */ /* 0x000fe20003fa5270 */
[----:B------:R-:W-:Y:S01]  /*5cb0*/  HMMA.16816.F32.BF16 R44, R24, R50, RZ ;  /* 0x00000032182c723c */ /* 0x000fe200000418ff */
[----:B------:R-:W-:Y:S02]  /*5cc0*/  @!P1 PRMT R245, R60, 0x5410, RZ ;  /* 0x000054103cf59816 */ /* 0x000fe400000000ff */
[----:B------:R-:W-:-:S02]  /*5cd0*/  LOP3.LUT R4, R4, 0xff, RZ, 0xc0, !PT ;  /* 0x000000ff04047812 */ /* 0x000fc400078ec0ff */
[----:B------:R-:W-:Y:S01]  /*5ce0*/  SHF.R.U32.HI R12, RZ, 0x8, R12 ;  /* 0x00000008ff0c7819 */ /* 0x000fe2000001160c */
[C---:B------:R-:W-:Y:S01]  /*5cf0*/  HMMA.16816.F32.BF16 R60, R24.reuse, R66, RZ ;  /* 0x00000042183c723c */ /* 0x040fe200000418ff */
[----:B------:R-:W-:Y:S01]  /*5d00*/  ISETP.LE.U32.AND P0, PT, R4, UR8, PT ;  /* 0x0000000804007c0c */ /* 0x000fe2000bf03070 */
[----:B------:R-:W-:Y:S01]  /*5d10*/  @!P4 HFMA2.BF16_V2 R165, -RZ.H0_H0, RZ.H0_H0, -R243.H0_H0 ;  /* 0x200000ffffa5c231 */ /* 0x000fe200003409f3 */
[----:B------:R-:W-:Y:S01]  /*5d20*/  LOP3.LUT R13, R13, 0xff, RZ, 0xc0, !PT ;  /* 0x000000ff0d0d7812 */ /* 0x000fe200078ec0ff */
[----:B------:R-:W-:Y:S01]  /*5d30*/  @!P3 HFMA2.BF16_V2 R181, -RZ.H0_H0, RZ.H0_H0, -R247.H0_H0 ;  /* 0x200000ffffb5b231 */ /* 0x000fe200003409f7 */
[----:B------:R-:W-:Y:S01]  /*5d40*/  LOP3.LUT R12, R12, 0xffff, RZ, 0xc0, !PT ;  /* 0x0000ffff0c0c7812 */ /* 0x000fe200078ec0ff */
[----:B------:R-:W-:Y:S01]  /*5d50*/  HMMA.16816.F32.BF16 R92, R24, R98, RZ ;  /* 0x00000062185c723c */ /* 0x000fe200000418ff */
[----:B------:R-:W-:Y:S02]  /*5d60*/  ISETP.LE.U32.AND P2, PT, R13, UR8, PT ;  /* 0x000000080d007c0c */ /* 0x000fe4000bf43070 */
[----:B------:R-:W-:-:S02]  /*5d70*/  @!P3 PRMT R247, R181, 0x5410, RZ ;  /* 0x00005410b5f7b816 */ /* 0x000fc400000000ff */
[----:B------:R-:W-:Y:S01]  /*5d80*/  @!P6 PRMT R242, R180, 0x5410, RZ ;  /* 0x00005410b4f2e816 */ /* 0x000fe200000000ff */
[----:B------:R-:W-:Y:S01]  /*5d90*/  HMMA.16816.F32.BF16 R108, R24, R114, RZ ;  /* 0x00000072186c723c */ /* 0x000fe200000418ff */
[----:B------:R-:W-:Y:S01]  /*5da0*/  @!P4 PRMT R243, R165, 0x5410, RZ ;  /* 0x00005410a5f3c816 */ /* 0x000fe200000000ff */
[----:B------:R-:W-:-:S04]  /*5db0*/  @!P0 HFMA2.BF16_V2 R182, -RZ.H0_H0, RZ.H0_H0, -R248.H0_H0 ;  /* 0x200000ffffb68231 */ /* 0x000fc800003409f8 */
[----:B------:R-:W-:Y:S01]  /*5dc0*/  HMMA.16816.F32.BF16 R24, R24, R6, RZ ;  /* 0x000000061818723c */ /* 0x000fe200000418ff */
[----:B------:R-:W-:Y:S01]  /*5dd0*/  @!P0 PRMT R248, R182, 0x5410, RZ ;  /* 0x00005410b6f88816 */ /* 0x000fe200000000ff */
[----:B------:R-:W-:Y:S01]  /*5de0*/  @!P2 HFMA2.BF16_V2 R166, -RZ.H0_H0, RZ.H0_H0, -R244.H0_H0 ;  /* 0x200000ffffa6a231 */ /* 0x000fe200003409f4 */
[----:B------:R-:W-:Y:S01]  /*5df0*/  ISETP.LE.U32.AND P0, PT, R12, UR8, PT ;  /* 0x000000080c007c0c */ /* 0x000fe2000bf03070 */
[----:B------:R-:W-:Y:S02]  /*5e00*/  FADD.FTZ R12, R16, R28 ;  /* 0x0000001c100c7221 */ /* 0x000fe40000010000 */
[----:B------:R-:W-:Y:S01]  /*5e10*/  HMMA.16816.F32.BF16 R112, R8, R114, RZ ;  /* 0x000000720870723c */ /* 0x000fe200000418ff */
[----:B------:R-:W-:Y:S01]  /*5e20*/  @!P2 PRMT R244, R166, 0x5410, RZ ;  /* 0x00005410a6f4a816 */ /* 0x000fe200000000ff */
[----:B------:R-:W-:-:S04]  /*5e30*/  FADD.FTZ R12, R20, R12 ;  /* 0x0000000c140c7221 */ /* 0x000fc80000010000 */
[----:B------:R-:W-:Y:S01]  /*5e40*/  HMMA.16816.F32.BF16 R136, R124, R178, R136 ;  /* 0x000000b27c88723c */ /* 0x000fe20000041888 */
[----:B------:R-:W-:-:S03]  /*5e50*/  FADD.FTZ R12, R173, R12 ;  /* 0x0000000cad0c7221 */ /* 0x000fc60000010000 */
[----:B------:R-:W-:Y:S02]  /*5e60*/  @!P0 HFMA2.BF16_V2 R167, -RZ.H0_H0, RZ.H0_H0, -R241.H0_H0 ;  /* 0x200000ffffa78231 */ /* 0x000fe400003409f1 */
[----:B------:R-:W-:Y:S01]  /*5e70*/  FADD.FTZ R229, R229, R12 ;  /* 0x0000000ce5e57221 */ /* 0x000fe20000010000 */
[----:B------:R-:W-:Y:S02]  /*5e80*/  HMMA.16816.F32.BF16 R144, R124, R174, R144 ;  /* 0x000000ae7c90723c */ /* 0x000fe40000041890 */
[----:B------:R-:W-:Y:S01]  /*5e90*/  @!P0 PRMT R241, R167, 0x5410, RZ ;  /* 0x00005410a7f18816 */ /* 0x000fe200000000ff */
[----:B------:R-:W-:-:S03]  /*5ea0*/  FADD.FTZ R228, R228, R229 ;  /* 0x000000e5e4e47221 */ /* 0x000fc60000010000 */
[----:B------:R-:W-:Y:S01]  /*5eb0*/  HMMA.16816.F32.BF16 R44, R124, R170, R44 ;  /* 0x000000aa7c2c723c */ /* 0x000fe2000004182c */
[----:B------:R-:W-:-:S05]  /*5ec0*/  FADD.FTZ R227, R227, R228 ;  /* 0x000000e4e3e37221 */ /* 0x000fca0000010000 */
[C---:B------:R-:W-:Y:S06]  /*5ed0*/  HMMA.16816.F32.BF16 R60, R124.reuse, R34, R60 ;  /* 0x000000227c3c723c */ /* 0x040fec000004183c */
[C---:B------:R-:W-:Y:S06]  /*5ee0*/  HMMA.16816.F32.BF16 R76, R124.reuse, R30, R76 ;  /* 0x0000001e7c4c723c */ /* 0x040fec000004184c */
[C---:B------:R-:W-:Y:S06]  /*5ef0*/  HMMA.16816.F32.BF16 R92, R124.reuse, R22, R92 ;  /* 0x000000167c5c723c */ /* 0x040fec000004185c */
[C---:B------:R-:W-:Y:S06]  /*5f00*/  HMMA.16816.F32.BF16 R108, R124.reuse, R18, R108 ;  /* 0x000000127c6c723c */ /* 0x040fec000004186c */
[----:B------:R-:W-:Y:S06]  /*5f10*/  HMMA.16816.F32.BF16 R124, R124, R14, R24 ;  /* 0x0000000e7c7c723c */ /* 0x000fec0000041818 */
[----:B------:R-:W-:Y:S01]  /*5f20*/  HMMA.16816.F32.BF16 R48, R8, R50, RZ ;  /* 0x000000320830723c */ /* 0x000fe200000418ff */
[----:B------:R-:W-:-:S02]  /*5f30*/  IMAD.MOV.U32 R24, RZ, RZ, R160 ;  /* 0x000000ffff187224 */ /* 0x000fc400078e00a0 */
[----:B------:R-:W-:Y:S02]  /*5f40*/  IMAD.MOV.U32 R25, RZ, RZ, R161 ;  /* 0x000000ffff197224 */ /* 0x000fe400078e00a1 */
[----:B------:R-:W-:Y:S01]  /*5f50*/  IMAD.MOV.U32 R26, RZ, RZ, R152 ;  /* 0x000000ffff1a7224 */ /* 0x000fe200078e0098 */
[----:B------:R-:W-:Y:S01]  /*5f60*/  HMMA.16816.F32.BF16 R160, R8, R162, RZ ;  /* 0x000000a208a0723c */ /* 0x000fe200000418ff */
[----:B------:R-:W-:-:S05]  /*5f70*/  IMAD.MOV.U32 R27, RZ, RZ, R153 ;  /* 0x000000ffff1b7224 */ /* 0x000fca00078e0099 */
[C---:B------:R-:W-:Y:S06]  /*5f80*/  HMMA.16816.F32.BF16 R152, R8.reuse, R154, RZ ;  /* 0x0000009a0898723c */ /* 0x040fec00000418ff */
[C---:B------:R-:W-:Y:S06]  /*5f90*/  HMMA.16816.F32.BF16 R64, R8.reuse, R66, RZ ;  /* 0x000000420840723c */ /* 0x040fec00000418ff */
[C---:B------:R-:W-:Y:S06]  /*5fa0*/  HMMA.16816.F32.BF16 R80, R8.reuse, R82, RZ ;  /* 0x000000520850723c */ /* 0x040fec00000418ff */
[C---:B------:R-:W-:Y:S06]  /*5fb0*/  HMMA.16816.F32.BF16 R96, R8.reuse, R98, RZ ;  /* 0x000000620860723c */ /* 0x040fec00000418ff */
[----:B------:R-:W-:Y:S06]  /*5fc0*/  HMMA.16816.F32.BF16 R4, R8, R6, RZ ;  /* 0x000000060804723c */ /* 0x000fec00000418ff */
[----:B------:R-:W-:Y:S01]  /*5fd0*/  HMMA.16816.F32.BF16 R112, R128, R18, R112 ;  /* 0x000000128070723c */ /* 0x000fe20000041870 */
[----:B------:R-:W-:Y:S01]  /*5fe0*/  FADD.FTZ R8, R25, R24 ;  /* 0x0000001819087221 */ /* 0x000fe20000010000 */
[----:B------:R-:W-:Y:S01]  /*5ff0*/  FADD.FTZ R9, R27, R26 ;  /* 0x0000001a1b097221 */ /* 0x000fe20000010000 */
[----:B------:R-:W-:Y:S01]  /*6000*/  FADD.FTZ R10, R29, R17 ;  /* 0x000000111d0a7221 */ /* 0x000fe20000010000 */
[----:B------:R-:W-:-:S02]  /*6010*/  IMAD.SHL.U32 R17, R251, 0x40, RZ ;  /* 0x00000040fb117824 */ /* 0x000fc400078e00ff */
[----:B------:R-:W-:Y:S01]  /*6020*/  FADD.FTZ R8, R33, R8 ;  /* 0x0000000821087221 */ /* 0x000fe20000010000 */
[----:B------:R-:W-:Y:S01]  /*6030*/  FADD.FTZ R9, R32, R9 ;  /* 0x0000000920097221 */ /* 0x000fe20000010000 */
[----:B------:R-:W-:Y:S01]  /*6040*/  IMAD.SHL.U32 R19, R251, 0x8, RZ ;  /* 0x00000008fb137824 */ /* 0x000fe200078e00ff */
[C---:B------:R-:W-:Y:S01]  /*6050*/  HMMA.16816.F32.BF16 R152, R128.reuse, R178, R152 ;  /* 0x000000b28098723c */ /* 0x040fe20000041898 */
[----:B------:R-:W-:Y:S01]  /*6060*/  FADD.FTZ R11, R168, R8 ;  /* 0x00000008a80b7221 */ /* 0x000fe20000010000 */
[C---:B------:R-:W-:Y:S01]  /*6070*/  LEA R8, P1, R172.reuse, UR6, 0x1 ;  /* 0x00000006ac087c11 */ /* 0x040fe2000f8208ff */
[----:B------:R-:W-:Y:S01]  /*6080*/  FADD.FTZ R13, R169, R9 ;  /* 0x00000009a90d7221 */ /* 0x000fe20000010000 */
[----:B------:R-:W-:Y:S02]  /*6090*/  IMAD R251, R251, 0x48, RZ ;  /* 0x00000048fbfb7824 */ /* 0x000fe400078e02ff */
[----:B------:R-:W-:Y:S01]  /*60a0*/  FADD.FTZ R10, R21, R10 ;  /* 0x0000000a150a7221 */ /* 0x000fe20000010000 */
[----:B------:R-:W-:Y:S01]  /*60b0*/  LEA.HI.X R9, R172, UR7, R176, 0x1, P1 ;  /* 0x00000007ac097c11 */ /* 0x000fe200088f0cb0 */
[C---:B------:R-:W-:Y:S01]  /*60c0*/  HMMA.16816.F32.BF16 R160, R128.reuse, R174, R160 ;  /* 0x000000ae80a0723c */ /* 0x040fe200000418a0 */
[----:B------:R-:W-:Y:S01]  /*60d0*/  FADD.FTZ R236, R236, R11 ;  /* 0x0000000becec7221 */ /* 0x000fe20000010000 */
[----:B------:R-:W-:Y:S01]  /*60e0*/  FADD.FTZ R225, R225, R10 ;  /* 0x0000000ae1e17221 */ /* 0x000fe20000010000 */
[----:B------:R-:W-:Y:S01]  /*60f0*/  FADD.FTZ R232, R232, R13 ;  /* 0x0000000de8e87221 */ /* 0x000fe20000010000 */
[----:B------:R-:W-:Y:S01]  /*6100*/  IMAD.WIDE R18, R19, 0x2, R8 ;  /* 0x0000000213127825 */ /* 0x000fe200078e0208 */
[----:B------:R-:W-:Y:S01]  /*6110*/  STG.E.U16 desc[UR22][R8.64], R177 ;  /* 0x000000b108007986 */ /* 0x000fe2000c101516 */
[C---:B------:R-:W-:Y:S02]  /*6120*/  HMMA.16816.F32.BF16 R48, R128.reuse, R170, R48 ;  /* 0x000000aa8030723c */ /* 0x040fe40000041830 */
[----:B------:R-:W-:Y:S01]  /*6130*/  FADD.FTZ R235, R235, R236 ;  /* 0x000000ecebeb7221 */ /* 0x000fe20000010000 */
[----:B------:R-:W-:Y:S01]  /*6140*/  IMAD.WIDE R16, R17, 0x2, R8 ;  /* 0x0000000211107825 */ /* 0x000fe200078e0208 */
[----:B------:R-:W-:Y:S03]  /*6150*/  STG.E.U16 desc[UR22][R8.64+0x2], R252 ;  /* 0x000002fc08007986 */ /* 0x000fe6000c101516 */
[----:B------:R-:W-:Y:S01]  /*6160*/  FADD.FTZ R226, R226, R225 ;  /* 0x000000e1e2e27221 */ /* 0x000fe20000010000 */
[----:B------:R-:W-:Y:S01]  /*6170*/  FADD.FTZ R234, R234, R235 ;  /* 0x000000ebeaea7221 */ /* 0x000fe20000010000 */
[----:B------:R-:W-:Y:S01]  /*6180*/  HMMA.16816.F32.BF16 R64, R128, R34, R64 ;  /* 0x000000228040723c */ /* 0x000fe20000041840 */
[----:B------:R-:W-:Y:S01]  /*6190*/  STG.E.U16 desc[UR22][R18.64], R222 ;  /* 0x000000de12007986 */ /* 0x000fe2000c101516 */
[----:B------:R-:W-:Y:S01]  /*61a0*/  FADD.FTZ R231, R231, R232 ;  /* 0x000000e8e7e77221 */ /* 0x000fe20000010000 */
[----:B------:R-:W-:-:S02]  /*61b0*/  FADD.FTZ R223, R223, R226 ;  /* 0x000000e2dfdf7221 */ /* 0x000fc40000010000 */
[----:B------:R-:W-:Y:S01]  /*61c0*/  STG.E.U16 desc[UR22][R18.64+0x2], R221 ;  /* 0x000002dd12007986 */ /* 0x000fe2000c101516 */
[C---:B------:R-:W-:Y:S01]  /*61d0*/  HMMA.16816.F32.BF16 R80, R128.reuse, R30, R80 ;  /* 0x0000001e8050723c */ /* 0x040fe20000041850 */
[----:B------:R-:W-:Y:S01]  /*61e0*/  FADD.FTZ R230, R230, R231 ;  /* 0x000000e7e6e67221 */ /* 0x000fe20000010000 */
[----:B------:R-:W-:Y:S01]  /*61f0*/  FADD.FTZ R224, R224, R223 ;  /* 0x000000dfe0e07221 */ /* 0x000fe20000010000 */
[----:B------:R-:W-:Y:S03]  /*6200*/  STG.E.U16 desc[UR22][R16.64], R193 ;  /* 0x000000c110007986 */ /* 0x000fe6000c101516 */
[C---:B------:R-:W-:Y:S01]  /*6210*/  HMMA.16816.F32.BF16 R96, R128.reuse, R22, R96 ;  /* 0x000000168060723c */ /* 0x040fe20000041860 */
[----:B------:R-:W-:Y:S05]  /*6220*/  STG.E.U16 desc[UR22][R16.64+0x2], R192 ;  /* 0x000002c010007986 */ /* 0x000fea000c101516 */
[----:B------:R-:W-:Y:S07]  /*6230*/  HMMA.16816.F32.BF16 R128, R128, R14, R4 ;  /* 0x0000000e8080723c */ /* 0x000fee0000041804 */
[----:B------:R-:W-:-:S04]  /*6240*/  IMAD.WIDE R4, R251, 0x2, R8 ;  /* 0x00000002fb047825 */ /* 0x000fc800078e0208 */
[----:B------:R-:W-:Y:S01]  /*6250*/  FADD.FTZ R6, R191, R230 ;  /* 0x000000e6bf067221 */ /* 0x000fe20000010000 */
[----:B------:R-:W-:Y:S04]  /*6260*/  STG.E.U16 desc[UR22][R4.64], R240 ;  /* 0x000000f004007986 */ /* 0x000fe8000c101516 */
        /* <DEDUP_REMOVED lines=24> */
[----:B------:R1:W-:Y:S02]  /*63f0*/  STG.E.U16 desc[UR22][R4.64+0x32], R243 ;  /* 0x000032f304007986 */ /* 0x0003e4000c101516 */
[----:B-1----:R-:W-:Y:S01]  /*6400*/  FADD.FTZ R4, R233, R234 ;  /* 0x000000eae9047221 */ /* 0x002fe20000010000 */
[----:B------:R-:W-:-:S04]  /*6410*/  FADD.FTZ R5, R190, R227 ;  /* 0x000000e3be057221 */ /* 0x000fc80000010000 */
[----:B------:R1:W-:Y:S04]  /*6420*/  STL [R1+0x84], R4 ;  /* 0x0000840401007387 */ /* 0x0003e80000100800 */
[----:B------:R2:W-:Y:S01]  /*6430*/  STL [R1+0x80], R6 ;  /* 0x0000800601007387 */ /* 0x0005e20000100800 */
[----:B-1----:R-:W-:-:S05]  /*6440*/  FADD.FTZ R4, R187, R224 ;  /* 0x000000e0bb047221 */ /* 0x002fca0000010000 */
[----:B------:R2:W-:Y:S04]  /*6450*/  STL [R1+0x78], R4 ;  /* 0x0000780401007387 */ /* 0x0005e80000100800 */
[----:B------:R2:W-:Y:S01]  /*6460*/  STL [R1+0x7c], R5 ;  /* 0x00007c0501007387 */ /* 0x0005e20000100800 */
[----:B------:R-:W-:Y:S05]  /*6470*/  @!P5 BRA `(.L_x_1965) ;  /* 0x00000040008cd947 */ /* 0x000fea0003800000 */
[C---:B--2---:R-:W-:Y:S01]  /*6480*/  VIADD R4, R185.reuse, 0x4 ;  /* 0x00000004b9047836 */ /* 0x044fe20000000000 */
[----:B------:R-:W-:Y:S01]  /*6490*/  ULDC UR4, c[0x0][0x2d0] ;  /* 0x0000b40000047ab9 */ /* 0x000fe20000000800 */
[----:B------:R-:W-:Y:S01]  /*64a0*/  IMAD.WIDE.U32 R10, R185, -0x326172a9, RZ ;  /* 0xcd9e8d57b90a7825 */ /* 0x000fe200078e00ff */
[----:B------:R-:W-:Y:S01]  /*64b0*/  IADD3 R5, P0, R8, -0x40, RZ ;  /* 0xffffffc008057810 */ /* 0x000fe20007f1e0ff */
[----:B------:R-:W1:Y:S01]  /*64c0*/  LDC.64 R224, c[0x0][0x250] ;  /* 0x00009400ffe07b82 */ /* 0x000e620000000a00 */
[----:B------:R-:W-:Y:S01]  /*64d0*/  ISETP.GE.AND P4, PT, R188, UR4, PT ;  /* 0x00000004bc007c0c */ /* 0x000fe2000bf86270 */
[----:B------:R-:W-:Y:S01]  /*64e0*/  IMAD.WIDE.U32 R6, R4, -0x326172a9, RZ ;  /* 0xcd9e8d5704067825 */ /* 0x000fe200078e00ff */
[----:B------:R-:W-:Y:S01]  /*64f0*/  MOV R166, R3 ;  /* 0x0000000300a67202 */ /* 0x000fe20000000f00 */
[----:B------:R2:W-:Y:S01]  /*6500*/  STL [R1+0x4c], R5 ;  /* 0x00004c0501007387 */ /* 0x0005e20000100800 */
[----:B------:R-:W-:Y:S01]  /*6510*/  MOV R167, R0 ;  /* 0x0000000000a77202 */ /* 0x000fe20000000f00 */
[----:B------:R-:W-:Y:S01]  /*6520*/  VIADD R186, R186, 0xfffffffe ;  /* 0xfffffffebaba7836 */ /* 0x000fe20000000000 */
[----:B------:R-:W-:Y:S01]  /*6530*/  MOV R165, R2 ;  /* 0x0000000200a57202 */ /* 0x000fe20000000f00 */
[----:B------:R-:W-:Y:S01]  /*6540*/  IMAD.WIDE.U32 R2, R184, -0x2daee0ad, RZ ;  /* 0xd2511f53b8027825 */ /* 0x000fe200078e00ff */
[-C--:B------:R-:W-:Y:S01]  /*6550*/  LOP3.LUT R0, R11, R183.reuse, RZ, 0x3c, !PT ;  /* 0x000000b70b007212 */ /* 0x080fe200078e3cff */
[----:B------:R-:W-:Y:S01]  /*6560*/  STL.64 [R1+0x68], R10 ;  /* 0x0000680a01007387 */ /* 0x000fe20000100a00 */
[----:B------:R-:W-:Y:S01]  /*6570*/  LOP3.LUT R183, R7, R183, RZ, 0x3c, !PT ;  /* 0x000000b707b77212 */ /* 0x000fe200078e3cff */
[----:B------:R-:W-:Y:S01]  /*6580*/  IMAD.MOV.U32 R169, RZ, RZ, R164 ;  /* 0x000000ffffa97224 */ /* 0x000fe200078e00a4 */
[----:B------:R-:W-:Y:S01]  /*6590*/  R2UR UR21, R186 ;  /* 0x00000000ba1572ca */ /* 0x000fe200000e0000 */
[----:B------:R-:W-:Y:S01]  /*65a0*/  STL.64 [R1+0x58], R6 ;  /* 0x0000580601007387 */ /* 0x000fe20000100a00 */
[----:B------:R-:W3:Y:S01]  /*65b0*/  @!P4 LDC.64 R222, c[0x0][0x220] ;  /* 0x00008800ffdecb82 */ /* 0x000ee20000000a00 */
[----:B------:R-:W-:Y:S01]  /*65c0*/  IADD3.X R171, R9, -0x1, RZ, P0, !PT ;  /* 0xffffffff09ab7810 */ /* 0x000fe200007fe4ff */
[----:B------:R-:W-:Y:S01]  /*65d0*/  ULDC UR20, c[0x0][0x2d0] ;  /* 0x0000b40000147ab9 */ /* 0x000fe20000000800 */
[----:B------:R4:W-:Y:S01]  /*65e0*/  STL.64 [R1+0x70], R2 ;  /* 0x0000700201007387 */ /* 0x0009e20000100a00 */
[----:B------:R-:W-:Y:S01]  /*65f0*/  ULDC UR4, c[0x0][0x2ec] ;  /* 0x0000bb0000047ab9 */ /* 0x000fe20000000800 */
[----:B------:R-:W-:-:S03]  /*6600*/  ULDC.64 UR6, c[0x0][0x248] ;  /* 0x0000920000067ab9 */ /* 0x000fc60000000a00 */
[----:B------:R-:W1:Y:S01]  /*6610*/  @!P4 LDC.64 R220, c[0x0][0x220] ;  /* 0x00008800ffdccb82 */ /* 0x000e620000000a00 */
[----:B--2---:R-:W-:-:S05]  /*6620*/  IMAD.WIDE.U32 R4, R0, -0x2daee0ad, RZ ;  /* 0xd2511f5300047825 */ /* 0x004fca00078e00ff */
[----:B------:R2:W-:Y:S01]  /*6630*/  STL.64 [R1+0x60], R4 ;  /* 0x0000600401007387 */ /* 0x0005e20000100a00 */
[----:B----4-:R-:W-:-:S05]  /*6640*/  IMAD.WIDE.U32 R2, R183, -0x2daee0ad, RZ ;  /* 0xd2511f53b7027825 */ /* 0x010fca00078e00ff */
[----:B------:R2:W-:Y:S01]  /*6650*/  STL.64 [R1+0x50], R2 ;  /* 0x0000500201007387 */ /* 0x0005e20000100a00 */
[----:B------:R-:W-:Y:S05]  /*6660*/  BRA `(.L_x_1966) ;  /* 0x0000000000d07947 */ /* 0x000fea0003800000 */
.L_x_1968:
[----:B------:R-:W2:Y:S01]  /*6670*/  LDL.64 R180, [R1+0x38] ;  /* 0x0000380001b47983 */ /* 0x000ea20000100a00 */
[----:B------:R-:W1:Y:S01]  /*6680*/  @!P4 LDC.64 R176, c[0x0][0x218] ;  /* 0x00008600ffb0cb82 */ /* 0x000e620000000a00 */
[----:B------:R-:W-:Y:S01]  /*6690*/  IMAD.MOV.U32 R195, RZ, RZ, R168 ;  /* 0x000000ffffc37224 */ /* 0x000fe200078e00a8 */
[----:B------:R-:W-:Y:S01]  /*66a0*/  UIADD3 UR11, UR21, -0x1, URZ ;  /* 0xffffffff150b7890 */ /* 0x000fe2000fffe03f */
[----:B------:R-:W3:Y:S03]  /*66b0*/  LDL.64 R182, [R1+0x40] ;  /* 0x0000400001b67983 */ /* 0x000ee60000100a00 */
[----:B------:R-:W-:Y:S01]  /*66c0*/  UIMAD.WIDE.U32 UR12, UR11, UR6, URZ ;  /* 0x000000060b0c72a5 */ /* 0x000fe2000f8e003f */
[----:B------:R-:W4:Y:S01]  /*66d0*/  LDL R164, [R1+0x1c] ;  /* 0x00001c0001a47983 */ /* 0x000f220000100800 */
[----:B------:R-:W5:Y:S01]  /*66e0*/  @!P0 LDC.64 R174, c[0x0][0x218] ;  /* 0x00008600ffae8b82 */ /* 0x000f620000000a00 */
[----:B------:R-:W-:Y:S02]  /*66f0*/  USHF.R.S32.HI UR10, URZ, 0x1f, UR11 ;  /* 0x0000001f3f0a7899 */ /* 0x000fe4000801140b */
[----:B------:R-:W4:Y:S01]  /*6700*/  LDL R197, [R1+0x18] ;  /* 0x0000180001c57983 */ /* 0x000f220000100800 */
[----:B------:R-:W-:Y:S01]  /*6710*/  IMAD.U32 R168, RZ, RZ, UR12 ;  /* 0x0000000cffa87e24 */ /* 0x000fe2000f8e00ff */
[----:B------:R-:W-:Y:S01]  /*6720*/  UIMAD UR10, UR10, UR6, URZ ;  /* 0x000000060a0a72a4 */ /* 0x000fe2000f8e023f */
[----:B------:R-:W-:Y:S01]  /*6730*/  IMAD.U32 R179, RZ, RZ, UR13 ;  /* 0x0000000dffb37e24 */ /* 0x000fe2000f8e00ff */
[----:B------:R1:W-:Y:S01]  /*6740*/  @P4 STS.128 [R195+0x8000], RZ ;  /* 0x008000ffc3004388 */ /* 0x0003e20000000c00 */
[----:B------:R-:W4:Y:S01]  /*6750*/  @!P4 LDC.64 R172, c[0x0][0x218] ;  /* 0x00008600ffaccb82 */ /* 0x000f220000000a00 */
[----:B------:R-:W-:Y:S01]  /*6760*/  UIMAD UR10, UR11, UR7, UR10 ;  /* 0x000000070b0a72a4 */ /* 0x000fe2000f8e020a */
[----:B------:R-:W-:Y:S05]  /*6770*/  IMAD.U32 R0, RZ, RZ, UR12 ;  /* 0x0000000cff007e24 */ /* 0x000fea000f8e00ff */
[----:B------:R-:W-:Y:S01]  /*6780*/  VIADD R179, R179, UR10 ;  /* 0x0000000ab3b37c36 */ /* 0x000fe20008000000 */
[----:B------:R-:W4:Y:S01]  /*6790*/  @!P0 LDC.64 R2, c[0x0][0x218] ;  /* 0x00008600ff028b82 */ /* 0x000f220000000a00 */
[----:B--2---:R-:W-:Y:S04]  /*67a0*/  LEA R168, P1, R168, R180, 0x5 ;  /* 0x000000b4a8a87211 */ /* 0x004fe800078228ff */
[----:B-1----:R-:W-:Y:S02]  /*67b0*/  @!P4 LEA R176, P6, R168, R176, 0x1 ;  /* 0x000000b0a8b0c211 */ /* 0x002fe400078c08ff */
[----:B---3--:R-:W-:Y:S02]  /*67c0*/  LEA.HI.X R0, R0, R183, R179, 0x5, P1 ;  /* 0x000000b700007211 */ /* 0x008fe400008f2cb3 */
[C---:B-----5:R-:W-:Y:S02]  /*67d0*/  @!P0 LEA R174, P2, R168.reuse, R174, 0x1 ;  /* 0x000000aea8ae8211 */ /* 0x060fe400078408ff */
[C-C-:B------:R-:W-:Y:S02]  /*67e0*/  @!P4 LEA.HI.X R177, R168.reuse, R177, R0.reuse, 0x1, P6 ;  /* 0x000000b1a8b1c211 */ /* 0x140fe400030f0c00 */
[--C-:B------:R-:W-:Y:S02]  /*67f0*/  @!P0 LEA.HI.X R175, R168, R175, R0.reuse, 0x1, P2 ;  /* 0x000000afa8af8211 */ /* 0x100fe400010f0c00 */
[----:B----4-:R-:W-:Y:S01]  /*6800*/  IADD3 R164, P5, R164, R168, RZ ;  /* 0x000000a8a4a47210 */ /* 0x010fe20007fbe0ff */
[----:B------:R-:W-:Y:S01]  /*6810*/  @!PT LDS RZ, [RZ] ;  /* 0x00000000fffff984 */ /* 0x000fe20000000800 */
[----:B------:R-:W-:Y:S01]  /*6820*/  @!PT LDS RZ, [RZ] ;  /* 0x00000000fffff984 */ /* 0x000fe20000000800 */
[----:B------:R-:W-:Y:S01]  /*6830*/  @!PT LDS RZ, [RZ] ;  /* 0x00000000fffff984 */ /* 0x000fe20000000800 */
[----:B------:R1:W-:Y:S03]  /*6840*/  @!P4 LDGSTS.E.BYPASS.LTC128B.128 [R195+0x8000], desc[UR22][R176.64] ;  /* 0x08000000b0c3cfae */ /* 0x0003e6000b901d56 */
[C---:B------:R-:W-:Y:S01]  /*6850*/  @!P4 LEA R178, P3, R164.reuse, R172, 0x1 ;  /* 0x000000aca4b2c211 */ /* 0x040fe200078608ff */
        /* <DEDUP_REMOVED lines=21> */
.L_x_1966:
[----:B------:R-:W4:Y:S01]  /*69b0*/  LDL R0, [R1+0x2c] ;  /* 0x00002c0001007983 */ /* 0x000f220000100800 */
[----:B------:R-:W-:Y:S01]  /*69c0*/  USHF.R.S32.HI UR9, URZ, 0x1f, UR21 ;  /* 0x0000001f3f097899 */ /* 0x000fe20008011415 */
[C---:B-1----:R-:W-:Y:S01]  /*69d0*/  IMAD.WIDE.U32 R202, R224.reuse, UR21, RZ ;  /* 0x00000015e0ca7c25 */ /* 0x042fe2000f8e00ff */
[----:B------:R-:W-:Y:S04]  /*69e0*/  DEPBAR.LE SB0, 0x0 ;  /* 0x000080000000791a */ /* 0x000fe80000000000 */
[----:B------:R-:W5:Y:S01]  /*69f0*/  LDL.64 R6, [R1+0x30] ;  /* 0x0000300001067983 */ /* 0x000f620000100a00 */
[----:B------:R-:W-:Y:S01]  /*6a00*/  IMAD R164, R224, UR9, RZ ;  /* 0x00000009e0a47c24 */ /* 0x000fe2000f8e02ff */
[----:B------:R-:W-:Y:S02]  /*6a10*/  UISETP.GE.AND UP0, UPT, UR21, 0x1, UPT ;  /* 0x000000011500788c */ /* 0x000fe4000bf06270 */
[----:B--2---:R-:W2:Y:S01]  /*6a20*/  LDL R4, [R1+0x14] ;  /* 0x0000140001047983 */ /* 0x004ea20000100800 */
[----:B------:R-:W-:Y:S01]  /*6a30*/  IMAD R164, R225, UR21, R164 ;  /* 0x00000015e1a47c24 */ /* 0x000fe2000f8e02a4 */
[----:B------:R-:W-:Y:S01]  /*6a40*/  ULOP3.LUT UR10, UR21, UR25, URZ, 0x3c, !UPT ;  /* 0x00000019150a7292 */ /* 0x000fe2000f8e3c3f */
[----:B------:R-:W-:Y:S02]  /*6a50*/  BAR.SYNC.DEFER_BLOCKING 0x0 ;  /* 0x0000000000007b1d */ /* 0x000fe40000010000 */
[----:B------:R-:W-:Y:S01]  /*6a60*/  IMAD.IADD R164, R203, 0x1, R164 ;  /* 0x00000001cba47824 */ /* 0x000fe200078e02a4 */
[----:B------:R-:W-:Y:S02]  /*6a70*/  UIADD3 UR9, UR25, -0x4498517b, URZ ;  /* 0xbb67ae8519097890 */ /* 0x000fe4000fffe03f */
[----:B------:R-:W-:Y:S02]  /*6a80*/  UIADD3 UR18, UR24, -0x61c88647, URZ ;  /* 0x9e3779b918127890 */ /* 0x000fe4000fffe03f */
[----:B------:R-:W-:Y:S02]  /*6a90*/  UIADD3 UR17, UR24, 0x3c6ef372, URZ ;  /* 0x3c6ef37218117890 */ /* 0x000fe4000fffe03f */
[----:B------:R-:W-:Y:S01]  /*6aa0*/  UIADD3 UR16, UR25, 0x76cf5d0a, URZ ;  /* 0x76cf5d0a19107890 */ /* 0x000fe2000fffe03f */
[----:B----4-:R-:W-:Y:S02]  /*6ab0*/  ISETP.GE.AND P0, PT, R0, UR20, PT ;  /* 0x0000001400007c0c */ /* 0x010fe4000bf06270 */
[C---:B-----5:R-:W-:Y:S04]  /*6ac0*/  LEA R168, P1, R202.reuse, R6, 0x5 ;  /* 0x00000006caa87211 */ /* 0x060fe800078228ff */
[----:B--2---:R-:W-:Y:S07]  /*6ad0*/  LEA.HI.X R164, R202, R4, R164, 0x5, P1 ;  /* 0x00000004caa47211 */ /* 0x004fee00008f2ca4 */
[----:B------:R-:W1:Y:S01]  /*6ae0*/  @!P0 LDC.64 R194, c[0x0][0x220] ;  /* 0x00008800ffc28b82 */ /* 0x000e620000000a00 */
[----:B---3--:R-:W-:Y:S02]  /*6af0*/  @!P4 LEA R202, P6, R168, R222, 0x1 ;  /* 0x000000dea8cac211 */ /* 0x008fe400078c08ff */
[----:B------:R-:W-:Y:S02]  /*6b00*/  LEA R0, P5, R224, R168, 0x4 ;  /* 0x000000a8e0007211 */ /* 0x000fe400078a20ff */
[----:B------:R-:W-:Y:S02]  /*6b10*/  @!P4 LEA.HI.X R203, R168, R223, R164, 0x1, P6 ;  /* 0x000000dfa8cbc211 */ /* 0x000fe400030f0ca4 */
[----:B------:R-:W-:Y:S01]  /*6b20*/  @!P4 LEA R198, P3, R0, R220, 0x1 ;  /* 0x000000dc00c6c211 */ /* 0x000fe200078608ff */
[----:B------:R-:W2:Y:S01]  /*6b30*/  @!P0 LDC.64 R2, c[0x0][0x220] ;  /* 0x00008800ff028b82 */ /* 0x000ea20000000a00 */
[----:B------:R-:W-:Y:S04]  /*6b40*/  LEA.HI.X R170, R224, R164, R225, 0x4, P5 ;  /* 0x000000a4e0aa7211 */ /* 0x000fe800028f24e1 */
[----:B------:R-:W-:Y:S02]  /*6b50*/  @!P4 LEA.HI.X R199, R0, R221, R170, 0x1, P3 ;  /* 0x000000dd00c7c211 */ /* 0x000fe400018f0caa */
[C---:B-1----:R-:W-:Y:S04]  /*6b60*/  @!P0 LEA R194, P2, R168.reuse, R194, 0x1 ;  /* 0x000000c2a8c28211 */ /* 0x042fe800078408ff */
[----:B------:R-:W-:Y:S02]  /*6b70*/  @!P0 LEA.HI.X R195, R168, R195, R164, 0x1, P2 ;  /* 0x000000c3a8c38211 */ /* 0x000fe400010f0ca4 */
[----:B------:R-:W3:Y:S01]  /*6b80*/  LDL R168, [R1+0x28] ;  /* 0x0000280001a87983 */ /* 0x000ee20000100800 */
[C---:B--2---:R-:W-:Y:S04]  /*6b90*/  @!P0 LEA R2, P1, R0.reuse, R2, 0x1 ;  /* 0x0000000200028211 */ /* 0x044fe800078208ff */
[----:B------:R-:W-:Y:S02]  /*6ba0*/  @!P0 LEA.HI.X R3, R0, R3, R170, 0x1, P1 ;  /* 0x0000000300038211 */ /* 0x000fe400008f0caa */
[----:B------:R-:W-:Y:S01]  /*6bb0*/  PLOP3.LUT P1, PT, PT, PT, UP0, 0x80, 0x0 ;  /* 0x000000000000781c */ /* 0x000fe20003f2f008 */
[----:B---3--:R-:W-:Y:S04]  /*6bc0*/  @P4 STS.128 [R168+0xa000], RZ ;  /* 0x00a000ffa8004388 */ /* 0x008fe80000000c00 */
        /* <DEDUP_REMOVED lines=21> */
[----:B------:R-:W5:Y:S04]  /*6d20*/  LDSM.16.M88.4 R180, [R218+0x2000] ;  /* 0x00200000dab4783b */ /* 0x000f680000000200 */
[----:B------:R-:W3:Y:S04]  /*6d30*/  LDSM.16.M88.4 R184, [R217+0x8800] ;  /* 0x00880000d9b8783b */ /* 0x000ee80000000200 */
[----:B------:R-:W0:Y:S04]  /*6d40*/  LDGDEPBAR ;  /* 0x00000000000079af */ /* 0x000e280000000000 */
[----:B------:R-:W-:Y:S04]  /*6d50*/  LDSM.16.M88.4 R188, [R216] ;  /* 0x00000000d8bc783b */ /* 0x000fe80000000200 */
[----:B-1----:R-:W1:Y:S04]  /*6d60*/  LDSM.16.M88.4 R192, [R215] ;  /* 0x00000000d7c0783b */ /* 0x002e680000000200 */
[----:B--2---:R-:W2:Y:S04]  /*6d70*/  LDSM.16.M88.4 R196, [R216+0x2000] ;  /* 0x00200000d8c4783b */ /* 0x004ea80000000200 */
[----:B------:R-:W2:Y:S01]  /*6d80*/  LDSM.16.M88.4 R200, [R207] ;  /* 0x00000000cfc8783b */ /* 0x000ea20000000200 */
[-C--:B----4-:R-:W-:Y:S06]  /*6d90*/  HMMA.16816.F32.BF16 R4, R172, R176.reuse, RZ ;  /* 0x000000b0ac04723c */ /* 0x090fec00000418ff */
[C---:B-----5:R-:W-:Y:S06]  /*6da0*/  HMMA.16816.F32.BF16 R8, R180.reuse, R176, RZ ;  /* 0x000000b0b408723c */ /* 0x060fec00000418ff */
[-C--:B------:R-:W-:Y:S06]  /*6db0*/  HMMA.16816.F32.BF16 R12, R180, R178.reuse, RZ ;  /* 0x000000b2b40c723c */ /* 0x080fec00000418ff */
[C---:B------:R-:W-:Y:S01]  /*6dc0*/  HMMA.16816.F32.BF16 R16, R172.reuse, R178, RZ ;  /* 0x000000b2ac10723c */ /* 0x040fe200000418ff */
[----:B------:R-:W-:Y:S05]  /*6dd0*/  LDSM.16.M88.4 R176, [R211+0x8000] ;  /* 0x00800000d3b0783b */ /* 0x000fea0000000200 */
[-C--:B---3--:R-:W-:Y:S06]  /*6de0*/  HMMA.16816.F32.BF16 R20, R172, R184.reuse, RZ ;  /* 0x000000b8ac14723c */ /* 0x088fec00000418ff */
[C---:B------:R-:W-:Y:S06]  /*6df0*/  HMMA.16816.F32.BF16 R24, R180.reuse, R184, RZ ;  /* 0x000000b8b418723c */ /* 0x040fec00000418ff */
[-C--:B------:R-:W-:Y:S01]  /*6e00*/  HMMA.16816.F32.BF16 R28, R180, R186.reuse, RZ ;  /* 0x000000bab41c723c */ /* 0x080fe200000418ff */
[----:B------:R-:W-:Y:S05]  /*6e10*/  LDSM.16.M88.4 R180, [R214+0x2000] ;  /* 0x00200000d6b4783b */ /* 0x000fea0000000200 */
[----:B------:R-:W-:Y:S01]  /*6e20*/  HMMA.16816.F32.BF16 R32, R172, R186, RZ ;  /* 0x000000baac20723c */ /* 0x000fe200000418ff */
[----:B------:R-:W3:Y:S04]  /*6e30*/  LDSM.16.M88.4 R172, [R214] ;  /* 0x00000000d6ac783b */ /* 0x000ee80000000200 */
[----:B------:R-:W4:Y:S01]  /*6e40*/  LDSM.16.M88.4 R184, [R211+0x8800] ;  /* 0x00880000d3b8783b */ /* 0x000f220000000200 */
[-C--:B-1----:R-:W-:Y:S06]  /*6e50*/  HMMA.16816.F32.BF16 R4, R188, R192.reuse, R4 ;  /* 0x000000c0bc04723c */ /* 0x082fec0000041804 */
[C---:B--2---:R-:W-:Y:S01]  /*6e60*/  HMMA.16816.F32.BF16 R8, R196.reuse, R192, R8 ;  /* 0x000000c0c408723c */ /* 0x044fe20000041808 */
[----:B------:R-:W2:Y:S05]  /*6e70*/  LDL.64 R192, [R1+0x70] ;  /* 0x0000700001c07983 */ /* 0x000eaa0000100a00 */
[-C--:B------:R-:W-:Y:S06]  /*6e80*/  HMMA.16816.F32.BF16 R12, R196, R194.reuse, R12 ;  /* 0x000000c2c40c723c */ /* 0x080fec000004180c */
[C---:B------:R-:W-:Y:S01]  /*6e90*/  HMMA.16816.F32.BF16 R16, R188.reuse, R194, R16 ;  /* 0x000000c2bc10723c */ /* 0x040fe20000041810 */
[----:B------:R-:W5:Y:S05]  /*6ea0*/  LDL.64 R194, [R1+0x68] ;  /* 0x0000680001c27983 */ /* 0x000f6a0000100a00 */
[-C--:B------:R-:W-:Y:S06]  /*6eb0*/  HMMA.16816.F32.BF16 R20, R188, R200.reuse, R20 ;  /* 0x000000c8bc14723c */ /* 0x080fec0000041814 */
[C---:B------:R-:W-:Y:S01]  /*6ec0*/  HMMA.16816.F32.BF16 R24, R196.reuse, R200, R24 ;  /* 0x000000c8c418723c */ /* 0x040fe20000041818 */
[----:B------:R-:W5:Y:S05]  /*6ed0*/  LDL.64 R200, [R1+0x60] ;  /* 0x0000600001c87983 */ /* 0x000f6a0000100a00 */
[-C--:B------:R-:W-:Y:S06]  /*6ee0*/  HMMA.16816.F32.BF16 R28, R196, R202.reuse, R28 ;  /* 0x000000cac41c723c */ /* 0x080fec000004181c */
[----:B------:R-:W-:Y:S01]  /*6ef0*/  HMMA.16816.F32.BF16 R32, R188, R202, R32 ;  /* 0x000000cabc20723c */ /* 0x000fe20000041820 */
[----:B------:R-:W-:Y:S05]  /*6f00*/  LDSM.16.M88.4 R188, [R213+0x2000] ;  /* 0x00200000d5bc783b */ /* 0x000fea0000000200 */
[-C--:B---3--:R-:W-:Y:S06]  /*6f10*/  HMMA.16816.F32.BF16 R4, R172, R176.reuse, R4 ;  /* 0x000000b0ac04723c */ /* 0x088fec0000041804 */
[C---:B------:R-:W-:Y:S06]  /*6f20*/  HMMA.16816.F32.BF16 R8, R180.reuse, R176, R8 ;  /* 0x000000b0b408723c */ /* 0x040fec0000041808 */
[-C--:B------:R-:W-:Y:S06]  /*6f30*/  HMMA.16816.F32.BF16 R12, R180, R178.reuse, R12 ;  /* 0x000000b2b40c723c */ /* 0x080fec000004180c */
[C---:B------:R-:W-:Y:S01]  /*6f40*/  HMMA.16816.F32.BF16 R16, R172.reuse, R178, R16 ;  /* 0x000000b2ac10723c */ /* 0x040fe20000041810 */
[----:B------:R-:W-:Y:S05]  /*6f50*/  LDSM.16.M88.4 R176, [R213] ;  /* 0x00000000d5b0783b */ /* 0x000fea0000000200 */
[-C--:B----4-:R-:W-:Y:S06]  /*6f60*/  HMMA.16816.F32.BF16 R20, R172, R184.reuse, R20 ;  /* 0x000000b8ac14723c */ /* 0x090fec0000041814 */
[C---:B------:R-:W-:Y:S06]  /*6f70*/  HMMA.16816.F32.BF16 R24, R180.reuse, R184, R24 ;  /* 0x000000b8b418723c */ /* 0x040fec0000041818 */
[-C--:B------:R-:W-:Y:S01]  /*6f80*/  HMMA.16816.F32.BF16 R28, R180, R186.reuse, R28 ;  /* 0x000000bab41c723c */ /* 0x080fe2000004181c */
[----:B------:R-:W1:Y:S05]  /*6f90*/  LDSM.16.M88.4 R180, [R206] ;  /* 0x00000000ceb4783b */ /* 0x000e6a0000000200 */
[----:B------:R-:W-:Y:S01]  /*6fa0*/  HMMA.16816.F32.BF16 R32, R172, R186, R32 ;  /* 0x000000baac20723c */ /* 0x000fe20000041820 */
[----:B------:R-:W3:Y:S04]  /*6fb0*/  LDSM.16.M88.4 R172, [R206+0x800] ;  /* 0x00080000ceac783b */ /* 0x000ee80000000200 */
[----:B------:R-:W-:Y:S01]  /*6fc0*/  LDSM.16.M88.4 R184, [R217+0x9000] ;  /* 0x00900000d9b8783b */ /* 0x000fe20000000200 */
[-C--:B-1----:R-:W-:Y:S06]  /*6fd0*/  HMMA.16816.F32.BF16 R4, R176, R180.reuse, R4 ;  /* 0x000000b4b004723c */ /* 0x082fec0000041804 */
[C---:B------:R-:W-:Y:S06]  /*6fe0*/  HMMA.16816.F32.BF16 R8, R188.reuse, R180, R8 ;  /* 0x000000b4bc08723c */ /* 0x040fec0000041808 */
[-C--:B------:R-:W-:Y:S06]  /*6ff0*/  HMMA.16816.F32.BF16 R12, R188, R182.reuse, R12 ;  /* 0x000000b6bc0c723c */ /* 0x080fec000004180c */
[C---:B------:R-:W-:Y:S01]  /*7000*/  HMMA.16816.F32.BF16 R16, R176.reuse, R182, R16 ;  /* 0x000000b6b010723c */ /* 0x040fe20000041810 */
[----:B------:R-:W1:Y:S05]  /*7010*/  LDSM.16.M88.4 R180, [R218+0x4000] ;  /* 0x00400000dab4783b */ /* 0x000e6a0000000200 */
[-C--:B---3--:R-:W-:Y:S06]  /*7020*/  HMMA.16816.F32.BF16 R20, R176, R172.reuse, R20 ;  /* 0x000000acb014723c */ /* 0x088fec0000041814 */
[C---:B------:R-:W-:Y:S06]  /*7030*/  HMMA.16816.F32.BF16 R24, R188.reuse, R172, R24 ;  /* 0x000000acbc18723c */ /* 0x040fec0000041818 */
[-C--:B------:R-:W-:Y:S01]  /*7040*/  HMMA.16816.F32.BF16 R28, R188, R174.reuse, R28 ;  /* 0x000000aebc1c723c */ /* 0x080fe2000004181c */
[----:B------:R-:W3:Y:S05]  /*7050*/  LDSM.16.M88.4 R188, [R218+0x6000] ;  /* 0x00600000dabc783b */ /* 0x000eea0000000200 */
[----:B------:R-:W-:Y:S01]  /*7060*/  HMMA.16816.F32.BF16 R32, R176, R174, R32 ;  /* 0x000000aeb020723c */ /* 0x000fe20000041820 */
[----:B------:R-:W4:Y:S04]  /*7070*/  LDSM.16.M88.4 R172, [R217+0x9800] ;  /* 0x00980000d9ac783b */ /* 0x000f280000000200 */
[----:B------:R-:W-:Y:S01]  /*7080*/  LDSM.16.M88.4 R176, [R216+0x4000] ;  /* 0x00400000d8b0783b */ /* 0x000fe20000000200 */
[-C--:B-1----:R-:W-:Y:S06]  /*7090*/  HMMA.16816.F32.BF16 R4, R180, R184.reuse, R4 ;  /* 0x000000b8b404723c */ /* 0x082fec0000041804 */
[C---:B---3--:R-:W-:Y:S06]  /*70a0*/  HMMA.16816.F32.BF16 R8, R188.reuse, R184, R8 ;  /* 0x000000b8bc08723c */ /* 0x048fec0000041808 */
[-C--:B------:R-:W-:Y:S06]  /*70b0*/  HMMA.16816.F32.BF16 R12, R188, R186.reuse, R12 ;  /* 0x000000babc0c723c */ /* 0x080fec000004180c */
[C---:B------:R-:W-:Y:S01]  /*70c0*/  HMMA.16816.F32.BF16 R16, R180.reuse, R186, R16 ;  /* 0x000000bab410723c */ /* 0x040fe20000041810 */
[----:B------:R-:W1:Y:S05]  /*70d0*/  LDSM.16.M88.4 R184, [R205] ;  /* 0x00000000cdb8783b */ /* 0x000e6a0000000200 */
[-C--:B----4-:R-:W-:Y:S06]  /*70e0*/  HMMA.16816.F32.BF16 R20, R180, R172.reuse, R20 ;  /* 0x000000acb414723c */ /* 0x090fec0000041814 */
[C---:B------:R-:W-:Y:S06]  /*70f0*/  HMMA.16816.F32.BF16 R24, R188.reuse, R172, R24 ;  /* 0x000000acbc18723c */ /* 0x040fec0000041818 */
[-C--:B------:R-:W-:Y:S01]  /*7100*/  HMMA.16816.F32.BF16 R28, R188, R174.reuse, R28 ;  /* 0x000000aebc1c723c */ /* 0x080fe2000004181c */
[----:B------:R-:W3:Y:S05]  /*7110*/  LDSM.16.M88.4 R188, [R216+0x6000] ;  /* 0x00600000d8bc783b */ /* 0x000eea0000000200 */
[----:B------:R-:W-:Y:S01]  /*7120*/  HMMA.16816.F32.BF16 R32, R180, R174, R32 ;  /* 0x000000aeb420723c */ /* 0x000fe20000041820 */
[----:B------:R-:W4:Y:S04]  /*7130*/  LDSM.16.M88.4 R172, [R204] ;  /* 0x00000000ccac783b */ /* 0x000f280000000200 */
[----:B------:R-:W-:Y:S01]  /*7140*/  LDSM.16.M88.4 R180, [R214+0x4000] ;  /* 0x00400000d6b4783b */ /* 0x000fe20000000200 */
[-C--:B-1----:R-:W-:Y:S06]  /*7150*/  HMMA.16816.F32.BF16 R4, R176, R184.reuse, R4 ;  /* 0x000000b8b004723c */ /* 0x082fec0000041804 */
[C---:B---3--:R-:W-:Y:S06]  /*7160*/  HMMA.16816.F32.BF16 R8, R188.reuse, R184, R8 ;  /* 0x000000b8bc08723c */ /* 0x048fec0000041808 */
[-C--:B------:R-:W-:Y:S06]  /*7170*/  HMMA.16816.F32.BF16 R12, R188, R186.reuse, R12 ;  /* 0x000000babc0c723c */ /* 0x080fec000004180c */
[C---:B------:R-:W-:Y:S01]  /*7180*/  HMMA.16816.F32.BF16 R16, R176.reuse, R186, R16 ;  /* 0x000000bab010723c */ /* 0x040fe20000041810 */
[----:B------:R-:W1:Y:S05]  /*7190*/  LDSM.16.M88.4 R184, [R211+0x9000] ;  /* 0x00900000d3b8783b */ /* 0x000e6a0000000200 */
[-C--:B----4-:R-:W-:Y:S06]  /*71a0*/  HMMA.16816.F32.BF16 R20, R176, R172.reuse, R20 ;  /* 0x000000acb014723c */ /* 0x090fec0000041814 */
[C---:B------:R-:W-:Y:S06]  /*71b0*/  HMMA.16816.F32.BF16 R24, R188.reuse, R172, R24 ;  /* 0x000000acbc18723c */ /* 0x040fec0000041818 */
[-C--:B------:R-:W-:Y:S01]  /*71c0*/  HMMA.16816.F32.BF16 R28, R188, R174.reuse, R28 ;  /* 0x000000aebc1c723c */ /* 0x080fe2000004181c */
[----:B------:R-:W3:Y:S04]  /*71d0*/  LDSM.16.M88.4 R188, [R214+0x6000] ;  /* 0x00600000d6bc783b */ /* 0x000ee80000000200 */
[----:B--2---:R-:W-:Y:S01]  /*71e0*/  LOP3.LUT R0, R193, UR10, RZ, 0x3c, !PT ;  /* 0x0000000ac1007c12 */ /* 0x004fe2000f8e3cff */
[----:B------:R-:W-:Y:S01]  /*71f0*/  HMMA.16816.F32.BF16 R32, R176, R174, R32 ;  /* 0x000000aeb020723c */ /* 0x000fe20000041820 */
[----:B------:R-:W2:Y:S04]  /*7200*/  LDSM.16.M88.4 R172, [R211+0x9800] ;  /* 0x00980000d3ac783b */ /* 0x000ea80000000200 */
[----:B------:R-:W-:Y:S01]  /*7210*/  LDSM.16.M88.4 R176, [R213+0x4000] ;  /* 0x00400000d5b0783b */ /* 0x000fe20000000200 */
[----:B------:R-:W-:Y:S05]  /*7220*/  IMAD.WIDE.U32 R198, R0, -0x326172a9, RZ ;  /* 0xcd9e8d5700c67825 */ /* 0x000fea00078e00ff */
[----:B-----5:R-:W-:Y:S01]  /*7230*/  LOP3.LUT R170, R199, UR18, R194, 0x96, !PT ;  /* 0x00000012c7aa7c12 */ /* 0x020fe2000f8e96c2 */
[-C--:B-1----:R-:W-:Y:S05]  /*7240*/  HMMA.16816.F32.BF16 R4, R180, R184.reuse, R4 ;  /* 0x000000b8b404723c */ /* 0x082fea0000041804 */
[----:B------:R-:W-:Y:S06]  /*7250*/  LOP3.LUT R2, R201, UR9, R192, 0x96, !PT ;  /* 0x00000009c9027c12 */ /* 0x000fec000f8e96c0 */
[----:B------:R-:W-:Y:S01]  /*7260*/  IMAD.WIDE.U32 R202, R2, -0x326172a9, RZ ;  /* 0xcd9e8d5702ca7825 */ /* 0x000fe200078e00ff */
[C---:B---3--:R-:W-:Y:S06]  /*7270*/  HMMA.16816.F32.BF16 R8, R188.reuse, R184, R8 ;  /* 0x000000b8bc08723c */ /* 0x048fec0000041808 */
[-C--:B------:R-:W-:Y:S06]  /*7280*/  HMMA.16816.F32.BF16 R12, R188, R186.reuse, R12 ;  /* 0x000000babc0c723c */ /* 0x080fec000004180c */
[C---:B------:R-:W-:Y:S01]  /*7290*/  HMMA.16816.F32.BF16 R16, R180.reuse, R186, R16 ;  /* 0x000000bab410723c */ /* 0x040fe20000041810 */
[----:B------:R-:W1:Y:S05]  /*72a0*/  LDSM.16.M88.4 R184, [R206+0x1000] ;  /* 0x00100000ceb8783b */ /* 0x000e6a0000000200 */
[-C--:B--2---:R-:W-:Y:S06]  /*72b0*/  HMMA.16816.F32.BF16 R20, R180, R172.reuse, R20 ;  /* 0x000000acb414723c */ /* 0x084fec0000041814 */
[C---:B------:R-:W-:Y:S06]  /*72c0*/  HMMA.16816.F32.BF16 R24, R188.reuse, R172, R24 ;  /* 0x000000acbc18723c */ /* 0x040fec0000041818 */
[-C--:B------:R-:W-:Y:S01]  /*72d0*/  HMMA.16816.F32.BF16 R28, R188, R174.reuse, R28 ;  /* 0x000000aebc1c723c */ /* 0x080fe2000004181c */
[----:B------:R-:W2:Y:S05]  /*72e0*/  LDSM.16.M88.4 R188, [R213+0x6000] ;  /* 0x00600000d5bc783b */ /* 0x000eaa0000000200 */
[----:B------:R-:W-:Y:S01]  /*72f0*/  HMMA.16816.F32.BF16 R32, R180, R174, R32 ;  /* 0x000000aeb420723c */ /* 0x000fe20000041820 */
[----:B------:R-:W3:Y:S01]  /*7300*/  LDSM.16.M88.4 R172, [R206+0x1800] ;  /* 0x00180000ceac783b */ /* 0x000ee20000000200 */
[----:B------:R-:W-:Y:S04]  /*7310*/  DEPBAR.LE SB0, 0x0 ;  /* 0x000080000000791a */ /* 0x000fe80000000000 */
[----:B------:R-:W-:Y:S01]  /*7320*/  BAR.SYNC.DEFER_BLOCKING 0x0 ;  /* 0x0000000000007b1d */ /* 0x000fe20000010000 */
[-C--:B-1----:R-:W-:Y:S06]  /*7330*/  HMMA.16816.F32.BF16 R4, R176, R184.reuse, R4 ;  /* 0x000000b8b004723c */ /* 0x082fec0000041804 */
[C---:B--2---:R-:W-:Y:S06]  /*7340*/  HMMA.16816.F32.BF16 R8, R188.reuse, R184, R8 ;  /* 0x000000b8bc08723c */ /* 0x044fec0000041808 */
[-C--:B------:R-:W-:Y:S11]  /*7350*/  HMMA.16816.F32.BF16 R12, R188, R186.reuse, R12 ;  /* 0x000000babc0c723c */ /* 0x080ff6000004180c */
[----:B------:R-:W-:Y:S01]  /*7360*/  @!UPT UIADD3 URZ, URZ, URZ, URZ ;  /* 0x0000003f3f3ff290 */ /* 0x000fe2000fffe03f */
[----:B------:R-:W-:Y:S01]  /*7370*/  FMNMX.FTZ R0, R4, R169, !PT ;  /* 0x000000a904007209 */ /* 0x000fe20007810000 */
[C---:B------:R-:W-:Y:S04]  /*7380*/  HMMA.16816.F32.BF16 R16, R176.reuse, R186, R16 ;  /* 0x000000bab010723c */ /* 0x040fe80000041810 */
[----:B------:R-:W-:Y:S02]  /*7390*/  FMNMX.FTZ R3, R5, R0, !PT ;  /* 0x0000000005037209 */ /* 0x000fe40007810000 */
[-C--:B---3--:R-:W-:Y:S06]  /*73a0*/  HMMA.16816.F32.BF16 R20, R176, R172.reuse, R20 ;  /* 0x000000acb014723c */ /* 0x088fec0000041814 */
[C---:B------:R-:W-:Y:S06]  /*73b0*/  HMMA.16816.F32.BF16 R24, R188.reuse, R172, R24 ;  /* 0x000000acbc18723c */ /* 0x040fec0000041818 */
[-C--:B------:R-:W-:Y:S06]  /*73c0*/  HMMA.16816.F32.BF16 R28, R188, R174.reuse, R28 ;  /* 0x000000aebc1c723c */ /* 0x080fec000004181c */
[----:B------:R-:W-:Y:S05]  /*73d0*/  HMMA.16816.F32.BF16 R32, R176, R174, R32 ;  /* 0x000000aeb020723c */ /* 0x000fea0000041820 */
[----:B------:R-:W-:Y:S01]  /*73e0*/  FMNMX.FTZ R194, R16, R3, !PT ;  /* 0x0000000310c27209 */ /* 0x000fe20007810000 */
[----:B------:R-:W-:Y:S07]  /*73f0*/  @!UPT UIADD3 URZ, URZ, URZ, URZ ;  /* 0x0000003f3f3ff290 */ /* 0x000fee000fffe03f */
[----:B------:R-:W-:Y:S11]  /*7400*/  @P1 BRA `(.L_x_1968) ;  /* 0xfffffff000981947 */ /* 0x000ff6000383ffff */
.L_x_1967:
[----:B-1----:R-:W-:Y:S01]  /*7410*/  FMNMX.FTZ R3, R17, R194, !PT ;  /* 0x000000c211037209 */ /* 0x002fe20007810000 */
[----:B------:R-:W2:Y:S01]  /*7420*/  LDL.64 R188, [R1+0x50] ;  /* 0x0000500001bc7983 */ /* 0x000ea20000100a00 */
[----:B------:R-:W-:Y:S01]  /*7430*/  FMNMX.FTZ R164, R10, R167, !PT ;  /* 0x000000a70aa47209 */ /* 0x000fe20007810000 */
[----:B------:R-:W-:Y:S01]  /*7440*/  UIADD3 UR11, UR24, 0x1715609d, URZ ;  /* 0x1715609d180b7890 */ /* 0x000fe2000fffe03f */
[----:B------:R-:W-:Y:S01]  /*7450*/  FMNMX.FTZ R2, R6, R166, !PT ;  /* 0x000000a606027209 */ /* 0x000fe20007810000 */
[----:B------:R-:W-:Y:S01]  /*7460*/  UIADD3 UR14, UR25, 0x32370b8f, URZ ;  /* 0x32370b8f190e7890 */ /* 0x000fe2000fffe03f */
[----:B------:R-:W-:Y:S01]  /*7470*/  FMNMX.FTZ R0, R20, R3, !PT ;  /* 0x0000000314007209 */ /* 0x000fe20007810000 */
[----:B------:R-:W3:Y:S01]  /*7480*/  LDL.64 R190, [R1+0x58] ;  /* 0x0000580001be7983 */ /* 0x000ee20000100a00 */
[----:B------:R-:W-:Y:S01]  /*7490*/  FMNMX.FTZ R173, R11, R164, !PT ;  /* 0x000000a40bad7209 */ /* 0x000fe20007810000 */
[----:B------:R-:W-:Y:S01]  /*74a0*/  UIADD3 UR12, UR25, -0x126145ec, URZ ;  /* 0xed9eba14190c7890 */ /* 0x000fe2000fffe03f */
[----:B------:R-:W-:Y:S01]  /*74b0*/  FMNMX.FTZ R3, R7, R2, !PT ;  /* 0x0000000207037209 */ /* 0x000fe20007810000 */
[----:B------:R-:W-:Y:S01]  /*74c0*/  UIADD3 UR10, UR25, -0x56f99767, URZ ;  /* 0xa9066899190a7890 */ /* 0x000fe2000fffe03f */
[----:B------:R-:W-:Y:S01]  /*74d0*/  FMNMX.FTZ R168, R8, R165, !PT ;  /* 0x000000a508a87209 */ /* 0x000fe20007810000 */
[----:B------:R-:W-:Y:S01]  /*74e0*/  UIADD3 UR19, UR24, -0x4ab325aa, URZ ;  /* 0xb54cda5618137890 */ /* 0x000fe2000fffe03f */
[----:B------:R-:W-:Y:S01]  /*74f0*/  FMNMX.FTZ R175, R21, R0, !PT ;  /* 0x0000000015af7209 */ /* 0x000fe20007810000 */
[----:B------:R-:W-:Y:S01]  /*7500*/  IMAD.WIDE.U32 R176, R170, -0x2daee0ad, RZ ;  /* 0xd2511f53aab07825 */ /* 0x000fe200078e00ff */
[----:B------:R-:W-:Y:S01]  /*7510*/  FMNMX.FTZ R170, R14, R173, !PT ;  /* 0x000000ad0eaa7209 */ /* 0x000fe20007810000 */
[----:B------:R-:W-:Y:S01]  /*7520*/  UIADD3 UR13, UR24, 0x78dde6e4, URZ ;  /* 0x78dde6e4180d7890 */ /* 0x000fe2000fffe03f */
[----:B------:R-:W-:Y:S01]  /*7530*/  FMNMX.FTZ R164, R18, R3, !PT ;  /* 0x0000000312a47209 */ /* 0x000fe20007810000 */
[----:B------:R-:W-:Y:S01]  /*7540*/  UIADD3 UR15, UR24, -0x255992d5, URZ ;  /* 0xdaa66d2b180f7890 */ /* 0x000fe2000fffe03f */
[----:B------:R-:W-:Y:S02]  /*7550*/  FMNMX.FTZ R173, R9, R168, !PT ;  /* 0x000000a809ad7209 */ /* 0x000fe40007810000 */
[----:B------:R-:W-:Y:S02]  /*7560*/  FMNMX.FTZ R172, R32, R175, !PT ;  /* 0x000000af20ac7209 */ /* 0x000fe40007810000 */
[----:B------:R-:W-:Y:S02]  /*7570*/  FMNMX.FTZ R175, R15, R170, !PT ;  /* 0x000000aa0faf7209 */ /* 0x000fe40007810000 */
[----:B------:R-:W-:Y:S02]  /*7580*/  FMNMX.FTZ R3, R19, R164, !PT ;  /* 0x000000a413037209 */ /* 0x000fe40007810000 */
[----:B------:R-:W-:Y:S02]  /*7590*/  FMNMX.FTZ R168, R12, R173, !PT ;  /* 0x000000ad0ca87209 */ /* 0x000fe40007810000 */
[----:B------:R-:W-:Y:S02]  /*75a0*/  FMNMX.FTZ R170, R26, R175, !PT ;  /* 0x000000af1aaa7209 */ /* 0x000fe40007810000 */
[----:B------:R-:W-:Y:S02]  /*75b0*/  LOP3.LUT R184, R203, UR17, R198, 0x96, !PT ;  /* 0x00000011cbb87c12 */ /* 0x000fe4000f8e96c6 */
[----:B------:R-:W-:Y:S02]  /*75c0*/  FMNMX.FTZ R164, R22, R3, !PT ;  /* 0x0000000316a47209 */ /* 0x000fe40007810000 */
[----:B------:R-:W-:Y:S01]  /*75d0*/  FMNMX.FTZ R173, R13, R168, !PT ;  /* 0x000000a80dad7209 */ /* 0x000fe20007810000 */
[----:B------:R-:W-:Y:S01]  /*75e0*/  IMAD.WIDE.U32 R184, R184, -0x2daee0ad, RZ ;  /* 0xd2511f53b8b87825 */ /* 0x000fe200078e00ff */
        /* <DEDUP_REMOVED lines=8> */
[----:B------:R-:W-:Y:S02]  /*7670*/  FMNMX.FTZ R179, R25, R168, !PT ;  /* 0x000000a819b37209 */ /* 0x000fe40007810000 */
[----:B------:R-:W-:Y:S01]  /*7680*/  LOP3.LUT R172, R185, UR14, R176, 0x96, !PT ;  /* 0x0000000eb9ac7c12 */ /* 0x000fe2000f8e96b0 */
[----:B------:R-:W1:Y:S01]  /*7690*/  SHFL.BFLY PT, R177, R2, 0x2, 0x1f ;  /* 0x0c401f0002b17f89 */ /* 0x000e6200000e0000 */
[----:B------:R-:W-:Y:S02]  /*76a0*/  FMNMX.FTZ R0, R31, R170, !PT ;  /* 0x000000aa1f007209 */ /* 0x000fe40007810000 */
[----:B------:R-:W-:Y:S01]  /*76b0*/  FMNMX.FTZ R3, R35, R164, !PT ;  /* 0x000000a423037209 */ /* 0x000fe20007810000 */
[----:B------:R-:W-:Y:S01]  /*76c0*/  IMAD.WIDE.U32 R172, R172, -0x326172a9, RZ ;  /* 0xcd9e8d57acac7825 */ /* 0x000fe200078e00ff */
[----:B------:R-:W-:Y:S03]  /*76d0*/  FMNMX.FTZ R164, R28, R179, !PT ;  /* 0x000000b31ca47209 */ /* 0x000fe60007810000 */
[----:B------:R-:W4:Y:S01]  /*76e0*/  SHFL.BFLY PT, R175, R0, 0x2, 0x1f ;  /* 0x0c401f0000af7f89 */ /* 0x000f2200000e0000 */
[----:B------:R-:W-:Y:S02]  /*76f0*/  LOP3.LUT R202, R187, UR15, R202, 0x96, !PT ;  /* 0x0000000fbbca7c12 */ /* 0x000fe4000f8e96ca */
[----:B------:R-:W-:Y:S05]  /*7700*/  FMNMX.FTZ R170, R29, R164, !PT ;  /* 0x000000a41daa7209 */ /* 0x000fea0007810000 */
[----:B------:R-:W5:Y:S01]  /*7710*/  SHFL.BFLY PT, R168, R3, 0x2, 0x1f ;  /* 0x0c401f0003a87f89 */ /* 0x000f6200000e0000 */
[----:B------:R-:W-:Y:S01]  /*7720*/  LOP3.LUT R186, R173, UR13, R186, 0x96, !PT ;  /* 0x0000000dadba7c12 */ /* 0x000fe2000f8e96ba */
[----:B------:R-:W-:Y:S06]  /*7730*/  IMAD.WIDE.U32 R202, R202, -0x2daee0ad, RZ ;  /* 0xd2511f53caca7825 */ /* 0x000fec00078e00ff */
[----:B------:R-:W5:Y:S01]  /*7740*/  SHFL.BFLY PT, R173, R170, 0x2, 0x1f ;  /* 0x0c401f00aaad7f89 */ /* 0x000f6200000e0000 */
[----:B------:R-:W-:Y:S01]  /*7750*/  IMAD.WIDE.U32 R186, R186, -0x2daee0ad, RZ ;  /* 0xd2511f53baba7825 */ /* 0x000fe200078e00ff */
[----:B------:R-:W-:Y:S04]  /*7760*/  LOP3.LUT R184, R203, UR12, R184, 0x96, !PT ;  /* 0x0000000ccbb87c12 */ /* 0x000fe8000f8e96b8 */
[----:B------:R-:W-:Y:S01]  /*7770*/  LOP3.LUT R180, R187, UR10, R202, 0x96, !PT ;  /* 0x0000000abbb47c12 */ /* 0x000fe2000f8e96ca */
[----:B------:R-:W-:Y:S01]  /*7780*/  IMAD.WIDE.U32 R184, R184, -0x326172a9, RZ ;  /* 0xcd9e8d57b8b87825 */ /* 0x000fe200078e00ff */
[----:B-1----:R-:W-:Y:S03]  /*7790*/  FMNMX.FTZ R177, R2, R177, !PT ;  /* 0x000000b102b17209 */ /* 0x002fe60007810000 */
[----:B------:R-:W-:Y:S01]  /*77a0*/  IMAD.WIDE.U32 R180, R180, -0x326172a9, RZ ;  /* 0xcd9e8d57b4b47825 */ /* 0x000fe200078e00ff */
[----:B------:R-:W-:Y:S02]  /*77b0*/  LOP3.LUT R172, R185, UR11, R172, 0x96, !PT ;  /* 0x0000000bb9ac7c12 */ /* 0x000fe4000f8e96ac */
[----:B----4-:R-:W-:Y:S01]  /*77c0*/  FMNMX.FTZ R175, R0, R175, !PT ;  /* 0x000000af00af7209 */ /* 0x010fe20007810000 */
[----:B------:R-:W1:Y:S01]  /*77d0*/  SHFL.BFLY PT, R164, R177, 0x1, 0x1f ;  /* 0x0c201f00b1a47f89 */ /* 0x000e6200000e0000 */
[----:B------:R-:W-:Y:S02]  /*77e0*/  LOP3.LUT R0, R181, UR19, R184, 0x96, !PT ;  /* 0x00000013b5007c12 */ /* 0x000fe4000f8e96b8 */
[----:B-----5:R-:W-:Y:S05]  /*77f0*/  FMNMX.FTZ R168, R3, R168, !PT ;  /* 0x000000a803a87209 */ /* 0x020fea0007810000 */
[----:B------:R-:W4:Y:S01]  /*7800*/  SHFL.BFLY PT, R174, R175, 0x1, 0x1f ;  /* 0x0c201f00afae7f89 */ /* 0x000f2200000e0000 */
[----:B------:R-:W-:Y:S02]  /*7810*/  LOP3.LUT R2, R0, 0xff, RZ, 0xc0, !PT ;  /* 0x000000ff00027812 */ /* 0x000fe400078ec0ff */
[----:B------:R-:W-:Y:S05]  /*7820*/  FMNMX.FTZ R173, R170, R173, !PT ;  /* 0x000000adaaad7209 */ /* 0x000fea0007810000 */
[----:B------:R-:W5:Y:S01]  /*7830*/  SHFL.BFLY PT, R3, R168, 0x1, 0x1f ;  /* 0x0c201f00a8037f89 */ /* 0x000f6200000e0000 */
[----:B------:R-:W-:Y:S02]  /*7840*/  ISETP.LE.U32.AND P6, PT, R2, UR8, PT ;  /* 0x0000000802007c0c */ /* 0x000fe4000bfc3070 */
[----:B------:R-:W-:Y:S05]  /*7850*/  LOP3.LUT R170, R0, 0xffff, RZ, 0xc0, !PT ;  /* 0x0000ffff00aa7812 */ /* 0x000fea00078ec0ff */
[----:B------:R-:W5:Y:S01]  /*7860*/  SHFL.BFLY PT, R2, R173, 0x1, 0x1f ;  /* 0x0c201f00ad027f89 */ /* 0x000f6200000e0000 */
[----:B------:R-:W-:Y:S04]  /*7870*/  SHF.R.U32.HI R170, RZ, 0x8, R170 ;  /* 0x00000008ffaa7819 */ /* 0x000fe800000116aa */
[----:B------:R-:W-:Y:S04]  /*7880*/  LOP3.LUT R170, R170, 0xffff, RZ, 0xc0, !PT ;  /* 0x0000ffffaaaa7812 */ /* 0x000fe800078ec0ff */
[----:B------:R-:W-:Y:S02]  /*7890*/  ISETP.LE.U32.AND P5, PT, R170, UR8, PT ;  /* 0x00000008aa007c0c */ /* 0x000fe4000bfa3070 */
[--C-:B------:R-:W-:Y:S02]  /*78a0*/  SHF.R.U32.HI R170, RZ, 0x10, R0.reuse ;  /* 0x00000010ffaa7819 */ /* 0x100fe40000011600 */
[----:B------:R-:W-:Y:S02]  /*78b0*/  SHF.R.U32.HI R0, RZ, 0x18, R0 ;  /* 0x00000018ff007819 */ /* 0x000fe40000011600 */
[----:B-1----:R-:W-:Y:S02]  /*78c0*/  FMNMX.FTZ R164, R177, R164, !PT ;  /* 0x000000a4b1a47209 */ /* 0x002fe40007810000 */
[----:B------:R-:W-:Y:S02]  /*78d0*/  LOP3.LUT R170, R170, 0xff, RZ, 0xc0, !PT ;  /* 0x000000ffaaaa7812 */ /* 0x000fe400078ec0ff */
[----:B------:R-:W-:Y:S02]  /*78e0*/  ISETP.LE.U32.AND P2, PT, R0, UR8, PT ;  /* 0x0000000800007c0c */ /* 0x000fe4000bf43070 */
[----:B----4-:R-:W-:Y:S02]  /*78f0*/  FMNMX.FTZ R0, R175, R174, !PT ;  /* 0x000000aeaf007209 */ /* 0x010fe40007810000 */
[----:B------:R-:W-:Y:S01]  /*7900*/  ISETP.LE.U32.AND P3, PT, R170, UR8, PT ;  /* 0x00000008aa007c0c */ /* 0x000fe2000bf63070 */
[----:B------:R-:W-:Y:S01]  /*7910*/  FMUL.FTZ R170, R164, UR4 ;  /* 0x00000004a4aa7c20 */ /* 0x000fe20008410000 */
[----:B-----5:R-:W-:Y:S01]  /*7920*/  FMNMX.FTZ R3, R168, R3, !PT ;  /* 0x00000003a8037209 */ /* 0x020fe20007810000 */
[----:B------:R-:W-:Y:S01]  /*7930*/  FMUL.FTZ R168, R0, UR4 ;  /* 0x0000000400a87c20 */ /* 0x000fe20008410000 */
[----:B------:R-:W-:Y:S02]  /*7940*/  FSETP.NEU.FTZ.AND P1, PT, R164, -INF , PT ;  /* 0xff800000a400780b */ /* 0x000fe40003f3d000 */
[----:B------:R-:W-:Y:S01]  /*7950*/  FMNMX.FTZ R2, R173, R2, !PT ;  /* 0x00000002ad027209 */ /* 0x000fe20007810000 */
[C---:B------:R-:W-:Y:S01]  /*7960*/  FMUL.FTZ R175, R3.reuse, UR4 ;  /* 0x0000000403af7c20 */ /* 0x040fe20008410000 */
[----:B------:R-:W-:Y:S02]  /*7970*/  FSETP.NEU.FTZ.AND P0, PT, R0, -INF , PT ;  /* 0xff8000000000780b */ /* 0x000fe40003f1d000 */
[----:B------:R-:W-:Y:S01]  /*7980*/  FSEL R173, R170, RZ, P1 ;  /* 0x000000ffaaad7208 */ /* 0x000fe20000800000 */
[----:B------:R-:W-:Y:S01]  /*7990*/  FMUL.FTZ R176, R2, UR4 ;  /* 0x0000000402b07c20 */ /* 0x000fe20008410000 */
[----:B------:R-:W-:Y:S02]  /*79a0*/  FSETP.NEU.FTZ.AND P1, PT, R3, -INF , PT ;  /* 0xff8000000300780b */ /* 0x000fe40003f3d000 */
[----:B------:R-:W-:Y:S01]  /*79b0*/  FSEL R168, R168, RZ, P0 ;  /* 0x000000ffa8a87208 */ /* 0x000fe20000000000 */
[--C-:B------:R-:W-:Y:S01]  /*79c0*/  FFMA.FTZ R182, R17, UR4, -R173.reuse ;  /* 0x0000000411b67c23 */ /* 0x100fe200080108ad */
[----:B------:R-:W-:Y:S01]  /*79d0*/  FSETP.NEU.FTZ.AND P0, PT, R2, -INF , PT ;  /* 0xff8000000200780b */ /* 0x000fe20003f1d000 */
[--C-:B------:R-:W-:Y:S01]  /*79e0*/  FFMA.FTZ R183, R16, UR4, -R173.reuse ;  /* 0x0000000410b77c23 */ /* 0x100fe200080108ad */
[----:B------:R-:W-:Y:S01]  /*79f0*/  FSEL R175, R175, RZ, P1 ;  /* 0x000000ffafaf7208 */ /* 0x000fe20000800000 */
[----:B------:R-:W-:Y:S01]  /*7a00*/  FFMA.FTZ R200, R4, UR4, -R173 ;  /* 0x0000000404c87c23 */ /* 0x000fe200080108ad */
[----:B------:R-:W-:Y:S01]  /*7a10*/  FSEL R176, R176, RZ, P0 ;  /* 0x000000ffb0b07208 */ /* 0x000fe20000000000 */
[--C-:B------:R-:W-:Y:S01]  /*7a20*/  FFMA.FTZ R170, R30, UR4, -R168.reuse ;  /* 0x000000041eaa7c23 */ /* 0x100fe200080108a8 */
[----:B------:R-:W-:Y:S01]  /*7a30*/  FFMA.FTZ R197, R14, UR4, -R168 ;  /* 0x000000040ec57c23 */ /* 0x000fe200080108a8 */
[--C-:B------:R-:W-:Y:S01]  /*7a40*/  FFMA.FTZ R196, R22, UR4, -R175.reuse ;  /* 0x0000000416c47c23 */ /* 0x100fe200080108af */
[----:B------:R-:W-:Y:S01]  /*7a50*/  FFMA.FTZ R14, R6, UR4, -R175 ;  /* 0x00000004060e7c23 */ /* 0x000fe200080108af */
[----:B------:R-:W4:Y:S01]  /*7a60*/  LDL.LU R22, [R1+0x84] ;  /* 0x0000840001167983 */ /* 0x000f220000300800 */
[----:B------:R-:W-:Y:S01]  /*7a70*/  FFMA.FTZ R193, R13, UR4, -R176 ;  /* 0x000000040dc17c23 */ /* 0x000fe200080108b0 */
[----:B------:R-:W-:Y:S01]  /*7a80*/  FFMA.FTZ R5, R5, UR4, -R173 ;  /* 0x0000000405057c23 */ /* 0x000fe200080108ad */
[----:B------:R-:W-:Y:S01]  /*7a90*/  FFMA.FTZ R195, R15, UR4, -R168 ;  /* 0x000000040fc37c23 */ /* 0x000fe200080108a8 */
[----:B------:R-:W-:Y:S01]  /*7aa0*/  FFMA.FTZ R7, R7, UR4, -R175 ;  /* 0x0000000407077c23 */ /* 0x000fe200080108af */
[----:B------:R-:W-:Y:S01]  /*7ab0*/  MUFU.EX2 R14, R14 ;  /* 0x0000000e000e7308 */ /* 0x000fe20000000800 */
[----:B------:R-:W-:Y:S01]  /*7ac0*/  FFMA.FTZ R187, R32, UR4, -R173 ;  /* 0x0000000420bb7c23 */ /* 0x000fe200080108ad */
[----:B------:R-:W-:Y:S01]  /*7ad0*/  FFMA.FTZ R178, R34, UR4, -R175 ;  /* 0x0000000422b27c23 */ /* 0x000fe200080108af */
[--C-:B------:R-:W-:Y:S01]  /*7ae0*/  FFMA.FTZ R9, R9, UR4, -R176.reuse ;  /* 0x0000000409097c23 */ /* 0x100fe200080108b0 */
[----:B------:R-:W-:Y:S01]  /*7af0*/  FFMA.FTZ R177, R28, UR4, -R176 ;  /* 0x000000041cb17c23 */ /* 0x000fe200080108b0 */
[--C-:B------:R-:W-:Y:S01]  /*7b00*/  FFMA.FTZ R11, R11, UR4, -R168.reuse ;  /* 0x000000040b0b7c23 */ /* 0x100fe200080108a8 */
[--C-:B------:R-:W-:Y:S01]  /*7b10*/  FFMA.FTZ R179, R26, UR4, -R168.reuse ;  /* 0x000000041ab37c23 */ /* 0x100fe200080108a8 */
[----:B------:R-:W-:Y:S03]  /*7b20*/  FFMA.FTZ R174, R27, UR4, -R168 ;  /* 0x000000041bae7c23 */ /* 0x000fe600080108a8 */
[----:B------:R-:W-:Y:S01]  /*7b30*/  MUFU.EX2 R15, R5 ;  /* 0x00000005000f7308 */ /* 0x000fe20000000800 */
[----:B------:R-:W-:Y:S01]  /*7b40*/  FADD.FTZ R4, -R164, R169 ;  /* 0x000000a9a4047221 */ /* 0x000fe20000010100 */
[----:B------:R-:W-:Y:S01]  /*7b50*/  FFMA.FTZ R169, R23, UR4, -R175 ;  /* 0x0000000417a97c23 */ /* 0x000fe200080108af */
[--C-:B------:R-:W-:Y:S01]  /*7b60*/  FFMA.FTZ R194, R20, UR4, -R173.reuse ;  /* 0x0000000414c27c23 */ /* 0x100fe200080108ad */
[--C-:B------:R-:W-:Y:S01]  /*7b70*/  FFMA.FTZ R185, R21, UR4, -R173.reuse ;  /* 0x0000000415b97c23 */ /* 0x100fe200080108ad */
[----:B------:R-:W-:Y:S01]  /*7b80*/  FMUL.FTZ R6, R4, UR4 ;  /* 0x0000000404067c20 */ /* 0x000fe20008410000 */
[----:B------:R-:W-:Y:S01]  /*7b90*/  FADD.FTZ R4, -R3, R166 ;  /* 0x000000a603047221 */ /* 0x000fe20000010100 */
[----:B------:R-:W-:Y:S03]  /*7ba0*/  FFMA.FTZ R173, R33, UR4, -R173 ;  /* 0x0000000421ad7c23 */ /* 0x000fe600080108ad */
[----:B------:R-:W-:Y:S10]  /*7bb0*/  MUFU.EX2 R23, R200 ;  /* 0x000000c800177308 */ /* 0x000ff40000000800 */
[----:B------:R-:W1:Y:S10]  /*7bc0*/  MUFU.EX2 R6, R6 ;  /* 0x0000000600067308 */ /* 0x000e740000000800 */
[----:B------:R-:W-:Y:S10]  /*7bd0*/  MUFU.EX2 R185, R185 ;  /* 0x000000b900b97308 */ /* 0x000ff40000000800 */
[----:B------:R-:W-:Y:S01]  /*7be0*/  MUFU.EX2 R196, R196 ;  /* 0x000000c400c47308 */ /* 0x000fe20000000800 */
[C---:B-1----:R-:W-:Y:S01]  /*7bf0*/  FMUL.FTZ R33, R6.reuse, R161 ;  /* 0x000000a106217220 */ /* 0x042fe20000410000 */
        /* <DEDUP_REMOVED lines=28> */
[----:B------:R-:W-:Y:S10]  /*7dc0*/  MUFU.EX2 R195, R195 ;  /* 0x000000c300c37308 */ /* 0x000ff40000000800 */
[----:B------:R-:W-:Y:S10]  /*7dd0*/  MUFU.EX2 R174, R174 ;  /* 0x000000ae00ae7308 */ /* 0x000ff40000000800 */
[----:B------:R-:W-:Y:S01]  /*7de0*/  MUFU.EX2 R187, R187 ;  /* 0x000000bb00bb7308 */ /* 0x000fe20000000800 */
[----:B--2---:R-:W-:Y:S01]  /*7df0*/  LOP3.LUT R202, R189, UR9, R192, 0x96, !PT ;  /* 0x00000009bdca7c12 */ /* 0x004fe2000f8e96c0 */
[----:B------:R-:W-:Y:S01]  /*7e00*/  FFMA.FTZ R192, R12, UR4, -R176 ;  /* 0x000000040cc07c23 */ /* 0x000fe200080108b0 */
[----:B------:R-:W-:Y:S02]  /*7e10*/  IMAD.MOV.U32 R20, RZ, RZ, R188 ;  /* 0x000000ffff147224 */ /* 0x000fe400078e00bc */
[--C-:B------:R-:W-:Y:S01]  /*7e20*/  FFMA.FTZ R188, R10, UR4, -R168.reuse ;  /* 0x000000040abc7c23 */ /* 0x100fe200080108a8 */
[----:B------:R-:W-:Y:S01]  /*7e30*/  FFMA.FTZ R168, R31, UR4, -R168 ;  /* 0x000000041fa87c23 */ /* 0x000fe200080108a8 */
[----:B------:R-:W-:Y:S01]  /*7e40*/  IMAD.WIDE.U32 R202, R202, -0x326172a9, RZ ;  /* 0xcd9e8d57caca7825 */ /* 0x000fe200078e00ff */
[----:B---3--:R-:W-:Y:S03]  /*7e50*/  LOP3.LUT R17, R199, UR18, R190, 0x96, !PT ;  /* 0x00000012c7117c12 */ /* 0x008fe6000f8e96be */
[----:B------:R-:W-:Y:S01]  /*7e60*/  FFMA.FTZ R191, R18, UR4, -R175 ;  /* 0x0000000412bf7c23 */ /* 0x000fe200080108af */
[----:B------:R-:W-:Y:S01]  /*7e70*/  IMAD.MOV.U32 R21, RZ, RZ, R189 ;  /* 0x000000ffff157224 */ /* 0x000fe200078e00bd */
[----:B------:R-:W-:Y:S01]  /*7e80*/  LOP3.LUT R16, R203, UR17, R198, 0x96, !PT ;  /* 0x00000011cb107c12 */ /* 0x000fe2000f8e96c6 */
[----:B------:R-:W-:Y:S04]  /*7e90*/  IMAD.WIDE.U32 R12, R17, -0x2daee0ad, RZ ;  /* 0xd2511f53110c7825 */ /* 0x000fe800078e00ff */
[----:B------:R-:W-:Y:S01]  /*7ea0*/  FFMA.FTZ R189, R8, UR4, -R176 ;  /* 0x0000000408bd7c23 */ /* 0x000fe200080108b0 */
[----:B------:R-:W-:Y:S01]  /*7eb0*/  MUFU.EX2 R188, R188 ;  /* 0x000000bc00bc7308 */ /* 0x000fe20000000800 */
[----:B------:R-:W-:Y:S01]  /*7ec0*/  FMUL.FTZ R8, R4, UR4 ;  /* 0x0000000404087c20 */ /* 0x000fe20008410000 */
[----:B------:R-:W-:Y:S01]  /*7ed0*/  FADD.FTZ R4, -R2, R165 ;  /* 0x000000a502047221 */ /* 0x000fe20000010100 */
[----:B------:R-:W-:Y:S01]  /*7ee0*/  LOP3.LUT R13, R13, UR16, R20, 0x96, !PT ;  /* 0x000000100d0d7c12 */ /* 0x000fe2000f8e9614 */
[----:B------:R-:W-:Y:S04]  /*7ef0*/  IMAD.WIDE.U32 R16, R16, -0x2daee0ad, RZ ;  /* 0xd2511f5310107825 */ /* 0x000fe800078e00ff */
[----:B------:R-:W-:Y:S01]  /*7f00*/  FFMA.FTZ R190, R19, UR4, -R175 ;  /* 0x0000000413be7c23 */ /* 0x000fe200080108af */
[----:B------:R-:W-:Y:S01]  /*7f10*/  FMUL.FTZ R10, R4, UR4 ;  /* 0x00000004040a7c20 */ /* 0x000fe20008410000 */
[----:B------:R-:W-:Y:S01]  /*7f20*/  FADD.FTZ R4, -R0, R167 ;  /* 0x000000a700047221 */ /* 0x000fe20000010100 */
[----:B------:R-:W-:Y:S01]  /*7f30*/  LOP3.LUT R12, R17, UR14, R12, 0x96, !PT ;  /* 0x0000000e110c7c12 */ /* 0x000fe2000f8e960c */
[----:B------:R-:W-:Y:S04]  /*7f40*/  IMAD.WIDE.U32 R166, R13, -0x326172a9, RZ ;  /* 0xcd9e8d570da67825 */ /* 0x000fe800078e00ff */
[C---:B------:R-:W-:Y:S01]  /*7f50*/  FMUL.FTZ R17, R6.reuse, R153 ;  /* 0x0000009906117220 */ /* 0x040fe20000410000 */
[----:B------:R-:W1:Y:S01]  /*7f60*/  MUFU.EX2 R8, R8 ;  /* 0x0000000800087308 */ /* 0x000e620000000800 */
[----:B------:R-:W-:Y:S01]  /*7f70*/  FMUL.FTZ R20, R6, R156 ;  /* 0x0000009c06147220 */ /* 0x000fe20000410000 */
[----:B------:R-:W-:Y:S01]  /*7f80*/  IMAD.WIDE.U32 R12, R12, -0x326172a9, RZ ;  /* 0xcd9e8d570c0c7825 */ /* 0x000fe200078e00ff */
[----:B------:R-:W-:Y:S03]  /*7f90*/  LOP3.LUT R202, R167, UR15, R202, 0x96, !PT ;  /* 0x0000000fa7ca7c12 */ /* 0x000fe6000f8e96ca */
[----:B------:R-:W-:Y:S01]  /*7fa0*/  FMUL.FTZ R21, R6, R157 ;  /* 0x0000009d06157220 */ /* 0x000fe20000410000 */
[----:B------:R-:W-:Y:S01]  /*7fb0*/  IMAD.MOV.U32 R156, RZ, RZ, R14 ;  /* 0x000000ffff9c7224 */ /* 0x000fe200078e000e */
[----:B------:R-:W-:Y:S01]  /*7fc0*/  LOP3.LUT R166, R13, UR13, R166, 0x96, !PT ;  /* 0x0000000d0da67c12 */ /* 0x000fe2000f8e96a6 */
[----:B------:R-:W-:Y:S01]  /*7fd0*/  IMAD.WIDE.U32 R18, R202, -0x2daee0ad, RZ ;  /* 0xd2511f53ca127825 */ /* 0x000fe200078e00ff */
[----:B------:R-:W2:Y:S03]  /*7fe0*/  MUFU.EX2 R10, R10 ;  /* 0x0000000a000a7308 */ /* 0x000ea60000000800 */
[----:B------:R-:W-:Y:S01]  /*7ff0*/  FFMA.FTZ R175, R35, UR4, -R175 ;  /* 0x0000000423af7c23 */ /* 0x000fe200080108af */
[----:B------:R-:W-:Y:S01]  /*8000*/  IMAD.WIDE.U32 R166, R166, -0x2daee0ad, RZ ;  /* 0xd2511f53a6a67825 */ /* 0x000fe200078e00ff */
[----:B------:R-:W-:Y:S03]  /*8010*/  LOP3.LUT R202, R19, UR12, R16, 0x96, !PT ;  /* 0x0000000c13ca7c12 */ /* 0x000fe6000f8e9610 */
[----:B------:R-:W-:Y:S01]  /*8020*/  FMUL.FTZ R16, R6, R152 ;  /* 0x0000009806107220 */ /* 0x000fe20000410000 */
[----:B------:R-:W-:Y:S01]  /*8030*/  FFMA.FTZ R198, R25, UR4, -R176 ;  /* 0x0000000419c67c23 */ /* 0x000fe200080108b0 */
[----:B------:R-:W-:Y:S01]  /*8040*/  LOP3.LUT R201, R167, UR10, R18, 0x96, !PT ;  /* 0x0000000aa7c97c12 */ /* 0x000fe2000f8e9612 */
[----:B------:R-:W-:Y:S04]  /*8050*/  IMAD.WIDE.U32 R202, R202, -0x326172a9, RZ ;  /* 0xcd9e8d57caca7825 */ /* 0x000fe800078e00ff */
[C---:B-1----:R-:W-:Y:S01]  /*8060*/  FMUL.FTZ R18, R8.reuse, R154 ;  /* 0x0000009a08127220 */ /* 0x042fe20000410000 */
[----:B------:R-:W-:Y:S01]  /*8070*/  MUFU.EX2 R189, R189 ;  /* 0x000000bd00bd7308 */ /* 0x000fe20000000800 */
[C---:B------:R-:W-:Y:S01]  /*8080*/  FMUL.FTZ R19, R8.reuse, R155 ;  /* 0x0000009b08137220 */ /* 0x040fe20000410000 */
[----:B------:R-:W-:Y:S01]  /*8090*/  FMUL.FTZ R23, R8, R159 ;  /* 0x0000009f08177220 */ /* 0x000fe20000410000 */
[----:B------:R-:W-:Y:S01]  /*80a0*/  LOP3.LUT R167, R203, UR11, R12, 0x96, !PT ;  /* 0x0000000bcba77c12 */ /* 0x000fe2000f8e960c */
[----:B------:R-:W-:Y:S01]  /*80b0*/  IMAD.WIDE.U32 R200, R201, -0x326172a9, RZ ;  /* 0xcd9e8d57c9c87825 */ /* 0x000fe200078e00ff */
[----:B------:R-:W3:Y:S03]  /*80c0*/  LDL.LU R12, [R1+0x80] ;  /* 0x00008000010c7983 */ /* 0x000ee60000300800 */
[----:B------:R-:W-:Y:S02]  /*80d0*/  FMUL.FTZ R165, R4, UR4 ;  /* 0x0000000404a57c20 */ /* 0x000fe40008410000 */
[----:B------:R1:W5:Y:S01]  /*80e0*/  MUFU.EX2 R203, R7 ;  /* 0x0000000700cb7308 */ /* 0x0003620000000800 */
[----:B------:R-:W-:Y:S01]  /*80f0*/  FMUL.FTZ R4, R6, R148 ;  /* 0x0000009406047220 */ /* 0x000fe20000410000 */
[C-C-:B------:R-:W-:Y:S01]  /*8100*/  LOP3.LUT R148, R201.reuse, UR19, R202.reuse, 0x96, !PT ;  /* 0x00000013c9947c12 */ /* 0x140fe2000f8e96ca */
[C---:B------:R-:W-:Y:S01]  /*8110*/  FMUL.FTZ R34, R8.reuse, R162 ;  /* 0x000000a208227220 */ /* 0x040fe20000410000 */
[----:B------:R-:W-:Y:S01]  /*8120*/  LOP3.LUT R202, R201, UR19, R202, 0x96, !PT ;  /* 0x00000013c9ca7c12 */ /* 0x000fe2000f8e96ca */
        /* <DEDUP_REMOVED lines=26> */
[----:B------:R-:W3:Y:S01]  /*82d0*/  LDL.LU R14, [R1+0x7c] ;  /* 0x00007c00010e7983 */ /* 0x000ee20000300800 */
[--C-:B------:R-:W-:Y:S01]  /*82e0*/  FFMA.FTZ R199, R24, UR4, -R176.reuse ;  /* 0x0000000418c77c23 */ /* 0x100fe200080108b0 */
[----:B------:R-:W-:Y:S01]  /*82f0*/  FFMA.FTZ R176, R29, UR4, -R176 ;  /* 0x000000041db07c23 */ /* 0x000fe200080108b0 */
[C---:B--2---:R-:W-:Y:S01]  /*8300*/  FMUL.FTZ R29, R10.reuse, R145 ;  /* 0x000000910a1d7220 */ /* 0x044fe20000410000 */
[----:B------:R1:W-:Y:S01]  /*8310*/  MUFU.EX2 R152, R9 ;  /* 0x0000000900987308 */ /* 0x0003e20000000800 */
[C---:B------:R-:W-:Y:S01]  /*8320*/  FMUL.FTZ R13, R10.reuse, R137 ;  /* 0x000000890a0d7220 */ /* 0x040fe20000410000 */
[----:B-----5:R-:W-:Y:S01]  /*8330*/  F2FP.BF16.F32.PACK_AB R137, R203, R156 ;  /* 0x0000009ccb89723e */ /* 0x020fe200000010ff */
        /* <DEDUP_REMOVED lines=11> */
[C---:B------:R-:W-:Y:S01]  /*83f0*/  FMUL.FTZ R61, R10.reuse, R61 ;  /* 0x0000003d0a3d7220 */ /* 0x040fe20000410000 */
[C---:B------:R-:W-:Y:S03]  /*8400*/  FMUL.FTZ R76, R10.reuse, R76 ;  /* 0x0000004c0a4c7220 */ /* 0x040fe60000410000 */
[----:B------:R2:W5:Y:S01]  /*8410*/  MUFU.EX2 R151, R11 ;  /* 0x0000000b00977308 */ /* 0x0005620000000800 */
        /* <DEDUP_REMOVED lines=17> */
[----:B------:R-:W-:Y:S01]  /*8530*/  F2FP.BF16.F32.PACK_AB R135, R152, R189 ;  /* 0x000000bd9887723e */ /* 0x000fe200000010ff */
[----:B------:R1:W2:Y:S01]  /*8540*/  MUFU.EX2 R163, R183 ;  /* 0x000000b700a37308 */ /* 0x0002a20000000800 */
[C---:B------:R-:W-:Y:S01]  /*8550*/  FMUL.FTZ R26, R165.reuse, R142 ;  /* 0x0000008ea51a7220 */ /* 0x040fe20000410000 */
[C---:B------:R-:W-:Y:S01]  /*8560*/  FMUL.FTZ R27, R165.reuse, R143 ;  /* 0x0000008fa51b7220 */ /* 0x040fe20000410000 */
[----:B------:R-:W2:Y:S01]  /*8570*/  LDC R141, c[0x0][0x2d8] ;  /* 0x0000b600ff8d7b82 */ /* 0x000ea20000000800 */
[C---:B------:R-:W-:Y:S01]  /*8580*/  FMUL.FTZ R30, R165.reuse, R146 ;  /* 0x00000092a51e7220 */ /* 0x040fe20000410000 */
[----:B------:R-:W-:Y:S01]  /*8590*/  FMUL.FTZ R15, R165, R139 ;  /* 0x0000008ba50f7220 */ /* 0x000fe20000410000 */
[----:B-----5:R-:W-:Y:S01]  /*85a0*/  F2FP.BF16.F32.PACK_AB R139, R151, R188 ;  /* 0x000000bc978b723e */ /* 0x020fe200000010ff */
[C---:B------:R-:W-:Y:S03]  /*85b0*/  FMUL.FTZ R31, R165.reuse, R147 ;  /* 0x00000093a51f7220 */ /* 0x040fe60000410000 */
[----:B------:R-:W5:Y:S01]  /*85c0*/  MUFU.EX2 R142, R182 ;  /* 0x000000b6008e7308 */ /* 0x000f620000000800 */
[C---:B------:R-:W-:Y:S01]  /*85d0*/  FMUL.FTZ R42, R165.reuse, R42 ;  /* 0x0000002aa52a7220 */ /* 0x040fe20000410000 */
[C---:B------:R-:W-:Y:S01]  /*85e0*/  FMUL.FTZ R43, R165.reuse, R43 ;  /* 0x0000002ba52b7220 */ /* 0x040fe20000410000 */
[C---:B------:R-:W-:Y:S01]  /*85f0*/  FMUL.FTZ R46, R165.reuse, R46 ;  /* 0x0000002ea52e7220 */ /* 0x040fe20000410000 */
[C---:B------:R-:W-:Y:S01]  /*8600*/  FMUL.FTZ R47, R165.reuse, R47 ;  /* 0x0000002fa52f7220 */ /* 0x040fe20000410000 */
[C---:B------:R-:W-:Y:S01]  /*8610*/  FMUL.FTZ R58, R165.reuse, R58 ;  /* 0x0000003aa53a7220 */ /* 0x040fe20000410000 */
[C---:B------:R-:W-:Y:S01]  /*8620*/  FMUL.FTZ R59, R165.reuse, R59 ;  /* 0x0000003ba53b7220 */ /* 0x040fe20000410000 */
[C---:B------:R-:W-:Y:S03]  /*8630*/  FMUL.FTZ R62, R165.reuse, R62 ;  /* 0x0000003ea53e7220 */ /* 0x040fe60000410000 */
[----:B------:R-:W-:Y:S01]  /*8640*/  MUFU.EX2 R159, R192 ;  /* 0x000000c0009f7308 */ /* 0x000fe20000000800 */
[----:B-1----:R-:W-:Y:S01]  /*8650*/  IMAD.MOV.U32 R183, RZ, RZ, R171 ;  /* 0x000000ffffb77224 */ /* 0x002fe200078e00ab */
[----:B------:R-:W-:Y:S01]  /*8660*/  SHF.R.U32.HI R171, RZ, 0x18, R200 ;  /* 0x00000018ffab7819 */ /* 0x000fe200000116c8 */
[C---:B------:R-:W-:Y:S01]  /*8670*/  FMUL.FTZ R63, R165.reuse, R63 ;  /* 0x0000003fa53f7220 */ /* 0x040fe20000410000 */
[C---:B------:R-:W-:Y:S01]  /*8680*/  FMUL.FTZ R78, R165.reuse, R78 ;  /* 0x0000004ea54e7220 */ /* 0x040fe20000410000 */
[C---:B------:R-:W-:Y:S01]  /*8690*/  FMUL.FTZ R79, R165.reuse, R79 ;  /* 0x0000004fa54f7220 */ /* 0x040fe20000410000 */
[C---:B------:R-:W-:Y:S01]  /*86a0*/  FMUL.FTZ R90, R165.reuse, R90 ;  /* 0x0000005aa55a7220 */ /* 0x040fe20000410000 */
[----:B------:R-:W-:Y:S01]  /*86b0*/  FMUL.FTZ R91, R165, R91 ;  /* 0x0000005ba55b7220 */ /* 0x000fe20000410000 */
[----:B----4-:R-:W-:Y:S01]  /*86c0*/  FFMA.FTZ R149, R6, R22, R161 ;  /* 0x0000001606957223 */ /* 0x010fe200000100a1 */
[C---:B------:R-:W-:Y:S01]  /*86d0*/  FMUL.FTZ R6, R8.reuse, R150 ;  /* 0x0000009608067220 */ /* 0x040fe20000410000 */
[C---:B------:R-:W-:Y:S01]  /*86e0*/  FMUL.FTZ R22, R8.reuse, R158 ;  /* 0x0000009e08167220 */ /* 0x040fe20000410000 */
[----:B------:R-:W-:Y:S01]  /*86f0*/  PRMT R158, R139, 0x7632, R158 ;  /* 0x000076328b9e7816 */ /* 0x000fe2000000009e */
[C---:B------:R-:W-:Y:S01]  /*8700*/  FMUL.FTZ R94, R165.reuse, R94 ;  /* 0x0000005ea55e7220 */ /* 0x040fe20000410000 */
[C---:B------:R-:W-:Y:S01]  /*8710*/  FMUL.FTZ R95, R165.reuse, R95 ;  /* 0x0000005fa55f7220 */ /* 0x040fe20000410000 */
[----:B------:R-:W-:Y:S01]  /*8720*/  MUFU.EX2 R198, R198 ;  /* 0x000000c600c67308 */ /* 0x000fe20000000800 */
        /* <DEDUP_REMOVED lines=11> */
[----:B------:R-:W-:Y:S01]  /*87e0*/  LOP3.LUT R8, R148, 0xff, RZ, 0xc0, !PT ;  /* 0x000000ff94087812 */ /* 0x000fe200078ec0ff */
[----:B------:R-:W-:Y:S01]  /*87f0*/  FMUL.FTZ R12, R10, R136 ;  /* 0x000000880a0c7220 */ /* 0x000fe20000410000 */
[----:B------:R-:W-:Y:S01]  /*8800*/  PRMT R136, R135, 0x7632, R136 ;  /* 0x0000763287887816 */ /* 0x000fe20000000088 */
[----:B------:R-:W-:Y:S01]  /*8810*/  FADD.FTZ R150, R203, R150 ;  /* 0x00000096cb967221 */ /* 0x000fe20000010000 */
[----:B------:R-:W-:Y:S01]  /*8820*/  ISETP.LE.U32.AND P0, PT, R8, UR8, PT ;  /* 0x0000000808007c0c */ /* 0x000fe2000bf03070 */
[C---:B------:R-:W-:Y:S01]  /*8830*/  FMUL.FTZ R8, R10.reuse, R132 ;  /* 0x000000840a087220 */ /* 0x040fe20000410000 */
[----:B------:R-:W-:Y:S01]  /*8840*/  MUFU.EX2 R156, R197 ;  /* 0x000000c5009c7308 */ /* 0x000fe20000000800 */
[----:B------:R-:W3:Y:S04]  /*8850*/  LDL.LU R132, [R1+0x78] ;  /* 0x0000780001847983 */ /* 0x000ee80000300800 */
[----:B------:R4:W5:Y:S04]  /*8860*/  LDL.S16 R155, [R1+0x8] ;  /* 0x00000800019b7983 */ /* 0x0009680000100600 */
[----:B------:R4:W4:Y:S02]  /*8870*/  LDL.S16 R154, [R1+0x4] ;  /* 0x00000400019a7983 */ /* 0x0009240000100600 */
[----:B------:R-:W-:Y:S02]  /*8880*/  @!P0 HFMA2.BF16_V2 R251, -RZ.H0_H0, RZ.H0_H0, -R135.H0_H0 ;  /* 0x200000fffffb8231 */ /* 0x000fe40000340987 */
[----:B------:R1:W4:Y:S04]  /*8890*/  LDL.S16 R145, [R1] ;  /* 0x0000000001917983 */ /* 0x0003280000100600 */
[----:B------:R-:W4:Y:S01]  /*88a0*/  LDL.LU R153, [R1+0x4c] ;  /* 0x00004c0001997983 */ /* 0x000f220000300800 */
[----:B------:R-:W-:Y:S01]  /*88b0*/  FFMA.FTZ R133, R10, R14, R189 ;  /* 0x0000000e0a857223 */ /* 0x000fe200000100bd */
[C---:B------:R-:W-:Y:S01]  /*88c0*/  FMUL.FTZ R14, R165.reuse, R138 ;  /* 0x0000008aa50e7220 */ /* 0x040fe20000410000 */
[----:B------:R-:W-:Y:S01]  /*88d0*/  F2FP.BF16.F32.PACK_AB R138, R160, R161 ;  /* 0x000000a1a08a723e */ /* 0x000fe200000010ff */
[C---:B------:R-:W-:Y:S01]  /*88e0*/  FMUL.FTZ R10, R165.reuse, R134 ;  /* 0x00000086a50a7220 */ /* 0x040fe20000410000 */
[--C-:B------:R-:W-:Y:S01]  /*88f0*/  FADD.FTZ R152, R152, R133.reuse ;  /* 0x0000008598987221 */ /* 0x100fe20000010000 */
[----:B------:R-:W-:Y:S01]  /*8900*/  MUFU.EX2 R161, R191 ;  /* 0x000000bf00a17308 */ /* 0x000fe20000000800 */
[----:B------:R-:W-:Y:S01]  /*8910*/  PRMT R133, R138, 0x7632, R133 ;  /* 0x000076328a857816 */ /* 0x000fe20000000085 */
[----:B---3--:R-:W-:Y:S01]  /*8920*/  FFMA.FTZ R134, R165, R132, R188 ;  /* 0x00000084a5867223 */ /* 0x008fe200000100bc */
[----:B------:R-:W-:Y:S01]  /*8930*/  FADD.FTZ R132, R160, R149 ;  /* 0x00000095a0847221 */ /* 0x000fe20000010000 */
[----:B-----5:R-:W-:Y:S03]  /*8940*/  @!P6 HFMA2.BF16_V2 R155, -RZ.H0_H0, RZ.H0_H0, -R138.H0_H0 ;  /* 0x200000ffff9be231 */ /* 0x020fe6000034098a */
[----:B--2---:R-:W-:Y:S01]  /*8950*/  FADD.FTZ R143, R163, R132 ;  /* 0x00000084a38f7221 */ /* 0x004fe20000010000 */
[----:B------:R-:W-:Y:S01]  /*8960*/  PRMT R132, R138, 0x5410, R133 ;  /* 0x000054108a847816 */ /* 0x000fe20000000085 */
[--C-:B------:R-:W-:Y:S01]  /*8970*/  FADD.FTZ R151, R151, R134.reuse ;  /* 0x0000008697977221 */ /* 0x100fe20000010000 */
[----:B------:R-:W-:Y:S01]  /*8980*/  PRMT R134, R137, 0x7632, R134 ;  /* 0x0000763289867816 */ /* 0x000fe20000000086 */
[----:B----4-:R-:W-:Y:S01]  /*8990*/  @!P5 HFMA2.BF16_V2 R154, -RZ.H0_H0, RZ.H0_H0, -R133.H0_H0 ;  /* 0x200000ffff9ad231 */ /* 0x010fe20000340985 */
[----:B------:R-:W-:Y:S01]  /*89a0*/  PRMT R146, R155, 0x7610, R146 ;  /* 0x000076109b927816 */ /* 0x000fe20000000092 */
[----:B------:R2:W-:Y:S01]  /*89b0*/  @!P6 STL.S16 [R1+0x8], R155 ;  /* 0x0000089b0100e387 */ /* 0x0005e20000100600 */
[----:B------:R-:W-:Y:S01]  /*89c0*/  F2FP.BF16.F32.PACK_AB R163, R142, R163 ;  /* 0x000000a38ea3723e */ /* 0x000fe200000010ff */
[----:B------:R-:W-:Y:S01]  /*89d0*/  @!P3 HFMA2.BF16_V2 R145, -RZ.H0_H0, RZ.H0_H0, -R137.H0_H0 ;  /* 0x200000ffff91b231 */ /* 0x000fe20000340989 */
[----:B------:R-:W-:Y:S01]  /*89e0*/  PRMT R144, R154, 0x7610, R144 ;  /* 0x000076109a907816 */ /* 0x000fe20000000090 */
[----:B------:R3:W-:Y:S01]  /*89f0*/  @!P5 STL.S16 [R1+0x4], R154 ;  /* 0x0000049a0100d387 */ /* 0x0007e20000100600 */
[----:B------:R-:W-:Y:S01]  /*8a00*/  @!P6 PRMT R138, R146, 0x5410, RZ ;  /* 0x00005410928ae816 */ /* 0x000fe200000000ff */
[----:B------:R-:W-:Y:S01]  /*8a10*/  IMAD.MOV.U32 R182, RZ, RZ, R153 ;  /* 0x000000ffffb67224 */ /* 0x000fe200078e0099 */
[----:B------:R-:W-:Y:S01]  /*8a20*/  @!P5 PRMT R133, R144, 0x5410, RZ ;  /* 0x000054109085d816 */ /* 0x000fe200000000ff */
[----:B------:R4:W-:Y:S01]  /*8a30*/  @!P3 STL.S16 [R1], R145 ;  /* 0x000000910100b387 */ /* 0x0009e20000100600 */
[----:B------:R-:W-:Y:S01]  /*8a40*/  PRMT R140, R145, 0x7610, R140 ;  /* 0x00007610918c7816 */ /* 0x000fe2000000008c */
[----:B------:R-:W-:Y:S01]  /*8a50*/  @!P2 HFMA2.BF16_V2 R252, -RZ.H0_H0, RZ.H0_H0, -R134.H0_H0 ;  /* 0x200000fffffca231 */ /* 0x000fe20000340986 */
[----:B------:R-:W-:Y:S01]  /*8a60*/  MUFU.EX2 R144, R190 ;  /* 0x000000be00907308 */ /* 0x000fe20000000800 */
[----:B------:R1:W5:Y:S01]  /*8a70*/  LDL.S16 R149, [R1+0xc] ;  /* 0x00000c0001957983 */ /* 0x0003620000100600 */
[----:B------:R-:W-:Y:S01]  /*8a80*/  FADD.FTZ R142, R142, R143 ;  /* 0x0000008f8e8e7221 */ /* 0x000fe20000010000 */
[----:B------:R-:W-:Y:S02]  /*8a90*/  LOP3.LUT R143, R180, 0xff, RZ, 0xc0, !PT ;  /* 0x000000ffb48f7812 */ /* 0x000fe400078ec0ff */
[----:B------:R1:W-:Y:S05]  /*8aa0*/  STG.E.U16 desc[UR22][R182.64+0x2], R133 ;  /* 0x00000285b6007986 */ /* 0x0003ea000c101516 */
[----:B------:R-:W-:Y:S01]  /*8ab0*/  MUFU.EX2 R153, R199 ;  /* 0x000000c700997308 */ /* 0x000fe20000000800 */
[----:B------:R1:W-:Y:S09]  /*8ac0*/  STG.E.U16 desc[UR22][R182.64], R138 ;  /* 0x0000008ab6007986 */ /* 0x0003f2000c101516 */
[----:B--2---:R-:W2:Y:S01]  /*8ad0*/  MUFU.EX2 R155, R194 ;  /* 0x000000c2009b7308 */ /* 0x004ea20000000800 */
[----:B---3--:R-:W-:Y:S02]  /*8ae0*/  IMAD.MOV.U32 R154, RZ, RZ, 0x7054 ;  /* 0x00007054ff9a7424 */ /* 0x008fe400078e00ff */
[----:B----4-:R-:W-:Y:S05]  /*8af0*/  IMAD.SHL.U32 R145, R141, 0x8, RZ ;  /* 0x000000088d917824 */ /* 0x010fea00078e00ff */
[CC--:B------:R-:W-:Y:S04]  /*8b00*/  LEA R188, P1, R145.reuse, R182.reuse, 0x1 ;  /* 0x000000b691bc7211 */ /* 0x0c0fe800078208ff */
[----:B------:R-:W-:Y:S01]  /*8b10*/  LEA.HI.X.SX32 R189, R145, R183, 0x1, P1 ;  /* 0x000000b791bd7211 */ /* 0x000fe200008f0eff */
[----:B------:R-:W-:Y:S01]  /*8b20*/  IMAD R145, R141, 0x38, R145 ;  /* 0x000000388d917824 */ /* 0x000fe200078e0291 */
[----:B-1----:R-:W-:Y:S01]  /*8b30*/  PRMT R133, R137, 0x5410, R134 ;  /* 0x0000541089857816 */ /* 0x002fe20000000086 */
[----:B--2---:R-:W-:Y:S01]  /*8b40*/  FADD.FTZ R142, R155, R142 ;  /* 0x0000008e9b8e7221 */ /* 0x004fe20000010000 */
[----:B------:R-:W-:Y:S01]  /*8b50*/  @!P3 PRMT R137, R140, 0x5410, RZ ;  /* 0x000054108c89b816 */ /* 0x000fe200000000ff */
[----:B------:R-:W-:Y:S01]  /*8b60*/  IMAD.WIDE R146, R141, 0x70, R188 ;  /* 0x000000708d927825 */ /* 0x000fe200078e02bc */
[----:B------:R-:W-:Y:S02]  /*8b70*/  @!P2 PRMT R134, R252, 0x5410, RZ ;  /* 0x00005410fc86a816 */ /* 0x000fe400000000ff */
[----:B------:R-:W-:Y:S01]  /*8b80*/  PRMT R140, R135, 0x5410, R136 ;  /* 0x00005410878c7816 */ /* 0x000fe20000000088 */
[----:B------:R1:W-:Y:S01]  /*8b90*/  STG.E.U16 desc[UR22][R188.64], R137 ;  /* 0x00000089bc007986 */ /* 0x0003e2000c101516 */
[----:B------:R-:W-:Y:S01]  /*8ba0*/  @!P0 PRMT R135, R251, 0x5410, RZ ;  /* 0x00005410fb878816 */ /* 0x000fe200000000ff */
[----:B------:R-:W-:Y:S01]  /*8bb0*/  VIADD R145, R145, 0x1 ;  /* 0x0000000191917836 */ /* 0x000fe20000000000 */
[----:B------:R-:W-:Y:S01]  /*8bc0*/  LOP3.LUT R138, R148, 0xffff, RZ, 0xc0, !PT ;  /* 0x0000ffff948a7812 */ /* 0x000fe200078ec0ff */
[----:B------:R2:W-:Y:S01]  /*8bd0*/  STG.E.U16 desc[UR22][R188.64+0x2], R134 ;  /* 0x00000286bc007986 */ /* 0x0005e2000c101516 */
[----:B------:R-:W-:Y:S02]  /*8be0*/  F2FP.BF16.F32.PACK_AB R155, R185, R155 ;  /* 0x0000009bb99b723e */ /* 0x000fe400000010ff */
[----:B------:R-:W-:Y:S01]  /*8bf0*/  SHF.R.U32.HI R138, RZ, 0x8, R138 ;  /* 0x00000008ff8a7819 */ /* 0x000fe2000001168a */
[----:B------:R3:W-:Y:S03]  /*8c00*/  STG.E.U16 desc[UR22][R146.64], R135 ;  /* 0x0000008792007986 */ /* 0x0007e6000c101516 */
[----:B------:R-:W-:Y:S04]  /*8c10*/  LOP3.LUT R138, R138, 0xffff, RZ, 0xc0, !PT ;  /* 0x0000ffff8a8a7812 */ /* 0x000fe800078ec0ff */
[----:B------:R-:W-:Y:S02]  /*8c20*/  ISETP.LE.U32.AND P2, PT, R138, UR8, PT ;  /* 0x000000088a007c0c */ /* 0x000fe4000bf43070 */
[----:B------:R4:W4:Y:S01]  /*8c30*/  MUFU.EX2 R138, R193 ;  /* 0x000000c1008a7308 */ /* 0x0009220000000800 */
[--C-:B-1----:R-:W-:Y:S02]  /*8c40*/  SHF.R.U32.HI R137, RZ, 0x10, R148.reuse ;  /* 0x00000010ff897819 */ /* 0x102fe40000011694 */
[----:B------:R-:W-:Y:S02]  /*8c50*/  SHF.R.U32.HI R148, RZ, 0x18, R148 ;  /* 0x00000018ff947819 */ /* 0x000fe40000011694 */
[----:B--2---:R-:W-:Y:S02]  /*8c60*/  LOP3.LUT R134, R180, 0xffff, RZ, 0xc0, !PT ;  /* 0x0000ffffb4867812 */ /* 0x004fe400078ec0ff */
[----:B------:R-:W-:Y:S02]  /*8c70*/  LOP3.LUT R137, R137, 0xff, RZ, 0xc0, !PT ;  /* 0x000000ff89897812 */ /* 0x000fe400078ec0ff */
[----:B------:R-:W-:Y:S01]  /*8c80*/  SHF.R.U32.HI R134, RZ, 0x8, R134 ;  /* 0x00000008ff867819 */ /* 0x000fe20000011686 */
[----:B---3--:R-:W-:Y:S01]  /*8c90*/  IMAD R135, R141, 0x48, RZ ;  /* 0x000000488d877824 */ /* 0x008fe200078e02ff */
[----:B------:R-:W-:Y:S02]  /*8ca0*/  ISETP.LE.U32.AND P1, PT, R137, UR8, PT ;  /* 0x0000000889007c0c */ /* 0x000fe4000bf23070 */
[----:B------:R-:W-:Y:S02]  /*8cb0*/  LOP3.LUT R134, R134, 0xffff, RZ, 0xc0, !PT ;  /* 0x0000ffff86867812 */ /* 0x000fe400078ec0ff */
[CC--:B------:R-:W-:Y:S02]  /*8cc0*/  LEA R190, P0, R135.reuse, R182.reuse, 0x1 ;  /* 0x000000b687be7211 */ /* 0x0c0fe400078008ff */
[--C-:B------:R-:W-:Y:S02]  /*8cd0*/  SHF.R.U32.HI R137, RZ, 0x10, R180.reuse ;  /* 0x00000010ff897819 */ /* 0x100fe400000116b4 */
[----:B------:R-:W-:Y:S02]  /*8ce0*/  ISETP.LE.U32.AND P6, PT, R134, UR8, PT ;  /* 0x0000000886007c0c */ /* 0x000fe4000bfc3070 */
[-C--:B------:R-:W-:Y:S02]  /*8cf0*/  LEA.HI.X.SX32 R191, R135, R183.reuse, 0x1, P0 ;  /* 0x000000b787bf7211 */ /* 0x080fe400000f0eff */
[----:B------:R-:W-:Y:S01]  /*8d00*/  SHF.R.U32.HI R134, RZ, 0x18, R180 ;  /* 0x00000018ff867819 */ /* 0x000fe200000116b4 */
[----:B------:R-:W-:Y:S01]  /*8d10*/  @!P1 HFMA2.BF16_V2 R250, -RZ.H0_H0, RZ.H0_H0, -R139.H0_H0 ;  /* 0x200000fffffa9231 */ /* 0x000fe2000034098b */
[----:B------:R-:W-:Y:S02]  /*8d20*/  LEA R192, P0, R145, R182, 0x1 ;  /* 0x000000b691c07211 */ /* 0x000fe400078008ff */
[----:B------:R-:W-:Y:S02]  /*8d30*/  LOP3.LUT R135, R137, 0xff, RZ, 0xc0, !PT ;  /* 0x000000ff89877812 */ /* 0x000fe400078ec0ff */
[----:B------:R-:W-:Y:S02]  /*8d40*/  ISETP.LE.U32.AND P3, PT, R134, UR8, PT ;  /* 0x0000000886007c0c */ /* 0x000fe4000bf63070 */
[----:B----4-:R-:W-:Y:S01]  /*8d50*/  LEA.HI.X.SX32 R193, R145, R183, 0x1, P0 ;  /* 0x000000b791c17211 */ /* 0x010fe200000f0eff */
[----:B------:R-:W-:Y:S01]  /*8d60*/  FADD.FTZ R145, R159, R152 ;  /* 0x000000989f917221 */ /* 0x000fe20000010000 */
[----:B------:R-:W-:Y:S02]  /*8d70*/  LOP3.LUT R134, R200, 0xff, RZ, 0xc0, !PT ;  /* 0x000000ffc8867812 */ /* 0x000fe400078ec0ff */
[----:B------:R-:W-:Y:S02]  /*8d80*/  ISETP.LE.U32.AND P0, PT, R143, UR8, PT ;  /* 0x000000088f007c0c */ /* 0x000fe4000bf03070 */
[----:B------:R-:W-:Y:S02]  /*8d90*/  SHF.R.U32.HI R143, RZ, 0x10, R200 ;  /* 0x00000010ff8f7819 */ /* 0x000fe400000116c8 */
[----:B------:R-:W-:Y:S02]  /*8da0*/  PRMT R152, R163, 0x7632, R152 ;  /* 0x00007632a3987816 */ /* 0x000fe40000000098 */
[----:B------:R-:W-:Y:S02]  /*8db0*/  PRMT R141, R139, 0x5410, R158 ;  /* 0x000054108b8d7816 */ /* 0x000fe4000000009e */
[----:B------:R-:W-:Y:S01]  /*8dc0*/  @!P1 PRMT R139, R250, 0x5410, RZ ;  /* 0x00005410fa8b9816 */ /* 0x000fe200000000ff */
[----:B------:R-:W-:Y:S01]  /*8dd0*/  @!P6 HFMA2.BF16_V2 R247, -RZ.H0_H0, RZ.H0_H0, -R152.H0_H0 ;  /* 0x200000fffff7e231 */ /* 0x000fe20000340998 */
[----:B------:R-:W-:Y:S02]  /*8de0*/  LOP3.LUT R143, R143, 0xff, RZ, 0xc0, !PT ;  /* 0x000000ff8f8f7812 */ /* 0x000fe400078ec0ff */
[C---:B------:R-:W-:Y:S01]  /*8df0*/  F2FP.BF16.F32.PACK_AB R159, R138.reuse, R159 ;  /* 0x0000009f8a9f723e */ /* 0x040fe200000010ff */
[----:B------:R-:W-:Y:S01]  /*8e00*/  @!P0 HFMA2.BF16_V2 R248, -RZ.H0_H0, RZ.H0_H0, -R163.H0_H0 ;  /* 0x200000fffff88231 */ /* 0x000fe200003409a3 */
[----:B------:R-:W-:Y:S01]  /*8e10*/  SHF.R.U32.HI R146, RZ, 0x18, R200 ;  /* 0x00000018ff927819 */ /* 0x000fe200000116c8 */
[----:B------:R-:W-:Y:S01]  /*8e20*/  FADD.FTZ R138, R138, R145 ;  /* 0x000000918a8a7221 */ /* 0x000fe20000010000 */
[----:B------:R-:W-:Y:S01]  /*8e30*/  ISETP.LE.U32.AND P5, PT, R148, UR8, PT ;  /* 0x0000000894007c0c */ /* 0x000fe2000bfa3070 */
[----:B------:R-:W1:Y:S11]  /*8e40*/  MUFU.EX2 R145, R169 ;  /* 0x000000a900917308 */ /* 0x000e760000000800 */
[----:B------:R-:W-:Y:S01]  /*8e50*/  @!UPT UIADD3 URZ, URZ, URZ, URZ ;  /* 0x0000003f3f3ff290 */ /* 0x000fe2000fffe03f */
[----:B------:R-:W-:Y:S01]  /*8e60*/  @!P5 HFMA2.BF16_V2 R249, -RZ.H0_H0, RZ.H0_H0, -R158.H0_H0 ;  /* 0x200000fffff9d231 */ /* 0x000fe2000034099e */
[----:B-1----:R-:W-:Y:S04]  /*8e70*/  F2FP.BF16.F32.PACK_AB R157, R145, R196 ;  /* 0x000000c4919d723e */ /* 0x002fe800000010ff */
[----:B------:R-:W-:Y:S02]  /*8e80*/  @!P5 PRMT R158, R249, 0x5410, RZ ;  /* 0x00005410f99ed816 */ /* 0x000fe400000000ff */
[----:B------:R-:W-:Y:S01]  /*8e90*/  ISETP.LE.U32.AND P5, PT, R135, UR8, PT ;  /* 0x0000000887007c0c */ /* 0x000fe2000bfa3070 */
[----:B------:R-:W-:Y:S01]  /*8ea0*/  FADD.FTZ R135, R153, R138 ;  /* 0x0000008a99877221 */ /* 0x000fe20000010000 */
[----:B------:R-:W-:Y:S01]  /*8eb0*/  F2FP.BF16.F32.PACK_AB R153, R198, R153 ;  /* 0x00000099c699723e */ /* 0x000fe200000010ff */
[----:B-----5:R-:W-:Y:S05]  /*8ec0*/  @!P2 HFMA2.BF16_V2 R149, -RZ.H0_H0, RZ.H0_H0, -R136.H0_H0 ;  /* 0x200000ffff95a231 */ /* 0x020fea0000340988 */
[----:B------:R-:W-:Y:S01]  /*8ed0*/  PRMT R137, R149, 0x7610, R137 ;  /* 0x0000761095897816 */ /* 0x000fe20000000089 */
[----:B------:R1:W-:Y:S03]  /*8ee0*/  @!P2 STL.S16 [R1+0xc], R149 ;  /* 0x00000c950100a387 */ /* 0x0003e60000100600 */
[----:B------:R-:W-:Y:S01]  /*8ef0*/  @!P2 PRMT R136, R137, 0x5410, RZ ;  /* 0x000054108988a816 */ /* 0x000fe200000000ff */
[----:B------:R-:W-:Y:S01]  /*8f00*/  FADD.FTZ R137, R161, R150 ;  /* 0x00000096a1897221 */ /* 0x000fe20000010000 */
[----:B------:R-:W-:Y:S02]  /*8f10*/  ISETP.LE.U32.AND P2, PT, R134, UR8, PT ;  /* 0x0000000886007c0c */ /* 0x000fe4000bf43070 */
[----:B------:R-:W-:Y:S01]  /*8f20*/  LOP3.LUT R134, R200, 0xffff, RZ, 0xc0, !PT ;  /* 0x0000ffffc8867812 */ /* 0x000fe200078ec0ff */
[----:B------:R2:W-:Y:S01]  /*8f30*/  STG.E.U16 desc[UR22][R192.64], R136 ;  /* 0x00000088c0007986 */ /* 0x0005e2000c101516 */
[C---:B------:R-:W-:Y:S01]  /*8f40*/  F2FP.BF16.F32.PACK_AB R161, R144.reuse, R161 ;  /* 0x000000a190a1723e */ /* 0x040fe200000010ff */
[----:B------:R-:W-:Y:S01]  /*8f50*/  FADD.FTZ R137, R144, R137 ;  /* 0x0000008990897221 */ /* 0x000fe20000010000 */
[----:B------:R-:W-:Y:S01]  /*8f60*/  SHF.R.U32.HI R134, RZ, 0x8, R134 ;  /* 0x00000008ff867819 */ /* 0x000fe20000011686 */
[----:B------:R3:W-:Y:S01]  /*8f70*/  STG.E.U16 desc[UR22][R190.64], R139 ;  /* 0x0000008bbe007986 */ /* 0x0007e2000c101516 */
[----:B------:R-:W-:Y:S01]  /*8f80*/  PRMT R148, R161, 0x7632, R148 ;  /* 0x00007632a1947816 */ /* 0x000fe20000000094 */
[----:B------:R-:W-:Y:S01]  /*8f90*/  @!P5 HFMA2.BF16_V2 R246, -RZ.H0_H0, RZ.H0_H0, -R161.H0_H0 ;  /* 0x200000fffff6d231 */ /* 0x000fe200003409a1 */
[----:B------:R-:W-:Y:S01]  /*8fa0*/  LOP3.LUT R134, R134, 0xffff, RZ, 0xc0, !PT ;  /* 0x0000ffff86867812 */ /* 0x000fe200078ec0ff */
[----:B------:R-:W-:Y:S01]  /*8fb0*/  STG.E.U16 desc[UR22][R190.64+0x2], R158 ;  /* 0x0000029ebe007986 */ /* 0x000fe2000c101516 */
[----:B------:R-:W-:Y:S01]  /*8fc0*/  PRMT R150, R159, 0x7632, R150 ;  /* 0x000076329f967816 */ /* 0x000fe20000000096 */
[----:B------:R-:W-:Y:S01]  /*8fd0*/  @!P2 HFMA2.BF16_V2 R243, -RZ.H0_H0, RZ.H0_H0, -R159.H0_H0 ;  /* 0x200000fffff3a231 */ /* 0x000fe2000034099f */
[----:B------:R-:W-:Y:S01]  /*8fe0*/  ISETP.LE.U32.AND P1, PT, R134, UR8, PT ;  /* 0x0000000886007c0c */ /* 0x000fe2000bf23070 */
[----:B------:R-:W-:Y:S01]  /*8ff0*/  @!P3 HFMA2.BF16_V2 R244, -RZ.H0_H0, RZ.H0_H0, -R148.H0_H0 ;  /* 0x200000fffff4b231 */ /* 0x000fe20000340994 */
[----:B------:R-:W-:Y:S01]  /*9000*/  PRMT R134, R163, 0x5410, R152 ;  /* 0x00005410a3867816 */ /* 0x000fe20000000098 */
[----:B------:R-:W-:Y:S01]  /*9010*/  FADD.FTZ R144, R156, R151 ;  /* 0x000000979c907221 */ /* 0x000fe20000010000 */
[----:B------:R-:W-:Y:S01]  /*9020*/  @!P0 PRMT R163, R248, 0x5410, RZ ;  /* 0x00005410f8a38816 */ /* 0x000fe200000000ff */
[----:B------:R-:W4:Y:S01]  /*9030*/  MUFU.EX2 R151, R179 ;  /* 0x000000b300977308 */ /* 0x000f220000000800 */
[----:B------:R-:W-:Y:S01]  /*9040*/  ISETP.LE.U32.AND P0, PT, R143, UR8, PT ;  /* 0x000000088f007c0c */ /* 0x000fe2000bf03070 */
[----:B------:R-:W-:Y:S01]  /*9050*/  FADD.FTZ R144, R195, R144 ;  /* 0x00000090c3907221 */ /* 0x000fe20000010000 */
[----:B------:R-:W-:Y:S01]  /*9060*/  LOP3.LUT R143, R181, UR19, R184, 0x96, !PT ;  /* 0x00000013b58f7c12 */ /* 0x000fe2000f8e96b8 */
[----:B------:R-:W-:Y:S01]  /*9070*/  FADD.FTZ R184, R185, R142 ;  /* 0x0000008eb9b87221 */ /* 0x000fe20000010000 */
[----:B------:R-:W-:Y:S01]  /*9080*/  @!P6 PRMT R152, R247, 0x5410, RZ ;  /* 0x00005410f798e816 */ /* 0x000fe200000000ff */
[----:B------:R-:W-:Y:S01]  /*9090*/  STG.E.U16 desc[UR22][R182.64+0x10], R163 ;  /* 0x000010a3b6007986 */ /* 0x000fe2000c101516 */
[C---:B------:R-:W-:Y:S01]  /*90a0*/  LOP3.LUT R142, R143.reuse, 0xffff, RZ, 0xc0, !PT ;  /* 0x0000ffff8f8e7812 */ /* 0x040fe200078ec0ff */
[----:B------:R-:W-:Y:S01]  /*90b0*/  @!P1 HFMA2.BF16_V2 R238, -RZ.H0_H0, RZ.H0_H0, -R150.H0_H0 ;  /* 0x200000ffffee9231 */ /* 0x000fe20000340996 */
[----:B------:R-:W-:Y:S01]  /*90c0*/  LOP3.LUT R147, R143, 0xff, RZ, 0xc0, !PT ;  /* 0x000000ff8f937812 */ /* 0x000fe200078ec0ff */
[----:B------:R-:W-:Y:S01]  /*90d0*/  STG.E.U16 desc[UR22][R182.64+0x12], R152 ;  /* 0x00001298b6007986 */ /* 0x000fe2000c101516 */
[----:B------:R-:W-:Y:S02]  /*90e0*/  SHF.R.U32.HI R142, RZ, 0x8, R142 ;  /* 0x00000008ff8e7819 */ /* 0x000fe4000001168e */
[----:B------:R-:W-:Y:S01]  /*90f0*/  ISETP.LE.U32.AND P6, PT, R146, UR8, PT ;  /* 0x0000000892007c0c */ /* 0x000fe2000bfc3070 */
[----:B------:R-:W-:Y:S01]  /*9100*/  FADD.FTZ R146, R196, R137 ;  /* 0x00000089c4927221 */ /* 0x000fe20000010000 */
[----:B------:R-:W-:Y:S01]  /*9110*/  PRMT R137, R147, 0x5410, R142 ;  /* 0x0000541093897816 */ /* 0x000fe2000000008e */
[----:B------:R-:W-:Y:S01]  /*9120*/  IMAD.WIDE.U32 R196, R167, -0x2daee0ad, RZ ;  /* 0xd2511f53a7c47825 */ /* 0x000fe200078e00ff */
[C---:B------:R-:W-:Y:S01]  /*9130*/  LOP3.LUT R142, R180.reuse, 0xffff, RZ, 0xc0, !PT ;  /* 0x0000ffffb48e7812 */ /* 0x040fe200078ec0ff */
[----:B------:R-:W-:Y:S02]  /*9140*/  MUFU.EX2 R167, R168 ;  /* 0x000000a800a77308 */ /* 0x000fe40000000800 */
[----:B------:R-:W-:Y:S01]  /*9150*/  FADD.FTZ R181, R145, R146 ;  /* 0x0000009291b57221 */ /* 0x000fe20000010000 */
[----:B------:R-:W-:Y:S01]  /*9160*/  LOP3.LUT R145, R180, 0xff, RZ, 0xc0, !PT ;  /* 0x000000ffb4917812 */ /* 0x000fe200078ec0ff */
[----:B----4-:R-:W-:Y:S01]  /*9170*/  FADD.FTZ R185, R151, R144 ;  /* 0x0000009097b97221 */ /* 0x010fe20000010000 */
[----:B------:R-:W-:Y:S02]  /*9180*/  SHF.R.U32.HI R142, RZ, 0x8, R142 ;  /* 0x00000008ff8e7819 */ /* 0x000fe4000001168e */
[----:B-1----:R-:W-:Y:S01]  /*9190*/  SHF.R.U32.HI R149, RZ, 0x10, R143 ;  /* 0x00000010ff957819 */ /* 0x002fe2000001168f */
[----:B------:R-:W-:Y:S01]  /*91a0*/  FADD.FTZ R185, R174, R185 ;  /* 0x000000b9aeb97221 */ /* 0x000fe20000010000 */
[----:B------:R-:W-:Y:S02]  /*91b0*/  PRMT R145, R145, 0x5410, R142 ;  /* 0x0000541091917816 */ /* 0x000fe4000000008e */
[--C-:B------:R-:W-:Y:S02]  /*91c0*/  SHF.R.U32.HI R142, RZ, 0x10, R180.reuse ;  /* 0x00000010ff8e7819 */ /* 0x100fe400000116b4 */
[----:B------:R-:W-:Y:S02]  /*91d0*/  SHF.R.U32.HI R180, RZ, 0x18, R180 ;  /* 0x00000018ffb47819 */ /* 0x000fe400000116b4 */
[----:B------:R-:W-:Y:S02]  /*91e0*/  LOP3.LUT R147, R142, 0xff, RZ, 0xc0, !PT ;  /* 0x000000ff8e937812 */ /* 0x000fe400078ec0ff */
[----:B------:R-:W-:Y:S02]  /*91f0*/  SHF.R.U32.HI R138, RZ, 0x18, R143 ;  /* 0x00000018ff8a7819 */ /* 0x000fe4000001168f */
[----:B------:R-:W-:Y:S01]  /*9200*/  PRMT R143, R147, 0x5410, R180 ;  /* 0x00005410938f7816 */ /* 0x000fe200000000b4 */
[----:B------:R-:W-:Y:S01]  /*9210*/  IMAD.U32 R180, RZ, RZ, UR8 ;  /* 0x00000008ffb47e24 */ /* 0x000fe2000f8e00ff */
[----:B------:R-:W-:Y:S02]  /*9220*/  LOP3.LUT R149, R149, 0xff, RZ, 0xc0, !PT ;  /* 0x000000ff95957812 */ /* 0x000fe400078ec0ff */
[----:B--2---:R-:W-:Y:S02]  /*9230*/  SHF.R.U32.HI R136, RZ, 0x10, R200 ;  /* 0x00000010ff887819 */ /* 0x004fe400000116c8 */
[----:B------:R-:W-:Y:S02]  /*9240*/  PRMT R149, R149, 0x5410, R138 ;  /* 0x0000541095957816 */ /* 0x000fe4000000008a */
[----:B------:R-:W-:Y:S02]  /*9250*/  LOP3.LUT R138, R200, 0xffff, RZ, 0xc0, !PT ;  /* 0x0000ffffc88a7812 */ /* 0x000fe400078ec0ff */
[----:B------:R-:W-:Y:S02]  /*9260*/  PRMT R180, R180, R154, UR8 ;  /* 0x00000008b4b47e16 */ /* 0x000fe4000800009a */
[----:B------:R-:W-:Y:S02]  /*9270*/  LOP3.LUT R147, R200, 0xff, RZ, 0xc0, !PT ;  /* 0x000000ffc8937812 */ /* 0x000fe400078ec0ff */
[----:B------:R-:W-:Y:S02]  /*9280*/  SHF.R.U32.HI R138, RZ, 0x8, R138 ;  /* 0x00000008ff8a7819 */ /* 0x000fe4000001168a */
[--C-:B------:R-:W-:Y:S02]  /*9290*/  HSET2.LE.AND R137, R137, R180.reuse, PT ;  /* 0x000000b489897233 */ /* 0x100fe40003803000 */
[----:B------:R-:W-:Y:S02]  /*92a0*/  LOP3.LUT R136, R136, 0xff, RZ, 0xc0, !PT ;  /* 0x000000ff88887812 */ /* 0x000fe400078ec0ff */
[----:B------:R-:W-:Y:S02]  /*92b0*/  PRMT R147, R147, 0x5410, R138 ;  /* 0x0000541093937816 */ /* 0x000fe4000000008a */
[--C-:B------:R-:W-:Y:S02]  /*92c0*/  SHF.R.U32.HI R138, RZ, 0x10, R202.reuse ;  /* 0x00000010ff8a7819 */ /* 0x100fe400000116ca */
[----:B------:R-:W-:Y:S02]  /*92d0*/  LOP3.LUT R132, R137, R132, RZ, 0xc0, !PT ;  /* 0x0000008489847212 */ /* 0x000fe400078ec0ff */
[----:B------:R-:W-:Y:S02]  /*92e0*/  PRMT R171, R136, 0x5410, R171 ;  /* 0x0000541088ab7816 */ /* 0x000fe400000000ab */
[--C-:B------:R-:W-:Y:S02]  /*92f0*/  HSET2.LE.AND R136, R149, R180.reuse, PT ;  /* 0x000000b495887233 */ /* 0x100fe40003803000 */
[----:B------:R-:W-:Y:S02]  /*9300*/  HSET2.LE.AND R137, R145, R180, PT ;  /* 0x000000b491897233 */ /* 0x000fe40003803000 */
[----:B------:R-:W-:Y:S01]  /*9310*/  F2FP.BF16.F32.PACK_AB R156, R195, R156 ;  /* 0x0000009cc39c723e */ /* 0x000fe200000010ff */
[----:B------:R-:W-:Y:S01]  /*9320*/  IMAD.WIDE.U32 R194, R172, -0x2daee0ad, RZ ;  /* 0xd2511f53acc27825 */ /* 0x000fe200078e00ff */
[----:B---3--:R-:W-:Y:S02]  /*9330*/  SHF.R.U32.HI R139, RZ, 0x18, R202 ;  /* 0x00000018ff8b7819 */ /* 0x008fe400000116ca */
[----:B------:R-:W-:Y:S01]  /*9340*/  LOP3.LUT R138, R138, 0xff, RZ, 0xc0, !PT ;  /* 0x000000ff8a8a7812 */ /* 0x000fe200078ec0ff */
[----:B------:R-:W-:Y:S01]  /*9350*/  @!P0 HFMA2.BF16_V2 R237, -RZ.H0_H0, RZ.H0_H0, -R156.H0_H0 ;  /* 0x200000ffffed8231 */ /* 0x000fe2000034099c */
[----:B------:R-:W-:Y:S02]  /*9360*/  LOP3.LUT R133, R136, R133, RZ, 0xc0, !PT ;  /* 0x0000008588857212 */ /* 0x000fe400078ec0ff */
[----:B------:R-:W-:Y:S02]  /*9370*/  PRMT R149, R138, 0x5410, R139 ;  /* 0x000054108a957816 */ /* 0x000fe4000000008b */
[----:B------:R-:W-:Y:S02]  /*9380*/  LOP3.LUT R134, R137, R134, RZ, 0xc0, !PT ;  /* 0x0000008689867212 */ /* 0x000fe400078ec0ff */
[C-C-:B------:R-:W-:Y:S01]  /*9390*/  LOP3.LUT R169, R195.reuse, UR5, R186.reuse, 0x96, !PT ;  /* 0x00000005c3a97c12 */ /* 0x140fe2000f8e96ba */
[----:B------:R-:W1:Y:S01]  /*93a0*/  LDSM.16.MT88.4 R136, [R212+0xa000] ;  /* 0x00a00000d488783b */ /* 0x000e620000004200 */
[----:B------:R-:W-:Y:S01]  /*93b0*/  LOP3.LUT R160, R195, UR5, R186, 0x96, !PT ;  /* 0x00000005c3a07c12 */ /* 0x000fe2000f8e96ba */
[----:B------:R-:W-:Y:S01]  /*93c0*/  FADD.FTZ R186, R198, R135 ;  /* 0x00000087c6ba7221 */ /* 0x000fe20000010000 */
[----:B------:R-:W-:Y:S01]  /*93d0*/  SHF.R.U32.HI R144, RZ, 0x18, R169 ;  /* 0x00000018ff907819 */ /* 0x000fe200000116a9 */
[----:B------:R-:W-:Y:S01]  /*93e0*/  MUFU.EX2 R198, R176 ;  /* 0x000000b000c67308 */ /* 0x000fe20000000800 */
[----:B------:R-:W-:Y:S02]  /*93f0*/  LOP3.LUT R179, R202, 0xffff, RZ, 0xc0, !PT ;  /* 0x0000ffffcab37812 */ /* 0x000fe400078ec0ff */
[----:B------:R-:W-:Y:S02]  /*9400*/  PRMT R135, R161, 0x5410, R148 ;  /* 0x00005410a1877816 */ /* 0x000fe40000000094 */
[----:B------:R-:W-:Y:S02]  /*9410*/  @!P5 PRMT R161, R246, 0x5410, RZ ;  /* 0x00005410f6a1d816 */ /* 0x000fe400000000ff */
[----:B------:R-:W-:Y:S02]  /*9420*/  ISETP.LE.U32.AND P5, PT, R144, UR8, PT ;  /* 0x0000000890007c0c */ /* 0x000fe4000bfa3070 */
[----:B------:R-:W-:Y:S01]  /*9430*/  LOP3.LUT R144, R202, 0xff, RZ, 0xc0, !PT ;  /* 0x000000ffca907812 */ /* 0x000fe200078ec0ff */
[----:B------:R-:W-:Y:S01]  /*9440*/  STG.E.U16 desc[UR22][R188.64+0x10], R161 ;  /* 0x000010a1bc007986 */ /* 0x000fe2000c101516 */
[----:B------:R-:W-:Y:S02]  /*9450*/  SHF.R.U32.HI R179, RZ, 0x8, R179 ;  /* 0x00000008ffb37819 */ /* 0x000fe400000116b3 */
[--C-:B------:R-:W-:Y:S02]  /*9460*/  HSET2.LE.AND R146, R143, R180.reuse, PT ;  /* 0x000000b48f927233 */ /* 0x100fe40003803000 */
[----:B------:R-:W-:Y:S02]  /*9470*/  PRMT R145, R144, 0x5410, R179 ;  /* 0x0000541090917816 */ /* 0x000fe400000000b3 */
[--C-:B------:R-:W-:Y:S02]  /*9480*/  HSET2.LE.AND R144, R149, R180.reuse, PT ;  /* 0x000000b495907233 */ /* 0x100fe40003803000 */
[----:B------:R-:W-:Y:S02]  /*9490*/  LOP3.LUT R142, R169, 0xffff, RZ, 0xc0, !PT ;  /* 0x0000ffffa98e7812 */ /* 0x000fe400078ec0ff */
[--C-:B------:R-:W-:Y:S02]  /*94a0*/  HSET2.LE.AND R145, R145, R180.reuse, PT ;  /* 0x000000b491917233 */ /* 0x100fe40003803000 */
[--C-:B------:R-:W-:Y:S02]  /*94b0*/  HSET2.LE.AND R143, R147, R180.reuse, PT ;  /* 0x000000b4938f7233 */ /* 0x100fe40003803000 */
[----:B------:R-:W-:Y:S02]  /*94c0*/  LOP3.LUT R135, R146, R135, RZ, 0xc0, !PT ;  /* 0x0000008792877212 */ /* 0x000fe400078ec0ff */
[----:B------:R-:W-:Y:S02]  /*94d0*/  LOP3.LUT R140, R145, R140, RZ, 0xc0, !PT ;  /* 0x0000008c918c7212 */ /* 0x000fe400078ec0ff */
[----:B------:R-:W-:Y:S02]  /*94e0*/  LOP3.LUT R141, R144, R141, RZ, 0xc0, !PT ;  /* 0x0000008d908d7212 */ /* 0x000fe400078ec0ff */
[----:B------:R-:W2:Y:S01]  /*94f0*/  LDSM.16.MT88.4 R144, [R210+0xa000] ;  /* 0x00a00000d290783b */ /* 0x000ea20000004200 */
[----:B------:R-:W-:Y:S02]  /*9500*/  SHF.R.U32.HI R142, RZ, 0x8, R142 ;  /* 0x00000008ff8e7819 */ /* 0x000fe4000001168e */
[----:B------:R-:W-:Y:S01]  /*9510*/  PRMT R149, R156, 0x7632, R149 ;  /* 0x000076329c957816 */ /* 0x000fe20000000095 */
[-C--:B-1----:R-:W-:Y:S05]  /*9520*/  HMMA.16816.F32.BF16 R4, R132, R136.reuse, R4 ;  /* 0x000000888404723c */ /* 0x082fea0000041804 */
[----:B------:R-:W-:Y:S01]  /*9530*/  LOP3.LUT R165, R142, 0xffff, RZ, 0xc0, !PT ;  /* 0x0000ffff8ea57812 */ /* 0x000fe200078ec0ff */
[----:B------:R-:W-:Y:S01]  /*9540*/  @!P6 HFMA2.BF16_V2 R231, -RZ.H0_H0, RZ.H0_H0, -R149.H0_H0 ;  /* 0x200000ffffe7e231 */ /* 0x000fe20000340995 */
[----:B------:R-:W-:Y:S04]  /*9550*/  PRMT R142, R159, 0x5410, R150 ;  /* 0x000054109f8e7816 */ /* 0x000fe80000000096 */
[----:B------:R-:W-:Y:S02]  /*9560*/  LOP3.LUT R142, R143, R142, RZ, 0xc0, !PT ;  /* 0x0000008e8f8e7212 */ /* 0x000fe400078ec0ff */
[----:B------:R-:W-:Y:S02]  /*9570*/  HSET2.LE.AND R154, R171, R180, PT ;  /* 0x000000b4ab9a7233 */ /* 0x000fe40003803000 */
[----:B------:R-:W-:Y:S02]  /*9580*/  PRMT R143, R156, 0x5410, R149 ;  /* 0x000054109c8f7816 */ /* 0x000fe40000000095 */
[----:B------:R-:W-:Y:S02]  /*9590*/  LOP3.LUT R158, R197, UR5, R166, 0x96, !PT ;  /* 0x00000005c59e7c12 */ /* 0x000fe4000f8e96a6 */
[----:B------:R-:W-:Y:S02]  /*95a0*/  LOP3.LUT R143, R154, R143, RZ, 0xc0, !PT ;  /* 0x0000008f9a8f7212 */ /* 0x000fe400078ec0ff */
[----:B------:R-:W-:Y:S02]  /*95b0*/  @!P2 PRMT R159, R243, 0x5410, RZ ;  /* 0x00005410f39fa816 */ /* 0x000fe400000000ff */
[----:B------:R-:W-:Y:S02]  /*95c0*/  @!P3 PRMT R148, R244, 0x5410, RZ ;  /* 0x00005410f494b816 */ /* 0x000fe400000000ff */
[----:B------:R-:W-:Y:S01]  /*95d0*/  @!P1 PRMT R150, R238, 0x5410, RZ ;  /* 0x00005410ee969816 */ /* 0x000fe200000000ff */
[C---:B------:R-:W-:Y:S02]  /*95e0*/  HMMA.16816.F32.BF16 R8, R140.reuse, R136, R8 ;  /* 0x000000888c08723c */ /* 0x040fe40000041808 */
[----:B------:R1:W-:Y:S02]  /*95f0*/  STG.E.U16 desc[UR22][R188.64+0x12], R148 ;  /* 0x00001294bc007986 */ /* 0x0003e4000c101516 */
[----:B------:R-:W-:Y:S02]  /*9600*/  @!P0 PRMT R156, R237, 0x5410, RZ ;  /* 0x00005410ed9c8816 */ /* 0x000fe400000000ff */
[-C--:B------:R-:W-:Y:S01]  /*9610*/  HMMA.16816.F32.BF16 R12, R140, R138.reuse, R12 ;  /* 0x0000008a8c0c723c */ /* 0x080fe2000004180c */
[----:B------:R3:W-:Y:S02]  /*9620*/  STG.E.U16 desc[UR22][R192.64+0xe], R159 ;  /* 0x00000e9fc0007986 */ /* 0x0007e4000c101516 */
[----:B------:R-:W-:Y:S02]  /*9630*/  ISETP.LE.U32.AND P0, PT, R165, UR8, PT ;  /* 0x00000008a5007c0c */ /* 0x000fe4000bf03070 */
[----:B------:R-:W-:Y:S01]  /*9640*/  LOP3.LUT R136, R158, 0xff, RZ, 0xc0, !PT ;  /* 0x000000ff9e887812 */ /* 0x000fe200078ec0ff */
[C---:B------:R-:W-:Y:S01]  /*9650*/  HMMA.16816.F32.BF16 R16, R132.reuse, R138, R16 ;  /* 0x0000008a8410723c */ /* 0x040fe20000041810 */
[----:B------:R-:W-:Y:S03]  /*9660*/  STG.E.U16 desc[UR22][R192.64+0x10], R150 ;  /* 0x00001096c0007986 */ /* 0x000fe6000c101516 */
[----:B------:R-:W-:Y:S01]  /*9670*/  ISETP.LE.U32.AND P2, PT, R136, UR8, PT ;  /* 0x0000000888007c0c */ /* 0x000fe2000bf43070 */
[----:B------:R-:W-:Y:S01]  /*9680*/  STG.E.U16 desc[UR22][R190.64+0x10], R156 ;  /* 0x0000109cbe007986 */ /* 0x000fe2000c101516 */
[-C--:B--2---:R-:W-:Y:S03]  /*9690*/  HMMA.16816.F32.BF16 R20, R132, R144.reuse, R20 ;  /* 0x000000908414723c */ /* 0x084fe60000041814 */
[----:B------:R-:W2:Y:S02]  /*96a0*/  LDSM.16.MT88.4 R136, [R209+0xa000] ;  /* 0x00a00000d188783b */ /* 0x000ea40000004200 */
[----:B------:R-:W-:Y:S01]  /*96b0*/  @!P6 PRMT R149, R231, 0x5410, RZ ;  /* 0x00005410e795e816 */ /* 0x000fe200000000ff */
[C---:B------:R-:W-:Y:S05]  /*96c0*/  HMMA.16816.F32.BF16 R24, R140.reuse, R144, R24 ;  /* 0x000000908c18723c */ /* 0x040fea0000041818 */
[----:B------:R-:W-:Y:S01]  /*96d0*/  STG.E.U16 desc[UR22][R190.64+0x12], R149 ;  /* 0x00001295be007986 */ /* 0x000fe2000c101516 */
[-C--:B------:R-:W-:Y:S05]  /*96e0*/  HMMA.16816.F32.BF16 R28, R140, R146.reuse, R28 ;  /* 0x000000928c1c723c */ /* 0x080fea000004181c */
[----:B------:R-:W-:Y:S01]  /*96f0*/  PRMT R152, R155, 0x7632, R152 ;  /* 0x000076329b987816 */ /* 0x000fe20000000098 */
[C---:B------:R-:W-:Y:S01]  /*9700*/  HMMA.16816.F32.BF16 R32, R132.reuse, R146, R32 ;  /* 0x000000928420723c */ /* 0x040fe20000041820 */
[----:B------:R-:W4:Y:S04]  /*9710*/  LDSM.16.MT88.4 R144, [R208+0xa000] ;  /* 0x00a00000d090783b */ /* 0x000f280000004200 */
[----:B------:R-:W-:Y:S01]  /*9720*/  LOP3.LUT R162, R169, 0xff, RZ, 0xc0, !PT ;  /* 0x000000ffa9a27812 */ /* 0x000fe200078ec0ff */
[----:B------:R-:W-:Y:S01]  /*9730*/  @!P0 HFMA2.BF16_V2 R230, -RZ.H0_H0, RZ.H0_H0, -R152.H0_H0 ;  /* 0x200000ffffe68231 */ /* 0x000fe20000340998 */
[----:B------:R-:W-:Y:S01]  /*9740*/  LOP3.LUT R154, R158, 0xffff, RZ, 0xc0, !PT ;  /* 0x0000ffff9e9a7812 */ /* 0x000fe200078ec0ff */
[----:B------:R-:W-:Y:S01]  /*9750*/  @!P2 HFMA2.BF16_V2 R236, -RZ.H0_H0, RZ.H0_H0, -R153.H0_H0 ;  /* 0x200000ffffeca231 */ /* 0x000fe20000340999 */
[C---:B------:R-:W-:Y:S02]  /*9760*/  ISETP.LE.U32.AND P1, PT, R162.reuse, UR8, PT ;  /* 0x00000008a2007c0c */ /* 0x040fe4000bf23070 */
[----:B------:R-:W-:Y:S02]  /*9770*/  ISETP.LE.U32.AND P6, PT, R162, UR8, PT ;  /* 0x00000008a2007c0c */ /* 0x000fe4000bfc3070 */
[----:B-1----:R-:W-:Y:S02]  /*9780*/  PRMT R148, R155, 0x5410, R152 ;  /* 0x000054109b947816 */ /* 0x002fe40000000098 */
[----:B------:R-:W-:Y:S02]  /*9790*/  @!P0 PRMT R152, R230, 0x5410, RZ ;  /* 0x00005410e6988816 */ /* 0x000fe400000000ff */
[C---:B------:R-:W-:Y:S02]  /*97a0*/  LOP3.LUT R161, R194.reuse, 0xffff, RZ, 0xc0, !PT ;  /* 0x0000ffffc2a17812 */ /* 0x040fe400078ec0ff */
[----:B------:R-:W-:Y:S01]  /*97b0*/  SHF.R.U32.HI R162, RZ, 0x10, R194 ;  /* 0x00000010ffa27819 */ /* 0x000fe200000116c2 */
[----:B------:R-:W-:Y:S01]  /*97c0*/  STG.E.U16 desc[UR22][R182.64+0x22], R152 ;  /* 0x00002298b6007986 */ /* 0x000fe2000c101516 */
[----:B---3--:R-:W-:Y:S01]  /*97d0*/  LOP3.LUT R159, R194, 0xff, RZ, 0xc0, !PT ;  /* 0x000000ffc29f7812 */ /* 0x008fe200078ec0ff */
[----:B------:R-:W-:Y:S01]  /*97e0*/  @!P1 HFMA2.BF16_V2 R234, -RZ.H0_H0, RZ.H0_H0, -R155.H0_H0 ;  /* 0x200000ffffea9231 */ /* 0x000fe2000034099b */
[----:B------:R-:W-:Y:S01]  /*97f0*/  LOP3.LUT R162, R162, 0xff, RZ, 0xc0, !PT ;  /* 0x000000ffa2a27812 */ /* 0x000fe200078ec0ff */
[-C--:B--2---:R-:W-:Y:S03]  /*9800*/  HMMA.16816.F32.BF16 R36, R132, R136.reuse, R36 ;  /* 0x000000888424723c */ /* 0x084fe60000041824 */
[----:B------:R-:W-:Y:S02]  /*9810*/  SHF.R.U32.HI R169, RZ, 0x10, R169 ;  /* 0x00000010ffa97819 */ /* 0x000fe400000116a9 */
[----:B------:R-:W-:Y:S01]  /*9820*/  SHF.R.U32.HI R154, RZ, 0x8, R154 ;  /* 0x00000008ff9a7819 */ /* 0x000fe2000001169a */
[C---:B------:R-:W-:Y:S05]  /*9830*/  HMMA.16816.F32.BF16 R40, R140.reuse, R136, R40 ;  /* 0x000000888c28723c */ /* 0x040fea0000041828 */
[----:B------:R-:W-:Y:S01]  /*9840*/  LOP3.LUT R169, R169, 0xff, RZ, 0xc0, !PT ;  /* 0x000000ffa9a97812 */ /* 0x000fe200078ec0ff */
[-C--:B------:R-:W-:Y:S03]  /*9850*/  HMMA.16816.F32.BF16 R44, R140, R138.reuse, R44 ;  /* 0x0000008a8c2c723c */ /* 0x080fe6000004182c */
[----:B------:R-:W-:Y:S02]  /*9860*/  ISETP.LE.U32.AND P3, PT, R169, UR8, PT ;  /* 0x00000008a9007c0c */ /* 0x000fe4000bf63070 */
[----:B------:R-:W-:Y:S01]  /*9870*/  LOP3.LUT R154, R154, 0xffff, RZ, 0xc0, !PT ;  /* 0x0000ffff9a9a7812 */ /* 0x000fe200078ec0ff */
[C---:B------:R-:W-:Y:S04]  /*9880*/  HMMA.16816.F32.BF16 R48, R132.reuse, R138, R48 ;  /* 0x0000008a8430723c */ /* 0x040fe80000041830 */
[----:B------:R-:W-:Y:S02]  /*9890*/  ISETP.LE.U32.AND P1, PT, R154, UR8, PT ;  /* 0x000000089a007c0c */ /* 0x000fe4000bf23070 */
[-C--:B----4-:R-:W-:Y:S05]  /*98a0*/  HMMA.16816.F32.BF16 R52, R132, R144.reuse, R52 ;  /* 0x000000908434723c */ /* 0x090fea0000041834 */
[--C-:B------:R-:W-:Y:S01]  /*98b0*/  SHF.R.U32.HI R154, RZ, 0x18, R158.reuse ;  /* 0x00000018ff9a7819 */ /* 0x100fe2000001169e */
[C---:B------:R-:W-:Y:S05]  /*98c0*/  HMMA.16816.F32.BF16 R56, R140.reuse, R144, R56 ;  /* 0x000000908c38723c */ /* 0x040fea0000041838 */
[----:B------:R-:W-:Y:S01]  /*98d0*/  SHF.R.U32.HI R158, RZ, 0x10, R158 ;  /* 0x00000010ff9e7819 */ /* 0x000fe2000001169e */
[-C--:B------:R-:W-:Y:S05]  /*98e0*/  HMMA.16816.F32.BF16 R60, R140, R146.reuse, R60 ;  /* 0x000000928c3c723c */ /* 0x080fea000004183c */
[----:B------:R-:W-:Y:S01]  /*98f0*/  LOP3.LUT R158, R158, 0xff, RZ, 0xc0, !PT ;  /* 0x000000ff9e9e7812 */ /* 0x000fe200078ec0ff */
[C---:B------:R-:W-:Y:S04]  /*9900*/  HMMA.16816.F32.BF16 R64, R132.reuse, R146, R64 ;  /* 0x000000928440723c */ /* 0x040fe80000041840 */
[----:B------:R-:W-:Y:S01]  /*9910*/  ISETP.LE.U32.AND P0, PT, R158, UR8, PT ;  /* 0x000000089e007c0c */ /* 0x000fe2000bf03070 */
[----:B------:R-:W-:Y:S01]  /*9920*/  @!P3 HFMA2.BF16_V2 R233, -RZ.H0_H0, RZ.H0_H0, -R157.H0_H0 ;  /* 0x200000ffffe9b231 */ /* 0x000fe2000034099d */
[----:B------:R-:W-:Y:S02]  /*9930*/  @!P6 PRMT R155, R234, 0x5410, RZ ;  /* 0x00005410ea9be816 */ /* 0x000fe400000000ff */
[----:B------:R-:W-:Y:S02]  /*9940*/  LOP3.LUT R158, R194, 0xffff, RZ, 0xc0, !PT ;  /* 0x0000ffffc29e7812 */ /* 0x000fe400078ec0ff */
[----:B------:R-:W-:Y:S01]  /*9950*/  ISETP.LE.U32.AND P6, PT, R154, UR8, PT ;  /* 0x000000089a007c0c */ /* 0x000fe2000bfc3070 */
[----:B------:R-:W-:Y:S01]  /*9960*/  STG.E.U16 desc[UR22][R182.64+0x20], R155 ;  /* 0x0000209bb6007986 */ /* 0x000fe2000c101516 */
[--C-:B------:R-:W-:Y:S02]  /*9970*/  SHF.R.U32.HI R195, RZ, 0x18, R194.reuse ;  /* 0x00000018ffc37819 */ /* 0x100fe400000116c2 */
[----:B------:R-:W-:Y:S02]  /*9980*/  LOP3.LUT R163, R194, 0xff, RZ, 0xc0, !PT ;  /* 0x000000ffc2a37812 */ /* 0x000fe400078ec0ff */
[--C-:B------:R-:W-:Y:S02]  /*9990*/  SHF.R.U32.HI R199, RZ, 0x10, R194.reuse ;  /* 0x00000010ffc77819 */ /* 0x100fe400000116c2 */
[----:B------:R-:W-:Y:S02]  /*99a0*/  SHF.R.U32.HI R165, RZ, 0x18, R194 ;  /* 0x00000018ffa57819 */ /* 0x000fe400000116c2 */
[C---:B------:R-:W-:Y:S01]  /*99b0*/  PRMT R154, R157.reuse, 0x7632, R154 ;  /* 0x000076329d9a7816 */ /* 0x040fe2000000009a */
[----:B------:R1:W2:Y:S01]  /*99c0*/  MUFU.EX2 R194, R173 ;  /* 0x000000ad00c27308 */ /* 0x0002a20000000800 */
[----:B------:R-:W-:Y:S02]  /*99d0*/  F2FP.BF16.F32.PACK_AB R151, R174, R151 ;  /* 0x00000097ae97723e */ /* 0x000fe400000010ff */
[----:B------:R-:W-:Y:S01]  /*99e0*/  PRMT R169, R157, 0x5410, R154 ;  /* 0x000054109da97816 */ /* 0x000fe2000000009a */
[----:B------:R-:W-:Y:S01]  /*99f0*/  @!P5 HFMA2.BF16_V2 R232, -RZ.H0_H0, RZ.H0_H0, -R154.H0_H0 ;  /* 0x200000ffffe8d231 */ /* 0x000fe2000034099a */
[----:B------:R-:W-:Y:S01]  /*9a00*/  @!P3 PRMT R157, R233, 0x5410, RZ ;  /* 0x00005410e99db816 */ /* 0x000fe200000000ff */
[----:B------:R-:W-:Y:S01]  /*9a10*/  @!P0 HFMA2.BF16_V2 R227, -RZ.H0_H0, RZ.H0_H0, -R151.H0_H0 ;  /* 0x200000ffffe38231 */ /* 0x000fe20000340997 */
[----:B------:R-:W-:Y:S02]  /*9a20*/  SHF.R.U32.HI R136, RZ, 0x8, R158 ;  /* 0x00000008ff887819 */ /* 0x000fe4000001169e */
[----:B------:R-:W-:Y:S01]  /*9a30*/  PRMT R150, R153, 0x7632, R150 ;  /* 0x0000763299967816 */ /* 0x000fe20000000096 */
[----:B------:R3:W-:Y:S01]  /*9a40*/  STG.E.U16 desc[UR22][R188.64+0x20], R157 ;  /* 0x0000209dbc007986 */ /* 0x0007e2000c101516 */
[----:B------:R-:W-:Y:S02]  /*9a50*/  LOP3.LUT R144, R196, 0xff, RZ, 0xc0, !PT ;  /* 0x000000ffc4907812 */ /* 0x000fe400078ec0ff */
[----:B------:R-:W-:Y:S01]  /*9a60*/  LOP3.LUT R136, R136, 0xffff, RZ, 0xc0, !PT ;  /* 0x0000ffff88887812 */ /* 0x000fe200078ec0ff */
[----:B------:R-:W-:Y:S01]  /*9a70*/  @!P1 HFMA2.BF16_V2 R235, -RZ.H0_H0, RZ.H0_H0, -R150.H0_H0 ;  /* 0x200000ffffeb9231 */ /* 0x000fe20000340996 */
[----:B------:R-:W-:Y:S02]  /*9a80*/  PRMT R158, R151, 0x7632, R158 ;  /* 0x00007632979e7816 */ /* 0x000fe4000000009e */
[----:B------:R-:W-:Y:S02]  /*9a90*/  PRMT R172, R153, 0x5410, R150 ;  /* 0x0000541099ac7816 */ /* 0x000fe40000000096 */
[----:B------:R-:W-:Y:S01]  /*9aa0*/  @!P2 PRMT R153, R236, 0x5410, RZ ;  /* 0x00005410ec99a816 */ /* 0x000fe200000000ff */
[----:B------:R-:W-:Y:S01]  /*9ab0*/  @!P6 HFMA2.BF16_V2 R226, -RZ.H0_H0, RZ.H0_H0, -R158.H0_H0 ;  /* 0x200000ffffe2e231 */ /* 0x000fe2000034099e */
[----:B------:R-:W-:Y:S02]  /*9ac0*/  ISETP.LE.U32.AND P3, PT, R144, UR8, PT ;  /* 0x0000000890007c0c */ /* 0x000fe4000bf63070 */
[----:B------:R-:W-:Y:S02]  /*9ad0*/  ISETP.LE.U32.AND P2, PT, R136, UR8, PT ;  /* 0x0000000888007c0c */ /* 0x000fe4000bf43070 */
[----:B-1----:R-:W-:Y:S01]  /*9ae0*/  PRMT R173, R151, 0x5410, R158 ;  /* 0x0000541097ad7816 */ /* 0x002fe2000000009e */
[----:B------:R-:W1:Y:S01]  /*9af0*/  LDSM.16.MT88.4 R136, [R212+0xb000] ;  /* 0x00b00000d488783b */ /* 0x000e620000004200 */
[----:B------:R-:W-:Y:S02]  /*9b00*/  LOP3.LUT R144, R196, 0xffff, RZ, 0xc0, !PT ;  /* 0x0000ffffc4907812 */ /* 0x000fe400078ec0ff */
[----:B------:R-:W-:Y:S02]  /*9b10*/  @!P0 PRMT R151, R227, 0x5410, RZ ;  /* 0x00005410e3978816 */ /* 0x000fe400000000ff */
[----:B------:R-:W-:Y:S02]  /*9b20*/  ISETP.LE.U32.AND P0, PT, R163, UR8, PT ;  /* 0x00000008a3007c0c */ /* 0x000fe4000bf03070 */
[----:B------:R-:W-:Y:S02]  /*9b30*/  SHF.R.U32.HI R144, RZ, 0x8, R144 ;  /* 0x00000008ff907819 */ /* 0x000fe40000011690 */
[----:B--2---:R-:W-:Y:S01]  /*9b40*/  F2FP.BF16.F32.PACK_AB R156, R194, R187 ;  /* 0x000000bbc29c723e */ /* 0x004fe200000010ff */
[----:B------:R-:W-:Y:S01]  /*9b50*/  FADD.FTZ R187, R187, R184 ;  /* 0x000000b8bbbb7221 */ /* 0x000fe20000010000 */
[----:B------:R-:W-:Y:S02]  /*9b60*/  LOP3.LUT R144, R144, 0xffff, RZ, 0xc0, !PT ;  /* 0x0000ffff90907812 */ /* 0x000fe400078ec0ff */
[----:B------:R-:W-:Y:S02]  /*9b70*/  @!P1 PRMT R150, R235, 0x5410, RZ ;  /* 0x00005410eb969816 */ /* 0x000fe400000000ff */
[----:B------:R-:W-:Y:S02]  /*9b80*/  ISETP.LE.U32.AND P1, PT, R144, UR8, PT ;  /* 0x0000000890007c0c */ /* 0x000fe4000bf23070 */
[--C-:B------:R-:W-:Y:S01]  /*9b90*/  SHF.R.U32.HI R144, RZ, 0x10, R196.reuse ;  /* 0x00000010ff907819 */ /* 0x100fe200000116c4 */
[----:B------:R-:W-:Y:S01]  /*9ba0*/  @!P0 HFMA2.BF16_V2 R228, -RZ.H0_H0, RZ.H0_H0, -R156.H0_H0 ;  /* 0x200000ffffe48231 */ /* 0x000fe2000034099c */
[----:B------:R-:W-:Y:S02]  /*9bb0*/  PRMT R149, R156, 0x7632, R149 ;  /* 0x000076329c957816 */ /* 0x000fe40000000095 */
[----:B------:R-:W-:Y:S02]  /*9bc0*/  LOP3.LUT R144, R144, 0xff, RZ, 0xc0, !PT ;  /* 0x000000ff90907812 */ /* 0x000fe400078ec0ff */
[----:B---3--:R-:W-:Y:S01]  /*9bd0*/  PRMT R157, R156, 0x5410, R149 ;  /* 0x000054109c9d7816 */ /* 0x008fe20000000095 */
[----:B------:R-:W-:Y:S01]  /*9be0*/  @!P2 HFMA2.BF16_V2 R229, -RZ.H0_H0, RZ.H0_H0, -R149.H0_H0 ;  /* 0x200000ffffe5a231 */ /* 0x000fe20000340995 */
[----:B------:R-:W-:Y:S02]  /*9bf0*/  @!P0 PRMT R156, R228, 0x5410, RZ ;  /* 0x00005410e49c8816 */ /* 0x000fe400000000ff */
[----:B------:R-:W-:Y:S02]  /*9c00*/  ISETP.LE.U32.AND P0, PT, R144, UR8, PT ;  /* 0x0000000890007c0c */ /* 0x000fe4000bf03070 */
[--C-:B------:R-:W-:Y:S02]  /*9c10*/  SHF.R.U32.HI R144, RZ, 0x18, R196.reuse ;  /* 0x00000018ff907819 */ /* 0x100fe400000116c4 */
[----:B------:R-:W-:Y:S02]  /*9c20*/  @!P2 PRMT R149, R229, 0x5410, RZ ;  /* 0x00005410e595a816 */ /* 0x000fe400000000ff */
[----:B------:R-:W-:Y:S02]  /*9c30*/  ISETP.LE.U32.AND P2, PT, R144, UR8, PT ;  /* 0x0000000890007c0c */ /* 0x000fe4000bf43070 */
[----:B------:R-:W2:Y:S01]  /*9c40*/  LDSM.16.MT88.4 R144, [R210+0xb000] ;  /* 0x00b00000d290783b */ /* 0x000ea20000004200 */
[----:B------:R-:W-:Y:S02]  /*9c50*/  @!P5 PRMT R154, R232, 0x5410, RZ ;  /* 0x00005410e89ad816 */ /* 0x000fe400000000ff */
[----:B------:R-:W-:Y:S01]  /*9c60*/  PRMT R171, R162, 0x5410, R195 ;  /* 0x00005410a2ab7816 */ /* 0x000fe200000000c3 */
[-C--:B-1----:R-:W-:Y:S01]  /*9c70*/  HMMA.16816.F32.BF16 R68, R132, R136.reuse, R68 ;  /* 0x000000888444723c */ /* 0x082fe20000041844 */
[----:B------:R-:W-:Y:S03]  /*9c80*/  MUFU.EX2 R195, R175 ;  /* 0x000000af00c37308 */ /* 0x000fe60000000800 */
[----:B------:R1:W-:Y:S01]  /*9c90*/  STG.E.U16 desc[UR22][R188.64+0x22], R154 ;  /* 0x0000229abc007986 */ /* 0x0003e2000c101516 */
[----:B------:R-:W-:Y:S01]  /*9ca0*/  @!P6 PRMT R158, R226, 0x5410, RZ ;  /* 0x00005410e29ee816 */ /* 0x000fe200000000ff */
[C---:B------:R-:W-:Y:S02]  /*9cb0*/  HMMA.16816.F32.BF16 R72, R140.reuse, R136, R72 ;  /* 0x000000888c48723c */ /* 0x040fe40000041848 */
[----:B------:R-:W-:Y:S02]  /*9cc0*/  STG.E.U16 desc[UR22][R192.64+0x1e], R153 ;  /* 0x00001e99c0007986 */ /* 0x000fe4000c101516 */
[----:B------:R-:W-:Y:S02]  /*9cd0*/  ISETP.LE.U32.AND P5, PT, R165, UR8, PT ;  /* 0x00000008a5007c0c */ /* 0x000fe4000bfa3070 */
[----:B------:R-:W-:Y:S01]  /*9ce0*/  STG.E.U16 desc[UR22][R192.64+0x20], R150 ;  /* 0x00002096c0007986 */ /* 0x000fe2000c101516 */
[-C--:B------:R-:W-:Y:S03]  /*9cf0*/  HMMA.16816.F32.BF16 R76, R140, R138.reuse, R76 ;  /* 0x0000008a8c4c723c */ /* 0x080fe6000004184c */
[----:B------:R-:W-:Y:S01]  /*9d00*/  STG.E.U16 desc[UR22][R190.64+0x20], R151 ;  /* 0x00002097be007986 */ /* 0x000fe2000c101516 */
[--C-:B------:R-:W-:Y:S02]  /*9d10*/  SHF.R.U32.HI R155, RZ, 0x10, R196.reuse ;  /* 0x00000010ff9b7819 */ /* 0x100fe400000116c4 */
[C---:B------:R-:W-:Y:S01]  /*9d20*/  HMMA.16816.F32.BF16 R80, R132.reuse, R138, R80 ;  /* 0x0000008a8450723c */ /* 0x040fe20000041850 */
[----:B------:R-:W-:Y:S04]  /*9d30*/  STG.E.U16 desc[UR22][R190.64+0x22], R158 ;  /* 0x0000229ebe007986 */ /* 0x000fe8000c101516 */
[----:B------:R-:W-:Y:S01]  /*9d40*/  LOP3.LUT R136, R155, 0xff, RZ, 0xc0, !PT ;  /* 0x000000ff9b887812 */ /* 0x000fe200078ec0ff */
[----:B------:R-:W-:Y:S01]  /*9d50*/  STG.E.U16 desc[UR22][R182.64+0x32], R149 ;  /* 0x00003295b6007986 */ /* 0x000fe2000c101516 */
[----:B------:R-:W-:Y:S03]  /*9d60*/  SHF.R.U32.HI R165, RZ, 0x18, R196 ;  /* 0x00000018ffa57819 */ /* 0x000fe600000116c4 */
[----:B------:R-:W-:Y:S01]  /*9d70*/  STG.E.U16 desc[UR22][R182.64+0x30], R156 ;  /* 0x0000309cb6007986 */ /* 0x000fe2000c101516 */
[----:B------:R-:W-:Y:S02]  /*9d80*/  LOP3.LUT R163, R196, 0xffff, RZ, 0xc0, !PT ;  /* 0x0000ffffc4a37812 */ /* 0x000fe400078ec0ff */
[----:B------:R-:W-:Y:S02]  /*9d90*/  PRMT R155, R136, 0x5410, R165 ;  /* 0x00005410889b7816 */ /* 0x000fe400000000a5 */
[----:B------:R-:W-:Y:S01]  /*9da0*/  SHF.R.U32.HI R136, RZ, 0x8, R161 ;  /* 0x00000008ff887819 */ /* 0x000fe200000116a1 */
[-C--:B--2---:R-:W-:Y:S03]  /*9db0*/  HMMA.16816.F32.BF16 R84, R132, R144.reuse, R84 ;  /* 0x000000908454723c */ /* 0x084fe60000041854 */
[----:B------:R-:W-:Y:S02]  /*9dc0*/  SHF.R.U32.HI R137, RZ, 0x8, R163 ;  /* 0x00000008ff897819 */ /* 0x000fe400000116a3 */
[----:B------:R-:W-:Y:S01]  /*9dd0*/  LOP3.LUT R196, R196, 0xff, RZ, 0xc0, !PT ;  /* 0x000000ffc4c47812 */ /* 0x000fe200078ec0ff */
[C---:B------:R-:W-:Y:S05]  /*9de0*/  HMMA.16816.F32.BF16 R88, R140.reuse, R144, R88 ;  /* 0x000000908c58723c */ /* 0x040fea0000041858 */
[----:B------:R-:W-:Y:S01]  /*9df0*/  PRMT R161, R159, 0x5410, R136 ;  /* 0x000054109fa17816 */ /* 0x000fe20000000088 */
[-C--:B------:R-:W-:Y:S05]  /*9e00*/  HMMA.16816.F32.BF16 R92, R140, R146.reuse, R92 ;  /* 0x000000928c5c723c */ /* 0x080fea000004185c */
[----:B------:R-:W-:Y:S01]  /*9e10*/  PRMT R159, R196, 0x5410, R137 ;  /* 0x00005410c49f7816 */ /* 0x000fe20000000089 */
[C---:B------:R-:W-:Y:S01]  /*9e20*/  HMMA.16816.F32.BF16 R96, R132.reuse, R146, R96 ;  /* 0x000000928460723c */ /* 0x040fe20000041860 */
[----:B------:R-:W2:Y:S01]  /*9e30*/  LDSM.16.MT88.4 R136, [R209+0xb000] ;  /* 0x00b00000d188783b */ /* 0x000ea20000004200 */
[----:B------:R-:W-:Y:S03]  /*9e40*/  MUFU.EX2 R196, R178 ;  /* 0x000000b200c47308 */ /* 0x000fe60000000800 */
[----:B------:R-:W-:Y:S02]  /*9e50*/  LOP3.LUT R152, R197, UR5, R166, 0x96, !PT ;  /* 0x00000005c5987c12 */ /* 0x000fe4000f8e96a6 */
[----:B-1----:R-:W-:Y:S05]  /*9e60*/  LOP3.LUT R154, R160, 0xffff, RZ, 0xc0, !PT ;  /* 0x0000ffffa09a7812 */ /* 0x002fea00078ec0ff */
[----:B------:R-:W1:Y:S01]  /*9e70*/  MUFU.EX2 R166, R170 ;  /* 0x000000aa00a67308 */ /* 0x000e620000000800 */
[C---:B------:R-:W-:Y:S02]  /*9e80*/  LOP3.LUT R144, R152.reuse, 0xffff, RZ, 0xc0, !PT ;  /* 0x0000ffff98907812 */ /* 0x040fe400078ec0ff */
[----:B------:R-:W-:Y:S02]  /*9e90*/  LOP3.LUT R201, R152, 0xff, RZ, 0xc0, !PT ;  /* 0x000000ff98c97812 */ /* 0x000fe400078ec0ff */
[----:B------:R-:W-:Y:S02]  /*9ea0*/  SHF.R.U32.HI R144, RZ, 0x8, R144 ;  /* 0x00000008ff907819 */ /* 0x000fe40000011690 */
[----:B------:R-:W-:Y:S03]  /*9eb0*/  SHF.R.U32.HI R165, RZ, 0x10, R160 ;  /* 0x00000010ffa57819 */ /* 0x000fe600000116a0 */
[----:B------:R-:W3:Y:S01]  /*9ec0*/  MUFU.EX2 R197, R177 ;  /* 0x000000b100c57308 */ /* 0x000ee20000000800 */
[----:B------:R-:W-:Y:S02]  /*9ed0*/  PRMT R201, R201, 0x5410, R144 ;  /* 0x00005410c9c97816 */ /* 0x000fe40000000090 */
[----:B------:R-:W4:Y:S01]  /*9ee0*/  LDSM.16.MT88.4 R144, [R208+0xb000] ;  /* 0x00b00000d090783b */ /* 0x000f220000004200 */
[----:B------:R-:W-:Y:S02]  /*9ef0*/  LOP3.LUT R163, R160, 0xff, RZ, 0xc0, !PT ;  /* 0x000000ffa0a37812 */ /* 0x000fe400078ec0ff */
[----:B------:R-:W-:Y:S02]  /*9f00*/  SHF.R.U32.HI R179, RZ, 0x10, R152 ;  /* 0x00000010ffb37819 */ /* 0x000fe40000011698 */
[----:B------:R-:W-:Y:S02]  /*9f10*/  SHF.R.U32.HI R154, RZ, 0x8, R154 ;  /* 0x00000008ff9a7819 */ /* 0x000fe4000001169a */
[----:B------:R-:W-:Y:S02]  /*9f20*/  SHF.R.U32.HI R160, RZ, 0x18, R160 ;  /* 0x00000018ffa07819 */ /* 0x000fe400000116a0 */
[----:B------:R-:W-:Y:S02]  /*9f30*/  LOP3.LUT R165, R165, 0xff, RZ, 0xc0, !PT ;  /* 0x000000ffa5a57812 */ /* 0x000fe400078ec0ff */
[----:B------:R-:W-:Y:S02]  /*9f40*/  SHF.R.U32.HI R152, RZ, 0x18, R152 ;  /* 0x00000018ff987819 */ /* 0x000fe40000011698 */
[----:B------:R-:W-:Y:S02]  /*9f50*/  LOP3.LUT R179, R179, 0xff, RZ, 0xc0, !PT ;  /* 0x000000ffb3b37812 */ /* 0x000fe400078ec0ff */
[----:B------:R-:W-:Y:S02]  /*9f60*/  PRMT R163, R163, 0x5410, R154 ;  /* 0x00005410a3a37816 */ /* 0x000fe4000000009a */
[----:B------:R-:W-:Y:S02]  /*9f70*/  PRMT R165, R165, 0x5410, R160 ;  /* 0x00005410a5a57816 */ /* 0x000fe400000000a0 */
[----:B------:R-:W-:Y:S01]  /*9f80*/  PRMT R179, R179, 0x5410, R152 ;  /* 0x00005410b3b37816 */ /* 0x000fe20000000098 */
[-C--:B--2---:R-:W-:Y:S03]  /*9f90*/  HMMA.16816.F32.BF16 R100, R132, R136.reuse, R100 ;  /* 0x000000888464723c */ /* 0x084fe60000041864 */
[--C-:B------:R-:W-:Y:S02]  /*9fa0*/  HSET2.LE.AND R152, R155, R180.reuse, PT ;  /* 0x000000b49b987233 */ /* 0x100fe40003803000 */
[--C-:B------:R-:W-:Y:S01]  /*9fb0*/  HSET2.LE.AND R155, R163, R180.reuse, PT ;  /* 0x000000b4a39b7233 */ /* 0x100fe20003803000 */
[C---:B------:R-:W-:Y:S05]  /*9fc0*/  HMMA.16816.F32.BF16 R104, R140.reuse, R136, R104 ;  /* 0x000000888c68723c */ /* 0x040fea0000041868 */
[--C-:B------:R-:W-:Y:S01]  /*9fd0*/  HSET2.LE.AND R160, R165, R180.reuse, PT ;  /* 0x000000b4a5a07233 */ /* 0x100fe20003803000 */
[-C--:B------:R-:W-:Y:S05]  /*9fe0*/  HMMA.16816.F32.BF16 R108, R140, R138.reuse, R108 ;  /* 0x0000008a8c6c723c */ /* 0x080fea000004186c */
[----:B-1----:R-:W-:Y:S01]  /*9ff0*/  F2FP.BF16.F32.PACK_AB R165, R167, R166 ;  /* 0x000000a6a7a5723e */ /* 0x002fe200000010ff */
[C---:B------:R-:W-:Y:S05]  /*a000*/  HMMA.16816.F32.BF16 R112, R132.reuse, R138, R112 ;  /* 0x0000008a8470723c */ /* 0x040fea0000041870 */
[----:B------:R-:W-:Y:S01]  /*a010*/  LOP3.LUT R175, R152, R165, RZ, 0xc0, !PT ;  /* 0x000000a598af7212 */ /* 0x000fe200078ec0ff */
[-C--:B----4-:R-:W-:Y:S05]  /*a020*/  HMMA.16816.F32.BF16 R116, R132, R144.reuse, R116 ;  /* 0x000000908474723c */ /* 0x090fea0000041874 */
[----:B------:R-:W-:Y:S01]  /*a030*/  LOP3.LUT R168, R155, R148, RZ, 0xc0, !PT ;  /* 0x000000949ba87212 */ /* 0x000fe200078ec0ff */
[C---:B------:R-:W-:Y:S01]  /*a040*/  HMMA.16816.F32.BF16 R120, R140.reuse, R144, R120 ;  /* 0x000000908c78723c */ /* 0x040fe20000041878 */
[----:B------:R-:W1:Y:S04]  /*a050*/  LDSM.16.MT88.4 R152, [R212+0xa800] ;  /* 0x00a80000d498783b */ /* 0x000e680000004200 */
[--C-:B------:R-:W-:Y:S01]  /*a060*/  HSET2.LE.AND R174, R159, R180.reuse, PT ;  /* 0x000000b49fae7233 */ /* 0x100fe20003803000 */
[-C--:B------:R-:W-:Y:S05]  /*a070*/  HMMA.16816.F32.BF16 R124, R140, R146.reuse, R124 ;  /* 0x000000928c7c723c */ /* 0x080fea000004187c */
[--C-:B------:R-:W-:Y:S01]  /*a080*/  HSET2.LE.AND R170, R161, R180.reuse, PT ;  /* 0x000000b4a1aa7233 */ /* 0x100fe20003803000 */
[----:B------:R-:W-:Y:S05]  /*a090*/  HMMA.16816.F32.BF16 R128, R132, R146, R128 ;  /* 0x000000928480723c */ /* 0x000fea0000041880 */
[--C-:B------:R-:W-:Y:S01]  /*a0a0*/  HSET2.LE.AND R159, R201, R180.reuse, PT ;  /* 0x000000b4c99f7233 */ /* 0x100fe20003803000 */
[--C-:B------:R-:W-:Y:S01]  /*a0b0*/  @!P2 HFMA2.BF16_V2 R239, -RZ.H0_H0, RZ.H0_H0, -R165.reuse.H1_H1 ;  /* 0x200000ffffefa231 */ /* 0x100fe200003609a5 */
[--C-:B------:R-:W-:Y:S01]  /*a0c0*/  HSET2.LE.AND R171, R171, R180.reuse, PT ;  /* 0x000000b4abab7233 */ /* 0x100fe20003803000 */
[----:B------:R-:W-:Y:S03]  /*a0d0*/  @!P0 HFMA2.BF16_V2 R240, -RZ.H0_H0, RZ.H0_H0, -R165.H0_H0 ;  /* 0x200000fffff08231 */ /* 0x000fe600003409a5 */
[----:B------:R-:W-:Y:S01]  /*a0e0*/  HSET2.LE.AND R180, R179, R180, PT ;  /* 0x000000b4b3b47233 */ /* 0x000fe20003803000 */
[----:B------:R-:W-:Y:S01]  /*a0f0*/  FADD.FTZ R166, R166, R185 ;  /* 0x000000b9a6a67221 */ /* 0x000fe20000010000 */
[----:B------:R-:W-:Y:S01]  /*a100*/  F2FP.BF16.F32.PACK_AB R179, R195, R196 ;  /* 0x000000c4c3b3723e */ /* 0x000fe200000010ff */
[----:B------:R-:W-:Y:S01]  /*a110*/  FADD.FTZ R196, R196, R181 ;  /* 0x000000b5c4c47221 */ /* 0x000fe20000010000 */
[----:B------:R-:W-:Y:S02]  /*a120*/  LOP3.LUT R169, R160, R169, RZ, 0xc0, !PT ;  /* 0x000000a9a0a97212 */ /* 0x000fe400078ec0ff */
[----:B------:R-:W2:Y:S01]  /*a130*/  LDSM.16.MT88.4 R160, [R210+0xa800] ;  /* 0x00a80000d2a0783b */ /* 0x000ea20000004200 */
[----:B------:R-:W-:Y:S02]  /*a140*/  PRMT R178, R179, 0x7632, R178 ;  /* 0x00007632b3b27816 */ /* 0x000fe400000000b2 */
[----:B---3--:R-:W-:Y:S01]  /*a150*/  F2FP.BF16.F32.PACK_AB R177, R198, R197 ;  /* 0x000000c5c6b1723e */ /* 0x008fe200000010ff */
[----:B------:R-:W-:Y:S01]  /*a160*/  FADD.FTZ R197, R197, R186 ;  /* 0x000000bac5c57221 */ /* 0x000fe20000010000 */
[----:B------:R-:W-:Y:S01]  /*a170*/  PRMT R136, R179, 0x5410, R178 ;  /* 0x00005410b3887816 */ /* 0x000fe200000000b2 */
[----:B------:R-:W-:Y:S01]  /*a180*/  @!P5 HFMA2.BF16_V2 R242, -RZ.H0_H0, RZ.H0_H0, -R178.H0_H0 ;  /* 0x200000fffff2d231 */ /* 0x000fe200003409b2 */
[----:B------:R-:W-:Y:S01]  /*a190*/  PRMT R176, R177, 0x7632, R176 ;  /* 0x00007632b1b07816 */ /* 0x000fe200000000b0 */
[----:B------:R-:W-:Y:S01]  /*a1a0*/  @!P3 HFMA2.BF16_V2 R241, -RZ.H0_H0, RZ.H0_H0, -R177.H0_H0 ;  /* 0x200000fffff1b231 */ /* 0x000fe200003409b1 */
[----:B------:R-:W-:Y:S02]  /*a1b0*/  LOP3.LUT R170, R170, R157, RZ, 0xc0, !PT ;  /* 0x0000009daaaa7212 */ /* 0x000fe400078ec0ff */
[----:B------:R-:W-:Y:S01]  /*a1c0*/  LOP3.LUT R171, R171, R136, RZ, 0xc0, !PT ;  /* 0x00000088abab7212 */ /* 0x000fe200078ec0ff */
[----:B------:R-:W-:Y:S01]  /*a1d0*/  @!P1 HFMA2.BF16_V2 R245, -RZ.H0_H0, RZ.H0_H0, -R176.H0_H0 ;  /* 0x200000fffff59231 */ /* 0x000fe200003409b0 */
[----:B------:R-:W-:Y:S02]  /*a1e0*/  PRMT R137, R177, 0x5410, R176 ;  /* 0x00005410b1897816 */ /* 0x000fe400000000b0 */
[----:B------:R-:W-:Y:S02]  /*a1f0*/  LOP3.LUT R172, R159, R172, RZ, 0xc0, !PT ;  /* 0x000000ac9fac7212 */ /* 0x000fe400078ec0ff */
[----:B------:R-:W-:Y:S01]  /*a200*/  LOP3.LUT R173, R180, R173, RZ, 0xc0, !PT ;  /* 0x000000adb4ad7212 */ /* 0x000fe200078ec0ff */
[-C--:B-1----:R-:W-:Y:S01]  /*a210*/  HMMA.16816.F32.BF16 R148, R168, R152.reuse, R4 ;  /* 0x00000098a894723c */ /* 0x082fe20000041804 */
[----:B------:R-:W1:Y:S04]  /*a220*/  LDSM.16.MT88.4 R4, [R209+0xa800] ;  /* 0x00a80000d104783b */ /* 0x000e680000004200 */
[----:B------:R-:W-:Y:S02]  /*a230*/  LOP3.LUT R174, R174, R137, RZ, 0xc0, !PT ;  /* 0x00000089aeae7212 */ /* 0x000fe400078ec0ff */
[----:B------:R-:W-:Y:S04]  /*a240*/  @!P5 PRMT R178, R242, 0x5410, RZ ;  /* 0x00005410f2b2d816 */ /* 0x000fe800000000ff */
[----:B------:R-:W-:Y:S01]  /*a250*/  @!P3 PRMT R177, R241, 0x5410, RZ ;  /* 0x00005410f1b1b816 */ /* 0x000fe200000000ff */
[C---:B------:R-:W-:Y:S01]  /*a260*/  HMMA.16816.F32.BF16 R132, R172.reuse, R152, R8 ;  /* 0x00000098ac84723c */ /* 0x040fe20000041808 */
[----:B------:R-:W3:Y:S03]  /*a270*/  LDSM.16.MT88.4 R8, [R208+0xa800] ;  /* 0x00a80000d008783b */ /* 0x000ee60000004200 */
[----:B------:R-:W-:Y:S02]  /*a280*/  @!P1 PRMT R176, R245, 0x5410, RZ ;  /* 0x00005410f5b09816 */ /* 0x000fe400000000ff */
[-C--:B------:R-:W-:Y:S03]  /*a290*/  HMMA.16816.F32.BF16 R136, R172, R154.reuse, R12 ;  /* 0x0000009aac88723c */ /* 0x080fe6000004180c */
[----:B------:R-:W4:Y:S02]  /*a2a0*/  LDSM.16.MT88.4 R12, [R212+0xb800] ;  /* 0x00b80000d40c783b */ /* 0x000f240000004200 */
[----:B------:R-:W-:Y:S01]  /*a2b0*/  LOP3.LUT R199, R199, 0xff, RZ, 0xc0, !PT ;  /* 0x000000ffc7c77812 */ /* 0x000fe200078ec0ff */
[C---:B------:R-:W-:Y:S04]  /*a2c0*/  HMMA.16816.F32.BF16 R152, R168.reuse, R154, R16 ;  /* 0x0000009aa898723c */ /* 0x040fe80000041810 */
[----:B------:R-:W-:Y:S01]  /*a2d0*/  ISETP.LE.U32.AND P6, PT, R199, UR8, PT ;  /* 0x00000008c7007c0c */ /* 0x000fe2000bfc3070 */
[----:B------:R-:W5:Y:S01]  /*a2e0*/  LDSM.16.MT88.4 R16, [R210+0xb800] ;  /* 0x00b80000d210783b */ /* 0x000f620000004200 */
[-C--:B--2---:R-:W-:Y:S06]  /*a2f0*/  HMMA.16816.F32.BF16 R156, R168, R160.reuse, R20 ;  /* 0x000000a0a89c723c */ /* 0x084fec0000041814 */
[C---:B------:R-:W-:Y:S01]  /*a300*/  HMMA.16816.F32.BF16 R140, R172.reuse, R160, R24 ;  /* 0x000000a0ac8c723c */ /* 0x040fe20000041818 */
[----:B------:R-:W2:Y:S04]  /*a310*/  LDSM.16.MT88.4 R20, [R209+0xb800] ;  /* 0x00b80000d114783b */ /* 0x000ea80000004200 */
[----:B------:R-:W-:Y:S01]  /*a320*/  @!P6 HFMA2.BF16_V2 R219, -RZ.H0_H0, RZ.H0_H0, -R179.H0_H0 ;  /* 0x200000ffffdbe231 */ /* 0x000fe200003409b3 */
[-C--:B------:R-:W-:Y:S03]  /*a330*/  HMMA.16816.F32.BF16 R144, R172, R162.reuse, R28 ;  /* 0x000000a2ac90723c */ /* 0x080fe6000004181c */
[----:B------:R-:W2:Y:S02]  /*a340*/  LDSM.16.MT88.4 R24, [R208+0xb800] ;  /* 0x00b80000d018783b */ /* 0x000ea40000004200 */
[----:B------:R-:W-:Y:S01]  /*a350*/  @!P6 PRMT R179, R219, 0x5410, RZ ;  /* 0x00005410dbb3e816 */ /* 0x000fe200000000ff */
[C---:B------:R-:W-:Y:S05]  /*a360*/  HMMA.16816.F32.BF16 R160, R168.reuse, R162, R32 ;  /* 0x000000a2a8a0723c */ /* 0x040fea0000041820 */
[----:B------:R-:W-:Y:S01]  /*a370*/  STG.E.U16 desc[UR22][R188.64+0x30], R179 ;  /* 0x000030b3bc007986 */ /* 0x000fe2000c101516 */
[-C--:B-1----:R-:W-:Y:S03]  /*a380*/  HMMA.16816.F32.BF16 R36, R168, R4.reuse, R36 ;  /* 0x00000004a824723c */ /* 0x082fe60000041824 */
[----:B------:R-:W-:Y:S03]  /*a390*/  STG.E.U16 desc[UR22][R188.64+0x32], R178 ;  /* 0x000032b2bc007986 */ /* 0x000fe6000c101516 */
[C---:B------:R-:W-:Y:S01]  /*a3a0*/  HMMA.16816.F32.BF16 R40, R172.reuse, R4, R40 ;  /* 0x00000004ac28723c */ /* 0x040fe20000041828 */
[----:B------:R-:W-:Y:S04]  /*a3b0*/  STG.E.U16 desc[UR22][R192.64+0x2e], R177 ;  /* 0x00002eb1c0007986 */ /* 0x000fe8000c101516 */
[----:B------:R-:W-:Y:S01]  /*a3c0*/  STG.E.U16 desc[UR22][R192.64+0x30], R176 ;  /* 0x000030b0c0007986 */ /* 0x000fe2000c101516 */
[-C--:B------:R-:W-:Y:S05]  /*a3d0*/  HMMA.16816.F32.BF16 R44, R172, R6.reuse, R44 ;  /* 0x00000006ac2c723c */ /* 0x080fea000004182c */
[----:B------:R-:W-:Y:S01]  /*a3e0*/  @P2 PRMT R5, R165, 0x7632, R5 ;  /* 0x00007632a5052816 */ /* 0x000fe20000000005 */
[C---:B------:R-:W-:Y:S05]  /*a3f0*/  HMMA.16816.F32.BF16 R48, R168.reuse, R6, R48 ;  /* 0x00000006a830723c */ /* 0x040fea0000041830 */
[----:B------:R-:W-:Y:S01]  /*a400*/  @!P2 PRMT R5, R239, 0x5410, RZ ;  /* 0x00005410ef05a816 */ /* 0x000fe200000000ff */
[-C--:B---3--:R-:W-:Y:S04]  /*a410*/  HMMA.16816.F32.BF16 R52, R168, R8.reuse, R52 ;  /* 0x00000008a834723c */ /* 0x088fe80000041834 */
[----:B------:R1:W-:Y:S01]  /*a420*/  STG.E.U16 desc[UR22][R190.64+0x32], R5 ;  /* 0x00003205be007986 */ /* 0x0003e2000c101516 */
[----:B------:R-:W-:Y:S01]  /*a430*/  @!P0 PRMT R165, R240, 0x5410, RZ ;  /* 0x00005410f0a58816 */ /* 0x000fe200000000ff */
[C---:B------:R-:W-:Y:S04]  /*a440*/  HMMA.16816.F32.BF16 R56, R172.reuse, R8, R56 ;  /* 0x00000008ac38723c */ /* 0x040fe80000041838 */
[----:B------:R-:W-:Y:S01]  /*a450*/  STG.E.U16 desc[UR22][R190.64+0x30], R165 ;  /* 0x000030a5be007986 */ /* 0x000fe2000c101516 */
[----:B------:R-:W-:Y:S01]  /*a460*/  IADD3 R4, P0, R182, -0x40, RZ ;  /* 0xffffffc0b6047810 */ /* 0x000fe20007f1e0ff */
[-C--:B------:R-:W-:Y:S04]  /*a470*/  HMMA.16816.F32.BF16 R60, R172, R10.reuse, R60 ;  /* 0x0000000aac3c723c */ /* 0x080fe8000004183c */
[----:B------:R3:W-:Y:S01]  /*a480*/  STL [R1+0x4c], R4 ;  /* 0x00004c0401007387 */ /* 0x0007e20000100800 */
[----:B------:R-:W-:Y:S01]  /*a490*/  FADD.FTZ R6, R194, R187 ;  /* 0x000000bbc2067221 */ /* 0x000fe20000010000 */
[C---:B------:R-:W-:Y:S04]  /*a4a0*/  HMMA.16816.F32.BF16 R64, R168.reuse, R10, R64 ;  /* 0x0000000aa840723c */ /* 0x040fe80000041840 */
[----:B------:R-:W-:Y:S02]  /*a4b0*/  STL [R1+0x84], R6 ;  /* 0x0000840601007387 */ /* 0x000fe40000100800 */
[-C--:B----4-:R-:W-:Y:S06]  /*a4c0*/  HMMA.16816.F32.BF16 R68, R168, R12.reuse, R68 ;  /* 0x0000000ca844723c */ /* 0x090fec0000041844 */
[C---:B------:R-:W-:Y:S05]  /*a4d0*/  HMMA.16816.F32.BF16 R72, R172.reuse, R12, R72 ;  /* 0x0000000cac48723c */ /* 0x040fea0000041848 */
[----:B-1----:R-:W-:Y:S01]  /*a4e0*/  FADD.FTZ R5, R195, R196 ;  /* 0x000000c4c3057221 */ /* 0x002fe20000010000 */
[-C--:B------:R-:W-:Y:S04]  /*a4f0*/  HMMA.16816.F32.BF16 R76, R172, R14.reuse, R76 ;  /* 0x0000000eac4c723c */ /* 0x080fe8000004184c */
[----:B------:R-:W-:Y:S01]  /*a500*/  STL [R1+0x80], R5 ;  /* 0x0000800501007387 */ /* 0x000fe20000100800 */
[----:B---3--:R-:W-:Y:S01]  /*a510*/  FADD.FTZ R4, R198, R197 ;  /* 0x000000c5c6047221 */ /* 0x008fe20000010000 */
[C---:B------:R-:W-:Y:S04]  /*a520*/  HMMA.16816.F32.BF16 R80, R168.reuse, R14, R80 ;  /* 0x0000000ea850723c */ /* 0x040fe80000041850 */
[----:B------:R1:W-:Y:S01]  /*a530*/  STL [R1+0x7c], R4 ;  /* 0x00007c0401007387 */ /* 0x0003e20000100800 */
[----:B------:R-:W-:Y:S01]  /*a540*/  IMAD.MOV.U32 R165, RZ, RZ, R2 ;  /* 0x000000ffffa57224 */ /* 0x000fe200078e0002 */
[-C--:B-----5:R-:W-:Y:S06]  /*a550*/  HMMA.16816.F32.BF16 R84, R168, R16.reuse, R84 ;  /* 0x00000010a854723c */ /* 0x0a0fec0000041854 */
[C---:B------:R-:W-:Y:S06]  /*a560*/  HMMA.16816.F32.BF16 R88, R172.reuse, R16, R88 ;  /* 0x00000010ac58723c */ /* 0x040fec0000041858 */
[-C--:B------:R-:W-:Y:S06]  /*a570*/  HMMA.16816.F32.BF16 R92, R172, R18.reuse, R92 ;  /* 0x00000012ac5c723c */ /* 0x080fec000004185c */
[C---:B------:R-:W-:Y:S05]  /*a580*/  HMMA.16816.F32.BF16 R96, R168.reuse, R18, R96 ;  /* 0x00000012a860723c */ /* 0x040fea0000041860 */
[----:B-1----:R-:W-:Y:S01]  /*a590*/  FADD.FTZ R4, R167, R166 ;  /* 0x000000a6a7047221 */ /* 0x002fe20000010000 */
[-C--:B--2---:R-:W-:Y:S04]  /*a5a0*/  HMMA.16816.F32.BF16 R100, R168, R20.reuse, R100 ;  /* 0x00000014a864723c */ /* 0x084fe80000041864 */
[----:B------:R4:W-:Y:S01]  /*a5b0*/  STL [R1+0x78], R4 ;  /* 0x0000780401007387 */ /* 0x0009e20000100800 */
[----:B------:R-:W-:Y:S01]  /*a5c0*/  IMAD.MOV.U32 R166, RZ, RZ, R3 ;  /* 0x000000ffffa67224 */ /* 0x000fe200078e0003 */
[C---:B------:R-:W-:Y:S05]  /*a5d0*/  HMMA.16816.F32.BF16 R104, R172.reuse, R20, R104 ;  /* 0x00000014ac68723c */ /* 0x040fea0000041868 */
[----:B------:R-:W-:Y:S01]  /*a5e0*/  IMAD.MOV.U32 R167, RZ, RZ, R0 ;  /* 0x000000ffffa77224 */ /* 0x000fe200078e0000 */
[-C--:B------:R-:W-:Y:S06]  /*a5f0*/  HMMA.16816.F32.BF16 R108, R172, R22.reuse, R108 ;  /* 0x00000016ac6c723c */ /* 0x080fec000004186c */
[C---:B------:R-:W-:Y:S06]  /*a600*/  HMMA.16816.F32.BF16 R112, R168.reuse, R22, R112 ;  /* 0x00000016a870723c */ /* 0x040fec0000041870 */
[-C--:B------:R-:W-:Y:S06]  /*a610*/  HMMA.16816.F32.BF16 R116, R168, R24.reuse, R116 ;  /* 0x00000018a874723c */ /* 0x080fec0000041874 */
[C---:B------:R-:W-:Y:S06]  /*a620*/  HMMA.16816.F32.BF16 R120, R172.reuse, R24, R120 ;  /* 0x00000018ac78723c */ /* 0x040fec0000041878 */
[-C--:B------:R-:W-:Y:S06]  /*a630*/  HMMA.16816.F32.BF16 R124, R172, R26.reuse, R124 ;  /* 0x0000001aac7c723c */ /* 0x080fec000004187c */
[----:B------:R-:W-:Y:S07]  /*a640*/  HMMA.16816.F32.BF16 R128, R168, R26, R128 ;  /* 0x0000001aa880723c */ /* 0x000fee0000041880 */
[----:B------:R-:W-:Y:S01]  /*a650*/  IADD3.X R171, R183, -0x1, RZ, P0, !PT ;  /* 0xffffffffb7ab7810 */ /* 0x000fe200007fe4ff */
[----:B------:R-:W-:Y:S01]  /*a660*/  IMAD.MOV.U32 R169, RZ, RZ, R164 ;  /* 0x000000ffffa97224 */ /* 0x000fe200078e00a4 */
[----:B------:R-:W-:Y:S01]  /*a670*/  ISETP.LT.AND P0, PT, RZ, UR21, PT ;  /* 0x00000015ff007c0c */ /* 0x000fe2000bf01270 */
[----:B------:R-:W-:Y:S11]  /*a680*/  UIADD3 UR21, UR21, -0x1, URZ ;  /* 0xffffffff15157890 */ /* 0x000ff6000fffe03f */
[----:B------:R-:W-:Y:S01]  /*a690*/  @!UPT UIADD3 URZ, URZ, URZ, URZ ;  /* 0x0000003f3f3ff290 */ /* 0x000fe2000fffe03f */
[----:B----4-:R-:W-:Y:S05]  /*a6a0*/  @P0 BRA `(.L_x_1966) ;  /* 0xffffffc000c00947 */ /* 0x010fea000383ffff */
.L_x_1965:
[----:B------:R-:W3:Y:S01]  /*a6b0*/  LDL.LU R9, [R1+0x84] ;  /* 0x0000840001097983 */ /* 0x000ee20000300800 */
[----:B------:R-:W1:Y:S01]  /*a6c0*/  S2UR UR4, SR_CgaCtaId ;  /* 0x00000000000479c3 */ /* 0x000e620000008800 */
[----:B------:R-:W-:Y:S01]  /*a6d0*/  IMAD.MOV.U32 R19, RZ, RZ, 0x3f800000 ;  /* 0x3f800000ff137424 */ /* 0x000fe200078e00ff */
[----:B------:R-:W-:Y:S01]  /*a6e0*/  ULDC UR6, c[0x0][0x38c] ;  /* 0x0000e30000067ab9 */ /* 0x000fe20000000800 */
[----:B--2---:R-:W2:Y:S04]  /*a6f0*/  LDL.LU R6, [R1+0x80] ;  /* 0x0000800001067983 */ /* 0x004ea80000300800 */
[----:B------:R-:W4:Y:S04]  /*a700*/  LDL.LU R8, [R1+0x7c] ;  /* 0x00007c0001087983 */ /* 0x000f280000300800 */
[----:B------:R-:W5:Y:S04]  /*a710*/  LDL.LU R7, [R1+0x78] ;  /* 0x0000780001077983 */ /* 0x000f680000300800 */
[----:B------:R-:W5:Y:S01]  /*a720*/  LDL R26, [R1+0x20] ;  /* 0x00002000011a7983 */ /* 0x000f620000100800 */
[----:B------:R-:W-:Y:S01]  /*a730*/  IMAD.MOV.U32 R18, RZ, RZ, 0x3f800000 ;  /* 0x3f800000ff127424 */ /* 0x000fe200078e00ff */
[----:B------:R-:W-:Y:S01]  /*a740*/  UMOV UR5, 0x400 ;  /* 0x0000040000057882 */ /* 0x000fe20000000000 */
[----:B------:R-:W-:-:S02]  /*a750*/  IMAD.MOV.U32 R17, RZ, RZ, 0x3f800000 ;  /* 0x3f800000ff117424 */ /* 0x000fc400078e00ff */
[----:B------:R-:W-:Y:S01]  /*a760*/  IMAD.MOV.U32 R16, RZ, RZ, 0x3f800000 ;  /* 0x3f800000ff107424 */ /* 0x000fe200078e00ff */
[----:B-1----:R-:W-:Y:S01]  /*a770*/  ULEA UR4, UR4, UR5, 0x18 ;  /* 0x0000000504047291 */ /* 0x002fe2000f8ec03f */
[----:B---3--:R-:W1:Y:S04]  /*a780*/  SHFL.BFLY PT, R12, R9, 0x2, 0x1f ;  /* 0x0c401f00090c7f89 */ /* 0x008e6800000e0000 */
[----:B--2---:R-:W2:Y:S04]  /*a790*/  SHFL.BFLY PT, R13, R6, 0x2, 0x1f ;  /* 0x0c401f00060d7f89 */ /* 0x004ea800000e0000 */
[----:B----4-:R-:W3:Y:S04]  /*a7a0*/  SHFL.BFLY PT, R4, R8, 0x2, 0x1f ;  /* 0x0c401f0008047f89 */ /* 0x010ee800000e0000 */
[----:B-----5:R-:W4:Y:S01]  /*a7b0*/  SHFL.BFLY PT, R5, R7, 0x2, 0x1f ;  /* 0x0c401f0007057f89 */ /* 0x020f2200000e0000 */
[----:B------:R-:W-:Y:S01]  /*a7c0*/  ISETP.NE.AND P3, PT, R26, -0x1, PT ;  /* 0xffffffff1a00780c */ /* 0x000fe20003f65270 */
[----:B-1----:R-:W-:Y:S01]  /*a7d0*/  FADD.FTZ R12, R12, R9 ;  /* 0x000000090c0c7221 */ /* 0x002fe20000010000 */
[----:B--2---:R-:W-:-:S04]  /*a7e0*/  FADD.FTZ R13, R13, R6 ;  /* 0x000000060d0d7221 */ /* 0x004fc80000010000 */
[----:B------:R-:W1:Y:S01]  /*a7f0*/  SHFL.BFLY PT, R11, R12, 0x1, 0x1f ;  /* 0x0c201f000c0b7f89 */ /* 0x000e6200000e0000 */
[----:B---3--:R-:W-:Y:S01]  /*a800*/  FADD.FTZ R4, R4, R8 ;  /* 0x0000000804047221 */ /* 0x008fe20000010000 */
[----:B------:R-:W2:Y:S01]  /*a810*/  S2R R6, SR_TID.X ;  /* 0x0000000000067919 */ /* 0x000ea20000002100 */
[----:B----4-:R-:W-:Y:S01]  /*a820*/  FADD.FTZ R5, R5, R7 ;  /* 0x0000000705057221 */ /* 0x010fe20000010000 */
[----:B------:R-:W3:Y:S04]  /*a830*/  SHFL.BFLY PT, R10, R13, 0x1, 0x1f ;  /* 0x0c201f000d0a7f89 */ /* 0x000ee800000e0000 */
[----:B------:R-:W4:Y:S04]  /*a840*/  SHFL.BFLY PT, R9, R4, 0x1, 0x1f ;  /* 0x0c201f0004097f89 */ /* 0x000f2800000e0000 */
[----:B------:R-:W5:Y:S01]  /*a850*/  SHFL.BFLY PT, R8, R5, 0x1, 0x1f ;  /* 0x0c201f0005087f89 */ /* 0x000f6200000e0000 */
[----:B-1----:R-:W-:-:S05]  /*a860*/  FADD.FTZ R11, R12, R11 ;  /* 0x0000000b0c0b7221 */ /* 0x002fca0000010000 */
[----:B------:R-:W-:Y:S01]  /*a870*/  FSETP.NE.FTZ.AND P6, PT, R11, RZ, PT ;  /* 0x000000ff0b00720b */ /* 0x000fe20003fd5000 */
[----:B---3--:R-:W-:Y:S01]  /*a880*/  FADD.FTZ R10, R13, R10 ;  /* 0x0000000a0d0a7221 */ /* 0x008fe20000010000 */
[----:B--2---:R-:W-:Y:S01]  /*a890*/  SHF.R.S32.HI R7, RZ, 0x1f, R6 ;  /* 0x0000001fff077819 */ /* 0x004fe20000011406 */
[----:B----4-:R-:W-:-:S03]  /*a8a0*/  FADD.FTZ R9, R4, R9 ;  /* 0x0000000904097221 */ /* 0x010fc60000010000 */
[----:B------:R-:W-:Y:S02]  /*a8b0*/  FSETP.NE.FTZ.AND P5, PT, R10, RZ, PT ;  /* 0x000000ff0a00720b */ /* 0x000fe40003fb5000 */
[----:B------:R-:W-:Y:S01]  /*a8c0*/  LEA.HI R13, R7, R6, RZ, 0x2 ;  /* 0x00000006070d7211 */ /* 0x000fe200078f10ff */
[----:B-----5:R-:W-:Y:S01]  /*a8d0*/  FADD.FTZ R8, R5, R8 ;  /* 0x0000000805087221 */ /* 0x020fe20000010000 */
[----:B------:R-:W-:Y:S01]  /*a8e0*/  FSETP.NE.FTZ.AND P4, PT, R9, RZ, PT ;  /* 0x000000ff0900720b */ /* 0x000fe20003f95000 */
[----:B------:R-:W1:Y:S01]  /*a8f0*/  @P3 LDC.64 R4, c[0x0][0x298] ;  /* 0x0000a600ff043b82 */ /* 0x000e620000000a00 */
[--C-:B------:R-:W-:Y:S01]  /*a900*/  SHF.R.S32.HI R15, RZ, 0x2, R13.reuse ;  /* 0x00000002ff0f7819 */ /* 0x100fe2000001140d */
[----:B------:R-:W2:Y:S01]  /*a910*/  @P6 MUFU.RCP R19, R11 ;  /* 0x0000000b00136308 */ /* 0x000ea20000001000 */
[----:B------:R-:W-:Y:S02]  /*a920*/  SHF.R.S32.HI R22, RZ, 0x1f, R13 ;  /* 0x0000001fff167819 */ /* 0x000fe4000001140d */
[----:B------:R-:W-:-:S02]  /*a930*/  FSETP.NE.FTZ.AND P0, PT, R8, RZ, PT ;  /* 0x000000ff0800720b */ /* 0x000fc40003f15000 */
[----:B------:R-:W-:Y:S02]  /*a940*/  LEA.HI R22, R22, R15, RZ, 0x3 ;  /* 0x0000000f16167211 */ /* 0x000fe400078f18ff */
[-C--:B------:R-:W-:Y:S01]  /*a950*/  LEA.HI R7, R7, R6.reuse, RZ, 0x5 ;  /* 0x0000000607077211 */ /* 0x080fe200078f28ff */
[----:B------:R-:W3:Y:S01]  /*a960*/  @P5 MUFU.RCP R18, R10 ;  /* 0x0000000a00125308 */ /* 0x000ee20000001000 */
[----:B------:R-:W-:Y:S02]  /*a970*/  LOP3.LUT R22, R22, 0xfffffff8, RZ, 0xc0, !PT ;  /* 0xfffffff816167812 */ /* 0x000fe400078ec0ff */
[----:B------:R-:W-:Y:S02]  /*a980*/  LOP3.LUT R13, R13, 0x3ffffffc, RZ, 0xc0, !PT ;  /* 0x3ffffffc0d0d7812 */ /* 0x000fe400078ec0ff */
[----:B------:R-:W-:Y:S01]  /*a990*/  P2R R12, PR, RZ, 0x1 ;  /* 0x00000001ff0c7803 */ /* 0x000fe20000000000 */
[----:B------:R-:W-:Y:S01]  /*a9a0*/  IMAD.IADD R22, R15, 0x1, -R22 ;  /* 0x000000010f167824 */ /* 0x000fe200078e0a16 */
[----:B------:R-:W-:Y:S01]  /*a9b0*/  SHF.R.S32.HI R15, RZ, 0x5, R7 ;  /* 0x00000005ff0f7819 */ /* 0x000fe20000011407 */
[----:B------:R-:W4:Y:S01]  /*a9c0*/  @P4 MUFU.RCP R17, R9 ;  /* 0x0000000900114308 */ /* 0x000f220000001000 */
[----:B------:R-:W-:Y:S01]  /*a9d0*/  IADD3 R20, -R13, R6, RZ ;  /* 0x000000060d147210 */ /* 0x000fe20007ffe1ff */
[C---:B------:R-:W-:Y:S01]  /*a9e0*/  IMAD.SHL.U32 R14, R22.reuse, 0x40, RZ ;  /* 0x00000040160e7824 */ /* 0x040fe200078e00ff */
[----:B------:R-:W-:Y:S01]  /*a9f0*/  R2P PR, R22, 0x6 ;  /* 0x0000000616007804 */ /* 0x000fe20000000000 */
[----:B------:R-:W-:Y:S01]  /*aa00*/  IMAD.MOV.U32 R13, RZ, RZ, 0x20 ;  /* 0x00000020ff0d7424 */ /* 0x000fe200078e00ff */
[----:B------:R-:W-:Y:S01]  /*aa10*/  LEA R15, R15, R20, 0x9 ;  /* 0x000000140f0f7211 */ /* 0x000fe200078e48ff */
[----:B-1----:R-:W-:Y:S01]  /*aa20*/  @P3 IMAD.WIDE.U32 R20, R26, R4, RZ ;  /* 0x000000041a143225 */ /* 0x002fe200078e00ff */
[----:B------:R-:W-:Y:S01]  /*aa30*/  LOP3.LUT R14, R14, 0x1c0, RZ, 0xc0, !PT ;  /* 0x000001c00e0e7812 */ /* 0x000fe200078ec0ff */
[----:B------:R-:W1:Y:S01]  /*aa40*/  @P0 MUFU.RCP R16, R8 ;  /* 0x0000000800100308 */ /* 0x000e620000001000 */
[----:B------:R-:W-:Y:S01]  /*aa50*/  LOP3.LUT R22, R22, 0x1, RZ, 0xc0, !PT ;  /* 0x0000000116167812 */ /* 0x000fe200078ec0ff */
[----:B--2---:R-:W-:Y:S01]  /*aa60*/  FMUL.FTZ R19, R19, UR6 ;  /* 0x0000000613137c20 */ /* 0x004fe20008410000 */
[----:B------:R-:W-:Y:S01]  /*aa70*/  LEA.HI R14, R14, R14, RZ, 0x1d ;  /* 0x0000000e0e0e7211 */ /* 0x000fe200078fe8ff */
[----:B---3--:R-:W-:Y:S01]  /*aa80*/  FMUL.FTZ R18, R18, UR6 ;  /* 0x0000000612127c20 */ /* 0x008fe20008410000 */
[----:B------:R-:W-:Y:S01]  /*aa90*/  SEL R13, R13, 0xffffffe0, !P1 ;  /* 0xffffffe00d0d7807 */ /* 0x000fe20004800000 */
[----:B------:R-:W-:Y:S01]  /*aaa0*/  @P3 IMAD R5, R26, R5, R21 ;  /* 0x000000051a053224 */ /* 0x000fe200078e0215 */
[----:B------:R-:W-:Y:S01]  /*aab0*/  ISETP.NE.U32.AND P0, PT, R22, 0x1, PT ;  /* 0x000000011600780c */ /* 0x000fe20003f05070 */
[----:B------:R-:W-:-:S02]  /*aac0*/  IMAD.U32 R15, R15, 0x2, R14 ;  /* 0x000000020f0f7824 */ /* 0x000fc400078e000e */
[----:B----4-:R-:W-:Y:S01]  /*aad0*/  FMUL.FTZ R17, R17, UR6 ;  /* 0x0000000611117c20 */ /* 0x010fe20008410000 */
[----:B------:R-:W-:Y:S01]  /*aae0*/  IMAD.MOV.U32 R14, RZ, RZ, 0x40 ;  /* 0x00000040ff0e7424 */ /* 0x000fe200078e00ff */
[----:B------:R-:W-:Y:S02]  /*aaf0*/  @P3 MOV R4, R20 ;  /* 0x0000001400043202 */ /* 0x000fe40000000f00 */
[----:B------:R-:W-:Y:S02]  /*ab00*/  LEA R15, R15, UR4, 0x1 ;  /* 0x000000040f0f7c11 */ /* 0x000fe4000f8e08ff */
[----:B------:R-:W-:Y:S01]  /*ab10*/  SEL R14, R14, 0xffffffc0, !P2 ;  /* 0xffffffc00e0e7807 */ /* 0x000fe20005000000 */
[----:B-1----:R-:W-:Y:S01]  /*ab20*/  FMUL.FTZ R16, R16, UR6 ;  /* 0x0000000610107c20 */ /* 0x002fe20008410000 */
        /* <DEDUP_REMOVED lines=9> */
.L_x_1969:
[----:B------:R-:W-:Y:S01]  /*abc0*/  ULDC.U8 UR4, c[0x0][0x3d8] ;  /* 0x0000f60000047ab9 */ /* 0x000fe20000000000 */
[C---:B------:R-:W-:Y:S01]  /*abd0*/  VIADD R20, R15.reuse, 0xfffffff0 ;  /* 0xfffffff00f147836 */ /* 0x040fe20000000000 */
[----:B------:R-:W-:Y:S01]  /*abe0*/  ISETP.NE.AND P1, PT, RZ, UR4, PT ;  /* 0x00000004ff007c0c */ /* 0x000fe2000bf25270 */
[----:B------:R-:W-:Y:S01]  /*abf0*/  ULDC.U8 UR4, c[0x0][0x3d9] ;  /* 0x0000f64000047ab9 */ /* 0x000fe20000000000 */
[----:B------:R-:W-:Y:S01]  /*ac00*/  @P0 VIADD R20, R15, 0x10 ;  /* 0x000000100f140836 */ /* 0x000fe20000000000 */
[----:B------:R-:W-:Y:S02]  /*ac10*/  CS2R R24, SRZ ;  /* 0x0000000000187805 */ /* 0x000fe4000001ff00 */
[----:B------:R-:W-:Y:S02]  /*ac20*/  ISETP.NE.OR P0, PT, RZ, UR4, !P1 ;  /* 0x00000004ff007c0c */ /* 0x000fe4000cf05670 */
[----:B------:R-:W-:Y:S02]  /*ac30*/  P2R R21, PR, RZ, 0x2 ;  /* 0x00000002ff157803 */ /* 0x000fe40000000000 */
[----:B------:R-:W-:-:S09]  /*ac40*/  PLOP3.LUT P2, PT, PT, PT, PT, 0x8, 0x0 ;  /* 0x000000000000781c */ /* 0x000fd20003f4e170 */
[----:B------:R-:W-:Y:S05]  /*ac50*/  @P0 BRA `(.L_x_1970) ;  /* 0x0000000000180947 */ /* 0x000fea0003800000 */
[----:B------:R-:W1:Y:S01]  /*ac60*/  S2R R22, SR_CTAID.Y ;  /* 0x0000000000167919 */ /* 0x000e620000002600 */
[----:B------:R-:W1:Y:S01]  /*ac70*/  LDC R23, c[0x0][0x2c4] ;  /* 0x0000b100ff177b82 */ /* 0x000e620000000800 */
[----:B------:R-:W-:Y:S01]  /*ac80*/  PLOP3.LUT P2, PT, PT, PT, PT, 0x80, 0x0 ;  /* 0x000000000000781c */ /* 0x000fe20003f4f070 */
[----:B-1----:R-:W-:-:S05]  /*ac90*/  IMAD R22, R22, R23, RZ ;  /* 0x0000001716167224 */ /* 0x002fca00078e02ff */
[----:B------:R-:W-:-:S04]  /*aca0*/  SEL R24, R22, R26, !P3 ;  /* 0x0000001a16187207 */ /* 0x000fc80005800000 */
[----:B------:R-:W-:-:S07]  /*acb0*/  SHF.R.S32.HI R25, RZ, 0x1f, R24 ;  /* 0x0000001fff197819 */ /* 0x000fce0000011418 */
.L_x_1970:
[----:B------:R-:W2:Y:S04]  /*acc0*/  LDL R165, [R1+0x28] ;  /* 0x0000280001a57983 */ /* 0x000ea80000100800 */
[----:B------:R-:W3:Y:S01]  /*acd0*/  LDL R166, [R1+0x10] ;  /* 0x0000100001a67983 */ /* 0x000ee20000100800 */
        /* <DEDUP_REMOVED lines=25> */
[----:B------:R-:W-:Y:S01]  /*ae70*/  F2FP.BF16.F32.PACK_AB R148, R149, R148 ;  /* 0x000000949594723e */ /* 0x000fe200000010ff */
[----:B------:R-:W-:Y:S01]  /*ae80*/  FMUL.FTZ R140, R17, R140 ;  /* 0x0000008c118c7220 */ /* 0x000fe20000410000 */
[----:B------:R-:W-:Y:S01]  /*ae90*/  F2FP.BF16.F32.PACK_AB R150, R151, R150 ;  /* 0x000000969796723e */ /* 0x000fe200000010ff */
[----:B------:R-:W-:Y:S01]  /*aea0*/  FMUL.FTZ R141, R17, R141 ;  /* 0x0000008d118d7220 */ /* 0x000fe20000410000 */
[C---:B------:R-:W-:Y:S01]  /*aeb0*/  FMUL.FTZ R142, R16.reuse, R142 ;  /* 0x0000008e108e7220 */ /* 0x040fe20000410000 */
[C---:B------:R-:W-:Y:S01]  /*aec0*/  FMUL.FTZ R143, R16.reuse, R143 ;  /* 0x0000008f108f7220 */ /* 0x040fe20000410000 */
[----:B------:R-:W-:Y:S01]  /*aed0*/  F2FP.BF16.F32.PACK_AB R153, R153, R152 ;  /* 0x000000989999723e */ /* 0x000fe200000010ff */
[----:B------:R-:W-:Y:S01]  /*aee0*/  FMUL.FTZ R144, R17, R144 ;  /* 0x0000009011907220 */ /* 0x000fe20000410000 */
        /* <DEDUP_REMOVED lines=8> */
[----:B------:R-:W-:Y:S01]  /*af70*/  IADD3 R6, -R23, R6, RZ ;  /* 0x0000000617067210 */ /* 0x000fe20007ffe1ff */
        /* <DEDUP_REMOVED lines=12> */
[----:B------:R-:W-:Y:S01]  /*b040*/  IADD3 R23, R15, R13, RZ ;  /* 0x0000000d0f177210 */ /* 0x000fe20007ffe0ff */
[C---:B------:R-:W-:Y:S01]  /*b050*/  FMUL.FTZ R42, R16.reuse, R42 ;  /* 0x0000002a102a7220 */ /* 0x040fe20000410000 */
[C---:B------:R-:W-:Y:S01]  /*b060*/  FMUL.FTZ R43, R16.reuse, R43 ;  /* 0x0000002b102b7220 */ /* 0x040fe20000410000 */
[----:B------:R-:W-:Y:S01]  /*b070*/  F2FP.BF16.F32.PACK_AB R160, R161, R160 ;  /* 0x000000a0a1a0723e */ /* 0x000fe200000010ff */
[----:B------:R-:W-:Y:S01]  /*b080*/  STS [R15], R148 ;  /* 0x000000940f007388 */ /* 0x000fe20000000800 */
[----:B------:R-:W-:Y:S01]  /*b090*/  F2FP.BF16.F32.PACK_AB R162, R163, R162 ;  /* 0x000000a2a3a2723e */ /* 0x000fe200000010ff */
[----:B------:R-:W-:Y:S01]  /*b0a0*/  FMUL.FTZ R44, R17, R44 ;  /* 0x0000002c112c7220 */ /* 0x000fe20000410000 */
[----:B------:R-:W-:Y:S01]  /*b0b0*/  IADD3 R13, R13, R20, RZ ;  /* 0x000000140d0d7210 */ /* 0x000fe20007ffe0ff */
        /* <DEDUP_REMOVED lines=10> */
[C---:B------:R-:W-:Y:S01]  /*b160*/  FMUL.FTZ R54, R18.reuse, R54 ;  /* 0x0000003612367220 */ /* 0x040fe20000410000 */
[C---:B------:R-:W-:Y:S01]  /*b170*/  FMUL.FTZ R55, R18.reuse, R55 ;  /* 0x0000003712377220 */ /* 0x040fe20000410000 */
[----:B------:R-:W-:Y:S01]  /*b180*/  F2FP.BF16.F32.PACK_AB R144, R145, R144 ;  /* 0x000000909190723e */ /* 0x000fe200000010ff */
[----:B------:R-:W-:Y:S01]  /*b190*/  STS [R15+0x2000], R132 ;  /* 0x002000840f007388 */ /* 0x000fe20000000800 */
[----:B------:R-:W-:Y:S01]  /*b1a0*/  F2FP.BF16.F32.PACK_AB R146, R147, R146 ;  /* 0x000000929392723e */ /* 0x000fe200000010ff */
[C---:B------:R-:W-:Y:S01]  /*b1b0*/  FMUL.FTZ R64, R19.reuse, R64 ;  /* 0x0000004013407220 */ /* 0x040fe20000410000 */
[----:B------:R-:W-:Y:S01]  /*b1c0*/  FMUL.FTZ R65, R19, R65 ;  /* 0x0000004113417220 */ /* 0x000fe20000410000 */
        /* <DEDUP_REMOVED lines=30> */
[----:B------:R-:W1:Y:S01]  /*b3b0*/  S2R R22, SR_TID.X ;  /* 0x0000000000167919 */ /* 0x000e620000002100 */
[----:B------:R-:W-:Y:S01]  /*b3c0*/  F2FP.BF16.F32.PACK_AB R46, R47, R46 ;  /* 0x0000002e2f2e723e */ /* 0x000fe200000010ff */
[C---:B------:R-:W-:Y:S01]  /*b3d0*/  FMUL.FTZ R80, R19.reuse, R80 ;  /* 0x0000005013507220 */ /* 0x040fe20000410000 */
[----:B------:R-:W-:Y:S01]  /*b3e0*/  ISETP.NE.AND P1, PT, RZ, UR4, PT ;  /* 0x00000004ff007c0c */ /* 0x000fe2000bf25270 */
        /* <DEDUP_REMOVED lines=9> */
[----:B------:R-:W-:Y:S01]  /*b480*/  IADD3 R31, R23, R14, RZ ;  /* 0x0000000e171f7210 */ /* 0x000fe20007ffe0ff */
[----:B------:R-:W-:Y:S01]  /*b490*/  FMUL.FTZ R73, R17, R73 ;  /* 0x0000004911497220 */ /* 0x000fe20000410000 */
[C---:B------:R-:W-:Y:S01]  /*b4a0*/  FMUL.FTZ R74, R16.reuse, R74 ;  /* 0x0000004a104a7220 */ /* 0x040fe20000410000 */
[----:B------:R-:W-:Y:S01]  /*b4b0*/  STS [R13+0x2400], R146 ;  /* 0x002400920d007388 */ /* 0x000fe20000000800 */
[C---:B------:R-:W-:Y:S01]  /*b4c0*/  FMUL.FTZ R75, R16.reuse, R75 ;  /* 0x0000004b104b7220 */ /* 0x040fe20000410000 */
[----:B------:R-:W-:Y:S01]  /*b4d0*/  F2FP.BF16.F32.PACK_AB R64, R65, R64 ;  /* 0x000000404140723e */ /* 0x000fe200000010ff */
[----:B------:R-:W-:Y:S01]  /*b4e0*/  FMUL.FTZ R76, R17, R76 ;  /* 0x0000004c114c7220 */ /* 0x000fe20000410000 */
[----:B------:R-:W-:Y:S01]  /*b4f0*/  F2FP.BF16.F32.PACK_AB R66, R67, R66 ;  /* 0x000000424342723e */ /* 0x000fe200000010ff */
[----:B------:R-:W-:Y:S01]  /*b500*/  STS [R27], R36 ;  /* 0x000000241b007388 */ /* 0x000fe20000000800 */
[----:B------:R-:W-:Y:S01]  /*b510*/  IADD3 R33, R13, R14, RZ ;  /* 0x0000000e0d217210 */ /* 0x000fe20007ffe0ff */
[----:B------:R-:W-:Y:S01]  /*b520*/  FMUL.FTZ R77, R17, R77 ;  /* 0x0000004d114d7220 */ /* 0x000fe20000410000 */
[C---:B------:R-:W-:Y:S01]  /*b530*/  FMUL.FTZ R78, R16.reuse, R78 ;  /* 0x0000004e104e7220 */ /* 0x040fe20000410000 */
[----:B------:R-:W-:Y:S01]  /*b540*/  STS [R27+0x400], R38 ;  /* 0x000400261b007388 */ /* 0x000fe20000000800 */
[----:B------:R-:W-:Y:S01]  /*b550*/  FMUL.FTZ R79, R16, R79 ;  /* 0x0000004f104f7220 */ /* 0x000fe20000410000 */
[----:B------:R-:W-:Y:S01]  /*b560*/  F2FP.BF16.F32.PACK_AB R56, R57, R56 ;  /* 0x000000383938723e */ /* 0x000fe200000010ff */
[----:B------:R-:W-:Y:S01]  /*b570*/  FMUL.FTZ R84, R19, R84 ;  /* 0x0000005413547220 */ /* 0x000fe20000410000 */
[----:B------:R-:W-:Y:S01]  /*b580*/  F2FP.BF16.F32.PACK_AB R58, R59, R58 ;  /* 0x0000003a3b3a723e */ /* 0x000fe200000010ff */
[----:B------:R-:W-:Y:S01]  /*b590*/  STS [R29], R48 ;  /* 0x000000301d007388 */ /* 0x000fe20000000800 */
[----:B------:R-:W-:Y:S01]  /*b5a0*/  FMUL.FTZ R85, R19, R85 ;  /* 0x0000005513557220 */ /* 0x000fe20000410000 */
[C---:B------:R-:W-:Y:S01]  /*b5b0*/  FMUL.FTZ R86, R18.reuse, R86 ;  /* 0x0000005612567220 */ /* 0x040fe20000410000 */
[C---:B------:R-:W-:Y:S01]  /*b5c0*/  FMUL.FTZ R87, R18.reuse, R87 ;  /* 0x0000005712577220 */ /* 0x040fe20000410000 */
[----:B------:R-:W-:Y:S01]  /*b5d0*/  STS [R29+0x400], R50 ;  /* 0x000400321d007388 */ /* 0x000fe20000000800 */
[----:B------:R-:W-:Y:S01]  /*b5e0*/  F2FP.BF16.F32.PACK_AB R60, R61, R60 ;  /* 0x0000003c3d3c723e */ /* 0x000fe200000010ff */
[----:B------:R-:W-:Y:S01]  /*b5f0*/  FMUL.FTZ R96, R19, R96 ;  /* 0x0000006013607220 */ /* 0x000fe20000410000 */
        /* <DEDUP_REMOVED lines=11> */
[C---:B------:R-:W-:Y:S01]  /*b6b0*/  FMUL.FTZ R90, R16.reuse, R90 ;  /* 0x0000005a105a7220 */ /* 0x040fe20000410000 */
[C---:B------:R-:W-:Y:S01]  /*b6c0*/  FMUL.FTZ R91, R16.reuse, R91 ;  /* 0x0000005b105b7220 */ /* 0x040fe20000410000 */
[----:B------:R-:W-:Y:S01]  /*b6d0*/  STS [R29+0x2400], R46 ;  /* 0x0024002e1d007388 */ /* 0x000fe20000000800 */
[----:B------:R-:W-:Y:S01]  /*b6e0*/  F2FP.BF16.F32.PACK_AB R81, R81, R80 ;  /* 0x000000505151723e */ /* 0x000fe200000010ff */
[----:B------:R-:W-:Y:S01]  /*b6f0*/  FMUL.FTZ R92, R17, R92 ;  /* 0x0000005c115c7220 */ /* 0x000fe20000410000 */
[----:B------:R-:W-:Y:S01]  /*b700*/  F2FP.BF16.F32.PACK_AB R83, R83, R82 ;  /* 0x000000525353723e */ /* 0x000fe200000010ff */
        /* <DEDUP_REMOVED lines=43> */
[C---:B------:R-:W-:Y:S01]  /*b9c0*/  FMUL.FTZ R118, R18.reuse, R118 ;  /* 0x0000007612767220 */ /* 0x040fe20000410000 */
[----:B------:R-:W-:Y:S01]  /*b9d0*/  STS [R20+0x4400], R83 ;  /* 0x0044005314007388 */ /* 0x000fe20000000800 */
[C---:B------:R-:W-:Y:S01]  /*b9e0*/  FMUL.FTZ R119, R18.reuse, R119 ;  /* 0x0000007712777220 */ /* 0x040fe20000410000 */
[----:B------:R-:W-:Y:S01]  /*b9f0*/  F2FP.BF16.F32.PACK_AB R92, R93, R92 ;  /* 0x0000005c5d5c723e */ /* 0x000fe200000010ff */
[----:B------:R-:W-:Y:S01]  /*ba00*/  FMUL.FTZ R19, R19, R129 ;  /* 0x0000008113137220 */ /* 0x000fe20000410000 */
[----:B------:R-:W-:Y:S01]  /*ba10*/  F2FP.BF16.F32.PACK_AB R94, R95, R94 ;  /* 0x0000005e5f5e723e */ /* 0x000fe200000010ff */
[----:B------:R-:W-:Y:S01]  /*ba20*/  STS [R15+0x6000], R72 ;  /* 0x006000480f007388 */ /* 0x000fe20000000800 */
[C---:B------:R-:W-:Y:S01]  /*ba30*/  FMUL.FTZ R130, R18.reuse, R130 ;  /* 0x0000008212827220 */ /* 0x040fe20000410000 */
[----:B------:R-:W-:Y:S01]  /*ba40*/  FMUL.FTZ R131, R18, R131 ;  /* 0x0000008312837220 */ /* 0x000fe20000410000 */
[----:B------:R-:W-:Y:S01]  /*ba50*/  F2FP.BF16.F32.PACK_AB R100, R101, R100 ;  /* 0x000000646564723e */ /* 0x000fe200000010ff */
[----:B------:R4:W-:Y:S01]  /*ba60*/  STS [R15+0x6400], R74 ;  /* 0x0064004a0f007388 */ /* 0x0009e20000000800 */
[----:B------:R-:W-:Y:S01]  /*ba70*/  F2FP.BF16.F32.PACK_AB R102, R103, R102 ;  /* 0x000000666766723e */ /* 0x000fe200000010ff */
[C---:B------:R-:W-:Y:S01]  /*ba80*/  FMUL.FTZ R120, R17.reuse, R120 ;  /* 0x0000007811787220 */ /* 0x040fe20000410000 */
[C---:B------:R-:W-:Y:S01]  /*ba90*/  FMUL.FTZ R121, R17.reuse, R121 ;  /* 0x0000007911797220 */ /* 0x040fe20000410000 */
[----:B------:R-:W-:Y:S01]  /*baa0*/  STS [R20+0x6000], R77 ;  /* 0x0060004d14007388 */ /* 0x000fe20000000800 */
[----:B------:R-:W-:Y:S01]  /*bab0*/  FMUL.FTZ R124, R17, R124 ;  /* 0x0000007c117c7220 */ /* 0x000fe20000410000 */
[C---:B------:R-:W-:Y:S01]  /*bac0*/  FMUL.FTZ R122, R16.reuse, R122 ;  /* 0x0000007a107a7220 */ /* 0x040fe20000410000 */
[C---:B------:R-:W-:Y:S01]  /*bad0*/  FMUL.FTZ R123, R16.reuse, R123 ;  /* 0x0000007b107b7220 */ /* 0x040fe20000410000 */
[----:B------:R5:W-:Y:S01]  /*bae0*/  STS [R20+0x6400], R79 ;  /* 0x0064004f14007388 */ /* 0x000be20000000800 */
[----:B------:R-:W-:Y:S01]  /*baf0*/  F2FP.BF16.F32.PACK_AB R112, R113, R112 ;  /* 0x000000707170723e */ /* 0x000fe200000010ff */
[----:B------:R-:W2:Y:S01]  /*bb00*/  @!P1 LDC R14, c[0x0][0x2c4] ;  /* 0x0000b100ff0e9b82 */ /* 0x000ea20000000800 */
[----:B------:R-:W-:Y:S01]  /*bb10*/  F2FP.BF16.F32.PACK_AB R114, R115, R114 ;  /* 0x000000727372723e */ /* 0x000fe200000010ff */
[----:B------:R-:W-:Y:S01]  /*bb20*/  STS [R23+0x4000], R84 ;  /* 0x0040005417007388 */ /* 0x000fe20000000800 */
[----:B------:R-:W-:Y:S01]  /*bb30*/  FMUL.FTZ R17, R17, R125 ;  /* 0x0000007d11117220 */ /* 0x000fe20000410000 */
[C---:B------:R-:W-:Y:S01]  /*bb40*/  FMUL.FTZ R126, R16.reuse, R126 ;  /* 0x0000007e107e7220 */ /* 0x040fe20000410000 */
[----:B------:R-:W-:Y:S01]  /*bb50*/  FMUL.FTZ R127, R16, R127 ;  /* 0x0000007f107f7220 */ /* 0x000fe20000410000 */
[----:B------:R-:W-:Y:S01]  /*bb60*/  STS [R23+0x4400], R86 ;  /* 0x0044005617007388 */ /* 0x000fe20000000800 */
[----:B------:R-:W-:Y:S01]  /*bb70*/  F2FP.BF16.F32.PACK_AB R104, R105, R104 ;  /* 0x000000686968723e */ /* 0x000fe200000010ff */
[----:B------:R-:W1:Y:S01]  /*bb80*/  @P6 MUFU.LG2 R11, R11 ;  /* 0x0000000b000b6308 */ /* 0x000e620000000c00 */
[----:B------:R-:W-:Y:S01]  /*bb90*/  F2FP.BF16.F32.PACK_AB R106, R107, R106 ;  /* 0x0000006a6b6a723e */ /* 0x000fe200000010ff */
[----:B------:R-:W-:Y:S01]  /*bba0*/  STS [R13+0x4000], R96 ;  /* 0x004000600d007388 */ /* 0x000fe20000000800 */
[----:B------:R-:W-:Y:S01]  /*bbb0*/  F2FP.BF16.F32.PACK_AB R108, R109, R108 ;  /* 0x0000006c6d6c723e */ /* 0x000fe200000010ff */
[----:B------:R-:W3:Y:S01]  /*bbc0*/  @!P1 LDC R35, c[0x0][0x270] ;  /* 0x00009c00ff239b82 */ /* 0x000ee20000000800 */
[----:B------:R-:W-:Y:S01]  /*bbd0*/  F2FP.BF16.F32.PACK_AB R110, R111, R110 ;  /* 0x0000006e6f6e723e */ /* 0x000fe200000010ff */
[----:B------:R-:W-:Y:S01]  /*bbe0*/  STS [R13+0x4400], R98 ;  /* 0x004400620d007388 */ /* 0x000fe20000000800 */
[----:B------:R-:W-:Y:S01]  /*bbf0*/  F2FP.BF16.F32.PACK_AB R116, R117, R116 ;  /* 0x000000747574723e */ /* 0x000fe200000010ff */
[----:B------:R-:W5:Y:S01]  /*bc00*/  @P5 MUFU.LG2 R10, R10 ;  /* 0x0000000a000a5308 */ /* 0x000f620000000c00 */
[----:B------:R-:W-:Y:S01]  /*bc10*/  F2FP.BF16.F32.PACK_AB R118, R119, R118 ;  /* 0x000000767776723e */ /* 0x000fe200000010ff */
[----:B------:R-:W-:Y:S01]  /*bc20*/  STS [R23+0x6000], R88 ;  /* 0x0060005817007388 */ /* 0x000fe20000000800 */
[----:B------:R-:W-:Y:S01]  /*bc30*/  F2FP.BF16.F32.PACK_AB R19, R19, R128 ;  /* 0x000000801313723e */ /* 0x000fe200000010ff */
[----:B----4-:R-:W4:Y:S01]  /*bc40*/  @P6 LDC R15, c[0x0][0x2e8] ;  /* 0x0000ba00ff0f6b82 */ /* 0x010f220000000800 */
[----:B------:R-:W-:Y:S01]  /*bc50*/  F2FP.BF16.F32.PACK_AB R130, R131, R130 ;  /* 0x000000828382723e */ /* 0x000fe200000010ff */
[----:B------:R2:W-:Y:S01]  /*bc60*/  STS [R23+0x6400], R90 ;  /* 0x0064005a17007388 */ /* 0x0005e20000000800 */
[----:B------:R-:W-:Y:S01]  /*bc70*/  F2FP.BF16.F32.PACK_AB R120, R121, R120 ;  /* 0x000000787978723e */ /* 0x000fe200000010ff */
[----:B------:R-:W2:Y:S01]  /*bc80*/  @P4 MUFU.LG2 R9, R9 ;  /* 0x0000000900094308 */ /* 0x000ea20000000c00 */
[----:B------:R-:W-:Y:S01]  /*bc90*/  F2FP.BF16.F32.PACK_AB R122, R123, R122 ;  /* 0x0000007a7b7a723e */ /* 0x000fe200000010ff */
[----:B------:R-:W-:Y:S01]  /*bca0*/  STS [R13+0x6000], R92 ;  /* 0x0060005c0d007388 */ /* 0x000fe20000000800 */
[----:B------:R-:W-:Y:S01]  /*bcb0*/  F2FP.BF16.F32.PACK_AB R17, R17, R124 ;  /* 0x0000007c1111723e */ /* 0x000fe200000010ff */
[----:B------:R-:W3:Y:S01]  /*bcc0*/  @P5 LDC R28, c[0x0][0x2e8] ;  /* 0x0000ba00ff1c5b82 */ /* 0x000ee20000000800 */
[----:B------:R-:W-:Y:S01]  /*bcd0*/  F2FP.BF16.F32.PACK_AB R126, R127, R126 ;  /* 0x0000007e7f7e723e */ /* 0x000fe200000010ff */
[----:B------:R-:W-:Y:S01]  /*bce0*/  STS [R13+0x6400], R94 ;  /* 0x0064005e0d007388 */ /* 0x000fe20000000800 */
[----:B------:R-:W-:Y:S01]  /*bcf0*/  ISETP.NE.AND P3, PT, R21, RZ, PT ;  /* 0x000000ff1500720c */ /* 0x000fe20003f65270 */
[----:B-1----:R-:W-:Y:S01]  /*bd00*/  @P6 FMUL.FTZ R11, R11, 0.69314718246459960938 ;  /* 0x3f3172180b0b6820 */ /* 0x002fe20000410000 */
[----:B------:R-:W-:Y:S01]  /*bd10*/  PLOP3.LUT P0, PT, PT, PT, PT, 0x8, 0x0 ;  /* 0x000000000000781c */ /* 0x000fe20003f0e170 */
[----:B------:R-:W-:Y:S01]  /*bd20*/  STS [R27+0x4000], R100 ;  /* 0x004000641b007388 */ /* 0x000fe20000000800 */
[----:B------:R-:W-:Y:S01]  /*bd30*/  @!P1 PLOP3.LUT P0, PT, P3, PT, PT, 0x80, 0x0 ;  /* 0x000000000000981c */ /* 0x000fe20001f0f070 */
[----:B------:R-:W1:Y:S01]  /*bd40*/  S2UR UR4, SR_CTAID.X ;  /* 0x00000000000479c3 */ /* 0x000e620000002500 */
[----:B------:R-:W-:Y:S01]  /*bd50*/  SHF.R.S32.HI R21, RZ, 0x1f, R22 ;  /* 0x0000001fff157819 */ /* 0x000fe20000011416 */
[----:B------:R-:W-:Y:S01]  /*bd60*/  STS [R27+0x4400], R102 ;  /* 0x004400661b007388 */ /* 0x000fe20000000800 */
[----:B-----5:R-:W-:Y:S01]  /*bd70*/  MOV R20, 0x7f800000 ;  /* 0x7f80000000147802 */ /* 0x020fe20000000f00 */
[----:B------:R-:W-:Y:S01]  /*bd80*/  @P5 FMUL.FTZ R10, R10, 0.69314718246459960938 ;  /* 0x3f3172180a0a5820 */ /* 0x000fe20000410000 */
[-C--:B------:R-:W-:Y:S01]  /*bd90*/  LEA.HI R21, R21, R22.reuse, RZ, 0x3 ;  /* 0x0000001615157211 */ /* 0x080fe200078f18ff */
[----:B------:R-:W-:Y:S01]  /*bda0*/  STS [R29+0x4000], R112 ;  /* 0x004000701d007388 */ /* 0x000fe20000000800 */
[----:B------:R-:W-:Y:S01]  /*bdb0*/  @P1 MOV R30, 0x1 ;  /* 0x00000001001e1802 */ /* 0x000fe20000000f00 */
[----:B----4-:R-:W-:Y:S01]  /*bdc0*/  @P6 FFMA.FTZ R20, R164, R15, R11 ;  /* 0x0000000fa4146223 */ /* 0x010fe2000001000b */
[----:B------:R-:W-:Y:S01]  /*bdd0*/  LOP3.LUT R7, R21, 0xfffffff8, RZ, 0xc0, !PT ;  /* 0xfffffff815077812 */ /* 0x000fe200078ec0ff */
[----:B------:R-:W-:Y:S01]  /*bde0*/  STS [R29+0x4400], R114 ;  /* 0x004400721d007388 */ /* 0x000fe20000000800 */
[----:B------:R-:W-:Y:S01]  /*bdf0*/  ISETP.NE.AND P6, PT, R12, RZ, PT ;  /* 0x000000ff0c00720c */ /* 0x000fe20003fc5270 */
[----:B--2---:R-:W3:Y:S01]  /*be00*/  @P0 LDC R14, c[0x0][0x2e4] ;  /* 0x0000b900ff0e0b82 */ /* 0x004ee20000000800 */
[----:B------:R-:W-:Y:S01]  /*be10*/  IADD3 R7, -R7, R22, RZ ;  /* 0x0000001607077210 */ /* 0x000fe20007ffe1ff */
[----:B------:R-:W-:Y:S01]  /*be20*/  STS [R27+0x6000], R104 ;  /* 0x006000681b007388 */ /* 0x000fe20000000800 */
[----:B------:R-:W-:Y:S01]  /*be30*/  SHF.R.S32.HI R34, RZ, 0x3, R21 ;  /* 0x00000003ff227819 */ /* 0x000fe20000011415 */
[----:B------:R-:W-:Y:S01]  /*be40*/  @P4 FMUL.FTZ R9, R9, 0.69314718246459960938 ;  /* 0x3f31721809094820 */ /* 0x000fe20000410000 */
[----:B------:R-:W-:Y:S01]  /*be50*/  LOP3.LUT P3, RZ, R6, 0x3, RZ, 0xc0, !PT ;  /* 0x0000000306ff7812 */ /* 0x000fe2000786c0ff */
[----:B------:R2:W-:Y:S01]  /*be60*/  STS [R27+0x6400], R106 ;  /* 0x0064006a1b007388 */ /* 0x0005e20000000800 */
[C---:B------:R-:W-:Y:S01]  /*be70*/  IADD3 R11, R34.reuse, 0x10, RZ ;  /* 0x00000010220b7810 */ /* 0x040fe20007ffe0ff */
[----:B------:R-:W4:Y:S01]  /*be80*/  @P1 LDC.64 R22, c[0x0][0x2c0] ;  /* 0x0000b000ff161b82 */ /* 0x000f220000000a00 */
[----:B------:R-:W-:Y:S01]  /*be90*/  IADD3 R6, R34, 0x30, RZ ;  /* 0x0000003022067810 */ /* 0x000fe20007ffe0ff */
[----:B------:R-:W-:Y:S01]  /*bea0*/  STS [R29+0x6000], R108 ;  /* 0x0060006c1d007388 */ /* 0x000fe20000000800 */
[----:B------:R-:W-:Y:S01]  /*beb0*/  BSSY B0, `(.L_x_1971) ;  /* 0x0000060000007945 */ /* 0x000fe20003800000 */
[----:B------:R-:W5:Y:S02]  /*bec0*/  @P6 MUFU.LG2 R8, R8 ;  /* 0x0000000800086308 */ /* 0x000f640000000c00 */
[----:B------:R5:W-:Y:S02]  /*bed0*/  STS [R29+0x6400], R110 ;  /* 0x0064006e1d007388 */ /* 0x000be40000000800 */
[----:B------:R-:W1:Y:S02]  /*bee0*/  @P4 LDC R15, c[0x0][0x2e8] ;  /* 0x0000ba00ff0f4b82 */ /* 0x000e640000000800 */
[----:B------:R1:W-:Y:S04]  /*bef0*/  STS [R31+0x4000], R116 ;  /* 0x004000741f007388 */ /* 0x0003e80000000800 */
[----:B------:R1:W-:Y:S02]  /*bf00*/  STS [R31+0x4400], R118 ;  /* 0x004400761f007388 */ /* 0x0003e40000000800 */
[----:B------:R-:W1:Y:S01]  /*bf10*/  @P6 LDC R21, c[0x0][0x2e8] ;  /* 0x0000ba00ff156b82 */ /* 0x000e620000000800 */
[----:B---3--:R-:W-:Y:S01]  /*bf20*/  @!P1 IMAD R30, R14, R35, RZ ;  /* 0x000000230e1e9224 */ /* 0x008fe200078e02ff */
[----:B------:R3:W-:Y:S01]  /*bf30*/  STS [R33+0x4000], R19 ;  /* 0x0040001321007388 */ /* 0x0007e20000000800 */
[----:B------:R-:W-:-:S02]  /*bf40*/  ISETP.GE.AND P0, PT, R11, R166, PT ;  /* 0x000000a60b00720c */ /* 0x000fc40003f06270 */
[----:B------:R-:W-:Y:S01]  /*bf50*/  MOV R11, 0x7f800000 ;  /* 0x7f800000000b7802 */ /* 0x000fe20000000f00 */
[----:B------:R3:W-:Y:S01]  /*bf60*/  STS [R33+0x4400], R130 ;  /* 0x0044008221007388 */ /* 0x0007e20000000800 */
[----:B------:R-:W-:Y:S01]  /*bf70*/  @P5 FFMA.FTZ R11, R3, R28, R10 ;  /* 0x0000001c030b5223 */ /* 0x000fe2000001000a */
[----:B--2---:R-:W2:Y:S01]  /*bf80*/  @P1 LDC R27, c[0x0][0x2c0] ;  /* 0x0000b000ff1b1b82 */ /* 0x004ea20000000800 */
[----:B------:R-:W-:Y:S01]  /*bf90*/  IADD3 R3, R34, 0x20, RZ ;  /* 0x0000002022037810 */ /* 0x000fe20007ffe0ff */
[----:B------:R3:W-:Y:S01]  /*bfa0*/  STS [R31+0x6000], R120 ;  /* 0x006000781f007388 */ /* 0x0007e20000000800 */
[----:B----4-:R-:W-:Y:S01]  /*bfb0*/  @P1 IMAD R23, R23, R22, RZ ;  /* 0x0000001617171224 */ /* 0x010fe200078e02ff */
[----:B------:R-:W-:Y:S02]  /*bfc0*/  P2R R12, PR, RZ, 0x1 ;  /* 0x00000001ff0c7803 */ /* 0x000fe40000000000 */
[----:B------:R3:W-:Y:S01]  /*bfd0*/  STS [R31+0x6400], R122 ;  /* 0x0064007a1f007388 */ /* 0x0007e20000000800 */
[----:B------:R-:W-:Y:S01]  /*bfe0*/  @!P1 MOV R23, R14 ;  /* 0x0000000e00179202 */ /* 0x000fe20000000f00 */
[----:B-----5:R-:W-:Y:S01]  /*bff0*/  @P6 FMUL.FTZ R29, R8, 0.69314718246459960938 ;  /* 0x3f317218081d6820 */ /* 0x020fe20000410000 */
[----:B------:R-:W-:Y:S01]  /*c000*/  ISETP.GE.AND P0, PT, R3, R166, PT ;  /* 0x000000a60300720c */ /* 0x000fe20003f06270 */
[----:B------:R3:W-:Y:S01]  /*c010*/  STS [R33+0x6000], R17 ;  /* 0x0060001121007388 */ /* 0x0007e20000000800 */
[----:B------:R-:W-:Y:S01]  /*c020*/  MOV R10, 0x7f800000 ;  /* 0x7f800000000a7802 */ /* 0x000fe20000000f00 */
[----:B-1----:R-:W-:Y:S01]  /*c030*/  @P4 FFMA.FTZ R10, R2, R15, R9 ;  /* 0x0000000f020a4223 */ /* 0x002fe20000010009 */
[----:B------:R-:W-:Y:S01]  /*c040*/  MOV R15, 0x7f800000 ;  /* 0x7f800000000f7802 */ /* 0x000fe20000000f00 */
[----:B------:R3:W-:Y:S01]  /*c050*/  STS [R33+0x6400], R126 ;  /* 0x0064007e21007388 */ /* 0x0007e20000000800 */
[----:B------:R-:W-:Y:S01]  /*c060*/  @P6 FFMA.FTZ R15, R0, R21, R29 ;  /* 0x00000015000f6223 */ /* 0x000fe2000001001d */
[----:B------:R-:W-:Y:S01]  /*c070*/  SHF.L.U32 R21, R7, 0x3, RZ ;  /* 0x0000000307157819 */ /* 0x000fe200000006ff */
[----:B------:R-:W-:Y:S01]  /*c080*/  BAR.SYNC.DEFER_BLOCKING 0x0 ;  /* 0x0000000000007b1d */ /* 0x000fe20000010000 */
[----:B------:R-:W-:-:S05]  /*c090*/  @!P1 MOV R27, 0x1 ;  /* 0x00000001001b9802 */ /* 0x000fca0000000f00 */
[----:B------:R-:W1:Y:S01]  /*c0a0*/  S2R R13, SR_CTAID.Y ;  /* 0x00000000000d7919 */ /* 0x000e620000002600 */
[----:B--2---:R-:W-:Y:S01]  /*c0b0*/  IMAD R3, R27, UR4, RZ ;  /* 0x000000041b037c24 */ /* 0x004fe2000f8e02ff */
[----:B------:R-:W2:Y:S04]  /*c0c0*/  S2R R26, SR_CTAID.Z ;  /* 0x00000000001a7919 */ /* 0x000ea80000002700 */
[----:B------:R-:W-:-:S04]  /*c0d0*/  SHF.L.U32 R3, R3, 0x7, RZ ;  /* 0x0000000703037819 */ /* 0x000fc800000006ff */
[----:B------:R-:W-:Y:S01]  /*c0e0*/  SHF.R.S32.HI R9, RZ, 0x1f, R3 ;  /* 0x0000001fff097819 */ /* 0x000fe20000011403 */
[----:B------:R3:W4:Y:S01]  /*c0f0*/  LDS.128 R16, [R165+0x3800] ;  /* 0x00380000a5107984 */ /* 0x0007220000000c00 */
[----:B-1----:R-:W-:-:S05]  /*c100*/  IMAD R13, R13, R30, RZ ;  /* 0x0000001e0d0d7224 */ /* 0x002fca00078e02ff */
[----:B------:R-:W-:Y:S02]  /*c110*/  SEL R14, R13, RZ, !P2 ;  /* 0x000000ff0d0e7207 */ /* 0x000fe40005000000 */
[----:B------:R-:W-:Y:S02]  /*c120*/  P2R R13, PR, RZ, 0x1 ;  /* 0x00000001ff0d7803 */ /* 0x000fe40000000000 */
[----:B------:R-:W-:Y:S01]  /*c130*/  ISETP.GE.AND P0, PT, R6, R166, PT ;  /* 0x000000a60600720c */ /* 0x000fe20003f06270 */
[----:B--2---:R-:W-:-:S03]  /*c140*/  IMAD R23, R26, R23, R14 ;  /* 0x000000171a177224 */ /* 0x004fc600078e020e */
[----:B------:R-:W-:Y:S02]  /*c150*/  P2R R14, PR, RZ, 0x1 ;  /* 0x00000001ff0e7803 */ /* 0x000fe40000000000 */
[--C-:B------:R-:W-:Y:S02]  /*c160*/  IADD3 R22, P1, P0, R3, R24, R23.reuse ;  /* 0x0000001803167210 */ /* 0x100fe4000783e017 */
[----:B------:R-:W-:-:S04]  /*c170*/  SHF.R.S32.HI R24, RZ, 0x1f, R23 ;  /* 0x0000001fff187819 */ /* 0x000fc80000011417 */
[----:B------:R-:W-:Y:S01]  /*c180*/  IADD3.X R24, R9, R25, R24, P1, P0 ;  /* 0x0000001909187210 */ /* 0x000fe20000fe0418 */
[----:B---34-:R-:W-:Y:S06]  /*c190*/  @P3 BRA `(.L_x_1972) ;  /* 0x0000000000c43947 */ /* 0x018fec0003800000 */
[----:B------:R-:W1:Y:S02]  /*c1a0*/  S2R R0, SR_TID.X ;  /* 0x0000000000007919 */ /* 0x000e640000002100 */
[----:B-1----:R-:W-:-:S04]  /*c1b0*/  SHF.R.S32.HI R3, RZ, 0x1f, R0 ;  /* 0x0000001fff037819 */ /* 0x002fc80000011400 */
[----:B------:R-:W-:-:S04]  /*c1c0*/  LEA.HI R2, R3, R0, RZ, 0x5 ;  /* 0x0000000003027211 */ /* 0x000fc800078f28ff */
[----:B------:R-:W-:Y:S02]  /*c1d0*/  LOP3.LUT R7, R2, 0xffffffe0, RZ, 0xc0, !PT ;  /* 0xffffffe002077812 */ /* 0x000fe400078ec0ff */
[--C-:B------:R-:W-:Y:S02]  /*c1e0*/  SHF.R.S32.HI R3, RZ, 0x5, R2.reuse ;  /* 0x00000005ff037819 */ /* 0x100fe40000011402 */
[----:B------:R-:W-:Y:S01]  /*c1f0*/  SHF.R.S32.HI R2, RZ, 0x1f, R2 ;  /* 0x0000001fff027819 */ /* 0x000fe20000011402 */
[----:B------:R-:W-:-:S03]  /*c200*/  IMAD.IADD R7, R0, 0x1, -R7 ;  /* 0x0000000100077824 */ /* 0x000fc600078e0a07 */
[----:B------:R-:W-:Y:S02]  /*c210*/  LEA.HI R2, R2, R3, RZ, 0x2 ;  /* 0x0000000302027211 */ /* 0x000fe400078f10ff */
[----:B------:R-:W-:Y:S02]  /*c220*/  SHF.R.S32.HI R0, RZ, 0x1f, R7 ;  /* 0x0000001fff007819 */ /* 0x000fe40000011407 */
[----:B------:R-:W-:Y:S02]  /*c230*/  LOP3.LUT R2, R2, 0xffffffc, RZ, 0xc0, !PT ;  /* 0x0ffffffc02027812 */ /* 0x000fe400078ec0ff */
[----:B------:R-:W-:-:S03]  /*c240*/  LEA.HI R0, R0, R7, RZ, 0x2 ;  /* 0x0000000700007211 */ /* 0x000fc600078f10ff */
[----:B------:R-:W-:Y:S01]  /*c250*/  IMAD.IADD R2, R3, 0x1, -R2 ;  /* 0x0000000103027824 */ /* 0x000fe200078e0a02 */
        /* <DEDUP_REMOVED lines=8> */
[C---:B------:R-:W-:Y:S02]  /*c2e0*/  @!P3 IMAD R23, R28.reuse, R27, RZ ;  /* 0x0000001b1c17b224 */ /* 0x040fe400078e02ff */
[----:B------:R-:W-:-:S03]  /*c2f0*/  VIADD R28, R28, 0x48 ;  /* 0x000000481c1c7836 */ /* 0x000fc60000000000 */
[C---:B------:R-:W-:Y:S01]  /*c300*/  @!P3 IADD3 R9, P0, R23.reuse, R22, RZ ;  /* 0x000000161709b210 */ /* 0x040fe20007f1e0ff */
[-C--:B------:R-:W-:Y:S01]  /*c310*/  @!P1 IMAD R29, R0, R27.reuse, RZ ;  /* 0x0000001b001d9224 */ /* 0x080fe200078e02ff */
[----:B------:R-:W2:Y:S02]  /*c320*/  @!P2 LDC.64 R6, c[0x0][0x2b0] ;  /* 0x0000ac00ff06ab82 */ /* 0x000ea40000000a00 */
[----:B------:R-:W-:Y:S01]  /*c330*/  @!P3 LEA.HI.X.SX32 R30, R23, R24, 0x1, P0 ;  /* 0x00000018171eb211 */ /* 0x000fe200000f0eff */
[----:B------:R-:W-:Y:S01]  /*c340*/  @!P2 IMAD R23, R8, R27, RZ ;  /* 0x0000001b0817a224 */ /* 0x000fe200078e02ff */
[----:B-1----:R-:W-:-:S04]  /*c350*/  @!P3 LEA R32, P0, R9, R2, 0x2 ;  /* 0x000000020920b211 */ /* 0x002fc800078010ff */
[----:B------:R-:W-:Y:S02]  /*c360*/  @!P3 LEA.HI.X R33, R9, R3, R30, 0x2, P0 ;  /* 0x000000030921b211 */ /* 0x000fe400000f141e */
[----:B------:R-:W-:Y:S01]  /*c370*/  ISETP.GE.AND P0, PT, R28, R166, PT ;  /* 0x000000a61c00720c */ /* 0x000fe20003f06270 */
[----:B------:R-:W1:Y:S02]  /*c380*/  @!P1 LDC.64 R2, c[0x0][0x2b0] ;  /* 0x0000ac00ff029b82 */ /* 0x000e640000000a00 */
[----:B------:R3:W-:Y:S01]  /*c390*/  @!P3 STG.E desc[UR22][R32.64], R20 ;  /* 0x000000142000b986 */ /* 0x0007e2000c101916 */
[----:B------:R-:W-:-:S04]  /*c3a0*/  @!P2 IADD3 R25, P3, R23, R22, RZ ;  /* 0x000000161719a210 */ /* 0x000fc80007f7e0ff */
[----:B------:R-:W-:Y:S02]  /*c3b0*/  @!P2 LEA.HI.X.SX32 R0, R23, R24, 0x1, P3 ;  /* 0x000000181700a211 */ /* 0x000fe400018f0eff */
[----:B--2---:R-:W-:-:S03]  /*c3c0*/  @!P2 LEA R6, P3, R25, R6, 0x2 ;  /* 0x000000061906a211 */ /* 0x004fc600078610ff */
[----:B------:R-:W2:Y:S01]  /*c3d0*/  @!P0 LDC.64 R8, c[0x0][0x2b0] ;  /* 0x0000ac00ff088b82 */ /* 0x000ea20000000a00 */
        /* <DEDUP_REMOVED lines=10> */
[----:B--2---:R-:W-:-:S04]  /*c480*/  @!P0 LEA R8, P3, R22, R8, 0x2 ;  /* 0x0000000816088211 */ /* 0x004fc800078610ff */
[----:B------:R-:W-:-:S05]  /*c490*/  @!P0 LEA.HI.X R9, R22, R9, R24, 0x2, P3 ;  /* 0x0000000916098211 */ /* 0x000fca00018f1418 */
[----:B------:R3:W-:Y:S04]  /*c4a0*/  @!P0 STG.E desc[UR22][R8.64], R15 ;  /* 0x0000000f08008986 */ /* 0x0007e8000c101916 */
.L_x_1972:
[----:B------:R-:W-:Y:S05]  /*c4b0*/  BSYNC B0 ;  /* 0x0000000000007941 */ /* 0x000fea0003800000 */
.L_x_1971:
[----:B---3--:R1:W5:Y:S01]  /*c4c0*/  LDL R15, [R1+0x2c] ;  /* 0x00002c00010f7983 */ /* 0x0083620000100800 */
[----:B------:R-:W-:Y:S01]  /*c4d0*/  IADD3 R22, P0, R21, R4, RZ ;  /* 0x0000000415167210 */ /* 0x000fe20007f1e0ff */
[----:B------:R-:W-:Y:S01]  /*c4e0*/  VIADD R3, R34, 0x50 ;  /* 0x0000005022037836 */ /* 0x000fe20000000000 */
[----:B------:R-:W-:Y:S01]  /*c4f0*/  SHF.R.S32.HI R4, RZ, 0x1f, R26 ;  /* 0x0000001fff047819 */ /* 0x000fe2000001141a */
[----:B------:R-:W2:Y:S01]  /*c500*/  S2R R6, SR_CTAID.X ;  /* 0x0000000000067919 */ /* 0x000ea20000002500 */
[----:B------:R-:W-:Y:S01]  /*c510*/  SHF.R.S32.HI R35, RZ, 0x1f, R34 ;  /* 0x0000001fff237819 */ /* 0x000fe20000011422 */
[----:B------:R-:W-:Y:S01]  /*c520*/  ULDC.64 UR4, c[0x0][0x2a0] ;  /* 0x0000a80000047ab9 */ /* 0x000fe20000000a00 */
[----:B------:R-:W-:Y:S01]  /*c530*/  SHF.R.S32.HI R2, RZ, 0x1f, R21 ;  /* 0x0000001fff027819 */ /* 0x000fe20000011415 */
[----:B------:R1:W3:Y:S01]  /*c540*/  LDS.128 R8, [R165] ;  /* 0x00000000a5087984 */ /* 0x0002e20000000c00 */
[-C--:B------:R-:W-:Y:S01]  /*c550*/  ISETP.GE.AND P6, PT, R3, R166.reuse, PT ;  /* 0x000000a60300720c */ /* 0x080fe20003fc6270 */
[----:B------:R-:W-:Y:S01]  /*c560*/  IMAD R3, R4, UR4, RZ ;  /* 0x0000000404037c24 */ /* 0x000fe2000f8e02ff */
[----:B------:R-:W-:Y:S01]  /*c570*/  IADD3.X R23, R2, R5, RZ, P0, !PT ;  /* 0x0000000502177210 */ /* 0x000fe200007fe4ff */
[C---:B------:R-:W-:Y:S01]  /*c580*/  VIADD R0, R34.reuse, 0x40 ;  /* 0x0000004022007836 */ /* 0x040fe20000000000 */
[C---:B------:R-:W-:Y:S01]  /*c590*/  ISETP.GE.AND P0, PT, R34.reuse, R166, PT ;  /* 0x000000a62200720c */ /* 0x040fe20003f06270 */
[----:B------:R-:W-:Y:S01]  /*c5a0*/  BSSY B0, `(.L_x_1973) ;  /* 0x0000017000007945 */ /* 0x000fe20003800000 */
[----:B------:R-:W-:-:S02]  /*c5b0*/  VIADD R2, R34, 0x60 ;  /* 0x0000006022027836 */ /* 0x000fc40000000000 */
[----:B------:R-:W-:Y:S01]  /*c5c0*/  ISETP.GE.AND P3, PT, R0, R166, PT ;  /* 0x000000a60000720c */ /* 0x000fe20003f66270 */
[C---:B------:R-:W-:Y:S02]  /*c5d0*/  IMAD R0, R26.reuse, UR5, R3 ;  /* 0x000000051a007c24 */ /* 0x040fe4000f8e0203 */
[----:B------:R-:W-:-:S05]  /*c5e0*/  IMAD.WIDE.U32 R22, R26, UR4, R22 ;  /* 0x000000041a167c25 */ /* 0x000fca000f8e0016 */
[----:B------:R-:W-:Y:S01]  /*c5f0*/  IADD3 R27, R23, R0, RZ ;  /* 0x00000000171b7210 */ /* 0x000fe20007ffe0ff */
[----:B--2---:R-:W-:Y:S02]  /*c600*/  IMAD.WIDE R24, R6, 0x80, R34 ;  /* 0x0000008006187825 */ /* 0x004fe400078e0222 */
[----:B------:R1:W2:Y:S01]  /*c610*/  LDS.128 R4, [R165+0x4000] ;  /* 0x00400000a5047984 */ /* 0x0002a20000000c00 */
[----:B------:R-:W-:Y:S05]  /*c620*/  @P0 BRA `(.L_x_1974) ;  /* 0x0000000000380947 */ /* 0x000fea0003800000 */
        /* <DEDUP_REMOVED lines=12> */
[----:B---3--:R4:W-:Y:S04]  /*c6f0*/  @!P1 STG.E.128 desc[UR22][R30.64], R8 ;  /* 0x000000081e009986 */ /* 0x0089e8000c101d16 */
[----:B--2---:R4:W-:Y:S02]  /*c700*/  @!P0 STG.E.128 desc[UR22][R30.64+0x80], R4 ;  /* 0x000080041e008986 */ /* 0x0049e4000c101d16 */
.L_x_1974:
[----:B------:R-:W-:Y:S05]  /*c710*/  BSYNC B0 ;  /* 0x0000000000007941 */ /* 0x000fea0003800000 */
.L_x_1973:
[----:B---34-:R3:W4:Y:S01]  /*c720*/  LDS.128 R8, [R165+0x800] ;  /* 0x00080000a5087984 */ /* 0x0187220000000c00 */
[----:B------:R-:W-:Y:S01]  /*c730*/  ISETP.NE.AND P0, PT, R12, RZ, PT ;  /* 0x000000ff0c00720c */ /* 0x000fe20003f05270 */
[----:B------:R-:W-:Y:S01]  /*c740*/  BSSY B0, `(.L_x_1975) ;  /* 0x0000016000007945 */ /* 0x000fe20003800000 */
[----:B------:R-:W-:Y:S01]  /*c750*/  ISETP.GE.AND P5, PT, R2, R166, PT ;  /* 0x000000a60200720c */ /* 0x000fe20003fa6270 */
[----:B--2---:R3:W2:Y:S01]  /*c760*/  LDS.128 R4, [R165+0x4800] ;  /* 0x00480000a5047984 */ /* 0x0046a20000000c00 */
[----:B------:R-:W-:-:S09]  /*c770*/  VIADD R34, R34, 0x70 ;  /* 0x0000007022227836 */ /* 0x000fd20000000000 */
        /* <DEDUP_REMOVED lines=17> */
[----:B--2---:R4:W-:Y:S02]  /*c890*/  @!P0 STG.E.128 desc[UR22][R2.64+0x80], R4 ;  /* 0x0000800402008986 */ /* 0x0049e4000c101d16 */
.L_x_1976:
[----:B------:R-:W-:Y:S05]  /*c8a0*/  BSYNC B0 ;  /* 0x0000000000007941 */ /* 0x000fea0003800000 */
.L_x_1975:
[----:B----4-:R4:W1:Y:S01]  /*c8b0*/  LDS.128 R8, [R165+0x1000] ;  /* 0x00100000a5087984 */ /* 0x0108620000000c00 */
[----:B------:R-:W-:Y:S01]  /*c8c0*/  ISETP.NE.AND P0, PT, R13, RZ, PT ;  /* 0x000000ff0d00720c */ /* 0x000fe20003f05270 */
[----:B------:R-:W-:Y:S01]  /*c8d0*/  BSSY B0, `(.L_x_1977) ;  /* 0x0000015000007945 */ /* 0x000fe20003800000 */
[----:B------:R-:W-:Y:S01]  /*c8e0*/  ISETP.GE.AND P4, PT, R34, R166, PT ;  /* 0x000000a62200720c */ /* 0x000fe20003f86270 */
[----:B--2---:R4:W2:Y:S10]  /*c8f0*/  LDS.128 R4, [R165+0x5000] ;  /* 0x00500000a5047984 */ /* 0x0048b40000000c00 */
        /* <DEDUP_REMOVED lines=17> */
[----:B--2---:R1:W-:Y:S02]  /*ca10*/  @!P0 STG.E.128 desc[UR22][R2.64+0x80], R4 ;  /* 0x0000800402008986 */ /* 0x0043e4000c101d16 */
.L_x_1978:
[----:B------:R-:W-:Y:S05]  /*ca20*/  BSYNC B0 ;  /* 0x0000000000007941 */ /* 0x000fea0003800000 */
.L_x_1977:
[----:B-1----:R1:W1:Y:S01]  /*ca30*/  LDS.128 R8, [R165+0x1800] ;  /* 0x00180000a5087984 */ /* 0x0022620000000c00 */
[----:B------:R-:W-:Y:S01]  /*ca40*/  ISETP.NE.AND P0, PT, R14, RZ, PT ;  /* 0x000000ff0e00720c */ /* 0x000fe20003f05270 */
[----:B------:R-:W-:Y:S02]  /*ca50*/  BSSY B0, `(.L_x_1979) ;  /* 0x0000014000007945 */ /* 0x000fe40003800000 */
[----:B--2---:R2:W1:Y:S10]  /*ca60*/  LDS.128 R4, [R165+0x5800] ;  /* 0x00580000a5047984 */ /* 0x0044740000000c00 */
        /* <DEDUP_REMOVED lines=18> */
.L_x_1980:
[----:B------:R-:W-:Y:S05]  /*cb90*/  BSYNC B0 ;  /* 0x0000000000007941 */ /* 0x000fea0003800000 */
.L_x_1979:
        /* <DEDUP_REMOVED lines=21> */
.L_x_1982:
[----:B------:R-:W-:Y:S05]  /*ccf0*/  BSYNC B0 ;  /* 0x0000000000007941 */ /* 0x000fea0003800000 */
.L_x_1981:
        /* <DEDUP_REMOVED lines=21> */
.L_x_1984:
[----:B------:R-:W-:Y:S05]  /*ce50*/  BSYNC B0 ;  /* 0x0000000000007941 */ /* 0x000fea0003800000 */
.L_x_1983:
        /* <DEDUP_REMOVED lines=21> */
.L_x_1986:
[----:B------:R-:W-:Y:S05]  /*cfb0*/  BSYNC B0 ;  /* 0x0000000000007941 */ /* 0x000fea0003800000 */
.L_x_1985:
        /* <DEDUP_REMOVED lines=21> */
.L_x_1935:
[----:B------:R-:W2:Y:S01]  /*d110*/  LDL R17, [R1+0x20] ;  /* 0x0000200001117983 */ /* 0x000ea20000100800 */
[----:B------:R-:W1:Y:S01]  /*d120*/  LDC.U8 R0, c[0x0][0x3d9] ;  /* 0x0000f640ff007b82 */ /* 0x000e620000000000 */
[----:B------:R-:W-:-:S04]  /*d130*/  LEA.HI R24, R3, R80, RZ, 0x3 ;  /* 0x0000005003187211 */ /* 0x000fc800078f18ff */
[----:B------:R-:W-:-:S03]  /*d140*/  LOP3.LUT R3, R24, 0xfffffff8, RZ, 0xc0, !PT ;  /* 0xfffffff818037812 */ /* 0x000fc600078ec0ff */
[----:B------:R-:W3:Y:S01]  /*d150*/  LDC.U8 R2, c[0x0][0x3d8] ;  /* 0x0000f600ff027b82 */ /* 0x000ee20000000000 */
[----:B-1----:R-:W-:Y:S02]  /*d160*/  ISETP.NE.AND P1, PT, R0, RZ, PT ;  /* 0x000000ff0000720c */ /* 0x002fe40003f25270 */
[----:B---3--:R-:W-:-:S04]  /*d170*/  ISETP.NE.AND P2, PT, R2, RZ, PT ;  /* 0x000000ff0200720c */ /* 0x008fc80003f45270 */
[----:B------:R-:W-:-:S07]  /*d180*/  ISETP.EQ.AND P5, PT, R0, RZ, P2 ;  /* 0x000000ff0000720c */ /* 0x000fce00017a2270 */
[----:B------:R-:W1:Y:S01]  /*d190*/  @P1 LDC.64 R4, c[0x0][0x2c0] ;  /* 0x0000b000ff041b82 */ /* 0x000e620000000a00 */
[----:B------:R-:W-:Y:S02]  /*d1a0*/  @P1 IMAD.MOV.U32 R0, RZ, RZ, 0x1 ;  /* 0x00000001ff001424 */ /* 0x000fe400078e00ff */
[----:B-1----:R-:W-:Y:S01]  /*d1b0*/  @P1 IMAD R5, R5, R4, RZ ;  /* 0x0000000405051224 */ /* 0x002fe200078e02ff */
[----:B--2---:R-:W-:-:S13]  /*d1c0*/  ISETP.NE.AND P0, PT, R17, -0x1, PT ;  /* 0xffffffff1100780c */ /* 0x004fda0003f05270 */
[----:B------:R-:W1:Y:S01]  /*d1d0*/  @!P0 LDC.64 R6, c[0x0][0x290] ;  /* 0x0000a400ff068b82 */ /* 0x000e620000000a00 */
[----:B------:R-:W-:-:S07]  /*d1e0*/  @!P0 SHF.R.S32.HI R13, RZ, 0x1f, R89 ;  /* 0x0000001fff0d8819 */ /* 0x000fce0000011459 */
[----:B------:R-:W2:Y:S01]  /*d1f0*/  @P0 LDC.64 R8, c[0x0][0x298] ;  /* 0x0000a600ff080b82 */ /* 0x000ea20000000a00 */
[-C--:B-1----:R-:W-:Y:S02]  /*d200*/  @!P0 IMAD R10, R13, R6.reuse, RZ ;  /* 0x000000060d0a8224 */ /* 0x082fe400078e02ff */
[----:B------:R-:W-:Y:S01]  /*d210*/  @!P0 IMAD.WIDE.U32 R12, R89, R6, RZ ;  /* 0x00000006590c8225 */ /* 0x000fe200078e00ff */
[----:B------:R-:W-:-:S04]  /*d220*/  IADD3 R6, -R3, R80, RZ ;  /* 0x0000005003067210 */ /* 0x000fc80007ffe1ff */
[----:B------:R-:W1:Y:S01]  /*d230*/  @P1 LDC R3, c[0x0][0x2c0] ;  /* 0x0000b000ff031b82 */ /* 0x000e620000000800 */
[----:B------:R-:W-:Y:S02]  /*d240*/  @!P0 IMAD R10, R89, R7, R10 ;  /* 0x00000007590a8224 */ /* 0x000fe400078e020a */
[----:B--2---:R-:W-:-:S04]  /*d250*/  @P0 IMAD.WIDE.U32 R14, R17, R8, RZ ;  /* 0x00000008110e0225 */ /* 0x004fc800078e00ff */
[----:B------:R-:W-:Y:S02]  /*d260*/  @P0 IMAD R9, R17, R9, R15 ;  /* 0x0000000911090224 */ /* 0x000fe400078e020f */
[----:B------:R-:W-:Y:S01]  /*d270*/  @P0 IMAD.MOV.U32 R7, RZ, RZ, R14 ;  /* 0x000000ffff070224 */ /* 0x000fe200078e000e */
[----:B------:R-:W-:Y:S01]  /*d280*/  @!P0 MOV R7, R12 ;  /* 0x0000000c00078202 */ /* 0x000fe20000000f00 */
[----:B------:R-:W-:Y:S01]  /*d290*/  @!P0 IMAD.IADD R9, R13, 0x1, R10 ;  /* 0x000000010d098824 */ /* 0x000fe200078e020a */
[----:B------:R-:W-:Y:S06]  /*d2a0*/  @P1 BRA `(.L_x_1987) ;  /* 0x0000000000181947 */ /* 0x000fec0003800000 */
[----:B------:R-:W2:Y:S01]  /*d2b0*/  LDC R5, c[0x0][0x2c4] ;  /* 0x0000b100ff057b82 */ /* 0x000ea20000000800 */
[----:B------:R-:W-:Y:S02]  /*d2c0*/  ISETP.NE.AND P0, PT, R2, RZ, PT ;  /* 0x000000ff0200720c */ /* 0x000fe40003f05270 */
[----:B-1----:R-:W-:-:S05]  /*d2d0*/  MOV R3, 0x1 ;  /* 0x0000000100037802 */ /* 0x002fca0000000f00 */
[----:B------:R-:W1:Y:S08]  /*d2e0*/  LDC R0, c[0x0][0x270] ;  /* 0x00009c00ff007b82 */ /* 0x000e700000000800 */
[----:B--2---:R-:W1:Y:S02]  /*d2f0*/  @P0 LDC R5, c[0x0][0x2e4] ;  /* 0x0000b900ff050b82 */ /* 0x004e640000000800 */
[----:B-1----:R-:W-:-:S07]  /*d300*/  IMAD R0, R5, R0, RZ ;  /* 0x0000000005007224 */ /* 0x002fce00078e02ff */
.L_x_1987:
[----:B------:R-:W2:Y:S01]  /*d310*/  S2R R10, SR_CTAID.X ;  /* 0x00000000000a7919 */ /* 0x000ea20000002500 */
[----:B------:R-:W-:Y:S01]  /*d320*/  IMAD.IADD R11, R11, 0x1, -R84 ;  /* 0x000000010b0b7824 */ /* 0x000fe200078e0a54 */
[C---:B------:R-:W-:Y:S01]  /*d330*/  ISETP.NE.AND P6, PT, R6.reuse, RZ, PT ;  /* 0x000000ff0600720c */ /* 0x040fe20003fc5270 */
[----:B------:R-:W3:Y:S01]  /*d340*/  @P5 LDC R8, c[0x0][0x2c4] ;  /* 0x0000b100ff085b82 */ /* 0x000ee20000000800 */
[----:B------:R-:W-:Y:S01]  /*d350*/  SHF.R.S32.HI R24, RZ, 0x3, R24 ;  /* 0x00000003ff187819 */ /* 0x000fe20000011418 */
[----:B------:R-:W-:Y:S01]  /*d360*/  IMAD.SHL.U32 R6, R6, 0x8, RZ ;  /* 0x0000000806067824 */ /* 0x000fe200078e00ff */
[----:B------:R-:W-:Y:S01]  /*d370*/  SHF.R.S32.HI R27, RZ, 0x1f, R88 ;  /* 0x0000001fff1b7819 */ /* 0x000fe20000011458 */
[----:B------:R-:W-:Y:S01]  /*d380*/  ULDC.64 UR4, c[0x0][0x2a0] ;  /* 0x0000a80000047ab9 */ /* 0x000fe20000000a00 */
[C---:B------:R-:W-:Y:S01]  /*d390*/  ISETP.GE.AND P1, PT, R24.reuse, R11, PT ;  /* 0x0000000b1800720c */ /* 0x040fe20003f26270 */
[----:B------:R-:W-:Y:S01]  /*d3a0*/  VIADD R4, R24, 0x10 ;  /* 0x0000001018047836 */ /* 0x000fe20000000000 */
[C---:B------:R-:W-:Y:S01]  /*d3b0*/  IADD3 R20, P0, R6.reuse, R7, RZ ;  /* 0x0000000706147210 */ /* 0x040fe20007f1e0ff */
[----:B------:R-:W-:Y:S01]  /*d3c0*/  IMAD R27, R27, UR4, RZ ;  /* 0x000000041b1b7c24 */ /* 0x000fe2000f8e02ff */
[----:B------:R-:W-:Y:S01]  /*d3d0*/  SHF.R.S32.HI R25, RZ, 0x1f, R24 ;  /* 0x0000001fff197819 */ /* 0x000fe20000011418 */
[----:B------:R-:W-:Y:S01]  /*d3e0*/  BSSY B0, `(.L_x_1988) ;  /* 0x000001a000007945 */ /* 0x000fe20003800000 */
[----:B------:R-:W-:Y:S01]  /*d3f0*/  LEA.HI.X.SX32 R21, R6, R9, 0x1, P0 ;  /* 0x0000000906157211 */ /* 0x000fe200000f0eff */
[----:B------:R-:W-:Y:S01]  /*d400*/  IMAD R27, R88, UR5, R27 ;  /* 0x00000005581b7c24 */ /* 0x000fe2000f8e021b */
[C---:B------:R-:W-:Y:S01]  /*d410*/  IADD3 R2, R24.reuse, 0x20, RZ ;  /* 0x0000002018027810 */ /* 0x040fe20007ffe0ff */
[----:B------:R-:W-:Y:S01]  /*d420*/  VIADD R18, R24, 0x30 ;  /* 0x0000003018127836 */ /* 0x000fe20000000000 */
[-C--:B------:R-:W-:Y:S01]  /*d430*/  ISETP.GE.AND P3, PT, R4, R11.reuse, PT ;  /* 0x0000000b0400720c */ /* 0x080fe20003f66270 */
[----:B------:R-:W-:Y:S01]  /*d440*/  IMAD.WIDE.U32 R20, R88, UR4, R20 ;  /* 0x0000000458147c25 */ /* 0x000fe2000f8e0014 */
[----:B------:R-:W-:-:S03]  /*d450*/  ISETP.GE.AND P4, PT, R2, R11, PT ;  /* 0x0000000b0200720c */ /* 0x000fc60003f86270 */
[----:B------:R-:W-:Y:S01]  /*d460*/  VIADD R7, R6, 0x40 ;  /* 0x0000004006077836 */ /* 0x000fe20000000000 */
[----:B------:R-:W-:Y:S01]  /*d470*/  IADD3 R27, R27, R21, RZ ;  /* 0x000000151b1b7210 */ /* 0x000fe20007ffe0ff */
[----:B--2---:R-:W-:Y:S01]  /*d480*/  IMAD.WIDE R28, R10, 0x80, R24 ;  /* 0x000000800a1c7825 */ /* 0x004fe200078e0218 */
[----:B------:R-:W-:Y:S07]  /*d490*/  @P1 BRA `(.L_x_1989) ;  /* 0x0000000000381947 */ /* 0x000fee0003800000 */
        /* <DEDUP_REMOVED lines=14> */
.L_x_1989:
[----:B------:R-:W-:Y:S05]  /*d580*/  BSYNC B0 ;  /* 0x0000000000007941 */ /* 0x000fea0003800000 */
.L_x_1988:
[----:B------:R-:W-:Y:S01]  /*d590*/  ISETP.GE.AND P0, PT, R18, R11, PT ;  /* 0x0000000b1200720c */ /* 0x000fe20003f06270 */
[----:B------:R-:W-:Y:S01]  /*d5a0*/  BSSY B0, `(.L_x_1990) ;  /* 0x0000015000007945 */ /* 0x000fe20003800000 */
[----:B------:R-:W-:Y:S02]  /*d5b0*/  VIADD R16, R24, 0x40 ;  /* 0x0000004018107836 */ /* 0x000fe40000000000 */
[----:B------:R-:W-:Y:S01]  /*d5c0*/  P2R R12, PR, RZ, 0x1 ;  /* 0x00000001ff0c7803 */ /* 0x000fe20000000000 */
[----:B------:R-:W-:Y:S08]  /*d5d0*/  @P3 BRA `(.L_x_1991) ;  /* 0x0000000000443947 */ /* 0x000ff00003800000 */
        /* <DEDUP_REMOVED lines=17> */
.L_x_1991:
[----:B------:R-:W-:Y:S05]  /*d6f0*/  BSYNC B0 ;  /* 0x0000000000007941 */ /* 0x000fea0003800000 */
.L_x_1990:
[----:B------:R-:W-:Y:S01]  /*d700*/  ISETP.GE.AND P0, PT, R16, R11, PT ;  /* 0x0000000b1000720c */ /* 0x000fe20003f06270 */
[----:B------:R-:W-:Y:S01]  /*d710*/  BSSY B0, `(.L_x_1992) ;  /* 0x0000015000007945 */ /* 0x000fe20003800000 */
[----:B--2---:R-:W-:Y:S02]  /*d720*/  VIADD R14, R24, 0x50 ;  /* 0x00000050180e7836 */ /* 0x004fe40000000000 */
[----:B------:R-:W-:Y:S01]  /*d730*/  P2R R9, PR, RZ, 0x1 ;  /* 0x00000001ff097803 */ /* 0x000fe20000000000 */
[----:B------:R-:W-:Y:S08]  /*d740*/  @P4 BRA `(.L_x_1993) ;  /* 0x0000000000444947 */ /* 0x000ff00003800000 */
[----:B------:R-:W-:Y:S01]  /*d750*/  IADD3 R13, P0, R28, 0x20, RZ ;  /* 0x000000201c0d7810 */ /* 0x000fe20007f1e0ff */
[----:B------:R-:W-:Y:S01]  /*d760*/  ULDC.64 UR4, c[0x0][0x298] ;  /* 0x0000a60000047ab9 */ /* 0x000fe20000000a00 */
[----:B----4-:R-:W-:Y:S01]  /*d770*/  MOV R23, R27 ;  /* 0x0000001b00177202 */ /* 0x010fe20000000f00 */
        /* <DEDUP_REMOVED lines=14> */
.L_x_1993:
[----:B------:R-:W-:Y:S05]  /*d860*/  BSYNC B0 ;  /* 0x0000000000007941 */ /* 0x000fea0003800000 */
.L_x_1992:
[----:B------:R-:W-:Y:S01]  /*d870*/  ISETP.NE.AND P0, PT, R12, RZ, PT ;  /* 0x000000ff0c00720c */ /* 0x000fe20003f05270 */
[----:B------:R-:W-:Y:S01]  /*d880*/  BSSY B0, `(.L_x_1994) ;  /* 0x0000015000007945 */ /* 0x000fe20003800000 */
[----:B------:R-:W-:-:S04]  /*d890*/  ISETP.GE.AND P1, PT, R14, R11, PT ;  /* 0x0000000b0e00720c */ /* 0x000fc80003f26270 */
[----:B------:R-:W-:-:S07]  /*d8a0*/  P2R R13, PR, RZ, 0x2 ;  /* 0x00000002ff0d7803 */ /* 0x000fce0000000000 */
[----:B------:R-:W-:Y:S05]  /*d8b0*/  @P0 BRA `(.L_x_1995) ;  /* 0x0000000000440947 */ /* 0x000fea0003800000 */
        /* <DEDUP_REMOVED lines=12> */
[----:B--2---:R-:W-:Y:S01]  /*d980*/  LEA R30, P2, R22, UR4, 0x1 ;  /* 0x00000004161e7c11 */ /* 0x004fe2000f8408ff */
[----:B------:R-:W-:-:S05]  /*d990*/  IMAD.IADD R10, R23, 0x1, R10 ;  /* 0x00000001170a7824 */ /* 0x000fca00078e020a */
[----:B------:R-:W-:-:S05]  /*d9a0*/  LEA.HI.X R31, R22, UR5, R10, 0x1, P2 ;  /* 0x00000005161f7c11 */ /* 0x000fca00090f0c0a */
[----:B------:R2:W-:Y:S04]  /*d9b0*/  @!P1 STG.E.128 desc[UR22][R30.64], RZ ;  /* 0x000000ff1e009986 */ /* 0x0005e8000c101d16 */
[----:B------:R2:W-:Y:S02]  /*d9c0*/  @!P0 STG.E.128 desc[UR22][R30.64+0x80], RZ ;  /* 0x000080ff1e008986 */ /* 0x0005e4000c101d16 */
.L_x_1995:
[----:B------:R-:W-:Y:S05]  /*d9d0*/  BSYNC B0 ;  /* 0x0000000000007941 */ /* 0x000fea0003800000 */
.L_x_1994:
[----:B------:R-:W-:Y:S01]  /*d9e0*/  ISETP.NE.AND P0, PT, R9, RZ, PT ;  /* 0x000000ff0900720c */ /* 0x000fe20003f05270 */
[----:B------:R-:W-:Y:S01]  /*d9f0*/  BSSY B0, `(.L_x_1996) ;  /* 0x0000016000007945 */ /* 0x000fe20003800000 */
[----:B------:R-:W-:Y:S01]  /*da00*/  ISETP.NE.OR P3, PT, R17, -0x1, !P5 ;  /* 0xffffffff1100780c */ /* 0x000fe20006f65670 */
[C---:B------:R-:W-:Y:S02]  /*da10*/  VIADD R12, R24.reuse, 0x60 ;  /* 0x00000060180c7836 */ /* 0x040fe40000000000 */
[----:B------:R-:W-:-:S08]  /*da20*/  VIADD R10, R24, 0x70 ;  /* 0x00000070180a7836 */ /* 0x000fd00000000000 */
[----:B------:R-:W-:Y:S05]  /*da30*/  @P0 BRA `(.L_x_1997) ;  /* 0x0000000000440947 */ /* 0x000fea0003800000 */
[----:B----4-:R-:W-:Y:S01]  /*da40*/  IADD3 R22, P0, R28, 0x40, RZ ;  /* 0x000000401c167810 */ /* 0x010fe20007f1e0ff */
        /* <DEDUP_REMOVED lines=16> */
.L_x_1997:
[----:B------:R-:W-:Y:S05]  /*db50*/  BSYNC B0 ;  /* 0x0000000000007941 */ /* 0x000fea0003800000 */
.L_x_1996:
[----:B---3--:R-:W-:Y:S01]  /*db60*/  @!P3 IMAD R17, R89, R8, RZ ;  /* 0x000000085911b224 */ /* 0x008fe200078e02ff */
[----:B------:R-:W-:Y:S01]  /*db70*/  ISETP.NE.AND P0, PT, R13, RZ, PT ;  /* 0x000000ff0d00720c */ /* 0x000fe20003f05270 */
[----:B------:R-:W-:Y:S01]  /*db80*/  BSSY B0, `(.L_x_1998) ;  /* 0x0000018000007945 */ /* 0x000fe20003800000 */
[-C--:B------:R-:W-:Y:S01]  /*db90*/  ISETP.GE.AND P1, PT, R10, R11.reuse, PT ;  /* 0x0000000b0a00720c */ /* 0x080fe20003f26270 */
[----:B------:R-:W-:Y:S01]  /*dba0*/  IMAD R89, R89, R0, RZ ;  /* 0x0000000059597224 */ /* 0x000fe200078e02ff */
[----:B------:R3:W-:Y:S01]  /*dbb0*/  @!P3 STL [R1+0x20], R17 ;  /* 0x000020110100b387 */ /* 0x0007e20000100800 */
[----:B------:R-:W-:Y:S02]  /*dbc0*/  ISETP.GE.AND P4, PT, R12, R11, PT ;  /* 0x0000000b0c00720c */ /* 0x000fe40003f86270 */
[----:B------:R-:W-:-:S06]  /*dbd0*/  P2R R8, PR, RZ, 0x2 ;  /* 0x00000002ff087803 */ /* 0x000fcc0000000000 */
[----:B------:R-:W-:Y:S05]  /*dbe0*/  @P0 BRA `(.L_x_1999) ;  /* 0x0000000000440947 */ /* 0x000fea0003800000 */
[----:B------:R-:W-:Y:S01]  /*dbf0*/  IADD3 R9, P0, R28, 0x50, RZ ;  /* 0x000000501c097810 */ /* 0x000fe20007f1e0ff */
[----:B------:R-:W-:Y:S01]  /*dc00*/  ULDC.64 UR4, c[0x0][0x298] ;  /* 0x0000a60000047ab9 */ /* 0x000fe20000000a00 */
[----:B--2-4-:R-:W-:Y:S01]  /*dc10*/  MOV R23, R27 ;  /* 0x0000001b00177202 */ /* 0x014fe20000000f00 */
        /* <DEDUP_REMOVED lines=14> */
.L_x_1999:
[----:B------:R-:W-:Y:S05]  /*dd00*/  BSYNC B0 ;  /* 0x0000000000007941 */ /* 0x000fea0003800000 */
.L_x_1998:
[----:B------:R-:W-:Y:S01]  /*dd10*/  SEL R89, R89, RZ, !P5 ;  /* 0x000000ff59597207 */ /* 0x000fe20006800000 */
[----:B------:R-:W-:Y:S01]  /*dd20*/  BSSY B0, `(.L_x_2000) ;  /* 0x000001b000007945 */ /* 0x000fe20003800000 */
[-C--:B------:R-:W-:Y:S02]  /*dd30*/  ISETP.GE.OR P0, PT, R4, R11.reuse, P6 ;  /* 0x0000000b0400720c */ /* 0x080fe40003706670 */
[----:B--2---:R-:W-:Y:S02]  /*dd40*/  @!P5 CS2R R30, SRZ ;  /* 0x00000000001ed805 */ /* 0x004fe4000001ff00 */
[----:B------:R-:W-:Y:S01]  /*dd50*/  ISETP.GE.OR P3, PT, R24, R11, P6 ;  /* 0x0000000b1800720c */ /* 0x000fe20003766670 */
[----:B------:R-:W-:Y:S01]  /*dd60*/  IMAD R89, R88, R5, R89 ;  /* 0x0000000558597224 */ /* 0x000fe200078e0259 */
[----:B------:R-:W-:Y:S01]  /*dd70*/  P2R R0, PR, RZ, 0x1 ;  /* 0x00000001ff007803 */ /* 0x000fe20000000000 */
[----:B-1----:R-:W-:Y:S01]  /*dd80*/  IMAD R84, R84, R3, RZ ;  /* 0x0000000354547224 */ /* 0x002fe200078e02ff */
[--C-:B------:R-:W-:Y:S01]  /*dd90*/  @P5 SHF.R.S32.HI R31, RZ, 0x1f, R17.reuse ;  /* 0x0000001fff1f5819 */ /* 0x100fe20000011411 */
[----:B------:R-:W-:Y:S01]  /*dda0*/  @P5 IMAD.MOV.U32 R30, RZ, RZ, R17 ;  /* 0x000000ffff1e5224 */ /* 0x000fe200078e0011 */
[----:B------:R-:W-:Y:S07]  /*ddb0*/  @P4 BRA `(.L_x_2001) ;  /* 0x0000000000444947 */ /* 0x000fee0003800000 */
[----:B----4-:R-:W-:Y:S01]  /*ddc0*/  IADD3 R22, P0, R28, 0x60, RZ ;  /* 0x000000601c167810 */ /* 0x010fe20007f1e0ff */
        /* <DEDUP_REMOVED lines=16> */
.L_x_2001:
[----:B------:R-:W-:Y:S05]  /*ded0*/  BSYNC B0 ;  /* 0x0000000000007941 */ /* 0x000fea0003800000 */
.L_x_2000:
[----:B------:R-:W-:Y:S01]  /*dee0*/  ISETP.NE.AND P2, PT, R8, RZ, PT ;  /* 0x000000ff0800720c */ /* 0x000fe20003f45270 */
[----:B------:R-:W-:Y:S01]  /*def0*/  BSSY B0, `(.L_x_2002) ;  /* 0x0000017000007945 */ /* 0x000fe20003800000 */
[----:B------:R-:W-:Y:S02]  /*df00*/  SHF.R.S32.HI R5, RZ, 0x1f, R84 ;  /* 0x0000001fff057819 */ /* 0x000fe40000011454 */
[--C-:B------:R-:W-:Y:S02]  /*df10*/  IADD3 R84, P1, P0, R84, R30, R89.reuse ;  /* 0x0000001e54547210 */ /* 0x100fe4000783e059 */
[----:B------:R-:W-:Y:S02]  /*df20*/  SHF.R.S32.HI R30, RZ, 0x1f, R89 ;  /* 0x0000001fff1e7819 */ /* 0x000fe40000011459 */
[----:B------:R-:W-:Y:S02]  /*df30*/  ISETP.GE.OR P5, PT, R2, R11, P6 ;  /* 0x0000000b0200720c */ /* 0x000fe400037a6670 */
[----:B------:R-:W-:-:S03]  /*df40*/  IADD3.X R30, R5, R31, R30, P1, P0 ;  /* 0x0000001f051e7210 */ /* 0x000fc60000fe041e */
[----:B------:R-:W-:Y:S08]  /*df50*/  @P2 BRA `(.L_x_2003) ;  /* 0x0000000000402947 */ /* 0x000ff00003800000 */
[----:B------:R-:W-:Y:S01]  /*df60*/  IADD3 R5, P0, R28, 0x70, RZ ;  /* 0x000000701c057810 */ /* 0x000fe20007f1e0ff */
[----:B------:R-:W-:Y:S01]  /*df70*/  ULDC.64 UR4, c[0x0][0x298] ;  /* 0x0000a60000047ab9 */ /* 0x000fe20000000a00 */
[----:B------:R-:W-:Y:S01]  /*df80*/  MOV R21, R27 ;  /* 0x0000001b00157202 */ /* 0x000fe20000000f00 */
[----:B------:R-:W-:Y:S02]  /*df90*/  ULDC UR6, c[0x0][0x2d0] ;  /* 0x0000b40000067ab9 */ /* 0x000fe40000000800 */
        /* <DEDUP_REMOVED lines=12> */
.L_x_2003:
[----:B------:R-:W-:Y:S05]  /*e060*/  BSYNC B0 ;  /* 0x0000000000007941 */ /* 0x000fea0003800000 */
.L_x_2002:
[----:B------:R-:W-:Y:S04]  /*e070*/  BSSY B0, `(.L_x_2004) ;  /* 0x000000a000007945 */ /* 0x000fe80003800000 */
[----:B------:R-:W-:Y:S05]  /*e080*/  @P3 BRA `(.L_x_2005) ;  /* 0x0000000000203947 */ /* 0x000fea0003800000 */
[----:B------:R-:W-:Y:S01]  /*e090*/  IMAD R5, R24, R3, RZ ;  /* 0x0000000318057224 */ /* 0x000fe200078e02ff */
[----:B------:R-:W-:-:S04]  /*e0a0*/  ULDC.64 UR4, c[0x0][0x2b0] ;  /* 0x0000ac0000047ab9 */ /* 0x000fc80000000a00 */
[----:B--2---:R-:W-:-:S04]  /*e0b0*/  IADD3 R6, P0, R5, R84, RZ ;  /* 0x0000005405067210 */ /* 0x004fc80007f1e0ff */
[----:B------:R-:W-:Y:S02]  /*e0c0*/  LEA.HI.X.SX32 R5, R5, R30, 0x1, P0 ;  /* 0x0000001e05057211 */ /* 0x000fe400000f0eff */
[----:B------:R-:W-:-:S04]  /*e0d0*/  LEA R8, P0, R6, UR4, 0x2 ;  /* 0x0000000406087c11 */ /* 0x000fc8000f8010ff */
[----:B------:R-:W-:Y:S01]  /*e0e0*/  LEA.HI.X R9, R6, UR5, R5, 0x2, P0 ;  /* 0x0000000506097c11 */ /* 0x000fe200080f1405 */
[----:B------:R-:W-:-:S05]  /*e0f0*/  IMAD.MOV.U32 R5, RZ, RZ, 0x7f800000 ;  /* 0x7f800000ff057424 */ /* 0x000fca00078e00ff */
[----:B------:R2:W-:Y:S03]  /*e100*/  STG.E desc[UR22][R8.64], R5 ;  /* 0x0000000508007986 */ /* 0x0005e6000c101916 */
.L_x_2005:
[----:B------:R-:W-:Y:S05]  /*e110*/  BSYNC B0 ;  /* 0x0000000000007941 */ /* 0x000fea0003800000 */
.L_x_2004:
[----:B------:R-:W-:Y:S01]  /*e120*/  ISETP.NE.AND P0, PT, R0, RZ, PT ;  /* 0x000000ff0000720c */ /* 0x000fe20003f05270 */
[----:B------:R-:W-:Y:S01]  /*e130*/  BSSY B0, `(.L_x_2006) ;  /* 0x000000f000007945 */ /* 0x000fe20003800000 */
[-C--:B------:R-:W-:Y:S02]  /*e140*/  ISETP.GE.OR P1, PT, R18, R11.reuse, P6 ;  /* 0x0000000b1200720c */ /* 0x080fe40003726670 */
[-C--:B------:R-:W-:Y:S02]  /*e150*/  ISETP.GE.OR P2, PT, R16, R11.reuse, P6 ;  /* 0x0000000b1000720c */ /* 0x080fe40003746670 */
[-C--:B------:R-:W-:Y:S02]  /*e160*/  ISETP.GE.OR P3, PT, R14, R11.reuse, P6 ;  /* 0x0000000b0e00720c */ /* 0x080fe40003766670 */
[-C--:B------:R-:W-:Y:S02]  /*e170*/  ISETP.GE.OR P4, PT, R12, R11.reuse, P6 ;  /* 0x0000000b0c00720c */ /* 0x080fe40003786670 */
[----:B------:R-:W-:-:S03]  /*e180*/  ISETP.GE.OR P6, PT, R10, R11, P6 ;  /* 0x0000000b0a00720c */ /* 0x000fc600037c6670 */
[----:B------:R-:W-:Y:S10]  /*e190*/  @P0 BRA `(.L_x_2007) ;  /* 0x0000000000200947 */ /* 0x000ff40003800000 */
[----:B--2---:R-:W-:Y:S01]  /*e1a0*/  IMAD R7, R4, R3, RZ ;  /* 0x0000000304077224 */ /* 0x004fe200078e02ff */
[----:B------:R-:W-:-:S04]  /*e1b0*/  ULDC.64 UR4, c[0x0][0x2b0] ;  /* 0x0000ac0000047ab9 */ /* 0x000fc80000000a00 */
[----:B------:R-:W-:-:S04]  /*e1c0*/  IADD3 R5, P0, R7, R84, RZ ;  /* 0x0000005407057210 */ /* 0x000fc80007f1e0ff */
[----:B------:R-:W-:Y:S01]  /*e1d0*/  LEA.HI.X.SX32 R0, R7, R30, 0x1, P0 ;  /* 0x0000001e07007211 */ /* 0x000fe200000f0eff */
[----:B------:R-:W-:Y:S01]  /*e1e0*/  IMAD.MOV.U32 R7, RZ, RZ, 0x7f800000 ;  /* 0x7f800000ff077424 */ /* 0x000fe200078e00ff */
[----:B------:R-:W-:-:S04]  /*e1f0*/  LEA R4, P0, R5, UR4, 0x2 ;  /* 0x0000000405047c11 */ /* 0x000fc8000f8010ff */
[----:B------:R-:W-:-:S05]  /*e200*/  LEA.HI.X R5, R5, UR5, R0, 0x2, P0 ;  /* 0x0000000505057c11 */ /* 0x000fca00080f1400 */
[----:B------:R2:W-:Y:S04]  /*e210*/  STG.E desc[UR22][R4.64], R7 ;  /* 0x0000000704007986 */ /* 0x0005e8000c101916 */
.L_x_2007:
[----:B------:R-:W-:Y:S05]  /*e220*/  BSYNC B0 ;  /* 0x0000000000007941 */ /* 0x000fea0003800000 */
.L_x_2006:
[----:B------:R-:W-:Y:S04]  /*e230*/  BSSY B0, `(.L_x_2008) ;  /* 0x000000a000007945 */ /* 0x000fe80003800000 */
[----:B------:R-:W-:Y:S05]  /*e240*/  @P5 BRA `(.L_x_2009) ;  /* 0x0000000000205947 */ /* 0x000fea0003800000 */
        /* <DEDUP_REMOVED lines=8> */
.L_x_2009:
[----:B------:R-:W-:Y:S05]  /*e2d0*/  BSYNC B0 ;  /* 0x0000000000007941 */ /* 0x000fea0003800000 */
.L_x_2008:
        /* <DEDUP_REMOVED lines=10> */
.L_x_2011:
[----:B------:R-:W-:Y:S05]  /*e380*/  BSYNC B0 ;  /* 0x0000000000007941 */ /* 0x000fea0003800000 */
.L_x_2010:
        /* <DEDUP_REMOVED lines=10> */
.L_x_2013:
[----:B------:R-:W-:Y:S05]  /*e430*/  BSYNC B0 ;  /* 0x0000000000007941 */ /* 0x000fea0003800000 */
.L_x_2012:
        /* <DEDUP_REMOVED lines=10> */
.L_x_2015:
[----:B------:R-:W-:Y:S05]  /*e4e0*/  BSYNC B0 ;  /* 0x0000000000007941 */ /* 0x000fea0003800000 */
.L_x_2014:
        /* <DEDUP_REMOVED lines=10> */
.L_x_2017:
[----:B------:R-:W-:Y:S05]  /*e590*/  BSYNC B0 ;  /* 0x0000000000007941 */ /* 0x000fea0003800000 */
.L_x_2016:
[----:B------:R-:W-:Y:S05]  /*e5a0*/  @P6 EXIT ;  /* 0x000000000000694d */ /* 0x000fea0003800000 */
[----:B------:R-:W-:Y:S01]  /*e5b0*/  IMAD R3, R10, R3, RZ ;  /* 0x000000030a037224 */ /* 0x000fe200078e02ff */
[----:B------:R-:W-:Y:S01]  /*e5c0*/  ULDC.64 UR4, c[0x0][0x2b0] ;  /* 0x0000ac0000047ab9 */ /* 0x000fe20000000a00 */
[----:B--2---:R-:W-:-:S03]  /*e5d0*/  IMAD.MOV.U32 R5, RZ, RZ, 0x7f800000 ;  /* 0x7f800000ff057424 */ /* 0x004fc600078e00ff */
[----:B------:R-:W-:-:S04]  /*e5e0*/  IADD3 R84, P0, R3, R84, RZ ;  /* 0x0000005403547210 */ /* 0x000fc80007f1e0ff */
[----:B------:R-:W-:Y:S02]  /*e5f0*/  LEA.HI.X.SX32 R3, R3, R30, 0x1, P0 ;  /* 0x0000001e03037211 */ /* 0x000fe400000f0eff */
[----:B------:R-:W-:-:S04]  /*e600*/  LEA R2, P0, R84, UR4, 0x2 ;  /* 0x0000000454027c11 */ /* 0x000fc8000f8010ff */
[----:B------:R-:W-:-:S05]  /*e610*/  LEA.HI.X R3, R84, UR5, R3, 0x2, P0 ;  /* 0x0000000554037c11 */ /* 0x000fca00080f1403 */
[----:B------:R-:W-:Y:S01]  /*e620*/  STG.E desc[UR22][R2.64], R5 ;  /* 0x0000000502007986 */ /* 0x000fe2000c101916 */
[----:B------:R-:W-:Y:S05]  /*e630*/  EXIT ;  /* 0x000000000000794d */ /* 0x000fea0003800000 */
.L_x_2018:
        /* <DEDUP_REMOVED lines=12> */
.L_x_2943:


//--------------------- .text._ZN5flash16flash_fwd_kernelI23Flash_fwd_kernel_traitsILi128ELi128ELi32ELi4ELb0ELb0EN7cutlass10bfloat16_tE19Flash_kernel_traitsILi128ELi128ELi32ELi4ES3_EELb0ELb0ELb0ELb0ELb0ELb0ELb1ELb0EEEvNS_16Flash_fwd_paramsE --------------------------
	.section	.text._ZN5flash16flash_fwd_kernelI23Flash_fwd_kernel_traitsILi128ELi128ELi32ELi4ELb0ELb0EN7cutlass10bfloat16_tE19Flash_kernel_traitsILi128ELi128ELi32ELi4ES3_EELb0ELb0ELb0ELb0ELb0ELb0ELb1ELb0EEEvNS_16Flash_fwd_paramsE,"ax",@progbits
	.align	128
        .global         _ZN5flash16flash_fwd_kernelI23Flash_fwd_kernel_traitsILi128ELi128ELi32ELi4ELb0ELb0EN7cutlass10bfloat16_tE19Flash_kernel_traitsILi128ELi128ELi32ELi4ES3_EELb0ELb0ELb0ELb0ELb0ELb0ELb1ELb0EEEvNS_16Flash_fwd_paramsE
        .type           _ZN5flash16flash_fwd_kernelI23Flash_fwd_kernel_traitsILi128ELi128ELi32ELi4ELb0ELb0EN7cutlass10bfloat16_tE19Flash_kernel_traitsILi128ELi128ELi32ELi4ES3_EELb0ELb0ELb0ELb0ELb0ELb0ELb1ELb0EEEvNS_16Flash_fwd_paramsE,@function
        .size           _ZN5flash16flash_fwd_kernelI23Flash_fwd_kernel_traitsILi128ELi128ELi32ELi4ELb0ELb0EN7cutlass10bfloat16_tE19Flash_kernel_traitsILi128ELi128ELi32ELi4ES3_EELb0ELb0ELb0ELb0ELb0ELb0ELb1ELb0EEEvNS_16Flash_fwd_paramsE,(.L_x_2944 - _ZN5flash16flash_fwd_kernelI23Flash_fwd_kernel_traitsILi128ELi128ELi32ELi4ELb0ELb0EN7cutlass10bfloat16_tE19Flash_kernel_traitsILi128ELi128ELi32ELi4ES3_EELb0ELb0ELb0ELb0ELb0ELb0ELb1ELb0EEEvNS_16Flash_fwd_paramsE)
        .other          _ZN5flash16flash_fwd_kernelI23Flash_fwd_kernel_traitsILi128ELi128ELi32ELi4ELb0ELb0EN7cutlass10bfloat16_tE19Flash_kernel_traitsILi128ELi128ELi32ELi4ES3_EELb0ELb0ELb0ELb0ELb0ELb0ELb1ELb0EEEvNS_16Flash_fwd_paramsE,@"STO_CUDA_ENTRY STV_DEFAULT"
_ZN5flash16flash_fwd_kernelI23Flash_fwd_kernel_traitsILi128ELi128ELi32ELi4ELb0ELb0EN7cutlass10bfloat16_tE19Flash_kernel_traitsILi128ELi128ELi32ELi4ES3_EELb0ELb0ELb0ELb0ELb0ELb0ELb1ELb0EEEvNS_16Flash_fwd_paramsE:
.text._ZN5flash16flash_fwd_kernelI23Flash_fwd_kernel_traitsILi128ELi128ELi32ELi4ELb0ELb0EN7cutlass10bfloat16_tE19Flash_kernel_traitsILi128ELi128ELi32ELi4ES3_EELb0ELb0ELb0ELb0ELb0ELb0ELb1ELb0EEEvNS_16Flash_fwd_paramsE:
        /* <DEDUP_REMOVED lines=40> */
.L_x_2019:
[----:B-1----:R-:W1:Y:S02]  /*0280*/  LDC R4, c[0x0][0x2c8] ;  /* 0x0000b200ff047b82 */ /* 0x002e640000000800 */
.L_x_2020:
        /* <DEDUP_REMOVED lines=110> */
.L_x_2022:
        /* <DEDUP_REMOVED lines=14> */
.L_x_2023:
        /* <DEDUP_REMOVED lines=10> */
[----:B------:R-:W-:Y:S01]  /*0af0*/  IMAD.WIDE.U32 R2, R12, R24, R138 ;  /* 0x000000180c027225 */ /* 0x000fe200078e008a */
[----:B------:R-:W-:Y:S01]  /*0b00*/  IADD3.X R7, R139, R18, RZ, P1, !PT ;  /* 0x000000128b077210 */ /* 0x000fe20000ffe4ff */
[----:B------:R-:W-:Y:S01]  /*0b10*/  ULDC.64 UR6, c[0x0][0x260] ;  /* 0x0000980000067ab9 */ /* 0x000fe20000000a00 */
[----:B------:R-:W-:Y:S01]  /*0b20*/  IADD3 R128, R138, 0x40, RZ ;  /* 0x000000408a807810 */ /* 0x000fe20007ffe0ff */
[C---:B------:R-:W-:Y:S01]  /*0b30*/  IMAD R9, R13.reuse, R24, RZ ;  /* 0x000000180d097224 */ /* 0x040fe200078e02ff */
[----:B------:R-:W-:Y:S01]  /*0b40*/  IADD3 R2, P1, R14, R2, RZ ;  /* 0x000000020e027210 */ /* 0x000fe20007f3e0ff */
[----:B------:R-:W-:Y:S01]  /*0b50*/  IMAD R8, R13, R20, RZ ;  /* 0x000000140d087224 */ /* 0x000fe200078e02ff */
[----:B------:R-:W-:Y:S01]  /*0b60*/  ISETP.GE.AND P6, PT, R12, R22, PT ;  /* 0x000000160c00720c */ /* 0x000fe20003fc6270 */
        /* <DEDUP_REMOVED lines=11> */
[----:B------:R-:W-:Y:S01]  /*0c20*/  SHF.R.S32.HI R8, RZ, 0x1f, R0 ;  /* 0x0000001fff087819 */ /* 0x000fe20000011400 */
[----:B------:R-:W-:Y:S01]  /*0c30*/  BSSY B0, `(.L_x_2024) ;  /* 0x0000033000007945 */ /* 0x000fe20003800000 */
[----:B------:R-:W-:Y:S01]  /*0c40*/  ISETP.GE.AND P5, PT, R27, R22, PT ;  /* 0x000000161b00720c */ /* 0x000fe20003fa6270 */
[----:B------:R-:W-:Y:S01]  /*0c50*/  IMAD R9, R33, UR5, R9 ;  /* 0x0000000521097c24 */ /* 0x000fe2000f8e0209 */
[----:B------:R-:W-:Y:S01]  /*0c60*/  ULDC.64 UR4, c[0x0][0x268] ;  /* 0x00009a0000047ab9 */ /* 0x000fe20000000a00 */
[----:B------:R-:W-:Y:S01]  /*0c70*/  IMAD.WIDE.U32 R36, R0, UR6, R4 ;  /* 0x0000000600247c25 */ /* 0x000fe2000f8e0004 */
[----:B------:R-:W-:-:S03]  /*0c80*/  R2P PR, R29, 0x6 ;  /* 0x000000061d007804 */ /* 0x000fc60000000000 */
[----:B------:R-:W-:Y:S01]  /*0c90*/  IMAD.WIDE.U32 R34, R0, UR4, R2 ;  /* 0x0000000400227c25 */ /* 0x000fe2000f8e0002 */
[----:B------:R2:W-:Y:S03]  /*0ca0*/  STL.64 [R1+0x40], R36 ;  /* 0x0000402401007387 */ /* 0x0005e60000100a00 */
[C---:B------:R-:W-:Y:S01]  /*0cb0*/  IMAD R6, R8.reuse, UR6, RZ ;  /* 0x0000000608067c24 */ /* 0x040fe2000f8e02ff */
[----:B------:R2:W-:Y:S01]  /*0cc0*/  STL.64 [R1+0x38], R34 ;  /* 0x0000382201007387 */ /* 0x0005e20000100a00 */
[----:B------:R-:W-:Y:S01]  /*0cd0*/  IMAD R4, R8, UR4, RZ ;  /* 0x0000000408047c24 */ /* 0x000fe2000f8e02ff */
[----:B------:R-:W-:Y:S01]  /*0ce0*/  UMOV UR4, 0x400 ;  /* 0x0000040000047882 */ /* 0x000fe20000000000 */
[C---:B------:R-:W-:Y:S01]  /*0cf0*/  IMAD R19, R0.reuse, UR7, R6 ;  /* 0x0000000700137c24 */ /* 0x040fe2000f8e0206 */
[----:B------:R2:W-:Y:S01]  /*0d00*/  STL [R1+0x10], R128 ;  /* 0x0000108001007387 */ /* 0x0005e20000100800 */
        /* <DEDUP_REMOVED lines=37> */
.L_x_2025:
[----:B------:R-:W-:Y:S05]  /*0f60*/  BSYNC B0 ;  /* 0x0000000000007941 */ /* 0x000fea0003800000 */
.L_x_2024:
        /* <DEDUP_REMOVED lines=33> */
.L_x_2027:
[----:B------:R-:W-:Y:S05]  /*1180*/  BSYNC B0 ;  /* 0x0000000000007941 */ /* 0x000fea0003800000 */
.L_x_2026:
        /* <DEDUP_REMOVED lines=33> */
.L_x_2029:
[----:B------:R-:W-:Y:S05]  /*13a0*/  BSYNC B0 ;  /* 0x0000000000007941 */ /* 0x000fea0003800000 */
.L_x_2028:
        /* <DEDUP_REMOVED lines=34> */
.L_x_2031:
[----:B------:R-:W-:Y:S05]  /*15d0*/  BSYNC B0 ;  /* 0x0000000000007941 */ /* 0x000fea0003800000 */
.L_x_2030:
        /* <DEDUP_REMOVED lines=34> */
.L_x_2033:
[----:B------:R-:W-:Y:S05]  /*1800*/  BSYNC B0 ;  /* 0x0000000000007941 */ /* 0x000fea0003800000 */
.L_x_2032:
        /* <DEDUP_REMOVED lines=34> */
.L_x_2035:
[----:B------:R-:W-:Y:S05]  /*1a30*/  BSYNC B0 ;  /* 0x0000000000007941 */ /* 0x000fea0003800000 */
.L_x_2034:
        /* <DEDUP_REMOVED lines=31> */
.L_x_2037:
[----:B------:R-:W-:Y:S05]  /*1c30*/  BSYNC B0 ;  /* 0x0000000000007941 */ /* 0x000fea0003800000 */
.L_x_2036:
        /* <DEDUP_REMOVED lines=42> */
.L_x_2039:
[----:B------:R-:W-:Y:S05]  /*1ee0*/  BSYNC B0 ;  /* 0x0000000000007941 */ /* 0x000fea0003800000 */
.L_x_2038:
        /* <DEDUP_REMOVED lines=25> */
.L_x_2041:
[----:B------:R-:W-:Y:S05]  /*2080*/  BSYNC B0 ;  /* 0x0000000000007941 */ /* 0x000fea0003800000 */
.L_x_2040:
        /* <DEDUP_REMOVED lines=28> */
.L_x_2043:
[----:B------:R-:W-:Y:S05]  /*2250*/  BSYNC B0 ;  /* 0x0000000000007941 */ /* 0x000fea0003800000 */
.L_x_2042:
[----:B------:R-:W0:Y:S01]  /*2260*/  LDGDEPBAR ;  /* 0x00000000000079af */ /* 0x000e220000000000 */
[----:B-1-3--:R-:W-:Y:S01]  /*2270*/  LOP3.LUT R3, R8, 0x8, R12, 0xf8, !PT ;  /* 0x0000000808037812 */ /* 0x00afe200078ef80c */
[----:B------:R-:W-:Y:S01]  /*2280*/  IMAD.IADD R11, R35, 0x1, R31 ;  /* 0x00000001230b7824 */ /* 0x000fe200078e021f */
[----:B------:R-:W-:Y:S01]  /*2290*/  SHF.R.U32.HI R8, RZ, 0x3, R8 ;  /* 0x00000003ff087819 */ /* 0x000fe20000011608 */
[----:B------:R-:W-:Y:S01]  /*22a0*/  IMAD.SHL.U32 R2, R29, 0x40, RZ ;  /* 0x000000401d027824 */ /* 0x000fe200078e00ff */
[----:B------:R-:W-:Y:S01]  /*22b0*/  LEA.HI R6, R32, R123, RZ, 0x5 ;  /* 0x0000007b20067211 */ /* 0x000fe200078f28ff */
[----:B------:R-:W-:Y:S01]  /*22c0*/  IMAD.SHL.U32 R5, R23, 0x8, RZ ;  /* 0x0000000817057824 */ /* 0x000fe200078e00ff */
[----:B------:R-:W-:Y:S01]  /*22d0*/  LOP3.LUT R10, R3, R8, RZ, 0x3c, !PT ;  /* 0x00000008030a7212 */ /* 0x000fe200078e3cff */
[----:B------:R1:W-:Y:S01]  /*22e0*/  STL [R1+0x34], R11 ;  /* 0x0000340b01007387 */ /* 0x0003e20000100800 */
        /* <DEDUP_REMOVED lines=45> */
.L_x_2045:
[----:B------:R-:W-:Y:S05]  /*25c0*/  BSYNC B0 ;  /* 0x0000000000007941 */ /* 0x000fea0003800000 */
.L_x_2044:
[----:B------:R1:W-:Y:S01]  /*25d0*/  @P1 STS.128 [R227+0xa800], RZ ;  /* 0x00a800ffe3001388 */ /* 0x0003e20000000c00 */
[----:B------:R-:W-:Y:S03]  /*25e0*/  BSSY B0, `(.L_x_2046) ;  /* 0x000001b000007945 */ /* 0x000fe60003800000 */
[----:B------:R1:W-:Y:S01]  /*25f0*/  @P1 STS.128 [R227+0xb800], RZ ;  /* 0x00b800ffe3001388 */ /* 0x0003e20000000c00 */
[----:B------:R-:W-:Y:S05]  /*2600*/  @P1 BRA `(.L_x_2047) ;  /* 0x0000000000601947 */ /* 0x000fea0003800000 */
[----:B------:R-:W-:Y:S01]  /*2610*/  ULDC UR5, c[0x0][0x2d0] ;  /* 0x0000b40000057ab9 */ /* 0x000fe20000000800 */
[----:B-1-3--:R-:W-:Y:S01]  /*2620*/  IMAD.WIDE.U32 R2, R24, 0x10, RZ ;  /* 0x0000001018027825 */ /* 0x00afe200078e00ff */
        /* <DEDUP_REMOVED lines=22> */
.L_x_2047:
[----:B------:R-:W-:Y:S05]  /*2790*/  BSYNC B0 ;  /* 0x0000000000007941 */ /* 0x000fea0003800000 */
.L_x_2046:
[----:B------:R-:W-:Y:S01]  /*27a0*/  LDSM.16.M88.4 R20, [R212+0x8000] ;  /* 0x00800000d414783b */ /* 0x000fe20000000200 */
[----:B------:R-:W-:Y:S01]  /*27b0*/  R2P PR, R28, 0x6 ;  /* 0x000000061c007804 */ /* 0x000fe20000000000 */
[----:B-1-3--:R-:W-:Y:S01]  /*27c0*/  VIADD R2, R212, 0x8000 ;  /* 0x00008000d4027836 */ /* 0x00afe20000000000 */
[----:B------:R-:W-:Y:S01]  /*27d0*/  LEA R222, R0, R214, 0x1 ;  /* 0x000000d600de7211 */ /* 0x000fe200078e08ff */
[----:B------:R-:W1:Y:S01]  /*27e0*/  LDSM.16.M88.4 R12, [R214+0x2000] ;  /* 0x00200000d60c783b */ /* 0x000e620000000200 */
[----:B------:R-:W-:Y:S01]  /*27f0*/  VIADD R223, R212, 0x8020 ;  /* 0x00008020d4df7836 */ /* 0x000fe20000000000 */
[----:B------:R-:W-:Y:S01]  /*2800*/  ULDC UR5, c[0x0][0x39c] ;  /* 0x0000e70000057ab9 */ /* 0x000fe20000000800 */
[----:B------:R-:W-:Y:S01]  /*2810*/  IMAD R216, R4, 0x2, R214 ;  /* 0x0000000204d87824 */ /* 0x000fe200078e02d6 */
[----:B------:R-:W3:Y:S01]  /*2820*/  LDSM.16.M88.4 R16, [R214] ;  /* 0x00000000d610783b */ /* 0x000ee20000000200 */
[----:B------:R-:W-:Y:S02]  /*2830*/  IMAD.SHL.U32 R123, R123, 0x2, RZ ;  /* 0x000000027b7b7824 */ /* 0x000fe400078e00ff */
[----:B------:R-:W-:Y:S01]  /*2840*/  IMAD R221, R0, 0x2, R216 ;  /* 0x0000000200dd7824 */ /* 0x000fe200078e02d8 */
[----:B------:R-:W-:Y:S02]  /*2850*/  LDSM.16.M88.4 R8, [R216+0x2000] ;  /* 0x00200000d808783b */ /* 0x000fe40000000200 */
[----:B------:R-:W-:-:S02]  /*2860*/  @P1 VIADD R223, R2, 0xffffffe0 ;  /* 0xffffffe002df1836 */ /* 0x000fc40000000000 */
[----:B--2---:R-:W-:Y:S01]  /*2870*/  LDSM.16.M88.4 R32, [R216] ;  /* 0x00000000d820783b */ /* 0x004fe20000000200 */
[----:B------:R-:W-:Y:S02]  /*2880*/  IMAD.MOV.U32 R2, RZ, RZ, 0x40 ;  /* 0x00000040ff027424 */ /* 0x000fe400078e00ff */
[C---:B------:R-:W-:Y:S01]  /*2890*/  IADD3 R226, R223.reuse, 0x800, RZ ;  /* 0x00000800dfe27810 */ /* 0x040fe20007ffe0ff */
[----:B------:R-:W2:Y:S01]  /*28a0*/  LDSM.16.M88.4 R24, [R223] ;  /* 0x00000000df18783b */ /* 0x000ea20000000200 */
[C---:B------:R-:W-:Y:S01]  /*28b0*/  VIADD R225, R223.reuse, 0x1000 ;  /* 0x00001000dfe17836 */ /* 0x040fe20000000000 */
[----:B------:R-:W-:Y:S01]  /*28c0*/  SEL R2, R2, 0xffffffc0, !P2 ;  /* 0xffffffc002027807 */ /* 0x000fe20005000000 */
[----:B------:R-:W-:Y:S01]  /*28d0*/  VIADD R224, R223, 0x1800 ;  /* 0x00001800dfe07836 */ /* 0x000fe20000000000 */
[----:B------:R-:W-:Y:S03]  /*28e0*/  LDSM.16.M88.4 R52, [R222+0x2000] ;  /* 0x00200000de34783b */ /* 0x000fe60000000200 */
[----:B------:R-:W-:Y:S01]  /*28f0*/  IMAD.IADD R220, R212, 0x1, R2 ;  /* 0x00000001d4dc7824 */ /* 0x000fe200078e0202 */
[----:B------:R-:W5:Y:S01]  /*2900*/  LDSM.16.M88.4 R28, [R212+0x8800] ;  /* 0x00880000d41c783b */ /* 0x000f620000000200 */
[----:B------:R-:W-:-:S03]  /*2910*/  IMAD.IADD R219, R2, 0x1, R223 ;  /* 0x0000000102db7824 */ /* 0x000fc600078e02df */
[----:B------:R-:W4:Y:S04]  /*2920*/  LDSM.16.M88.4 R64, [R220+0x8000] ;  /* 0x00800000dc40783b */ /* 0x000f280000000200 */
[----:B------:R-:W4:Y:S04]  /*2930*/  LDSM.16.M88.4 R56, [R222] ;  /* 0x00000000de38783b */ /* 0x000f280000000200 */
[----:B------:R-:W-:Y:S01]  /*2940*/  LDSM.16.M88.4 R72, [R219] ;  /* 0x00000000db48783b */ /* 0x000fe20000000200 */
[-C--:B-1----:R-:W-:Y:S03]  /*2950*/  HMMA.16816.F32.BF16 R36, R12, R20.reuse, RZ ;  /* 0x000000140c24723c */ /* 0x082fe600000418ff */
[----:B------:R-:W1:Y:S04]  /*2960*/  LDSM.16.M88.4 R44, [R221+0x2000] ;  /* 0x00200000dd2c783b */ /* 0x000e680000000200 */
[----:B------:R-:W1:Y:S01]  /*2970*/  LDSM.16.M88.4 R88, [R223+0x800] ;  /* 0x00080000df58783b */ /* 0x000e620000000200 */
[C---:B---3--:R-:W-:Y:S03]  /*2980*/  HMMA.16816.F32.BF16 R40, R16.reuse, R20, RZ ;  /* 0x000000141028723c */ /* 0x048fe600000418ff */
[----:B------:R-:W3:Y:S03]  /*2990*/  LDSM.16.M88.4 R48, [R221] ;  /* 0x00000000dd30783b */ /* 0x000ee60000000200 */
[-C--:B------:R-:W-:Y:S01]  /*29a0*/  HMMA.16816.F32.BF16 R76, R16, R22.reuse, RZ ;  /* 0x00000016104c723c */ /* 0x080fe200000418ff */
[----:B------:R-:W-:Y:S04]  /*29b0*/  LDSM.16.M88.4 R92, [R212+0x9000] ;  /* 0x00900000d45c783b */ /* 0x000fe80000000200 */
[----:B------:R-:W-:Y:S01]  /*29c0*/  LDSM.16.M88.4 R108, [R223+0x1000] ;  /* 0x00100000df6c783b */ /* 0x000fe20000000200 */
[----:B------:R-:W-:Y:S03]  /*29d0*/  HMMA.16816.F32.BF16 R96, R12, R22, RZ ;  /* 0x000000160c60723c */ /* 0x000fe600000418ff */
[----:B------:R-:W0:Y:S03]  /*29e0*/  LDGDEPBAR ;  /* 0x00000000000079af */ /* 0x000e260000000000 */
[-C--:B--2---:R-:W-:Y:S06]  /*29f0*/  HMMA.16816.F32.BF16 R36, R8, R24.reuse, R36 ;  /* 0x000000180824723c */ /* 0x084fec0000041824 */
[----:B------:R-:W-:Y:S06]  /*2a00*/  HMMA.16816.F32.BF16 R40, R32, R24, R40 ;  /* 0x000000182028723c */ /* 0x000fec0000041828 */
[C---:B-----5:R-:W-:Y:S06]  /*2a10*/  HMMA.16816.F32.BF16 R80, R12.reuse, R28, RZ ;  /* 0x0000001c0c50723c */ /* 0x060fec00000418ff */
[----:B------:R-:W-:Y:S06]  /*2a20*/  HMMA.16816.F32.BF16 R68, R12, R30, RZ ;  /* 0x0000001e0c44723c */ /* 0x000fec00000418ff */
[----:B----4-:R-:W-:Y:S01]  /*2a30*/  HMMA.16816.F32.BF16 R100, R52, R64, R36 ;  /* 0x000000403464723c */ /* 0x010fe20000041824 */
[----:B------:R-:W2:Y:S05]  /*2a40*/  LDSM.16.M88.4 R36, [R214+0x6000] ;  /* 0x00600000d624783b */ /* 0x000eaa0000000200 */
[----:B------:R-:W-:Y:S06]  /*2a50*/  HMMA.16816.F32.BF16 R20, R32, R26, R76 ;  /* 0x0000001a2014723c */ /* 0x000fec000004184c */
[----:B------:R-:W-:Y:S01]  /*2a60*/  HMMA.16816.F32.BF16 R60, R56, R64, R40 ;  /* 0x00000040383c723c */ /* 0x000fe20000041828 */
[----:B------:R-:W4:Y:S05]  /*2a70*/  LDSM.16.M88.4 R40, [R214+0x4000] ;  /* 0x00400000d628783b */ /* 0x000f2a0000000200 */
[C---:B------:R-:W-:Y:S06]  /*2a80*/  HMMA.16816.F32.BF16 R104, R16.reuse, R28, RZ ;  /* 0x0000001c1068723c */ /* 0x040fec00000418ff */
[----:B------:R-:W-:Y:S01]  /*2a90*/  HMMA.16816.F32.BF16 R76, R16, R30, RZ ;  /* 0x0000001e104c723c */ /* 0x000fe200000418ff */
[----:B------:R-:W-:Y:S05]  /*2aa0*/  LDSM.16.M88.4 R28, [R216+0x4000] ;  /* 0x00400000d81c783b */ /* 0x000fea0000000200 */
[----:B------:R-:W-:Y:S01]  /*2ab0*/  HMMA.16816.F32.BF16 R96, R8, R26, R96 ;  /* 0x0000001a0860723c */ /* 0x000fe20000041860 */
[----:B------:R-:W5:Y:S05]  /*2ac0*/  LDSM.16.M88.4 R24, [R216+0x6000] ;  /* 0x00600000d818783b */ /* 0x000f6a0000000200 */
[----:B-1----:R-:W-:Y:S06]  /*2ad0*/  HMMA.16816.F32.BF16 R16, R44, R72, R100 ;  /* 0x000000482c10723c */ /* 0x002fec0000041864 */
[C---:B------:R-:W-:Y:S01]  /*2ae0*/  HMMA.16816.F32.BF16 R116, R8.reuse, R88, R80 ;  /* 0x000000580874723c */ /* 0x040fe20000041850 */
[----:B------:R-:W-:Y:S05]  /*2af0*/  LDSM.16.M88.4 R80, [R220+0x9000] ;  /* 0x00900000dc50783b */ /* 0x000fea0000000200 */
[----:B------:R-:W-:Y:S01]  /*2b00*/  HMMA.16816.F32.BF16 R112, R8, R90, R68 ;  /* 0x0000005a0870723c */ /* 0x000fe20000041844 */
[----:B------:R-:W-:Y:S05]  /*2b10*/  LDSM.16.M88.4 R68, [R219+0x800] ;  /* 0x00080000db44783b */ /* 0x000fea0000000200 */
[----:B------:R-:W-:Y:S01]  /*2b20*/  HMMA.16816.F32.BF16 R8, R56, R66, R20 ;  /* 0x000000423808723c */ /* 0x000fe20000041814 */
[----:B------:R-:W-:Y:S05]  /*2b30*/  LDSM.16.M88.4 R20, [R222+0x4000] ;  /* 0x00400000de14783b */ /* 0x000fea0000000200 */
[----:B---3--:R-:W-:Y:S01]  /*2b40*/  HMMA.16816.F32.BF16 R12, R48, R72, R60 ;  /* 0x00000048300c723c */ /* 0x008fe2000004183c */
[----:B------:R-:W1:Y:S05]  /*2b50*/  LDSM.16.M88.4 R60, [R220+0x8800] ;  /* 0x00880000dc3c783b */ /* 0x000e6a0000000200 */
[----:B------:R-:W-:Y:S06]  /*2b60*/  HMMA.16816.F32.BF16 R100, R52, R66, R96 ;  /* 0x000000423464723c */ /* 0x000fec0000041860 */
[----:B--2---:R-:W-:Y:S01]  /*2b70*/  HMMA.16816.F32.BF16 R64, R36, R92, R16 ;  /* 0x0000005c2440723c */ /* 0x004fe20000041810 */
[----:B------:R-:W2:Y:S05]  /*2b80*/  LDSM.16.M88.4 R16, [R222+0x6000] ;  /* 0x00600000de10783b */ /* 0x000eaa0000000200 */
[----:B------:R-:W-:Y:S06]  /*2b90*/  HMMA.16816.F32.BF16 R104, R32, R88, R104 ;  /* 0x000000582068723c */ /* 0x000fec0000041868 */
[----:B------:R-:W-:Y:S06]  /*2ba0*/  HMMA.16816.F32.BF16 R96, R48, R74, R8 ;  /* 0x0000004a3060723c */ /* 0x000fec0000041808 */
[----:B----4-:R-:W-:Y:S06]  /*2bb0*/  HMMA.16816.F32.BF16 R12, R40, R92, R12 ;  /* 0x0000005c280c723c */ /* 0x010fec000004180c */
[----:B------:R-:W-:Y:S01]  /*2bc0*/  HMMA.16816.F32.BF16 R32, R32, R90, R76 ;  /* 0x0000005a2020723c */ /* 0x000fe2000004184c */
[----:B------:R-:W-:Y:S05]  /*2bd0*/  LDSM.16.M88.4 R76, [R219+0x1000] ;  /* 0x00100000db4c783b */ /* 0x000fea0000000200 */
[----:B------:R-:W-:Y:S06]  /*2be0*/  HMMA.16816.F32.BF16 R88, R44, R74, R100 ;  /* 0x0000004a2c58723c */ /* 0x000fec0000041864 */
[----:B-----5:R-:W-:Y:S01]  /*2bf0*/  HMMA.16816.F32.BF16 R72, R24, R108, R64 ;  /* 0x0000006c1848723c */ /* 0x020fe20000041840 */
[----:B------:R-:W3:Y:S05]  /*2c00*/  LDSM.16.M88.4 R64, [R212+0x9800] ;  /* 0x00980000d440783b */ /* 0x000eea0000000200 */
[----:B-1----:R-:W-:Y:S06]  /*2c10*/  HMMA.16816.F32.BF16 R104, R56, R60, R104 ;  /* 0x0000003c3868723c */ /* 0x002fec0000041868 */
[----:B------:R-:W-:Y:S06]  /*2c20*/  HMMA.16816.F32.BF16 R100, R40, R94, R96 ;  /* 0x0000005e2864723c */ /* 0x000fec0000041860 */
[----:B------:R-:W-:Y:S01]  /*2c30*/  HMMA.16816.F32.BF16 R8, R28, R108, R12 ;  /* 0x0000006c1c08723c */ /* 0x000fe2000004180c */
[----:B------:R-:W1:Y:S05]  /*2c40*/  LDSM.16.M88.4 R12, [R221+0x4000] ;  /* 0x00400000dd0c783b */ /* 0x000e6a0000000200 */
[C---:B------:R-:W-:Y:S06]  /*2c50*/  HMMA.16816.F32.BF16 R116, R52.reuse, R60, R116 ;  /* 0x0000003c3474723c */ /* 0x040fec0000041874 */
[-C--:B------:R-:W-:Y:S01]  /*2c60*/  HMMA.16816.F32.BF16 R112, R52, R62.reuse, R112 ;  /* 0x0000003e3470723c */ /* 0x080fe20000041870 */
[----:B------:R-:W4:Y:S05]  /*2c70*/  LDSM.16.M88.4 R52, [R223+0x1800] ;  /* 0x00180000df34783b */ /* 0x000f2a0000000200 */
[----:B------:R-:W-:Y:S06]  /*2c80*/  HMMA.16816.F32.BF16 R56, R56, R62, R32 ;  /* 0x0000003e3838723c */ /* 0x000fec0000041820 */
[----:B------:R-:W-:Y:S06]  /*2c90*/  HMMA.16816.F32.BF16 R32, R36, R94, R88 ;  /* 0x0000005e2420723c */ /* 0x000fec0000041858 */
[----:B--2---:R-:W-:Y:S06]  /*2ca0*/  HMMA.16816.F32.BF16 R60, R16, R80, R72 ;  /* 0x00000050103c723c */ /* 0x004fec0000041848 */
[----:B------:R-:W-:Y:S06]  /*2cb0*/  HMMA.16816.F32.BF16 R72, R48, R68, R104 ;  /* 0x000000443048723c */ /* 0x000fec0000041868 */
[----:B------:R-:W-:Y:S06]  /*2cc0*/  HMMA.16816.F32.BF16 R88, R28, R110, R100 ;  /* 0x0000006e1c58723c */ /* 0x000fec0000041864 */
[----:B------:R-:W-:Y:S01]  /*2cd0*/  HMMA.16816.F32.BF16 R96, R20, R80, R8 ;  /* 0x000000501460723c */ /* 0x000fe20000041808 */
[----:B------:R-:W2:Y:S05]  /*2ce0*/  LDSM.16.M88.4 R8, [R221+0x6000] ;  /* 0x00600000dd08783b */ /* 0x000eaa0000000200 */
[----:B------:R-:W-:Y:S06]  /*2cf0*/  HMMA.16816.F32.BF16 R92, R44, R68, R116 ;  /* 0x000000442c5c723c */ /* 0x000fec0000041874 */
[----:B------:R-:W-:Y:S06]  /*2d00*/  HMMA.16816.F32.BF16 R100, R48, R70, R56 ;  /* 0x000000463064723c */ /* 0x000fec0000041838 */
[----:B------:R-:W-:Y:S06]  /*2d10*/  HMMA.16816.F32.BF16 R48, R24, R110, R32 ;  /* 0x0000006e1830723c */ /* 0x000fec0000041820 */
[----:B---3--:R-:W-:Y:S06]  /*2d20*/  HMMA.16816.F32.BF16 R32, R40, R64, R72 ;  /* 0x000000402820723c */ /* 0x008fec0000041848 */
[----:B------:R-:W-:Y:S06]  /*2d30*/  HMMA.16816.F32.BF16 R56, R20, R82, R88 ;  /* 0x000000521438723c */ /* 0x000fec0000041858 */
[----:B------:R-:W-:Y:S01]  /*2d40*/  HMMA.16816.F32.BF16 R112, R44, R70, R112 ;  /* 0x000000462c70723c */ /* 0x000fe20000041870 */
[----:B------:R-:W3:Y:S05]  /*2d50*/  LDSM.16.M88.4 R44, [R220+0x9800] ;  /* 0x00980000dc2c783b */ /* 0x000eea0000000200 */
[----:B-1----:R-:W-:Y:S06]  /*2d60*/  HMMA.16816.F32.BF16 R104, R12, R76, R96 ;  /* 0x0000004c0c68723c */ /* 0x002fec0000041860 */
[----:B------:R-:W-:Y:S06]  /*2d70*/  HMMA.16816.F32.BF16 R68, R36, R64, R92 ;  /* 0x000000402444723c */ /* 0x000fec000004185c */
[----:B------:R-:W-:Y:S06]  /*2d80*/  HMMA.16816.F32.BF16 R80, R16, R82, R48 ;  /* 0x000000521050723c */ /* 0x000fec0000041830 */
[----:B----4-:R-:W-:Y:S01]  /*2d90*/  HMMA.16816.F32.BF16 R48, R28, R52, R32 ;  /* 0x000000341c30723c */ /* 0x010fe20000041820 */
[----:B------:R-:W1:Y:S01]  /*2da0*/  LDSM.16.M88.4 R32, [R219+0x1800] ;  /* 0x00180000db20783b */ /* 0x000e620000000200 */
[----:B------:R-:W-:-:S04]  /*2db0*/  DEPBAR.LE SB0, 0x0 ;  /* 0x000080000000791a */ /* 0x000fc80000000000 */
[----:B--2---:R-:W-:Y:S01]  /*2dc0*/  HMMA.16816.F32.BF16 R96, R8, R76, R60 ;  /* 0x0000004c0860723c */ /* 0x004fe2000004183c */
[----:B------:R-:W-:-:S04]  /*2dd0*/  FMUL.FTZ R2, R104, UR5 ;  /* 0x0000000568027c20 */ /* 0x000fc80008410000 */
[----:B------:R2:W-:Y:S01]  /*2de0*/  MUFU.TANH R77, R2 ;  /* 0x00000002004d7308 */ /* 0x0005e20000002400 */
[----:B------:R-:W-:Y:S06]  /*2df0*/  HMMA.16816.F32.BF16 R60, R12, R78, R56 ;  /* 0x0000004e0c3c723c */ /* 0x000fec0000041838 */
[----:B------:R-:W-:Y:S06]  /*2e00*/  HMMA.16816.F32.BF16 R56, R40, R66, R100 ;  /* 0x000000422838723c */ /* 0x000fec0000041864 */
[----:B------:R-:W-:Y:S01]  /*2e10*/  HMMA.16816.F32.BF16 R40, R24, R52, R68 ;  /* 0x000000341828723c */ /* 0x000fe20000041844 */
[----:B--2---:R-:W-:-:S05]  /*2e20*/  FMUL.FTZ R2, R105, UR5 ;  /* 0x0000000569027c20 */ /* 0x004fca0008410000 */
[----:B---3--:R-:W-:Y:S01]  /*2e30*/  HMMA.16816.F32.BF16 R48, R20, R44, R48 ;  /* 0x0000002c1430723c */ /* 0x008fe20000041830 */
[----:B------:R2:W-:Y:S05]  /*2e40*/  MUFU.TANH R76, R2 ;  /* 0x00000002004c7308 */ /* 0x0005ea0000002400 */
[----:B------:R-:W-:Y:S01]  /*2e50*/  HMMA.16816.F32.BF16 R80, R8, R78, R80 ;  /* 0x0000004e0850723c */ /* 0x000fe20000041850 */
[----:B------:R-:W-:Y:S01]  /*2e60*/  FMUL.FTZ R61, R61, UR5 ;  /* 0x000000053d3d7c20 */ /* 0x000fe20008410000 */
[----:B------:R-:W-:Y:S01]  /*2e70*/  FMUL.FTZ R62, R62, UR5 ;  /* 0x000000053e3e7c20 */ /* 0x000fe20008410000 */
[----:B------:R-:W-:-:S03]  /*2e80*/  FMUL.FTZ R63, R63, UR5 ;  /* 0x000000053f3f7c20 */ /* 0x000fc60008410000 */
[----:B------:R-:W-:Y:S01]  /*2e90*/  HMMA.16816.F32.BF16 R28, R28, R54, R56 ;  /* 0x000000361c1c723c */ /* 0x000fe20000041838 */
[----:B------:R-:W-:Y:S05]  /*2ea0*/  MUFU.TANH R61, R61 ;  /* 0x0000003d003d7308 */ /* 0x000fea0000002400 */
[----:B------:R-:W-:Y:S01]  /*2eb0*/  HMMA.16816.F32.BF16 R64, R36, R66, R112 ;  /* 0x000000422440723c */ /* 0x000fe20000041870 */
[----:B--2---:R-:W-:Y:S02]  /*2ec0*/  FMUL.FTZ R2, R106, UR5 ;  /* 0x000000056a027c20 */ /* 0x004fe40008410000 */
[----:B------:R-:W-:Y:S03]  /*2ed0*/  MUFU.TANH R62, R62 ;  /* 0x0000003e003e7308 */ /* 0x000fe60000002400 */
[----:B------:R-:W-:Y:S05]  /*2ee0*/  HMMA.16816.F32.BF16 R36, R16, R44, R40 ;  /* 0x0000002c1024723c */ /* 0x000fea0000041828 */
[----:B------:R2:W-:Y:S01]  /*2ef0*/  MUFU.TANH R74, R2 ;  /* 0x00000002004a7308 */ /* 0x0005e20000002400 */
[----:B-1----:R-:W-:Y:S01]  /*2f00*/  HMMA.16816.F32.BF16 R48, R12, R32, R48 ;  /* 0x000000200c30723c */ /* 0x002fe20000041830 */
[----:B------:R-:W-:-:S05]  /*2f10*/  FMUL.FTZ R80, R80, UR5 ;  /* 0x0000000550507c20 */ /* 0x000fca0008410000 */
[----:B------:R-:W-:Y:S01]  /*2f20*/  HMMA.16816.F32.BF16 R20, R20, R46, R28 ;  /* 0x0000002e1414723c */ /* 0x000fe2000004181c */
[----:B------:R-:W-:Y:S05]  /*2f30*/  MUFU.TANH R63, R63 ;  /* 0x0000003f003f7308 */ /* 0x000fea0000002400 */
[----:B------:R-:W-:Y:S03]  /*2f40*/  HMMA.16816.F32.BF16 R24, R24, R54, R64 ;  /* 0x000000361818723c */ /* 0x000fe60000041840 */
[----:B------:R-:W-:Y:S01]  /*2f50*/  MUFU.TANH R80, R80 ;  /* 0x0000005000507308 */ /* 0x000fe20000002400 */
[----:B--2---:R-:W-:-:S02]  /*2f60*/  FMUL.FTZ R2, R107, UR5 ;  /* 0x000000056b027c20 */ /* 0x004fc40008410000 */
[----:B------:R-:W-:Y:S05]  /*2f70*/  HMMA.16816.F32.BF16 R36, R8, R32, R36 ;  /* 0x000000200824723c */ /* 0x000fea0000041824 */
[----:B------:R1:W-:Y:S07]  /*2f80*/  MUFU.TANH R75, R2 ;  /* 0x00000002004b7308 */ /* 0x0003ee0000002400 */
[----:B------:R-:W-:Y:S06]  /*2f90*/  HMMA.16816.F32.BF16 R20, R12, R34, R20 ;  /* 0x000000220c14723c */ /* 0x000fec0000041814 */
[----:B------:R-:W-:Y:S01]  /*2fa0*/  HMMA.16816.F32.BF16 R16, R16, R46, R24 ;  /* 0x0000002e1010723c */ /* 0x000fe20000041818 */
[----:B-1----:R-:W-:-:S05]  /*2fb0*/  FMUL.FTZ R2, R96, UR5 ;  /* 0x0000000560027c20 */ /* 0x002fca0008410000 */
[----:B------:R-:W-:Y:S01]  /*2fc0*/  FMUL.FTZ R36, R36, UR5 ;  /* 0x0000000524247c20 */ /* 0x000fe20008410000 */
[----:B------:R-:W-:Y:S01]  /*2fd0*/  FMUL.FTZ R38, R38, UR5 ;  /* 0x0000000526267c20 */ /* 0x000fe20008410000 */
[----:B------:R1:W-:Y:S08]  /*2fe0*/  MUFU.TANH R73, R2 ;  /* 0x0000000200497308 */ /* 0x0003f00000002400 */
[----:B------:R-:W-:Y:S02]  /*2ff0*/  MUFU.TANH R28, R36 ;  /* 0x00000024001c7308 */ /* 0x000fe40000002400 */
[----:B------:R-:W-:-:S06]  /*3000*/  FMUL.FTZ R3, R22, UR5 ;  /* 0x0000000516037c20 */ /* 0x000fcc0008410000 */
[----:B------:R-:W-:Y:S01]  /*3010*/  MUFU.TANH R12, R3 ;  /* 0x00000003000c7308 */ /* 0x000fe20000002400 */
[----:B-1----:R-:W-:Y:S01]  /*3020*/  FMUL.FTZ R2, R97, UR5 ;  /* 0x0000000561027c20 */ /* 0x002fe20008410000 */
[----:B------:R-:W-:Y:S06]  /*3030*/  HMMA.16816.F32.BF16 R8, R8, R34, R16 ;  /* 0x000000220808723c */ /* 0x000fec0000041810 */
[----:B------:R1:W-:Y:S08]  /*3040*/  MUFU.TANH R72, R2 ;  /* 0x0000000200487308 */ /* 0x0003f00000002400 */
[----:B------:R-:W-:Y:S01]  /*3050*/  MUFU.TANH R30, R38 ;  /* 0x00000026001e7308 */ /* 0x000fe20000002400 */
[----:B-1----:R-:W-:-:S09]  /*3060*/  FMUL.FTZ R2, R98, UR5 ;  /* 0x0000000562027c20 */ /* 0x002fd20008410000 */
[----:B------:R-:W-:Y:S01]  /*3070*/  FMUL.FTZ R8, R8, UR5 ;  /* 0x0000000508087c20 */ /* 0x000fe20008410000 */
[----:B------:R-:W-:Y:S01]  /*3080*/  FMUL.FTZ R10, R10, UR5 ;  /* 0x000000050a0a7c20 */ /* 0x000fe20008410000 */
[----:B------:R-:W-:Y:S01]  /*3090*/  FMUL.FTZ R9, R9, UR5 ;  /* 0x0000000509097c20 */ /* 0x000fe20008410000 */
[----:B------:R1:W2:Y:S08]  /*30a0*/  MUFU.TANH R53, R2 ;  /* 0x0000000200357308 */ /* 0x0002b00000002400 */
[----:B------:R-:W-:Y:S08]  /*30b0*/  MUFU.TANH R8, R8 ;  /* 0x0000000800087308 */ /* 0x000ff00000002400 */
[----:B------:R-:W-:Y:S01]  /*30c0*/  MUFU.TANH R10, R10 ;  /* 0x0000000a000a7308 */ /* 0x000fe20000002400 */
[----:B-1----:R-:W-:-:S07]  /*30d0*/  FMUL.FTZ R2, R99, UR5 ;  /* 0x0000000563027c20 */ /* 0x002fce0008410000 */
[----:B------:R1:W3:Y:S08]  /*30e0*/  MUFU.TANH R52, R2 ;  /* 0x0000000200347308 */ /* 0x0002f00000002400 */
[----:B------:R-:W-:Y:S01]  /*30f0*/  MUFU.TANH R9, R9 ;  /* 0x0000000900097308 */ /* 0x000fe20000002400 */
[----:B-1----:R-:W-:-:S07]  /*3100*/  FMUL.FTZ R2, R60, UR5 ;  /* 0x000000053c027c20 */ /* 0x002fce0008410000 */
        /* <DEDUP_REMOVED lines=18> */
[----:B------:R1:W5:Y:S02]  /*3230*/  MUFU.TANH R24, R2 ;  /* 0x0000000200187308 */ /* 0x0003640000002400 */
[----:B-1----:R-:W-:-:S06]  /*3240*/  FMUL.FTZ R2, R20, UR5 ;  /* 0x0000000514027c20 */ /* 0x002fcc0008410000 */
[----:B------:R1:W5:Y:S02]  /*3250*/  MUFU.TANH R13, R2 ;  /* 0x00000002000d7308 */ /* 0x0003640000002400 */
[----:B-1----:R-:W-:-:S04]  /*3260*/  LOP3.LUT R2, R123, 0x6, RZ, 0xc0, !PT ;  /* 0x000000067b027812 */ /* 0x002fc800078ec0ff */
[----:B------:R-:W-:Y:S01]  /*3270*/  LEA R2, R85, R2, 0x5 ;  /* 0x0000000255027211 */ /* 0x000fe200078e28ff */
[----:B------:R-:W-:Y:S03]  /*3280*/  BAR.SYNC.DEFER_BLOCKING 0x0 ;  /* 0x0000000000007b1d */ /* 0x000fe60000010000 */
[CC--:B------:R-:W-:Y:S01]  /*3290*/  ISETP.GE.AND P3, PT, R2.reuse, R84.reuse, PT ;  /* 0x000000540200720c */ /* 0x0c0fe20003f66270 */
[C---:B------:R-:W-:Y:S02]  /*32a0*/  VIADD R3, R2.reuse, 0x9 ;  /* 0x0000000902037836 */ /* 0x040fe40000000000 */
[C---:B------:R-:W-:Y:S01]  /*32b0*/  VIADD R5, R2.reuse, 0x8 ;  /* 0x0000000802057836 */ /* 0x040fe20000000000 */
[----:B--2---:R-:W-:Y:S01]  /*32c0*/  FSEL R20, R53, -INF , !P3 ;  /* 0xff80000035147808 */ /* 0x004fe20005800000 */
[C---:B------:R-:W-:Y:S01]  /*32d0*/  VIADD R6, R2.reuse, 0x1 ;  /* 0x0000000102067836 */ /* 0x040fe20000000000 */
[-C--:B------:R-:W-:Y:S01]  /*32e0*/  ISETP.GE.AND P5, PT, R3, R84.reuse, PT ;  /* 0x000000540300720c */ /* 0x080fe20003fa6270 */
[----:B------:R-:W-:Y:S01]  /*32f0*/  VIADD R3, R2, 0x18 ;  /* 0x0000001802037836 */ /* 0x000fe20000000000 */
[----:B------:R-:W-:-:S02]  /*3300*/  ISETP.GE.AND P6, PT, R5, R84, PT ;  /* 0x000000540500720c */ /* 0x000fc40003fc6270 */
[----:B------:R-:W-:Y:S02]  /*3310*/  IADD3 R5, R2, 0x11, RZ ;  /* 0x0000001102057810 */ /* 0x000fe40007ffe0ff */
[-C--:B------:R-:W-:Y:S02]  /*3320*/  ISETP.GE.AND P1, PT, R3, R84.reuse, PT ;  /* 0x000000540300720c */ /* 0x080fe40003f26270 */
[----:B------:R-:W-:Y:S02]  /*3330*/  SHF.R.S32.HI R3, RZ, 0x1f, R86 ;  /* 0x0000001fff037819 */ /* 0x000fe40000011456 */
[----:B------:R-:W-:Y:S01]  /*3340*/  ISETP.GE.AND P2, PT, R5, R84, PT ;  /* 0x000000540500720c */ /* 0x000fe20003f46270 */
[----:B------:R-:W-:Y:S01]  /*3350*/  FMUL.FTZ R5, R21, UR5 ;  /* 0x0000000515057c20 */ /* 0x000fe20008410000 */
[----:B------:R-:W-:Y:S02]  /*3360*/  LEA.HI R3, R3, R86, RZ, 0x2 ;  /* 0x0000005603037211 */ /* 0x000fe400078f10ff */
[----:B------:R-:W-:Y:S01]  /*3370*/  ISETP.GE.AND P0, PT, R6, R84, PT ;  /* 0x000000540600720c */ /* 0x000fe20003f06270 */
[----:B------:R1:W-:Y:S01]  /*3380*/  MUFU.TANH R7, R5 ;  /* 0x0000000500077308 */ /* 0x0003e20000002400 */
[----:B------:R-:W-:Y:S01]  /*3390*/  VIADD R6, R2, 0x10 ;  /* 0x0000001002067836 */ /* 0x000fe20000000000 */
[----:B------:R-:W-:-:S02]  /*33a0*/  FSEL R16, R73, -INF , !P3 ;  /* 0xff80000049107808 */ /* 0x000fc40005800000 */
[----:B------:R-:W-:Y:S02]  /*33b0*/  FSEL R34, R74, -INF , !P3 ;  /* 0xff8000004a227808 */ /* 0x000fe40005800000 */
[----:B------:R-:W-:Y:S01]  /*33c0*/  ISETP.GE.AND P4, PT, R6, R84, PT ;  /* 0x000000540600720c */ /* 0x000fe20003f86270 */
[----:B------:R-:W-:Y:S01]  /*33d0*/  FMUL.FTZ R6, R23, UR5 ;  /* 0x0000000517067c20 */ /* 0x000fe20008410000 */
[----:B------:R-:W-:Y:S02]  /*33e0*/  FSEL R23, R77, -INF , !P3 ;  /* 0xff8000004d177808 */ /* 0x000fe40005800000 */
[----:B------:R-:W-:Y:S02]  /*33f0*/  ISETP.GE.AND P3, PT, R84, 0x21, PT ;  /* 0x000000215400780c */ /* 0x000fe40003f66270 */
[----:B---3--:R-:W-:Y:S01]  /*3400*/  FSEL R19, R52, -INF , !P0 ;  /* 0xff80000034137808 */ /* 0x008fe20004000000 */
[----:B------:R-:W2:Y:S01]  /*3410*/  MUFU.TANH R6, R6 ;  /* 0x0000000600067308 */ /* 0x000ea20000002400 */
[----:B------:R-:W-:-:S02]  /*3420*/  FSEL R15, R72, -INF , !P0 ;  /* 0xff800000480f7808 */ /* 0x000fc40004000000 */
[----:B------:R-:W-:Y:S01]  /*3430*/  FSEL R35, R75, -INF , !P0 ;  /* 0xff8000004b237808 */ /* 0x000fe20004000000 */
[----:B-1----:R-:W-:Y:S01]  /*3440*/  VIADD R5, R2, 0x19 ;  /* 0x0000001902057836 */ /* 0x002fe20000000000 */
[----:B------:R-:W-:Y:S02]  /*3450*/  LOP3.LUT R2, R3, 0xfffffffc, RZ, 0xc0, !PT ;  /* 0xfffffffc03027812 */ /* 0x000fe400078ec0ff */
[----:B------:R-:W-:Y:S02]  /*3460*/  FSEL R32, R76, -INF , !P0 ;  /* 0xff8000004c207808 */ /* 0x000fe40004000000 */
[----:B------:R-:W-:Y:S01]  /*3470*/  ISETP.GE.AND P0, PT, R5, R84, PT ;  /* 0x000000540500720c */ /* 0x000fe20003f06270 */
[----:B------:R-:W-:Y:S01]  /*3480*/  IMAD.IADD R3, R86, 0x1, -R2 ;  /* 0x0000000156037824 */ /* 0x000fe200078e0a02 */
[----:B----4-:R-:W-:Y:S02]  /*3490*/  FSEL R21, R29, -INF , !P5 ;  /* 0xff8000001d157808 */ /* 0x010fe40006800000 */
[----:B------:R-:W-:-:S02]  /*34a0*/  FSEL R18, R33, -INF , !P6 ;  /* 0xff80000021127808 */ /* 0x000fc40007000000 */
[----:B------:R1:W-:Y:S01]  /*34b0*/  STL [R1+0x50], R3 ;  /* 0x0000500301007387 */ /* 0x0003e20000100800 */
[----:B------:R-:W-:Y:S02]  /*34c0*/  FSEL R22, R28, -INF , !P4 ;  /* 0xff8000001c167808 */ /* 0x000fe40006000000 */
[----:B-----5:R-:W-:Y:S02]  /*34d0*/  FSEL R29, R24, -INF , !P2 ;  /* 0xff800000181d7808 */ /* 0x020fe40005000000 */
[----:B------:R-:W-:Y:S02]  /*34e0*/  FSEL R55, R26, -INF , !P2 ;  /* 0xff8000001a377808 */ /* 0x000fe40005000000 */
[----:B------:R-:W-:Y:S02]  /*34f0*/  FSEL R39, R27, -INF , !P2 ;  /* 0xff8000001b277808 */ /* 0x000fe40005000000 */
[----:B------:R-:W-:Y:S02]  /*3500*/  LOP3.LUT R2, R120, R121, RZ, 0xfc, !PT ;  /* 0x0000007978027212 */ /* 0x000fe400078efcff */
[----:B------:R-:W-:-:S02]  /*3510*/  FSEL R14, R80, -INF , !P6 ;  /* 0xff800000500e7808 */ /* 0x000fc40007000000 */
[----:B------:R-:W-:Y:S02]  /*3520*/  FSEL R36, R62, -INF , !P6 ;  /* 0xff8000003e247808 */ /* 0x000fe40007000000 */
[----:B------:R-:W-:Y:S02]  /*3530*/  FSEL R31, R60, -INF , !P6 ;  /* 0xff8000003c1f7808 */ /* 0x000fe40007000000 */
[----:B------:R-:W-:Y:S02]  /*3540*/  FSEL R17, R42, -INF , !P5 ;  /* 0xff8000002a117808 */ /* 0x000fe40006800000 */
[----:B------:R-:W-:Y:S02]  /*3550*/  FSEL R37, R63, -INF , !P5 ;  /* 0xff8000003f257808 */ /* 0x000fe40006800000 */
[----:B------:R-:W-:Y:S02]  /*3560*/  FSEL R33, R61, -INF , !P5 ;  /* 0xff8000003d217808 */ /* 0x000fe40006800000 */
[----:B------:R-:W-:Y:S01]  /*3570*/  FSEL R30, R30, -INF , !P4 ;  /* 0xff8000001e1e7808 */ /* 0x000fe20006000000 */
[----:B-1----:R-:W-:Y:S01]  /*3580*/  FMUL.FTZ R3, R11, UR5 ;  /* 0x000000050b037c20 */ /* 0x002fe20008410000 */
[----:B------:R-:W-:-:S02]  /*3590*/  FSEL R54, R40, -INF , !P4 ;  /* 0xff80000028367808 */ /* 0x000fc40006000000 */
[----:B------:R-:W-:Y:S02]  /*35a0*/  FSEL R53, R41, -INF , !P4 ;  /* 0xff80000029357808 */ /* 0x000fe40006000000 */
[----:B------:R-:W-:Y:S01]  /*35b0*/  FSEL R25, R25, -INF , !P2 ;  /* 0xff80000019197808 */ /* 0x000fe20005000000 */
[----:B------:R-:W1:Y:S01]  /*35c0*/  MUFU.TANH R3, R3 ;  /* 0x0000000300037308 */ /* 0x000e620000002400 */
[----:B------:R-:W-:Y:S02]  /*35d0*/  FSEL R28, R10, -INF , !P1 ;  /* 0xff8000000a1c7808 */ /* 0x000fe40004800000 */
[----:B------:R-:W-:Y:S02]  /*35e0*/  FSEL R26, R8, -INF , !P1 ;  /* 0xff800000081a7808 */ /* 0x000fe40004800000 */
[----:B------:R-:W-:Y:S02]  /*35f0*/  FSEL R68, R12, -INF , !P1 ;  /* 0xff8000000c447808 */ /* 0x000fe40004800000 */
[----:B------:R-:W-:-:S02]  /*3600*/  FSEL R52, R13, -INF , !P1 ;  /* 0xff8000000d347808 */ /* 0x000fc40004800000 */
[----:B------:R-:W-:Y:S02]  /*3610*/  FSEL R24, R9, -INF , !P0 ;  /* 0xff80000009187808 */ /* 0x000fe40004000000 */
[----:B--2---:R-:W-:Y:S02]  /*3620*/  FSEL R69, R6, -INF , !P0 ;  /* 0xff80000006457808 */ /* 0x004fe40004000000 */
[----:B------:R-:W-:Y:S02]  /*3630*/  FSEL R38, R7, -INF , !P0 ;  /* 0xff80000007267808 */ /* 0x000fe40004000000 */
[----:B-1----:R-:W-:Y:S01]  /*3640*/  FSEL R27, R3, -INF , !P0 ;  /* 0xff800000031b7808 */ /* 0x002fe20004000000 */
        /* <DEDUP_REMOVED lines=46> */
.L_x_2050:
[----:B------:R-:W-:Y:S05]  /*3930*/  BSYNC B0 ;  /* 0x0000000000007941 */ /* 0x000fea0003800000 */
.L_x_2049:
[----:B------:R-:W0:Y:S02]  /*3940*/  LDGDEPBAR ;  /* 0x00000000000079af */ /* 0x000e240000000000 */
.L_x_2048:
        /* <DEDUP_REMOVED lines=68> */
[----:B--2---:R-:W-:Y:S02]  /*3d90*/  FFMA.FTZ R6, R14, UR5, -R8 ;  /* 0x000000050e067c23 */ /* 0x004fe40008010808 */
[----:B------:R-:W-:Y:S01]  /*3da0*/  LDSM.16.MT88.4 R12, [R213+0xa000] ;  /* 0x00a00000d50c783b */ /* 0x000fe20000004200 */
[----:B------:R-:W-:Y:S01]  /*3db0*/  FMNMX.FTZ R0, R54, R0, !PT ;  /* 0x0000000036007209 */ /* 0x000fe20007810000 */
[----:B------:R2:W-:Y:S03]  /*3dc0*/  MUFU.EX2 R229, R6 ;  /* 0x0000000600e57308 */ /* 0x0005e60000000800 */
[----:B------:R-:W-:Y:S02]  /*3dd0*/  FMNMX.FTZ R0, R55, R0, !PT ;  /* 0x0000000037007209 */ /* 0x000fe40007810000 */
[----:B----4-:R-:W-:-:S02]  /*3de0*/  F2FP.BF16.F32.PACK_AB R4, R210, R211 ;  /* 0x000000d3d204723e */ /* 0x010fc400000010ff */
[----:B------:R-:W-:Y:S02]  /*3df0*/  FMNMX.FTZ R0, R68, R0, !PT ;  /* 0x0000000044007209 */ /* 0x000fe40007810000 */
[----:B-1----:R-:W-:Y:S02]  /*3e00*/  FMNMX.FTZ R136, R2, R9, !PT ;  /* 0x0000000902887209 */ /* 0x002fe40007810000 */
[----:B------:R-:W-:Y:S02]  /*3e10*/  FMNMX.FTZ R0, R69, R0, !PT ;  /* 0x0000000045007209 */ /* 0x000fe40007810000 */
[C---:B------:R-:W-:Y:S01]  /*3e20*/  FSETP.NEU.FTZ.AND P0, PT, R136.reuse, -INF , PT ;  /* 0xff8000008800780b */ /* 0x040fe20003f1d000 */
[----:B------:R-:W-:Y:S01]  /*3e30*/  FMUL.FTZ R2, R136, UR5 ;  /* 0x0000000588027c20 */ /* 0x000fe20008410000 */
[----:B-----5:R-:W-:Y:S01]  /*3e40*/  F2FP.BF16.F32.PACK_AB R7, R209, R206 ;  /* 0x000000ced107723e */ /* 0x020fe200000010ff */
[----:B------:R-:W1:Y:S01]  /*3e50*/  SHFL.BFLY PT, R10, R0, 0x2, 0x1f ;  /* 0x0c401f00000a7f89 */ /* 0x000e6200000e0000 */
[----:B--2---:R-:W-:-:S02]  /*3e60*/  FFMA.FTZ R6, R17, UR5, -R8 ;  /* 0x0000000511067c23 */ /* 0x004fc40008010808 */
        /* <DEDUP_REMOVED lines=16> */
[C---:B--2---:R-:W-:Y:S06]  /*3f70*/  HMMA.16816.F32.BF16 R160, R4.reuse, R16, RZ ;  /* 0x0000001004a0723c */ /* 0x044fec00000418ff */
[C---:B------:R-:W-:Y:S06]  /*3f80*/  HMMA.16816.F32.BF16 R40, R4.reuse, R48, RZ ;  /* 0x000000300428723c */ /* 0x040fec00000418ff */
[----:B------:R-:W-:Y:S01]  /*3f90*/  HMMA.16816.F32.BF16 R56, R4, R64, RZ ;  /* 0x000000400438723c */ /* 0x000fe200000418ff */
        /* <DEDUP_REMOVED lines=30> */
[----:B------:R-:W-:Y:S01]  /*4180*/  HMMA.16816.F32.BF16 R28, R4, R114, RZ ;  /* 0x00000072041c723c */ /* 0x000fe200000418ff */
[----:B------:R-:W1:Y:S04]  /*4190*/  LDSM.16.MT88.4 R24, [R218+0xa800] ;  /* 0x00a80000da18783b */ /* 0x000e680000004200 */
[----:B------:R2:W-:Y:S01]  /*41a0*/  MUFU.EX2 R200, R8 ;  /* 0x0000000800c87308 */ /* 0x0005e20000000800 */
[----:B---3--:R-:W-:Y:S02]  /*41b0*/  F2FP.BF16.F32.PACK_AB R125, R199, R198 ;  /* 0x000000c6c77d723e */ /* 0x008fe400000010ff */
[----:B------:R-:W-:-:S05]  /*41c0*/  F2FP.BF16.F32.PACK_AB R4, R194, R197 ;  /* 0x000000c5c204723e */ /* 0x000fca00000010ff */
        /* <DEDUP_REMOVED lines=8> */
[----:B-1----:R-:W-:Y:S01]  /*4250*/  HMMA.16816.F32.BF16 R40, R124, R24, R40 ;  /* 0x000000187c28723c */ /* 0x002fe20000041828 */
[----:B--2---:R-:W-:Y:S01]  /*4260*/  FFMA.FTZ R3, R34, UR5, -R0 ;  /* 0x0000000522037c23 */ /* 0x004fe20008010800 */
[----:B---3--:R-:W-:-:S03]  /*4270*/  F2FP.BF16.F32.PACK_AB R6, R196, R195 ;  /* 0x000000c3c406723e */ /* 0x008fc600000010ff */
        /* <DEDUP_REMOVED lines=47> */
[----:B------:R-:W-:Y:S01]  /*4570*/  HMMA.16816.F32.BF16 R8, R4, R114, RZ ;  /* 0x000000720408723c */ /* 0x000fe200000418ff */
[----:B------:R1:W2:Y:S02]  /*4580*/  MUFU.EX2 R31, R2 ;  /* 0x00000002001f7308 */ /* 0x0002a40000000800 */
[----:B-1----:R-:W-:Y:S01]  /*4590*/  FFMA.FTZ R2, R55, UR5, -R0 ;  /* 0x0000000537027c23 */ /* 0x002fe20008010800 */
[----:B--2---:R-:W-:-:S02]  /*45a0*/  FADD.FTZ R3, R31, R3 ;  /* 0x000000031f037221 */ /* 0x004fc40000010000 */
[C---:B------:R-:W-:Y:S03]  /*45b0*/  HMMA.16816.F32.BF16 R52, R4.reuse, R64, RZ ;  /* 0x000000400434723c */ /* 0x040fe600000418ff */
[----:B------:R1:W2:Y:S03]  /*45c0*/  MUFU.EX2 R30, R2 ;  /* 0x00000002001e7308 */ /* 0x0002a60000000800 */
[----:B------:R-:W-:Y:S01]  /*45d0*/  HMMA.16816.F32.BF16 R64, R4, R66, RZ ;  /* 0x000000420440723c */ /* 0x000fe200000418ff */
[--C-:B-1----:R-:W-:Y:S01]  /*45e0*/  FFMA.FTZ R2, R68, UR5, -R0.reuse ;  /* 0x0000000544027c23 */ /* 0x102fe20008010800 */
[----:B------:R-:W-:Y:S01]  /*45f0*/  FFMA.FTZ R0, R69, UR5, -R0 ;  /* 0x0000000545007c23 */ /* 0x000fe20008010800 */
[----:B--2---:R-:W-:-:S03]  /*4600*/  FADD.FTZ R3, R30, R3 ;  /* 0x000000031e037221 */ /* 0x004fc60000010000 */
[----:B------:R-:W-:Y:S01]  /*4610*/  HMMA.16816.F32.BF16 R68, R4, R80, RZ ;  /* 0x000000500444723c */ /* 0x000fe200000418ff */
[----:B------:R1:W2:Y:S01]  /*4620*/  MUFU.EX2 R29, R2 ;  /* 0x00000002001d7308 */ /* 0x0002a20000000800 */
[----:B------:R-:W-:-:S04]  /*4630*/  F2FP.BF16.F32.PACK_AB R129, R30, R31 ;  /* 0x0000001f1e81723e */ /* 0x000fc800000010ff */
[----:B------:R-:W-:Y:S03]  /*4640*/  HMMA.16816.F32.BF16 R80, R4, R82, RZ ;  /* 0x000000520450723c */ /* 0x000fe600000418ff */
[----:B------:R3:W4:Y:S04]  /*4650*/  MUFU.EX2 R28, R0 ;  /* 0x00000000001c7308 */ /* 0x0007280000000800 */
[----:B------:R-:W-:-:S04]  /*4660*/  FADD.FTZ R5, R208, R207 ;  /* 0x000000cfd0057221 */ /* 0x000fc80000010000 */
[----:B------:R-:W-:Y:S01]  /*4670*/  FADD.FTZ R5, R206, R5 ;  /* 0x00000005ce057221 */ /* 0x000fe20000010000 */
        /* <DEDUP_REMOVED lines=44> */
[----:B------:R-:W-:Y:S01]  /*4940*/  ULDC UR4, c[0x0][0x2d0] ;  /* 0x0000b40000047ab9 */ /* 0x000fe20000000800 */
[----:B------:R-:W1:Y:S01]  /*4950*/  LDC.64 R230, c[0x0][0x250] ;  /* 0x00009400ffe67b82 */ /* 0x000e620000000a00 */
[----:B------:R-:W-:Y:S01]  /*4960*/  ISETP.GE.AND P3, PT, R138, UR4, PT ;  /* 0x000000048a007c0c */ /* 0x000fe2000bf66270 */
[----:B------:R-:W-:Y:S01]  /*4970*/  IMAD.MOV.U32 R132, RZ, RZ, R135 ;  /* 0x000000ffff847224 */ /* 0x000fe200078e0087 */
[----:B------:R-:W-:Y:S01]  /*4980*/  LEA.HI.SX32 R228, R228, 0xfffffffe, 0x1b ;  /* 0xfffffffee4e47811 */ /* 0x000fe200078fdaff */
[----:B------:R-:W-:Y:S01]  /*4990*/  IMAD.MOV.U32 R137, RZ, RZ, R134 ;  /* 0x000000ffff897224 */ /* 0x000fe200078e0086 */
[----:B------:R-:W-:Y:S01]  /*49a0*/  MOV R138, R133 ;  /* 0x00000085008a7202 */ /* 0x000fe20000000f00 */
[----:B------:R-:W-:Y:S01]  /*49b0*/  ULDC UR10, c[0x0][0x2d0] ;  /* 0x0000b400000a7ab9 */ /* 0x000fe20000000800 */
[----:B------:R-:W-:Y:S01]  /*49c0*/  ULDC UR5, c[0x0][0x39c] ;  /* 0x0000e70000057ab9 */ /* 0x000fe20000000800 */
[----:B------:R-:W-:Y:S01]  /*49d0*/  ULDC UR4, c[0x0][0x2ec] ;  /* 0x0000bb0000047ab9 */ /* 0x000fe20000000800 */
[----:B------:R-:W-:-:S05]  /*49e0*/  ULDC.64 UR6, c[0x0][0x248] ;  /* 0x0000920000067ab9 */ /* 0x000fca0000000a00 */
[----:B------:R-:W2:Y:S08]  /*49f0*/  @!P3 LDC.64 R4, c[0x0][0x220] ;  /* 0x00008800ff04bb82 */ /* 0x000eb00000000a00 */
[----:B------:R-:W3:Y:S01]  /*4a00*/  @!P3 LDC.64 R2, c[0x0][0x220] ;  /* 0x00008800ff02bb82 */ /* 0x000ee20000000a00 */
[----:B--2---:R-:W-:Y:S04]  /*4a10*/  @!P3 STL.64 [R1+0x20], R4 ;  /* 0x000020040100b387 */ /* 0x004fe80000100a00 */
[----:B---3--:R2:W-:Y:S02]  /*4a20*/  @!P3 STL.64 [R1+0x18], R2 ;  /* 0x000018020100b387 */ /* 0x0085e40000100a00 */
[----:B--2---:R-:W-:Y:S01]  /*4a30*/  IMAD.MOV.U32 R3, RZ, RZ, R136 ;  /* 0x000000ffff037224 */ /* 0x004fe200078e0088 */
[----:B-1----:R-:W-:Y:S06]  /*4a40*/  BRA `(.L_x_2052) ;  /* 0x0000000000c07947 */ /* 0x002fec0003800000 */
.L_x_2054:
[----:B------:R-:W2:Y:S01]  /*4a50*/  LDL.64 R232, [R1+0x40] ;  /* 0x0000400001e87983 */ /* 0x000ea20000100a00 */
[----:B------:R-:W1:Y:S01]  /*4a60*/  @!P3 LDC.64 R12, c[0x0][0x218] ;  /* 0x00008600ff0cbb82 */ /* 0x000e620000000a00 */
[----:B------:R-:W-:Y:S02]  /*4a70*/  VIADD R0, R228, 0xffffffff ;  /* 0xffffffffe4007836 */ /* 0x000fe40000000000 */
[----:B------:R-:W5:Y:S02]  /*4a80*/  LDL.64 R134, [R1+0x28] ;  /* 0x0000280001867983 */ /* 0x000f640000100a00 */
[----:B------:R-:W-:Y:S01]  /*4a90*/  IMAD.WIDE.U32 R4, R0, UR6, RZ ;  /* 0x0000000600047c25 */ /* 0x000fe2000f8e00ff */
[----:B------:R-:W-:Y:S01]  /*4aa0*/  SHF.R.S32.HI R2, RZ, 0x1f, R0 ;  /* 0x0000001fff027819 */ /* 0x000fe20000011400 */
[----:B------:R-:W3:Y:S01]  /*4ab0*/  LDL R229, [R1+0x14] ;  /* 0x0000140001e57983 */ /* 0x000ee20000100800 */
[----:B------:R-:W4:Y:S03]  /*4ac0*/  @!P2 LDC.64 R8, c[0x0][0x218] ;  /* 0x00008600ff08ab82 */ /* 0x000f260000000a00 */
[----:B------:R-:W3:Y:S01]  /*4ad0*/  LDL R133, [R1+0x30] ;  /* 0x0000300001857983 */ /* 0x000ee20000100800 */
[----:B------:R-:W-:Y:S03]  /*4ae0*/  IMAD R2, R2, UR6, RZ ;  /* 0x0000000602027c24 */ /* 0x000fe6000f8e02ff */
[----:B------:R1:W-:Y:S01]  /*4af0*/  @P3 STS.128 [R227+0x8000], RZ ;  /* 0x008000ffe3003388 */ /* 0x0003e20000000c00 */
[----:B------:R-:W-:Y:S01]  /*4b00*/  IMAD R2, R0, UR7, R2 ;  /* 0x0000000700027c24 */ /* 0x000fe2000f8e0202 */
[----:B------:R-:W3:Y:S03]  /*4b10*/  @!P3 LDC.64 R10, c[0x0][0x218] ;  /* 0x00008600ff0abb82 */ /* 0x000ee60000000a00 */
[----:B------:R-:W-:Y:S05]  /*4b20*/  IMAD.IADD R5, R5, 0x1, R2 ;  /* 0x0000000105057824 */ /* 0x000fea00078e0202 */
[----:B------:R-:W3:Y:S01]  /*4b30*/  @!P2 LDC.64 R6, c[0x0][0x218] ;  /* 0x00008600ff06ab82 */ /* 0x000ee20000000a00 */
[----:B--2---:R-:W-:Y:S04]  /*4b40*/  LEA R0, P1, R4, R232, 0x5 ;  /* 0x000000e804007211 */ /* 0x004fe800078228ff */
[----:B-1----:R-:W-:Y:S02]  /*4b50*/  @!P3 LEA R12, P6, R0, R12, 0x1 ;  /* 0x0000000c000cb211 */ /* 0x002fe400078c08ff */
[----:B-----5:R-:W-:Y:S02]  /*4b60*/  LEA.HI.X R4, R4, R135, R5, 0x5, P1 ;  /* 0x0000008704047211 */ /* 0x020fe400008f2c05 */
[C---:B----4-:R-:W-:Y:S02]  /*4b70*/  @!P2 LEA R8, P1, R0.reuse, R8, 0x1 ;  /* 0x000000080008a211 */ /* 0x050fe400078208ff */
[C-C-:B------:R-:W-:Y:S02]  /*4b80*/  @!P3 LEA.HI.X R13, R0.reuse, R13, R4.reuse, 0x1, P6 ;  /* 0x0000000d000db211 */ /* 0x140fe400030f0c04 */
[--C-:B------:R-:W-:Y:S02]  /*4b90*/  @!P2 LEA.HI.X R9, R0, R9, R4.reuse, 0x1, P1 ;  /* 0x000000090009a211 */ /* 0x100fe400008f0c04 */
[----:B---3--:R-:W-:Y:S01]  /*4ba0*/  IADD3 R2, P0, R229, R0, RZ ;  /* 0x00000000e5027210 */ /* 0x008fe20007f1e0ff */
        /* <DEDUP_REMOVED lines=26> */
.L_x_2052:
[----:B--2---:R-:W2:Y:S01]  /*4d50*/  LDL R0, [R1+0x10] ;  /* 0x0000100001007983 */ /* 0x004ea20000100800 */
[----:B------:R-:W-:Y:S05]  /*4d60*/  DEPBAR.LE SB0, 0x0 ;  /* 0x000080000000791a */ /* 0x000fea0000000000 */
[----:B------:R-:W3:Y:S01]  /*4d70*/  LDL.64 R16, [R1+0x38] ;  /* 0x0000380001107983 */ /* 0x000ee20000100a00 */
[-C--:B------:R-:W-:Y:S05]  /*4d80*/  IMAD.WIDE.U32 R4, R228, R230.reuse, RZ ;  /* 0x000000e6e4047225 */ /* 0x080fea00078e00ff */
[----:B------:R-:W4:Y:S06]  /*4d90*/  LDL R12, [R1+0x34] ;  /* 0x00003400010c7983 */ /* 0x000f2c0000100800 */
[----:B------:R-:W5:Y:S06]  /*4da0*/  LDL R11, [R1+0x20] ;  /* 0x00002000010b7983 */ /* 0x000f6c0000100800 */
[----:B------:R-:W5:Y:S06]  /*4db0*/  LDL R15, [R1+0x24] ;  /* 0x00002400010f7983 */ /* 0x000f6c0000100800 */
[----:B------:R-:W5:Y:S06]  /*4dc0*/  LDL R10, [R1+0x18] ;  /* 0x00001800010a7983 */ /* 0x000f6c0000100800 */
[----:B------:R-:W5:Y:S01]  /*4dd0*/  LDL R14, [R1+0x1c] ;  /* 0x00001c00010e7983 */ /* 0x000f620000100800 */
[----:B------:R-:W-:Y:S06]  /*4de0*/  BAR.SYNC.DEFER_BLOCKING 0x0 ;  /* 0x0000000000007b1d */ /* 0x000fec0000010000 */
[----:B------:R-:W-:Y:S01]  /*4df0*/  @P3 STS.128 [R227+0xa000], RZ ;  /* 0x00a000ffe3003388 */ /* 0x000fe20000000c00 */
[----:B--2---:R-:W-:Y:S02]  /*4e00*/  ISETP.GE.AND P2, PT, R0, UR10, PT ;  /* 0x0000000a00007c0c */ /* 0x004fe4000bf46270 */
[----:B------:R-:W-:Y:S05]  /*4e10*/  SHF.R.S32.HI R0, RZ, 0x1f, R228 ;  /* 0x0000001fff007819 */ /* 0x000fea00000114e4 */
[----:B------:R-:W-:Y:S04]  /*4e20*/  IMAD R0, R0, R230, RZ ;  /* 0x000000e600007224 */ /* 0x000fe800078e02ff */
[----:B------:R-:W-:Y:S01]  /*4e30*/  IMAD R2, R228, R231, R0 ;  /* 0x000000e7e4027224 */ /* 0x000fe200078e0200 */
[----:B---3--:R-:W-:Y:S01]  /*4e40*/  LEA R0, P1, R4, R16, 0x5 ;  /* 0x0000001004007211 */ /* 0x008fe200078228ff */
[----:B------:R-:W1:Y:S02]  /*4e50*/  @!P2 LDC.64 R8, c[0x0][0x220] ;  /* 0x00008800ff08ab82 */ /* 0x000e640000000a00 */
[----:B------:R-:W-:Y:S01]  /*4e60*/  IMAD.IADD R5, R5, 0x1, R2 ;  /* 0x0000000105057824 */ /* 0x000fe200078e0202 */
[----:B------:R-:W-:Y:S04]  /*4e70*/  LEA R2, P0, R230, R0, 0x4 ;  /* 0x00000000e6027211 */ /* 0x000fe800078020ff */
[----:B----4-:R-:W-:Y:S01]  /*4e80*/  LEA.HI.X R4, R4, R12, R5, 0x5, P1 ;  /* 0x0000000c04047211 */ /* 0x010fe200008f2c05 */
[----:B------:R-:W2:Y:S01]  /*4e90*/  @!P2 LDC.64 R6, c[0x0][0x220] ;  /* 0x00008800ff06ab82 */ /* 0x000ea20000000a00 */
[----:B-----5:R-:W-:Y:S02]  /*4ea0*/  @!P3 LEA R12, P5, R0, R11, 0x1 ;  /* 0x0000000b000cb211 */ /* 0x020fe400078a08ff */
[----:B------:R-:W-:Y:S02]  /*4eb0*/  @!P3 LEA R10, P4, R2, R10, 0x1 ;  /* 0x0000000a020ab211 */ /* 0x000fe400078808ff */
[--C-:B------:R-:W-:Y:S02]  /*4ec0*/  @!P3 LEA.HI.X R13, R0, R15, R4.reuse, 0x1, P5 ;  /* 0x0000000f000db211 */ /* 0x100fe400028f0c04 */
[----:B------:R-:W-:Y:S03]  /*4ed0*/  LEA.HI.X R5, R230, R4, R231, 0x4, P0 ;  /* 0x00000004e6057211 */ /* 0x000fe600000f24e7 */
[----:B------:R-:W-:Y:S01]  /*4ee0*/  @!PT LDS RZ, [RZ] ;  /* 0x00000000fffff984 */ /* 0x000fe20000000800 */
[----:B------:R-:W-:Y:S01]  /*4ef0*/  @!PT LDS RZ, [RZ] ;  /* 0x00000000fffff984 */ /* 0x000fe20000000800 */
[----:B------:R-:W-:Y:S01]  /*4f00*/  @!PT LDS RZ, [RZ] ;  /* 0x00000000fffff984 */ /* 0x000fe20000000800 */
[----:B------:R-:W-:Y:S01]  /*4f10*/  @!P3 LDGSTS.E.BYPASS.LTC128B.128 [R227+0xa000], desc[UR8][R12.64] ;  /* 0x0a0000000ce3bfae */ /* 0x000fe2000b901d48 */
[--C-:B------:R-:W-:Y:S02]  /*4f20*/  @!P3 LEA.HI.X R11, R2, R14, R5.reuse, 0x1, P4 ;  /* 0x0000000e020bb211 */ /* 0x100fe400020f0c05 */
[----:B------:R-:W-:Y:S03]  /*4f30*/  ISETP.GT.AND P4, PT, R228, RZ, PT ;  /* 0x000000ffe400720c */ /* 0x000fe60003f84270 */
[----:B------:R-:W-:Y:S01]  /*4f40*/  @P2 STS.128 [R227+0xb000], RZ ;  /* 0x00b000ffe3002388 */ /* 0x000fe20000000c00 */
[C---:B-1----:R-:W-:Y:S04]  /*4f50*/  @!P2 LEA R8, P1, R0.reuse, R8, 0x1 ;  /* 0x000000080008a211 */ /* 0x042fe800078208ff */
[----:B------:R-:W-:Y:S02]  /*4f60*/  @!P2 LEA.HI.X R9, R0, R9, R4, 0x1, P1 ;  /* 0x000000090009a211 */ /* 0x000fe400008f0c04 */
[C---:B--2---:R-:W-:Y:S03]  /*4f70*/  @!P2 LEA R6, P0, R2.reuse, R6, 0x1 ;  /* 0x000000060206a211 */ /* 0x044fe600078008ff */
[----:B------:R-:W-:Y:S01]  /*4f80*/  @!PT LDS RZ, [RZ] ;  /* 0x00000000fffff984 */ /* 0x000fe20000000800 */
[----:B------:R-:W-:Y:S01]  /*4f90*/  @!PT LDS RZ, [RZ] ;  /* 0x00000000fffff984 */ /* 0x000fe20000000800 */
[----:B------:R-:W-:Y:S01]  /*4fa0*/  @!PT LDS RZ, [RZ] ;  /* 0x00000000fffff984 */ /* 0x000fe20000000800 */
[----:B------:R-:W-:Y:S01]  /*4fb0*/  @!P2 LDGSTS.E.BYPASS.LTC128B.128 [R227+0xb000], desc[UR8][R8.64+0x80] ;  /* 0x0b00008008e3afae */ /* 0x000fe2000b901d48 */
[----:B------:R-:W-:Y:S05]  /*4fc0*/  @!P2 LEA.HI.X R7, R2, R7, R5, 0x1, P0 ;  /* 0x000000070207a211 */ /* 0x000fea00000f0c05 */
[----:B------:R-:W-:Y:S06]  /*4fd0*/  @P3 STS.128 [R227+0xa800], RZ ;  /* 0x00a800ffe3003388 */ /* 0x000fec0000000c00 */
        /* <DEDUP_REMOVED lines=117> */
[----:B------:R-:W2:Y:S01]  /*5730*/  MUFU.TANH R184, R5 ;  /* 0x0000000500b87308 */ /* 0x000ea20000002400 */
[----:B------:R-:W-:Y:S01]  /*5740*/  FMUL.FTZ R17, R17, UR5 ;  /* 0x0000000511117c20 */ /* 0x000fe20008410000 */
[----:B-1----:R-:W-:Y:S08]  /*5750*/  FMNMX.FTZ R2, R143, R3, !PT ;  /* 0x000000038f027209 */ /* 0x002ff00007810000 */
[----:B------:R1:W-:Y:S10]  /*5760*/  MUFU.TANH R185, R7 ;  /* 0x0000000700b97308 */ /* 0x0003f40000002400 */
[----:B------:R3:W-:Y:S01]  /*5770*/  MUFU.TANH R142, R18 ;  /* 0x00000012008e7308 */ /* 0x0007e20000002400 */
[----:B--2---:R-:W-:Y:S09]  /*5780*/  FMNMX.FTZ R2, R184, R2, !PT ;  /* 0x00000002b8027209 */ /* 0x004ff20007810000 */
[----:B------:R-:W2:Y:S01]  /*5790*/  MUFU.TANH R141, R16 ;  /* 0x00000010008d7308 */ /* 0x000ea20000002400 */
[----:B-1----:R-:W1:Y:S01]  /*57a0*/  LDSM.16.M88.4 R4, [R219+0x1800] ;  /* 0x00180000db04783b */ /* 0x002e620000000200 */
[----:B------:R-:W-:Y:S08]  /*57b0*/  DEPBAR.LE SB0, 0x0 ;  /* 0x000080000000791a */ /* 0x000ff00000000000 */
[----:B------:R-:W-:Y:S01]  /*57c0*/  MUFU.TANH R182, R10 ;  /* 0x0000000a00b67308 */ /* 0x000fe20000002400 */
[----:B------:R-:W-:Y:S01]  /*57d0*/  BAR.SYNC.DEFER_BLOCKING 0x0 ;  /* 0x0000000000007b1d */ /* 0x000fe20000010000 */
[----:B---3--:R-:W-:Y:S08]  /*57e0*/  FMUL.FTZ R18, R19, UR5 ;  /* 0x0000000513127c20 */ /* 0x008ff00008410000 */
[----:B------:R-:W-:Y:S01]  /*57f0*/  MUFU.TANH R181, R8 ;  /* 0x0000000800b57308 */ /* 0x000fe20000002400 */
[----:B--2---:R-:W-:Y:S09]  /*5800*/  FMNMX.FTZ R2, R141, R2, !PT ;  /* 0x000000028d027209 */ /* 0x004ff20007810000 */
[----:B------:R-:W2:Y:S10]  /*5810*/  MUFU.TANH R17, R17 ;  /* 0x0000001100117308 */ /* 0x000eb40000002400 */
[----:B------:R-:W3:Y:S10]  /*5820*/  MUFU.TANH R196, R11 ;  /* 0x0000000b00c47308 */ /* 0x000ef40000002400 */
[----:B------:R-:W4:Y:S01]  /*5830*/  MUFU.TANH R193, R9 ;  /* 0x0000000900c17308 */ /* 0x000f220000002400 */
[-C--:B-1----:R-:W-:Y:S05]  /*5840*/  HMMA.16816.F32.BF16 R20, R188, R4.reuse, R20 ;  /* 0x00000004bc14723c */ /* 0x082fea0000041814 */
[----:B--2---:R-:W-:Y:S01]  /*5850*/  FMNMX.FTZ R2, R17, R2, !PT ;  /* 0x0000000211027209 */ /* 0x004fe20007810000 */
[C---:B------:R-:W-:Y:S03]  /*5860*/  HMMA.16816.F32.BF16 R24, R176.reuse, R4, R24 ;  /* 0x00000004b018723c */ /* 0x040fe60000041818 */
[----:B------:R-:W-:Y:S03]  /*5870*/  MUFU.TANH R18, R18 ;  /* 0x0000001200127308 */ /* 0x000fe60000002400 */
[-C--:B------:R-:W-:Y:S07]  /*5880*/  HMMA.16816.F32.BF16 R28, R176, R6.reuse, R28 ;  /* 0x00000006b01c723c */ /* 0x080fee000004181c */
[----:B------:R-:W-:Y:S01]  /*5890*/  MUFU.TANH R183, R12 ;  /* 0x0000000c00b77308 */ /* 0x000fe20000002400 */
[----:B------:R-:W-:Y:S01]  /*58a0*/  FMNMX.FTZ R4, R182, R138, !PT ;  /* 0x0000008ab6047209 */ /* 0x000fe20007810000 */
[----:B------:R-:W-:Y:S08]  /*58b0*/  HMMA.16816.F32.BF16 R32, R188, R6, R32 ;  /* 0x00000006bc20723c */ /* 0x000ff00000041820 */
[----:B------:R-:W-:Y:S03]  /*58c0*/  MUFU.TANH R192, R14 ;  /* 0x0000000e00c07308 */ /* 0x000fe60000002400 */
[----:B------:R-:W-:Y:S01]  /*58d0*/  FMUL.FTZ R20, R20, UR5 ;  /* 0x0000000514147c20 */ /* 0x000fe20008410000 */
[----:B------:R-:W-:Y:S01]  /*58e0*/  FMUL.FTZ R22, R22, UR5 ;  /* 0x0000000516167c20 */ /* 0x000fe20008410000 */
[----:B------:R-:W-:Y:S01]  /*58f0*/  FMUL.FTZ R21, R21, UR5 ;  /* 0x0000000515157c20 */ /* 0x000fe20008410000 */
[----:B------:R-:W-:Y:S01]  /*5900*/  FMUL.FTZ R23, R23, UR5 ;  /* 0x0000000517177c20 */ /* 0x000fe20008410000 */
[----:B------:R-:W-:Y:S03]  /*5910*/  FMUL.FTZ R24, R24, UR5 ;  /* 0x0000000518187c20 */ /* 0x000fe60008410000 */
[----:B------:R-:W1:Y:S01]  /*5920*/  MUFU.TANH R195, R20 ;  /* 0x0000001400c37308 */ /* 0x000e620000002400 */
[----:B------:R-:W-:Y:S01]  /*5930*/  FMUL.FTZ R25, R25, UR5 ;  /* 0x0000000519197c20 */ /* 0x000fe20008410000 */
[----:B------:R-:W-:Y:S01]  /*5940*/  FMUL.FTZ R26, R26, UR5 ;  /* 0x000000051a1a7c20 */ /* 0x000fe20008410000 */
[----:B------:R-:W-:Y:S01]  /*5950*/  FMUL.FTZ R27, R27, UR5 ;  /* 0x000000051b1b7c20 */ /* 0x000fe20008410000 */
[----:B------:R-:W-:Y:S01]  /*5960*/  FMNMX.FTZ R5, R181, R137, !PT ;  /* 0x00000089b5057209 */ /* 0x000fe20007810000 */
[----:B------:R-:W-:Y:S01]  /*5970*/  FMUL.FTZ R0, R31, UR5 ;  /* 0x000000051f007c20 */ /* 0x000fe20008410000 */
[----:B------:R-:W-:Y:S01]  /*5980*/  FMUL.FTZ R28, R28, UR5 ;  /* 0x000000051c1c7c20 */ /* 0x000fe20008410000 */
[----:B------:R-:W-:Y:S03]  /*5990*/  FMUL.FTZ R29, R29, UR5 ;  /* 0x000000051d1d7c20 */ /* 0x000fe60008410000 */
[----:B------:R-:W-:Y:S01]  /*59a0*/  MUFU.TANH R197, R22 ;  /* 0x0000001600c57308 */ /* 0x000fe20000002400 */
[----:B------:R-:W-:Y:S01]  /*59b0*/  FMUL.FTZ R30, R30, UR5 ;  /* 0x000000051e1e7c20 */ /* 0x000fe20008410000 */
[----:B---3--:R-:W-:Y:S01]  /*59c0*/  FMNMX.FTZ R6, R196, R4, !PT ;  /* 0x00000004c4067209 */ /* 0x008fe20007810000 */
[----:B------:R-:W-:Y:S01]  /*59d0*/  FMUL.FTZ R32, R32, UR5 ;  /* 0x0000000520207c20 */ /* 0x000fe20008410000 */
[----:B------:R-:W-:Y:S01]  /*59e0*/  FMUL.FTZ R34, R34, UR5 ;  /* 0x0000000522227c20 */ /* 0x000fe20008410000 */
[----:B------:R-:W-:Y:S01]  /*59f0*/  FMUL.FTZ R33, R33, UR5 ;  /* 0x0000000521217c20 */ /* 0x000fe20008410000 */
[----:B------:R-:W-:Y:S01]  /*5a00*/  FMUL.FTZ R35, R35, UR5 ;  /* 0x0000000523237c20 */ /* 0x000fe20008410000 */
[----:B----4-:R-:W-:Y:S03]  /*5a10*/  FMNMX.FTZ R5, R193, R5, !PT ;  /* 0x00000005c1057209 */ /* 0x010fe60007810000 */
[----:B------:R2:W-:Y:S01]  /*5a20*/  MUFU.TANH R139, R0 ;  /* 0x00000000008b7308 */ /* 0x0005e20000002400 */
[----:B-1----:R-:W-:Y:S02]  /*5a30*/  FMNMX.FTZ R4, R195, R2, !PT ;  /* 0x00000002c3047209 */ /* 0x002fe40007810000 */
[----:B------:R-:W-:Y:S02]  /*5a40*/  FMNMX.FTZ R2, R183, R5, !PT ;  /* 0x00000005b7027209 */ /* 0x000fe40007810000 */
[----:B------:R-:W-:Y:S05]  /*5a50*/  FMNMX.FTZ R5, R192, R6, !PT ;  /* 0x00000006c0057209 */ /* 0x000fea0007810000 */
[----:B------:R-:W1:Y:S10]  /*5a60*/  MUFU.TANH R194, R21 ;  /* 0x0000001500c27308 */ /* 0x000e740000002400 */
[----:B------:R-:W3:Y:S01]  /*5a70*/  MUFU.TANH R186, R13 ;  /* 0x0000000d00ba7308 */ /* 0x000ee20000002400 */
[----:B--2---:R-:W-:Y:S04]  /*5a80*/  FMNMX.FTZ R0, R180, R132, !PT ;  /* 0x00000084b4007209 */ /* 0x004fe80007810000 */
[----:B------:R-:W-:Y:S05]  /*5a90*/  FMNMX.FTZ R0, R185, R0, !PT ;  /* 0x00000000b9007209 */ /* 0x000fea0007810000 */
[----:B------:R-:W2:Y:S01]  /*5aa0*/  MUFU.TANH R198, R23 ;  /* 0x0000001700c67308 */ /* 0x000ea20000002400 */
[----:B------:R-:W-:Y:S02]  /*5ab0*/  FMNMX.FTZ R0, R142, R0, !PT ;  /* 0x000000008e007209 */ /* 0x000fe40007810000 */
[----:B-1----:R-:W-:Y:S02]  /*5ac0*/  FMNMX.FTZ R4, R194, R4, !PT ;  /* 0x00000004c2047209 */ /* 0x002fe40007810000 */
[----:B------:R-:W-:Y:S05]  /*5ad0*/  FMNMX.FTZ R0, R18, R0, !PT ;  /* 0x0000000012007209 */ /* 0x000fea0007810000 */
[----:B------:R-:W1:Y:S01]  /*5ae0*/  MUFU.TANH R189, R32 ;  /* 0x0000002000bd7308 */ /* 0x000e620000002400 */
[----:B------:R-:W-:Y:S02]  /*5af0*/  FMNMX.FTZ R0, R197, R0, !PT ;  /* 0x00000000c5007209 */ /* 0x000fe40007810000 */
[----:B---3--:R-:W-:Y:S07]  /*5b00*/  FMNMX.FTZ R2, R186, R2, !PT ;  /* 0x00000002ba027209 */ /* 0x008fee0007810000 */
[----:B------:R-:W3:Y:S01]  /*5b10*/  MUFU.TANH R187, R15 ;  /* 0x0000000f00bb7308 */ /* 0x000ee20000002400 */
[----:B--2---:R-:W-:Y:S09]  /*5b20*/  FMNMX.FTZ R0, R198, R0, !PT ;  /* 0x00000000c6007209 */ /* 0x004ff20007810000 */
[----:B------:R-:W2:Y:S01]  /*5b30*/  MUFU.TANH R199, R24 ;  /* 0x0000001800c77308 */ /* 0x000ea20000002400 */
[----:B-1----:R-:W-:Y:S09]  /*5b40*/  FMNMX.FTZ R136, R189, R4, !PT ;  /* 0x00000004bd887209 */ /* 0x002ff20007810000 */
[----:B------:R-:W-:Y:S01]  /*5b50*/  MUFU.TANH R201, R25 ;  /* 0x0000001900c97308 */ /* 0x000fe20000002400 */
[----:B---3--:R-:W-:Y:S09]  /*5b60*/  FMNMX.FTZ R16, R187, R5, !PT ;  /* 0x00000005bb107209 */ /* 0x008ff20007810000 */
[----:B------:R-:W-:Y:S01]  /*5b70*/  MUFU.TANH R200, R26 ;  /* 0x0000001a00c87308 */ /* 0x000fe20000002400 */
[----:B--2---:R-:W-:Y:S09]  /*5b80*/  FMNMX.FTZ R14, R199, R2, !PT ;  /* 0x00000002c70e7209 */ /* 0x004ff20007810000 */
        /* <DEDUP_REMOVED lines=10> */
.L_x_2053:
        /* <DEDUP_REMOVED lines=46> */
[----:B------:R-:W-:Y:S01]  /*5f10*/  FMUL.FTZ R33, R132, R173 ;  /* 0x000000ad84217220 */ /* 0x000fe20000410000 */
[----:B------:R-:W-:Y:S01]  /*5f20*/  FSETP.NEU.FTZ.AND P0, PT, R134, -INF , PT ;  /* 0xff8000008600780b */ /* 0x000fe20003f1d000 */
[C---:B------:R-:W-:Y:S01]  /*5f30*/  FMUL.FTZ R36, R132.reuse, R36 ;  /* 0x0000002484247220 */ /* 0x040fe20000410000 */
[----:B------:R-:W-:Y:S01]  /*5f40*/  FMUL.FTZ R37, R132, R37 ;  /* 0x0000002584257220 */ /* 0x000fe20000410000 */
[--C-:B------:R-:W-:Y:S03]  /*5f50*/  FFMA.FTZ R5, R18, UR4, -R138.reuse ;  /* 0x0000000412057c23 */ /* 0x100fe6000801088a */
[----:B------:R2:W-:Y:S01]  /*5f60*/  MUFU.EX2 R250, R4 ;  /* 0x0000000400fa7308 */ /* 0x0005e20000000800 */
[C---:B------:R-:W-:Y:S01]  /*5f70*/  FMUL.FTZ R48, R132.reuse, R48 ;  /* 0x0000003084307220 */ /* 0x040fe20000410000 */
[C---:B------:R-:W-:Y:S01]  /*5f80*/  FMUL.FTZ R49, R132.reuse, R49 ;  /* 0x0000003184317220 */ /* 0x040fe20000410000 */
[C---:B------:R-:W-:Y:S01]  /*5f90*/  FMUL.FTZ R52, R132.reuse, R52 ;  /* 0x0000003484347220 */ /* 0x040fe20000410000 */
[C---:B------:R-:W-:Y:S01]  /*5fa0*/  FMUL.FTZ R53, R132.reuse, R53 ;  /* 0x0000003584357220 */ /* 0x040fe20000410000 */
[C---:B------:R-:W-:Y:S01]  /*5fb0*/  FMUL.FTZ R64, R132.reuse, R64 ;  /* 0x0000004084407220 */ /* 0x040fe20000410000 */
[----:B------:R-:W-:Y:S01]  /*5fc0*/  FMUL.FTZ R65, R132, R65 ;  /* 0x0000004184417220 */ /* 0x000fe20000410000 */
[--C-:B------:R-:W-:Y:S03]  /*5fd0*/  FFMA.FTZ R143, R195, UR4, -R137.reuse ;  /* 0x00000004c38f7c23 */ /* 0x100fe60008010889 */
        /* <DEDUP_REMOVED lines=8> */
[----:B------:R-:W1:Y:S01]  /*6060*/  MUFU.EX2 R3, R3 ;  /* 0x0000000300037308 */ /* 0x000e620000000800 */
[--C-:B--2---:R-:W-:Y:S01]  /*6070*/  FFMA.FTZ R4, R184, UR4, -R137.reuse ;  /* 0x00000004b8047c23 */ /* 0x104fe20008010889 */
[C---:B------:R-:W-:Y:S01]  /*6080*/  FMUL.FTZ R40, R2.reuse, R40 ;  /* 0x0000002802287220 */ /* 0x040fe20000410000 */
[C---:B------:R-:W-:Y:S01]  /*6090*/  FMUL.FTZ R41, R2.reuse, R41 ;  /* 0x0000002902297220 */ /* 0x040fe20000410000 */
[C---:B------:R-:W-:Y:S01]  /*60a0*/  FMUL.FTZ R44, R2.reuse, R44 ;  /* 0x0000002c022c7220 */ /* 0x040fe20000410000 */
        /* <DEDUP_REMOVED lines=9> */
[----:B------:R-:W4:Y:S01]  /*6140*/  LDSM.16.MT88.4 R152, [R218+0xa000] ;  /* 0x00a00000da98783b */ /* 0x000f220000004200 */
[C---:B------:R-:W-:Y:S03]  /*6150*/  FMUL.FTZ R27, R0.reuse, R163 ;  /* 0x000000a3001b7220 */ /* 0x040fe60000410000 */
[----:B------:R5:W-:Y:S01]  /*6160*/  MUFU.EX2 R247, R5 ;  /* 0x0000000500f77308 */ /* 0x000be20000000800 */
[C---:B-1----:R-:W-:Y:S01]  /*6170*/  FMUL.FTZ R6, R3.reuse, R150 ;  /* 0x0000009603067220 */ /* 0x042fe20000410000 */
[C---:B------:R-:W-:Y:S01]  /*6180*/  FMUL.FTZ R18, R3.reuse, R158 ;  /* 0x0000009e03127220 */ /* 0x040fe20000410000 */
[C---:B------:R-:W-:Y:S01]  /*6190*/  FMUL.FTZ R19, R3.reuse, R159 ;  /* 0x0000009f03137220 */ /* 0x040fe20000410000 */
[C---:B------:R-:W-:Y:S01]  /*61a0*/  FMUL.FTZ R30, R0.reuse, R170 ;  /* 0x000000aa001e7220 */ /* 0x040fe20000410000 */
[----:B------:R-:W-:Y:S01]  /*61b0*/  FMUL.FTZ R31, R0, R171 ;  /* 0x000000ab001f7220 */ /* 0x000fe20000410000 */
[C---:B------:R-:W-:Y:S01]  /*61c0*/  FMUL.FTZ R34, R3.reuse, R174 ;  /* 0x000000ae03227220 */ /* 0x040fe20000410000 */
[C---:B---3--:R-:W-:Y:S01]  /*61d0*/  FMUL.FTZ R35, R3.reuse, R175 ;  /* 0x000000af03237220 */ /* 0x048fe20000410000 */
[C---:B------:R-:W-:Y:S01]  /*61e0*/  FMUL.FTZ R38, R3.reuse, R38 ;  /* 0x0000002603267220 */ /* 0x040fe20000410000 */
[--C-:B--2---:R-:W-:Y:S01]  /*61f0*/  FFMA.FTZ R4, R180, UR4, -R138.reuse ;  /* 0x00000004b4047c23 */ /* 0x104fe2000801088a */
[----:B-----5:R-:W-:Y:S01]  /*6200*/  F2FP.BF16.F32.PACK_AB R144, R252, R250 ;  /* 0x000000fafc90723e */ /* 0x020fe200000010ff */
[C---:B------:R-:W-:Y:S01]  /*6210*/  FMUL.FTZ R39, R3.reuse, R39 ;  /* 0x0000002703277220 */ /* 0x040fe20000410000 */
[C---:B------:R-:W-:Y:S01]  /*6220*/  FMUL.FTZ R42, R0.reuse, R42 ;  /* 0x0000002a002a7220 */ /* 0x040fe20000410000 */
[----:B------:R1:W-:Y:S01]  /*6230*/  MUFU.EX2 R246, R4 ;  /* 0x0000000400f67308 */ /* 0x0003e20000000800 */
[C---:B------:R-:W-:Y:S01]  /*6240*/  FMUL.FTZ R43, R0.reuse, R43 ;  /* 0x0000002b002b7220 */ /* 0x040fe20000410000 */
[C---:B------:R-:W-:Y:S01]  /*6250*/  FMUL.FTZ R46, R0.reuse, R46 ;  /* 0x0000002e002e7220 */ /* 0x040fe20000410000 */
[----:B------:R-:W-:Y:S01]  /*6260*/  FMUL.FTZ R47, R0, R47 ;  /* 0x0000002f002f7220 */ /* 0x000fe20000410000 */
[----:B------:R-:W-:Y:S01]  /*6270*/  FMUL.FTZ R5, R132, R149 ;  /* 0x0000009584057220 */ /* 0x000fe20000410000 */
[----:B------:R-:W-:Y:S01]  /*6280*/  LDSM.16.MT88.4 R160, [R213+0xb000] ;  /* 0x00b00000d5a0783b */ /* 0x000fe20000004200 */
        /* <DEDUP_REMOVED lines=12> */
[C---:B------:R-:W-:Y:S01]  /*6350*/  FMUL.FTZ R67, R3.reuse, R67 ;  /* 0x0000004303437220 */ /* 0x040fe20000410000 */
[C---:B------:R-:W-:Y:S01]  /*6360*/  FMUL.FTZ R68, R132.reuse, R68 ;  /* 0x0000004484447220 */ /* 0x040fe20000410000 */
[----:B------:R-:W-:Y:S01]  /*6370*/  FMUL.FTZ R69, R132, R69 ;  /* 0x0000004584457220 */ /* 0x000fe20000410000 */
[----:B------:R1:W2:Y:S01]  /*6380*/  MUFU.EX2 R248, R4 ;  /* 0x0000000400f87308 */ /* 0x0002a20000000800 */
        /* <DEDUP_REMOVED lines=14> */
[----:B------:R3:W-:Y:S01]  /*6470*/  MUFU.EX2 R235, R143 ;  /* 0x0000008f00eb7308 */ /* 0x0007e20000000800 */
[----:B------:R-:W-:Y:S01]  /*6480*/  FMUL.FTZ R84, R132, R84 ;  /* 0x0000005484547220 */ /* 0x000fe20000410000 */
[----:B-1----:R-:W-:Y:S01]  /*6490*/  FFMA.FTZ R4, R141, UR4, -R137 ;  /* 0x000000048d047c23 */ /* 0x002fe20008010889 */
[----:B------:R-:W-:Y:S01]  /*64a0*/  FMUL.FTZ R141, R134, UR4 ;  /* 0x00000004868d7c20 */ /* 0x000fe20008410000 */
[----:B------:R-:W-:Y:S01]  /*64b0*/  FMUL.FTZ R85, R132, R85 ;  /* 0x0000005584557220 */ /* 0x000fe20000410000 */
[C---:B------:R-:W-:Y:S01]  /*64c0*/  FMUL.FTZ R86, R3.reuse, R86 ;  /* 0x0000005603567220 */ /* 0x040fe20000410000 */
[----:B------:R-:W-:Y:S01]  /*64d0*/  FMUL.FTZ R87, R3, R87 ;  /* 0x0000005703577220 */ /* 0x000fe20000410000 */
[C---:B------:R-:W-:Y:S03]  /*64e0*/  FMUL.FTZ R88, R2.reuse, R88 ;  /* 0x0000005802587220 */ /* 0x040fe60000410000 */
[----:B------:R1:W-:Y:S01]  /*64f0*/  MUFU.EX2 R249, R4 ;  /* 0x0000000400f97308 */ /* 0x0003e20000000800 */
[----:B------:R-:W-:Y:S01]  /*6500*/  FSEL R141, R141, RZ, P0 ;  /* 0x000000ff8d8d7208 */ /* 0x000fe20000000000 */
[----:B------:R-:W-:Y:S01]  /*6510*/  FMUL.FTZ R89, R2, R89 ;  /* 0x0000005902597220 */ /* 0x000fe20000410000 */
[----:B------:R-:W-:Y:S01]  /*6520*/  FSETP.NEU.FTZ.AND P0, PT, R133, -INF , PT ;  /* 0xff8000008500780b */ /* 0x000fe20003f1d000 */
[C---:B------:R-:W-:Y:S01]  /*6530*/  FMUL.FTZ R90, R0.reuse, R90 ;  /* 0x0000005a005a7220 */ /* 0x040fe20000410000 */
[----:B------:R-:W-:Y:S01]  /*6540*/  FMUL.FTZ R91, R0, R91 ;  /* 0x0000005b005b7220 */ /* 0x000fe20000410000 */
[--C-:B------:R-:W-:Y:S01]  /*6550*/  FFMA.FTZ R9, R186, UR4, -R141.reuse ;  /* 0x00000004ba097c23 */ /* 0x100fe2000801088d */
[----:B------:R-:W-:Y:S01]  /*6560*/  FFMA.FTZ R7, R183, UR4, -R141 ;  /* 0x00000004b7077c23 */ /* 0x000fe2000801088d */
[C---:B------:R-:W-:Y:S01]  /*6570*/  FMUL.FTZ R92, R2.reuse, R92 ;  /* 0x0000005c025c7220 */ /* 0x040fe20000410000 */
[----:B------:R-:W-:Y:S01]  /*6580*/  FMUL.FTZ R93, R2, R93 ;  /* 0x0000005d025d7220 */ /* 0x000fe20000410000 */
[----:B------:R5:W-:Y:S01]  /*6590*/  MUFU.EX2 R243, R9 ;  /* 0x0000000900f37308 */ /* 0x000be20000000800 */
[C---:B------:R-:W-:Y:S01]  /*65a0*/  FMUL.FTZ R94, R0.reuse, R94 ;  /* 0x0000005e005e7220 */ /* 0x040fe20000410000 */
[----:B------:R-:W-:Y:S01]  /*65b0*/  FMUL.FTZ R95, R0, R95 ;  /* 0x0000005f005f7220 */ /* 0x000fe20000410000 */
[--C-:B---3--:R-:W-:Y:S01]  /*65c0*/  FFMA.FTZ R143, R197, UR4, -R138.reuse ;  /* 0x00000004c58f7c23 */ /* 0x108fe2000801088a */
[C---:B------:R-:W-:Y:S01]  /*65d0*/  FMUL.FTZ R96, R132.reuse, R96 ;  /* 0x0000006084607220 */ /* 0x040fe20000410000 */
[C---:B------:R-:W-:Y:S01]  /*65e0*/  FMUL.FTZ R97, R132.reuse, R97 ;  /* 0x0000006184617220 */ /* 0x040fe20000410000 */
[----:B------:R-:W-:Y:S01]  /*65f0*/  FMUL.FTZ R98, R3, R98 ;  /* 0x0000006203627220 */ /* 0x000fe20000410000 */
[----:B-1----:R-:W-:Y:S03]  /*6600*/  FFMA.FTZ R4, R17, UR4, -R137 ;  /* 0x0000000411047c23 */ /* 0x002fe60008010889 */
[----:B------:R1:W3:Y:S01]  /*6610*/  MUFU.EX2 R241, R7 ;  /* 0x0000000700f17308 */ /* 0x0002e20000000800 */
[C---:B------:R-:W-:Y:S01]  /*6620*/  FMUL.FTZ R17, R132.reuse, R157 ;  /* 0x0000009d84117220 */ /* 0x040fe20000410000 */
[C---:B------:R-:W-:Y:S01]  /*6630*/  FMUL.FTZ R99, R3.reuse, R99 ;  /* 0x0000006303637220 */ /* 0x040fe20000410000 */
[----:B------:R-:W4:Y:S01]  /*6640*/  LDSM.16.MT88.4 R156, [R217+0xa000] ;  /* 0x00a00000d99c783b */ /* 0x000f220000004200 */
[C---:B------:R-:W-:Y:S01]  /*6650*/  FMUL.FTZ R100, R132.reuse, R100 ;  /* 0x0000006484647220 */ /* 0x040fe20000410000 */
[----:B------:R-:W-:Y:S01]  /*6660*/  FMUL.FTZ R101, R132, R101 ;  /* 0x0000006584657220 */ /* 0x000fe20000410000 */
[C---:B------:R-:W-:Y:S01]  /*6670*/  FMUL.FTZ R102, R3.reuse, R102 ;  /* 0x0000006603667220 */ /* 0x040fe20000410000 */
[C---:B------:R-:W-:Y:S03]  /*6680*/  FMUL.FTZ R103, R3.reuse, R103 ;  /* 0x0000006703677220 */ /* 0x040fe60000410000 */
[----:B------:R3:W3:Y:S01]  /*6690*/  MUFU.EX2 R251, R4 ;  /* 0x0000000400fb7308 */ /* 0x0006e20000000800 */
[----:B-----5:R-:W-:Y:S01]  /*66a0*/  FMUL.FTZ R9, R2, R145 ;  /* 0x0000009102097220 */ /* 0x020fe20000410000 */
[----:B--2---:R-:W-:Y:S01]  /*66b0*/  F2FP.BF16.F32.PACK_AB R145, R248, R246 ;  /* 0x000000f6f891723e */ /* 0x004fe200000010ff */
[C---:B------:R-:W-:Y:S01]  /*66c0*/  FMUL.FTZ R104, R2.reuse, R104 ;  /* 0x0000006802687220 */ /* 0x040fe20000410000 */
[----:B------:R-:W-:Y:S01]  /*66d0*/  FMUL.FTZ R105, R2, R105 ;  /* 0x0000006902697220 */ /* 0x000fe20000410000 */
[C---:B------:R-:W-:Y:S01]  /*66e0*/  FMUL.FTZ R106, R0.reuse, R106 ;  /* 0x0000006a006a7220 */ /* 0x040fe20000410000 */
[----:B------:R-:W-:Y:S01]  /*66f0*/  FMUL.FTZ R107, R0, R107 ;  /* 0x0000006b006b7220 */ /* 0x000fe20000410000 */
[C---:B------:R-:W-:Y:S03]  /*6700*/  FMUL.FTZ R108, R2.reuse, R108 ;  /* 0x0000006c026c7220 */ /* 0x040fe60000410000 */
[----:B------:R2:W-:Y:S01]  /*6710*/  MUFU.EX2 R232, R143 ;  /* 0x0000008f00e87308 */ /* 0x0005e20000000800 */
[----:B-1----:R-:W-:Y:S01]  /*6720*/  FMUL.FTZ R7, R3, R151 ;  /* 0x0000009703077220 */ /* 0x002fe20000410000 */
[----:B---3--:R-:W-:Y:S01]  /*6730*/  F2FP.BF16.F32.PACK_AB R150, R243, R241 ;  /* 0x000000f1f396723e */ /* 0x008fe200000010ff */
[----:B------:R-:W-:Y:S01]  /*6740*/  FMUL.FTZ R109, R2, R109 ;  /* 0x0000006d026d7220 */ /* 0x000fe20000410000 */
[C---:B------:R-:W-:Y:S01]  /*6750*/  FMUL.FTZ R110, R0.reuse, R110 ;  /* 0x0000006e006e7220 */ /* 0x040fe20000410000 */
[----:B------:R-:W-:Y:S01]  /*6760*/  FMUL.FTZ R111, R0, R111 ;  /* 0x0000006f006f7220 */ /* 0x000fe20000410000 */
[C---:B------:R-:W-:Y:S01]  /*6770*/  FMUL.FTZ R112, R132.reuse, R112 ;  /* 0x0000007084707220 */ /* 0x040fe20000410000 */
[----:B------:R-:W-:Y:S01]  /*6780*/  FMUL.FTZ R113, R132, R113 ;  /* 0x0000007184717220 */ /* 0x000fe20000410000 */
[----:B------:R-:W-:Y:S01]  /*6790*/  FMUL.FTZ R114, R3, R114 ;  /* 0x0000007203727220 */ /* 0x000fe20000410000 */
[--C-:B------:R-:W-:Y:S01]  /*67a0*/  FFMA.FTZ R4, R142, UR4, -R138.reuse ;  /* 0x000000048e047c23 */ /* 0x100fe2000801088a */
[----:B------:R-:W-:Y:S01]  /*67b0*/  FMUL.FTZ R142, R133, UR4 ;  /* 0x00000004858e7c20 */ /* 0x000fe20008410000 */
[----:B------:R-:W-:Y:S01]  /*67c0*/  F2FP.BF16.F32.PACK_AB R146, R251, R249 ;  /* 0x000000f9fb92723e */ /* 0x000fe200000010ff */
[C---:B------:R-:W-:Y:S01]  /*67d0*/  FMUL.FTZ R115, R3.reuse, R115 ;  /* 0x0000007303737220 */ /* 0x040fe20000410000 */
[----:B------:R1:W3:Y:S01]  /*67e0*/  MUFU.EX2 R245, R4 ;  /* 0x0000000400f57308 */ /* 0x0002e20000000800 */
[----:B------:R-:W-:Y:S01]  /*67f0*/  FMUL.FTZ R116, R132, R116 ;  /* 0x0000007484747220 */ /* 0x000fe20000410000 */
[----:B------:R-:W-:Y:S01]  /*6800*/  FSEL R142, R142, RZ, P0 ;  /* 0x000000ff8e8e7208 */ /* 0x000fe20000000000 */
[----:B------:R-:W-:Y:S01]  /*6810*/  FMUL.FTZ R117, R132, R117 ;  /* 0x0000007584757220 */ /* 0x000fe20000410000 */
[----:B--2---:R-:W-:Y:S01]  /*6820*/  FFMA.FTZ R143, R190, UR4, -R138 ;  /* 0x00000004be8f7c23 */ /* 0x004fe2000801088a */
[C---:B------:R-:W-:Y:S01]  /*6830*/  FMUL.FTZ R118, R3.reuse, R118 ;  /* 0x0000007603767220 */ /* 0x040fe20000410000 */
[----:B------:R-:W-:Y:S01]  /*6840*/  FMUL.FTZ R119, R3, R119 ;  /* 0x0000007703777220 */ /* 0x000fe20000410000 */
[--C-:B------:R-:W-:Y:S01]  /*6850*/  FFMA.FTZ R140, R140, UR4, -R142.reuse ;  /* 0x000000048c8c7c23 */ /* 0x100fe2000801088e */
[C---:B------:R-:W-:Y:S01]  /*6860*/  FMUL.FTZ R120, R2.reuse, R120 ;  /* 0x0000007802787220 */ /* 0x040fe20000410000 */
[----:B------:R-:W-:Y:S01]  /*6870*/  FMUL.FTZ R121, R2, R121 ;  /* 0x0000007902797220 */ /* 0x000fe20000410000 */
[C---:B------:R-:W-:Y:S01]  /*6880*/  FMUL.FTZ R122, R0.reuse, R122 ;  /* 0x0000007a007a7220 */ /* 0x040fe20000410000 */
[----:B------:R-:W-:Y:S01]  /*6890*/  FMUL.FTZ R123, R0, R123 ;  /* 0x0000007b007b7220 */ /* 0x000fe20000410000 */
[----:B------:R-:W-:Y:S01]  /*68a0*/  MUFU.EX2 R211, R143 ;  /* 0x0000008f00d37308 */ /* 0x000fe20000000800 */
[C---:B------:R-:W-:Y:S01]  /*68b0*/  FMUL.FTZ R124, R2.reuse, R124 ;  /* 0x0000007c027c7220 */ /* 0x040fe20000410000 */
[----:B------:R-:W-:Y:S01]  /*68c0*/  FMUL.FTZ R125, R2, R125 ;  /* 0x0000007d027d7220 */ /* 0x000fe20000410000 */
[C---:B------:R-:W-:Y:S01]  /*68d0*/  FMUL.FTZ R126, R0.reuse, R126 ;  /* 0x0000007e007e7220 */ /* 0x040fe20000410000 */
[----:B------:R-:W-:Y:S01]  /*68e0*/  FMUL.FTZ R127, R0, R127 ;  /* 0x0000007f007f7220 */ /* 0x000fe20000410000 */
[--C-:B-1----:R-:W-:Y:S01]  /*68f0*/  FFMA.FTZ R4, R181, UR4, -R141.reuse ;  /* 0x00000004b5047c23 */ /* 0x102fe2000801088d */
[----:B---3--:R-:W-:Y:S01]  /*6900*/  F2FP.BF16.F32.PACK_AB R147, R247, R245 ;  /* 0x000000f5f793723e */ /* 0x008fe200000010ff */
[C---:B------:R-:W-:Y:S01]  /*6910*/  FMUL.FTZ R128, R132.reuse, R128 ;  /* 0x0000008084807220 */ /* 0x040fe20000410000 */
[----:B------:R-:W-:Y:S02]  /*6920*/  FMUL.FTZ R129, R132, R129 ;  /* 0x0000008184817220 */ /* 0x000fe40000410000 */
[----:B------:R1:W-:Y:S01]  /*6930*/  MUFU.EX2 R242, R4 ;  /* 0x0000000400f27308 */ /* 0x0003e20000000800 */
[C---:B------:R-:W-:Y:S01]  /*6940*/  FMUL.FTZ R130, R3.reuse, R130 ;  /* 0x0000008203827220 */ /* 0x040fe20000410000 */
[----:B------:R-:W-:Y:S01]  /*6950*/  FMUL.FTZ R131, R3, R131 ;  /* 0x0000008303837220 */ /* 0x000fe20000410000 */
[----:B------:R-:W-:Y:S01]  /*6960*/  LDSM.16.MT88.4 R172, [R215+0xa800] ;  /* 0x00a80000d7ac783b */ /* 0x000fe20000004200 */
[----:B-1----:R-:W-:Y:S06]  /*6970*/  FFMA.FTZ R4, R193, UR4, -R141 ;  /* 0x00000004c1047c23 */ /* 0x002fec000801088d */
[----:B------:R1:W-:Y:S02]  /*6980*/  MUFU.EX2 R244, R4 ;  /* 0x0000000400f47308 */ /* 0x0003e40000000800 */
[--C-:B-1----:R-:W-:Y:S02]  /*6990*/  FFMA.FTZ R4, R182, UR4, -R142.reuse ;  /* 0x00000004b6047c23 */ /* 0x102fe4000801088e */
[----:B------:R-:W-:Y:S06]  /*69a0*/  LDSM.16.MT88.4 R180, [R218+0xa800] ;  /* 0x00a80000dab4783b */ /* 0x000fec0000004200 */
[----:B------:R1:W-:Y:S02]  /*69b0*/  MUFU.EX2 R238, R4 ;  /* 0x0000000400ee7308 */ /* 0x0003e40000000800 */
[--C-:B-1----:R-:W-:Y:S08]  /*69c0*/  FFMA.FTZ R4, R196, UR4, -R142.reuse ;  /* 0x00000004c4047c23 */ /* 0x102ff0000801088e */
[----:B------:R1:W2:Y:S02]  /*69d0*/  MUFU.EX2 R240, R4 ;  /* 0x0000000400f07308 */ /* 0x0002a40000000800 */
[--C-:B-1----:R-:W-:Y:S01]  /*69e0*/  FFMA.FTZ R4, R192, UR4, -R142.reuse ;  /* 0x00000004c0047c23 */ /* 0x102fe2000801088e */
[----:B--2---:R-:W-:Y:S07]  /*69f0*/  F2FP.BF16.F32.PACK_AB R149, R240, R238 ;  /* 0x000000eef095723e */ /* 0x004fee00000010ff */
[----:B------:R1:W-:Y:S02]  /*6a00*/  MUFU.EX2 R237, R4 ;  /* 0x0000000400ed7308 */ /* 0x0003e40000000800 */
[----:B-1----:R-:W-:Y:S02]  /*6a10*/  FFMA.FTZ R4, R187, UR4, -R142 ;  /* 0x00000004bb047c23 */ /* 0x002fe4000801088e */
[----:B------:R-:W-:Y:S06]  /*6a20*/  LDSM.16.MT88.4 R184, [R217+0xa800] ;  /* 0x00a80000d9b8783b */ /* 0x000fec0000004200 */
[----:B------:R1:W2:Y:S02]  /*6a30*/  MUFU.EX2 R239, R4 ;  /* 0x0000000400ef7308 */ /* 0x0002a40000000800 */
[----:B-1----:R-:W-:Y:S01]  /*6a40*/  FMUL.FTZ R4, R132, R148 ;  /* 0x0000009484047220 */ /* 0x002fe20000410000 */
        /* <DEDUP_REMOVED lines=25> */
[C---:B------:R-:W-:Y:S01]  /*6be0*/  HMMA.16816.F32.BF16 R64, R144.reuse, R158, R64 ;  /* 0x0000009e9040723c */ /* 0x040fe20000041840 */
[----:B------:R-:W-:Y:S02]  /*6bf0*/  LDSM.16.MT88.4 R192, [R215+0xb800] ;  /* 0x00b80000d7c0783b */ /* 0x000fe40000004200 */
        /* <DEDUP_REMOVED lines=9> */
[----:B------:R-:W-:Y:S02]  /*6c90*/  MUFU.EX2 R234, R160 ;  /* 0x000000a000ea7308 */ /* 0x000fe40000000800 */
[--C-:B---3--:R-:W-:Y:S01]  /*6ca0*/  FFMA.FTZ R137, R199, UR4, -R141.reuse ;  /* 0x00000004c7897c23 */ /* 0x108fe2000801088d */
[-C--:B-1----:R-:W-:Y:S01]  /*6cb0*/  HMMA.16816.F32.BF16 R84, R144, R152.reuse, R84 ;  /* 0x000000989054723c */ /* 0x082fe20000041854 */
[----:B------:R-:W-:Y:S06]  /*6cc0*/  LDSM.16.MT88.4 R196, [R218+0xb800] ;  /* 0x00b80000dac4783b */ /* 0x000fec0000004200 */
        /* <DEDUP_REMOVED lines=28> */
[-C--:B------:R-:W-:Y:S03]  /*6e90*/  HMMA.16816.F32.BF16 R124, R148, R154.reuse, R124 ;  /* 0x0000009a947c723c */ /* 0x080fe6000004187c */
[----:B------:R-:W-:Y:S02]  /*6ea0*/  MUFU.EX2 R205, R137 ;  /* 0x0000008900cd7308 */ /* 0x000fe40000000800 */
[----:B------:R-:W-:Y:S01]  /*6eb0*/  FFMA.FTZ R141, R203, UR4, -R141 ;  /* 0x00000004cb8d7c23 */ /* 0x000fe2000801088d */
[----:B------:R-:W-:Y:S01]  /*6ec0*/  HMMA.16816.F32.BF16 R128, R144, R154, R128 ;  /* 0x0000009a9080723c */ /* 0x000fe20000041880 */
[----:B------:R-:W2:Y:S06]  /*6ed0*/  LDSM.16.MT88.4 R200, [R217+0xb800] ;  /* 0x00b80000d9c8783b */ /* 0x000eac0000004200 */
[----:B------:R3:W5:Y:S01]  /*6ee0*/  MUFU.EX2 R204, R141 ;  /* 0x0000008d00cc7308 */ /* 0x0007620000000800 */
[----:B----4-:R-:W-:Y:S09]  /*6ef0*/  F2FP.BF16.F32.PACK_AB R177, R206, R207 ;  /* 0x000000cfceb1723e */ /* 0x010ff200000010ff */
[----:B------:R4:W1:Y:S01]  /*6f00*/  MUFU.EX2 R137, R142 ;  /* 0x0000008e00897308 */ /* 0x0008620000000800 */
[----:B---3--:R-:W-:Y:S02]  /*6f10*/  F2FP.BF16.F32.PACK_AB R141, R234, R232 ;  /* 0x000000e8ea8d723e */ /* 0x008fe400000010ff */
[----:B-----5:R-:W-:Y:S02]  /*6f20*/  F2FP.BF16.F32.PACK_AB R178, R204, R205 ;  /* 0x000000cdccb2723e */ /* 0x020fe400000010ff */
[----:B----4-:R-:W-:Y:S02]  /*6f30*/  F2FP.BF16.F32.PACK_AB R142, R229, R233 ;  /* 0x000000e9e58e723e */ /* 0x010fe400000010ff */
[----:B-1----:R-:W-:Y:S05]  /*6f40*/  F2FP.BF16.F32.PACK_AB R179, R137, R138 ;  /* 0x0000008a89b3723e */ /* 0x002fea00000010ff */
[-C--:B------:R-:W-:Y:S01]  /*6f50*/  HMMA.16816.F32.BF16 R148, R140, R156.reuse, R4 ;  /* 0x0000009c8c94723c */ /* 0x080fe20000041804 */
[----:B------:R-:W3:Y:S04]  /*6f60*/  LDL.LU R5, [R1+0xc] ;  /* 0x00000c0001057983 */ /* 0x000ee80000300800 */
[----:B------:R-:W4:Y:S01]  /*6f70*/  LDL.LU R6, [R1+0x8] ;  /* 0x0000080001067983 */ /* 0x000f220000300800 */
[C---:B------:R-:W-:Y:S03]  /*6f80*/  HMMA.16816.F32.BF16 R144, R176.reuse, R156, R8 ;  /* 0x0000009cb090723c */ /* 0x040fe60000041808 */
[----:B------:R-:W5:Y:S03]  /*6f90*/  LDL.LU R7, [R1+0x4] ;  /* 0x0000040001077983 */ /* 0x000f660000300800 */
        /* <DEDUP_REMOVED lines=30> */
[----:B------:R-:W-:Y:S06]  /*7180*/  FFMA.FTZ R0, R0, R139, R238 ;  /* 0x0000008b00007223 */ /* 0x000fec00000100ee */
[----:B------:R-:W-:Y:S04]  /*7190*/  FADD.FTZ R0, R240, R0 ;  /* 0x00000000f0007221 */ /* 0x000fe80000010000 */
[----:B------:R-:W-:Y:S04]  /*71a0*/  FADD.FTZ R0, R237, R0 ;  /* 0x00000000ed007221 */ /* 0x000fe80000010000 */
[----:B------:R-:W-:Y:S04]  /*71b0*/  FADD.FTZ R4, R239, R0 ;  /* 0x00000000ef047221 */ /* 0x000fe80000010000 */
[----:B------:R-:W-:Y:S01]  /*71c0*/  FADD.FTZ R4, R207, R4 ;  /* 0x00000004cf047221 */ /* 0x000fe20000010000 */
[----:B---3--:R-:W-:Y:S01]  /*71d0*/  FFMA.FTZ R132, R132, R5, R250 ;  /* 0x0000000584847223 */ /* 0x008fe200000100fa */
[----:B----4-:R-:W-:Y:S03]  /*71e0*/  FFMA.FTZ R3, R3, R6, R246 ;  /* 0x0000000603037223 */ /* 0x010fe600000100f6 */
[----:B------:R-:W-:Y:S01]  /*71f0*/  FADD.FTZ R132, R252, R132 ;  /* 0x00000084fc847221 */ /* 0x000fe20000010000 */
[----:B------:R-:W-:Y:S01]  /*7200*/  FADD.FTZ R3, R248, R3 ;  /* 0x00000003f8037221 */ /* 0x000fe20000010000 */
[----:B-----5:R-:W-:Y:S03]  /*7210*/  FFMA.FTZ R2, R2, R7, R242 ;  /* 0x0000000702027223 */ /* 0x020fe600000100f2 */
[----:B------:R-:W-:Y:S01]  /*7220*/  FADD.FTZ R3, R245, R3 ;  /* 0x00000003f5037221 */ /* 0x000fe20000010000 */
[----:B------:R-:W-:Y:S01]  /*7230*/  FADD.FTZ R5, R244, R2 ;  /* 0x00000002f4057221 */ /* 0x000fe20000010000 */
[----:B------:R-:W-:Y:S01]  /*7240*/  FADD.FTZ R2, R249, R132 ;  /* 0x00000084f9027221 */ /* 0x000fe20000010000 */
[----:B------:R-:W-:Y:S01]  /*7250*/  MOV R132, R135 ;  /* 0x0000008700847202 */ /* 0x000fe20000000f00 */
[----:B------:R-:W-:Y:S01]  /*7260*/  FADD.FTZ R3, R247, R3 ;  /* 0x00000003f7037221 */ /* 0x000fe20000010000 */
[----:B------:R-:W-:Y:S01]  /*7270*/  FADD.FTZ R5, R241, R5 ;  /* 0x00000005f1057221 */ /* 0x000fe20000010000 */
[----:B------:R-:W-:Y:S03]  /*7280*/  FADD.FTZ R2, R251, R2 ;  /* 0x00000002fb027221 */ /* 0x000fe60000010000 */
        /* <DEDUP_REMOVED lines=19> */
[----:B------:R1:W-:Y:S04]  /*73c0*/  STL [R1+0x8], R3 ;  /* 0x0000080301007387 */ /* 0x0003e80000100800 */
[----:B------:R2:W-:Y:S04]  /*73d0*/  STL [R1+0x4], R2 ;  /* 0x0000040201007387 */ /* 0x0005e80000100800 */
[----:B------:R2:W-:Y:S01]  /*73e0*/  STL [R1], R0 ;  /* 0x0000000001007387 */ /* 0x0005e20000100800 */
[----:B-1----:R-:W-:Y:S01]  /*73f0*/  MOV R3, R136 ;  /* 0x0000008800037202 */ /* 0x002fe20000000f00 */
[----:B------:R-:W-:Y:S06]  /*7400*/  @P4 BRA `(.L_x_2052) ;  /* 0xffffffd800504947 */ /* 0x000fec000383ffff */
.L_x_2051:
[----:B--2---:R-:W2:Y:S04]  /*7410*/  LDL.LU R2, [R1+0xc] ;  /* 0x00000c0001027983 */ /* 0x004ea80000300800 */
[----:B------:R-:W3:Y:S04]  /*7420*/  LDL.LU R5, [R1+0x8] ;  /* 0x0000080001057983 */ /* 0x000ee80000300800 */
[----:B------:R-:W4:Y:S04]  /*7430*/  LDL.LU R8, [R1+0x4] ;  /* 0x0000040001087983 */ /* 0x000f280000300800 */
[----:B------:R-:W5:Y:S04]  /*7440*/  LDL.LU R7, [R1] ;  /* 0x0000000001077983 */ /* 0x000f680000300800 */
[----:B------:R-:W5:Y:S01]  /*7450*/  LDL R12, [R1+0x4c] ;  /* 0x00004c00010c7983 */ /* 0x000f620000100800 */
[----:B------:R-:W1:Y:S01]  /*7460*/  S2UR UR4, SR_CgaCtaId ;  /* 0x00000000000479c3 */ /* 0x000e620000008800 */
[----:B------:R-:W-:Y:S01]  /*7470*/  UMOV UR5, 0x400 ;  /* 0x0000040000057882 */ /* 0x000fe20000000000 */
[----:B------:R-:W5:Y:S01]  /*7480*/  S2R R11, SR_TID.X ;  /* 0x00000000000b7919 */ /* 0x000f620000002100 */
[----:B-1----:R-:W-:Y:S01]  /*7490*/  ULEA UR4, UR4, UR5, 0x18 ;  /* 0x0000000504047291 */ /* 0x002fe2000f8ec03f */
[----:B--2---:R-:W1:Y:S04]  /*74a0*/  SHFL.BFLY PT, R4, R2, 0x2, 0x1f ;  /* 0x0c401f0002047f89 */ /* 0x004e6800000e0000 */
[----:B---3--:R-:W2:Y:S04]  /*74b0*/  SHFL.BFLY PT, R0, R5, 0x2, 0x1f ;  /* 0x0c401f0005007f89 */ /* 0x008ea800000e0000 */
[----:B----4-:R-:W3:Y:S01]  /*74c0*/  SHFL.BFLY PT, R3, R8, 0x2, 0x1f ;  /* 0x0c401f0008037f89 */ /* 0x010ee200000e0000 */
[----:B-----5:R-:W-:Y:S01]  /*74d0*/  ISETP.NE.AND P0, PT, R12, -0x1, PT ;  /* 0xffffffff0c00780c */ /* 0x020fe20003f05270 */
[----:B-1----:R-:W-:-:S02]  /*74e0*/  FADD.FTZ R4, R4, R2 ;  /* 0x0000000204047221 */ /* 0x002fc40000010000 */
[----:B------:R-:W1:Y:S01]  /*74f0*/  SHFL.BFLY PT, R2, R7, 0x2, 0x1f ;  /* 0x0c401f0007027f89 */ /* 0x000e6200000e0000 */
[----:B--2---:R-:W-:-:S03]  /*7500*/  FADD.FTZ R0, R0, R5 ;  /* 0x0000000500007221 */ /* 0x004fc60000010000 */
[----:B------:R-:W2:Y:S01]  /*7510*/  SHFL.BFLY PT, R6, R4, 0x1, 0x1f ;  /* 0x0c201f0004067f89 */ /* 0x000ea200000e0000 */
[----:B---3--:R-:W-:-:S03]  /*7520*/  FADD.FTZ R3, R3, R8 ;  /* 0x0000000803037221 */ /* 0x008fc60000010000 */
[----:B------:R-:W3:Y:S04]  /*7530*/  SHFL.BFLY PT, R5, R0, 0x1, 0x1f ;  /* 0x0c201f0000057f89 */ /* 0x000ee800000e0000 */
[----:B------:R-:W4:Y:S01]  /*7540*/  SHFL.BFLY PT, R9, R3, 0x1, 0x1f ;  /* 0x0c201f0003097f89 */ /* 0x000f2200000e0000 */
[----:B-1----:R-:W-:Y:S01]  /*7550*/  FADD.FTZ R2, R2, R7 ;  /* 0x0000000702027221 */ /* 0x002fe20000010000 */
[----:B--2---:R-:W-:-:S04]  /*7560*/  FADD.FTZ R132, R4, R6 ;  /* 0x0000000604847221 */ /* 0x004fc80000010000 */
[----:B------:R-:W1:Y:S01]  /*7570*/  SHFL.BFLY PT, R10, R2, 0x1, 0x1f ;  /* 0x0c201f00020a7f89 */ /* 0x000e6200000e0000 */
[----:B------:R-:W-:Y:S01]  /*7580*/  SHF.R.S32.HI R4, RZ, 0x1f, R11 ;  /* 0x0000001fff047819 */ /* 0x000fe2000001140b */
[----:B---3--:R-:W-:Y:S01]  /*7590*/  FADD.FTZ R137, R0, R5 ;  /* 0x0000000500897221 */ /* 0x008fe20000010000 */
[----:B------:R-:W-:Y:S02]  /*75a0*/  FSETP.NE.FTZ.AND P4, PT, R132, RZ, PT ;  /* 0x000000ff8400720b */ /* 0x000fe40003f95000 */
[CC--:B------:R-:W-:Y:S01]  /*75b0*/  LEA.HI R6, R4.reuse, R11.reuse, RZ, 0x2 ;  /* 0x0000000b04067211 */ /* 0x0c0fe200078f10ff */
[----:B----4-:R-:W-:Y:S01]  /*75c0*/  FADD.FTZ R138, R3, R9 ;  /* 0x00000009038a7221 */ /* 0x010fe20000010000 */
[----:B------:R-:W-:Y:S02]  /*75d0*/  LEA.HI R5, R4, R11, RZ, 0x5 ;  /* 0x0000000b04057211 */ /* 0x000fe400078f28ff */
[--C-:B------:R-:W-:Y:S02]  /*75e0*/  SHF.R.S32.HI R4, RZ, 0x2, R6.reuse ;  /* 0x00000002ff047819 */ /* 0x100fe40000011406 */
[----:B------:R-:W-:-:S02]  /*75f0*/  SHF.R.S32.HI R7, RZ, 0x1f, R6 ;  /* 0x0000001fff077819 */ /* 0x000fc40000011406 */
[----:B------:R-:W-:Y:S02]  /*7600*/  LOP3.LUT R6, R6, 0x3ffffffc, RZ, 0xc0, !PT ;  /* 0x3ffffffc06067812 */ /* 0x000fe400078ec0ff */
[----:B------:R-:W-:Y:S02]  /*7610*/  LEA.HI R8, R7, R4, RZ, 0x3 ;  /* 0x0000000407087211 */ /* 0x000fe400078f18ff */
[----:B------:R-:W-:Y:S02]  /*7620*/  IADD3 R7, -R6, R11, RZ ;  /* 0x0000000b06077210 */ /* 0x000fe40007ffe1ff */
[----:B------:R-:W-:Y:S02]  /*7630*/  LOP3.LUT R6, R8, 0xfffffff8, RZ, 0xc0, !PT ;  /* 0xfffffff808067812 */ /* 0x000fe400078ec0ff */
[----:B------:R-:W-:Y:S01]  /*7640*/  SHF.R.S32.HI R5, RZ, 0x5, R5 ;  /* 0x00000005ff057819 */ /* 0x000fe20000011405 */
[----:B-1----:R-:W-:Y:S01]  /*7650*/  FADD.FTZ R139, R2, R10 ;  /* 0x0000000a028b7221 */ /* 0x002fe20000010000 */
[----:B------:R-:W-:-:S02]  /*7660*/  FSETP.NE.FTZ.AND P3, PT, R137, RZ, PT ;  /* 0x000000ff8900720b */ /* 0x000fc40003f75000 */
[----:B------:R-:W-:Y:S02]  /*7670*/  LEA R8, R5, R7, 0x9 ;  /* 0x0000000705087211 */ /* 0x000fe400078e48ff */
[----:B------:R-:W-:Y:S02]  /*7680*/  IADD3 R2, R4, -R6, RZ ;  /* 0x8000000604027210 */ /* 0x000fe40007ffe0ff */
[----:B------:R-:W1:Y:S01]  /*7690*/  @P0 LDC.64 R6, c[0x0][0x298] ;  /* 0x0000a600ff060b82 */ /* 0x000e620000000a00 */
[----:B------:R-:W-:Y:S02]  /*76a0*/  MOV R0, 0x3f800000 ;  /* 0x3f80000000007802 */ /* 0x000fe40000000f00 */
[----:B------:R-:W-:Y:S02]  /*76b0*/  MOV R3, 0x3f800000 ;  /* 0x3f80000000037802 */ /* 0x000fe40000000f00 */
[C---:B------:R-:W-:Y:S02]  /*76c0*/  SHF.L.U32 R20, R2.reuse, 0x6, RZ ;  /* 0x0000000602147819 */ /* 0x040fe400000006ff */
[----:B------:R-:W2:Y:S01]  /*76d0*/  @P4 MUFU.RCP R0, R132 ;  /* 0x0000008400004308 */ /* 0x000ea20000001000 */
[----:B------:R-:W-:-:S02]  /*76e0*/  R2P PR, R2, 0x6 ;  /* 0x0000000602007804 */ /* 0x000fc40000000000 */
[----:B------:R-:W-:-:S04]  /*76f0*/  LOP3.LUT R20, R20, 0x1c0, RZ, 0xc0, !PT ;  /* 0x000001c014147812 */ /* 0x000fc800078ec0ff */
[----:B------:R-:W-:Y:S01]  /*7700*/  LEA.HI R20, R20, R20, RZ, 0x1d ;  /* 0x0000001414147211 */ /* 0x000fe200078fe8ff */
[----:B------:R-:W3:Y:S03]  /*7710*/  @P3 MUFU.RCP R3, R137 ;  /* 0x0000008900033308 */ /* 0x000ee60000001000 */
[----:B------:R-:W-:-:S04]  /*7720*/  LEA R20, R8, R20, 0x1 ;  /* 0x0000001408147211 */ /* 0x000fc800078e08ff */
[----:B------:R-:W-:Y:S01]  /*7730*/  LEA R20, R20, UR4, 0x1 ;  /* 0x0000000414147c11 */ /* 0x000fe2000f8e08ff */
[C---:B--2---:R-:W-:Y:S01]  /*7740*/  FMUL.FTZ R177, R0.reuse, R80 ;  /* 0x0000005000b17220 */ /* 0x044fe20000410000 */
[----:B------:R-:W-:Y:S01]  /*7750*/  FMUL.FTZ R176, R0, R81 ;  /* 0x0000005100b07220 */ /* 0x000fe20000410000 */
[----:B-1----:R-:W-:Y:S01]  /*7760*/  @P0 IMAD.WIDE.U32 R4, R12, R6, RZ ;  /* 0x000000060c040225 */ /* 0x002fe200078e00ff */
[----:B------:R-:W-:-:S03]  /*7770*/  MOV R81, 0x20 ;  /* 0x0000002000517802 */ /* 0x000fc60000000f00 */
        /* <DEDUP_REMOVED lines=35> */
[----:B------:R-:W-:Y:S01]  /*79b0*/  @P0 IMAD R85, R12, R7, R5 ;  /* 0x000000070c550224 */ /* 0x000fe200078e0205 */
[----:B------:R-:W-:Y:S01]  /*79c0*/  @P0 MOV R84, R4 ;  /* 0x0000000400540202 */ /* 0x000fe20000000f00 */
[----:B------:R-:W-:Y:S01]  /*79d0*/  FMUL.FTZ R166, R3, R166 ;  /* 0x000000a603a67220 */ /* 0x000fe20000410000 */
[----:B------:R-:W-:-:S02]  /*79e0*/  SEL R81, R81, 0xffffffe0, !P1 ;  /* 0xffffffe051517807 */ /* 0x000fc40004800000 */
        /* <DEDUP_REMOVED lines=10> */
.L_x_2055:
        /* <DEDUP_REMOVED lines=23> */
.L_x_2056:
        /* <DEDUP_REMOVED lines=333> */
.L_x_2058:
[----:B------:R-:W-:Y:S05]  /*90d0*/  BSYNC B0 ;  /* 0x0000000000007941 */ /* 0x000fea0003800000 */
.L_x_2057:
[----:B------:R1:W5:Y:S01]  /*90e0*/  LDL R15, [R1+0x10] ;  /* 0x00001000010f7983 */ /* 0x0003620000100800 */
        /* <DEDUP_REMOVED lines=36> */
.L_x_2060:
[----:B------:R-:W-:Y:S05]  /*9330*/  BSYNC B0 ;  /* 0x0000000000007941 */ /* 0x000fea0003800000 */
.L_x_2059:
        /* <DEDUP_REMOVED lines=22> */
[----:B--2---:R4:W-:Y:S02]  /*94a0*/  @!P4 STG.E.128 desc[UR8][R2.64+0x80], R16 ;  /* 0x000080100200c986 */ /* 0x0049e4000c101d08 */
.L_x_2062:
[----:B------:R-:W-:Y:S05]  /*94b0*/  BSYNC B0 ;  /* 0x0000000000007941 */ /* 0x000fea0003800000 */
.L_x_2061:
        /* <DEDUP_REMOVED lines=20> */
[----:B----4-:R4:W-:Y:S04]  /*9600*/  @!P6 STG.E.128 desc[UR8][R2.64], R20 ;  /* 0x000000140200e986 */ /* 0x0109e8000c101d08 */
[----:B--2---:R4:W-:Y:S02]  /*9610*/  @!P2 STG.E.128 desc[UR8][R2.64+0x80], R16 ;  /* 0x000080100200a986 */ /* 0x0049e4000c101d08 */
.L_x_2064:
[----:B------:R-:W-:Y:S05]  /*9620*/  BSYNC B0 ;  /* 0x0000000000007941 */ /* 0x000fea0003800000 */
.L_x_2063:
        /* <DEDUP_REMOVED lines=21> */
.L_x_2066:
[----:B------:R-:W-:Y:S05]  /*9780*/  BSYNC B0 ;  /* 0x0000000000007941 */ /* 0x000fea0003800000 */
.L_x_2065:
        /* <DEDUP_REMOVED lines=21> */
.L_x_2068:
[----:B------:R-:W-:Y:S05]  /*98e0*/  BSYNC B0 ;  /* 0x0000000000007941 */ /* 0x000fea0003800000 */
.L_x_2067:
        /* <DEDUP_REMOVED lines=21> */
.L_x_2070:
[----:B------:R-:W-:Y:S05]  /*9a40*/  BSYNC B0 ;  /* 0x0000000000007941 */ /* 0x000fea0003800000 */
.L_x_2069:
        /* <DEDUP_REMOVED lines=21> */
.L_x_2072:
[----:B------:R-:W-:Y:S05]  /*9ba0*/  BSYNC B0 ;  /* 0x0000000000007941 */ /* 0x000fea0003800000 */
.L_x_2071:
        /* <DEDUP_REMOVED lines=21> */
.L_x_2021:
        /* <DEDUP_REMOVED lines=64> */
.L_x_2074:
[----:B------:R-:W-:Y:S05]  /*a100*/  BSYNC B0 ;  /* 0x0000000000007941 */ /* 0x000fea0003800000 */
.L_x_2073:
        /* <DEDUP_REMOVED lines=21> */
.L_x_2076:
[----:B------:R-:W-:Y:S05]  /*a260*/  BSYNC B0 ;  /* 0x0000000000007941 */ /* 0x000fea0003800000 */
.L_x_2075:
        /* <DEDUP_REMOVED lines=20> */
.L_x_2078:
[----:B------:R-:W-:Y:S05]  /*a3b0*/  BSYNC B0 ;  /* 0x0000000000007941 */ /* 0x000fea0003800000 */
.L_x_2077:
        /* <DEDUP_REMOVED lines=23> */
.L_x_2080:
[----:B------:R-:W-:Y:S05]  /*a530*/  BSYNC B0 ;  /* 0x0000000000007941 */ /* 0x000fea0003800000 */
.L_x_2079:
        /* <DEDUP_REMOVED lines=27> */
.L_x_2082:
[----:B------:R-:W-:Y:S05]  /*a6f0*/  BSYNC B0 ;  /* 0x0000000000007941 */ /* 0x000fea0003800000 */
.L_x_2081:
        /* <DEDUP_REMOVED lines=27> */
.L_x_2084:
[----:B------:R-:W-:Y:S05]  /*a8b0*/  BSYNC B0 ;  /* 0x0000000000007941 */ /* 0x000fea0003800000 */
.L_x_2083:
        /* <DEDUP_REMOVED lines=19> */
.L_x_2086:
[----:B------:R-:W-:Y:S05]  /*a9f0*/  BSYNC B0 ;  /* 0x0000000000007941 */ /* 0x000fea0003800000 */
.L_x_2085:
        /* <DEDUP_REMOVED lines=19> */
.L_x_2088:
[----:B------:R-:W-:Y:S05]  /*ab30*/  BSYNC B0 ;  /* 0x0000000000007941 */ /* 0x000fea0003800000 */
.L_x_2087:
        /* <DEDUP_REMOVED lines=21> */
.L_x_2090:
[----:B------:R-:W-:Y:S05]  /*ac90*/  BSYNC B0 ;  /* 0x0000000000007941 */ /* 0x000fea0003800000 */
.L_x_2089:
        /* <DEDUP_REMOVED lines=15> */
.L_x_2092:
[----:B------:R-:W-:Y:S05]  /*ad90*/  BSYNC B0 ;  /* 0x0000000000007941 */ /* 0x000fea0003800000 */
.L_x_2091:
        /* <DEDUP_REMOVED lines=10> */
.L_x_2094:
[----:B------:R-:W-:Y:S05]  /*ae40*/  BSYNC B0 ;  /* 0x0000000000007941 */ /* 0x000fea0003800000 */
.L_x_2093:
        /* <DEDUP_REMOVED lines=10> */
.L_x_2096:
[----:B------:R-:W-:Y:S05]  /*aef0*/  BSYNC B0 ;  /* 0x0000000000007941 */ /* 0x000fea0003800000 */
.L_x_2095:
        /* <DEDUP_REMOVED lines=10> */
.L_x_2098:
[----:B------:R-:W-:Y:S05]  /*afa0*/  BSYNC B0 ;  /* 0x0000000000007941 */ /* 0x000fea0003800000 */
.L_x_2097:
        /* <DEDUP_REMOVED lines=10> */
.L_x_2100:
[----:B------:R-:W-:Y:S05]  /*b050*/  BSYNC B0 ;  /* 0x0000000000007941 */ /* 0x000fea0003800000 */
.L_x_2099:
        /* <DEDUP_REMOVED lines=10> */
.L_x_2102:
[----:B------:R-:W-:Y:S05]  /*b100*/  BSYNC B0 ;  /* 0x0000000000007941 */ /* 0x000fea0003800000 */
.L_x_2101:
        /* <DEDUP_REMOVED lines=10> */
.L_x_2103:
        /* <DEDUP_REMOVED lines=13> */
.L_x_2944:


//--------------------- .text._ZN5flash16flash_fwd_kernelI23Flash_fwd_kernel_traitsILi128ELi128ELi32ELi4ELb0ELb0EN7cutlass10bfloat16_tE19Flash_kernel_traitsILi128ELi128ELi32ELi4ES3_EELb1ELb0ELb0ELb1ELb0ELb0ELb0ELb1EEEvNS_16Flash_fwd_paramsE --------------------------
	.section	.text._ZN5flash16flash_fwd_kernelI23Flash_fwd_kernel_traitsILi128ELi128ELi32ELi4ELb0ELb0EN7cutlass10bfloat16_tE19Flash_kernel_traitsILi128ELi128ELi32ELi4ES3_EELb1ELb0ELb0ELb1ELb0ELb0ELb0ELb1EEEvNS_16Flash_fwd_paramsE,"ax",@progbits
	.align	128
        .global         _ZN5flash16flash_fwd_kernelI23Flash_fwd_kernel_traitsILi128ELi128ELi32ELi4ELb0ELb0EN7cutlass10bfloat16_tE19Flash_kernel_traitsILi128ELi128ELi32ELi4ES3_EELb1ELb0ELb0ELb1ELb0ELb0ELb0ELb1EEEvNS_16Flash_fwd_paramsE
        .type           _ZN5flash16flash_fwd_kernelI23Flash_fwd_kernel_traitsILi128ELi128ELi32ELi4ELb0ELb0EN7cutlass10bfloat16_tE19Flash_kernel_traitsILi128ELi128ELi32ELi4ES3_EELb1ELb0ELb0ELb1ELb0ELb0ELb0ELb1EEEvNS_16Flash_fwd_paramsE,@function
        .size           _ZN5flash16flash_fwd_kernelI23Flash_fwd_kernel_traitsILi128ELi128ELi32ELi4ELb0ELb0EN7cutlass10bfloat16_tE19Flash_kernel_traitsILi128ELi128ELi32ELi4ES3_EELb1ELb0ELb0ELb1ELb0ELb0ELb0ELb1EEEvNS_16Flash_fwd_paramsE,(.L_x_2945 - _ZN5flash16flash_fwd_kernelI23Flash_fwd_kernel_traitsILi128ELi128ELi32ELi4ELb0ELb0EN7cutlass10bfloat16_tE19Flash_kernel_traitsILi128ELi128ELi32ELi4ES3_EELb1ELb0ELb0ELb1ELb0ELb0ELb0ELb1EEEvNS_16Flash_fwd_paramsE)
        .other          _ZN5flash16flash_fwd_kernelI23Flash_fwd_kernel_traitsILi128ELi128ELi32ELi4ELb0ELb0EN7cutlass10bfloat16_tE19Flash_kernel_traitsILi128ELi128ELi32ELi4ES3_EELb1ELb0ELb0ELb1ELb0ELb0ELb0ELb1EEEvNS_16Flash_fwd_paramsE,@"STO_CUDA_ENTRY STV_DEFAULT"
_ZN5flash16flash_fwd_kernelI23Flash_fwd_kernel_traitsILi128ELi128ELi32ELi4ELb0ELb0EN7cutlass10bfloat16_tE19Flash_kernel_traitsILi128ELi128ELi32ELi4ES3_EELb1ELb0ELb0ELb1ELb0ELb0ELb0ELb1EEEvNS_16Flash_fwd_paramsE:
.text._ZN5flash16flash_fwd_kernelI23Flash_fwd_kernel_traitsILi128ELi128ELi32ELi4ELb0ELb0EN7cutlass10bfloat16_tE19Flash_kernel_traitsILi128ELi128ELi32ELi4ES3_EELb1ELb0ELb0ELb1ELb0ELb0ELb0ELb1EEEvNS_16Flash_fwd_paramsE:
        /* <DEDUP_REMOVED lines=10> */
[----:B------:R-:W-:Y:S01]  /*00a0*/  ULDC.64 UR4, c[0x0][0x2f0] ;  /* 0x0000bc0000047ab9 */ /* 0x000fe20000000a00 */
[----:B-1----:R-:W-:-:S05]  /*00b0*/  VIADD R1, R1, 0xffffff60 ;  /* 0xffffff6001017836 */ /* 0x002fca0000000000 */
[----:B------:R2:W4:Y:S01]  /*00c0*/  @P3 LDG.E.64 R6, desc[UR20][R2.64] ;  /* 0x0000001402063981 */ /* 0x000522000c1e1b00 */
[----:B------:R-:W1:Y:S01]  /*00d0*/  LDC.64 R8, c[0x0][0x300] ;  /* 0x0000c000ff087b82 */ /* 0x000e620000000a00 */
[----:B------:R-:W4:Y:S01]  /*00e0*/  S2R R105, SR_CTAID.Y ;  /* 0x0000000000697919 */ /* 0x000f220000002600 */
[----:B------:R-:W4:Y:S06]  /*00f0*/  S2R R64, SR_CTAID.Z ;  /* 0x0000000000407919 */ /* 0x000f2c0000002700 */
[----:B------:R-:W4:Y:S01]  /*0100*/  LDC.64 R10, c[0x0][0x2f0] ;  /* 0x0000bc00ff0a7b82 */ /* 0x000f220000000a00 */
[----:B--2---:R-:W-:-:S02]  /*0110*/  @P3 IMAD.MOV.U32 R2, RZ, RZ, R67 ;  /* 0x000000ffff023224 */ /* 0x004fc400078e0043 */
[----:B---3--:R-:W-:-:S06]  /*0120*/  @P3 IMAD.MOV.U32 R3, RZ, RZ, R97 ;  /* 0x000000ffff033224 */ /* 0x008fcc00078e0061 */
[----:B------:R-:W2:Y:S01]  /*0130*/  @P3 LDG.E.64 R2, desc[UR20][R2.64] ;  /* 0x0000001402023981 */ /* 0x000ea2000c1e1b00 */
[----:B-1----:R-:W-:Y:S01]  /*0140*/  ISETP.NE.U32.AND P0, PT, R8, RZ, PT ;  /* 0x000000ff0800720c */ /* 0x002fe20003f05070 */
[----:B------:R-:W1:Y:S01]  /*0150*/  LDC.U8 R12, c[0x0][0x3c2] ;  /* 0x0000f080ff0c7b82 */ /* 0x000e620000000000 */
[----:B------:R-:W-:Y:S01]  /*0160*/  ISETP.NE.U32.AND P4, PT, RZ, UR4, PT ;  /* 0x00000004ff007c0c */ /* 0x000fe2000bf85070 */
[----:B------:R-:W3:Y:S01]  /*0170*/  S2R R104, SR_TID.X ;  /* 0x0000000000687919 */ /* 0x000ee20000002100 */
[----:B------:R-:W-:Y:S01]  /*0180*/  ISETP.NE.AND.EX P1, PT, R9, RZ, PT, P0 ;  /* 0x000000ff0900720c */ /* 0x000fe20003f25300 */
[----:B------:R-:W-:Y:S01]  /*0190*/  IMAD.MOV.U32 R20, RZ, RZ, -0x1 ;  /* 0xffffffffff147424 */ /* 0x000fe200078e00ff */
[----:B----4-:R-:W-:Y:S02]  /*01a0*/  LOP3.LUT R0, R64, R112, R105, 0xfe, !PT ;  /* 0x0000007040007212 */ /* 0x010fe400078efe69 */
[----:B------:R-:W-:Y:S01]  /*01b0*/  ISETP.NE.AND.EX P0, PT, RZ, UR5, PT, P4 ;  /* 0x00000005ff007c0c */ /* 0x000fe2000bf05340 */
[----:B------:R-:W4:Y:S01]  /*01c0*/  LDC.64 R8, c[0x0][0x2f8] ;  /* 0x0000be00ff087b82 */ /* 0x000f220000000a00 */
[----:B---3--:R-:W-:-:S07]  /*01d0*/  LOP3.LUT P2, RZ, R0, R104, RZ, 0xfc, !PT ;  /* 0x0000006800ff7212 */ /* 0x008fce000784fcff */
[----:B------:R-:W2:Y:S08]  /*01e0*/  @P3 LDC R0, c[0x0][0x3b0] ;  /* 0x0000ec00ff003b82 */ /* 0x000eb00000000800 */
[----:B------:R-:W3:Y:S01]  /*01f0*/  @!P2 LDC.64 R4, c[0x0][0x3b8] ;  /* 0x0000ee00ff04ab82 */ /* 0x000ee20000000a00 */
[----:B------:R-:W-:Y:S02]  /*0200*/  @P3 R2UR UR24, R6 ;  /* 0x00000000061832ca */ /* 0x000fe400000e0000 */
[----:B------:R-:W-:-:S11]  /*0210*/  @P3 R2UR UR25, R7 ;  /* 0x00000000071932ca */ /* 0x000fd600000e0000 */
[----:B------:R-:W-:Y:S02]  /*0220*/  IMAD.U32 R6, RZ, RZ, UR24 ;  /* 0x00000018ff067e24 */ /* 0x000fe4000f8e00ff */
[----:B------:R-:W-:-:S05]  /*0230*/  IMAD.U32 R7, RZ, RZ, UR25 ;  /* 0x00000019ff077e24 */ /* 0x000fca000f8e00ff */
[----:B---3--:R3:W-:Y:S01]  /*0240*/  @!P2 STG.E.64 desc[UR20][R4.64], R6 ;  /* 0x000000060400a986 */ /* 0x0087e2000c101b14 */
[----:B--2---:R-:W-:-:S05]  /*0250*/  @P3 IADD3 R67, P5, R2, R0, RZ ;  /* 0x0000000002433210 */ /* 0x004fca0007fbe0ff */
[----:B------:R-:W-:Y:S02]  /*0260*/  @P3 IMAD.X R97, RZ, RZ, R3, P5 ;  /* 0x000000ffff613224 */ /* 0x000fe400028e0603 */
[----:B------:R-:W-:Y:S02]  /*0270*/  @!P2 IMAD.MOV.U32 R2, RZ, RZ, R67 ;  /* 0x000000ffff02a224 */ /* 0x000fe400078e0043 */
[----:B------:R-:W-:-:S05]  /*0280*/  @!P2 IMAD.MOV.U32 R3, RZ, RZ, R97 ;  /* 0x000000ffff03a224 */ /* 0x000fca00078e0061 */
[----:B------:R2:W-:Y:S01]  /*0290*/  @!P2 STG.E.64 desc[UR20][R4.64+0x8], R2 ;  /* 0x000008020400a986 */ /* 0x0005e2000c101b14 */
[----:B---3--:R-:W-:-:S05]  /*02a0*/  IMAD.WIDE R6, R105, 0x4, R10 ;  /* 0x0000000469067825 */ /* 0x008fca00078e020a */
[----:B------:R-:W3:Y:S04]  /*02b0*/  @P0 LDG.E R20, desc[UR20][R6.64] ;  /* 0x0000001406140981 */ /* 0x000ee8000c1e1900 */
[----:B------:R2:W3:Y:S01]  /*02c0*/  @P0 LDG.E R0, desc[UR20][R6.64+0x4] ;  /* 0x0000041406000981 */ /* 0x0004e2000c1e1900 */
[----:B-1----:R-:W-:Y:S02]  /*02d0*/  ISETP.NE.AND P3, PT, R12, RZ, PT ;  /* 0x000000ff0c00720c */ /* 0x002fe40003f65270 */
[----:B----4-:R-:W-:Y:S01]  /*02e0*/  ISETP.EQ.U32.AND P2, PT, R8, RZ, PT ;  /* 0x000000ff0800720c */ /* 0x010fe20003f42070 */
[----:B--2---:R-:W1:Y:S08]  /*02f0*/  LDC.64 R4, c[0x0][0x2f8] ;  /* 0x0000be00ff047b82 */ /* 0x004e700000000a00 */
[----:B------:R-:W2:Y:S01]  /*0300*/  @P1 LDC.64 R2, c[0x0][0x300] ;  /* 0x0000c000ff021b82 */ /* 0x000ea20000000a00 */
[----:B------:R-:W-:Y:S01]  /*0310*/  ISETP.EQ.OR.EX P2, PT, R9, RZ, !P3, P2 ;  /* 0x000000ff0900720c */ /* 0x000fe20005f42720 */
[----:B------:R-:W-:-:S02]  /*0320*/  IMAD.MOV.U32 R10, RZ, RZ, RZ ;  /* 0x000000ffff0a7224 */ /* 0x000fc400078e00ff */
[----:B------:R-:W-:Y:S02]  /*0330*/  IMAD.MOV.U32 R12, RZ, RZ, -0x1 ;  /* 0xffffffffff0c7424 */ /* 0x000fe400078e00ff */
[----:B-1----:R-:W-:-:S08]  /*0340*/  IMAD.WIDE R6, R105, 0x4, R4 ;  /* 0x0000000469067825 */ /* 0x002fd000078e0204 */
[----:B------:R1:W5:Y:S01]  /*0350*/  @!P2 LDG.E R12, desc[UR20][R6.64] ;  /* 0x00000014060ca981 */ /* 0x000362000c1e1900 */
[----:B--2---:R-:W-:-:S05]  /*0360*/  @P1 IMAD.WIDE R2, R105, 0x4, R2 ;  /* 0x0000000469021825 */ /* 0x004fca00078e0202 */
[----:B------:R1:W5:Y:S01]  /*0370*/  @P1 LDG.E R10, desc[UR20][R2.64] ;  /* 0x00000014020a1981 */ /* 0x000362000c1e1900 */
[----:B------:R-:W-:-:S04]  /*0380*/  SHF.R.S32.HI R18, RZ, 0x1f, R104 ;  /* 0x0000001fff127819 */ /* 0x000fc80000011468 */
[----:B------:R-:W-:Y:S01]  /*0390*/  LEA.HI R103, R18, R104, RZ, 0x5 ;  /* 0x0000006812677211 */ /* 0x000fe200078f28ff */
[----:B---3--:R-:W-:Y:S01]  /*03a0*/  @P0 IMAD.IADD R240, R0, 0x1, -R20 ;  /* 0x0000000100f00824 */ /* 0x008fe200078e0a14 */
[----:B------:R1:W-:Y:S05]  /*03b0*/  STL [R1+0x9c], R20 ;  /* 0x00009c1401007387 */ /* 0x0003ea0000100800 */
[----:B------:R-:W2:Y:S01]  /*03c0*/  @!P0 LDC R240, c[0x0][0x2c4] ;  /* 0x0000b100fff08b82 */ /* 0x000ea20000000800 */
        /* <DEDUP_REMOVED lines=9> */
.L_x_2104:
[----:B------:R-:W3:Y:S02]  /*0460*/  LDC R4, c[0x0][0x2c8] ;  /* 0x0000b200ff047b82 */ /* 0x000ee40000000800 */
.L_x_2105:
[----:B-1----:R-:W1:Y:S02]  /*0470*/  LDC.64 R2, c[0x0][0x308] ;  /* 0x0000c200ff027b82 */ /* 0x002e640000000a00 */
[----:B-1----:R-:W-:-:S04]  /*0480*/  ISETP.NE.U32.AND P0, PT, R2, RZ, PT ;  /* 0x000000ff0200720c */ /* 0x002fc80003f05070 */
[----:B------:R-:W-:-:S13]  /*0490*/  ISETP.NE.AND.EX P0, PT, R3, RZ, PT, P0 ;  /* 0x000000ff0300720c */ /* 0x000fda0003f05300 */
[----:B------:R-:W1:Y:S08]  /*04a0*/  @P0 LDC.64 R2, c[0x0][0x308] ;  /* 0x0000c200ff020b82 */ /* 0x000e700000000a00 */
[----:B------:R-:W4:Y:S01]  /*04b0*/  @!P0 LDC R5, c[0x0][0x2cc] ;  /* 0x0000b300ff058b82 */ /* 0x000f220000000800 */
[----:B-1----:R-:W-:-:S05]  /*04c0*/  @P0 IMAD.WIDE R2, R105, 0x4, R2 ;  /* 0x0000000469020825 */ /* 0x002fca00078e0202 */
[----:B------:R-:W3:Y:S01]  /*04d0*/  @P0 LDG.E R0, desc[UR20][R2.64] ;  /* 0x0000001402000981 */ /* 0x000ee2000c1e1900 */
[----:B------:R-:W-:Y:S01]  /*04e0*/  IMAD.SHL.U32 R106, R112, 0x80, RZ ;  /* 0x00000080706a7824 */ /* 0x000fe200078e00ff */
[----:B------:R-:W1:Y:S02]  /*04f0*/  @!P0 LDC.64 R2, c[0x0][0x318] ;  /* 0x0000c600ff028b82 */ /* 0x000e640000000a00 */
[----:B-1----:R-:W-:-:S04]  /*0500*/  @!P0 ISETP.NE.U32.AND P1, PT, R2, RZ, PT ;  /* 0x000000ff0200820c */ /* 0x002fc80003f25070 */
[----:B------:R-:W-:Y:S02]  /*0510*/  @!P0 ISETP.NE.AND.EX P2, PT, R3, RZ, PT, P1 ;  /* 0x000000ff0300820c */ /* 0x000fe40003f45310 */
[----:B--2---:R-:W-:Y:S01]  /*0520*/  ISETP.GT.AND P1, PT, R240, R106, PT ;  /* 0x0000006af000720c */ /* 0x004fe20003f24270 */
[----:B---3-5:R-:W-:Y:S01]  /*0530*/  @P0 IMAD.IADD R238, R0, 0x1, -R10 ;  /* 0x0000000100ee0824 */ /* 0x028fe200078e0a0a */
[----:B----4-:R-:W-:-:S04]  /*0540*/  @!P0 SEL R0, R5, RZ, P2 ;  /* 0x000000ff05008207 */ /* 0x010fc80001000000 */
[----:B------:R-:W-:-:S07]  /*0550*/  @!P0 IADD3 R238, R0, R4, -R10 ;  /* 0x0000000400ee8210 */ /* 0x000fce0007ffe80a */
[----:B------:R-:W-:Y:S05]  /*0560*/  @!P1 EXIT ;  /* 0x000000000000994d */ /* 0x000fea0003800000 */
[----:B------:R-:W-:-:S13]  /*0570*/  ISETP.GE.AND P0, PT, R238, 0x1, PT ;  /* 0x00000001ee00780c */ /* 0x000fda0003f06270 */
        /* <DEDUP_REMOVED lines=8> */
[----:B------:R-:W-:Y:S01]  /*0600*/  LEA.HI R23, R18, R104, RZ, 0x4 ;  /* 0x0000006812177211 */ /* 0x000fe200078f20ff */
[----:B------:R-:W3:Y:S04]  /*0610*/  LDC.64 R24, c[0x0][0x3c8] ;  /* 0x0000f200ff187b82 */ /* 0x000ee80000000a00 */
[----:B------:R-:W-:-:S04]  /*0620*/  @!P1 SHF.R.S32.HI R13, RZ, 0x1f, R105 ;  /* 0x0000001fff0d9819 */ /* 0x000fc80000011469 */
[----:B------:R-:W4:Y:S01]  /*0630*/  @P1 LDC.64 R16, c[0x0][0x240] ;  /* 0x00009000ff101b82 */ /* 0x000f220000000a00 */
[----:B-1----:R-:W-:-:S07]  /*0640*/  IABS R19, R21 ;  /* 0x0000001500137213 */ /* 0x002fce0000000000 */
[----:B------:R-:W1:Y:S01]  /*0650*/  @!P1 LDC.64 R8, c[0x0][0x228] ;  /* 0x00008a00ff089b82 */ /* 0x000e620000000a00 */
[----:B------:R-:W-:Y:S01]  /*0660*/  ISETP.NE.AND P5, PT, R21, RZ, PT ;  /* 0x000000ff1500720c */ /* 0x000fe20003fa5270 */
[----:B------:R-:W5:Y:S06]  /*0670*/  I2F.RP R2, R19 ;  /* 0x0000001300027306 */ /* 0x000f6c0000209400 */
[----:B------:R-:W2:Y:S08]  /*0680*/  @P0 LDC.64 R30, c[0x0][0x250] ;  /* 0x00009400ff1e0b82 */ /* 0x000eb00000000a00 */
[----:B------:R-:W3:Y:S01]  /*0690*/  @P0 LDC.64 R26, c[0x0][0x248] ;  /* 0x00009200ff1a0b82 */ /* 0x000ee20000000a00 */
[----:B-----5:R-:W5:Y:S02]  /*06a0*/  MUFU.RCP R2, R2 ;  /* 0x0000000200027308 */ /* 0x020f640000001000 */
[----:B-----5:R-:W-:-:S06]  /*06b0*/  VIADD R2, R2, 0xffffffe ;  /* 0x0ffffffe02027836 */ /* 0x020fcc0000000000 */
[----:B------:R-:W5:Y:S02]  /*06c0*/  F2I.FTZ.U32.TRUNC.NTZ R3, R2 ;  /* 0x0000000200037305 */ /* 0x000f64000021f000 */
[----:B-----5:R-:W-:Y:S02]  /*06d0*/  IMAD.MOV R0, RZ, RZ, -R3 ;  /* 0x000000ffff007224 */ /* 0x020fe400078e0a03 */
[----:B------:R-:W-:Y:S02]  /*06e0*/  IMAD.MOV.U32 R2, RZ, RZ, RZ ;  /* 0x000000ffff027224 */ /* 0x000fe400078e00ff */
[----:B------:R-:W-:-:S04]  /*06f0*/  IMAD R0, R0, R19, RZ ;  /* 0x0000001300007224 */ /* 0x000fc800078e02ff */
[----:B------:R-:W-:Y:S01]  /*0700*/  IMAD.HI.U32 R4, R3, R0, R2 ;  /* 0x0000000003047227 */ /* 0x000fe200078e0002 */
[----:B------:R-:W-:Y:S02]  /*0710*/  IABS R0, R64 ;  /* 0x0000004000007213 */ /* 0x000fe40000000000 */
[----:B------:R-:W-:Y:S01]  /*0720*/  LOP3.LUT R2, R5, 0xfffffff8, RZ, 0xc0, !PT ;  /* 0xfffffff805027812 */ /* 0x000fe200078ec0ff */
[----:B------:R-:W-:Y:S01]  /*0730*/  IMAD.SHL.U32 R3, R14, 0x40, RZ ;  /* 0x000000400e037824 */ /* 0x000fe200078e00ff */
[----:B------:R-:W-:Y:S01]  /*0740*/  LOP3.LUT R5, R23, 0xfffffff0, RZ, 0xc0, !PT ;  /* 0xfffffff017057812 */ /* 0x000fe200078ec0ff */
[----:B------:R-:W-:Y:S01]  /*0750*/  IMAD.HI.U32 R11, R4, R0, RZ ;  /* 0x00000000040b7227 */ /* 0x000fe200078e00ff */
[----:B------:R-:W-:Y:S02]  /*0760*/  IADD3 R36, -R2, R104, RZ ;  /* 0x0000006802247210 */ /* 0x000fe40007ffe1ff */
[----:B------:R-:W-:Y:S01]  /*0770*/  LOP3.LUT R6, R3, 0x1c0, RZ, 0xc0, !PT ;  /* 0x000001c003067812 */ /* 0x000fe200078ec0ff */
[----:B------:R-:W-:-:S02]  /*0780*/  IMAD.MOV R4, RZ, RZ, -R11 ;  /* 0x000000ffff047224 */ /* 0x000fc400078e0a0b */
[----:B------:R-:W-:Y:S01]  /*0790*/  IMAD.SHL.U32 R136, R36, 0x8, RZ ;  /* 0x0000000824887824 */ /* 0x000fe200078e00ff */
[----:B------:R-:W-:Y:S01]  /*07a0*/  SHF.R.U32.HI R7, RZ, 0x3, R6 ;  /* 0x00000003ff077819 */ /* 0x000fe20000011606 */
[C---:B------:R-:W-:Y:S02]  /*07b0*/  IMAD R4, R19.reuse, R4, R0 ;  /* 0x0000000413047224 */ /* 0x040fe400078e0200 */
[----:B------:R-:W-:Y:S01]  /*07c0*/  IMAD.IADD R5, R104, 0x1, -R5 ;  /* 0x0000000168057824 */ /* 0x000fe200078e0a05 */
[----:B------:R-:W-:Y:S01]  /*07d0*/  LOP3.LUT R3, R6, 0x38, R136, 0xf8, !PT ;  /* 0x0000003806037812 */ /* 0x000fe200078ef888 */
[----:B------:R-:W-:Y:S01]  /*07e0*/  VIADD R2, R14, 0x20 ;  /* 0x000000200e027836 */ /* 0x000fe20000000000 */
[----:B------:R-:W-:Y:S01]  /*07f0*/  ISETP.GT.U32.AND P2, PT, R19, R4, PT ;  /* 0x000000041300720c */ /* 0x000fe20003f44070 */
[----:B-1----:R-:W-:Y:S01]  /*0800*/  @!P1 IMAD R6, R13, R8, RZ ;  /* 0x000000080d069224 */ /* 0x002fe200078e02ff */
[----:B------:R-:W-:Y:S02]  /*0810*/  SHF.R.S32.HI R0, RZ, 0x1f, R5 ;  /* 0x0000001fff007819 */ /* 0x000fe40000011405 */
[----:B------:R-:W-:Y:S01]  /*0820*/  ISETP.GE.AND P6, PT, R2, R22, PT ;  /* 0x000000160200720c */ /* 0x000fe20003fc6270 */
[----:B------:R-:W-:Y:S01]  /*0830*/  @!P1 IMAD R13, R105, R9, R6 ;  /* 0x00000009690d9224 */ /* 0x000fe200078e0206 */
[----:B------:R-:W-:Y:S01]  /*0840*/  LOP3.LUT R15, R3, R7, RZ, 0x3c, !PT ;  /* 0x00000007030f7212 */ /* 0x000fe200078e3cff */
[----:B----4-:R-:W-:Y:S01]  /*0850*/  @P1 IMAD.WIDE.U32 R2, R20, R16, RZ ;  /* 0x0000001014021225 */ /* 0x010fe200078e00ff */
[----:B------:R-:W-:-:S02]  /*0860*/  LEA.HI R38, R0, R5, RZ, 0x3 ;  /* 0x0000000500267211 */ /* 0x000fc400078f18ff */
[----:B------:R-:W-:Y:S01]  /*0870*/  IADD3 R0, R14, 0x30, RZ ;  /* 0x000000300e007810 */ /* 0x000fe20007ffe0ff */
[----:B------:R-:W-:Y:S01]  /*0880*/  @P1 IMAD R17, R20, R17, R3 ;  /* 0x0000001114111224 */ /* 0x000fe200078e0203 */
[----:B------:R-:W-:Y:S01]  /*0890*/  LOP3.LUT R3, R38, 0xfffffff8, RZ, 0xc0, !PT ;  /* 0xfffffff826037812 */ /* 0x000fe200078ec0ff */
[----:B------:R-:W-:Y:S01]  /*08a0*/  @!P2 IMAD.IADD R4, R4, 0x1, -R19 ;  /* 0x000000010404a824 */ /* 0x000fe200078e0a13 */
[----:B------:R-:W-:Y:S01]  /*08b0*/  ISETP.GE.AND P3, PT, R0, R22, PT ;  /* 0x000000160000720c */ /* 0x000fe20003f66270 */
[----:B------:R-:W-:Y:S01]  /*08c0*/  @!P1 IMAD.WIDE.U32 R6, R105, R8, RZ ;  /* 0x0000000869069225 */ /* 0x000fe200078e00ff */
[----:B------:R-:W-:Y:S02]  /*08d0*/  LEA.HI R9, R18, R104, RZ, 0x6 ;  /* 0x0000006812097211 */ /* 0x000fe400078f30ff */
[----:B------:R-:W-:Y:S01]  /*08e0*/  ISETP.GE.U32.AND P4, PT, R4, R19, PT ;  /* 0x000000130400720c */ /* 0x000fe20003f86070 */
[----:B------:R-:W-:Y:S01]  /*08f0*/  @P1 IMAD.MOV.U32 R8, RZ, RZ, R2 ;  /* 0x000000ffff081224 */ /* 0x000fe200078e0002 */
[----:B------:R-:W-:Y:S01]  /*0900*/  LOP3.LUT R2, R64, R21, RZ, 0x3c, !PT ;  /* 0x0000001540027212 */ /* 0x000fe200078e3cff */
[----:B------:R-:W-:Y:S01]  /*0910*/  IMAD.IADD R37, R5, 0x1, -R3 ;  /* 0x0000000105257824 */ /* 0x000fe200078e0a03 */
[C---:B------:R-:W-:Y:S01]  /*0920*/  @P0 IADD3 R5, R10.reuse, R12, RZ ;  /* 0x0000000c0a050210 */ /* 0x040fe20007ffe0ff */
[----:B------:R-:W-:Y:S01]  /*0930*/  @P0 IMAD.IADD R0, R10, 0x1, R12 ;  /* 0x000000010a000824 */ /* 0x000fe200078e020c */
[----:B------:R-:W-:Y:S01]  /*0940*/  P2R R20, PR, RZ, 0x8 ;  /* 0x00000008ff147803 */ /* 0x000fe20000000000 */
[----:B------:R-:W-:Y:S01]  /*0950*/  @!P1 IMAD.MOV.U32 R8, RZ, RZ, R6 ;  /* 0x000000ffff089224 */ /* 0x000fe200078e0006 */
[----:B------:R-:W-:Y:S01]  /*0960*/  ISETP.GE.AND P3, PT, R2, RZ, PT ;  /* 0x000000ff0200720c */ /* 0x000fe20003f66270 */
[C---:B--2---:R-:W-:Y:S01]  /*0970*/  @P0 IMAD R6, R0.reuse, R31, RZ ;  /* 0x0000001f00060224 */ /* 0x044fe200078e02ff */
[----:B------:R-:W-:Y:S01]  /*0980*/  @!P1 IADD3 R17, R7, R13, RZ ;  /* 0x0000000d07119210 */ /* 0x000fe20007ffe0ff */
[----:B------:R-:W-:Y:S01]  /*0990*/  @P0 IMAD.WIDE.U32 R2, R0, R30, RZ ;  /* 0x0000001e00020225 */ /* 0x000fe200078e00ff */
[----:B------:R-:W-:-:S02]  /*09a0*/  IADD3 R18, P1, R136, R8, RZ ;  /* 0x0000000888127210 */ /* 0x000fc40007f3e0ff */
[----:B------:R-:W-:Y:S01]  /*09b0*/  SHF.R.S32.HI R137, RZ, 0x1f, R136 ;  /* 0x0000001fff897819 */ /* 0x000fe20000011488 */
[----:B------:R-:W-:Y:S02]  /*09c0*/  IMAD.SHL.U32 R9, R9, 0x8, RZ ;  /* 0x0000000809097824 */ /* 0x000fe400078e00ff */
[C---:B---3--:R-:W-:Y:S02]  /*09d0*/  @P0 IMAD R0, R5.reuse, R27, RZ ;  /* 0x0000001b05000224 */ /* 0x048fe400078e02ff */
[----:B------:R-:W-:Y:S01]  /*09e0*/  @P0 IMAD.WIDE.U32 R4, R5, R26, RZ ;  /* 0x0000001a05040225 */ /* 0x000fe200078e00ff */
[----:B------:R-:W-:Y:S02]  /*09f0*/  LOP3.LUT R210, R15, 0xfffffe00, R9, 0xf8, !PT ;  /* 0xfffffe000fd27812 */ /* 0x000fe400078ef809 */
[----:B------:R-:W-:Y:S01]  /*0a00*/  SHF.R.S32.HI R15, RZ, 0x1f, R14 ;  /* 0x0000001fff0f7819 */ /* 0x000fe2000001140e */
[----:B------:R-:W-:Y:S01]  /*0a10*/  @!P2 VIADD R11, R11, 0x1 ;  /* 0x000000010b0ba836 */ /* 0x000fe20000000000 */
[----:B------:R-:W-:Y:S01]  /*0a20*/  @P0 IADD3 R13, R5, R0, RZ ;  /* 0x00000000050d0210 */ /* 0x000fe20007ffe0ff */
[----:B------:R-:W-:-:S02]  /*0a30*/  @P0 IMAD.IADD R16, R3, 0x1, R6 ;  /* 0x0000000103100824 */ /* 0x000fc400078e0206 */
[----:B------:R-:W-:Y:S02]  /*0a40*/  @P0 IMAD.MOV.U32 R12, RZ, RZ, R2 ;  /* 0x000000ffff0c0224 */ /* 0x000fe400078e0002 */
[----:B------:R-:W-:Y:S02]  /*0a50*/  @P4 VIADD R11, R11, 0x1 ;  /* 0x000000010b0b4836 */ /* 0x000fe40000000000 */
        /* <DEDUP_REMOVED lines=15> */
.L_x_2107:
        /* <DEDUP_REMOVED lines=14> */
.L_x_2108:
[-C--:B------:R-:W-:Y:S01]  /*0c30*/  IMAD R6, R15, R26.reuse, RZ ;  /* 0x0000001a0f067224 */ /* 0x080fe200078e02ff */
[----:B------:R-:W-:Y:S01]  /*0c40*/  MOV R0, R11 ;  /* 0x0000000b00007202 */ /* 0x000fe20000000f00 */
[--C-:B------:R-:W-:Y:S01]  /*0c50*/  IMAD.WIDE.U32 R4, R14, R26, R136.reuse ;  /* 0x0000001a0e047225 */ /* 0x100fe200078e0088 */
[----:B------:R-:W-:Y:S01]  /*0c60*/  IADD3.X R19, R137, R17, RZ, P1, !PT ;  /* 0x0000001189137210 */ /* 0x000fe20000ffe4ff */
[----:B------:R-:W1:Y:S01]  /*0c70*/  S2UR UR8, SR_CgaCtaId ;  /* 0x00000000000879c3 */ /* 0x000e620000008800 */
[----:B------:R-:W-:Y:S01]  /*0c80*/  ISETP.NE.U32.AND P2, PT, R24, RZ, PT ;  /* 0x000000ff1800720c */ /* 0x000fe20003f45070 */
        /* <DEDUP_REMOVED lines=8> */
[----:B------:R-:W-:Y:S01]  /*0d10*/  IMAD R7, R14, R31, R7 ;  /* 0x0000001f0e077224 */ /* 0x000fe200078e0207 */
[----:B------:R-:W-:Y:S01]  /*0d20*/  IADD3 R113, R136, 0x40, RZ ;  /* 0x0000004088717810 */ /* 0x000fe20007ffe0ff */
        /* <DEDUP_REMOVED lines=10> */
[----:B------:R-:W-:Y:S01]  /*0dd0*/  SHF.R.S32.HI R65, RZ, 0x1f, R64 ;  /* 0x0000001fff417819 */ /* 0x000fe20000011440 */
[----:B------:R-:W-:Y:S01]  /*0de0*/  IMAD.WIDE.U32 R40, R0, UR6, R2 ;  /* 0x0000000600287c25 */ /* 0x000fe2000f8e0002 */
[----:B------:R3:W-:Y:S01]  /*0df0*/  STL.64 [R1+0x90], R42 ;  /* 0x0000902a01007387 */ /* 0x0007e20000100a00 */
[----:B------:R-:W-:Y:S02]  /*0e00*/  ISETP.GE.AND P3, PT, R34, R22, PT ;  /* 0x000000162200720c */ /* 0x000fe40003f66270 */
[C---:B------:R-:W-:Y:S01]  /*0e10*/  IMAD R7, R6.reuse, UR4, RZ ;  /* 0x0000000406077c24 */ /* 0x040fe2000f8e02ff */
[----:B------:R3:W-:Y:S01]  /*0e20*/  STL.64 [R1+0x88], R40 ;  /* 0x0000882801007387 */ /* 0x0007e20000100a00 */
[----:B------:R-:W-:Y:S01]  /*0e30*/  IMAD R4, R6, UR6, RZ ;  /* 0x0000000606047c24 */ /* 0x000fe2000f8e02ff */
[----:B------:R-:W-:Y:S01]  /*0e40*/  R2P PR, R37, 0x6 ;  /* 0x0000000625007804 */ /* 0x000fe20000000000 */
[C---:B------:R-:W-:Y:S01]  /*0e50*/  IMAD R35, R0.reuse, UR5, R7 ;  /* 0x0000000500237c24 */ /* 0x040fe2000f8e0207 */
[----:B------:R3:W-:Y:S01]  /*0e60*/  STL [R1+0x44], R113 ;  /* 0x0000447101007387 */ /* 0x0007e20000100800 */
[----:B------:R-:W-:Y:S01]  /*0e70*/  ULDC.64 UR4, c[0x0][0x258] ;  /* 0x0000960000047ab9 */ /* 0x000fe20000000a00 */
[----:B------:R-:W-:Y:S01]  /*0e80*/  IMAD R39, R0, UR7, R4 ;  /* 0x0000000700277c24 */ /* 0x000fe2000f8e0204 */
[----:B------:R-:W-:Y:S01]  /*0e90*/  MOV R5, 0x10 ;  /* 0x0000001000057802 */ /* 0x000fe20000000f00 */
[----:B------:R-:W-:Y:S01]  /*0ea0*/  IMAD R0, R65, UR4, RZ ;  /* 0x0000000441007c24 */ /* 0x000fe2000f8e02ff */
[----:B------:R-:W-:Y:S01]  /*0eb0*/  MOV R4, 0x20 ;  /* 0x0000002000047802 */ /* 0x000fe20000000f00 */
[C---:B------:R-:W-:Y:S01]  /*0ec0*/  IMAD.WIDE.U32 R12, R64.reuse, UR4, R18 ;  /* 0x00000004400c7c25 */ /* 0x040fe2000f8e0012 */
        /* <DEDUP_REMOVED lines=36> */
.L_x_2110:
[----:B------:R-:W-:Y:S05]  /*1110*/  BSYNC B0 ;  /* 0x0000000000007941 */ /* 0x000fea0003800000 */
.L_x_2109:
        /* <DEDUP_REMOVED lines=13> */
[----:B-1--4-:R-:W1:Y:S01]  /*11f0*/  @!P0 LDC.64 R8, c[0x0][0x210] ;  /* 0x00008400ff088b82 */ /* 0x012e620000000a00 */
        /* <DEDUP_REMOVED lines=19> */
.L_x_2112:
[----:B------:R-:W-:Y:S05]  /*1330*/  BSYNC B0 ;  /* 0x0000000000007941 */ /* 0x000fea0003800000 */
.L_x_2111:
        /* <DEDUP_REMOVED lines=34> */
.L_x_2114:
[----:B------:R-:W-:Y:S05]  /*1560*/  BSYNC B0 ;  /* 0x0000000000007941 */ /* 0x000fea0003800000 */
.L_x_2113:
[----:B------:R-:W-:Y:S01]  /*1570*/  ISETP.NE.AND P0, PT, R20, RZ, PT ;  /* 0x000000ff1400720c */ /* 0x000fe20003f05270 */
[----:B------:R-:W-:Y:S01]  /*1580*/  BSSY B0, `(.L_x_2115) ;  /* 0x0000023000007945 */ /* 0x000fe20003800000 */
[----:B------:R-:W-:Y:S02]  /*1590*/  SHF.R.S32.HI R0, RZ, 0x1f, R16 ;  /* 0x0000001fff007819 */ /* 0x000fe40000011410 */
[----:B------:R-:W-:Y:S01]  /*15a0*/  ISETP.GE.AND P6, PT, R17, R22, PT ;  /* 0x000000161100720c */ /* 0x000fe20003fc6270 */
[----:B------:R-:W-:Y:S01]  /*15b0*/  VIADD R17, R14, 0x70 ;  /* 0x000000700e117836 */ /* 0x000fe20000000000 */
[----:B------:R-:W-:-:S07]  /*15c0*/  LEA.HI R16, R0, R16, RZ, 0x5 ;  /* 0x0000001000107211 */ /* 0x000fce00078f28ff */
        /* <DEDUP_REMOVED lines=30> */
.L_x_2116:
[----:B------:R-:W-:Y:S05]  /*17b0*/  BSYNC B0 ;  /* 0x0000000000007941 */ /* 0x000fea0003800000 */
.L_x_2115:
[----:B------:R-:W-:Y:S01]  /*17c0*/  ISETP.GE.AND P0, PT, R17, R22, PT ;  /* 0x000000161100720c */ /* 0x000fe20003f06270 */
[----:B------:R-:W-:Y:S01]  /*17d0*/  BSSY B0, `(.L_x_2117) ;  /* 0x0000023000007945 */ /* 0x000fe20003800000 */
[----:B------:R-:W-:Y:S01]  /*17e0*/  SHF.R.S32.HI R246, RZ, 0x5, R16 ;  /* 0x00000005fff67819 */ /* 0x000fe20000011410 */
[----:B--2---:R-:W-:Y:S01]  /*17f0*/  @P4 IMAD.WIDE.U32 R16, R105, R32, R64 ;  /* 0x0000002069104225 */ /* 0x004fe200078e0040 */
[----:B------:R-:W-:Y:S02]  /*1800*/  SHF.R.S32.HI R21, RZ, 0x4, R23 ;  /* 0x00000004ff157819 */ /* 0x000fe40000011417 */
[----:B------:R-:W-:Y:S01]  /*1810*/  P2R R22, PR, RZ, 0x1 ;  /* 0x00000001ff167803 */ /* 0x000fe20000000000 */
[----:B------:R-:W-:Y:S06]  /*1820*/  @P5 BRA `(.L_x_2118) ;  /* 0x0000000000745947 */ /* 0x000fec0003800000 */
        /* <DEDUP_REMOVED lines=29> */
.L_x_2118:
[----:B------:R-:W-:Y:S05]  /*1a00*/  BSYNC B0 ;  /* 0x0000000000007941 */ /* 0x000fea0003800000 */
.L_x_2117:
[----:B------:R-:W-:Y:S01]  /*1a10*/  @P4 LEA R24, P0, R16, R24, 0x2 ;  /* 0x0000001810184211 */ /* 0x000fe200078010ff */
[----:B------:R-:W-:Y:S01]  /*1a20*/  VIADD R66, R246, 0xffffffff ;  /* 0xfffffffff6427836 */ /* 0x000fe20000000000 */
[----:B------:R-:W-:Y:S01]  /*1a30*/  BSSY B0, `(.L_x_2119) ;  /* 0x0000023000007945 */ /* 0x000fe20003800000 */
[----:B------:R-:W-:Y:S02]  /*1a40*/  LEA.HI R18, R23, R21, RZ, 0x1 ;  /* 0x0000001517127211 */ /* 0x000fe400078f08ff */
[----:B------:R-:W-:Y:S01]  /*1a50*/  P2R R29, PR, RZ, 0x1 ;  /* 0x00000001ff1d7803 */ /* 0x000fe20000000000 */
[----:B------:R-:W-:Y:S01]  /*1a60*/  IMAD R23, R66, -0x20, R238 ;  /* 0xffffffe042177824 */ /* 0x000fe200078e02ee */
[----:B------:R-:W-:Y:S01]  /*1a70*/  @P4 SHF.R.S32.HI R20, RZ, 0x1f, R105 ;  /* 0x0000001fff144819 */ /* 0x000fe20000011469 */
        /* <DEDUP_REMOVED lines=30> */
.L_x_2120:
[----:B------:R-:W-:Y:S05]  /*1c60*/  BSYNC B0 ;  /* 0x0000000000007941 */ /* 0x000fea0003800000 */
.L_x_2119:
[----:B------:R-:W-:Y:S01]  /*1c70*/  LOP3.LUT R18, R18, 0xfffffffe, RZ, 0xc0, !PT ;  /* 0xfffffffe12127812 */ /* 0x000fe200078ec0ff */
[----:B------:R-:W-:Y:S01]  /*1c80*/  @P4 IMAD R0, R20, R32, RZ ;  /* 0x0000002014004224 */ /* 0x000fe200078e02ff */
[----:B------:R-:W-:Y:S01]  /*1c90*/  BSSY B0, `(.L_x_2121) ;  /* 0x0000022000007945 */ /* 0x000fe20003800000 */
[----:B------:R-:W-:Y:S02]  /*1ca0*/  ISETP.GE.AND P5, PT, R14, R23, PT ;  /* 0x000000170e00720c */ /* 0x000fe40003fa6270 */
[----:B------:R-:W-:Y:S01]  /*1cb0*/  IADD3 R28, R21, -R18, RZ ;  /* 0x80000012151c7210 */ /* 0x000fe20007ffe0ff */
[----:B------:R-:W-:Y:S01]  /*1cc0*/  @P4 IMAD R18, R105, R33, R0 ;  /* 0x0000002169124224 */ /* 0x000fe200078e0200 */
        /* <DEDUP_REMOVED lines=30> */
.L_x_2122:
[----:B------:R-:W-:Y:S05]  /*1eb0*/  BSYNC B0 ;  /* 0x0000000000007941 */ /* 0x000fea0003800000 */
.L_x_2121:
[----:B------:R-:W-:Y:S01]  /*1ec0*/  IMAD.IADD R111, R43, 0x1, R35 ;  /* 0x000000012b6f7824 */ /* 0x000fe200078e0223 */
[----:B------:R-:W-:Y:S01]  /*1ed0*/  MOV R110, R42 ;  /* 0x0000002a006e7202 */ /* 0x000fe20000000f00 */
[----:B------:R-:W-:Y:S01]  /*1ee0*/  IMAD.SHL.U32 R96, R26, 0x20, RZ ;  /* 0x000000201a607824 */ /* 0x000fe200078e00ff */
[----:B------:R-:W-:Y:S01]  /*1ef0*/  ISETP.NE.AND P0, PT, R22, RZ, PT ;  /* 0x000000ff1600720c */ /* 0x000fe20003f05270 */
[----:B------:R-:W-:Y:S01]  /*1f00*/  BSSY B0, `(.L_x_2123) ;  /* 0x0000027000007945 */ /* 0x000fe20003800000 */
[----:B------:R-:W-:Y:S01]  /*1f10*/  SHF.L.U64.HI R102, R26, 0x5, R27 ;  /* 0x000000051a667819 */ /* 0x000fe2000001021b */
[----:B------:R1:W-:Y:S01]  /*1f20*/  STL.64 [R1+0x78], R110 ;  /* 0x0000786e01007387 */ /* 0x0003e20000100a00 */
[----:B------:R-:W-:Y:S01]  /*1f30*/  SHF.R.S32.HI R22, RZ, 0x1f, R66 ;  /* 0x0000001fff167819 */ /* 0x000fe20000011442 */
[----:B------:R-:W-:Y:S01]  /*1f40*/  IMAD.WIDE.U32 R6, R66, R96, R110 ;  /* 0x0000006042067225 */ /* 0x000fe200078e006e */
[----:B------:R-:W-:Y:S02]  /*1f50*/  ISETP.GE.AND P3, PT, R34, R23, PT ;  /* 0x000000172200720c */ /* 0x000fe40003f66270 */
[----:B------:R-:W-:Y:S01]  /*1f60*/  @P4 IADD3 R21, R17, R18, RZ ;  /* 0x0000001211154210 */ /* 0x000fe20007ffe0ff */
[----:B------:R-:W-:-:S04]  /*1f70*/  IMAD R0, R102, R66, RZ ;  /* 0x0000004266007224 */ /* 0x000fc800078e02ff */
        /* <DEDUP_REMOVED lines=31> */
.L_x_2124:
[----:B------:R-:W-:Y:S05]  /*2170*/  BSYNC B0 ;  /* 0x0000000000007941 */ /* 0x000fea0003800000 */
.L_x_2123:
[----:B------:R-:W-:Y:S01]  /*2180*/  ISETP.NE.AND P0, PT, R29, RZ, PT ;  /* 0x000000ff1d00720c */ /* 0x000fe20003f05270 */
[----:B------:R-:W-:Y:S01]  /*2190*/  BSSY B0, `(.L_x_2125) ;  /* 0x0000019000007945 */ /* 0x000fe20003800000 */
[----:B-12-4-:R-:W-:Y:S02]  /*21a0*/  IMAD.SHL.U32 R8, R36, 0x40, RZ ;  /* 0x0000004024087824 */ /* 0x016fe400078e00ff */
[----:B------:R-:W-:Y:S01]  /*21b0*/  @P4 LEA.HI.X R25, R16, R25, R21, 0x2, P0 ;  /* 0x0000001910194211 */ /* 0x000fe200000f1415 */
[----:B------:R-:W-:Y:S01]  /*21c0*/  IMAD.IADD R0, R7, 0x1, R20 ;  /* 0x0000000107007824 */ /* 0x000fe200078e0214 */
[----:B------:R-:W-:Y:S07]  /*21d0*/  @P5 BRA `(.L_x_2126) ;  /* 0x0000000000505947 */ /* 0x000fee0003800000 */
        /* <DEDUP_REMOVED lines=20> */
.L_x_2126:
[----:B------:R-:W-:Y:S05]  /*2320*/  BSYNC B0 ;  /* 0x0000000000007941 */ /* 0x000fea0003800000 */
.L_x_2125:
        /* <DEDUP_REMOVED lines=28> */
.L_x_2128:
[----:B------:R-:W-:Y:S05]  /*24f0*/  BSYNC B0 ;  /* 0x0000000000007941 */ /* 0x000fea0003800000 */
.L_x_2127:
[CC--:B------:R-:W-:Y:S01]  /*2500*/  ISETP.GE.AND P0, PT, R14.reuse, R23.reuse, PT ;  /* 0x000000170e00720c */ /* 0x0c0fe20003f06270 */
[----:B------:R-:W-:Y:S01]  /*2510*/  IMAD.IADD R11, R41, 0x1, R39 ;  /* 0x00000001290b7824 */ /* 0x000fe200078e0227 */
[----:B------:R-:W0:Y:S01]  /*2520*/  LDGDEPBAR ;  /* 0x00000000000079af */ /* 0x000e220000000000 */
[----:B------:R-:W-:Y:S01]  /*2530*/  IMAD.SHL.U32 R0, R14, 0x8, RZ ;  /* 0x000000080e007824 */ /* 0x000fe200078e00ff */
[----:B------:R-:W-:Y:S02]  /*2540*/  LOP3.LUT R6, R8, 0x1c0, RZ, 0xc0, !PT ;  /* 0x000001c008067812 */ /* 0x000fe400078ec0ff */
[----:B------:R3:W5:Y:S01]  /*2550*/  @P4 LDG.E R101, desc[UR20][R24.64] ;  /* 0x0000001418654981 */ /* 0x000762000c1e1900 */
[----:B-12---:R-:W-:Y:S01]  /*2560*/  IMAD.SHL.U32 R3, R28, 0x8, RZ ;  /* 0x000000081c037824 */ /* 0x006fe200078e00ff */
[----:B------:R-:W-:Y:S01]  /*2570*/  LOP3.LUT R2, R6, 0x8, R0, 0xf8, !PT ;  /* 0x0000000806027812 */ /* 0x000fe200078ef800 */
[----:B------:R-:W-:Y:S01]  /*2580*/  IMAD.SHL.U32 R0, R37, 0x40, RZ ;  /* 0x0000004025007824 */ /* 0x000fe200078e00ff */
[----:B------:R-:W-:Y:S01]  /*2590*/  SHF.R.U32.HI R6, RZ, 0x3, R6 ;  /* 0x00000003ff067819 */ /* 0x000fe20000011606 */
[----:B------:R3:W-:Y:S01]  /*25a0*/  STL [R1+0x84], R11 ;  /* 0x0000840b01007387 */ /* 0x0007e20000100800 */
[----:B------:R-:W-:Y:S01]  /*25b0*/  SHF.R.S32.HI R241, RZ, 0x5, R103 ;  /* 0x00000005fff17819 */ /* 0x000fe20000011467 */
[----:B------:R-:W-:Y:S01]  /*25c0*/  BSSY B0, `(.L_x_2129) ;  /* 0x000002d000007945 */ /* 0x000fe20003800000 */
[----:B------:R-:W-:Y:S01]  /*25d0*/  LOP3.LUT R10, R2, R6, RZ, 0x3c, !PT ;  /* 0x00000006020a7212 */ /* 0x000fe200078e3cff */
[----:B------:R-:W-:Y:S01]  /*25e0*/  IMAD.SHL.U32 R2, R38, 0x40, RZ ;  /* 0x0000004026027824 */ /* 0x000fe200078e00ff */
[----:B------:R-:W-:Y:S01]  /*25f0*/  LOP3.LUT R0, R0, 0x1c0, RZ, 0xc0, !PT ;  /* 0x000001c000007812 */ /* 0x000fe200078ec0ff */
[----:B------:R-:W-:Y:S01]  /*2600*/  IMAD.WIDE.U32 R6, R66, R30, RZ ;  /* 0x0000001e42067225 */ /* 0x000fe200078e00ff */
[----:B------:R-:W-:-:S02]  /*2610*/  ISETP.GE.AND P3, PT, R34, R23, PT ;  /* 0x000000172200720c */ /* 0x000fc40003f66270 */
[----:B------:R-:W-:Y:S01]  /*2620*/  LOP3.LUT R9, R0, 0x8, R3, 0xf8, !PT ;  /* 0x0000000800097812 */ /* 0x000fe200078ef803 */
[----:B------:R-:W-:Y:S01]  /*2630*/  IMAD R3, R22, R30, RZ ;  /* 0x0000001e16037224 */ /* 0x000fe200078e02ff */
[----:B------:R-:W-:Y:S02]  /*2640*/  SHF.R.U32.HI R8, RZ, 0x3, R0 ;  /* 0x00000003ff087819 */ /* 0x000fe40000011600 */
[----:B------:R-:W-:Y:S01]  /*2650*/  LOP3.LUT R100, R2, 0xfffffe00, RZ, 0xc0, !PT ;  /* 0xfffffe0002647812 */ /* 0x000fe200078ec0ff */
[----:B------:R-:W-:Y:S01]  /*2660*/  IMAD R0, R66, R31, R3 ;  /* 0x0000001f42007224 */ /* 0x000fe200078e0203 */
[----:B------:R-:W-:-:S04]  /*2670*/  DEPBAR.LE SB0, 0x0 ;  /* 0x000080000000791a */ /* 0x000fc80000000000 */
[----:B------:R-:W-:Y:S01]  /*2680*/  BAR.SYNC.DEFER_BLOCKING 0x0 ;  /* 0x0000000000007b1d */ /* 0x000fe20000010000 */
[----:B------:R-:W-:Y:S01]  /*2690*/  LOP3.LUT R99, R9, R8, RZ, 0x3c, !PT ;  /* 0x0000000809637212 */ /* 0x000fe200078e3cff */
[----:B------:R-:W-:Y:S01]  /*26a0*/  IMAD R2, R241, 0x400, R100 ;  /* 0x00000400f1027824 */ /* 0x000fe200078e0264 */
[----:B------:R-:W-:Y:S01]  /*26b0*/  LEA R8, P1, R6, R40, 0x5 ;  /* 0x0000002806087211 */ /* 0x000fe200078228ff */
[----:B------:R-:W-:Y:S02]  /*26c0*/  IMAD.IADD R3, R7, 0x1, R0 ;  /* 0x0000000107037824 */ /* 0x000fe400078e0200 */
[----:B------:R-:W-:Y:S02]  /*26d0*/  IMAD R0, R28, 0x200, R10 ;  /* 0x000002001c007824 */ /* 0x000fe400078e020a */
[----:B------:R-:W-:Y:S01]  /*26e0*/  IMAD.IADD R2, R99, 0x1, R2 ;  /* 0x0000000163027824 */ /* 0x000fe200078e0202 */
[----:B------:R-:W-:Y:S02]  /*26f0*/  LEA.HI.X R6, R6, R11, R3, 0x5, P1 ;  /* 0x0000000b06067211 */ /* 0x000fe400008f2c03 */
[----:B------:R-:W-:-:S02]  /*2700*/  LEA R189, R0, UR4, 0x1 ;  /* 0x0000000400bd7c11 */ /* 0x000fc4000f8e08ff */
        /* <DEDUP_REMOVED lines=24> */
.L_x_2130:
[----:B------:R-:W-:Y:S05]  /*2890*/  BSYNC B0 ;  /* 0x0000000000007941 */ /* 0x000fea0003800000 */
.L_x_2129:
        /* <DEDUP_REMOVED lines=28> */
.L_x_2132:
[----:B------:R-:W-:Y:S05]  /*2a60*/  BSYNC B0 ;  /* 0x0000000000007941 */ /* 0x000fea0003800000 */
.L_x_2131:
[----:B---3--:R-:W-:Y:S01]  /*2a70*/  LDSM.16.M88.4 R8, [R191] ;  /* 0x00000000bf08783b */ /* 0x008fe20000000200 */
[----:B------:R-:W-:Y:S01]  /*2a80*/  R2P PR, R36, 0x6 ;  /* 0x0000000624007804 */ /* 0x000fe20000000000 */
[C---:B------:R-:W-:Y:S01]  /*2a90*/  VIADD R0, R189.reuse, 0x8000 ;  /* 0x00008000bd007836 */ /* 0x040fe20000000000 */
[----:B-12---:R-:W1:Y:S01]  /*2aa0*/  LDC R3, c[0x0][0x270] ;  /* 0x00009c00ff037b82 */ /* 0x006e620000000800 */
[----:B------:R-:W2:Y:S01]  /*2ab0*/  LDSM.16.M88.4 R28, [R189+0x8000] ;  /* 0x00800000bd1c783b */ /* 0x000ea20000000200 */
[----:B------:R-:W-:Y:S01]  /*2ac0*/  VIADD R200, R189, 0x8020 ;  /* 0x00008020bdc87836 */ /* 0x000fe20000000000 */
[--C-:B------:R-:W-:Y:S01]  /*2ad0*/  SHF.R.S32.HI R2, RZ, 0x1f, R98.reuse ;  /* 0x0000001fff027819 */ /* 0x100fe20000011462 */
[--C-:B------:R-:W-:Y:S01]  /*2ae0*/  IMAD R193, R5, 0x2, R191.reuse ;  /* 0x0000000205c17824 */ /* 0x100fe200078e02bf */
[----:B------:R-:W3:Y:S01]  /*2af0*/  LDSM.16.M88.4 R32, [R189+0x8800] ;  /* 0x00880000bd20783b */ /* 0x000ee20000000200 */
[C---:B------:R-:W-:Y:S01]  /*2b00*/  IMAD R199, R4.reuse, 0x2, R191 ;  /* 0x0000000204c77824 */ /* 0x040fe200078e02bf */
[----:B------:R-:W-:Y:S01]  /*2b10*/  SHF.R.S32.HI R7, RZ, 0x1f, R98 ;  /* 0x0000001fff077819 */ /* 0x000fe20000011462 */
[----:B------:R-:W-:Y:S01]  /*2b20*/  IMAD R198, R4, 0x2, R193 ;  /* 0x0000000204c67824 */ /* 0x000fe200078e02c1 */
[----:B------:R-:W4:Y:S01]  /*2b30*/  LDSM.16.M88.4 R16, [R191+0x2000] ;  /* 0x00200000bf10783b */ /* 0x000f220000000200 */
[----:B------:R-:W2:Y:S01]  /*2b40*/  @P4 LDC R6, c[0x0][0x2e8] ;  /* 0x0000ba00ff064b82 */ /* 0x000ea20000000800 */
[----:B------:R-:W-:Y:S01]  /*2b50*/  @P1 VIADD R200, R0, 0xffffffe0 ;  /* 0xffffffe000c81836 */ /* 0x000fe20000000000 */
[----:B------:R-:W-:Y:S01]  /*2b60*/  ULDC.U8 UR5, c[0x0][0x388] ;  /* 0x0000e20000057ab9 */ /* 0x000fe20000000000 */
[----:B------:R-:W-:Y:S01]  /*2b70*/  LDSM.16.M88.4 R12, [R193] ;  /* 0x00000000c10c783b */ /* 0x000fe20000000200 */
[----:B------:R-:W-:-:S02]  /*2b80*/  IMAD.MOV.U32 R0, RZ, RZ, 0x40 ;  /* 0x00000040ff007424 */ /* 0x000fc400078e00ff */
[----:B------:R-:W-:Y:S01]  /*2b90*/  IMAD.MOV.U32 R188, RZ, RZ, RZ ;  /* 0x000000ffffbc7224 */ /* 0x000fe200078e00ff */
[----:B------:R-:W1:Y:S01]  /*2ba0*/  LDSM.16.M88.4 R36, [R200] ;  /* 0x00000000c824783b */ /* 0x000e620000000200 */
[----:B------:R-:W-:Y:S01]  /*2bb0*/  VIADD R203, R200, 0x800 ;  /* 0x00000800c8cb7836 */ /* 0x000fe20000000000 */
[----:B------:R-:W-:Y:S01]  /*2bc0*/  SEL R0, R0, 0xffffffc0, !P2 ;  /* 0xffffffc000007807 */ /* 0x000fe20005000000 */
[C---:B------:R-:W-:Y:S01]  /*2bd0*/  VIADD R202, R200.reuse, 0x1000 ;  /* 0x00001000c8ca7836 */ /* 0x040fe20000000000 */
[----:B------:R-:W1:Y:S01]  /*2be0*/  LDSM.16.M88.4 R24, [R193+0x2000] ;  /* 0x00200000c118783b */ /* 0x000e620000000200 */
[----:B------:R-:W-:Y:S02]  /*2bf0*/  VIADD R201, R200, 0x1800 ;  /* 0x00001800c8c97836 */ /* 0x000fe40000000000 */
[----:B------:R-:W-:Y:S01]  /*2c00*/  IMAD.IADD R197, R189, 0x1, R0 ;  /* 0x00000001bdc57824 */ /* 0x000fe200078e0200 */
[----:B------:R-:W1:Y:S01]  /*2c10*/  LDSM.16.M88.4 R40, [R200+0x800] ;  /* 0x00080000c828783b */ /* 0x000e620000000200 */
[----:B------:R-:W-:Y:S01]  /*2c20*/  IMAD.IADD R196, R0, 0x1, R200 ;  /* 0x0000000100c47824 */ /* 0x000fe200078e02c8 */
[----:B------:R-:W-:-:S02]  /*2c30*/  SHF.R.S32.HI R0, RZ, 0x1f, R103 ;  /* 0x0000001fff007819 */ /* 0x000fc40000011467 */
[----:B------:R-:W-:Y:S02]  /*2c40*/  LDSM.16.M88.4 R20, [R199] ;  /* 0x00000000c714783b */ /* 0x000fe40000000200 */
[----:B------:R-:W-:Y:S02]  /*2c50*/  LEA.HI R0, R0, R241, RZ, 0x2 ;  /* 0x000000f100007211 */ /* 0x000fe400078f10ff */
[----:B------:R-:W1:Y:S01]  /*2c60*/  LDSM.16.M88.4 R56, [R197+0x8000] ;  /* 0x00800000c538783b */ /* 0x000e620000000200 */
[----:B--2---:R-:W2:Y:S01]  /*2c70*/  @P4 MUFU.RCP R6, R6 ;  /* 0x0000000600064308 */ /* 0x004ea20000001000 */
[----:B------:R-:W-:Y:S02]  /*2c80*/  LOP3.LUT R0, R0, 0xffffffc, RZ, 0xc0, !PT ;  /* 0x0ffffffc00007812 */ /* 0x000fe400078ec0ff */
[----:B------:R-:W1:Y:S01]  /*2c90*/  LDSM.16.M88.4 R52, [R197+0x8800] ;  /* 0x00880000c534783b */ /* 0x000e620000000200 */
[C---:B------:R-:W-:Y:S03]  /*2ca0*/  HMMA.16816.F32.BF16 R72, R8.reuse, R28, RZ ;  /* 0x0000001c0848723c */ /* 0x040fe600000418ff */
[----:B------:R-:W0:Y:S03]  /*2cb0*/  LDGDEPBAR ;  /* 0x00000000000079af */ /* 0x000e260000000000 */
[----:B---3--:R-:W-:Y:S01]  /*2cc0*/  HMMA.16816.F32.BF16 R60, R8, R32, RZ ;  /* 0x00000020083c723c */ /* 0x008fe200000418ff */
[----:B--2--5:R-:W-:-:S05]  /*2cd0*/  @P4 FMUL.FTZ R188, R101, R6 ;  /* 0x0000000665bc4220 */ /* 0x024fca0000410000 */
[C---:B------:R-:W-:Y:S06]  /*2ce0*/  HMMA.16816.F32.BF16 R68, R8.reuse, R30, RZ ;  /* 0x0000001e0844723c */ /* 0x040fec00000418ff */
[----:B------:R-:W-:Y:S06]  /*2cf0*/  HMMA.16816.F32.BF16 R44, R8, R34, RZ ;  /* 0x00000022082c723c */ /* 0x000fec00000418ff */
[C---:B----4-:R-:W-:Y:S06]  /*2d00*/  HMMA.16816.F32.BF16 R8, R16.reuse, R28, RZ ;  /* 0x0000001c1008723c */ /* 0x050fec00000418ff */
[C---:B------:R-:W-:Y:S06]  /*2d10*/  HMMA.16816.F32.BF16 R28, R16.reuse, R30, RZ ;  /* 0x0000001e101c723c */ /* 0x040fec00000418ff */
[C---:B------:R-:W-:Y:S06]  /*2d20*/  HMMA.16816.F32.BF16 R48, R16.reuse, R32, RZ ;  /* 0x000000201030723c */ /* 0x040fec00000418ff */
[----:B------:R-:W-:Y:S01]  /*2d30*/  HMMA.16816.F32.BF16 R76, R16, R34, RZ ;  /* 0x00000022104c723c */ /* 0x000fe200000418ff */
[----:B------:R-:W-:Y:S05]  /*2d40*/  LDSM.16.M88.4 R32, [R196] ;  /* 0x00000000c420783b */ /* 0x000fea0000000200 */
[-C--:B-1----:R-:W-:Y:S06]  /*2d50*/  HMMA.16816.F32.BF16 R72, R12, R36.reuse, R72 ;  /* 0x000000240c48723c */ /* 0x082fec0000041848 */
[----:B------:R-:W-:Y:S01]  /*2d60*/  HMMA.16816.F32.BF16 R84, R24, R36, R8 ;  /* 0x000000241854723c */ /* 0x000fe20000041808 */
[----:B------:R-:W1:Y:S05]  /*2d70*/  LDSM.16.M88.4 R8, [R199+0x2000] ;  /* 0x00200000c708783b */ /* 0x000e6a0000000200 */
[C---:B------:R-:W-:Y:S06]  /*2d80*/  HMMA.16816.F32.BF16 R60, R12.reuse, R40, R60 ;  /* 0x000000280c3c723c */ /* 0x040fec000004183c */
[C---:B------:R-:W-:Y:S06]  /*2d90*/  HMMA.16816.F32.BF16 R68, R12.reuse, R38, R68 ;  /* 0x000000260c44723c */ /* 0x040fec0000041844 */
[----:B------:R-:W-:Y:S01]  /*2da0*/  HMMA.16816.F32.BF16 R44, R12, R42, R44 ;  /* 0x0000002a0c2c723c */ /* 0x000fe2000004182c */
[----:B------:R-:W2:Y:S05]  /*2db0*/  LDSM.16.M88.4 R12, [R198] ;  /* 0x00000000c60c783b */ /* 0x000eaa0000000200 */
[C---:B------:R-:W-:Y:S01]  /*2dc0*/  HMMA.16816.F32.BF16 R16, R24.reuse, R38, R28 ;  /* 0x000000261810723c */ /* 0x040fe2000004181c */
[----:B------:R-:W3:Y:S05]  /*2dd0*/  LDSM.16.M88.4 R28, [R196+0x800] ;  /* 0x00080000c41c783b */ /* 0x000eea0000000200 */
[C---:B------:R-:W-:Y:S06]  /*2de0*/  HMMA.16816.F32.BF16 R92, R24.reuse, R40, R48 ;  /* 0x00000028185c723c */ /* 0x040fec0000041830 */
[----:B------:R-:W-:Y:S01]  /*2df0*/  HMMA.16816.F32.BF16 R40, R24, R42, R76 ;  /* 0x0000002a1828723c */ /* 0x000fe2000004184c */
[----:B------:R-:W4:Y:S05]  /*2e00*/  LDSM.16.M88.4 R24, [R198+0x2000] ;  /* 0x00200000c618783b */ /* 0x000f2a0000000200 */
[C---:B------:R-:W-:Y:S01]  /*2e10*/  HMMA.16816.F32.BF16 R36, R20.reuse, R56, R72 ;  /* 0x000000381424723c */ /* 0x040fe20000041848 */
[----:B------:R-:W-:Y:S05]  /*2e20*/  LDSM.16.M88.4 R72, [R189+0x9800] ;  /* 0x00980000bd48783b */ /* 0x000fea0000000200 */
[C---:B------:R-:W-:Y:S06]  /*2e30*/  HMMA.16816.F32.BF16 R76, R20.reuse, R52, R60 ;  /* 0x00000034144c723c */ /* 0x040fec000004183c */
[C---:B------:R-:W-:Y:S01]  /*2e40*/  HMMA.16816.F32.BF16 R48, R20.reuse, R58, R68 ;  /* 0x0000003a1430723c */ /* 0x040fe20000041844 */
[----:B------:R-:W-:Y:S05]  /*2e50*/  LDSM.16.M88.4 R68, [R189+0x9000] ;  /* 0x00900000bd44783b */ /* 0x000fea0000000200 */
[----:B------:R-:W-:Y:S01]  /*2e60*/  HMMA.16816.F32.BF16 R60, R20, R54, R44 ;  /* 0x00000036143c723c */ /* 0x000fe2000004182c */
[----:B------:R-:W4:Y:S05]  /*2e70*/  LDSM.16.M88.4 R20, [R191+0x4000] ;  /* 0x00400000bf14783b */ /* 0x000f2a0000000200 */
[C---:B-1----:R-:W-:Y:S06]  /*2e80*/  HMMA.16816.F32.BF16 R84, R8.reuse, R56, R84 ;  /* 0x000000380854723c */ /* 0x042fec0000041854 */
[C---:B------:R-:W-:Y:S06]  /*2e90*/  HMMA.16816.F32.BF16 R44, R8.reuse, R54, R40 ;  /* 0x00000036082c723c */ /* 0x040fec0000041828 */
[C---:B------:R-:W-:Y:S01]  /*2ea0*/  HMMA.16816.F32.BF16 R80, R8.reuse, R58, R16 ;  /* 0x0000003a0850723c */ /* 0x040fe20000041810 */
[----:B------:R-:W-:Y:S04]  /*2eb0*/  LDSM.16.M88.4 R16, [R193+0x4000] ;  /* 0x00400000c110783b */ /* 0x000fe80000000200 */
[----:B------:R-:W-:Y:S01]  /*2ec0*/  LDSM.16.M88.4 R56, [R200+0x1800] ;  /* 0x00180000c838783b */ /* 0x000fe20000000200 */
[----:B------:R-:W-:Y:S03]  /*2ed0*/  HMMA.16816.F32.BF16 R92, R8, R52, R92 ;  /* 0x00000034085c723c */ /* 0x000fe6000004185c */
[----:B------:R-:W1:Y:S03]  /*2ee0*/  LDSM.16.M88.4 R8, [R191+0x6000] ;  /* 0x00600000bf08783b */ /* 0x000e660000000200 */
[C---:B--2---:R-:W-:Y:S06]  /*2ef0*/  HMMA.16816.F32.BF16 R36, R12.reuse, R32, R36 ;  /* 0x000000200c24723c */ /* 0x044fec0000041824 */
[C---:B------:R-:W-:Y:S06]  /*2f00*/  HMMA.16816.F32.BF16 R40, R12.reuse, R34, R48 ;  /* 0x000000220c28723c */ /* 0x040fec0000041830 */
[C---:B---3--:R-:W-:Y:S01]  /*2f10*/  HMMA.16816.F32.BF16 R48, R12.reuse, R30, R60 ;  /* 0x0000001e0c30723c */ /* 0x048fe2000004183c */
[----:B------:R-:W2:Y:S05]  /*2f20*/  LDSM.16.M88.4 R60, [R200+0x1000] ;  /* 0x00100000c83c783b */ /* 0x000eaa0000000200 */
[----:B------:R-:W-:Y:S06]  /*2f30*/  HMMA.16816.F32.BF16 R76, R12, R28, R76 ;  /* 0x0000001c0c4c723c */ /* 0x000fec000004184c */
[C---:B----4-:R-:W-:Y:S06]  /*2f40*/  HMMA.16816.F32.BF16 R84, R24.reuse, R32, R84 ;  /* 0x000000201854723c */ /* 0x050fec0000041854 */
[C---:B------:R-:W-:Y:S06]  /*2f50*/  HMMA.16816.F32.BF16 R52, R24.reuse, R30, R44 ;  /* 0x0000001e1834723c */ /* 0x040fec000004182c */
[C---:B------:R-:W-:Y:S01]  /*2f60*/  HMMA.16816.F32.BF16 R80, R24.reuse, R34, R80 ;  /* 0x000000221850723c */ /* 0x040fe20000041850 */
[----:B------:R-:W-:Y:S05]  /*2f70*/  LDSM.16.M88.4 R32, [R197+0x9000] ;  /* 0x00900000c520783b */ /* 0x000fea0000000200 */
[----:B------:R-:W-:Y:S01]  /*2f80*/  HMMA.16816.F32.BF16 R92, R24, R28, R92 ;  /* 0x0000001c185c723c */ /* 0x000fe2000004185c */
[----:B------:R-:W3:Y:S04]  /*2f90*/  LDSM.16.M88.4 R24, [R193+0x6000] ;  /* 0x00600000c118783b */ /* 0x000ee80000000200 */
[----:B------:R-:W-:Y:S01]  /*2fa0*/  LDSM.16.M88.4 R28, [R197+0x9800] ;  /* 0x00980000c51c783b */ /* 0x000fe20000000200 */
        /* <DEDUP_REMOVED lines=9> */
[----:B------:R-:W-:Y:S05]  /*3040*/  LDSM.16.M88.4 R8, [R198+0x4000] ;  /* 0x00400000c608783b */ /* 0x000fea0000000200 */
[C---:B--2---:R-:W-:Y:S01]  /*3050*/  HMMA.16816.F32.BF16 R40, R16.reuse, R60, R12 ;  /* 0x0000003c1028723c */ /* 0x044fe2000004180c */
[----:B------:R-:W1:Y:S05]  /*3060*/  LDSM.16.M88.4 R12, [R199+0x6000] ;  /* 0x00600000c70c783b */ /* 0x000e6a0000000200 */
[C---:B------:R-:W-:Y:S06]  /*3070*/  HMMA.16816.F32.BF16 R36, R16.reuse, R62, R36 ;  /* 0x0000003e1024723c */ /* 0x040fec0000041824 */
[C---:B------:R-:W-:Y:S06]  /*3080*/  HMMA.16816.F32.BF16 R72, R16.reuse, R56, R76 ;  /* 0x000000381048723c */ /* 0x040fec000004184c */
[----:B------:R-:W-:Y:S01]  /*3090*/  HMMA.16816.F32.BF16 R68, R16, R58, R44 ;  /* 0x0000003a1044723c */ /* 0x000fe2000004182c */
[----:B------:R-:W2:Y:S05]  /*30a0*/  LDSM.16.M88.4 R44, [R196+0x1000] ;  /* 0x00100000c42c783b */ /* 0x000eaa0000000200 */
[C---:B---3--:R-:W-:Y:S01]  /*30b0*/  HMMA.16816.F32.BF16 R76, R24.reuse, R60, R88 ;  /* 0x0000003c184c723c */ /* 0x048fe20000041858 */
[----:B------:R-:W3:Y:S05]  /*30c0*/  LDSM.16.M88.4 R88, [R196+0x1800] ;  /* 0x00180000c458783b */ /* 0x000eea0000000200 */
[C---:B------:R-:W-:Y:S06]  /*30d0*/  HMMA.16816.F32.BF16 R52, R24.reuse, R58, R48 ;  /* 0x0000003a1834723c */ /* 0x040fec0000041830 */
[C---:B------:R-:W-:Y:S06]  /*30e0*/  HMMA.16816.F32.BF16 R60, R24.reuse, R62, R80 ;  /* 0x0000003e183c723c */ /* 0x040fec0000041850 */
[----:B------:R-:W-:Y:S01]  /*30f0*/  HMMA.16816.F32.BF16 R80, R24, R56, R84 ;  /* 0x000000381850723c */ /* 0x000fe20000041854 */
[----:B------:R-:W3:Y:S01]  /*3100*/  LDSM.16.M88.4 R24, [R198+0x6000] ;  /* 0x00600000c618783b */ /* 0x000ee20000000200 */
[----:B------:R-:W-:-:S04]  /*3110*/  DEPBAR.LE SB0, 0x0 ;  /* 0x000080000000791a */ /* 0x000fc80000000000 */
[----:B----4-:R-:W-:Y:S01]  /*3120*/  HMMA.16816.F32.BF16 R40, R20, R32, R40 ;  /* 0x000000201428723c */ /* 0x010fe20000041828 */
[----:B------:R-:W-:-:S04]  /*3130*/  LEA.HI R85, R2, R98, RZ, 0x2 ;  /* 0x0000006202557211 */ /* 0x000fc800078f10ff */
[----:B------:R-:W-:Y:S01]  /*3140*/  SHF.R.S32.HI R2, RZ, 0x2, R85 ;  /* 0x00000002ff027819 */ /* 0x000fe20000011455 */
[C---:B------:R-:W-:Y:S06]  /*3150*/  HMMA.16816.F32.BF16 R16, R20.reuse, R34, R36 ;  /* 0x000000221410723c */ /* 0x040fec0000041824 */
[C---:B------:R-:W-:Y:S06]  /*3160*/  HMMA.16816.F32.BF16 R36, R20.reuse, R28, R72 ;  /* 0x0000001c1424723c */ /* 0x040fec0000041848 */
[----:B------:R-:W-:Y:S06]  /*3170*/  HMMA.16816.F32.BF16 R20, R20, R30, R68 ;  /* 0x0000001e1414723c */ /* 0x000fec0000041844 */
[C---:B-1----:R-:W-:Y:S06]  /*3180*/  HMMA.16816.F32.BF16 R48, R12.reuse, R32, R76 ;  /* 0x000000200c30723c */ /* 0x042fec000004184c */
[----:B------:R-:W-:Y:S06]  /*3190*/  HMMA.16816.F32.BF16 R56, R12, R30, R52 ;  /* 0x0000001e0c38723c */ /* 0x000fec0000041834 */
[----:B--2---:R-:W-:Y:S01]  /*31a0*/  HMMA.16816.F32.BF16 R40, R8, R44, R40 ;  /* 0x0000002c0828723c */ /* 0x004fe20000041828 */
[----:B------:R-:W-:-:S02]  /*31b0*/  IMAD R30, R105, R3, R64 ;  /* 0x00000003691e7224 */ /* 0x000fc400078e0240 */
[----:B------:R-:W-:Y:S02]  /*31c0*/  IMAD.IADD R3, R241, 0x1, -R0 ;  /* 0x00000001f1037824 */ /* 0x000fe400078e0a00 */
[----:B------:R-:W-:Y:S01]  /*31d0*/  IMAD.SHL.U32 R0, R30, 0x20, RZ ;  /* 0x000000201e007824 */ /* 0x000fe200078e00ff */
[C---:B------:R-:W-:Y:S01]  /*31e0*/  HMMA.16816.F32.BF16 R68, R8.reuse, R46, R16 ;  /* 0x0000002e0844723c */ /* 0x040fe20000041810 */
[--C-:B------:R-:W-:Y:S02]  /*31f0*/  IMAD R92, R3, 0x10, R2.reuse ;  /* 0x00000010035c7824 */ /* 0x100fe400078e0202 */
[----:B------:R-:W-:Y:S01]  /*3200*/  IMAD R2, R241, 0x10, R2 ;  /* 0x00000010f1027824 */ /* 0x000fe200078e0202 */
[----:B------:R-:W-:Y:S01]  /*3210*/  IADD3 R107, P1, P0, R0, R67, R98 ;  /* 0x00000043006b7210 */ /* 0x000fe2000783e062 */
[----:B------:R-:W-:Y:S01]  /*3220*/  IMAD.SHL.U32 R3, R104, 0x2, RZ ;  /* 0x0000000268037824 */ /* 0x000fe200078e00ff */
[----:B------:R-:W-:Y:S01]  /*3230*/  SHF.R.S32.HI R0, RZ, 0x1f, R0 ;  /* 0x0000001fff007819 */ /* 0x000fe20000011400 */
[----:B------:R-:W-:Y:S01]  /*3240*/  IMAD.IADD R114, R106, 0x1, R2 ;  /* 0x000000016a727824 */ /* 0x000fe200078e0202 */
[----:B---3--:R-:W-:Y:S01]  /*3250*/  HMMA.16816.F32.BF16 R76, R8, R88, R36 ;  /* 0x00000058084c723c */ /* 0x008fe20000041824 */
[----:B------:R1:W-:Y:S01]  /*3260*/  STL [R1+0x10], R107 ;  /* 0x0000106b01007387 */ /* 0x0003e20000100800 */
[----:B------:R-:W-:-:S02]  /*3270*/  IADD3.X R239, R0, R97, R7, P1, P0 ;  /* 0x0000006100ef7210 */ /* 0x000fc40000fe0407 */
[----:B------:R-:W-:Y:S01]  /*3280*/  LOP3.LUT R7, R3, 0x6, RZ, 0xc0, !PT ;  /* 0x0000000603077812 */ /* 0x000fe200078ec0ff */
[----:B------:R-:W2:Y:S01]  /*3290*/  LDC R97, c[0x0][0x2d8] ;  /* 0x0000b600ff617b82 */ /* 0x000ea20000000800 */
[----:B------:R-:W-:Y:S01]  /*32a0*/  IADD3 R0, R238, R114, -R240 ;  /* 0x00000072ee007210 */ /* 0x000fe20007ffe8f0 */
[----:B------:R-:W-:Y:S01]  /*32b0*/  HMMA.16816.F32.BF16 R72, R8, R90, R20 ;  /* 0x0000005a0848723c */ /* 0x000fe20000041814 */
[----:B------:R1:W-:Y:S01]  /*32c0*/  STL [R1+0x14], R114 ;  /* 0x0000147201007387 */ /* 0x0003e20000100800 */
[----:B------:R-:W-:Y:S01]  /*32d0*/  IMAD R7, R66, 0x20, R7 ;  /* 0x0000002042077824 */ /* 0x000fe200078e0207 */
[C---:B------:R-:W-:Y:S01]  /*32e0*/  IADD3 R3, R0.reuse, 0x40, RZ ;  /* 0x0000004000037810 */ /* 0x040fe20007ffe0ff */
[C---:B------:R-:W-:Y:S02]  /*32f0*/  VIADD R6, R0.reuse, 0x8 ;  /* 0x0000000800067836 */ /* 0x040fe40000000000 */
[----:B------:R-:W-:Y:S01]  /*3300*/  HMMA.16816.F32.BF16 R48, R24, R44, R48 ;  /* 0x0000002c1830723c */ /* 0x000fe20000041830 */
[C---:B------:R-:W-:Y:S01]  /*3310*/  VIADD R2, R0.reuse, 0x48 ;  /* 0x0000004800027836 */ /* 0x040fe20000000000 */
[----:B------:R-:W-:Y:S01]  /*3320*/  BAR.SYNC.DEFER_BLOCKING 0x0 ;  /* 0x0000000000007b1d */ /* 0x000fe20000010000 */
[--C-:B------:R-:W-:Y:S01]  /*3330*/  IMAD.IADD R9, R0, 0x1, -R7.reuse ;  /* 0x0000000100097824 */ /* 0x100fe200078e0a07 */
[----:B------:R-:W-:Y:S01]  /*3340*/  ISETP.GE.AND P0, PT, R7, R238, PT ;  /* 0x000000ee0700720c */ /* 0x000fe20003f06270 */
[--C-:B------:R-:W-:Y:S01]  /*3350*/  IMAD.IADD R8, R6, 0x1, -R7.reuse ;  /* 0x0000000106087824 */ /* 0x100fe200078e0a07 */
[----:B------:R-:W-:Y:S01]  /*3360*/  HMMA.16816.F32.BF16 R32, R12, R34, R60 ;  /* 0x000000220c20723c */ /* 0x000fe2000004183c */
[----:B------:R-:W-:Y:S01]  /*3370*/  IMAD.IADD R10, R3, 0x1, -R7 ;  /* 0x00000001030a7824 */ /* 0x000fe200078e0a07 */
[----:B------:R-:W-:-:S02]  /*3380*/  IABS R11, R9 ;  /* 0x00000009000b7213 */ /* 0x000fc40000000000 */
[----:B------:R-:W3:Y:S01]  /*3390*/  LDC R62, c[0x0][0x2d4] ;  /* 0x0000b500ff3e7b82 */ /* 0x000ee20000000800 */
[----:B------:R-:W-:Y:S01]  /*33a0*/  IABS R9, R8 ;  /* 0x0000000800097213 */ /* 0x000fe20000000000 */
[----:B------:R-:W-:Y:S01]  /*33b0*/  HMMA.16816.F32.BF16 R80, R12, R28, R80 ;  /* 0x0000001c0c50723c */ /* 0x000fe20000041850 */
[----:B------:R-:W-:-:S06]  /*33c0*/  IABS R8, R10 ;  /* 0x0000000a00087213 */ /* 0x000fcc0000000000 */
[----:B------:R-:W-:Y:S02]  /*33d0*/  IMAD.IADD R12, R2, 0x1, -R7 ;  /* 0x00000001020c7824 */ /* 0x000fe400078e0a07 */
[----:B------:R-:W-:-:S03]  /*33e0*/  VIADD R13, R7, 0x1 ;  /* 0x00000001070d7836 */ /* 0x000fc60000000000 */
[----:B------:R-:W-:Y:S01]  /*33f0*/  IABS R10, R12 ;  /* 0x0000000c000a7213 */ /* 0x000fe20000000000 */
[----:B------:R-:W-:Y:S01]  /*3400*/  IMAD.MOV.U32 R12, RZ, RZ, R11 ;  /* 0x000000ffff0c7224 */ /* 0x000fe200078e000b */
[----:B------:R-:W-:Y:S01]  /*3410*/  ISETP.GE.AND P6, PT, R13, R238, PT ;  /* 0x000000ee0d00720c */ /* 0x000fe20003fc6270 */
[----:B------:R-:W-:Y:S02]  /*3420*/  IMAD.MOV.U32 R11, RZ, RZ, R9 ;  /* 0x000000ffff0b7224 */ /* 0x000fe400078e0009 */
[----:B------:R-:W-:Y:S01]  /*3430*/  IMAD.MOV.U32 R9, RZ, RZ, R8 ;  /* 0x000000ffff097224 */ /* 0x000fe200078e0008 */
[----:B------:R-:W-:Y:S01]  /*3440*/  HMMA.16816.F32.BF16 R52, R24, R46, R32 ;  /* 0x0000002e1834723c */ /* 0x000fe20000041820 */
[----:B------:R-:W-:Y:S01]  /*3450*/  IMAD.MOV.U32 R8, RZ, RZ, R10 ;  /* 0x000000ffff087224 */ /* 0x000fe200078e000a */
[----:B------:R-:W-:Y:S01]  /*3460*/  I2FP.F32.S32 R11, R11 ;  /* 0x0000000b000b7245 */ /* 0x000fe20000201400 */
[----:B------:R-:W-:Y:S01]  /*3470*/  IMAD.IADD R14, R0, 0x1, -R13 ;  /* 0x00000001000e7824 */ /* 0x000fe200078e0a0d */
[----:B------:R-:W-:Y:S01]  /*3480*/  I2FP.F32.S32 R10, R12 ;  /* 0x0000000c000a7245 */ /* 0x000fe20000201400 */
[----:B------:R-:W-:Y:S01]  /*3490*/  VIADD R12, R7, 0x8 ;  /* 0x00000008070c7836 */ /* 0x000fe20000000000 */
[----:B------:R-:W-:Y:S01]  /*34a0*/  I2FP.F32.S32 R9, R9 ;  /* 0x0000000900097245 */ /* 0x000fe20000201400 */
[----:B------:R-:W-:Y:S01]  /*34b0*/  FFMA.FTZ R19, R11, -R188, R42 ;  /* 0x800000bc0b137223 */ /* 0x000fe2000001002a */
[----:B------:R-:W-:Y:S01]  /*34c0*/  I2FP.F32.S32 R8, R8 ;  /* 0x0000000800087245 */ /* 0x000fe20000201400 */
[----:B------:R-:W-:-:S02]  /*34d0*/  VIADD R11, R7, 0x9 ;  /* 0x00000009070b7836 */ /* 0x000fc40000000000 */
[-C--:B------:R-:W-:Y:S01]  /*34e0*/  FFMA.FTZ R20, R10, -R188.reuse, R40 ;  /* 0x800000bc0a147223 */ /* 0x080fe20000010028 */
[-C--:B------:R-:W-:Y:S01]  /*34f0*/  FFMA.FTZ R17, R9, -R188.reuse, R48 ;  /* 0x800000bc09117223 */ /* 0x080fe20000010030 */
[C---:B------:R-:W-:Y:S02]  /*3500*/  VIADD R10, R7.reuse, 0x10 ;  /* 0x00000010070a7836 */ /* 0x040fe40000000000 */
[----:B------:R-:W-:Y:S01]  /*3510*/  FFMA.FTZ R15, R8, -R188, R50 ;  /* 0x800000bc080f7223 */ /* 0x000fe20000010032 */
[C---:B------:R-:W-:Y:S01]  /*3520*/  VIADD R9, R7.reuse, 0x11 ;  /* 0x0000001107097836 */ /* 0x040fe20000000000 */
[C---:B------:R-:W-:Y:S01]  /*3530*/  IADD3 R8, R7.reuse, 0x18, RZ ;  /* 0x0000001807087810 */ /* 0x040fe20007ffe0ff */
[----:B------:R-:W-:Y:S01]  /*3540*/  VIADD R7, R7, 0x19 ;  /* 0x0000001907077836 */ /* 0x000fe20000000000 */
[-C--:B------:R-:W-:Y:S01]  /*3550*/  ISETP.GE.AND P5, PT, R12, R238.reuse, PT ;  /* 0x000000ee0c00720c */ /* 0x080fe20003fa6270 */
[C-C-:B------:R-:W-:Y:S01]  /*3560*/  IMAD.IADD R16, R0.reuse, 0x1, -R12.reuse ;  /* 0x0000000100107824 */ /* 0x140fe200078e0a0c */
[C---:B------:R-:W-:Y:S01]  /*3570*/  ISETP.GE.AND P4, PT, R11.reuse, R238, PT ;  /* 0x000000ee0b00720c */ /* 0x040fe20003f86270 */
[----:B------:R-:W-:Y:S01]  /*3580*/  IMAD.IADD R18, R0, 0x1, -R11 ;  /* 0x0000000100127824 */ /* 0x000fe200078e0a0b */
[----:B------:R-:W-:Y:S01]  /*3590*/  IADD3 R34, -R11, R6, RZ ;  /* 0x000000060b227210 */ /* 0x000fe20007ffe1ff */
[--C-:B------:R-:W-:Y:S01]  /*35a0*/  IMAD.IADD R29, R6, 0x1, -R13.reuse ;  /* 0x00000001061d7824 */ /* 0x100fe200078e0a0d */
[C---:B------:R-:W-:Y:S01]  /*35b0*/  HMMA.16816.F32.BF16 R44, R24.reuse, R88, R80 ;  /* 0x00000058182c723c */ /* 0x040fe20000041850 */
[----:B------:R-:W-:Y:S01]  /*35c0*/  IMAD.IADD R31, R3, 0x1, -R13 ;  /* 0x00000001031f7824 */ /* 0x000fe200078e0a0d */
[----:B------:R-:W-:Y:S01]  /*35d0*/  FSEL R86, R20, -INF , !P0 ;  /* 0xff80000014567808 */ /* 0x000fe20004000000 */
[--C-:B------:R-:W-:Y:S01]  /*35e0*/  IMAD.IADD R32, R6, 0x1, -R12.reuse ;  /* 0x0000000106207824 */ /* 0x100fe200078e0a0c */
[----:B------:R-:W-:Y:S01]  /*35f0*/  FSEL R67, R19, -INF , !P0 ;  /* 0xff80000013437808 */ /* 0x000fe20004000000 */
[C-C-:B------:R-:W-:Y:S01]  /*3600*/  IMAD.IADD R33, R3.reuse, 0x1, -R12.reuse ;  /* 0x0000000103217824 */ /* 0x140fe200078e0a0c */
[----:B------:R-:W-:Y:S01]  /*3610*/  HMMA.16816.F32.BF16 R88, R24, R90, R56 ;  /* 0x0000005a1858723c */ /* 0x000fe20000041838 */
[----:B------:R-:W-:Y:S01]  /*3620*/  IMAD.IADD R35, R3, 0x1, -R11 ;  /* 0x0000000103237824 */ /* 0x000fe200078e0a0b */
[----:B------:R-:W-:Y:S01]  /*3630*/  FSEL R84, R17, -INF , !P0 ;  /* 0xff80000011547808 */ /* 0x000fe20004000000 */
[C---:B------:R-:W-:Y:S01]  /*3640*/  IMAD.IADD R13, R2.reuse, 0x1, -R13 ;  /* 0x00000001020d7824 */ /* 0x040fe200078e0a0d */
[----:B------:R-:W-:Y:S01]  /*3650*/  FSEL R87, R15, -INF , !P0 ;  /* 0xff8000000f577808 */ /* 0x000fe20004000000 */
[C---:B------:R-:W-:Y:S01]  /*3660*/  IMAD.IADD R12, R2.reuse, 0x1, -R12 ;  /* 0x00000001020c7824 */ /* 0x040fe200078e0a0c */
[-C--:B------:R-:W-:Y:S01]  /*3670*/  ISETP.GE.AND P0, PT, R7, R238.reuse, PT ;  /* 0x000000ee0700720c */ /* 0x080fe20003f06270 */
[----:B------:R-:W-:Y:S01]  /*3680*/  IMAD.IADD R11, R2, 0x1, -R11 ;  /* 0x00000001020b7824 */ /* 0x000fe200078e0a0b */
[-C--:B------:R-:W-:Y:S01]  /*3690*/  ISETP.GE.AND P2, PT, R9, R238.reuse, PT ;  /* 0x000000ee0900720c */ /* 0x080fe20003f46270 */
[C-C-:B------:R-:W-:Y:S01]  /*36a0*/  IMAD.IADD R37, R3.reuse, 0x1, -R10.reuse ;  /* 0x0000000103257824 */ /* 0x140fe200078e0a0a */
[-C--:B------:R-:W-:Y:S01]  /*36b0*/  ISETP.GE.AND P1, PT, R8, R238.reuse, PT ;  /* 0x000000ee0800720c */ /* 0x080fe20003f26270 */
[----:B------:R-:W-:Y:S01]  /*36c0*/  IMAD.IADD R38, R2, 0x1, -R10 ;  /* 0x0000000102267824 */ /* 0x000fe200078e0a0a */
[----:B------:R-:W-:Y:S01]  /*36d0*/  ISETP.GE.AND P3, PT, R10, R238, PT ;  /* 0x000000ee0a00720c */ /* 0x000fe20003f66270 */
[----:B------:R-:W-:-:S02]  /*36e0*/  IMAD.IADD R42, R3, 0x1, -R9 ;  /* 0x00000001032a7824 */ /* 0x000fc400078e0a09 */
[C---:B------:R-:W-:Y:S02]  /*36f0*/  IMAD.IADD R40, R2.reuse, 0x1, -R9 ;  /* 0x0000000102287824 */ /* 0x040fe400078e0a09 */
[C-C-:B------:R-:W-:Y:S02]  /*3700*/  IMAD.IADD R65, R3.reuse, 0x1, -R8.reuse ;  /* 0x0000000103417824 */ /* 0x140fe400078e0a08 */
[--C-:B------:R-:W-:Y:S01]  /*3710*/  IMAD.IADD R64, R3, 0x1, -R7.reuse ;  /* 0x0000000103407824 */ /* 0x100fe200078e0a07 */
[----:B------:R-:W-:Y:S01]  /*3720*/  IABS R3, R14 ;  /* 0x0000000e00037213 */ /* 0x000fe20000000000 */
[C---:B------:R-:W-:Y:S02]  /*3730*/  IMAD.IADD R63, R2.reuse, 0x1, -R8 ;  /* 0x00000001023f7824 */ /* 0x040fe400078e0a08 */
[----:B------:R-:W-:Y:S01]  /*3740*/  IMAD.IADD R60, R2, 0x1, -R7 ;  /* 0x00000001023c7824 */ /* 0x000fe200078e0a07 */
[----:B------:R-:W-:Y:S01]  /*3750*/  IABS R2, R16 ;  /* 0x0000001000027213 */ /* 0x000fe20000000000 */
[----:B------:R-:W-:-:S02]  /*3760*/  IMAD.IADD R21, R0, 0x1, -R10 ;  /* 0x0000000100157824 */ /* 0x000fc400078e0a0a */
[C---:B------:R-:W-:Y:S02]  /*3770*/  IMAD.IADD R22, R0.reuse, 0x1, -R9 ;  /* 0x0000000100167824 */ /* 0x040fe400078e0a09 */
[C---:B------:R-:W-:Y:S02]  /*3780*/  IMAD.IADD R28, R0.reuse, 0x1, -R8 ;  /* 0x00000001001c7824 */ /* 0x040fe400078e0a08 */
[----:B------:R-:W-:Y:S01]  /*3790*/  IMAD.IADD R23, R0, 0x1, -R7 ;  /* 0x0000000100177824 */ /* 0x000fe200078e0a07 */
[----:B------:R-:W-:Y:S01]  /*37a0*/  IABS R0, R18 ;  /* 0x0000001200007213 */ /* 0x000fe20000000000 */
[C---:B------:R-:W-:Y:S02]  /*37b0*/  IMAD.IADD R36, R6.reuse, 0x1, -R10 ;  /* 0x0000000106247824 */ /* 0x040fe400078e0a0a */
[C---:B------:R-:W-:Y:S01]  /*37c0*/  IMAD.IADD R39, R6.reuse, 0x1, -R9 ;  /* 0x0000000106277824 */ /* 0x040fe200078e0a09 */
[----:B------:R-:W-:Y:S01]  /*37d0*/  IABS R9, R29 ;  /* 0x0000001d00097213 */ /* 0x000fe20000000000 */
[----:B------:R-:W-:-:S02]  /*37e0*/  IMAD.IADD R48, R6, 0x1, -R8 ;  /* 0x0000000106307824 */ /* 0x000fc400078e0a08 */
[----:B------:R-:W-:Y:S01]  /*37f0*/  IMAD.IADD R61, R6, 0x1, -R7 ;  /* 0x00000001063d7824 */ /* 0x000fe200078e0a07 */
[----:B------:R-:W-:Y:S01]  /*3800*/  MOV R6, R3 ;  /* 0x0000000300067202 */ /* 0x000fe20000000f00 */
[----:B------:R-:W-:Y:S01]  /*3810*/  IMAD.MOV.U32 R3, RZ, RZ, R2 ;  /* 0x000000ffff037224 */ /* 0x000fe200078e0002 */
[----:B------:R-:W-:Y:S01]  /*3820*/  IABS R7, R23 ;  /* 0x0000001700077213 */ /* 0x000fe20000000000 */
[----:B------:R-:W-:Y:S01]  /*3830*/  IMAD.MOV.U32 R2, RZ, RZ, R0 ;  /* 0x000000ffff027224 */ /* 0x000fe200078e0000 */
[----:B------:R-:W-:Y:S01]  /*3840*/  I2FP.F32.S32 R6, R6 ;  /* 0x0000000600067245 */ /* 0x000fe20000201400 */
[----:B---3--:R-:W-:Y:S01]  /*3850*/  IMAD R62, R30, R62, R106 ;  /* 0x0000003e1e3e7224 */ /* 0x008fe200078e026a */
[----:B------:R-:W-:Y:S02]  /*3860*/  I2FP.F32.S32 R3, R3 ;  /* 0x0000000300037245 */ /* 0x000fe40000201400 */
        /* <DEDUP_REMOVED lines=8> */
[----:B------:R-:W-:Y:S01]  /*38f0*/  LOP3.LUT R0, R99, R100, RZ, 0xfc, !PT ;  /* 0x0000006463007212 */ /* 0x000fe200078efcff */
        /* <DEDUP_REMOVED lines=18> */
[----:B--2---:R-:W-:Y:S01]  /*3a20*/  IMAD R62, R62, R97, RZ ;  /* 0x000000613e3e7224 */ /* 0x004fe200078e02ff */
        /* <DEDUP_REMOVED lines=51> */
[----:B------:R-:W-:Y:S01]  /*3d60*/  FFMA.FTZ R13, R7, -R188, R45 ;  /* 0x800000bc070d7223 */ /* 0x000fe2000001002d */
        /* <DEDUP_REMOVED lines=17> */
[----:B------:R-:W-:Y:S02]  /*3e80*/  ISETP.GE.AND P6, PT, R238, 0x21, PT ;  /* 0x00000021ee00780c */ /* 0x000fe40003fc6270 */
[----:B------:R-:W-:Y:S02]  /*3e90*/  I2FP.F32.S32 R7, R3 ;  /* 0x0000000300077245 */ /* 0x000fe40000201400 */
[----:B------:R-:W-:Y:S02]  /*3ea0*/  I2FP.F32.S32 R3, R2 ;  /* 0x0000000200037245 */ /* 0x000fe40000201400 */
[----:B------:R-:W-:Y:S01]  /*3eb0*/  I2FP.F32.S32 R10, R10 ;  /* 0x0000000a000a7245 */ /* 0x000fe20000201400 */
[----:B------:R-:W-:Y:S01]  /*3ec0*/  FFMA.FTZ R7, R7, -R188, R89 ;  /* 0x800000bc07077223 */ /* 0x000fe20000010059 */
[----:B------:R-:W-:Y:S01]  /*3ed0*/  I2FP.F32.S32 R8, R8 ;  /* 0x0000000800087245 */ /* 0x000fe20000201400 */
[----:B------:R-:W-:Y:S01]  /*3ee0*/  FFMA.FTZ R3, R3, -R188, R90 ;  /* 0x800000bc03037223 */ /* 0x000fe2000001005a */
        /* <DEDUP_REMOVED lines=8> */
[----:B------:R-:W-:Y:S02]  /*3f70*/  P2R R247, PR, RZ, 0x40 ;  /* 0x00000040fff77803 */ /* 0x000fe40000000000 */
        /* <DEDUP_REMOVED lines=65> */
.L_x_2135:
[----:B------:R-:W-:Y:S05]  /*4390*/  BSYNC B0 ;  /* 0x0000000000007941 */ /* 0x000fea0003800000 */
.L_x_2134:
[----:B------:R-:W0:Y:S02]  /*43a0*/  LDGDEPBAR ;  /* 0x00000000000079af */ /* 0x000e240000000000 */
.L_x_2133:
[----:B------:R-:W-:Y:S01]  /*43b0*/  FMNMX.FTZ R133, R67, R18, !PT ;  /* 0x0000001243857209 */ /* 0x000fe20007810000 */
[----:B------:R-:W-:Y:S01]  /*43c0*/  ULDC UR10, c[0x0][0x2ec] ;  /* 0x0000bb00000a7ab9 */ /* 0x000fe20000000800 */
[----:B------:R-:W-:Y:S01]  /*43d0*/  IMAD.WIDE.U32 R24, R107, -0x2daee0ad, RZ ;  /* 0xd2511f536b187825 */ /* 0x000fe200078e00ff */
[----:B------:R-:W-:Y:S01]  /*43e0*/  LOP3.LUT R239, R239, UR24, RZ, 0x3c, !PT ;  /* 0x00000018efef7c12 */ /* 0x000fe2000f8e3cff */
[----:B------:R-:W-:Y:S01]  /*43f0*/  UIADD3 UR6, UR24, -0x61c88647, URZ ;  /* 0x9e3779b918067890 */ /* 0x000fe2000fffe03f */
[----:B------:R-:W-:Y:S01]  /*4400*/  FMNMX.FTZ R133, R21, R133, !PT ;  /* 0x0000008515857209 */ /* 0x000fe20007810000 */
[----:B------:R-:W-:Y:S01]  /*4410*/  IMAD R241, R112, 0x8, R241 ;  /* 0x0000000870f17824 */ /* 0x000fe200078e02f1 */
[----:B--2---:R-:W-:Y:S01]  /*4420*/  LOP3.LUT R8, R85, 0x7ffffffc, RZ, 0xc0, !PT ;  /* 0x7ffffffc55087812 */ /* 0x004fe200078ec0ff */
[----:B------:R-:W-:Y:S01]  /*4430*/  UIADD3 UR8, UR25, -0x4498517b, URZ ;  /* 0xbb67ae8519087890 */ /* 0x000fe2000fffe03f */
[----:B------:R-:W-:Y:S01]  /*4440*/  FMNMX.FTZ R133, R22, R133, !PT ;  /* 0x0000008516857209 */ /* 0x000fe20007810000 */
[----:B------:R-:W-:Y:S01]  /*4450*/  IMAD.WIDE.U32 R6, R241, -0x326172a9, RZ ;  /* 0xcd9e8d57f1067825 */ /* 0x000fe200078e00ff */
[----:B------:R-:W-:Y:S01]  /*4460*/  UIADD3 UR7, UR25, 0x76cf5d0a, URZ ;  /* 0x76cf5d0a19077890 */ /* 0x000fe2000fffe03f */
[----:B------:R-:W-:Y:S01]  /*4470*/  LEA R190, R0, UR4, 0x1 ;  /* 0x0000000400be7c11 */ /* 0x000fe2000f8e08ff */
[----:B------:R-:W-:Y:S01]  /*4480*/  UIADD3 UR9, UR25, 0x646e171e, URZ ;  /* 0x646e171e19097890 */ /* 0x000fe2000fffe03f */
[----:B------:R-:W-:Y:S01]  /*4490*/  FMNMX.FTZ R133, R26, R133, !PT ;  /* 0x000000851a857209 */ /* 0x000fe20007810000 */
[----:B------:R-:W-:Y:S01]  /*44a0*/  IMAD.IADD R10, R98, 0x1, -R8 ;  /* 0x00000001620a7824 */ /* 0x000fe200078e0a08 */
[----:B------:R-:W-:Y:S01]  /*44b0*/  LOP3.LUT R15, R7, R239, RZ, 0x3c, !PT ;  /* 0x000000ef070f7212 */ /* 0x000fe200078e3cff */
[--C-:B------:R-:W-:Y:S01]  /*44c0*/  IMAD R192, R5, 0x2, R190.reuse ;  /* 0x0000000205c07824 */ /* 0x100fe200078e02be */
[----:B------:R-:W-:Y:S01]  /*44d0*/  FMNMX.FTZ R133, R27, R133, !PT ;  /* 0x000000851b857209 */ /* 0x000fe20007810000 */
[----:B------:R-:W-:Y:S01]  /*44e0*/  IMAD.SHL.U32 R10, R10, 0x2, RZ ;  /* 0x000000020a0a7824 */ /* 0x000fe200078e00ff */
[----:B------:R-:W-:Y:S01]  /*44f0*/  LDSM.16.MT88.4 R140, [R190+0xa000] ;  /* 0x00a00000be8c783b */ /* 0x000fe20000004200 */
[----:B------:R-:W-:Y:S01]  /*4500*/  IMAD R195, R4, 0x2, R190 ;  /* 0x0000000204c37824 */ /* 0x000fe200078e02be */
[----:B------:R-:W-:Y:S01]  /*4510*/  FMNMX.FTZ R133, R29, R133, !PT ;  /* 0x000000851d857209 */ /* 0x000fe20007810000 */
[----:B------:R-:W-:Y:S01]  /*4520*/  IMAD R49, R92, R97, R10 ;  /* 0x000000615c317224 */ /* 0x000fe200078e020a */
[----:B------:R-:W-:Y:S01]  /*4530*/  LDSM.16.MT88.4 R176, [R192+0xa000] ;  /* 0x00a00000c0b0783b */ /* 0x000fe20000004200 */
[----:B------:R-:W-:Y:S01]  /*4540*/  IMAD R194, R4, 0x2, R192 ;  /* 0x0000000204c27824 */ /* 0x000fe200078e02c0 */
[----:B------:R-:W-:-:S02]  /*4550*/  FMNMX.FTZ R133, R28, R133, !PT ;  /* 0x000000851c857209 */ /* 0x000fc40007810000 */
[----:B------:R-:W-:Y:S04]  /*4560*/  LDSM.16.MT88.4 R172, [R192+0xb000] ;  /* 0x00b00000c0ac783b */ /* 0x000fe80000004200 */
[----:B-1----:R-:W1:Y:S04]  /*4570*/  SHFL.BFLY PT, R2, R133, 0x2, 0x1f ;  /* 0x0c401f0085027f89 */ /* 0x002e6800000e0000 */
[----:B------:R-:W-:Y:S04]  /*4580*/  LDSM.16.MT88.4 R204, [R194+0xa000] ;  /* 0x00a00000c2cc783b */ /* 0x000fe80000004200 */
[----:B------:R-:W-:Y:S04]  /*4590*/  LDSM.16.MT88.4 R180, [R192+0xa800] ;  /* 0x00a80000c0b4783b */ /* 0x000fe80000004200 */
[----:B------:R-:W-:Y:S04]  /*45a0*/  LDSM.16.MT88.4 R80, [R190+0xb800] ;  /* 0x00b80000be50783b */ /* 0x000fe80000004200 */
[----:B------:R-:W-:Y:S04]  /*45b0*/  LDSM.16.MT88.4 R96, [R192+0xb800] ;  /* 0x00b80000c060783b */ /* 0x000fe80000004200 */
[----:B------:R-:W-:Y:S01]  /*45c0*/  LDSM.16.MT88.4 R184, [R195+0xa000] ;  /* 0x00a00000c3b8783b */ /* 0x000fe20000004200 */
[----:B-1----:R-:W-:-:S03]  /*45d0*/  FMNMX.FTZ R133, R133, R2, !PT ;  /* 0x0000000285857209 */ /* 0x002fc60007810000 */
[----:B------:R-:W-:Y:S01]  /*45e0*/  LDSM.16.MT88.4 R148, [R190+0xa800] ;  /* 0x00a80000be94783b */ /* 0x000fe20000004200 */
[----:B------:R-:W-:-:S03]  /*45f0*/  FMNMX.FTZ R2, R84, R30, !PT ;  /* 0x0000001e54027209 */ /* 0x000fc60007810000 */
[----:B------:R-:W1:Y:S01]  /*4600*/  SHFL.BFLY PT, R3, R133, 0x1, 0x1f ;  /* 0x0c201f0085037f89 */ /* 0x000e6200000e0000 */
[----:B------:R-:W-:-:S04]  /*4610*/  FMNMX.FTZ R2, R31, R2, !PT ;  /* 0x000000021f027209 */ /* 0x000fc80007810000 */
[----:B------:R-:W-:-:S04]  /*4620*/  FMNMX.FTZ R2, R32, R2, !PT ;  /* 0x0000000220027209 */ /* 0x000fc80007810000 */
[----:B------:R-:W-:-:S04]  /*4630*/  FMNMX.FTZ R2, R33, R2, !PT ;  /* 0x0000000221027209 */ /* 0x000fc80007810000 */
[----:B------:R-:W-:-:S04]  /*4640*/  FMNMX.FTZ R2, R34, R2, !PT ;  /* 0x0000000222027209 */ /* 0x000fc80007810000 */
[----:B------:R-:W-:-:S04]  /*4650*/  FMNMX.FTZ R2, R35, R2, !PT ;  /* 0x0000000223027209 */ /* 0x000fc80007810000 */
[----:B------:R-:W-:Y:S02]  /*4660*/  FMNMX.FTZ R132, R36, R2, !PT ;  /* 0x0000000224847209 */ /* 0x000fe40007810000 */
[----:B------:R-:W-:Y:S02]  /*4670*/  LOP3.LUT R2, R66, UR25, RZ, 0x3c, !PT ;  /* 0x0000001942027c12 */ /* 0x000fe4000f8e3cff */
[----:B-1----:R-:W-:Y:S01]  /*4680*/  FMNMX.FTZ R133, R133, R3, !PT ;  /* 0x0000000385857209 */ /* 0x002fe20007810000 */
[----:B------:R-:W1:Y:S01]  /*4690*/  SHFL.BFLY PT, R12, R132, 0x2, 0x1f ;  /* 0x0c401f00840c7f89 */ /* 0x000e6200000e0000 */
[----:B------:R-:W-:Y:S02]  /*46a0*/  LOP3.LUT R16, R25, R2, RZ, 0x3c, !PT ;  /* 0x0000000219107212 */ /* 0x000fe400078e3cff */
[C---:B------:R-:W-:Y:S01]  /*46b0*/  FSETP.NEU.FTZ.AND P0, PT, R133.reuse, -INF , PT ;  /* 0xff8000008500780b */ /* 0x040fe20003f1d000 */
[----:B------:R-:W-:Y:S02]  /*46c0*/  FMUL.FTZ R3, R133, UR10 ;  /* 0x0000000a85037c20 */ /* 0x000fe40008410000 */
[----:B------:R-:W-:-:S03]  /*46d0*/  IMAD.WIDE.U32 R16, R16, -0x326172a9, RZ ;  /* 0xcd9e8d5710107825 */ /* 0x000fc600078e00ff */
[----:B------:R-:W-:Y:S01]  /*46e0*/  FSEL R2, R3, RZ, P0 ;  /* 0x000000ff03027208 */ /* 0x000fe20000000000 */
[----:B------:R-:W-:Y:S01]  /*46f0*/  VIADD R3, R241, 0x4 ;  /* 0x00000004f1037836 */ /* 0x000fe20000000000 */
[----:B------:R-:W-:-:S03]  /*4700*/  LOP3.LUT R14, R17, UR6, R6, 0x96, !PT ;  /* 0x00000006110e7c12 */ /* 0x000fc6000f8e9606 */
[----:B------:R-:W-:Y:S01]  /*4710*/  FFMA.FTZ R7, R67, UR10, -R2 ;  /* 0x0000000a43077c23 */ /* 0x000fe20008010802 */
[----:B------:R-:W-:-:S03]  /*4720*/  IMAD.WIDE.U32 R8, R3, -0x326172a9, RZ ;  /* 0xcd9e8d5703087825 */ /* 0x000fc600078e00ff */
[----:B------:R2:W-:Y:S02]  /*4730*/  MUFU.EX2 R106, R7 ;  /* 0x00000007006a7308 */ /* 0x0005e40000000800 */
[----:B------:R-:W-:Y:S02]  /*4740*/  LOP3.LUT R13, R9, R239, RZ, 0x3c, !PT ;  /* 0x000000ef090d7212 */ /* 0x000fe400078e3cff */
[----:B------:R-:W-:Y:S02]  /*4750*/  LOP3.LUT R11, R17, UR6, R8, 0x96, !PT ;  /* 0x00000006110b7c12 */ /* 0x000fe4000f8e9608 */
[----:B-1----:R-:W-:Y:S02]  /*4760*/  FMNMX.FTZ R132, R132, R12, !PT ;  /* 0x0000000c84847209 */ /* 0x002fe40007810000 */
[----:B------:R-:W-:-:S03]  /*4770*/  FMNMX.FTZ R8, R87, R47, !PT ;  /* 0x0000002f57087209 */ /* 0x000fc60007810000 */
[----:B------:R-:W1:Y:S01]  /*4780*/  SHFL.BFLY PT, R12, R132, 0x1, 0x1f ;  /* 0x0c201f00840c7f89 */ /* 0x000e6200000e0000 */
[----:B------:R-:W-:-:S04]  /*4790*/  FMNMX.FTZ R8, R48, R8, !PT ;  /* 0x0000000830087209 */ /* 0x000fc80007810000 */
[----:B------:R-:W-:Y:S01]  /*47a0*/  FMNMX.FTZ R8, R46, R8, !PT ;  /* 0x000000082e087209 */ /* 0x000fe20007810000 */
[----:B--2---:R-:W-:-:S04]  /*47b0*/  IMAD.WIDE.U32 R6, R3, -0x326172a9, RZ ;  /* 0xcd9e8d5703067825 */ /* 0x004fc800078e00ff */
[----:B------:R-:W-:Y:S01]  /*47c0*/  FFMA.FTZ R3, R18, UR10, -R2 ;  /* 0x0000000a12037c23 */ /* 0x000fe20008010802 */
[----:B------:R-:W-:Y:S02]  /*47d0*/  FMNMX.FTZ R8, R45, R8, !PT ;  /* 0x000000082d087209 */ /* 0x000fe40007810000 */
[----:B------:R-:W-:Y:S01]  /*47e0*/  LOP3.LUT R19, R17, UR6, R6, 0x96, !PT ;  /* 0x0000000611137c12 */ /* 0x000fe2000f8e9606 */
[----:B------:R2:W-:Y:S01]  /*47f0*/  MUFU.EX2 R105, R3 ;  /* 0x0000000300697308 */ /* 0x0005e20000000800 */
[----:B------:R-:W-:Y:S01]  /*4800*/  FMNMX.FTZ R6, R86, R38, !PT ;  /* 0x0000002656067209 */ /* 0x000fe20007810000 */
[----:B------:R-:W-:Y:S01]  /*4810*/  UIADD3 UR6, UR24, 0x3c6ef372, URZ ;  /* 0x3c6ef37218067890 */ /* 0x000fe2000fffe03f */
[----:B------:R-:W-:Y:S02]  /*4820*/  LOP3.LUT R25, R7, R239, RZ, 0x3c, !PT ;  /* 0x000000ef07197212 */ /* 0x000fe400078e3cff */
[----:B------:R-:W-:Y:S01]  /*4830*/  FMNMX.FTZ R9, R50, R6, !PT ;  /* 0x0000000632097209 */ /* 0x000fe20007810000 */
[----:B------:R-:W-:-:S03]  /*4840*/  IMAD.WIDE.U32 R6, R13, -0x2daee0ad, RZ ;  /* 0xd2511f530d067825 */ /* 0x000fc600078e00ff */
[----:B------:R-:W-:Y:S02]  /*4850*/  FMNMX.FTZ R9, R56, R9, !PT ;  /* 0x0000000938097209 */ /* 0x000fe40007810000 */
[----:B------:R-:W-:Y:S02]  /*4860*/  LOP3.LUT R23, R7, UR8, R24, 0x96, !PT ;  /* 0x0000000807177c12 */ /* 0x000fe4000f8e9618 */
[----:B------:R-:W-:Y:S02]  /*4870*/  FMNMX.FTZ R9, R42, R9, !PT ;  /* 0x000000092a097209 */ /* 0x000fe40007810000 */
[----:B-1----:R-:W-:Y:S01]  /*4880*/  FMNMX.FTZ R132, R132, R12, !PT ;  /* 0x0000000c84847209 */ /* 0x002fe20007810000 */
[----:B------:R-:W-:-:S04]  /*4890*/  IMAD.WIDE.U32 R12, R19, -0x2daee0ad, RZ ;  /* 0xd2511f53130c7825 */ /* 0x000fc800078e00ff */
[----:B--2---:R-:W-:Y:S01]  /*48a0*/  FFMA.FTZ R3, R21, UR10, -R2 ;  /* 0x0000000a15037c23 */ /* 0x004fe20008010802 */
[----:B------:R-:W-:Y:S01]  /*48b0*/  FSETP.NEU.FTZ.AND P0, PT, R132, -INF , PT ;  /* 0xff8000008400780b */ /* 0x000fe20003f1d000 */
[----:B------:R-:W-:Y:S02]  /*48c0*/  IMAD.WIDE.U32 R20, R11, -0x2daee0ad, RZ ;  /* 0xd2511f530b147825 */ /* 0x000fe400078e00ff */
[----:B------:R1:W-:Y:S02]  /*48d0*/  MUFU.EX2 R117, R3 ;  /* 0x0000000300757308 */ /* 0x0003e40000000800 */
[----:B------:R-:W-:Y:S01]  /*48e0*/  IMAD.WIDE.U32 R10, R14, -0x2daee0ad, RZ ;  /* 0xd2511f530e0a7825 */ /* 0x000fe200078e00ff */
[----:B------:R-:W-:-:S03]  /*48f0*/  LOP3.LUT R17, R21, UR7, R6, 0x96, !PT ;  /* 0x0000000715117c12 */ /* 0x000fc6000f8e9606 */
[----:B------:R-:W-:-:S04]  /*4900*/  IMAD.WIDE.U32 R6, R15, -0x2daee0ad, RZ ;  /* 0xd2511f530f067825 */ /* 0x000fc800078e00ff */
[----:B------:R-:W-:Y:S01]  /*4910*/  IMAD.WIDE.U32 R58, R17, -0x326172a9, RZ ;  /* 0xcd9e8d57113a7825 */ /* 0x000fe200078e00ff */
[----:B------:R-:W-:Y:S02]  /*4920*/  LOP3.LUT R18, R11, UR7, R6, 0x96, !PT ;  /* 0x000000070b127c12 */ /* 0x000fe4000f8e9606 */
[----:B------:R-:W-:Y:S01]  /*4930*/  LOP3.LUT R15, R7, UR8, R24, 0x96, !PT ;  /* 0x00000008070f7c12 */ /* 0x000fe2000f8e9618 */
[--C-:B------:R-:W-:Y:S01]  /*4940*/  FFMA.FTZ R7, R27, UR10, -R2.reuse ;  /* 0x0000000a1b077c23 */ /* 0x100fe20008010802 */
[----:B-1----:R-:W-:Y:S01]  /*4950*/  FFMA.FTZ R3, R22, UR10, -R2 ;  /* 0x0000000a16037c23 */ /* 0x002fe20008010802 */
[----:B------:R-:W-:Y:S02]  /*4960*/  LOP3.LUT R22, R11, UR7, R6, 0x96, !PT ;  /* 0x000000070b167c12 */ /* 0x000fe4000f8e9606 */
[----:B------:R1:W-:Y:S01]  /*4970*/  MUFU.EX2 R165, R7 ;  /* 0x0000000700a57308 */ /* 0x0003e20000000800 */
[----:B------:R-:W-:Y:S01]  /*4980*/  FMNMX.FTZ R6, R44, R8, !PT ;  /* 0x000000082c067209 */ /* 0x000fe20007810000 */
[----:B------:R-:W-:-:S03]  /*4990*/  IMAD.WIDE.U32 R18, R18, -0x326172a9, RZ ;  /* 0xcd9e8d5712127825 */ /* 0x000fc600078e00ff */
[----:B------:R-:W-:-:S03]  /*49a0*/  FMNMX.FTZ R6, R43, R6, !PT ;  /* 0x000000062b067209 */ /* 0x000fc60007810000 */
[----:B------:R2:W-:Y:S01]  /*49b0*/  MUFU.EX2 R64, R3 ;  /* 0x0000000300407308 */ /* 0x0005e20000000800 */
[----:B------:R-:W-:Y:S01]  /*49c0*/  FMNMX.FTZ R11, R40, R6, !PT ;  /* 0x00000006280b7209 */ /* 0x000fe20007810000 */
[----:B-1----:R-:W-:-:S06]  /*49d0*/  FFMA.FTZ R7, R28, UR10, -R2 ;  /* 0x0000000a1c077c23 */ /* 0x002fcc0008010802 */
[----:B------:R1:W-:Y:S01]  /*49e0*/  MUFU.EX2 R112, R7 ;  /* 0x0000000700707308 */ /* 0x0003e20000000800 */
[----:B--2---:R-:W-:-:S07]  /*49f0*/  FFMA.FTZ R3, R26, UR10, -R2 ;  /* 0x0000000a1a037c23 */ /* 0x004fce0008010802 */
[----:B------:R2:W-:Y:S01]  /*4a00*/  MUFU.EX2 R122, R3 ;  /* 0x00000003007a7308 */ /* 0x0005e20000000800 */
[----:B-1----:R-:W-:-:S05]  /*4a10*/  IMAD.WIDE.U32 R6, R15, -0x326172a9, RZ ;  /* 0xcd9e8d570f067825 */ /* 0x002fca00078e00ff */
[----:B------:R-:W-:Y:S02]  /*4a20*/  LOP3.LUT R7, R7, UR6, R16, 0x96, !PT ;  /* 0x0000000607077c12 */ /* 0x000fe4000f8e9610 */
[----:B--2---:R-:W-:Y:S01]  /*4a30*/  FMNMX.FTZ R3, R39, R9, !PT ;  /* 0x0000000927037209 */ /* 0x004fe20007810000 */
[----:B------:R-:W-:Y:S02]  /*4a40*/  IMAD.WIDE.U32 R8, R25, -0x2daee0ad, RZ ;  /* 0xd2511f5319087825 */ /* 0x000fe400078e00ff */
[----:B------:R-:W-:Y:S01]  /*4a50*/  SHFL.BFLY PT, R25, R11, 0x2, 0x1f ;  /* 0x0c401f000b197f89 */ /* 0x000fe200000e0000 */
[----:B------:R-:W-:Y:S02]  /*4a60*/  FMNMX.FTZ R3, R37, R3, !PT ;  /* 0x0000000325037209 */ /* 0x000fe40007810000 */
[----:B------:R-:W-:Y:S01]  /*4a70*/  LOP3.LUT R24, R9, UR8, R24, 0x96, !PT ;  /* 0x0000000809187c12 */ /* 0x000fe2000f8e9618 */
[----:B------:R-:W-:Y:S01]  /*4a80*/  UIADD3 UR8, UR24, -0x255992d5, URZ ;  /* 0xdaa66d2b18087890 */ /* 0x000fe2000fffe03f */
[----:B------:R-:W-:Y:S01]  /*4a90*/  FMNMX.FTZ R14, R41, R3, !PT ;  /* 0x00000003290e7209 */ /* 0x000fe20007810000 */
[----:B------:R-:W-:Y:S01]  /*4aa0*/  FFMA.FTZ R3, R29, UR10, -R2 ;  /* 0x0000000a1d037c23 */ /* 0x000fe20008010802 */
[----:B------:R-:W-:Y:S01]  /*4ab0*/  FMUL.FTZ R2, R132, UR10 ;  /* 0x0000000a84027c20 */ /* 0x000fe20008410000 */
[----:B------:R-:W-:Y:S01]  /*4ac0*/  LOP3.LUT R15, R13, UR7, R8, 0x96, !PT ;  /* 0x000000070d0f7c12 */ /* 0x000fe2000f8e9608 */
[----:B------:R-:W-:Y:S01]  /*4ad0*/  IMAD.WIDE.U32 R8, R23, -0x326172a9, RZ ;  /* 0xcd9e8d5717087825 */ /* 0x000fe200078e00ff */
[----:B------:R-:W1:Y:S01]  /*4ae0*/  SHFL.BFLY PT, R134, R14, 0x2, 0x1f ;  /* 0x0c401f000e867f89 */ /* 0x000e6200000e0000 */
[----:B------:R2:W-:Y:S01]  /*4af0*/  MUFU.EX2 R119, R3 ;  /* 0x0000000300777308 */ /* 0x0005e20000000800 */
[----:B------:R-:W-:Y:S01]  /*4b00*/  FSEL R2, R2, RZ, P0 ;  /* 0x000000ff02027208 */ /* 0x000fe20000000000 */
[----:B------:R-:W-:Y:S01]  /*4b10*/  IMAD.WIDE.U32 R22, R22, -0x326172a9, RZ ;  /* 0xcd9e8d5716167825 */ /* 0x000fe200078e00ff */
[----:B------:R-:W-:Y:S01]  /*4b20*/  LOP3.LUT R17, R19, UR8, R6, 0x96, !PT ;  /* 0x0000000813117c12 */ /* 0x000fe2000f8e9606 */
[----:B------:R-:W-:Y:S01]  /*4b30*/  UIADD3 UR7, UR25, 0x32370b8f, URZ ;  /* 0x32370b8f19077890 */ /* 0x000fe2000fffe03f */
[----:B------:R-:W-:Y:S01]  /*4b40*/  LOP3.LUT R16, R9, UR6, R16, 0x96, !PT ;  /* 0x0000000609107c12 */ /* 0x000fe2000f8e9610 */
[----:B------:R-:W-:Y:S01]  /*4b50*/  IMAD R24, R24, -0x326172a9, RZ ;  /* 0xcd9e8d5718187824 */ /* 0x000fe200078e02ff */
[----:B------:R-:W-:Y:S01]  /*4b60*/  LOP3.LUT R21, R23, UR8, R6, 0x96, !PT ;  /* 0x0000000817157c12 */ /* 0x000fe2000f8e9606 */
[----:B------:R-:W-:Y:S01]  /*4b70*/  FFMA.FTZ R6, R31, UR10, -R2 ;  /* 0x0000000a1f067c23 */ /* 0x000fe20008010802 */
[----:B------:R-:W-:Y:S01]  /*4b80*/  LOP3.LUT R26, R59, UR8, R8, 0x96, !PT ;  /* 0x000000083b1a7c12 */ /* 0x000fe2000f8e9608 */
[----:B------:R-:W-:Y:S01]  /*4b90*/  IMAD.WIDE.U32 R8, R7, -0x2daee0ad, RZ ;  /* 0xd2511f5307087825 */ /* 0x000fe200078e00ff */
[----:B------:R-:W-:Y:S01]  /*4ba0*/  UIADD3 UR6, UR25, -0x126145ec, URZ ;  /* 0xed9eba1419067890 */ /* 0x000fe2000fffe03f */
[----:B------:R3:W-:Y:S02]  /*4bb0*/  MUFU.EX2 R116, R6 ;  /* 0x0000000600747308 */ /* 0x0007e40000000800 */
[----:B------:R-:W-:Y:S01]  /*4bc0*/  IMAD.WIDE.U32 R60, R26, -0x2daee0ad, RZ ;  /* 0xd2511f531a3c7825 */ /* 0x000fe200078e00ff */
[----:B------:R-:W-:-:S03]  /*4bd0*/  LOP3.LUT R13, R9, UR7, R10, 0x96, !PT ;  /* 0x00000007090d7c12 */ /* 0x000fc6000f8e960a */
[----:B--2---:R-:W-:Y:S01]  /*4be0*/  FFMA.FTZ R3, R84, UR10, -R2 ;  /* 0x0000000a54037c23 */ /* 0x004fe20008010802 */
[----:B------:R-:W-:Y:S01]  /*4bf0*/  LOP3.LUT R10, R9, UR7, R10, 0x96, !PT ;  /* 0x00000007090a7c12 */ /* 0x000fe2000f8e960a */
[----:B------:R-:W-:Y:S02]  /*4c00*/  FFMA.FTZ R9, R33, UR10, -R2 ;  /* 0x0000000a21097c23 */ /* 0x000fe40008010802 */
[----:B------:R2:W-:Y:S01]  /*4c10*/  MUFU.EX2 R104, R3 ;  /* 0x0000000300687308 */ /* 0x0005e20000000800 */
[----:B-1----:R-:W-:Y:S01]  /*4c20*/  FMNMX.FTZ R134, R14, R134, !PT ;  /* 0x000000860e867209 */ /* 0x002fe20007810000 */
[----:B------:R-:W-:-:S04]  /*4c30*/  IMAD.WIDE.U32 R14, R15, -0x326172a9, RZ ;  /* 0xcd9e8d570f0e7825 */ /* 0x000fc800078e00ff */
[----:B------:R-:W1:Y:S01]  /*4c40*/  SHFL.BFLY PT, R27, R134, 0x1, 0x1f ;  /* 0x0c201f00861b7f89 */ /* 0x000e6200000e0000 */
[----:B------:R-:W-:Y:S01]  /*4c50*/  LOP3.LUT R24, R15, UR8, R24, 0x96, !PT ;  /* 0x000000080f187c12 */ /* 0x000fe2000f8e9618 */
[----:B---3--:R-:W-:Y:S01]  /*4c60*/  IMAD.WIDE.U32 R6, R16, -0x2daee0ad, RZ ;  /* 0xd2511f5310067825 */ /* 0x008fe200078e00ff */
[----:B------:R3:W-:Y:S01]  /*4c70*/  MUFU.EX2 R158, R9 ;  /* 0x00000009009e7308 */ /* 0x0007e20000000800 */
[----:B------:R-:W-:Y:S02]  /*4c80*/  UIADD3 UR8, UR24, 0x78dde6e4, URZ ;  /* 0x78dde6e418087890 */ /* 0x000fe4000fffe03f */
[----:B------:R-:W-:Y:S01]  /*4c90*/  IMAD.WIDE.U32 R16, R17, -0x2daee0ad, RZ ;  /* 0xd2511f5311107825 */ /* 0x000fe200078e00ff */
[----:B------:R-:W-:Y:S02]  /*4ca0*/  LOP3.LUT R57, R61, UR6, R6, 0x96, !PT ;  /* 0x000000063d397c12 */ /* 0x000fe4000f8e9606 */
[----:B------:R-:W-:Y:S01]  /*4cb0*/  LOP3.LUT R59, R7, UR7, R20, 0x96, !PT ;  /* 0x00000007073b7c12 */ /* 0x000fe2000f8e9614 */
[----:B--2---:R-:W-:Y:S01]  /*4cc0*/  FFMA.FTZ R3, R30, UR10, -R2 ;  /* 0x0000000a1e037c23 */ /* 0x004fe20008010802 */
[----:B------:R-:W-:Y:S01]  /*4cd0*/  IMAD.WIDE.U32 R20, R21, -0x2daee0ad, RZ ;  /* 0xd2511f5315147825 */ /* 0x000fe200078e00ff */
[----:B------:R-:W-:-:S02]  /*4ce0*/  LOP3.LUT R19, R17, UR6, R8, 0x96, !PT ;  /* 0x0000000611137c12 */ /* 0x000fc4000f8e9608 */
[----:B------:R2:W-:Y:S02]  /*4cf0*/  MUFU.EX2 R103, R3 ;  /* 0x0000000300677308 */ /* 0x0005e40000000800 */
[----:B------:R-:W-:Y:S01]  /*4d00*/  LOP3.LUT R15, R21, UR6, R8, 0x96, !PT ;  /* 0x00000006150f7c12 */ /* 0x000fe2000f8e9608 */
[----:B------:R-:W-:Y:S01]  /*4d10*/  FFMA.FTZ R8, R34, UR10, -R2 ;  /* 0x0000000a22087c23 */ /* 0x000fe20008010802 */
[----:B---3--:R-:W-:Y:S01]  /*4d20*/  LOP3.LUT R9, R7, UR7, R12, 0x96, !PT ;  /* 0x0000000707097c12 */ /* 0x008fe2000f8e960c */
[----:B------:R-:W-:Y:S01]  /*4d30*/  IMAD.WIDE.U32 R12, R13, -0x326172a9, RZ ;  /* 0xcd9e8d570d0c7825 */ /* 0x000fe200078e00ff */
[----:B------:R-:W-:Y:S02]  /*4d40*/  UIADD3 UR7, UR24, 0x1715609d, URZ ;  /* 0x1715609d18077890 */ /* 0x000fe4000fffe03f */
[----:B------:R3:W-:Y:S01]  /*4d50*/  MUFU.EX2 R166, R8 ;  /* 0x0000000800a67308 */ /* 0x0007e20000000800 */
[----:B-1----:R-:W-:Y:S01]  /*4d60*/  FMNMX.FTZ R134, R134, R27, !PT ;  /* 0x0000001b86867209 */ /* 0x002fe20007810000 */
[----:B------:R-:W-:Y:S01]  /*4d70*/  IMAD.WIDE.U32 R52, R15, -0x326172a9, RZ ;  /* 0xcd9e8d570f347825 */ /* 0x000fe200078e00ff */
[----:B------:R-:W-:-:S02]  /*4d80*/  LOP3.LUT R7, R13, UR8, R22, 0x96, !PT ;  /* 0x000000080d077c12 */ /* 0x000fc4000f8e9616 */
[----:B------:R-:W-:Y:S02]  /*4d90*/  FSETP.NEU.FTZ.AND P0, PT, R134, -INF , PT ;  /* 0xff8000008600780b */ /* 0x000fe40003f1d000 */
[----:B------:R-:W-:Y:S01]  /*4da0*/  LOP3.LUT R51, R53, UR7, R12, 0x96, !PT ;  /* 0x0000000735337c12 */ /* 0x000fe2000f8e960c */
[----:B------:R-:W-:Y:S01]  /*4db0*/  IMAD.WIDE.U32 R54, R7, -0x2daee0ad, RZ ;  /* 0xd2511f5307367825 */ /* 0x000fe200078e00ff */
[----:B--2---:R-:W-:-:S03]  /*4dc0*/  FMNMX.FTZ R3, R11, R25, !PT ;  /* 0x000000190b037209 */ /* 0x004fc60007810000 */
[----:B------:R-:W-:Y:S01]  /*4dd0*/  FFMA.FTZ R11, R32, UR10, -R2 ;  /* 0x0000000a200b7c23 */ /* 0x000fe20008010802 */
[----:B------:R-:W-:Y:S01]  /*4de0*/  IMAD.WIDE.U32 R24, R24, -0x2daee0ad, RZ ;  /* 0xd2511f5318187825 */ /* 0x000fe200078e00ff */
[----:B------:R-:W1:Y:S02]  /*4df0*/  SHFL.BFLY PT, R28, R3, 0x1, 0x1f ;  /* 0x0c201f00031c7f89 */ /* 0x000e6400000e0000 */
[----:B------:R2:W4:Y:S02]  /*4e00*/  MUFU.EX2 R65, R11 ;  /* 0x0000000b00417308 */ /* 0x0005240000000800 */
[----:B------:R-:W-:Y:S01]  /*4e10*/  LOP3.LUT R23, R25, UR6, R6, 0x96, !PT ;  /* 0x0000000619177c12 */ /* 0x000fe2000f8e9606 */
[--C-:B------:R-:W-:Y:S01]  /*4e20*/  FFMA.FTZ R6, R35, UR10, -R2.reuse ;  /* 0x0000000a23067c23 */ /* 0x100fe20008010802 */
[----:B------:R-:W-:Y:S01]  /*4e30*/  FFMA.FTZ R2, R36, UR10, -R2 ;  /* 0x0000000a24027c23 */ /* 0x000fe20008010802 */
[----:B---3--:R-:W-:Y:S01]  /*4e40*/  IMAD.WIDE.U32 R8, R9, -0x326172a9, RZ ;  /* 0xcd9e8d5709087825 */ /* 0x008fe200078e00ff */
[----:B------:R-:W-:-:S02]  /*4e50*/  UIADD3 UR6, UR25, -0x56f99767, URZ ;  /* 0xa906689919067890 */ /* 0x000fc4000fffe03f */
[----:B------:R3:W-:Y:S01]  /*4e60*/  MUFU.EX2 R120, R6 ;  /* 0x0000000600787308 */ /* 0x0007e20000000800 */
[----:B------:R-:W-:Y:S01]  /*4e70*/  IMAD.WIDE.U32 R22, R23, -0x326172a9, RZ ;  /* 0xcd9e8d5717167825 */ /* 0x000fe200078e00ff */
[----:B------:R-:W-:-:S04]  /*4e80*/  LOP3.LUT R17, R9, UR8, R14, 0x96, !PT ;  /* 0x0000000809117c12 */ /* 0x000fc8000f8e960e */
[----:B------:R-:W-:Y:S02]  /*4e90*/  LOP3.LUT R15, R23, UR7, R8, 0x96, !PT ;  /* 0x00000007170f7c12 */ /* 0x000fe4000f8e9608 */
[----:B------:R5:W-:Y:S01]  /*4ea0*/  MUFU.EX2 R113, R2 ;  /* 0x0000000200717308 */ /* 0x000be20000000800 */
[----:B--2---:R-:W-:Y:S01]  /*4eb0*/  IMAD.WIDE.U32 R10, R10, -0x326172a9, RZ ;  /* 0xcd9e8d570a0a7825 */ /* 0x004fe200078e00ff */
[----:B----4-:R-:W-:-:S04]  /*4ec0*/  F2FP.BF16.F32.PACK_AB R0, R65, R116 ;  /* 0x000000744100723e */ /* 0x010fc800000010ff */
[----:B------:R-:W-:Y:S01]  /*4ed0*/  LOP3.LUT R13, R11, UR8, R18, 0x96, !PT ;  /* 0x000000080b0d7c12 */ /* 0x000fe2000f8e9612 */
[----:B------:R-:W-:Y:S01]  /*4ee0*/  IMAD.WIDE.U32 R18, R19, -0x326172a9, RZ ;  /* 0xcd9e8d5713127825 */ /* 0x000fe200078e00ff */
[----:B-1----:R-:W-:-:S03]  /*4ef0*/  FMNMX.FTZ R3, R3, R28, !PT ;  /* 0x0000001c03037209 */ /* 0x002fc60007810000 */
[----:B---3--:R-:W-:Y:S01]  /*4f00*/  FMUL.FTZ R6, R134, UR10 ;  /* 0x0000000a86067c20 */ /* 0x008fe20008410000 */
[----:B------:R-:W-:Y:S01]  /*4f10*/  PRMT R217, R0, 0x7610, R217 ;  /* 0x0000761000d97816 */ /* 0x000fe200000000d9 */
[----:B------:R-:W-:Y:S01]  /*4f20*/  IMAD.WIDE.U32 R12, R13, -0x2daee0ad, RZ ;  /* 0xd2511f530d0c7825 */ /* 0x000fe200078e00ff */
[----:B------:R-:W-:Y:S02]  /*4f30*/  LOP3.LUT R11, R19, UR7, R10, 0x96, !PT ;  /* 0x00000007130b7c12 */ /* 0x000fe4000f8e960a */
[----:B------:R-:W-:Y:S02]  /*4f40*/  FSEL R6, R6, RZ, P0 ;  /* 0x000000ff06067208 */ /* 0x000fe40000000000 */
[----:B------:R-:W-:Y:S01]  /*4f50*/  FSETP.NEU.FTZ.AND P0, PT, R3, -INF , PT ;  /* 0xff8000000300780b */ /* 0x000fe20003f1d000 */
[----:B------:R-:W-:Y:S01]  /*4f60*/  IMAD.WIDE.U32 R8, R11, -0x2daee0ad, RZ ;  /* 0xd2511f530b087825 */ /* 0x000fe200078e00ff */
[----:B------:R-:W-:-:S03]  /*4f70*/  LOP3.LUT R16, R13, UR6, R16, 0x96, !PT ;  /* 0x000000060d107c12 */ /* 0x000fc6000f8e9610 */
[--C-:B-----5:R-:W-:Y:S01]  /*4f80*/  FFMA.FTZ R2, R86, UR10, -R6.reuse ;  /* 0x0000000a56027c23 */ /* 0x120fe20008010806 */
[--C-:B------:R-:W-:Y:S01]  /*4f90*/  FFMA.FTZ R7, R38, UR10, -R6.reuse ;  /* 0x0000000a26077c23 */ /* 0x100fe20008010806 */
[--C-:B------:R-:W-:Y:S01]  /*4fa0*/  FFMA.FTZ R10, R56, UR10, -R6.reuse ;  /* 0x0000000a380a7c23 */ /* 0x100fe20008010806 */
[--C-:B------:R-:W-:Y:S01]  /*4fb0*/  FFMA.FTZ R13, R42, UR10, -R6.reuse ;  /* 0x0000000a2a0d7c23 */ /* 0x100fe20008010806 */
[----:B------:R1:W-:Y:S01]  /*4fc0*/  MUFU.EX2 R102, R2 ;  /* 0x0000000200667308 */ /* 0x0003e20000000800 */
[--C-:B------:R-:W-:Y:S01]  /*4fd0*/  FFMA.FTZ R14, R39, UR10, -R6.reuse ;  /* 0x0000000a270e7c23 */ /* 0x100fe20008010806 */
[--C-:B------:R-:W-:Y:S01]  /*4fe0*/  FFMA.FTZ R26, R37, UR10, -R6.reuse ;  /* 0x0000000a251a7c23 */ /* 0x100fe20008010806 */
[----:B------:R-:W-:Y:S01]  /*4ff0*/  FFMA.FTZ R27, R41, UR10, -R6 ;  /* 0x0000000a291b7c23 */ /* 0x000fe20008010806 */
[----:B------:R-:W-:Y:S02]  /*5000*/  LOP3.LUT R38, R55, UR6, R20, 0x96, !PT ;  /* 0x0000000637267c12 */ /* 0x000fe4000f8e9614 */
[----:B------:R-:W-:-:S02]  /*5010*/  LOP3.LUT R12, R9, UR9, R12, 0x96, !PT ;  /* 0x00000009090c7c12 */ /* 0x000fc4000f8e960c */
[----:B------:R2:W-:Y:S01]  /*5020*/  MUFU.EX2 R101, R7 ;  /* 0x0000000700657308 */ /* 0x0005e20000000800 */
[----:B------:R-:W-:Y:S02]  /*5030*/  LOP3.LUT R25, R8, 0xff, RZ, 0xc0, !PT ;  /* 0x000000ff08197812 */ /* 0x000fe400078ec0ff */
[----:B------:R-:W-:Y:S02]  /*5040*/  SHF.R.U32.HI R21, RZ, 0x18, R8 ;  /* 0x00000018ff157819 */ /* 0x000fe40000011608 */
[----:B------:R-:W-:Y:S02]  /*5050*/  PRMT R216, R0, 0x7632, R216 ;  /* 0x0000763200d87816 */ /* 0x000fe400000000d8 */
[----:B------:R-:W-:Y:S01]  /*5060*/  F2FP.BF16.F32.PACK_AB R0, R166, R158 ;  /* 0x0000009ea600723e */ /* 0x000fe200000010ff */
[----:B------:R3:W4:Y:S01]  /*5070*/  MUFU.EX2 R66, R10 ;  /* 0x0000000a00427308 */ /* 0x0007220000000800 */
[----:B-1----:R-:W-:Y:S02]  /*5080*/  FMUL.FTZ R2, R3, UR10 ;  /* 0x0000000a03027c20 */ /* 0x002fe40008410000 */
[----:B------:R-:W-:-:S02]  /*5090*/  PRMT R213, R0, 0x7610, R213 ;  /* 0x0000761000d57816 */ /* 0x000fc400000000d5 */
[----:B------:R-:W-:Y:S02]  /*50a0*/  PRMT R212, R0, 0x7632, R212 ;  /* 0x0000763200d47816 */ /* 0x000fe400000000d4 */
[----:B------:R-:W-:Y:S01]  /*50b0*/  FSEL R2, R2, RZ, P0 ;  /* 0x000000ff02027208 */ /* 0x000fe20000000000 */
[----:B------:R1:W-:Y:S01]  /*50c0*/  MUFU.EX2 R159, R13 ;  /* 0x0000000d009f7308 */ /* 0x0003e20000000800 */
[----:B--2---:R-:W-:-:S03]  /*50d0*/  FFMA.FTZ R7, R50, UR10, -R6 ;  /* 0x0000000a32077c23 */ /* 0x004fc60008010806 */
[--C-:B------:R-:W-:Y:S01]  /*50e0*/  FFMA.FTZ R28, R87, UR10, -R2.reuse ;  /* 0x0000000a571c7c23 */ /* 0x100fe20008010802 */
[--C-:B------:R-:W-:Y:S01]  /*50f0*/  FFMA.FTZ R29, R47, UR10, -R2.reuse ;  /* 0x0000000a2f1d7c23 */ /* 0x100fe20008010802 */
[--C-:B------:R-:W-:Y:S01]  /*5100*/  FFMA.FTZ R32, R48, UR10, -R2.reuse ;  /* 0x0000000a30207c23 */ /* 0x100fe20008010802 */
[----:B------:R-:W-:Y:S01]  /*5110*/  FFMA.FTZ R33, R46, UR10, -R2 ;  /* 0x0000000a2e217c23 */ /* 0x000fe20008010802 */
[----:B------:R2:W5:Y:S01]  /*5120*/  MUFU.EX2 R157, R7 ;  /* 0x00000007009d7308 */ /* 0x0005620000000800 */
[----:B---3--:R-:W-:-:S04]  /*5130*/  IMAD.WIDE.U32 R10, R17, -0x2daee0ad, RZ ;  /* 0xd2511f53110a7825 */ /* 0x008fc800078e00ff */
[--C-:B------:R-:W-:Y:S01]  /*5140*/  FFMA.FTZ R34, R45, UR10, -R2.reuse ;  /* 0x0000000a2d227c23 */ /* 0x100fe20008010802 */
[--C-:B------:R-:W-:Y:S01]  /*5150*/  FFMA.FTZ R35, R44, UR10, -R2.reuse ;  /* 0x0000000a2c237c23 */ /* 0x100fe20008010802 */
[--C-:B------:R-:W-:Y:S01]  /*5160*/  FFMA.FTZ R36, R43, UR10, -R2.reuse ;  /* 0x0000000a2b247c23 */ /* 0x100fe20008010802 */
[----:B------:R-:W-:Y:S01]  /*5170*/  FFMA.FTZ R40, R40, UR10, -R2 ;  /* 0x0000000a28287c23 */ /* 0x000fe20008010802 */
[----:B------:R-:W-:Y:S01]  /*5180*/  LOP3.LUT R24, R11, UR6, R24, 0x96, !PT ;  /* 0x000000060b187c12 */ /* 0x000fe2000f8e9618 */
[----:B------:R-:W-:Y:S01]  /*5190*/  UIADD3 UR10, UR24, -0x4ab325aa, URZ ;  /* 0xb54cda56180a7890 */ /* 0x000fe2000fffe03f */
[----:B------:R-:W-:Y:S01]  /*51a0*/  SHF.R.U32.HI R2, RZ, 0x10, R8 ;  /* 0x00000010ff027819 */ /* 0x000fe20000011608 */
[----:B------:R3:W-:Y:S01]  /*51b0*/  MUFU.EX2 R167, R14 ;  /* 0x0000000e00a77308 */ /* 0x0007e20000000800 */
[----:B-1----:R-:W-:Y:S01]  /*51c0*/  LOP3.LUT R13, R8, 0xffff, RZ, 0xc0, !PT ;  /* 0x0000ffff080d7812 */ /* 0x002fe200078ec0ff */
[----:B------:R-:W-:Y:S01]  /*51d0*/  IMAD.WIDE.U32 R8, R16, -0x326172a9, RZ ;  /* 0xcd9e8d5710087825 */ /* 0x000fe200078e00ff */
[----:B------:R-:W-:-:S02]  /*51e0*/  LOP3.LUT R2, R2, 0xff, RZ, 0xc0, !PT ;  /* 0x000000ff02027812 */ /* 0x000fc400078ec0ff */
[----:B------:R-:W-:Y:S02]  /*51f0*/  SHF.R.U32.HI R13, RZ, 0x8, R13 ;  /* 0x00000008ff0d7819 */ /* 0x000fe4000001160d */
[----:B------:R-:W-:Y:S01]  /*5200*/  PRMT R30, R2, 0x5410, R21 ;  /* 0x00005410021e7816 */ /* 0x000fe20000000015 */
[----:B--2---:R-:W-:Y:S01]  /*5210*/  IMAD.WIDE.U32 R6, R15, -0x2daee0ad, RZ ;  /* 0xd2511f530f067825 */ /* 0x004fe200078e00ff */
[----:B------:R1:W-:Y:S01]  /*5220*/  MUFU.EX2 R107, R26 ;  /* 0x0000001a006b7308 */ /* 0x0003e20000000800 */
[--C-:B------:R-:W-:Y:S02]  /*5230*/  SHF.R.U32.HI R16, RZ, 0x10, R8.reuse ;  /* 0x00000010ff107819 */ /* 0x100fe40000011608 */
[----:B------:R-:W-:Y:S02]  /*5240*/  SHF.R.U32.HI R15, RZ, 0x18, R8 ;  /* 0x00000018ff0f7819 */ /* 0x000fe40000011608 */
[----:B------:R-:W-:Y:S02]  /*5250*/  LOP3.LUT R11, R7, UR9, R10, 0x96, !PT ;  /* 0x00000009070b7c12 */ /* 0x000fe4000f8e960a */
[C---:B------:R-:W-:Y:S01]  /*5260*/  LOP3.LUT R17, R6.reuse, 0xffff, RZ, 0xc0, !PT ;  /* 0x0000ffff06117812 */ /* 0x040fe200078ec0ff */
[----:B------:R2:W-:Y:S01]  /*5270*/  MUFU.EX2 R114, R27 ;  /* 0x0000001b00727308 */ /* 0x0005e20000000800 */
[----:B------:R-:W-:-:S02]  /*5280*/  LOP3.LUT R23, R6, 0xff, RZ, 0xc0, !PT ;  /* 0x000000ff06177812 */ /* 0x000fc400078ec0ff */
[--C-:B------:R-:W-:Y:S02]  /*5290*/  SHF.R.U32.HI R19, RZ, 0x10, R6.reuse ;  /* 0x00000010ff137819 */ /* 0x100fe40000011606 */
[----:B------:R-:W-:Y:S01]  /*52a0*/  SHF.R.U32.HI R20, RZ, 0x18, R6 ;  /* 0x00000018ff147819 */ /* 0x000fe20000011606 */
[----:B------:R-:W-:Y:S01]  /*52b0*/  IMAD.WIDE.U32 R6, R24, -0x326172a9, RZ ;  /* 0xcd9e8d5718067825 */ /* 0x000fe200078e00ff */
[----:B---3--:R-:W-:Y:S01]  /*52c0*/  LOP3.LUT R14, R8, 0xffff, RZ, 0xc0, !PT ;  /* 0x0000ffff080e7812 */ /* 0x008fe200078ec0ff */
[----:B------:R-:W-:Y:S01]  /*52d0*/  MUFU.EX2 R121, R36 ;  /* 0x0000002400797308 */ /* 0x000fe20000000800 */
[----:B------:R-:W-:Y:S02]  /*52e0*/  LOP3.LUT R10, R9, UR10, R18, 0x96, !PT ;  /* 0x0000000a090a7c12 */ /* 0x000fe4000f8e9612 */
[----:B------:R-:W-:Y:S02]  /*52f0*/  LOP3.LUT R21, R6, 0xffff, RZ, 0xc0, !PT ;  /* 0x0000ffff06157812 */ /* 0x000fe400078ec0ff */
[----:B------:R-:W-:-:S02]  /*5300*/  SHF.R.U32.HI R24, RZ, 0x10, R6 ;  /* 0x00000010ff187819 */ /* 0x000fc40000011606 */
[----:B-1----:R-:W-:Y:S01]  /*5310*/  SHF.R.U32.HI R26, RZ, 0x18, R6 ;  /* 0x00000018ff1a7819 */ /* 0x002fe20000011606 */
[----:B------:R-:W1:Y:S01]  /*5320*/  MUFU.EX2 R115, R40 ;  /* 0x0000002800737308 */ /* 0x000e620000000800 */
[----:B--2---:R-:W-:Y:S02]  /*5330*/  LOP3.LUT R27, R6, 0xff, RZ, 0xc0, !PT ;  /* 0x000000ff061b7812 */ /* 0x004fe400078ec0ff */
[----:B------:R-:W-:Y:S02]  /*5340*/  LOP3.LUT R6, R12, 0xffff, RZ, 0xc0, !PT ;  /* 0x0000ffff0c067812 */ /* 0x000fe400078ec0ff */
[----:B------:R-:W-:Y:S02]  /*5350*/  LOP3.LUT R18, R8, 0xff, RZ, 0xc0, !PT ;  /* 0x000000ff08127812 */ /* 0x000fe400078ec0ff */
[----:B------:R-:W-:Y:S01]  /*5360*/  SHF.R.U32.HI R14, RZ, 0x8, R14 ;  /* 0x00000008ff0e7819 */ /* 0x000fe2000001160e */
[----:B------:R-:W-:Y:S01]  /*5370*/  MUFU.EX2 R100, R28 ;  /* 0x0000001c00647308 */ /* 0x000fe20000000800 */
[----:B------:R-:W-:-:S02]  /*5380*/  LOP3.LUT R2, R7, UR10, R22, 0x96, !PT ;  /* 0x0000000a07027c12 */ /* 0x000fc4000f8e9616 */
[----:B------:R-:W-:Y:S02]  /*5390*/  SHF.R.U32.HI R8, RZ, 0x8, R17 ;  /* 0x00000008ff087819 */ /* 0x000fe40000011611 */
[----:B------:R-:W-:Y:S02]  /*53a0*/  LOP3.LUT R9, R12, 0xff, RZ, 0xc0, !PT ;  /* 0x000000ff0c097812 */ /* 0x000fe400078ec0ff */
[----:B------:R-:W-:Y:S01]  /*53b0*/  SHF.R.U32.HI R6, RZ, 0x8, R6 ;  /* 0x00000008ff067819 */ /* 0x000fe20000011606 */
[----:B------:R-:W2:Y:S01]  /*53c0*/  MUFU.EX2 R61, R29 ;  /* 0x0000001d003d7308 */ /* 0x000ea20000000800 */
[----:B------:R-:W-:Y:S02]  /*53d0*/  PRMT R31, R25, 0x5410, R13 ;  /* 0x00005410191f7816 */ /* 0x000fe4000000000d */
[----:B------:R-:W-:Y:S01]  /*53e0*/  LOP3.LUT R7, R19, 0xff, RZ, 0xc0, !PT ;  /* 0x000000ff13077812 */ /* 0x000fe200078ec0ff */
[----:B------:R-:W-:Y:S01]  /*53f0*/  IMAD.U32 R19, RZ, RZ, UR5 ;  /* 0x00000005ff137e24 */ /* 0x000fe2000f8e00ff */
[----:B------:R-:W-:-:S02]  /*5400*/  LOP3.LUT R13, R16, 0xff, RZ, 0xc0, !PT ;  /* 0x000000ff100d7812 */ /* 0x000fc400078ec0ff */
[----:B------:R-:W-:Y:S01]  /*5410*/  PRMT R22, R18, 0x5410, R14 ;  /* 0x0000541012167816 */ /* 0x000fe2000000000e */
[----:B------:R-:W-:Y:S01]  /*5420*/  MUFU.EX2 R156, R32 ;  /* 0x00000020009c7308 */ /* 0x000fe20000000800 */
[----:B------:R-:W-:Y:S02]  /*5430*/  PRMT R25, R23, 0x5410, R8 ;  /* 0x0000541017197816 */ /* 0x000fe40000000008 */
[----:B------:R-:W-:Y:S02]  /*5440*/  PRMT R18, R9, 0x5410, R6 ;  /* 0x0000541009127816 */ /* 0x000fe40000000006 */
[----:B------:R-:W-:Y:S02]  /*5450*/  PRMT R23, R7, 0x5410, R20 ;  /* 0x0000541007177816 */ /* 0x000fe40000000014 */
[----:B------:R-:W-:Y:S01]  /*5460*/  SHF.R.U32.HI R9, RZ, 0x10, R12 ;  /* 0x00000010ff097819 */ /* 0x000fe2000001160c */
[----:B------:R-:W3:Y:S01]  /*5470*/  MUFU.EX2 R123, R33 ;  /* 0x00000021007b7308 */ /* 0x000ee20000000800 */
[----:B------:R-:W-:-:S02]  /*5480*/  PRMT R20, R13, 0x5410, R15 ;  /* 0x000054100d147816 */ /* 0x000fc4000000000f */
[C---:B------:R-:W-:Y:S02]  /*5490*/  LOP3.LUT R7, R11.reuse, 0xffff, RZ, 0xc0, !PT ;  /* 0x0000ffff0b077812 */ /* 0x040fe400078ec0ff */
[----:B------:R-:W-:Y:S02]  /*54a0*/  SHF.R.U32.HI R16, RZ, 0x18, R12 ;  /* 0x00000018ff107819 */ /* 0x000fe4000001160c */
[----:B------:R-:W-:Y:S01]  /*54b0*/  LOP3.LUT R15, R11, 0xff, RZ, 0xc0, !PT ;  /* 0x000000ff0b0f7812 */ /* 0x000fe200078ec0ff */
[----:B------:R-:W-:Y:S01]  /*54c0*/  MUFU.EX2 R164, R34 ;  /* 0x0000002200a47308 */ /* 0x000fe20000000800 */
[--C-:B------:R-:W-:Y:S02]  /*54d0*/  SHF.R.U32.HI R8, RZ, 0x10, R11.reuse ;  /* 0x00000010ff087819 */ /* 0x100fe4000001160b */
[----:B------:R-:W-:Y:S02]  /*54e0*/  SHF.R.U32.HI R13, RZ, 0x18, R11 ;  /* 0x00000018ff0d7819 */ /* 0x000fe4000001160b */
[----:B------:R-:W-:-:S02]  /*54f0*/  LOP3.LUT R6, R10, 0xffff, RZ, 0xc0, !PT ;  /* 0x0000ffff0a067812 */ /* 0x000fc400078ec0ff */
[----:B------:R-:W-:Y:S01]  /*5500*/  LOP3.LUT R14, R10, 0xff, RZ, 0xc0, !PT ;  /* 0x000000ff0a0e7812 */ /* 0x000fe200078ec0ff */
[----:B------:R4:W3:Y:S01]  /*5510*/  MUFU.EX2 R118, R35 ;  /* 0x0000002300767308 */ /* 0x0008e20000000800 */
[--C-:B------:R-:W-:Y:S02]  /*5520*/  SHF.R.U32.HI R12, RZ, 0x10, R10.reuse ;  /* 0x00000010ff0c7819 */ /* 0x100fe4000001160a */
[----:B------:R-:W-:Y:S02]  /*5530*/  SHF.R.U32.HI R11, RZ, 0x18, R10 ;  /* 0x00000018ff0b7819 */ /* 0x000fe4000001160a */
[----:B------:R-:W-:Y:S02]  /*5540*/  LOP3.LUT R10, R9, 0xff, RZ, 0xc0, !PT ;  /* 0x000000ff090a7812 */ /* 0x000fe400078ec0ff */
[----:B------:R-:W-:Y:S02]  /*5550*/  SHF.R.U32.HI R9, RZ, 0x8, R7 ;  /* 0x00000008ff097819 */ /* 0x000fe40000011607 */
[----:B------:R-:W-:-:S02]  /*5560*/  LOP3.LUT R8, R8, 0xff, RZ, 0xc0, !PT ;  /* 0x000000ff08087812 */ /* 0x000fc400078ec0ff */
[----:B------:R-:W-:Y:S02]  /*5570*/  SHF.R.U32.HI R7, RZ, 0x8, R6 ;  /* 0x00000008ff077819 */ /* 0x000fe40000011606 */
[----:B------:R-:W-:Y:S02]  /*5580*/  LOP3.LUT R6, R12, 0xff, RZ, 0xc0, !PT ;  /* 0x000000ff0c067812 */ /* 0x000fe400078ec0ff */
[----:B------:R-:W-:Y:S02]  /*5590*/  PRMT R17, R10, 0x5410, R16 ;  /* 0x000054100a117816 */ /* 0x000fe40000000010 */
[----:B------:R-:W-:Y:S01]  /*55a0*/  PRMT R16, R15, 0x5410, R9 ;  /* 0x000054100f107816 */ /* 0x000fe20000000009 */
[----:B----4-:R-:W-:Y:S01]  /*55b0*/  LDSM.16.MT88.4 R32, [R190+0xb000] ;  /* 0x00b00000be20783b */ /* 0x010fe20000004200 */
[----:B------:R-:W-:Y:S02]  /*55c0*/  PRMT R15, R8, 0x5410, R13 ;  /* 0x00005410080f7816 */ /* 0x000fe4000000000d */
[----:B------:R-:W-:-:S02]  /*55d0*/  PRMT R13, R6, 0x5410, R11 ;  /* 0x00005410060d7816 */ /* 0x000fc4000000000b */
[----:B------:R-:W-:Y:S02]  /*55e0*/  LOP3.LUT R6, R2, 0xffff, RZ, 0xc0, !PT ;  /* 0x0000ffff02067812 */ /* 0x000fe400078ec0ff */
[----:B------:R-:W-:Y:S02]  /*55f0*/  SHF.R.U32.HI R8, RZ, 0x10, R2 ;  /* 0x00000010ff087819 */ /* 0x000fe40000011602 */
[----:B------:R-:W-:Y:S02]  /*5600*/  LOP3.LUT R9, R24, 0xff, RZ, 0xc0, !PT ;  /* 0x000000ff18097812 */ /* 0x000fe400078ec0ff */
[----:B------:R-:W-:Y:S02]  /*5610*/  PRMT R14, R14, 0x5410, R7 ;  /* 0x000054100e0e7816 */ /* 0x000fe40000000007 */
[----:B------:R-:W-:Y:S02]  /*5620*/  LOP3.LUT R12, R2, 0xff, RZ, 0xc0, !PT ;  /* 0x000000ff020c7812 */ /* 0x000fe400078ec0ff */
[----:B------:R-:W-:-:S02]  /*5630*/  SHF.R.U32.HI R10, RZ, 0x8, R6 ;  /* 0x00000008ff0a7819 */ /* 0x000fc40000011606 */
[----:B------:R-:W-:Y:S02]  /*5640*/  SHF.R.U32.HI R7, RZ, 0x8, R21 ;  /* 0x00000008ff077819 */ /* 0x000fe40000011615 */
[----:B------:R-:W-:Y:S02]  /*5650*/  SHF.R.U32.HI R11, RZ, 0x18, R2 ;  /* 0x00000018ff0b7819 */ /* 0x000fe40000011602 */
[----:B------:R-:W-:Y:S02]  /*5660*/  LOP3.LUT R8, R8, 0xff, RZ, 0xc0, !PT ;  /* 0x000000ff08087812 */ /* 0x000fe400078ec0ff */
[----:B------:R-:W-:Y:S02]  /*5670*/  LEA R2, R19, UR5, 0x10 ;  /* 0x0000000513027c11 */ /* 0x000fe4000f8e80ff */
[----:B------:R-:W-:Y:S02]  /*5680*/  PRMT R6, R9, 0x5410, R26 ;  /* 0x0000541009067816 */ /* 0x000fe4000000001a */
[----:B------:R-:W-:-:S02]  /*5690*/  PRMT R9, R12, 0x5410, R10 ;  /* 0x000054100c097816 */ /* 0x000fc4000000000a */
[----:B------:R-:W-:Y:S01]  /*56a0*/  PRMT R7, R27, 0x5410, R7 ;  /* 0x000054101b077816 */ /* 0x000fe20000000007 */
[----:B------:R-:W-:Y:S01]  /*56b0*/  IMAD.MOV.U32 R27, RZ, RZ, R66 ;  /* 0x000000ffff1b7224 */ /* 0x000fe200078e0042 */
[----:B------:R-:W-:Y:S02]  /*56c0*/  PRMT R8, R8, 0x5410, R11 ;  /* 0x0000541008087816 */ /* 0x000fe4000000000b */
[--C-:B------:R-:W-:Y:S02]  /*56d0*/  HSET2.LE.AND R10, R22, R2.reuse, PT ;  /* 0x00000002160a7233 */ /* 0x100fe40003803000 */
[--C-:B------:R-:W-:Y:S02]  /*56e0*/  HSET2.LE.AND R26, R23, R2.reuse, PT ;  /* 0x00000002171a7233 */ /* 0x100fe40003803000 */
[--C-:B------:R-:W-:Y:S02]  /*56f0*/  HSET2.LE.AND R11, R20, R2.reuse, PT ;  /* 0x00000002140b7233 */ /* 0x100fe40003803000 */
[----:B------:R-:W-:-:S02]  /*5700*/  HSET2.LE.AND R12, R18, R2, PT ;  /* 0x00000002120c7233 */ /* 0x000fc40003803000 */
[--C-:B------:R-:W-:Y:S02]  /*5710*/  HSET2.LE.AND R22, R16, R2.reuse, PT ;  /* 0x0000000210167233 */ /* 0x100fe40003803000 */
[--C-:B------:R-:W-:Y:S02]  /*5720*/  HSET2.LE.AND R21, R9, R2.reuse, PT ;  /* 0x0000000209157233 */ /* 0x100fe40003803000 */
[--C-:B------:R-:W-:Y:S02]  /*5730*/  HSET2.LE.AND R19, R31, R2.reuse, PT ;  /* 0x000000021f137233 */ /* 0x100fe40003803000 */
[--C-:B------:R-:W-:Y:S02]  /*5740*/  HSET2.LE.AND R24, R30, R2.reuse, PT ;  /* 0x000000021e187233 */ /* 0x100fe40003803000 */
[--C-:B------:R-:W-:Y:S01]  /*5750*/  HSET2.LE.AND R25, R25, R2.reuse, PT ;  /* 0x0000000219197233 */ /* 0x100fe20003803000 */
[----:B------:R-:W-:Y:S01]  /*5760*/  LDSM.16.MT88.4 R28, [R195+0xb000] ;  /* 0x00b00000c31c783b */ /* 0x000fe20000004200 */
[----:B------:R-:W-:-:S02]  /*5770*/  HSET2.LE.AND R17, R17, R2, PT ;  /* 0x0000000211117233 */ /* 0x000fc40003803000 */
[--C-:B------:R-:W-:Y:S02]  /*5780*/  HSET2.LE.AND R23, R15, R2.reuse, PT ;  /* 0x000000020f177233 */ /* 0x100fe40003803000 */
[--C-:B------:R-:W-:Y:S02]  /*5790*/  HSET2.LE.AND R16, R14, R2.reuse, PT ;  /* 0x000000020e107233 */ /* 0x100fe40003803000 */
[--C-:B------:R-:W-:Y:S02]  /*57a0*/  HSET2.LE.AND R13, R13, R2.reuse, PT ;  /* 0x000000020d0d7233 */ /* 0x100fe40003803000 */
[--C-:B------:R-:W-:Y:S02]  /*57b0*/  HSET2.LE.AND R18, R7, R2.reuse, PT ;  /* 0x0000000207127233 */ /* 0x100fe40003803000 */
[--C-:B------:R-:W-:Y:S02]  /*57c0*/  HSET2.LE.AND R20, R6, R2.reuse, PT ;  /* 0x0000000206147233 */ /* 0x100fe40003803000 */
[----:B------:R-:W-:-:S02]  /*57d0*/  HSET2.LE.AND R9, R8, R2, PT ;  /* 0x0000000208097233 */ /* 0x000fc40003803000 */
[----:B------:R-:W-:Y:S02]  /*57e0*/  F2FP.BF16.F32.PACK_AB R7, R101, R102 ;  /* 0x000000666507723e */ /* 0x000fe400000010ff */
[----:B-----5:R-:W-:Y:S02]  /*57f0*/  F2FP.BF16.F32.PACK_AB R2, R27, R157 ;  /* 0x0000009d1b02723e */ /* 0x020fe400000010ff */
[----:B-1----:R-:W-:Y:S02]  /*5800*/  F2FP.BF16.F32.PACK_AB R0, R115, R121 ;  /* 0x000000797300723e */ /* 0x002fe400000010ff */
[C---:B------:R-:W-:Y:S02]  /*5810*/  PRMT R232, R7.reuse, 0x7610, R232 ;  /* 0x0000761007e87816 */ /* 0x040fe400000000e8 */
[----:B------:R-:W-:Y:S02]  /*5820*/  PRMT R234, R7, 0x7632, R234 ;  /* 0x0000763207ea7816 */ /* 0x000fe400000000ea */
[----:B------:R-:W-:-:S02]  /*5830*/  PRMT R235, R2, 0x7610, R235 ;  /* 0x0000761002eb7816 */ /* 0x000fc400000000eb */
[----:B------:R-:W-:Y:S02]  /*5840*/  PRMT R233, R2, 0x7632, R233 ;  /* 0x0000763202e97816 */ /* 0x000fe400000000e9 */
[----:B------:R-:W-:Y:S02]  /*5850*/  F2FP.BF16.F32.PACK_AB R6, R105, R106 ;  /* 0x0000006a6906723e */ /* 0x000fe400000010ff */
[----:B------:R-:W-:Y:S02]  /*5860*/  F2FP.BF16.F32.PACK_AB R7, R64, R117 ;  /* 0x000000754007723e */ /* 0x000fe400000010ff */
[C---:B------:R-:W-:Y:S02]  /*5870*/  PRMT R138, R0.reuse, 0x7610, R138 ;  /* 0x00007610008a7816 */ /* 0x040fe4000000008a */
[----:B------:R-:W-:Y:S02]  /*5880*/  PRMT R135, R0, 0x7632, R135 ;  /* 0x0000763200877816 */ /* 0x000fe40000000087 */
[----:B------:R-:W-:-:S02]  /*5890*/  PRMT R0, R235, 0x5410, R233 ;  /* 0x00005410eb007816 */ /* 0x000fc400000000e9 */
[C---:B------:R-:W-:Y:S02]  /*58a0*/  PRMT R237, R6.reuse, 0x7632, R237 ;  /* 0x0000763206ed7816 */ /* 0x040fe400000000ed */
[----:B------:R-:W-:Y:S02]  /*58b0*/  PRMT R236, R6, 0x7610, R236 ;  /* 0x0000761006ec7816 */ /* 0x000fe400000000ec */
[C---:B------:R-:W-:Y:S02]  /*58c0*/  PRMT R231, R7.reuse, 0x7632, R231 ;  /* 0x0000763207e77816 */ /* 0x040fe400000000e7 */
[----:B------:R-:W-:Y:S02]  /*58d0*/  PRMT R230, R7, 0x7610, R230 ;  /* 0x0000761007e67816 */ /* 0x000fe400000000e6 */
[----:B------:R-:W-:Y:S02]  /*58e0*/  F2FP.BF16.F32.PACK_AB R6, R167, R159 ;  /* 0x0000009fa706723e */ /* 0x000fe400000010ff */
[----:B------:R-:W-:-:S02]  /*58f0*/  LOP3.LUT R14, R10, R0, RZ, 0xc0, !PT ;  /* 0x000000000a0e7212 */ /* 0x000fc400078ec0ff */
[----:B------:R-:W-:Y:S02]  /*5900*/  PRMT R0, R230, 0x5410, R231 ;  /* 0x00005410e6007816 */ /* 0x000fe400000000e7 */
[C---:B------:R-:W-:Y:S02]  /*5910*/  PRMT R229, R6.reuse, 0x7610, R229 ;  /* 0x0000761006e57816 */ /* 0x040fe400000000e5 */
[----:B------:R-:W-:Y:S02]  /*5920*/  PRMT R228, R6, 0x7632, R228 ;  /* 0x0000763206e47816 */ /* 0x000fe400000000e4 */
[----:B------:R-:W-:Y:S02]  /*5930*/  F2FP.BF16.F32.PACK_AB R2, R165, R122 ;  /* 0x0000007aa502723e */ /* 0x000fe400000010ff */
[----:B------:R-:W-:Y:S02]  /*5940*/  LOP3.LUT R15, R11, R0, RZ, 0xc0, !PT ;  /* 0x000000000b0f7212 */ /* 0x000fe400078ec0ff */
[----:B------:R-:W-:-:S02]  /*5950*/  PRMT R0, R229, 0x5410, R228 ;  /* 0x00005410e5007816 */ /* 0x000fc400000000e4 */
[C---:B------:R-:W-:Y:S02]  /*5960*/  PRMT R227, R2.reuse, 0x7632, R227 ;  /* 0x0000763202e37816 */ /* 0x040fe400000000e3 */
[----:B------:R-:W-:Y:S02]  /*5970*/  PRMT R226, R2, 0x7610, R226 ;  /* 0x0000761002e27816 */ /* 0x000fe400000000e2 */
[----:B------:R-:W-:Y:S02]  /*5980*/  F2FP.BF16.F32.PACK_AB R6, R114, R107 ;  /* 0x0000006b7206723e */ /* 0x000fe400000010ff */
[----:B------:R-:W-:Y:S02]  /*5990*/  LOP3.LUT R128, R12, R0, RZ, 0xc0, !PT ;  /* 0x000000000c807212 */ /* 0x000fe400078ec0ff */
[----:B------:R-:W-:Y:S02]  /*59a0*/  PRMT R0, R226, 0x5410, R227 ;  /* 0x00005410e2007816 */ /* 0x000fe400000000e3 */
[----:B------:R-:W-:-:S02]  /*59b0*/  PRMT R225, R6, 0x7610, R225 ;  /* 0x0000761006e17816 */ /* 0x000fc400000000e1 */
[----:B------:R-:W-:Y:S02]  /*59c0*/  PRMT R224, R6, 0x7632, R224 ;  /* 0x0000763206e07816 */ /* 0x000fe400000000e0 */
[----:B------:R-:W-:Y:S02]  /*59d0*/  LOP3.LUT R129, R17, R0, RZ, 0xc0, !PT ;  /* 0x0000000011817212 */ /* 0x000fe400078ec0ff */
[----:B------:R-:W-:Y:S02]  /*59e0*/  PRMT R0, R225, 0x5410, R224 ;  /* 0x00005410e1007816 */ /* 0x000fe400000000e0 */
[----:B------:R-:W-:Y:S02]  /*59f0*/  F2FP.BF16.F32.PACK_AB R2, R112, R119 ;  /* 0x000000777002723e */ /* 0x000fe400000010ff */
[----:B------:R-:W-:Y:S02]  /*5a00*/  LOP3.LUT R130, R19, R0, RZ, 0xc0, !PT ;  /* 0x0000000013827212 */ /* 0x000fe400078ec0ff */
[----:B------:R-:W-:-:S02]  /*5a10*/  PRMT R0, R232, 0x5410, R234 ;  /* 0x00005410e8007816 */ /* 0x000fc400000000ea */
[C---:B------:R-:W-:Y:S02]  /*5a20*/  PRMT R223, R2.reuse, 0x7632, R223 ;  /* 0x0000763202df7816 */ /* 0x040fe400000000df */
[----:B------:R-:W-:Y:S02]  /*5a30*/  PRMT R222, R2, 0x7610, R222 ;  /* 0x0000761002de7816 */ /* 0x000fe400000000de */
[----:B--2---:R-:W-:Y:S02]  /*5a40*/  F2FP.BF16.F32.PACK_AB R2, R61, R100 ;  /* 0x000000643d02723e */ /* 0x004fe400000010ff */
[----:B------:R-:W-:Y:S01]  /*5a50*/  LOP3.LUT R12, R16, R0, RZ, 0xc0, !PT ;  /* 0x00000000100c7212 */ /* 0x000fe200078ec0ff */
[----:B------:R-:W-:Y:S01]  /*5a60*/  IMAD.WIDE.U32 R16, R59, -0x326172a9, RZ ;  /* 0xcd9e8d573b107825 */ /* 0x000fe200078e00ff */
[----:B------:R-:W-:Y:S02]  /*5a70*/  PRMT R0, R236, 0x5410, R237 ;  /* 0x00005410ec007816 */ /* 0x000fe400000000ed */
[----:B------:R-:W-:-:S02]  /*5a80*/  PRMT R219, R2, 0x7632, R219 ;  /* 0x0000763202db7816 */ /* 0x000fc400000000db */
[----:B------:R-:W-:Y:S02]  /*5a90*/  PRMT R218, R2, 0x7610, R218 ;  /* 0x0000761002da7816 */ /* 0x000fe400000000da */
[----:B---3--:R-:W-:Y:S02]  /*5aa0*/  F2FP.BF16.F32.PACK_AB R2, R123, R156 ;  /* 0x0000009c7b02723e */ /* 0x008fe400000010ff */
[----:B------:R-:W-:Y:S02]  /*5ab0*/  LOP3.LUT R13, R13, R0, RZ, 0xc0, !PT ;  /* 0x000000000d0d7212 */ /* 0x000fe400078ec0ff */
[----:B------:R-:W-:Y:S02]  /*5ac0*/  PRMT R0, R217, 0x5410, R216 ;  /* 0x00005410d9007816 */ /* 0x000fe400000000d8 */
[C---:B------:R-:W-:Y:S02]  /*5ad0*/  PRMT R215, R2.reuse, 0x7632, R215 ;  /* 0x0000763202d77816 */ /* 0x040fe400000000d7 */
[----:B------:R-:W-:Y:S01]  /*5ae0*/  PRMT R214, R2, 0x7610, R214 ;  /* 0x0000761002d67816 */ /* 0x000fe200000000d6 */
[----:B------:R-:W-:Y:S01]  /*5af0*/  HMMA.16816.F32.BF16 R144, R12, R176, RZ ;  /* 0x000000b00c90723c */ /* 0x000fe200000418ff */
[----:B------:R-:W-:-:S02]  /*5b00*/  F2FP.BF16.F32.PACK_AB R7, R103, R104 ;  /* 0x000000686707723e */ /* 0x000fc400000010ff */
[----:B------:R-:W-:Y:S02]  /*5b10*/  LOP3.LUT R10, R18, R0, RZ, 0xc0, !PT ;  /* 0x00000000120a7212 */ /* 0x000fe400078ec0ff */
[----:B------:R-:W-:Y:S01]  /*5b20*/  PRMT R0, R214, 0x5410, R215 ;  /* 0x00005410d6007816 */ /* 0x000fe200000000d7 */
[C---:B------:R-:W-:Y:S01]  /*5b30*/  HMMA.16816.F32.BF16 R152, R12.reuse, R140, RZ ;  /* 0x0000008c0c98723c */ /* 0x040fe200000418ff */
[C---:B------:R-:W-:Y:S02]  /*5b40*/  PRMT R221, R7.reuse, 0x7610, R221 ;  /* 0x0000761007dd7816 */ /* 0x040fe400000000dd */
[----:B------:R-:W-:Y:S02]  /*5b50*/  PRMT R220, R7, 0x7632, R220 ;  /* 0x0000763207dc7816 */ /* 0x000fe400000000dc */
[----:B------:R-:W-:Y:S01]  /*5b60*/  LOP3.LUT R11, R20, R0, RZ, 0xc0, !PT ;  /* 0x00000000140b7212 */ /* 0x000fe200078ec0ff */
[----:B------:R-:W-:Y:S01]  /*5b70*/  HMMA.16816.F32.BF16 R84, R12, R172, RZ ;  /* 0x000000ac0c54723c */ /* 0x000fe200000418ff */
[----:B------:R-:W-:-:S02]  /*5b80*/  PRMT R0, R221, 0x5410, R220 ;  /* 0x00005410dd007816 */ /* 0x000fc400000000dc */
[----:B------:R-:W-:Y:S02]  /*5b90*/  F2FP.BF16.F32.PACK_AB R2, R113, R120 ;  /* 0x000000787102723e */ /* 0x000fe400000010ff */
[----:B------:R-:W-:Y:S02]  /*5ba0*/  LOP3.LUT R8, R21, R0, RZ, 0xc0, !PT ;  /* 0x0000000015087212 */ /* 0x000fe400078ec0ff */
[----:B------:R-:W-:Y:S02]  /*5bb0*/  PRMT R0, R218, 0x5410, R219 ;  /* 0x00005410da007816 */ /* 0x000fe400000000db */
[----:B------:R-:W-:Y:S02]  /*5bc0*/  F2FP.BF16.F32.PACK_AB R6, R118, R164 ;  /* 0x000000a47606723e */ /* 0x000fe400000010ff */
[----:B------:R-:W-:Y:S02]  /*5bd0*/  LOP3.LUT R9, R9, R0, RZ, 0xc0, !PT ;  /* 0x0000000009097212 */ /* 0x000fe400078ec0ff */
[----:B------:R-:W-:-:S02]  /*5be0*/  PRMT R0, R222, 0x5410, R223 ;  /* 0x00005410de007816 */ /* 0x000fc400000000df */
[----:B------:R-:W-:Y:S02]  /*5bf0*/  PRMT R208, R2, 0x7610, R208 ;  /* 0x0000761002d07816 */ /* 0x000fe400000000d0 */
[----:B------:R-:W-:Y:S01]  /*5c00*/  LOP3.LUT R131, R24, R0, RZ, 0xc0, !PT ;  /* 0x0000000018837212 */ /* 0x000fe200078ec0ff */
[C---:B------:R-:W-:Y:S01]  /*5c10*/  HMMA.16816.F32.BF16 R160, R8.reuse, R176, RZ ;  /* 0x000000b008a0723c */ /* 0x040fe200000418ff */
[----:B------:R-:W-:Y:S01]  /*5c20*/  PRMT R139, R2, 0x7632, R139 ;  /* 0x00007632028b7816 */ /* 0x000fe2000000008b */
[----:B------:R-:W-:Y:S01]  /*5c30*/  IMAD R2, R246, 0x20, R62 ;  /* 0x00000020f6027824 */ /* 0x000fe200078e023e */
[----:B------:R-:W-:Y:S02]  /*5c40*/  PRMT R0, R213, 0x5410, R212 ;  /* 0x00005410d5007816 */ /* 0x000fe400000000d4 */
[----:B------:R-:W-:Y:S01]  /*5c50*/  PRMT R211, R6, 0x7610, R211 ;  /* 0x0000761006d37816 */ /* 0x000fe200000000d3 */
[----:B------:R-:W-:Y:S01]  /*5c60*/  VIADD R2, R2, 0xffffffe0 ;  /* 0xffffffe002027836 */ /* 0x000fe20000000000 */
[----:B------:R-:W-:Y:S01]  /*5c70*/  PRMT R209, R6, 0x7632, R209 ;  /* 0x0000763206d17816 */ /* 0x000fe200000000d1 */
[----:B------:R-:W-:Y:S01]  /*5c80*/  IMAD.WIDE.U32 R6, R38, -0x326172a9, RZ ;  /* 0xcd9e8d5726067825 */ /* 0x000fe200078e00ff */
[----:B------:R-:W-:Y:S01]  /*5c90*/  LOP3.LUT R124, R22, R0, RZ, 0xc0, !PT ;  /* 0x00000000167c7212 */ /* 0x000fe200078ec0ff */
[----:B------:R-:W-:Y:S01]  /*5ca0*/  HMMA.16816.F32.BF16 R168, R8, R140, RZ ;  /* 0x0000008c08a8723c */ /* 0x000fe200000418ff */
[----:B------:R-:W-:-:S02]  /*5cb0*/  PRMT R0, R211, 0x5410, R209 ;  /* 0x00005410d3007816 */ /* 0x000fc400000000d1 */
[----:B------:R-:W-:Y:S02]  /*5cc0*/  SHF.R.S32.HI R4, RZ, 0x1f, R2 ;  /* 0x0000001fff047819 */ /* 0x000fe40000011402 */
[----:B------:R-:W-:Y:S01]  /*5cd0*/  LOP3.LUT R125, R23, R0, RZ, 0xc0, !PT ;  /* 0x00000000177d7212 */ /* 0x000fe200078ec0ff */
[----:B------:R-:W-:Y:S01]  /*5ce0*/  IMAD.WIDE.U32 R22, R57, -0x326172a9, RZ ;  /* 0xcd9e8d5739167825 */ /* 0x000fe200078e00ff */
[----:B------:R-:W-:Y:S01]  /*5cf0*/  PRMT R0, R208, 0x5410, R139 ;  /* 0x00005410d0007816 */ /* 0x000fe2000000008b */
[----:B------:R-:W-:Y:S01]  /*5d00*/  HMMA.16816.F32.BF16 R88, R8, R172, RZ ;  /* 0x000000ac0858723c */ /* 0x000fe200000418ff */
[----:B------:R-:W-:Y:S01]  /*5d10*/  IADD3 R176, P0, R49, R2, RZ ;  /* 0x0000000231b07210 */ /* 0x000fe20007f1e0ff */
[----:B------:R-:W-:Y:S01]  /*5d20*/  IMAD.MOV.U32 R141, RZ, RZ, R65 ;  /* 0x000000ffff8d7224 */ /* 0x000fe200078e0041 */
[----:B------:R-:W-:Y:S01]  /*5d30*/  LOP3.LUT R126, R25, R0, RZ, 0xc0, !PT ;  /* 0x00000000197e7212 */ /* 0x000fe200078ec0ff */
[----:B------:R-:W-:Y:S01]  /*5d40*/  IMAD.MOV.U32 R140, RZ, RZ, R64 ;  /* 0x000000ffff8c7224 */ /* 0x000fe200078e0040 */
[----:B------:R-:W-:Y:S01]  /*5d50*/  LEA.HI.X.SX32 R242, R49, R4, 0x1, P0 ;  /* 0x0000000431f27211 */ /* 0x000fe200000f0eff */
[----:B------:R-:W-:Y:S01]  /*5d60*/  IMAD.WIDE.U32 R4, R51, -0x2daee0ad, RZ ;  /* 0xd2511f5333047825 */ /* 0x000fe200078e00ff */
[----:B------:R-:W-:Y:S01]  /*5d70*/  PRMT R0, R138, 0x5410, R135 ;  /* 0x000054108a007816 */ /* 0x000fe20000000087 */
[----:B------:R-:W1:Y:S01]  /*5d80*/  LDSM.16.MT88.4 R64, [R194+0xa800] ;  /* 0x00a80000c240783b */ /* 0x000e620000004200 */
[----:B------:R-:W-:Y:S01]  /*5d90*/  LOP3.LUT R17, R17, UR8, R58, 0x96, !PT ;  /* 0x0000000811117c12 */ /* 0x000fe2000f8e963a */
[----:B------:R-:W-:Y:S01]  /*5da0*/  HMMA.16816.F32.BF16 R144, R128, R180, R144 ;  /* 0x000000b48090723c */ /* 0x000fe20000041890 */
[----:B------:R-:W-:Y:S01]  /*5db0*/  LOP3.LUT R18, R23, UR7, R16, 0x96, !PT ;  /* 0x0000000717127c12 */ /* 0x000fe2000f8e9610 */
[----:B------:R-:W2:Y:S01]  /*5dc0*/  LDSM.16.MT88.4 R48, [R195+0xa800] ;  /* 0x00a80000c330783b */ /* 0x000ea20000004200 */
[----:B------:R-:W-:Y:S01]  /*5dd0*/  LOP3.LUT R20, R7, UR10, R52, 0x96, !PT ;  /* 0x0000000a07147c12 */ /* 0x000fe2000f8e9634 */
[----:B------:R-:W-:Y:S01]  /*5de0*/  IMAD.WIDE.U32 R16, R17, -0x2daee0ad, RZ ;  /* 0xd2511f5311107825 */ /* 0x000fe200078e00ff */
[----:B------:R-:W-:Y:S01]  /*5df0*/  LOP3.LUT R127, R26, R0, RZ, 0xc0, !PT ;  /* 0x000000001a7f7212 */ /* 0x000fe200078ec0ff */
[-C--:B------:R-:W-:Y:S01]  /*5e00*/  HMMA.16816.F32.BF16 R56, R8, R204.reuse, RZ ;  /* 0x000000cc0838723c */ /* 0x080fe200000418ff */
[----:B------:R-:W-:Y:S01]  /*5e10*/  LOP3.LUT R0, R5, UR9, R54, 0x96, !PT ;  /* 0x0000000905007c12 */ /* 0x000fe2000f8e9636 */
[----:B------:R-:W-:Y:S01]  /*5e20*/  IMAD.MOV.U32 R173, RZ, RZ, R140 ;  /* 0x000000ffffad7224 */ /* 0x000fe200078e008c */
[C---:B------:R-:W-:Y:S01]  /*5e30*/  LOP3.LUT R19, R4.reuse, 0xff, RZ, 0xc0, !PT ;  /* 0x000000ff04137812 */ /* 0x040fe200078ec0ff */
[----:B------:R-:W-:Y:S01]  /*5e40*/  IMAD.MOV.U32 R172, RZ, RZ, R141 ;  /* 0x000000ffffac7224 */ /* 0x000fe200078e008d */
[----:B------:R-:W-:Y:S01]  /*5e50*/  LOP3.LUT R21, R4, 0xffff, RZ, 0xc0, !PT ;  /* 0x0000ffff04157812 */ /* 0x000fe200078ec0ff */
[----:B------:R-:W-:Y:S01]  /*5e60*/  HMMA.16816.F32.BF16 R52, R12, R204, RZ ;  /* 0x000000cc0c34723c */ /* 0x000fe200000418ff */
[----:B------:R-:W-:-:S02]  /*5e70*/  SHF.R.U32.HI R23, RZ, 0x10, R4 ;  /* 0x00000010ff177819 */ /* 0x000fc40000011604 */
[----:B------:R-:W-:Y:S01]  /*5e80*/  SHF.R.U32.HI R24, RZ, 0x18, R4 ;  /* 0x00000018ff187819 */ /* 0x000fe20000011604 */
[----:B------:R-:W-:Y:S01]  /*5e90*/  IMAD.WIDE.U32 R4, R18, -0x2daee0ad, RZ ;  /* 0xd2511f5312047825 */ /* 0x000fe200078e00ff */
[----:B------:R-:W-:Y:S01]  /*5ea0*/  LOP3.LUT R2, R20, 0xff, RZ, 0xc0, !PT ;  /* 0x000000ff14027812 */ /* 0x000fe200078ec0ff */
[----:B------:R-:W-:Y:S01]  /*5eb0*/  HMMA.16816.F32.BF16 R160, R124, R180, R160 ;  /* 0x000000b47ca0723c */ /* 0x000fe200000418a0 */
[----:B------:R-:W-:Y:S01]  /*5ec0*/  LOP3.LUT R25, R17, UR6, R60, 0x96, !PT ;  /* 0x0000000611197c12 */ /* 0x000fe2000f8e963c */
[----:B------:R-:W-:Y:S01]  /*5ed0*/  IMAD.MOV.U32 R205, RZ, RZ, R114 ;  /* 0x000000ffffcd7224 */ /* 0x000fe200078e0072 */
[----:B------:R-:W-:Y:S01]  /*5ee0*/  ISETP.LE.U32.AND P2, PT, R2, UR5, PT ;  /* 0x0000000502007c0c */ /* 0x000fe2000bf43070 */
[----:B------:R-:W-:Y:S01]  /*5ef0*/  IMAD.MOV.U32 R204, RZ, RZ, R113 ;  /* 0x000000ffffcc7224 */ /* 0x000fe200078e0071 */
[----:B------:R-:W-:Y:S01]  /*5f00*/  LOP3.LUT R2, R5, UR9, R16, 0x96, !PT ;  /* 0x0000000905027c12 */ /* 0x000fe2000f8e9610 */
[-C--:B------:R-:W-:Y:S01]  /*5f10*/  HMMA.16816.F32.BF16 R84, R128, R96.reuse, R84 ;  /* 0x000000608054723c */ /* 0x080fe20000041854 */
[----:B------:R-:W-:Y:S01]  /*5f20*/  SHF.R.U32.HI R18, RZ, 0x18, R20 ;  /* 0x00000018ff127819 */ /* 0x000fe20000011614 */
[----:B------:R-:W-:Y:S01]  /*5f30*/  IMAD.MOV.U32 R181, RZ, RZ, R115 ;  /* 0x000000ffffb57224 */ /* 0x000fe200078e0073 */
[----:B------:R-:W-:Y:S01]  /*5f40*/  SHF.R.U32.HI R16, RZ, 0x10, R6 ;  /* 0x00000010ff107819 */ /* 0x000fe20000011606 */
[----:B------:R-:W-:Y:S01]  /*5f50*/  ULDC.64 UR6, c[0x0][0x2a8] ;  /* 0x0000aa0000067ab9 */ /* 0x000fe20000000a00 */
[----:B------:R-:W-:Y:S01]  /*5f60*/  LOP3.LUT R17, R6, 0xff, RZ, 0xc0, !PT ;  /* 0x000000ff06117812 */ /* 0x000fe200078ec0ff */
[----:B------:R-:W-:Y:S01]  /*5f70*/  HMMA.16816.F32.BF16 R88, R124, R96, R88 ;  /* 0x000000607c58723c */ /* 0x000fe20000041858 */
[----:B------:R-:W-:-:S02]  /*5f80*/  LOP3.LUT R45, R4, 0xffff, RZ, 0xc0, !PT ;  /* 0x0000ffff042d7812 */ /* 0x000fc400078ec0ff */
[----:B------:R-:W-:Y:S01]  /*5f90*/  ISETP.LE.U32.AND P1, PT, R18, UR5, PT ;  /* 0x0000000512007c0c */ /* 0x000fe2000bf23070 */
[----:B------:R-:W-:Y:S01]  /*5fa0*/  @!P2 HFMA2.BF16_V2 R47, -RZ.H0_H0, RZ.H0_H0, -R232.H0_H0 ;  /* 0x200000ffff2fa231 */ /* 0x000fe200003409e8 */
[----:B------:R-:W-:Y:S01]  /*5fb0*/  LOP3.LUT R5, R16, 0xff, RZ, 0xc0, !PT ;  /* 0x000000ff10057812 */ /* 0x000fe200078ec0ff */
[----:B------:R-:W-:Y:S01]  /*5fc0*/  HMMA.16816.F32.BF16 R36, R12, R184, RZ ;  /* 0x000000b80c24723c */ /* 0x000fe200000418ff */
[----:B------:R-:W-:Y:S01]  /*5fd0*/  ISETP.LE.U32.AND P0, PT, R17, UR5, PT ;  /* 0x0000000511007c0c */ /* 0x000fe2000bf03070 */
[----:B------:R-:W-:Y:S01]  /*5fe0*/  IMAD.MOV.U32 R96, RZ, RZ, R107 ;  /* 0x000000ffff607224 */ /* 0x000fe200078e006b */
[----:B------:R-:W-:Y:S01]  /*5ff0*/  LOP3.LUT R18, R4, 0xff, RZ, 0xc0, !PT ;  /* 0x000000ff04127812 */ /* 0x000fe200078ec0ff */
[----:B------:R-:W-:Y:S01]  /*6000*/  IMAD.MOV.U32 R97, RZ, RZ, R121 ;  /* 0x000000ffff617224 */ /* 0x000fe200078e0079 */
[--C-:B------:R-:W-:Y:S01]  /*6010*/  SHF.R.U32.HI R44, RZ, 0x10, R4.reuse ;  /* 0x00000010ff2c7819 */ /* 0x100fe20000011604 */
[----:B-1----:R-:W-:Y:S01]  /*6020*/  HMMA.16816.F32.BF16 R52, R128, R64, R52 ;  /* 0x000000408034723c */ /* 0x002fe20000041834 */
[----:B------:R-:W-:-:S02]  /*6030*/  SHF.R.U32.HI R16, RZ, 0x18, R4 ;  /* 0x00000018ff107819 */ /* 0x000fc40000011604 */
[--C-:B------:R-:W-:Y:S01]  /*6040*/  SHF.R.U32.HI R4, RZ, 0x18, R0.reuse ;  /* 0x00000018ff047819 */ /* 0x100fe20000011600 */
[----:B------:R-:W-:Y:S01]  /*6050*/  @!P1 HFMA2.BF16_V2 R62, -RZ.H0_H0, RZ.H0_H0, -R237.H0_H0 ;  /* 0x200000ffff3e9231 */ /* 0x000fe200003409ed */
[----:B------:R-:W-:Y:S01]  /*6060*/  ISETP.LE.U32.AND P6, PT, R5, UR5, PT ;  /* 0x0000000505007c0c */ /* 0x000fe2000bfc3070 */
[----:B------:R-:W-:Y:S01]  /*6070*/  HMMA.16816.F32.BF16 R56, R124, R64, R56 ;  /* 0x000000407c38723c */ /* 0x000fe20000041838 */
[----:B------:R-:W-:Y:S01]  /*6080*/  LOP3.LUT R5, R0, 0xff, RZ, 0xc0, !PT ;  /* 0x000000ff00057812 */ /* 0x000fe200078ec0ff */
[----:B------:R-:W-:Y:S01]  /*6090*/  @!P0 HFMA2.BF16_V2 R63, -RZ.H0_H0, RZ.H0_H0, -R235.H0_H0 ;  /* 0x200000ffff3f8231 */ /* 0x000fe200003409eb */
[----:B------:R-:W-:Y:S02]  /*60a0*/  ISETP.LE.U32.AND P4, PT, R4, UR5, PT ;  /* 0x0000000504007c0c */ /* 0x000fe4000bf83070 */
[----:B------:R-:W-:Y:S01]  /*60b0*/  SHF.R.U32.HI R4, RZ, 0x10, R0 ;  /* 0x00000010ff047819 */ /* 0x000fe20000011600 */
[----:B------:R-:W-:Y:S01]  /*60c0*/  HMMA.16816.F32.BF16 R40, R8, R184, RZ ;  /* 0x000000b80828723c */ /* 0x000fe200000418ff */
[----:B------:R-:W-:Y:S01]  /*60d0*/  ISETP.LE.U32.AND P5, PT, R5, UR5, PT ;  /* 0x0000000505007c0c */ /* 0x000fe2000bfa3070 */
[----:B------:R-:W-:Y:S01]  /*60e0*/  IMAD.MOV.U32 R65, RZ, RZ, R27 ;  /* 0x000000ffff417224 */ /* 0x000fe200078e001b */
[----:B------:R-:W-:Y:S01]  /*60f0*/  LOP3.LUT R5, R4, 0xff, RZ, 0xc0, !PT ;  /* 0x000000ff04057812 */ /* 0x000fe200078ec0ff */
[----:B------:R-:W-:Y:S01]  /*6100*/  IMAD.MOV.U32 R64, RZ, RZ, R123 ;  /* 0x000000ffff407224 */ /* 0x000fe200078e007b */
[----:B------:R-:W-:Y:S01]  /*6110*/  SHF.R.U32.HI R4, RZ, 0x8, R21 ;  /* 0x00000008ff047819 */ /* 0x000fe20000011615 */
[----:B------:R-:W-:Y:S01]  /*6120*/  @!P6 HFMA2.BF16_V2 R69, -RZ.H0_H0, RZ.H0_H0, -R230.H0_H0 ;  /* 0x200000ffff45e231 */ /* 0x000fe200003409e6 */
[----:B------:R-:W-:Y:S01]  /*6130*/  SHF.R.U32.HI R17, RZ, 0x18, R6 ;  /* 0x00000018ff117819 */ /* 0x000fe20000011606 */
[----:B------:R-:W-:Y:S01]  /*6140*/  FADD.FTZ R21, R104, R103 ;  /* 0x0000006768157221 */ /* 0x000fe20000010000 */
[----:B------:R-:W-:Y:S01]  /*6150*/  LOP3.LUT R4, R4, 0xffff, RZ, 0xc0, !PT ;  /* 0x0000ffff04047812 */ /* 0x000fe200078ec0ff */
[----:B------:R-:W-:Y:S01]  /*6160*/  @!P4 HFMA2.BF16_V2 R72, -RZ.H0_H0, RZ.H0_H0, -R227.H0_H0 ;  /* 0x200000ffff48c231 */ /* 0x000fe200003409e3 */
[----:B------:R-:W-:Y:S01]  /*6170*/  ISETP.LE.U32.AND P3, PT, R17, UR5, PT ;  /* 0x0000000511007c0c */ /* 0x000fe2000bf63070 */
[----:B------:R-:W-:Y:S01]  /*6180*/  FADD.FTZ R177, R116, R21 ;  /* 0x0000001574b17221 */ /* 0x000fe20000010000 */
[----:B------:R-:W-:Y:S01]  /*6190*/  @!P0 PRMT R235, R63, 0x5410, RZ ;  /* 0x000054103feb8816 */ /* 0x000fe200000000ff */
[----:B------:R-:W-:Y:S01]  /*61a0*/  @!P5 HFMA2.BF16_V2 R70, -RZ.H0_H0, RZ.H0_H0, -R229.H0_H0 ;  /* 0x200000ffff46d231 */ /* 0x000fe200003409e5 */
[----:B------:R-:W-:Y:S01]  /*61b0*/  ISETP.LE.U32.AND P0, PT, R4, UR5, PT ;  /* 0x0000000504007c0c */ /* 0x000fe2000bf03070 */
[----:B--2---:R-:W-:Y:S01]  /*61c0*/  HMMA.16816.F32.BF16 R36, R128, R48, R36 ;  /* 0x000000308024723c */ /* 0x004fe20000041824 */
[----:B------:R-:W-:Y:S01]  /*61d0*/  LOP3.LUT R4, R23, 0xff, RZ, 0xc0, !PT ;  /* 0x000000ff17047812 */ /* 0x000fe200078ec0ff */
[----:B------:R-:W-:Y:S01]  /*61e0*/  FADD.FTZ R23, R100, R61 ;  /* 0x0000003d64177221 */ /* 0x000fe20000010000 */
[----:B------:R-:W-:-:S02]  /*61f0*/  @!P2 PRMT R232, R47, 0x5410, RZ ;  /* 0x000054102fe8a816 */ /* 0x000fc400000000ff */
[----:B------:R-:W-:Y:S01]  /*6200*/  @!P4 PRMT R227, R72, 0x5410, RZ ;  /* 0x0000541048e3c816 */ /* 0x000fe200000000ff */
[----:B------:R-:W-:Y:S01]  /*6210*/  FADD.FTZ R23, R156, R23 ;  /* 0x000000179c177221 */ /* 0x000fe20000010000 */
[----:B------:R-:W-:Y:S01]  /*6220*/  ISETP.LE.U32.AND P2, PT, R5, UR5, PT ;  /* 0x0000000505007c0c */ /* 0x000fe2000bf43070 */
[----:B------:R-:W-:Y:S01]  /*6230*/  @!P3 HFMA2.BF16_V2 R68, -RZ.H0_H0, RZ.H0_H0, -R231.H0_H0 ;  /* 0x200000ffff44b231 */ /* 0x000fe200003409e7 */
[----:B------:R-:W-:Y:S01]  /*6240*/  ISETP.LE.U32.AND P4, PT, R4, UR5, PT ;  /* 0x0000000504007c0c */ /* 0x000fe2000bf83070 */
[----:B------:R-:W-:Y:S01]  /*6250*/  IMAD.WIDE.U32 R4, R25, -0x326172a9, RZ ;  /* 0xcd9e8d5719047825 */ /* 0x000fe200078e00ff */
[----:B------:R-:W-:-:S03]  /*6260*/  @!P1 PRMT R237, R62, 0x5410, RZ ;  /* 0x000054103eed9816 */ /* 0x000fc600000000ff */
[----:B------:R-:W-:Y:S01]  /*6270*/  @!P0 HFMA2.BF16_V2 R78, -RZ.H0_H0, RZ.H0_H0, -R224.H0_H0 ;  /* 0x200000ffff4e8231 */ /* 0x000fe200003409e0 */
[----:B------:R-:W-:Y:S01]  /*6280*/  LOP3.LUT R46, R6, 0xffff, RZ, 0xc0, !PT ;  /* 0x0000ffff062e7812 */ /* 0x000fe200078ec0ff */
[C---:B------:R-:W-:Y:S01]  /*6290*/  HMMA.16816.F32.BF16 R72, R8.reuse, R32, RZ ;  /* 0x000000200848723c */ /* 0x040fe200000418ff */
[----:B------:R-:W-:Y:S02]  /*62a0*/  ISETP.LE.U32.AND P1, PT, R19, UR5, PT ;  /* 0x0000000513007c0c */ /* 0x000fe4000bf23070 */
[----:B------:R-:W-:Y:S02]  /*62b0*/  LOP3.LUT R6, R4, 0xff, RZ, 0xc0, !PT ;  /* 0x000000ff04067812 */ /* 0x000fe400078ec0ff */
[----:B------:R-:W-:Y:S01]  /*62c0*/  @!P3 PRMT R231, R68, 0x5410, RZ ;  /* 0x0000541044e7b816 */ /* 0x000fe200000000ff */
[----:B------:R-:W-:Y:S01]  /*62d0*/  @!P2 HFMA2.BF16_V2 R76, -RZ.H0_H0, RZ.H0_H0, -R226.H0_H0 ;  /* 0x200000ffff4ca231 */ /* 0x000fe200003409e2 */
[----:B------:R-:W-:Y:S01]  /*62e0*/  @!P6 PRMT R230, R69, 0x5410, RZ ;  /* 0x0000541045e6e816 */ /* 0x000fe200000000ff */
[----:B------:R-:W-:Y:S01]  /*62f0*/  @!P4 HFMA2.BF16_V2 R92, -RZ.H0_H0, RZ.H0_H0, -R222.H0_H0 ;  /* 0x200000ffff5cc231 */ /* 0x000fe200003409de */
[----:B------:R-:W-:Y:S01]  /*6300*/  @!P5 PRMT R229, R70, 0x5410, RZ ;  /* 0x0000541046e5d816 */ /* 0x000fe200000000ff */
[----:B------:R-:W-:Y:S01]  /*6310*/  HMMA.16816.F32.BF16 R60, R8, R206, RZ ;  /* 0x000000ce083c723c */ /* 0x000fe200000418ff */
[----:B------:R-:W-:-:S02]  /*6320*/  @!P0 PRMT R224, R78, 0x5410, RZ ;  /* 0x000054104ee08816 */ /* 0x000fc400000000ff */
[----:B------:R-:W-:Y:S01]  /*6330*/  ISETP.LE.U32.AND P0, PT, R6, UR5, PT ;  /* 0x0000000506007c0c */ /* 0x000fe2000bf03070 */
[----:B------:R-:W-:Y:S01]  /*6340*/  @!P1 HFMA2.BF16_V2 R77, -RZ.H0_H0, RZ.H0_H0, -R225.H0_H0 ;  /* 0x200000ffff4d9231 */ /* 0x000fe200003409e1 */
[----:B------:R-:W-:Y:S01]  /*6350*/  LOP3.LUT R6, R2, 0xff, RZ, 0xc0, !PT ;  /* 0x000000ff02067812 */ /* 0x000fe200078ec0ff */
[----:B------:R-:W-:Y:S01]  /*6360*/  HMMA.16816.F32.BF16 R68, R12, R32, RZ ;  /* 0x000000200c44723c */ /* 0x000fe200000418ff */
[----:B------:R-:W-:Y:S02]  /*6370*/  @!P2 PRMT R226, R76, 0x5410, RZ ;  /* 0x000054104ce2a816 */ /* 0x000fe400000000ff */
[----:B------:R-:W-:Y:S02]  /*6380*/  ISETP.LE.U32.AND P3, PT, R24, UR5, PT ;  /* 0x0000000518007c0c */ /* 0x000fe4000bf63070 */
[----:B------:R-:W-:Y:S01]  /*6390*/  SHF.R.U32.HI R7, RZ, 0x18, R4 ;  /* 0x00000018ff077819 */ /* 0x000fe20000011604 */
[----:B------:R-:W1:Y:S01]  /*63a0*/  LDSM.16.MT88.4 R24, [R194+0xb000] ;  /* 0x00b00000c218783b */ /* 0x000e620000004200 */
[----:B------:R-:W-:Y:S01]  /*63b0*/  ISETP.LE.U32.AND P2, PT, R6, UR5, PT ;  /* 0x0000000506007c0c */ /* 0x000fe2000bf43070 */
[----:B------:R-:W-:Y:S01]  /*63c0*/  HMMA.16816.F32.BF16 R72, R124, R80, R72 ;  /* 0x000000507c48723c */ /* 0x000fe20000041848 */
[----:B------:R-:W-:Y:S01]  /*63d0*/  SHF.R.U32.HI R6, RZ, 0x10, R2 ;  /* 0x00000010ff067819 */ /* 0x000fe20000011602 */
[----:B------:R-:W-:Y:S01]  /*63e0*/  @!P0 HFMA2.BF16_V2 R93, -RZ.H0_H0, RZ.H0_H0, -R217.H0_H0 ;  /* 0x200000ffff5d8231 */ /* 0x000fe200003409d9 */
[----:B------:R-:W-:Y:S01]  /*63f0*/  @!P1 PRMT R225, R77, 0x5410, RZ ;  /* 0x000054104de19816 */ /* 0x000fe200000000ff */
[----:B------:R-:W-:Y:S01]  /*6400*/  FADD.FTZ R32, R106, R105 ;  /* 0x000000696a207221 */ /* 0x000fe20000010000 */
[----:B------:R-:W-:Y:S01]  /*6410*/  ISETP.LE.U32.AND P1, PT, R7, UR5, PT ;  /* 0x0000000507007c0c */ /* 0x000fe2000bf23070 */
[----:B------:R-:W-:Y:S01]  /*6420*/  FADD.FTZ R33, R102, R101 ;  /* 0x0000006566217221 */ /* 0x000fe20000010000 */
[----:B------:R-:W-:Y:S01]  /*6430*/  LOP3.LUT R7, R6, 0xff, RZ, 0xc0, !PT ;  /* 0x000000ff06077812 */ /* 0x000fe200078ec0ff */
[----:B------:R-:W-:Y:S01]  /*6440*/  @!P3 HFMA2.BF16_V2 R79, -RZ.H0_H0, RZ.H0_H0, -R223.H0_H0 ;  /* 0x200000ffff4fb231 */ /* 0x000fe200003409df */
[----:B------:R-:W-:Y:S01]  /*6450*/  @!P0 PRMT R217, R93, 0x5410, RZ ;  /* 0x000054105dd98816 */ /* 0x000fe200000000ff */
[----:B------:R-:W-:Y:S01]  /*6460*/  HMMA.16816.F32.BF16 R100, R12, R28, RZ ;  /* 0x0000001c0c64723c */ /* 0x000fe200000418ff */
[----:B------:R-:W-:Y:S01]  /*6470*/  ISETP.LE.U32.AND P0, PT, R7, UR5, PT ;  /* 0x0000000507007c0c */ /* 0x000fe2000bf03070 */
[----:B------:R-:W-:Y:S01]  /*6480*/  @!P2 HFMA2.BF16_V2 R95, -RZ.H0_H0, RZ.H0_H0, -R213.H0_H0 ;  /* 0x200000ffff5fa231 */ /* 0x000fe200003409d5 */
[----:B------:R-:W-:Y:S01]  /*6490*/  LOP3.LUT R6, R5, UR10, R22, 0x96, !PT ;  /* 0x0000000a05067c12 */ /* 0x000fe2000f8e9616 */
[----:B------:R-:W-:Y:S01]  /*64a0*/  FADD.FTZ R180, R117, R32 ;  /* 0x0000002075b47221 */ /* 0x000fe20000010000 */
[----:B------:R-:W-:Y:S01]  /*64b0*/  LOP3.LUT R22, R4, 0xffff, RZ, 0xc0, !PT ;  /* 0x0000ffff04167812 */ /* 0x000fe200078ec0ff */
[----:B------:R-:W-:Y:S01]  /*64c0*/  HMMA.16816.F32.BF16 R68, R128, R80, R68 ;  /* 0x000000508044723c */ /* 0x000fe20000041844 */
[----:B------:R-:W-:Y:S01]  /*64d0*/  SHF.R.U32.HI R7, RZ, 0x10, R4 ;  /* 0x00000010ff077819 */ /* 0x000fe20000011604 */
[----:B------:R-:W-:Y:S01]  /*64e0*/  @!P1 HFMA2.BF16_V2 R94, -RZ.H0_H0, RZ.H0_H0, -R215.H0_H0 ;  /* 0x200000ffff5e9231 */ /* 0x000fe200003409d7 */
[----:B------:R-:W-:Y:S01]  /*64f0*/  LOP3.LUT R4, R44, 0xff, RZ, 0xc0, !PT ;  /* 0x000000ff2c047812 */ /* 0x000fe200078ec0ff */
[----:B------:R-:W-:Y:S01]  /*6500*/  IMAD.MOV.U32 R32, RZ, RZ, R118 ;  /* 0x000000ffff207224 */ /* 0x000fe200078e0076 */
[----:B------:R-:W-:Y:S01]  /*6510*/  @!P3 PRMT R223, R79, 0x5410, RZ ;  /* 0x000054104fdfb816 */ /* 0x000fe200000000ff */
[----:B------:R-:W-:Y:S01]  /*6520*/  HMMA.16816.F32.BF16 R104, R8, R28, RZ ;  /* 0x0000001c0868723c */ /* 0x000fe200000418ff */
[----:B------:R-:W-:Y:S01]  /*6530*/  IMAD.MOV.U32 R80, RZ, RZ, R112 ;  /* 0x000000ffff507224 */ /* 0x000fe200078e0070 */
[----:B------:R-:W-:Y:S01]  /*6540*/  SHF.R.U32.HI R5, RZ, 0x18, R2 ;  /* 0x00000018ff057819 */ /* 0x000fe20000011602 */
[----:B------:R-:W2:Y:S01]  /*6550*/  LDSM.16.MT88.4 R112, [R195+0xb800] ;  /* 0x00b80000c370783b */ /* 0x000ea20000004200 */
[----:B------:R-:W-:Y:S01]  /*6560*/  ISETP.LE.U32.AND P3, PT, R4, UR5, PT ;  /* 0x0000000504007c0c */ /* 0x000fe2000bf63070 */
[----:B------:R-:W-:Y:S01]  /*6570*/  @!P0 HFMA2.BF16_V2 R108, -RZ.H0_H0, RZ.H0_H0, -R211.H0_H0 ;  /* 0x200000ffff6c8231 */ /* 0x000fe200003409d3 */
[----:B------:R-:W-:Y:S01]  /*6580*/  SHF.R.U32.HI R4, RZ, 0x8, R45 ;  /* 0x00000008ff047819 */ /* 0x000fe2000001162d */
[----:B------:R-:W-:Y:S01]  /*6590*/  IMAD.MOV.U32 R81, RZ, RZ, R122 ;  /* 0x000000ffff517224 */ /* 0x000fe200078e007a */
[----:B------:R-:W-:Y:S01]  /*65a0*/  @!P1 PRMT R215, R94, 0x5410, RZ ;  /* 0x000054105ed79816 */ /* 0x000fe200000000ff */
[----:B------:R-:W-:Y:S01]  /*65b0*/  IMAD.MOV.U32 R29, RZ, RZ, R120 ;  /* 0x000000ffff1d7224 */ /* 0x000fe200078e0078 */
[----:B------:R-:W-:Y:S01]  /*65c0*/  ISETP.LE.U32.AND P1, PT, R5, UR5, PT ;  /* 0x0000000505007c0c */ /* 0x000fe2000bf23070 */
[----:B------:R-:W-:Y:S01]  /*65d0*/  IMAD.MOV.U32 R28, RZ, RZ, R119 ;  /* 0x000000ffff1c7224 */ /* 0x000fe200078e0077 */
[----:B------:R-:W-:Y:S01]  /*65e0*/  LOP3.LUT R4, R4, 0xffff, RZ, 0xc0, !PT ;  /* 0x0000ffff04047812 */ /* 0x000fe200078ec0ff */
[----:B------:R-:W-:Y:S01]  /*65f0*/  FADD.FTZ R21, R157, R33 ;  /* 0x000000219d157221 */ /* 0x000fe20000010000 */
[----:B------:R-:W-:Y:S01]  /*6600*/  @!P0 PRMT R211, R108, 0x5410, RZ ;  /* 0x000054106cd38816 */ /* 0x000fe200000000ff */
[----:B------:R-:W-:Y:S01]  /*6610*/  IMAD.MOV.U32 R33, RZ, RZ, R165 ;  /* 0x000000ffff217224 */ /* 0x000fe200078e00a5 */
[----:B------:R-:W-:Y:S01]  /*6620*/  ISETP.LE.U32.AND P0, PT, R4, UR5, PT ;  /* 0x0000000504007c0c */ /* 0x000fe2000bf03070 */
[----:B-1----:R-:W-:Y:S01]  /*6630*/  HMMA.16816.F32.BF16 R116, R12, R24, RZ ;  /* 0x000000180c74723c */ /* 0x002fe200000418ff */
[----:B------:R-:W-:Y:S01]  /*6640*/  SHF.R.U32.HI R4, RZ, 0x10, R20 ;  /* 0x00000010ff047819 */ /* 0x000fe20000011614 */
[----:B------:R-:W-:Y:S01]  /*6650*/  @!P3 HFMA2.BF16_V2 R243, -RZ.H0_H0, RZ.H0_H0, -R138.H0_H0 ;  /* 0x200000fffff3b231 */ /* 0x000fe2000034098a */
[----:B------:R-:W-:-:S02]  /*6660*/  LOP3.LUT R0, R0, 0xffff, RZ, 0xc0, !PT ;  /* 0x0000ffff00007812 */ /* 0x000fc400078ec0ff */
[----:B------:R-:W-:Y:S01]  /*6670*/  LOP3.LUT R5, R4, 0xff, RZ, 0xc0, !PT ;  /* 0x000000ff04057812 */ /* 0x000fe200078ec0ff */
[----:B------:R-:W-:Y:S01]  /*6680*/  @!P1 HFMA2.BF16_V2 R109, -RZ.H0_H0, RZ.H0_H0, -R209.H0_H0 ;  /* 0x200000ffff6d9231 */ /* 0x000fe200003409d1 */
[----:B------:R-:W-:Y:S01]  /*6690*/  SHF.R.U32.HI R4, RZ, 0x8, R46 ;  /* 0x00000008ff047819 */ /* 0x000fe2000001162e */
[C---:B------:R-:W-:Y:S01]  /*66a0*/  HMMA.16816.F32.BF16 R120, R8.reuse, R24, RZ ;  /* 0x000000180878723c */ /* 0x040fe200000418ff */
[----:B------:R-:W-:Y:S02]  /*66b0*/  ISETP.LE.U32.AND P5, PT, R18, UR5, PT ;  /* 0x0000000512007c0c */ /* 0x000fe4000bfa3070 */
[----:B------:R-:W-:Y:S01]  /*66c0*/  SHF.R.U32.HI R0, RZ, 0x8, R0 ;  /* 0x00000008ff007819 */ /* 0x000fe20000011600 */
[----:B------:R-:W-:Y:S01]  /*66d0*/  @!P0 HFMA2.BF16_V2 R111, -RZ.H0_H0, RZ.H0_H0, -R139.H0_H0 ;  /* 0x200000ffff6f8231 */ /* 0x000fe2000034098b */
[----:B------:R-:W-:Y:S01]  /*66e0*/  ISETP.LE.U32.AND P6, PT, R16, UR5, PT ;  /* 0x0000000510007c0c */ /* 0x000fe2000bfc3070 */
[-C--:B------:R-:W-:Y:S01]  /*66f0*/  HMMA.16816.F32.BF16 R44, R8, R186.reuse, RZ ;  /* 0x000000ba082c723c */ /* 0x080fe200000418ff */
[----:B------:R-:W1:Y:S01]  /*6700*/  LDSM.16.MT88.4 R16, [R194+0xb800] ;  /* 0x00b80000c210783b */ /* 0x000e620000004200 */
[----:B------:R-:W-:Y:S01]  /*6710*/  @!P1 PRMT R209, R109, 0x5410, RZ ;  /* 0x000054106dd19816 */ /* 0x000fe200000000ff */
[----:B------:R-:W-:Y:S01]  /*6720*/  IMAD.MOV.U32 R25, RZ, RZ, R167 ;  /* 0x000000ffff197224 */ /* 0x000fe200078e00a7 */
[----:B------:R-:W-:Y:S01]  /*6730*/  ISETP.LE.U32.AND P1, PT, R5, UR5, PT ;  /* 0x0000000505007c0c */ /* 0x000fe2000bf23070 */
[----:B------:R-:W-:Y:S01]  /*6740*/  IMAD.MOV.U32 R24, RZ, RZ, R166 ;  /* 0x000000ffff187224 */ /* 0x000fe200078e00a6 */
[----:B------:R-:W-:Y:S01]  /*6750*/  HMMA.16816.F32.BF16 R184, R12, R186, RZ ;  /* 0x000000ba0cb8723c */ /* 0x000fe200000418ff */
[----:B------:R-:W-:Y:S01]  /*6760*/  LOP3.LUT R0, R0, 0xffff, RZ, 0xc0, !PT ;  /* 0x0000ffff00007812 */ /* 0x000fe200078ec0ff */
[----:B------:R-:W-:Y:S01]  /*6770*/  @!P5 HFMA2.BF16_V2 R110, -RZ.H0_H0, RZ.H0_H0, -R208.H0_H0 ;  /* 0x200000ffff6ed231 */ /* 0x000fe200003409d0 */
[----:B------:R-:W-:Y:S01]  /*6780*/  LOP3.LUT R2, R2, 0xffff, RZ, 0xc0, !PT ;  /* 0x0000ffff02027812 */ /* 0x000fe200078ec0ff */
[----:B------:R-:W-:Y:S01]  /*6790*/  IMAD.MOV.U32 R5, RZ, RZ, R158 ;  /* 0x000000ffff057224 */ /* 0x000fe200078e009e */
[----:B------:R-:W-:Y:S01]  /*67a0*/  @!P0 PRMT R139, R111, 0x5410, RZ ;  /* 0x000054106f8b8816 */ /* 0x000fe200000000ff */
[----:B--2---:R-:W-:Y:S01]  /*67b0*/  HMMA.16816.F32.BF16 R100, R128, R112, R100 ;  /* 0x000000708064723c */ /* 0x004fe20000041864 */
[----:B------:R-:W-:Y:S01]  /*67c0*/  ISETP.LE.U32.AND P0, PT, R0, UR5, PT ;  /* 0x0000000500007c0c */ /* 0x000fe2000bf03070 */
[----:B------:R-:W-:Y:S01]  /*67d0*/  @!P6 HFMA2.BF16_V2 R244, -RZ.H0_H0, RZ.H0_H0, -R135.H0_H0 ;  /* 0x200000fffff4e231 */ /* 0x000fe20000340987 */
[----:B------:R-:W-:-:S02]  /*67e0*/  SHF.R.U32.HI R0, RZ, 0x8, R2 ;  /* 0x00000008ff007819 */ /* 0x000fc40000011602 */
[----:B------:R-:W-:Y:S01]  /*67f0*/  @!P5 PRMT R208, R110, 0x5410, RZ ;  /* 0x000054106ed0d816 */ /* 0x000fe200000000ff */
[----:B------:R-:W-:Y:S01]  /*6800*/  HMMA.16816.F32.BF16 R104, R124, R112, R104 ;  /* 0x000000707c68723c */ /* 0x000fe20000041868 */
[----:B------:R-:W-:Y:S01]  /*6810*/  LOP3.LUT R0, R0, 0xffff, RZ, 0xc0, !PT ;  /* 0x0000ffff00007812 */ /* 0x000fe200078ec0ff */
[----:B------:R-:W-:Y:S01]  /*6820*/  @!P1 HFMA2.BF16_V2 R245, -RZ.H0_H0, RZ.H0_H0, -R236.H0_H0 ;  /* 0x200000fffff59231 */ /* 0x000fe200003409ec */
[----:B------:R-:W-:Y:S02]  /*6830*/  @!P4 PRMT R222, R92, 0x5410, RZ ;  /* 0x000054105cdec816 */ /* 0x000fe400000000ff */
[----:B------:R-:W-:Y:S01]  /*6840*/  @!P2 PRMT R213, R95, 0x5410, RZ ;  /* 0x000054105fd5a816 */ /* 0x000fe200000000ff */
[----:B------:R-:W-:Y:S01]  /*6850*/  HMMA.16816.F32.BF16 R76, R8, R34, RZ ;  /* 0x00000022084c723c */ /* 0x000fe200000418ff */
[----:B------:R-:W-:Y:S01]  /*6860*/  IMAD.MOV.U32 R113, RZ, RZ, R164 ;  /* 0x000000ffff717224 */ /* 0x000fe200078e00a4 */
[----:B------:R-:W-:Y:S01]  /*6870*/  LOP3.LUT R4, R4, 0xffff, RZ, 0xc0, !PT ;  /* 0x0000ffff04047812 */ /* 0x000fe200078ec0ff */
[----:B------:R-:W-:Y:S01]  /*6880*/  IMAD.MOV.U32 R112, RZ, RZ, R159 ;  /* 0x000000ffff707224 */ /* 0x000fe200078e009f */
[----:B------:R-:W-:-:S02]  /*6890*/  ISETP.LE.U32.AND P5, PT, R0, UR5, PT ;  /* 0x0000000500007c0c */ /* 0x000fc4000bfa3070 */
[C---:B------:R-:W-:Y:S01]  /*68a0*/  HMMA.16816.F32.BF16 R164, R8.reuse, R142, RZ ;  /* 0x0000008e08a4723c */ /* 0x040fe200000418ff */
[----:B------:R-:W-:Y:S02]  /*68b0*/  LOP3.LUT R0, R6, 0xff, RZ, 0xc0, !PT ;  /* 0x000000ff06007812 */ /* 0x000fe400078ec0ff */
[----:B------:R-:W-:Y:S02]  /*68c0*/  LOP3.LUT R20, R20, 0xffff, RZ, 0xc0, !PT ;  /* 0x0000ffff14147812 */ /* 0x000fe400078ec0ff */
[----:B------:R-:W-:Y:S01]  /*68d0*/  ISETP.LE.U32.AND P2, PT, R4, UR5, PT ;  /* 0x0000000504007c0c */ /* 0x000fe2000bf43070 */
[C---:B------:R-:W-:Y:S01]  /*68e0*/  HMMA.16816.F32.BF16 R156, R8.reuse, R178, RZ ;  /* 0x000000b2089c723c */ /* 0x040fe200000418ff */
[----:B------:R-:W-:Y:S01]  /*68f0*/  @!P1 PRMT R236, R245, 0x5410, RZ ;  /* 0x00005410f5ec9816 */ /* 0x000fe200000000ff */
[----:B------:R-:W-:Y:S01]  /*6900*/  IMAD.MOV.U32 R245, RZ, RZ, R25 ;  /* 0x000000fffff57224 */ /* 0x000fe200078e0019 */
[----:B------:R-:W-:Y:S01]  /*6910*/  ISETP.LE.U32.AND P1, PT, R0, UR5, PT ;  /* 0x0000000500007c0c */ /* 0x000fe2000bf23070 */
[----:B------:R-:W-:Y:S01]  /*6920*/  IMAD.MOV.U32 R25, RZ, RZ, R80 ;  /* 0x000000ffff197224 */ /* 0x000fe200078e0050 */
[----:B------:R-:W-:Y:S01]  /*6930*/  @!P3 PRMT R138, R243, 0x5410, RZ ;  /* 0x00005410f38ab816 */ /* 0x000fe200000000ff */
[C---:B------:R-:W-:Y:S01]  /*6940*/  HMMA.16816.F32.BF16 R92, R8.reuse, R174, RZ ;  /* 0x000000ae085c723c */ /* 0x040fe200000418ff */
[----:B------:R-:W-:Y:S01]  /*6950*/  SHF.R.U32.HI R0, RZ, 0x8, R20 ;  /* 0x00000008ff007819 */ /* 0x000fe20000011614 */
[----:B------:R-:W-:Y:S01]  /*6960*/  IMAD.MOV.U32 R243, RZ, RZ, R28 ;  /* 0x000000fffff37224 */ /* 0x000fe200078e001c */
[----:B------:R-:W-:Y:S01]  /*6970*/  LOP3.LUT R2, R7, 0xff, RZ, 0xc0, !PT ;  /* 0x000000ff07027812 */ /* 0x000fe200078ec0ff */
[----:B------:R-:W-:Y:S01]  /*6980*/  IMAD.MOV.U32 R7, RZ, RZ, R64 ;  /* 0x000000ffff077224 */ /* 0x000fe200078e0040 */
[----:B------:R-:W-:Y:S01]  /*6990*/  @!P6 PRMT R135, R244, 0x5410, RZ ;  /* 0x00005410f487e816 */ /* 0x000fe200000000ff */
[----:B------:R-:W-:Y:S01]  /*69a0*/  HMMA.16816.F32.BF16 R108, R8, R30, RZ ;  /* 0x0000001e086c723c */ /* 0x000fe200000418ff */
[----:B------:R-:W-:-:S05]  /*69b0*/  LOP3.LUT R0, R0, 0xffff, RZ, 0xc0, !PT ;  /* 0x0000ffff00007812 */ /* 0x000fca00078ec0ff */
[C---:B------:R-:W-:Y:S06]  /*69c0*/  HMMA.16816.F32.BF16 R40, R124.reuse, R48, R40 ;  /* 0x000000307c28723c */ /* 0x040fec0000041828 */
[----:B------:R-:W-:Y:S01]  /*69d0*/  HMMA.16816.F32.BF16 R44, R124, R50, R44 ;  /* 0x000000327c2c723c */ /* 0x000fe2000004182c */
[----:B------:R-:W-:Y:S01]  /*69e0*/  @!P2 HFMA2.BF16_V2 R248, -RZ.H0_H0, RZ.H0_H0, -R233.H0_H0 ;  /* 0x200000fffff8a231 */ /* 0x000fe200003409e9 */
[----:B------:R-:W-:Y:S01]  /*69f0*/  ISETP.LE.U32.AND P4, PT, R2, UR5, PT ;  /* 0x0000000502007c0c */ /* 0x000fe2000bf83070 */
[----:B------:R-:W-:Y:S02]  /*6a00*/  @!P1 HFMA2.BF16_V2 R249, -RZ.H0_H0, RZ.H0_H0, -R221.H0_H0 ;  /* 0x200000fffff99231 */ /* 0x000fe400003409dd */
[----:B------:R-:W-:Y:S01]  /*6a10*/  IMAD.MOV.U32 R244, RZ, RZ, R32 ;  /* 0x000000fffff47224 */ /* 0x000fe200078e0020 */
[----:B------:R-:W-:Y:S01]  /*6a20*/  ISETP.NE.AND P6, PT, R247, RZ, PT ;  /* 0x000000fff700720c */ /* 0x000fe20003fc5270 */
[----:B------:R-:W-:Y:S06]  /*6a30*/  HMMA.16816.F32.BF16 R8, R8, R26, RZ ;  /* 0x0000001a0808723c */ /* 0x000fec00000418ff */
[----:B------:R-:W-:Y:S01]  /*6a40*/  HMMA.16816.F32.BF16 R48, R128, R50, R184 ;  /* 0x000000328030723c */ /* 0x000fe200000418b8 */
[----:B------:R2:W3:Y:S04]  /*6a50*/  LDL.LU.S16 R184, [R1+0x8] ;  /* 0x0000080001b87983 */ /* 0x0004e80000300600 */
[----:B------:R2:W4:Y:S01]  /*6a60*/  LDL.LU.S16 R185, [R1+0x4] ;  /* 0x0000040001b97983 */ /* 0x0005220000300600 */
[----:B------:R-:W-:Y:S01]  /*6a70*/  ISETP.LE.U32.AND P3, PT, R0, UR5, PT ;  /* 0x0000000500007c0c */ /* 0x000fe2000bf63070 */
[----:B------:R-:W-:Y:S01]  /*6a80*/  HMMA.16816.F32.BF16 R168, R124, R148, R168 ;  /* 0x000000947ca8723c */ /* 0x000fe200000418a8 */
[----:B------:R-:W-:-:S02]  /*6a90*/  SHF.R.U32.HI R0, RZ, 0x10, R6 ;  /* 0x00000010ff007819 */ /* 0x000fc40000011606 */
[----:B------:R-:W-:-:S03]  /*6aa0*/  @!P2 PRMT R233, R248, 0x5410, RZ ;  /* 0x00005410f8e9a816 */ /* 0x000fc600000000ff */
[----:B-1----:R-:W-:Y:S01]  /*6ab0*/  HMMA.16816.F32.BF16 R120, R124, R16, R120 ;  /* 0x000000107c78723c */ /* 0x002fe20000041878 */
[----:B------:R-:W-:Y:S02]  /*6ac0*/  LOP3.LUT R0, R0, 0xff, RZ, 0xc0, !PT ;  /* 0x000000ff00007812 */ /* 0x000fe400078ec0ff */
[----:B------:R-:W-:-:S03]  /*6ad0*/  SHF.R.U32.HI R2, RZ, 0x18, R6 ;  /* 0x00000018ff027819 */ /* 0x000fc60000011606 */
[----:B------:R-:W-:Y:S01]  /*6ae0*/  HMMA.16816.F32.BF16 R164, R124, R150, R164 ;  /* 0x000000967ca4723c */ /* 0x000fe200000418a4 */
[----:B------:R-:W-:-:S05]  /*6af0*/  ISETP.LE.U32.AND P2, PT, R0, UR5, PT ;  /* 0x0000000500007c0c */ /* 0x000fca000bf43070 */
[----:B------:R-:W-:Y:S01]  /*6b00*/  HMMA.16816.F32.BF16 R156, R124, R182, R156 ;  /* 0x000000b67c9c723c */ /* 0x000fe2000004189c */
[----:B------:R-:W-:-:S05]  /*6b10*/  SHF.R.U32.HI R0, RZ, 0x8, R22 ;  /* 0x00000008ff007819 */ /* 0x000fca0000011616 */
[----:B------:R-:W-:Y:S01]  /*6b20*/  HMMA.16816.F32.BF16 R60, R124, R66, R60 ;  /* 0x000000427c3c723c */ /* 0x000fe2000004183c */
[----:B------:R-:W-:-:S05]  /*6b30*/  LOP3.LUT R0, R0, 0xffff, RZ, 0xc0, !PT ;  /* 0x0000ffff00007812 */ /* 0x000fca00078ec0ff */
[----:B------:R-:W-:Y:S01]  /*6b40*/  HMMA.16816.F32.BF16 R76, R124, R82, R76 ;  /* 0x000000527c4c723c */ /* 0x000fe2000004184c */
[----:B------:R-:W-:-:S05]  /*6b50*/  LOP3.LUT R6, R6, 0xffff, RZ, 0xc0, !PT ;  /* 0x0000ffff06067812 */ /* 0x000fca00078ec0ff */
[C---:B------:R-:W-:Y:S06]  /*6b60*/  HMMA.16816.F32.BF16 R92, R124.reuse, R98, R92 ;  /* 0x000000627c5c723c */ /* 0x040fec000004185c */
[----:B------:R-:W-:Y:S01]  /*6b70*/  HMMA.16816.F32.BF16 R108, R124, R114, R108 ;  /* 0x000000727c6c723c */ /* 0x000fe2000004186c */
[----:B------:R-:W-:-:S05]  /*6b80*/  @!P1 PRMT R221, R249, 0x5410, RZ ;  /* 0x00005410f9dd9816 */ /* 0x000fca00000000ff */
[----:B------:R-:W-:Y:S06]  /*6b90*/  HMMA.16816.F32.BF16 R140, R12, R142, RZ ;  /* 0x0000008e0c8c723c */ /* 0x000fec00000418ff */
[----:B------:R-:W-:Y:S01]  /*6ba0*/  HMMA.16816.F32.BF16 R152, R128, R148, R152 ;  /* 0x000000948098723c */ /* 0x000fe20000041898 */
[----:B------:R-:W-:Y:S02]  /*6bb0*/  @!P0 HFMA2.BF16_V2 R247, -RZ.H0_H0, RZ.H0_H0, -R228.H0_H0 ;  /* 0x200000fffff78231 */ /* 0x000fe400003409e4 */
[----:B------:R-:W-:Y:S02]  /*6bc0*/  IMAD.MOV.U32 R186, RZ, RZ, R81 ;  /* 0x000000ffffba7224 */ /* 0x000fe400078e0051 */
[----:B------:R-:W-:Y:S01]  /*6bd0*/  IMAD.MOV.U32 R187, RZ, RZ, R5 ;  /* 0x000000ffffbb7224 */ /* 0x000fe200078e0005 */
[----:B------:R-:W-:Y:S01]  /*6be0*/  HMMA.16816.F32.BF16 R124, R124, R18, R8 ;  /* 0x000000127c7c723c */ /* 0x000fe20000041808 */
[----:B------:R-:W-:-:S05]  /*6bf0*/  ISETP.LE.U32.AND P1, PT, R0, UR5, PT ;  /* 0x0000000500007c0c */ /* 0x000fca000bf23070 */
[----:B------:R-:W-:Y:S01]  /*6c00*/  HMMA.16816.F32.BF16 R8, R12, R206, RZ ;  /* 0x000000ce0c08723c */ /* 0x000fe200000418ff */
[----:B------:R2:W5:Y:S01]  /*6c10*/  LDL.LU.S16 R206, [R1] ;  /* 0x0000000001ce7983 */ /* 0x0005620000300600 */
[----:B------:R-:W-:-:S03]  /*6c20*/  SHF.R.U32.HI R0, RZ, 0x8, R6 ;  /* 0x00000008ff007819 */ /* 0x000fc60000011606 */
[----:B------:R2:W2:Y:S01]  /*6c30*/  LDL.LU.S16 R6, [R1+0xc] ;  /* 0x00000c0001067983 */ /* 0x0004a20000300600 */
[----:B------:R-:W-:Y:S06]  /*6c40*/  HMMA.16816.F32.BF16 R148, R128, R150, R140 ;  /* 0x000000968094723c */ /* 0x000fec000004188c */
[----:B------:R-:W-:Y:S06]  /*6c50*/  HMMA.16816.F32.BF16 R140, R12, R178, RZ ;  /* 0x000000b20c8c723c */ /* 0x000fec00000418ff */
[----:B------:R-:W-:Y:S01]  /*6c60*/  HMMA.16816.F32.BF16 R116, R128, R16, R116 ;  /* 0x000000108074723c */ /* 0x000fe20000041874 */
[----:B------:R-:W-:Y:S01]  /*6c70*/  IMAD.MOV.U32 R178, RZ, RZ, R33 ;  /* 0x000000ffffb27224 */ /* 0x000fe200078e0021 */
[----:B------:R-:W-:Y:S01]  /*6c80*/  @!P0 PRMT R228, R247, 0x5410, RZ ;  /* 0x00005410f7e48816 */ /* 0x000fe200000000ff */
[----:B------:R-:W-:Y:S01]  /*6c90*/  IMAD.MOV.U32 R207, RZ, RZ, R65 ;  /* 0x000000ffffcf7224 */ /* 0x000fe200078e0041 */
[----:B------:R-:W-:Y:S01]  /*6ca0*/  LOP3.LUT R0, R0, 0xffff, RZ, 0xc0, !PT ;  /* 0x0000ffff00007812 */ /* 0x000fe200078ec0ff */
[----:B------:R-:W-:Y:S01]  /*6cb0*/  IMAD.MOV.U32 R179, RZ, RZ, R24 ;  /* 0x000000ffffb37224 */ /* 0x000fe200078e0018 */
[----:B------:R-:W-:Y:S01]  /*6cc0*/  HMMA.16816.F32.BF16 R32, R12, R34, RZ ;  /* 0x000000220c20723c */ /* 0x000fe200000418ff */
[----:B------:R-:W-:Y:S01]  /*6cd0*/  ISETP.LE.U32.AND P0, PT, R2, UR5, PT ;  /* 0x0000000502007c0c */ /* 0x000fe2000bf03070 */
[----:B------:R-:W-:-:S02]  /*6ce0*/  IMAD.MOV.U32 R16, RZ, RZ, R29 ;  /* 0x000000ffff107224 */ /* 0x000fc400078e001d */
[----:B------:R-:W-:Y:S02]  /*6cf0*/  IMAD.MOV.U32 R17, RZ, RZ, R96 ;  /* 0x000000ffff117224 */ /* 0x000fe400078e0060 */
[----:B------:R-:W-:Y:S01]  /*6d00*/  HMMA.16816.F32.BF16 R64, R128, R66, R8 ;  /* 0x000000428040723c */ /* 0x000fe20000041808 */
[----:B------:R-:W-:-:S05]  /*6d10*/  IMAD.MOV.U32 R24, RZ, RZ, R97 ;  /* 0x000000ffff187224 */ /* 0x000fca00078e0061 */
[----:B------:R-:W-:Y:S02]  /*6d20*/  HMMA.16816.F32.BF16 R140, R128, R182, R140 ;  /* 0x000000b6808c723c */ /* 0x000fe4000004188c */
[----:B------:R-:W-:Y:S02]  /*6d30*/  @!P0 HFMA2.BF16_V2 R250, -RZ.H0_H0, RZ.H0_H0, -R219.H0_H0 ;  /* 0x200000fffffa8231 */ /* 0x000fe400003409db */
[----:B------:R-:W-:Y:S02]  /*6d40*/  IMAD.MOV.U32 R11, RZ, RZ, R172 ;  /* 0x000000ffff0b7224 */ /* 0x000fe400078e00ac */
[----:B------:R-:W-:Y:S01]  /*6d50*/  HMMA.16816.F32.BF16 R28, R12, R30, RZ ;  /* 0x0000001e0c1c723c */ /* 0x000fe200000418ff */
[----:B------:R-:W-:Y:S01]  /*6d60*/  @!P0 PRMT R219, R250, 0x5410, RZ ;  /* 0x00005410fadb8816 */ /* 0x000fe200000000ff */
[----:B------:R-:W-:-:S04]  /*6d70*/  IMAD.MOV.U32 R182, RZ, RZ, R112 ;  /* 0x000000ffffb67224 */ /* 0x000fc800078e0070 */
[----:B------:R-:W-:Y:S01]  /*6d80*/  HMMA.16816.F32.BF16 R80, R128, R82, R32 ;  /* 0x000000528050723c */ /* 0x000fe20000041820 */
[----:B------:R-:W-:Y:S01]  /*6d90*/  LEA R4, P0, R176, UR6, 0x1 ;  /* 0x00000006b0047c11 */ /* 0x000fe2000f8008ff */
[----:B------:R-:W-:-:S05]  /*6da0*/  IMAD.MOV.U32 R183, RZ, RZ, R113 ;  /* 0x000000ffffb77224 */ /* 0x000fca00078e0071 */
[----:B------:R-:W-:Y:S02]  /*6db0*/  IMAD.MOV.U32 R35, RZ, RZ, R173 ;  /* 0x000000ffff237224 */ /* 0x000fe400078e00ad */
[C---:B------:R-:W-:Y:S06]  /*6dc0*/  HMMA.16816.F32.BF16 R172, R12.reuse, R174, RZ ;  /* 0x000000ae0cac723c */ /* 0x040fec00000418ff */
[----:B------:R-:W-:Y:S01]  /*6dd0*/  HMMA.16816.F32.BF16 R12, R12, R26, RZ ;  /* 0x0000001a0c0c723c */ /* 0x000fe200000418ff */
[----:B------:R-:W-:Y:S02]  /*6de0*/  LEA.HI.X R5, R176, UR7, R242, 0x1, P0 ;  /* 0x00000007b0057c11 */ /* 0x000fe400080f0cf2 */
[----:B------:R-:W-:-:S03]  /*6df0*/  ISETP.LE.U32.AND P0, PT, R0, UR5, PT ;  /* 0x0000000500007c0c */ /* 0x000fc6000bf03070 */
[----:B------:R-:W-:Y:S01]  /*6e00*/  HMMA.16816.F32.BF16 R112, R128, R114, R28 ;  /* 0x000000728070723c */ /* 0x000fe2000004181c */
[----:B------:R-:W-:Y:S01]  /*6e10*/  FADD.FTZ R0, R11, R177 ;  /* 0x000000b10b007221 */ /* 0x000fe20000010000 */
[----:B------:R-:W-:Y:S02]  /*6e20*/  @!P1 HFMA2.BF16_V2 R252, -RZ.H0_H0, RZ.H0_H0, -R216.H0_H0 ;  /* 0x200000fffffc9231 */ /* 0x000fe400003409d8 */
[----:B------:R-:W-:-:S08]  /*6e30*/  @!P4 HFMA2.BF16_V2 R251, -RZ.H0_H0, RZ.H0_H0, -R214.H0_H0 ;  /* 0x200000fffffbc231 */ /* 0x000fd000003409d6 */
[C---:B------:R-:W-:Y:S06]  /*6e40*/  HMMA.16816.F32.BF16 R96, R128.reuse, R98, R172 ;  /* 0x000000628060723c */ /* 0x040fec00000418ac */
[----:B------:R-:W-:Y:S01]  /*6e50*/  HMMA.16816.F32.BF16 R128, R128, R18, R12 ;  /* 0x000000128080723c */ /* 0x000fe2000004180c */
[----:B------:R-:W-:Y:S01]  /*6e60*/  STG.E.U16 desc[UR20][R4.64], R232 ;  /* 0x000000e804007986 */ /* 0x000fe2000c101514 */
[----:B------:R-:W-:Y:S02]  /*6e70*/  @!P1 PRMT R216, R252, 0x5410, RZ ;  /* 0x00005410fcd89816 */ /* 0x000fe400000000ff */
[----:B------:R-:W-:Y:S01]  /*6e80*/  @!P4 PRMT R214, R251, 0x5410, RZ ;  /* 0x00005410fbd6c816 */ /* 0x000fe200000000ff */
[----:B------:R-:W-:-:S02]  /*6e90*/  FADD.FTZ R2, R35, R180 ;  /* 0x000000b423027221 */ /* 0x000fc40000010000 */
[----:B------:R-:W-:Y:S01]  /*6ea0*/  FADD.FTZ R12, R207, R21 ;  /* 0x00000015cf0c7221 */ /* 0x000fe20000010000 */
[----:B------:R-:W-:Y:S01]  /*6eb0*/  FADD.FTZ R0, R187, R0 ;  /* 0x00000000bb007221 */ /* 0x000fe20000010000 */
[----:B------:R-:W-:-:S03]  /*6ec0*/  FADD.FTZ R2, R186, R2 ;  /* 0x00000002ba027221 */ /* 0x000fc60000010000 */
[----:B------:R-:W-:Y:S01]  /*6ed0*/  FADD.FTZ R0, R179, R0 ;  /* 0x00000000b3007221 */ /* 0x000fe20000010000 */
[----:B------:R-:W-:-:S03]  /*6ee0*/  FADD.FTZ R2, R178, R2 ;  /* 0x00000002b2027221 */ /* 0x000fc60000010000 */
[----:B------:R-:W-:Y:S01]  /*6ef0*/  FADD.FTZ R0, R16, R0 ;  /* 0x0000000010007221 */ /* 0x000fe20000010000 */
[----:B------:R-:W-:Y:S01]  /*6f00*/  FADD.FTZ R2, R243, R2 ;  /* 0x00000002f3027221 */ /* 0x000fe20000010000 */
[----:B----4-:R-:W-:-:S05]  /*6f10*/  @!P2 HFMA2.BF16_V2 R185, -RZ.H0_H0, RZ.H0_H0, -R218.H0_H0 ;  /* 0x200000ffffb9a231 */ /* 0x010fca00003409da */
[----:B------:R-:W-:Y:S02]  /*6f20*/  PRMT R8, R185, 0x7610, R8 ;  /* 0x00007610b9087816 */ /* 0x000fe40000000008 */
[----:B------:R-:W1:Y:S01]  /*6f30*/  LDC R185, c[0x0][0x2d8] ;  /* 0x0000b600ffb97b82 */ /* 0x000e620000000800 */
[----:B---3--:R-:W-:Y:S01]  /*6f40*/  @!P3 HFMA2.BF16_V2 R184, -RZ.H0_H0, RZ.H0_H0, -R234.H0_H0 ;  /* 0x200000ffffb8b231 */ /* 0x008fe200003409ea */
[----:B------:R-:W-:-:S04]  /*6f50*/  @!P2 PRMT R218, R8, 0x5410, RZ ;  /* 0x0000541008daa816 */ /* 0x000fc800000000ff */
[----:B------:R-:W-:-:S04]  /*6f60*/  PRMT R9, R184, 0x7610, R9 ;  /* 0x00007610b8097816 */ /* 0x000fc80000000009 */
[----:B------:R-:W-:-:S05]  /*6f70*/  @!P3 PRMT R234, R9, 0x5410, RZ ;  /* 0x0000541009eab816 */ /* 0x000fca00000000ff */
[----:B------:R-:W-:Y:S01]  /*6f80*/  STG.E.U16 desc[UR20][R4.64+0x2], R234 ;  /* 0x000002ea04007986 */ /* 0x000fe2000c101514 */
[----:B-1----:R-:W-:-:S04]  /*6f90*/  IMAD.SHL.U32 R8, R185, 0x40, RZ ;  /* 0x00000040b9087824 */ /* 0x002fc800078e00ff */
[----:B------:R-:W-:-:S04]  /*6fa0*/  IMAD.WIDE R8, R8, 0x2, R4 ;  /* 0x0000000208087825 */ /* 0x000fc800078e0204 */
[----:B-----5:R-:W-:Y:S02]  /*6fb0*/  @!P5 HFMA2.BF16_V2 R206, -RZ.H0_H0, RZ.H0_H0, -R212.H0_H0 ;  /* 0x200000ffffced231 */ /* 0x020fe400003409d4 */
[----:B--2---:R-:W-:-:S03]  /*6fc0*/  @!P0 HFMA2.BF16_V2 R6, -RZ.H0_H0, RZ.H0_H0, -R220.H0_H0 ;  /* 0x200000ffff068231 */ /* 0x004fc600003409dc */
[----:B------:R-:W-:-:S04]  /*6fd0*/  PRMT R10, R206, 0x7610, R10 ;  /* 0x00007610ce0a7816 */ /* 0x000fc8000000000a */
[----:B------:R-:W-:Y:S01]  /*6fe0*/  @!P5 PRMT R212, R10, 0x5410, RZ ;  /* 0x000054100ad4d816 */ /* 0x000fe200000000ff */
[C---:B------:R-:W-:Y:S01]  /*6ff0*/  IMAD.SHL.U32 R10, R185.reuse, 0x8, RZ ;  /* 0x00000008b90a7824 */ /* 0x040fe200078e00ff */
[----:B------:R-:W-:Y:S01]  /*7000*/  PRMT R13, R6, 0x7610, R13 ;  /* 0x00007610060d7816 */ /* 0x000fe2000000000d */
[----:B------:R-:W-:Y:S02]  /*7010*/  IMAD R6, R185, 0x48, RZ ;  /* 0x00000048b9067824 */ /* 0x000fe400078e02ff */
[----:B------:R-:W-:Y:S01]  /*7020*/  IMAD.WIDE R10, R10, 0x2, R4 ;  /* 0x000000020a0a7825 */ /* 0x000fe200078e0204 */
[----:B------:R-:W-:-:S03]  /*7030*/  @!P0 PRMT R220, R13, 0x5410, RZ ;  /* 0x000054100ddc8816 */ /* 0x000fc600000000ff */
[----:B------:R-:W-:Y:S02]  /*7040*/  IMAD.MOV.U32 R185, RZ, RZ, R7 ;  /* 0x000000ffffb97224 */ /* 0x000fe400078e0007 */
[----:B------:R-:W-:Y:S01]  /*7050*/  IMAD.WIDE R6, R6, 0x2, R4 ;  /* 0x0000000206067825 */ /* 0x000fe200078e0204 */
        /* <DEDUP_REMOVED lines=15> */
[----:B------:R1:W-:Y:S04]  /*7150*/  STG.E.U16 desc[UR20][R4.64+0x22], R228 ;  /* 0x000022e404007986 */ /* 0x0003e8000c101514 */
[----:B------:R-:W-:Y:S04]  /*7160*/  STG.E.U16 desc[UR20][R10.64+0x20], R226 ;  /* 0x000020e20a007986 */ /* 0x000fe8000c101514 */
[----:B------:R2:W-:Y:S04]  /*7170*/  STG.E.U16 desc[UR20][R10.64+0x22], R227 ;  /* 0x000022e30a007986 */ /* 0x0005e8000c101514 */
        /* <DEDUP_REMOVED lines=11> */
[----:B------:R3:W-:Y:S01]  /*7230*/  STG.E.U16 desc[UR20][R6.64+0x32], R135 ;  /* 0x0000328706007986 */ /* 0x0007e2000c101514 */
[----:B-1----:R-:W-:Y:S01]  /*7240*/  FADD.FTZ R228, R204, R0 ;  /* 0x00000000cce47221 */ /* 0x002fe20000010000 */
[----:B--2---:R-:W-:Y:S01]  /*7250*/  FADD.FTZ R227, R25, R2 ;  /* 0x0000000219e37221 */ /* 0x004fe20000010000 */
[----:B---3--:R-:W-:Y:S01]  /*7260*/  FADD.FTZ R6, R185, R23 ;  /* 0x00000017b9067221 */ /* 0x008fe20000010000 */
        /* <DEDUP_REMOVED lines=8> */
[----:B------:R-:W-:Y:S06]  /*72f0*/  @!P6 BRA `(.L_x_2136) ;  /* 0x0000004800e0e947 */ /* 0x000fec0003800000 */
[----:B------:R-:W2:Y:S01]  /*7300*/  LDL.LU R181, [R1+0x10] ;  /* 0x0000100001b57983 */ /* 0x000ea20000300800 */
[----:B------:R-:W-:Y:S01]  /*7310*/  ULDC UR4, c[0x0][0x2d0] ;  /* 0x0000b40000047ab9 */ /* 0x000fe20000000800 */
[----:B------:R-:W1:Y:S01]  /*7320*/  S2R R25, SR_TID.X ;  /* 0x0000000000197919 */ /* 0x000e620000002100 */
[----:B------:R-:W-:Y:S01]  /*7330*/  IMAD.MOV.U32 R135, RZ, RZ, R3 ;  /* 0x000000ffff877224 */ /* 0x000fe200078e0003 */
[----:B------:R-:W3:Y:S01]  /*7340*/  LDC.64 R232, c[0x0][0x250] ;  /* 0x00009400ffe87b82 */ /* 0x000ee20000000a00 */
[----:B------:R-:W-:Y:S01]  /*7350*/  VIADD R0, R246, 0xfffffffe ;  /* 0xfffffffef6007836 */ /* 0x000fe20000000000 */
[----:B------:R-:W4:Y:S01]  /*7360*/  LDL.LU R24, [R1+0x14] ;  /* 0x0000140001187983 */ /* 0x000f220000300800 */
[----:B------:R-:W-:Y:S01]  /*7370*/  IMAD.MOV.U32 R137, RZ, RZ, R133 ;  /* 0x000000ffff897224 */ /* 0x000fe200078e0085 */
[----:B------:R-:W-:Y:S01]  /*7380*/  ULDC UR19, c[0x0][0x2d0] ;  /* 0x0000b40000137ab9 */ /* 0x000fe20000000800 */
[----:B------:R-:W-:Y:S01]  /*7390*/  ULDC.64 UR6, c[0x0][0x248] ;  /* 0x0000920000067ab9 */ /* 0x000fe20000000a00 */
[----:B------:R-:W5:Y:S01]  /*73a0*/  LDL.LU R13, [R1+0x40] ;  /* 0x00004000010d7983 */ /* 0x000f620000300800 */
[----:B------:R-:W-:Y:S01]  /*73b0*/  ISETP.GE.AND P0, PT, R136, UR4, PT ;  /* 0x0000000488007c0c */ /* 0x000fe2000bf06270 */
[----:B------:R-:W-:Y:S01]  /*73c0*/  ULDC UR4, c[0x0][0x2ec] ;  /* 0x0000bb0000047ab9 */ /* 0x000fe20000000800 */
[----:B------:R-:W-:-:S02]  /*73d0*/  R2UR UR22, R0 ;  /* 0x00000000001672ca */ /* 0x000fc400000e0000 */
[----:B------:R-:W-:Y:S02]  /*73e0*/  MOV R0, R134 ;  /* 0x0000008600007202 */ /* 0x000fe40000000f00 */
[----:B------:R-:W-:-:S07]  /*73f0*/  MOV R136, R132 ;  /* 0x0000008400887202 */ /* 0x000fce0000000f00 */
[----:B------:R-:W3:Y:S08]  /*7400*/  @!P0 LDC.64 R6, c[0x0][0x220] ;  /* 0x00008800ff068b82 */ /* 0x000ef00000000a00 */
[----:B------:R-:W3:Y:S01]  /*7410*/  @!P0 LDC.64 R8, c[0x0][0x220] ;  /* 0x00008800ff088b82 */ /* 0x000ee20000000a00 */
[----:B-1----:R-:W-:Y:S01]  /*7420*/  LOP3.LUT R25, R25, 0x3, RZ, 0xc0, !PT ;  /* 0x0000000319197812 */ /* 0x002fe200078ec0ff */
[----:B--2---:R-:W-:-:S04]  /*7430*/  IMAD.WIDE.U32 R230, R181, -0x2daee0ad, RZ ;  /* 0xd2511f53b5e67825 */ /* 0x004fc800078e00ff */
[----:B----4-:R-:W-:Y:S01]  /*7440*/  IMAD R2, R25, -0x2, R24 ;  /* 0xfffffffe19027824 */ /* 0x010fe200078e0218 */
[----:B-----5:R-:W-:-:S04]  /*7450*/  LOP3.LUT R13, R13, 0xfffffffd, RZ, 0xc0, !PT ;  /* 0xfffffffd0d0d7812 */ /* 0x020fc800078ec0ff */
[----:B------:R-:W-:Y:S02]  /*7460*/  IADD3 R2, R238, R2, -R240 ;  /* 0x00000002ee027210 */ /* 0x000fe40007ffe8f0 */
[----:B------:R-:W-:-:S03]  /*7470*/  @P0 LOP3.LUT R13, R13, 0x2, RZ, 0xfc, !PT ;  /* 0x000000020d0d0812 */ /* 0x000fc600078efcff */
[----:B------:R1:W-:Y:S04]  /*7480*/  STL [R1+0x70], R2 ;  /* 0x0000700201007387 */ /* 0x0003e80000100800 */
[----:B------:R-:W-:Y:S04]  /*7490*/  STL [R1+0x40], R13 ;  /* 0x0000400d01007387 */ /* 0x000fe80000100800 */
[----:B---3--:R2:W-:Y:S04]  /*74a0*/  @!P0 STL.64 [R1+0x60], R6 ;  /* 0x0000600601008387 */ /* 0x0085e80000100a00 */
[----:B------:R3:W-:Y:S01]  /*74b0*/  @!P0 STL.64 [R1+0x68], R8 ;  /* 0x0000680801008387 */ /* 0x0007e20000100a00 */
[----:B------:R-:W-:-:S04]  /*74c0*/  IADD3 R234, P0, R4, -0x40, RZ ;  /* 0xffffffc004ea7810 */ /* 0x000fc80007f1e0ff */
[----:B------:R-:W-:Y:S01]  /*74d0*/  IADD3.X R229, R5, -0x1, RZ, P0, !PT ;  /* 0xffffffff05e57810 */ /* 0x000fe200007fe4ff */
[----:B-1----:R-:W-:-:S04]  /*74e0*/  VIADD R2, R241, 0x4 ;  /* 0x00000004f1027836 */ /* 0x002fc80000000000 */
[----:B--2---:R-:W-:-:S04]  /*74f0*/  IMAD.WIDE.U32 R6, R2, -0x326172a9, RZ ;  /* 0xcd9e8d5702067825 */ /* 0x004fc800078e00ff */
[----:B---3--:R-:W-:Y:S01]  /*7500*/  IMAD.WIDE.U32 R8, R241, -0x326172a9, RZ ;  /* 0xcd9e8d57f1087825 */ /* 0x008fe200078e00ff */
[----:B------:R-:W-:-:S04]  /*7510*/  LOP3.LUT R2, R7, R239, RZ, 0x3c, !PT ;  /* 0x000000ef07027212 */ /* 0x000fc800078e3cff */
[----:B------:R-:W-:Y:S01]  /*7520*/  LOP3.LUT R3, R9, R239, RZ, 0x3c, !PT ;  /* 0x000000ef09037212 */ /* 0x000fe200078e3cff */
[----:B------:R1:W-:Y:S04]  /*7530*/  STL.64 [R1+0x58], R8 ;  /* 0x0000580801007387 */ /* 0x0003e80000100a00 */
[----:B------:R-:W-:Y:S01]  /*7540*/  IMAD.WIDE.U32 R4, R3, -0x2daee0ad, RZ ;  /* 0xd2511f5303047825 */ /* 0x000fe200078e00ff */
[----:B------:R1:W-:Y:S03]  /*7550*/  STL.64 [R1+0x50], R6 ;  /* 0x0000500601007387 */ /* 0x0003e60000100a00 */
[----:B------:R-:W-:Y:S01]  /*7560*/  IMAD.WIDE.U32 R2, R2, -0x2daee0ad, RZ ;  /* 0xd2511f5302027825 */ /* 0x000fe200078e00ff */
[----:B------:R1:W-:Y:S04]  /*7570*/  STL.64 [R1+0x38], R4 ;  /* 0x0000380401007387 */ /* 0x0003e80000100a00 */
[----:B------:R1:W-:Y:S01]  /*7580*/  STL.64 [R1+0x48], R2 ;  /* 0x0000480201007387 */ /* 0x0003e20000100a00 */
[----:B------:R-:W-:Y:S05]  /*7590*/  BRA `(.L_x_2137) ;  /* 0x0000000000d07947 */ /* 0x000fea0003800000 */
.L_x_2139:
[----:B------:R-:W2:Y:S01]  /*75a0*/  LDL.64 R206, [R1+0x90] ;  /* 0x0000900001ce7983 */ /* 0x000ea20000100a00 */
[----:B------:R-:W1:Y:S01]  /*75b0*/  @!P0 LDC.64 R172, c[0x0][0x218] ;  /* 0x00008600ffac8b82 */ /* 0x000e620000000a00 */
[----:B------:R-:W-:Y:S01]  /*75c0*/  LOP3.LUT P6, RZ, R208, 0x2, RZ, 0xc0, !PT ;  /* 0x00000002d0ff7812 */ /* 0x000fe200078cc0ff */
[----:B------:R-:W-:Y:S01]  /*75d0*/  UIADD3 UR10, UR22, -0x1, URZ ;  /* 0xffffffff160a7890 */ /* 0x000fe2000fffe03f */
[----:B------:R-:W3:Y:S03]  /*75e0*/  LDL.64 R186, [R1+0x78] ;  /* 0x0000780001ba7983 */ /* 0x000ee60000100a00 */
[----:B------:R-:W-:Y:S01]  /*75f0*/  UIMAD.WIDE.U32 UR12, UR10, UR6, URZ ;  /* 0x000000060a0c72a5 */ /* 0x000fe2000f8e003f */
[----:B------:R-:W4:Y:S01]  /*7600*/  LDL R185, [R1+0x74] ;  /* 0x0000740001b97983 */ /* 0x000f220000100800 */
[----:B------:R-:W5:Y:S01]  /*7610*/  @!P0 LDC.64 R138, c[0x0][0x218] ;  /* 0x00008600ff8a8b82 */ /* 0x000f620000000a00 */
[----:B------:R-:W-:Y:S02]  /*7620*/  USHF.R.S32.HI UR9, URZ, 0x1f, UR10 ;  /* 0x0000001f3f097899 */ /* 0x000fe4000801140a */
[----:B------:R-:W5:Y:S01]  /*7630*/  LDL R184, [R1+0x80] ;  /* 0x0000800001b87983 */ /* 0x000f620000100800 */
[----:B------:R-:W-:Y:S01]  /*7640*/  IMAD.U32 R2, RZ, RZ, UR12 ;  /* 0x0000000cff027e24 */ /* 0x000fe2000f8e00ff */
[----:B------:R-:W-:Y:S01]  /*7650*/  UIMAD UR9, UR9, UR6, URZ ;  /* 0x00000006090972a4 */ /* 0x000fe2000f8e023f */
[----:B------:R-:W-:Y:S01]  /*7660*/  IMAD.U32 R132, RZ, RZ, UR13 ;  /* 0x0000000dff847e24 */ /* 0x000fe2000f8e00ff */
[----:B------:R1:W-:Y:S01]  /*7670*/  @P6 STS.128 [R210+0x8000], RZ ;  /* 0x008000ffd2006388 */ /* 0x0003e20000000c00 */
[----:B------:R-:W1:Y:S01]  /*7680*/  @!P6 LDC.64 R176, c[0x0][0x218] ;  /* 0x00008600ffb0eb82 */ /* 0x000e620000000a00 */
[----:B------:R-:W-:Y:S01]  /*7690*/  UIMAD UR9, UR10, UR7, UR9 ;  /* 0x000000070a0972a4 */ /* 0x000fe2000f8e0209 */
[----:B------:R-:W-:Y:S05]  /*76a0*/  IMAD.U32 R133, RZ, RZ, UR12 ;  /* 0x0000000cff857e24 */ /* 0x000fea000f8e00ff */
[----:B------:R-:W-:Y:S01]  /*76b0*/  VIADD R132, R132, UR9 ;  /* 0x0000000984847c36 */ /* 0x000fe20008000000 */
[----:B------:R-:W4:Y:S01]  /*76c0*/  @!P6 LDC.64 R174, c[0x0][0x218] ;  /* 0x00008600ffaeeb82 */ /* 0x000f220000000a00 */
[----:B--2---:R-:W-:Y:S04]  /*76d0*/  LEA R2, P1, R2, R206, 0x5 ;  /* 0x000000ce02027211 */ /* 0x004fe800078228ff */
[C---:B-1----:R-:W-:Y:S02]  /*76e0*/  @!P6 LEA R176, P5, R2.reuse, R176, 0x1 ;  /* 0x000000b002b0e211 */ /* 0x042fe400078a08ff */
[----:B---3--:R-:W-:Y:S02]  /*76f0*/  LEA.HI.X R132, R133, R187, R132, 0x5, P1 ;  /* 0x000000bb85847211 */ /* 0x008fe400008f2c84 */
[C---:B------:R-:W-:Y:S02]  /*7700*/  @!P0 LEA R172, P2, R2.reuse, R172, 0x1 ;  /* 0x000000ac02ac8211 */ /* 0x040fe400078408ff */
        /* <DEDUP_REMOVED lines=9> */
[----:B-----5:R-:W-:Y:S01]  /*77a0*/  IMAD.X R133, R184, 0x1, R132, P4 ;  /* 0x00000001b8857824 */ /* 0x020fe200020e0684 */
        /* <DEDUP_REMOVED lines=19> */
.L_x_2137:
[----:B-1----:R-:W2:Y:S01]  /*78e0*/  LDL R2, [R1+0x44] ;  /* 0x0000440001027983 */ /* 0x002ea20000100800 */
[----:B------:R-:W-:Y:S01]  /*78f0*/  USHF.R.S32.HI UR8, URZ, 0x1f, UR22 ;  /* 0x0000001f3f087899 */ /* 0x000fe20008011416 */
[----:B------:R-:W-:Y:S04]  /*7900*/  DEPBAR.LE SB0, 0x0 ;  /* 0x000080000000791a */ /* 0x000fe80000000000 */
[----:B------:R-:W3:Y:S01]  /*7910*/  LDL R208, [R1+0x40] ;  /* 0x0000400001d07983 */ /* 0x000ee20000100800 */
[----:B------:R-:W-:Y:S01]  /*7920*/  IMAD.WIDE.U32 R4, R232, UR22, RZ ;  /* 0x00000016e8047c25 */ /* 0x000fe2000f8e00ff */
[----:B------:R-:W-:Y:S03]  /*7930*/  UISETP.GE.AND UP0, UPT, UR22, 0x1, UPT ;  /* 0x000000011600788c */ /* 0x000fe6000bf06270 */
[----:B------:R-:W4:Y:S01]  /*7940*/  LDL.64 R16, [R1+0x88] ;  /* 0x0000880001107983 */ /* 0x000f220000100a00 */
[----:B------:R-:W-:Y:S04]  /*7950*/  IMAD.U32 R132, RZ, RZ, UR22 ;  /* 0x00000016ff847e24 */ /* 0x000fe8000f8e00ff */
[----:B------:R-:W5:Y:S05]  /*7960*/  LDL R12, [R1+0x84] ;  /* 0x00008400010c7983 */ /* 0x000f6a0000100800 */
[----:B------:R-:W5:Y:S05]  /*7970*/  LDL R11, [R1+0x68] ;  /* 0x00006800010b7983 */ /* 0x000f6a0000100800 */
[----:B------:R-:W5:Y:S05]  /*7980*/  LDL R15, [R1+0x6c] ;  /* 0x00006c00010f7983 */ /* 0x000f6a0000100800 */
[----:B------:R-:W5:Y:S05]  /*7990*/  LDL R10, [R1+0x60] ;  /* 0x00006000010a7983 */ /* 0x000f6a0000100800 */
[----:B------:R-:W5:Y:S01]  /*79a0*/  LDL R14, [R1+0x64] ;  /* 0x00006400010e7983 */ /* 0x000f620000100800 */
[----:B------:R-:W-:Y:S01]  /*79b0*/  BAR.SYNC.DEFER_BLOCKING 0x0 ;  /* 0x0000000000007b1d */ /* 0x000fe20000010000 */
[----:B--2---:R-:W-:Y:S01]  /*79c0*/  ISETP.GE.AND P0, PT, R2, UR19, PT ;  /* 0x0000001302007c0c */ /* 0x004fe2000bf06270 */
[----:B------:R-:W-:Y:S01]  /*79d0*/  IMAD R2, R232, UR8, RZ ;  /* 0x00000008e8027c24 */ /* 0x000fe2000f8e02ff */
[----:B------:R-:W-:Y:S03]  /*79e0*/  ULOP3.LUT UR8, UR22, UR25, URZ, 0x3c, !UPT ;  /* 0x0000001916087292 */ /* 0x000fe6000f8e3c3f */
[----:B------:R-:W-:Y:S01]  /*79f0*/  IMAD R3, R233, UR22, R2 ;  /* 0x00000016e9037c24 */ /* 0x000fe2000f8e0202 */
[----:B---3--:R-:W-:Y:S03]  /*7a00*/  LOP3.LUT P6, RZ, R208, 0x2, RZ, 0xc0, !PT ;  /* 0x00000002d0ff7812 */ /* 0x008fe600078cc0ff */
[----:B------:R-:W-:Y:S01]  /*7a10*/  IMAD.IADD R5, R5, 0x1, R3 ;  /* 0x0000000105057824 */ /* 0x000fe200078e0203 */
[C---:B----4-:R-:W-:Y:S03]  /*7a20*/  LEA R2, P1, R4.reuse, R16, 0x5 ;  /* 0x0000001004027211 */ /* 0x050fe600078228ff */
[----:B------:R-:W1:Y:S01]  /*7a30*/  @!P0 LDC.64 R8, c[0x0][0x220] ;  /* 0x00008800ff088b82 */ /* 0x000e620000000a00 */
[----:B-----5:R-:W-:Y:S02]  /*7a40*/  LEA.HI.X R4, R4, R12, R5, 0x5, P1 ;  /* 0x0000000c04047211 */ /* 0x020fe400008f2c05 */
[----:B------:R-:W-:Y:S03]  /*7a50*/  LEA R3, P4, R232, R2, 0x4 ;  /* 0x00000002e8037211 */ /* 0x000fe600078820ff */
[----:B------:R-:W-:Y:S01]  /*7a60*/  @!P6 LEA R12, P5, R2, R11, 0x1 ;  /* 0x0000000b020ce211 */ /* 0x000fe200078a08ff */
[----:B------:R-:W-:Y:S01]  /*7a70*/  @P6 STS.128 [R210+0xa000], RZ ;  /* 0x00a000ffd2006388 */ /* 0x000fe20000000c00 */
[----:B------:R-:W2:Y:S01]  /*7a80*/  @!P0 LDC.64 R6, c[0x0][0x220] ;  /* 0x00008800ff068b82 */ /* 0x000ea20000000a00 */
[----:B------:R-:W-:Y:S02]  /*7a90*/  LEA.HI.X R5, R232, R4, R233, 0x4, P4 ;  /* 0x00000004e8057211 */ /* 0x000fe400020f24e9 */
[C-C-:B------:R-:W-:Y:S02]  /*7aa0*/  @!P6 LEA.HI.X R13, R2.reuse, R15, R4.reuse, 0x1, P5 ;  /* 0x0000000f020de211 */ /* 0x140fe400028f0c04 */
[C---:B------:R-:W-:Y:S03]  /*7ab0*/  @!P6 LEA R10, P3, R3.reuse, R10, 0x1 ;  /* 0x0000000a030ae211 */ /* 0x040fe600078608ff */
[----:B------:R-:W-:Y:S01]  /*7ac0*/  @!PT LDS RZ, [RZ] ;  /* 0x00000000fffff984 */ /* 0x000fe20000000800 */
[----:B------:R-:W-:Y:S01]  /*7ad0*/  @!PT LDS RZ, [RZ] ;  /* 0x00000000fffff984 */ /* 0x000fe20000000800 */
[----:B------:R-:W-:Y:S01]  /*7ae0*/  @!PT LDS RZ, [RZ] ;  /* 0x00000000fffff984 */ /* 0x000fe20000000800 */
[----:B------:R-:W-:Y:S01]  /*7af0*/  @!P6 LDGSTS.E.BYPASS.LTC128B.128 [R210+0xa000], desc[UR20][R12.64] ;  /* 0x0a0000000cd2efae */ /* 0x000fe2000b901d54 */
[C-C-:B------:R-:W-:Y:S04]  /*7b00*/  @!P6 LEA.HI.X R11, R3.reuse, R14, R5.reuse, 0x1, P3 ;  /* 0x0000000e030be211 */ /* 0x140fe800018f0c05 */
[----:B------:R-:W-:Y:S01]  /*7b10*/  @P0 STS.128 [R210+0xb000], RZ ;  /* 0x00b000ffd2000388 */ /* 0x000fe20000000c00 */
[C---:B-1----:R-:W-:Y:S04]  /*7b20*/  @!P0 LEA R8, P2, R2.reuse, R8, 0x1 ;  /* 0x0000000802088211 */ /* 0x042fe800078408ff */
[----:B------:R-:W-:Y:S02]  /*7b30*/  @!P0 LEA.HI.X R9, R2, R9, R4, 0x1, P2 ;  /* 0x0000000902098211 */ /* 0x000fe400010f0c04 */
[----:B------:R-:W3:Y:S01]  /*7b40*/  LDL R2, [R1+0x70] ;  /* 0x0000700001027983 */ /* 0x000ee20000100800 */
[C---:B--2---:R-:W-:Y:S04]  /*7b50*/  @!P0 LEA R6, P1, R3.reuse, R6, 0x1 ;  /* 0x0000000603068211 */ /* 0x044fe800078208ff */
[----:B------:R-:W-:Y:S01]  /*7b60*/  @!PT LDS RZ, [RZ] ;  /* 0x00000000fffff984 */ /* 0x000fe20000000800 */
[----:B------:R-:W-:Y:S01]  /*7b70*/  @!PT LDS RZ, [RZ] ;  /* 0x00000000fffff984 */ /* 0x000fe20000000800 */
[----:B------:R-:W-:Y:S01]  /*7b80*/  @!PT LDS RZ, [RZ] ;  /* 0x00000000fffff984 */ /* 0x000fe20000000800 */
[----:B------:R-:W-:Y:S01]  /*7b90*/  @!P0 LDGSTS.E.BYPASS.LTC128B.128 [R210+0xb000], desc[UR20][R8.64+0x80] ;  /* 0x0b00008008d28fae */ /* 0x000fe2000b901d54 */
[----:B------:R-:W-:Y:S04]  /*7ba0*/  @!P0 LEA.HI.X R7, R3, R7, R5, 0x1, P1 ;  /* 0x0000000703078211 */ /* 0x000fe800008f0c05 */
        /* <DEDUP_REMOVED lines=13> */
[----:B------:R-:W4:Y:S05]  /*7c80*/  LDSM.16.M88.4 R172, [R189+0x8800] ;  /* 0x00880000bdac783b */ /* 0x000f2a0000000200 */
[----:B------:R-:W0:Y:S05]  /*7c90*/  LDGDEPBAR ;  /* 0x00000000000079af */ /* 0x000e2a0000000000 */
[----:B------:R-:W-:Y:S05]  /*7ca0*/  LDSM.16.M88.4 R176, [R193] ;  /* 0x00000000c1b0783b */ /* 0x000fea0000000200 */
[----:B------:R-:W5:Y:S05]  /*7cb0*/  LDSM.16.M88.4 R180, [R200] ;  /* 0x00000000c8b4783b */ /* 0x000f6a0000000200 */
[----:B------:R-:W5:Y:S01]  /*7cc0*/  LDSM.16.M88.4 R184, [R193+0x2000] ;  /* 0x00200000c1b8783b */ /* 0x000f620000000200 */
[-C--:B-1----:R-:W-:Y:S06]  /*7cd0*/  HMMA.16816.F32.BF16 R4, R32, R16.reuse, RZ ;  /* 0x000000102004723c */ /* 0x082fec00000418ff */
[C---:B--2---:R-:W-:Y:S06]  /*7ce0*/  HMMA.16816.F32.BF16 R8, R28.reuse, R16, RZ ;  /* 0x000000101c08723c */ /* 0x044fec00000418ff */
[-C--:B------:R-:W-:Y:S06]  /*7cf0*/  HMMA.16816.F32.BF16 R12, R28, R18.reuse, RZ ;  /* 0x000000121c0c723c */ /* 0x080fec00000418ff */
[C---:B------:R-:W-:Y:S06]  /*7d00*/  HMMA.16816.F32.BF16 R16, R32.reuse, R18, RZ ;  /* 0x000000122010723c */ /* 0x040fec00000418ff */
[-C--:B----4-:R-:W-:Y:S06]  /*7d10*/  HMMA.16816.F32.BF16 R20, R32, R172.reuse, RZ ;  /* 0x000000ac2014723c */ /* 0x090fec00000418ff */
[C---:B------:R-:W-:Y:S06]  /*7d20*/  HMMA.16816.F32.BF16 R24, R28.reuse, R172, RZ ;  /* 0x000000ac1c18723c */ /* 0x040fec00000418ff */
[-C--:B------:R-:W-:Y:S06]  /*7d30*/  HMMA.16816.F32.BF16 R28, R28, R174.reuse, RZ ;  /* 0x000000ae1c1c723c */ /* 0x080fec00000418ff */
[----:B------:R-:W-:Y:S01]  /*7d40*/  HMMA.16816.F32.BF16 R32, R32, R174, RZ ;  /* 0x000000ae2020723c */ /* 0x000fe200000418ff */
[----:B------:R-:W1:Y:S05]  /*7d50*/  LDSM.16.M88.4 R172, [R203] ;  /* 0x00000000cbac783b */ /* 0x000e6a0000000200 */
[-C--:B-----5:R-:W-:Y:S06]  /*7d60*/  HMMA.16816.F32.BF16 R4, R176, R180.reuse, R4 ;  /* 0x000000b4b004723c */ /* 0x0a0fec0000041804 */
        /* <DEDUP_REMOVED lines=10> */
[----:B------:R-:W4:Y:S01]  /*7e10*/  LDSM.16.M88.4 R176, [R197+0x8800] ;  /* 0x00880000c5b0783b */ /* 0x000f220000000200 */
[-C--:B-1----:R-:W-:Y:S06]  /*7e20*/  HMMA.16816.F32.BF16 R4, R180, R184.reuse, R4 ;  /* 0x000000b8b404723c */ /* 0x082fec0000041804 */
[C---:B--2---:R-:W-:Y:S06]  /*7e30*/  HMMA.16816.F32.BF16 R8, R172.reuse, R184, R8 ;  /* 0x000000b8ac08723c */ /* 0x044fec0000041808 */
        /* <DEDUP_REMOVED lines=8> */
[----:B------:R-:W2:Y:S05]  /*7ec0*/  LDSM.16.M88.4 R176, [R198+0x2000] ;  /* 0x00200000c6b0783b */ /* 0x000eaa0000000200 */
[----:B------:R-:W4:Y:S01]  /*7ed0*/  LDSM.16.M88.4 R180, [R196+0x800] ;  /* 0x00080000c4b4783b */ /* 0x000f220000000200 */
[-C--:B-1----:R-:W-:Y:S06]  /*7ee0*/  HMMA.16816.F32.BF16 R4, R172, R184.reuse, R4 ;  /* 0x000000b8ac04723c */ /* 0x082fec0000041804 */
[C---:B--2---:R-:W-:Y:S06]  /*7ef0*/  HMMA.16816.F32.BF16 R8, R176.reuse, R184, R8 ;  /* 0x000000b8b008723c */ /* 0x044fec0000041808 */
[-C--:B------:R-:W-:Y:S06]  /*7f00*/  HMMA.16816.F32.BF16 R12, R176, R186.reuse, R12 ;  /* 0x000000bab00c723c */ /* 0x080fec000004180c */
[C---:B------:R-:W-:Y:S01]  /*7f10*/  HMMA.16816.F32.BF16 R16, R172.reuse, R186, R16 ;  /* 0x000000baac10723c */ /* 0x040fe20000041810 */
[----:B------:R-:W-:Y:S04]  /*7f20*/  LDSM.16.M88.4 R184, [R189+0x9000] ;  /* 0x00900000bdb8783b */ /* 0x000fe80000000200 */
[----:B---3--:R-:W-:Y:S01]  /*7f30*/  IMAD R132, R132, -0x20, R2 ;  /* 0xffffffe084847824 */ /* 0x008fe200078e0202 */
[-C--:B----4-:R-:W-:Y:S05]  /*7f40*/  HMMA.16816.F32.BF16 R20, R172, R180.reuse, R20 ;  /* 0x000000b4ac14723c */ /* 0x090fea0000041814 */
[C---:B------:R-:W-:Y:S01]  /*7f50*/  VIADD R133, R132.reuse, 0x40 ;  /* 0x0000004084857836 */ /* 0x040fe20000000000 */
[C---:B------:R-:W-:Y:S04]  /*7f60*/  HMMA.16816.F32.BF16 R24, R176.reuse, R180, R24 ;  /* 0x000000b4b018723c */ /* 0x040fe80000041818 */
[----:B------:R-:W-:Y:S01]  /*7f70*/  ISETP.GE.AND P3, PT, R133, RZ, PT ;  /* 0x000000ff8500720c */ /* 0x000fe20003f66270 */
[----:B------:R-:W-:Y:S01]  /*7f80*/  VIADD R138, R132, 0x8 ;  /* 0x00000008848a7836 */ /* 0x000fe20000000000 */
[-C--:B------:R-:W-:Y:S01]  /*7f90*/  HMMA.16816.F32.BF16 R28, R176, R182.reuse, R28 ;  /* 0x000000b6b01c723c */ /* 0x080fe2000004181c */
[----:B------:R-:W1:Y:S03]  /*7fa0*/  LDSM.16.M88.4 R176, [R191+0x4000] ;  /* 0x00400000bfb0783b */ /* 0x000e660000000200 */
[----:B------:R-:W-:Y:S01]  /*7fb0*/  ISETP.GE.AND P5, PT, R138, RZ, PT ;  /* 0x000000ff8a00720c */ /* 0x000fe20003fa6270 */
[----:B------:R-:W-:Y:S01]  /*7fc0*/  VIADD R2, R132, 0x48 ;  /* 0x0000004884027836 */ /* 0x000fe20000000000 */
[----:B------:R-:W-:Y:S01]  /*7fd0*/  HMMA.16816.F32.BF16 R32, R172, R182, R32 ;  /* 0x000000b6ac20723c */ /* 0x000fe20000041820 */
[----:B------:R-:W2:Y:S03]  /*7fe0*/  LDSM.16.M88.4 R172, [R191+0x6000] ;  /* 0x00600000bfac783b */ /* 0x000ea60000000200 */
[----:B------:R-:W-:Y:S01]  /*7ff0*/  ISETP.GE.AND P1, PT, R2, RZ, PT ;  /* 0x000000ff0200720c */ /* 0x000fe20003f26270 */
[C---:B------:R-:W-:Y:S01]  /*8000*/  VIADD R3, R132.reuse, 0x3f ;  /* 0x0000003f84037836 */ /* 0x040fe20000000000 */
[----:B------:R-:W3:Y:S01]  /*8010*/  LDSM.16.M88.4 R180, [R189+0x9800] ;  /* 0x00980000bdb4783b */ /* 0x000ee20000000200 */
[C---:B------:R-:W-:Y:S01]  /*8020*/  VIADD R134, R132.reuse, 0x7 ;  /* 0x0000000784867836 */ /* 0x040fe20000000000 */
[C---:B------:R-:W-:Y:S02]  /*8030*/  @!P3 IADD3 R133, -R132.reuse, -0x40, RZ ;  /* 0xffffffc08485b810 */ /* 0x040fe40007ffe1ff */
[----:B------:R-:W-:Y:S01]  /*8040*/  ISETP.GE.AND P2, PT, R3, RZ, PT ;  /* 0x000000ff0300720c */ /* 0x000fe20003f46270 */
[C---:B------:R-:W-:Y:S01]  /*8050*/  VIADD R139, R132.reuse, 0xffffffef ;  /* 0xffffffef848b7836 */ /* 0x040fe20000000000 */
[----:B------:R-:W-:Y:S02]  /*8060*/  @!P5 IADD3 R138, -R132, -0x8, RZ ;  /* 0xfffffff8848ad810 */ /* 0x000fe40007ffe1ff */
[----:B------:R-:W-:Y:S02]  /*8070*/  ISETP.GE.AND P4, PT, R134, RZ, PT ;  /* 0x000000ff8600720c */ /* 0x000fe40003f86270 */
[----:B------:R-:W-:Y:S02]  /*8080*/  I2FP.F32.S32 R133, R133 ;  /* 0x0000008500857245 */ /* 0x000fe40000201400 */
[----:B------:R-:W-:Y:S02]  /*8090*/  I2FP.F32.S32 R138, R138 ;  /* 0x0000008a008a7245 */ /* 0x000fe40000201400 */
[C---:B------:R-:W-:Y:S03]  /*80a0*/  @!P1 IADD3 R2, -R132.reuse, -0x48, RZ ;  /* 0xffffffb884029810 */ /* 0x040fe60007ffe1ff */
[C---:B------:R-:W-:Y:S02]  /*80b0*/  @!P2 IADD3 R3, -R132.reuse, -0x3f, RZ ;  /* 0xffffffc18403a810 */ /* 0x040fe40007ffe1ff */
[----:B------:R-:W-:Y:S02]  /*80c0*/  I2FP.F32.S32 R2, R2 ;  /* 0x0000000200027245 */ /* 0x000fe40000201400 */
[----:B------:R-:W-:Y:S02]  /*80d0*/  @!P4 IADD3 R134, -R132, -0x7, RZ ;  /* 0xfffffff98486c810 */ /* 0x000fe40007ffe1ff */
[----:B------:R-:W-:Y:S02]  /*80e0*/  I2FP.F32.S32 R3, R3 ;  /* 0x0000000300037245 */ /* 0x000fe40000201400 */
[----:B------:R-:W-:Y:S01]  /*80f0*/  I2FP.F32.S32 R134, R134 ;  /* 0x0000008600867245 */ /* 0x000fe20000201400 */
[-C--:B-1----:R-:W-:Y:S06]  /*8100*/  HMMA.16816.F32.BF16 R4, R176, R184.reuse, R4 ;  /* 0x000000b8b004723c */ /* 0x082fec0000041804 */
[C---:B--2---:R-:W-:Y:S06]  /*8110*/  HMMA.16816.F32.BF16 R8, R172.reuse, R184, R8 ;  /* 0x000000b8ac08723c */ /* 0x044fec0000041808 */
[-C--:B------:R-:W-:Y:S06]  /*8120*/  HMMA.16816.F32.BF16 R12, R172, R186.reuse, R12 ;  /* 0x000000baac0c723c */ /* 0x080fec000004180c */
[C---:B------:R-:W-:Y:S01]  /*8130*/  HMMA.16816.F32.BF16 R16, R176.reuse, R186, R16 ;  /* 0x000000bab010723c */ /* 0x040fe20000041810 */
[----:B------:R-:W-:Y:S05]  /*8140*/  LDSM.16.M88.4 R184, [R202] ;  /* 0x00000000cab8783b */ /* 0x000fea0000000200 */
[-C--:B---3--:R-:W-:Y:S06]  /*8150*/  HMMA.16816.F32.BF16 R20, R176, R180.reuse, R20 ;  /* 0x000000b4b014723c */ /* 0x088fec0000041814 */
        /* <DEDUP_REMOVED lines=10> */
[----:B------:R-:W-:Y:S05]  /*8200*/  LDSM.16.M88.4 R184, [R197+0x9000] ;  /* 0x00900000c5b8783b */ /* 0x000fea0000000200 */
[-C--:B---3--:R-:W-:Y:S06]  /*8210*/  HMMA.16816.F32.BF16 R20, R172, R180.reuse, R20 ;  /* 0x000000b4ac14723c */ /* 0x088fec0000041814 */
        /* <DEDUP_REMOVED lines=18> */
[----:B------:R-:W-:Y:S04]  /*8340*/  DEPBAR.LE SB0, 0x0 ;  /* 0x000080000000791a */ /* 0x000fe80000000000 */
[----:B------:R-:W-:Y:S01]  /*8350*/  BAR.SYNC.DEFER_BLOCKING 0x0 ;  /* 0x0000000000007b1d */ /* 0x000fe20000010000 */
[-C--:B-1----:R-:W-:Y:S06]  /*8360*/  HMMA.16816.F32.BF16 R4, R172, R184.reuse, R4 ;  /* 0x000000b8ac04723c */ /* 0x082fec0000041804 */
[C---:B--2---:R-:W-:Y:S06]  /*8370*/  HMMA.16816.F32.BF16 R8, R176.reuse, R184, R8 ;  /* 0x000000b8b008723c */ /* 0x044fec0000041808 */
[-C--:B------:R-:W-:Y:S06]  /*8380*/  HMMA.16816.F32.BF16 R12, R176, R186.reuse, R12 ;  /* 0x000000bab00c723c */ /* 0x080fec000004180c */
[C---:B------:R-:W-:Y:S06]  /*8390*/  HMMA.16816.F32.BF16 R16, R172.reuse, R186, R16 ;  /* 0x000000baac10723c */ /* 0x040fec0000041810 */
[-C--:B---3--:R-:W-:Y:S05]  /*83a0*/  HMMA.16816.F32.BF16 R20, R172, R180.reuse, R20 ;  /* 0x000000b4ac14723c */ /* 0x088fea0000041814 */
[-C--:B------:R-:W-:Y:S01]  /*83b0*/  FFMA.FTZ R6, R138, -R188.reuse, R6 ;  /* 0x800000bc8a067223 */ /* 0x080fe20000010006 */
[C---:B------:R-:W-:Y:S05]  /*83c0*/  HMMA.16816.F32.BF16 R24, R176.reuse, R180, R24 ;  /* 0x000000b4b018723c */ /* 0x040fea0000041818 */
[C---:B------:R-:W-:Y:S01]  /*83d0*/  FFMA.FTZ R8, R133.reuse, -R188, R8 ;  /* 0x800000bc85087223 */ /* 0x040fe20000010008 */
[-C--:B------:R-:W-:Y:S05]  /*83e0*/  HMMA.16816.F32.BF16 R28, R176, R182.reuse, R28 ;  /* 0x000000b6b01c723c */ /* 0x080fea000004181c */
[----:B------:R-:W-:Y:S01]  /*83f0*/  IABS R180, R132 ;  /* 0x0000008400b47213 */ /* 0x000fe20000000000 */
[----:B------:R-:W-:Y:S05]  /*8400*/  HMMA.16816.F32.BF16 R32, R172, R182, R32 ;  /* 0x000000b6ac20723c */ /* 0x000fea0000041820 */
[----:B------:R-:W-:Y:S01]  /*8410*/  I2FP.F32.S32 R180, R180 ;  /* 0x000000b400b47245 */ /* 0x000fe20000201400 */
[-C--:B------:R-:W-:Y:S01]  /*8420*/  FFMA.FTZ R14, R133, -R188.reuse, R14 ;  /* 0x800000bc850e7223 */ /* 0x080fe2000001000e */
[C---:B------:R-:W-:Y:S04]  /*8430*/  VIADD R133, R132.reuse, 0x47 ;  /* 0x0000004784857836 */ /* 0x040fe80000000000 */
[-C--:B------:R-:W-:Y:S01]  /*8440*/  FFMA.FTZ R9, R3, -R188.reuse, R9 ;  /* 0x800000bc03097223 */ /* 0x080fe20000010009 */
[C---:B------:R-:W-:Y:S01]  /*8450*/  VIADD R179, R132.reuse, 0xffffffff ;  /* 0xffffffff84b37836 */ /* 0x040fe20000000000 */
[----:B------:R-:W-:Y:S01]  /*8460*/  ISETP.GE.AND P1, PT, R133, RZ, PT ;  /* 0x000000ff8500720c */ /* 0x000fe20003f26270 */
[C---:B------:R-:W-:Y:S02]  /*8470*/  VIADD R138, R132.reuse, 0x38 ;  /* 0x00000038848a7836 */ /* 0x040fe40000000000 */
[-C--:B------:R-:W-:Y:S01]  /*8480*/  FFMA.FTZ R15, R3, -R188.reuse, R15 ;  /* 0x800000bc030f7223 */ /* 0x080fe2000001000f */
[C---:B------:R-:W-:Y:S01]  /*8490*/  VIADD R174, R132.reuse, 0xfffffff8 ;  /* 0xfffffff884ae7836 */ /* 0x040fe20000000000 */
[----:B------:R-:W-:Y:S01]  /*84a0*/  ISETP.GE.AND P3, PT, R179, RZ, PT ;  /* 0x000000ffb300720c */ /* 0x000fe20003f66270 */
[----:B------:R-:W-:Y:S01]  /*84b0*/  VIADD R3, R132, 0x30 ;  /* 0x0000003084037836 */ /* 0x000fe20000000000 */
[----:B------:R-:W-:Y:S01]  /*84c0*/  ISETP.GE.AND P2, PT, R138, RZ, PT ;  /* 0x000000ff8a00720c */ /* 0x000fe20003f46270 */
[-C--:B------:R-:W-:Y:S01]  /*84d0*/  FFMA.FTZ R7, R134, -R188.reuse, R7 ;  /* 0x800000bc86077223 */ /* 0x080fe20000010007 */
[----:B------:R-:W-:Y:S01]  /*84e0*/  ISETP.GE.AND P6, PT, R174, RZ, PT ;  /* 0x000000ffae00720c */ /* 0x000fe20003fc6270 */
[-C--:B------:R-:W-:Y:S01]  /*84f0*/  FFMA.FTZ R10, R2, -R188.reuse, R10 ;  /* 0x800000bc020a7223 */ /* 0x080fe2000001000a */
[----:B------:R-:W-:Y:S02]  /*8500*/  VIADD R134, R132, 0x37 ;  /* 0x0000003784867836 */ /* 0x000fe40000000000 */
[-C--:B------:R-:W-:Y:S01]  /*8510*/  FFMA.FTZ R4, R180, -R188.reuse, R4 ;  /* 0x800000bcb4047223 */ /* 0x080fe20000010004 */
[C---:B------:R-:W-:Y:S01]  /*8520*/  VIADD R172, R132.reuse, 0xfffffff0 ;  /* 0xfffffff084ac7836 */ /* 0x040fe20000000000 */
[C---:B------:R-:W-:Y:S01]  /*8530*/  @!P1 IADD3 R133, -R132.reuse, -0x47, RZ ;  /* 0xffffffb984859810 */ /* 0x040fe20007ffe1ff */
[C---:B------:R-:W-:Y:S01]  /*8540*/  VIADD R2, R132.reuse, 0x2f ;  /* 0x0000002f84027836 */ /* 0x040fe20000000000 */
[----:B------:R-:W-:Y:S01]  /*8550*/  ISETP.GE.AND P1, PT, R3, RZ, PT ;  /* 0x000000ff0300720c */ /* 0x000fe20003f26270 */
[C---:B------:R-:W-:Y:S01]  /*8560*/  VIADD R173, R132.reuse, 0xfffffff7 ;  /* 0xfffffff784ad7836 */ /* 0x040fe20000000000 */
[C---:B------:R-:W-:Y:S01]  /*8570*/  @!P3 IADD3 R179, -R132.reuse, 0x1, RZ ;  /* 0x0000000184b3b810 */ /* 0x040fe20007ffe1ff */
[C---:B------:R-:W-:Y:S01]  /*8580*/  VIADD R178, R132.reuse, 0x27 ;  /* 0x0000002784b27836 */ /* 0x040fe20000000000 */
[C---:B------:R-:W-:Y:S01]  /*8590*/  @!P2 IADD3 R138, -R132.reuse, -0x38, RZ ;  /* 0xffffffc8848aa810 */ /* 0x040fe20007ffe1ff */
[----:B------:R-:W-:Y:S01]  /*85a0*/  VIADD R175, R132, 0x28 ;  /* 0x0000002884af7836 */ /* 0x000fe20000000000 */
[----:B------:R-:W-:Y:S01]  /*85b0*/  ISETP.GE.AND P4, PT, R134, RZ, PT ;  /* 0x000000ff8600720c */ /* 0x000fe20003f86270 */
[----:B------:R-:W-:Y:S01]  /*85c0*/  VIADD R177, R132, 0xffffffe8 ;  /* 0xffffffe884b17836 */ /* 0x000fe20000000000 */
[----:B------:R-:W-:Y:S01]  /*85d0*/  ISETP.GE.AND P3, PT, R172, RZ, PT ;  /* 0x000000ffac00720c */ /* 0x000fe20003f66270 */
[----:B------:R-:W-:Y:S01]  /*85e0*/  VIADD R176, R132, 0xffffffe7 ;  /* 0xffffffe784b07836 */ /* 0x000fe20000000000 */
[----:B------:R-:W-:Y:S01]  /*85f0*/  ISETP.GE.AND P2, PT, R139, RZ, PT ;  /* 0x000000ff8b00720c */ /* 0x000fe20003f46270 */
[-C--:B------:R-:W-:Y:S01]  /*8600*/  FFMA.FTZ R18, R180, -R188.reuse, R18 ;  /* 0x800000bcb4127223 */ /* 0x080fe20000010012 */
[----:B------:R-:W-:Y:S02]  /*8610*/  @!P6 IADD3 R174, -R132, 0x8, RZ ;  /* 0x0000000884aee810 */ /* 0x000fe40007ffe1ff */
[----:B------:R-:W-:Y:S02]  /*8620*/  ISETP.GE.AND P6, PT, R2, RZ, PT ;  /* 0x000000ff0200720c */ /* 0x000fe40003fc6270 */
[----:B------:R-:W-:Y:S02]  /*8630*/  ISETP.GE.AND P5, PT, R173, RZ, PT ;  /* 0x000000ffad00720c */ /* 0x000fe40003fa6270 */
[----:B------:R-:W-:Y:S02]  /*8640*/  @!P1 IADD3 R3, -R132, -0x30, RZ ;  /* 0xffffffd084039810 */ /* 0x000fe40007ffe1ff */
[----:B------:R-:W-:Y:S02]  /*8650*/  ISETP.GE.AND P1, PT, R178, RZ, PT ;  /* 0x000000ffb200720c */ /* 0x000fe40003f26270 */
[C---:B------:R-:W-:Y:S02]  /*8660*/  @!P4 IADD3 R134, -R132.reuse, -0x37, RZ ;  /* 0xffffffc98486c810 */ /* 0x040fe40007ffe1ff */
[C---:B------:R-:W-:Y:S02]  /*8670*/  @!P3 IADD3 R172, -R132.reuse, 0x10, RZ ;  /* 0x0000001084acb810 */ /* 0x040fe40007ffe1ff */
[----:B------:R-:W-:Y:S02]  /*8680*/  @!P2 IADD3 R139, -R132, 0x11, RZ ;  /* 0x00000011848ba810 */ /* 0x000fe40007ffe1ff */
[----:B------:R-:W-:Y:S02]  /*8690*/  ISETP.GE.AND P4, PT, R175, RZ, PT ;  /* 0x000000ffaf00720c */ /* 0x000fe40003f86270 */
[----:B------:R-:W-:Y:S02]  /*86a0*/  ISETP.GE.AND P3, PT, R177, RZ, PT ;  /* 0x000000ffb100720c */ /* 0x000fe40003f66270 */
[----:B------:R-:W-:Y:S02]  /*86b0*/  ISETP.GE.AND P2, PT, R176, RZ, PT ;  /* 0x000000ffb000720c */ /* 0x000fe40003f46270 */
[C---:B------:R-:W-:Y:S02]  /*86c0*/  @!P6 IADD3 R2, -R132.reuse, -0x2f, RZ ;  /* 0xffffffd18402e810 */ /* 0x040fe40007ffe1ff */
[----:B------:R-:W-:Y:S02]  /*86d0*/  I2FP.F32.S32 R179, R179 ;  /* 0x000000b300b37245 */ /* 0x000fe40000201400 */
[----:B------:R-:W-:Y:S02]  /*86e0*/  I2FP.F32.S32 R3, R3 ;  /* 0x0000000300037245 */ /* 0x000fe40000201400 */
[----:B------:R-:W-:Y:S01]  /*86f0*/  @!P5 IADD3 R173, -R132, 0x9, RZ ;  /* 0x0000000984add810 */ /* 0x000fe20007ffe1ff */
[----:B------:R-:W-:Y:S01]  /*8700*/  FFMA.FTZ R5, R179, -R188, R5 ;  /* 0x800000bcb3057223 */ /* 0x000fe20000010005 */
[----:B------:R-:W-:Y:S01]  /*8710*/  I2FP.F32.S32 R174, R174 ;  /* 0x000000ae00ae7245 */ /* 0x000fe20000201400 */
[C---:B------:R-:W-:Y:S01]  /*8720*/  FFMA.FTZ R24, R3.reuse, -R188, R24 ;  /* 0x800000bc03187223 */ /* 0x040fe20000010018 */
[----:B------:R-:W-:Y:S01]  /*8730*/  I2FP.F32.S32 R2, R2 ;  /* 0x0000000200027245 */ /* 0x000fe20000201400 */
[----:B------:R-:W-:Y:S01]  /*8740*/  FFMA.FTZ R30, R3, -R188, R30 ;  /* 0x800000bc031e7223 */ /* 0x000fe2000001001e */
[----:B------:R-:W-:Y:S01]  /*8750*/  FMNMX.FTZ R3, R4, R0, !PT ;  /* 0x0000000004037209 */ /* 0x000fe20007810000 */
[-C--:B------:R-:W-:Y:S01]  /*8760*/  FFMA.FTZ R16, R174, -R188.reuse, R16 ;  /* 0x800000bcae107223 */ /* 0x080fe20000010010 */
[----:B------:R-:W-:Y:S01]  /*8770*/  I2FP.F32.S32 R133, R133 ;  /* 0x0000008500857245 */ /* 0x000fe20000201400 */
[CC--:B------:R-:W-:Y:S01]  /*8780*/  FFMA.FTZ R25, R2.reuse, -R188.reuse, R25 ;  /* 0x800000bc02197223 */ /* 0x0c0fe20000010019 */
[----:B------:R-:W-:Y:S01]  /*8790*/  I2FP.F32.S32 R173, R173 ;  /* 0x000000ad00ad7245 */ /* 0x000fe20000201400 */
[-C--:B------:R-:W-:Y:S01]  /*87a0*/  FFMA.FTZ R31, R2, -R188.reuse, R31 ;  /* 0x800000bc021f7223 */ /* 0x080fe2000001001f */
[----:B------:R-:W-:Y:S01]  /*87b0*/  @!P1 IADD3 R178, -R132, -0x27, RZ ;  /* 0xffffffd984b29810 */ /* 0x000fe20007ffe1ff */
[-C--:B------:R-:W-:Y:S01]  /*87c0*/  FFMA.FTZ R11, R133, -R188.reuse, R11 ;  /* 0x800000bc850b7223 */ /* 0x080fe2000001000b */
[----:B------:R-:W-:Y:S01]  /*87d0*/  FMNMX.FTZ R2, R5, R3, !PT ;  /* 0x0000000305027209 */ /* 0x000fe20007810000 */
[-C--:B------:R-:W-:Y:S01]  /*87e0*/  FFMA.FTZ R17, R173, -R188.reuse, R17 ;  /* 0x800000bcad117223 */ /* 0x080fe20000010011 */
[----:B------:R-:W-:Y:S01]  /*87f0*/  PLOP3.LUT P1, PT, PT, PT, UP0, 0x80, 0x0 ;  /* 0x000000000000781c */ /* 0x000fe20003f2f008 */
[----:B------:R-:W-:Y:S01]  /*8800*/  FFMA.FTZ R19, R179, -R188, R19 ;  /* 0x800000bcb3137223 */ /* 0x000fe20000010013 */
[----:B------:R-:W-:Y:S01]  /*8810*/  I2FP.F32.S32 R172, R172 ;  /* 0x000000ac00ac7245 */ /* 0x000fe20000201400 */
[-C--:B------:R-:W-:Y:S01]  /*8820*/  FFMA.FTZ R22, R174, -R188.reuse, R22 ;  /* 0x800000bcae167223 */ /* 0x080fe20000010016 */
[C---:B------:R-:W-:Y:S01]  /*8830*/  @!P4 IADD3 R175, -R132.reuse, -0x28, RZ ;  /* 0xffffffd884afc810 */ /* 0x040fe20007ffe1ff */
[-C--:B------:R-:W-:Y:S01]  /*8840*/  FFMA.FTZ R23, R173, -R188.reuse, R23 ;  /* 0x800000bcad177223 */ /* 0x080fe20000010017 */
[----:B------:R-:W-:Y:S01]  /*8850*/  @!P3 IADD3 R177, -R132, 0x18, RZ ;  /* 0x0000001884b1b810 */ /* 0x000fe20007ffe1ff */
[-C--:B------:R-:W-:Y:S01]  /*8860*/  FFMA.FTZ R20, R172, -R188.reuse, R20 ;  /* 0x800000bcac147223 */ /* 0x080fe20000010014 */
[----:B------:R-:W-:Y:S01]  /*8870*/  @!P2 IADD3 R176, -R132, 0x19, RZ ;  /* 0x0000001984b0a810 */ /* 0x000fe20007ffe1ff */
[----:B------:R-:W-:Y:S01]  /*8880*/  FFMA.FTZ R34, R172, -R188, R34 ;  /* 0x800000bcac227223 */ /* 0x000fe20000010022 */
[----:B------:R-:W-:Y:S02]  /*8890*/  FMNMX.FTZ R3, R10, R135, !PT ;  /* 0x000000870a037209 */ /* 0x000fe40007810000 */
[----:B------:R-:W-:Y:S02]  /*88a0*/  FMNMX.FTZ R132, R16, R2, !PT ;  /* 0x0000000210847209 */ /* 0x000fe40007810000 */
[----:B------:R-:W-:Y:S02]  /*88b0*/  I2FP.F32.S32 R139, R139 ;  /* 0x0000008b008b7245 */ /* 0x000fe40000201400 */
[----:B------:R-:W-:Y:S02]  /*88c0*/  FMNMX.FTZ R2, R11, R3, !PT ;  /* 0x000000030b027209 */ /* 0x000fe40007810000 */
[----:B------:R-:W-:Y:S01]  /*88d0*/  FMNMX.FTZ R3, R17, R132, !PT ;  /* 0x0000008411037209 */ /* 0x000fe20007810000 */
[C---:B------:R-:W-:Y:S01]  /*88e0*/  FFMA.FTZ R21, R139.reuse, -R188, R21 ;  /* 0x800000bc8b157223 */ /* 0x040fe20000010015 */
[----:B------:R-:W-:Y:S01]  /*88f0*/  I2FP.F32.S32 R134, R134 ;  /* 0x0000008600867245 */ /* 0x000fe20000201400 */
[----:B------:R-:W-:Y:S01]  /*8900*/  FFMA.FTZ R35, R139, -R188, R35 ;  /* 0x800000bc8b237223 */ /* 0x000fe20000010023 */
[----:B------:R-:W-:Y:S02]  /*8910*/  I2FP.F32.S32 R138, R138 ;  /* 0x0000008a008a7245 */ /* 0x000fe40000201400 */
[----:B------:R-:W-:Y:S01]  /*8920*/  I2FP.F32.S32 R175, R175 ;  /* 0x000000af00af7245 */ /* 0x000fe20000201400 */
[CC--:B------:R-:W-:Y:S01]  /*8930*/  FFMA.FTZ R13, R134.reuse, -R188.reuse, R13 ;  /* 0x800000bc860d7223 */ /* 0x0c0fe2000001000d */
        /* <DEDUP_REMOVED lines=13> */
[----:B------:R-:W-:Y:S06]  /*8a10*/  @P1 BRA `(.L_x_2139) ;  /* 0xffffffe800e01947 */ /* 0x000fec000383ffff */
.L_x_2138:
[----:B------:R-:W-:Y:S01]  /*8a20*/  FMNMX.FTZ R2, R26, R134, !PT ;  /* 0x000000861a027209 */ /* 0x000fe20007810000 */
[----:B-1----:R-:W2:Y:S01]  /*8a30*/  LDL.64 R176, [R1+0x58] ;  /* 0x0000580001b07983 */ /* 0x002ea20000100a00 */
[----:B------:R-:W-:Y:S01]  /*8a40*/  FMNMX.FTZ R133, R32, R180, !PT ;  /* 0x000000b420857209 */ /* 0x000fe20007810000 */
[----:B------:R-:W-:Y:S01]  /*8a50*/  UIADD3 UR9, UR24, -0x4ab325aa, URZ ;  /* 0xb54cda5618097890 */ /* 0x000fe2000fffe03f */
[----:B------:R-:W-:Y:S01]  /*8a60*/  FMNMX.FTZ R134, R27, R2, !PT ;  /* 0x000000021b867209 */ /* 0x000fe20007810000 */
[----:B------:R-:W-:Y:S01]  /*8a70*/  UIADD3 UR18, UR24, -0x61c88647, URZ ;  /* 0x9e3779b918127890 */ /* 0x000fe2000fffe03f */
[----:B------:R-:W-:Y:S01]  /*8a80*/  FMNMX.FTZ R132, R7, R179, !PT ;  /* 0x000000b307847209 */ /* 0x000fe20007810000 */
[----:B------:R-:W3:Y:S01]  /*8a90*/  LDL.64 R172, [R1+0x38] ;  /* 0x0000380001ac7983 */ /* 0x000ee20000100a00 */
[----:B------:R-:W-:Y:S01]  /*8aa0*/  FMNMX.FTZ R2, R33, R133, !PT ;  /* 0x0000008521027209 */ /* 0x000fe20007810000 */
[----:B------:R-:W-:Y:S01]  /*8ab0*/  UIADD3 UR12, UR25, -0x126145ec, URZ ;  /* 0xed9eba14190c7890 */ /* 0x000fe2000fffe03f */
[----:B------:R-:W-:Y:S01]  /*8ac0*/  FMNMX.FTZ R132, R18, R132, !PT ;  /* 0x0000008412847209 */ /* 0x000fe20007810000 */
[----:B------:R-:W-:Y:S01]  /*8ad0*/  UIADD3 UR17, UR25, -0x4498517b, URZ ;  /* 0xbb67ae8519117890 */ /* 0x000fe2000fffe03f */
[----:B------:R-:W-:Y:S01]  /*8ae0*/  FMNMX.FTZ R3, R8, R136, !PT ;  /* 0x0000008808037209 */ /* 0x000fe20007810000 */
[----:B------:R-:W1:Y:S01]  /*8af0*/  SHFL.BFLY PT, R175, R2, 0x2, 0x1f ;  /* 0x0c401f0002af7f89 */ /* 0x000e6200000e0000 */
[----:B------:R-:W-:Y:S01]  /*8b00*/  FMNMX.FTZ R132, R19, R132, !PT ;  /* 0x0000008413847209 */ /* 0x000fe20007810000 */
[----:B------:R-:W-:Y:S01]  /*8b10*/  UIADD3 UR16, UR25, 0x76cf5d0a, URZ ;  /* 0x76cf5d0a19107890 */ /* 0x000fe2000fffe03f */
[----:B------:R-:W-:Y:S01]  /*8b20*/  FMNMX.FTZ R3, R9, R3, !PT ;  /* 0x0000000309037209 */ /* 0x000fe20007810000 */
[----:B------:R-:W-:Y:S01]  /*8b30*/  UIADD3 UR15, UR24, -0x255992d5, URZ ;  /* 0xdaa66d2b180f7890 */ /* 0x000fe2000fffe03f */
[----:B------:R-:W-:Y:S01]  /*8b40*/  FMNMX.FTZ R132, R22, R132, !PT ;  /* 0x0000008416847209 */ /* 0x000fe20007810000 */
[----:B------:R-:W-:Y:S01]  /*8b50*/  UIADD3 UR13, UR24, 0x78dde6e4, URZ ;  /* 0x78dde6e4180d7890 */ /* 0x000fe2000fffe03f */
[----:B------:R-:W-:Y:S01]  /*8b60*/  FMNMX.FTZ R3, R12, R3, !PT ;  /* 0x000000030c037209 */ /* 0x000fe20007810000 */
[----:B------:R-:W-:Y:S01]  /*8b70*/  UIADD3 UR10, UR25, -0x56f99767, URZ ;  /* 0xa9066899190a7890 */ /* 0x000fe2000fffe03f */
[----:B------:R-:W-:Y:S01]  /*8b80*/  LOP3.LUT R133, R231, UR8, RZ, 0x3c, !PT ;  /* 0x00000008e7857c12 */ /* 0x000fe2000f8e3cff */
[----:B------:R-:W-:Y:S01]  /*8b90*/  UIADD3 UR8, UR24, 0x3c6ef372, URZ ;  /* 0x3c6ef37218087890 */ /* 0x000fe2000fffe03f */
[----:B------:R-:W-:Y:S01]  /*8ba0*/  FMNMX.FTZ R132, R23, R132, !PT ;  /* 0x0000008417847209 */ /* 0x000fe20007810000 */
[----:B------:R-:W-:Y:S01]  /*8bb0*/  UIADD3 UR11, UR24, 0x1715609d, URZ ;  /* 0x1715609d180b7890 */ /* 0x000fe2000fffe03f */
[----:B------:R-:W-:Y:S01]  /*8bc0*/  FMNMX.FTZ R3, R13, R3, !PT ;  /* 0x000000030d037209 */ /* 0x000fe20007810000 */
[----:B------:R-:W-:Y:S01]  /*8bd0*/  IMAD.WIDE.U32 R186, R133, -0x326172a9, RZ ;  /* 0xcd9e8d5785ba7825 */ /* 0x000fe200078e00ff */
[----:B------:R-:W-:Y:S01]  /*8be0*/  FMNMX.FTZ R132, R34, R132, !PT ;  /* 0x0000008422847209 */ /* 0x000fe20007810000 */
[----:B------:R-:W-:Y:S01]  /*8bf0*/  UIADD3 UR14, UR25, 0x32370b8f, URZ ;  /* 0x32370b8f190e7890 */ /* 0x000fe2000fffe03f */
[----:B------:R-:W-:Y:S02]  /*8c00*/  FMNMX.FTZ R3, R24, R3, !PT ;  /* 0x0000000318037209 */ /* 0x000fe40007810000 */
[----:B------:R-:W-:Y:S02]  /*8c10*/  FMNMX.FTZ R134, R30, R134, !PT ;  /* 0x000000861e867209 */ /* 0x000fe40007810000 */
[----:B------:R-:W-:Y:S02]  /*8c20*/  FMNMX.FTZ R138, R35, R132, !PT ;  /* 0x00000084238a7209 */ /* 0x000fe40007810000 */
[----:B------:R-:W-:Y:S02]  /*8c30*/  FMNMX.FTZ R3, R25, R3, !PT ;  /* 0x0000000319037209 */ /* 0x000fe40007810000 */
[----:B------:R-:W-:Y:S02]  /*8c40*/  FMNMX.FTZ R134, R31, R134, !PT ;  /* 0x000000861f867209 */ /* 0x000fe40007810000 */
[----:B-1----:R-:W-:Y:S02]  /*8c50*/  FMNMX.FTZ R175, R2, R175, !PT ;  /* 0x000000af02af7209 */ /* 0x002fe40007810000 */
[----:B------:R-:W-:Y:S01]  /*8c60*/  FMNMX.FTZ R139, R28, R3, !PT ;  /* 0x000000031c8b7209 */ /* 0x000fe20007810000 */
[----:B------:R-:W1:Y:S01]  /*8c70*/  SHFL.BFLY PT, R174, R134, 0x2, 0x1f ;  /* 0x0c401f0086ae7f89 */ /* 0x000e6200000e0000 */
[----:B------:R-:W-:Y:S07]  /*8c80*/  I2FP.F32.S32 R178, R178 ;  /* 0x000000b200b27245 */ /* 0x000fee0000201400 */
[----:B------:R-:W4:Y:S01]  /*8c90*/  SHFL.BFLY PT, R179, R175, 0x1, 0x1f ;  /* 0x0c201f00afb37f89 */ /* 0x000f2200000e0000 */
[----:B------:R-:W-:Y:S05]  /*8ca0*/  FFMA.FTZ R29, R178, -R188, R29 ;  /* 0x800000bcb21d7223 */ /* 0x000fea000001001d */
[----:B------:R-:W-:Y:S05]  /*8cb0*/  FMNMX.FTZ R139, R29, R139, !PT ;  /* 0x0000008b1d8b7209 */ /* 0x000fea0007810000 */
[----:B------:R-:W5:Y:S01]  /*8cc0*/  SHFL.BFLY PT, R178, R139, 0x2, 0x1f ;  /* 0x0c401f008bb27f89 */ /* 0x000f6200000e0000 */
[----:B-1----:R-:W-:Y:S02]  /*8cd0*/  FMNMX.FTZ R174, R134, R174, !PT ;  /* 0x000000ae86ae7209 */ /* 0x002fe40007810000 */
[----:B----4-:R-:W-:Y:S04]  /*8ce0*/  FMNMX.FTZ R134, R175, R179, !PT ;  /* 0x000000b3af867209 */ /* 0x010fe80007810000 */
[C---:B------:R-:W-:Y:S01]  /*8cf0*/  FSETP.NEU.FTZ.AND P0, PT, R134.reuse, -INF , PT ;  /* 0xff8000008600780b */ /* 0x040fe20003f1d000 */
[----:B------:R-:W-:Y:S01]  /*8d00*/  FADD.FTZ R0, -R134, R0 ;  /* 0x0000000086007221 */ /* 0x000fe20000010100 */
[----:B--2---:R-:W-:Y:S01]  /*8d10*/  LOP3.LUT R132, R187, UR18, R176, 0x96, !PT ;  /* 0x00000012bb847c12 */ /* 0x004fe2000f8e96b0 */
[----:B------:R-:W-:Y:S04]  /*8d20*/  SHFL.BFLY PT, R177, R174, 0x1, 0x1f ;  /* 0x0c201f00aeb17f89 */ /* 0x000fe800000e0000 */
[----:B------:R-:W-:Y:S01]  /*8d30*/  IMAD.WIDE.U32 R132, R132, -0x2daee0ad, RZ ;  /* 0xd2511f5384847825 */ /* 0x000fe200078e00ff */
[----:B---3--:R-:W-:Y:S03]  /*8d40*/  LOP3.LUT R3, R173, UR17, R230, 0x96, !PT ;  /* 0x00000011ad037c12 */ /* 0x008fe6000f8e96e6 */
[----:B------:R-:W1:Y:S01]  /*8d50*/  SHFL.BFLY PT, R176, R138, 0x2, 0x1f ;  /* 0x0c401f008ab07f89 */ /* 0x000e6200000e0000 */
[----:B------:R-:W-:Y:S01]  /*8d60*/  LOP3.LUT R172, R133, UR16, R172, 0x96, !PT ;  /* 0x0000001085ac7c12 */ /* 0x000fe2000f8e96ac */
[----:B------:R-:W-:Y:S04]  /*8d70*/  IMAD.WIDE.U32 R2, R3, -0x326172a9, RZ ;  /* 0xcd9e8d5703027825 */ /* 0x000fe800078e00ff */
[----:B------:R-:W-:Y:S01]  /*8d80*/  IMAD.WIDE.U32 R172, R172, -0x326172a9, RZ ;  /* 0xcd9e8d57acac7825 */ /* 0x000fe200078e00ff */
[----:B------:R-:W-:Y:S04]  /*8d90*/  LOP3.LUT R3, R3, UR8, R186, 0x96, !PT ;  /* 0x0000000803037c12 */ /* 0x000fe8000f8e96ba */
[----:B------:R-:W-:Y:S01]  /*8da0*/  LOP3.LUT R133, R173, UR15, R2, 0x96, !PT ;  /* 0x0000000fad857c12 */ /* 0x000fe2000f8e9602 */
[----:B------:R-:W-:Y:S01]  /*8db0*/  IMAD.WIDE.U32 R2, R3, -0x2daee0ad, RZ ;  /* 0xd2511f5303027825 */ /* 0x000fe200078e00ff */
[----:B-----5:R-:W-:Y:S04]  /*8dc0*/  FMNMX.FTZ R173, R139, R178, !PT ;  /* 0x000000b28bad7209 */ /* 0x020fe80007810000 */
[----:B------:R-:W-:Y:S01]  /*8dd0*/  LOP3.LUT R3, R3, UR14, R132, 0x96, !PT ;  /* 0x0000000e03037c12 */ /* 0x000fe2000f8e9684 */
[----:B------:R-:W-:Y:S01]  /*8de0*/  IMAD.WIDE.U32 R132, R133, -0x2daee0ad, RZ ;  /* 0xd2511f5385847825 */ /* 0x000fe200078e00ff */
[----:B------:R-:W2:Y:S02]  /*8df0*/  SHFL.BFLY PT, R178, R173, 0x1, 0x1f ;  /* 0x0c201f00adb27f89 */ /* 0x000ea400000e0000 */
[----:B-1----:R-:W-:Y:S01]  /*8e00*/  FMNMX.FTZ R176, R138, R176, !PT ;  /* 0x000000b08ab07209 */ /* 0x002fe20007810000 */
[----:B------:R-:W-:Y:S01]  /*8e10*/  IMAD.WIDE.U32 R138, R3, -0x326172a9, RZ ;  /* 0xcd9e8d57038a7825 */ /* 0x000fe200078e00ff */
[----:B------:R-:W-:Y:S02]  /*8e20*/  LOP3.LUT R2, R133, UR12, R2, 0x96, !PT ;  /* 0x0000000c85027c12 */ /* 0x000fe4000f8e9602 */
[----:B------:R-:W-:Y:S02]  /*8e30*/  FMNMX.FTZ R3, R174, R177, !PT ;  /* 0x000000b1ae037209 */ /* 0x000fe40007810000 */
[----:B------:R-:W1:Y:S01]  /*8e40*/  SHFL.BFLY PT, R133, R176, 0x1, 0x1f ;  /* 0x0c201f00b0857f89 */ /* 0x000e6200000e0000 */
[----:B------:R-:W-:Y:S01]  /*8e50*/  LOP3.LUT R172, R139, UR13, R172, 0x96, !PT ;  /* 0x0000000d8bac7c12 */ /* 0x000fe2000f8e96ac */
[----:B------:R-:W-:Y:S04]  /*8e60*/  IMAD.WIDE.U32 R180, R2, -0x326172a9, RZ ;  /* 0xcd9e8d5702b47825 */ /* 0x000fe800078e00ff */
[----:B------:R-:W-:Y:S01]  /*8e70*/  FMUL.FTZ R2, R134, UR4 ;  /* 0x0000000486027c20 */ /* 0x000fe20008410000 */
[----:B------:R-:W-:Y:S01]  /*8e80*/  IMAD.WIDE.U32 R182, R172, -0x2daee0ad, RZ ;  /* 0xd2511f53acb67825 */ /* 0x000fe200078e00ff */
[----:B------:R-:W-:Y:S03]  /*8e90*/  LOP3.LUT R220, R181, UR11, R138, 0x96, !PT ;  /* 0x0000000bb5dc7c12 */ /* 0x000fe6000f8e968a */
[----:B------:R-:W-:Y:S02]  /*8ea0*/  FSEL R2, R2, RZ, P0 ;  /* 0x000000ff02027208 */ /* 0x000fe40000000000 */
[----:B------:R-:W-:Y:S02]  /*8eb0*/  LOP3.LUT R175, R183, UR10, R132, 0x96, !PT ;  /* 0x0000000ab7af7c12 */ /* 0x000fe4000f8e9684 */
[----:B------:R-:W-:Y:S01]  /*8ec0*/  FSETP.NEU.FTZ.AND P0, PT, R3, -INF , PT ;  /* 0xff8000000300780b */ /* 0x000fe20003f1d000 */
[--C-:B------:R-:W-:Y:S01]  /*8ed0*/  FFMA.FTZ R211, R16, UR4, -R2.reuse ;  /* 0x0000000410d37c23 */ /* 0x100fe20008010802 */
[--C-:B------:R-:W-:Y:S01]  /*8ee0*/  FFMA.FTZ R209, R17, UR4, -R2.reuse ;  /* 0x0000000411d17c23 */ /* 0x100fe20008010802 */
[----:B--2---:R-:W-:Y:S01]  /*8ef0*/  FMNMX.FTZ R132, R173, R178, !PT ;  /* 0x000000b2ad847209 */ /* 0x004fe20007810000 */
[----:B------:R-:W2:Y:S01]  /*8f00*/  LDL.64 R16, [R1+0x50] ;  /* 0x0000500001107983 */ /* 0x000ea20000100a00 */
[----:B------:R-:W-:Y:S04]  /*8f10*/  IMAD.WIDE.U32 R174, R175, -0x326172a9, RZ ;  /* 0xcd9e8d57afae7825 */ /* 0x000fe800078e00ff */
[--C-:B------:R-:W-:Y:S01]  /*8f20*/  FFMA.FTZ R139, R4, UR4, -R2.reuse ;  /* 0x00000004048b7c23 */ /* 0x100fe20008010802 */
[--C-:B------:R-:W-:Y:S01]  /*8f30*/  FFMA.FTZ R217, R20, UR4, -R2.reuse ;  /* 0x0000000414d97c23 */ /* 0x100fe20008010802 */
[----:B------:R-:W-:Y:S01]  /*8f40*/  FFMA.FTZ R219, R21, UR4, -R2 ;  /* 0x0000000415db7c23 */ /* 0x000fe20008010802 */
[----:B------:R-:W-:Y:S01]  /*8f50*/  LOP3.LUT R138, R175, UR9, R180, 0x96, !PT ;  /* 0x00000009af8a7c12 */ /* 0x000fe2000f8e96b4 */
[--C-:B------:R-:W-:Y:S01]  /*8f60*/  FFMA.FTZ R221, R32, UR4, -R2.reuse ;  /* 0x0000000420dd7c23 */ /* 0x100fe20008010802 */
[----:B-1----:R-:W-:Y:S01]  /*8f70*/  FMNMX.FTZ R133, R176, R133, !PT ;  /* 0x00000085b0857209 */ /* 0x002fe20007810000 */
[--C-:B------:R-:W-:Y:S01]  /*8f80*/  FFMA.FTZ R222, R33, UR4, -R2.reuse ;  /* 0x0000000421de7c23 */ /* 0x100fe20008010802 */
[----:B------:R-:W-:Y:S01]  /*8f90*/  LOP3.LUT R4, R138, 0xff, RZ, 0xc0, !PT ;  /* 0x000000ff8a047812 */ /* 0x000fe200078ec0ff */
[----:B------:R-:W-:Y:S01]  /*8fa0*/  FFMA.FTZ R177, R5, UR4, -R2 ;  /* 0x0000000405b17c23 */ /* 0x000fe20008010802 */
[----:B------:R-:W-:Y:S01]  /*8fb0*/  FMUL.FTZ R2, R3, UR4 ;  /* 0x0000000403027c20 */ /* 0x000fe20008410000 */
[C---:B------:R-:W-:Y:S01]  /*8fc0*/  FMUL.FTZ R5, R133.reuse, UR4 ;  /* 0x0000000485057c20 */ /* 0x040fe20008410000 */
[----:B------:R-:W-:Y:S01]  /*8fd0*/  ISETP.LE.U32.AND P5, PT, R4, UR5, PT ;  /* 0x0000000504007c0c */ /* 0x000fe2000bfa3070 */
[----:B------:R-:W-:Y:S01]  /*8fe0*/  MUFU.EX2 R222, R222 ;  /* 0x000000de00de7308 */ /* 0x000fe20000000800 */
[----:B------:R-:W-:Y:S02]  /*8ff0*/  LOP3.LUT R4, R138, 0xffff, RZ, 0xc0, !PT ;  /* 0x0000ffff8a047812 */ /* 0x000fe400078ec0ff */
[----:B------:R-:W-:Y:S02]  /*9000*/  FSEL R2, R2, RZ, P0 ;  /* 0x000000ff02027208 */ /* 0x000fe40000000000 */
[----:B------:R-:W-:Y:S02]  /*9010*/  SHF.R.U32.HI R4, RZ, 0x8, R4 ;  /* 0x00000008ff047819 */ /* 0x000fe40000011604 */
[----:B------:R-:W-:Y:S01]  /*9020*/  FSETP.NEU.FTZ.AND P0, PT, R133, -INF , PT ;  /* 0xff8000008500780b */ /* 0x000fe20003f1d000 */
        /* <DEDUP_REMOVED lines=8> */
[----:B------:R-:W-:Y:S02]  /*90b0*/  LOP3.LUT R2, R4, 0xffff, RZ, 0xc0, !PT ;  /* 0x0000ffff04027812 */ /* 0x000fe400078ec0ff */
[----:B------:R-:W-:Y:S02]  /*90c0*/  SHF.R.U32.HI R4, RZ, 0x18, R138 ;  /* 0x00000018ff047819 */ /* 0x000fe4000001168a */
[----:B------:R-:W-:Y:S01]  /*90d0*/  ISETP.LE.U32.AND P4, PT, R2, UR5, PT ;  /* 0x0000000502007c0c */ /* 0x000fe2000bf83070 */
[----:B------:R-:W-:Y:S01]  /*90e0*/  MUFU.EX2 R184, R184 ;  /* 0x000000b800b87308 */ /* 0x000fe20000000800 */
[----:B------:R-:W-:Y:S02]  /*90f0*/  FSEL R2, R5, RZ, P0 ;  /* 0x000000ff05027208 */ /* 0x000fe40000000000 */
[----:B------:R-:W-:Y:S01]  /*9100*/  ISETP.LE.U32.AND P2, PT, R4, UR5, PT ;  /* 0x0000000504007c0c */ /* 0x000fe2000bf43070 */
[C---:B------:R-:W-:Y:S01]  /*9110*/  FMUL.FTZ R4, R132.reuse, UR4 ;  /* 0x0000000484047c20 */ /* 0x040fe20008410000 */
[----:B------:R-:W-:Y:S01]  /*9120*/  FSETP.NEU.FTZ.AND P0, PT, R132, -INF , PT ;  /* 0xff8000008400780b */ /* 0x000fe20003f1d000 */
[--C-:B------:R-:W-:Y:S01]  /*9130*/  FFMA.FTZ R223, R34, UR4, -R2.reuse ;  /* 0x0000000422df7c23 */ /* 0x100fe20008010802 */
[--C-:B------:R-:W-:Y:S01]  /*9140*/  FFMA.FTZ R225, R35, UR4, -R2.reuse ;  /* 0x0000000423e17c23 */ /* 0x100fe20008010802 */
[----:B------:R-:W-:Y:S01]  /*9150*/  FFMA.FTZ R173, R6, UR4, -R2 ;  /* 0x0000000406ad7c23 */ /* 0x000fe20008010802 */
[----:B------:R-:W-:Y:S01]  /*9160*/  FSEL R4, R4, RZ, P0 ;  /* 0x000000ff04047208 */ /* 0x000fe20000000000 */
[----:B------:R-:W3:Y:S01]  /*9170*/  LDL.64 R34, [R1+0x48] ;  /* 0x0000480001227983 */ /* 0x000ee20000100a00 */
[----:B------:R-:W-:Y:S01]  /*9180*/  SHF.R.U32.HI R6, RZ, 0x10, R138 ;  /* 0x00000010ff067819 */ /* 0x000fe2000001168a */
[--C-:B------:R-:W-:Y:S01]  /*9190*/  FFMA.FTZ R207, R18, UR4, -R2.reuse ;  /* 0x0000000412cf7c23 */ /* 0x100fe20008010802 */
[--C-:B------:R-:W-:Y:S01]  /*91a0*/  FFMA.FTZ R208, R19, UR4, -R2.reuse ;  /* 0x0000000413d07c23 */ /* 0x100fe20008010802 */
[--C-:B------:R-:W-:Y:S01]  /*91b0*/  FFMA.FTZ R216, R23, UR4, -R2.reuse ;  /* 0x0000000417d87c23 */ /* 0x100fe20008010802 */
[----:B------:R-:W-:Y:S01]  /*91c0*/  LOP3.LUT R6, R6, 0xff, RZ, 0xc0, !PT ;  /* 0x000000ff06067812 */ /* 0x000fe200078ec0ff */
[--C-:B------:R-:W-:Y:S01]  /*91d0*/  FFMA.FTZ R178, R7, UR4, -R2.reuse ;  /* 0x0000000407b27c23 */ /* 0x100fe20008010802 */
[----:B------:R-:W-:Y:S01]  /*91e0*/  FFMA.FTZ R214, R22, UR4, -R2 ;  /* 0x0000000416d67c23 */ /* 0x000fe20008010802 */
[----:B------:R-:W-:Y:S01]  /*91f0*/  FMUL.FTZ R2, R0, UR4 ;  /* 0x0000000400027c20 */ /* 0x000fe20008410000 */
[----:B------:R-:W-:Y:S01]  /*9200*/  ISETP.LE.U32.AND P1, PT, R6, UR5, PT ;  /* 0x0000000506007c0c */ /* 0x000fe2000bf23070 */
[----:B------:R-:W-:Y:S01]  /*9210*/  FADD.FTZ R0, -R3, R135 ;  /* 0x0000008703007221 */ /* 0x000fe20000010100 */
[----:B------:R-:W-:Y:S01]  /*9220*/  MUFU.EX2 R173, R173 ;  /* 0x000000ad00ad7308 */ /* 0x000fe20000000800 */
[--C-:B------:R-:W-:Y:S01]  /*9230*/  FFMA.FTZ R176, R9, UR4, -R4.reuse ;  /* 0x0000000409b07c23 */ /* 0x100fe20008010804 */
[--C-:B------:R-:W-:Y:S01]  /*9240*/  FFMA.FTZ R183, R13, UR4, -R4.reuse ;  /* 0x000000040db77c23 */ /* 0x100fe20008010804 */
[----:B------:R-:W-:Y:S01]  /*9250*/  FMUL.FTZ R0, R0, UR4 ;  /* 0x0000000400007c20 */ /* 0x000fe20008410000 */
[--C-:B------:R-:W-:Y:S01]  /*9260*/  FFMA.FTZ R212, R24, UR4, -R4.reuse ;  /* 0x0000000418d47c23 */ /* 0x100fe20008010804 */
[--C-:B------:R-:W-:Y:S01]  /*9270*/  FFMA.FTZ R213, R25, UR4, -R4.reuse ;  /* 0x0000000419d57c23 */ /* 0x100fe20008010804 */
[--C-:B------:R-:W-:Y:S01]  /*9280*/  FFMA.FTZ R226, R29, UR4, -R4.reuse ;  /* 0x000000041de27c23 */ /* 0x100fe20008010804 */
[--C-:B------:R-:W-:Y:S03]  /*9290*/  FFMA.FTZ R18, R8, UR4, -R4.reuse ;  /* 0x0000000408127c23 */ /* 0x100fe60008010804 */
[----:B------:R-:W1:Y:S01]  /*92a0*/  MUFU.EX2 R2, R2 ;  /* 0x0000000200027308 */ /* 0x000e620000000800 */
[--C-:B------:R-:W-:Y:S01]  /*92b0*/  FFMA.FTZ R181, R12, UR4, -R4.reuse ;  /* 0x000000040cb57c23 */ /* 0x100fe20008010804 */
[----:B------:R-:W-:Y:S08]  /*92c0*/  FFMA.FTZ R224, R28, UR4, -R4 ;  /* 0x000000041ce07c23 */ /* 0x000ff00008010804 */
[----:B------:R-:W4:Y:S01]  /*92d0*/  MUFU.EX2 R0, R0 ;  /* 0x0000000000007308 */ /* 0x000f220000000800 */
        /* <DEDUP_REMOVED lines=10> */
[----:B------:R4:W5:Y:S01]  /*9380*/  LDL.S16 R171, [R1+0x18] ;  /* 0x0000180001ab7983 */ /* 0x0009620000100600 */
[C---:B------:R-:W-:Y:S01]  /*9390*/  FMUL.FTZ R14, R0.reuse, R166 ;  /* 0x000000a6000e7220 */ /* 0x040fe20000410000 */
[C---:B------:R-:W-:Y:S01]  /*93a0*/  FMUL.FTZ R15, R0.reuse, R167 ;  /* 0x000000a7000f7220 */ /* 0x040fe20000410000 */
[C---:B------:R-:W-:Y:S01]  /*93b0*/  FMUL.FTZ R26, R0.reuse, R162 ;  /* 0x000000a2001a7220 */ /* 0x040fe20000410000 */
[----:B------:R4:W4:Y:S01]  /*93c0*/  LDL.S16 R159, [R1+0x8] ;  /* 0x00000800019f7983 */ /* 0x0009220000100600 */
        /* <DEDUP_REMOVED lines=46> */
[----:B------:R-:W-:Y:S01]  /*96b0*/  MUFU.EX2 R141, R18 ;  /* 0x00000012008d7308 */ /* 0x000fe20000000800 */
[C---:B------:R-:W-:Y:S01]  /*96c0*/  FMUL.FTZ R84, R2.reuse, R84 ;  /* 0x0000005402547220 */ /* 0x040fe20000410000 */
[C---:B------:R-:W-:Y:S01]  /*96d0*/  FMUL.FTZ R85, R2.reuse, R85 ;  /* 0x0000005502557220 */ /* 0x040fe20000410000 */
[----:B--2---:R-:W-:Y:S01]  /*96e0*/  LOP3.LUT R8, R187, UR18, R16, 0x96, !PT ;  /* 0x00000012bb087c12 */ /* 0x004fe2000f8e9610 */
[C---:B------:R-:W-:Y:S01]  /*96f0*/  FMUL.FTZ R17, R2.reuse, R149 ;  /* 0x0000009502117220 */ /* 0x040fe20000410000 */
[----:B------:R-:W-:Y:S05]  /*9700*/  IMAD.MOV.U32 R187, RZ, RZ, R229 ;  /* 0x000000ffffbb7224 */ /* 0x000fea00078e00e5 */
[----:B------:R1:W2:Y:S01]  /*9710*/  MUFU.EX2 R149, R10 ;  /* 0x0000000a00957308 */ /* 0x0002a20000000800 */
[----:B------:R-:W-:Y:S01]  /*9720*/  FMUL.FTZ R16, R2, R148 ;  /* 0x0000009402107220 */ /* 0x000fe20000410000 */
[----:B------:R-:W-:Y:S04]  /*9730*/  IMAD.WIDE.U32 R8, R8, -0x2daee0ad, RZ ;  /* 0xd2511f5308087825 */ /* 0x000fe800078e00ff */
[C---:B-1----:R-:W-:Y:S01]  /*9740*/  FMUL.FTZ R10, R0.reuse, R170 ;  /* 0x000000aa000a7220 */ /* 0x042fe20000410000 */
[----:B--2---:R-:W-:Y:S01]  /*9750*/  FFMA.FTZ R138, R0, R205, R149 ;  /* 0x000000cd008a7223 */ /* 0x004fe20000010095 */
[----:B------:R2:W2:Y:S01]  /*9760*/  LDL.S16 R170, [R1+0x14] ;  /* 0x0000140001aa7983 */ /* 0x0004a20000100600 */
[----:B------:R-:W-:Y:S04]  /*9770*/  FADD.FTZ R0, -R133, R137 ;  /* 0x0000008985007221 */ /* 0x000fe80000010100 */
[----:B------:R-:W-:Y:S06]  /*9780*/  FMUL.FTZ R0, R0, UR4 ;  /* 0x0000000400007c20 */ /* 0x000fec0008410000 */
[----:B------:R-:W1:Y:S01]  /*9790*/  MUFU.EX2 R0, R0 ;  /* 0x0000000000007308 */ /* 0x000e620000000800 */
[----:B---3--:R-:W-:Y:S02]  /*97a0*/  LOP3.LUT R5, R35, UR17, R230, 0x96, !PT ;  /* 0x0000001123057c12 */ /* 0x008fe4000f8e96e6 */
[----:B------:R-:W-:Y:S01]  /*97b0*/  LOP3.LUT R9, R9, UR16, R34, 0x96, !PT ;  /* 0x0000001009097c12 */ /* 0x000fe2000f8e9622 */
[C---:B-1----:R-:W-:Y:S02]  /*97c0*/  FMUL.FTZ R34, R0.reuse, R142 ;  /* 0x0000008e00227220 */ /* 0x042fe40000410000 */
[----:B------:R-:W-:Y:S04]  /*97d0*/  IMAD.WIDE.U32 R22, R5, -0x326172a9, RZ ;  /* 0xcd9e8d5705167825 */ /* 0x000fe800078e00ff */
[----:B------:R-:W-:Y:S01]  /*97e0*/  FFMA.FTZ R135, R0, R227, R173 ;  /* 0x000000e300877223 */ /* 0x000fe200000100ad */
[----:B------:R-:W-:Y:S01]  /*97f0*/  MUFU.EX2 R142, R177 ;  /* 0x000000b1008e7308 */ /* 0x000fe20000000800 */
[----:B------:R-:W-:Y:S01]  /*9800*/  FMUL.FTZ R5, R2, R153 ;  /* 0x0000009902057220 */ /* 0x000fe20000410000 */
[C---:B------:R-:W-:Y:S01]  /*9810*/  FMUL.FTZ R18, R0.reuse, R150 ;  /* 0x0000009600127220 */ /* 0x040fe20000410000 */
[----:B------:R-:W-:Y:S01]  /*9820*/  LOP3.LUT R6, R23, UR8, R186, 0x96, !PT ;  /* 0x0000000817067c12 */ /* 0x000fe2000f8e96ba */
[C---:B------:R-:W-:Y:S01]  /*9830*/  FMUL.FTZ R19, R0.reuse, R151 ;  /* 0x0000009700137220 */ /* 0x040fe20000410000 */
[C---:B------:R-:W-:Y:S01]  /*9840*/  FMUL.FTZ R23, R0.reuse, R147 ;  /* 0x0000009300177220 */ /* 0x040fe20000410000 */
[C---:B------:R-:W-:Y:S01]  /*9850*/  FMUL.FTZ R35, R0.reuse, R143 ;  /* 0x0000008f00237220 */ /* 0x040fe20000410000 */
[----:B------:R-:W-:Y:S01]  /*9860*/  FMUL.FTZ R38, R0, R38 ;  /* 0x0000002600267220 */ /* 0x000fe20000410000 */
[----:B------:R-:W-:Y:S02]  /*9870*/  IMAD.WIDE.U32 R6, R6, -0x2daee0ad, RZ ;  /* 0xd2511f5306067825 */ /* 0x000fe400078e00ff */
[----:B------:R-:W1:Y:S01]  /*9880*/  MUFU.EX2 R186, R139 ;  /* 0x0000008b00ba7308 */ /* 0x000e620000000800 */
[----:B------:R-:W-:Y:S01]  /*9890*/  UIADD3 UR8, UR25, 0x646e171e, URZ ;  /* 0x646e171e19087890 */ /* 0x000fe2000fffe03f */
[C---:B------:R-:W-:Y:S01]  /*98a0*/  FMUL.FTZ R39, R0.reuse, R39 ;  /* 0x0000002700277220 */ /* 0x040fe20000410000 */
[C---:B------:R-:W-:Y:S01]  /*98b0*/  FMUL.FTZ R50, R0.reuse, R50 ;  /* 0x0000003200327220 */ /* 0x040fe20000410000 */
[----:B------:R-:W-:Y:S01]  /*98c0*/  LOP3.LUT R7, R7, UR14, R8, 0x96, !PT ;  /* 0x0000000e07077c12 */ /* 0x000fe2000f8e9608 */
[----:B------:R-:W-:Y:S04]  /*98d0*/  IMAD.WIDE.U32 R8, R9, -0x326172a9, RZ ;  /* 0xcd9e8d5709087825 */ /* 0x000fe800078e00ff */
[C---:B------:R-:W-:Y:S01]  /*98e0*/  FMUL.FTZ R51, R0.reuse, R51 ;  /* 0x0000003300337220 */ /* 0x040fe20000410000 */
[C---:B------:R-:W-:Y:S01]  /*98f0*/  FMUL.FTZ R66, R0.reuse, R66 ;  /* 0x0000004200427220 */ /* 0x040fe20000410000 */
[C---:B------:R-:W-:Y:S01]  /*9900*/  FMUL.FTZ R67, R0.reuse, R67 ;  /* 0x0000004300437220 */ /* 0x040fe20000410000 */
[----:B------:R-:W-:Y:S01]  /*9910*/  LOP3.LUT R12, R9, UR15, R22, 0x96, !PT ;  /* 0x0000000f090c7c12 */ /* 0x000fe2000f8e9616 */
[C---:B------:R-:W-:Y:S01]  /*9920*/  FMUL.FTZ R22, R0.reuse, R146 ;  /* 0x0000009200167220 */ /* 0x040fe20000410000 */
[C---:B------:R-:W-:Y:S01]  /*9930*/  FMUL.FTZ R82, R0.reuse, R82 ;  /* 0x0000005200527220 */ /* 0x040fe20000410000 */
[C---:B------:R-:W-:Y:S01]  /*9940*/  FMUL.FTZ R83, R0.reuse, R83 ;  /* 0x0000005300537220 */ /* 0x040fe20000410000 */
[----:B------:R-:W-:Y:S01]  /*9950*/  FMUL.FTZ R98, R0, R98 ;  /* 0x0000006200627220 */ /* 0x000fe20000410000 */
[----:B------:R-:W-:Y:S04]  /*9960*/  IMAD.WIDE.U32 R12, R12, -0x2daee0ad, RZ ;  /* 0xd2511f530c0c7825 */ /* 0x000fe800078e00ff */
[----:B------:R-:W-:Y:S01]  /*9970*/  FMUL.FTZ R99, R0, R99 ;  /* 0x0000006300637220 */ /* 0x000fe20000410000 */
[----:B------:R-:W-:Y:S01]  /*9980*/  MUFU.EX2 R151, R209 ;  /* 0x000000d100977308 */ /* 0x000fe20000000800 */
[----:B-1----:R-:W-:Y:S01]  /*9990*/  FFMA.FTZ R140, R2, R204, R186 ;  /* 0x000000cc028c7223 */ /* 0x002fe200000100ba */
[C---:B------:R-:W-:Y:S01]  /*99a0*/  FMUL.FTZ R102, R0.reuse, R102 ;  /* 0x0000006600667220 */ /* 0x040fe20000410000 */
[----:B------:R-:W-:Y:S01]  /*99b0*/  LOP3.LUT R162, R13, UR12, R6, 0x96, !PT ;  /* 0x0000000c0da27c12 */ /* 0x000fe2000f8e9606 */
[----:B------:R-:W-:Y:S04]  /*99c0*/  IMAD.WIDE.U32 R6, R7, -0x326172a9, RZ ;  /* 0xcd9e8d5707067825 */ /* 0x000fe800078e00ff */
[C---:B------:R-:W-:Y:S01]  /*99d0*/  FMUL.FTZ R103, R0.reuse, R103 ;  /* 0x0000006700677220 */ /* 0x040fe20000410000 */
[----:B------:R-:W-:Y:S01]  /*99e0*/  FMUL.FTZ R114, R0, R114 ;  /* 0x0000007200727220 */ /* 0x000fe20000410000 */
[----:B------:R-:W-:Y:S01]  /*99f0*/  IMAD.WIDE.U32 R162, R162, -0x326172a9, RZ ;  /* 0xcd9e8d57a2a27825 */ /* 0x000fe200078e00ff */
[----:B------:R-:W-:Y:S01]  /*9a00*/  LOP3.LUT R8, R7, UR13, R8, 0x96, !PT ;  /* 0x0000000d07087c12 */ /* 0x000fe2000f8e9608 */
[----:B------:R-:W-:Y:S02]  /*9a10*/  MUFU.EX2 R143, R179 ;  /* 0x000000b3008f7308 */ /* 0x000fe40000000800 */
[----:B------:R-:W-:Y:S01]  /*9a20*/  FADD.FTZ R2, -R132, R136 ;  /* 0x0000008884027221 */ /* 0x000fe20000010100 */
[----:B------:R-:W-:Y:S01]  /*9a30*/  F2FP.BF16.F32.PACK_AB R136, R142, R186 ;  /* 0x000000ba8e88723e */ /* 0x000fe200000010ff */
[----:B------:R-:W-:Y:S01]  /*9a40*/  FMUL.FTZ R7, R0, R155 ;  /* 0x0000009b00077220 */ /* 0x000fe20000410000 */
[----:B------:R-:W-:Y:S04]  /*9a50*/  IMAD.WIDE.U32 R166, R8, -0x2daee0ad, RZ ;  /* 0xd2511f5308a67825 */ /* 0x000fe800078e00ff */
[----:B------:R-:W-:Y:S01]  /*9a60*/  FMUL.FTZ R2, R2, UR4 ;  /* 0x0000000402027c20 */ /* 0x000fe20008410000 */
[----:B------:R-:W-:Y:S01]  /*9a70*/  FMUL.FTZ R115, R0, R115 ;  /* 0x0000007300737220 */ /* 0x000fe20000410000 */
[----:B------:R-:W-:Y:S01]  /*9a80*/  IMAD.MOV.U32 R186, RZ, RZ, R234 ;  /* 0x000000ffffba7224 */ /* 0x000fe200078e00ea */
[----:B------:R-:W-:Y:S01]  /*9a90*/  LOP3.LUT R144, R167, UR10, R12, 0x96, !PT ;  /* 0x0000000aa7907c12 */ /* 0x000fe2000f8e960c */
[----:B------:R-:W-:Y:S01]  /*9aa0*/  FADD.FTZ R142, R142, R140 ;  /* 0x0000008c8e8e7221 */ /* 0x000fe20000010000 */
[----:B------:R-:W-:Y:S01]  /*9ab0*/  LOP3.LUT R167, R163, UR11, R6, 0x96, !PT ;  /* 0x0000000ba3a77c12 */ /* 0x000fe2000f8e9606 */
[----:B------:R-:W1:Y:S01]  /*9ac0*/  MUFU.EX2 R2, R2 ;  /* 0x0000000200027308 */ /* 0x000e620000000800 */
[----:B------:R-:W-:Y:S01]  /*9ad0*/  FMUL.FTZ R6, R0, R154 ;  /* 0x0000009a00067220 */ /* 0x000fe20000410000 */
[----:B------:R-:W-:Y:S04]  /*9ae0*/  IMAD.WIDE.U32 R144, R144, -0x326172a9, RZ ;  /* 0xcd9e8d5790907825 */ /* 0x000fe800078e00ff */
[----:B------:R-:W-:Y:S02]  /*9af0*/  @!P5 HFMA2.BF16_V2 R246, -RZ.H0_H0, RZ.H0_H0, -R136.H0_H0 ;  /* 0x200000fffff6d231 */ /* 0x000fe40000340988 */
[C---:B------:R-:W-:Y:S01]  /*9b00*/  FMUL.FTZ R54, R0.reuse, R54 ;  /* 0x0000003600367220 */ /* 0x040fe20000410000 */
[C---:B------:R-:W-:Y:S01]  /*9b10*/  FMUL.FTZ R55, R0.reuse, R55 ;  /* 0x0000003700377220 */ /* 0x040fe20000410000 */
[----:B------:R-:W-:Y:S01]  /*9b20*/  LOP3.LUT R137, R145, UR9, R162, 0x96, !PT ;  /* 0x0000000991897c12 */ /* 0x000fe2000f8e96a2 */
[----:B------:R-:W3:Y:S01]  /*9b30*/  MUFU.EX2 R154, R176 ;  /* 0x000000b0009a7308 */ /* 0x000ee20000000800 */
[C---:B------:R-:W-:Y:S01]  /*9b40*/  FMUL.FTZ R70, R0.reuse, R70 ;  /* 0x0000004600467220 */ /* 0x040fe20000410000 */
[C---:B------:R-:W-:Y:S01]  /*9b50*/  FMUL.FTZ R71, R0.reuse, R71 ;  /* 0x0000004700477220 */ /* 0x040fe20000410000 */
[----:B------:R-:W-:Y:S01]  /*9b60*/  SHF.R.U32.HI R148, RZ, 0x18, R137 ;  /* 0x00000018ff947819 */ /* 0x000fe20000011689 */
[C---:B------:R-:W-:Y:S01]  /*9b70*/  FMUL.FTZ R86, R0.reuse, R86 ;  /* 0x0000005600567220 */ /* 0x040fe20000410000 */
[C---:B------:R-:W-:Y:S01]  /*9b80*/  FMUL.FTZ R87, R0.reuse, R87 ;  /* 0x0000005700577220 */ /* 0x040fe20000410000 */
[C---:B------:R-:W-:Y:S01]  /*9b90*/  FMUL.FTZ R118, R0.reuse, R118 ;  /* 0x0000007600767220 */ /* 0x040fe20000410000 */
[C---:B------:R-:W-:Y:S01]  /*9ba0*/  FMUL.FTZ R119, R0.reuse, R119 ;  /* 0x0000007700777220 */ /* 0x040fe20000410000 */
[C---:B------:R-:W-:Y:S01]  /*9bb0*/  FMUL.FTZ R130, R0.reuse, R130 ;  /* 0x0000008200827220 */ /* 0x040fe20000410000 */
[----:B------:R-:W-:Y:S01]  /*9bc0*/  FMUL.FTZ R131, R0, R131 ;  /* 0x0000008300837220 */ /* 0x000fe20000410000 */
[C---:B------:R-:W-:Y:S01]  /*9bd0*/  LOP3.LUT R0, R137.reuse, 0xff, RZ, 0xc0, !PT ;  /* 0x000000ff89007812 */ /* 0x040fe200078ec0ff */
[C---:B-1----:R-:W-:Y:S01]  /*9be0*/  FFMA.FTZ R139, R2.reuse, R228, R141 ;  /* 0x000000e4028b7223 */ /* 0x042fe2000001008d */
[C---:B------:R-:W-:Y:S01]  /*9bf0*/  FMUL.FTZ R13, R2.reuse, R165 ;  /* 0x000000a5020d7220 */ /* 0x040fe20000410000 */
[----:B------:R-:W-:Y:S01]  /*9c00*/  FMUL.FTZ R24, R2, R160 ;  /* 0x000000a002187220 */ /* 0x000fe20000410000 */
[----:B------:R-:W-:Y:S01]  /*9c10*/  ISETP.LE.U32.AND P0, PT, R0, UR5, PT ;  /* 0x0000000500007c0c */ /* 0x000fe2000bf03070 */
[----:B------:R-:W1:Y:S01]  /*9c20*/  MUFU.EX2 R150, R211 ;  /* 0x000000d300967308 */ /* 0x000e620000000800 */
[----:B------:R-:W-:Y:S01]  /*9c30*/  FMUL.FTZ R25, R2, R161 ;  /* 0x000000a102197220 */ /* 0x000fe20000410000 */
[C---:B---3--:R-:W-:Y:S01]  /*9c40*/  F2FP.BF16.F32.PACK_AB R0, R154.reuse, R141 ;  /* 0x0000008d9a00723e */ /* 0x048fe200000010ff */
[----:B------:R-:W-:Y:S01]  /*9c50*/  FADD.FTZ R154, R154, R139 ;  /* 0x0000008b9a9a7221 */ /* 0x000fe20000010000 */
[----:B------:R-:W-:Y:S01]  /*9c60*/  SHF.R.U32.HI R139, RZ, 0x10, R137 ;  /* 0x00000010ff8b7819 */ /* 0x000fe20000011689 */
[C---:B------:R-:W-:Y:S01]  /*9c70*/  FMUL.FTZ R29, R2.reuse, R157 ;  /* 0x0000009d021d7220 */ /* 0x040fe20000410000 */
[----:B------:R-:W-:Y:S01]  /*9c80*/  LOP3.LUT R137, R137, 0xffff, RZ, 0xc0, !PT ;  /* 0x0000ffff89897812 */ /* 0x000fe200078ec0ff */
[----:B------:R-:W3:Y:S01]  /*9c90*/  LDC R157, c[0x0][0x2d8] ;  /* 0x0000b600ff9d7b82 */ /* 0x000ee20000000800 */
[----:B------:R-:W-:Y:S01]  /*9ca0*/  LOP3.LUT R140, R139, 0xff, RZ, 0xc0, !PT ;  /* 0x000000ff8b8c7812 */ /* 0x000fe200078ec0ff */
[C---:B------:R-:W-:Y:S01]  /*9cb0*/  FMUL.FTZ R8, R2.reuse, R168 ;  /* 0x000000a802087220 */ /* 0x040fe20000410000 */
[----:B------:R-:W-:Y:S01]  /*9cc0*/  SHF.R.U32.HI R137, RZ, 0x8, R137 ;  /* 0x00000008ff897819 */ /* 0x000fe20000011689 */
[C---:B------:R-:W-:Y:S01]  /*9cd0*/  FMUL.FTZ R9, R2.reuse, R169 ;  /* 0x000000a902097220 */ /* 0x040fe20000410000 */
[----:B----4-:R-:W-:Y:S02]  /*9ce0*/  @!P0 HFMA2.BF16_V2 R159, -RZ.H0_H0, RZ.H0_H0, -R0.H0_H0 ;  /* 0x200000ffff9f8231 */ /* 0x010fe40000340900 */
[C---:B------:R-:W-:Y:S01]  /*9cf0*/  FMUL.FTZ R12, R2.reuse, R164 ;  /* 0x000000a4020c7220 */ /* 0x040fe20000410000 */
[----:B------:R-:W-:Y:S01]  /*9d00*/  LOP3.LUT R137, R137, 0xffff, RZ, 0xc0, !PT ;  /* 0x0000ffff89897812 */ /* 0x000fe200078ec0ff */
[C---:B------:R-:W-:Y:S01]  /*9d10*/  FMUL.FTZ R28, R2.reuse, R156 ;  /* 0x0000009c021c7220 */ /* 0x040fe20000410000 */
[C---:B------:R-:W-:Y:S01]  /*9d20*/  FMUL.FTZ R40, R2.reuse, R40 ;  /* 0x0000002802287220 */ /* 0x040fe20000410000 */
[----:B------:R-:W-:Y:S01]  /*9d30*/  PRMT R158, R159, 0x7610, R158 ;  /* 0x000076109f9e7816 */ /* 0x000fe2000000009e */
[C---:B------:R-:W-:Y:S01]  /*9d40*/  FMUL.FTZ R41, R2.reuse, R41 ;  /* 0x0000002902297220 */ /* 0x040fe20000410000 */
[----:B------:R-:W-:Y:S01]  /*9d50*/  ISETP.LE.U32.AND P6, PT, R137, UR5, PT ;  /* 0x0000000589007c0c */ /* 0x000fe2000bfc3070 */
        /* <DEDUP_REMOVED lines=22> */
[C---:B------:R-:W-:Y:S01]  /*9ec0*/  F2FP.BF16.F32.PACK_AB R2, R143.reuse, R149 ;  /* 0x000000958f02723e */ /* 0x040fe200000010ff */
[----:B------:R-:W-:Y:S01]  /*9ed0*/  FADD.FTZ R143, R143, R138 ;  /* 0x0000008a8f8f7221 */ /* 0x000fe20000010000 */
[----:B------:R-:W-:Y:S01]  /*9ee0*/  F2FP.BF16.F32.PACK_AB R138, R152, R173 ;  /* 0x000000ad988a723e */ /* 0x000fe200000010ff */
[----:B-1----:R-:W-:Y:S01]  /*9ef0*/  FADD.FTZ R137, R150, R142 ;  /* 0x0000008e96897221 */ /* 0x002fe20000010000 */
[C---:B------:R-:W-:Y:S01]  /*9f00*/  F2FP.BF16.F32.PACK_AB R150, R151.reuse, R150 ;  /* 0x000000969796723e */ /* 0x040fe200000010ff */
[----:B------:R-:W1:Y:S01]  /*9f10*/  MUFU.EX2 R146, R206 ;  /* 0x000000ce00927308 */ /* 0x000e620000000800 */
[--C-:B------:R-:W-:Y:S01]  /*9f20*/  FADD.FTZ R152, R152, R135.reuse ;  /* 0x0000008798987221 */ /* 0x100fe20000010000 */
[----:B------:R-:W-:Y:S01]  /*9f30*/  PRMT R135, R136, 0x7632, R135 ;  /* 0x0000763288877816 */ /* 0x000fe20000000087 */
[--C-:B------:R-:W-:Y:S01]  /*9f40*/  FADD.FTZ R151, R151, R137.reuse ;  /* 0x0000008997977221 */ /* 0x100fe20000010000 */
[----:B------:R-:W-:Y:S01]  /*9f50*/  PRMT R137, R138, 0x7632, R137 ;  /* 0x000076328a897816 */ /* 0x000fe20000000089 */
[----:B-----5:R-:W-:Y:S01]  /*9f60*/  @!P1 HFMA2.BF16_V2 R171, -RZ.H0_H0, RZ.H0_H0, -R138.H0_H0 ;  /* 0x200000ffffab9231 */ /* 0x020fe2000034098a */
[----:B------:R-:W-:Y:S01]  /*9f70*/  PRMT R141, R136, 0x5410, R135 ;  /* 0x00005410888d7816 */ /* 0x000fe20000000087 */
[----:B---3--:R-:W-:Y:S01]  /*9f80*/  IMAD.SHL.U32 R156, R157, 0x8, RZ ;  /* 0x000000089d9c7824 */ /* 0x008fe200078e00ff */
[----:B------:R-:W-:Y:S02]  /*9f90*/  PRMT R142, R138, 0x5410, R137 ;  /* 0x000054108a8e7816 */ /* 0x000fe40000000089 */
[----:B------:R-:W3:Y:S01]  /*9fa0*/  MUFU.EX2 R153, R185 ;  /* 0x000000b900997308 */ /* 0x000ee20000000800 */
[----:B------:R-:W-:Y:S01]  /*9fb0*/  @!P5 PRMT R136, R246, 0x5410, RZ ;  /* 0x00005410f688d816 */ /* 0x000fe200000000ff */
[----:B------:R-:W-:Y:S01]  /*9fc0*/  @!P1 STL.S16 [R1+0x18], R171 ;  /* 0x000018ab01009387 */ /* 0x000fe20000100600 */
[C---:B------:R-:W-:Y:S01]  /*9fd0*/  LEA R204, P3, R156.reuse, R186, 0x1 ;  /* 0x000000ba9ccc7211 */ /* 0x040fe200078608ff */
[----:B------:R-:W-:Y:S02]  /*9fe0*/  @!P4 HFMA2.BF16_V2 R249, -RZ.H0_H0, RZ.H0_H0, -R135.H0_H0 ;  /* 0x200000fffff9c231 */ /* 0x000fe40000340987 */
[----:B------:R-:W-:Y:S01]  /*9ff0*/  IMAD.U32 R177, RZ, RZ, UR5 ;  /* 0x00000005ffb17e24 */ /* 0x000fe2000f8e00ff */
[----:B------:R4:W-:Y:S01]  /*a000*/  STG.E.U16 desc[UR20][R186.64], R136 ;  /* 0x00000088ba007986 */ /* 0x0009e2000c101514 */
[----:B------:R-:W-:Y:S01]  /*a010*/  LEA.HI.X.SX32 R205, R156, R187, 0x1, P3 ;  /* 0x000000bb9ccd7211 */ /* 0x000fe200018f0eff */
[--C-:B-1----:R-:W-:Y:S01]  /*a020*/  FADD.FTZ R139, R146, R143.reuse ;  /* 0x0000008f928b7221 */ /* 0x102fe20000010000 */
[----:B------:R-:W-:Y:S01]  /*a030*/  @!P4 PRMT R135, R249, 0x5410, RZ ;  /* 0x00005410f987c816 */ /* 0x000fe200000000ff */
[----:B------:R-:W1:Y:S01]  /*a040*/  MUFU.EX2 R155, R207 ;  /* 0x000000cf009b7308 */ /* 0x000e620000000800 */
[----:B------:R-:W-:Y:S03]  /*a050*/  PRMT R143, R171, 0x7610, R143 ;  /* 0x00007610ab8f7816 */ /* 0x000fe6000000008f */
[----:B------:R5:W-:Y:S01]  /*a060*/  STG.E.U16 desc[UR20][R186.64+0x2], R135 ;  /* 0x00000287ba007986 */ /* 0x000be2000c101514 */
[----:B------:R-:W-:Y:S02]  /*a070*/  @!P1 PRMT R138, R143, 0x5410, RZ ;  /* 0x000054108f8a9816 */ /* 0x000fe400000000ff */
[C---:B---3--:R-:W-:Y:S01]  /*a080*/  F2FP.BF16.F32.PACK_AB R163, R153.reuse, R146 ;  /* 0x0000009299a3723e */ /* 0x048fe200000010ff */
[--C-:B------:R-:W-:Y:S01]  /*a090*/  FADD.FTZ R153, R153, R139.reuse ;  /* 0x0000008b99997221 */ /* 0x100fe20000010000 */
[----:B------:R-:W-:Y:S01]  /*a0a0*/  PRMT R139, R0, 0x7632, R139 ;  /* 0x00007632008b7816 */ /* 0x000fe2000000008b */
[C---:B------:R-:W-:Y:S01]  /*a0b0*/  IMAD.WIDE R146, R157.reuse, 0x70, R204 ;  /* 0x000000709d927825 */ /* 0x040fe200078e02cc */
[----:B------:R-:W-:Y:S01]  /*a0c0*/  ISETP.LE.U32.AND P1, PT, R140, UR5, PT ;  /* 0x000000058c007c0c */ /* 0x000fe2000bf23070 */
[----:B------:R1:W-:Y:S01]  /*a0d0*/  STG.E.U16 desc[UR20][R204.64], R138 ;  /* 0x0000008acc007986 */ /* 0x0003e2000c101514 */
[----:B------:R-:W3:Y:S10]  /*a0e0*/  MUFU.EX2 R143, R208 ;  /* 0x000000d0008f7308 */ /* 0x000ef40000000800 */
[----:B------:R-:W-:Y:S01]  /*a0f0*/  MUFU.EX2 R185, R172 ;  /* 0x000000ac00b97308 */ /* 0x000fe20000000800 */
[----:B----4-:R-:W-:Y:S09]  /*a100*/  IMAD R136, R157, 0x38, R156 ;  /* 0x000000389d887824 */ /* 0x010ff200078e029c */
[----:B------:R-:W-:Y:S01]  /*a110*/  MUFU.EX2 R211, R226 ;  /* 0x000000e200d37308 */ /* 0x000fe20000000800 */
[----:B-----5:R-:W-:Y:S04]  /*a120*/  LOP3.LUT R135, R174, 0xff, RZ, 0xc0, !PT ;  /* 0x000000ffae877812 */ /* 0x020fe800078ec0ff */
[----:B------:R-:W-:Y:S05]  /*a130*/  ISETP.LE.U32.AND P4, PT, R135, UR5, PT ;  /* 0x0000000587007c0c */ /* 0x000fea000bf83070 */
[----:B------:R-:W-:Y:S01]  /*a140*/  MUFU.EX2 R164, R217 ;  /* 0x000000d900a47308 */ /* 0x000fe20000000800 */
[----:B-1----:R-:W-:Y:S01]  /*a150*/  FADD.FTZ R138, R155, R152 ;  /* 0x000000989b8a7221 */ /* 0x002fe20000010000 */
[C---:B---3--:R-:W-:Y:S03]  /*a160*/  F2FP.BF16.F32.PACK_AB R152, R143.reuse, R155 ;  /* 0x0000009b8f98723e */ /* 0x048fe600000010ff */
[----:B------:R-:W-:Y:S05]  /*a170*/  FADD.FTZ R138, R143, R138 ;  /* 0x0000008a8f8a7221 */ /* 0x000fea0000010000 */
[----:B------:R-:W-:Y:S10]  /*a180*/  MUFU.EX2 R155, R215 ;  /* 0x000000d7009b7308 */ /* 0x000ff40000000800 */
[----:B------:R-:W-:Y:S01]  /*a190*/  MUFU.EX2 R217, R225 ;  /* 0x000000e100d97308 */ /* 0x000fe20000000800 */
[----:B--2---:R-:W-:Y:S05]  /*a1a0*/  @!P2 HFMA2.BF16_V2 R170, -RZ.H0_H0, RZ.H0_H0, -R137.H0_H0 ;  /* 0x200000ffffaaa231 */ /* 0x004fea0000340989 */
[----:B------:R-:W-:Y:S01]  /*a1b0*/  PRMT R149, R170, 0x7610, R149 ;  /* 0x00007610aa957816 */ /* 0x000fe20000000095 */
[----:B------:R-:W-:Y:S03]  /*a1c0*/  @!P2 STL.S16 [R1+0x14], R170 ;  /* 0x000014aa0100a387 */ /* 0x000fe60000100600 */
[----:B------:R-:W-:Y:S01]  /*a1d0*/  @!P2 PRMT R137, R149, 0x5410, RZ ;  /* 0x000054109589a816 */ /* 0x000fe200000000ff */
[----:B------:R1:W-:Y:S01]  /*a1e0*/  @!P0 STL.S16 [R1+0x8], R159 ;  /* 0x0000089f01008387 */ /* 0x0003e20000100600 */
[----:B------:R-:W-:Y:S02]  /*a1f0*/  PRMT R149, R0, 0x5410, R139 ;  /* 0x0000541000957816 */ /* 0x000fe4000000008b */
[----:B------:R-:W-:Y:S01]  /*a200*/  @!P0 PRMT R0, R158, 0x5410, RZ ;  /* 0x000054109e008816 */ /* 0x000fe200000000ff */
[----:B------:R2:W3:Y:S04]  /*a210*/  LDL.S16 R165, [R1+0x28] ;  /* 0x0000280001a57983 */ /* 0x0004e80000100600 */
[----:B------:R2:W4:Y:S04]  /*a220*/  LDL.S16 R161, [R1+0x4] ;  /* 0x0000040001a17983 */ /* 0x0005280000100600 */
[----:B------:R2:W5:Y:S04]  /*a230*/  LDL.S16 R160, [R1] ;  /* 0x0000000001a07983 */ /* 0x0005680000100600 */
[----:B------:R2:W2:Y:S04]  /*a240*/  LDL.S16 R158, [R1+0xc] ;  /* 0x00000c00019e7983 */ /* 0x0004a80000100600 */
[----:B------:R1:W-:Y:S04]  /*a250*/  STG.E.U16 desc[UR20][R204.64+0x2], R137 ;  /* 0x00000289cc007986 */ /* 0x0003e8000c101514 */
[----:B------:R1:W-:Y:S04]  /*a260*/  STG.E.U16 desc[UR20][R146.64], R0 ;  /* 0x0000000092007986 */ /* 0x0003e8000c101514 */
[----:B-1----:R1:W2:Y:S01]  /*a270*/  LDL.S16 R159, [R1+0x10] ;  /* 0x00001000019f7983 */ /* 0x0022a20000100600 */
[----:B------:R-:W-:Y:S01]  /*a280*/  IMAD R137, R157, 0x48, RZ ;  /* 0x000000489d897824 */ /* 0x000fe200078e02ff */
[----:B------:R-:W-:Y:S01]  /*a290*/  LOP3.LUT R0, R174, 0xffff, RZ, 0xc0, !PT ;  /* 0x0000ffffae007812 */ /* 0x000fe200078ec0ff */
[----:B------:R-:W-:Y:S03]  /*a2a0*/  MUFU.EX2 R146, R183 ;  /* 0x000000b700927308 */ /* 0x000fe60000000800 */
[CC--:B------:R-:W-:Y:S02]  /*a2b0*/  LEA R206, P0, R137.reuse, R186.reuse, 0x1 ;  /* 0x000000ba89ce7211 */ /* 0x0c0fe400078008ff */
[----:B------:R-:W-:Y:S02]  /*a2c0*/  SHF.R.U32.HI R0, RZ, 0x8, R0 ;  /* 0x00000008ff007819 */ /* 0x000fe40000011600 */
[-C--:B------:R-:W-:Y:S02]  /*a2d0*/  LEA.HI.X.SX32 R207, R137, R187.reuse, 0x1, P0 ;  /* 0x000000bb89cf7211 */ /* 0x080fe400000f0eff */
[----:B------:R-:W-:Y:S01]  /*a2e0*/  LOP3.LUT R135, R0, 0xffff, RZ, 0xc0, !PT ;  /* 0x0000ffff00877812 */ /* 0x000fe200078ec0ff */
[----:B------:R-:W-:Y:S01]  /*a2f0*/  VIADD R0, R136, 0x1 ;  /* 0x0000000188007836 */ /* 0x000fe20000000000 */
[----:B------:R-:W1:Y:S02]  /*a300*/  MUFU.EX2 R147, R181 ;  /* 0x000000b500937308 */ /* 0x000e640000000800 */
[----:B------:R-:W-:Y:S02]  /*a310*/  ISETP.LE.U32.AND P5, PT, R135, UR5, PT ;  /* 0x0000000587007c0c */ /* 0x000fe4000bfa3070 */
[C---:B------:R-:W-:Y:S02]  /*a320*/  LEA R208, P0, R0.reuse, R186, 0x1 ;  /* 0x000000ba00d07211 */ /* 0x040fe400078008ff */
[--C-:B------:R-:W-:Y:S02]  /*a330*/  SHF.R.U32.HI R135, RZ, 0x10, R174.reuse ;  /* 0x00000010ff877819 */ /* 0x100fe400000116ae */
[----:B------:R-:W-:Y:S02]  /*a340*/  LEA.HI.X.SX32 R209, R0, R187, 0x1, P0 ;  /* 0x000000bb00d17211 */ /* 0x000fe400000f0eff */
[----:B------:R-:W1:Y:S01]  /*a350*/  MUFU.EX2 R137, R219 ;  /* 0x000000db00897308 */ /* 0x000e620000000800 */
[----:B------:R-:W-:Y:S02]  /*a360*/  ISETP.LE.U32.AND P0, PT, R148, UR5, PT ;  /* 0x0000000594007c0c */ /* 0x000fe4000bf03070 */
[----:B------:R-:W-:Y:S02]  /*a370*/  LOP3.LUT R135, R135, 0xff, RZ, 0xc0, !PT ;  /* 0x000000ff87877812 */ /* 0x000fe400078ec0ff */
[----:B------:R-:W-:Y:S02]  /*a380*/  SHF.R.U32.HI R0, RZ, 0x18, R174 ;  /* 0x00000018ff007819 */ /* 0x000fe400000116ae */
[----:B------:R-:W-:Y:S01]  /*a390*/  ISETP.LE.U32.AND P3, PT, R135, UR5, PT ;  /* 0x0000000587007c0c */ /* 0x000fe2000bf63070 */
[----:B-1----:R-:W-:Y:S01]  /*a3a0*/  FADD.FTZ R136, R147, R154 ;  /* 0x0000009a93887221 */ /* 0x002fe20000010000 */
[----:B------:R-:W-:Y:S02]  /*a3b0*/  ISETP.LE.U32.AND P2, PT, R0, UR5, PT ;  /* 0x0000000500007c0c */ /* 0x000fe4000bf43070 */
[----:B------:R-:W-:Y:S01]  /*a3c0*/  PRMT R0, R2, 0x7632, R0 ;  /* 0x0000763202007816 */ /* 0x000fe20000000000 */
[C---:B------:R-:W-:Y:S01]  /*a3d0*/  FADD.FTZ R143, R146.reuse, R136 ;  /* 0x00000088928f7221 */ /* 0x040fe20000010000 */
[----:B------:R-:W-:Y:S01]  /*a3e0*/  F2FP.BF16.F32.PACK_AB R154, R146, R147 ;  /* 0x00000093929a723e */ /* 0x000fe200000010ff */
[----:B------:R-:W-:Y:S01]  /*a3f0*/  FADD.FTZ R136, R164, R151 ;  /* 0x00000097a4887221 */ /* 0x000fe20000010000 */
[----:B------:R-:W-:Y:S01]  /*a400*/  PRMT R148, R2, 0x5410, R0 ;  /* 0x0000541002947816 */ /* 0x000fe20000000000 */
[----:B------:R-:W1:Y:S01]  /*a410*/  MUFU.EX2 R151, R212 ;  /* 0x000000d400977308 */ /* 0x000e620000000800 */
[----:B------:R-:W-:Y:S01]  /*a420*/  PRMT R147, R150, 0x7632, R147 ;  /* 0x0000763296937816 */ /* 0x000fe20000000093 */
[C---:B------:R-:W-:Y:S01]  /*a430*/  FADD.FTZ R170, R137.reuse, R136 ;  /* 0x0000008889aa7221 */ /* 0x040fe20000010000 */
[----:B------:R-:W-:Y:S01]  /*a440*/  F2FP.BF16.F32.PACK_AB R164, R137, R164 ;  /* 0x000000a489a4723e */ /* 0x000fe200000010ff */
[--C-:B------:R-:W-:Y:S01]  /*a450*/  FADD.FTZ R137, R155, R153.reuse ;  /* 0x000000999b897221 */ /* 0x100fe20000010000 */
[----:B------:R-:W-:Y:S01]  /*a460*/  PRMT R153, R152, 0x7632, R153 ;  /* 0x0000763298997816 */ /* 0x000fe20000000099 */
[----:B-1----:R-:W-:Y:S01]  /*a470*/  FADD.FTZ R143, R151, R143 ;  /* 0x0000008f978f7221 */ /* 0x002fe20000010000 */
[----:B---3--:R-:W-:Y:S02]  /*a480*/  @!P6 HFMA2.BF16_V2 R165, -RZ.H0_H0, RZ.H0_H0, -R139.H0_H0 ;  /* 0x200000ffffa5e231 */ /* 0x008fe4000034098b */
[----:B----4-:R-:W-:Y:S03]  /*a490*/  @!P1 HFMA2.BF16_V2 R161, -RZ.H0_H0, RZ.H0_H0, -R2.H0_H0 ;  /* 0x200000ffffa19231 */ /* 0x010fe60000340902 */
[----:B------:R-:W-:Y:S01]  /*a4a0*/  PRMT R135, R165, 0x7610, R135 ;  /* 0x00007610a5877816 */ /* 0x000fe20000000087 */
[----:B------:R1:W-:Y:S01]  /*a4b0*/  @!P6 STL.S16 [R1+0x28], R165 ;  /* 0x000028a50100e387 */ /* 0x0003e20000100600 */
[----:B-----5:R-:W-:Y:S02]  /*a4c0*/  @!P0 HFMA2.BF16_V2 R160, -RZ.H0_H0, RZ.H0_H0, -R0.H0_H0 ;  /* 0x200000ffffa08231 */ /* 0x020fe40000340900 */
[----:B------:R-:W-:Y:S01]  /*a4d0*/  @!P6 PRMT R139, R135, 0x5410, RZ ;  /* 0x00005410878be816 */ /* 0x000fe200000000ff */
[----:B------:R-:W-:Y:S01]  /*a4e0*/  @!P1 STL.S16 [R1+0x4], R161 ;  /* 0x000004a101009387 */ /* 0x000fe20000100600 */
[----:B------:R-:W-:Y:S01]  /*a4f0*/  PRMT R140, R161, 0x7610, R140 ;  /* 0x00007610a18c7816 */ /* 0x000fe2000000008c */
[----:B--2---:R-:W-:Y:S01]  /*a500*/  @!P5 HFMA2.BF16_V2 R158, -RZ.H0_H0, RZ.H0_H0, -R147.H0_H0 ;  /* 0x200000ffff9ed231 */ /* 0x004fe20000340993 */
[----:B------:R-:W-:Y:S01]  /*a510*/  LOP3.LUT R135, R144, 0xff, RZ, 0xc0, !PT ;  /* 0x000000ff90877812 */ /* 0x000fe200078ec0ff */
[----:B------:R2:W-:Y:S01]  /*a520*/  @!P0 STL.S16 [R1], R160 ;  /* 0x000000a001008387 */ /* 0x0005e20000100600 */
[----:B------:R-:W-:Y:S02]  /*a530*/  @!P1 PRMT R2, R140, 0x5410, RZ ;  /* 0x000054108c029816 */ /* 0x000fe400000000ff */
[----:B------:R-:W-:Y:S01]  /*a540*/  ISETP.LE.U32.AND P1, PT, R135, UR5, PT ;  /* 0x0000000587007c0c */ /* 0x000fe2000bf23070 */
[----:B------:R-:W-:Y:S01]  /*a550*/  STG.E.U16 desc[UR20][R208.64], R139 ;  /* 0x0000008bd0007986 */ /* 0x000fe2000c101514 */
[----:B------:R-:W-:Y:S01]  /*a560*/  LOP3.LUT R135, R144, 0xffff, RZ, 0xc0, !PT ;  /* 0x0000ffff90877812 */ /* 0x000fe200078ec0ff */
[----:B------:R-:W3:Y:S01]  /*a570*/  MUFU.EX2 R140, R218 ;  /* 0x000000da008c7308 */ /* 0x000ee20000000800 */
[----:B------:R-:W-:Y:S01]  /*a580*/  PRMT R146, R160, 0x7610, R146 ;  /* 0x00007610a0927816 */ /* 0x000fe20000000092 */
[----:B------:R4:W-:Y:S01]  /*a590*/  STG.E.U16 desc[UR20][R206.64], R2 ;  /* 0x00000002ce007986 */ /* 0x0009e2000c101514 */
[----:B------:R-:W-:Y:S02]  /*a5a0*/  SHF.R.U32.HI R135, RZ, 0x8, R135 ;  /* 0x00000008ff877819 */ /* 0x000fe40000011687 */
[----:B------:R-:W-:Y:S02]  /*a5b0*/  @!P0 PRMT R0, R146, 0x5410, RZ ;  /* 0x0000541092008816 */ /* 0x000fe400000000ff */
[----:B------:R-:W-:Y:S03]  /*a5c0*/  LOP3.LUT R136, R135, 0xffff, RZ, 0xc0, !PT ;  /* 0x0000ffff87887812 */ /* 0x000fe600078ec0ff */
[----:B------:R-:W-:Y:S01]  /*a5d0*/  MUFU.EX2 R146, R216 ;  /* 0x000000d800927308 */ /* 0x000fe20000000800 */
[----:B------:R-:W-:Y:S01]  /*a5e0*/  PRMT R135, R150, 0x7610, R135 ;  /* 0x0000761096877816 */ /* 0x000fe20000000087 */
[----:B------:R-:W-:Y:S01]  /*a5f0*/  STG.E.U16 desc[UR20][R206.64+0x2], R0 ;  /* 0x00000200ce007986 */ /* 0x000fe2000c101514 */
[----:B------:R-:W-:Y:S02]  /*a600*/  PRMT R150, R158, 0x7610, R150 ;  /* 0x000076109e967816 */ /* 0x000fe40000000096 */
[----:B------:R-:W-:Y:S01]  /*a610*/  ISETP.LE.U32.AND P0, PT, R136, UR5, PT ;  /* 0x0000000588007c0c */ /* 0x000fe2000bf03070 */
[----:B------:R-:W-:Y:S01]  /*a620*/  @!P4 HFMA2.BF16_V2 R159, -RZ.H0_H0, RZ.H0_H0, -R135.H0_H0 ;  /* 0x200000ffff9fc231 */ /* 0x000fe20000340987 */
[----:B------:R-:W-:Y:S03]  /*a630*/  SHF.R.U32.HI R136, RZ, 0x10, R144 ;  /* 0x00000010ff887819 */ /* 0x000fe60000011690 */
[----:B-1----:R1:W5:Y:S01]  /*a640*/  MUFU.EX2 R165, R214 ;  /* 0x000000d600a57308 */ /* 0x0023620000000800 */
[----:B---3--:R-:W-:Y:S02]  /*a650*/  F2FP.BF16.F32.PACK_AB R169, R140, R155 ;  /* 0x0000009b8ca9723e */ /* 0x008fe400000010ff */
[----:B------:R-:W-:Y:S01]  /*a660*/  PRMT R156, R159, 0x7610, R156 ;  /* 0x000076109f9c7816 */ /* 0x000fe2000000009c */
[----:B------:R-:W-:Y:S01]  /*a670*/  @!P4 STL.S16 [R1+0x10], R159 ;  /* 0x0000109f0100c387 */ /* 0x000fe20000100600 */
[----:B------:R-:W-:Y:S03]  /*a680*/  LOP3.LUT R136, R136, 0xff, RZ, 0xc0, !PT ;  /* 0x000000ff88887812 */ /* 0x000fe600078ec0ff */
[----:B------:R3:W-:Y:S04]  /*a690*/  @!P5 STL.S16 [R1+0xc], R158 ;  /* 0x00000c9e0100d387 */ /* 0x0007e80000100600 */
[----:B--2---:R2:W2:Y:S01]  /*a6a0*/  LDL.S16 R160, [R1+0x34] ;  /* 0x0000340001a07983 */ /* 0x0044a20000100600 */
[----:B----4-:R-:W-:Y:S03]  /*a6b0*/  PRMT R2, R152, 0x5410, R153 ;  /* 0x0000541098027816 */ /* 0x010fe60000000099 */
[----:B------:R4:W4:Y:S01]  /*a6c0*/  LDL.S16 R171, [R1+0x24] ;  /* 0x0000240001ab7983 */ /* 0x0009220000100600 */
[----:B-1----:R-:W-:Y:S01]  /*a6d0*/  FADD.FTZ R214, R140, R137 ;  /* 0x000000898cd67221 */ /* 0x002fe20000010000 */
[----:B------:R-:W-:Y:S02]  /*a6e0*/  PRMT R140, R135, 0x5410, R147 ;  /* 0x00005410878c7816 */ /* 0x000fe40000000093 */
[----:B------:R-:W-:Y:S01]  /*a6f0*/  @!P4 PRMT R135, R156, 0x5410, RZ ;  /* 0x000054109c87c816 */ /* 0x000fe200000000ff */
[----:B------:R-:W-:Y:S01]  /*a700*/  FADD.FTZ R214, R184, R214 ;  /* 0x000000d6b8d67221 */ /* 0x000fe20000010000 */
[----:B------:R-:W-:Y:S01]  /*a710*/  @!P5 PRMT R147, R150, 0x5410, RZ ;  /* 0x000054109693d816 */ /* 0x000fe200000000ff */
[----:B------:R1:W4:Y:S01]  /*a720*/  LDL.S16 R156, [R1+0x30] ;  /* 0x00003000019c7983 */ /* 0x0003220000100600 */
[----:B------:R-:W-:Y:S01]  /*a730*/  SHF.R.U32.HI R137, RZ, 0x18, R144 ;  /* 0x00000018ff897819 */ /* 0x000fe20000011690 */
[----:B------:R-:W1:Y:S01]  /*a740*/  MUFU.EX2 R150, R213 ;  /* 0x000000d500967308 */ /* 0x000e620000000800 */
[----:B------:R-:W-:Y:S01]  /*a750*/  ISETP.LE.U32.AND P4, PT, R136, UR5, PT ;  /* 0x0000000588007c0c */ /* 0x000fe2000bf83070 */
[----:B------:R1:W-:Y:S01]  /*a760*/  STG.E.U16 desc[UR20][R186.64+0x10], R135 ;  /* 0x00001087ba007986 */ /* 0x0003e2000c101514 */
[----:B------:R-:W-:Y:S01]  /*a770*/  ISETP.LE.U32.AND P5, PT, R137, UR5, PT ;  /* 0x0000000589007c0c */ /* 0x000fe2000bfa3070 */
[----:B-----5:R-:W-:Y:S01]  /*a780*/  FADD.FTZ R137, R165, R138 ;  /* 0x0000008aa5897221 */ /* 0x020fe20000010000 */
[----:B------:R-:W-:Y:S01]  /*a790*/  LOP3.LUT R136, R175, UR9, R180, 0x96, !PT ;  /* 0x00000009af887c12 */ /* 0x000fe2000f8e96b4 */
[----:B------:R-:W-:Y:S01]  /*a7a0*/  STG.E.U16 desc[UR20][R186.64+0x12], R147 ;  /* 0x00001293ba007986 */ /* 0x000fe2000c101514 */
[----:B------:R-:W-:Y:S01]  /*a7b0*/  F2FP.BF16.F32.PACK_AB R165, R146, R165 ;  /* 0x000000a592a5723e */ /* 0x000fe200000010ff */
[----:B---3--:R-:W-:Y:S01]  /*a7c0*/  IMAD.WIDE.U32 R158, R220, -0x2daee0ad, RZ ;  /* 0xd2511f53dc9e7825 */ /* 0x008fe200078e00ff */
[----:B------:R-:W-:Y:S01]  /*a7d0*/  LOP3.LUT R138, R136, 0xff, RZ, 0xc0, !PT ;  /* 0x000000ff888a7812 */ /* 0x000fe200078ec0ff */
[----:B------:R-:W3:Y:S01]  /*a7e0*/  MUFU.EX2 R180, R224 ;  /* 0x000000e000b47308 */ /* 0x000ee20000000800 */
[----:B------:R-:W-:Y:S02]  /*a7f0*/  SHF.R.U32.HI R139, RZ, 0x18, R136 ;  /* 0x00000018ff8b7819 */ /* 0x000fe40000011688 */
[----:B------:R-:W-:Y:S02]  /*a800*/  LOP3.LUT R155, R159, UR8, R182, 0x96, !PT ;  /* 0x000000089f9b7c12 */ /* 0x000fe4000f8e96b6 */
[----:B------:R-:W-:Y:S02]  /*a810*/  PRMT R0, R154, 0x7610, R0 ;  /* 0x000076109a007816 */ /* 0x000fe40000000000 */
[----:B-1----:R-:W-:Y:S01]  /*a820*/  F2FP.BF16.F32.PACK_AB R168, R150, R151 ;  /* 0x0000009796a8723e */ /* 0x002fe200000010ff */
[----:B------:R-:W-:Y:S01]  /*a830*/  FADD.FTZ R213, R146, R137 ;  /* 0x0000008992d57221 */ /* 0x000fe20000010000 */
[----:B------:R-:W-:Y:S01]  /*a840*/  LOP3.LUT R137, R136, 0xffff, RZ, 0xc0, !PT ;  /* 0x0000ffff88897812 */ /* 0x000fe200078ec0ff */
[----:B------:R-:W-:Y:S01]  /*a850*/  FADD.FTZ R212, R150, R143 ;  /* 0x0000008f96d47221 */ /* 0x000fe20000010000 */
[----:B------:R-:W-:Y:S02]  /*a860*/  SHF.R.U32.HI R143, RZ, 0x10, R174 ;  /* 0x00000010ff8f7819 */ /* 0x000fe400000116ae */
[----:B------:R-:W-:Y:S02]  /*a870*/  SHF.R.U32.HI R137, RZ, 0x8, R137 ;  /* 0x00000008ff897819 */ /* 0x000fe40000011689 */
[----:B------:R-:W-:Y:S02]  /*a880*/  LOP3.LUT R143, R143, 0xff, RZ, 0xc0, !PT ;  /* 0x000000ff8f8f7812 */ /* 0x000fe400078ec0ff */
[----:B------:R-:W-:Y:S01]  /*a890*/  PRMT R146, R138, 0x5410, R137 ;  /* 0x000054108a927816 */ /* 0x000fe20000000089 */
[----:B---3--:R-:W-:Y:S01]  /*a8a0*/  FADD.FTZ R212, R180, R212 ;  /* 0x000000d4b4d47221 */ /* 0x008fe20000010000 */
[C---:B------:R-:W-:Y:S02]  /*a8b0*/  LOP3.LUT R137, R174.reuse, 0xffff, RZ, 0xc0, !PT ;  /* 0x0000ffffae897812 */ /* 0x040fe400078ec0ff */
[----:B------:R-:W-:Y:S01]  /*a8c0*/  LOP3.LUT R138, R174, 0xff, RZ, 0xc0, !PT ;  /* 0x000000ffae8a7812 */ /* 0x000fe200078ec0ff */
[----:B------:R-:W-:Y:S01]  /*a8d0*/  FADD.FTZ R228, R211, R212 ;  /* 0x000000d4d3e47221 */ /* 0x000fe20000010000 */
[----:B------:R-:W-:Y:S02]  /*a8e0*/  SHF.R.U32.HI R137, RZ, 0x8, R137 ;  /* 0x00000008ff897819 */ /* 0x000fe40000011689 */
[----:B------:R-:W-:Y:S02]  /*a8f0*/  SHF.R.U32.HI R174, RZ, 0x18, R174 ;  /* 0x00000018ffae7819 */ /* 0x000fe400000116ae */
[----:B------:R-:W-:Y:S02]  /*a900*/  PRMT R157, R138, 0x5410, R137 ;  /* 0x000054108a9d7816 */ /* 0x000fe40000000089 */
[----:B------:R-:W-:Y:S02]  /*a910*/  LOP3.LUT R137, R155, 0xff, RZ, 0xc0, !PT ;  /* 0x000000ff9b897812 */ /* 0x000fe400078ec0ff */
[----:B------:R-:W-:Y:S02]  /*a920*/  PRMT R154, R154, 0x7632, R154 ;  /* 0x000076329a9a7816 */ /* 0x000fe4000000009a */
[----:B------:R-:W-:Y:S02]  /*a930*/  ISETP.LE.U32.AND P6, PT, R137, UR5, PT ;  /* 0x0000000589007c0c */ /* 0x000fe4000bfc3070 */
[----:B------:R-:W-:Y:S02]  /*a940*/  LOP3.LUT R137, R155, 0xffff, RZ, 0xc0, !PT ;  /* 0x0000ffff9b897812 */ /* 0x000fe400078ec0ff */
[----:B------:R-:W-:Y:S02]  /*a950*/  PRMT R174, R143, 0x5410, R174 ;  /* 0x000054108fae7816 */ /* 0x000fe400000000ae */
[----:B------:R-:W-:Y:S02]  /*a960*/  LOP3.LUT R143, R144, 0xff, RZ, 0xc0, !PT ;  /* 0x000000ff908f7812 */ /* 0x000fe400078ec0ff */
[----:B------:R-:W-:Y:S02]  /*a970*/  PRMT R135, R0, 0x5410, R154 ;  /* 0x0000541000877816 */ /* 0x000fe4000000009a */
[----:B------:R-:W-:Y:S02]  /*a980*/  LOP3.LUT R161, R159, UR8, R182, 0x96, !PT ;  /* 0x000000089fa17c12 */ /* 0x000fe4000f8e96b6 */
[----:B------:R-:W-:Y:S01]  /*a990*/  F2FP.BF16.F32.PACK_AB R180, R211, R180 ;  /* 0x000000b4d3b4723e */ /* 0x000fe200000010ff */
[----:B------:R-:W1:Y:S01]  /*a9a0*/  MUFU.EX2 R182, R223 ;  /* 0x000000df00b67308 */ /* 0x000e620000000800 */
[----:B------:R-:W-:Y:S01]  /*a9b0*/  F2FP.BF16.F32.PACK_AB R184, R185, R184 ;  /* 0x000000b8b9b8723e */ /* 0x000fe200000010ff */
[----:B-1----:R-:W-:Y:S01]  /*a9c0*/  FADD.FTZ R213, R182, R213 ;  /* 0x000000d5b6d57221 */ /* 0x002fe20000010000 */
[C---:B------:R-:W-:Y:S03]  /*a9d0*/  F2FP.BF16.F32.PACK_AB R182, R217.reuse, R182 ;  /* 0x000000b6d9b6723e */ /* 0x040fe600000010ff */
[----:B------:R-:W-:Y:S01]  /*a9e0*/  FADD.FTZ R227, R217, R213 ;  /* 0x000000d5d9e37221 */ /* 0x000fe20000010000 */
[----:B------:R-:W-:Y:S01]  /*a9f0*/  PRMT R181, R182, 0x7632, R181 ;  /* 0x00007632b6b57816 */ /* 0x000fe200000000b5 */
[----:B--2---:R-:W-:Y:S02]  /*aa00*/  @!P3 HFMA2.BF16_V2 R160, -RZ.H0_H0, RZ.H0_H0, -R152.H0_H0 ;  /* 0x200000ffffa0b231 */ /* 0x004fe40000340998 */
[----:B----4-:R-:W-:Y:S03]  /*aa10*/  @!P1 HFMA2.BF16_V2 R171, -RZ.H0_H0, RZ.H0_H0, -R0.H0_H0 ;  /* 0x200000ffffab9231 */ /* 0x010fe60000340900 */
[----:B------:R-:W-:Y:S01]  /*aa20*/  PRMT R138, R160, 0x7610, R138 ;  /* 0x00007610a08a7816 */ /* 0x000fe2000000008a */
[----:B------:R1:W-:Y:S03]  /*aa30*/  @!P3 STL.S16 [R1+0x34], R160 ;  /* 0x000034a00100b387 */ /* 0x0003e60000100600 */
[----:B------:R-:W-:Y:S01]  /*aa40*/  @!P3 PRMT R152, R138, 0x5410, RZ ;  /* 0x000054108a98b816 */ /* 0x000fe200000000ff */
[----:B------:R-:W-:Y:S01]  /*aa50*/  @!P2 HFMA2.BF16_V2 R156, -RZ.H0_H0, RZ.H0_H0, -R153.H0_H0 ;  /* 0x200000ffff9ca231 */ /* 0x000fe20000340999 */
[----:B------:R-:W-:Y:S02]  /*aa60*/  SHF.R.U32.HI R138, RZ, 0x10, R136 ;  /* 0x00000010ff8a7819 */ /* 0x000fe40000011688 */
[----:B------:R-:W-:Y:S01]  /*aa70*/  SHF.R.U32.HI R136, RZ, 0x8, R137 ;  /* 0x00000008ff887819 */ /* 0x000fe20000011689 */
[----:B------:R-:W-:Y:S01]  /*aa80*/  STG.E.U16 desc[UR20][R204.64+0x10], R152 ;  /* 0x00001098cc007986 */ /* 0x000fe2000c101514 */
[----:B------:R-:W-:Y:S02]  /*aa90*/  LOP3.LUT R137, R145, UR9, R162, 0x96, !PT ;  /* 0x0000000991897c12 */ /* 0x000fe4000f8e96a2 */
[----:B------:R-:W-:Y:S01]  /*aaa0*/  LOP3.LUT R138, R138, 0xff, RZ, 0xc0, !PT ;  /* 0x000000ff8a8a7812 */ /* 0x000fe200078ec0ff */
[----:B------:R2:W-:Y:S01]  /*aab0*/  @!P2 STL.S16 [R1+0x30], R156 ;  /* 0x0000309c0100a387 */ /* 0x0005e20000100600 */
[----:B------:R-:W-:Y:S02]  /*aac0*/  PRMT R151, R156, 0x7610, R151 ;  /* 0x000076109c977816 */ /* 0x000fe40000000097 */
[--C-:B------:R-:W-:Y:S01]  /*aad0*/  PRMT R150, R138, 0x5410, R139.reuse ;  /* 0x000054108a967816 */ /* 0x100fe2000000008b */
[----:B------:R3:W4:Y:S01]  /*aae0*/  LDL.S16 R162, [R1+0x20] ;  /* 0x0000200001a27983 */ /* 0x0007220000100600 */
[----:B------:R-:W-:Y:S02]  /*aaf0*/  PRMT R139, R171, 0x7610, R139 ;  /* 0x00007610ab8b7816 */ /* 0x000fe4000000008b */
[--C-:B------:R-:W-:Y:S01]  /*ab00*/  SHF.R.U32.HI R138, RZ, 0x18, R155.reuse ;  /* 0x00000018ff8a7819 */ /* 0x100fe2000001169b */
[----:B------:R5:W-:Y:S01]  /*ab10*/  @!P1 STL.S16 [R1+0x24], R171 ;  /* 0x000024ab01009387 */ /* 0x000be20000100600 */
[----:B------:R-:W-:Y:S02]  /*ab20*/  @!P2 PRMT R153, R151, 0x5410, RZ ;  /* 0x000054109799a816 */ /* 0x000fe400000000ff */
[----:B------:R-:W-:Y:S01]  /*ab30*/  ISETP.LE.U32.AND P3, PT, R138, UR5, PT ;  /* 0x000000058a007c0c */ /* 0x000fe2000bf63070 */
[----:B------:R3:W3:Y:S01]  /*ab40*/  LDL.S16 R173, [R1+0x1c] ;  /* 0x00001c0001ad7983 */ /* 0x0006e20000100600 */
[----:B-1----:R-:W-:Y:S02]  /*ab50*/  LOP3.LUT R160, R136, 0xffff, RZ, 0xc0, !PT ;  /* 0x0000ffff88a07812 */ /* 0x002fe400078ec0ff */
[----:B------:R-:W-:Y:S01]  /*ab60*/  LOP3.LUT R136, R144, 0xffff, RZ, 0xc0, !PT ;  /* 0x0000ffff90887812 */ /* 0x000fe200078ec0ff */
[----:B------:R-:W-:Y:S01]  /*ab70*/  STG.E.U16 desc[UR20][R204.64+0x12], R153 ;  /* 0x00001299cc007986 */ /* 0x000fe2000c101514 */
[----:B------:R-:W-:Y:S02]  /*ab80*/  @!P1 PRMT R0, R139, 0x5410, RZ ;  /* 0x000054108b009816 */ /* 0x000fe400000000ff */
[----:B------:R-:W-:Y:S02]  /*ab90*/  SHF.R.U32.HI R138, RZ, 0x8, R136 ;  /* 0x00000008ff8a7819 */ /* 0x000fe40000011688 */
[----:B------:R-:W-:Y:S01]  /*aba0*/  SHF.R.U32.HI R139, RZ, 0x10, R144 ;  /* 0x00000010ff8b7819 */ /* 0x000fe20000011690 */
[----:B------:R1:W-:Y:S01]  /*abb0*/  STG.E.U16 desc[UR20][R208.64+0xe], R0 ;  /* 0x00000e00d0007986 */ /* 0x0003e2000c101514 */
[----:B------:R-:W-:Y:S01]  /*abc0*/  PRMT R151, R143, 0x5410, R138 ;  /* 0x000054108f977816 */ /* 0x000fe2000000008a */
[----:B--2---:R-:W-:Y:S01]  /*abd0*/  IMAD.MOV.U32 R156, RZ, RZ, 0x7054 ;  /* 0x00007054ff9c7424 */ /* 0x004fe200078e00ff */
[C---:B------:R-:W-:Y:S02]  /*abe0*/  LOP3.LUT R138, R137.reuse, 0xffff, RZ, 0xc0, !PT ;  /* 0x0000ffff898a7812 */ /* 0x040fe400078ec0ff */
[----:B------:R-:W-:Y:S02]  /*abf0*/  LOP3.LUT R145, R137, 0xff, RZ, 0xc0, !PT ;  /* 0x000000ff89917812 */ /* 0x000fe400078ec0ff */
[----:B------:R-:W-:Y:S02]  /*ac00*/  PRMT R177, R177, R156, UR5 ;  /* 0x00000005b1b17e16 */ /* 0x000fe4000800009c */
[----:B------:R-:W-:Y:S01]  /*ac10*/  SHF.R.U32.HI R143, RZ, 0x8, R138 ;  /* 0x00000008ff8f7819 */ /* 0x000fe2000001168a */
[----:B-----5:R2:W5:Y:S01]  /*ac20*/  LDL.S16 R171, [R1+0x2c] ;  /* 0x00002c0001ab7983 */ /* 0x0205620000100600 */
[----:B------:R-:W-:Y:S02]  /*ac30*/  SHF.R.U32.HI R155, RZ, 0x10, R155 ;  /* 0x00000010ff9b7819 */ /* 0x000fe4000001169b */
[--C-:B------:R-:W-:Y:S02]  /*ac40*/  HSET2.LE.AND R136, R146, R177.reuse, PT ;  /* 0x000000b192887233 */ /* 0x100fe40003803000 */
[----:B------:R-:W-:Y:S02]  /*ac50*/  SHF.R.U32.HI R146, RZ, 0x18, R144 ;  /* 0x00000018ff927819 */ /* 0x000fe40000011690 */
[--C-:B------:R-:W-:Y:S02]  /*ac60*/  SHF.R.U32.HI R144, RZ, 0x18, R137.reuse ;  /* 0x00000018ff907819 */ /* 0x100fe40000011689 */
[----:B------:R-:W-:Y:S02]  /*ac70*/  LOP3.LUT R136, R136, R141, RZ, 0xc0, !PT ;  /* 0x0000008d88887212 */ /* 0x000fe400078ec0ff */
[----:B------:R-:W-:Y:S02]  /*ac80*/  LOP3.LUT R141, R139, 0xff, RZ, 0xc0, !PT ;  /* 0x000000ff8b8d7812 */ /* 0x000fe400078ec0ff */
[----:B------:R-:W-:Y:S02]  /*ac90*/  SHF.R.U32.HI R139, RZ, 0x10, R137 ;  /* 0x00000010ff8b7819 */ /* 0x000fe40000011689 */
[--C-:B------:R-:W-:Y:S02]  /*aca0*/  HSET2.LE.AND R137, R150, R177.reuse, PT ;  /* 0x000000b196897233 */ /* 0x100fe40003803000 */
[--C-:B------:R-:W-:Y:S02]  /*acb0*/  HSET2.LE.AND R138, R157, R177.reuse, PT ;  /* 0x000000b19d8a7233 */ /* 0x100fe40003803000 */
[----:B------:R-:W-:Y:S02]  /*acc0*/  PRMT R156, R141, 0x5410, R146 ;  /* 0x000054108d9c7816 */ /* 0x000fe40000000092 */
[----:B------:R-:W-:Y:S02]  /*acd0*/  PRMT R146, R145, 0x5410, R143 ;  /* 0x0000541091927816 */ /* 0x000fe4000000008f */
[----:B------:R-:W-:Y:S02]  /*ace0*/  LOP3.LUT R137, R137, R142, RZ, 0xc0, !PT ;  /* 0x0000008e89897212 */ /* 0x000fe400078ec0ff */
[----:B------:R-:W-:Y:S02]  /*acf0*/  LOP3.LUT R138, R138, R140, RZ, 0xc0, !PT ;  /* 0x0000008c8a8a7212 */ /* 0x000fe400078ec0ff */
[----:B------:R-:W2:Y:S01]  /*ad00*/  LDSM.16.MT88.4 R140, [R190+0xa000] ;  /* 0x00a00000be8c783b */ /* 0x000ea20000004200 */
[----:B------:R-:W-:Y:S02]  /*ad10*/  LOP3.LUT R139, R139, 0xff, RZ, 0xc0, !PT ;  /* 0x000000ff8b8b7812 */ /* 0x000fe400078ec0ff */
[--C-:B------:R-:W-:Y:S02]  /*ad20*/  HSET2.LE.AND R147, R156, R177.reuse, PT ;  /* 0x000000b19c937233 */ /* 0x100fe40003803000 */
[----:B------:R-:W-:Y:S02]  /*ad30*/  PRMT R145, R139, 0x5410, R144 ;  /* 0x000054108b917816 */ /* 0x000fe40000000090 */
[--C-:B------:R-:W-:Y:S02]  /*ad40*/  HSET2.LE.AND R144, R146, R177.reuse, PT ;  /* 0x000000b192907233 */ /* 0x100fe40003803000 */
[--C-:B------:R-:W-:Y:S02]  /*ad50*/  HSET2.LE.AND R146, R151, R177.reuse, PT ;  /* 0x000000b197927233 */ /* 0x100fe40003803000 */
[--C-:B------:R-:W-:Y:S02]  /*ad60*/  HSET2.LE.AND R145, R145, R177.reuse, PT ;  /* 0x000000b191917233 */ /* 0x100fe40003803000 */
[----:B------:R-:W-:Y:S02]  /*ad70*/  LOP3.LUT R144, R144, R149, RZ, 0xc0, !PT ;  /* 0x0000009590907212 */ /* 0x000fe400078ec0ff */
[----:B------:R-:W-:Y:S02]  /*ad80*/  HSET2.LE.AND R139, R174, R177, PT ;  /* 0x000000b1ae8b7233 */ /* 0x000fe40003803000 */
[----:B------:R-:W-:Y:S02]  /*ad90*/  LOP3.LUT R145, R145, R148, RZ, 0xc0, !PT ;  /* 0x0000009491917212 */ /* 0x000fe400078ec0ff */
[----:B------:R-:W2:Y:S01]  /*ada0*/  LDSM.16.MT88.4 R148, [R192+0xa000] ;  /* 0x00a00000c094783b */ /* 0x000ea20000004200 */
[----:B------:R-:W-:Y:S02]  /*adb0*/  LOP3.LUT R139, R139, R2, RZ, 0xc0, !PT ;  /* 0x000000028b8b7212 */ /* 0x000fe400078ec0ff */
[----:B------:R-:W-:Y:S02]  /*adc0*/  LOP3.LUT R146, R146, R135, RZ, 0xc0, !PT ;  /* 0x0000008792927212 */ /* 0x000fe400078ec0ff */
[C---:B------:R-:W-:Y:S02]  /*add0*/  PRMT R2, R163.reuse, 0x7610, R2 ;  /* 0x00007610a3027816 */ /* 0x040fe40000000002 */
[----:B------:R-:W-:Y:S02]  /*ade0*/  PRMT R135, R163, 0x7632, R135 ;  /* 0x00007632a3877816 */ /* 0x000fe40000000087 */
[----:B-1----:R-:W-:Y:S01]  /*adf0*/  PRMT R0, R164, 0x7610, R0 ;  /* 0x00007610a4007816 */ /* 0x002fe20000000000 */
[----:B------:R-:W-:Y:S01]  /*ae00*/  @!P4 HFMA2.BF16_V2 R252, -RZ.H0_H0, RZ.H0_H0, -R2.H0_H0 ;  /* 0x200000fffffcc231 */ /* 0x000fe20000340902 */
[----:B------:R-:W-:Y:S02]  /*ae10*/  PRMT R152, R2, 0x5410, R135 ;  /* 0x0000541002987816 */ /* 0x000fe40000000087 */
[----:B------:R-:W-:Y:S02]  /*ae20*/  LOP3.LUT R174, R158, 0xff, RZ, 0xc0, !PT ;  /* 0x000000ff9eae7812 */ /* 0x000fe400078ec0ff */
[----:B------:R-:W-:Y:S02]  /*ae30*/  LOP3.LUT R147, R147, R152, RZ, 0xc0, !PT ;  /* 0x0000009893937212 */ /* 0x000fe400078ec0ff */
[----:B------:R-:W-:Y:S02]  /*ae40*/  @!P4 PRMT R2, R252, 0x5410, RZ ;  /* 0x00005410fc02c816 */ /* 0x000fe400000000ff */
[----:B------:R-:W-:Y:S01]  /*ae50*/  ISETP.LE.U32.AND P4, PT, R160, UR5, PT ;  /* 0x00000005a0007c0c */ /* 0x000fe2000bf83070 */
[-C--:B--2---:R-:W-:Y:S05]  /*ae60*/  HMMA.16816.F32.BF16 R4, R136, R140.reuse, R4 ;  /* 0x0000008c8804723c */ /* 0x084fea0000041804 */
[----:B------:R-:W-:Y:S01]  /*ae70*/  LOP3.LUT R152, R155, 0xff, RZ, 0xc0, !PT ;  /* 0x000000ff9b987812 */ /* 0x000fe200078ec0ff */
[C---:B------:R-:W-:Y:S06]  /*ae80*/  HMMA.16816.F32.BF16 R8, R144.reuse, R140, R8 ;  /* 0x0000008c9008723c */ /* 0x040fec0000041808 */
[-C--:B------:R-:W-:Y:S06]  /*ae90*/  HMMA.16816.F32.BF16 R12, R144, R142.reuse, R12 ;  /* 0x0000008e900c723c */ /* 0x080fec000004180c */
[C---:B------:R-:W-:Y:S06]  /*aea0*/  HMMA.16816.F32.BF16 R16, R136.reuse, R142, R16 ;  /* 0x0000008e8810723c */ /* 0x040fec0000041810 */
[-C--:B------:R-:W-:Y:S06]  /*aeb0*/  HMMA.16816.F32.BF16 R20, R136, R148.reuse, R20 ;  /* 0x000000948814723c */ /* 0x080fec0000041814 */
[C---:B------:R-:W-:Y:S06]  /*aec0*/  HMMA.16816.F32.BF16 R24, R144.reuse, R148, R24 ;  /* 0x000000949018723c */ /* 0x040fec0000041818 */
[-C--:B------:R-:W-:Y:S05]  /*aed0*/  HMMA.16816.F32.BF16 R28, R144, R150.reuse, R28 ;  /* 0x00000096901c723c */ /* 0x080fea000004181c */
[----:B------:R-:W-:Y:S01]  /*aee0*/  SHF.R.U32.HI R148, RZ, 0x10, R158 ;  /* 0x00000010ff947819 */ /* 0x000fe2000001169e */
[C---:B------:R-:W-:Y:S05]  /*aef0*/  HMMA.16816.F32.BF16 R32, R136.reuse, R150, R32 ;  /* 0x000000968820723c */ /* 0x040fea0000041820 */
[----:B------:R-:W-:Y:S02]  /*af00*/  LOP3.LUT R216, R148, 0xff, RZ, 0xc0, !PT ;  /* 0x000000ff94d87812 */ /* 0x000fe400078ec0ff */
[----:B------:R-:W-:Y:S01]  /*af10*/  LDSM.16.MT88.4 R148, [R194+0xa000] ;  /* 0x00a00000c294783b */ /* 0x000fe20000004200 */
[----:B----4-:R-:W-:Y:S07]  /*af20*/  @!P0 HFMA2.BF16_V2 R162, -RZ.H0_H0, RZ.H0_H0, -R154.H0_H0 ;  /* 0x200000ffffa28231 */ /* 0x010fee000034099a */
[----:B------:R1:W-:Y:S01]  /*af30*/  @!P0 STL.S16 [R1+0x20], R162 ;  /* 0x000020a201008387 */ /* 0x0003e20000100600 */
[----:B------:R-:W-:Y:S01]  /*af40*/  PRMT R175, R162, 0x7610, R175 ;  /* 0x00007610a2af7816 */ /* 0x000fe200000000af */
[----:B---3--:R-:W-:Y:S03]  /*af50*/  @!P5 HFMA2.BF16_V2 R173, -RZ.H0_H0, RZ.H0_H0, -R135.H0_H0 ;  /* 0x200000ffffadd231 */ /* 0x008fe60000340987 */
[----:B------:R-:W-:Y:S02]  /*af60*/  @!P0 PRMT R154, R175, 0x5410, RZ ;  /* 0x00005410af9a8816 */ /* 0x000fe400000000ff */
[----:B------:R-:W-:Y:S01]  /*af70*/  ISETP.LE.U32.AND P0, PT, R152, UR5, PT ;  /* 0x0000000598007c0c */ /* 0x000fe2000bf03070 */
[----:B------:R-:W-:Y:S01]  /*af80*/  @!P5 STL.S16 [R1+0x1c], R173 ;  /* 0x00001cad0100d387 */ /* 0x000fe20000100600 */
[----:B------:R-:W-:Y:S02]  /*af90*/  PRMT R156, R173, 0x7610, R156 ;  /* 0x00007610ad9c7816 */ /* 0x000fe4000000009c */
[--C-:B------:R-:W-:Y:S01]  /*afa0*/  SHF.R.U32.HI R175, RZ, 0x18, R158.reuse ;  /* 0x00000018ffaf7819 */ /* 0x100fe2000001169e */
[----:B------:R-:W-:Y:S01]  /*afb0*/  STG.E.U16 desc[UR20][R208.64+0x10], R154 ;  /* 0x0000109ad0007986 */ /* 0x000fe2000c101514 */
[----:B------:R-:W-:Y:S03]  /*afc0*/  @!P5 PRMT R135, R156, 0x5410, RZ ;  /* 0x000054109c87d816 */ /* 0x000fe600000000ff */
[----:B------:R2:W-:Y:S04]  /*afd0*/  STG.E.U16 desc[UR20][R206.64+0x10], R2 ;  /* 0x00001002ce007986 */ /* 0x0005e8000c101514 */
[----:B------:R3:W-:Y:S01]  /*afe0*/  STG.E.U16 desc[UR20][R206.64+0x12], R135 ;  /* 0x00001287ce007986 */ /* 0x0007e2000c101514 */
[----:B-----5:R-:W-:Y:S02]  /*aff0*/  @!P6 HFMA2.BF16_V2 R171, -RZ.H0_H0, RZ.H0_H0, -R0.H0_H0 ;  /* 0x200000ffffabe231 */ /* 0x020fe40000340900 */
[----:B-1----:R-:W-:Y:S01]  /*b000*/  IMAD.WIDE.U32 R162, R167, -0x2daee0ad, RZ ;  /* 0xd2511f53a7a27825 */ /* 0x002fe200078e00ff */
[----:B------:R-:W-:Y:S02]  /*b010*/  SHF.R.U32.HI R167, RZ, 0x10, R158 ;  /* 0x00000010ffa77819 */ /* 0x000fe4000001169e */
[----:B------:R-:W-:Y:S01]  /*b020*/  PRMT R157, R171, 0x7610, R157 ;  /* 0x00007610ab9d7816 */ /* 0x000fe2000000009d */
[----:B------:R-:W-:Y:S01]  /*b030*/  @!P6 STL.S16 [R1+0x2c], R171 ;  /* 0x00002cab0100e387 */ /* 0x000fe20000100600 */
[----:B------:R-:W-:Y:S04]  /*b040*/  LOP3.LUT R155, R163, UR8, R166, 0x96, !PT ;  /* 0x00000008a39b7c12 */ /* 0x000fe8000f8e96a6 */
[C---:B------:R-:W-:Y:S02]  /*b050*/  LOP3.LUT R140, R155.reuse, 0xff, RZ, 0xc0, !PT ;  /* 0x000000ff9b8c7812 */ /* 0x040fe400078ec0ff */
[----:B------:R-:W-:Y:S02]  /*b060*/  LOP3.LUT R152, R155, 0xffff, RZ, 0xc0, !PT ;  /* 0x0000ffff9b987812 */ /* 0x000fe400078ec0ff */
[----:B------:R-:W-:Y:S02]  /*b070*/  ISETP.LE.U32.AND P2, PT, R140, UR5, PT ;  /* 0x000000058c007c0c */ /* 0x000fe4000bf43070 */
[----:B------:R-:W1:Y:S01]  /*b080*/  LDSM.16.MT88.4 R140, [R195+0xa000] ;  /* 0x00a00000c38c783b */ /* 0x000e620000004200 */
[----:B------:R-:W-:Y:S02]  /*b090*/  SHF.R.U32.HI R152, RZ, 0x8, R152 ;  /* 0x00000008ff987819 */ /* 0x000fe40000011698 */
[----:B--2---:R-:W-:Y:S02]  /*b0a0*/  PRMT R2, R165, 0x7632, R2 ;  /* 0x00007632a5027816 */ /* 0x004fe40000000002 */
[----:B------:R-:W-:Y:S02]  /*b0b0*/  LOP3.LUT R153, R152, 0xffff, RZ, 0xc0, !PT ;  /* 0x0000ffff98997812 */ /* 0x000fe400078ec0ff */
[----:B------:R-:W-:Y:S01]  /*b0c0*/  PRMT R152, R164, 0x7632, R152 ;  /* 0x00007632a4987816 */ /* 0x000fe20000000098 */
[----:B------:R-:W-:Y:S01]  /*b0d0*/  @!P3 HFMA2.BF16_V2 R244, -RZ.H0_H0, RZ.H0_H0, -R2.H0_H0 ;  /* 0x200000fffff4b231 */ /* 0x000fe20000340902 */
[----:B------:R-:W-:Y:S02]  /*b0e0*/  ISETP.LE.U32.AND P1, PT, R153, UR5, PT ;  /* 0x0000000599007c0c */ /* 0x000fe4000bf23070 */
[----:B------:R-:W-:Y:S01]  /*b0f0*/  PRMT R156, R0, 0x5410, R152 ;  /* 0x00005410009c7816 */ /* 0x000fe20000000098 */
[----:B------:R-:W-:Y:S01]  /*b100*/  @!P4 HFMA2.BF16_V2 R251, -RZ.H0_H0, RZ.H0_H0, -R152.H0_H0 ;  /* 0x200000fffffbc231 */ /* 0x000fe20000340998 */
[----:B------:R-:W-:Y:S02]  /*b110*/  @!P6 PRMT R0, R157, 0x5410, RZ ;  /* 0x000054109d00e816 */ /* 0x000fe400000000ff */
[----:B------:R-:W-:Y:S02]  /*b120*/  PRMT R154, R168, 0x7632, R154 ;  /* 0x00007632a89a7816 */ /* 0x000fe4000000009a */
[----:B------:R-:W-:Y:S01]  /*b130*/  @!P4 PRMT R152, R251, 0x5410, RZ ;  /* 0x00005410fb98c816 */ /* 0x000fe200000000ff */
[----:B------:R2:W-:Y:S01]  /*b140*/  STG.E.U16 desc[UR20][R186.64+0x20], R0 ;  /* 0x00002000ba007986 */ /* 0x0005e2000c101514 */
[--C-:B------:R-:W-:Y:S02]  /*b150*/  SHF.R.U32.HI R153, RZ, 0x18, R155.reuse ;  /* 0x00000018ff997819 */ /* 0x100fe4000001169b */
[----:B------:R-:W-:Y:S01]  /*b160*/  SHF.R.U32.HI R155, RZ, 0x10, R155 ;  /* 0x00000010ff9b7819 */ /* 0x000fe2000001169b */
[----:B------:R-:W-:Y:S01]  /*b170*/  STG.E.U16 desc[UR20][R186.64+0x22], R152 ;  /* 0x00002298ba007986 */ /* 0x000fe2000c101514 */
[----:B------:R-:W-:Y:S01]  /*b180*/  ISETP.LE.U32.AND P6, PT, R153, UR5, PT ;  /* 0x0000000599007c0c */ /* 0x000fe2000bfc3070 */
[----:B------:R-:W-:Y:S01]  /*b190*/  @!P1 HFMA2.BF16_V2 R242, -RZ.H0_H0, RZ.H0_H0, -R154.H0_H0 ;  /* 0x200000fffff29231 */ /* 0x000fe2000034099a */
[----:B------:R-:W-:Y:S02]  /*b1a0*/  PRMT R153, R165, 0x7610, R153 ;  /* 0x00007610a5997816 */ /* 0x000fe40000000099 */
[----:B------:R-:W-:Y:S02]  /*b1b0*/  LOP3.LUT R165, R158, 0xffff, RZ, 0xc0, !PT ;  /* 0x0000ffff9ea57812 */ /* 0x000fe400078ec0ff */
[----:B------:R-:W-:Y:S01]  /*b1c0*/  PRMT R160, R153, 0x5410, R2 ;  /* 0x0000541099a07816 */ /* 0x000fe20000000002 */
[----:B------:R-:W-:Y:S01]  /*b1d0*/  @!P0 HFMA2.BF16_V2 R245, -RZ.H0_H0, RZ.H0_H0, -R153.H0_H0 ;  /* 0x200000fffff58231 */ /* 0x000fe20000340999 */
[----:B------:R-:W-:Y:S02]  /*b1e0*/  @!P3 PRMT R2, R244, 0x5410, RZ ;  /* 0x00005410f402b816 */ /* 0x000fe400000000ff */
[----:B---3--:R-:W-:Y:S02]  /*b1f0*/  LOP3.LUT R135, R155, 0xff, RZ, 0xc0, !PT ;  /* 0x000000ff9b877812 */ /* 0x008fe400078ec0ff */
[----:B------:R-:W-:Y:S01]  /*b200*/  @!P0 PRMT R153, R245, 0x5410, RZ ;  /* 0x00005410f5998816 */ /* 0x000fe200000000ff */
[----:B------:R-:W-:Y:S01]  /*b210*/  STG.E.U16 desc[UR20][R204.64+0x22], R2 ;  /* 0x00002202cc007986 */ /* 0x000fe2000c101514 */
[----:B------:R-:W-:Y:S02]  /*b220*/  ISETP.LE.U32.AND P0, PT, R135, UR5, PT ;  /* 0x0000000587007c0c */ /* 0x000fe4000bf03070 */
[C---:B------:R-:W-:Y:S01]  /*b230*/  LOP3.LUT R164, R158.reuse, 0xff, RZ, 0xc0, !PT ;  /* 0x000000ff9ea47812 */ /* 0x040fe200078ec0ff */
[-C--:B-1----:R-:W-:Y:S01]  /*b240*/  HMMA.16816.F32.BF16 R36, R136, R140.reuse, R36 ;  /* 0x0000008c8824723c */ /* 0x082fe20000041824 */
[----:B------:R-:W-:Y:S02]  /*b250*/  STG.E.U16 desc[UR20][R204.64+0x20], R153 ;  /* 0x00002099cc007986 */ /* 0x000fe4000c101514 */
[----:B------:R-:W-:Y:S02]  /*b260*/  LOP3.LUT R135, R158, 0xffff, RZ, 0xc0, !PT ;  /* 0x0000ffff9e877812 */ /* 0x000fe400078ec0ff */
[----:B--2---:R-:W-:Y:S01]  /*b270*/  PRMT R0, R168, 0x7610, R0 ;  /* 0x00007610a8007816 */ /* 0x004fe20000000000 */
[C---:B------:R-:W-:Y:S05]  /*b280*/  HMMA.16816.F32.BF16 R40, R144.reuse, R140, R40 ;  /* 0x0000008c9028723c */ /* 0x040fea0000041828 */
[----:B------:R-:W-:Y:S01]  /*b290*/  @!P2 HFMA2.BF16_V2 R248, -RZ.H0_H0, RZ.H0_H0, -R0.H0_H0 ;  /* 0x200000fffff8a231 */ /* 0x000fe20000340900 */
[-C--:B------:R-:W-:Y:S05]  /*b2a0*/  HMMA.16816.F32.BF16 R44, R144, R142.reuse, R44 ;  /* 0x0000008e902c723c */ /* 0x080fea000004182c */
[----:B------:R-:W-:Y:S01]  /*b2b0*/  PRMT R155, R0, 0x5410, R154 ;  /* 0x00005410009b7816 */ /* 0x000fe2000000009a */
[C---:B------:R-:W-:Y:S01]  /*b2c0*/  HMMA.16816.F32.BF16 R48, R136.reuse, R142, R48 ;  /* 0x0000008e8830723c */ /* 0x040fe20000041830 */
[----:B------:R-:W1:Y:S04]  /*b2d0*/  LDSM.16.MT88.4 R140, [R190+0xb000] ;  /* 0x00b00000be8c783b */ /* 0x000e680000004200 */
[----:B------:R-:W-:Y:S01]  /*b2e0*/  @!P2 PRMT R0, R248, 0x5410, RZ ;  /* 0x00005410f800a816 */ /* 0x000fe200000000ff */
[-C--:B------:R-:W-:Y:S04]  /*b2f0*/  HMMA.16816.F32.BF16 R52, R136, R148.reuse, R52 ;  /* 0x000000948834723c */ /* 0x080fe80000041834 */
[----:B------:R2:W-:Y:S01]  /*b300*/  STG.E.U16 desc[UR20][R208.64+0x1e], R0 ;  /* 0x00001e00d0007986 */ /* 0x0005e2000c101514 */
[----:B------:R-:W-:Y:S01]  /*b310*/  SHF.R.U32.HI R157, RZ, 0x18, R158 ;  /* 0x00000018ff9d7819 */ /* 0x000fe2000001169e */
[C---:B------:R-:W-:Y:S01]  /*b320*/  HMMA.16816.F32.BF16 R56, R144.reuse, R148, R56 ;  /* 0x000000949038723c */ /* 0x040fe20000041838 */
[----:B------:R-:W3:Y:S03]  /*b330*/  MUFU.EX2 R158, R221 ;  /* 0x000000dd009e7308 */ /* 0x000ee60000000800 */
[----:B------:R-:W-:Y:S02]  /*b340*/  ISETP.LE.U32.AND P4, PT, R157, UR5, PT ;  /* 0x000000059d007c0c */ /* 0x000fe4000bf83070 */
[-C--:B------:R-:W-:Y:S05]  /*b350*/  HMMA.16816.F32.BF16 R60, R144, R150.reuse, R60 ;  /* 0x00000096903c723c */ /* 0x080fea000004183c */
[----:B------:R-:W-:Y:S01]  /*b360*/  LOP3.LUT R148, R162, 0xff, RZ, 0xc0, !PT ;  /* 0x000000ffa2947812 */ /* 0x000fe200078ec0ff */
[C---:B------:R-:W-:Y:S04]  /*b370*/  HMMA.16816.F32.BF16 R64, R136.reuse, R150, R64 ;  /* 0x000000968840723c */ /* 0x040fe80000041840 */
[----:B------:R-:W-:Y:S01]  /*b380*/  ISETP.LE.U32.AND P3, PT, R148, UR5, PT ;  /* 0x0000000594007c0c */ /* 0x000fe2000bf63070 */
[----:B------:R-:W-:Y:S01]  /*b390*/  @!P4 HFMA2.BF16_V2 R237, -RZ.H0_H0, RZ.H0_H0, -R181.H0_H0 ;  /* 0x200000ffffedc231 */ /* 0x000fe200003409b5 */
[----:B------:R-:W-:Y:S01]  /*b3a0*/  LOP3.LUT R148, R162, 0xffff, RZ, 0xc0, !PT ;  /* 0x0000ffffa2947812 */ /* 0x000fe200078ec0ff */
[----:B---3--:R-:W-:Y:S01]  /*b3b0*/  FADD.FTZ R215, R158, R170 ;  /* 0x000000aa9ed77221 */ /* 0x008fe20000010000 */
[----:B------:R-:W-:Y:S02]  /*b3c0*/  @!P1 PRMT R154, R242, 0x5410, RZ ;  /* 0x00005410f29a9816 */ /* 0x000fe400000000ff */
[----:B------:R-:W-:Y:S02]  /*b3d0*/  ISETP.LE.U32.AND P1, PT, R164, UR5, PT ;  /* 0x00000005a4007c0c */ /* 0x000fe4000bf23070 */
[----:B------:R-:W-:Y:S01]  /*b3e0*/  SHF.R.U32.HI R148, RZ, 0x8, R148 ;  /* 0x00000008ff947819 */ /* 0x000fe20000011694 */
[----:B------:R-:W-:Y:S01]  /*b3f0*/  STG.E.U16 desc[UR20][R208.64+0x20], R154 ;  /* 0x0000209ad0007986 */ /* 0x000fe2000c101514 */
[----:B------:R-:W-:Y:S02]  /*b400*/  F2FP.BF16.F32.PACK_AB R149, R222, R158 ;  /* 0x0000009ede95723e */ /* 0x000fe400000010ff */
[----:B------:R-:W-:Y:S01]  /*b410*/  LOP3.LUT R148, R148, 0xffff, RZ, 0xc0, !PT ;  /* 0x0000ffff94947812 */ /* 0x000fe200078ec0ff */
[-C--:B-1----:R-:W-:Y:S03]  /*b420*/  HMMA.16816.F32.BF16 R68, R136, R140.reuse, R68 ;  /* 0x0000008c8844723c */ /* 0x082fe60000041844 */
[C---:B------:R-:W-:Y:S01]  /*b430*/  PRMT R2, R149.reuse, 0x7610, R2 ;  /* 0x0000761095027816 */ /* 0x040fe20000000002 */
[----:B------:R-:W-:Y:S01]  /*b440*/  @!P3 HFMA2.BF16_V2 R236, -RZ.H0_H0, RZ.H0_H0, -R180.H0_H0 ;  /* 0x200000ffffecb231 */ /* 0x000fe200003409b4 */
[----:B------:R-:W-:Y:S01]  /*b450*/  SHF.R.U32.HI R135, RZ, 0x8, R135 ;  /* 0x00000008ff877819 */ /* 0x000fe20000011687 */
[C---:B------:R-:W-:Y:S04]  /*b460*/  HMMA.16816.F32.BF16 R72, R144.reuse, R140, R72 ;  /* 0x0000008c9048723c */ /* 0x040fe80000041848 */
[----:B------:R-:W-:Y:S01]  /*b470*/  ISETP.LE.U32.AND P2, PT, R148, UR5, PT ;  /* 0x0000000594007c0c */ /* 0x000fe2000bf43070 */
[----:B------:R-:W-:Y:S01]  /*b480*/  @!P1 HFMA2.BF16_V2 R243, -RZ.H0_H0, RZ.H0_H0, -R2.H0_H0 ;  /* 0x200000fffff39231 */ /* 0x000fe20000340902 */
[-C--:B------:R-:W-:Y:S05]  /*b490*/  HMMA.16816.F32.BF16 R76, R144, R142.reuse, R76 ;  /* 0x0000008e904c723c */ /* 0x080fea000004184c */
[----:B------:R-:W-:Y:S01]  /*b4a0*/  SHF.R.U32.HI R148, RZ, 0x10, R162 ;  /* 0x00000010ff947819 */ /* 0x000fe200000116a2 */
[C---:B------:R-:W-:Y:S05]  /*b4b0*/  HMMA.16816.F32.BF16 R80, R136.reuse, R142, R80 ;  /* 0x0000008e8850723c */ /* 0x040fea0000041850 */
[----:B------:R-:W-:Y:S02]  /*b4c0*/  PRMT R183, R149, 0x7632, R183 ;  /* 0x0000763295b77816 */ /* 0x000fe400000000b7 */
[----:B------:R-:W-:Y:S04]  /*b4d0*/  PRMT R152, R169, 0x7610, R152 ;  /* 0x00007610a9987816 */ /* 0x000fe80000000098 */
[----:B------:R-:W-:Y:S01]  /*b4e0*/  LOP3.LUT R135, R135, 0xffff, RZ, 0xc0, !PT ;  /* 0x0000ffff87877812 */ /* 0x000fe200078ec0ff */
[----:B------:R-:W-:Y:S01]  /*b4f0*/  @!P0 HFMA2.BF16_V2 R250, -RZ.H0_H0, RZ.H0_H0, -R152.H0_H0 ;  /* 0x200000fffffa8231 */ /* 0x000fe20000340998 */
[----:B------:R-:W-:Y:S02]  /*b500*/  LOP3.LUT R148, R148, 0xff, RZ, 0xc0, !PT ;  /* 0x000000ff94947812 */ /* 0x000fe400078ec0ff */
[----:B------:R-:W-:Y:S02]  /*b510*/  ISETP.LE.U32.AND P5, PT, R135, UR5, PT ;  /* 0x0000000587007c0c */ /* 0x000fe4000bfa3070 */
[----:B--2---:R-:W-:Y:S02]  /*b520*/  PRMT R0, R2, 0x5410, R183 ;  /* 0x0000541002007816 */ /* 0x004fe400000000b7 */
[----:B------:R-:W-:Y:S02]  /*b530*/  @!P1 PRMT R2, R243, 0x5410, RZ ;  /* 0x00005410f3029816 */ /* 0x000fe400000000ff */
[----:B------:R-:W-:Y:S02]  /*b540*/  PRMT R135, R169, 0x7632, R135 ;  /* 0x00007632a9877816 */ /* 0x000fe40000000087 */
[----:B------:R-:W-:Y:S02]  /*b550*/  ISETP.LE.U32.AND P1, PT, R148, UR5, PT ;  /* 0x0000000594007c0c */ /* 0x000fe4000bf23070 */
[--C-:B------:R-:W-:Y:S01]  /*b560*/  SHF.R.U32.HI R148, RZ, 0x18, R162.reuse ;  /* 0x00000018ff947819 */ /* 0x100fe200000116a2 */
[----:B------:R-:W-:Y:S01]  /*b570*/  @!P6 HFMA2.BF16_V2 R247, -RZ.H0_H0, RZ.H0_H0, -R135.H0_H0 ;  /* 0x200000fffff7e231 */ /* 0x000fe20000340987 */
[----:B------:R-:W-:Y:S01]  /*b580*/  PRMT R153, R152, 0x5410, R135 ;  /* 0x0000541098997816 */ /* 0x000fe20000000087 */
[----:B------:R-:W-:Y:S01]  /*b590*/  @!P5 HFMA2.BF16_V2 R241, -RZ.H0_H0, RZ.H0_H0, -R183.H0_H0 ;  /* 0x200000fffff1d231 */ /* 0x000fe200003409b7 */
[----:B------:R-:W-:Y:S02]  /*b5a0*/  @!P0 PRMT R152, R250, 0x5410, RZ ;  /* 0x00005410fa988816 */ /* 0x000fe400000000ff */
[----:B------:R-:W-:Y:S02]  /*b5b0*/  ISETP.LE.U32.AND P0, PT, R148, UR5, PT ;  /* 0x0000000594007c0c */ /* 0x000fe4000bf03070 */
[----:B------:R-:W1:Y:S01]  /*b5c0*/  LDSM.16.MT88.4 R148, [R192+0xb000] ;  /* 0x00b00000c094783b */ /* 0x000e620000004200 */
[----:B------:R-:W-:Y:S02]  /*b5d0*/  SHF.R.U32.HI R159, RZ, 0x10, R162 ;  /* 0x00000010ff9f7819 */ /* 0x000fe400000116a2 */
[----:B------:R-:W-:Y:S01]  /*b5e0*/  LOP3.LUT R157, R163, UR8, R166, 0x96, !PT ;  /* 0x00000008a39d7c12 */ /* 0x000fe2000f8e96a6 */
[--C-:B------:R-:W-:Y:S01]  /*b5f0*/  @!P1 HFMA2.BF16_V2 R239, -RZ.H0_H0, RZ.H0_H0, -R184.reuse.H0_H0 ;  /* 0x200000ffffef9231 */ /* 0x100fe200003409b8 */
[----:B------:R-:W-:Y:S02]  /*b600*/  LOP3.LUT R140, R159, 0xff, RZ, 0xc0, !PT ;  /* 0x000000ff9f8c7812 */ /* 0x000fe400078ec0ff */
[----:B------:R-:W-:Y:S01]  /*b610*/  SHF.R.U32.HI R158, RZ, 0x18, R162 ;  /* 0x00000018ff9e7819 */ /* 0x000fe200000116a2 */
[----:B------:R-:W-:Y:S01]  /*b620*/  STG.E.U16 desc[UR20][R206.64+0x20], R152 ;  /* 0x00002098ce007986 */ /* 0x000fe2000c101514 */
[----:B------:R-:W-:Y:S02]  /*b630*/  LOP3.LUT R163, R162, 0xffff, RZ, 0xc0, !PT ;  /* 0x0000ffffa2a37812 */ /* 0x000fe400078ec0ff */
[----:B------:R-:W-:Y:S01]  /*b640*/  PRMT R179, R140, 0x5410, R158 ;  /* 0x000054108cb37816 */ /* 0x000fe2000000009e */
[----:B------:R-:W-:Y:S01]  /*b650*/  @!P0 HFMA2.BF16_V2 R238, -RZ.H0_H0, RZ.H0_H0, -R184.H1_H1 ;  /* 0x200000ffffee8231 */ /* 0x000fe200003609b8 */
[----:B------:R-:W-:Y:S02]  /*b660*/  SHF.R.U32.HI R159, RZ, 0x8, R165 ;  /* 0x00000008ff9f7819 */ /* 0x000fe400000116a5 */
[----:B------:R-:W-:Y:S02]  /*b670*/  SHF.R.U32.HI R141, RZ, 0x8, R163 ;  /* 0x00000008ff8d7819 */ /* 0x000fe400000116a3 */
[----:B------:R-:W-:Y:S02]  /*b680*/  LOP3.LUT R140, R161, 0xffff, RZ, 0xc0, !PT ;  /* 0x0000ffffa18c7812 */ /* 0x000fe400078ec0ff */
[----:B------:R-:W-:Y:S02]  /*b690*/  LOP3.LUT R164, R162, 0xff, RZ, 0xc0, !PT ;  /* 0x000000ffa2a47812 */ /* 0x000fe400078ec0ff */
[----:B------:R-:W-:Y:S02]  /*b6a0*/  PRMT R174, R174, 0x5410, R159 ;  /* 0x00005410aeae7816 */ /* 0x000fe4000000009f */
[----:B------:R-:W-:Y:S02]  /*b6b0*/  SHF.R.U32.HI R159, RZ, 0x8, R140 ;  /* 0x00000008ff9f7819 */ /* 0x000fe4000001168c */
[----:B------:R-:W-:Y:S02]  /*b6c0*/  PRMT R164, R164, 0x5410, R141 ;  /* 0x00005410a4a47816 */ /* 0x000fe4000000008d */
[----:B------:R-:W2:Y:S01]  /*b6d0*/  LDSM.16.MT88.4 R140, [R195+0xb000] ;  /* 0x00b00000c38c783b */ /* 0x000ea20000004200 */
[----:B------:R-:W-:Y:S02]  /*b6e0*/  @!P6 PRMT R135, R247, 0x5410, RZ ;  /* 0x00005410f787e816 */ /* 0x000fe400000000ff */
[----:B------:R-:W-:Y:S02]  /*b6f0*/  @!P5 PRMT R183, R241, 0x5410, RZ ;  /* 0x00005410f1b7d816 */ /* 0x000fe400000000ff */
[----:B------:R-:W-:Y:S02]  /*b700*/  LOP3.LUT R158, R167, 0xff, RZ, 0xc0, !PT ;  /* 0x000000ffa79e7812 */ /* 0x000fe400078ec0ff */
[----:B------:R-:W-:Y:S01]  /*b710*/  LOP3.LUT R162, R161, 0xff, RZ, 0xc0, !PT ;  /* 0x000000ffa1a27812 */ /* 0x000fe200078ec0ff */
[----:B------:R3:W-:Y:S01]  /*b720*/  STG.E.U16 desc[UR20][R206.64+0x22], R135 ;  /* 0x00002287ce007986 */ /* 0x0007e2000c101514 */
[--C-:B------:R-:W-:Y:S02]  /*b730*/  HSET2.LE.AND R179, R179, R177.reuse, PT ;  /* 0x000000b1b3b37233 */ /* 0x100fe40003803000 */
[----:B------:R-:W-:Y:S01]  /*b740*/  PRMT R159, R162, 0x5410, R159 ;  /* 0x00005410a29f7816 */ /* 0x000fe2000000009f */
[----:B------:R-:W-:Y:S01]  /*b750*/  STG.E.U16 desc[UR20][R186.64+0x32], R183 ;  /* 0x000032b7ba007986 */ /* 0x000fe2000c101514 */
[-C--:B-1----:R-:W-:Y:S03]  /*b760*/  HMMA.16816.F32.BF16 R84, R136, R148.reuse, R84 ;  /* 0x000000948854723c */ /* 0x082fe60000041854 */
[----:B------:R1:W-:Y:S01]  /*b770*/  STG.E.U16 desc[UR20][R186.64+0x30], R2 ;  /* 0x00003002ba007986 */ /* 0x0003e2000c101514 */
[--C-:B------:R-:W-:Y:S02]  /*b780*/  HSET2.LE.AND R172, R159, R177.reuse, PT ;  /* 0x000000b19fac7233 */ /* 0x100fe40003803000 */
[C---:B------:R-:W-:Y:S04]  /*b790*/  HMMA.16816.F32.BF16 R88, R144.reuse, R148, R88 ;  /* 0x000000949058723c */ /* 0x040fe80000041858 */
[----:B------:R-:W-:Y:S02]  /*b7a0*/  ISETP.LE.U32.AND P6, PT, R216, UR5, PT ;  /* 0x00000005d8007c0c */ /* 0x000fe4000bfc3070 */
[-C--:B------:R-:W-:Y:S05]  /*b7b0*/  HMMA.16816.F32.BF16 R92, R144, R150.reuse, R92 ;  /* 0x00000096905c723c */ /* 0x080fea000004185c */
[----:B------:R-:W-:Y:S01]  /*b7c0*/  PRMT R175, R158, 0x5410, R175 ;  /* 0x000054109eaf7816 */ /* 0x000fe200000000af */
[C---:B------:R-:W-:Y:S05]  /*b7d0*/  HMMA.16816.F32.BF16 R96, R136.reuse, R150, R96 ;  /* 0x000000968860723c */ /* 0x040fea0000041860 */
[--C-:B------:R-:W-:Y:S01]  /*b7e0*/  SHF.R.U32.HI R158, RZ, 0x10, R161.reuse ;  /* 0x00000010ff9e7819 */ /* 0x100fe200000116a1 */
[----:B------:R-:W-:Y:S01]  /*b7f0*/  @!P6 HFMA2.BF16_V2 R240, -RZ.H0_H0, RZ.H0_H0, -R182.H0_H0 ;  /* 0x200000fffff0e231 */ /* 0x000fe200003409b6 */
[----:B------:R-:W-:Y:S01]  /*b800*/  SHF.R.U32.HI R161, RZ, 0x18, R161 ;  /* 0x00000018ffa17819 */ /* 0x000fe200000116a1 */
[-C--:B--2---:R-:W-:Y:S03]  /*b810*/  HMMA.16816.F32.BF16 R100, R136, R140.reuse, R100 ;  /* 0x0000008c8864723c */ /* 0x084fe60000041864 */
[----:B------:R-:W-:Y:S02]  /*b820*/  LOP3.LUT R158, R158, 0xff, RZ, 0xc0, !PT ;  /* 0x000000ff9e9e7812 */ /* 0x000fe400078ec0ff */
[C---:B------:R-:W-:Y:S01]  /*b830*/  LOP3.LUT R148, R157.reuse, 0xffff, RZ, 0xc0, !PT ;  /* 0x0000ffff9d947812 */ /* 0x040fe200078ec0ff */
[C---:B------:R-:W-:Y:S05]  /*b840*/  HMMA.16816.F32.BF16 R104, R144.reuse, R140, R104 ;  /* 0x0000008c9068723c */ /* 0x040fea0000041868 */
[----:B------:R-:W-:Y:S01]  /*b850*/  SHF.R.U32.HI R149, RZ, 0x10, R157 ;  /* 0x00000010ff957819 */ /* 0x000fe2000001169d */
[-C--:B------:R-:W-:Y:S05]  /*b860*/  HMMA.16816.F32.BF16 R108, R144, R142.reuse, R108 ;  /* 0x0000008e906c723c */ /* 0x080fea000004186c */
[----:B------:R-:W-:Y:S01]  /*b870*/  PRMT R161, R158, 0x5410, R161 ;  /* 0x000054109ea17816 */ /* 0x000fe200000000a1 */
[C---:B------:R-:W-:Y:S01]  /*b880*/  HMMA.16816.F32.BF16 R112, R136.reuse, R142, R112 ;  /* 0x0000008e8870723c */ /* 0x040fe20000041870 */
[----:B------:R-:W-:Y:S04]  /*b890*/  LDSM.16.MT88.4 R140, [R192+0xa800] ;  /* 0x00a80000c08c783b */ /* 0x000fe80000004200 */
[----:B------:R-:W-:Y:S02]  /*b8a0*/  LOP3.LUT R158, R157, 0xff, RZ, 0xc0, !PT ;  /* 0x000000ff9d9e7812 */ /* 0x000fe400078ec0ff */
[----:B------:R-:W-:Y:S04]  /*b8b0*/  SHF.R.U32.HI R148, RZ, 0x8, R148 ;  /* 0x00000008ff947819 */ /* 0x000fe80000011694 */
[----:B------:R-:W-:Y:S02]  /*b8c0*/  LOP3.LUT R149, R149, 0xff, RZ, 0xc0, !PT ;  /* 0x000000ff95957812 */ /* 0x000fe400078ec0ff */
[----:B------:R-:W-:Y:S02]  /*b8d0*/  SHF.R.U32.HI R157, RZ, 0x18, R157 ;  /* 0x00000018ff9d7819 */ /* 0x000fe4000001169d */
[----:B------:R-:W-:Y:S02]  /*b8e0*/  PRMT R158, R158, 0x5410, R148 ;  /* 0x000054109e9e7816 */ /* 0x000fe40000000094 */
[----:B------:R-:W-:Y:S02]  /*b8f0*/  PRMT R157, R149, 0x5410, R157 ;  /* 0x00005410959d7816 */ /* 0x000fe4000000009d */
[----:B------:R-:W2:Y:S01]  /*b900*/  LDSM.16.MT88.4 R148, [R194+0xb000] ;  /* 0x00b00000c294783b */ /* 0x000ea20000004200 */
[--C-:B------:R-:W-:Y:S02]  /*b910*/  HSET2.LE.AND R176, R158, R177.reuse, PT ;  /* 0x000000b19eb07233 */ /* 0x100fe40003803000 */
[--C-:B------:R-:W-:Y:S02]  /*b920*/  HSET2.LE.AND R174, R174, R177.reuse, PT ;  /* 0x000000b1aeae7233 */ /* 0x100fe40003803000 */
[--C-:B------:R-:W-:Y:S02]  /*b930*/  HSET2.LE.AND R175, R175, R177.reuse, PT ;  /* 0x000000b1afaf7233 */ /* 0x100fe40003803000 */
[--C-:B------:R-:W-:Y:S02]  /*b940*/  HSET2.LE.AND R178, R164, R177.reuse, PT ;  /* 0x000000b1a4b27233 */ /* 0x100fe40003803000 */
[--C-:B------:R-:W-:Y:S02]  /*b950*/  HSET2.LE.AND R173, R161, R177.reuse, PT ;  /* 0x000000b1a1ad7233 */ /* 0x100fe40003803000 */
[----:B------:R-:W-:Y:S02]  /*b960*/  HSET2.LE.AND R177, R157, R177, PT ;  /* 0x000000b19db17233 */ /* 0x000fe40003803000 */
[----:B------:R-:W-:Y:S02]  /*b970*/  LOP3.LUT R172, R172, R156, RZ, 0xc0, !PT ;  /* 0x0000009cacac7212 */ /* 0x000fe400078ec0ff */
[----:B------:R-:W4:Y:S01]  /*b980*/  LDSM.16.MT88.4 R156, [R190+0xa800] ;  /* 0x00a80000be9c783b */ /* 0x000f220000004200 */
[----:B---3--:R-:W-:Y:S02]  /*b990*/  PRMT R135, R182, 0x5410, R181 ;  /* 0x00005410b6877816 */ /* 0x008fe400000000b5 */
[----:B------:R-:W-:Y:S02]  /*b9a0*/  @!P6 PRMT R182, R240, 0x5410, RZ ;  /* 0x00005410f0b6e816 */ /* 0x000fe400000000ff */
[----:B------:R-:W-:Y:S02]  /*b9b0*/  @!P4 PRMT R181, R237, 0x5410, RZ ;  /* 0x00005410edb5c816 */ /* 0x000fe400000000ff */
[----:B------:R-:W-:Y:S01]  /*b9c0*/  LOP3.LUT R174, R174, R0, RZ, 0xc0, !PT ;  /* 0x00000000aeae7212 */ /* 0x000fe200078ec0ff */
[----:B------:R-:W-:Y:S01]  /*b9d0*/  STG.E.U16 desc[UR20][R204.64+0x30], R182 ;  /* 0x000030b6cc007986 */ /* 0x000fe2000c101514 */
[C---:B------:R-:W-:Y:S02]  /*b9e0*/  PRMT R0, R180.reuse, 0x7632, R0 ;  /* 0x00007632b4007816 */ /* 0x040fe40000000000 */
[----:B------:R-:W-:Y:S01]  /*b9f0*/  LOP3.LUT R173, R173, R160, RZ, 0xc0, !PT ;  /* 0x000000a0adad7212 */ /* 0x000fe200078ec0ff */
[----:B------:R3:W-:Y:S01]  /*ba00*/  STG.E.U16 desc[UR20][R204.64+0x32], R181 ;  /* 0x000032b5cc007986 */ /* 0x0007e2000c101514 */
[----:B------:R-:W-:Y:S01]  /*ba10*/  LOP3.LUT R175, R175, R135, RZ, 0xc0, !PT ;  /* 0x00000087afaf7212 */ /* 0x000fe200078ec0ff */
[----:B------:R-:W-:Y:S01]  /*ba20*/  @!P2 HFMA2.BF16_V2 R235, -RZ.H0_H0, RZ.H0_H0, -R0.H0_H0 ;  /* 0x200000ffffeba231 */ /* 0x000fe20000340900 */
[----:B-1----:R-:W-:Y:S01]  /*ba30*/  PRMT R2, R180, 0x5410, R0 ;  /* 0x00005410b4027816 */ /* 0x002fe20000000000 */
[----:B------:R-:W-:Y:S01]  /*ba40*/  IMAD.MOV.U32 R135, RZ, RZ, R3 ;  /* 0x000000ffff877224 */ /* 0x000fe200078e0003 */
[----:B------:R-:W-:Y:S02]  /*ba50*/  @!P3 PRMT R180, R236, 0x5410, RZ ;  /* 0x00005410ecb4b816 */ /* 0x000fe400000000ff */
[----:B------:R-:W-:Y:S02]  /*ba60*/  @!P2 PRMT R0, R235, 0x5410, RZ ;  /* 0x00005410eb00a816 */ /* 0x000fe400000000ff */
[----:B------:R-:W-:Y:S01]  /*ba70*/  LOP3.LUT R176, R176, R155, RZ, 0xc0, !PT ;  /* 0x0000009bb0b07212 */ /* 0x000fe200078ec0ff */
[----:B------:R-:W-:Y:S01]  /*ba80*/  STG.E.U16 desc[UR20][R208.64+0x2e], R180 ;  /* 0x00002eb4d0007986 */ /* 0x000fe2000c101514 */
[----:B------:R-:W-:Y:S01]  /*ba90*/  LOP3.LUT R177, R177, R153, RZ, 0xc0, !PT ;  /* 0x00000099b1b17212 */ /* 0x000fe200078ec0ff */
[-C--:B--2---:R-:W-:Y:S02]  /*baa0*/  HMMA.16816.F32.BF16 R116, R136, R148.reuse, R116 ;  /* 0x000000948874723c */ /* 0x084fe40000041874 */
[----:B------:R1:W-:Y:S01]  /*bab0*/  STG.E.U16 desc[UR20][R208.64+0x30], R0 ;  /* 0x00003000d0007986 */ /* 0x0003e2000c101514 */
[----:B------:R-:W-:Y:S02]  /*bac0*/  LOP3.LUT R179, R179, R184, RZ, 0xc0, !PT ;  /* 0x000000b8b3b37212 */ /* 0x000fe400078ec0ff */
[----:B------:R-:W-:Y:S01]  /*bad0*/  LOP3.LUT R178, R178, R2, RZ, 0xc0, !PT ;  /* 0x00000002b2b27212 */ /* 0x000fe200078ec0ff */
[C---:B------:R-:W-:Y:S05]  /*bae0*/  HMMA.16816.F32.BF16 R120, R144.reuse, R148, R120 ;  /* 0x000000949078723c */ /* 0x040fea0000041878 */
[----:B------:R-:W-:Y:S01]  /*baf0*/  @P0 PRMT R2, R184, 0x7632, R2 ;  /* 0x00007632b8020816 */ /* 0x000fe20000000002 */
[-C--:B------:R-:W-:Y:S05]  /*bb00*/  HMMA.16816.F32.BF16 R124, R144, R150.reuse, R124 ;  /* 0x00000096907c723c */ /* 0x080fea000004187c */
[----:B------:R-:W-:Y:S01]  /*bb10*/  @!P1 PRMT R184, R239, 0x5410, RZ ;  /* 0x00005410efb89816 */ /* 0x000fe200000000ff */
[----:B------:R-:W-:Y:S04]  /*bb20*/  HMMA.16816.F32.BF16 R128, R136, R150, R128 ;  /* 0x000000968880723c */ /* 0x000fe80000041880 */
[----:B------:R-:W-:Y:S01]  /*bb30*/  STG.E.U16 desc[UR20][R206.64+0x30], R184 ;  /* 0x000030b8ce007986 */ /* 0x000fe2000c101514 */
[----:B------:R-:W-:Y:S01]  /*bb40*/  @!P0 PRMT R2, R238, 0x5410, RZ ;  /* 0x00005410ee028816 */ /* 0x000fe200000000ff */
[-C--:B----4-:R-:W-:Y:S02]  /*bb50*/  HMMA.16816.F32.BF16 R152, R172, R156.reuse, R4 ;  /* 0x0000009cac98723c */ /* 0x090fe40000041804 */
[----:B------:R-:W2:Y:S03]  /*bb60*/  LDSM.16.MT88.4 R4, [R195+0xa800] ;  /* 0x00a80000c304783b */ /* 0x000ea60000004200 */
[----:B---3--:R-:W-:Y:S01]  /*bb70*/  FADD.FTZ R204, R222, R215 ;  /* 0x000000d7decc7221 */ /* 0x008fe20000010000 */
[C---:B------:R-:W-:Y:S04]  /*bb80*/  HMMA.16816.F32.BF16 R168, R176.reuse, R156, R8 ;  /* 0x0000009cb0a8723c */ /* 0x040fe80000041808 */
[----:B------:R-:W3:Y:S01]  /*bb90*/  LDSM.16.MT88.4 R8, [R194+0xa800] ;  /* 0x00a80000c208783b */ /* 0x000ee20000004200 */
[----:B------:R-:W-:Y:S01]  /*bba0*/  IADD3 R234, P0, R186, -0x40, RZ ;  /* 0xffffffc0baea7810 */ /* 0x000fe20007f1e0ff */
[-C--:B------:R-:W-:Y:S05]  /*bbb0*/  HMMA.16816.F32.BF16 R164, R176, R158.reuse, R12 ;  /* 0x0000009eb0a4723c */ /* 0x080fea000004180c */
[----:B------:R-:W-:Y:S01]  /*bbc0*/  IADD3.X R229, R187, -0x1, RZ, P0, !PT ;  /* 0xffffffffbbe57810 */ /* 0x000fe200007fe4ff */
[C---:B------:R-:W-:Y:S01]  /*bbd0*/  HMMA.16816.F32.BF16 R148, R172.reuse, R158, R16 ;  /* 0x0000009eac94723c */ /* 0x040fe20000041810 */
[----:B------:R-:W4:Y:S01]  /*bbe0*/  LDSM.16.MT88.4 R12, [R190+0xb800] ;  /* 0x00b80000be0c783b */ /* 0x000f220000004200 */
[----:B------:R-:W-:Y:S01]  /*bbf0*/  ISETP.LT.AND P0, PT, RZ, UR22, PT ;  /* 0x00000016ff007c0c */ /* 0x000fe2000bf01270 */
[----:B------:R-:W-:Y:S02]  /*bc00*/  UIADD3 UR22, UR22, -0x1, URZ ;  /* 0xffffffff16167890 */ /* 0x000fe4000fffe03f */
[----:B------:R-:W-:Y:S01]  /*bc10*/  FADD.FTZ R205, R185, R214 ;  /* 0x000000d6b9cd7221 */ /* 0x000fe20000010000 */
[-C--:B------:R-:W-:Y:S03]  /*bc20*/  HMMA.16816.F32.BF16 R144, R172, R140.reuse, R20 ;  /* 0x0000008cac90723c */ /* 0x080fe60000041814 */
[----:B------:R-:W5:Y:S02]  /*bc30*/  LDSM.16.MT88.4 R16, [R192+0xb800] ;  /* 0x00b80000c010783b */ /* 0x000f640000004200 */
[----:B------:R-:W-:Y:S01]  /*bc40*/  IMAD.MOV.U32 R137, RZ, RZ, R133 ;  /* 0x000000ffff897224 */ /* 0x000fe200078e0085 */
[C---:B------:R-:W-:Y:S05]  /*bc50*/  HMMA.16816.F32.BF16 R160, R176.reuse, R140, R24 ;  /* 0x0000008cb0a0723c */ /* 0x040fea0000041818 */
[----:B------:R-:W5:Y:S01]  /*bc60*/  LDSM.16.MT88.4 R20, [R195+0xb800] ;  /* 0x00b80000c314783b */ /* 0x000f620000004200 */
[-C--:B------:R-:W-:Y:S05]  /*bc70*/  HMMA.16816.F32.BF16 R156, R176, R142.reuse, R28 ;  /* 0x0000008eb09c723c */ /* 0x080fea000004181c */
[----:B-1----:R-:W-:Y:S01]  /*bc80*/  IMAD.MOV.U32 R0, RZ, RZ, R134 ;  /* 0x000000ffff007224 */ /* 0x002fe200078e0086 */
[C---:B------:R-:W-:Y:S01]  /*bc90*/  HMMA.16816.F32.BF16 R140, R172.reuse, R142, R32 ;  /* 0x0000008eac8c723c */ /* 0x040fe20000041820 */
[----:B------:R-:W1:Y:S04]  /*bca0*/  LDSM.16.MT88.4 R24, [R194+0xb800] ;  /* 0x00b80000c218783b */ /* 0x000e680000004200 */
[----:B------:R-:W-:Y:S01]  /*bcb0*/  IMAD.MOV.U32 R136, RZ, RZ, R132 ;  /* 0x000000ffff887224 */ /* 0x000fe200078e0084 */
[-C--:B--2---:R-:W-:Y:S03]  /*bcc0*/  HMMA.16816.F32.BF16 R36, R172, R4.reuse, R36 ;  /* 0x00000004ac24723c */ /* 0x084fe60000041824 */
[----:B------:R2:W-:Y:S03]  /*bcd0*/  STG.E.U16 desc[UR20][R206.64+0x32], R2 ;  /* 0x00003202ce007986 */ /* 0x0005e6000c101514 */
        /* <DEDUP_REMOVED lines=25> */
[----:B--2---:R-:W-:Y:S11]  /*be70*/  @P0 BRA `(.L_x_2137) ;  /* 0xffffffb800980947 */ /* 0x004ff6000383ffff */
.L_x_2136:
[----:B------:R-:W2:Y:S01]  /*be80*/  LDL R14, [R1+0x9c] ;  /* 0x00009c00010e7983 */ /* 0x000ea20000100800 */
[----:B------:R-:W1:Y:S01]  /*be90*/  S2UR UR4, SR_CgaCtaId ;  /* 0x00000000000479c3 */ /* 0x000e620000008800 */
[----:B------:R-:W-:Y:S01]  /*bea0*/  IMAD.MOV.U32 R8, RZ, RZ, 0x3f800000 ;  /* 0x3f800000ff087424 */ /* 0x000fe200078e00ff */
[----:B------:R-:W-:Y:S01]  /*beb0*/  UMOV UR5, 0x400 ;  /* 0x0000040000057882 */ /* 0x000fe20000000000 */
[----:B------:R-:W3:Y:S01]  /*bec0*/  SHFL.BFLY PT, R2, R227, 0x2, 0x1f ;  /* 0x0c401f00e3027f89 */ /* 0x000ee200000e0000 */
[----:B------:R-:W-:Y:S01]  /*bed0*/  ULDC UR6, c[0x0][0x38c] ;  /* 0x0000e30000067ab9 */ /* 0x000fe20000000800 */
[----:B------:R-:W-:Y:S02]  /*bee0*/  IMAD.MOV.U32 R172, RZ, RZ, 0x20 ;  /* 0x00000020ffac7424 */ /* 0x000fe400078e00ff */
[----:B------:R-:W4:Y:S01]  /*bef0*/  SHFL.BFLY PT, R6, R205, 0x2, 0x1f ;  /* 0x0c401f00cd067f89 */ /* 0x000f2200000e0000 */
[----:B------:R-:W-:-:S03]  /*bf00*/  IMAD.MOV.U32 R135, RZ, RZ, 0x40 ;  /* 0x00000040ff877424 */ /* 0x000fc600078e00ff */
[----:B------:R-:W5:Y:S04]  /*bf10*/  SHFL.BFLY PT, R0, R204, 0x2, 0x1f ;  /* 0x0c401f00cc007f89 */ /* 0x000f6800000e0000 */
[----:B------:R-:W5:Y:S01]  /*bf20*/  SHFL.BFLY PT, R4, R228, 0x2, 0x1f ;  /* 0x0c401f00e4047f89 */ /* 0x000f6200000e0000 */
[----:B------:R-:W5:Y:S01]  /*bf30*/  S2R R176, SR_TID.X ;  /* 0x0000000000b07919 */ /* 0x000f620000002100 */
[----:B-1----:R-:W-:Y:S01]  /*bf40*/  ULEA UR4, UR4, UR5, 0x18 ;  /* 0x0000000504047291 */ /* 0x002fe2000f8ec03f */
[----:B---3--:R-:W-:Y:S01]  /*bf50*/  FADD.FTZ R227, R2, R227 ;  /* 0x000000e302e37221 */ /* 0x008fe20000010000 */
[----:B----4-:R-:W-:-:S04]  /*bf60*/  FADD.FTZ R205, R6, R205 ;  /* 0x000000cd06cd7221 */ /* 0x010fc80000010000 */
[----:B------:R-:W1:Y:S01]  /*bf70*/  SHFL.BFLY PT, R5, R227, 0x1, 0x1f ;  /* 0x0c201f00e3057f89 */ /* 0x000e6200000e0000 */
[----:B------:R-:W-:Y:S02]  /*bf80*/  IMAD.MOV.U32 R6, RZ, RZ, 0x3f800000 ;  /* 0x3f800000ff067424 */ /* 0x000fe400078e00ff */
[----:B-----5:R-:W-:Y:S02]  /*bf90*/  FADD.FTZ R204, R0, R204 ;  /* 0x000000cc00cc7221 */ /* 0x020fe40000010000 */
[----:B------:R-:W3:Y:S01]  /*bfa0*/  SHFL.BFLY PT, R0, R205, 0x1, 0x1f ;  /* 0x0c201f00cd007f89 */ /* 0x000ee200000e0000 */
[----:B------:R-:W-:-:S03]  /*bfb0*/  FADD.FTZ R228, R4, R228 ;  /* 0x000000e404e47221 */ /* 0x000fc60000010000 */
[----:B------:R-:W4:Y:S04]  /*bfc0*/  SHFL.BFLY PT, R7, R204, 0x1, 0x1f ;  /* 0x0c201f00cc077f89 */ /* 0x000f2800000e0000 */
[----:B------:R-:W5:Y:S01]  /*bfd0*/  SHFL.BFLY PT, R2, R228, 0x1, 0x1f ;  /* 0x0c201f00e4027f89 */ /* 0x000f6200000e0000 */
[----:B------:R-:W-:Y:S01]  /*bfe0*/  SHF.R.S32.HI R11, RZ, 0x1f, R176 ;  /* 0x0000001fff0b7819 */ /* 0x000fe200000114b0 */
[----:B-1----:R-:W-:-:S03]  /*bff0*/  FADD.FTZ R227, R227, R5 ;  /* 0x00000005e3e37221 */ /* 0x002fc60000010000 */
[CC--:B------:R-:W-:Y:S02]  /*c000*/  LEA.HI R5, R11.reuse, R176.reuse, RZ, 0x2 ;  /* 0x000000b00b057211 */ /* 0x0c0fe400078f10ff */
[----:B------:R-:W-:Y:S01]  /*c010*/  LEA.HI R11, R11, R176, RZ, 0x5 ;  /* 0x000000b00b0b7211 */ /* 0x000fe200078f28ff */
[----:B---3--:R-:W-:Y:S01]  /*c020*/  FADD.FTZ R139, R205, R0 ;  /* 0x00000000cd8b7221 */ /* 0x008fe20000010000 */
[--C-:B------:R-:W-:Y:S02]  /*c030*/  SHF.R.S32.HI R0, RZ, 0x2, R5.reuse ;  /* 0x00000002ff007819 */ /* 0x100fe40000011405 */
[----:B------:R-:W-:Y:S01]  /*c040*/  SHF.R.S32.HI R4, RZ, 0x1f, R5 ;  /* 0x0000001fff047819 */ /* 0x000fe20000011405 */
[----:B----4-:R-:W-:Y:S01]  /*c050*/  FADD.FTZ R204, R204, R7 ;  /* 0x00000007cccc7221 */ /* 0x010fe20000010000 */
[----:B------:R-:W-:Y:S01]  /*c060*/  FSETP.NE.FTZ.AND P5, PT, R227, RZ, PT ;  /* 0x000000ffe300720b */ /* 0x000fe20003fb5000 */
[----:B------:R-:W-:Y:S01]  /*c070*/  IMAD.MOV.U32 R7, RZ, RZ, 0x3f800000 ;  /* 0x3f800000ff077424 */ /* 0x000fe200078e00ff */
[----:B------:R-:W-:Y:S01]  /*c080*/  LEA.HI R4, R4, R0, RZ, 0x3 ;  /* 0x0000000004047211 */ /* 0x000fe200078f18ff */
[----:B-----5:R-:W-:Y:S01]  /*c090*/  FADD.FTZ R138, R228, R2 ;  /* 0x00000002e48a7221 */ /* 0x020fe20000010000 */
[----:B------:R-:W-:Y:S01]  /*c0a0*/  FSETP.NE.FTZ.AND P6, PT, R204, RZ, PT ;  /* 0x000000ffcc00720b */ /* 0x000fe20003fd5000 */
[----:B------:R-:W-:Y:S01]  /*c0b0*/  IMAD.MOV.U32 R2, RZ, RZ, 0x3f800000 ;  /* 0x3f800000ff027424 */ /* 0x000fe200078e00ff */
[----:B------:R-:W-:-:S02]  /*c0c0*/  FSETP.NE.FTZ.AND P0, PT, R139, RZ, PT ;  /* 0x000000ff8b00720b */ /* 0x000fc40003f15000 */
[----:B------:R-:W-:Y:S02]  /*c0d0*/  FSETP.NE.FTZ.AND P4, PT, R138, RZ, PT ;  /* 0x000000ff8a00720b */ /* 0x000fe40003f95000 */
[----:B------:R-:W-:Y:S02]  /*c0e0*/  LOP3.LUT R4, R4, 0xfffffff8, RZ, 0xc0, !PT ;  /* 0xfffffff804047812 */ /* 0x000fe400078ec0ff */
[----:B------:R-:W-:Y:S01]  /*c0f0*/  LOP3.LUT R5, R5, 0x3ffffffc, RZ, 0xc0, !PT ;  /* 0x3ffffffc05057812 */ /* 0x000fe200078ec0ff */
[----:B------:R-:W-:Y:S01]  /*c100*/  @P5 MUFU.RCP R2, R227 ;  /* 0x000000e300025308 */ /* 0x000fe20000001000 */
[----:B------:R-:W-:Y:S01]  /*c110*/  SHF.R.S32.HI R9, RZ, 0x5, R11 ;  /* 0x00000005ff097819 */ /* 0x000fe2000001140b */
[----:B------:R-:W-:Y:S01]  /*c120*/  IMAD.IADD R0, R0, 0x1, -R4 ;  /* 0x0000000100007824 */ /* 0x000fe200078e0a04 */
[----:B------:R-:W-:Y:S02]  /*c130*/  IADD3 R4, -R5, R176, RZ ;  /* 0x000000b005047210 */ /* 0x000fe40007ffe1ff */
[----:B------:R-:W-:Y:S01]  /*c140*/  P2R R178, PR, RZ, 0x1 ;  /* 0x00000001ffb27803 */ /* 0x000fe20000000000 */
[C---:B------:R-:W-:Y:S01]  /*c150*/  IMAD.SHL.U32 R5, R0.reuse, 0x40, RZ ;  /* 0x0000004000057824 */ /* 0x040fe200078e00ff */
[----:B------:R-:W-:Y:S01]  /*c160*/  LEA R10, R9, R4, 0x9 ;  /* 0x00000004090a7211 */ /* 0x000fe200078e48ff */
[----:B------:R-:W-:Y:S01]  /*c170*/  @P6 MUFU.RCP R7, R204 ;  /* 0x000000cc00076308 */ /* 0x000fe20000001000 */
[----:B------:R-:W-:-:S02]  /*c180*/  LOP3.LUT R9, R0, 0x1, RZ, 0xc0, !PT ;  /* 0x0000000100097812 */ /* 0x000fc400078ec0ff */
[----:B------:R-:W-:-:S05]  /*c190*/  LOP3.LUT R4, R5, 0x1c0, RZ, 0xc0, !PT ;  /* 0x000001c005047812 */ /* 0x000fca00078ec0ff */
[----:B------:R-:W-:Y:S08]  /*c1a0*/  @P4 MUFU.RCP R6, R138 ;  /* 0x0000008a00064308 */ /* 0x000ff00000001000 */
[----:B------:R-:W1:Y:S01]  /*c1b0*/  @P0 MUFU.RCP R8, R139 ;  /* 0x0000008b00080308 */ /* 0x000e620000001000 */
[----:B--2---:R-:W-:-:S04]  /*c1c0*/  ISETP.NE.AND P3, PT, R14, -0x1, PT ;  /* 0xffffffff0e00780c */ /* 0x004fc80003f65270 */
[----:B------:R-:W-:Y:S02]  /*c1d0*/  R2P PR, R0, 0x6 ;  /* 0x0000000600007804 */ /* 0x000fe40000000000 */
[----:B------:R-:W-:Y:S02]  /*c1e0*/  LEA.HI R0, R4, R4, RZ, 0x1d ;  /* 0x0000000404007211 */ /* 0x000fe400078fe8ff */
[----:B------:R-:W-:Y:S02]  /*c1f0*/  ISETP.NE.U32.AND P0, PT, R9, 0x1, PT ;  /* 0x000000010900780c */ /* 0x000fe40003f05070 */
[----:B------:R-:W-:Y:S01]  /*c200*/  SEL R172, R172, 0xffffffe0, !P1 ;  /* 0xffffffe0acac7807 */ /* 0x000fe20004800000 */
[----:B------:R-:W-:Y:S02]  /*c210*/  IMAD.U32 R10, R10, 0x2, R0 ;  /* 0x000000020a0a7824 */ /* 0x000fe400078e0000 */
[----:B-1----:R-:W-:Y:S01]  /*c220*/  FMUL.FTZ R0, R8, UR6 ;  /* 0x0000000608007c20 */ /* 0x002fe20008410000 */
[----:B------:R-:W1:Y:S01]  /*c230*/  @P3 LDC.64 R12, c[0x0][0x298] ;  /* 0x0000a600ff0c3b82 */ /* 0x000e620000000a00 */
[----:B------:R-:W-:-:S02]  /*c240*/  SEL R135, R135, 0xffffffc0, !P2 ;  /* 0xffffffc087877807 */ /* 0x000fc40005000000 */
[----:B------:R-:W-:Y:S01]  /*c250*/  LEA R29, R10, UR4, 0x1 ;  /* 0x000000040a1d7c11 */ /* 0x000fe2000f8e08ff */
[----:B-1----:R-:W-:-:S04]  /*c260*/  @P3 IMAD.WIDE.U32 R4, R14, R12, RZ ;  /* 0x0000000c0e043225 */ /* 0x002fc800078e00ff */
[----:B------:R-:W-:Y:S01]  /*c270*/  @P3 IMAD R174, R14, R13, R5 ;  /* 0x0000000d0eae3224 */ /* 0x000fe200078e0205 */
[----:B------:R-:W-:Y:S01]  /*c280*/  @P3 MOV R173, R4 ;  /* 0x0000000400ad3202 */ /* 0x000fe20000000f00 */
[----:B------:R-:W-:Y:S01]  /*c290*/  FMUL.FTZ R4, R2, UR6 ;  /* 0x0000000602047c20 */ /* 0x000fe20008410000 */
[----:B------:R-:W-:Y:S01]  /*c2a0*/  FMUL.FTZ R5, R7, UR6 ;  /* 0x0000000607057c20 */ /* 0x000fe20008410000 */
[----:B------:R-:W-:Y:S01]  /*c2b0*/  FMUL.FTZ R2, R6, UR6 ;  /* 0x0000000606027c20 */ /* 0x000fe20008410000 */
        /* <DEDUP_REMOVED lines=9> */
.L_x_2140:
        /* <DEDUP_REMOVED lines=16> */
.L_x_2141:
[----:B------:R-:W2:Y:S01]  /*c450*/  LDL R179, [R1+0x98] ;  /* 0x0000980001b37983 */ /* 0x000ea20000100800 */
[----:B------:R-:W-:Y:S01]  /*c460*/  ISETP.NE.AND P3, PT, R6, RZ, PT ;  /* 0x000000ff0600720c */ /* 0x000fe20003f65270 */
[----:B------:R-:W-:Y:S01]  /*c470*/  FMUL.FTZ R8, R5, R141 ;  /* 0x0000008d05087220 */ /* 0x000fe20000410000 */
[----:B------:R-:W-:Y:S01]  /*c480*/  LOP3.LUT R11, R11, 0xffffffe0, RZ, 0xc0, !PT ;  /* 0xffffffe00b0b7812 */ /* 0x000fe200078ec0ff */
[----:B------:R-:W1:Y:S01]  /*c490*/  S2R R177, SR_TID.X ;  /* 0x0000000000b17919 */ /* 0x000e620000002100 */
[C---:B------:R-:W-:Y:S01]  /*c4a0*/  FMUL.FTZ R20, R5.reuse, R37 ;  /* 0x0000002505147220 */ /* 0x040fe20000410000 */
[----:B------:R-:W-:Y:S01]  /*c4b0*/  FMUL.FTZ R152, R5, R152 ;  /* 0x0000009805987220 */ /* 0x000fe20000410000 */
        /* <DEDUP_REMOVED lines=29> */
[----:B-1----:R-:W-:Y:S01]  /*c690*/  SHF.R.S32.HI R175, RZ, 0x1f, R177 ;  /* 0x0000001fffaf7819 */ /* 0x002fe200000114b1 */
[C---:B------:R-:W-:Y:S01]  /*c6a0*/  FMUL.FTZ R150, R4.reuse, R150 ;  /* 0x0000009604967220 */ /* 0x040fe20000410000 */
[----:B------:R-:W-:Y:S01]  /*c6b0*/  FMUL.FTZ R151, R4, R151 ;  /* 0x0000009704977220 */ /* 0x000fe20000410000 */
[C---:B------:R-:W-:Y:S01]  /*c6c0*/  FMUL.FTZ R170, R0.reuse, R170 ;  /* 0x000000aa00aa7220 */ /* 0x040fe20000410000 */
[----:B------:R-:W-:Y:S01]  /*c6d0*/  LEA.HI R175, R175, R177, RZ, 0x3 ;  /* 0x000000b1afaf7211 */ /* 0x000fe200078f18ff */
[----:B------:R-:W-:Y:S01]  /*c6e0*/  FMUL.FTZ R14, R0, R171 ;  /* 0x000000ab000e7220 */ /* 0x000fe20000410000 */
[C---:B------:R-:W-:Y:S01]  /*c6f0*/  FMUL.FTZ R146, R4.reuse, R146 ;  /* 0x0000009204927220 */ /* 0x040fe20000410000 */
[C---:B------:R-:W-:Y:S01]  /*c700*/  FMUL.FTZ R10, R4.reuse, R147 ;  /* 0x00000093040a7220 */ /* 0x040fe20000410000 */
[----:B------:R-:W-:Y:S01]  /*c710*/  LOP3.LUT R6, R175, 0xfffffff8, RZ, 0xc0, !PT ;  /* 0xfffffff8af067812 */ /* 0x000fe200078ec0ff */
[C---:B------:R-:W-:Y:S01]  /*c720*/  FMUL.FTZ R142, R4.reuse, R142 ;  /* 0x0000008e048e7220 */ /* 0x040fe20000410000 */
[C---:B------:R-:W-:Y:S01]  /*c730*/  FMUL.FTZ R7, R4.reuse, R143 ;  /* 0x0000008f04077220 */ /* 0x040fe20000410000 */
[----:B------:R-:W-:Y:S01]  /*c740*/  FMUL.FTZ R16, R4, R38 ;  /* 0x0000002604107220 */ /* 0x000fe20000410000 */
[----:B------:R-:W-:Y:S01]  /*c750*/  IADD3 R177, -R6, R177, RZ ;  /* 0x000000b106b17210 */ /* 0x000fe20007ffe1ff */
        /* <DEDUP_REMOVED lines=89> */
[----:B------:R-:W-:Y:S01]  /*ccf0*/  BSSY B0, `(.L_x_2142) ;  /* 0x00000f4000007945 */ /* 0x000fe20003800000 */
[----:B------:R-:W-:-:S02]  /*cd00*/  F2FP.BF16.F32.PACK_AB R5, R5, R154 ;  /* 0x0000009a0505723e */ /* 0x000fc400000010ff */
[----:B------:R-:W-:Y:S01]  /*cd10*/  F2FP.BF16.F32.PACK_AB R2, R149, R148 ;  /* 0x000000949502723e */ /* 0x000fe200000010ff */
[----:B------:R1:W-:Y:S01]  /*cd20*/  STS [R29], R6 ;  /* 0x000000061d007388 */ /* 0x0003e20000000800 */
        /* <DEDUP_REMOVED lines=24> */
[-C--:B-1----:R-:W-:Y:S02]  /*ceb0*/  IADD3 R6, R135, R33.reuse, RZ ;  /* 0x0000002187067210 */ /* 0x082fe40007ffe0ff */
[----:B---3--:R-:W-:Y:S02]  /*cec0*/  IADD3 R0, R29, R172, RZ ;  /* 0x000000ac1d007210 */ /* 0x008fe40007ffe0ff */
[----:B------:R-:W-:Y:S02]  /*ced0*/  F2FP.BF16.F32.PACK_AB R18, R18, R40 ;  /* 0x000000281212723e */ /* 0x000fe400000010ff */
[----:B----4-:R-:W-:Y:S01]  /*cee0*/  IADD3 R14, R172, R33, RZ ;  /* 0x00000021ac0e7210 */ /* 0x010fe20007ffe0ff */
[----:B------:R-:W-:Y:S01]  /*cef0*/  STS [R0], R11 ;  /* 0x0000000b00007388 */ /* 0x000fe20000000800 */
[----:B------:R-:W-:Y:S02]  /*cf00*/  F2FP.BF16.F32.PACK_AB R23, R23, R42 ;  /* 0x0000002a1717723e */ /* 0x000fe400000010ff */
[----:B-----5:R-:W-:Y:S01]  /*cf10*/  IADD3 R4, R29, R135, RZ ;  /* 0x000000871d047210 */ /* 0x020fe20007ffe0ff */
[----:B------:R1:W-:Y:S01]  /*cf20*/  STS [R0+0x400], R10 ;  /* 0x0004000a00007388 */ /* 0x0003e20000000800 */
[----:B------:R-:W-:-:S02]  /*cf30*/  F2FP.BF16.F32.PACK_AB R43, R45, R44 ;  /* 0x0000002c2d2b723e */ /* 0x000fc400000010ff */
[----:B------:R-:W-:Y:S01]  /*cf40*/  F2FP.BF16.F32.PACK_AB R42, R47, R46 ;  /* 0x0000002e2f2a723e */ /* 0x000fe200000010ff */
[----:B------:R-:W-:Y:S01]  /*cf50*/  STS [R14], R8 ;  /* 0x000000080e007388 */ /* 0x000fe20000000800 */
[----:B------:R-:W-:Y:S01]  /*cf60*/  ISETP.NE.AND P1, PT, RZ, UR4, PT ;  /* 0x00000004ff007c0c */ /* 0x000fe2000bf25270 */
[----:B------:R-:W3:Y:S01]  /*cf70*/  S2UR UR4, SR_CTAID.X ;  /* 0x00000000000479c3 */ /* 0x000ee20000002500 */
[----:B------:R-:W-:Y:S01]  /*cf80*/  F2FP.BF16.F32.PACK_AB R41, R53, R141 ;  /* 0x0000008d3529723e */ /* 0x000fe200000010ff */
[----:B------:R4:W-:Y:S01]  /*cf90*/  STS [R14+0x400], R7 ;  /* 0x000400070e007388 */ /* 0x0009e20000000800 */
[----:B------:R-:W-:Y:S02]  /*cfa0*/  F2FP.BF16.F32.PACK_AB R40, R31, R32 ;  /* 0x000000201f28723e */ /* 0x000fe400000010ff */
[----:B------:R-:W-:Y:S01]  /*cfb0*/  IADD3 R2, R0, R135, RZ ;  /* 0x0000008700027210 */ /* 0x000fe20007ffe0ff */
[----:B------:R5:W-:Y:S01]  /*cfc0*/  STS [R0+0x2000], R9 ;  /* 0x0020000900007388 */ /* 0x000be20000000800 */
[----:B------:R-:W-:-:S02]  /*cfd0*/  F2FP.BF16.F32.PACK_AB R37, R145, R153 ;  /* 0x000000999125723e */ /* 0x000fc400000010ff */
[----:B------:R-:W-:Y:S01]  /*cfe0*/  F2FP.BF16.F32.PACK_AB R36, R36, R48 ;  /* 0x000000302424723e */ /* 0x000fe200000010ff */
[----:B------:R3:W-:Y:S01]  /*cff0*/  STS [R0+0x2400], R15 ;  /* 0x0024000f00007388 */ /* 0x0007e20000000800 */
[----:B------:R-:W-:Y:S01]  /*d000*/  IADD3 R5, R14, R135, RZ ;  /* 0x000000870e057210 */ /* 0x000fe20007ffe0ff */
[----:B------:R-:W2:Y:S01]  /*d010*/  @!P1 LDC R13, c[0x0][0x270] ;  /* 0x00009c00ff0d9b82 */ /* 0x000ea20000000800 */
        /* <DEDUP_REMOVED lines=25> */
[----:B------:R1:W-:Y:S01]  /*d1b0*/  STS [R4+0x2400], R23 ;  /* 0x0024001704007388 */ /* 0x0003e20000000800 */
[----:B------:R-:W-:Y:S01]  /*d1c0*/  F2FP.BF16.F32.PACK_AB R52, R52, R98 ;  /* 0x000000623434723e */ /* 0x000fe200000010ff */
[----:B------:R-:W2:Y:S01]  /*d1d0*/  @P1 LDC R11, c[0x0][0x2c0] ;  /* 0x0000b000ff0b1b82 */ /* 0x000ea20000000800 */
        /* <DEDUP_REMOVED lines=31> */
[----:B------:R-:W-:Y:S01]  /*d3d0*/  PLOP3.LUT P0, PT, PT, PT, PT, 0x8, 0x0 ;  /* 0x000000000000781c */ /* 0x000fe20003f0e170 */
[----:B------:R-:W-:Y:S01]  /*d3e0*/  STS [R29+0x4000], R32 ;  /* 0x004000201d007388 */ /* 0x000fe20000000800 */
[----:B------:R-:W-:Y:S02]  /*d3f0*/  @!P1 PLOP3.LUT P0, PT, P3, PT, PT, 0x80, 0x0 ;  /* 0x000000000000981c */ /* 0x000fe40001f0f070 */
[----:B-1----:R-:W-:Y:S01]  /*d400*/  MOV R18, 0x7f800000 ;  /* 0x7f80000000127802 */ /* 0x002fe20000000f00 */
[----:B------:R-:W-:Y:S01]  /*d410*/  STS [R29+0x4400], R31 ;  /* 0x0044001f1d007388 */ /* 0x000fe20000000800 */
[----:B------:R-:W-:-:S02]  /*d420*/  SHF.R.S32.HI R12, RZ, 0x3, R175 ;  /* 0x00000003ff0c7819 */ /* 0x000fc400000114af */
[----:B------:R-:W-:Y:S01]  /*d430*/  MOV R23, 0x7f800000 ;  /* 0x7f80000000177802 */ /* 0x000fe20000000f00 */
[----:B------:R-:W-:Y:S01]  /*d440*/  STS [R33+0x4000], R27 ;  /* 0x0040001b21007388 */ /* 0x000fe20000000800 */
[----:B------:R-:W-:Y:S02]  /*d450*/  @!P1 MOV R11, 0x1 ;  /* 0x00000001000b9802 */ /* 0x000fe40000000f00 */
[----:B------:R-:W-:Y:S01]  /*d460*/  LOP3.LUT P3, RZ, R176, 0x3, RZ, 0xc0, !PT ;  /* 0x00000003b0ff7812 */ /* 0x000fe2000786c0ff */
[----:B------:R-:W-:Y:S01]  /*d470*/  STS [R33+0x4400], R26 ;  /* 0x0044001a21007388 */ /* 0x000fe20000000800 */
[----:B------:R-:W-:Y:S01]  /*d480*/  MOV R22, 0x7f800000 ;  /* 0x7f80000000167802 */ /* 0x000fe20000000f00 */
[----:B----4-:R-:W2:Y:S02]  /*d490*/  @P0 LDC R7, c[0x0][0x2e4] ;  /* 0x0000b900ff070b82 */ /* 0x010ea40000000800 */
        /* <DEDUP_REMOVED lines=10> */
[----:B-1----:R-:W-:-:S03]  /*d540*/  SHF.L.U32 R24, R177, 0x3, RZ ;  /* 0x00000003b1187819 */ /* 0x002fc600000006ff */
[----:B------:R-:W-:Y:S04]  /*d550*/  STS [R14+0x6000], R51 ;  /* 0x006000330e007388 */ /* 0x000fe80000000800 */
[----:B------:R1:W-:Y:S04]  /*d560*/  STS [R14+0x6400], R50 ;  /* 0x006400320e007388 */ /* 0x0003e80000000800 */
[----:B------:R-:W-:Y:S04]  /*d570*/  STS [R4+0x4000], R49 ;  /* 0x0040003104007388 */ /* 0x000fe80000000800 */
[----:B------:R-:W-:Y:S04]  /*d580*/  STS [R4+0x4400], R48 ;  /* 0x0044003004007388 */ /* 0x000fe80000000800 */
[----:B------:R-:W-:Y:S04]  /*d590*/  STS [R6+0x4000], R45 ;  /* 0x0040002d06007388 */ /* 0x000fe80000000800 */
[----:B------:R-:W-:Y:S01]  /*d5a0*/  STS [R6+0x4400], R44 ;  /* 0x0044002c06007388 */ /* 0x000fe20000000800 */
[----:B----4-:R-:W4:Y:S03]  /*d5b0*/  @P6 MUFU.LG2 R0, R204 ;  /* 0x000000cc00006308 */ /* 0x010f260000000c00 */
[----:B------:R-:W-:Y:S04]  /*d5c0*/  STS [R4+0x6000], R47 ;  /* 0x0060002f04007388 */ /* 0x000fe80000000800 */
[----:B------:R5:W-:Y:S01]  /*d5d0*/  STS [R4+0x6400], R46 ;  /* 0x0064002e04007388 */ /* 0x000be20000000800 */
[----:B-1----:R-:W-:Y:S03]  /*d5e0*/  @P4 MUFU.LG2 R14, R138 ;  /* 0x0000008a000e4308 */ /* 0x002fe60000000c00 */
[----:B------:R-:W-:Y:S04]  /*d5f0*/  STS [R6+0x6000], R59 ;  /* 0x0060003b06007388 */ /* 0x000fe80000000800 */
[----:B------:R1:W-:Y:S01]  /*d600*/  STS [R6+0x6400], R58 ;  /* 0x0064003a06007388 */ /* 0x0003e20000000800 */
[----:B----4-:R-:W-:-:S03]  /*d610*/  @P6 FMUL.FTZ R0, R0, 0.69314718246459960938 ;  /* 0x3f31721800006820 */ /* 0x010fc60000410000 */
[----:B------:R-:W-:Y:S04]  /*d620*/  STS [R2+0x4000], R62 ;  /* 0x0040003e02007388 */ /* 0x000fe80000000800 */
[----:B------:R-:W-:Y:S04]  /*d630*/  STS [R2+0x4400], R61 ;  /* 0x0044003d02007388 */ /* 0x000fe80000000800 */
[----:B------:R-:W-:Y:S04]  /*d640*/  STS [R5+0x4000], R60 ;  /* 0x0040003c05007388 */ /* 0x000fe80000000800 */
[----:B------:R-:W-:Y:S01]  /*d650*/  STS [R5+0x4400], R63 ;  /* 0x0044003f05007388 */ /* 0x000fe20000000800 */
[----:B-----5:R-:W4:Y:S03]  /*d660*/  @P6 LDC R4, c[0x0][0x2e8] ;  /* 0x0000ba00ff046b82 */ /* 0x020f260000000800 */
[----:B------:R-:W-:Y:S04]  /*d670*/  STS [R2+0x6000], R65 ;  /* 0x0060004102007388 */ /* 0x000fe80000000800 */
[----:B------:R5:W-:Y:S01]  /*d680*/  STS [R2+0x6400], R64 ;  /* 0x0064004002007388 */ /* 0x000be20000000800 */
[----:B-1----:R-:W1:Y:S03]  /*d690*/  @P5 MUFU.LG2 R6, R227 ;  /* 0x000000e300065308 */ /* 0x002e660000000c00 */
[----:B------:R-:W-:Y:S04]  /*d6a0*/  STS [R5+0x6000], R66 ;  /* 0x0060004205007388 */ /* 0x000fe80000000800 */
[----:B------:R3:W-:Y:S01]  /*d6b0*/  STS [R5+0x6400], R67 ;  /* 0x0064004305007388 */ /* 0x0007e20000000800 */
[----:B------:R-:W-:Y:S01]  /*d6c0*/  BAR.SYNC.DEFER_BLOCKING 0x0 ;  /* 0x0000000000007b1d */ /* 0x000fe20000010000 */
[----:B----4-:R-:W-:Y:S01]  /*d6d0*/  @P6 FFMA.FTZ R18, R134, R4, R0 ;  /* 0x0000000486126223 */ /* 0x010fe20000010000 */
[----:B------:R-:W-:Y:S01]  /*d6e0*/  ISETP.NE.AND P6, PT, R178, RZ, PT ;  /* 0x000000ffb200720c */ /* 0x000fe20003fc5270 */
[----:B------:R-:W-:-:S03]  /*d6f0*/  @P1 IMAD R4, R9, R8, RZ ;  /* 0x0000000809041224 */ /* 0x000fc600078e02ff */
[----:B------:R-:W4:Y:S01]  /*d700*/  S2R R17, SR_CTAID.Y ;  /* 0x0000000000117919 */ /* 0x000f220000002600 */
[----:B------:R-:W-:Y:S01]  /*d710*/  @P1 MOV R0, 0x1 ;  /* 0x0000000100001802 */ /* 0x000fe20000000f00 */
[----:B--2---:R-:W-:Y:S01]  /*d720*/  @!P1 IMAD R0, R7, R13, RZ ;  /* 0x0000000d07009224 */ /* 0x004fe200078e02ff */
[----:B------:R-:W-:Y:S01]  /*d730*/  @!P1 MOV R4, R7 ;  /* 0x0000000700049202 */ /* 0x000fe20000000f00 */
[----:B------:R-:W2:Y:S01]  /*d740*/  S2R R32, SR_CTAID.Z ;  /* 0x0000000000207919 */ /* 0x000ea20000002700 */
[----:B-----5:R-:W-:-:S04]  /*d750*/  IADD3 R2, R12, 0x10, RZ ;  /* 0x000000100c027810 */ /* 0x020fc80007ffe0ff */
[-C--:B------:R-:W-:Y:S01]  /*d760*/  ISETP.GE.AND P0, PT, R2, R179.reuse, PT ;  /* 0x000000b30200720c */ /* 0x080fe20003f06270 */
[----:B-1----:R-:W-:Y:S01]  /*d770*/  @P5 FMUL.FTZ R2, R6, 0.69314718246459960938 ;  /* 0x3f31721806025820 */ /* 0x002fe20000410000 */
[----:B------:R-:W1:Y:S01]  /*d780*/  @P6 LDC R16, c[0x0][0x2e8] ;  /* 0x0000ba00ff106b82 */ /* 0x000e620000000800 */
[----:B------:R-:W5:Y:S01]  /*d790*/  @P6 MUFU.LG2 R8, R139 ;  /* 0x0000008b00086308 */ /* 0x000f620000000c00 */
[----:B------:R-:W-:Y:S01]  /*d7a0*/  P2R R25, PR, RZ, 0x1 ;  /* 0x00000001ff197803 */ /* 0x000fe20000000000 */
[----:B------:R-:W-:Y:S01]  /*d7b0*/  @P5 FFMA.FTZ R23, R133, R10, R2 ;  /* 0x0000000a85175223 */ /* 0x000fe20000010002 */
[----:B------:R-:W-:Y:S01]  /*d7c0*/  IADD3 R2, R12, 0x20, RZ ;  /* 0x000000200c027810 */ /* 0x000fe20007ffe0ff */
[----:B------:R1:W1:Y:S01]  /*d7d0*/  LDS.128 R28, [R210+0x3800] ;  /* 0x00380000d21c7984 */ /* 0x0002620000000c00 */
[----:B------:R-:W-:Y:S02]  /*d7e0*/  @P4 FMUL.FTZ R6, R14, 0.69314718246459960938 ;  /* 0x3f3172180e064820 */ /* 0x000fe40000410000 */
[----:B------:R-:W-:-:S02]  /*d7f0*/  ISETP.GE.AND P0, PT, R2, R179, PT ;  /* 0x000000b30200720c */ /* 0x000fc40003f06270 */
[----:B---3--:R-:W-:Y:S01]  /*d800*/  @P4 FFMA.FTZ R22, R132, R15, R6 ;  /* 0x0000000f84164223 */ /* 0x008fe20000010006 */
[----:B------:R-:W-:Y:S02]  /*d810*/  MOV R15, 0x7f800000 ;  /* 0x7f800000000f7802 */ /* 0x000fe40000000f00 */
[----:B------:R-:W-:Y:S01]  /*d820*/  P2R R26, PR, RZ, 0x1 ;  /* 0x00000001ff1a7803 */ /* 0x000fe20000000000 */
[----:B----4-:R-:W-:Y:S01]  /*d830*/  IMAD R5, R17, R0, RZ ;  /* 0x0000000011057224 */ /* 0x010fe200078e02ff */
[----:B------:R-:W-:-:S04]  /*d840*/  IADD3 R0, R12, 0x30, RZ ;  /* 0x000000300c007810 */ /* 0x000fc80007ffe0ff */
[----:B------:R-:W-:Y:S01]  /*d850*/  SEL R2, R5, RZ, !P2 ;  /* 0x000000ff05027207 */ /* 0x000fe20005000000 */
[----:B------:R-:W-:Y:S01]  /*d860*/  IMAD R5, R11, UR4, RZ ;  /* 0x000000040b057c24 */ /* 0x000fe2000f8e02ff */
[----:B------:R-:W-:-:S03]  /*d870*/  ISETP.GE.AND P0, PT, R0, R179, PT ;  /* 0x000000b30000720c */ /* 0x000fc60003f06270 */
[----:B--2---:R-:W-:Y:S01]  /*d880*/  IMAD R0, R32, R4, R2 ;  /* 0x0000000420007224 */ /* 0x004fe200078e0202 */
[----:B------:R-:W-:Y:S01]  /*d890*/  SHF.L.U32 R5, R5, 0x7, RZ ;  /* 0x0000000705057819 */ /* 0x000fe200000006ff */
[----:B-----5:R-:W-:Y:S01]  /*d8a0*/  @P6 FMUL.FTZ R2, R8, 0.69314718246459960938 ;  /* 0x3f31721808026820 */ /* 0x020fe20000410000 */
[----:B------:R-:W-:Y:S02]  /*d8b0*/  P2R R27, PR, RZ, 0x1 ;  /* 0x00000001ff1b7803 */ /* 0x000fe40000000000 */
[----:B------:R-:W-:Y:S01]  /*d8c0*/  IADD3 R14, P1, P0, R5, R136, R0 ;  /* 0x00000088050e7210 */ /* 0x000fe2000783e000 */
[----:B-1----:R-:W-:Y:S01]  /*d8d0*/  @P6 FFMA.FTZ R15, R3, R16, R2 ;  /* 0x00000010030f6223 */ /* 0x002fe20000010002 */
[----:B------:R-:W-:Y:S02]  /*d8e0*/  SHF.R.S32.HI R4, RZ, 0x1f, R5 ;  /* 0x0000001fff047819 */ /* 0x000fe40000011405 */
[----:B------:R-:W-:-:S04]  /*d8f0*/  SHF.R.S32.HI R0, RZ, 0x1f, R0 ;  /* 0x0000001fff007819 */ /* 0x000fc80000011400 */
[----:B------:R-:W-:Y:S01]  /*d900*/  IADD3.X R10, R4, R137, R0, P1, P0 ;  /* 0x00000089040a7210 */ /* 0x000fe20000fe0400 */
[----:B------:R-:W-:Y:S06]  /*d910*/  @P3 BRA `(.L_x_2143) ;  /* 0x0000000000c43947 */ /* 0x000fec0003800000 */
        /* <DEDUP_REMOVED lines=15> */
[CC--:B------:R-:W-:Y:S01]  /*da10*/  ISETP.GE.AND P3, PT, R0.reuse, R179.reuse, PT ;  /* 0x000000b30000720c */ /* 0x0c0fe20003f66270 */
[C---:B------:R-:W-:Y:S02]  /*da20*/  VIADD R5, R0.reuse, 0x40 ;  /* 0x0000004000057836 */ /* 0x040fe40000000000 */
[----:B------:R-:W-:Y:S01]  /*da30*/  VIADD R8, R0, 0x48 ;  /* 0x0000004800087836 */ /* 0x000fe20000000000 */
        /* <DEDUP_REMOVED lines=9> */
[----:B-1----:R-:W-:-:S04]  /*dad0*/  @!P3 LEA R2, P0, R3, R6, 0x2 ;  /* 0x000000060302b211 */ /* 0x002fc800078010ff */
[----:B------:R-:W-:Y:S02]  /*dae0*/  @!P3 LEA.HI.X R3, R3, R7, R9, 0x2, P0 ;  /* 0x000000070303b211 */ /* 0x000fe400000f1409 */
[----:B------:R-:W-:-:S03]  /*daf0*/  ISETP.GE.AND P0, PT, R8, R179, PT ;  /* 0x000000b30800720c */ /* 0x000fc60003f06270 */
[----:B------:R1:W-:Y:S01]  /*db00*/  @!P3 STG.E desc[UR20][R2.64], R18 ;  /* 0x000000120200b986 */ /* 0x0003e2000c101914 */
[----:B------:R-:W-:-:S09]  /*db10*/  @!P2 IADD3 R0, P3, R4, R14, RZ ;  /* 0x0000000e0400a210 */ /* 0x000fd20007f7e0ff */
[----:B-1----:R-:W1:Y:S01]  /*db20*/  @!P0 LDC.64 R18, c[0x0][0x2b0] ;  /* 0x0000ac00ff128b82 */ /* 0x002e620000000a00 */
[----:B------:R-:W-:Y:S01]  /*db30*/  @!P2 LEA.HI.X.SX32 R2, R4, R10, 0x1, P3 ;  /* 0x0000000a0402a211 */ /* 0x000fe200018f0eff */
[----:B------:R-:W-:Y:S01]  /*db40*/  @!P1 IMAD R3, R5, R11, RZ ;  /* 0x0000000b05039224 */ /* 0x000fe200078e02ff */
        /* <DEDUP_REMOVED lines=14> */
.L_x_2143:
[----:B------:R-:W-:Y:S05]  /*dc30*/  BSYNC B0 ;  /* 0x0000000000007941 */ /* 0x000fea0003800000 */
.L_x_2142:
[----:B------:R1:W5:Y:S01]  /*dc40*/  LDL R33, [R1+0x44] ;  /* 0x0000440001217983 */ /* 0x0003620000100800 */
[C---:B--2---:R-:W-:Y:S01]  /*dc50*/  VIADD R3, R12.reuse, 0x40 ;  /* 0x000000400c037836 */ /* 0x044fe20000000000 */
[----:B------:R-:W-:Y:S01]  /*dc60*/  SHF.R.S32.HI R4, RZ, 0x1f, R24 ;  /* 0x0000001fff047819 */ /* 0x000fe20000011418 */
[----:B------:R-:W-:Y:S01]  /*dc70*/  VIADD R0, R12, 0x50 ;  /* 0x000000500c007836 */ /* 0x000fe20000000000 */
[----:B------:R1:W2:Y:S01]  /*dc80*/  LDS.128 R20, [R210] ;  /* 0x00000000d2147984 */ /* 0x0002a20000000c00 */
[----:B------:R-:W-:Y:S01]  /*dc90*/  IADD3 R2, P0, R24, R173, RZ ;  /* 0x000000ad18027210 */ /* 0x000fe20007f1e0ff */
[----:B------:R-:W-:Y:S01]  /*dca0*/  ULDC.64 UR4, c[0x0][0x2a0] ;  /* 0x0000a80000047ab9 */ /* 0x000fe20000000a00 */
[-C--:B------:R-:W-:Y:S01]  /*dcb0*/  ISETP.GE.AND P3, PT, R3, R179.reuse, PT ;  /* 0x000000b30300720c */ /* 0x080fe20003f66270 */
[----:B------:R1:W3:Y:S01]  /*dcc0*/  LDS.128 R16, [R210+0x4000] ;  /* 0x00400000d2107984 */ /* 0x0002e20000000c00 */
[----:B------:R-:W-:Y:S01]  /*dcd0*/  IADD3.X R3, R4, R174, RZ, P0, !PT ;  /* 0x000000ae04037210 */ /* 0x000fe200007fe4ff */
[----:B------:R-:W-:Y:S01]  /*dce0*/  BSSY B0, `(.L_x_2144) ;  /* 0x000001b000007945 */ /* 0x000fe20003800000 */
[-C--:B------:R-:W-:Y:S01]  /*dcf0*/  ISETP.GE.AND P0, PT, R12, R179.reuse, PT ;  /* 0x000000b30c00720c */ /* 0x080fe20003f06270 */
[----:B------:R-:W4:Y:S01]  /*dd00*/  S2R R6, SR_CTAID.X ;  /* 0x0000000000067919 */ /* 0x000f220000002500 */
[----:B------:R-:W-:Y:S01]  /*dd10*/  SHF.R.S32.HI R5, RZ, 0x1f, R32 ;  /* 0x0000001fff057819 */ /* 0x000fe20000011420 */
[----:B------:R-:W-:Y:S01]  /*dd20*/  IMAD.WIDE.U32 R10, R32, UR4, R2 ;  /* 0x00000004200a7c25 */ /* 0x000fe2000f8e0002 */
[----:B------:R-:W-:-:S02]  /*dd30*/  ISETP.GE.AND P6, PT, R0, R179, PT ;  /* 0x000000b30000720c */ /* 0x000fc40003fc6270 */
[----:B------:R-:W-:Y:S01]  /*dd40*/  SHF.R.S32.HI R13, RZ, 0x1f, R12 ;  /* 0x0000001fff0d7819 */ /* 0x000fe2000001140c */
[----:B------:R-:W-:Y:S02]  /*dd50*/  IMAD R0, R5, UR4, RZ ;  /* 0x0000000405007c24 */ /* 0x000fe4000f8e02ff */
[----:B------:R-:W-:Y:S02]  /*dd60*/  VIADD R14, R12, 0x60 ;  /* 0x000000600c0e7836 */ /* 0x000fe40000000000 */
        /* <DEDUP_REMOVED lines=16> */
[----:B------:R1:W-:Y:S04]  /*de70*/  @!P1 STG.E.128 desc[UR20][R2.64], R20 ;  /* 0x0000001402009986 */ /* 0x0003e8000c101d14 */
[----:B---3--:R1:W-:Y:S02]  /*de80*/  @!P0 STG.E.128 desc[UR20][R2.64+0x80], R16 ;  /* 0x0000801002008986 */ /* 0x0083e4000c101d14 */
.L_x_2145:
[----:B------:R-:W-:Y:S05]  /*de90*/  BSYNC B0 ;  /* 0x0000000000007941 */ /* 0x000fea0003800000 */
.L_x_2144:
[----:B------:R-:W-:Y:S01]  /*dea0*/  ISETP.GE.AND P5, PT, R14, R179, PT ;  /* 0x000000b30e00720c */ /* 0x000fe20003fa6270 */
[----:B-1----:R-:W-:Y:S01]  /*deb0*/  VIADD R20, R12, 0x70 ;  /* 0x000000700c147836 */ /* 0x002fe20000000000 */
[----:B---3--:R1:W2:Y:S01]  /*dec0*/  LDS.128 R16, [R210+0x800] ;  /* 0x00080000d2107984 */ /* 0x0082a20000000c00 */
[----:B------:R-:W-:Y:S01]  /*ded0*/  ISETP.NE.AND P0, PT, R25, RZ, PT ;  /* 0x000000ff1900720c */ /* 0x000fe20003f05270 */
[----:B------:R-:W-:Y:S02]  /*dee0*/  BSSY B0, `(.L_x_2146) ;  /* 0x0000014000007945 */ /* 0x000fe40003800000 */
[----:B------:R1:W3:Y:S10]  /*def0*/  LDS.128 R12, [R210+0x4800] ;  /* 0x00480000d20c7984 */ /* 0x0002f40000000c00 */
        /* <DEDUP_REMOVED lines=17> */
[----:B---3--:R4:W-:Y:S02]  /*e010*/  @!P0 STG.E.128 desc[UR20][R2.64+0x80], R12 ;  /* 0x0000800c02008986 */ /* 0x0089e4000c101d14 */
.L_x_2147:
[----:B------:R-:W-:Y:S05]  /*e020*/  BSYNC B0 ;  /* 0x0000000000007941 */ /* 0x000fea0003800000 */
.L_x_2146:
[----:B--2-4-:R2:W4:Y:S01]  /*e030*/  LDS.128 R16, [R210+0x1000] ;  /* 0x00100000d2107984 */ /* 0x0145220000000c00 */
[----:B------:R-:W-:Y:S01]  /*e040*/  ISETP.NE.AND P0, PT, R26, RZ, PT ;  /* 0x000000ff1a00720c */ /* 0x000fe20003f05270 */
[----:B------:R-:W-:Y:S01]  /*e050*/  BSSY B0, `(.L_x_2148) ;  /* 0x0000015000007945 */ /* 0x000fe20003800000 */
[----:B------:R-:W-:Y:S01]  /*e060*/  ISETP.GE.AND P4, PT, R20, R179, PT ;  /* 0x000000b31400720c */ /* 0x000fe20003f86270 */
        /* <DEDUP_REMOVED lines=18> */
[----:B---3--:R4:W-:Y:S02]  /*e190*/  @!P0 STG.E.128 desc[UR20][R2.64+0x80], R12 ;  /* 0x0000800c02008986 */ /* 0x0089e4000c101d14 */
.L_x_2149:
[----:B------:R-:W-:Y:S05]  /*e1a0*/  BSYNC B0 ;  /* 0x0000000000007941 */ /* 0x000fea0003800000 */
.L_x_2148:
[----:B----4-:R4:W1:Y:S01]  /*e1b0*/  LDS.128 R16, [R210+0x1800] ;  /* 0x00180000d2107984 */ /* 0x0108620000000c00 */
[----:B------:R-:W-:Y:S01]  /*e1c0*/  ISETP.NE.AND P0, PT, R27, RZ, PT ;  /* 0x000000ff1b00720c */ /* 0x000fe20003f05270 */
[----:B------:R-:W-:Y:S02]  /*e1d0*/  BSSY B0, `(.L_x_2150) ;  /* 0x0000014000007945 */ /* 0x000fe40003800000 */
[----:B---3--:R4:W3:Y:S10]  /*e1e0*/  LDS.128 R12, [R210+0x5800] ;  /* 0x00580000d20c7984 */ /* 0x0088f40000000c00 */
        /* <DEDUP_REMOVED lines=18> */
.L_x_2151:
[----:B------:R-:W-:Y:S05]  /*e310*/  BSYNC B0 ;  /* 0x0000000000007941 */ /* 0x000fea0003800000 */
.L_x_2150:
        /* <DEDUP_REMOVED lines=21> */
.L_x_2153:
[----:B------:R-:W-:Y:S05]  /*e470*/  BSYNC B0 ;  /* 0x0000000000007941 */ /* 0x000fea0003800000 */
.L_x_2152:
        /* <DEDUP_REMOVED lines=21> */
.L_x_2155:
[----:B------:R-:W-:Y:S05]  /*e5d0*/  BSYNC B0 ;  /* 0x0000000000007941 */ /* 0x000fea0003800000 */
.L_x_2154:
        /* <DEDUP_REMOVED lines=21> */
.L_x_2157:
[----:B------:R-:W-:Y:S05]  /*e730*/  BSYNC B0 ;  /* 0x0000000000007941 */ /* 0x000fea0003800000 */
.L_x_2156:
        /* <DEDUP_REMOVED lines=21> */
.L_x_2106:
[----:B------:R-:W2:Y:S01]  /*e890*/  LDL R31, [R1+0x9c] ;  /* 0x00009c00011f7983 */ /* 0x000ea20000100800 */
[----:B------:R-:W1:Y:S01]  /*e8a0*/  LDC.U8 R9, c[0x0][0x3d9] ;  /* 0x0000f640ff097b82 */ /* 0x000e620000000000 */
[----:B------:R-:W-:-:S07]  /*e8b0*/  LEA.HI R12, R18, R104, RZ, 0x3 ;  /* 0x00000068120c7211 */ /* 0x000fce00078f18ff */
[----:B------:R-:W3:Y:S01]  /*e8c0*/  LDC.U8 R13, c[0x0][0x3d8] ;  /* 0x0000f600ff0d7b82 */ /* 0x000ee20000000000 */
[----:B-1----:R-:W-:Y:S02]  /*e8d0*/  ISETP.NE.AND P1, PT, R9, RZ, PT ;  /* 0x000000ff0900720c */ /* 0x002fe40003f25270 */
[----:B---3--:R-:W-:-:S04]  /*e8e0*/  ISETP.NE.AND P2, PT, R13, RZ, PT ;  /* 0x000000ff0d00720c */ /* 0x008fc80003f45270 */
[----:B------:R-:W-:-:S07]  /*e8f0*/  ISETP.EQ.AND P5, PT, R9, RZ, P2 ;  /* 0x000000ff0900720c */ /* 0x000fce00017a2270 */
[----:B------:R-:W1:Y:S01]  /*e900*/  @P1 LDC.64 R10, c[0x0][0x2c0] ;  /* 0x0000b000ff0a1b82 */ /* 0x000e620000000a00 */
[----:B------:R-:W-:-:S07]  /*e910*/  @P1 MOV R18, 0x1 ;  /* 0x0000000100121802 */ /* 0x000fce0000000f00 */
[----:B------:R-:W3:Y:S01]  /*e920*/  @P1 LDC R20, c[0x0][0x2c0] ;  /* 0x0000b000ff141b82 */ /* 0x000ee20000000800 */
[----:B-1----:R-:W-:Y:S01]  /*e930*/  @P1 IMAD R19, R11, R10, RZ ;  /* 0x0000000a0b131224 */ /* 0x002fe200078e02ff */
[----:B--2---:R-:W-:-:S13]  /*e940*/  ISETP.NE.AND P0, PT, R31, -0x1, PT ;  /* 0xffffffff1f00780c */ /* 0x004fda0003f05270 */
[----:B------:R-:W1:Y:S01]  /*e950*/  @!P0 LDC.64 R4, c[0x0][0x290] ;  /* 0x0000a400ff048b82 */ /* 0x000e620000000a00 */
[----:B------:R-:W-:-:S07]  /*e960*/  @!P0 SHF.R.S32.HI R0, RZ, 0x1f, R105 ;  /* 0x0000001fff008819 */ /* 0x000fce0000011469 */
[----:B------:R-:W2:Y:S01]  /*e970*/  @P0 LDC.64 R6, c[0x0][0x298] ;  /* 0x0000a600ff060b82 */ /* 0x000ea20000000a00 */
[----:B-1----:R-:W-:-:S04]  /*e980*/  @!P0 IMAD R0, R0, R4, RZ ;  /* 0x0000000400008224 */ /* 0x002fc800078e02ff */
[C---:B------:R-:W-:Y:S01]  /*e990*/  @!P0 IMAD R8, R105.reuse, R5, R0 ;  /* 0x0000000569088224 */ /* 0x040fe200078e0200 */
[----:B------:R-:W-:Y:S01]  /*e9a0*/  LOP3.LUT R0, R12, 0xfffffff8, RZ, 0xc0, !PT ;  /* 0xfffffff80c007812 */ /* 0x000fe200078ec0ff */
[----:B------:R-:W-:-:S04]  /*e9b0*/  @!P0 IMAD.WIDE.U32 R4, R105, R4, RZ ;  /* 0x0000000469048225 */ /* 0x000fc800078e00ff */
[----:B--2---:R-:W-:Y:S01]  /*e9c0*/  @P0 IMAD.WIDE.U32 R2, R31, R6, RZ ;  /* 0x000000061f020225 */ /* 0x004fe200078e00ff */
[----:B------:R-:W-:-:S03]  /*e9d0*/  @!P0 MOV R2, R4 ;  /* 0x0000000400028202 */ /* 0x000fc60000000f00 */
[----:B------:R-:W-:Y:S02]  /*e9e0*/  @P0 IMAD R7, R31, R7, R3 ;  /* 0x000000071f070224 */ /* 0x000fe400078e0203 */
[----:B------:R-:W-:Y:S02]  /*e9f0*/  IMAD.IADD R0, R104, 0x1, -R0 ;  /* 0x0000000168007824 */ /* 0x000fe400078e0a00 */
[----:B------:R-:W-:Y:S01]  /*ea00*/  @!P0 IMAD.IADD R7, R5, 0x1, R8 ;  /* 0x0000000105078824 */ /* 0x000fe200078e0208 */
[----:B---3--:R-:W-:Y:S06]  /*ea10*/  @P1 BRA `(.L_x_2158) ;  /* 0x0000000000181947 */ /* 0x008fec0003800000 */
[----:B------:R-:W1:Y:S01]  /*ea20*/  LDC R19, c[0x0][0x2c4] ;  /* 0x0000b100ff137b82 */ /* 0x000e620000000800 */
[----:B------:R-:W-:Y:S02]  /*ea30*/  ISETP.NE.AND P0, PT, R13, RZ, PT ;  /* 0x000000ff0d00720c */ /* 0x000fe40003f05270 */
[----:B------:R-:W-:-:S05]  /*ea40*/  MOV R20, 0x1 ;  /* 0x0000000100147802 */ /* 0x000fca0000000f00 */
[----:B------:R-:W2:Y:S08]  /*ea50*/  LDC R18, c[0x0][0x270] ;  /* 0x00009c00ff127b82 */ /* 0x000eb00000000800 */
[----:B-1----:R-:W2:Y:S02]  /*ea60*/  @P0 LDC R19, c[0x0][0x2e4] ;  /* 0x0000b900ff130b82 */ /* 0x002ea40000000800 */
[----:B--2---:R-:W-:-:S07]  /*ea70*/  IMAD R18, R19, R18, RZ ;  /* 0x0000001213127224 */ /* 0x004fce00078e02ff */
.L_x_2158:
[----:B------:R-:W1:Y:S01]  /*ea80*/  S2R R4, SR_CTAID.X ;  /* 0x0000000000047919 */ /* 0x000e620000002500 */
[----:B------:R-:W-:Y:S01]  /*ea90*/  IMAD.IADD R16, R240, 0x1, -R106 ;  /* 0x00000001f0107824 */ /* 0x000fe200078e0a6a */
[----:B------:R-:W2:Y:S01]  /*eaa0*/  @P5 LDC R21, c[0x0][0x2c4] ;  /* 0x0000b100ff155b82 */ /* 0x000ea20000000800 */
[----:B------:R-:W-:Y:S01]  /*eab0*/  SHF.R.S32.HI R12, RZ, 0x3, R12 ;  /* 0x00000003ff0c7819 */ /* 0x000fe2000001140c */
[C---:B------:R-:W-:Y:S01]  /*eac0*/  IMAD.SHL.U32 R17, R0.reuse, 0x8, RZ ;  /* 0x0000000800117824 */ /* 0x040fe200078e00ff */
[----:B------:R-:W-:Y:S01]  /*ead0*/  ISETP.NE.AND P6, PT, R0, RZ, PT ;  /* 0x000000ff0000720c */ /* 0x000fe20003fc5270 */
[----:B------:R-:W-:Y:S01]  /*eae0*/  ULDC.64 UR4, c[0x0][0x2a0] ;  /* 0x0000a80000047ab9 */ /* 0x000fe20000000a00 */
[C---:B------:R-:W-:Y:S01]  /*eaf0*/  ISETP.GE.AND P1, PT, R12.reuse, R16, PT ;  /* 0x000000100c00720c */ /* 0x040fe20003f26270 */
[C---:B------:R-:W-:Y:S01]  /*eb00*/  VIADD R27, R12.reuse, 0x10 ;  /* 0x000000100c1b7836 */ /* 0x040fe20000000000 */
[----:B------:R-:W-:Y:S01]  /*eb10*/  SHF.R.S32.HI R0, RZ, 0x1f, R64 ;  /* 0x0000001fff007819 */ /* 0x000fe20000011440 */
[----:B------:R-:W-:Y:S01]  /*eb20*/  BSSY B0, `(.L_x_2159) ;  /* 0x000001d000007945 */ /* 0x000fe20003800000 */
[C---:B------:R-:W-:Y:S01]  /*eb30*/  IADD3 R2, P0, R17.reuse, R2, RZ ;  /* 0x0000000211027210 */ /* 0x040fe20007f1e0ff */
[----:B------:R-:W-:Y:S01]  /*eb40*/  VIADD R29, R12, 0x30 ;  /* 0x000000300c1d7836 */ /* 0x000fe20000000000 */
[----:B------:R-:W-:Y:S01]  /*eb50*/  SHF.R.S32.HI R13, RZ, 0x1f, R12 ;  /* 0x0000001fff0d7819 */ /* 0x000fe2000001140c */
[----:B------:R-:W-:Y:S01]  /*eb60*/  IMAD R0, R0, UR4, RZ ;  /* 0x0000000400007c24 */ /* 0x000fe2000f8e02ff */
[C---:B------:R-:W-:Y:S01]  /*eb70*/  LEA.HI.X.SX32 R3, R17.reuse, R7, 0x1, P0 ;  /* 0x0000000711037211 */ /* 0x040fe200000f0eff */
[----:B------:R-:W-:Y:S01]  /*eb80*/  VIADD R24, R17, 0x40 ;  /* 0x0000004011187836 */ /* 0x000fe20000000000 */
[----:B------:R-:W-:Y:S01]  /*eb90*/  IADD3 R30, R12, 0x20, RZ ;  /* 0x000000200c1e7810 */ /* 0x000fe20007ffe0ff */
[C---:B------:R-:W-:Y:S01]  /*eba0*/  IMAD R10, R64.reuse, UR5, R0 ;  /* 0x00000005400a7c24 */ /* 0x040fe2000f8e0200 */
[-C--:B------:R-:W-:Y:S01]  /*ebb0*/  ISETP.GE.AND P3, PT, R27, R16.reuse, PT ;  /* 0x000000101b00720c */ /* 0x080fe20003f66270 */
[----:B------:R-:W-:Y:S01]  /*ebc0*/  IMAD.WIDE.U32 R14, R64, UR4, R2 ;  /* 0x00000004400e7c25 */ /* 0x000fe2000f8e0002 */
[----:B------:R-:W-:-:S04]  /*ebd0*/  ISETP.GE.AND P4, PT, R30, R16, PT ;  /* 0x000000101e00720c */ /* 0x000fc80003f86270 */
[----:B------:R-:W-:Y:S01]  /*ebe0*/  IADD3 R11, R10, R15, RZ ;  /* 0x0000000f0a0b7210 */ /* 0x000fe20007ffe0ff */
[----:B-1----:R-:W-:Y:S01]  /*ebf0*/  IMAD.WIDE R6, R4, 0x80, R12 ;  /* 0x0000008004067825 */ /* 0x002fe200078e020c */
        /* <DEDUP_REMOVED lines=15> */
.L_x_2160:
[----:B------:R-:W-:Y:S05]  /*ecf0*/  BSYNC B0 ;  /* 0x0000000000007941 */ /* 0x000fea0003800000 */
.L_x_2159:
[----:B------:R-:W-:Y:S01]  /*ed00*/  ISETP.GE.AND P0, PT, R29, R16, PT ;  /* 0x000000101d00720c */ /* 0x000fe20003f06270 */
[----:B------:R-:W-:Y:S01]  /*ed10*/  BSSY B0, `(.L_x_2161) ;  /* 0x0000015000007945 */ /* 0x000fe20003800000 */
[----:B------:R-:W-:Y:S02]  /*ed20*/  VIADD R28, R12, 0x40 ;  /* 0x000000400c1c7836 */ /* 0x000fe40000000000 */
[----:B------:R-:W-:Y:S01]  /*ed30*/  P2R R8, PR, RZ, 0x1 ;  /* 0x00000001ff087803 */ /* 0x000fe20000000000 */
[----:B------:R-:W-:Y:S08]  /*ed40*/  @P3 BRA `(.L_x_2162) ;  /* 0x0000000000443947 */ /* 0x000ff00003800000 */
        /* <DEDUP_REMOVED lines=17> */
.L_x_2162:
[----:B------:R-:W-:Y:S05]  /*ee60*/  BSYNC B0 ;  /* 0x0000000000007941 */ /* 0x000fea0003800000 */
.L_x_2161:
        /* <DEDUP_REMOVED lines=10> */
[----:B-1-3--:R-:W-:Y:S01]  /*ef10*/  IMAD.X R2, RZ, RZ, R7, P0 ;  /* 0x000000ffff027224 */ /* 0x00afe200000e0607 */
        /* <DEDUP_REMOVED lines=11> */
.L_x_2164:
[----:B------:R-:W-:Y:S05]  /*efd0*/  BSYNC B0 ;  /* 0x0000000000007941 */ /* 0x000fea0003800000 */
.L_x_2163:
[----:B------:R-:W-:Y:S01]  /*efe0*/  ISETP.NE.AND P0, PT, R8, RZ, PT ;  /* 0x000000ff0800720c */ /* 0x000fe20003f05270 */
[----:B------:R-:W-:Y:S01]  /*eff0*/  BSSY B0, `(.L_x_2165) ;  /* 0x0000015000007945 */ /* 0x000fe20003800000 */
[----:B------:R-:W-:-:S04]  /*f000*/  ISETP.GE.AND P1, PT, R26, R16, PT ;  /* 0x000000101a00720c */ /* 0x000fc80003f26270 */
[----:B------:R-:W-:-:S07]  /*f010*/  P2R R8, PR, RZ, 0x2 ;  /* 0x00000002ff087803 */ /* 0x000fce0000000000 */
[----:B------:R-:W-:Y:S05]  /*f020*/  @P0 BRA `(.L_x_2166) ;  /* 0x0000000000440947 */ /* 0x000fea0003800000 */
[----:B------:R-:W-:Y:S01]  /*f030*/  IADD3 R0, P0, R6, 0x30, RZ ;  /* 0x0000003006007810 */ /* 0x000fe20007f1e0ff */
[----:B------:R-:W-:Y:S01]  /*f040*/  ULDC.64 UR4, c[0x0][0x298] ;  /* 0x0000a60000047ab9 */ /* 0x000fe20000000a00 */
[----:B------:R-:W-:Y:S01]  /*f050*/  MOV R5, R11 ;  /* 0x0000000b00057202 */ /* 0x000fe20000000f00 */
[----:B------:R-:W-:Y:S01]  /*f060*/  IMAD.MOV.U32 R4, RZ, RZ, R14 ;  /* 0x000000ffff047224 */ /* 0x000fe200078e000e */
[----:B------:R-:W-:Y:S01]  /*f070*/  ULDC UR6, c[0x0][0x2d0] ;  /* 0x0000b40000067ab9 */ /* 0x000fe20000000800 */
[----:B-1-34-:R-:W-:Y:S01]  /*f080*/  IMAD.X R2, RZ, RZ, R7, P0 ;  /* 0x000000ffff027224 */ /* 0x01afe200000e0607 */
        /* <DEDUP_REMOVED lines=11> */
.L_x_2166:
[----:B------:R-:W-:Y:S05]  /*f140*/  BSYNC B0 ;  /* 0x0000000000007941 */ /* 0x000fea0003800000 */
.L_x_2165:
[----:B------:R-:W-:Y:S01]  /*f150*/  ISETP.NE.AND P0, PT, R9, RZ, PT ;  /* 0x000000ff0900720c */ /* 0x000fe20003f05270 */
[----:B------:R-:W-:Y:S01]  /*f160*/  BSSY B0, `(.L_x_2167) ;  /* 0x0000016000007945 */ /* 0x000fe20003800000 */
[----:B------:R-:W-:Y:S01]  /*f170*/  ISETP.NE.OR P3, PT, R31, -0x1, !P5 ;  /* 0xffffffff1f00780c */ /* 0x000fe20006f65670 */
[C---:B------:R-:W-:Y:S02]  /*f180*/  VIADD R22, R12.reuse, 0x60 ;  /* 0x000000600c167836 */ /* 0x040fe40000000000 */
[----:B------:R-:W-:-:S08]  /*f190*/  VIADD R25, R12, 0x70 ;  /* 0x000000700c197836 */ /* 0x000fd00000000000 */
        /* <DEDUP_REMOVED lines=18> */
.L_x_2168:
[----:B------:R-:W-:Y:S05]  /*f2c0*/  BSYNC B0 ;  /* 0x0000000000007941 */ /* 0x000fea0003800000 */
.L_x_2167:
[----:B--2---:R-:W-:Y:S01]  /*f2d0*/  @!P3 IMAD R31, R105, R21, RZ ;  /* 0x00000015691fb224 */ /* 0x004fe200078e02ff */
[----:B------:R-:W-:Y:S01]  /*f2e0*/  ISETP.NE.AND P0, PT, R8, RZ, PT ;  /* 0x000000ff0800720c */ /* 0x000fe20003f05270 */
[----:B------:R-:W-:Y:S01]  /*f2f0*/  BSSY B0, `(.L_x_2169) ;  /* 0x0000018000007945 */ /* 0x000fe20003800000 */
[----:B------:R-:W-:Y:S01]  /*f300*/  ISETP.GE.AND P1, PT, R25, R16, PT ;  /* 0x000000101900720c */ /* 0x000fe20003f26270 */
[----:B------:R-:W-:Y:S01]  /*f310*/  IMAD R8, R105, R18, RZ ;  /* 0x0000001269087224 */ /* 0x000fe200078e02ff */
[----:B------:R2:W-:Y:S01]  /*f320*/  @!P3 STL [R1+0x9c], R31 ;  /* 0x00009c1f0100b387 */ /* 0x0005e20000100800 */
[----:B------:R-:W-:Y:S02]  /*f330*/  ISETP.GE.AND P4, PT, R22, R16, PT ;  /* 0x000000101600720c */ /* 0x000fe40003f86270 */
[----:B------:R-:W-:-:S06]  /*f340*/  P2R R21, PR, RZ, 0x2 ;  /* 0x00000002ff157803 */ /* 0x000fcc0000000000 */
        /* <DEDUP_REMOVED lines=18> */
.L_x_2170:
[----:B------:R-:W-:Y:S05]  /*f470*/  BSYNC B0 ;  /* 0x0000000000007941 */ /* 0x000fea0003800000 */
.L_x_2169:
[----:B------:R-:W-:Y:S01]  /*f480*/  SEL R0, R8, RZ, !P5 ;  /* 0x000000ff08007207 */ /* 0x000fe20006800000 */
[----:B------:R-:W-:Y:S01]  /*f490*/  BSSY B0, `(.L_x_2171) ;  /* 0x000001b000007945 */ /* 0x000fe20003800000 */
[-C--:B------:R-:W-:Y:S02]  /*f4a0*/  ISETP.GE.OR P0, PT, R27, R16.reuse, P6 ;  /* 0x000000101b00720c */ /* 0x080fe40003706670 */
[----:B-1-34-:R-:W-:Y:S02]  /*f4b0*/  @!P5 CS2R R2, SRZ ;  /* 0x000000000002d805 */ /* 0x01afe4000001ff00 */
[----:B------:R-:W-:Y:S01]  /*f4c0*/  ISETP.GE.OR P3, PT, R12, R16, P6 ;  /* 0x000000100c00720c */ /* 0x000fe20003766670 */
[----:B------:R-:W-:Y:S01]  /*f4d0*/  IMAD R19, R64, R19, R0 ;  /* 0x0000001340137224 */ /* 0x000fe200078e0200 */
[----:B------:R-:W-:Y:S01]  /*f4e0*/  P2R R23, PR, RZ, 0x1 ;  /* 0x00000001ff177803 */ /* 0x000fe20000000000 */
[----:B------:R-:W-:Y:S01]  /*f4f0*/  IMAD R18, R106, R20, RZ ;  /* 0x000000146a127224 */ /* 0x000fe200078e02ff */
[--C-:B------:R-:W-:Y:S01]  /*f500*/  @P5 SHF.R.S32.HI R3, RZ, 0x1f, R31.reuse ;  /* 0x0000001fff035819 */ /* 0x100fe2000001141f */
[----:B------:R-:W-:Y:S01]  /*f510*/  @P5 IMAD.MOV.U32 R2, RZ, RZ, R31 ;  /* 0x000000ffff025224 */ /* 0x000fe200078e001f */
[----:B------:R-:W-:Y:S07]  /*f520*/  @P4 BRA `(.L_x_2172) ;  /* 0x0000000000444947 */ /* 0x000fee0003800000 */
        /* <DEDUP_REMOVED lines=17> */
.L_x_2172:
[----:B------:R-:W-:Y:S05]  /*f640*/  BSYNC B0 ;  /* 0x0000000000007941 */ /* 0x000fea0003800000 */
.L_x_2171:
        /* <DEDUP_REMOVED lines=15> */
[----:B-1----:R-:W-:Y:S01]  /*f740*/  IMAD.WIDE.U32 R4, R0, UR4, R2 ;  /* 0x0000000400047c25 */ /* 0x002fe2000f8e0002 */
        /* <DEDUP_REMOVED lines=9> */
.L_x_2174:
[----:B------:R-:W-:Y:S05]  /*f7e0*/  BSYNC B0 ;  /* 0x0000000000007941 */ /* 0x000fea0003800000 */
.L_x_2173:
[----:B------:R-:W-:Y:S04]  /*f7f0*/  BSSY B0, `(.L_x_2175) ;  /* 0x000000a000007945 */ /* 0x000fe80003800000 */
[----:B------:R-:W-:Y:S05]  /*f800*/  @P3 BRA `(.L_x_2176) ;  /* 0x0000000000203947 */ /* 0x000fea0003800000 */
[----:B------:R-:W-:Y:S01]  /*f810*/  IMAD R0, R12, R20, RZ ;  /* 0x000000140c007224 */ /* 0x000fe200078e02ff */
[----:B------:R-:W-:-:S04]  /*f820*/  ULDC.64 UR4, c[0x0][0x2b0] ;  /* 0x0000ac0000047ab9 */ /* 0x000fc80000000a00 */
[----:B---3--:R-:W-:-:S04]  /*f830*/  IADD3 R3, P0, R0, R9, RZ ;  /* 0x0000000900037210 */ /* 0x008fc80007f1e0ff */
[----:B------:R-:W-:Y:S02]  /*f840*/  LEA.HI.X.SX32 R0, R0, R8, 0x1, P0 ;  /* 0x0000000800007211 */ /* 0x000fe400000f0eff */
[----:B------:R-:W-:-:S04]  /*f850*/  LEA R2, P0, R3, UR4, 0x2 ;  /* 0x0000000403027c11 */ /* 0x000fc8000f8010ff */
[----:B------:R-:W-:Y:S01]  /*f860*/  LEA.HI.X R3, R3, UR5, R0, 0x2, P0 ;  /* 0x0000000503037c11 */ /* 0x000fe200080f1400 */
[----:B------:R-:W-:-:S05]  /*f870*/  IMAD.MOV.U32 R0, RZ, RZ, 0x7f800000 ;  /* 0x7f800000ff007424 */ /* 0x000fca00078e00ff */
[----:B------:R4:W-:Y:S03]  /*f880*/  STG.E desc[UR20][R2.64], R0 ;  /* 0x0000000002007986 */ /* 0x0009e6000c101914 */
.L_x_2176:
[----:B------:R-:W-:Y:S05]  /*f890*/  BSYNC B0 ;  /* 0x0000000000007941 */ /* 0x000fea0003800000 */
.L_x_2175:
        /* <DEDUP_REMOVED lines=8> */
[----:B----4-:R-:W-:Y:S01]  /*f920*/  IMAD R0, R27, R20, RZ ;  /* 0x000000141b007224 */ /* 0x010fe200078e02ff */
[----:B------:R-:W-:-:S04]  /*f930*/  ULDC.64 UR4, c[0x0][0x2b0] ;  /* 0x0000ac0000047ab9 */ /* 0x000fc80000000a00 */
[----:B---3--:R-:W-:-:S04]  /*f940*/  IADD3 R3, P0, R0, R9, RZ ;  /* 0x0000000900037210 */ /* 0x008fc80007f1e0ff */
[----:B------:R-:W-:Y:S02]  /*f950*/  LEA.HI.X.SX32 R0, R0, R8, 0x1, P0 ;  /* 0x0000000800007211 */ /* 0x000fe400000f0eff */
[----:B------:R-:W-:-:S04]  /*f960*/  LEA R2, P0, R3, UR4, 0x2 ;  /* 0x0000000403027c11 */ /* 0x000fc8000f8010ff */
[----:B------:R-:W-:Y:S01]  /*f970*/  LEA.HI.X R3, R3, UR5, R0, 0x2, P0 ;  /* 0x0000000503037c11 */ /* 0x000fe200080f1400 */
[----:B------:R-:W-:-:S05]  /*f980*/  IMAD.MOV.U32 R0, RZ, RZ, 0x7f800000 ;  /* 0x7f800000ff007424 */ /* 0x000fca00078e00ff */
[----:B------:R3:W-:Y:S03]  /*f990*/  STG.E desc[UR20][R2.64], R0 ;  /* 0x0000000002007986 */ /* 0x0007e6000c101914 */
.L_x_2178:
[----:B------:R-:W-:Y:S05]  /*f9a0*/  BSYNC B0 ;  /* 0x0000000000007941 */ /* 0x000fea0003800000 */
.L_x_2177:
[----:B------:R-:W-:Y:S04]  /*f9b0*/  BSSY B0, `(.L_x_2179) ;  /* 0x000000a000007945 */ /* 0x000fe80003800000 */
[----:B------:R-:W-:Y:S05]  /*f9c0*/  @P5 BRA `(.L_x_2180) ;  /* 0x0000000000205947 */ /* 0x000fea0003800000 */
[----:B---34-:R-:W-:Y:S01]  /*f9d0*/  IMAD R0, R30, R20, RZ ;  /* 0x000000141e007224 */ /* 0x018fe200078e02ff */
[----:B------:R-:W-:-:S04]  /*f9e0*/  ULDC.64 UR4, c[0x0][0x2b0] ;  /* 0x0000ac0000047ab9 */ /* 0x000fc80000000a00 */
[----:B------:R-:W-:-:S04]  /*f9f0*/  IADD3 R3, P0, R0, R9, RZ ;  /* 0x0000000900037210 */ /* 0x000fc80007f1e0ff */
[----:B------:R-:W-:Y:S02]  /*fa00*/  LEA.HI.X.SX32 R0, R0, R8, 0x1, P0 ;  /* 0x0000000800007211 */ /* 0x000fe400000f0eff */
[----:B------:R-:W-:-:S04]  /*fa10*/  LEA R2, P0, R3, UR4, 0x2 ;  /* 0x0000000403027c11 */ /* 0x000fc8000f8010ff */
[----:B------:R-:W-:Y:S01]  /*fa20*/  LEA.HI.X R3, R3, UR5, R0, 0x2, P0 ;  /* 0x0000000503037c11 */ /* 0x000fe200080f1400 */
[----:B------:R-:W-:-:S05]  /*fa30*/  IMAD.MOV.U32 R0, RZ, RZ, 0x7f800000 ;  /* 0x7f800000ff007424 */ /* 0x000fca00078e00ff */
[----:B------:R3:W-:Y:S03]  /*fa40*/  STG.E desc[UR20][R2.64], R0 ;  /* 0x0000000002007986 */ /* 0x0007e6000c101914 */
.L_x_2180:
[----:B------:R-:W-:Y:S05]  /*fa50*/  BSYNC B0 ;  /* 0x0000000000007941 */ /* 0x000fea0003800000 */
.L_x_2179:
        /* <DEDUP_REMOVED lines=10> */
.L_x_2182:
[----:B------:R-:W-:Y:S05]  /*fb00*/  BSYNC B0 ;  /* 0x0000000000007941 */ /* 0x000fea0003800000 */
.L_x_2181:
        /* <DEDUP_REMOVED lines=10> */
.L_x_2184:
[----:B------:R-:W-:Y:S05]  /*fbb0*/  BSYNC B0 ;  /* 0x0000000000007941 */ /* 0x000fea0003800000 */
.L_x_2183:
        /* <DEDUP_REMOVED lines=10> */
.L_x_2186:
[----:B------:R-:W-:Y:S05]  /*fc60*/  BSYNC B0 ;  /* 0x0000000000007941 */ /* 0x000fea0003800000 */
.L_x_2185:
        /* <DEDUP_REMOVED lines=10> */
.L_x_2188:
[----:B------:R-:W-:Y:S05]  /*fd10*/  BSYNC B0 ;  /* 0x0000000000007941 */ /* 0x000fea0003800000 */
.L_x_2187:
[----:B------:R-:W-:Y:S05]  /*fd20*/  @P6 EXIT ;  /* 0x000000000000694d */ /* 0x000fea0003800000 */
[----:B---34-:R-:W-:Y:S01]  /*fd30*/  IMAD R0, R25, R20, RZ ;  /* 0x0000001419007224 */ /* 0x018fe200078e02ff */
        /* <DEDUP_REMOVED lines=8> */
.L_x_2189:
        /* <DEDUP_REMOVED lines=12> */
.L_x_2945:


//--------------------- .text._ZN5flash16flash_fwd_kernelI23Flash_fwd_kernel_traitsILi128ELi128ELi32ELi4ELb0ELb0EN7cutlass10bfloat16_tE19Flash_kernel_traitsILi128ELi128ELi32ELi4ES3_EELb0ELb0ELb0ELb1ELb0ELb0ELb1ELb0EEEvNS_16Flash_fwd_paramsE --------------------------
	.section	.text._ZN5flash16flash_fwd_kernelI23Flash_fwd_kernel_traitsILi128ELi128ELi32ELi4ELb0ELb0EN7cutlass10bfloat16_tE19Flash_kernel_traitsILi128ELi128ELi32ELi4ES3_EELb0ELb0ELb0ELb1ELb0ELb0ELb1ELb0EEEvNS_16Flash_fwd_paramsE,"ax",@progbits
	.align	128
        .global         _ZN5flash16flash_fwd_kernelI23Flash_fwd_kernel_traitsILi128ELi128ELi32ELi4ELb0ELb0EN7cutlass10bfloat16_tE19Flash_kernel_traitsILi128ELi128ELi32ELi4ES3_EELb0ELb0ELb0ELb1ELb0ELb0ELb1ELb0EEEvNS_16Flash_fwd_paramsE
        .type           _ZN5flash16flash_fwd_kernelI23Flash_fwd_kernel_traitsILi128ELi128ELi32ELi4ELb0ELb0EN7cutlass10bfloat16_tE19Flash_kernel_traitsILi128ELi128ELi32ELi4ES3_EELb0ELb0ELb0ELb1ELb0ELb0ELb1ELb0EEEvNS_16Flash_fwd_paramsE,@function
        .size           _ZN5flash16flash_fwd_kernelI23Flash_fwd_kernel_traitsILi128ELi128ELi32ELi4ELb0ELb0EN7cutlass10bfloat16_tE19Flash_kernel_traitsILi128ELi128ELi32ELi4ES3_EELb0ELb0ELb0ELb1ELb0ELb0ELb1ELb0EEEvNS_16Flash_fwd_paramsE,(.L_x_2946 - _ZN5flash16flash_fwd_kernelI23Flash_fwd_kernel_traitsILi128ELi128ELi32ELi4ELb0ELb0EN7cutlass10bfloat16_tE19Flash_kernel_traitsILi128ELi128ELi32ELi4ES3_EELb0ELb0ELb0ELb1ELb0ELb0ELb1ELb0EEEvNS_16Flash_fwd_paramsE)
        .other          _ZN5flash16flash_fwd_kernelI23Flash_fwd_kernel_traitsILi128ELi128ELi32ELi4ELb0ELb0EN7cutlass10bfloat16_tE19Flash_kernel_traitsILi128ELi128ELi32ELi4ES3_EELb0ELb0ELb0ELb1ELb0ELb0ELb1ELb0EEEvNS_16Flash_fwd_paramsE,@"STO_CUDA_ENTRY STV_DEFAULT"
_ZN5flash16flash_fwd_kernelI23Flash_fwd_kernel_traitsILi128ELi128ELi32ELi4ELb0ELb0EN7cutlass10bfloat16_tE19Flash_kernel_traitsILi128ELi128ELi32ELi4ES3_EELb0ELb0ELb0ELb1ELb0ELb0ELb1ELb0EEEvNS_16Flash_fwd_paramsE:
.text._ZN5flash16flash_fwd_kernelI23Flash_fwd_kernel_traitsILi128ELi128ELi32ELi4ELb0ELb0EN7cutlass10bfloat16_tE19Flash_kernel_traitsILi128ELi128ELi32ELi4ES3_EELb0ELb0ELb0ELb1ELb0ELb0ELb1ELb0EEEvNS_16Flash_fwd_paramsE:
        /* <DEDUP_REMOVED lines=40> */
.L_x_2190:
[----:B-1----:R-:W1:Y:S02]  /*0280*/  LDC R4, c[0x0][0x2c8] ;  /* 0x0000b200ff047b82 */ /* 0x002e640000000800 */
.L_x_2191:
        /* <DEDUP_REMOVED lines=112> */
.L_x_2193:
        /* <DEDUP_REMOVED lines=14> */
.L_x_2194:
        /* <DEDUP_REMOVED lines=78> */
.L_x_2196:
[----:B------:R-:W-:Y:S05]  /*0f50*/  BSYNC B0 ;  /* 0x0000000000007941 */ /* 0x000fea0003800000 */
.L_x_2195:
        /* <DEDUP_REMOVED lines=33> */
.L_x_2198:
[----:B------:R-:W-:Y:S05]  /*1170*/  BSYNC B0 ;  /* 0x0000000000007941 */ /* 0x000fea0003800000 */
.L_x_2197:
        /* <DEDUP_REMOVED lines=34> */
.L_x_2200:
[----:B------:R-:W-:Y:S05]  /*13a0*/  BSYNC B0 ;  /* 0x0000000000007941 */ /* 0x000fea0003800000 */
.L_x_2199:
        /* <DEDUP_REMOVED lines=35> */
.L_x_2202:
[----:B------:R-:W-:Y:S05]  /*15e0*/  BSYNC B0 ;  /* 0x0000000000007941 */ /* 0x000fea0003800000 */
.L_x_2201:
[----:B------:R-:W-:Y:S01]  /*15f0*/  LEA.HI.SX32 R92, R232, 0xffffffff, 0x1b ;  /* 0xffffffffe85c7811 */ /* 0x000fe200078fdaff */
[----:B------:R-:W-:Y:S01]  /*1600*/  BSSY B0, `(.L_x_2203) ;  /* 0x0000022000007945 */ /* 0x000fe20003800000 */
[----:B------:R-:W-:Y:S02]  /*1610*/  ISETP.GE.AND P0, PT, R5, R39, PT ;  /* 0x000000270500720c */ /* 0x000fe40003f06270 */
[----:B------:R-:W-:Y:S01]  /*1620*/  SHF.R.S32.HI R18, RZ, 0x4, R24 ;  /* 0x00000004ff127819 */ /* 0x000fe20000011418 */
        /* <DEDUP_REMOVED lines=31> */
.L_x_2204:
[----:B------:R-:W-:Y:S05]  /*1820*/  BSYNC B0 ;  /* 0x0000000000007941 */ /* 0x000fea0003800000 */
.L_x_2203:
[----:B------:R-:W-:Y:S01]  /*1830*/  LEA.HI R0, R24, R18, RZ, 0x1 ;  /* 0x0000001218007211 */ /* 0x000fe200078f08ff */
[----:B------:R-:W-:Y:S01]  /*1840*/  BSSY B0, `(.L_x_2205) ;  /* 0x0000021000007945 */ /* 0x000fe20003800000 */
[----:B------:R-:W-:Y:S02]  /*1850*/  ISETP.GE.AND P1, PT, R12, R19, PT ;  /* 0x000000130c00720c */ /* 0x000fe40003f26270 */
[----:B------:R-:W-:Y:S01]  /*1860*/  LOP3.LUT R5, R0, 0xfffffffe, RZ, 0xc0, !PT ;  /* 0xfffffffe00057812 */ /* 0x000fe200078ec0ff */
        /* <DEDUP_REMOVED lines=30> */
.L_x_2206:
[----:B------:R-:W-:Y:S05]  /*1a50*/  BSYNC B0 ;  /* 0x0000000000007941 */ /* 0x000fea0003800000 */
.L_x_2205:
[----:B------:R-:W-:Y:S01]  /*1a60*/  IMAD.SHL.U32 R0, R32, 0x40, RZ ;  /* 0x0000004020007824 */ /* 0x000fe200078e00ff */
[----:B------:R-:W-:Y:S01]  /*1a70*/  BSSY B0, `(.L_x_2207) ;  /* 0x0000023000007945 */ /* 0x000fe20003800000 */
[C---:B------:R-:W-:Y:S01]  /*1a80*/  ISETP.GE.AND P2, PT, R12.reuse, R19, PT ;  /* 0x000000130c00720c */ /* 0x040fe20003f46270 */
[----:B------:R-:W-:Y:S01]  /*1a90*/  IMAD.SHL.U32 R12, R12, 0x8, RZ ;  /* 0x000000080c0c7824 */ /* 0x000fe200078e00ff */
[----:B------:R-:W-:Y:S02]  /*1aa0*/  IADD3 R24, R18, -R5, RZ ;  /* 0x8000000512187210 */ /* 0x000fe40007ffe0ff */
[----:B------:R-:W-:Y:S01]  /*1ab0*/  LOP3.LUT R5, R0, 0x1c0, RZ, 0xc0, !PT ;  /* 0x000001c000057812 */ /* 0x000fe200078ec0ff */
        /* <DEDUP_REMOVED lines=30> */
.L_x_2208:
[----:B------:R-:W-:Y:S05]  /*1ca0*/  BSYNC B0 ;  /* 0x0000000000007941 */ /* 0x000fea0003800000 */
.L_x_2207:
[----:B------:R-:W-:Y:S01]  /*1cb0*/  IMAD.IADD R121, R43, 0x1, R25 ;  /* 0x000000012b797824 */ /* 0x000fe200078e0219 */
[C---:B------:R-:W-:Y:S01]  /*1cc0*/  SHF.L.U64.HI R114, R22.reuse, 0x5, R23 ;  /* 0x0000000516727819 */ /* 0x040fe20000010217 */
[----:B------:R-:W-:Y:S01]  /*1cd0*/  IMAD.MOV.U32 R120, RZ, RZ, R42 ;  /* 0x000000ffff787224 */ /* 0x000fe200078e002a */
[----:B------:R-:W-:Y:S01]  /*1ce0*/  LOP3.LUT R0, R5, 0x8, R12, 0xf8, !PT ;  /* 0x0000000805007812 */ /* 0x000fe200078ef80c */
[----:B------:R-:W-:Y:S01]  /*1cf0*/  IMAD.SHL.U32 R93, R22, 0x20, RZ ;  /* 0x00000020165d7824 */ /* 0x000fe200078e00ff */
[----:B------:R-:W-:Y:S01]  /*1d00*/  SHF.R.S32.HI R18, RZ, 0x1f, R92 ;  /* 0x0000001fff127819 */ /* 0x000fe2000001145c */
[----:B------:R-:W-:Y:S01]  /*1d10*/  IMAD R3, R114, R92, RZ ;  /* 0x0000005c72037224 */ /* 0x000fe200078e02ff */
[----:B------:R1:W-:Y:S01]  /*1d20*/  STL.64 [R1+0x30], R120 ;  /* 0x0000307801007387 */ /* 0x0003e20000100a00 */
[----:B------:R-:W-:Y:S01]  /*1d30*/  SHF.R.U32.HI R5, RZ, 0x3, R5 ;  /* 0x00000003ff057819 */ /* 0x000fe20000011605 */
[----:B------:R-:W-:Y:S01]  /*1d40*/  BSSY B0, `(.L_x_2209) ;  /* 0x0000023000007945 */ /* 0x000fe20003800000 */
[----:B------:R-:W-:Y:S01]  /*1d50*/  ISETP.GE.AND P3, PT, R28, R19, PT ;  /* 0x000000131c00720c */ /* 0x000fe20003f66270 */
[----:B------:R-:W-:Y:S01]  /*1d60*/  IMAD.WIDE.U32 R8, R92, R93, R120 ;  /* 0x0000005d5c087225 */ /* 0x000fe200078e0078 */
[----:B------:R-:W-:-:S03]  /*1d70*/  LOP3.LUT R25, R0, R5, RZ, 0x3c, !PT ;  /* 0x0000000500197212 */ /* 0x000fc600078e3cff */
[----:B------:R-:W-:Y:S01]  /*1d80*/  IMAD R3, R18, R93, R3 ;  /* 0x0000005d12037224 */ /* 0x000fe200078e0203 */
[----:B------:R-:W-:Y:S07]  /*1d90*/  @P0 BRA `(.L_x_2210) ;  /* 0x0000000000740947 */ /* 0x000fee0003800000 */
        /* <DEDUP_REMOVED lines=10> */
[C---:B-1--4-:R-:W-:Y:S01]  /*1e40*/  IMAD.WIDE.U32 R10, R0.reuse, UR6, R6 ;  /* 0x00000006000a7c25 */ /* 0x052fe2000f8e0006 */
        /* <DEDUP_REMOVED lines=18> */
.L_x_2210:
[----:B------:R-:W-:Y:S05]  /*1f70*/  BSYNC B0 ;  /* 0x0000000000007941 */ /* 0x000fea0003800000 */
.L_x_2209:
[----:B------:R-:W-:Y:S01]  /*1f80*/  BSSY B0, `(.L_x_2211) ;  /* 0x0000018000007945 */ /* 0x000fe20003800000 */
[----:B------:R-:W-:Y:S02]  /*1f90*/  @P6 SHF.R.S32.HI R5, RZ, 0x1f, R38 ;  /* 0x0000001fff056819 */ /* 0x000fe40000011426 */
[----:B------:R-:W-:Y:S01]  /*1fa0*/  IADD3 R0, R9, R3, RZ ;  /* 0x0000000309007210 */ /* 0x000fe20007ffe0ff */
        /* <DEDUP_REMOVED lines=21> */
.L_x_2212:
[----:B------:R-:W-:Y:S05]  /*2100*/  BSYNC B0 ;  /* 0x0000000000007941 */ /* 0x000fea0003800000 */
.L_x_2211:
        /* <DEDUP_REMOVED lines=28> */
.L_x_2214:
[----:B------:R-:W-:Y:S05]  /*22d0*/  BSYNC B0 ;  /* 0x0000000000007941 */ /* 0x000fea0003800000 */
.L_x_2213:
[----:B------:R-:W0:Y:S01]  /*22e0*/  LDGDEPBAR ;  /* 0x00000000000079af */ /* 0x000e220000000000 */
[-C--:B--2---:R-:W-:Y:S01]  /*22f0*/  @P6 IMAD R3, R5, R30.reuse, RZ ;  /* 0x0000001e05036224 */ /* 0x084fe200078e02ff */
[----:B------:R-:W-:Y:S01]  /*2300*/  LEA.HI R115, R37, R117, RZ, 0x5 ;  /* 0x0000007525737211 */ /* 0x000fe200078f28ff */
[----:B-1----:R-:W-:-:S03]  /*2310*/  @P6 IMAD.WIDE.U32 R6, R38, R30, R20 ;  /* 0x0000001e26066225 */ /* 0x002fc600078e0014 */
[----:B------:R-:W-:Y:S01]  /*2320*/  SHF.R.S32.HI R112, RZ, 0x5, R115 ;  /* 0x00000005ff707819 */ /* 0x000fe20000011473 */
[----:B------:R-:W-:Y:S01]  /*2330*/  @P6 IMAD R3, R38, R31, R3 ;  /* 0x0000001f26036224 */ /* 0x000fe200078e0203 */
[----:B------:R-:W-:Y:S01]  /*2340*/  @P6 LEA R8, P0, R6, R34, 0x2 ;  /* 0x0000002206086211 */ /* 0x000fe200078010ff */
[----:B------:R-:W-:Y:S02]  /*2350*/  IMAD.SHL.U32 R0, R29, 0x40, RZ ;  /* 0x000000401d007824 */ /* 0x000fe400078e00ff */
[----:B------:R-:W-:Y:S02]  /*2360*/  @P6 IMAD.IADD R3, R7, 0x1, R3 ;  /* 0x0000000107036824 */ /* 0x000fe400078e0203 */
[----:B------:R-:W-:Y:S01]  /*2370*/  IMAD.SHL.U32 R5, R24, 0x8, RZ ;  /* 0x0000000818057824 */ /* 0x000fe200078e00ff */
[----:B------:R-:W-:Y:S02]  /*2380*/  LOP3.LUT R0, R0, 0x1c0, RZ, 0xc0, !PT ;  /* 0x000001c000007812 */ /* 0x000fe400078ec0ff */
[----:B------:R-:W-:Y:S01]  /*2390*/  @P6 LEA.HI.X R9, R6, R35, R3, 0x2, P0 ;  /* 0x0000002306096211 */ /* 0x000fe200000f1403 */
[----:B----4-:R-:W-:Y:S01]  /*23a0*/  IMAD.IADD R10, R41, 0x1, R36 ;  /* 0x00000001290a7824 */ /* 0x010fe200078e0224 */
[----:B------:R-:W-:Y:S01]  /*23b0*/  LOP3.LUT R7, R0, 0x8, R5, 0xf8, !PT ;  /* 0x0000000800077812 */ /* 0x000fe200078ef805 */
[----:B------:R-:W-:Y:S01]  /*23c0*/  IMAD R3, R18, R26, RZ ;  /* 0x0000001a12037224 */ /* 0x000fe200078e02ff */
[----:B------:R-:W-:Y:S01]  /*23d0*/  SHF.R.U32.HI R5, RZ, 0x3, R0 ;  /* 0x00000003ff057819 */ /* 0x000fe20000011600 */
[----:B------:R1:W5:Y:S01]  /*23e0*/  @P6 LDG.E R113, desc[UR8][R8.64] ;  /* 0x0000000808716981 */ /* 0x000362000c1e1900 */
[----:B------:R-:W-:Y:S01]  /*23f0*/  IMAD.SHL.U32 R0, R33, 0x40, RZ ;  /* 0x0000004021007824 */ /* 0x000fe200078e00ff */
[----:B------:R-:W-:-:S04]  /*2400*/  DEPBAR.LE SB0, 0x0 ;  /* 0x000080000000791a */ /* 0x000fc80000000000 */
[----:B------:R-:W-:Y:S01]  /*2410*/  BAR.SYNC.DEFER_BLOCKING 0x0 ;  /* 0x0000000000007b1d */ /* 0x000fe20000010000 */
[----:B------:R-:W-:Y:S01]  /*2420*/  LOP3.LUT R94, R0, 0xfffffe00, RZ, 0xc0, !PT ;  /* 0xfffffe00005e7812 */ /* 0x000fe200078ec0ff */
[C---:B------:R-:W-:Y:S01]  /*2430*/  IMAD R0, R92.reuse, R27, R3 ;  /* 0x0000001b5c007224 */ /* 0x040fe200078e0203 */
[----:B------:R-:W-:Y:S01]  /*2440*/  LOP3.LUT R95, R7, R5, RZ, 0x3c, !PT ;  /* 0x00000005075f7212 */ /* 0x000fe200078e3cff */
[----:B------:R-:W-:Y:S02]  /*2450*/  IMAD.WIDE.U32 R6, R92, R26, RZ ;  /* 0x0000001a5c067225 */ /* 0x000fe400078e00ff */
[----:B------:R2:W-:Y:S01]  /*2460*/  STL [R1+0x3c], R10 ;  /* 0x00003c0a01007387 */ /* 0x0005e20000100800 */
[----:B------:R-:W-:-:S03]  /*2470*/  LEA R3, R112, R94, 0xa ;  /* 0x0000005e70037211 */ /* 0x000fc600078e50ff */
[----:B------:R2:W-:Y:S04]  /*2480*/  @P2 STS.128 [R231+0xa000], RZ ;  /* 0x00a000ffe7002388 */ /* 0x0005e80000000c00 */
[----:B------:R2:W-:Y:S01]  /*2490*/  @P2 STS.128 [R231+0xb000], RZ ;  /* 0x00b000ffe7002388 */ /* 0x0005e20000000c00 */
[----:B-1----:R-:W-:Y:S01]  /*24a0*/  IMAD.IADD R8, R7, 0x1, R0 ;  /* 0x0000000107087824 */ /* 0x002fe200078e0200 */
[----:B------:R-:W-:Y:S01]  /*24b0*/  LEA R5, P1, R6, R40, 0x5 ;  /* 0x0000002806057211 */ /* 0x000fe200078228ff */
[----:B------:R-:W-:Y:S01]  /*24c0*/  IMAD.IADD R3, R95, 0x1, R3 ;  /* 0x000000015f037824 */ /* 0x000fe200078e0203 */
[----:B------:R-:W-:Y:S01]  /*24d0*/  LEA R0, R24, R25, 0x9 ;  /* 0x0000001918007211 */ /* 0x000fe200078e48ff */
[----:B------:R-:W-:Y:S01]  /*24e0*/  BSSY B0, `(.L_x_2215) ;  /* 0x000001a000007945 */ /* 0x000fe20003800000 */
[----:B------:R-:W-:-:S02]  /*24f0*/  ISETP.GE.AND P0, PT, R28, R19, PT ;  /* 0x000000131c00720c */ /* 0x000fc40003f06270 */
[----:B------:R-:W-:Y:S02]  /*2500*/  LEA.HI.X R8, R6, R10, R8, 0x5, P1 ;  /* 0x0000000a06087211 */ /* 0x000fe400008f2c08 */
[----:B------:R-:W-:Y:S02]  /*2510*/  LEA R216, R0, UR4, 0x1 ;  /* 0x0000000400d87c11 */ /* 0x000fe4000f8e08ff */
[----:B------:R-:W-:Y:S01]  /*2520*/  LEA R218, R3, UR4, 0x1 ;  /* 0x0000000403da7c11 */ /* 0x000fe2000f8e08ff */
        /* <DEDUP_REMOVED lines=21> */
.L_x_2216:
[----:B------:R-:W-:Y:S05]  /*2680*/  BSYNC B0 ;  /* 0x0000000000007941 */ /* 0x000fea0003800000 */
.L_x_2215:
[----:B------:R1:W-:Y:S01]  /*2690*/  @P0 STS.128 [R231+0xa800], RZ ;  /* 0x00a800ffe7000388 */ /* 0x0003e20000000c00 */
[----:B------:R-:W-:Y:S03]  /*26a0*/  BSSY B0, `(.L_x_2217) ;  /* 0x000001b000007945 */ /* 0x000fe60003800000 */
[----:B------:R1:W-:Y:S01]  /*26b0*/  @P0 STS.128 [R231+0xb800], RZ ;  /* 0x00b800ffe7000388 */ /* 0x0003e20000000c00 */
[----:B------:R-:W-:Y:S05]  /*26c0*/  @P0 BRA `(.L_x_2218) ;  /* 0x0000000000600947 */ /* 0x000fea0003800000 */
[----:B------:R-:W-:Y:S01]  /*26d0*/  ULDC UR5, c[0x0][0x2d0] ;  /* 0x0000b40000057ab9 */ /* 0x000fe20000000800 */
[----:B-1--4-:R-:W-:Y:S01]  /*26e0*/  IMAD.WIDE.U32 R6, R26, 0x10, RZ ;  /* 0x000000101a067825 */ /* 0x012fe200078e00ff */
[----:B------:R-:W-:Y:S02]  /*26f0*/  ISETP.GE.AND P1, PT, R140, UR5, PT ;  /* 0x000000058c007c0c */ /* 0x000fe4000bf26270 */
[----:B------:R-:W-:Y:S01]  /*2700*/  ISETP.GE.AND P0, PT, R122, UR5, PT ;  /* 0x000000057a007c0c */ /* 0x000fe2000bf06270 */
[----:B------:R-:W-:Y:S01]  /*2710*/  IMAD.SHL.U32 R3, R27, 0x10, RZ ;  /* 0x000000101b037824 */ /* 0x000fe200078e00ff */
[----:B------:R-:W-:-:S04]  /*2720*/  IADD3 R0, P2, R5, R6, RZ ;  /* 0x0000000605007210 */ /* 0x000fc80007f5e0ff */
[----:B------:R-:W-:-:S05]  /*2730*/  IADD3.X R3, R8, R7, R3, P2, !PT ;  /* 0x0000000708037210 */ /* 0x000fca00017fe403 */
[----:B--2---:R-:W1:Y:S01]  /*2740*/  @!P1 LDC.64 R10, c[0x0][0x220] ;  /* 0x00008800ff0a9b82 */ /* 0x004e620000000a00 */
        /* <DEDUP_REMOVED lines=16> */
.L_x_2218:
[----:B------:R-:W-:Y:S05]  /*2850*/  BSYNC B0 ;  /* 0x0000000000007941 */ /* 0x000fea0003800000 */
.L_x_2217:
[----:B------:R-:W-:Y:S01]  /*2860*/  LDSM.16.M88.4 R16, [R218] ;  /* 0x00000000da10783b */ /* 0x000fe20000000200 */
[----:B------:R-:W-:Y:S01]  /*2870*/  R2P PR, R32, 0x6 ;  /* 0x0000000620007804 */ /* 0x000fe20000000000 */
[C---:B------:R-:W-:Y:S01]  /*2880*/  VIADD R0, R216.reuse, 0x8000 ;  /* 0x00008000d8007836 */ /* 0x040fe20000000000 */
[----:B------:R-:W3:Y:S01]  /*2890*/  @P6 LDC R5, c[0x0][0x2e8] ;  /* 0x0000ba00ff056b82 */ /* 0x000ee20000000800 */
[----:B------:R-:W3:Y:S01]  /*28a0*/  LDSM.16.M88.4 R28, [R216+0x8000] ;  /* 0x00800000d81c783b */ /* 0x000ee20000000200 */
[----:B------:R-:W-:Y:S01]  /*28b0*/  VIADD R227, R216, 0x8020 ;  /* 0x00008020d8e37836 */ /* 0x000fe20000000000 */
[----:B------:R-:W-:Y:S01]  /*28c0*/  ULDC UR5, c[0x0][0x39c] ;  /* 0x0000e70000057ab9 */ /* 0x000fe20000000800 */
[--C-:B------:R-:W-:Y:S01]  /*28d0*/  IMAD R220, R4, 0x2, R218.reuse ;  /* 0x0000000204dc7824 */ /* 0x100fe200078e02da */
[----:B--2---:R-:W2:Y:S01]  /*28e0*/  LDSM.16.M88.4 R8, [R218+0x2000] ;  /* 0x00200000da08783b */ /* 0x004ea20000000200 */
[C---:B------:R-:W-:Y:S01]  /*28f0*/  IMAD R226, R2.reuse, 0x2, R218 ;  /* 0x0000000202e27824 */ /* 0x040fe200078e02da */
[----:B------:R-:W-:Y:S01]  /*2900*/  MOV R132, RZ ;  /* 0x000000ff00847202 */ /* 0x000fe20000000f00 */
[----:B------:R-:W-:Y:S01]  /*2910*/  IMAD R225, R2, 0x2, R220 ;  /* 0x0000000202e17824 */ /* 0x000fe200078e02dc */
[----:B------:R-:W2:Y:S01]  /*2920*/  LDSM.16.M88.4 R36, [R216+0x8800] ;  /* 0x00880000d824783b */ /* 0x000ea20000000200 */
[C---:B-1--4-:R-:W-:Y:S01]  /*2930*/  IMAD.SHL.U32 R7, R117.reuse, 0x2, RZ ;  /* 0x0000000275077824 */ /* 0x052fe200078e00ff */
[----:B------:R-:W-:Y:S01]  /*2940*/  LOP3.LUT R243, R117, 0x3, RZ, 0xc0, !PT ;  /* 0x0000000375f37812 */ /* 0x000fe200078ec0ff */
[----:B------:R-:W-:Y:S01]  /*2950*/  @P1 VIADD R227, R0, 0xffffffe0 ;  /* 0xffffffe000e31836 */ /* 0x000fe20000000000 */
[----:B------:R-:W-:Y:S01]  /*2960*/  LDSM.16.M88.4 R24, [R220] ;  /* 0x00000000dc18783b */ /* 0x000fe20000000200 */
[----:B------:R-:W-:-:S02]  /*2970*/  MOV R0, 0x40 ;  /* 0x0000004000007802 */ /* 0x000fc40000000f00 */
[----:B------:R-:W-:Y:S01]  /*2980*/  LOP3.LUT R7, R7, 0x6, RZ, 0xc0, !PT ;  /* 0x0000000607077812 */ /* 0x000fe200078ec0ff */
[----:B------:R-:W1:Y:S01]  /*2990*/  LDSM.16.M88.4 R44, [R227] ;  /* 0x00000000e32c783b */ /* 0x000e620000000200 */
[----:B------:R-:W-:Y:S01]  /*29a0*/  SEL R0, R0, 0xffffffc0, !P2 ;  /* 0xffffffc000007807 */ /* 0x000fe20005000000 */
[C---:B------:R-:W-:Y:S01]  /*29b0*/  VIADD R229, R227.reuse, 0x1000 ;  /* 0x00001000e3e57836 */ /* 0x040fe20000000000 */
[----:B------:R-:W-:Y:S01]  /*29c0*/  IADD3 R230, R227, 0x800, RZ ;  /* 0x00000800e3e67810 */ /* 0x000fe20007ffe0ff */
[----:B------:R-:W4:Y:S01]  /*29d0*/  LDSM.16.M88.4 R12, [R220+0x2000] ;  /* 0x00200000dc0c783b */ /* 0x000f220000000200 */
[----:B------:R-:W-:Y:S02]  /*29e0*/  IMAD R7, R92, 0x20, R7 ;  /* 0x000000205c077824 */ /* 0x000fe400078e0207 */
[----:B------:R-:W-:Y:S01]  /*29f0*/  IMAD.IADD R224, R216, 0x1, R0 ;  /* 0x00000001d8e07824 */ /* 0x000fe200078e0200 */
[----:B------:R-:W4:Y:S01]  /*2a00*/  LDSM.16.M88.4 R48, [R227+0x800] ;  /* 0x00080000e330783b */ /* 0x000f220000000200 */
[----:B------:R-:W-:Y:S01]  /*2a10*/  IMAD.IADD R223, R0, 0x1, R227 ;  /* 0x0000000100df7824 */ /* 0x000fe200078e02e3 */
[----:B------:R-:W-:Y:S01]  /*2a20*/  LOP3.LUT R0, R115, 0xffffffe0, RZ, 0xc0, !PT ;  /* 0xffffffe073007812 */ /* 0x000fe200078ec0ff */
[----:B---3--:R-:W3:Y:S01]  /*2a30*/  @P6 MUFU.RCP R5, R5 ;  /* 0x0000000500056308 */ /* 0x008ee20000001000 */
[----:B------:R-:W-:Y:S01]  /*2a40*/  LDSM.16.M88.4 R32, [R226] ;  /* 0x00000000e220783b */ /* 0x000fe20000000200 */
[----:B------:R-:W-:Y:S01]  /*2a50*/  ISETP.GE.AND P0, PT, R7, R133, PT ;  /* 0x000000850700720c */ /* 0x000fe20003f06270 */
[----:B------:R-:W-:Y:S01]  /*2a60*/  VIADD R228, R227, 0x1800 ;  /* 0x00001800e3e47836 */ /* 0x000fe20000000000 */
[----:B------:R-:W-:Y:S01]  /*2a70*/  IADD3 R0, -R0, R117, RZ ;  /* 0x0000007500007210 */ /* 0x000fe20007ffe1ff */
[----:B------:R-:W4:Y:S03]  /*2a80*/  LDSM.16.M88.4 R56, [R224+0x8000] ;  /* 0x00800000e038783b */ /* 0x000f260000000200 */
[----:B------:R-:W-:Y:S01]  /*2a90*/  SHF.R.S32.HI R6, RZ, 0x1f, R0 ;  /* 0x0000001fff067819 */ /* 0x000fe20000011400 */
[----:B------:R-:W4:Y:S03]  /*2aa0*/  LDSM.16.M88.4 R20, [R226+0x2000] ;  /* 0x00200000e214783b */ /* 0x000f260000000200 */
[----:B------:R-:W-:Y:S01]  /*2ab0*/  LEA.HI R0, R6, R0, RZ, 0x2 ;  /* 0x0000000006007211 */ /* 0x000fe200078f10ff */
[-C--:B------:R-:W-:Y:S01]  /*2ac0*/  HMMA.16816.F32.BF16 R40, R16, R28.reuse, RZ ;  /* 0x0000001c1028723c */ /* 0x080fe200000418ff */
[----:B------:R-:W-:Y:S02]  /*2ad0*/  LDSM.16.M88.4 R96, [R223] ;  /* 0x00000000df60783b */ /* 0x000fe40000000200 */
[----:B------:R-:W-:Y:S01]  /*2ae0*/  SHF.R.S32.HI R0, RZ, 0x2, R0 ;  /* 0x00000002ff007819 */ /* 0x000fe20000011400 */
[----:B---3-5:R-:W-:Y:S01]  /*2af0*/  @P6 FMUL.FTZ R132, R113, R5 ;  /* 0x0000000571846220 */ /* 0x028fe20000410000 */
[----:B------:R-:W-:Y:S01]  /*2b00*/  LDSM.16.M88.4 R52, [R224+0x8800] ;  /* 0x00880000e034783b */ /* 0x000fe20000000200 */
[C---:B--2---:R-:W-:Y:S02]  /*2b10*/  HMMA.16816.F32.BF16 R60, R8.reuse, R28, RZ ;  /* 0x0000001c083c723c */ /* 0x044fe400000418ff */
[----:B------:R-:W-:Y:S01]  /*2b20*/  IMAD R0, R112, 0x10, R0 ;  /* 0x0000001070007824 */ /* 0x000fe200078e0200 */
[----:B------:R-:W-:Y:S03]  /*2b30*/  LDSM.16.M88.4 R104, [R216+0x9000] ;  /* 0x00900000d868783b */ /* 0x000fe60000000200 */
[----:B------:R-:W-:Y:S01]  /*2b40*/  HMMA.16816.F32.BF16 R64, R8, R36, RZ ;  /* 0x000000240840723c */ /* 0x000fe200000418ff */
[----:B------:R-:W-:Y:S01]  /*2b50*/  LDSM.16.M88.4 R108, [R227+0x1000] ;  /* 0x00100000e36c783b */ /* 0x000fe20000000200 */
[----:B------:R-:W-:-:S03]  /*2b60*/  IMAD.IADD R201, R201, 0x1, R0 ;  /* 0x00000001c9c97824 */ /* 0x000fc600078e0200 */
[----:B------:R-:W0:Y:S01]  /*2b70*/  LDGDEPBAR ;  /* 0x00000000000079af */ /* 0x000e220000000000 */
[C---:B------:R-:W-:Y:S06]  /*2b80*/  HMMA.16816.F32.BF16 R72, R8.reuse, R30, RZ ;  /* 0x0000001e0848723c */ /* 0x040fec00000418ff */
[----:B------:R-:W-:Y:S06]  /*2b90*/  HMMA.16816.F32.BF16 R68, R8, R38, RZ ;  /* 0x000000260844723c */ /* 0x000fec00000418ff */
[----:B-1----:R-:W-:Y:S01]  /*2ba0*/  HMMA.16816.F32.BF16 R8, R24, R44, R40 ;  /* 0x0000002c1808723c */ /* 0x002fe20000041828 */
[----:B------:R-:W1:Y:S05]  /*2bb0*/  LDSM.16.M88.4 R40, [R225] ;  /* 0x00000000e128783b */ /* 0x000e6a0000000200 */
[C---:B------:R-:W-:Y:S06]  /*2bc0*/  HMMA.16816.F32.BF16 R84, R16.reuse, R30, RZ ;  /* 0x0000001e1054723c */ /* 0x040fec00000418ff */
[C---:B------:R-:W-:Y:S06]  /*2bd0*/  HMMA.16816.F32.BF16 R80, R16.reuse, R36, RZ ;  /* 0x000000241050723c */ /* 0x040fec00000418ff */
[----:B------:R-:W-:Y:S01]  /*2be0*/  HMMA.16816.F32.BF16 R76, R16, R38, RZ ;  /* 0x00000026104c723c */ /* 0x000fe200000418ff */
[----:B------:R-:W-:Y:S04]  /*2bf0*/  LDSM.16.M88.4 R36, [R218+0x4000] ;  /* 0x00400000da24783b */ /* 0x000fe80000000200 */
[----:B------:R-:W-:Y:S01]  /*2c00*/  LDSM.16.M88.4 R16, [R223+0x800] ;  /* 0x00080000df10783b */ /* 0x000fe20000000200 */
[C---:B----4-:R-:W-:Y:S06]  /*2c10*/  HMMA.16816.F32.BF16 R28, R12.reuse, R44, R60 ;  /* 0x0000002c0c1c723c */ /* 0x050fec000004183c */
[C---:B------:R-:W-:Y:S06]  /*2c20*/  HMMA.16816.F32.BF16 R60, R12.reuse, R48, R64 ;  /* 0x000000300c3c723c */ /* 0x040fec0000041840 */
[C---:B------:R-:W-:Y:S06]  /*2c30*/  HMMA.16816.F32.BF16 R64, R12.reuse, R46, R72 ;  /* 0x0000002e0c40723c */ /* 0x040fec0000041848 */
[----:B------:R-:W-:Y:S01]  /*2c40*/  HMMA.16816.F32.BF16 R88, R12, R50, R68 ;  /* 0x000000320c58723c */ /* 0x000fe20000041844 */
[----:B------:R-:W2:Y:S05]  /*2c50*/  LDSM.16.M88.4 R12, [R225+0x2000] ;  /* 0x00200000e10c783b */ /* 0x000eaa0000000200 */
[----:B------:R-:W-:Y:S06]  /*2c60*/  HMMA.16816.F32.BF16 R8, R32, R56, R8 ;  /* 0x000000382008723c */ /* 0x000fec0000041808 */
[C---:B------:R-:W-:Y:S06]  /*2c70*/  HMMA.16816.F32.BF16 R72, R24.reuse, R46, R84 ;  /* 0x0000002e1848723c */ /* 0x040fec0000041854 */
[C---:B------:R-:W-:Y:S06]  /*2c80*/  HMMA.16816.F32.BF16 R100, R24.reuse, R48, R80 ;  /* 0x000000301864723c */ /* 0x040fec0000041850 */
[----:B------:R-:W-:Y:S01]  /*2c90*/  HMMA.16816.F32.BF16 R68, R24, R50, R76 ;  /* 0x000000321844723c */ /* 0x000fe2000004184c */
[----:B------:R-:W-:Y:S05]  /*2ca0*/  LDSM.16.M88.4 R76, [R227+0x1800] ;  /* 0x00180000e34c783b */ /* 0x000fea0000000200 */
[C---:B------:R-:W-:Y:S01]  /*2cb0*/  HMMA.16816.F32.BF16 R44, R20.reuse, R56, R28 ;  /* 0x00000038142c723c */ /* 0x040fe2000004181c */
[----:B------:R-:W-:Y:S05]  /*2cc0*/  LDSM.16.M88.4 R28, [R220+0x4000] ;  /* 0x00400000dc1c783b */ /* 0x000fea0000000200 */
[----:B------:R-:W-:Y:S01]  /*2cd0*/  HMMA.16816.F32.BF16 R48, R20, R58, R64 ;  /* 0x0000003a1430723c */ /* 0x000fe20000041840 */
[----:B------:R-:W-:Y:S05]  /*2ce0*/  LDSM.16.M88.4 R64, [R216+0x9800] ;  /* 0x00980000d840783b */ /* 0x000fea0000000200 */
[----:B-1----:R-:W-:Y:S01]  /*2cf0*/  HMMA.16816.F32.BF16 R24, R40, R96, R8 ;  /* 0x000000602818723c */ /* 0x002fe20000041808 */
[----:B------:R-:W1:Y:S05]  /*2d00*/  LDSM.16.M88.4 R8, [R218+0x6000] ;  /* 0x00600000da08783b */ /* 0x000e6a0000000200 */
[C---:B------:R-:W-:Y:S06]  /*2d10*/  HMMA.16816.F32.BF16 R60, R20.reuse, R52, R60 ;  /* 0x00000034143c723c */ /* 0x040fec000004183c */
[----:B------:R-:W-:Y:S01]  /*2d20*/  HMMA.16816.F32.BF16 R20, R20, R54, R88 ;  /* 0x000000361414723c */ /* 0x000fe20000041858 */
[----:B------:R-:W-:Y:S05]  /*2d30*/  LDSM.16.M88.4 R88, [R224+0x9000] ;  /* 0x00900000e058783b */ /* 0x000fea0000000200 */
[C---:B------:R-:W-:Y:S06]  /*2d40*/  HMMA.16816.F32.BF16 R80, R32.reuse, R58, R72 ;  /* 0x0000003a2050723c */ /* 0x040fec0000041848 */
[C---:B------:R-:W-:Y:S06]  /*2d50*/  HMMA.16816.F32.BF16 R72, R32.reuse, R52, R100 ;  /* 0x000000342048723c */ /* 0x040fec0000041864 */
[----:B------:R-:W-:Y:S06]  /*2d60*/  HMMA.16816.F32.BF16 R52, R32, R54, R68 ;  /* 0x000000362034723c */ /* 0x000fec0000041844 */
[C---:B--2---:R-:W-:Y:S06]  /*2d70*/  HMMA.16816.F32.BF16 R44, R12.reuse, R96, R44 ;  /* 0x000000600c2c723c */ /* 0x044fec000004182c */
[----:B------:R-:W-:Y:S06]  /*2d80*/  HMMA.16816.F32.BF16 R32, R12, R98, R48 ;  /* 0x000000620c20723c */ /* 0x000fec0000041830 */
[----:B------:R-:W-:Y:S01]  /*2d90*/  HMMA.16816.F32.BF16 R56, R36, R104, R24 ;  /* 0x000000682438723c */ /* 0x000fe20000041818 */
[----:B------:R-:W2:Y:S05]  /*2da0*/  LDSM.16.M88.4 R24, [R220+0x6000] ;  /* 0x00600000dc18783b */ /* 0x000eaa0000000200 */
[C---:B------:R-:W-:Y:S06]  /*2db0*/  HMMA.16816.F32.BF16 R68, R12.reuse, R16, R60 ;  /* 0x000000100c44723c */ /* 0x040fec000004183c */
[----:B------:R-:W-:Y:S01]  /*2dc0*/  HMMA.16816.F32.BF16 R12, R12, R18, R20 ;  /* 0x000000120c0c723c */ /* 0x000fe20000041814 */
[----:B------:R-:W3:Y:S05]  /*2dd0*/  LDSM.16.M88.4 R20, [R226+0x4000] ;  /* 0x00400000e214783b */ /* 0x000eea0000000200 */
[C---:B------:R-:W-:Y:S06]  /*2de0*/  HMMA.16816.F32.BF16 R84, R40.reuse, R98, R80 ;  /* 0x000000622854723c */ /* 0x040fec0000041850 */
[C---:B------:R-:W-:Y:S01]  /*2df0*/  HMMA.16816.F32.BF16 R80, R40.reuse, R16, R72 ;  /* 0x000000102850723c */ /* 0x040fe20000041848 */
[----:B------:R-:W-:Y:S05]  /*2e00*/  LDSM.16.M88.4 R72, [R223+0x1000] ;  /* 0x00100000df48783b */ /* 0x000fea0000000200 */
[----:B------:R-:W-:Y:S01]  /*2e10*/  HMMA.16816.F32.BF16 R60, R40, R18, R52 ;  /* 0x00000012283c723c */ /* 0x000fe20000041834 */
[----:B------:R-:W4:Y:S05]  /*2e20*/  LDSM.16.M88.4 R16, [R226+0x6000] ;  /* 0x00600000e210783b */ /* 0x000f2a0000000200 */
[C---:B-1----:R-:W-:Y:S06]  /*2e30*/  HMMA.16816.F32.BF16 R52, R8.reuse, R104, R44 ;  /* 0x000000680834723c */ /* 0x042fec000004182c */
[C---:B------:R-:W-:Y:S01]  /*2e40*/  HMMA.16816.F32.BF16 R48, R8.reuse, R106, R32 ;  /* 0x0000006a0830723c */ /* 0x040fe20000041820 */
[----:B------:R-:W-:Y:S05]  /*2e50*/  LDSM.16.M88.4 R32, [R224+0x9800] ;  /* 0x00980000e020783b */ /* 0x000fea0000000200 */
[----:B------:R-:W-:Y:S06]  /*2e60*/  HMMA.16816.F32.BF16 R44, R8, R64, R68 ;  /* 0x00000040082c723c */ /* 0x000fec0000041844 */
[----:B------:R-:W-:Y:S06]  /*2e70*/  HMMA.16816.F32.BF16 R40, R28, R108, R56 ;  /* 0x0000006c1c28723c */ /* 0x000fec0000041838 */
[----:B------:R-:W-:Y:S01]  /*2e80*/  HMMA.16816.F32.BF16 R68, R8, R66, R12 ;  /* 0x000000420844723c */ /* 0x000fe2000004180c */
[----:B------:R-:W1:Y:S04]  /*2e90*/  LDSM.16.M88.4 R12, [R225+0x4000] ;  /* 0x00400000e10c783b */ /* 0x000e680000000200 */
[----:B------:R-:W1:Y:S01]  /*2ea0*/  LDSM.16.M88.4 R8, [R225+0x6000] ;  /* 0x00600000e108783b */ /* 0x000e620000000200 */
[----:B------:R-:W-:Y:S06]  /*2eb0*/  HMMA.16816.F32.BF16 R80, R36, R64, R80 ;  /* 0x000000402450723c */ /* 0x000fec0000041850 */
[----:B--2---:R-:W-:Y:S06]  /*2ec0*/  HMMA.16816.F32.BF16 R56, R24, R108, R52 ;  /* 0x0000006c1838723c */ /* 0x004fec0000041834 */
[C---:B------:R-:W-:Y:S06]  /*2ed0*/  HMMA.16816.F32.BF16 R84, R36.reuse, R106, R84 ;  /* 0x0000006a2454723c */ /* 0x040fec0000041854 */
[----:B------:R-:W-:Y:S06]  /*2ee0*/  HMMA.16816.F32.BF16 R60, R36, R66, R60 ;  /* 0x00000042243c723c */ /* 0x000fec000004183c */
[C---:B------:R-:W-:Y:S06]  /*2ef0*/  HMMA.16816.F32.BF16 R52, R24.reuse, R110, R48 ;  /* 0x0000006e1834723c */ /* 0x040fec0000041830 */
[----:B------:R-:W-:Y:S06]  /*2f00*/  HMMA.16816.F32.BF16 R48, R24, R76, R44 ;  /* 0x0000004c1830723c */ /* 0x000fec000004182c */
[----:B---3--:R-:W-:Y:S06]  /*2f10*/  HMMA.16816.F32.BF16 R44, R20, R88, R40 ;  /* 0x00000058142c723c */ /* 0x008fec0000041828 */
[----:B------:R-:W-:Y:S01]  /*2f20*/  HMMA.16816.F32.BF16 R36, R24, R78, R68 ;  /* 0x0000004e1824723c */ /* 0x000fe20000041844 */
[----:B------:R-:W2:Y:S01]  /*2f30*/  LDSM.16.M88.4 R24, [R223+0x1800] ;  /* 0x00180000df18783b */ /* 0x000ea20000000200 */
[----:B------:R-:W-:-:S04]  /*2f40*/  DEPBAR.LE SB0, 0x0 ;  /* 0x000080000000791a */ /* 0x000fc80000000000 */
[----:B------:R-:W-:Y:S06]  /*2f50*/  HMMA.16816.F32.BF16 R64, R28, R76, R80 ;  /* 0x0000004c1c40723c */ /* 0x000fec0000041850 */
[----:B----4-:R-:W-:Y:S06]  /*2f60*/  HMMA.16816.F32.BF16 R56, R16, R88, R56 ;  /* 0x000000581038723c */ /* 0x010fec0000041838 */
[C---:B------:R-:W-:Y:S06]  /*2f70*/  HMMA.16816.F32.BF16 R40, R28.reuse, R110, R84 ;  /* 0x0000006e1c28723c */ /* 0x040fec0000041854 */
[----:B------:R-:W-:Y:S06]  /*2f80*/  HMMA.16816.F32.BF16 R28, R28, R78, R60 ;  /* 0x0000004e1c1c723c */ /* 0x000fec000004183c */
[----:B-1----:R-:W-:Y:S06]  /*2f90*/  HMMA.16816.F32.BF16 R60, R12, R72, R44 ;  /* 0x000000480c3c723c */ /* 0x002fec000004182c */
[C---:B------:R-:W-:Y:S06]  /*2fa0*/  HMMA.16816.F32.BF16 R52, R16.reuse, R90, R52 ;  /* 0x0000005a1034723c */ /* 0x040fec0000041834 */
[C---:B------:R-:W-:Y:S06]  /*2fb0*/  HMMA.16816.F32.BF16 R44, R16.reuse, R34, R36 ;  /* 0x00000022102c723c */ /* 0x040fec0000041824 */
[-C--:B------:R-:W-:Y:S06]  /*2fc0*/  HMMA.16816.F32.BF16 R48, R16, R32.reuse, R48 ;  /* 0x000000201030723c */ /* 0x080fec0000041830 */
[----:B------:R-:W-:Y:S01]  /*2fd0*/  HMMA.16816.F32.BF16 R36, R20, R32, R64 ;  /* 0x000000201424723c */ /* 0x000fe20000041840 */
[----:B------:R-:W-:Y:S01]  /*2fe0*/  FMUL.FTZ R3, R60, UR5 ;  /* 0x000000053c037c20 */ /* 0x000fe20008410000 */
[----:B------:R-:W-:-:S04]  /*2ff0*/  FMUL.FTZ R0, R63, UR5 ;  /* 0x000000053f007c20 */ /* 0x000fc80008410000 */
[----:B------:R-:W-:Y:S01]  /*3000*/  HMMA.16816.F32.BF16 R16, R8, R72, R56 ;  /* 0x000000480810723c */ /* 0x000fe20000041838 */
[----:B------:R1:W3:Y:S05]  /*3010*/  MUFU.TANH R56, R3 ;  /* 0x0000000300387308 */ /* 0x0002ea0000002400 */
[C---:B------:R-:W-:Y:S03]  /*3020*/  HMMA.16816.F32.BF16 R40, R20.reuse, R90, R40 ;  /* 0x0000005a1428723c */ /* 0x040fe60000041828 */
[----:B------:R4:W-:Y:S03]  /*3030*/  MUFU.TANH R72, R0 ;  /* 0x0000000000487308 */ /* 0x0009e60000002400 */
[----:B------:R-:W-:Y:S01]  /*3040*/  HMMA.16816.F32.BF16 R20, R20, R34, R28 ;  /* 0x000000221414723c */ /* 0x000fe2000004181c */
[----:B-1----:R-:W-:-:S05]  /*3050*/  FMUL.FTZ R3, R61, UR5 ;  /* 0x000000053d037c20 */ /* 0x002fca0008410000 */
[C---:B------:R-:W-:Y:S01]  /*3060*/  HMMA.16816.F32.BF16 R28, R8.reuse, R74, R52 ;  /* 0x0000004a081c723c */ /* 0x040fe20000041834 */
[----:B------:R1:W-:Y:S05]  /*3070*/  MUFU.TANH R73, R3 ;  /* 0x0000000300497308 */ /* 0x0003ea0000002400 */
[----:B--2---:R-:W-:Y:S01]  /*3080*/  HMMA.16816.F32.BF16 R52, R8, R24, R48 ;  /* 0x000000180834723c */ /* 0x004fe20000041830 */
[----:B----4-:R-:W-:-:S05]  /*3090*/  IADD3 R0, R133, R201, -R134 ;  /* 0x000000c985007210 */ /* 0x010fca0007ffe886 */
[----:B------:R-:W-:Y:S01]  /*30a0*/  HMMA.16816.F32.BF16 R36, R12, R24, R36 ;  /* 0x000000180c24723c */ /* 0x000fe20000041824 */
[C---:B------:R-:W-:Y:S02]  /*30b0*/  VIADD R6, R0.reuse, 0x8 ;  /* 0x0000000800067836 */ /* 0x040fe40000000000 */
[----:B------:R-:W-:-:S03]  /*30c0*/  VIADD R5, R0, 0x40 ;  /* 0x0000004000057836 */ /* 0x000fc60000000000 */
[----:B------:R-:W-:Y:S01]  /*30d0*/  HMMA.16816.F32.BF16 R48, R8, R26, R44 ;  /* 0x0000001a0830723c */ /* 0x000fe2000004182c */
[----:B-1----:R-:W-:-:S04]  /*30e0*/  FMUL.FTZ R3, R62, UR5 ;  /* 0x000000053e037c20 */ /* 0x002fc80008410000 */
[----:B------:R1:W2:Y:S01]  /*30f0*/  MUFU.TANH R24, R3 ;  /* 0x0000000300187308 */ /* 0x0002a20000002400 */
[C---:B------:R-:W-:Y:S01]  /*3100*/  HMMA.16816.F32.BF16 R40, R12.reuse, R74, R40 ;  /* 0x0000004a0c28723c */ /* 0x040fe20000041828 */
[--C-:B------:R-:W-:Y:S02]  /*3110*/  IMAD.IADD R8, R0, 0x1, -R7.reuse ;  /* 0x0000000100087824 */ /* 0x100fe400078e0a07 */
[----:B------:R-:W-:Y:S01]  /*3120*/  FMUL.FTZ R9, R17, UR5 ;  /* 0x0000000511097c20 */ /* 0x000fe20008410000 */
[----:B------:R-:W-:Y:S02]  /*3130*/  IMAD.IADD R10, R5, 0x1, -R7 ;  /* 0x00000001050a7824 */ /* 0x000fe400078e0a07 */
[----:B------:R-:W-:Y:S01]  /*3140*/  FMUL.FTZ R29, R29, UR5 ;  /* 0x000000051d1d7c20 */ /* 0x000fe20008410000 */
[----:B------:R-:W-:Y:S01]  /*3150*/  FMUL.FTZ R30, R30, UR5 ;  /* 0x000000051e1e7c20 */ /* 0x000fe20008410000 */
[----:B------:R-:W-:Y:S01]  /*3160*/  HMMA.16816.F32.BF16 R32, R12, R26, R20 ;  /* 0x0000001a0c20723c */ /* 0x000fe20000041814 */
[----:B------:R-:W-:Y:S01]  /*3170*/  IABS R8, R8 ;  /* 0x0000000800087213 */ /* 0x000fe20000000000 */
[----:B------:R4:W-:Y:S01]  /*3180*/  MUFU.TANH R70, R9 ;  /* 0x0000000900467308 */ /* 0x0009e20000002400 */
[----:B------:R-:W-:Y:S01]  /*3190*/  FMUL.FTZ R31, R31, UR5 ;  /* 0x000000051f1f7c20 */ /* 0x000fe20008410000 */
[----:B------:R-:W-:Y:S01]  /*31a0*/  FMUL.FTZ R54, R54, UR5 ;  /* 0x0000000536367c20 */ /* 0x000fe20008410000 */
[----:B------:R-:W-:Y:S01]  /*31b0*/  FMUL.FTZ R55, R55, UR5 ;  /* 0x0000000537377c20 */ /* 0x000fe20008410000 */
[----:B------:R-:W-:Y:S01]  /*31c0*/  FMUL.FTZ R53, R53, UR5 ;  /* 0x0000000535357c20 */ /* 0x000fe20008410000 */
[----:B------:R-:W-:Y:S01]  /*31d0*/  FMUL.FTZ R14, R18, UR5 ;  /* 0x00000005120e7c20 */ /* 0x000fe20008410000 */
[----:B------:R-:W-:Y:S01]  /*31e0*/  IMAD.MOV.U32 R12, RZ, RZ, R8 ;  /* 0x000000ffff0c7224 */ /* 0x000fe200078e0008 */
[----:B------:R-:W-:Y:S01]  /*31f0*/  IABS R8, R10 ;  /* 0x0000000a00087213 */ /* 0x000fe20000000000 */
[----:B-1----:R-:W-:Y:S01]  /*3200*/  FMUL.FTZ R3, R16, UR5 ;  /* 0x0000000510037c20 */ /* 0x002fe20008410000 */
[----:B------:R-:W-:Y:S01]  /*3210*/  FMUL.FTZ R13, R19, UR5 ;  /* 0x00000005130d7c20 */ /* 0x000fe20008410000 */
[----:B------:R-:W-:Y:S01]  /*3220*/  FMUL.FTZ R22, R28, UR5 ;  /* 0x000000051c167c20 */ /* 0x000fe20008410000 */
[----:B------:R-:W-:Y:S01]  /*3230*/  MUFU.TANH R14, R14 ;  /* 0x0000000e000e7308 */ /* 0x000fe20000002400 */
[----:B------:R-:W-:Y:S01]  /*3240*/  I2FP.F32.S32 R12, R12 ;  /* 0x0000000c000c7245 */ /* 0x000fe20000201400 */
[----:B------:R-:W-:Y:S01]  /*3250*/  FMUL.FTZ R51, R51, UR5 ;  /* 0x0000000533337c20 */ /* 0x000fe20008410000 */
[----:B------:R-:W-:Y:S01]  /*3260*/  FMUL.FTZ R49, R49, UR5 ;  /* 0x0000000531317c20 */ /* 0x000fe20008410000 */
[----:B------:R-:W-:Y:S01]  /*3270*/  FMUL.FTZ R50, R50, UR5 ;  /* 0x0000000532327c20 */ /* 0x000fe20008410000 */
[----:B------:R-:W-:Y:S01]  /*3280*/  FMUL.FTZ R18, R41, UR5 ;  /* 0x0000000529127c20 */ /* 0x000fe20008410000 */
[C---:B----4-:R-:W-:Y:S01]  /*3290*/  IADD3 R9, -R7.reuse, R6, RZ ;  /* 0x0000000607097210 */ /* 0x050fe20007ffe1ff */
[----:B---3--:R-:W-:Y:S01]  /*32a0*/  FFMA.FTZ R17, R12, -R132, R56 ;  /* 0x800000840c117223 */ /* 0x008fe20000010038 */
[----:B------:R1:W3:Y:S01]  /*32b0*/  MUFU.TANH R15, R3 ;  /* 0x00000003000f7308 */ /* 0x0002e20000002400 */
[----:B------:R-:W-:Y:S01]  /*32c0*/  VIADD R12, R7, 0x8 ;  /* 0x00000008070c7836 */ /* 0x000fe20000000000 */
[----:B------:R-:W-:Y:S01]  /*32d0*/  IABS R9, R9 ;  /* 0x0000000900097213 */ /* 0x000fe20000000000 */
[----:B------:R-:W-:Y:S01]  /*32e0*/  FMUL.FTZ R19, R42, UR5 ;  /* 0x000000052a137c20 */ /* 0x000fe20008410000 */
[----:B------:R-:W-:Y:S01]  /*32f0*/  FSEL R68, R17, -INF , !P0 ;  /* 0xff80000011447808 */ /* 0x000fe20004000000 */
[----:B------:R-:W-:Y:S01]  /*3300*/  FMUL.FTZ R20, R43, UR5 ;  /* 0x000000052b147c20 */ /* 0x000fe20008410000 */
[C---:B------:R-:W-:Y:S01]  /*3310*/  ISETP.GE.AND P6, PT, R12.reuse, R133, PT ;  /* 0x000000850c00720c */ /* 0x040fe20003fc6270 */
[----:B------:R-:W-:Y:S01]  /*3320*/  FMUL.FTZ R26, R33, UR5 ;  /* 0x00000005211a7c20 */ /* 0x000fe20008410000 */
[----:B------:R4:W-:Y:S01]  /*3330*/  MUFU.TANH R71, R13 ;  /* 0x0000000d00477308 */ /* 0x0009e20000002400 */
[----:B------:R-:W-:-:S07]  /*3340*/  IADD3 R23, -R12, R6, RZ ;  /* 0x000000060c177210 */ /* 0x000fce0007ffe1ff */
[----:B------:R2:W-:Y:S01]  /*3350*/  MUFU.TANH R64, R22 ;  /* 0x0000001600407308 */ /* 0x0005e20000002400 */
[----:B-1----:R-:W-:-:S04]  /*3360*/  VIADD R3, R0, 0x48 ;  /* 0x0000004800037836 */ /* 0x002fc80000000000 */
[----:B------:R-:W-:-:S03]  /*3370*/  IMAD.IADD R11, R3, 0x1, -R7 ;  /* 0x00000001030b7824 */ /* 0x000fc600078e0a07 */
[----:B------:R-:W-:Y:S01]  /*3380*/  MUFU.TANH R69, R29 ;  /* 0x0000001d00457308 */ /* 0x000fe20000002400 */
[----:B----4-:R-:W-:Y:S01]  /*3390*/  VIADD R13, R7, 0x1 ;  /* 0x00000001070d7836 */ /* 0x010fe20000000000 */
[----:B------:R-:W-:Y:S01]  /*33a0*/  IABS R10, R11 ;  /* 0x0000000b000a7213 */ /* 0x000fe20000000000 */
[----:B------:R-:W-:Y:S01]  /*33b0*/  IMAD.MOV.U32 R11, RZ, RZ, R9 ;  /* 0x000000ffff0b7224 */ /* 0x000fe200078e0009 */
[----:B------:R-:W-:Y:S01]  /*33c0*/  MOV R9, R8 ;  /* 0x0000000800097202 */ /* 0x000fe20000000f00 */
[--C-:B------:R-:W-:Y:S01]  /*33d0*/  IMAD.IADD R21, R6, 0x1, -R13.reuse ;  /* 0x0000000106157824 */ /* 0x100fe200078e0a0d */
[----:B------:R-:W-:Y:S01]  /*33e0*/  ISETP.GE.AND P3, PT, R13, R133, PT ;  /* 0x000000850d00720c */ /* 0x000fe20003f66270 */
[----:B------:R-:W-:Y:S01]  /*33f0*/  IMAD.MOV.U32 R8, RZ, RZ, R10 ;  /* 0x000000ffff087224 */ /* 0x000fe200078e000a */
[----:B------:R-:W-:Y:S01]  /*3400*/  I2FP.F32.S32 R11, R11 ;  /* 0x0000000b000b7245 */ /* 0x000fe20000201400 */
[----:B------:R-:W-:Y:S01]  /*3410*/  FMUL.FTZ R10, R40, UR5 ;  /* 0x00000005280a7c20 */ /* 0x000fe20008410000 */
[----:B------:R-:W-:Y:S01]  /*3420*/  I2FP.F32.S32 R9, R9 ;  /* 0x0000000900097245 */ /* 0x000fe20000201400 */
[----:B--2---:R-:W-:Y:S01]  /*3430*/  IMAD.IADD R22, R5, 0x1, -R13 ;  /* 0x0000000105167824 */ /* 0x004fe200078e0a0d */
[----:B------:R-:W-:Y:S01]  /*3440*/  I2FP.F32.S32 R8, R8 ;  /* 0x0000000800087245 */ /* 0x000fe20000201400 */
[-C--:B------:R-:W-:Y:S01]  /*3450*/  FFMA.FTZ R16, R11, -R132.reuse, R24 ;  /* 0x800000840b107223 */ /* 0x080fe20000010018 */
[----:B------:R1:W-:Y:S01]  /*3460*/  MUFU.TANH R47, R10 ;  /* 0x0000000a002f7308 */ /* 0x0003e20000002400 */
[----:B---3--:R-:W-:Y:S01]  /*3470*/  FFMA.FTZ R15, R9, -R132, R15 ;  /* 0x80000084090f7223 */ /* 0x008fe2000001000f */
[----:B------:R-:W-:-:S02]  /*3480*/  VIADD R11, R7, 0x9 ;  /* 0x00000009070b7836 */ /* 0x000fc40000000000 */
[----:B------:R-:W-:Y:S01]  /*3490*/  FFMA.FTZ R14, R8, -R132, R14 ;  /* 0x80000084080e7223 */ /* 0x000fe2000001000e */
[C---:B------:R-:W-:Y:S01]  /*34a0*/  VIADD R9, R7.reuse, 0x11 ;  /* 0x0000001107097836 */ /* 0x040fe20000000000 */
[----:B------:R-:W-:Y:S01]  /*34b0*/  FSEL R116, R16, -INF , !P0 ;  /* 0xff80000010747808 */ /* 0x000fe20004000000 */
[----:B------:R-:W-:Y:S01]  /*34c0*/  VIADD R8, R7, 0x18 ;  /* 0x0000001807087836 */ /* 0x000fe20000000000 */
[----:B------:R-:W-:Y:S01]  /*34d0*/  FSEL R61, R15, -INF , !P0 ;  /* 0xff8000000f3d7808 */ /* 0x000fe20004000000 */
[----:B------:R-:W-:Y:S01]  /*34e0*/  IMAD.IADD R24, R5, 0x1, -R12 ;  /* 0x0000000105187824 */ /* 0x000fe200078e0a0c */
[----:B------:R-:W-:Y:S01]  /*34f0*/  FSEL R62, R14, -INF , !P0 ;  /* 0xff8000000e3e7808 */ /* 0x000fe20004000000 */
[C---:B------:R-:W-:Y:S01]  /*3500*/  IMAD.IADD R14, R0.reuse, 0x1, -R13 ;  /* 0x00000001000e7824 */ /* 0x040fe200078e0a0d */
[----:B------:R-:W-:Y:S01]  /*3510*/  IADD3 R28, -R11, R5, RZ ;  /* 0x000000050b1c7210 */ /* 0x000fe20007ffe1ff */
[C---:B------:R-:W-:Y:S01]  /*3520*/  IMAD.IADD R44, R5.reuse, 0x1, -R9 ;  /* 0x00000001052c7824 */ /* 0x040fe200078e0a09 */
[----:B------:R-:W-:Y:S01]  /*3530*/  IADD3 R15, R0, -R12, RZ ;  /* 0x8000000c000f7210 */ /* 0x000fe20007ffe0ff */
[----:B------:R-:W-:Y:S01]  /*3540*/  IMAD.IADD R60, R5, 0x1, -R8 ;  /* 0x00000001053c7824 */ /* 0x000fe200078e0a08 */
[CC--:B------:R-:W-:Y:S01]  /*3550*/  IADD3 R58, -R8.reuse, R3.reuse, RZ ;  /* 0x00000003083a7210 */ /* 0x0c0fe20007ffe1ff */
[----:B------:R-:W-:Y:S01]  /*3560*/  IMAD.IADD R13, R3, 0x1, -R13 ;  /* 0x00000001030d7824 */ /* 0x000fe200078e0a0d */
[C---:B-1----:R-:W-:Y:S01]  /*3570*/  IADD3 R10, R7.reuse, 0x10, RZ ;  /* 0x00000010070a7810 */ /* 0x042fe20007ffe0ff */
[----:B------:R-:W-:Y:S01]  /*3580*/  VIADD R7, R7, 0x19 ;  /* 0x0000001907077836 */ /* 0x000fe20000000000 */
[----:B------:R-:W-:Y:S01]  /*3590*/  IADD3 R46, -R8, R6, RZ ;  /* 0x00000006082e7210 */ /* 0x000fe20007ffe1ff */
[----:B------:R-:W-:Y:S01]  /*35a0*/  IMAD.IADD R12, R3, 0x1, -R12 ;  /* 0x00000001030c7824 */ /* 0x000fe200078e0a0c */
[C---:B------:R-:W-:Y:S01]  /*35b0*/  IADD3 R41, -R10.reuse, R3, RZ ;  /* 0x000000030a297210 */ /* 0x040fe20007ffe1ff */
[C---:B------:R-:W-:Y:S01]  /*35c0*/  IMAD.IADD R40, R5.reuse, 0x1, -R10 ;  /* 0x0000000105287824 */ /* 0x040fe200078e0a0a */
[----:B------:R-:W-:Y:S01]  /*35d0*/  ISETP.GE.AND P4, PT, R10, R133, PT ;  /* 0x000000850a00720c */ /* 0x000fe20003f86270 */
[----:B------:R-:W-:-:S02]  /*35e0*/  IMAD.IADD R59, R5, 0x1, -R7 ;  /* 0x00000001053b7824 */ /* 0x000fc400078e0a07 */
[----:B------:R-:W-:Y:S01]  /*35f0*/  FMUL.FTZ R5, R36, UR5 ;  /* 0x0000000524057c20 */ /* 0x000fe20008410000 */
[C---:B------:R-:W-:Y:S01]  /*3600*/  IMAD.IADD R27, R3.reuse, 0x1, -R11 ;  /* 0x00000001031b7824 */ /* 0x040fe200078e0a0b */
[----:B------:R1:W2:Y:S01]  /*3610*/  MUFU.TANH R43, R18 ;  /* 0x00000012002b7308 */ /* 0x0002a20000002400 */
[----:B------:R-:W-:Y:S01]  /*3620*/  IMAD.IADD R45, R3, 0x1, -R9 ;  /* 0x00000001032d7824 */ /* 0x000fe200078e0a09 */
[-C--:B------:R-:W-:Y:S01]  /*3630*/  ISETP.GE.AND P0, PT, R7, R133.reuse, PT ;  /* 0x000000850700720c */ /* 0x080fe20003f06270 */
[----:B------:R-:W-:Y:S02]  /*3640*/  IMAD.IADD R57, R3, 0x1, -R7 ;  /* 0x0000000103397824 */ /* 0x000fe400078e0a07 */
[----:B------:R-:W-:Y:S01]  /*3650*/  FMUL.FTZ R3, R37, UR5 ;  /* 0x0000000525037c20 */ /* 0x000fe20008410000 */
[--C-:B------:R-:W-:Y:S01]  /*3660*/  IMAD.IADD R16, R0, 0x1, -R11.reuse ;  /* 0x0000000100107824 */ /* 0x100fe200078e0a0b */
[-C--:B------:R-:W-:Y:S01]  /*3670*/  ISETP.GE.AND P1, PT, R8, R133.reuse, PT ;  /* 0x000000850800720c */ /* 0x080fe20003f26270 */
[--C-:B------:R-:W-:Y:S01]  /*3680*/  IMAD.IADD R17, R0, 0x1, -R10.reuse ;  /* 0x0000000100117824 */ /* 0x100fe200078e0a0a */
[----:B------:R3:W-:Y:S01]  /*3690*/  MUFU.TANH R67, R19 ;  /* 0x0000001300437308 */ /* 0x0007e20000002400 */
[C---:B------:R-:W-:Y:S01]  /*36a0*/  IMAD.IADD R25, R6.reuse, 0x1, -R11 ;  /* 0x0000000106197824 */ /* 0x040fe200078e0a0b */
[----:B------:R-:W-:Y:S01]  /*36b0*/  ISETP.GE.AND P5, PT, R11, R133, PT ;  /* 0x000000850b00720c */ /* 0x000fe20003fa6270 */
[----:B------:R-:W-:-:S02]  /*36c0*/  IMAD.IADD R29, R6, 0x1, -R10 ;  /* 0x00000001061d7824 */ /* 0x000fc400078e0a0a */
[----:B------:R-:W-:Y:S01]  /*36d0*/  FMUL.FTZ R11, R32, UR5 ;  /* 0x00000005200b7c20 */ /* 0x000fe20008410000 */
[C---:B------:R-:W-:Y:S01]  /*36e0*/  IMAD.IADD R42, R6.reuse, 0x1, -R9 ;  /* 0x00000001062a7824 */ /* 0x040fe200078e0a09 */
[----:B------:R-:W-:Y:S01]  /*36f0*/  ISETP.GE.AND P2, PT, R9, R133, PT ;  /* 0x000000850900720c */ /* 0x000fe20003f46270 */
[----:B------:R-:W-:Y:S01]  /*3700*/  IMAD.IADD R56, R6, 0x1, -R7 ;  /* 0x0000000106387824 */ /* 0x000fe200078e0a07 */
[----:B------:R4:W2:Y:S01]  /*3710*/  MUFU.TANH R10, R5 ;  /* 0x00000005000a7308 */ /* 0x0008a20000002400 */
[----:B------:R-:W-:Y:S01]  /*3720*/  IABS R6, R14 ;  /* 0x0000000e00067213 */ /* 0x000fe20000000000 */
[----:B-1----:R-:W-:Y:S02]  /*3730*/  IMAD.IADD R18, R0, 0x1, -R9 ;  /* 0x0000000100127824 */ /* 0x002fe400078e0a09 */
[----:B------:R-:W-:Y:S01]  /*3740*/  FMUL.FTZ R9, R38, UR5 ;  /* 0x0000000526097c20 */ /* 0x000fe20008410000 */
[----:B------:R-:W-:Y:S01]  /*3750*/  FMUL.FTZ R36, R52, UR5 ;  /* 0x0000000534247c20 */ /* 0x000fe20008410000 */
[----:B------:R-:W-:Y:S01]  /*3760*/  FMUL.FTZ R52, R48, UR5 ;  /* 0x0000000530347c20 */ /* 0x000fe20008410000 */
[----:B------:R-:W-:Y:S01]  /*3770*/  FMUL.FTZ R48, R35, UR5 ;  /* 0x0000000523307c20 */ /* 0x000fe20008410000 */
[----:B------:R-:W-:Y:S01]  /*3780*/  MUFU.TANH R63, R30 ;  /* 0x0000001e003f7308 */ /* 0x000fe20000002400 */
[----:B---3--:R-:W-:-:S02]  /*3790*/  IADD3 R19, R0, -R7, RZ ;  /* 0x8000000700137210 */ /* 0x008fc40007ffe0ff */
[----:B------:R-:W-:-:S05]  /*37a0*/  IABS R7, R17 ;  /* 0x0000001100077213 */ /* 0x000fca0000000000 */
[----:B------:R1:W3:Y:S01]  /*37b0*/  MUFU.TANH R30, R3 ;  /* 0x00000003001e7308 */ /* 0x0002e20000002400 */
[----:B----4-:R-:W-:-:S07]  /*37c0*/  IABS R5, R15 ;  /* 0x0000000f00057213 */ /* 0x010fce0000000000 */
[----:B------:R4:W-:Y:S08]  /*37d0*/  MUFU.TANH R65, R20 ;  /* 0x0000001400417308 */ /* 0x0009f00000002400 */
[----:B------:R-:W3:Y:S01]  /*37e0*/  MUFU.TANH R11, R11 ;  /* 0x0000000b000b7308 */ /* 0x000ee20000002400 */
[----:B-1----:R-:W-:-:S07]  /*37f0*/  IABS R3, R16 ;  /* 0x0000001000037213 */ /* 0x002fce0000000000 */
[----:B------:R-:W-:Y:S01]  /*3800*/  MUFU.TANH R16, R9 ;  /* 0x0000000900107308 */ /* 0x000fe20000002400 */
[----:B----4-:R-:W-:Y:S01]  /*3810*/  IMAD.IADD R20, R0, 0x1, -R8 ;  /* 0x0000000100147824 */ /* 0x010fe200078e0a08 */
[----:B------:R-:W-:Y:S01]  /*3820*/  LOP3.LUT R0, R95, R94, RZ, 0xfc, !PT ;  /* 0x0000005e5f007212 */ /* 0x000fe200078efcff */
[----:B------:R-:W-:Y:S02]  /*3830*/  IMAD.MOV.U32 R8, RZ, RZ, R6 ;  /* 0x000000ffff087224 */ /* 0x000fe400078e0006 */
[----:B------:R-:W-:Y:S01]  /*3840*/  IMAD.MOV.U32 R6, RZ, RZ, R5 ;  /* 0x000000ffff067224 */ /* 0x000fe200078e0005 */
[----:B------:R-:W-:Y:S01]  /*3850*/  MOV R5, R3 ;  /* 0x0000000300057202 */ /* 0x000fe20000000f00 */
[----:B------:R-:W-:Y:S01]  /*3860*/  IMAD.MOV.U32 R3, RZ, RZ, R7 ;  /* 0x000000ffff037224 */ /* 0x000fe200078e0007 */
[----:B------:R-:W-:Y:S01]  /*3870*/  I2FP.F32.S32 R8, R8 ;  /* 0x0000000800087245 */ /* 0x000fe20000201400 */
[----:B------:R1:W-:Y:S01]  /*3880*/  MUFU.TANH R66, R31 ;  /* 0x0000001f00427308 */ /* 0x0003e20000002400 */
[----:B------:R-:W-:-:S02]  /*3890*/  I2FP.F32.S32 R5, R5 ;  /* 0x0000000500057245 */ /* 0x000fc40000201400 */
[----:B------:R-:W-:Y:S01]  /*38a0*/  I2FP.F32.S32 R6, R6 ;  /* 0x0000000600067245 */ /* 0x000fe20000201400 */
[-C--:B------:R-:W-:Y:S01]  /*38b0*/  FFMA.FTZ R35, R8, -R132.reuse, R73 ;  /* 0x8000008408237223 */ /* 0x080fe20000010049 */
[----:B------:R-:W-:Y:S01]  /*38c0*/  I2FP.F32.S32 R3, R3 ;  /* 0x0000000300037245 */ /* 0x000fe20000201400 */
[----:B--2---:R-:W-:Y:S01]  /*38d0*/  FFMA.FTZ R38, R5, -R132, R43 ;  /* 0x8000008405267223 */ /* 0x004fe2000001002b */
[----:B------:R-:W-:Y:S01]  /*38e0*/  IABS R5, R20 ;  /* 0x0000001400057213 */ /* 0x000fe20000000000 */
[----:B------:R-:W-:Y:S01]  /*38f0*/  FFMA.FTZ R37, R6, -R132, R47 ;  /* 0x8000008406257223 */ /* 0x000fe2000001002f */
[----:B------:R-:W-:Y:S01]  /*3900*/  IABS R6, R18 ;  /* 0x0000001200067213 */ /* 0x000fe20000000000 */
[----:B------:R-:W-:Y:S01]  /*3910*/  FFMA.FTZ R43, R3, -R132, R10 ;  /* 0x80000084032b7223 */ /* 0x000fe2000001000a */
[----:B------:R-:W-:Y:S01]  /*3920*/  IABS R3, R19 ;  /* 0x0000001300037213 */ /* 0x000fe20000000000 */
[----:B------:R-:W2:Y:S01]  /*3930*/  MUFU.TANH R10, R26 ;  /* 0x0000001a000a7308 */ /* 0x000ea20000002400 */
[----:B------:R-:W-:Y:S01]  /*3940*/  FSEL R37, R37, -INF , !P6 ;  /* 0xff80000025257808 */ /* 0x000fe20007000000 */
[----:B------:R-:W-:Y:S01]  /*3950*/  IMAD.MOV.U32 R7, RZ, RZ, R6 ;  /* 0x000000ffff077224 */ /* 0x000fe200078e0006 */
[----:B------:R-:W-:Y:S01]  /*3960*/  MOV R8, R3 ;  /* 0x0000000300087202 */ /* 0x000fe20000000f00 */
[----:B------:R-:W-:Y:S01]  /*3970*/  IMAD.MOV.U32 R6, RZ, RZ, R5 ;  /* 0x000000ffff067224 */ /* 0x000fe200078e0005 */
[----:B------:R-:W-:Y:S01]  /*3980*/  IABS R5, R21 ;  /* 0x0000001500057213 */ /* 0x000fe20000000000 */
[----:B-1----:R-:W-:Y:S01]  /*3990*/  FMUL.FTZ R31, R39, UR5 ;  /* 0x00000005271f7c20 */ /* 0x002fe20008410000 */
[----:B------:R-:W-:Y:S01]  /*39a0*/  I2FP.F32.S32 R7, R7 ;  /* 0x0000000700077245 */ /* 0x000fe20000201400 */
[----:B------:R-:W-:Y:S01]  /*39b0*/  FMUL.FTZ R39, R34, UR5 ;  /* 0x0000000522277c20 */ /* 0x000fe20008410000 */
[----:B------:R-:W-:Y:S01]  /*39c0*/  I2FP.F32.S32 R9, R6 ;  /* 0x0000000600097245 */ /* 0x000fe20000201400 */
[----:B------:R1:W-:Y:S01]  /*39d0*/  MUFU.TANH R14, R31 ;  /* 0x0000001f000e7308 */ /* 0x0003e20000002400 */
[----:B------:R-:W-:Y:S01]  /*39e0*/  I2FP.F32.S32 R6, R8 ;  /* 0x0000000800067245 */ /* 0x000fe20000201400 */
[-C--:B---3--:R-:W-:Y:S01]  /*39f0*/  FFMA.FTZ R34, R7, -R132.reuse, R30 ;  /* 0x8000008407227223 */ /* 0x088fe2000001001e */
[----:B------:R-:W-:Y:S01]  /*3a00*/  I2FP.F32.S32 R5, R5 ;  /* 0x0000000500057245 */ /* 0x000fe20000201400 */
[-C--:B------:R-:W-:Y:S01]  /*3a10*/  FFMA.FTZ R33, R9, -R132.reuse, R11 ;  /* 0x8000008409217223 */ /* 0x080fe2000001000b */
[----:B------:R-:W-:Y:S01]  /*3a20*/  IABS R7, R23 ;  /* 0x0000001700077213 */ /* 0x000fe20000000000 */
[----:B--2---:R-:W-:Y:S01]  /*3a30*/  FFMA.FTZ R32, R6, -R132, R10 ;  /* 0x8000008406207223 */ /* 0x004fe2000001000a */
[----:B------:R-:W-:Y:S01]  /*3a40*/  IABS R6, R24 ;  /* 0x0000001800067213 */ /* 0x000fe20000000000 */
[----:B------:R-:W2:Y:S01]  /*3a50*/  MUFU.TANH R20, R36 ;  /* 0x0000002400147308 */ /* 0x000ea20000002400 */
[----:B------:R-:W-:Y:S01]  /*3a60*/  IABS R9, R25 ;  /* 0x0000001900097213 */ /* 0x000fe20000000000 */
[----:B------:R-:W-:Y:S01]  /*3a70*/  IMAD.MOV.U32 R8, RZ, RZ, R7 ;  /* 0x000000ffff087224 */ /* 0x000fe200078e0007 */
[----:B------:R-:W-:Y:S01]  /*3a80*/  IABS R3, R22 ;  /* 0x0000001600037213 */ /* 0x000fe20000000000 */
[----:B------:R-:W-:Y:S01]  /*3a90*/  IMAD.MOV.U32 R7, RZ, RZ, R6 ;  /* 0x000000ffff077224 */ /* 0x000fe200078e0006 */
[----:B------:R-:W-:Y:S01]  /*3aa0*/  FSEL R38, R38, -INF , !P5 ;  /* 0xff80000026267808 */ /* 0x000fe20006800000 */
[----:B------:R-:W-:Y:S01]  /*3ab0*/  IMAD.MOV.U32 R6, RZ, RZ, R9 ;  /* 0x000000ffff067224 */ /* 0x000fe200078e0009 */
[----:B------:R-:W-:Y:S01]  /*3ac0*/  I2FP.F32.S32 R3, R3 ;  /* 0x0000000300037245 */ /* 0x000fe20000201400 */
[-C--:B-1----:R-:W-:Y:S01]  /*3ad0*/  FFMA.FTZ R31, R5, -R132.reuse, R72 ;  /* 0x80000084051f7223 */ /* 0x082fe20000010048 */
[----:B------:R-:W-:Y:S01]  /*3ae0*/  IABS R5, R13 ;  /* 0x0000000d00057213 */ /* 0x000fe20000000000 */
[----:B------:R-:W1:Y:S01]  /*3af0*/  MUFU.TANH R15, R54 ;  /* 0x00000036000f7308 */ /* 0x000e620000002400 */
[----:B------:R-:W-:Y:S01]  /*3b00*/  I2FP.F32.S32 R7, R7 ;  /* 0x0000000700077245 */ /* 0x000fe20000201400 */
[----:B------:R-:W-:Y:S01]  /*3b10*/  FFMA.FTZ R30, R3, -R132, R70 ;  /* 0x80000084031e7223 */ /* 0x000fe20000010046 */
[----:B------:R-:W-:-:S02]  /*3b20*/  I2FP.F32.S32 R5, R5 ;  /* 0x0000000500057245 */ /* 0x000fc40000201400 */
[----:B------:R-:W-:Y:S01]  /*3b30*/  IABS R3, R12 ;  /* 0x0000000c00037213 */ /* 0x000fe20000000000 */
[----:B------:R-:W-:Y:S01]  /*3b40*/  FFMA.FTZ R24, R7, -R132, R64 ;  /* 0x8000008407187223 */ /* 0x000fe20000010040 */
[----:B------:R-:W-:Y:S01]  /*3b50*/  I2FP.F32.S32 R8, R8 ;  /* 0x0000000800087245 */ /* 0x000fe20000201400 */
[----:B------:R-:W-:Y:S01]  /*3b60*/  FFMA.FTZ R19, R5, -R132, R71 ;  /* 0x8000008405137223 */ /* 0x000fe20000010047 */
[----:B------:R-:W-:Y:S01]  /*3b70*/  I2FP.F32.S32 R5, R6 ;  /* 0x0000000600057245 */ /* 0x000fe20000201400 */
[----:B------:R-:W-:Y:S01]  /*3b80*/  MUFU.TANH R12, R55 ;  /* 0x00000037000c7308 */ /* 0x000fe20000002400 */
[----:B------:R-:W-:Y:S01]  /*3b90*/  I2FP.F32.S32 R3, R3 ;  /* 0x0000000300037245 */ /* 0x000fe20000201400 */
[-C--:B------:R-:W-:Y:S01]  /*3ba0*/  FFMA.FTZ R26, R8, -R132.reuse, R67 ;  /* 0x80000084081a7223 */ /* 0x080fe20000010043 */
[----:B------:R-:W-:Y:S01]  /*3bb0*/  IABS R6, R29 ;  /* 0x0000001d00067213 */ /* 0x000fe20000000000 */
[----:B------:R-:W-:Y:S01]  /*3bc0*/  FFMA.FTZ R25, R5, -R132, R65 ;  /* 0x8000008405197223 */ /* 0x000fe20000010041 */
[----:B------:R-:W-:Y:S01]  /*3bd0*/  IABS R5, R28 ;  /* 0x0000001c00057213 */ /* 0x000fe20000000000 */
[----:B------:R-:W-:Y:S01]  /*3be0*/  FFMA.FTZ R22, R3, -R132, R63 ;  /* 0x8000008403167223 */ /* 0x000fe2000001003f */
[----:B------:R-:W-:Y:S01]  /*3bf0*/  IABS R7, R40 ;  /* 0x0000002800077213 */ /* 0x000fe20000000000 */
[----:B------:R-:W-:Y:S01]  /*3c00*/  MUFU.TANH R11, R39 ;  /* 0x00000027000b7308 */ /* 0x000fe20000002400 */
[----:B------:R-:W-:Y:S01]  /*3c10*/  MOV R8, R5 ;  /* 0x0000000500087202 */ /* 0x000fe20000000f00 */
[----:B------:R-:W-:Y:S01]  /*3c20*/  IMAD.MOV.U32 R5, RZ, RZ, R6 ;  /* 0x000000ffff057224 */ /* 0x000fe200078e0006 */
[----:B------:R-:W-:Y:S01]  /*3c30*/  IABS R3, R27 ;  /* 0x0000001b00037213 */ /* 0x000fe20000000000 */
[----:B------:R-:W-:Y:S01]  /*3c40*/  IMAD.MOV.U32 R6, RZ, RZ, R7 ;  /* 0x000000ffff067224 */ /* 0x000fe200078e0007 */
[----:B------:R-:W-:-:S02]  /*3c50*/  I2FP.F32.S32 R8, R8 ;  /* 0x0000000800087245 */ /* 0x000fc40000201400 */
[----:B------:R-:W-:Y:S01]  /*3c60*/  I2FP.F32.S32 R7, R3 ;  /* 0x0000000300077245 */ /* 0x000fe20000201400 */
[----:B------:R-:W3:Y:S01]  /*3c70*/  MUFU.TANH R13, R53 ;  /* 0x00000035000d7308 */ /* 0x000ee20000002400 */
[----:B------:R-:W-:Y:S01]  /*3c80*/  I2FP.F32.S32 R5, R5 ;  /* 0x0000000500057245 */ /* 0x000fe20000201400 */
[----:B------:R-:W-:Y:S01]  /*3c90*/  FFMA.FTZ R18, R8, -R132, R69 ;  /* 0x8000008408127223 */ /* 0x000fe20000010045 */
[----:B------:R-:W-:Y:S01]  /*3ca0*/  I2FP.F32.S32 R3, R6 ;  /* 0x0000000600037245 */ /* 0x000fe20000201400 */
[----:B------:R-:W-:Y:S01]  /*3cb0*/  FFMA.FTZ R23, R7, -R132, R66 ;  /* 0x8000008407177223 */ /* 0x000fe20000010042 */
[----:B------:R-:W-:Y:S01]  /*3cc0*/  IABS R6, R42 ;  /* 0x0000002a00067213 */ /* 0x000fe20000000000 */
[----:B------:R-:W-:Y:S01]  /*3cd0*/  FFMA.FTZ R21, R5, -R132, R16 ;  /* 0x8000008405157223 */ /* 0x000fe20000010010 */
[----:B------:R-:W-:Y:S01]  /*3ce0*/  IABS R5, R44 ;  /* 0x0000002c00057213 */ /* 0x000fe20000000000 */
[----:B--2---:R-:W-:Y:S01]  /*3cf0*/  FFMA.FTZ R20, R3, -R132, R20 ;  /* 0x8000008403147223 */ /* 0x004fe20000010014 */
[----:B------:R-:W-:Y:S01]  /*3d00*/  IABS R3, R41 ;  /* 0x0000002900037213 */ /* 0x000fe20000000000 */
[----:B------:R-:W-:Y:S01]  /*3d10*/  IMAD.MOV.U32 R9, RZ, RZ, R6 ;  /* 0x000000ffff097224 */ /* 0x000fe200078e0006 */
[----:B------:R-:W-:Y:S01]  /*3d20*/  IABS R7, R45 ;  /* 0x0000002d00077213 */ /* 0x000fe20000000000 */
[----:B------:R-:W2:Y:S01]  /*3d30*/  MUFU.TANH R16, R51 ;  /* 0x0000003300107308 */ /* 0x000ea20000002400 */
[----:B------:R-:W-:-:S02]  /*3d40*/  IABS R8, R46 ;  /* 0x0000002e00087213 */ /* 0x000fc40000000000 */
[----:B------:R-:W-:Y:S02]  /*3d50*/  MOV R6, R5 ;  /* 0x0000000500067202 */ /* 0x000fe40000000f00 */
[----:B------:R-:W-:Y:S01]  /*3d60*/  I2FP.F32.S32 R5, R3 ;  /* 0x0000000300057245 */ /* 0x000fe20000201400 */
[----:B------:R-:W-:Y:S01]  /*3d70*/  IMAD.MOV.U32 R3, RZ, RZ, R7 ;  /* 0x000000ffff037224 */ /* 0x000fe200078e0007 */
[----:B------:R-:W-:Y:S01]  /*3d80*/  I2FP.F32.S32 R6, R6 ;  /* 0x0000000600067245 */ /* 0x000fe20000201400 */
[----:B------:R-:W-:Y:S01]  /*3d90*/  IMAD.MOV.U32 R7, RZ, RZ, R8 ;  /* 0x000000ffff077224 */ /* 0x000fe200078e0008 */
[----:B------:R-:W-:Y:S01]  /*3da0*/  I2FP.F32.S32 R8, R9 ;  /* 0x0000000900087245 */ /* 0x000fe20000201400 */
[-C--:B-1----:R-:W-:Y:S01]  /*3db0*/  FFMA.FTZ R15, R5, -R132.reuse, R15 ;  /* 0x80000084050f7223 */ /* 0x082fe2000001000f */
[----:B------:R-:W-:Y:S01]  /*3dc0*/  I2FP.F32.S32 R3, R3 ;  /* 0x0000000300037245 */ /* 0x000fe20000201400 */
[-C--:B---3--:R-:W-:Y:S01]  /*3dd0*/  FFMA.FTZ R13, R6, -R132.reuse, R13 ;  /* 0x80000084060d7223 */ /* 0x088fe2000001000d */
        /* <DEDUP_REMOVED lines=9> */
[----:B------:R-:W1:Y:S01]  /*3e70*/  MUFU.TANH R29, R48 ;  /* 0x00000030001d7308 */ /* 0x000e620000002400 */
[----:B------:R-:W-:-:S02]  /*3e80*/  IABS R9, R57 ;  /* 0x0000003900097213 */ /* 0x000fc40000000000 */
[----:B------:R-:W-:Y:S01]  /*3e90*/  MOV R8, R5 ;  /* 0x0000000500087202 */ /* 0x000fe20000000f00 */
[----:B------:R-:W-:Y:S01]  /*3ea0*/  IMAD.MOV.U32 R5, RZ, RZ, R3 ;  /* 0x000000ffff057224 */ /* 0x000fe200078e0003 */
[----:B------:R-:W-:Y:S01]  /*3eb0*/  FSEL R36, R35, -INF , !P3 ;  /* 0xff80000023247808 */ /* 0x000fe20005800000 */
[----:B------:R-:W-:Y:S01]  /*3ec0*/  IMAD.MOV.U32 R3, RZ, RZ, R7 ;  /* 0x000000ffff037224 */ /* 0x000fe200078e0007 */
[----:B------:R-:W-:Y:S01]  /*3ed0*/  FSEL R39, R31, -INF , !P3 ;  /* 0xff8000001f277808 */ /* 0x000fe20005800000 */
[----:B------:R-:W-:Y:S01]  /*3ee0*/  IMAD.MOV.U32 R6, RZ, RZ, R9 ;  /* 0x000000ffff067224 */ /* 0x000fe200078e0009 */
[----:B------:R-:W-:Y:S01]  /*3ef0*/  I2FP.F32.S32 R7, R5 ;  /* 0x0000000500077245 */ /* 0x000fe20000201400 */
[----:B------:R-:W3:Y:S01]  /*3f00*/  MUFU.TANH R28, R52 ;  /* 0x00000034001c7308 */ /* 0x000ee20000002400 */
[----:B------:R-:W-:Y:S02]  /*3f10*/  I2FP.F32.S32 R5, R3 ;  /* 0x0000000300057245 */ /* 0x000fe40000201400 */
[----:B------:R-:W-:-:S02]  /*3f20*/  I2FP.F32.S32 R3, R6 ;  /* 0x0000000600037245 */ /* 0x000fc40000201400 */
[----:B------:R-:W-:Y:S02]  /*3f30*/  FSEL R19, R19, -INF , !P3 ;  /* 0xff80000013137808 */ /* 0x000fe40005800000 */
[----:B------:R-:W-:Y:S01]  /*3f40*/  I2FP.F32.S32 R10, R10 ;  /* 0x0000000a000a7245 */ /* 0x000fe20000201400 */
[----:B------:R-:W4:Y:S01]  /*3f50*/  MUFU.TANH R27, R49 ;  /* 0x00000031001b7308 */ /* 0x000f220000002400 */
[-C--:B--2---:R-:W-:Y:S01]  /*3f60*/  FFMA.FTZ R3, R3, -R132.reuse, R16 ;  /* 0x8000008403037223 */ /* 0x084fe20000010010 */
[----:B------:R-:W-:Y:S02]  /*3f70*/  FSEL R16, R30, -INF , !P3 ;  /* 0xff8000001e107808 */ /* 0x000fe40005800000 */
[----:B------:R-:W-:Y:S01]  /*3f80*/  ISETP.GE.AND P3, PT, R133, 0x21, PT ;  /* 0x000000218500780c */ /* 0x000fe20003f66270 */
[----:B-1----:R-:W-:Y:S01]  /*3f90*/  FFMA.FTZ R10, R10, -R132, R29 ;  /* 0x800000840a0a7223 */ /* 0x002fe2000001001d */
[----:B------:R-:W-:Y:S02]  /*3fa0*/  I2FP.F32.S32 R8, R8 ;  /* 0x0000000800087245 */ /* 0x000fe40000201400 */
[----:B------:R-:W1:Y:S01]  /*3fb0*/  MUFU.TANH R17, R50 ;  /* 0x0000003200117308 */ /* 0x000e620000002400 */
[----:B------:R-:W-:-:S02]  /*3fc0*/  FSEL R44, R26, -INF , !P6 ;  /* 0xff8000001a2c7808 */ /* 0x000fc40007000000 */
[-C--:B---3--:R-:W-:Y:S01]  /*3fd0*/  FFMA.FTZ R8, R8, -R132.reuse, R28 ;  /* 0x8000008408087223 */ /* 0x088fe2000001001c */
[----:B------:R-:W-:Y:S02]  /*3fe0*/  FSEL R45, R25, -INF , !P5 ;  /* 0xff800000192d7808 */ /* 0x000fe40006800000 */
[----:B------:R-:W-:Y:S02]  /*3ff0*/  FSEL R100, R21, -INF , !P4 ;  /* 0xff80000015647808 */ /* 0x000fe40006000000 */
[----:B------:R-:W-:Y:S01]  /*4000*/  FSEL R101, R14, -INF , !P2 ;  /* 0xff8000000e657808 */ /* 0x000fe20005000000 */
[----:B----4-:R-:W-:Y:S01]  /*4010*/  FFMA.FTZ R7, R7, -R132, R27 ;  /* 0x8000008407077223 */ /* 0x010fe2000001001b */
[----:B------:R-:W-:Y:S02]  /*4020*/  FSEL R27, R15, -INF , !P4 ;  /* 0xff8000000f1b7808 */ /* 0x000fe40006000000 */
[----:B------:R-:W-:Y:S02]  /*4030*/  FSEL R22, R22, -INF , !P6 ;  /* 0xff80000016167808 */ /* 0x000fe40007000000 */
[----:B------:R-:W-:-:S02]  /*4040*/  FSEL R18, R18, -INF , !P5 ;  /* 0xff80000012127808 */ /* 0x000fc40006800000 */
[----:B------:R-:W-:Y:S01]  /*4050*/  FSEL R23, R23, -INF , !P5 ;  /* 0xff80000017177808 */ /* 0x000fe20006800000 */
[----:B-1----:R-:W-:Y:S01]  /*4060*/  FFMA.FTZ R5, R5, -R132, R17 ;  /* 0x8000008405057223 */ /* 0x002fe20000010011 */
        /* <DEDUP_REMOVED lines=61> */
.L_x_2221:
[----:B------:R-:W-:Y:S05]  /*4440*/  BSYNC B0 ;  /* 0x0000000000007941 */ /* 0x000fea0003800000 */
.L_x_2220:
[----:B------:R-:W0:Y:S02]  /*4450*/  LDGDEPBAR ;  /* 0x00000000000079af */ /* 0x000e240000000000 */
.L_x_2219:
        /* <DEDUP_REMOVED lines=79> */
[----:B------:R-:W-:Y:S01]  /*4950*/  FMNMX.FTZ R0, R103, R0, !PT ;  /* 0x0000000067007209 */ /* 0x000fe20007810000 */
[----:B------:R-:W-:Y:S01]  /*4960*/  LDSM.16.MT88.4 R16, [R222+0xa000] ;  /* 0x00a00000de10783b */ /* 0x000fe20000004200 */
[----:B------:R-:W-:Y:S01]  /*4970*/  FSEL R2, R2, RZ, P0 ;  /* 0x000000ff02027208 */ /* 0x000fe20000000000 */
[----:B------:R1:W2:Y:S02]  /*4980*/  MUFU.EX2 R242, R6 ;  /* 0x0000000600f27308 */ /* 0x0002a40000000800 */
[----:B------:R-:W3:Y:S02]  /*4990*/  SHFL.BFLY PT, R10, R0, 0x2, 0x1f ;  /* 0x0c401f00000a7f89 */ /* 0x000ee400000e0000 */
[----:B------:R-:W-:-:S04]  /*49a0*/  FFMA.FTZ R9, R68, UR5, -R2 ;  /* 0x0000000544097c23 */ /* 0x000fc80008010802 */
[----:B------:R4:W-:Y:S01]  /*49b0*/  MUFU.EX2 R209, R9 ;  /* 0x0000000900d17308 */ /* 0x0009e20000000800 */
[----:B-1----:R-:W-:-:S07]  /*49c0*/  FFMA.FTZ R6, R62, UR5, -R3 ;  /* 0x000000053e067c23 */ /* 0x002fce0008010803 */
[----:B------:R2:W1:Y:S01]  /*49d0*/  MUFU.EX2 R237, R6 ;  /* 0x0000000600ed7308 */ /* 0x0004620000000800 */
[----:B----4-:R-:W-:Y:S01]  /*49e0*/  FFMA.FTZ R9, R20, UR5, -R8 ;  /* 0x0000000514097c23 */ /* 0x010fe20008010808 */
[----:B---3--:R-:W-:-:S06]  /*49f0*/  FMNMX.FTZ R0, R0, R10, !PT ;  /* 0x0000000a00007209 */ /* 0x008fcc0007810000 */
        /* <DEDUP_REMOVED lines=58> */
[C---:B------:R-:W-:Y:S06]  /*4da0*/  HMMA.16816.F32.BF16 R56, R124.reuse, R12, R56 ;  /* 0x0000000c7c38723c */ /* 0x040fec0000041838 */
[C---:B-1----:R-:W-:Y:S06]  /*4db0*/  HMMA.16816.F32.BF16 R72, R124.reuse, R24, R72 ;  /* 0x000000187c48723c */ /* 0x042fec0000041848 */
        /* <DEDUP_REMOVED lines=48> */
[----:B-1----:R-:W-:Y:S01]  /*50c0*/  FFMA.FTZ R2, R101, UR5, -R0 ;  /* 0x0000000565027c23 */ /* 0x002fe20008010800 */
[----:B--2---:R-:W-:-:S03]  /*50d0*/  FADD.FTZ R3, R196, R3 ;  /* 0x00000003c4037221 */ /* 0x004fc60000010000 */
[----:B------:R1:W2:Y:S02]  /*50e0*/  MUFU.EX2 R143, R2 ;  /* 0x00000002008f7308 */ /* 0x0002a40000000800 */
[--C-:B-1----:R-:W-:Y:S01]  /*50f0*/  FFMA.FTZ R2, R102, UR5, -R0.reuse ;  /* 0x0000000566027c23 */ /* 0x102fe20008010800 */
[----:B------:R-:W-:Y:S01]  /*5100*/  FFMA.FTZ R0, R103, UR5, -R0 ;  /* 0x0000000567007c23 */ /* 0x000fe20008010800 */
[C---:B--2---:R-:W-:Y:S01]  /*5110*/  FADD.FTZ R3, R143.reuse, R3 ;  /* 0x000000038f037221 */ /* 0x044fe20000010000 */
[C---:B------:R-:W-:Y:S03]  /*5120*/  HMMA.16816.F32.BF16 R100, R4.reuse, R112, RZ ;  /* 0x000000700464723c */ /* 0x040fe600000418ff */
[----:B------:R1:W2:Y:S01]  /*5130*/  MUFU.EX2 R142, R2 ;  /* 0x00000002008e7308 */ /* 0x0002a20000000800 */
[----:B------:R-:W-:Y:S02]  /*5140*/  F2FP.BF16.F32.PACK_AB R129, R143, R196 ;  /* 0x000000c48f81723e */ /* 0x000fe400000010ff */
[----:B------:R-:W-:Y:S05]  /*5150*/  HMMA.16816.F32.BF16 R112, R4, R114, RZ ;  /* 0x000000720470723c */ /* 0x000fea00000418ff */
[----:B------:R3:W4:Y:S02]  /*5160*/  MUFU.EX2 R139, R0 ;  /* 0x00000000008b7308 */ /* 0x0007240000000800 */
        /* <DEDUP_REMOVED lines=47> */
[----:B------:R-:W-:Y:S01]  /*5460*/  IMAD R0, R243, -0x2, R201 ;  /* 0xfffffffef3007824 */ /* 0x000fe200078e02c9 */
[----:B------:R-:W-:Y:S01]  /*5470*/  ISETP.GE.AND P3, PT, R140, UR4, PT ;  /* 0x000000048c007c0c */ /* 0x000fe2000bf66270 */
[----:B------:R-:W1:Y:S01]  /*5480*/  LDC.64 R236, c[0x0][0x250] ;  /* 0x00009400ffec7b82 */ /* 0x000e620000000a00 */
[----:B------:R-:W-:Y:S01]  /*5490*/  LEA.HI.SX32 R232, R232, 0xfffffffe, 0x1b ;  /* 0xfffffffee8e87811 */ /* 0x000fe200078fdaff */
[----:B------:R-:W-:Y:S01]  /*54a0*/  IMAD.MOV.U32 R139, RZ, RZ, R136 ;  /* 0x000000ffff8b7224 */ /* 0x000fe200078e0088 */
[----:B------:R-:W-:Y:S01]  /*54b0*/  IADD3 R0, R133, R0, -R134 ;  /* 0x0000000085007210 */ /* 0x000fe20007ffe886 */
[----:B------:R-:W-:Y:S01]  /*54c0*/  IMAD.MOV.U32 R134, RZ, RZ, R137 ;  /* 0x000000ffff867224 */ /* 0x000fe200078e0089 */
[----:B------:R-:W-:Y:S01]  /*54d0*/  MOV R140, R135 ;  /* 0x00000087008c7202 */ /* 0x000fe20000000f00 */
[----:B------:R-:W-:Y:S01]  /*54e0*/  IMAD.MOV.U32 R133, RZ, RZ, R138 ;  /* 0x000000ffff857224 */ /* 0x000fe200078e008a */
[----:B------:R-:W-:Y:S01]  /*54f0*/  ULDC UR10, c[0x0][0x2d0] ;  /* 0x0000b400000a7ab9 */ /* 0x000fe20000000800 */
[----:B------:R-:W-:Y:S01]  /*5500*/  ULDC UR5, c[0x0][0x39c] ;  /* 0x0000e70000057ab9 */ /* 0x000fe20000000800 */
[----:B------:R-:W-:Y:S01]  /*5510*/  ULDC UR4, c[0x0][0x2ec] ;  /* 0x0000bb0000047ab9 */ /* 0x000fe20000000800 */
[----:B------:R-:W-:-:S02]  /*5520*/  ULDC.64 UR6, c[0x0][0x248] ;  /* 0x0000920000067ab9 */ /* 0x000fc40000000a00 */
[----:B------:R-:W2:Y:S08]  /*5530*/  @!P3 LDC.64 R4, c[0x0][0x220] ;  /* 0x00008800ff04bb82 */ /* 0x000eb00000000a00 */
[----:B------:R-:W3:Y:S01]  /*5540*/  @!P3 LDC.64 R2, c[0x0][0x220] ;  /* 0x00008800ff02bb82 */ /* 0x000ee20000000a00 */
[----:B--2---:R2:W-:Y:S04]  /*5550*/  @!P3 STL.64 [R1+0x20], R4 ;  /* 0x000020040100b387 */ /* 0x0045e80000100a00 */
[----:B---3--:R2:W-:Y:S04]  /*5560*/  @!P3 STL.64 [R1+0x18], R2 ;  /* 0x000018020100b387 */ /* 0x0085e80000100a00 */
[----:B------:R2:W-:Y:S01]  /*5570*/  STL [R1+0x28], R0 ;  /* 0x0000280001007387 */ /* 0x0005e20000100800 */
[----:B-1----:R-:W-:Y:S05]  /*5580*/  BRA `(.L_x_2223) ;  /* 0x0000000000c07947 */ /* 0x002fea0003800000 */
.L_x_2225:
[----:B------:R-:W4:Y:S01]  /*5590*/  LDL.64 R202, [R1+0x48] ;  /* 0x0000480001ca7983 */ /* 0x000f220000100a00 */
[----:B------:R-:W5:Y:S01]  /*55a0*/  @!P3 LDC.64 R12, c[0x0][0x218] ;  /* 0x00008600ff0cbb82 */ /* 0x000f620000000a00 */
[----:B------:R-:W-:Y:S02]  /*55b0*/  VIADD R3, R232, 0xffffffff ;  /* 0xffffffffe8037836 */ /* 0x000fe40000000000 */
[----:B------:R-:W2:Y:S02]  /*55c0*/  LDL.64 R200, [R1+0x30] ;  /* 0x0000300001c87983 */ /* 0x000ea40000100a00 */
[C---:B------:R-:W-:Y:S01]  /*55d0*/  IMAD.WIDE.U32 R6, R3.reuse, UR6, RZ ;  /* 0x0000000603067c25 */ /* 0x040fe2000f8e00ff */
[----:B------:R-:W-:Y:S01]  /*55e0*/  SHF.R.S32.HI R4, RZ, 0x1f, R3 ;  /* 0x0000001fff047819 */ /* 0x000fe20000011403 */
[----:B------:R-:W2:Y:S01]  /*55f0*/  LDL R199, [R1+0x2c] ;  /* 0x00002c0001c77983 */ /* 0x000ea20000100800 */
[----:B---3--:R-:W3:Y:S03]  /*5600*/  @!P2 LDC.64 R8, c[0x0][0x218] ;  /* 0x00008600ff08ab82 */ /* 0x008ee60000000a00 */
[----:B------:R-:W3:Y:S01]  /*5610*/  LDL R198, [R1+0x38] ;  /* 0x0000380001c67983 */ /* 0x000ee20000100800 */
[----:B------:R-:W-:Y:S03]  /*5620*/  IMAD R4, R4, UR6, RZ ;  /* 0x0000000604047c24 */ /* 0x000fe6000f8e02ff */
[----:B------:R1:W-:Y:S01]  /*5630*/  @P3 STS.128 [R231+0x8000], RZ ;  /* 0x008000ffe7003388 */ /* 0x0003e20000000c00 */
[----:B------:R-:W-:Y:S01]  /*5640*/  IMAD R4, R3, UR7, R4 ;  /* 0x0000000703047c24 */ /* 0x000fe2000f8e0204 */
[----:B------:R-:W1:Y:S03]  /*5650*/  @!P3 LDC.64 R10, c[0x0][0x218] ;  /* 0x00008600ff0abb82 */ /* 0x000e660000000a00 */
[----:B------:R-:W-:Y:S05]  /*5660*/  IMAD.IADD R5, R7, 0x1, R4 ;  /* 0x0000000107057824 */ /* 0x000fea00078e0204 */
[----:B------:R-:W1:Y:S01]  /*5670*/  @!P2 LDC.64 R24, c[0x0][0x218] ;  /* 0x00008600ff18ab82 */ /* 0x000e620000000a00 */
[C---:B----4-:R-:W-:Y:S04]  /*5680*/  LEA R3, P1, R6.reuse, R202, 0x5 ;  /* 0x000000ca06037211 */ /* 0x050fe800078228ff */
[C---:B-----5:R-:W-:Y:S02]  /*5690*/  @!P3 LEA R12, P6, R3.reuse, R12, 0x1 ;  /* 0x0000000c030cb211 */ /* 0x060fe400078c08ff */
[----:B--2---:R-:W-:Y:S02]  /*56a0*/  LEA.HI.X R5, R6, R201, R5, 0x5, P1 ;  /* 0x000000c906057211 */ /* 0x004fe400008f2c05 */
[C---:B---3--:R-:W-:Y:S02]  /*56b0*/  @!P2 LEA R8, P1, R3.reuse, R8, 0x1 ;  /* 0x000000080308a211 */ /* 0x048fe400078208ff */
[C-C-:B------:R-:W-:Y:S02]  /*56c0*/  @!P3 LEA.HI.X R13, R3.reuse, R13, R5.reuse, 0x1, P6 ;  /* 0x0000000d030db211 */ /* 0x140fe400030f0c05 */
[--C-:B------:R-:W-:Y:S02]  /*56d0*/  @!P2 LEA.HI.X R9, R3, R9, R5.reuse, 0x1, P1 ;  /* 0x000000090309a211 */ /* 0x100fe400008f0c05 */
[----:B------:R-:W-:Y:S01]  /*56e0*/  IADD3 R4, P0, R199, R3, RZ ;  /* 0x00000003c7047210 */ /* 0x000fe20007f1e0ff */
[----:B------:R-:W-:Y:S01]  /*56f0*/  @!PT LDS RZ, [RZ] ;  /* 0x00000000fffff984 */ /* 0x000fe20000000800 */
[----:B------:R-:W-:Y:S01]  /*5700*/  @!PT LDS RZ, [RZ] ;  /* 0x00000000fffff984 */ /* 0x000fe20000000800 */
[----:B------:R-:W-:Y:S01]  /*5710*/  @!PT LDS RZ, [RZ] ;  /* 0x00000000fffff984 */ /* 0x000fe20000000800 */
[----:B------:R4:W-:Y:S03]  /*5720*/  @!P3 LDGSTS.E.BYPASS.LTC128B.128 [R231+0x8000], desc[UR8][R12.64] ;  /* 0x080000000ce7bfae */ /* 0x0009e6000b901d48 */
[----:B-1----:R-:W-:Y:S01]  /*5730*/  @!P3 LEA R10, P5, R4, R10, 0x1 ;  /* 0x0000000a040ab211 */ /* 0x002fe200078a08ff */
        /* <DEDUP_REMOVED lines=21> */
.L_x_2223:
[----:B--2---:R-:W2:Y:S01]  /*5890*/  LDL R0, [R1+0x14] ;  /* 0x0000140001007983 */ /* 0x004ea20000100800 */
[----:B------:R-:W-:Y:S04]  /*58a0*/  DEPBAR.LE SB0, 0x0 ;  /* 0x000080000000791a */ /* 0x000fe80000000000 */
[----:B------:R-:W3:Y:S01]  /*58b0*/  LDL.64 R16, [R1+0x40] ;  /* 0x0000400001107983 */ /* 0x000ee20000100a00 */
[-C--:B-1----:R-:W-:Y:S05]  /*58c0*/  IMAD.WIDE.U32 R4, R232, R236.reuse, RZ ;  /* 0x000000ece8047225 */ /* 0x082fea00078e00ff */
[----:B------:R-:W4:Y:S04]  /*58d0*/  LDL R10, [R1+0x3c] ;  /* 0x00003c00010a7983 */ /* 0x000f280000100800 */
[----:B------:R-:W5:Y:S04]  /*58e0*/  LDL R9, [R1+0x20] ;  /* 0x0000200001097983 */ /* 0x000f680000100800 */
[----:B------:R-:W5:Y:S04]  /*58f0*/  LDL R15, [R1+0x24] ;  /* 0x00002400010f7983 */ /* 0x000f680000100800 */
[----:B------:R-:W5:Y:S04]  /*5900*/  LDL R8, [R1+0x18] ;  /* 0x0000180001087983 */ /* 0x000f680000100800 */
        /* <DEDUP_REMOVED lines=10> */
[----:B------:R-:W-:Y:S05]  /*59b0*/  LEA R2, P0, R236, R0, 0x4 ;  /* 0x00000000ec027211 */ /* 0x000fea00078020ff */
[----:B------:R-:W2:Y:S01]  /*59c0*/  @!P2 LDC.64 R12, c[0x0][0x220] ;  /* 0x00008800ff0cab82 */ /* 0x000ea20000000a00 */
[----:B----4-:R-:W-:Y:S02]  /*59d0*/  LEA.HI.X R3, R4, R10, R3, 0x5, P1 ;  /* 0x0000000a04037211 */ /* 0x010fe400008f2c03 */
[----:B-----5:R-:W-:Y:S02]  /*59e0*/  @!P3 LEA R10, P5, R0, R9, 0x1 ;  /* 0x00000009000ab211 */ /* 0x020fe400078a08ff */
[----:B------:R-:W-:Y:S02]  /*59f0*/  @!P3 LEA R8, P4, R2, R8, 0x1 ;  /* 0x000000080208b211 */ /* 0x000fe400078808ff */
[----:B------:R-:W-:Y:S02]  /*5a00*/  @!P3 LEA.HI.X R11, R0, R15, R3, 0x1, P5 ;  /* 0x0000000f000bb211 */ /* 0x000fe400028f0c03 */
[----:B------:R-:W-:Y:S03]  /*5a10*/  LEA.HI.X R5, R236, R3, R237, 0x4, P0 ;  /* 0x00000003ec057211 */ /* 0x000fe600000f24ed */
[----:B------:R-:W-:Y:S01]  /*5a20*/  @!PT LDS RZ, [RZ] ;  /* 0x00000000fffff984 */ /* 0x000fe20000000800 */
[----:B------:R-:W-:Y:S01]  /*5a30*/  @!PT LDS RZ, [RZ] ;  /* 0x00000000fffff984 */ /* 0x000fe20000000800 */
[----:B------:R-:W-:Y:S01]  /*5a40*/  @!PT LDS RZ, [RZ] ;  /* 0x00000000fffff984 */ /* 0x000fe20000000800 */
[----:B------:R-:W-:Y:S01]  /*5a50*/  @!P3 LDGSTS.E.BYPASS.LTC128B.128 [R231+0xa000], desc[UR8][R10.64] ;  /* 0x0a0000000ae7bfae */ /* 0x000fe2000b901d48 */
[----:B------:R-:W-:Y:S02]  /*5a60*/  @!P3 LEA.HI.X R9, R2, R14, R5, 0x1, P4 ;  /* 0x0000000e0209b211 */ /* 0x000fe400020f0c05 */
[C---:B-1----:R-:W-:Y:S05]  /*5a70*/  @!P2 LEA R6, P1, R0.reuse, R6, 0x1 ;  /* 0x000000060006a211 */ /* 0x042fea00078208ff */
[----:B------:R-:W-:Y:S01]  /*5a80*/  @P2 STS.128 [R231+0xb000], RZ ;  /* 0x00b000ffe7002388 */ /* 0x000fe20000000c00 */
[----:B------:R-:W-:Y:S02]  /*5a90*/  @!P2 LEA.HI.X R7, R0, R7, R3, 0x1, P1 ;  /* 0x000000070007a211 */ /* 0x000fe400008f0c03 */
[C---:B--2---:R-:W-:Y:S05]  /*5aa0*/  @!P2 LEA R4, P0, R2.reuse, R12, 0x1 ;  /* 0x0000000c0204a211 */ /* 0x044fea00078008ff */
[----:B------:R-:W-:Y:S01]  /*5ab0*/  @!PT LDS RZ, [RZ] ;  /* 0x00000000fffff984 */ /* 0x000fe20000000800 */
[----:B------:R-:W-:Y:S01]  /*5ac0*/  @!PT LDS RZ, [RZ] ;  /* 0x00000000fffff984 */ /* 0x000fe20000000800 */
[----:B------:R-:W-:Y:S01]  /*5ad0*/  @!PT LDS RZ, [RZ] ;  /* 0x00000000fffff984 */ /* 0x000fe20000000800 */
[----:B------:R-:W-:Y:S01]  /*5ae0*/  @!P2 LDGSTS.E.BYPASS.LTC128B.128 [R231+0xb000], desc[UR8][R6.64+0x80] ;  /* 0x0b00008006e7afae */ /* 0x000fe2000b901d48 */
[----:B------:R-:W-:Y:S07]  /*5af0*/  @!P2 LEA.HI.X R5, R2, R13, R5, 0x1, P0 ;  /* 0x0000000d0205a211 */ /* 0x000fee00000f0c05 */
[----:B------:R-:W-:Y:S08]  /*5b00*/  @P3 STS.128 [R231+0xa800], RZ ;  /* 0x00a800ffe7003388 */ /* 0x000ff00000000c00 */
[----:B------:R-:W-:Y:S01]  /*5b10*/  @!PT LDS RZ, [RZ] ;  /* 0x00000000fffff984 */ /* 0x000fe20000000800 */
[----:B------:R-:W-:Y:S01]  /*5b20*/  @!PT LDS RZ, [RZ] ;  /* 0x00000000fffff984 */ /* 0x000fe20000000800 */
[----:B------:R-:W-:Y:S01]  /*5b30*/  @!PT LDS RZ, [RZ] ;  /* 0x00000000fffff984 */ /* 0x000fe20000000800 */
[----:B------:R-:W-:Y:S08]  /*5b40*/  @!P3 LDGSTS.E.BYPASS.LTC128B.128 [R231+0xa800], desc[UR8][R8.64] ;  /* 0x0a80000008e7bfae */ /* 0x000ff0000b901d48 */
[----:B------:R-:W-:Y:S08]  /*5b50*/  @P2 STS.128 [R231+0xb800], RZ ;  /* 0x00b800ffe7002388 */ /* 0x000ff00000000c00 */
[----:B------:R-:W-:Y:S01]  /*5b60*/  @!PT LDS RZ, [RZ] ;  /* 0x00000000fffff984 */ /* 0x000fe20000000800 */
[----:B------:R-:W-:Y:S01]  /*5b70*/  @!PT LDS RZ, [RZ] ;  /* 0x00000000fffff984 */ /* 0x000fe20000000800 */
[----:B------:R-:W-:Y:S01]  /*5b80*/  @!PT LDS RZ, [RZ] ;  /* 0x00000000fffff984 */ /* 0x000fe20000000800 */
[----:B------:R1:W-:Y:S08]  /*5b90*/  @!P2 LDGSTS.E.BYPASS.LTC128B.128 [R231+0xb800], desc[UR8][R4.64+0x80] ;  /* 0x0b80008004e7afae */ /* 0x0003f0000b901d48 */
[----:B------:R-:W-:Y:S08]  /*5ba0*/  LDSM.16.M88.4 R32, [R218] ;  /* 0x00000000da20783b */ /* 0x000ff00000000200 */
[----:B------:R-:W1:Y:S08]  /*5bb0*/  LDSM.16.M88.4 R16, [R216+0x8000] ;  /* 0x00800000d810783b */ /* 0x000e700000000200 */
[----:B------:R-:W2:Y:S08]  /*5bc0*/  LDSM.16.M88.4 R28, [R218+0x2000] ;  /* 0x00200000da1c783b */ /* 0x000eb00000000200 */
[----:B------:R-:W3:Y:S08]  /*5bd0*/  LDSM.16.M88.4 R176, [R216+0x8800] ;  /* 0x00880000d8b0783b */ /* 0x000ef00000000200 */
[----:B------:R-:W4:Y:S04]  /*5be0*/  LDL R0, [R1+0x28] ;  /* 0x0000280001007983 */ /* 0x000f280000100800 */
[----:B------:R-:W-:Y:S08]  /*5bf0*/  LDSM.16.M88.4 R180, [R220] ;  /* 0x00000000dcb4783b */ /* 0x000ff00000000200 */
[----:B------:R-:W0:Y:S01]  /*5c00*/  LDGDEPBAR ;  /* 0x00000000000079af */ /* 0x000e220000000000 */
[-C--:B-1----:R-:W-:Y:S07]  /*5c10*/  HMMA.16816.F32.BF16 R4, R32, R16.reuse, RZ ;  /* 0x000000102004723c */ /* 0x082fee00000418ff */
[----:B------:R-:W1:Y:S01]  /*5c20*/  LDSM.16.M88.4 R184, [R227] ;  /* 0x00000000e3b8783b */ /* 0x000e620000000200 */
[C---:B--2---:R-:W-:Y:S07]  /*5c30*/  HMMA.16816.F32.BF16 R8, R28.reuse, R16, RZ ;  /* 0x000000101c08723c */ /* 0x044fee00000418ff */
[----:B------:R-:W2:Y:S01]  /*5c40*/  LDSM.16.M88.4 R188, [R220+0x2000] ;  /* 0x00200000dcbc783b */ /* 0x000ea20000000200 */
[-C--:B------:R-:W-:Y:S07]  /*5c50*/  HMMA.16816.F32.BF16 R12, R28, R18.reuse, RZ ;  /* 0x000000121c0c723c */ /* 0x080fee00000418ff */
[----:B------:R-:W5:Y:S01]  /*5c60*/  LDSM.16.M88.4 R192, [R230] ;  /* 0x00000000e6c0783b */ /* 0x000f620000000200 */
[C---:B------:R-:W-:Y:S07]  /*5c70*/  HMMA.16816.F32.BF16 R16, R32.reuse, R18, RZ ;  /* 0x000000122010723c */ /* 0x040fee00000418ff */
[----:B------:R-:W-:Y:S01]  /*5c80*/  LDSM.16.M88.4 R196, [R226] ;  /* 0x00000000e2c4783b */ /* 0x000fe20000000200 */
[-C--:B---3--:R-:W-:Y:S06]  /*5c90*/  HMMA.16816.F32.BF16 R20, R32, R176.reuse, RZ ;  /* 0x000000b02014723c */ /* 0x088fec00000418ff */
[C---:B------:R-:W-:Y:S01]  /*5ca0*/  HMMA.16816.F32.BF16 R24, R28.reuse, R176, RZ ;  /* 0x000000b01c18723c */ /* 0x040fe200000418ff */
[----:B------:R-:W3:Y:S05]  /*5cb0*/  LDSM.16.M88.4 R200, [R224+0x8000] ;  /* 0x00800000e0c8783b */ /* 0x000eea0000000200 */
[-C--:B------:R-:W-:Y:S03]  /*5cc0*/  HMMA.16816.F32.BF16 R28, R28, R178.reuse, RZ ;  /* 0x000000b21c1c723c */ /* 0x080fe600000418ff */
[----:B------:R-:W-:Y:S03]  /*5cd0*/  LDSM.16.M88.4 R204, [R224+0x8800] ;  /* 0x00880000e0cc783b */ /* 0x000fe60000000200 */
[----:B------:R-:W-:Y:S05]  /*5ce0*/  HMMA.16816.F32.BF16 R32, R32, R178, RZ ;  /* 0x000000b22020723c */ /* 0x000fea00000418ff */
[----:B------:R-:W3:Y:S01]  /*5cf0*/  LDSM.16.M88.4 R176, [R226+0x2000] ;  /* 0x00200000e2b0783b */ /* 0x000ee20000000200 */
[-C--:B-1----:R-:W-:Y:S06]  /*5d00*/  HMMA.16816.F32.BF16 R4, R180, R184.reuse, R4 ;  /* 0x000000b8b404723c */ /* 0x082fec0000041804 */
[C---:B--2---:R-:W-:Y:S01]  /*5d10*/  HMMA.16816.F32.BF16 R8, R188.reuse, R184, R8 ;  /* 0x000000b8bc08723c */ /* 0x044fe20000041808 */
[----:B------:R-:W-:Y:S05]  /*5d20*/  LDSM.16.M88.4 R208, [R225] ;  /* 0x00000000e1d0783b */ /* 0x000fea0000000200 */
[-C--:B------:R-:W-:Y:S03]  /*5d30*/  HMMA.16816.F32.BF16 R12, R188, R186.reuse, R12 ;  /* 0x000000babc0c723c */ /* 0x080fe6000004180c */
[----:B------:R-:W1:Y:S03]  /*5d40*/  LDSM.16.M88.4 R212, [R223] ;  /* 0x00000000dfd4783b */ /* 0x000e660000000200 */
[C---:B------:R-:W-:Y:S05]  /*5d50*/  HMMA.16816.F32.BF16 R16, R180.reuse, R186, R16 ;  /* 0x000000bab410723c */ /* 0x040fea0000041810 */
[----:B------:R-:W-:Y:S01]  /*5d60*/  LDSM.16.M88.4 R184, [R223+0x800] ;  /* 0x00080000dfb8783b */ /* 0x000fe20000000200 */
[-C--:B-----5:R-:W-:Y:S06]  /*5d70*/  HMMA.16816.F32.BF16 R20, R180, R192.reuse, R20 ;  /* 0x000000c0b414723c */ /* 0x0a0fec0000041814 */
[C---:B------:R-:W-:Y:S06]  /*5d80*/  HMMA.16816.F32.BF16 R24, R188.reuse, R192, R24 ;  /* 0x000000c0bc18723c */ /* 0x040fec0000041818 */
[-C--:B------:R-:W-:Y:S01]  /*5d90*/  HMMA.16816.F32.BF16 R28, R188, R194.reuse, R28 ;  /* 0x000000c2bc1c723c */ /* 0x080fe2000004181c */
[----:B------:R-:W-:Y:S05]  /*5da0*/  LDSM.16.M88.4 R188, [R218+0x4000] ;  /* 0x00400000dabc783b */ /* 0x000fea0000000200 */
[----:B------:R-:W-:Y:S03]  /*5db0*/  HMMA.16816.F32.BF16 R32, R180, R194, R32 ;  /* 0x000000c2b420723c */ /* 0x000fe60000041820 */
[----:B------:R-:W2:Y:S03]  /*5dc0*/  LDSM.16.M88.4 R180, [R225+0x2000] ;  /* 0x00200000e1b4783b */ /* 0x000ea60000000200 */
[-C--:B---3--:R-:W-:Y:S05]  /*5dd0*/  HMMA.16816.F32.BF16 R4, R196, R200.reuse, R4 ;  /* 0x000000c8c404723c */ /* 0x088fea0000041804 */
[----:B------:R-:W3:Y:S01]  /*5de0*/  LDSM.16.M88.4 R192, [R216+0x9000] ;  /* 0x00900000d8c0783b */ /* 0x000ee20000000200 */
[C---:B------:R-:W-:Y:S06]  /*5df0*/  HMMA.16816.F32.BF16 R8, R176.reuse, R200, R8 ;  /* 0x000000c8b008723c */ /* 0x040fec0000041808 */
[-C--:B------:R-:W-:Y:S06]  /*5e00*/  HMMA.16816.F32.BF16 R12, R176, R202.reuse, R12 ;  /* 0x000000cab00c723c */ /* 0x080fec000004180c */
[C---:B------:R-:W-:Y:S01]  /*5e10*/  HMMA.16816.F32.BF16 R16, R196.reuse, R202, R16 ;  /* 0x000000cac410723c */ /* 0x040fe20000041810 */
[----:B------:R-:W-:Y:S05]  /*5e20*/  LDSM.16.M88.4 R200, [R220+0x4000] ;  /* 0x00400000dcc8783b */ /* 0x000fea0000000200 */
[-C--:B------:R-:W-:Y:S06]  /*5e30*/  HMMA.16816.F32.BF16 R20, R196, R204.reuse, R20 ;  /* 0x000000ccc414723c */ /* 0x080fec0000041814 */
[C---:B------:R-:W-:Y:S06]  /*5e40*/  HMMA.16816.F32.BF16 R24, R176.reuse, R204, R24 ;  /* 0x000000ccb018723c */ /* 0x040fec0000041818 */
[-C--:B------:R-:W-:Y:S01]  /*5e50*/  HMMA.16816.F32.BF16 R28, R176, R206.reuse, R28 ;  /* 0x000000ceb01c723c */ /* 0x080fe2000004181c */
[----:B------:R-:W5:Y:S05]  /*5e60*/  LDSM.16.M88.4 R176, [R218+0x6000] ;  /* 0x00600000dab0783b */ /* 0x000f6a0000000200 */
        /* <DEDUP_REMOVED lines=35> */
[----:B------:R-:W-:Y:S05]  /*60a0*/  HMMA.16816.F32.BF16 R32, R200, R186, R32 ;  /* 0x000000bac820723c */ /* 0x000fea0000041820 */
[----:B----4-:R-:W-:Y:S01]  /*60b0*/  IMAD R0, R232, -0x20, R0 ;  /* 0xffffffe0e8007824 */ /* 0x010fe200078e0200 */
[-C--:B---3--:R-:W-:Y:S05]  /*60c0*/  HMMA.16816.F32.BF16 R4, R208, R212.reuse, R4 ;  /* 0x000000d4d004723c */ /* 0x088fea0000041804 */
[C---:B------:R-:W-:Y:S01]  /*60d0*/  VIADD R3, R0.reuse, 0x48 ;  /* 0x0000004800037836 */ /* 0x040fe20000000000 */
[C---:B-----5:R-:W-:Y:S04]  /*60e0*/  HMMA.16816.F32.BF16 R8, R176.reuse, R212, R8 ;  /* 0x000000d4b008723c */ /* 0x060fe80000041808 */
[----:B------:R-:W-:Y:S01]  /*60f0*/  ISETP.GE.AND P1, PT, R3, RZ, PT ;  /* 0x000000ff0300720c */ /* 0x000fe20003f26270 */
[----:B------:R-:W-:Y:S01]  /*6100*/  VIADD R2, R0, 0x47 ;  /* 0x0000004700027836 */ /* 0x000fe20000000000 */
[-C--:B------:R-:W-:Y:S04]  /*6110*/  HMMA.16816.F32.BF16 R12, R176, R214.reuse, R12 ;  /* 0x000000d6b00c723c */ /* 0x080fe8000004180c */
[----:B------:R-:W-:Y:S02]  /*6120*/  ISETP.GE.AND P0, PT, R2, RZ, PT ;  /* 0x000000ff0200720c */ /* 0x000fe40003f06270 */
[C---:B------:R-:W-:Y:S05]  /*6130*/  HMMA.16816.F32.BF16 R16, R208.reuse, R214, R16 ;  /* 0x000000d6d010723c */ /* 0x040fea0000041810 */
[C---:B------:R-:W-:Y:S01]  /*6140*/  @!P1 IADD3 R3, -R0.reuse, -0x48, RZ ;  /* 0xffffffb800039810 */ /* 0x040fe20007ffe1ff */
[-C--:B------:R-:W-:Y:S05]  /*6150*/  HMMA.16816.F32.BF16 R20, R208, R188.reuse, R20 ;  /* 0x000000bcd014723c */ /* 0x080fea0000041814 */
[----:B------:R-:W-:Y:S01]  /*6160*/  @!P0 IADD3 R2, -R0, -0x47, RZ ;  /* 0xffffffb900028810 */ /* 0x000fe20007ffe1ff */
[C---:B------:R-:W-:Y:S05]  /*6170*/  HMMA.16816.F32.BF16 R24, R176.reuse, R188, R24 ;  /* 0x000000bcb018723c */ /* 0x040fea0000041818 */
[----:B------:R-:W-:Y:S01]  /*6180*/  I2FP.F32.S32 R3, R3 ;  /* 0x0000000300037245 */ /* 0x000fe20000201400 */
[-C--:B------:R-:W-:Y:S01]  /*6190*/  HMMA.16816.F32.BF16 R28, R176, R190.reuse, R28 ;  /* 0x000000beb01c723c */ /* 0x080fe2000004181c */
[----:B------:R-:W3:Y:S01]  /*61a0*/  LDSM.16.M88.4 R176, [R223+0x1800] ;  /* 0x00180000dfb0783b */ /* 0x000ee20000000200 */
[----:B------:R-:W-:Y:S04]  /*61b0*/  DEPBAR.LE SB0, 0x0 ;  /* 0x000080000000791a */ /* 0x000fe80000000000 */
[----:B------:R-:W-:Y:S01]  /*61c0*/  HMMA.16816.F32.BF16 R32, R208, R190, R32 ;  /* 0x000000bed020723c */ /* 0x000fe20000041820 */
[----:B------:R-:W-:Y:S04]  /*61d0*/  BAR.SYNC.DEFER_BLOCKING 0x0 ;  /* 0x0000000000007b1d */ /* 0x000fe80000010000 */
[----:B------:R-:W-:Y:S01]  /*61e0*/  I2FP.F32.S32 R2, R2 ;  /* 0x0000000200027245 */ /* 0x000fe20000201400 */
[-C--:B-1----:R-:W-:Y:S06]  /*61f0*/  HMMA.16816.F32.BF16 R4, R192, R196.reuse, R4 ;  /* 0x000000c4c004723c */ /* 0x082fec0000041804 */
[C---:B--2---:R-:W-:Y:S06]  /*6200*/  HMMA.16816.F32.BF16 R8, R180.reuse, R196, R8 ;  /* 0x000000c4b408723c */ /* 0x044fec0000041808 */
[-C--:B------:R-:W-:Y:S06]  /*6210*/  HMMA.16816.F32.BF16 R12, R180, R198.reuse, R12 ;  /* 0x000000c6b40c723c */ /* 0x080fec000004180c */
[C---:B------:R-:W-:Y:S06]  /*6220*/  HMMA.16816.F32.BF16 R16, R192.reuse, R198, R16 ;  /* 0x000000c6c010723c */ /* 0x040fec0000041810 */
[----:B------:R-:W-:Y:S01]  /*6230*/  FMUL.FTZ R4, R4, UR5 ;  /* 0x0000000504047c20 */ /* 0x000fe20008410000 */
[----:B------:R-:W-:Y:S01]  /*6240*/  FMUL.FTZ R5, R5, UR5 ;  /* 0x0000000505057c20 */ /* 0x000fe20008410000 */
[----:B------:R-:W-:Y:S02]  /*6250*/  FMUL.FTZ R6, R6, UR5 ;  /* 0x0000000506067c20 */ /* 0x000fe40008410000 */
[----:B------:R1:W-:Y:S01]  /*6260*/  MUFU.TANH R197, R4 ;  /* 0x0000000400c57308 */ /* 0x0003e20000002400 */
[-C--:B---3--:R-:W-:Y:S03]  /*6270*/  HMMA.16816.F32.BF16 R20, R192, R176.reuse, R20 ;  /* 0x000000b0c014723c */ /* 0x088fe60000041814 */
[----:B------:R-:W-:Y:S01]  /*6280*/  FMUL.FTZ R11, R11, UR5 ;  /* 0x000000050b0b7c20 */ /* 0x000fe20008410000 */
[----:B------:R-:W-:Y:S01]  /*6290*/  FMUL.FTZ R10, R10, UR5 ;  /* 0x000000050a0a7c20 */ /* 0x000fe20008410000 */
[----:B------:R-:W-:Y:S01]  /*62a0*/  FMUL.FTZ R9, R9, UR5 ;  /* 0x0000000509097c20 */ /* 0x000fe20008410000 */
[----:B------:R-:W-:Y:S03]  /*62b0*/  FMUL.FTZ R7, R7, UR5 ;  /* 0x0000000507077c20 */ /* 0x000fe60008410000 */
[----:B------:R2:W3:Y:S02]  /*62c0*/  MUFU.TANH R189, R11 ;  /* 0x0000000b00bd7308 */ /* 0x0004e40000002400 */
[----:B------:R-:W-:Y:S01]  /*62d0*/  FMUL.FTZ R12, R12, UR5 ;  /* 0x000000050c0c7c20 */ /* 0x000fe20008410000 */
[C---:B------:R-:W-:Y:S04]  /*62e0*/  HMMA.16816.F32.BF16 R24, R180.reuse, R176, R24 ;  /* 0x000000b0b418723c */ /* 0x040fe80000041818 */
[----:B------:R-:W-:Y:S01]  /*62f0*/  FMUL.FTZ R18, R18, UR5 ;  /* 0x0000000512127c20 */ /* 0x000fe20008410000 */
[----:B------:R-:W-:Y:S02]  /*6300*/  FMUL.FTZ R8, R8, UR5 ;  /* 0x0000000508087c20 */ /* 0x000fe40008410000 */
[----:B------:R4:W-:Y:S01]  /*6310*/  MUFU.TANH R191, R12 ;  /* 0x0000000c00bf7308 */ /* 0x0009e20000002400 */
[----:B------:R-:W-:Y:S03]  /*6320*/  FMUL.FTZ R14, R14, UR5 ;  /* 0x000000050e0e7c20 */ /* 0x000fe60008410000 */
[----:B-1----:R-:W-:Y:S01]  /*6330*/  FMUL.FTZ R4, R19, UR5 ;  /* 0x0000000513047c20 */ /* 0x002fe20008410000 */
[-C--:B------:R-:W-:Y:S03]  /*6340*/  HMMA.16816.F32.BF16 R28, R180, R178.reuse, R28 ;  /* 0x000000b2b41c723c */ /* 0x080fe6000004181c */
[----:B------:R-:W-:Y:S01]  /*6350*/  FMUL.FTZ R16, R16, UR5 ;  /* 0x0000000510107c20 */ /* 0x000fe20008410000 */
[C---:B------:R-:W-:Y:S01]  /*6360*/  VIADD R19, R0.reuse, 0xffffffff ;  /* 0xffffffff00137836 */ /* 0x040fe20000000000 */
[----:B------:R1:W-:Y:S01]  /*6370*/  MUFU.TANH R196, R5 ;  /* 0x0000000500c47308 */ /* 0x0003e20000002400 */
[C---:B--2---:R-:W-:Y:S02]  /*6380*/  VIADD R11, R0.reuse, 0x7 ;  /* 0x00000007000b7836 */ /* 0x044fe40000000000 */
[----:B------:R-:W-:Y:S03]  /*6390*/  FMUL.FTZ R15, R15, UR5 ;  /* 0x000000050f0f7c20 */ /* 0x000fe60008410000 */
[----:B------:R-:W-:Y:S01]  /*63a0*/  FMUL.FTZ R13, R13, UR5 ;  /* 0x000000050d0d7c20 */ /* 0x000fe20008410000 */
[----:B------:R-:W-:Y:S03]  /*63b0*/  HMMA.16816.F32.BF16 R32, R192, R178, R32 ;  /* 0x000000b2c020723c */ /* 0x000fe60000041820 */
[----:B------:R2:W-:Y:S01]  /*63c0*/  MUFU.TANH R142, R6 ;  /* 0x00000006008e7308 */ /* 0x0005e20000002400 */
[----:B----4-:R-:W-:Y:S01]  /*63d0*/  VIADD R12, R0, 0x8 ;  /* 0x00000008000c7836 */ /* 0x010fe20000000000 */
[----:B------:R-:W-:Y:S01]  /*63e0*/  ISETP.GE.AND P6, PT, R11, RZ, PT ;  /* 0x000000ff0b00720c */ /* 0x000fe20003fc6270 */
[----:B------:R-:W-:Y:S01]  /*63f0*/  FMUL.FTZ R27, R27, UR5 ;  /* 0x000000051b1b7c20 */ /* 0x000fe20008410000 */
[----:B------:R-:W-:Y:S02]  /*6400*/  FMUL.FTZ R180, R20, UR5 ;  /* 0x0000000514b47c20 */ /* 0x000fe40008410000 */
[----:B------:R-:W-:Y:S02]  /*6410*/  ISETP.GE.AND P4, PT, R12, RZ, PT ;  /* 0x000000ff0c00720c */ /* 0x000fe40003f86270 */
[----:B------:R-:W-:Y:S02]  /*6420*/  VIADD R20, R0, 0x27 ;  /* 0x0000002700147836 */ /* 0x000fe40000000000 */
[----:B------:R4:W5:Y:S01]  /*6430*/  MUFU.TANH R187, R10 ;  /* 0x0000000a00bb7308 */ /* 0x0009620000002400 */
[----:B-1----:R-:W-:Y:S01]  /*6440*/  FMUL.FTZ R5, R22, UR5 ;  /* 0x0000000516057c20 */ /* 0x002fe20008410000 */
[----:B------:R-:W-:Y:S01]  /*6450*/  FMUL.FTZ R21, R21, UR5 ;  /* 0x0000000515157c20 */ /* 0x000fe20008410000 */
[----:B---3--:R-:W-:Y:S01]  /*6460*/  FFMA.FTZ R179, R2, -R132, R189 ;  /* 0x8000008402b37223 */ /* 0x008fe200000100bd */
[----:B------:R-:W-:Y:S01]  /*6470*/  FMUL.FTZ R23, R23, UR5 ;  /* 0x0000000517177c20 */ /* 0x000fe20008410000 */
[----:B------:R-:W-:Y:S01]  /*6480*/  FMUL.FTZ R28, R28, UR5 ;  /* 0x000000051c1c7c20 */ /* 0x000fe20008410000 */
[----:B------:R-:W-:Y:S01]  /*6490*/  FMUL.FTZ R26, R26, UR5 ;  /* 0x000000051a1a7c20 */ /* 0x000fe20008410000 */
[C---:B------:R-:W-:Y:S03]  /*64a0*/  @!P6 IADD3 R11, -R0.reuse, -0x7, RZ ;  /* 0xfffffff9000be810 */ /* 0x040fe60007ffe1ff */
[----:B------:R1:W-:Y:S01]  /*64b0*/  MUFU.TANH R188, R9 ;  /* 0x0000000900bc7308 */ /* 0x0003e20000002400 */
[----:B--2---:R-:W-:Y:S01]  /*64c0*/  FMUL.FTZ R6, R17, UR5 ;  /* 0x0000000511067c20 */ /* 0x004fe20008410000 */
[C---:B------:R-:W-:Y:S01]  /*64d0*/  VIADD R17, R0.reuse, 0xfffffff7 ;  /* 0xfffffff700117836 */ /* 0x040fe20000000000 */
[----:B------:R-:W-:Y:S01]  /*64e0*/  @!P4 IADD3 R12, -R0, -0x8, RZ ;  /* 0xfffffff8000cc810 */ /* 0x000fe20007ffe1ff */
[----:B------:R-:W-:Y:S01]  /*64f0*/  FMUL.FTZ R2, R33, UR5 ;  /* 0x0000000521027c20 */ /* 0x000fe20008410000 */
[----:B------:R-:W-:Y:S01]  /*6500*/  ISETP.GE.AND P6, PT, R19, RZ, PT ;  /* 0x000000ff1300720c */ /* 0x000fe20003fc6270 */
[----:B------:R-:W-:Y:S01]  /*6510*/  FMUL.FTZ R34, R34, UR5 ;  /* 0x0000000522227c20 */ /* 0x000fe20008410000 */
[----:B------:R-:W-:Y:S03]  /*6520*/  ISETP.GE.AND P0, PT, R17, RZ, PT ;  /* 0x000000ff1100720c */ /* 0x000fe60003f06270 */
[----:B------:R2:W-:Y:S01]  /*6530*/  MUFU.TANH R135, R18 ;  /* 0x0000001200877308 */ /* 0x0005e20000002400 */
[----:B----4-:R-:W-:Y:S01]  /*6540*/  VIADD R10, R0, 0x40 ;  /* 0x00000040000a7836 */ /* 0x010fe20000000000 */
[----:B------:R-:W-:Y:S01]  /*6550*/  I2FP.F32.S32 R12, R12 ;  /* 0x0000000c000c7245 */ /* 0x000fe20000201400 */
[-C--:B-----5:R-:W-:Y:S01]  /*6560*/  FFMA.FTZ R176, R3, -R132.reuse, R187 ;  /* 0x8000008403b07223 */ /* 0x0a0fe200000100bb */
[----:B------:R-:W-:Y:S01]  /*6570*/  I2FP.F32.S32 R11, R11 ;  /* 0x0000000b000b7245 */ /* 0x000fe20000201400 */
[----:B------:R-:W-:Y:S01]  /*6580*/  FMUL.FTZ R24, R24, UR5 ;  /* 0x0000000518187c20 */ /* 0x000fe20008410000 */
[----:B------:R-:W-:Y:S01]  /*6590*/  ISETP.GE.AND P5, PT, R10, RZ, PT ;  /* 0x000000ff0a00720c */ /* 0x000fe20003fa6270 */
[-C--:B------:R-:W-:Y:S03]  /*65a0*/  FFMA.FTZ R142, R12, -R132.reuse, R142 ;  /* 0x800000840c8e7223 */ /* 0x080fe6000001008e */
[----:B------:R3:W4:Y:S01]  /*65b0*/  MUFU.TANH R143, R7 ;  /* 0x00000007008f7308 */ /* 0x0007220000002400 */
[C---:B-1----:R-:W-:Y:S01]  /*65c0*/  VIADD R9, R0.reuse, 0x3f ;  /* 0x0000003f00097836 */ /* 0x042fe20000000000 */
[C---:B------:R-:W-:Y:S01]  /*65d0*/  @!P6 IADD3 R19, -R0.reuse, 0x1, RZ ;  /* 0x000000010013e810 */ /* 0x040fe20007ffe1ff */
[----:B------:R-:W-:Y:S01]  /*65e0*/  FMUL.FTZ R25, R25, UR5 ;  /* 0x0000000519197c20 */ /* 0x000fe20008410000 */
[----:B------:R-:W-:Y:S01]  /*65f0*/  @!P0 IADD3 R17, -R0, 0x9, RZ ;  /* 0x0000000900118810 */ /* 0x000fe20007ffe1ff */
[----:B------:R-:W-:Y:S01]  /*6600*/  FMUL.FTZ R30, R30, UR5 ;  /* 0x000000051e1e7c20 */ /* 0x000fe20008410000 */
[----:B------:R-:W-:Y:S01]  /*6610*/  ISETP.GE.AND P4, PT, R9, RZ, PT ;  /* 0x000000ff0900720c */ /* 0x000fe20003f86270 */
[----:B------:R-:W-:Y:S03]  /*6620*/  FMUL.FTZ R31, R31, UR5 ;  /* 0x000000051f1f7c20 */ /* 0x000fe60008410000 */
[----:B------:R1:W-:Y:S01]  /*6630*/  MUFU.TANH R190, R8 ;  /* 0x0000000800be7308 */ /* 0x0003e20000002400 */
[C---:B--2---:R-:W-:Y:S01]  /*6640*/  VIADD R18, R0.reuse, 0xfffffff8 ;  /* 0xfffffff800127836 */ /* 0x044fe20000000000 */
[----:B------:R-:W-:Y:S02]  /*6650*/  I2FP.F32.S32 R19, R19 ;  /* 0x0000001300137245 */ /* 0x000fe40000201400 */
[----:B------:R-:W-:Y:S02]  /*6660*/  @!P5 IADD3 R10, -R0, -0x40, RZ ;  /* 0xffffffc0000ad810 */ /* 0x000fe40007ffe1ff */
[----:B------:R-:W-:Y:S04]  /*6670*/  ISETP.GE.AND P1, PT, R18, RZ, PT ;  /* 0x000000ff1200720c */ /* 0x000fe80003f26270 */
[----:B------:R2:W5:Y:S01]  /*6680*/  MUFU.TANH R141, R14 ;  /* 0x0000000e008d7308 */ /* 0x0005620000002400 */
[C---:B---3--:R-:W-:Y:S02]  /*6690*/  VIADD R7, R0.reuse, 0x37 ;  /* 0x0000003700077836 */ /* 0x048fe40000000000 */
[----:B----4-:R-:W-:Y:S01]  /*66a0*/  FFMA.FTZ R143, R11, -R132, R143 ;  /* 0x800000840b8f7223 */ /* 0x010fe2000001008f */
[C---:B------:R-:W-:Y:S02]  /*66b0*/  @!P4 IADD3 R9, -R0.reuse, -0x3f, RZ ;  /* 0xffffffc10009c810 */ /* 0x040fe40007ffe1ff */
[----:B------:R-:W-:Y:S02]  /*66c0*/  I2FP.F32.S32 R10, R10 ;  /* 0x0000000a000a7245 */ /* 0x000fe40000201400 */
[----:B------:R-:W-:Y:S02]  /*66d0*/  ISETP.GE.AND P4, PT, R7, RZ, PT ;  /* 0x000000ff0700720c */ /* 0x000fe40003f86270 */
[----:B------:R3:W-:Y:S01]  /*66e0*/  MUFU.TANH R136, R4 ;  /* 0x0000000400887308 */ /* 0x0007e20000002400 */
[C---:B-1----:R-:W-:Y:S01]  /*66f0*/  VIADD R8, R0.reuse, 0x38 ;  /* 0x0000003800087836 */ /* 0x042fe20000000000 */
[----:B------:R-:W-:Y:S02]  /*6700*/  I2FP.F32.S32 R9, R9 ;  /* 0x0000000900097245 */ /* 0x000fe40000201400 */
[----:B------:R-:W-:Y:S02]  /*6710*/  @!P1 IADD3 R18, -R0, 0x8, RZ ;  /* 0x0000000800129810 */ /* 0x000fe40007ffe1ff */
[----:B------:R-:W-:Y:S04]  /*6720*/  ISETP.GE.AND P5, PT, R8, RZ, PT ;  /* 0x000000ff0800720c */ /* 0x000fe80003fa6270 */
[----:B------:R1:W4:Y:S01]  /*6730*/  MUFU.TANH R22, R16 ;  /* 0x0000001000167308 */ /* 0x0003220000002400 */
[----:B--2---:R-:W-:Y:S01]  /*6740*/  VIADD R14, R0, 0xffffffe8 ;  /* 0xffffffe8000e7836 */ /* 0x004fe20000000000 */
[----:B------:R-:W-:Y:S01]  /*6750*/  I2FP.F32.S32 R18, R18 ;  /* 0x0000001200127245 */ /* 0x000fe20000201400 */
[-C--:B-----5:R-:W-:Y:S01]  /*6760*/  FFMA.FTZ R178, R10, -R132.reuse, R141 ;  /* 0x800000840ab27223 */ /* 0x0a0fe2000001008d */
[----:B------:R-:W-:Y:S02]  /*6770*/  @!P4 IADD3 R7, -R0, -0x37, RZ ;  /* 0xffffffc90007c810 */ /* 0x000fe40007ffe1ff */
[----:B------:R-:W-:Y:S04]  /*6780*/  ISETP.GE.AND P1, PT, R14, RZ, PT ;  /* 0x000000ff0e00720c */ /* 0x000fe80003f26270 */
[----:B------:R2:W5:Y:S01]  /*6790*/  MUFU.TANH R184, R15 ;  /* 0x0000000f00b87308 */ /* 0x0005620000002400 */
[C---:B---3--:R-:W-:Y:S01]  /*67a0*/  VIADD R4, R0.reuse, 0x28 ;  /* 0x0000002800047836 */ /* 0x048fe20000000000 */
[----:B------:R-:W-:Y:S02]  /*67b0*/  I2FP.F32.S32 R17, R17 ;  /* 0x0000001100117245 */ /* 0x000fe40000201400 */
[----:B------:R-:W-:Y:S02]  /*67c0*/  @!P5 IADD3 R8, -R0, -0x38, RZ ;  /* 0xffffffc80008d810 */ /* 0x000fe40007ffe1ff */
[----:B------:R-:W-:Y:S04]  /*67d0*/  ISETP.GE.AND P6, PT, R4, RZ, PT ;  /* 0x000000ff0400720c */ /* 0x000fe80003fc6270 */
[----:B------:R3:W-:Y:S01]  /*67e0*/  MUFU.TANH R182, R13 ;  /* 0x0000000d00b67308 */ /* 0x0007e20000002400 */
[----:B-1----:R-:W-:Y:S02]  /*67f0*/  VIADD R16, R0, 0xfffffff0 ;  /* 0xfffffff000107836 */ /* 0x002fe40000000000 */
[----:B----4-:R-:W-:Y:S01]  /*6800*/  FFMA.FTZ R22, R18, -R132, R22 ;  /* 0x8000008412167223 */ /* 0x010fe20000010016 */
[----:B------:R-:W-:Y:S02]  /*6810*/  @!P1 IADD3 R14, -R0, 0x18, RZ ;  /* 0x00000018000e9810 */ /* 0x000fe40007ffe1ff */
[----:B------:R-:W-:Y:S02]  /*6820*/  I2FP.F32.S32 R7, R7 ;  /* 0x0000000700077245 */ /* 0x000fe40000201400 */
[----:B------:R-:W-:Y:S02]  /*6830*/  ISETP.GE.AND P0, PT, R16, RZ, PT ;  /* 0x000000ff1000720c */ /* 0x000fe40003f06270 */
[----:B------:R1:W-:Y:S01]  /*6840*/  MUFU.TANH R138, R6 ;  /* 0x00000006008a7308 */ /* 0x0003e20000002400 */
[C---:B--2---:R-:W-:Y:S01]  /*6850*/  VIADD R15, R0.reuse, 0xffffffef ;  /* 0xffffffef000f7836 */ /* 0x044fe20000000000 */
[----:B------:R-:W-:Y:S01]  /*6860*/  I2FP.F32.S32 R14, R14 ;  /* 0x0000000e000e7245 */ /* 0x000fe20000201400 */
[----:B-----5:R-:W-:Y:S01]  /*6870*/  FFMA.FTZ R177, R9, -R132, R184 ;  /* 0x8000008409b17223 */ /* 0x020fe200000100b8 */
[C---:B------:R-:W-:Y:S02]  /*6880*/  @!P6 IADD3 R4, -R0.reuse, -0x28, RZ ;  /* 0xffffffd80004e810 */ /* 0x040fe40007ffe1ff */
[----:B------:R-:W-:Y:S04]  /*6890*/  ISETP.GE.AND P4, PT, R15, RZ, PT ;  /* 0x000000ff0f00720c */ /* 0x000fe80003f86270 */
[----:B------:R2:W4:Y:S01]  /*68a0*/  MUFU.TANH R186, R5 ;  /* 0x0000000500ba7308 */ /* 0x0005220000002400 */
[C---:B---3--:R-:W-:Y:S01]  /*68b0*/  VIADD R13, R0.reuse, 0xffffffe7 ;  /* 0xffffffe7000d7836 */ /* 0x048fe20000000000 */
[----:B------:R-:W-:Y:S02]  /*68c0*/  I2FP.F32.S32 R8, R8 ;  /* 0x0000000800087245 */ /* 0x000fe40000201400 */
[C---:B------:R-:W-:Y:S02]  /*68d0*/  @!P0 IADD3 R16, -R0.reuse, 0x10, RZ ;  /* 0x0000001000108810 */ /* 0x040fe40007ffe1ff */
[----:B------:R-:W-:Y:S04]  /*68e0*/  ISETP.GE.AND P5, PT, R13, RZ, PT ;  /* 0x000000ff0d00720c */ /* 0x000fe80003fa6270 */
[----:B------:R-:W3:Y:S01]  /*68f0*/  MUFU.TANH R12, R27 ;  /* 0x0000001b000c7308 */ /* 0x000ee20000002400 */
[----:B-1----:R-:W-:Y:S01]  /*6900*/  VIADD R6, R0, 0x30 ;  /* 0x0000003000067836 */ /* 0x002fe20000000000 */
[----:B------:R-:W-:Y:S02]  /*6910*/  ISETP.GE.AND P0, PT, R20, RZ, PT ;  /* 0x000000ff1400720c */ /* 0x000fe40003f06270 */
[----:B------:R-:W-:Y:S02]  /*6920*/  @!P4 IADD3 R15, -R0, 0x11, RZ ;  /* 0x00000011000fc810 */ /* 0x000fe40007ffe1ff */
[----:B------:R-:W-:Y:S04]  /*6930*/  ISETP.GE.AND P6, PT, R6, RZ, PT ;  /* 0x000000ff0600720c */ /* 0x000fe80003fc6270 */
[----:B------:R-:W1:Y:S01]  /*6940*/  MUFU.TANH R181, R21 ;  /* 0x0000001500b57308 */ /* 0x000e620000002400 */
[----:B--2---:R-:W-:Y:S01]  /*6950*/  VIADD R5, R0, 0x2f ;  /* 0x0000002f00057836 */ /* 0x004fe20000000000 */
[----:B------:R-:W-:Y:S01]  /*6960*/  I2FP.F32.S32 R15, R15 ;  /* 0x0000000f000f7245 */ /* 0x000fe20000201400 */
[-C--:B----4-:R-:W-:Y:S01]  /*6970*/  FFMA.FTZ R186, R18, -R132.reuse, R186 ;  /* 0x8000008412ba7223 */ /* 0x090fe200000100ba */
[C---:B------:R-:W-:Y:S01]  /*6980*/  @!P5 IADD3 R13, -R0.reuse, 0x19, RZ ;  /* 0x00000019000dd810 */ /* 0x040fe20007ffe1ff */
[-C--:B------:R-:W-:Y:S01]  /*6990*/  FFMA.FTZ R18, R17, -R132.reuse, R138 ;  /* 0x8000008411127223 */ /* 0x080fe2000001008a */
[----:B------:R-:W-:Y:S04]  /*69a0*/  ISETP.GE.AND P1, PT, R5, RZ, PT ;  /* 0x000000ff0500720c */ /* 0x000fe80003f26270 */
[----:B------:R2:W4:Y:S01]  /*69b0*/  MUFU.TANH R185, R23 ;  /* 0x0000001700b97308 */ /* 0x0005220000002400 */
[C---:B------:R-:W-:Y:S01]  /*69c0*/  @!P0 IADD3 R20, -R0.reuse, -0x27, RZ ;  /* 0xffffffd900148810 */ /* 0x040fe20007ffe1ff */
[----:B---3--:R-:W-:Y:S01]  /*69d0*/  FFMA.FTZ R193, R7, -R132, R12 ;  /* 0x8000008407c17223 */ /* 0x008fe2000001000c */
[C---:B------:R-:W-:Y:S02]  /*69e0*/  @!P6 IADD3 R6, -R0.reuse, -0x30, RZ ;  /* 0xffffffd00006e810 */ /* 0x040fe40007ffe1ff */
[----:B------:R-:W-:Y:S02]  /*69f0*/  IABS R27, R0 ;  /* 0x00000000001b7213 */ /* 0x000fe40000000000 */
[----:B------:R-:W-:Y:S03]  /*6a00*/  I2FP.F32.S32 R13, R13 ;  /* 0x0000000d000d7245 */ /* 0x000fe60000201400 */
[----:B------:R-:W3:Y:S01]  /*6a10*/  MUFU.TANH R2, R2 ;  /* 0x0000000200027308 */ /* 0x000ee20000002400 */
[----:B------:R-:W-:Y:S01]  /*6a20*/  I2FP.F32.S32 R27, R27 ;  /* 0x0000001b001b7245 */ /* 0x000fe20000201400 */
[-C--:B-1----:R-:W-:Y:S01]  /*6a30*/  FFMA.FTZ R181, R15, -R132.reuse, R181 ;  /* 0x800000840fb57223 */ /* 0x082fe200000100b5 */
[----:B------:R-:W-:Y:S01]  /*6a40*/  @!P1 IADD3 R5, -R0, -0x2f, RZ ;  /* 0xffffffd100059810 */ /* 0x000fe20007ffe1ff */
[----:B------:R-:W-:Y:S01]  /*6a50*/  FMUL.FTZ R0, R32, UR5 ;  /* 0x0000000520007c20 */ /* 0x000fe20008410000 */
[-C--:B------:R-:W-:Y:S01]  /*6a60*/  FFMA.FTZ R32, R9, -R132.reuse, R188 ;  /* 0x8000008409207223 */ /* 0x080fe200000100bc */
[CC--:B------:R-:W-:Y:S01]  /*6a70*/  FFMA.FTZ R21, R27.reuse, -R132.reuse, R197 ;  /* 0x800000841b157223 */ /* 0x0c0fe200000100c5 */
[-C--:B------:R-:W-:Y:S03]  /*6a80*/  FFMA.FTZ R27, R27, -R132.reuse, R135 ;  /* 0x800000841b1b7223 */ /* 0x080fe60000010087 */
[----:B------:R1:W5:Y:S01]  /*6a90*/  MUFU.TANH R3, R0 ;  /* 0x0000000000037308 */ /* 0x0003620000002400 */
[-C--:B--2---:R-:W-:Y:S01]  /*6aa0*/  FFMA.FTZ R23, R19, -R132.reuse, R196 ;  /* 0x8000008413177223 */ /* 0x084fe200000100c4 */
[-C--:B----4-:R-:W-:Y:S01]  /*6ab0*/  FFMA.FTZ R185, R17, -R132.reuse, R185 ;  /* 0x8000008411b97223 */ /* 0x090fe200000100b9 */
[----:B------:R-:W-:Y:S01]  /*6ac0*/  FMUL.FTZ R9, R29, UR5 ;  /* 0x000000051d097c20 */ /* 0x000fe20008410000 */
[----:B------:R-:W-:Y:S01]  /*6ad0*/  FFMA.FTZ R17, R7, -R132, R182 ;  /* 0x8000008407117223 */ /* 0x000fe200000100b6 */
[----:B------:R-:W-:Y:S02]  /*6ae0*/  I2FP.F32.S32 R4, R4 ;  /* 0x0000000400047245 */ /* 0x000fe40000201400 */
[----:B------:R-:W-:Y:S03]  /*6af0*/  I2FP.F32.S32 R16, R16 ;  /* 0x0000001000107245 */ /* 0x000fe60000201400 */
[----:B------:R2:W4:Y:S01]  /*6b00*/  MUFU.TANH R11, R28 ;  /* 0x0000001c000b7308 */ /* 0x0005220000002400 */
[----:B---3--:R-:W-:Y:S01]  /*6b10*/  FFMA.FTZ R183, R13, -R132, R2 ;  /* 0x800000840db77223 */ /* 0x008fe20000010002 */
[----:B------:R-:W-:Y:S02]  /*6b20*/  FMNMX.FTZ R2, R21, R133, !PT ;  /* 0x0000008515027209 */ /* 0x000fe40007810000 */
[----:B------:R-:W-:Y:S02]  /*6b30*/  I2FP.F32.S32 R29, R20 ;  /* 0x00000014001d7245 */ /* 0x000fe40000201400 */
[----:B------:R-:W-:Y:S04]  /*6b40*/  ISETP.GT.AND P4, PT, R232, RZ, PT ;  /* 0x000000ffe800720c */ /* 0x000fe80003f84270 */
[----:B------:R3:W4:Y:S01]  /*6b50*/  MUFU.TANH R137, R26 ;  /* 0x0000001a00897308 */ /* 0x0007220000002400 */
[----:B-1----:R-:W-:Y:S01]  /*6b60*/  FMUL.FTZ R0, R35, UR5 ;  /* 0x0000000523007c20 */ /* 0x002fe20008410000 */
[----:B-----5:R-:W-:Y:S01]  /*6b70*/  FFMA.FTZ R184, R14, -R132, R3 ;  /* 0x800000840eb87223 */ /* 0x020fe20000010003 */
[----:B------:R-:W-:Y:S02]  /*6b80*/  FMNMX.FTZ R3, R23, R2, !PT ;  /* 0x0000000217037209 */ /* 0x000fe40007810000 */
[----:B------:R-:W-:Y:S02]  /*6b90*/  FMNMX.FTZ R2, R176, R140, !PT ;  /* 0x0000008cb0027209 */ /* 0x000fe40007810000 */
[----:B------:R-:W-:Y:S03]  /*6ba0*/  FMNMX.FTZ R138, R22, R3, !PT ;  /* 0x00000003168a7209 */ /* 0x000fe60007810000 */
[----:B------:R-:W1:Y:S01]  /*6bb0*/  MUFU.TANH R0, R0 ;  /* 0x0000000000007308 */ /* 0x000e620000002400 */
[----:B------:R-:W-:Y:S01]  /*6bc0*/  FMNMX.FTZ R2, R179, R2, !PT ;  /* 0x00000002b3027209 */ /* 0x000fe20007810000 */
[----:B--2---:R-:W-:Y:S01]  /*6bd0*/  FFMA.FTZ R28, R10, -R132, R190 ;  /* 0x800000840a1c7223 */ /* 0x004fe200000100be */
[----:B------:R-:W-:Y:S02]  /*6be0*/  I2FP.F32.S32 R14, R6 ;  /* 0x00000006000e7245 */ /* 0x000fe40000201400 */
[----:B------:R-:W-:Y:S05]  /*6bf0*/  FMNMX.FTZ R138, R18, R138, !PT ;  /* 0x0000008a128a7209 */ /* 0x000fea0007810000 */
[----:B------:R-:W2:Y:S01]  /*6c00*/  MUFU.TANH R180, R180 ;  /* 0x000000b400b47308 */ /* 0x000ea20000002400 */
[-C--:B---3--:R-:W-:Y:S01]  /*6c10*/  FFMA.FTZ R26, R19, -R132.reuse, R136 ;  /* 0x80000084131a7223 */ /* 0x088fe20000010088 */
[-C--:B------:R-:W-:Y:S01]  /*6c20*/  FFMA.FTZ R19, R8, -R132.reuse, R191 ;  /* 0x8000008408137223 */ /* 0x080fe200000100bf */
[-C--:B----4-:R-:W-:Y:S01]  /*6c30*/  FFMA.FTZ R191, R4, -R132.reuse, R11 ;  /* 0x8000008404bf7223 */ /* 0x090fe2000001000b */
[----:B------:R-:W-:Y:S01]  /*6c40*/  FMNMX.FTZ R4, R28, R139, !PT ;  /* 0x0000008b1c047209 */ /* 0x000fe20007810000 */
[-C--:B------:R-:W-:Y:S05]  /*6c50*/  FFMA.FTZ R192, R8, -R132.reuse, R137 ;  /* 0x8000008408c07223 */ /* 0x080fea0000010089 */
[----:B------:R-:W3:Y:S01]  /*6c60*/  MUFU.TANH R34, R34 ;  /* 0x0000002200227308 */ /* 0x000ee20000002400 */
[----:B-1----:R-:W-:Y:S01]  /*6c70*/  FFMA.FTZ R187, R15, -R132, R0 ;  /* 0x800000840fbb7223 */ /* 0x002fe20000010000 */
[----:B------:R-:W-:Y:S02]  /*6c80*/  I2FP.F32.S32 R0, R5 ;  /* 0x0000000500007245 */ /* 0x000fe40000201400 */
[----:B------:R-:W-:Y:S02]  /*6c90*/  FMNMX.FTZ R5, R142, R134, !PT ;  /* 0x000000868e057209 */ /* 0x000fe40007810000 */
[----:B------:R-:W-:Y:S04]  /*6ca0*/  FMNMX.FTZ R4, R32, R4, !PT ;  /* 0x0000000420047209 */ /* 0x000fe80007810000 */
[----:B------:R-:W1:Y:S01]  /*6cb0*/  MUFU.TANH R7, R24 ;  /* 0x0000001800077308 */ /* 0x000e620000002400 */
[----:B------:R-:W-:Y:S01]  /*6cc0*/  FMNMX.FTZ R5, R143, R5, !PT ;  /* 0x000000058f057209 */ /* 0x000fe20007810000 */
[----:B--2---:R-:W-:Y:S01]  /*6cd0*/  FFMA.FTZ R180, R16, -R132, R180 ;  /* 0x8000008410b47223 */ /* 0x004fe200000100b4 */
[----:B------:R-:W-:Y:S02]  /*6ce0*/  FMNMX.FTZ R4, R19, R4, !PT ;  /* 0x0000000413047209 */ /* 0x000fe40007810000 */
[----:B------:R-:W-:Y:S02]  /*6cf0*/  FMNMX.FTZ R3, R27, R5, !PT ;  /* 0x000000051b037209 */ /* 0x000fe40007810000 */
[----:B------:R-:W-:Y:S03]  /*6d00*/  FMNMX.FTZ R5, R178, R2, !PT ;  /* 0x00000002b2057209 */ /* 0x000fe60007810000 */
[----:B------:R-:W2:Y:S01]  /*6d10*/  MUFU.TANH R6, R25 ;  /* 0x0000001900067308 */ /* 0x000ea20000002400 */
[----:B------:R-:W-:Y:S01]  /*6d20*/  FMNMX.FTZ R3, R26, R3, !PT ;  /* 0x000000031a037209 */ /* 0x000fe20007810000 */
[----:B---3--:R-:W-:Y:S01]  /*6d30*/  FFMA.FTZ R188, R16, -R132, R34 ;  /* 0x8000008410bc7223 */ /* 0x008fe20000010022 */
[----:B------:R-:W-:Y:S02]  /*6d40*/  FMNMX.FTZ R138, R180, R138, !PT ;  /* 0x0000008ab48a7209 */ /* 0x000fe40007810000 */
[----:B------:R-:W-:Y:S02]  /*6d50*/  FMNMX.FTZ R3, R186, R3, !PT ;  /* 0x00000003ba037209 */ /* 0x000fe40007810000 */
[----:B------:R-:W-:Y:S03]  /*6d60*/  FMNMX.FTZ R138, R181, R138, !PT ;  /* 0x0000008ab58a7209 */ /* 0x000fe60007810000 */
[----:B------:R3:W4:Y:S01]  /*6d70*/  MUFU.TANH R20, R9 ;  /* 0x0000000900147308 */ /* 0x0007220000002400 */
[----:B-1----:R-:W-:Y:S01]  /*6d80*/  FFMA.FTZ R189, R14, -R132, R7 ;  /* 0x800000840ebd7223 */ /* 0x002fe20000010007 */
[----:B------:R-:W-:Y:S02]  /*6d90*/  FMNMX.FTZ R4, R17, R4, !PT ;  /* 0x0000000411047209 */ /* 0x000fe40007810000 */
[----:B------:R-:W-:Y:S02]  /*6da0*/  FMNMX.FTZ R3, R185, R3, !PT ;  /* 0x00000003b9037209 */ /* 0x000fe40007810000 */
[----:B------:R-:W-:Y:S04]  /*6db0*/  FMNMX.FTZ R138, R184, R138, !PT ;  /* 0x0000008ab88a7209 */ /* 0x000fe80007810000 */
[----:B------:R3:W1:Y:S01]  /*6dc0*/  MUFU.TANH R141, R30 ;  /* 0x0000001e008d7308 */ /* 0x0006620000002400 */
[----:B--2---:R-:W-:Y:S01]  /*6dd0*/  FFMA.FTZ R190, R0, -R132, R6 ;  /* 0x8000008400be7223 */ /* 0x004fe20000010006 */
[----:B------:R-:W-:Y:S02]  /*6de0*/  FMNMX.FTZ R16, R177, R5, !PT ;  /* 0x00000005b1107209 */ /* 0x000fe40007810000 */
[----:B------:R-:W-:Y:S02]  /*6df0*/  FMNMX.FTZ R15, R189, R4, !PT ;  /* 0x00000004bd0f7209 */ /* 0x000fe40007810000 */
[----:B------:R-:W-:Y:S04]  /*6e00*/  FMNMX.FTZ R137, R188, R3, !PT ;  /* 0x00000003bc897209 */ /* 0x000fe80007810000 */
[----:B------:R3:W2:Y:S01]  /*6e10*/  MUFU.TANH R2, R31 ;  /* 0x0000001f00027308 */ /* 0x0006a20000002400 */
[----:B------:R-:W-:Y:S01]  /*6e20*/  FMNMX.FTZ R138, R183, R138, !PT ;  /* 0x0000008ab78a7209 */ /* 0x000fe20007810000 */
[----:B----4-:R-:W-:Y:S06]  /*6e30*/  @P4 BRA `(.L_x_2225) ;  /* 0xffffffe400d44947 */ /* 0x010fec000383ffff */
.L_x_2224:
[----:B----4-:R-:W4:Y:S01]  /*6e40*/  SHFL.BFLY PT, R6, R138, 0x2, 0x1f ;  /* 0x0c401f008a067f89 */ /* 0x010f2200000e0000 */
[----:B------:R-:W-:Y:S01]  /*6e50*/  FMNMX.FTZ R137, R187, R137, !PT ;  /* 0x00000089bb897209 */ /* 0x000fe20007810000 */
[-C--:B-1----:R-:W-:Y:S01]  /*6e60*/  FFMA.FTZ R141, R14, -R132.reuse, R141 ;  /* 0x800000840e8d7223 */ /* 0x082fe2000001008d */
[----:B------:R-:W-:Y:S01]  /*6e70*/  FMNMX.FTZ R3, R190, R15, !PT ;  /* 0x0000000fbe037209 */ /* 0x000fe20007810000 */
[----:B--2---:R-:W-:Y:S01]  /*6e80*/  FFMA.FTZ R2, R0, -R132, R2 ;  /* 0x8000008400027223 */ /* 0x004fe20000010002 */
[----:B------:R-:W-:Y:S03]  /*6e90*/  FMNMX.FTZ R4, R192, R16, !PT ;  /* 0x00000010c0047209 */ /* 0x000fe60007810000 */
[----:B------:R-:W1:Y:S01]  /*6ea0*/  SHFL.BFLY PT, R7, R137, 0x2, 0x1f ;  /* 0x0c401f0089077f89 */ /* 0x000e6200000e0000 */
[----:B------:R-:W-:Y:S01]  /*6eb0*/  FMNMX.FTZ R5, R191, R3, !PT ;  /* 0x00000003bf057209 */ /* 0x000fe20007810000 */
[----:B------:R-:W-:Y:S01]  /*6ec0*/  FFMA.FTZ R182, R29, -R132, R20 ;  /* 0x800000841db67223 */ /* 0x000fe20000010014 */
[----:B------:R-:W-:Y:S05]  /*6ed0*/  FMNMX.FTZ R3, R193, R4, !PT ;  /* 0x00000004c1037209 */ /* 0x000fea0007810000 */
[----:B------:R-:W-:Y:S01]  /*6ee0*/  LDSM.16.MT88.4 R196, [R222+0xb800] ;  /* 0x00b80000dec4783b */ /* 0x000fe20000004200 */
[----:B------:R-:W-:Y:S02]  /*6ef0*/  FMNMX.FTZ R0, R141, R3, !PT ;  /* 0x000000038d007209 */ /* 0x000fe40007810000 */
[----:B------:R-:W-:Y:S02]  /*6f00*/  FMNMX.FTZ R5, R182, R5, !PT ;  /* 0x00000005b6057209 */ /* 0x000fe40007810000 */
[----:B------:R-:W-:Y:S03]  /*6f10*/  FMNMX.FTZ R0, R2, R0, !PT ;  /* 0x0000000002007209 */ /* 0x000fe60007810000 */
[----:B------:R-:W-:Y:S08]  /*6f20*/  LDSM.16.MT88.4 R200, [R221+0xb800] ;  /* 0x00b80000ddc8783b */ /* 0x000ff00000004200 */
[----:B------:R-:W2:Y:S08]  /*6f30*/  SHFL.BFLY PT, R3, R0, 0x2, 0x1f ;  /* 0x0c401f0000037f89 */ /* 0x000eb000000e0000 */
[----:B------:R-:W5:Y:S01]  /*6f40*/  SHFL.BFLY PT, R4, R5, 0x2, 0x1f ;  /* 0x0c401f0005047f89 */ /* 0x000f6200000e0000 */
[----:B----4-:R-:W-:Y:S02]  /*6f50*/  FMNMX.FTZ R138, R138, R6, !PT ;  /* 0x000000068a8a7209 */ /* 0x010fe40007810000 */
[----:B-1----:R-:W-:Y:S05]  /*6f60*/  FMNMX.FTZ R137, R137, R7, !PT ;  /* 0x0000000789897209 */ /* 0x002fea0007810000 */
[----:B------:R-:W1:Y:S08]  /*6f70*/  SHFL.BFLY PT, R6, R138, 0x1, 0x1f ;  /* 0x0c201f008a067f89 */ /* 0x000e7000000e0000 */
[----:B------:R-:W4:Y:S01]  /*6f80*/  SHFL.BFLY PT, R7, R137, 0x1, 0x1f ;  /* 0x0c201f0089077f89 */ /* 0x000f2200000e0000 */
[----:B--2---:R-:W-:Y:S02]  /*6f90*/  FMNMX.FTZ R3, R0, R3, !PT ;  /* 0x0000000300037209 */ /* 0x004fe40007810000 */
[----:B-----5:R-:W-:Y:S05]  /*6fa0*/  FMNMX.FTZ R8, R5, R4, !PT ;  /* 0x0000000405087209 */ /* 0x020fea0007810000 */
[----:B------:R-:W2:Y:S01]  /*6fb0*/  SHFL.BFLY PT, R5, R3, 0x1, 0x1f ;  /* 0x0c201f0003057f89 */ /* 0x000ea200000e0000 */
[----:B-1----:R-:W-:Y:S07]  /*6fc0*/  FMNMX.FTZ R138, R138, R6, !PT ;  /* 0x000000068a8a7209 */ /* 0x002fee0007810000 */
[----:B------:R-:W1:Y:S01]  /*6fd0*/  SHFL.BFLY PT, R136, R8, 0x1, 0x1f ;  /* 0x0c201f0008887f89 */ /* 0x000e6200000e0000 */
[----:B----4-:R-:W-:Y:S01]  /*6fe0*/  FMNMX.FTZ R137, R137, R7, !PT ;  /* 0x0000000789897209 */ /* 0x010fe20007810000 */
[C---:B------:R-:W-:Y:S01]  /*6ff0*/  FADD.FTZ R0, -R138.reuse, R133 ;  /* 0x000000858a007221 */ /* 0x040fe20000010100 */
[----:B------:R-:W-:Y:S03]  /*7000*/  FSETP.NEU.FTZ.AND P0, PT, R138, -INF , PT ;  /* 0xff8000008a00780b */ /* 0x000fe60003f1d000 */
[----:B------:R-:W-:Y:S01]  /*7010*/  FMUL.FTZ R4, R0, UR4 ;  /* 0x0000000400047c20 */ /* 0x000fe20008410000 */
[----:B------:R-:W-:Y:S03]  /*7020*/  FADD.FTZ R0, -R137, R134 ;  /* 0x0000008689007221 */ /* 0x000fe60000010100 */
[----:B------:R4:W5:Y:S01]  /*7030*/  MUFU.EX2 R134, R4 ;  /* 0x0000000400867308 */ /* 0x0009620000000800 */
[----:B--2---:R-:W-:Y:S02]  /*7040*/  FMNMX.FTZ R135, R3, R5, !PT ;  /* 0x0000000503877209 */ /* 0x004fe40007810000 */
[----:B-1----:R-:W-:Y:S01]  /*7050*/  FMNMX.FTZ R136, R8, R136, !PT ;  /* 0x0000008808887209 */ /* 0x002fe20007810000 */
[----:B----4-:R-:W-:Y:S04]  /*7060*/  FMUL.FTZ R4, R0, UR4 ;  /* 0x0000000400047c20 */ /* 0x010fe80008410000 */
[----:B------:R-:W-:Y:S01]  /*7070*/  FADD.FTZ R0, -R136, R139 ;  /* 0x0000008b88007221 */ /* 0x000fe20000010100 */
[----:B------:R-:W-:Y:S01]  /*7080*/  FMUL.FTZ R139, R138, UR4 ;  /* 0x000000048a8b7c20 */ /* 0x000fe20008410000 */
[----:B-----5:R-:W-:Y:S01]  /*7090*/  FMUL.FTZ R16, R134, R156 ;  /* 0x0000009c86107220 */ /* 0x020fe20000410000 */
[----:B------:R1:W2:Y:S01]  /*70a0*/  MUFU.EX2 R133, R4 ;  /* 0x0000000400857308 */ /* 0x0002a20000000800 */
[----:B------:R-:W-:Y:S01]  /*70b0*/  FMUL.FTZ R3, R0, UR4 ;  /* 0x0000000400037c20 */ /* 0x000fe20008410000 */
[----:B------:R-:W-:Y:S01]  /*70c0*/  FADD.FTZ R0, -R135, R140 ;  /* 0x0000008c87007221 */ /* 0x000fe20000010100 */
[----:B------:R-:W-:Y:S01]  /*70d0*/  FSEL R139, R139, RZ, P0 ;  /* 0x000000ff8b8b7208 */ /* 0x000fe20000000000 */
[C---:B------:R-:W-:Y:S01]  /*70e0*/  FMUL.FTZ R140, R137.reuse, UR4 ;  /* 0x00000004898c7c20 */ /* 0x040fe20008410000 */
[----:B------:R-:W-:Y:S01]  /*70f0*/  FSETP.NEU.FTZ.AND P0, PT, R137, -INF , PT ;  /* 0xff8000008900780b */ /* 0x000fe20003f1d000 */
[----:B------:R-:W-:Y:S01]  /*7100*/  FMUL.FTZ R0, R0, UR4 ;  /* 0x0000000400007c20 */ /* 0x000fe20008410000 */
[----:B------:R-:W-:Y:S03]  /*7110*/  FMUL.FTZ R33, R134, R173 ;  /* 0x000000ad86217220 */ /* 0x000fe60000410000 */
[----:B------:R-:W4:Y:S01]  /*7120*/  MUFU.EX2 R3, R3 ;  /* 0x0000000300037308 */ /* 0x000f220000000800 */
[----:B------:R-:W-:Y:S01]  /*7130*/  FSEL R140, R140, RZ, P0 ;  /* 0x000000ff8c8c7208 */ /* 0x000fe20000000000 */
[----:B------:R-:W-:Y:S01]  /*7140*/  FMUL.FTZ R36, R134, R36 ;  /* 0x0000002486247220 */ /* 0x000fe20000410000 */
[----:B------:R-:W-:Y:S01]  /*7150*/  FSETP.NEU.FTZ.AND P0, PT, R136, -INF , PT ;  /* 0xff8000008800780b */ /* 0x000fe20003f1d000 */
[C---:B------:R-:W-:Y:S01]  /*7160*/  FMUL.FTZ R37, R134.reuse, R37 ;  /* 0x0000002586257220 */ /* 0x040fe20000410000 */
[C---:B------:R-:W-:Y:S01]  /*7170*/  FMUL.FTZ R48, R134.reuse, R48 ;  /* 0x0000003086307220 */ /* 0x040fe20000410000 */
[--C-:B------:R-:W-:Y:S01]  /*7180*/  FFMA.FTZ R5, R27, UR4, -R140.reuse ;  /* 0x000000041b057c23 */ /* 0x100fe2000801088c */
[----:B------:R-:W-:Y:S03]  /*7190*/  FMUL.FTZ R49, R134, R49 ;  /* 0x0000003186317220 */ /* 0x000fe60000410000 */
[----:B------:R-:W5:Y:S01]  /*71a0*/  MUFU.EX2 R0, R0 ;  /* 0x0000000000007308 */ /* 0x000f620000000800 */
[--C-:B-1----:R-:W-:Y:S01]  /*71b0*/  FFMA.FTZ R4, R21, UR4, -R139.reuse ;  /* 0x0000000415047c23 */ /* 0x102fe2000801088b */
[C---:B--2---:R-:W-:Y:S01]  /*71c0*/  FMUL.FTZ R6, R133.reuse, R150 ;  /* 0x0000009685067220 */ /* 0x044fe20000410000 */
[C---:B------:R-:W-:Y:S01]  /*71d0*/  FMUL.FTZ R34, R133.reuse, R174 ;  /* 0x000000ae85227220 */ /* 0x040fe20000410000 */
[C---:B------:R-:W-:Y:S01]  /*71e0*/  FMUL.FTZ R35, R133.reuse, R175 ;  /* 0x000000af85237220 */ /* 0x040fe20000410000 */
[C---:B------:R-:W-:Y:S01]  /*71f0*/  FMUL.FTZ R38, R133.reuse, R38 ;  /* 0x0000002685267220 */ /* 0x040fe20000410000 */
[C---:B------:R-:W-:Y:S01]  /*7200*/  FMUL.FTZ R39, R133.reuse, R39 ;  /* 0x0000002785277220 */ /* 0x040fe20000410000 */
[----:B------:R-:W-:Y:S03]  /*7210*/  FMUL.FTZ R50, R133, R50 ;  /* 0x0000003285327220 */ /* 0x000fe60000410000 */
[----:B------:R1:W-:Y:S01]  /*7220*/  MUFU.EX2 R251, R4 ;  /* 0x0000000400fb7308 */ /* 0x0003e20000000800 */
[C---:B----4-:R-:W-:Y:S01]  /*7230*/  FMUL.FTZ R8, R3.reuse, R144 ;  /* 0x0000009003087220 */ /* 0x050fe20000410000 */
[C---:B---3--:R-:W-:Y:S01]  /*7240*/  FMUL.FTZ R9, R3.reuse, R145 ;  /* 0x0000009103097220 */ /* 0x048fe20000410000 */
[C---:B------:R-:W-:Y:S01]  /*7250*/  FMUL.FTZ R12, R3.reuse, R152 ;  /* 0x00000098030c7220 */ /* 0x040fe20000410000 */
[C---:B------:R-:W-:Y:S01]  /*7260*/  FMUL.FTZ R13, R3.reuse, R153 ;  /* 0x00000099030d7220 */ /* 0x040fe20000410000 */
[C---:B------:R-:W-:Y:S01]  /*7270*/  FMUL.FTZ R24, R3.reuse, R160 ;  /* 0x000000a003187220 */ /* 0x040fe20000410000 */
[C---:B------:R-:W-:Y:S01]  /*7280*/  FMUL.FTZ R25, R3.reuse, R161 ;  /* 0x000000a103197220 */ /* 0x040fe20000410000 */
[----:B------:R-:W-:Y:S03]  /*7290*/  FMUL.FTZ R29, R3, R169 ;  /* 0x000000a9031d7220 */ /* 0x000fe60000410000 */
[----:B------:R2:W-:Y:S01]  /*72a0*/  MUFU.EX2 R246, R5 ;  /* 0x0000000500f67308 */ /* 0x0005e20000000800 */
[C---:B-----5:R-:W-:Y:S01]  /*72b0*/  FMUL.FTZ R10, R0.reuse, R146 ;  /* 0x00000092000a7220 */ /* 0x060fe20000410000 */
[C---:B------:R-:W-:Y:S01]  /*72c0*/  FMUL.FTZ R11, R0.reuse, R147 ;  /* 0x00000093000b7220 */ /* 0x040fe20000410000 */
[C---:B------:R-:W-:Y:S01]  /*72d0*/  FMUL.FTZ R14, R0.reuse, R154 ;  /* 0x0000009a000e7220 */ /* 0x040fe20000410000 */
[C---:B------:R-:W-:Y:S01]  /*72e0*/  FMUL.FTZ R15, R0.reuse, R155 ;  /* 0x0000009b000f7220 */ /* 0x040fe20000410000 */
[C---:B------:R-:W-:Y:S01]  /*72f0*/  FMUL.FTZ R27, R0.reuse, R163 ;  /* 0x000000a3001b7220 */ /* 0x040fe20000410000 */
[----:B------:R-:W-:Y:S01]  /*7300*/  LDSM.16.MT88.4 R152, [R222+0xa000] ;  /* 0x00a00000de98783b */ /* 0x000fe20000004200 */
[C---:B------:R-:W-:Y:S01]  /*7310*/  FMUL.FTZ R30, R0.reuse, R170 ;  /* 0x000000aa001e7220 */ /* 0x040fe20000410000 */
[C---:B------:R-:W-:Y:S01]  /*7320*/  FMUL.FTZ R31, R0.reuse, R171 ;  /* 0x000000ab001f7220 */ /* 0x040fe20000410000 */
[----:B-1----:R-:W-:Y:S01]  /*7330*/  FFMA.FTZ R4, R23, UR4, -R139 ;  /* 0x0000000417047c23 */ /* 0x002fe2000801088b */
[C---:B------:R-:W-:Y:S01]  /*7340*/  FMUL.FTZ R40, R3.reuse, R40 ;  /* 0x0000002803287220 */ /* 0x040fe20000410000 */
[C---:B------:R-:W-:Y:S01]  /*7350*/  FMUL.FTZ R41, R3.reuse, R41 ;  /* 0x0000002903297220 */ /* 0x040fe20000410000 */
[C---:B------:R-:W-:Y:S01]  /*7360*/  FMUL.FTZ R42, R0.reuse, R42 ;  /* 0x0000002a002a7220 */ /* 0x040fe20000410000 */
[----:B------:R1:W3:Y:S01]  /*7370*/  MUFU.EX2 R194, R4 ;  /* 0x0000000400c27308 */ /* 0x0002e20000000800 */
[----:B------:R-:W-:Y:S01]  /*7380*/  FMUL.FTZ R43, R0, R43 ;  /* 0x0000002b002b7220 */ /* 0x000fe20000410000 */
[C---:B------:R-:W-:Y:S01]  /*7390*/  FMUL.FTZ R44, R3.reuse, R44 ;  /* 0x0000002c032c7220 */ /* 0x040fe20000410000 */
[----:B------:R-:W-:Y:S01]  /*73a0*/  FMUL.FTZ R45, R3, R45 ;  /* 0x0000002d032d7220 */ /* 0x000fe20000410000 */
[----:B--2---:R-:W-:Y:S01]  /*73b0*/  FMUL.FTZ R5, R134, R149 ;  /* 0x0000009586057220 */ /* 0x004fe20000410000 */
[C---:B------:R-:W-:Y:S01]  /*73c0*/  FMUL.FTZ R46, R0.reuse, R46 ;  /* 0x0000002e002e7220 */ /* 0x040fe20000410000 */
[----:B------:R-:W-:Y:S01]  /*73d0*/  FMUL.FTZ R47, R0, R47 ;  /* 0x0000002f002f7220 */ /* 0x000fe20000410000 */
        /* <DEDUP_REMOVED lines=10> */
[--C-:B-1----:R-:W-:Y:S01]  /*7480*/  FFMA.FTZ R4, R142, UR4, -R140.reuse ;  /* 0x000000048e047c23 */ /* 0x102fe2000801088c */
[----:B------:R-:W-:Y:S01]  /*7490*/  FMUL.FTZ R142, R136, UR4 ;  /* 0x00000004888e7c20 */ /* 0x000fe20008410000 */
[----:B---3--:R-:W-:Y:S01]  /*74a0*/  F2FP.BF16.F32.PACK_AB R144, R194, R251 ;  /* 0x000000fbc290723e */ /* 0x008fe200000010ff */
[----:B------:R-:W-:Y:S01]  /*74b0*/  FMUL.FTZ R61, R3, R61 ;  /* 0x0000003d033d7220 */ /* 0x000fe20000410000 */
[----:B------:R1:W-:Y:S01]  /*74c0*/  MUFU.EX2 R247, R4 ;  /* 0x0000000400f77308 */ /* 0x0003e20000000800 */
[----:B------:R-:W-:Y:S01]  /*74d0*/  FMUL.FTZ R62, R0, R62 ;  /* 0x0000003e003e7220 */ /* 0x000fe20000410000 */
[----:B------:R-:W-:Y:S01]  /*74e0*/  FSEL R142, R142, RZ, P0 ;  /* 0x000000ff8e8e7208 */ /* 0x000fe20000000000 */
[----:B------:R-:W-:Y:S01]  /*74f0*/  FMUL.FTZ R63, R0, R63 ;  /* 0x0000003f003f7220 */ /* 0x000fe20000410000 */
[----:B------:R-:W-:Y:S01]  /*7500*/  FSETP.NEU.FTZ.AND P0, PT, R135, -INF , PT ;  /* 0xff8000008700780b */ /* 0x000fe20003f1d000 */
        /* <DEDUP_REMOVED lines=12> */
[--C-:B-1----:R-:W-:Y:S01]  /*75d0*/  FFMA.FTZ R4, R143, UR4, -R140.reuse ;  /* 0x000000048f047c23 */ /* 0x102fe2000801088c */
[----:B------:R-:W-:Y:S01]  /*75e0*/  FMUL.FTZ R143, R135, UR4 ;  /* 0x00000004878f7c20 */ /* 0x000fe20008410000 */
[C---:B------:R-:W-:Y:S01]  /*75f0*/  FMUL.FTZ R76, R3.reuse, R76 ;  /* 0x0000004c034c7220 */ /* 0x040fe20000410000 */
[----:B------:R-:W-:Y:S01]  /*7600*/  FMUL.FTZ R77, R3, R77 ;  /* 0x0000004d034d7220 */ /* 0x000fe20000410000 */
[----:B------:R1:W2:Y:S01]  /*7610*/  MUFU.EX2 R249, R4 ;  /* 0x0000000400f97308 */ /* 0x0002a20000000800 */
[C---:B------:R-:W-:Y:S01]  /*7620*/  FMUL.FTZ R78, R0.reuse, R78 ;  /* 0x0000004e004e7220 */ /* 0x040fe20000410000 */
[----:B------:R-:W-:Y:S01]  /*7630*/  FSEL R143, R143, RZ, P0 ;  /* 0x000000ff8f8f7208 */ /* 0x000fe20000000000 */
[----:B------:R-:W-:Y:S01]  /*7640*/  FMUL.FTZ R79, R0, R79 ;  /* 0x0000004f004f7220 */ /* 0x000fe20000410000 */
[C---:B------:R-:W-:Y:S01]  /*7650*/  FMUL.FTZ R80, R134.reuse, R80 ;  /* 0x0000005086507220 */ /* 0x040fe20000410000 */
[----:B------:R-:W-:Y:S01]  /*7660*/  FMUL.FTZ R81, R134, R81 ;  /* 0x0000005186517220 */ /* 0x000fe20000410000 */
[C---:B------:R-:W-:Y:S01]  /*7670*/  FMUL.FTZ R82, R133.reuse, R82 ;  /* 0x0000005285527220 */ /* 0x040fe20000410000 */
[----:B------:R-:W-:Y:S01]  /*7680*/  FFMA.FTZ R7, R176, UR4, -R143 ;  /* 0x00000004b0077c23 */ /* 0x000fe2000801088f */
[C---:B------:R-:W-:Y:S01]  /*7690*/  FMUL.FTZ R83, R133.reuse, R83 ;  /* 0x0000005385537220 */ /* 0x040fe20000410000 */
[C---:B------:R-:W-:Y:S01]  /*76a0*/  FMUL.FTZ R84, R134.reuse, R84 ;  /* 0x0000005486547220 */ /* 0x040fe20000410000 */
[----:B------:R-:W-:Y:S01]  /*76b0*/  FMUL.FTZ R85, R134, R85 ;  /* 0x0000005586557220 */ /* 0x000fe20000410000 */
[----:B------:R3:W-:Y:S01]  /*76c0*/  MUFU.EX2 R238, R7 ;  /* 0x0000000700ee7308 */ /* 0x0007e20000000800 */
[C---:B------:R-:W-:Y:S01]  /*76d0*/  FMUL.FTZ R86, R133.reuse, R86 ;  /* 0x0000005685567220 */ /* 0x040fe20000410000 */
[----:B------:R-:W-:Y:S01]  /*76e0*/  FMUL.FTZ R87, R133, R87 ;  /* 0x0000005785577220 */ /* 0x000fe20000410000 */
[C---:B------:R-:W-:Y:S01]  /*76f0*/  FMUL.FTZ R88, R3.reuse, R88 ;  /* 0x0000005803587220 */ /* 0x040fe20000410000 */
[----:B------:R-:W-:Y:S01]  /*7700*/  FMUL.FTZ R89, R3, R89 ;  /* 0x0000005903597220 */ /* 0x000fe20000410000 */
[----:B------:R-:W-:Y:S01]  /*7710*/  FMUL.FTZ R90, R0, R90 ;  /* 0x0000005a005a7220 */ /* 0x000fe20000410000 */
[--C-:B-1----:R-:W-:Y:S01]  /*7720*/  FFMA.FTZ R4, R22, UR4, -R139.reuse ;  /* 0x0000000416047c23 */ /* 0x102fe2000801088b */
[----:B--2---:R-:W-:Y:S01]  /*7730*/  F2FP.BF16.F32.PACK_AB R145, R249, R247 ;  /* 0x000000f7f991723e */ /* 0x004fe200000010ff */
[----:B------:R-:W1:Y:S01]  /*7740*/  LDSM.16.MT88.4 R20, [R217+0xa000] ;  /* 0x00a00000d914783b */ /* 0x000e620000004200 */
[C---:B------:R-:W-:Y:S01]  /*7750*/  FMUL.FTZ R91, R0.reuse, R91 ;  /* 0x0000005b005b7220 */ /* 0x040fe20000410000 */
[----:B------:R2:W-:Y:S01]  /*7760*/  MUFU.EX2 R250, R4 ;  /* 0x0000000400fa7308 */ /* 0x0005e20000000800 */
[C---:B------:R-:W-:Y:S01]  /*7770*/  FMUL.FTZ R92, R3.reuse, R92 ;  /* 0x0000005c035c7220 */ /* 0x040fe20000410000 */
[----:B------:R-:W-:Y:S01]  /*7780*/  FMUL.FTZ R93, R3, R93 ;  /* 0x0000005d035d7220 */ /* 0x000fe20000410000 */
[C---:B------:R-:W-:Y:S01]  /*7790*/  FMUL.FTZ R94, R0.reuse, R94 ;  /* 0x0000005e005e7220 */ /* 0x040fe20000410000 */
[----:B------:R-:W-:Y:S01]  /*77a0*/  FMUL.FTZ R95, R0, R95 ;  /* 0x0000005f005f7220 */ /* 0x000fe20000410000 */
[C---:B------:R-:W-:Y:S01]  /*77b0*/  FMUL.FTZ R96, R134.reuse, R96 ;  /* 0x0000006086607220 */ /* 0x040fe20000410000 */
[C---:B------:R-:W-:Y:S01]  /*77c0*/  FMUL.FTZ R97, R134.reuse, R97 ;  /* 0x0000006186617220 */ /* 0x040fe20000410000 */
[C---:B---3--:R-:W-:Y:S01]  /*77d0*/  FMUL.FTZ R7, R133.reuse, R151 ;  /* 0x0000009785077220 */ /* 0x048fe20000410000 */
        /* <DEDUP_REMOVED lines=9> */
[----:B--2---:R-:W-:Y:S01]  /*7870*/  FFMA.FTZ R4, R18, UR4, -R139 ;  /* 0x0000000412047c23 */ /* 0x004fe2000801088b */
[----:B------:R-:W-:Y:S01]  /*7880*/  FMUL.FTZ R18, R133, R158 ;  /* 0x0000009e85127220 */ /* 0x000fe20000410000 */
[C---:B------:R-:W-:Y:S01]  /*7890*/  FMUL.FTZ R107, R0.reuse, R107 ;  /* 0x0000006b006b7220 */ /* 0x040fe20000410000 */
[C---:B------:R-:W-:Y:S01]  /*78a0*/  FMUL.FTZ R108, R3.reuse, R108 ;  /* 0x0000006c036c7220 */ /* 0x040fe20000410000 */
[----:B------:R2:W3:Y:S01]  /*78b0*/  MUFU.EX2 R252, R4 ;  /* 0x0000000400fc7308 */ /* 0x0004e20000000800 */
        /* <DEDUP_REMOVED lines=11> */
[--C-:B------:R-:W-:Y:S01]  /*7970*/  FFMA.FTZ R141, R141, UR4, -R143.reuse ;  /* 0x000000048d8d7c23 */ /* 0x100fe2000801088f */
[C---:B------:R-:W-:Y:S01]  /*7980*/  FMUL.FTZ R120, R3.reuse, R120 ;  /* 0x0000007803787220 */ /* 0x040fe20000410000 */
[C---:B------:R-:W-:Y:S01]  /*7990*/  FMUL.FTZ R121, R3.reuse, R121 ;  /* 0x0000007903797220 */ /* 0x040fe20000410000 */
[C---:B------:R-:W-:Y:S01]  /*79a0*/  FMUL.FTZ R122, R0.reuse, R122 ;  /* 0x0000007a007a7220 */ /* 0x040fe20000410000 */
[----:B------:R-:W-:Y:S01]  /*79b0*/  FMUL.FTZ R123, R0, R123 ;  /* 0x0000007b007b7220 */ /* 0x000fe20000410000 */
[----:B--2---:R-:W-:Y:S01]  /*79c0*/  FFMA.FTZ R4, R26, UR4, -R140 ;  /* 0x000000041a047c23 */ /* 0x004fe2000801088c */
[----:B---3--:R-:W-:Y:S01]  /*79d0*/  F2FP.BF16.F32.PACK_AB R146, R252, R250 ;  /* 0x000000fafc92723e */ /* 0x008fe200000010ff */
[C---:B------:R-:W-:Y:S01]  /*79e0*/  FMUL.FTZ R26, R0.reuse, R162 ;  /* 0x000000a2001a7220 */ /* 0x040fe20000410000 */
[----:B------:R-:W-:Y:S01]  /*79f0*/  MUFU.EX2 R204, R141 ;  /* 0x0000008d00cc7308 */ /* 0x000fe20000000800 */
[----:B------:R-:W-:Y:S01]  /*7a00*/  LDSM.16.MT88.4 R160, [R217+0xb000] ;  /* 0x00b00000d9a0783b */ /* 0x000fe20000004200 */
[C---:B------:R-:W-:Y:S01]  /*7a10*/  FMUL.FTZ R124, R3.reuse, R124 ;  /* 0x0000007c037c7220 */ /* 0x040fe20000410000 */
[----:B------:R-:W-:Y:S01]  /*7a20*/  FMUL.FTZ R125, R3, R125 ;  /* 0x0000007d037d7220 */ /* 0x000fe20000410000 */
[C---:B------:R-:W-:Y:S01]  /*7a30*/  FMUL.FTZ R126, R0.reuse, R126 ;  /* 0x0000007e007e7220 */ /* 0x040fe20000410000 */
[----:B------:R-:W-:Y:S01]  /*7a40*/  FMUL.FTZ R127, R0, R127 ;  /* 0x0000007f007f7220 */ /* 0x000fe20000410000 */
[C---:B------:R-:W-:Y:S01]  /*7a50*/  FMUL.FTZ R128, R134.reuse, R128 ;  /* 0x0000008086807220 */ /* 0x040fe20000410000 */
[----:B------:R-:W-:Y:S03]  /*7a60*/  FMUL.FTZ R129, R134, R129 ;  /* 0x0000008186817220 */ /* 0x000fe60000410000 */
[----:B------:R2:W3:Y:S01]  /*7a70*/  MUFU.EX2 R248, R4 ;  /* 0x0000000400f87308 */ /* 0x0004e20000000800 */
[C---:B------:R-:W-:Y:S01]  /*7a80*/  FMUL.FTZ R130, R133.reuse, R130 ;  /* 0x0000008285827220 */ /* 0x040fe20000410000 */
[----:B------:R-:W-:Y:S01]  /*7a90*/  FMUL.FTZ R131, R133, R131 ;  /* 0x0000008385837220 */ /* 0x000fe20000410000 */
[--C-:B--2---:R-:W-:Y:S01]  /*7aa0*/  FFMA.FTZ R4, R28, UR4, -R142.reuse ;  /* 0x000000041c047c23 */ /* 0x104fe2000801088e */
[----:B---3--:R-:W-:Y:S01]  /*7ab0*/  F2FP.BF16.F32.PACK_AB R147, R248, R246 ;  /* 0x000000f6f893723e */ /* 0x008fe200000010ff */
[----:B------:R-:W-:Y:S05]  /*7ac0*/  FMUL.FTZ R28, R3, R168 ;  /* 0x000000a8031c7220 */ /* 0x000fea0000410000 */
[----:B------:R2:W-:Y:S02]  /*7ad0*/  MUFU.EX2 R242, R4 ;  /* 0x0000000400f27308 */ /* 0x0005e40000000800 */
[--C-:B--2---:R-:W-:Y:S01]  /*7ae0*/  FFMA.FTZ R4, R32, UR4, -R142.reuse ;  /* 0x0000000420047c23 */ /* 0x104fe2000801088e */
[C---:B------:R-:W-:Y:S02]  /*7af0*/  FMUL.FTZ R32, R134.reuse, R172 ;  /* 0x000000ac86207220 */ /* 0x040fe40000410000 */
[----:B------:R-:W-:Y:S05]  /*7b00*/  LDSM.16.MT88.4 R172, [R219+0xa800] ;  /* 0x00a80000dbac783b */ /* 0x000fea0000004200 */
[----:B------:R2:W-:Y:S02]  /*7b10*/  MUFU.EX2 R243, R4 ;  /* 0x0000000400f37308 */ /* 0x0005e40000000800 */
[--C-:B--2---:R-:W-:Y:S01]  /*7b20*/  FFMA.FTZ R4, R19, UR4, -R142.reuse ;  /* 0x0000000413047c23 */ /* 0x104fe2000801088e */
[----:B------:R-:W-:Y:S07]  /*7b30*/  FMUL.FTZ R19, R133, R159 ;  /* 0x0000009f85137220 */ /* 0x000fee0000410000 */
[----:B------:R2:W-:Y:S02]  /*7b40*/  MUFU.EX2 R244, R4 ;  /* 0x0000000400f47308 */ /* 0x0005e40000000800 */
[----:B--2---:R-:W-:Y:S01]  /*7b50*/  FFMA.FTZ R4, R17, UR4, -R142 ;  /* 0x0000000411047c23 */ /* 0x004fe2000801088e */
[----:B------:R-:W-:Y:S02]  /*7b60*/  FMUL.FTZ R17, R134, R157 ;  /* 0x0000009d86117220 */ /* 0x000fe40000410000 */
[----:B------:R-:W-:Y:S05]  /*7b70*/  LDSM.16.MT88.4 R156, [R221+0xa000] ;  /* 0x00a00000dd9c783b */ /* 0x000fea0000004200 */
[----:B------:R2:W3:Y:S02]  /*7b80*/  MUFU.EX2 R245, R4 ;  /* 0x0000000400f57308 */ /* 0x0004e40000000800 */
[--C-:B--2---:R-:W-:Y:S01]  /*7b90*/  FFMA.FTZ R4, R179, UR4, -R143.reuse ;  /* 0x00000004b3047c23 */ /* 0x104fe2000801088f */
[----:B---3--:R-:W-:Y:S07]  /*7ba0*/  F2FP.BF16.F32.PACK_AB R150, R245, R244 ;  /* 0x000000f4f596723e */ /* 0x008fee00000010ff */
[----:B------:R2:W3:Y:S02]  /*7bb0*/  MUFU.EX2 R239, R4 ;  /* 0x0000000400ef7308 */ /* 0x0004e40000000800 */
[--C-:B--2---:R-:W-:Y:S01]  /*7bc0*/  FFMA.FTZ R4, R178, UR4, -R143.reuse ;  /* 0x00000004b2047c23 */ /* 0x104fe2000801088f */
[----:B---3--:R-:W-:Y:S07]  /*7bd0*/  F2FP.BF16.F32.PACK_AB R149, R239, R238 ;  /* 0x000000eeef95723e */ /* 0x008fee00000010ff */
[----:B------:R2:W-:Y:S02]  /*7be0*/  MUFU.EX2 R240, R4 ;  /* 0x0000000400f07308 */ /* 0x0005e40000000800 */
[----:B--2---:R-:W-:Y:S02]  /*7bf0*/  FFMA.FTZ R4, R177, UR4, -R143 ;  /* 0x00000004b1047c23 */ /* 0x004fe4000801088f */
[----:B------:R-:W2:Y:S06]  /*7c00*/  LDSM.16.MT88.4 R176, [R219+0xa000] ;  /* 0x00a00000dbb0783b */ /* 0x000eac0000004200 */
[----:B------:R3:W4:Y:S02]  /*7c10*/  MUFU.EX2 R241, R4 ;  /* 0x0000000400f17308 */ /* 0x0007240000000800 */
[C---:B---3--:R-:W-:Y:S01]  /*7c20*/  FMUL.FTZ R4, R134.reuse, R148 ;  /* 0x0000009486047220 */ /* 0x048fe20000410000 */
[----:B------:R-:W-:Y:S02]  /*7c30*/  F2FP.BF16.F32.PACK_AB R148, R243, R242 ;  /* 0x000000f2f394723e */ /* 0x000fe400000010ff */
[----:B----4-:R-:W-:Y:S04]  /*7c40*/  F2FP.BF16.F32.PACK_AB R151, R241, R240 ;  /* 0x000000f0f197723e */ /* 0x010fe800000010ff */
[-C--:B-1----:R-:W-:Y:S06]  /*7c50*/  HMMA.16816.F32.BF16 R4, R144, R20.reuse, R4 ;  /* 0x000000149004723c */ /* 0x082fec0000041804 */
[C---:B------:R-:W-:Y:S06]  /*7c60*/  HMMA.16816.F32.BF16 R8, R148.reuse, R20, R8 ;  /* 0x000000149408723c */ /* 0x040fec0000041808 */
[-C--:B------:R-:W-:Y:S05]  /*7c70*/  HMMA.16816.F32.BF16 R12, R148, R22.reuse, R12 ;  /* 0x00000016940c723c */ /* 0x080fea000004180c */
[C---:B------:R-:W-:Y:S01]  /*7c80*/  FMUL.FTZ R20, R134.reuse, R164 ;  /* 0x000000a486147220 */ /* 0x040fe20000410000 */
[C---:B------:R-:W-:Y:S05]  /*7c90*/  HMMA.16816.F32.BF16 R16, R144.reuse, R22, R16 ;  /* 0x000000169010723c */ /* 0x040fea0000041810 */
[----:B------:R-:W-:Y:S02]  /*7ca0*/  FMUL.FTZ R21, R134, R165 ;  /* 0x000000a586157220 */ /* 0x000fe40000410000 */
[C---:B------:R-:W-:Y:S01]  /*7cb0*/  FMUL.FTZ R22, R133.reuse, R166 ;  /* 0x000000a685167220 */ /* 0x040fe20000410000 */
[----:B------:R-:W-:Y:S07]  /*7cc0*/  FMUL.FTZ R23, R133, R167 ;  /* 0x000000a785177220 */ /* 0x000fee0000410000 */
[-C--:B--2---:R-:W-:Y:S06]  /*7cd0*/  HMMA.16816.F32.BF16 R20, R144, R176.reuse, R20 ;  /* 0x000000b09014723c */ /* 0x084fec0000041814 */
[C---:B------:R-:W-:Y:S06]  /*7ce0*/  HMMA.16816.F32.BF16 R24, R148.reuse, R176, R24 ;  /* 0x000000b09418723c */ /* 0x040fec0000041818 */
[-C--:B------:R-:W-:Y:S06]  /*7cf0*/  HMMA.16816.F32.BF16 R28, R148, R178.reuse, R28 ;  /* 0x000000b2941c723c */ /* 0x080fec000004181c */
[C---:B------:R-:W-:Y:S06]  /*7d00*/  HMMA.16816.F32.BF16 R32, R144.reuse, R178, R32 ;  /* 0x000000b29020723c */ /* 0x040fec0000041820 */
[-C--:B------:R-:W-:Y:S06]  /*7d10*/  HMMA.16816.F32.BF16 R36, R144, R152.reuse, R36 ;  /* 0x000000989024723c */ /* 0x080fec0000041824 */
        /* <DEDUP_REMOVED lines=9> */
[----:B------:R2:W-:Y:S03]  /*7db0*/  MUFU.EX2 R235, R156 ;  /* 0x0000009c00eb7308 */ /* 0x0005e60000000800 */
[-C--:B------:R-:W-:Y:S06]  /*7dc0*/  HMMA.16816.F32.BF16 R68, R144, R160.reuse, R68 ;  /* 0x000000a09044723c */ /* 0x080fec0000041844 */
[C---:B------:R-:W-:Y:S06]  /*7dd0*/  HMMA.16816.F32.BF16 R72, R148.reuse, R160, R72 ;  /* 0x000000a09448723c */ /* 0x040fec0000041848 */
[-C--:B------:R-:W-:Y:S05]  /*7de0*/  HMMA.16816.F32.BF16 R76, R148, R162.reuse, R76 ;  /* 0x000000a2944c723c */ /* 0x080fea000004184c */
[--C-:B------:R-:W-:Y:S01]  /*7df0*/  FFMA.FTZ R160, R186, UR4, -R140.reuse ;  /* 0x00000004baa07c23 */ /* 0x100fe2000801088c */
[C---:B------:R-:W-:Y:S03]  /*7e00*/  HMMA.16816.F32.BF16 R80, R144.reuse, R162, R80 ;  /* 0x000000a29050723c */ /* 0x040fe60000041850 */
[----:B------:R3:W-:Y:S02]  /*7e10*/  MUFU.EX2 R233, R160 ;  /* 0x000000a000e97308 */ /* 0x0007e40000000800 */
[--C-:B--2---:R-:W-:Y:S01]  /*7e20*/  FFMA.FTZ R156, R181, UR4, -R139.reuse ;  /* 0x00000004b59c7c23 */ /* 0x104fe2000801088b */
[-C--:B-1----:R-:W-:Y:S07]  /*7e30*/  HMMA.16816.F32.BF16 R84, R144, R152.reuse, R84 ;  /* 0x000000989054723c */ /* 0x082fee0000041854 */
[----:B------:R1:W-:Y:S01]  /*7e40*/  MUFU.EX2 R234, R156 ;  /* 0x0000009c00ea7308 */ /* 0x0003e20000000800 */
[C---:B------:R-:W-:Y:S04]  /*7e50*/  HMMA.16816.F32.BF16 R88, R148.reuse, R152, R88 ;  /* 0x000000989458723c */ /* 0x040fe80000041858 */
[--C-:B------:R-:W-:Y:S02]  /*7e60*/  FFMA.FTZ R161, R185, UR4, -R140.reuse ;  /* 0x00000004b9a17c23 */ /* 0x100fe4000801088c */
[-C--:B------:R-:W-:Y:S03]  /*7e70*/  HMMA.16816.F32.BF16 R92, R148, R154.reuse, R92 ;  /* 0x0000009a945c723c */ /* 0x080fe6000004185c */
[----:B------:R-:W2:Y:S02]  /*7e80*/  MUFU.EX2 R215, R161 ;  /* 0x000000a100d77308 */ /* 0x000ea40000000800 */
[--C-:B---3--:R-:W-:Y:S01]  /*7e90*/  FFMA.FTZ R160, R184, UR4, -R139.reuse ;  /* 0x00000004b8a07c23 */ /* 0x108fe2000801088b */
[C---:B------:R-:W-:Y:S01]  /*7ea0*/  HMMA.16816.F32.BF16 R96, R144.reuse, R154, R96 ;  /* 0x0000009a9060723c */ /* 0x040fe20000041860 */
[----:B------:R-:W-:Y:S04]  /*7eb0*/  LDSM.16.MT88.4 R152, [R221+0xb000] ;  /* 0x00b00000dd98783b */ /* 0x000fe80000004200 */
[----:B------:R-:W-:Y:S02]  /*7ec0*/  FFMA.FTZ R139, R183, UR4, -R139 ;  /* 0x00000004b78b7c23 */ /* 0x000fe4000801088b */
[----:B------:R-:W-:Y:S02]  /*7ed0*/  MUFU.EX2 R213, R160 ;  /* 0x000000a000d57308 */ /* 0x000fe40000000800 */
[----:B-1----:R-:W1:Y:S08]  /*7ee0*/  LDSM.16.MT88.4 R156, [R222+0xb000] ;  /* 0x00b00000de9c783b */ /* 0x002e700000004200 */
[----:B------:R3:W-:Y:S01]  /*7ef0*/  MUFU.EX2 R214, R139 ;  /* 0x0000008b00d67308 */ /* 0x0007e20000000800 */
[----:B--2---:R-:W-:Y:S01]  /*7f00*/  F2FP.BF16.F32.PACK_AB R141, R215, R233 ;  /* 0x000000e9d78d723e */ /* 0x004fe200000010ff */
[--C-:B---3--:R-:W-:Y:S01]  /*7f10*/  FFMA.FTZ R139, R188, UR4, -R140.reuse ;  /* 0x00000004bc8b7c23 */ /* 0x108fe2000801088c */
[----:B------:R-:W-:Y:S02]  /*7f20*/  FFMA.FTZ R140, R187, UR4, -R140 ;  /* 0x00000004bb8c7c23 */ /* 0x000fe4000801088c */
[----:B------:R-:W-:Y:S05]  /*7f30*/  LDSM.16.MT88.4 R184, [R221+0xa800] ;  /* 0x00a80000ddb8783b */ /* 0x000fea0000004200 */
[----:B------:R2:W-:Y:S10]  /*7f40*/  MUFU.EX2 R211, R139 ;  /* 0x0000008b00d37308 */ /* 0x0005f40000000800 */
[----:B------:R3:W-:Y:S01]  /*7f50*/  MUFU.EX2 R212, R140 ;  /* 0x0000008c00d47308 */ /* 0x0007e20000000800 */
[-C--:B-1----:R-:W-:Y:S03]  /*7f60*/  HMMA.16816.F32.BF16 R100, R144, R156.reuse, R100 ;  /* 0x0000009c9064723c */ /* 0x082fe60000041864 */
[--C-:B--2---:R-:W-:Y:S03]  /*7f70*/  FFMA.FTZ R139, R189, UR4, -R142.reuse ;  /* 0x00000004bd8b7c23 */ /* 0x104fe6000801088e */
[C---:B------:R-:W-:Y:S03]  /*7f80*/  HMMA.16816.F32.BF16 R104, R148.reuse, R156, R104 ;  /* 0x0000009c9468723c */ /* 0x040fe60000041868 */
[----:B------:R1:W-:Y:S02]  /*7f90*/  MUFU.EX2 R210, R139 ;  /* 0x0000008b00d27308 */ /* 0x0003e40000000800 */
[--C-:B---3--:R-:W-:Y:S01]  /*7fa0*/  FFMA.FTZ R140, R191, UR4, -R142.reuse ;  /* 0x00000004bf8c7c23 */ /* 0x108fe2000801088e */
[-C--:B------:R-:W-:Y:S07]  /*7fb0*/  HMMA.16816.F32.BF16 R108, R148, R158.reuse, R108 ;  /* 0x0000009e946c723c */ /* 0x080fee000004186c */
[----:B------:R2:W-:Y:S01]  /*7fc0*/  MUFU.EX2 R209, R140 ;  /* 0x0000008c00d17308 */ /* 0x0005e20000000800 */
[C---:B------:R-:W-:Y:S01]  /*7fd0*/  HMMA.16816.F32.BF16 R112, R144.reuse, R158, R112 ;  /* 0x0000009e9070723c */ /* 0x040fe20000041870 */
[----:B------:R-:W3:Y:S05]  /*7fe0*/  LDSM.16.MT88.4 R156, [R217+0xa800] ;  /* 0x00a80000d99c783b */ /* 0x000eea0000004200 */
[-C--:B------:R-:W-:Y:S05]  /*7ff0*/  HMMA.16816.F32.BF16 R116, R144, R152.reuse, R116 ;  /* 0x000000989074723c */ /* 0x080fea0000041874 */
[--C-:B-1----:R-:W-:Y:S01]  /*8000*/  FFMA.FTZ R139, R190, UR4, -R142.reuse ;  /* 0x00000004be8b7c23 */ /* 0x102fe2000801088e */
[C---:B------:R-:W-:Y:S01]  /*8010*/  HMMA.16816.F32.BF16 R120, R148.reuse, R152, R120 ;  /* 0x000000989478723c */ /* 0x040fe20000041878 */
[----:B------:R-:W-:Y:S02]  /*8020*/  LDSM.16.MT88.4 R188, [R217+0xb800] ;  /* 0x00b80000d9bc783b */ /* 0x000fe40000004200 */
[----:B------:R1:W4:Y:S02]  /*8030*/  MUFU.EX2 R208, R139 ;  /* 0x0000008b00d07308 */ /* 0x0003240000000800 */
[----:B------:R-:W-:Y:S01]  /*8040*/  FFMA.FTZ R142, R182, UR4, -R142 ;  /* 0x00000004b68e7c23 */ /* 0x000fe2000801088e */
[-C--:B------:R-:W-:Y:S03]  /*8050*/  HMMA.16816.F32.BF16 R124, R148, R154.reuse, R124 ;  /* 0x0000009a947c723c */ /* 0x080fe6000004187c */
[----:B------:R-:W5:Y:S04]  /*8060*/  LDSM.16.MT88.4 R180, [R222+0xa800] ;  /* 0x00a80000deb4783b */ /* 0x000f680000004200 */
[----:B------:R3:W3:Y:S01]  /*8070*/  MUFU.EX2 R205, R142 ;  /* 0x0000008e00cd7308 */ /* 0x0006e20000000800 */
[----:B------:R-:W-:Y:S04]  /*8080*/  HMMA.16816.F32.BF16 R128, R144, R154, R128 ;  /* 0x0000009a9080723c */ /* 0x000fe80000041880 */
[----:B--2---:R-:W-:Y:S01]  /*8090*/  F2FP.BF16.F32.PACK_AB R140, R234, R235 ;  /* 0x000000ebea8c723e */ /* 0x004fe200000010ff */
[--C-:B-1----:R-:W-:Y:S01]  /*80a0*/  FFMA.FTZ R139, R192, UR4, -R143.reuse ;  /* 0x00000004c08b7c23 */ /* 0x102fe2000801088f */
[----:B----4-:R-:W-:Y:S03]  /*80b0*/  F2FP.BF16.F32.PACK_AB R176, R208, R210 ;  /* 0x000000d2d0b0723e */ /* 0x010fe600000010ff */
[----:B------:R1:W-:Y:S02]  /*80c0*/  MUFU.EX2 R207, R139 ;  /* 0x0000008b00cf7308 */ /* 0x0003e40000000800 */
[----:B---3--:R-:W-:Y:S02]  /*80d0*/  F2FP.BF16.F32.PACK_AB R142, R214, R213 ;  /* 0x000000d5d68e723e */ /* 0x008fe400000010ff */
[----:B------:R-:W-:Y:S01]  /*80e0*/  F2FP.BF16.F32.PACK_AB R178, R205, R209 ;  /* 0x000000d1cdb2723e */ /* 0x000fe200000010ff */
[--C-:B-1----:R-:W-:Y:S01]  /*80f0*/  FFMA.FTZ R139, R193, UR4, -R143.reuse ;  /* 0x00000004c18b7c23 */ /* 0x102fe2000801088f */
[----:B------:R-:W-:Y:S01]  /*8100*/  FFMA.FTZ R143, R2, UR4, -R143 ;  /* 0x00000004028f7c23 */ /* 0x000fe2000801088f */
[----:B------:R-:W-:Y:S03]  /*8110*/  MOV R2, R194 ;  /* 0x000000c200027202 */ /* 0x000fe60000000f00 */
[----:B------:R-:W1:Y:S01]  /*8120*/  MUFU.EX2 R206, R139 ;  /* 0x0000008b00ce7308 */ /* 0x000e620000000800 */
[----:B------:R-:W2:Y:S09]  /*8130*/  LDSM.16.MT88.4 R192, [R219+0xb800] ;  /* 0x00b80000dbc0783b */ /* 0x000eb20000004200 */
[----:B------:R3:W4:Y:S01]  /*8140*/  MUFU.EX2 R139, R143 ;  /* 0x0000008f008b7308 */ /* 0x0007220000000800 */
[----:B-1----:R-:W-:Y:S02]  /*8150*/  F2FP.BF16.F32.PACK_AB R177, R206, R207 ;  /* 0x000000cfceb1723e */ /* 0x002fe400000010ff */
[----:B---3--:R-:W-:Y:S02]  /*8160*/  F2FP.BF16.F32.PACK_AB R143, R212, R211 ;  /* 0x000000d3d48f723e */ /* 0x008fe400000010ff */
[----:B----4-:R-:W-:Y:S05]  /*8170*/  F2FP.BF16.F32.PACK_AB R179, R139, R204 ;  /* 0x000000cc8bb3723e */ /* 0x010fea00000010ff */
[-C--:B------:R-:W-:Y:S01]  /*8180*/  HMMA.16816.F32.BF16 R148, R140, R156.reuse, R4 ;  /* 0x0000009c8c94723c */ /* 0x080fe20000041804 */
[----:B------:R-:W3:Y:S04]  /*8190*/  LDL.LU R4, [R1+0x10] ;  /* 0x0000100001047983 */ /* 0x000ee80000300800 */
[----:B------:R-:W4:Y:S01]  /*81a0*/  LDL.LU R5, [R1+0xc] ;  /* 0x00000c0001057983 */ /* 0x000f220000300800 */
[C---:B------:R-:W-:Y:S03]  /*81b0*/  HMMA.16816.F32.BF16 R144, R176.reuse, R156, R8 ;  /* 0x0000009cb090723c */ /* 0x040fe60000041808 */
[----:B------:R-:W4:Y:S03]  /*81c0*/  LDL.LU R6, [R1+0x8] ;  /* 0x0000080001067983 */ /* 0x000f260000300800 */
[-C--:B------:R-:W-:Y:S01]  /*81d0*/  HMMA.16816.F32.BF16 R152, R176, R158.reuse, R12 ;  /* 0x0000009eb098723c */ /* 0x080fe2000004180c */
[----:B------:R-:W4:Y:S05]  /*81e0*/  LDL.LU R7, [R1+0x4] ;  /* 0x0000040001077983 */ /* 0x000f2a0000300800 */
[C---:B------:R-:W-:Y:S06]  /*81f0*/  HMMA.16816.F32.BF16 R156, R140.reuse, R158, R16 ;  /* 0x0000009e8c9c723c */ /* 0x040fec0000041810 */
[-C--:B------:R-:W-:Y:S06]  /*8200*/  HMMA.16816.F32.BF16 R164, R140, R172.reuse, R20 ;  /* 0x000000ac8ca4723c */ /* 0x080fec0000041814 */
        /* <DEDUP_REMOVED lines=26> */
[----:B------:R-:W-:Y:S07]  /*83b0*/  HMMA.16816.F32.BF16 R128, R140, R202, R128 ;  /* 0x000000ca8c80723c */ /* 0x000fee0000041880 */
[----:B------:R-:W-:Y:S01]  /*83c0*/  MOV R140, R135 ;  /* 0x00000087008c7202 */ /* 0x000fe20000000f00 */
[----:B---3--:R-:W-:Y:S04]  /*83d0*/  FFMA.FTZ R134, R134, R4, R251 ;  /* 0x0000000486867223 */ /* 0x008fe800000100fb */
[----:B------:R-:W-:Y:S01]  /*83e0*/  FADD.FTZ R2, R2, R134 ;  /* 0x0000008602027221 */ /* 0x000fe20000010000 */
[----:B----4-:R-:W-:Y:S01]  /*83f0*/  FFMA.FTZ R133, R133, R5, R247 ;  /* 0x0000000585857223 */ /* 0x010fe200000100f7 */
[----:B------:R-:W-:Y:S01]  /*8400*/  MOV R134, R137 ;  /* 0x0000008900867202 */ /* 0x000fe20000000f00 */
[----:B------:R-:W-:Y:S01]  /*8410*/  FFMA.FTZ R3, R3, R6, R242 ;  /* 0x0000000603037223 */ /* 0x000fe200000100f2 */
[----:B------:R-:W-:Y:S01]  /*8420*/  FADD.FTZ R2, R250, R2 ;  /* 0x00000002fa027221 */ /* 0x000fe20000010000 */
[----:B------:R-:W-:Y:S01]  /*8430*/  FADD.FTZ R5, R249, R133 ;  /* 0x00000085f9057221 */ /* 0x000fe20000010000 */
[----:B------:R-:W-:Y:S01]  /*8440*/  MOV R133, R138 ;  /* 0x0000008a00857202 */ /* 0x000fe20000000f00 */
[----:B------:R-:W-:Y:S01]  /*8450*/  FADD.FTZ R3, R243, R3 ;  /* 0x00000003f3037221 */ /* 0x000fe20000010000 */
[----:B------:R-:W-:Y:S01]  /*8460*/  FADD.FTZ R2, R252, R2 ;  /* 0x00000002fc027221 */ /* 0x000fe20000010000 */
[----:B------:R-:W-:Y:S01]  /*8470*/  FADD.FTZ R5, R246, R5 ;  /* 0x00000005f6057221 */ /* 0x000fe20000010000 */
[----:B------:R-:W-:Y:S01]  /*8480*/  FFMA.FTZ R0, R0, R7, R238 ;  /* 0x0000000700007223 */ /* 0x000fe200000100ee */
[----:B------:R-:W-:Y:S01]  /*8490*/  FADD.FTZ R6, R244, R3 ;  /* 0x00000003f4067221 */ /* 0x000fe20000010000 */
[----:B------:R-:W-:Y:S01]  /*84a0*/  FADD.FTZ R4, R235, R2 ;  /* 0x00000002eb047221 */ /* 0x000fe20000010000 */
[----:B------:R-:W-:Y:S01]  /*84b0*/  FADD.FTZ R5, R248, R5 ;  /* 0x00000005f8057221 */ /* 0x000fe20000010000 */
        /* <DEDUP_REMOVED lines=11> */
[----:B------:R-:W-:Y:S02]  /*8570*/  FADD.FTZ R5, R215, R0 ;  /* 0x00000000d7057221 */ /* 0x000fe40000010000 */
[----:B------:R1:W-:Y:S01]  /*8580*/  STL [R1+0x10], R6 ;  /* 0x0000100601007387 */ /* 0x0003e20000100800 */
[----:B------:R-:W-:Y:S01]  /*8590*/  FADD.FTZ R0, R206, R3 ;  /* 0x00000003ce007221 */ /* 0x000fe20000010000 */
[----:B------:R-:W-:Y:S01]  /*85a0*/  FADD.FTZ R5, R211, R5 ;  /* 0x00000005d3057221 */ /* 0x000fe20000010000 */
[----:B------:R-:W-:Y:S02]  /*85b0*/  FADD.FTZ R3, R209, R2 ;  /* 0x00000002d1037221 */ /* 0x000fe40000010000 */
[----:B------:R-:W-:Y:S01]  /*85c0*/  FADD.FTZ R2, R204, R0 ;  /* 0x00000000cc027221 */ /* 0x000fe20000010000 */
[----:B------:R-:W-:Y:S01]  /*85d0*/  FADD.FTZ R4, R212, R5 ;  /* 0x00000005d4047221 */ /* 0x000fe20000010000 */
[----:B------:R-:W-:Y:S01]  /*85e0*/  FADD.FTZ R3, R205, R3 ;  /* 0x00000003cd037221 */ /* 0x000fe20000010000 */
[----:B------:R-:W-:Y:S01]  /*85f0*/  IADD3 R0, R232, -0x1, RZ ;  /* 0xffffffffe8007810 */ /* 0x000fe20007ffe0ff */
[----:B------:R-:W-:Y:S01]  /*8600*/  FADD.FTZ R2, R139, R2 ;  /* 0x000000028b027221 */ /* 0x000fe20000010000 */
[----:B------:R-:W-:Y:S01]  /*8610*/  MOV R139, R136 ;  /* 0x00000088008b7202 */ /* 0x000fe20000000f00 */
[----:B------:R1:W-:Y:S01]  /*8620*/  STL [R1+0xc], R4 ;  /* 0x00000c0401007387 */ /* 0x0003e20000100800 */
[----:B------:R-:W-:Y:S03]  /*8630*/  MOV R232, R0 ;  /* 0x0000000000e87202 */ /* 0x000fe60000000f00 */
[----:B------:R1:W-:Y:S04]  /*8640*/  STL [R1+0x8], R3 ;  /* 0x0000080301007387 */ /* 0x0003e80000100800 */
[----:B------:R1:W-:Y:S01]  /*8650*/  STL [R1+0x4], R2 ;  /* 0x0000040201007387 */ /* 0x0003e20000100800 */
[----:B------:R-:W-:Y:S05]  /*8660*/  @P4 BRA `(.L_x_2223) ;  /* 0xffffffd000884947 */ /* 0x000fea000383ffff */
.L_x_2222:
[----:B------:R-:W2:Y:S04]  /*8670*/  LDL.LU R8, [R1+0x10] ;  /* 0x0000100001087983 */ /* 0x000ea80000300800 */
[----:B------:R-:W3:Y:S04]  /*8680*/  LDL.LU R7, [R1+0xc] ;  /* 0x00000c0001077983 */ /* 0x000ee80000300800 */
[----:B-1----:R-:W4:Y:S04]  /*8690*/  LDL.LU R6, [R1+0x8] ;  /* 0x0000080001067983 */ /* 0x002f280000300800 */
[----:B------:R-:W5:Y:S04]  /*86a0*/  LDL.LU R5, [R1+0x4] ;  /* 0x0000040001057983 */ /* 0x000f680000300800 */
[----:B------:R-:W5:Y:S01]  /*86b0*/  LDL R11, [R1+0x54] ;  /* 0x00005400010b7983 */ /* 0x000f620000100800 */
[----:B------:R-:W1:Y:S01]  /*86c0*/  S2UR UR4, SR_CgaCtaId ;  /* 0x00000000000479c3 */ /* 0x000e620000008800 */
[----:B------:R-:W-:Y:S01]  /*86d0*/  UMOV UR5, 0x400 ;  /* 0x0000040000057882 */ /* 0x000fe20000000000 */
[----:B------:R-:W5:Y:S01]  /*86e0*/  S2R R180, SR_TID.X ;  /* 0x0000000000b47919 */ /* 0x000f620000002100 */
[----:B------:R-:W1:Y:S02]  /*86f0*/  S2R R182, SR_TID.X ;  /* 0x0000000000b67919 */ /* 0x000e640000002100 */
[----:B-1----:R-:W-:Y:S01]  /*8700*/  ULEA UR4, UR4, UR5, 0x18 ;  /* 0x0000000504047291 */ /* 0x002fe2000f8ec03f */
[----:B------:R-:W-:-:S04]  /*8710*/  SHF.R.S32.HI R181, RZ, 0x1f, R182 ;  /* 0x0000001fffb57819 */ /* 0x000fc800000114b6 */
[----:B------:R-:W-:Y:S01]  /*8720*/  LEA.HI R181, R181, R182, RZ, 0x3 ;  /* 0x000000b6b5b57211 */ /* 0x000fe200078f18ff */
[----:B--2---:R-:W1:Y:S04]  /*8730*/  SHFL.BFLY PT, R4, R8, 0x2, 0x1f ;  /* 0x0c401f0008047f89 */ /* 0x004e6800000e0000 */
[----:B---3--:R-:W2:Y:S04]  /*8740*/  SHFL.BFLY PT, R3, R7, 0x2, 0x1f ;  /* 0x0c401f0007037f89 */ /* 0x008ea800000e0000 */
[----:B----4-:R-:W3:Y:S04]  /*8750*/  SHFL.BFLY PT, R2, R6, 0x2, 0x1f ;  /* 0x0c401f0006027f89 */ /* 0x010ee800000e0000 */
[----:B-----5:R-:W4:Y:S01]  /*8760*/  SHFL.BFLY PT, R0, R5, 0x2, 0x1f ;  /* 0x0c401f0005007f89 */ /* 0x020f2200000e0000 */
[----:B------:R-:W-:Y:S01]  /*8770*/  ISETP.NE.AND P0, PT, R11, -0x1, PT ;  /* 0xffffffff0b00780c */ /* 0x000fe20003f05270 */
        /* <DEDUP_REMOVED lines=11> */
[----:B------:R-:W-:Y:S01]  /*8830*/  FSETP.NE.FTZ.AND P4, PT, R132, RZ, PT ;  /* 0x000000ff8400720b */ /* 0x000fe20003f95000 */
[----:B---3--:R-:W-:Y:S01]  /*8840*/  FADD.FTZ R134, R2, R6 ;  /* 0x0000000602867221 */ /* 0x008fe20000010000 */
[CC--:B------:R-:W-:Y:S02]  /*8850*/  LEA.HI R6, R4.reuse, R180.reuse, RZ, 0x2 ;  /* 0x000000b404067211 */ /* 0x0c0fe400078f10ff */
[----:B------:R-:W-:Y:S01]  /*8860*/  LEA.HI R4, R4, R180, RZ, 0x5 ;  /* 0x000000b404047211 */ /* 0x000fe200078f28ff */
[----:B----4-:R-:W-:Y:S01]  /*8870*/  FADD.FTZ R139, R0, R5 ;  /* 0x00000005008b7221 */ /* 0x010fe20000010000 */
[----:B------:R-:W-:Y:S02]  /*8880*/  MOV R0, 0x3f800000 ;  /* 0x3f80000000007802 */ /* 0x000fe40000000f00 */
[--C-:B------:R-:W-:Y:S02]  /*8890*/  SHF.R.S32.HI R2, RZ, 0x2, R6.reuse ;  /* 0x00000002ff027819 */ /* 0x100fe40000011406 */
[----:B------:R-:W-:-:S02]  /*88a0*/  SHF.R.S32.HI R3, RZ, 0x1f, R6 ;  /* 0x0000001fff037819 */ /* 0x000fc40000011406 */
[----:B------:R-:W-:Y:S01]  /*88b0*/  LOP3.LUT R6, R6, 0x3ffffffc, RZ, 0xc0, !PT ;  /* 0x3ffffffc06067812 */ /* 0x000fe200078ec0ff */
[----:B------:R-:W1:Y:S01]  /*88c0*/  @P4 MUFU.RCP R0, R132 ;  /* 0x0000008400004308 */ /* 0x000e620000001000 */
[----:B------:R-:W-:Y:S02]  /*88d0*/  LOP3.LUT R7, R4, 0xffffffe0, RZ, 0xc0, !PT ;  /* 0xffffffe004077812 */ /* 0x000fe400078ec0ff */
[----:B------:R-:W-:Y:S02]  /*88e0*/  LEA.HI R5, R3, R2, RZ, 0x3 ;  /* 0x0000000203057211 */ /* 0x000fe400078f18ff */
[-C--:B------:R-:W-:Y:S02]  /*88f0*/  IADD3 R8, -R6, R180.reuse, RZ ;  /* 0x000000b406087210 */ /* 0x080fe40007ffe1ff */
[----:B------:R-:W-:Y:S02]  /*8900*/  FSETP.NE.FTZ.AND P3, PT, R133, RZ, PT ;  /* 0x000000ff8500720b */ /* 0x000fe40003f75000 */
[----:B------:R-:W-:-:S02]  /*8910*/  IADD3 R180, -R7, R180, RZ ;  /* 0x000000b407b47210 */ /* 0x000fc40007ffe1ff */
[----:B------:R-:W2:Y:S01]  /*8920*/  @P0 LDC.64 R6, c[0x0][0x298] ;  /* 0x0000a600ff060b82 */ /* 0x000ea20000000a00 */
[----:B------:R-:W-:Y:S02]  /*8930*/  LOP3.LUT R3, R181, 0xfffffff8, RZ, 0xc0, !PT ;  /* 0xfffffff8b5037812 */ /* 0x000fe400078ec0ff */
[----:B------:R-:W-:Y:S02]  /*8940*/  LOP3.LUT R5, R5, 0xfffffff8, RZ, 0xc0, !PT ;  /* 0xfffffff805057812 */ /* 0x000fe400078ec0ff */
[----:B------:R-:W-:Y:S01]  /*8950*/  IADD3 R182, -R3, R182, RZ ;  /* 0x000000b603b67210 */ /* 0x000fe20007ffe1ff */
[C---:B-1----:R-:W-:Y:S01]  /*8960*/  FMUL.FTZ R10, R0.reuse, R165 ;  /* 0x000000a5000a7220 */ /* 0x042fe20000410000 */
[----:B------:R-:W-:Y:S01]  /*8970*/  MOV R3, 0x3f800000 ;  /* 0x3f80000000037802 */ /* 0x000fe20000000f00 */
[----:B------:R-:W-:Y:S01]  /*8980*/  FMUL.FTZ R165, R0, R81 ;  /* 0x0000005100a57220 */ /* 0x000fe20000410000 */
        /* <DEDUP_REMOVED lines=36> */
[----:B--2---:R-:W-:Y:S01]  /*8bd0*/  @P0 IMAD.WIDE.U32 R4, R11, R6, RZ ;  /* 0x000000060b040225 */ /* 0x004fe200078e00ff */
[----:B------:R-:W-:-:S03]  /*8be0*/  LEA.HI R20, R20, R20, RZ, 0x1d ;  /* 0x0000001414147211 */ /* 0x000fc600078fe8ff */
[C---:B-1----:R-:W-:Y:S01]  /*8bf0*/  FMUL.FTZ R150, R3.reuse, R150 ;  /* 0x0000009603967220 */ /* 0x042fe20000410000 */
[----:B------:R-:W-:Y:S01]  /*8c00*/  R2P PR, R2, 0x6 ;  /* 0x0000000602007804 */ /* 0x000fe20000000000 */
[C---:B------:R-:W-:Y:S01]  /*8c10*/  FMUL.FTZ R151, R3.reuse, R151 ;  /* 0x0000009703977220 */ /* 0x040fe20000410000 */
[----:B------:R-:W-:Y:S01]  /*8c20*/  LEA R20, R0, R20, 0x1 ;  /* 0x0000001400147211 */ /* 0x000fe200078e08ff */
[C---:B------:R-:W-:Y:S01]  /*8c30*/  FMUL.FTZ R158, R3.reuse, R158 ;  /* 0x0000009e039e7220 */ /* 0x040fe20000410000 */
[----:B------:R-:W-:Y:S01]  /*8c40*/  MOV R84, 0x20 ;  /* 0x0000002000547802 */ /* 0x000fe20000000f00 */
[----:B------:R-:W-:Y:S01]  /*8c50*/  FMUL.FTZ R159, R3, R159 ;  /* 0x0000009f039f7220 */ /* 0x000fe20000410000 */
[----:B------:R-:W-:Y:S01]  /*8c60*/  MOV R80, 0x40 ;  /* 0x0000004000507802 */ /* 0x000fe20000000f00 */
[----:B------:R-:W-:Y:S01]  /*8c70*/  @P0 IMAD R96, R11, R7, R5 ;  /* 0x000000070b600224 */ /* 0x000fe200078e0205 */
[----:B------:R-:W-:Y:S01]  /*8c80*/  LEA R20, R20, UR4, 0x1 ;  /* 0x0000000414147c11 */ /* 0x000fe2000f8e08ff */
[----:B------:R-:W-:Y:S01]  /*8c90*/  FMUL.FTZ R166, R3, R166 ;  /* 0x000000a603a67220 */ /* 0x000fe20000410000 */
[----:B------:R-:W-:-:S02]  /*8ca0*/  @P0 MOV R85, R4 ;  /* 0x0000000400550202 */ /* 0x000fc40000000f00 */
[----:B------:R-:W-:Y:S02]  /*8cb0*/  SEL R84, R84, 0xffffffe0, !P1 ;  /* 0xffffffe054547807 */ /* 0x000fe40004800000 */
        /* <DEDUP_REMOVED lines=10> */
.L_x_2226:
        /* <DEDUP_REMOVED lines=23> */
.L_x_2227:
        /* <DEDUP_REMOVED lines=13> */
[----:B------:R-:W-:Y:S01]  /*8fa0*/  MOV R2, 0x3f800000 ;  /* 0x3f80000000027802 */ /* 0x000fe20000000f00 */
        /* <DEDUP_REMOVED lines=159> */
[----:B------:R-:W3:Y:S01]  /*99a0*/  @P0 LDC.64 R8, c[0x0][0x2c0] ;  /* 0x0000b000ff080b82 */ /* 0x000ee20000000a00 */
        /* <DEDUP_REMOVED lines=80> */
[----:B------:R-:W-:-:S03]  /*9eb0*/  @!P0 IMAD R0, R6, R7, RZ ;  /* 0x0000000706008224 */ /* 0x000fc600078e02ff */
[----:B------:R-:W5:Y:S01]  /*9ec0*/  S2R R13, SR_CTAID.Y ;  /* 0x00000000000d7919 */ /* 0x000f620000002600 */
[----:B------:R-:W3:Y:S01]  /*9ed0*/  @P1 MUFU.LG2 R7, R139 ;  /* 0x0000008b00071308 */ /* 0x000ee20000000c00 */
[----:B------:R-:W-:Y:S01]  /*9ee0*/  @P0 IMAD R3, R9, R8, RZ ;  /* 0x0000000809030224 */ /* 0x000fe200078e02ff */
[----:B------:R-:W-:Y:S01]  /*9ef0*/  LOP3.LUT P4, RZ, R180, 0x3, RZ, 0xc0, !PT ;  /* 0x00000003b4ff7812 */ /* 0x000fe2000788c0ff */
[----:B------:R-:W3:Y:S01]  /*9f00*/  S2R R25, SR_CTAID.Z ;  /* 0x0000000000197919 */ /* 0x000ee20000002700 */
[----:B----4-:R-:W-:Y:S01]  /*9f10*/  IADD3 R2, R12, 0x10, RZ ;  /* 0x000000100c027810 */ /* 0x010fe20007ffe0ff */
[----:B------:R-:W-:-:S03]  /*9f20*/  @!P0 IMAD.MOV.U32 R3, RZ, RZ, R6 ;  /* 0x000000ffff038224 */ /* 0x000fc600078e0006 */
[----:B--2---:R-:W-:Y:S01]  /*9f30*/  ISETP.GE.AND P2, PT, R2, R167, PT ;  /* 0x000000a70200720c */ /* 0x004fe20003f46270 */
[----:B-1----:R-:W-:Y:S01]  /*9f40*/  @P3 FMUL.FTZ R2, R5, 0.69314718246459960938 ;  /* 0x3f31721805023820 */ /* 0x002fe20000410000 */
[----:B------:R-:W-:-:S03]  /*9f50*/  @P6 FMUL.FTZ R5, R14, 0.69314718246459960938 ;  /* 0x3f3172180e056820 */ /* 0x000fc60000410000 */
[----:B------:R-:W-:Y:S01]  /*9f60*/  @P3 FFMA.FTZ R23, R137, R11, R2 ;  /* 0x0000000b89173223 */ /* 0x000fe20000010002 */
[----:B------:R-:W-:Y:S01]  /*9f70*/  IADD3 R2, R12, 0x20, RZ ;  /* 0x000000200c027810 */ /* 0x000fe20007ffe0ff */
[----:B------:R1:W2:Y:S01]  /*9f80*/  LDS.128 R28, [R231+0x3800] ;  /* 0x00380000e71c7984 */ /* 0x0002a20000000c00 */
[----:B------:R-:W-:Y:S01]  /*9f90*/  @P6 FFMA.FTZ R22, R136, R15, R5 ;  /* 0x0000000f88166223 */ /* 0x000fe20000010005 */
[----:B------:R-:W-:Y:S02]  /*9fa0*/  MOV R15, 0x7f800000 ;  /* 0x7f800000000f7802 */ /* 0x000fe40000000f00 */
[----:B------:R-:W-:Y:S01]  /*9fb0*/  ISETP.GE.AND P0, PT, R2, R167, PT ;  /* 0x000000a70200720c */ /* 0x000fe20003f06270 */
[----:B-----5:R-:W-:Y:S01]  /*9fc0*/  IMAD R4, R13, R0, RZ ;  /* 0x000000000d047224 */ /* 0x020fe200078e02ff */
[----:B------:R-:W-:-:S04]  /*9fd0*/  IADD3 R0, R12, 0x30, RZ ;  /* 0x000000300c007810 */ /* 0x000fc80007ffe0ff */
        /* <DEDUP_REMOVED lines=11> */
[----:B-12---:R-:W-:Y:S06]  /*a090*/  @P4 BRA `(.L_x_2229) ;  /* 0x0000000000c04947 */ /* 0x006fec0003800000 */
        /* <DEDUP_REMOVED lines=48> */
.L_x_2229:
[----:B------:R-:W-:Y:S05]  /*a3a0*/  BSYNC B0 ;  /* 0x0000000000007941 */ /* 0x000fea0003800000 */
.L_x_2228:
        /* <DEDUP_REMOVED lines=37> */
.L_x_2231:
[----:B------:R-:W-:Y:S05]  /*a600*/  BSYNC B0 ;  /* 0x0000000000007941 */ /* 0x000fea0003800000 */
.L_x_2230:
        /* <DEDUP_REMOVED lines=23> */
.L_x_2233:
[----:B------:R-:W-:Y:S05]  /*a780*/  BSYNC B0 ;  /* 0x0000000000007941 */ /* 0x000fea0003800000 */
.L_x_2232:
        /* <DEDUP_REMOVED lines=22> */
.L_x_2235:
[----:B------:R-:W-:Y:S05]  /*a8f0*/  BSYNC B0 ;  /* 0x0000000000007941 */ /* 0x000fea0003800000 */
.L_x_2234:
        /* <DEDUP_REMOVED lines=21> */
.L_x_2237:
[----:B------:R-:W-:Y:S05]  /*aa50*/  BSYNC B0 ;  /* 0x0000000000007941 */ /* 0x000fea0003800000 */
.L_x_2236:
        /* <DEDUP_REMOVED lines=21> */
.L_x_2239:
[----:B------:R-:W-:Y:S05]  /*abb0*/  BSYNC B0 ;  /* 0x0000000000007941 */ /* 0x000fea0003800000 */
.L_x_2238:
        /* <DEDUP_REMOVED lines=21> */
.L_x_2241:
[----:B------:R-:W-:Y:S05]  /*ad10*/  BSYNC B0 ;  /* 0x0000000000007941 */ /* 0x000fea0003800000 */
.L_x_2240:
        /* <DEDUP_REMOVED lines=21> */
.L_x_2243:
[----:B------:R-:W-:Y:S05]  /*ae70*/  BSYNC B0 ;  /* 0x0000000000007941 */ /* 0x000fea0003800000 */
.L_x_2242:
        /* <DEDUP_REMOVED lines=21> */
.L_x_2192:
        /* <DEDUP_REMOVED lines=24> */
[----:B------:R-:W-:Y:S01]  /*b150*/  @!P1 IMAD R8, R38, R5, R0 ;  /* 0x0000000526089224 */ /* 0x000fe200078e0200 */
        /* <DEDUP_REMOVED lines=39> */
.L_x_2245:
[----:B------:R-:W-:Y:S05]  /*b3d0*/  BSYNC B0 ;  /* 0x0000000000007941 */ /* 0x000fea0003800000 */
.L_x_2244:
        /* <DEDUP_REMOVED lines=21> */
.L_x_2247:
[----:B------:R-:W-:Y:S05]  /*b530*/  BSYNC B0 ;  /* 0x0000000000007941 */ /* 0x000fea0003800000 */
.L_x_2246:
        /* <DEDUP_REMOVED lines=20> */
.L_x_2249:
[----:B------:R-:W-:Y:S05]  /*b680*/  BSYNC B0 ;  /* 0x0000000000007941 */ /* 0x000fea0003800000 */
.L_x_2248:
        /* <DEDUP_REMOVED lines=23> */
.L_x_2251:
[----:B------:R-:W-:Y:S05]  /*b800*/  BSYNC B0 ;  /* 0x0000000000007941 */ /* 0x000fea0003800000 */
.L_x_2250:
        /* <DEDUP_REMOVED lines=27> */
.L_x_2253:
[----:B------:R-:W-:Y:S05]  /*b9c0*/  BSYNC B0 ;  /* 0x0000000000007941 */ /* 0x000fea0003800000 */
.L_x_2252:
        /* <DEDUP_REMOVED lines=27> */
.L_x_2255:
[----:B------:R-:W-:Y:S05]  /*bb80*/  BSYNC B0 ;  /* 0x0000000000007941 */ /* 0x000fea0003800000 */
.L_x_2254:
        /* <DEDUP_REMOVED lines=19> */
.L_x_2257:
[----:B------:R-:W-:Y:S05]  /*bcc0*/  BSYNC B0 ;  /* 0x0000000000007941 */ /* 0x000fea0003800000 */
.L_x_2256:
        /* <DEDUP_REMOVED lines=19> */
.L_x_2259:
[----:B------:R-:W-:Y:S05]  /*be00*/  BSYNC B0 ;  /* 0x0000000000007941 */ /* 0x000fea0003800000 */
.L_x_2258:
        /* <DEDUP_REMOVED lines=21> */
.L_x_2261:
[----:B------:R-:W-:Y:S05]  /*bf60*/  BSYNC B0 ;  /* 0x0000000000007941 */ /* 0x000fea0003800000 */
.L_x_2260:
        /* <DEDUP_REMOVED lines=15> */
.L_x_2263:
[----:B------:R-:W-:Y:S05]  /*c060*/  BSYNC B0 ;  /* 0x0000000000007941 */ /* 0x000fea0003800000 */
.L_x_2262:
        /* <DEDUP_REMOVED lines=10> */
.L_x_2265:
[----:B------:R-:W-:Y:S05]  /*c110*/  BSYNC B0 ;  /* 0x0000000000007941 */ /* 0x000fea0003800000 */
.L_x_2264:
        /* <DEDUP_REMOVED lines=10> */
.L_x_2267:
[----:B------:R-:W-:Y:S05]  /*c1c0*/  BSYNC B0 ;  /* 0x0000000000007941 */ /* 0x000fea0003800000 */
.L_x_2266:
        /* <DEDUP_REMOVED lines=10> */
.L_x_2269:
[----:B------:R-:W-:Y:S05]  /*c270*/  BSYNC B0 ;  /* 0x0000000000007941 */ /* 0x000fea0003800000 */
.L_x_2268:
        /* <DEDUP_REMOVED lines=10> */
.L_x_2271:
[----:B------:R-:W-:Y:S05]  /*c320*/  BSYNC B0 ;  /* 0x0000000000007941 */ /* 0x000fea0003800000 */
.L_x_2270:
        /* <DEDUP_REMOVED lines=10> */
.L_x_2273:
[----:B------:R-:W-:Y:S05]  /*c3d0*/  BSYNC B0 ;  /* 0x0000000000007941 */ /* 0x000fea0003800000 */
.L_x_2272:
        /* <DEDUP_REMOVED lines=10> */
.L_x_2274:
        /* <DEDUP_REMOVED lines=16> */
.L_x_2946:


//--------------------- .text._ZN5flash16flash_fwd_kernelI23Flash_fwd_kernel_traitsILi128ELi128ELi32ELi4ELb0ELb0EN7cutlass10bfloat16_tE19Flash_kernel_traitsILi128ELi128ELi32ELi4ES3_EELb1ELb0ELb1ELb0ELb0ELb1ELb0ELb0EEEvNS_16Flash_fwd_paramsE --------------------------
	.section	.text._ZN5flash16flash_fwd_kernelI23Flash_fwd_kernel_traitsILi128ELi128ELi32ELi4ELb0ELb0EN7cutlass10bfloat16_tE19Flash_kernel_traitsILi128ELi128ELi32ELi4ES3_EELb1ELb0ELb1ELb0ELb0ELb1ELb0ELb0EEEvNS_16Flash_fwd_paramsE,"ax",@progbits
	.align	128
        .global         _ZN5flash16flash_fwd_kernelI23Flash_fwd_kernel_traitsILi128ELi128ELi32ELi4ELb0ELb0EN7cutlass10bfloat16_tE19Flash_kernel_traitsILi128ELi128ELi32ELi4ES3_EELb1ELb0ELb1ELb0ELb0ELb1ELb0ELb0EEEvNS_16Flash_fwd_paramsE
        .type           _ZN5flash16flash_fwd_kernelI23Flash_fwd_kernel_traitsILi128ELi128ELi32ELi4ELb0ELb0EN7cutlass10bfloat16_tE19Flash_kernel_traitsILi128ELi128ELi32ELi4ES3_EELb1ELb0ELb1ELb0ELb0ELb1ELb0ELb0EEEvNS_16Flash_fwd_paramsE,@function
        .size           _ZN5flash16flash_fwd_kernelI23Flash_fwd_kernel_traitsILi128ELi128ELi32ELi4ELb0ELb0EN7cutlass10bfloat16_tE19Flash_kernel_traitsILi128ELi128ELi32ELi4ES3_EELb1ELb0ELb1ELb0ELb0ELb1ELb0ELb0EEEvNS_16Flash_fwd_paramsE,(.L_x_2947 - _ZN5flash16flash_fwd_kernelI23Flash_fwd_kernel_traitsILi128ELi128ELi32ELi4ELb0ELb0EN7cutlass10bfloat16_tE19Flash_kernel_traitsILi128ELi128ELi32ELi4ES3_EELb1ELb0ELb1ELb0ELb0ELb1ELb0ELb0EEEvNS_16Flash_fwd_paramsE)
        .other          _ZN5flash16flash_fwd_kernelI23Flash_fwd_kernel_traitsILi128ELi128ELi32ELi4ELb0ELb0EN7cutlass10bfloat16_tE19Flash_kernel_traitsILi128ELi128ELi32ELi4ES3_EELb1ELb0ELb1ELb0ELb0ELb1ELb0ELb0EEEvNS_16Flash_fwd_paramsE,@"STO_CUDA_ENTRY STV_DEFAULT"
_ZN5flash16flash_fwd_kernelI23Flash_fwd_kernel_traitsILi128ELi128ELi32ELi4ELb0ELb0EN7cutlass10bfloat16_tE19Flash_kernel_traitsILi128ELi128ELi32ELi4ES3_EELb1ELb0ELb1ELb0ELb0ELb1ELb0ELb0EEEvNS_16Flash_fwd_paramsE:
.text._ZN5flash16flash_fwd_kernelI23Flash_fwd_kernel_traitsILi128ELi128ELi32ELi4ELb0ELb0EN7cutlass10bfloat16_tE19Flash_kernel_traitsILi128ELi128ELi32ELi4ES3_EELb1ELb0ELb1ELb0ELb0ELb1ELb0ELb0EEEvNS_16Flash_fwd_paramsE:
        /* <DEDUP_REMOVED lines=59> */
[----:B-1----:R-:W-:Y:S01]  /*03b0*/  IMAD.U32 R2, RZ, RZ, UR6 ;  /* 0x00000006ff027e24 */ /* 0x002fe2000f8e00ff */
[----:B------:R-:W-:Y:S01]  /*03c0*/  SHF.R.S32.HI R34, RZ, 0x1f, R97 ;  /* 0x0000001fff227819 */ /* 0x000fe20000011461 */
[----:B------:R-:W-:Y:S01]  /*03d0*/  IMAD.U32 R3, RZ, RZ, UR7 ;  /* 0x00000007ff037e24 */ /* 0x000fe2000f8e00ff */
[----:B------:R-:W-:-:S04]  /*03e0*/  ULDC UR6, c[0x0][0x270] ;  /* 0x00009c0000067ab9 */ /* 0x000fc80000000800 */
        /* <DEDUP_REMOVED lines=30> */
.L_x_2275:
[----:B------:R-:W-:Y:S01]  /*05d0*/  ULDC UR7, c[0x0][0x2c8] ;  /* 0x0000b20000077ab9 */ /* 0x000fe20000000800 */
.L_x_2276:
        /* <DEDUP_REMOVED lines=46> */
[----:B------:R-:W-:Y:S01]  /*08c0*/  ULDC.U8 UR7, c[0x0][0x3d9] ;  /* 0x0000f64000077ab9 */ /* 0x000fe20000000000 */
[----:B------:R-:W2:Y:S01]  /*08d0*/  S2R R6, SR_CTAID.X ;  /* 0x0000000000067919 */ /* 0x000ea20000002500 */
[----:B------:R-:W-:Y:S01]  /*08e0*/  UISETP.NE.AND UP2, UPT, UR7, URZ, UPT ;  /* 0x0000003f0700728c */ /* 0x000fe2000bf45270 */
[----:B------:R-:W-:Y:S01]  /*08f0*/  LOP3.LUT R0, R8, 0x1ffffff8, RZ, 0xc0, !PT ;  /* 0x1ffffff808007812 */ /* 0x000fe200078ec0ff */
[----:B------:R-:W-:Y:S01]  /*0900*/  UIADD3 UR16, -UR15, UR16, URZ ;  /* 0x000000100f107290 */ /* 0x000fe2000fffe13f */
[----:B------:R-:W-:Y:S01]  /*0910*/  SHF.R.S32.HI R8, RZ, 0x3, R8 ;  /* 0x00000003ff087819 */ /* 0x000fe20000011408 */
[----:B------:R-:W-:Y:S01]  /*0920*/  BSSY B0, `(.L_x_2278) ;  /* 0x000004c000007945 */ /* 0x000fe20003800000 */
[C---:B------:R-:W-:Y:S01]  /*0930*/  LOP3.LUT P1, RZ, R97.reuse, 0x7, RZ, 0xc0, !PT ;  /* 0x0000000761ff7812 */ /* 0x040fe2000782c0ff */
[----:B------:R-:W-:Y:S01]  /*0940*/  IMAD.IADD R0, R97, 0x1, -R0 ;  /* 0x0000000161007824 */ /* 0x000fe200078e0a00 */
[----:B------:R-:W-:Y:S01]  /*0950*/  @!UP1 USHF.R.S32.HI UR9, URZ, 0x1f, UR17 ;  /* 0x0000001f3f099899 */ /* 0x000fe20008011411 */
[----:B------:R-:W-:Y:S01]  /*0960*/  ISETP.GE.AND P2, PT, R8, UR16, PT ;  /* 0x0000001008007c0c */ /* 0x000fe2000bf46270 */
[----:B------:R-:W-:Y:S01]  /*0970*/  @UP1 ULDC.64 UR10, c[0x0][0x298] ;  /* 0x0000a600000a1ab9 */ /* 0x000fe20000000a00 */
[----:B------:R-:W-:Y:S01]  /*0980*/  @!UP1 ULDC.64 UR4, c[0x0][0x290] ;  /* 0x0000a40000049ab9 */ /* 0x000fe20000000a00 */
[----:B------:R-:W-:Y:S01]  /*0990*/  @UP1 UIMAD.WIDE.U32 UR12, UR28, UR10, URZ ;  /* 0x0000000a1c0c12a5 */ /* 0x000fe2000f8e003f */
        /* <DEDUP_REMOVED lines=12> */
[----:B------:R-:W-:Y:S01]  /*0a60*/  UISETP.EQ.AND UP3, UPT, UR7, URZ, UP3 ;  /* 0x0000003f0700728c */ /* 0x000fe20009f62270 */
[----:B------:R-:W-:Y:S01]  /*0a70*/  ISETP.GE.OR P5, PT, R8, UR16, P1 ;  /* 0x0000001008007c0c */ /* 0x000fe20008fa6670 */
[----:B------:R-:W-:Y:S01]  /*0a80*/  @UP1 UIMAD UR11, UR28, UR11, UR13 ;  /* 0x0000000b1c0b12a4 */ /* 0x000fe2000f8e020d */
[----:B------:R-:W-:Y:S01]  /*0a90*/  ISETP.GE.AND P4, PT, R14, UR16, PT ;  /* 0x000000100e007c0c */ /* 0x000fe2000bf86270 */
[----:B------:R-:W-:Y:S01]  /*0aa0*/  @!UP1 UIADD3 UR11, UR19, UR9, URZ ;  /* 0x00000009130b9290 */ /* 0x000fe2000fffe03f */
[----:B------:R-:W-:Y:S01]  /*0ab0*/  ISETP.GE.AND P3, PT, R15, UR16, PT ;  /* 0x000000100f007c0c */ /* 0x000fe2000bf66270 */
        /* <DEDUP_REMOVED lines=9> */
[----:B------:R-:W-:Y:S01]  /*0b50*/  @UP0 ULDC UR7, c[0x0][0x2e4] ;  /* 0x0000b90000070ab9 */ /* 0x000fe20000000800 */
[----:B------:R-:W-:Y:S01]  /*0b60*/  @UP2 UMOV UR9, 0x1 ;  /* 0x0000000100092882 */ /* 0x000fe20000000000 */
[----:B------:R-:W-:Y:S01]  /*0b70*/  UIMAD UR13, UR13, UR4, URZ ;  /* 0x000000040d0d72a4 */ /* 0x000fe2000f8e023f */
[----:B------:R-:W-:Y:S01]  /*0b80*/  IMAD.U32 R0, RZ, RZ, UR4 ;  /* 0x00000004ff007e24 */ /* 0x000fe2000f8e00ff */
[----:B------:R-:W-:Y:S01]  /*0b90*/  @!UP2 UIMAD UR9, UR7, UR6, URZ ;  /* 0x000000060709a2a4 */ /* 0x000fe2000f8e023f */
[----:B------:R-:W-:Y:S01]  /*0ba0*/  ISETP.GE.AND P0, PT, R16, UR16, PT ;  /* 0x0000001010007c0c */ /* 0x000fe2000bf06270 */
[----:B------:R-:W-:Y:S01]  /*0bb0*/  @UP3 ULDC UR4, c[0x0][0x2c4] ;  /* 0x0000b10000043ab9 */ /* 0x000fe20000000800 */
[----:B------:R-:W-:Y:S01]  /*0bc0*/  @UP2 ULDC UR10, c[0x0][0x2c0] ;  /* 0x0000b000000a2ab9 */ /* 0x000fe20000000800 */
[----:B------:R-:W-:Y:S01]  /*0bd0*/  @UP3 UIMAD UR4, UR17, UR4, URZ ;  /* 0x00000004110432a4 */ /* 0x000fe2000f8e023f */
[----:B------:R-:W-:Y:S01]  /*0be0*/  IMAD.WIDE.U32 R12, R0, UR8, R2 ;  /* 0x00000008000c7c25 */ /* 0x000fe2000f8e0002 */
[----:B------:R-:W-:-:S02]  /*0bf0*/  UIMAD UR9, UR17, UR9, URZ ;  /* 0x00000009110972a4 */ /* 0x000fc4000f8e023f */
[----:B------:R-:W-:Y:S01]  /*0c00*/  @UP3 USEL UR4, UR4, UR28, !UP1 ;  /* 0x0000001c04043287 */ /* 0x000fe2000c800000 */
[----:B--2---:R-:W-:Y:S01]  /*0c10*/  IMAD.WIDE R6, R6, 0x80, R8 ;  /* 0x0000008006067825 */ /* 0x004fe200078e0208 */
[----:B------:R-:W-:Y:S01]  /*0c20*/  USEL UR9, UR9, URZ, !UP3 ;  /* 0x0000003f09097287 */ /* 0x000fe2000d800000 */
[----:B------:R-:W-:Y:S01]  /*0c30*/  @!UP2 UMOV UR10, 0x1 ;  /* 0x00000001000aa882 */ /* 0x000fe20000000000 */
[----:B------:R-:W-:Y:S01]  /*0c40*/  @!UP2 UMOV UR14, UR7 ;  /* 0x00000007000eac82 */ /* 0x000fe20008000000 */
[----:B------:R-:W-:Y:S01]  /*0c50*/  UIMAD UR6, UR15, UR10, URZ ;  /* 0x0000000a0f0672a4 */ /* 0x000fe2000f8e023f */
[----:B------:R-:W-:Y:S01]  /*0c60*/  VIADD R20, R8, 0x50 ;  /* 0x0000005008147836 */ /* 0x000fe20000000000 */
[----:B------:R-:W-:Y:S01]  /*0c70*/  UIMAD UR14, UR8, UR14, UR9 ;  /* 0x0000000e080e72a4 */ /* 0x000fe2000f8e0209 */
[----:B------:R-:W-:Y:S01]  /*0c80*/  @!UP3 UMOV UR12, URZ ;  /* 0x0000003f000cbc82 */ /* 0x000fe20008000000 */
[----:B------:R-:W-:Y:S01]  /*0c90*/  UIMAD UR5, UR8, UR5, UR13 ;  /* 0x00000005080572a4 */ /* 0x000fe2000f8e020d */
[----:B------:R-:W-:-:S02]  /*0ca0*/  @UP3 UMOV UR12, UR4 ;  /* 0x00000004000c3c82 */ /* 0x000fc40008000000 */
[----:B------:R-:W-:Y:S01]  /*0cb0*/  @!UP3 UMOV UR13, URZ ;  /* 0x0000003f000dbc82 */ /* 0x000fe20008000000 */
[----:B------:R-:W-:Y:S02]  /*0cc0*/  USHF.R.S32.HI UR7, URZ, 0x1f, UR6 ;  /* 0x0000001f3f077899 */ /* 0x000fe40008011406 */
[----:B------:R-:W-:Y:S01]  /*0cd0*/  @UP3 USHF.R.S32.HI UR13, URZ, 0x1f, UR4 ;  /* 0x0000001f3f0d3899 */ /* 0x000fe20008011404 */
        /* <DEDUP_REMOVED lines=16> */
.L_x_2279:
[----:B------:R-:W-:Y:S05]  /*0de0*/  BSYNC B0 ;  /* 0x0000000000007941 */ /* 0x000fea0003800000 */
.L_x_2278:
        /* <DEDUP_REMOVED lines=8> */
[----:B--2---:R-:W-:Y:S02]  /*0e70*/  IMAD R4, R2, UR4, RZ ;  /* 0x0000000402047c24 */ /* 0x004fe4000f8e02ff */
        /* <DEDUP_REMOVED lines=9> */
.L_x_2281:
[----:B------:R-:W-:Y:S05]  /*0f10*/  BSYNC B0 ;  /* 0x0000000000007941 */ /* 0x000fea0003800000 */
.L_x_2280:
        /* <DEDUP_REMOVED lines=8> */
[----:B--23--:R-:W-:Y:S02]  /*0fa0*/  IMAD R4, R2, UR4, RZ ;  /* 0x0000000402047c24 */ /* 0x00cfe4000f8e02ff */
        /* <DEDUP_REMOVED lines=9> */
.L_x_2283:
[----:B------:R-:W-:Y:S05]  /*1040*/  BSYNC B0 ;  /* 0x0000000000007941 */ /* 0x000fea0003800000 */
.L_x_2282:
[----:B------:R-:W-:Y:S01]  /*1050*/  BSSY B0, `(.L_x_2284) ;  /* 0x0000011000007945 */ /* 0x000fe20003800000 */
[----:B------:R-:W-:-:S03]  /*1060*/  ISETP.GE.AND P3, PT, R17, UR16, PT ;  /* 0x0000001011007c0c */ /* 0x000fc6000bf66270 */
[----:B------:R-:W-:Y:S10]  /*1070*/  @P0 BRA `(.L_x_2285) ;  /* 0x0000000000380947 */ /* 0x000ff40003800000 */
[----:B------:R-:W-:Y:S01]  /*1080*/  IADD3 R0, P0, R6, 0x30, RZ ;  /* 0x0000003006007810 */ /* 0x000fe20007f1e0ff */
[----:B------:R-:W-:Y:S01]  /*1090*/  ULDC.64 UR4, c[0x0][0x298] ;  /* 0x0000a60000047ab9 */ /* 0x000fe20000000a00 */
[----:B------:R-:W-:-:S03]  /*10a0*/  MOV R3, R11 ;  /* 0x0000000b00037202 */ /* 0x000fc60000000f00 */
[----:B------:R-:W-:-:S04]  /*10b0*/  IMAD.X R2, RZ, RZ, R7, P0 ;  /* 0x000000ffff027224 */ /* 0x000fc800000e0607 */
[----:B--234-:R-:W-:Y:S02]  /*10c0*/  IMAD R4, R2, UR4, RZ ;  /* 0x0000000402047c24 */ /* 0x01cfe4000f8e02ff */
        /* <DEDUP_REMOVED lines=9> */
.L_x_2285:
[----:B------:R-:W-:Y:S05]  /*1160*/  BSYNC B0 ;  /* 0x0000000000007941 */ /* 0x000fea0003800000 */
.L_x_2284:
[----:B------:R-:W-:Y:S01]  /*1170*/  BSSY B0, `(.L_x_2286) ;  /* 0x0000011000007945 */ /* 0x000fe20003800000 */
[----:B------:R-:W-:-:S03]  /*1180*/  ISETP.GE.OR P0, PT, R14, UR16, P1 ;  /* 0x000000100e007c0c */ /* 0x000fc60008f06670 */
        /* <DEDUP_REMOVED lines=15> */
.L_x_2287:
[----:B------:R-:W-:Y:S05]  /*1280*/  BSYNC B0 ;  /* 0x0000000000007941 */ /* 0x000fea0003800000 */
.L_x_2286:
        /* <DEDUP_REMOVED lines=17> */
.L_x_2289:
[----:B------:R-:W-:Y:S05]  /*13a0*/  BSYNC B0 ;  /* 0x0000000000007941 */ /* 0x000fea0003800000 */
.L_x_2288:
[----:B------:R-:W-:Y:S04]  /*13b0*/  BSSY B0, `(.L_x_2290) ;  /* 0x0000010000007945 */ /* 0x000fe80003800000 */
[----:B------:R-:W-:Y:S05]  /*13c0*/  @P4 BRA `(.L_x_2291) ;  /* 0x0000000000384947 */ /* 0x000fea0003800000 */
        /* <DEDUP_REMOVED lines=14> */
.L_x_2291:
[----:B------:R-:W-:Y:S05]  /*14b0*/  BSYNC B0 ;  /* 0x0000000000007941 */ /* 0x000fea0003800000 */
.L_x_2290:
[----:B------:R-:W-:Y:S04]  /*14c0*/  BSSY B0, `(.L_x_2292) ;  /* 0x0000010000007945 */ /* 0x000fe80003800000 */
[----:B------:R-:W-:Y:S05]  /*14d0*/  @P3 BRA `(.L_x_2293) ;  /* 0x0000000000383947 */ /* 0x000fea0003800000 */
[----:B------:R-:W-:Y:S01]  /*14e0*/  IADD3 R0, P2, R6, 0x70, RZ ;  /* 0x0000007006007810 */ /* 0x000fe20007f5e0ff */
[----:B------:R-:W-:Y:S01]  /*14f0*/  ULDC.64 UR4, c[0x0][0x298] ;  /* 0x0000a60000047ab9 */ /* 0x000fe20000000a00 */
[----:B------:R-:W-:Y:S01]  /*1500*/  MOV R3, R11 ;  /* 0x0000000b00037202 */ /* 0x000fe20000000f00 */
[----:B------:R-:W-:Y:S02]  /*1510*/  IMAD.MOV.U32 R2, RZ, RZ, R12 ;  /* 0x000000ffff027224 */ /* 0x000fe400078e000c */
[----:B------:R-:W-:Y:S02]  /*1520*/  IMAD.X R6, RZ, RZ, R7, P2 ;  /* 0x000000ffff067224 */ /* 0x000fe400010e0607 */
[----:B--234-:R-:W-:-:S04]  /*1530*/  IMAD.WIDE.U32 R4, R0, UR4, R2 ;  /* 0x0000000400047c25 */ /* 0x01cfc8000f8e0002 */
        /* <DEDUP_REMOVED lines=8> */
.L_x_2293:
[----:B------:R-:W-:Y:S05]  /*15c0*/  BSYNC B0 ;  /* 0x0000000000007941 */ /* 0x000fea0003800000 */
.L_x_2292:
[----:B------:R-:W-:Y:S04]  /*15d0*/  BSSY B0, `(.L_x_2294) ;  /* 0x000000a000007945 */ /* 0x000fe80003800000 */
[----:B------:R-:W-:Y:S05]  /*15e0*/  @P5 BRA `(.L_x_2295) ;  /* 0x0000000000205947 */ /* 0x000fea0003800000 */
[----:B------:R-:W-:Y:S01]  /*15f0*/  IMAD R0, R8, UR10, RZ ;  /* 0x0000000a08007c24 */ /* 0x000fe2000f8e02ff */
[----:B------:R-:W-:-:S04]  /*1600*/  ULDC.64 UR4, c[0x0][0x2b0] ;  /* 0x0000ac0000047ab9 */ /* 0x000fc80000000a00 */
[----:B--2---:R-:W-:-:S04]  /*1610*/  IADD3 R3, P2, R0, UR6, RZ ;  /* 0x0000000600037c10 */ /* 0x004fc8000ff5e0ff */
[----:B------:R-:W-:Y:S02]  /*1620*/  LEA.HI.X.SX32 R0, R0, UR12, 0x1, P2 ;  /* 0x0000000c00007c11 */ /* 0x000fe400090f0eff */
[----:B------:R-:W-:-:S04]  /*1630*/  LEA R2, P2, R3, UR4, 0x2 ;  /* 0x0000000403027c11 */ /* 0x000fc8000f8410ff */
[----:B------:R-:W-:Y:S01]  /*1640*/  LEA.HI.X R3, R3, UR5, R0, 0x2, P2 ;  /* 0x0000000503037c11 */ /* 0x000fe200090f1400 */
[----:B------:R-:W-:-:S05]  /*1650*/  IMAD.MOV.U32 R0, RZ, RZ, 0x7f800000 ;  /* 0x7f800000ff007424 */ /* 0x000fca00078e00ff */
[----:B------:R2:W-:Y:S03]  /*1660*/  STG.E desc[UR30][R2.64], R0 ;  /* 0x0000000002007986 */ /* 0x0005e6000c10191e */
.L_x_2295:
[----:B------:R-:W-:Y:S05]  /*1670*/  BSYNC B0 ;  /* 0x0000000000007941 */ /* 0x000fea0003800000 */
.L_x_2294:
        /* <DEDUP_REMOVED lines=9> */
[----:B------:R-:W-:-:S04]  /*1710*/  IADD3 R3, P0, R0, UR6, RZ ;  /* 0x0000000600037c10 */ /* 0x000fc8000ff1e0ff */
[----:B------:R-:W-:Y:S02]  /*1720*/  LEA.HI.X.SX32 R0, R0, UR12, 0x1, P0 ;  /* 0x0000000c00007c11 */ /* 0x000fe400080f0eff */
[----:B------:R-:W-:-:S04]  /*1730*/  LEA R2, P0, R3, UR4, 0x2 ;  /* 0x0000000403027c11 */ /* 0x000fc8000f8010ff */
[----:B------:R-:W-:Y:S01]  /*1740*/  LEA.HI.X R3, R3, UR5, R0, 0x2, P0 ;  /* 0x0000000503037c11 */ /* 0x000fe200080f1400 */
[----:B------:R-:W-:-:S05]  /*1750*/  IMAD.MOV.U32 R0, RZ, RZ, 0x7f800000 ;  /* 0x7f800000ff007424 */ /* 0x000fca00078e00ff */
[----:B------:R2:W-:Y:S03]  /*1760*/  STG.E desc[UR30][R2.64], R0 ;  /* 0x0000000002007986 */ /* 0x0005e6000c10191e */
.L_x_2297:
[----:B------:R-:W-:Y:S05]  /*1770*/  BSYNC B0 ;  /* 0x0000000000007941 */ /* 0x000fea0003800000 */
.L_x_2296:
[----:B------:R-:W-:Y:S04]  /*1780*/  BSSY B0, `(.L_x_2298) ;  /* 0x000000a000007945 */ /* 0x000fe80003800000 */
[----:B------:R-:W-:Y:S05]  /*1790*/  @P6 BRA `(.L_x_2299) ;  /* 0x0000000000206947 */ /* 0x000fea0003800000 */
        /* <DEDUP_REMOVED lines=8> */
.L_x_2299:
[----:B------:R-:W-:Y:S05]  /*1820*/  BSYNC B0 ;  /* 0x0000000000007941 */ /* 0x000fea0003800000 */
.L_x_2298:
        /* <DEDUP_REMOVED lines=10> */
.L_x_2301:
[----:B------:R-:W-:Y:S05]  /*18d0*/  BSYNC B0 ;  /* 0x0000000000007941 */ /* 0x000fea0003800000 */
.L_x_2300:
        /* <DEDUP_REMOVED lines=10> */
.L_x_2303:
[----:B------:R-:W-:Y:S05]  /*1980*/  BSYNC B0 ;  /* 0x0000000000007941 */ /* 0x000fea0003800000 */
.L_x_2302:
        /* <DEDUP_REMOVED lines=10> */
.L_x_2305:
[----:B------:R-:W-:Y:S05]  /*1a30*/  BSYNC B0 ;  /* 0x0000000000007941 */ /* 0x000fea0003800000 */
.L_x_2304:
        /* <DEDUP_REMOVED lines=10> */
.L_x_2307:
[----:B------:R-:W-:Y:S05]  /*1ae0*/  BSYNC B0 ;  /* 0x0000000000007941 */ /* 0x000fea0003800000 */
.L_x_2306:
[----:B------:R-:W-:Y:S05]  /*1af0*/  @P1 EXIT ;  /* 0x000000000000194d */ /* 0x000fea0003800000 */
[----:B--2---:R-:W-:Y:S01]  /*1b00*/  IMAD R0, R17, UR10, RZ ;  /* 0x0000000a11007c24 */ /* 0x004fe2000f8e02ff */
        /* <DEDUP_REMOVED lines=8> */
.L_x_2277:
[----:B------:R-:W2:Y:S01]  /*1b90*/  LDC R10, c[0x0][0x278] ;  /* 0x00009e00ff0a7b82 */ /* 0x000ea20000000800 */
[----:B------:R-:W3:Y:S01]  /*1ba0*/  S2R R4, SR_CTAID.Z ;  /* 0x0000000000047919 */ /* 0x000ee20000002700 */
[----:B------:R-:W-:Y:S01]  /*1bb0*/  LEA.HI R7, R34, R97, RZ, 0x3 ;  /* 0x0000006122077211 */ /* 0x000fe200078f18ff */
[----:B------:R-:W-:Y:S02]  /*1bc0*/  UIADD3 UR5, -UR15, UR16, URZ ;  /* 0x000000100f057290 */ /* 0x000fe4000fffe13f */
[----:B------:R-:W-:Y:S01]  /*1bd0*/  UISETP.NE.AND UP0, UPT, UR28, -0x1, UPT ;  /* 0xffffffff1c00788c */ /* 0x000fe2000bf05270 */
[----:B------:R-:W4:Y:S01]  /*1be0*/  S2R R98, SR_CTAID.X ;  /* 0x0000000000627919 */ /* 0x000f220000002500 */
[----:B------:R-:W-:-:S04]  /*1bf0*/  UIADD3 UR32, UR37, -0x1, URZ ;  /* 0xffffffff25207890 */ /* 0x000fc8000fffe03f */
[----:B------:R-:W-:-:S05]  /*1c00*/  UIMAD UR19, UR32, -0x20, UR12 ;  /* 0xffffffe0201378a4 */ /* 0x000fca000f8e020c */
[----:B------:R-:W-:Y:S01]  /*1c10*/  @UP0 ULDC.64 UR6, c[0x0][0x240] ;  /* 0x0000900000060ab9 */ /* 0x000fe20000000a00 */
[----:B------:R-:W-:Y:S02]  /*1c20*/  @!UP0 USHF.R.S32.HI UR9, URZ, 0x1f, UR17 ;  /* 0x0000001f3f098899 */ /* 0x000fe40008011411 */
[----:B------:R-:W-:-:S04]  /*1c30*/  @UP0 UIMAD.WIDE.U32 UR10, UR28, UR6, URZ ;  /* 0x000000061c0a02a5 */ /* 0x000fc8000f8e003f */
[----:B------:R-:W-:Y:S01]  /*1c40*/  @UP0 UIMAD UR4, UR28, UR7, UR11 ;  /* 0x000000071c0402a4 */ /* 0x000fe2000f8e020b */
[----:B--2---:R-:W-:Y:S02]  /*1c50*/  IABS R0, R10 ;  /* 0x0000000a00007213 */ /* 0x004fe40000000000 */
[----:B------:R-:W-:Y:S01]  /*1c60*/  @!UP0 ULDC.64 UR6, c[0x0][0x228] ;  /* 0x00008a0000068ab9 */ /* 0x000fe20000000a00 */
[----:B------:R-:W-:Y:S01]  /*1c70*/  LOP3.LUT R6, R10, UR8, RZ, 0x3c, !PT ;  /* 0x000000080a067c12 */ /* 0x000fe2000f8e3cff */
[----:B------:R-:W-:Y:S01]  /*1c80*/  @!UP0 UIMAD UR9, UR9, UR6, URZ ;  /* 0x00000006090982a4 */ /* 0x000fe2000f8e023f */
[----:B------:R-:W-:Y:S01]  /*1c90*/  IMAD.MOV.U32 R8, RZ, RZ, R0 ;  /* 0x000000ffff087224 */ /* 0x000fe200078e0000 */
[----:B------:R-:W-:Y:S01]  /*1ca0*/  @!UP0 UIMAD.WIDE.U32 UR24, UR17, UR6, URZ ;  /* 0x00000006111882a5 */ /* 0x000fe2000f8e003f */
[----:B------:R-:W-:Y:S01]  /*1cb0*/  ISETP.GE.AND P2, PT, R6, RZ, PT ;  /* 0x000000ff0600720c */ /* 0x000fe20003f46270 */
[----:B------:R-:W-:Y:S01]  /*1cc0*/  @!UP0 UIMAD UR7, UR17, UR7, UR9 ;  /* 0x00000007110782a4 */ /* 0x000fe2000f8e0209 */
[----:B------:R-:W2:Y:S01]  /*1cd0*/  I2F.RP R2, R8 ;  /* 0x0000000800027306 */ /* 0x000ea20000209400 */
[----:B---3--:R-:W-:Y:S01]  /*1ce0*/  IABS R4, R4 ;  /* 0x0000000400047213 */ /* 0x008fe20000000000 */
        /* <DEDUP_REMOVED lines=9> */
[----:B--2---:R-:W2:Y:S04]  /*1d80*/  MUFU.RCP R2, R2 ;  /* 0x0000000200027308 */ /* 0x004ea80000001000 */
[----:B------:R-:W-:Y:S02]  /*1d90*/  @UP0 UIADD3 UR20, UR18, UR21, URZ ;  /* 0x0000001512140290 */ /* 0x000fe4000fffe03f */
[----:B------:R-:W-:Y:S01]  /*1da0*/  @UP0 UIADD3 UR21, UR18, UR21, URZ ;  /* 0x0000001512150290 */ /* 0x000fe2000fffe03f */
[----:B--2---:R-:W-:-:S04]  /*1db0*/  VIADD R2, R2, 0xffffffe ;  /* 0x0ffffffe02027836 */ /* 0x004fc80000000000 */
[----:B------:R-:W2:Y:S02]  /*1dc0*/  F2I.FTZ.U32.TRUNC.NTZ R3, R2 ;  /* 0x0000000200037305 */ /* 0x000ea4000021f000 */
[----:B--2---:R-:W-:Y:S02]  /*1dd0*/  IMAD.MOV R0, RZ, RZ, -R3 ;  /* 0x000000ffff007224 */ /* 0x004fe400078e0a03 */
[----:B------:R-:W-:Y:S02]  /*1de0*/  IMAD.MOV.U32 R2, RZ, RZ, RZ ;  /* 0x000000ffff027224 */ /* 0x000fe400078e00ff */
[----:B------:R-:W-:-:S04]  /*1df0*/  IMAD R0, R0, R8, RZ ;  /* 0x0000000800007224 */ /* 0x000fc800078e02ff */
[----:B------:R-:W-:Y:S01]  /*1e00*/  IMAD.HI.U32 R0, R3, R0, R2 ;  /* 0x0000000003007227 */ /* 0x000fe200078e0002 */
[----:B------:R-:W-:-:S04]  /*1e10*/  SHF.R.S32.HI R2, RZ, 0x3, R7 ;  /* 0x00000003ff027819 */ /* 0x000fc80000011407 */
[----:B------:R-:W-:Y:S01]  /*1e20*/  ISETP.GE.AND P6, PT, R2, UR5, PT ;  /* 0x0000000502007c0c */ /* 0x000fe2000bfc6270 */
[----:B------:R-:W-:-:S04]  /*1e30*/  IMAD.HI.U32 R0, R0, R4, RZ ;  /* 0x0000000400007227 */ /* 0x000fc800078e00ff */
[----:B------:R-:W-:Y:S02]  /*1e40*/  IMAD.MOV R3, RZ, RZ, -R0 ;  /* 0x000000ffff037224 */ /* 0x000fe400078e0a00 */
[----:B------:R-:W-:Y:S02]  /*1e50*/  VIADD R32, R2, 0x10 ;  /* 0x0000001002207836 */ /* 0x000fe40000000000 */
[----:B------:R-:W-:Y:S02]  /*1e60*/  IMAD R3, R8, R3, R4 ;  /* 0x0000000308037224 */ /* 0x000fe400078e0204 */
[C---:B------:R-:W-:Y:S02]  /*1e70*/  VIADD R4, R2.reuse, 0x20 ;  /* 0x0000002002047836 */ /* 0x040fe40000000000 */
[----:B------:R-:W-:Y:S01]  /*1e80*/  VIADD R5, R2, 0x30 ;  /* 0x0000003002057836 */ /* 0x000fe20000000000 */
[----:B------:R-:W-:Y:S01]  /*1e90*/  ISETP.GT.U32.AND P3, PT, R8, R3, PT ;  /* 0x000000030800720c */ /* 0x000fe20003f64070 */
[----:B------:R-:W2:Y:S01]  /*1ea0*/  @!P6 LDC.64 R18, c[0x0][0x210] ;  /* 0x00008400ff12eb82 */ /* 0x000ea20000000a00 */
[----:B------:R-:W-:Y:S01]  /*1eb0*/  ISETP.GE.AND P5, PT, R4, UR5, PT ;  /* 0x0000000504007c0c */ /* 0x000fe2000bfa6270 */
[----:B------:R-:W-:Y:S01]  /*1ec0*/  VIADD R4, R2, 0x40 ;  /* 0x0000004002047836 */ /* 0x000fe20000000000 */
[----:B------:R-:W-:-:S04]  /*1ed0*/  ISETP.GE.AND P4, PT, R5, UR5, PT ;  /* 0x0000000505007c0c */ /* 0x000fc8000bf86270 */
[----:B------:R-:W-:Y:S02]  /*1ee0*/  ISETP.GE.AND P1, PT, R4, UR5, PT ;  /* 0x0000000504007c0c */ /* 0x000fe4000bf26270 */
[----:B------:R-:W-:-:S03]  /*1ef0*/  LOP3.LUT R4, R7, 0xfffffff8, RZ, 0xc0, !PT ;  /* 0xfffffff807047812 */ /* 0x000fc600078ec0ff */
[----:B------:R-:W-:Y:S02]  /*1f00*/  @!P3 IMAD.IADD R3, R3, 0x1, -R8 ;  /* 0x000000010303b824 */ /* 0x000fe400078e0a08 */
[----:B------:R-:W-:Y:S01]  /*1f10*/  @!P3 VIADD R0, R0, 0x1 ;  /* 0x000000010000b836 */ /* 0x000fe20000000000 */
[----:B------:R-:W-:Y:S01]  /*1f20*/  ISETP.GE.AND P3, PT, R32, UR5, PT ;  /* 0x0000000520007c0c */ /* 0x000fe2000bf66270 */
[----:B------:R-:W-:Y:S01]  /*1f30*/  IMAD.IADD R35, R97, 0x1, -R4 ;  /* 0x0000000161237824 */ /* 0x000fe200078e0a04 */
[----:B------:R-:W-:Y:S01]  /*1f40*/  ISETP.GE.U32.AND P0, PT, R3, R8, PT ;  /* 0x000000080300720c */ /* 0x000fe20003f06070 */
[----:B------:R-:W3:Y:S01]  /*1f50*/  @!P5 S2R R29, SR_CgaCtaId ;  /* 0x00000000001dd919 */ /* 0x000ee20000008800 */
[----:B------:R-:W5:Y:S01]  /*1f60*/  @!P6 LDC.64 R8, c[0x0][0x240] ;  /* 0x00009000ff08eb82 */ /* 0x000f620000000a00 */
[----:B------:R-:W-:Y:S01]  /*1f70*/  IMAD.SHL.U32 R20, R35, 0x8, RZ ;  /* 0x0000000823147824 */ /* 0x000fe200078e00ff */
[----:B------:R-:W-:-:S04]  /*1f80*/  SHF.R.S32.HI R3, RZ, 0x1f, R2 ;  /* 0x0000001fff037819 */ /* 0x000fc80000011402 */
[----:B------:R-:W-:Y:S01]  /*1f90*/  SHF.R.S32.HI R21, RZ, 0x1f, R20 ;  /* 0x0000001fff157819 */ /* 0x000fe20000011414 */
[----:B----4-:R-:W-:Y:S01]  /*1fa0*/  IMAD.WIDE R38, R98, 0x80, R2 ;  /* 0x0000008062267825 */ /* 0x010fe200078e0202 */
[----:B------:R-:W4:Y:S01]  /*1fb0*/  @!P5 LDC.64 R26, c[0x0][0x210] ;  /* 0x00008400ff1adb82 */ /* 0x000f220000000a00 */
[----:B------:R-:W1:Y:S02]  /*1fc0*/  @!P3 S2R R24, SR_CgaCtaId ;  /* 0x000000000018b919 */ /* 0x000e640000008800 */
[----:B------:R-:W-:Y:S01]  /*1fd0*/  @P0 VIADD R0, R0, 0x1 ;  /* 0x0000000100000836 */ /* 0x000fe20000000000 */
[----:B------:R-:W-:Y:S01]  /*1fe0*/  IADD3 R4, P0, R20, UR10, RZ ;  /* 0x0000000a14047c10 */ /* 0x000fe2000ff1e0ff */
[----:B------:R1:W-:Y:S02]  /*1ff0*/  STL.64 [R1+0x40], R38 ;  /* 0x0000402601007387 */ /* 0x0003e40000100a00 */
[----:B------:R-:W-:Y:S01]  /*2000*/  IMAD.MOV.U32 R28, RZ, RZ, R0 ;  /* 0x000000ffff1c7224 */ /* 0x000fe200078e0000 */
[----:B------:R-:W-:Y:S01]  /*2010*/  IADD3.X R5, R21, UR4, RZ, P0, !PT ;  /* 0x0000000415057c10 */ /* 0x000fe200087fe4ff */
[----:B------:R-:W3:Y:S01]  /*2020*/  @!P3 LDC.64 R16, c[0x0][0x240] ;  /* 0x00009000ff10bb82 */ /* 0x000ee20000000a00 */
[----:B------:R-:W-:Y:S01]  /*2030*/  ISETP.NE.AND P0, PT, R10, RZ, PT ;  /* 0x000000ff0a00720c */ /* 0x000fe20003f05270 */
[----:B------:R-:W-:-:S02]  /*2040*/  @!P2 IMAD.MOV R28, RZ, RZ, -R28 ;  /* 0x000000ffff1ca224 */ /* 0x000fc400078e0a1c */
[----:B------:R-:W-:Y:S01]  /*2050*/  IMAD.WIDE.U32 R14, R6, UR8, R4 ;  /* 0x00000008060e7c25 */ /* 0x000fe2000f8e0004 */
[----:B------:R-:W-:Y:S02]  /*2060*/  @UP0 ULDC.64 UR8, c[0x0][0x248] ;  /* 0x0000920000080ab9 */ /* 0x000fe40000000a00 */
[----:B------:R-:W-:Y:S01]  /*2070*/  @UP0 UIMAD.WIDE.U32 UR10, UR20, UR8, URZ ;  /* 0x00000008140a02a5 */ /* 0x000fe2000f8e003f */
[----:B-----5:R-:W-:Y:S01]  /*2080*/  @!P6 IMAD R0, R39, R8, RZ ;  /* 0x000000082700e224 */ /* 0x020fe200078e02ff */
[----:B------:R-:W5:Y:S01]  /*2090*/  @!P3 LDC.64 R22, c[0x0][0x210] ;  /* 0x00008400ff16bb82 */ /* 0x000f620000000a00 */
[----:B------:R-:W-:Y:S01]  /*20a0*/  IMAD.SHL.U32 R4, R2, 0x40, RZ ;  /* 0x0000004002047824 */ /* 0x000fe200078e00ff */
[----:B------:R-:W-:Y:S01]  /*20b0*/  @UP0 UIMAD UR20, UR20, UR9, URZ ;  /* 0x00000009141402a4 */ /* 0x000fe2000f8e023f */
[----:B------:R-:W-:Y:S02]  /*20c0*/  VIADD R13, R15, UR7 ;  /* 0x000000070f0d7c36 */ /* 0x000fe40008000000 */
[----:B------:R-:W-:Y:S01]  /*20d0*/  @!P6 IMAD.MOV.U32 R12, RZ, RZ, R14 ;  /* 0x000000ffff0ce224 */ /* 0x000fe200078e000e */
[----:B------:R-:W-:Y:S01]  /*20e0*/  @!P0 LOP3.LUT R28, RZ, R10, RZ, 0x33, !PT ;  /* 0x0000000aff1c8212 */ /* 0x000fe200078e33ff */
[----:B------:R-:W-:Y:S01]  /*20f0*/  @!P6 IMAD R7, R38, R9, R0 ;  /* 0x000000092607e224 */ /* 0x000fe200078e0200 */
[----:B------:R-:W1:Y:S01]  /*2100*/  S2UR UR4, SR_CgaCtaId ;  /* 0x00000000000479c3 */ /* 0x000e620000008800 */
[----:B------:R-:W-:Y:S01]  /*2110*/  LOP3.LUT R0, R4, 0x1c0, RZ, 0xc0, !PT ;  /* 0x000001c004007812 */ /* 0x000fe200078ec0ff */
[C---:B------:R-:W-:Y:S01]  /*2120*/  @!P6 IMAD.WIDE.U32 R4, R38.reuse, R8, R12 ;  /* 0x000000082604e225 */ /* 0x040fe200078e000c */
[----:B------:R-:W-:Y:S01]  /*2130*/  @!P3 IADD3 R6, P0, R38, 0x10, RZ ;  /* 0x000000102606b810 */ /* 0x000fe20007f1e0ff */
[----:B------:R-:W-:Y:S01]  /*2140*/  @UP0 UIADD3 UR20, UR11, UR20, URZ ;  /* 0x000000140b140290 */ /* 0x000fe2000fffe03f */
[----:B------:R-:W-:Y:S01]  /*2150*/  LOP3.LUT R11, R0, 0x38, R20, 0xf8, !PT ;  /* 0x00000038000b7812 */ /* 0x000fe200078ef814 */
[----:B------:R-:W-:Y:S01]  /*2160*/  VIADD R9, R2, 0x50 ;  /* 0x0000005002097836 */ /* 0x000fe20000000000 */
[C---:B--2---:R-:W-:Y:S01]  /*2170*/  @!P6 LEA R8, P2, R4.reuse, R18, 0x1 ;  /* 0x000000120408e211 */ /* 0x044fe200078408ff */
[----:B------:R-:W-:Y:S01]  /*2180*/  @!P6 IMAD.IADD R7, R5, 0x1, R7 ;  /* 0x000000010507e824 */ /* 0x000fe200078e0207 */
[----:B------:R-:W-:Y:S01]  /*2190*/  SHF.R.U32.HI R0, RZ, 0x3, R0 ;  /* 0x00000003ff007819 */ /* 0x000fe20000011600 */
[----:B------:R-:W-:Y:S01]  /*21a0*/  @!P3 IMAD.X R10, RZ, RZ, R39, P0 ;  /* 0x000000ffff0ab224 */ /* 0x000fe200000e0627 */
[----:B------:R-:W-:Y:S01]  /*21b0*/  ISETP.GE.AND P0, PT, R9, UR5, PT ;  /* 0x0000000509007c0c */ /* 0x000fe2000bf06270 */
[----:B------:R-:W-:Y:S01]  /*21c0*/  @!P3 IMAD.MOV.U32 R5, RZ, RZ, R13 ;  /* 0x000000ffff05b224 */ /* 0x000fe200078e000d */
[----:B------:R-:W-:Y:S01]  /*21d0*/  @!P6 LEA.HI.X R9, R4, R19, R7, 0x1, P2 ;  /* 0x000000130409e211 */ /* 0x000fe200010f0c07 */
[----:B---3--:R-:W-:Y:S01]  /*21e0*/  @!P3 IMAD R10, R10, R16, RZ ;  /* 0x000000100a0ab224 */ /* 0x008fe200078e02ff */
[----:B------:R-:W2:Y:S01]  /*21f0*/  @!P5 LDC.64 R18, c[0x0][0x240] ;  /* 0x00009000ff12db82 */ /* 0x000ea20000000a00 */
[----:B------:R-:W-:Y:S01]  /*2200*/  @!P3 IMAD.MOV.U32 R4, RZ, RZ, R14 ;  /* 0x000000ffff04b224 */ /* 0x000fe200078e000e */
[----:B------:R-:W-:Y:S01]  /*2210*/  LEA.HI R7, R34, R97, RZ, 0x6 ;  /* 0x0000006122077211 */ /* 0x000fe200078f30ff */
[----:B------:R-:W-:Y:S01]  /*2220*/  @UP0 UMOV UR22, UR10 ;  /* 0x0000000a00160c82 */ /* 0x000fe20008000000 */
[----:B------:R-:W-:Y:S01]  /*2230*/  LOP3.LUT R11, R11, R0, RZ, 0x3c, !PT ;  /* 0x000000000b0b7212 */ /* 0x000fe200078e3cff */
[C---:B------:R-:W-:Y:S01]  /*2240*/  @!P3 IMAD R0, R6.reuse, R17, R10 ;  /* 0x000000110600b224 */ /* 0x040fe200078e020a */
[----:B------:R-:W-:Y:S01]  /*2250*/  @!P3 MOV R10, 0x400 ;  /* 0x00000400000ab802 */ /* 0x000fe20000000f00 */
[----:B------:R-:W-:Y:S01]  /*2260*/  @!P3 IMAD.WIDE.U32 R4, R6, R16, R4 ;  /* 0x000000100604b225 */ /* 0x000fe200078e0004 */
[----:B------:R-:W3:Y:S01]  /*2270*/  @!P4 S2R R17, SR_CgaCtaId ;  /* 0x000000000011c919 */ /* 0x000ee20000008800 */
[----:B-1----:R-:W-:Y:S01]  /*2280*/  ULEA UR4, UR4, UR6, 0x18 ;  /* 0x0000000604047291 */ /* 0x002fe2000f8ec03f */
[----:B------:R-:W1:Y:S01]  /*2290*/  @!P1 LDC.64 R30, c[0x0][0x210] ;  /* 0x00008400ff1e9b82 */ /* 0x000e620000000a00 */
[----:B------:R-:W-:Y:S01]  /*22a0*/  IMAD.SHL.U32 R7, R7, 0x8, RZ ;  /* 0x0000000807077824 */ /* 0x000fe200078e00ff */
[----:B-----5:R-:W-:Y:S01]  /*22b0*/  @!P3 LEA R6, P2, R4, R22, 0x1 ;  /* 0x000000160406b211 */ /* 0x020fe200078408ff */
[----:B------:R-:W-:Y:S01]  /*22c0*/  @!P3 IMAD.IADD R0, R5, 0x1, R0 ;  /* 0x000000010500b824 */ /* 0x000fe200078e0200 */
[----:B------:R-:W-:Y:S01]  /*22d0*/  @!P3 LEA R5, R24, R10, 0x18 ;  /* 0x0000000a1805b211 */ /* 0x000fe200078ec0ff */
[----:B------:R-:W-:Y:S01]  /*22e0*/  @UP0 ULDC.64 UR6, c[0x0][0x250] ;  /* 0x0000940000060ab9 */ /* 0x000fe20000000a00 */
[----:B------:R-:W-:Y:S01]  /*22f0*/  LOP3.LUT R16, R11, 0xfffffe00, R7, 0xf8, !PT ;  /* 0xfffffe000b107812 */ /* 0x000fe200078ef807 */
[----:B------:R-:W-:Y:S01]  /*2300*/  @UP0 UIMAD.WIDE.U32 UR24, UR21, UR6, URZ ;  /* 0x00000006151802a5 */ /* 0x000fe2000f8e003f */
[----:B------:R-:W-:Y:S01]  /*2310*/  @!P3 LEA.HI.X R7, R4, R23, R0, 0x1, P2 ;  /* 0x000000170407b211 */ /* 0x000fe200010f0c00 */
[----:B------:R-:W5:Y:S01]  /*2320*/  @!P1 LDC.64 R24, c[0x0][0x240] ;  /* 0x00009000ff189b82 */ /* 0x000f620000000a00 */
[----:B------:R-:W-:Y:S01]  /*2330*/  @!P5 IADD3 R10, P2, R38, 0x20, RZ ;  /* 0x00000020260ad810 */ /* 0x000fe20007f5e0ff */
[C---:B------:R-:W-:Y:S01]  /*2340*/  @!P3 IMAD R0, R16.reuse, 0x2, R5 ;  /* 0x000000021000b824 */ /* 0x040fe200078e0205 */
[----:B------:R-:W-:Y:S01]  /*2350*/  LEA R232, R16, UR4, 0x1 ;  /* 0x0000000410e87c11 */ /* 0x000fe2000f8e08ff */
[----:B------:R-:W-:Y:S01]  /*2360*/  @!P5 IMAD.MOV.U32 R5, RZ, RZ, R13 ;  /* 0x000000ffff05d224 */ /* 0x000fe200078e000d */
[----:B------:R-:W-:Y:S01]  /*2370*/  @UP0 UIMAD UR21, UR21, UR7, URZ ;  /* 0x00000007151502a4 */ /* 0x000fe2000f8e023f */
[----:B------:R-:W-:-:S02]  /*2380*/  @!P5 IMAD.X R4, RZ, RZ, R39, P2 ;  /* 0x000000ffff04d224 */ /* 0x000fc400010e0627 */
[----:B------:R-:W-:Y:S01]  /*2390*/  @!PT LDS RZ, [RZ] ;  /* 0x00000000fffff984 */ /* 0x000fe20000000800 */
[----:B------:R-:W-:Y:S01]  /*23a0*/  @!PT LDS RZ, [RZ] ;  /* 0x00000000fffff984 */ /* 0x000fe20000000800 */
[----:B------:R-:W-:Y:S01]  /*23b0*/  @!PT LDS RZ, [RZ] ;  /* 0x00000000fffff984 */ /* 0x000fe20000000800 */
[----:B------:R-:W-:Y:S01]  /*23c0*/  @!P6 LDGSTS.E.BYPASS.LTC128B.128 [R232], desc[UR30][R8.64] ;  /* 0x0000000008e8efae */ /* 0x000fe2000b901d5e */
[----:B------:R-:W1:Y:S01]  /*23d0*/  @!P4 LDC.64 R22, c[0x0][0x240] ;  /* 0x00009000ff16cb82 */ /* 0x000e620000000a00 */
[----:B--2---:R-:W-:Y:S01]  /*23e0*/  @!P5 IMAD R4, R4, R18, RZ ;  /* 0x000000120404d224 */ /* 0x004fe200078e02ff */
[----:B------:R-:W-:Y:S01]  /*23f0*/  @UP0 UIADD3 UR21, UR25, UR21, URZ ;  /* 0x0000001519150290 */ /* 0x000fe2000fffe03f */
[----:B------:R-:W-:Y:S04]  /*2400*/  @!P6 LDGSTS.E.BYPASS.LTC128B.128 [R232+0x4000], desc[UR30][R8.64+0x80] ;  /* 0x0400008008e8efae */ /* 0x000fe8000b901d5e */
[----:B------:R-:W-:Y:S04]  /*2410*/  @!P3 LDGSTS.E.BYPASS.LTC128B.128 [R0+0x800], desc[UR30][R6.64] ;  /* 0x008000000600bfae */ /* 0x000fe8000b901d5e */
[----:B------:R2:W-:Y:S02]  /*2420*/  @!P3 LDGSTS.E.BYPASS.LTC128B.128 [R0+0x4800], desc[UR30][R6.64+0x80] ;  /* 0x048000800600bfae */ /* 0x0005e4000b901d5e */
[----:B--2---:R-:W-:Y:S01]  /*2430*/  @!P5 IMAD R6, R10, R19, R4 ;  /* 0x000000130a06d224 */ /* 0x004fe200078e0204 */
[----:B------:R-:W-:Y:S01]  /*2440*/  @!P5 MOV R4, R14 ;  /* 0x0000000e0004d202 */ /* 0x000fe20000000f00 */
[----:B------:R-:W-:Y:S01]  /*2450*/  VIADD R0, R2, 0x60 ;  /* 0x0000006002007836 */ /* 0x000fe20000000000 */
[----:B------:R-:W-:-:S03]  /*2460*/  @!P5 MOV R7, 0x400 ;  /* 0x000004000007d802 */ /* 0x000fc60000000f00 */
[----:B------:R-:W-:Y:S01]  /*2470*/  @!P5 IMAD.WIDE.U32 R4, R10, R18, R4 ;  /* 0x000000120a04d225 */ /* 0x000fe200078e0004 */
[----:B------:R-:W-:Y:S01]  /*2480*/  @!P4 IADD3 R10, P2, R38, 0x30, RZ ;  /* 0x00000030260ac810 */ /* 0x000fe20007f5e0ff */
[----:B------:R-:W2:Y:S01]  /*2490*/  @!P4 LDC.64 R18, c[0x0][0x210] ;  /* 0x00008400ff12cb82 */ /* 0x000ea20000000a00 */
[----:B------:R-:W-:Y:S01]  /*24a0*/  ISETP.GE.AND P3, PT, R0, UR5, PT ;  /* 0x0000000500007c0c */ /* 0x000fe2000bf66270 */
[----:B------:R-:W-:Y:S01]  /*24b0*/  @!P5 IMAD.IADD R8, R5, 0x1, R6 ;  /* 0x000000010508d824 */ /* 0x000fe200078e0206 */
[----:B------:R-:W-:Y:S01]  /*24c0*/  @!P5 LEA R9, R29, R7, 0x18 ;  /* 0x000000071d09d211 */ /* 0x000fe200078ec0ff */
[----:B------:R-:W-:Y:S01]  /*24d0*/  @!P4 IMAD.X R5, RZ, RZ, R39, P2 ;  /* 0x000000ffff05c224 */ /* 0x000fe200010e0627 */
[----:B------:R-:W-:Y:S02]  /*24e0*/  @!P4 MOV R0, 0x400 ;  /* 0x000004000000c802 */ /* 0x000fe40000000f00 */
[----:B----4-:R-:W-:Y:S02]  /*24f0*/  @!P5 LEA R6, P6, R4, R26, 0x1 ;  /* 0x0000001a0406d211 */ /* 0x010fe400078c08ff */
[----:B---3--:R-:W-:Y:S01]  /*2500*/  @!P4 LEA R26, R17, R0, 0x18 ;  /* 0x00000000111ac211 */ /* 0x008fe200078ec0ff */
[----:B------:R-:W-:Y:S01]  /*2510*/  @!P5 IMAD R0, R16, 0x2, R9 ;  /* 0x000000021000d824 */ /* 0x000fe200078e0209 */
[----:B------:R-:W-:Y:S01]  /*2520*/  @!P5 LEA.HI.X R7, R4, R27, R8, 0x1, P6 ;  /* 0x0000001b0407d211 */ /* 0x000fe200030f0c08 */
[-C--:B-1----:R-:W-:Y:S01]  /*2530*/  @!P4 IMAD R4, R5, R22.reuse, RZ ;  /* 0x000000160504c224 */ /* 0x082fe200078e02ff */
[----:B------:R-:W-:Y:S01]  /*2540*/  @!P1 IADD3 R11, P2, R38, 0x40, RZ ;  /* 0x00000040260b9810 */ /* 0x000fe20007f5e0ff */
[----:B------:R-:W-:Y:S01]  /*2550*/  @!P4 IMAD.MOV.U32 R8, RZ, RZ, R14 ;  /* 0x000000ffff08c224 */ /* 0x000fe200078e000e */
[----:B------:R-:W1:Y:S01]  /*2560*/  @!P1 S2R R27, SR_CgaCtaId ;  /* 0x00000000001b9919 */ /* 0x000e620000008800 */
[----:B------:R-:W-:Y:S01]  /*2570*/  @!P4 IMAD.MOV.U32 R9, RZ, RZ, R13 ;  /* 0x000000ffff09c224 */ /* 0x000fe200078e000d */
[----:B------:R-:W-:Y:S01]  /*2580*/  ISETP.GE.AND P6, PT, R2, UR19, PT ;  /* 0x0000001302007c0c */ /* 0x000fe2000bfc6270 */
[C---:B------:R-:W-:Y:S01]  /*2590*/  @!P4 IMAD R17, R10.reuse, R23, R4 ;  /* 0x000000170a11c224 */ /* 0x040fe200078e0204 */
[----:B------:R-:W-:Y:S01]  /*25a0*/  @!P5 LDGSTS.E.BYPASS.LTC128B.128 [R0+0x1000], desc[UR30][R6.64] ;  /* 0x010000000600dfae */ /* 0x000fe2000b901d5e */
[----:B------:R-:W-:Y:S01]  /*25b0*/  @!P4 IMAD.WIDE.U32 R8, R10, R22, R8 ;  /* 0x000000160a08c225 */ /* 0x000fe200078e0008 */
[----:B------:R-:W-:-:S02]  /*25c0*/  P2R R33, PR, RZ, 0x40 ;  /* 0x00000040ff217803 */ /* 0x000fc40000000000 */
[----:B------:R3:W-:Y:S01]  /*25d0*/  @!P5 LDGSTS.E.BYPASS.LTC128B.128 [R0+0x5000], desc[UR30][R6.64+0x80] ;  /* 0x050000800600dfae */ /* 0x0007e2000b901d5e */
[----:B------:R-:W-:Y:S01]  /*25e0*/  @!P1 IMAD.X R5, RZ, RZ, R39, P2 ;  /* 0x000000ffff059224 */ /* 0x000fe200010e0627 */
[----:B------:R-:W4:Y:S03]  /*25f0*/  @!P0 S2R R22, SR_CgaCtaId ;  /* 0x0000000000168919 */ /* 0x000f260000008800 */
[-C--:B-----5:R-:W-:Y:S02]  /*2600*/  @!P1 IMAD R4, R5, R24.reuse, RZ ;  /* 0x0000001805049224 */ /* 0x0a0fe400078e02ff */
[----:B------:R-:W-:Y:S01]  /*2610*/  @!P1 IMAD.MOV.U32 R5, RZ, RZ, R13 ;  /* 0x000000ffff059224 */ /* 0x000fe200078e000d */
[----:B------:R-:W5:Y:S01]  /*2620*/  @!P6 S2R R29, SR_CgaCtaId ;  /* 0x00000000001de919 */ /* 0x000f620000008800 */
[C---:B------:R-:W-:Y:S01]  /*2630*/  @!P1 IMAD R10, R11.reuse, R25, R4 ;  /* 0x000000190b0a9224 */ /* 0x040fe200078e0204 */
[----:B------:R-:W-:Y:S01]  /*2640*/  ISETP.GE.AND P6, PT, R32, UR19, PT ;  /* 0x0000001320007c0c */ /* 0x000fe2000bfc6270 */
[----:B------:R-:W-:Y:S01]  /*2650*/  @!P1 IMAD.MOV.U32 R4, RZ, RZ, R14 ;  /* 0x000000ffff049224 */ /* 0x000fe200078e000e */
[----:B------:R-:W4:Y:S03]  /*2660*/  @!P3 S2R R23, SR_CgaCtaId ;  /* 0x000000000017b919 */ /* 0x000f260000008800 */
[----:B------:R-:W-:Y:S01]  /*2670*/  @!P1 IMAD.WIDE.U32 R4, R11, R24, R4 ;  /* 0x000000180b049225 */ /* 0x000fe200078e0004 */
[----:B------:R-:W-:Y:S01]  /*2680*/  LEA.HI R11, R34, R97, RZ, 0x4 ;  /* 0x00000061220b7211 */ /* 0x000fe200078f20ff */
[----:B------:R-:W4:Y:S02]  /*2690*/  @!P0 LDC.64 R24, c[0x0][0x210] ;  /* 0x00008400ff188b82 */ /* 0x000f240000000a00 */
[----:B------:R-:W-:-:S02]  /*26a0*/  @!P1 IMAD.IADD R5, R5, 0x1, R10 ;  /* 0x0000000105059824 */ /* 0x000fc400078e020a */
[----:B---3--:R-:W-:Y:S01]  /*26b0*/  @!P4 IMAD.IADD R0, R9, 0x1, R17 ;  /* 0x000000010900c824 */ /* 0x008fe200078e0211 */
[----:B--2---:R-:W-:Y:S01]  /*26c0*/  @!P4 LEA R6, P2, R8, R18, 0x1 ;  /* 0x000000120806c211 */ /* 0x004fe200078408ff */
[----:B------:R-:W-:Y:S01]  /*26d0*/  VIADD R9, R2, 0x70 ;  /* 0x0000007002097836 */ /* 0x000fe20000000000 */
[----:B------:R-:W-:Y:S02]  /*26e0*/  SHF.R.S32.HI R17, RZ, 0x4, R11 ;  /* 0x00000004ff117819 */ /* 0x000fe4000001140b */
[----:B------:R-:W-:Y:S01]  /*26f0*/  @!P4 LEA.HI.X R7, R8, R19, R0, 0x1, P2 ;  /* 0x000000130807c211 */ /* 0x000fe200010f0c00 */
[----:B------:R-:W-:Y:S01]  /*2700*/  @!P4 IMAD R0, R16, 0x2, R26 ;  /* 0x000000021000c824 */ /* 0x000fe200078e021a */
[----:B------:R-:W2:Y:S01]  /*2710*/  @!P0 LDC.64 R18, c[0x0][0x240] ;  /* 0x00009000ff128b82 */ /* 0x000ea20000000a00 */
[----:B------:R-:W-:Y:S01]  /*2720*/  @!P1 LEA R8, P5, R4, R30, 0x1 ;  /* 0x0000001e04089211 */ /* 0x000fe200078a08ff */
[----:B------:R-:W3:Y:S01]  /*2730*/  @!P6 S2R R26, SR_CgaCtaId ;  /* 0x00000000001ae919 */ /* 0x000ee20000008800 */
[----:B------:R-:W-:-:S02]  /*2740*/  ISETP.GE.AND P2, PT, R9, UR5, PT ;  /* 0x0000000509007c0c */ /* 0x000fc4000bf46270 */
[----:B------:R-:W-:Y:S01]  /*2750*/  @!P1 LEA.HI.X R9, R4, R31, R5, 0x1, P5 ;  /* 0x0000001f04099211 */ /* 0x000fe200028f0c05 */
[----:B------:R-:W-:Y:S01]  /*2760*/  @!P4 LDGSTS.E.BYPASS.LTC128B.128 [R0+0x1800], desc[UR30][R6.64] ;  /* 0x018000000600cfae */ /* 0x000fe2000b901d5e */
[----:B------:R-:W-:Y:S02]  /*2770*/  @!P1 MOV R4, 0x400 ;  /* 0x0000040000049802 */ /* 0x000fe40000000f00 */
[----:B------:R-:W-:Y:S01]  /*2780*/  LEA.HI R10, R11, R17, RZ, 0x1 ;  /* 0x000000110b0a7211 */ /* 0x000fe200078f08ff */
[----:B------:R1:W-:Y:S01]  /*2790*/  @!P4 LDGSTS.E.BYPASS.LTC128B.128 [R0+0x5800], desc[UR30][R6.64+0x80] ;  /* 0x058000800600cfae */ /* 0x0003e2000b901d5e */
[----:B------:R-:W-:Y:S02]  /*27a0*/  ISETP.GE.AND P5, PT, R32, UR19, PT ;  /* 0x0000001320007c0c */ /* 0x000fe4000bfa6270 */
[----:B------:R-:W-:-:S03]  /*27b0*/  LOP3.LUT R10, R10, 0xfffffffe, RZ, 0xc0, !PT ;  /* 0xfffffffe0a0a7812 */ /* 0x000fc600078ec0ff */
[----:B------:R-:W3:Y:S02]  /*27c0*/  @!P2 S2R R30, SR_CgaCtaId ;  /* 0x00000000001ea919 */ /* 0x000ee40000008800 */
[----:B------:R-:W-:Y:S01]  /*27d0*/  IMAD.IADD R34, R17, 0x1, -R10 ;  /* 0x0000000111227824 */ /* 0x000fe200078e0a0a */
[----:B-1----:R-:W-:-:S04]  /*27e0*/  @!P0 IADD3 R6, P4, R38, 0x50, RZ ;  /* 0x0000005026068810 */ /* 0x002fc80007f9e0ff */
[----:B------:R-:W-:Y:S02]  /*27f0*/  @!P0 IADD3.X R0, RZ, R39, RZ, P4, !PT ;  /* 0x00000027ff008210 */ /* 0x000fe400027fe4ff */
[----:B------:R-:W-:-:S03]  /*2800*/  ISETP.NE.AND P4, PT, R33, RZ, PT ;  /* 0x000000ff2100720c */ /* 0x000fc60003f85270 */
[----:B--2---:R-:W-:Y:S01]  /*2810*/  @!P0 IMAD R5, R0, R18, RZ ;  /* 0x0000001200058224 */ /* 0x004fe200078e02ff */
[----:B------:R-:W-:Y:S01]  /*2820*/  @!P1 LEA R0, R27, R4, 0x18 ;  /* 0x000000041b009211 */ /* 0x000fe200078ec0ff */
[----:B------:R-:W-:Y:S02]  /*2830*/  @!P0 IMAD.MOV.U32 R4, RZ, RZ, R14 ;  /* 0x000000ffff048224 */ /* 0x000fe400078e000e */
[----:B------:R-:W-:Y:S02]  /*2840*/  @!P0 IMAD R19, R6, R19, R5 ;  /* 0x0000001306138224 */ /* 0x000fe400078e0205 */
[----:B------:R-:W-:Y:S02]  /*2850*/  @!P0 IMAD.MOV.U32 R5, RZ, RZ, R13 ;  /* 0x000000ffff058224 */ /* 0x000fe400078e000d */
[----:B------:R-:W-:Y:S02]  /*2860*/  @!P1 IMAD R0, R16, 0x2, R0 ;  /* 0x0000000210009824 */ /* 0x000fe400078e0200 */
[----:B------:R-:W-:Y:S01]  /*2870*/  @!P0 IMAD.WIDE.U32 R4, R6, R18, R4 ;  /* 0x0000001206048225 */ /* 0x000fe200078e0004 */
[----:B------:R-:W-:-:S02]  /*2880*/  LOP3.LUT R6, R11, 0xfffffff0, RZ, 0xc0, !PT ;  /* 0xfffffff00b067812 */ /* 0x000fc400078ec0ff */
[----:B------:R-:W-:Y:S01]  /*2890*/  @!P1 LDGSTS.E.BYPASS.LTC128B.128 [R0+0x2000], desc[UR30][R8.64] ;  /* 0x0200000008009fae */ /* 0x000fe2000b901d5e */
[----:B------:R-:W-:Y:S01]  /*28a0*/  @!P4 MOV R7, 0x400 ;  /* 0x000004000007c802 */ /* 0x000fe20000000f00 */
[----:B------:R-:W-:Y:S02]  /*28b0*/  @!P0 IMAD.IADD R5, R5, 0x1, R19 ;  /* 0x0000000105058824 */ /* 0x000fe400078e0213 */
[----:B------:R1:W-:Y:S01]  /*28c0*/  @!P1 LDGSTS.E.BYPASS.LTC128B.128 [R0+0x6000], desc[UR30][R8.64+0x80] ;  /* 0x0600008008009fae */ /* 0x0003e2000b901d5e */
[----:B-----5:R-:W-:Y:S01]  /*28d0*/  @!P4 LEA R31, R29, R7, 0x18 ;  /* 0x000000071d1fc211 */ /* 0x020fe200078ec0ff */
[----:B------:R-:W2:Y:S01]  /*28e0*/  @!P3 LDC.64 R18, c[0x0][0x240] ;  /* 0x00009000ff12bb82 */ /* 0x000ea20000000a00 */
[----:B------:R-:W-:-:S04]  /*28f0*/  @!P3 MOV R7, 0x400 ;  /* 0x000004000007b802 */ /* 0x000fc80000000f00 */
[----:B----4-:R-:W-:Y:S01]  /*2900*/  @!P3 LEA R27, R23, R7, 0x18 ;  /* 0x00000007171bb211 */ /* 0x010fe200078ec0ff */
[----:B-1----:R-:W-:Y:S01]  /*2910*/  IMAD.IADD R0, R97, 0x1, -R6 ;  /* 0x0000000161007824 */ /* 0x002fe200078e0a06 */
[----:B------:R-:W-:Y:S02]  /*2920*/  @!P0 MOV R8, 0x400 ;  /* 0x0000040000088802 */ /* 0x000fe40000000f00 */
[----:B------:R-:W-:Y:S02]  /*2930*/  @!P0 LEA R6, P1, R4, R24, 0x1 ;  /* 0x0000001804068211 */ /* 0x000fe400078208ff */
[----:B------:R-:W-:Y:S02]  /*2940*/  @!P0 LEA R10, R22, R8, 0x18 ;  /* 0x00000008160a8211 */ /* 0x000fe400078ec0ff */
[----:B------:R-:W-:Y:S01]  /*2950*/  SHF.R.S32.HI R8, RZ, 0x1f, R0 ;  /* 0x0000001fff087819 */ /* 0x000fe20000011400 */
[----:B------:R-:W1:Y:S01]  /*2960*/  @!P3 LDC.64 R22, c[0x0][0x210] ;  /* 0x00008400ff16bb82 */ /* 0x000e620000000a00 */
[----:B------:R-:W-:Y:S01]  /*2970*/  @!P0 LEA.HI.X R7, R4, R25, R5, 0x1, P1 ;  /* 0x0000001904078211 */ /* 0x000fe200008f0c05 */
[----:B------:R-:W-:Y:S01]  /*2980*/  @!P0 IMAD R4, R16, 0x2, R10 ;  /* 0x0000000210048824 */ /* 0x000fe200078e020a */
[----:B------:R-:W-:-:S02]  /*2990*/  LEA.HI R29, R8, R0, RZ, 0x3 ;  /* 0x00000000081d7211 */ /* 0x000fc400078f18ff */
[----:B------:R-:W-:Y:S02]  /*29a0*/  @!P6 MOV R5, 0x400 ;  /* 0x000004000005e802 */ /* 0x000fe40000000f00 */
[----:B------:R-:W-:Y:S01]  /*29b0*/  LOP3.LUT R9, R29, 0xfffffff8, RZ, 0xc0, !PT ;  /* 0xfffffff81d097812 */ /* 0x000fe200078ec0ff */
[----:B------:R-:W4:Y:S01]  /*29c0*/  @!P2 LDC.64 R24, c[0x0][0x240] ;  /* 0x00009000ff18ab82 */ /* 0x000f220000000a00 */
[----:B------:R-:W-:Y:S01]  /*29d0*/  @!P0 LDGSTS.E.BYPASS.LTC128B.128 [R4+0x2800], desc[UR30][R6.64] ;  /* 0x0280000006048fae */ /* 0x000fe2000b901d5e */
[----:B---3--:R-:W-:Y:S01]  /*29e0*/  @!P6 LEA R26, R26, R5, 0x18 ;  /* 0x000000051a1ae211 */ /* 0x008fe200078ec0ff */
[----:B------:R-:W-:Y:S01]  /*29f0*/  IMAD.SHL.U32 R5, R2, 0x8, RZ ;  /* 0x0000000802057824 */ /* 0x000fe200078e00ff */
[----:B------:R-:W-:Y:S01]  /*2a00*/  @!P2 MOV R8, 0x400 ;  /* 0x000004000008a802 */ /* 0x000fe20000000f00 */
[----:B------:R-:W-:Y:S01]  /*2a10*/  IMAD.IADD R32, R0, 0x1, -R9 ;  /* 0x0000000100207824 */ /* 0x000fe200078e0a09 */
[----:B------:R3:W-:Y:S01]  /*2a20*/  @!P0 LDGSTS.E.BYPASS.LTC128B.128 [R4+0x6800], desc[UR30][R6.64+0x80] ;  /* 0x0680008006048fae */ /* 0x0007e2000b901d5e */
[----:B------:R-:W-:Y:S01]  /*2a30*/  IMAD.SHL.U32 R0, R35, 0x40, RZ ;  /* 0x0000004023007824 */ /* 0x000fe200078e00ff */
[----:B------:R-:W-:-:S02]  /*2a40*/  PLOP3.LUT P0, PT, PT, PT, UP0, 0x80, 0x0 ;  /* 0x000000000000781c */ /* 0x000fc40003f0f008 */
[----:B------:R-:W-:Y:S02]  /*2a50*/  @!P2 LEA R17, R30, R8, 0x18 ;  /* 0x000000081e11a211 */ /* 0x000fe400078ec0ff */
[----:B------:R-:W-:Y:S02]  /*2a60*/  LOP3.LUT R0, R0, 0x1c0, RZ, 0xc0, !PT ;  /* 0x000001c000007812 */ /* 0x000fe400078ec0ff */
[----:B---3--:R-:W-:Y:S02]  /*2a70*/  @!P3 IADD3 R7, P1, R38, 0x60, RZ ;  /* 0x000000602607b810 */ /* 0x008fe40007f3e0ff */
[----:B------:R-:W-:Y:S02]  /*2a80*/  LOP3.LUT R6, R0, 0x8, R5, 0xf8, !PT ;  /* 0x0000000800067812 */ /* 0x000fe400078ef805 */
[----:B------:R-:W-:Y:S01]  /*2a90*/  SHF.R.U32.HI R5, RZ, 0x3, R0 ;  /* 0x00000003ff057819 */ /* 0x000fe20000011600 */
[----:B------:R-:W-:-:S03]  /*2aa0*/  @!P3 IMAD.X R4, RZ, RZ, R39, P1 ;  /* 0x000000ffff04b224 */ /* 0x000fc600008e0627 */
[----:B------:R-:W-:Y:S01]  /*2ab0*/  LOP3.LUT R30, R6, R5, RZ, 0x3c, !PT ;  /* 0x00000005061e7212 */ /* 0x000fe200078e3cff */
[-C--:B--2---:R-:W-:Y:S02]  /*2ac0*/  @!P3 IMAD R0, R4, R18.reuse, RZ ;  /* 0x000000120400b224 */ /* 0x084fe400078e02ff */
[----:B------:R-:W-:Y:S02]  /*2ad0*/  @!P3 IMAD.MOV.U32 R4, RZ, RZ, R14 ;  /* 0x000000ffff04b224 */ /* 0x000fe400078e000e */
[----:B------:R-:W-:Y:S02]  /*2ae0*/  @!P3 IMAD.MOV.U32 R5, RZ, RZ, R13 ;  /* 0x000000ffff05b224 */ /* 0x000fe400078e000d */
[C---:B------:R-:W-:Y:S02]  /*2af0*/  @!P3 IMAD R0, R7.reuse, R19, R0 ;  /* 0x000000130700b224 */ /* 0x040fe400078e0200 */
[----:B------:R-:W-:Y:S01]  /*2b00*/  @!P3 IMAD.WIDE.U32 R4, R7, R18, R4 ;  /* 0x000000120704b225 */ /* 0x000fe200078e0004 */
[----:B-1--4-:R-:W-:Y:S06]  /*2b10*/  @P0 BRA `(.L_x_2308) ;  /* 0x0000000000340947 */ /* 0x012fec0003800000 */
        /* <DEDUP_REMOVED lines=12> */
[----:B------:R-:W-:Y:S01]  /*2be0*/  UMOV UR22, UR10 ;  /* 0x0000000a00167c82 */ /* 0x000fe20008000000 */
.L_x_2308:
[----:B------:R-:W-:Y:S01]  /*2bf0*/  @!P2 IADD3 R11, P1, R38, 0x70, RZ ;  /* 0x00000070260ba810 */ /* 0x000fe20007f3e0ff */
[----:B------:R-:W-:Y:S01]  /*2c00*/  @!P3 IMAD.IADD R7, R5, 0x1, R0 ;  /* 0x000000010507b824 */ /* 0x000fe200078e0200 */
[----:B------:R-:W-:Y:S01]  /*2c10*/  @!P3 LEA R6, P4, R4, R22, 0x1 ;  /* 0x000000160406b211 */ /* 0x000fe200078808ff */
        /* <DEDUP_REMOVED lines=13> */
.L_x_2309:
[----:B------:R-:W-:Y:S01]  /*2cf0*/  IMAD R0, R3, UR8, RZ ;  /* 0x0000000803007c24 */ /* 0x000fe2000f8e02ff */
[----:B------:R-:W-:Y:S01]  /*2d00*/  @!P3 LEA.HI.X R7, R4, R23, R7, 0x1, P4 ;  /* 0x000000170407b211 */ /* 0x000fe200020f0c07 */
[C---:B------:R-:W-:Y:S01]  /*2d10*/  IMAD.WIDE.U32 R8, R2.reuse, UR8, R20 ;  /* 0x0000000802087c25 */ /* 0x040fe2000f8e0014 */
[----:B------:R-:W-:Y:S01]  /*2d20*/  ISETP.NE.AND P4, PT, R33, RZ, PT ;  /* 0x000000ff2100720c */ /* 0x000fe20003f85270 */
[----:B------:R-:W-:Y:S01]  /*2d30*/  ULDC.64 UR10, c[0x0][0x260] ;  /* 0x00009800000a7ab9 */ /* 0x000fe20000000a00 */
[----:B------:R-:W-:Y:S01]  /*2d40*/  ISETP.GE.AND P0, PT, R2, UR19, PT ;  /* 0x0000001302007c0c */ /* 0x000fe2000bf06270 */
[----:B------:R-:W-:Y:S01]  /*2d50*/  @!P2 IMAD.X R10, RZ, RZ, R39, P1 ;  /* 0x000000ffff0aa224 */ /* 0x000fe200008e0627 */
[----:B------:R-:W-:Y:S01]  /*2d60*/  IADD3 R8, P1, R8, UR22, RZ ;  /* 0x0000001608087c10 */ /* 0x000fe2000ff3e0ff */
[C---:B------:R-:W-:Y:S01]  /*2d70*/  IMAD R0, R2.reuse, UR9, R0 ;  /* 0x0000000902007c24 */ /* 0x040fe2000f8e0200 */
[----:B------:R-:W-:Y:S01]  /*2d80*/  USHF.R.S32.HI UR18, URZ, 0x1f, UR32 ;  /* 0x0000001f3f127899 */ /* 0x000fe20008011420 */
[----:B------:R-:W-:Y:S01]  /*2d90*/  IMAD.WIDE.U32 R4, R2, UR6, R20 ;  /* 0x0000000602047c25 */ /* 0x000fe2000f8e0014 */
[----:B------:R-:W-:Y:S01]  /*2da0*/  USHF.L.U32 UR25, UR8, 0x5, URZ ;  /* 0x0000000508197899 */ /* 0x000fe2000800063f */
[----:B------:R-:W1:Y:S01]  /*2db0*/  @!P2 LDC.64 R20, c[0x0][0x210] ;  /* 0x00008400ff14ab82 */ /* 0x000e620000000a00 */
[----:B------:R-:W-:Y:S01]  /*2dc0*/  IADD3.X R9, R9, UR20, R0, P1, !PT ;  /* 0x0000001409097c10 */ /* 0x000fe20008ffe400 */
[----:B------:R-:W-:Y:S01]  /*2dd0*/  @!P3 IMAD R0, R16, 0x2, R27 ;  /* 0x000000021000b824 */ /* 0x000fe200078e021b */
[----:B------:R-:W-:Y:S01]  /*2de0*/  IADD3 R4, P1, R4, UR24, RZ ;  /* 0x0000001804047c10 */ /* 0x000fe2000ff3e0ff */
[----:B------:R-:W-:Y:S01]  /*2df0*/  IMAD R3, R3, UR6, RZ ;  /* 0x0000000603037c24 */ /* 0x000fe2000f8e02ff */
[----:B------:R-:W-:Y:S01]  /*2e00*/  USHF.L.U64.HI UR24, UR8, 0x5, UR9 ;  /* 0x0000000508187899 */ /* 0x000fe20008010209 */
[-C--:B------:R-:W-:Y:S01]  /*2e10*/  @!P2 IMAD R10, R10, R24.reuse, RZ ;  /* 0x000000180a0aa224 */ /* 0x080fe200078e02ff */
[----:B------:R-:W-:Y:S01]  /*2e20*/  @!PT LDS RZ, [RZ] ;  /* 0x00000000fffff984 */ /* 0x000fe20000000800 */
[----:B------:R-:W-:Y:S01]  /*2e30*/  @!PT LDS RZ, [RZ] ;  /* 0x00000000fffff984 */ /* 0x000fe20000000800 */
[----:B------:R-:W-:Y:S01]  /*2e40*/  @!PT LDS RZ, [RZ] ;  /* 0x00000000fffff984 */ /* 0x000fe20000000800 */
[----:B------:R-:W-:Y:S01]  /*2e50*/  @!P3 LDGSTS.E.BYPASS.LTC128B.128 [R0+0x3000], desc[UR30][R6.64] ;  /* 0x030000000600bfae */ /* 0x000fe2000b901d5e */
[----:B------:R-:W-:Y:S01]  /*2e60*/  IMAD R2, R2, UR7, R3 ;  /* 0x0000000702027c24 */ /* 0x000fe2000f8e0203 */
[----:B------:R-:W-:Y:S01]  /*2e70*/  UIMAD UR19, UR24, UR32, URZ ;  /* 0x00000020181372a4 */ /* 0x000fe2000f8e023f */
[----:B------:R-:W-:Y:S01]  /*2e80*/  @!P2 IMAD.MOV.U32 R3, RZ, RZ, R13 ;  /* 0x000000ffff03a224 */ /* 0x000fe200078e000d */
[----:B------:R2:W-:Y:S01]  /*2e90*/  @!P3 LDGSTS.E.BYPASS.LTC128B.128 [R0+0x7000], desc[UR30][R6.64+0x80] ;  /* 0x070000800600bfae */ /* 0x0005e2000b901d5e */
[----:B------:R-:W3:Y:S01]  /*2ea0*/  @!P4 LDC.64 R12, c[0x0][0x218] ;  /* 0x00008600ff0ccb82 */ /* 0x000ee20000000a00 */
[----:B------:R-:W-:Y:S01]  /*2eb0*/  IADD3.X R5, R5, UR21, R2, P1, !PT ;  /* 0x0000001505057c10 */ /* 0x000fe20008ffe402 */
[----:B------:R-:W-:Y:S01]  /*2ec0*/  @!P2 IMAD.MOV.U32 R2, RZ, RZ, R14 ;  /* 0x000000ffff02a224 */ /* 0x000fe200078e000e */
[----:B------:R-:W-:Y:S01]  /*2ed0*/  UIMAD UR19, UR18, UR25, UR19 ;  /* 0x00000019121372a4 */ /* 0x000fe2000f8e0213 */
[----:B------:R-:W-:Y:S01]  /*2ee0*/  IMAD.WIDE.U32 R22, R28, UR10, R8 ;  /* 0x0000000a1c167c25 */ /* 0x000fe2000f8e0008 */
[----:B------:R-:W-:Y:S01]  /*2ef0*/  USHF.L.U32 UR17, UR8, 0x4, URZ ;  /* 0x0000000408117899 */ /* 0x000fe2000800063f */
[----:B------:R-:W-:Y:S01]  /*2f00*/  SHF.R.S32.HI R95, RZ, 0x5, R36 ;  /* 0x00000005ff5f7819 */ /* 0x000fe20000011424 */
[----:B------:R-:W-:Y:S01]  /*2f10*/  USHF.L.U64.HI UR26, UR6, 0x5, UR7 ;  /* 0x00000005061a7899 */ /* 0x000fe20008010207 */
[----:B------:R-:W4:Y:S01]  /*2f20*/  @!P6 LDC.64 R14, c[0x0][0x218] ;  /* 0x00008600ff0eeb82 */ /* 0x000f220000000a00 */
[----:B------:R-:W-:Y:S01]  /*2f30*/  @!P2 IMAD.WIDE.U32 R2, R11, R24, R2 ;  /* 0x000000180b02a225 */ /* 0x000fe200078e0002 */
[----:B------:R5:W-:Y:S01]  /*2f40*/  STL.64 [R1+0x50], R22 ;  /* 0x0000501601007387 */ /* 0x000be20000100a00 */
[----:B------:R-:W-:-:S02]  /*2f50*/  USHF.L.U32 UR27, UR6, 0x5, URZ ;  /* 0x00000005061b7899 */ /* 0x000fc4000800063f */
[----:B------:R-:W-:Y:S01]  /*2f60*/  IMAD.U32 R9, RZ, RZ, UR32 ;  /* 0x00000020ff097e24 */ /* 0x000fe2000f8e00ff */
[----:B------:R-:W-:Y:S01]  /*2f70*/  USHF.L.U32 UR36, UR6, 0x4, URZ ;  /* 0x0000000406247899 */ /* 0x000fe2000800063f */
[----:B------:R-:W-:Y:S01]  /*2f80*/  IMAD.MOV.U32 R100, RZ, RZ, R22 ;  /* 0x000000ffff647224 */ /* 0x000fe200078e0016 */
[----:B------:R-:W-:Y:S01]  /*2f90*/  USHF.L.U64.HI UR33, UR6, 0x4, UR7 ;  /* 0x0000000406217899 */ /* 0x000fe20008010207 */
[C---:B------:R-:W-:Y:S01]  /*2fa0*/  @!P2 IMAD R17, R16.reuse, 0x2, R17 ;  /* 0x000000021011a824 */ /* 0x040fe200078e0211 */
[----:B------:R-:W-:Y:S01]  /*2fb0*/  UIADD3 UR21, UR34, -0x61c88647, URZ ;  /* 0x9e3779b922157890 */ /* 0x000fe2000fffe03f */
[C---:B------:R-:W-:Y:S01]  /*2fc0*/  @!P4 IMAD R18, R16.reuse, 0x2, R31 ;  /* 0x000000021012c824 */ /* 0x040fe200078e021f */
[----:B------:R-:W-:Y:S01]  /*2fd0*/  UIADD3 UR14, UR12, -UR14, -UR16 ;  /* 0x8000000e0c0e7290 */ /* 0x000fe2000fffe810 */
[----:B------:R-:W-:Y:S01]  /*2fe0*/  @!P6 IMAD R16, R16, 0x2, R26 ;  /* 0x000000021010e824 */ /* 0x000fe200078e021a */
[----:B------:R-:W-:Y:S01]  /*2ff0*/  UIADD3 UR20, UR35, -0x4498517b, URZ ;  /* 0xbb67ae8523147890 */ /* 0x000fe2000fffe03f */
[----:B------:R-:W-:Y:S01]  /*3000*/  IMAD.WIDE.U32 R234, R99, -0x2daee0ad, RZ ;  /* 0xd2511f5363ea7825 */ /* 0x000fe200078e00ff */
[----:B------:R-:W-:-:S03]  /*3010*/  UISETP.GT.AND UP0, UPT, UR32, UR23, UPT ;  /* 0x000000172000728c */ /* 0x000fc6000bf04270 */
[----:B--2---:R-:W-:Y:S01]  /*3020*/  @!P2 IMAD R6, R11, R25, R10 ;  /* 0x000000190b06a224 */ /* 0x004fe200078e020a */
[----:B------:R-:W-:Y:S01]  /*3030*/  SHF.R.S32.HI R10, RZ, 0x1f, R28 ;  /* 0x0000001fff0a7819 */ /* 0x000fe2000001141c */
[----:B------:R-:W-:Y:S02]  /*3040*/  IMAD R252, R98, 0x8, R95 ;  /* 0x0000000862fc7824 */ /* 0x000fe400078e025f */
[----:B------:R-:W-:Y:S01]  /*3050*/  @!P2 IMAD.IADD R3, R3, 0x1, R6 ;  /* 0x000000010303a824 */ /* 0x000fe200078e0206 */
[----:B-1----:R-:W-:Y:S01]  /*3060*/  @!P2 LEA R6, P1, R2, R20, 0x1 ;  /* 0x000000140206a211 */ /* 0x002fe200078208ff */
[----:B------:R-:W-:Y:S02]  /*3070*/  IMAD R0, R10, UR10, RZ ;  /* 0x0000000a0a007c24 */ /* 0x000fe4000f8e02ff */
[----:B------:R-:W-:Y:S01]  /*3080*/  IMAD.SHL.U32 R97, R97, 0x2, RZ ;  /* 0x0000000261617824 */ /* 0x000fe200078e00ff */
[----:B------:R-:W-:Y:S01]  /*3090*/  @!P2 LEA.HI.X R7, R2, R21, R3, 0x1, P1 ;  /* 0x000000150207a211 */ /* 0x000fe200008f0c03 */
[----:B------:R-:W-:Y:S01]  /*30a0*/  IMAD R0, R28, UR11, R0 ;  /* 0x0000000b1c007c24 */ /* 0x000fe2000f8e0200 */
[----:B------:R-:W-:-:S02]  /*30b0*/  ULDC.64 UR10, c[0x0][0x268] ;  /* 0x00009a00000a7ab9 */ /* 0x000fc40000000a00 */
[----:B------:R-:W-:Y:S01]  /*30c0*/  IMAD R8, R10, UR10, RZ ;  /* 0x0000000a0a087c24 */ /* 0x000fe2000f8e02ff */
[----:B------:R-:W-:Y:S01]  /*30d0*/  @!P2 LDGSTS.E.BYPASS.LTC128B.128 [R17+0x3800], desc[UR30][R6.64] ;  /* 0x038000000611afae */ /* 0x000fe2000b901d5e */
[----:B------:R-:W-:Y:S01]  /*30e0*/  IMAD.IADD R101, R23, 0x1, R0 ;  /* 0x0000000117657824 */ /* 0x000fe200078e0200 */
[----:B------:R-:W1:Y:S01]  /*30f0*/  @!P5 LDC.64 R10, c[0x0][0x220] ;  /* 0x00008800ff0adb82 */ /* 0x000e620000000a00 */
[----:B-----5:R-:W-:Y:S01]  /*3100*/  IMAD.WIDE.U32 R22, R28, UR10, R4 ;  /* 0x0000000a1c167c25 */ /* 0x020fe2000f8e0004 */
[----:B------:R2:W-:Y:S01]  /*3110*/  @!P2 LDGSTS.E.BYPASS.LTC128B.128 [R17+0x7800], desc[UR30][R6.64+0x80] ;  /* 0x078000800611afae */ /* 0x0005e2000b901d5e */
[----:B------:R-:W-:Y:S02]  /*3120*/  UIMAD UR10, UR26, UR32, URZ ;  /* 0x000000201a0a72a4 */ /* 0x000fe4000f8e023f */
[----:B------:R-:W-:Y:S01]  /*3130*/  IMAD.WIDE.U32 R2, R9, UR25, R100 ;  /* 0x0000001909027c25 */ /* 0x000fe2000f8e0064 */
[----:B------:R-:W-:Y:S01]  /*3140*/  STL.64 [R1+0x48], R100 ;  /* 0x0000486401007387 */ /* 0x000fe20000100a00 */
[----:B------:R-:W-:-:S02]  /*3150*/  UIMAD UR18, UR18, UR27, UR10 ;  /* 0x0000001b121272a4 */ /* 0x000fc4000f8e020a */
[----:B------:R-:W-:Y:S01]  /*3160*/  VIADD R0, R3, UR19 ;  /* 0x0000001303007c36 */ /* 0x000fe20008000000 */
[----:B------:R-:W-:Y:S01]  /*3170*/  USHF.L.U64.HI UR19, UR8, 0x4, UR9 ;  /* 0x0000000408137899 */ /* 0x000fe20008010209 */
[----:B---3--:R-:W-:Y:S01]  /*3180*/  @!P4 LEA R4, P3, R2, R12, 0x1 ;  /* 0x0000000c0204c211 */ /* 0x008fe200078608ff */
[----:B------:R-:W-:Y:S01]  /*3190*/  IMAD R8, R28, UR11, R8 ;  /* 0x0000000b1c087c24 */ /* 0x000fe2000f8e0208 */
[C---:B------:R-:W-:Y:S01]  /*31a0*/  @!P6 IADD3 R3, P1, R2.reuse, UR17, RZ ;  /* 0x000000110203ec10 */ /* 0x040fe2000ff3e0ff */
[----:B------:R-:W-:Y:S01]  /*31b0*/  IMAD.MOV.U32 R20, RZ, RZ, R22 ;  /* 0x000000ffff147224 */ /* 0x000fe200078e0016 */
[----:B------:R-:W-:Y:S01]  /*31c0*/  @!P4 LEA.HI.X R5, R2, R13, R0, 0x1, P3 ;  /* 0x0000000d0205c211 */ /* 0x000fe200018f0c00 */
[----:B------:R-:W-:Y:S01]  /*31d0*/  IMAD.IADD R21, R23, 0x1, R8 ;  /* 0x0000000117157824 */ /* 0x000fe200078e0208 */
[----:B------:R-:W-:Y:S01]  /*31e0*/  @!P6 IADD3.X R0, R0, UR19, RZ, P1, !PT ;  /* 0x000000130000ec10 */ /* 0x000fe20008ffe4ff */
[----:B------:R-:W-:Y:S01]  /*31f0*/  STL.64 [R1+0x78], R22 ;  /* 0x0000781601007387 */ /* 0x000fe20000100a00 */
[----:B----4-:R-:W-:Y:S01]  /*3200*/  @!P6 LEA R2, P1, R3, R14, 0x1 ;  /* 0x0000000e0302e211 */ /* 0x010fe200078208ff */
[----:B------:R-:W-:-:S02]  /*3210*/  UIADD3 UR10, UR12, 0x1, -UR16 ;  /* 0x000000010c0a7890 */ /* 0x000fc4000fffe810 */
[----:B------:R-:W-:Y:S01]  /*3220*/  @!P4 LDGSTS.E.BYPASS.LTC128B.128 [R18+0x8000], desc[UR30][R4.64] ;  /* 0x080000000412cfae */ /* 0x000fe2000b901d5e */
[----:B------:R-:W-:Y:S01]  /*3230*/  @!P6 LEA.HI.X R3, R3, R15, R0, 0x1, P1 ;  /* 0x0000000f0303e211 */ /* 0x000fe200008f0c00 */
[----:B------:R-:W-:Y:S01]  /*3240*/  IMAD.SHL.U32 R0, R32, 0x40, RZ ;  /* 0x0000004020007824 */ /* 0x000fe200078e00ff */
[----:B------:R-:W-:Y:S01]  /*3250*/  UIADD3 UR13, UR10, UR13, URZ ;  /* 0x0000000d0a0d7290 */ /* 0x000fe2000fffe03f */
[----:B------:R3:W-:Y:S01]  /*3260*/  @!P4 LDGSTS.E.BYPASS.LTC128B.128 [R18+0x9000], desc[UR30][R4.64+0x80] ;  /* 0x090000800412cfae */ /* 0x0007e2000b901d5e */
[----:B--2---:R-:W2:Y:S03]  /*3270*/  @!P0 LDC.64 R6, c[0x0][0x220] ;  /* 0x00008800ff068b82 */ /* 0x004ea60000000a00 */
[----:B------:R-:W-:Y:S01]  /*3280*/  @!P6 LDGSTS.E.BYPASS.LTC128B.128 [R16+0x8800], desc[UR30][R2.64] ;  /* 0x088000000210efae */ /* 0x000fe2000b901d5e */
[----:B------:R-:W-:-:S03]  /*3290*/  LOP3.LUT R0, R0, 0x1c0, RZ, 0xc0, !PT ;  /* 0x000001c000007812 */ /* 0x000fc600078ec0ff */
[----:B------:R4:W-:Y:S04]  /*32a0*/  @!P6 LDGSTS.E.BYPASS.LTC128B.128 [R16+0x9800], desc[UR30][R2.64+0x80] ;  /* 0x098000800210efae */ /* 0x0009e8000b901d5e */
[----:B------:R-:W0:Y:S04]  /*32b0*/  LDGDEPBAR ;  /* 0x00000000000079af */ /* 0x000e280000000000 */
[----:B------:R-:W-:Y:S04]  /*32c0*/  STL.64 [R1+0x68], R20 ;  /* 0x0000681401007387 */ /* 0x000fe80000100a00 */
[----:B------:R-:W-:Y:S01]  /*32d0*/  STL [R1+0x58], R252 ;  /* 0x000058fc01007387 */ /* 0x000fe20000100800 */
[----:B---3--:R-:W-:-:S02]  /*32e0*/  IMAD.SHL.U32 R4, R34, 0x8, RZ ;  /* 0x0000000822047824 */ /* 0x008fc400078e00ff */
[----:B------:R-:W-:-:S03]  /*32f0*/  IMAD.SHL.U32 R5, R29, 0x40, RZ ;  /* 0x000000401d057824 */ /* 0x000fc600078e00ff */
[----:B------:R-:W-:Y:S02]  /*3300*/  LOP3.LUT R4, R0, 0x8, R4, 0xf8, !PT ;  /* 0x0000000800047812 */ /* 0x000fe400078ef804 */
[----:B------:R-:W-:Y:S01]  /*3310*/  SHF.R.U32.HI R0, RZ, 0x3, R0 ;  /* 0x00000003ff007819 */ /* 0x000fe20000011600 */
[----:B----4-:R-:W-:Y:S01]  /*3320*/  IMAD.WIDE.U32 R2, R9, UR27, R20 ;  /* 0x0000001b09027c25 */ /* 0x010fe2000f8e0014 */
[----:B------:R-:W-:-:S04]  /*3330*/  DEPBAR.LE SB0, 0x0 ;  /* 0x000080000000791a */ /* 0x000fc80000000000 */
[----:B------:R-:W-:Y:S01]  /*3340*/  BAR.SYNC.DEFER_BLOCKING 0x0 ;  /* 0x0000000000007b1d */ /* 0x000fe20000010000 */
[----:B------:R-:W-:Y:S01]  /*3350*/  LOP3.LUT R94, R4, R0, RZ, 0x3c, !PT ;  /* 0x00000000045e7212 */ /* 0x000fe200078e3cff */
[----:B------:R-:W-:Y:S01]  /*3360*/  VIADD R0, R3, UR18 ;  /* 0x0000001203007c36 */ /* 0x000fe20008000000 */
[C---:B--2---:R-:W-:Y:S01]  /*3370*/  @!P0 LEA R4, P2, R2.reuse, R6, 0x1 ;  /* 0x0000000602048211 */ /* 0x044fe200078408ff */
[----:B------:R-:W-:Y:S01]  /*3380*/  UIADD3 UR18, UR35, 0x76cf5d0a, URZ ;  /* 0x76cf5d0a23127890 */ /* 0x000fe2000fffe03f */
[C---:B------:R-:W-:Y:S02]  /*3390*/  @!P5 IADD3 R3, P1, R2.reuse, UR36, RZ ;  /* 0x000000240203dc10 */ /* 0x040fe4000ff3e0ff */
[----:B------:R-:W-:Y:S02]  /*33a0*/  LOP3.LUT R93, R5, 0xfffffe00, RZ, 0xc0, !PT ;  /* 0xfffffe00055d7812 */ /* 0x000fe400078ec0ff */
[----:B------:R-:W-:Y:S02]  /*33b0*/  @!P0 LEA.HI.X R5, R2, R7, R0, 0x1, P2 ;  /* 0x0000000702058211 */ /* 0x000fe400010f0c00 */
[----:B------:R-:W-:Y:S01]  /*33c0*/  @!P5 IADD3.X R2, R0, UR33, RZ, P1, !PT ;  /* 0x000000210002dc10 */ /* 0x000fe20008ffe4ff */
[----:B------:R-:W-:Y:S01]  /*33d0*/  IMAD R8, R95, 0x400, R93 ;  /* 0x000004005f087824 */ /* 0x000fe200078e025d */
[----:B-1----:R-:W-:Y:S01]  /*33e0*/  @!P5 LEA R6, P1, R3, R10, 0x1 ;  /* 0x0000000a0306d211 */ /* 0x002fe200078208ff */
[----:B------:R-:W-:-:S03]  /*33f0*/  IMAD R0, R34, 0x200, R30 ;  /* 0x0000020022007824 */ /* 0x000fc600078e021e */
[----:B------:R-:W-:Y:S01]  /*3400*/  @!P5 LEA.HI.X R7, R3, R11, R2, 0x1, P1 ;  /* 0x0000000b0307d211 */ /* 0x000fe200008f0c02 */
[----:B------:R-:W-:Y:S01]  /*3410*/  IMAD.IADD R2, R94, 0x1, R8 ;  /* 0x000000015e027824 */ /* 0x000fe200078e0208 */
[----:B------:R-:W-:Y:S01]  /*3420*/  LEA R208, R0, UR4, 0x1 ;  /* 0x0000000400d07c11 */ /* 0x000fe2000f8e08ff */
[----:B------:R-:W-:Y:S01]  /*3430*/  IMAD.MOV.U32 R3, RZ, RZ, 0x10 ;  /* 0x00000010ff037424 */ /* 0x000fe200078e00ff */
[----:B------:R-:W-:Y:S01]  /*3440*/  R2P PR, R32, 0x6 ;  /* 0x0000000620007804 */ /* 0x000fe20000000000 */
[----:B------:R-:W-:Y:S01]  /*3450*/  IMAD.MOV.U32 R0, RZ, RZ, 0x20 ;  /* 0x00000020ff007424 */ /* 0x000fe200078e00ff */
[----:B------:R-:W-:Y:S01]  /*3460*/  LEA R210, R2, UR4, 0x1 ;  /* 0x0000000402d27c11 */ /* 0x000fe2000f8e08ff */
[----:B------:R-:W-:Y:S01]  /*3470*/  @P0 STS.128 [R232+0xa000], RZ ;  /* 0x00a000ffe8000388 */ /* 0x000fe20000000c00 */
[C---:B------:R-:W-:Y:S01]  /*3480*/  VIADD R2, R208.reuse, 0x8000 ;  /* 0x00008000d0027836 */ /* 0x040fe20000000000 */
[----:B------:R-:W-:Y:S01]  /*3490*/  SEL R3, R3, 0xfffffff0, !P1 ;  /* 0xfffffff003037807 */ /* 0x000fe20004800000 */
[----:B------:R-:W-:Y:S01]  /*34a0*/  VIADD R219, R208, 0x8020 ;  /* 0x00008020d0db7836 */ /* 0x000fe20000000000 */
[----:B------:R-:W-:Y:S01]  /*34b0*/  @P0 STS.128 [R232+0xb000], RZ ;  /* 0x00b000ffe8000388 */ /* 0x000fe20000000c00 */
[----:B------:R-:W-:-:S02]  /*34c0*/  SEL R0, R0, 0xffffffe0, !P2 ;  /* 0xffffffe000007807 */ /* 0x000fc40005000000 */
[----:B------:R-:W-:Y:S01]  /*34d0*/  R2P PR, R35, 0x6 ;  /* 0x0000000623007804 */ /* 0x000fe20000000000 */
[----:B------:R-:W-:Y:S01]  /*34e0*/  @!PT LDS RZ, [RZ] ;  /* 0x00000000fffff984 */ /* 0x000fe20000000800 */
[----:B------:R-:W-:Y:S01]  /*34f0*/  @!PT LDS RZ, [RZ] ;  /* 0x00000000fffff984 */ /* 0x000fe20000000800 */
[----:B------:R-:W-:Y:S01]  /*3500*/  @!PT LDS RZ, [RZ] ;  /* 0x00000000fffff984 */ /* 0x000fe20000000800 */
[----:B------:R-:W-:Y:S01]  /*3510*/  @!P0 LDGSTS.E.BYPASS.LTC128B.128 [R232+0xa000], desc[UR30][R4.64] ;  /* 0x0a00000004e88fae */ /* 0x000fe2000b901d5e */
[--C-:B------:R-:W-:Y:S02]  /*3520*/  IMAD R212, R3, 0x2, R210.reuse ;  /* 0x0000000203d47824 */ /* 0x100fe400078e02d2 */
[C---:B------:R-:W-:Y:S01]  /*3530*/  IMAD R218, R0.reuse, 0x2, R210 ;  /* 0x0000000200da7824 */ /* 0x040fe200078e02d2 */
[----:B------:R-:W-:Y:S01]  /*3540*/  @!P0 LDGSTS.E.BYPASS.LTC128B.128 [R232+0xb000], desc[UR30][R4.64+0x80] ;  /* 0x0b00008004e88fae */ /* 0x000fe2000b901d5e */
[----:B------:R-:W-:-:S03]  /*3550*/  IMAD R217, R0, 0x2, R212 ;  /* 0x0000000200d97824 */ /* 0x000fc600078e02d4 */
[----:B------:R-:W-:Y:S04]  /*3560*/  @P5 STS.128 [R232+0xa800], RZ ;  /* 0x00a800ffe8005388 */ /* 0x000fe80000000c00 */
[----:B------:R-:W-:Y:S01]  /*3570*/  @P5 STS.128 [R232+0xb800], RZ ;  /* 0x00b800ffe8005388 */ /* 0x000fe20000000c00 */
[----:B------:R-:W-:Y:S02]  /*3580*/  @P1 VIADD R219, R2, 0xffffffe0 ;  /* 0xffffffe002db1836 */ /* 0x000fe40000000000 */
[----:B------:R-:W-:Y:S01]  /*3590*/  IMAD.MOV.U32 R2, RZ, RZ, 0x40 ;  /* 0x00000040ff027424 */ /* 0x000fe200078e00ff */
[----:B------:R-:W-:Y:S01]  /*35a0*/  @!PT LDS RZ, [RZ] ;  /* 0x00000000fffff984 */ /* 0x000fe20000000800 */
[----:B------:R-:W-:Y:S01]  /*35b0*/  @!PT LDS RZ, [RZ] ;  /* 0x00000000fffff984 */ /* 0x000fe20000000800 */
[----:B------:R-:W-:Y:S01]  /*35c0*/  @!PT LDS RZ, [RZ] ;  /* 0x00000000fffff984 */ /* 0x000fe20000000800 */
[----:B------:R-:W-:Y:S04]  /*35d0*/  @!P5 LDGSTS.E.BYPASS.LTC128B.128 [R232+0xa800], desc[UR30][R6.64] ;  /* 0x0a80000006e8dfae */ /* 0x000fe8000b901d5e */
[----:B------:R1:W-:Y:S01]  /*35e0*/  @!P5 LDGSTS.E.BYPASS.LTC128B.128 [R232+0xb800], desc[UR30][R6.64+0x80] ;  /* 0x0b80008006e8dfae */ /* 0x0003e2000b901d5e */
[----:B------:R-:W-:-:S03]  /*35f0*/  SEL R2, R2, 0xffffffc0, !P2 ;  /* 0xffffffc002027807 */ /* 0x000fc60005000000 */
[----:B------:R-:W-:Y:S02]  /*3600*/  LDSM.16.M88.4 R20, [R208+0x8000] ;  /* 0x00800000d014783b */ /* 0x000fe40000000200 */
[----:B------:R-:W-:Y:S02]  /*3610*/  IMAD.IADD R216, R208, 0x1, R2 ;  /* 0x00000001d0d87824 */ /* 0x000fe400078e0202 */
[----:B------:R-:W-:Y:S01]  /*3620*/  LDSM.16.M88.4 R28, [R208+0x8800] ;  /* 0x00880000d01c783b */ /* 0x000fe20000000200 */
[----:B------:R-:W-:Y:S02]  /*3630*/  IMAD.IADD R215, R2, 0x1, R219 ;  /* 0x0000000102d77824 */ /* 0x000fe400078e02db */
[----:B------:R-:W-:Y:S01]  /*3640*/  IMAD.U32 R2, RZ, RZ, UR35 ;  /* 0x00000023ff027e24 */ /* 0x000fe2000f8e00ff */
[----:B------:R-:W2:Y:S04]  /*3650*/  LDSM.16.M88.4 R12, [R210] ;  /* 0x00000000d20c783b */ /* 0x000ea80000000200 */
[----:B------:R-:W-:Y:S01]  /*3660*/  LDSM.16.M88.4 R32, [R219] ;  /* 0x00000000db20783b */ /* 0x000fe20000000200 */
[----:B------:R-:W-:-:S03]  /*3670*/  LOP3.LUT R2, R235, UR32, R2, 0x96, !PT ;  /* 0x00000020eb027c12 */ /* 0x000fc6000f8e9602 */
[----:B------:R-:W-:Y:S04]  /*3680*/  LDSM.16.M88.4 R8, [R212+0x2000] ;  /* 0x00200000d408783b */ /* 0x000fe80000000200 */
[----:B------:R-:W-:Y:S04]  /*3690*/  LDSM.16.M88.4 R36, [R219+0x800] ;  /* 0x00080000db24783b */ /* 0x000fe80000000200 */
[----:B-1----:R-:W1:Y:S04]  /*36a0*/  LDSM.16.M88.4 R4, [R210+0x2000] ;  /* 0x00200000d204783b */ /* 0x002e680000000200 */
[----:B------:R-:W3:Y:S04]  /*36b0*/  LDSM.16.M88.4 R16, [R212] ;  /* 0x00000000d410783b */ /* 0x000ee80000000200 */
[----:B------:R-:W-:Y:S04]  /*36c0*/  LDSM.16.M88.4 R64, [R216+0x8800] ;  /* 0x00880000d840783b */ /* 0x000fe80000000200 */
[----:B------:R-:W-:Y:S04]  /*36d0*/  LDSM.16.M88.4 R52, [R216+0x8000] ;  /* 0x00800000d834783b */ /* 0x000fe80000000200 */
[----:B------:R-:W-:Y:S04]  /*36e0*/  LDSM.16.M88.4 R24, [R218] ;  /* 0x00000000da18783b */ /* 0x000fe80000000200 */
[----:B------:R-:W0:Y:S01]  /*36f0*/  LDGDEPBAR ;  /* 0x00000000000079af */ /* 0x000e220000000000 */
[C---:B--2---:R-:W-:Y:S06]  /*3700*/  HMMA.16816.F32.BF16 R60, R12.reuse, R20, RZ ;  /* 0x000000140c3c723c */ /* 0x044fec00000418ff */
[C---:B------:R-:W-:Y:S06]  /*3710*/  HMMA.16816.F32.BF16 R84, R12.reuse, R22, RZ ;  /* 0x000000160c54723c */ /* 0x040fec00000418ff */
[----:B------:R-:W-:Y:S06]  /*3720*/  HMMA.16816.F32.BF16 R80, R12, R28, RZ ;  /* 0x0000001c0c50723c */ /* 0x000fec00000418ff */
[C---:B-1----:R-:W-:Y:S06]  /*3730*/  HMMA.16816.F32.BF16 R56, R4.reuse, R20, RZ ;  /* 0x000000140438723c */ /* 0x042fec00000418ff */
[C---:B------:R-:W-:Y:S06]  /*3740*/  HMMA.16816.F32.BF16 R44, R4.reuse, R28, RZ ;  /* 0x0000001c042c723c */ /* 0x040fec00000418ff */
[C---:B------:R-:W-:Y:S06]  /*3750*/  HMMA.16816.F32.BF16 R48, R4.reuse, R22, RZ ;  /* 0x000000160430723c */ /* 0x040fec00000418ff */
[-C--:B------:R-:W-:Y:S01]  /*3760*/  HMMA.16816.F32.BF16 R40, R4, R30.reuse, RZ ;  /* 0x0000001e0428723c */ /* 0x080fe200000418ff */
[----:B------:R-:W1:Y:S05]  /*3770*/  LDSM.16.M88.4 R4, [R218+0x2000] ;  /* 0x00200000da04783b */ /* 0x000e6a0000000200 */
[----:B------:R-:W-:Y:S01]  /*3780*/  HMMA.16816.F32.BF16 R76, R12, R30, RZ ;  /* 0x0000001e0c4c723c */ /* 0x000fe200000418ff */
[----:B------:R-:W-:Y:S05]  /*3790*/  LDSM.16.M88.4 R12, [R217] ;  /* 0x00000000d90c783b */ /* 0x000fea0000000200 */
[C---:B------:R-:W-:Y:S06]  /*37a0*/  HMMA.16816.F32.BF16 R72, R8.reuse, R32, R56 ;  /* 0x000000200848723c */ /* 0x040fec0000041838 */
[C---:B------:R-:W-:Y:S01]  /*37b0*/  HMMA.16816.F32.BF16 R68, R8.reuse, R36, R44 ;  /* 0x000000240844723c */ /* 0x040fe2000004182c */
[----:B------:R-:W-:Y:S05]  /*37c0*/  LDSM.16.M88.4 R44, [R215] ;  /* 0x00000000d72c783b */ /* 0x000fea0000000200 */
[C---:B------:R-:W-:Y:S01]  /*37d0*/  HMMA.16816.F32.BF16 R56, R8.reuse, R34, R48 ;  /* 0x000000220838723c */ /* 0x040fe20000041830 */
[----:B------:R-:W-:Y:S05]  /*37e0*/  LDSM.16.M88.4 R48, [R215+0x800] ;  /* 0x00080000d730783b */ /* 0x000fea0000000200 */
[----:B------:R-:W-:Y:S01]  /*37f0*/  HMMA.16816.F32.BF16 R20, R8, R38, R40 ;  /* 0x000000260814723c */ /* 0x000fe20000041828 */
[----:B------:R-:W2:Y:S04]  /*3800*/  LDSM.16.M88.4 R8, [R217+0x2000] ;  /* 0x00200000d908783b */ /* 0x000ea80000000200 */
[----:B------:R-:W-:Y:S01]  /*3810*/  LDSM.16.M88.4 R40, [R208+0x9000] ;  /* 0x00900000d028783b */ /* 0x000fe20000000200 */
[C---:B---3--:R-:W-:Y:S06]  /*3820*/  HMMA.16816.F32.BF16 R28, R16.reuse, R32, R60 ;  /* 0x00000020101c723c */ /* 0x048fec000004183c */
[C---:B------:R-:W-:Y:S06]  /*3830*/  HMMA.16816.F32.BF16 R80, R16.reuse, R36, R80 ;  /* 0x000000241050723c */ /* 0x040fec0000041850 */
[C---:B------:R-:W-:Y:S06]  /*3840*/  HMMA.16816.F32.BF16 R60, R16.reuse, R34, R84 ;  /* 0x00000022103c723c */ /* 0x040fec0000041854 */
[----:B------:R-:W-:Y:S01]  /*3850*/  HMMA.16816.F32.BF16 R36, R16, R38, R76 ;  /* 0x000000261024723c */ /* 0x000fe2000004184c */
[----:B------:R-:W-:Y:S05]  /*3860*/  LDSM.16.M88.4 R76, [R208+0x9800] ;  /* 0x00980000d04c783b */ /* 0x000fea0000000200 */
[C---:B-1----:R-:W-:Y:S06]  /*3870*/  HMMA.16816.F32.BF16 R68, R4.reuse, R64, R68 ;  /* 0x000000400444723c */ /* 0x042fec0000041844 */
[C---:B------:R-:W-:Y:S06]  /*3880*/  HMMA.16816.F32.BF16 R32, R4.reuse, R52, R72 ;  /* 0x000000340420723c */ /* 0x040fec0000041848 */
[C---:B------:R-:W-:Y:S06]  /*3890*/  HMMA.16816.F32.BF16 R56, R4.reuse, R54, R56 ;  /* 0x000000360438723c */ /* 0x040fec0000041838 */
[----:B------:R-:W-:Y:S01]  /*38a0*/  HMMA.16816.F32.BF16 R16, R4, R66, R20 ;  /* 0x000000420410723c */ /* 0x000fe20000041814 */
[----:B------:R-:W1:Y:S04]  /*38b0*/  LDSM.16.M88.4 R4, [R210+0x6000] ;  /* 0x00600000d204783b */ /* 0x000e680000000200 */
[----:B------:R-:W3:Y:S01]  /*38c0*/  LDSM.16.M88.4 R20, [R210+0x4000] ;  /* 0x00400000d214783b */ /* 0x000ee20000000200 */
[C---:B------:R-:W-:Y:S06]  /*38d0*/  HMMA.16816.F32.BF16 R28, R24.reuse, R52, R28 ;  /* 0x00000034181c723c */ /* 0x040fec000004181c */
[C---:B------:R-:W-:Y:S06]  /*38e0*/  HMMA.16816.F32.BF16 R88, R24.reuse, R54, R60 ;  /* 0x000000361858723c */ /* 0x040fec000004183c */
[C---:B------:R-:W-:Y:S01]  /*38f0*/  HMMA.16816.F32.BF16 R84, R24.reuse, R64, R80 ;  /* 0x000000401854723c */ /* 0x040fe20000041850 */
[----:B------:R-:W-:Y:S05]  /*3900*/  LDSM.16.M88.4 R80, [R219+0x1800] ;  /* 0x00180000db50783b */ /* 0x000fea0000000200 */
[----:B------:R-:W-:Y:S01]  /*3910*/  HMMA.16816.F32.BF16 R52, R24, R66, R36 ;  /* 0x000000421834723c */ /* 0x000fe20000041824 */
[----:B------:R-:W-:Y:S04]  /*3920*/  LDSM.16.M88.4 R36, [R219+0x1000] ;  /* 0x00100000db24783b */ /* 0x000fe80000000200 */
[----:B------:R-:W-:Y:S01]  /*3930*/  LDSM.16.M88.4 R24, [R212+0x4000] ;  /* 0x00400000d418783b */ /* 0x000fe20000000200 */
[C---:B--2---:R-:W-:Y:S06]  /*3940*/  HMMA.16816.F32.BF16 R72, R8.reuse, R48, R68 ;  /* 0x000000300848723c */ /* 0x044fec0000041844 */
[C---:B------:R-:W-:Y:S06]  /*3950*/  HMMA.16816.F32.BF16 R32, R8.reuse, R44, R32 ;  /* 0x0000002c0820723c */ /* 0x040fec0000041820 */
[C---:B------:R-:W-:Y:S06]  /*3960*/  HMMA.16816.F32.BF16 R64, R8.reuse, R46, R56 ;  /* 0x0000002e0840723c */ /* 0x040fec0000041838 */
[----:B------:R-:W-:Y:S01]  /*3970*/  HMMA.16816.F32.BF16 R60, R8, R50, R16 ;  /* 0x00000032083c723c */ /* 0x000fe20000041810 */
[----:B------:R-:W2:Y:S05]  /*3980*/  LDSM.16.M88.4 R16, [R212+0x6000] ;  /* 0x00600000d410783b */ /* 0x000eaa0000000200 */
[C---:B------:R-:W-:Y:S01]  /*3990*/  HMMA.16816.F32.BF16 R8, R12.reuse, R44, R28 ;  /* 0x0000002c0c08723c */ /* 0x040fe2000004181c */
[----:B------:R-:W-:Y:S05]  /*39a0*/  LDSM.16.M88.4 R28, [R216+0x9800] ;  /* 0x00980000d81c783b */ /* 0x000fea0000000200 */
[C---:B------:R-:W-:Y:S06]  /*39b0*/  HMMA.16816.F32.BF16 R88, R12.reuse, R46, R88 ;  /* 0x0000002e0c58723c */ /* 0x040fec0000041858 */
[C---:B------:R-:W-:Y:S06]  /*39c0*/  HMMA.16816.F32.BF16 R84, R12.reuse, R48, R84 ;  /* 0x000000300c54723c */ /* 0x040fec0000041854 */
[----:B------:R-:W-:Y:S01]  /*39d0*/  HMMA.16816.F32.BF16 R68, R12, R50, R52 ;  /* 0x000000320c44723c */ /* 0x000fe20000041834 */
[----:B------:R-:W-:Y:S05]  /*39e0*/  LDSM.16.M88.4 R12, [R218+0x4000] ;  /* 0x00400000da0c783b */ /* 0x000fea0000000200 */
[C---:B-1----:R-:W-:Y:S06]  /*39f0*/  HMMA.16816.F32.BF16 R48, R4.reuse, R76, R72 ;  /* 0x0000004c0430723c */ /* 0x042fec0000041848 */
[C---:B------:R-:W-:Y:S01]  /*3a00*/  HMMA.16816.F32.BF16 R56, R4.reuse, R40, R32 ;  /* 0x000000280438723c */ /* 0x040fe20000041820 */
[----:B------:R-:W-:Y:S05]  /*3a10*/  LDSM.16.M88.4 R32, [R216+0x9000] ;  /* 0x00900000d820783b */ /* 0x000fea0000000200 */
[C---:B------:R-:W-:Y:S06]  /*3a20*/  HMMA.16816.F32.BF16 R52, R4.reuse, R42, R64 ;  /* 0x0000002a0434723c */ /* 0x040fec0000041840 */
[----:B------:R-:W-:Y:S06]  /*3a30*/  HMMA.16816.F32.BF16 R44, R4, R78, R60 ;  /* 0x0000004e042c723c */ /* 0x000fec000004183c */
[C---:B---3--:R-:W-:Y:S01]  /*3a40*/  HMMA.16816.F32.BF16 R4, R20.reuse, R40, R8 ;  /* 0x000000281404723c */ /* 0x048fe20000041808 */
[----:B------:R-:W1:Y:S05]  /*3a50*/  LDSM.16.M88.4 R8, [R218+0x6000] ;  /* 0x00600000da08783b */ /* 0x000e6a0000000200 */
[C---:B------:R-:W-:Y:S01]  /*3a60*/  HMMA.16816.F32.BF16 R72, R20.reuse, R42, R88 ;  /* 0x0000002a1448723c */ /* 0x040fe20000041858 */
[----:B------:R-:W-:Y:S05]  /*3a70*/  LDSM.16.M88.4 R40, [R215+0x1800] ;  /* 0x00180000d728783b */ /* 0x000fea0000000200 */
        /* <DEDUP_REMOVED lines=8> */
[----:B------:R-:W-:Y:S01]  /*3b00*/  HMMA.16816.F32.BF16 R44, R24, R36, R4 ;  /* 0x00000024182c723c */ /* 0x000fe20000041804 */
[----:B------:R-:W2:Y:S01]  /*3b10*/  LDSM.16.M88.4 R4, [R217+0x6000] ;  /* 0x00600000d904783b */ /* 0x000ea20000000200 */
[----:B------:R-:W-:-:S04]  /*3b20*/  DEPBAR.LE SB0, 0x0 ;  /* 0x000080000000791a */ /* 0x000fc80000000000 */
[C---:B------:R-:W-:Y:S06]  /*3b30*/  HMMA.16816.F32.BF16 R36, R24.reuse, R38, R72 ;  /* 0x000000261824723c */ /* 0x040fec0000041848 */
[C---:B------:R-:W-:Y:S06]  /*3b40*/  HMMA.16816.F32.BF16 R56, R24.reuse, R80, R84 ;  /* 0x000000501838723c */ /* 0x040fec0000041854 */
[----:B------:R-:W-:Y:S06]  /*3b50*/  HMMA.16816.F32.BF16 R52, R24, R82, R76 ;  /* 0x000000521834723c */ /* 0x000fec000004184c */
[C---:B-1----:R-:W-:Y:S06]  /*3b60*/  HMMA.16816.F32.BF16 R68, R8.reuse, R32, R68 ;  /* 0x000000200844723c */ /* 0x042fec0000041844 */
[C---:B------:R-:W-:Y:S06]  /*3b70*/  HMMA.16816.F32.BF16 R64, R8.reuse, R34, R64 ;  /* 0x000000220840723c */ /* 0x040fec0000041840 */
[C---:B------:R-:W-:Y:S06]  /*3b80*/  HMMA.16816.F32.BF16 R60, R8.reuse, R28, R60 ;  /* 0x0000001c083c723c */ /* 0x040fec000004183c */
[----:B------:R-:W-:Y:S06]  /*3b90*/  HMMA.16816.F32.BF16 R24, R8, R30, R48 ;  /* 0x0000001e0818723c */ /* 0x000fec0000041830 */
[C---:B------:R-:W-:Y:S06]  /*3ba0*/  HMMA.16816.F32.BF16 R8, R12.reuse, R32, R44 ;  /* 0x000000200c08723c */ /* 0x040fec000004182c */
[C---:B------:R-:W-:Y:S06]  /*3bb0*/  HMMA.16816.F32.BF16 R32, R12.reuse, R34, R36 ;  /* 0x000000220c20723c */ /* 0x040fec0000041824 */
[C---:B------:R-:W-:Y:S06]  /*3bc0*/  HMMA.16816.F32.BF16 R36, R12.reuse, R28, R56 ;  /* 0x0000001c0c24723c */ /* 0x040fec0000041838 */
[----:B------:R-:W-:Y:S06]  /*3bd0*/  HMMA.16816.F32.BF16 R12, R12, R30, R52 ;  /* 0x0000001e0c0c723c */ /* 0x000fec0000041834 */
[C---:B--2---:R-:W-:Y:S06]  /*3be0*/  HMMA.16816.F32.BF16 R44, R4.reuse, R20, R68 ;  /* 0x00000014042c723c */ /* 0x044fec0000041844 */
[C---:B------:R-:W-:Y:S06]  /*3bf0*/  HMMA.16816.F32.BF16 R48, R4.reuse, R22, R64 ;  /* 0x000000160430723c */ /* 0x040fec0000041840 */
[C---:B------:R-:W-:Y:S06]  /*3c00*/  HMMA.16816.F32.BF16 R60, R4.reuse, R40, R60 ;  /* 0x00000028043c723c */ /* 0x040fec000004183c */
[----:B------:R-:W-:Y:S06]  /*3c10*/  HMMA.16816.F32.BF16 R52, R4, R42, R24 ;  /* 0x0000002a0434723c */ /* 0x000fec0000041818 */
[----:B------:R-:W-:Y:S01]  /*3c20*/  HMMA.16816.F32.BF16 R56, R16, R20, R8 ;  /* 0x000000141038723c */ /* 0x000fe20000041808 */
[----:B------:R-:W-:Y:S01]  /*3c30*/  VIADD R4, R252, 0x4 ;  /* 0x00000004fc047836 */ /* 0x000fe20000000000 */
[----:B------:R-:W-:Y:S01]  /*3c40*/  LOP3.LUT R26, R96, UR34, RZ, 0x3c, !PT ;  /* 0x00000022601a7c12 */ /* 0x000fe2000f8e3cff */
[----:B------:R-:W-:Y:S01]  /*3c50*/  IMAD.WIDE.U32 R24, R2, -0x326172a9, RZ ;  /* 0xcd9e8d5702187825 */ /* 0x000fe200078e00ff */
[----:B------:R-:W-:-:S02]  /*3c60*/  SHF.R.S32.HI R6, RZ, 0x1f, R92 ;  /* 0x0000001fff067819 */ /* 0x000fc4000001145c */
[----:B------:R1:W-:Y:S01]  /*3c70*/  STL [R1+0x74], R4 ;  /* 0x0000740401007387 */ /* 0x0003e20000100800 */
[C---:B------:R-:W-:Y:S01]  /*3c80*/  HMMA.16816.F32.BF16 R64, R16.reuse, R22, R32 ;  /* 0x000000161040723c */ /* 0x040fe20000041820 */
[----:B------:R-:W-:Y:S01]  /*3c90*/  LEA.HI R8, R6, R92, RZ, 0x2 ;  /* 0x0000005c06087211 */ /* 0x000fe200078f10ff */
[----:B------:R-:W-:Y:S01]  /*3ca0*/  IMAD.WIDE.U32 R6, R252, -0x326172a9, RZ ;  /* 0xcd9e8d57fc067825 */ /* 0x000fe200078e00ff */
[----:B------:R-:W-:Y:S01]  /*3cb0*/  STL [R1+0x38], R26 ;  /* 0x0000381a01007387 */ /* 0x000fe20000100800 */
[----:B------:R-:W-:Y:S02]  /*3cc0*/  LOP3.LUT R9, R97, 0x6, RZ, 0xc0, !PT ;  /* 0x0000000661097812 */ /* 0x000fe400078ec0ff */
[----:B------:R-:W-:Y:S01]  /*3cd0*/  SHF.R.S32.HI R8, RZ, 0x2, R8 ;  /* 0x00000002ff087819 */ /* 0x000fe20000011408 */
[C---:B------:R-:W-:Y:S01]  /*3ce0*/  HMMA.16816.F32.BF16 R68, R16.reuse, R40, R36 ;  /* 0x000000281044723c */ /* 0x040fe20000041824 */
[----:B------:R-:W-:Y:S02]  /*3cf0*/  LOP3.LUT R76, R7, R26, RZ, 0x3c, !PT ;  /* 0x0000001a074c7212 */ /* 0x000fe400078e3cff */
[----:B------:R-:W-:Y:S01]  /*3d00*/  LOP3.LUT R78, R25, UR21, R6, 0x96, !PT ;  /* 0x00000015194e7c12 */ /* 0x000fe2000f8e9606 */
[----:B------:R2:W-:Y:S02]  /*3d10*/  STL [R1+0x80], R8 ;  /* 0x0000800801007387 */ /* 0x0005e40000100800 */
[----:B------:R-:W-:Y:S07]  /*3d20*/  HMMA.16816.F32.BF16 R72, R16, R42, R12 ;  /* 0x0000002a1048723c */ /* 0x000fee000004180c */
[----:B------:R-:W-:-:S02]  /*3d30*/  IMAD.U32 R16, RZ, RZ, UR13 ;  /* 0x0000000dff107e24 */ /* 0x000fc4000f8e00ff */
[----:B-1----:R-:W-:-:S05]  /*3d40*/  IMAD.WIDE.U32 R4, R4, -0x326172a9, RZ ;  /* 0xcd9e8d5704047825 */ /* 0x002fca00078e00ff */
[----:B------:R-:W-:Y:S02]  /*3d50*/  LOP3.LUT R5, R5, R26, RZ, 0x3c, !PT ;  /* 0x0000001a05057212 */ /* 0x000fe400078e3cff */
[----:B------:R-:W-:-:S03]  /*3d60*/  LOP3.LUT R2, R25, UR21, R4, 0x96, !PT ;  /* 0x0000001519027c12 */ /* 0x000fc6000f8e9604 */
[----:B------:R-:W-:-:S04]  /*3d70*/  IMAD.WIDE.U32 R4, R5, -0x2daee0ad, RZ ;  /* 0xd2511f5305047825 */ /* 0x000fc800078e00ff */
[----:B------:R-:W-:Y:S01]  /*3d80*/  IMAD.WIDE.U32 R20, R2, -0x2daee0ad, RZ ;  /* 0xd2511f5302147825 */ /* 0x000fe200078e00ff */
[----:B------:R-:W-:-:S03]  /*3d90*/  LOP3.LUT R31, R5, UR20, R234, 0x96, !PT ;  /* 0x00000014051f7c12 */ /* 0x000fc6000f8e96ea */
[----:B------:R-:W-:Y:S01]  /*3da0*/  IMAD.U32 R2, RZ, RZ, UR32 ;  /* 0x00000020ff027e24 */ /* 0x000fe2000f8e00ff */
[----:B------:R-:W-:Y:S02]  /*3db0*/  LOP3.LUT R32, R21, UR18, R4, 0x96, !PT ;  /* 0x0000001215207c12 */ /* 0x000fe4000f8e9604 */
[----:B------:R-:W-:Y:S01]  /*3dc0*/  LEA R4, R95, UR15, 0x4 ;  /* 0x0000000f5f047c11 */ /* 0x000fe2000f8e20ff */
[----:B------:R-:W-:-:S04]  /*3dd0*/  IMAD R2, R2, 0x20, R9 ;  /* 0x0000002002027824 */ /* 0x000fc800078e0209 */
[----:B--2---:R-:W-:Y:S02]  /*3de0*/  IMAD.IADD R8, R8, 0x1, R4 ;  /* 0x0000000108087824 */ /* 0x004fe400078e0204 */
[----:B------:R-:W-:Y:S02]  /*3df0*/  VIADD R7, R2, 0x1 ;  /* 0x0000000102077836 */ /* 0x000fe40000000000 */
[----:B------:R-:W-:Y:S01]  /*3e00*/  VIADD R11, R8, 0x48 ;  /* 0x00000048080b7836 */ /* 0x000fe20000000000 */
[--C-:B------:R-:W-:Y:S01]  /*3e10*/  IADD3 R9, R16, 0x48, R8.reuse ;  /* 0x0000004810097810 */ /* 0x100fe20007ffe008 */
[----:B------:R-:W-:Y:S01]  /*3e20*/  VIADD R10, R8, 0x40 ;  /* 0x00000040080a7836 */ /* 0x000fe20000000000 */
[----:B------:R-:W-:Y:S01]  /*3e30*/  IADD3 R4, R16, 0x40, R8 ;  /* 0x0000004010047810 */ /* 0x000fe20007ffe008 */
[C---:B------:R-:W-:Y:S01]  /*3e40*/  VIADD R5, R2.reuse, 0x9 ;  /* 0x0000000902057836 */ /* 0x040fe20000000000 */
[----:B------:R-:W-:Y:S01]  /*3e50*/  VIMNMX R230, R9, UR12, PT ;  /* 0x0000000c09e67c48 */ /* 0x000fe2000bfe0100 */
[C---:B------:R-:W-:Y:S01]  /*3e60*/  VIADD R6, R2.reuse, 0x8 ;  /* 0x0000000802067836 */ /* 0x040fe20000000000 */
[----:B------:R-:W-:Y:S01]  /*3e70*/  VIADDMNMX R226, R11, UR14, RZ, !PT ;  /* 0x0000000e0be27c46 */ /* 0x000fe2000f8001ff */
[C---:B------:R-:W-:Y:S01]  /*3e80*/  VIADD R11, R2.reuse, 0x11 ;  /* 0x00000011020b7836 */ /* 0x040fe20000000000 */
[----:B------:R-:W-:Y:S01]  /*3e90*/  BAR.SYNC.DEFER_BLOCKING 0x0 ;  /* 0x0000000000007b1d */ /* 0x000fe20000010000 */
[C---:B------:R-:W-:Y:S01]  /*3ea0*/  ISETP.GE.AND P0, PT, R7.reuse, R230, PT ;  /* 0x000000e60700720c */ /* 0x040fe20003f06270 */
[----:B------:R-:W-:Y:S01]  /*3eb0*/  VIADD R9, R2, 0x19 ;  /* 0x0000001902097836 */ /* 0x000fe20000000000 */
[----:B------:R-:W-:Y:S01]  /*3ec0*/  VIMNMX R231, R4, UR12, PT ;  /* 0x0000000c04e77c48 */ /* 0x000fe2000bfe0100 */
[----:B------:R-:W-:Y:S01]  /*3ed0*/  VIADD R4, R2, 0x10 ;  /* 0x0000001002047836 */ /* 0x000fe20000000000 */
[----:B------:R-:W-:-:S02]  /*3ee0*/  ISETP.LT.OR P0, PT, R7, R226, P0 ;  /* 0x000000e20700720c */ /* 0x000fc40000701670 */
[-C--:B------:R-:W-:Y:S02]  /*3ef0*/  ISETP.GE.AND P1, PT, R2, R230.reuse, PT ;  /* 0x000000e60200720c */ /* 0x080fe40003f26270 */
[----:B------:R-:W-:Y:S01]  /*3f00*/  VIADDMNMX R227, R10, UR14, RZ, !PT ;  /* 0x0000000e0ae37c46 */ /* 0x000fe2000f8001ff */
[C---:B------:R-:W-:Y:S01]  /*3f10*/  VIADD R10, R2.reuse, 0x18 ;  /* 0x00000018020a7836 */ /* 0x040fe20000000000 */
[-C--:B------:R-:W-:Y:S02]  /*3f20*/  ISETP.GE.AND P3, PT, R2, R231.reuse, PT ;  /* 0x000000e70200720c */ /* 0x080fe40003f66270 */
[----:B------:R-:W-:Y:S02]  /*3f30*/  FSEL R30, R47, -INF , !P0 ;  /* 0xff8000002f1e7808 */ /* 0x000fe40004000000 */
[----:B------:R-:W-:Y:S02]  /*3f40*/  ISETP.GE.AND P0, PT, R5, R230, PT ;  /* 0x000000e60500720c */ /* 0x000fe40003f06270 */
[----:B------:R-:W-:-:S02]  /*3f50*/  ISETP.GE.AND P2, PT, R7, R231, PT ;  /* 0x000000e70700720c */ /* 0x000fc40003f46270 */
[CC--:B------:R-:W-:Y:S02]  /*3f60*/  ISETP.LT.OR P1, PT, R2.reuse, R226.reuse, P1 ;  /* 0x000000e20200720c */ /* 0x0c0fe40000f21670 */
[-C--:B------:R-:W-:Y:S02]  /*3f70*/  ISETP.LT.OR P3, PT, R2, R227.reuse, P3 ;  /* 0x000000e30200720c */ /* 0x080fe40001f61670 */
[----:B------:R-:W-:Y:S02]  /*3f80*/  ISETP.LT.OR P0, PT, R5, R226, P0 ;  /* 0x000000e20500720c */ /* 0x000fe40000701670 */
[----:B------:R-:W-:Y:S02]  /*3f90*/  ISETP.LT.OR P2, PT, R7, R227, P2 ;  /* 0x000000e30700720c */ /* 0x000fe40001741670 */
[----:B------:R-:W-:Y:S02]  /*3fa0*/  FSEL R29, R46, -INF , !P1 ;  /* 0xff8000002e1d7808 */ /* 0x000fe40004800000 */
[----:B------:R-:W-:-:S02]  /*3fb0*/  FSEL R19, R44, -INF , !P3 ;  /* 0xff8000002c137808 */ /* 0x000fc40005800000 */
[CC--:B------:R-:W-:Y:S02]  /*3fc0*/  ISETP.GE.AND P1, PT, R6.reuse, R230.reuse, PT ;  /* 0x000000e60600720c */ /* 0x0c0fe40003f26270 */
[-C--:B------:R-:W-:Y:S02]  /*3fd0*/  ISETP.GE.AND P3, PT, R6, R231.reuse, PT ;  /* 0x000000e70600720c */ /* 0x080fe40003f66270 */
[----:B------:R-:W-:Y:S02]  /*3fe0*/  FSEL R28, R51, -INF , !P0 ;  /* 0xff800000331c7808 */ /* 0x000fe40004000000 */
[----:B------:R-:W-:Y:S02]  /*3ff0*/  ISETP.GE.AND P0, PT, R11, R230, PT ;  /* 0x000000e60b00720c */ /* 0x000fe40003f06270 */
[----:B------:R-:W-:Y:S02]  /*4000*/  FSEL R22, R45, -INF , !P2 ;  /* 0xff8000002d167808 */ /* 0x000fe40005000000 */
[----:B------:R-:W-:-:S02]  /*4010*/  ISETP.GE.AND P2, PT, R5, R231, PT ;  /* 0x000000e70500720c */ /* 0x000fc40003f46270 */
[CC--:B------:R-:W-:Y:S02]  /*4020*/  ISETP.LT.OR P1, PT, R6.reuse, R226.reuse, P1 ;  /* 0x000000e20600720c */ /* 0x0c0fe40000f21670 */
[-C--:B------:R-:W-:Y:S02]  /*4030*/  ISETP.LT.OR P3, PT, R6, R227.reuse, P3 ;  /* 0x000000e30600720c */ /* 0x080fe40001f61670 */
[----:B------:R-:W-:Y:S02]  /*4040*/  ISETP.LT.OR P0, PT, R11, R226, P0 ;  /* 0x000000e20b00720c */ /* 0x000fe40000701670 */
[----:B------:R-:W-:Y:S02]  /*4050*/  ISETP.LT.OR P2, PT, R5, R227, P2 ;  /* 0x000000e30500720c */ /* 0x000fe40001741670 */
[----:B------:R-:W-:Y:S02]  /*4060*/  FSEL R27, R50, -INF , !P1 ;  /* 0xff800000321b7808 */ /* 0x000fe40004800000 */
[----:B------:R-:W-:-:S02]  /*4070*/  FSEL R23, R48, -INF , !P3 ;  /* 0xff80000030177808 */ /* 0x000fc40005800000 */
[C---:B------:R-:W-:Y:S02]  /*4080*/  ISETP.GE.AND P1, PT, R4.reuse, R230, PT ;  /* 0x000000e60400720c */ /* 0x040fe40003f26270 */
[----:B------:R-:W-:Y:S02]  /*4090*/  ISETP.GE.AND P3, PT, R4, R231, PT ;  /* 0x000000e70400720c */ /* 0x000fe40003f66270 */
[----:B------:R-:W-:Y:S02]  /*40a0*/  FMNMX.FTZ R12, R19, R22, !PT ;  /* 0x00000016130c7209 */ /* 0x000fe40007810000 */
[----:B------:R-:W-:Y:S02]  /*40b0*/  FSEL R45, R63, -INF , !P0 ;  /* 0xff8000003f2d7808 */ /* 0x000fe40004000000 */
[----:B------:R-:W-:Y:S02]  /*40c0*/  PLOP3.LUT P0, PT, PT, PT, UP0, 0x80, 0x0 ;  /* 0x000000000000781c */ /* 0x000fe40003f0f008 */
[----:B------:R-:W-:-:S02]  /*40d0*/  FSEL R26, R49, -INF , !P2 ;  /* 0xff800000311a7808 */ /* 0x000fc40005000000 */
[----:B------:R-:W-:Y:S02]  /*40e0*/  ISETP.GE.AND P2, PT, R11, R231, PT ;  /* 0x000000e70b00720c */ /* 0x000fe40003f46270 */
[C---:B------:R-:W-:Y:S02]  /*40f0*/  ISETP.LT.OR P1, PT, R4.reuse, R226, P1 ;  /* 0x000000e20400720c */ /* 0x040fe40000f21670 */
[-C--:B------:R-:W-:Y:S02]  /*4100*/  ISETP.LT.OR P3, PT, R4, R227.reuse, P3 ;  /* 0x000000e30400720c */ /* 0x080fe40001f61670 */
[----:B------:R-:W-:Y:S02]  /*4110*/  FMNMX.FTZ R12, R23, R12, !PT ;  /* 0x0000000c170c7209 */ /* 0x000fe40007810000 */
[----:B------:R-:W-:Y:S02]  /*4120*/  ISETP.LT.OR P2, PT, R11, R227, P2 ;  /* 0x000000e30b00720c */ /* 0x000fe40001741670 */
[----:B------:R-:W-:-:S02]  /*4130*/  FSEL R44, R62, -INF , !P1 ;  /* 0xff8000003e2c7808 */ /* 0x000fc40004800000 */
[----:B------:R-:W-:Y:S02]  /*4140*/  FSEL R33, R60, -INF , !P3 ;  /* 0xff8000003c217808 */ /* 0x000fe40005800000 */
[-C--:B------:R-:W-:Y:S02]  /*4150*/  ISETP.GE.AND P1, PT, R10, R231.reuse, PT ;  /* 0x000000e70a00720c */ /* 0x080fe40003f26270 */
[----:B------:R-:W-:Y:S02]  /*4160*/  FMNMX.FTZ R12, R26, R12, !PT ;  /* 0x0000000c1a0c7209 */ /* 0x000fe40007810000 */
[----:B------:R-:W-:Y:S02]  /*4170*/  FSEL R34, R61, -INF , !P2 ;  /* 0xff8000003d227808 */ /* 0x000fe40005000000 */
[----:B------:R-:W-:Y:S02]  /*4180*/  ISETP.GE.AND P2, PT, R9, R231, PT ;  /* 0x000000e70900720c */ /* 0x000fe40003f46270 */
[----:B------:R-:W-:-:S02]  /*4190*/  ISETP.LT.OR P1, PT, R10, R227, P1 ;  /* 0x000000e30a00720c */ /* 0x000fc40000f21670 */
[----:B------:R-:W-:Y:S02]  /*41a0*/  FMNMX.FTZ R12, R33, R12, !PT ;  /* 0x0000000c210c7209 */ /* 0x000fe40007810000 */
[----:B------:R-:W-:Y:S02]  /*41b0*/  ISETP.LT.OR P2, PT, R9, R227, P2 ;  /* 0x000000e30900720c */ /* 0x000fe40001741670 */
[----:B------:R-:W-:Y:S02]  /*41c0*/  FSEL R35, R52, -INF , !P1 ;  /* 0xff80000034237808 */ /* 0x000fe40004800000 */
[----:B------:R-:W-:Y:S01]  /*41d0*/  FMNMX.FTZ R18, R34, R12, !PT ;  /* 0x0000000c22127209 */ /* 0x000fe20007810000 */
[----:B------:R-:W-:Y:S08]  /*41e0*/  @!P0 BRA `(.L_x_2310) ;  /* 0x0000000000588947 */ /* 0x000ff00003800000 */
        /* <DEDUP_REMOVED lines=22> */
.L_x_2310:
[----:B-1----:R-:W-:Y:S01]  /*4350*/  FMNMX.FTZ R12, R29, R30, !PT ;  /* 0x0000001e1d0c7209 */ /* 0x002fe20007810000 */
[----:B------:R-:W-:Y:S01]  /*4360*/  UIADD3 UR19, UR34, 0x3c6ef372, URZ ;  /* 0x3c6ef37222137890 */ /* 0x000fe2000fffe03f */
[----:B------:R-:W-:Y:S01]  /*4370*/  FSEL R25, R53, -INF , !P2 ;  /* 0xff80000035197808 */ /* 0x000fe20005000000 */
[----:B------:R-:W-:Y:S01]  /*4380*/  UIADD3 UR17, UR34, -0x255992d5, URZ ;  /* 0xdaa66d2b22117890 */ /* 0x000fe2000fffe03f */
[----:B------:R-:W-:Y:S01]  /*4390*/  FMNMX.FTZ R14, R35, R18, !PT ;  /* 0x00000012230e7209 */ /* 0x000fe20007810000 */
[----:B------:R-:W-:Y:S01]  /*43a0*/  UIADD3 UR16, UR35, 0x32370b8f, URZ ;  /* 0x32370b8f23107890 */ /* 0x000fe2000fffe03f */
[----:B------:R-:W-:Y:S01]  /*43b0*/  FMNMX.FTZ R13, R27, R12, !PT ;  /* 0x0000000c1b0d7209 */ /* 0x000fe20007810000 */
[----:B------:R-:W-:Y:S01]  /*43c0*/  IMAD.U32 R12, RZ, RZ, UR12 ;  /* 0x0000000cff0c7e24 */ /* 0x000fe2000f8e00ff */
[----:B------:R-:W-:Y:S01]  /*43d0*/  FMNMX.FTZ R18, R25, R14, !PT ;  /* 0x0000000e19127209 */ /* 0x000fe20007810000 */
[----:B------:R-:W-:Y:S01]  /*43e0*/  VIADD R14, R8, 0x8 ;  /* 0x00000008080e7836 */ /* 0x000fe20000000000 */
[-C--:B------:R-:W-:Y:S01]  /*43f0*/  ISETP.GE.AND P2, PT, R10, R230.reuse, PT ;  /* 0x000000e60a00720c */ /* 0x080fe20003f46270 */
[----:B------:R-:W-:Y:S01]  /*4400*/  ULDC UR38, c[0x0][0x2ec] ;  /* 0x0000bb0000267ab9 */ /* 0x000fe20000000800 */
[----:B------:R-:W-:Y:S01]  /*4410*/  FMNMX.FTZ R13, R28, R13, !PT ;  /* 0x0000000d1c0d7209 */ /* 0x000fe20007810000 */
[----:B------:R-:W1:Y:S01]  /*4420*/  SHFL.BFLY PT, R15, R18, 0x2, 0x1f ;  /* 0x0c401f00120f7f89 */ /* 0x000e6200000e0000 */
[----:B------:R-:W-:Y:S01]  /*4430*/  VIADDMNMX R229, R8, UR13, R12, PT ;  /* 0x0000000d08e57c46 */ /* 0x000fe2000b80010c */
[----:B------:R-:W-:Y:S01]  /*4440*/  UIADD3 UR15, UR34, 0x78dde6e4, URZ ;  /* 0x78dde6e4220f7890 */ /* 0x000fe2000fffe03f */
[----:B------:R-:W-:Y:S01]  /*4450*/  ISETP.GE.AND P1, PT, R9, R230, PT ;  /* 0x000000e60900720c */ /* 0x000fe20003f26270 */
[----:B------:R-:W-:Y:S01]  /*4460*/  UIADD3 UR22, UR34, -0x4ab325aa, URZ ;  /* 0xb54cda5622167890 */ /* 0x000fe2000fffe03f */
[----:B------:R-:W-:Y:S01]  /*4470*/  ISETP.LT.OR P2, PT, R10, R226, P2 ;  /* 0x000000e20a00720c */ /* 0x000fe20001741670 */
[----:B------:R-:W-:Y:S01]  /*4480*/  UIADD3 UR13, UR34, 0x1715609d, URZ ;  /* 0x1715609d220d7890 */ /* 0x000fe2000fffe03f */
[----:B------:R-:W-:Y:S01]  /*4490*/  FMNMX.FTZ R12, R44, R13, !PT ;  /* 0x0000000d2c0c7209 */ /* 0x000fe20007810000 */
[----:B------:R-:W-:Y:S01]  /*44a0*/  IMAD.WIDE.U32 R166, R76, -0x2daee0ad, RZ ;  /* 0xd2511f534ca67825 */ /* 0x000fe200078e00ff */
[----:B------:R-:W-:Y:S01]  /*44b0*/  IADD3 R13, R16, 0x8, R8 ;  /* 0x00000008100d7810 */ /* 0x000fe20007ffe008 */
[----:B------:R-:W-:Y:S01]  /*44c0*/  UIADD3 UR29, UR35, 0x646e171e, URZ ;  /* 0x646e171e231d7890 */ /* 0x000fe2000fffe03f */
[----:B------:R-:W-:-:S02]  /*44d0*/  VIADDMNMX R225, R8, UR14, RZ, !PT ;  /* 0x0000000e08e17c46 */ /* 0x000fc4000f8001ff */
[----:B------:R-:W-:Y:S01]  /*44e0*/  ISETP.LT.OR P1, PT, R9, R226, P1 ;  /* 0x000000e20900720c */ /* 0x000fe20000f21670 */
[----:B------:R-:W-:Y:S01]  /*44f0*/  STL.64 [R1+0x60], R166 ;  /* 0x000060a601007387 */ /* 0x000fe20000100a00 */
[----:B------:R-:W-:Y:S02]  /*4500*/  FSEL R36, R54, -INF , !P2 ;  /* 0xff80000036247808 */ /* 0x000fe40005000000 */
[----:B------:R-:W-:Y:S02]  /*4510*/  FMNMX.FTZ R8, R45, R12, !PT ;  /* 0x0000000c2d087209 */ /* 0x000fe40007810000 */
[----:B------:R-:W-:Y:S02]  /*4520*/  FSEL R37, R55, -INF , !P1 ;  /* 0xff80000037257808 */ /* 0x000fe40004800000 */
[----:B------:R-:W-:Y:S02]  /*4530*/  FMNMX.FTZ R8, R36, R8, !PT ;  /* 0x0000000824087209 */ /* 0x000fe40007810000 */
[----:B------:R-:W-:Y:S01]  /*4540*/  VIMNMX R228, R13, UR12, PT ;  /* 0x0000000c0de47c48 */ /* 0x000fe2000bfe0100 */
[----:B------:R-:W-:Y:S01]  /*4550*/  UIADD3 UR12, UR35, -0x56f99767, URZ ;  /* 0xa9066899230c7890 */ /* 0x000fe2000fffe03f */
[----:B------:R-:W-:-:S02]  /*4560*/  FMNMX.FTZ R13, R37, R8, !PT ;  /* 0x00000008250d7209 */ /* 0x000fc40007810000 */
[----:B-1----:R-:W-:Y:S02]  /*4570*/  FMNMX.FTZ R18, R18, R15, !PT ;  /* 0x0000000f12127209 */ /* 0x002fe40007810000 */
[----:B------:R-:W-:Y:S01]  /*4580*/  ISETP.GE.AND P2, PT, R2, R229, PT ;  /* 0x000000e50200720c */ /* 0x000fe20003f46270 */
[----:B------:R-:W1:Y:S01]  /*4590*/  SHFL.BFLY PT, R8, R13, 0x2, 0x1f ;  /* 0x0c401f000d087f89 */ /* 0x000e6200000e0000 */
[----:B------:R-:W-:Y:S01]  /*45a0*/  VIADDMNMX R224, R14, UR14, RZ, !PT ;  /* 0x0000000e0ee07c46 */ /* 0x000fe2000f8001ff */
[----:B------:R-:W-:Y:S01]  /*45b0*/  IMAD.WIDE.U32 R14, R32, -0x326172a9, RZ ;  /* 0xcd9e8d57200e7825 */ /* 0x000fe200078e00ff */
[C---:B------:R-:W-:Y:S01]  /*45c0*/  ISETP.GE.AND P5, PT, R2.reuse, R228, PT ;  /* 0x000000e40200720c */ /* 0x040fe20003fa6270 */
[----:B------:R-:W2:Y:S01]  /*45d0*/  SHFL.BFLY PT, R12, R18, 0x1, 0x1f ;  /* 0x0c201f00120c7f89 */ /* 0x000ea200000e0000 */
[C---:B------:R-:W-:Y:S01]  /*45e0*/  ISETP.LT.OR P2, PT, R2.reuse, R225, P2 ;  /* 0x000000e10200720c */ /* 0x040fe20001741670 */
[----:B------:R-:W-:Y:S01]  /*45f0*/  UIADD3 UR14, UR35, -0x126145ec, URZ ;  /* 0xed9eba14230e7890 */ /* 0x000fe2000fffe03f */
[----:B------:R-:W-:-:S02]  /*4600*/  ISETP.LT.OR P5, PT, R2, R224, P5 ;  /* 0x000000e00200720c */ /* 0x000fc40002fa1670 */
[CC--:B------:R-:W-:Y:S02]  /*4610*/  ISETP.GE.AND P4, PT, R7.reuse, R229.reuse, PT ;  /* 0x000000e50700720c */ /* 0x0c0fe40003f86270 */
[C---:B------:R-:W-:Y:S02]  /*4620*/  ISETP.GE.AND P1, PT, R6.reuse, R229, PT ;  /* 0x000000e50600720c */ /* 0x040fe40003f26270 */
[-C--:B------:R-:W-:Y:S02]  /*4630*/  ISETP.GE.AND P3, PT, R7, R228.reuse, PT ;  /* 0x000000e40700720c */ /* 0x080fe40003f66270 */
[----:B------:R-:W-:Y:S02]  /*4640*/  ISETP.GE.AND P6, PT, R6, R228, PT ;  /* 0x000000e40600720c */ /* 0x000fe40003fc6270 */
[----:B------:R-:W-:Y:S02]  /*4650*/  FSEL R38, R56, -INF , !P2 ;  /* 0xff80000038267808 */ /* 0x000fe40005000000 */
[----:B------:R-:W-:-:S02]  /*4660*/  FSEL R47, R58, -INF , !P5 ;  /* 0xff8000003a2f7808 */ /* 0x000fc40006800000 */
[CC--:B------:R-:W-:Y:S02]  /*4670*/  ISETP.LT.OR P4, PT, R7.reuse, R225.reuse, P4 ;  /* 0x000000e10700720c */ /* 0x0c0fe40002781670 */
[-C--:B------:R-:W-:Y:S02]  /*4680*/  ISETP.LT.OR P3, PT, R7, R224.reuse, P3 ;  /* 0x000000e00700720c */ /* 0x080fe40001f61670 */
[C---:B------:R-:W-:Y:S02]  /*4690*/  ISETP.LT.OR P1, PT, R6.reuse, R225, P1 ;  /* 0x000000e10600720c */ /* 0x040fe40000f21670 */
[----:B------:R-:W-:Y:S01]  /*46a0*/  ISETP.LT.OR P6, PT, R6, R224, P6 ;  /* 0x000000e00600720c */ /* 0x000fe200037c1670 */
[----:B------:R-:W-:Y:S01]  /*46b0*/  IMAD.WIDE.U32 R6, R31, -0x326172a9, RZ ;  /* 0xcd9e8d571f067825 */ /* 0x000fe200078e00ff */
[C---:B------:R-:W-:Y:S02]  /*46c0*/  ISETP.GE.AND P2, PT, R5.reuse, R229, PT ;  /* 0x000000e50500720c */ /* 0x040fe40003f46270 */
[----:B------:R-:W-:-:S02]  /*46d0*/  ISETP.GE.AND P5, PT, R5, R228, PT ;  /* 0x000000e40500720c */ /* 0x000fc40003fa6270 */
[C---:B------:R-:W-:Y:S02]  /*46e0*/  ISETP.LT.OR P2, PT, R5.reuse, R225, P2 ;  /* 0x000000e10500720c */ /* 0x040fe40001741670 */
[----:B------:R-:W-:Y:S02]  /*46f0*/  ISETP.LT.OR P5, PT, R5, R224, P5 ;  /* 0x000000e00500720c */ /* 0x000fe40002fa1670 */
[----:B-1----:R-:W-:Y:S02]  /*4700*/  FMNMX.FTZ R5, R13, R8, !PT ;  /* 0x000000080d057209 */ /* 0x002fe40007810000 */
[----:B------:R-:W-:Y:S02]  /*4710*/  LOP3.LUT R2, R7, UR19, R24, 0x96, !PT ;  /* 0x0000001307027c12 */ /* 0x000fe4000f8e9618 */
[----:B------:R-:W-:Y:S01]  /*4720*/  FSEL R39, R57, -INF , !P4 ;  /* 0xff80000039277808 */ /* 0x000fe20006000000 */
[----:B------:R-:W1:Y:S01]  /*4730*/  SHFL.BFLY PT, R8, R5, 0x1, 0x1f ;  /* 0x0c201f0005087f89 */ /* 0x000e6200000e0000 */
[----:B------:R-:W-:Y:S01]  /*4740*/  FSEL R77, R59, -INF , !P3 ;  /* 0xff8000003b4d7808 */ /* 0x000fe20005800000 */
[----:B------:R-:W-:Y:S01]  /*4750*/  IMAD.WIDE.U32 R16, R2, -0x2daee0ad, RZ ;  /* 0xd2511f5302107825 */ /* 0x000fe200078e00ff */
[----:B------:R-:W-:-:S02]  /*4760*/  ISETP.GE.AND P3, PT, R4, R229, PT ;  /* 0x000000e50400720c */ /* 0x000fc40003f66270 */
[C---:B------:R-:W-:Y:S02]  /*4770*/  ISETP.GE.AND P4, PT, R4.reuse, R228, PT ;  /* 0x000000e40400720c */ /* 0x040fe40003f86270 */
[C---:B------:R-:W-:Y:S02]  /*4780*/  ISETP.LT.OR P3, PT, R4.reuse, R225, P3 ;  /* 0x000000e10400720c */ /* 0x040fe40001f61670 */
[----:B------:R-:W-:Y:S02]  /*4790*/  ISETP.LT.OR P4, PT, R4, R224, P4 ;  /* 0x000000e00400720c */ /* 0x000fe40002781670 */
[----:B------:R-:W-:Y:S02]  /*47a0*/  LOP3.LUT R4, R15, UR17, R6, 0x96, !PT ;  /* 0x000000110f047c12 */ /* 0x000fe4000f8e9606 */
[----:B------:R-:W-:Y:S02]  /*47b0*/  LOP3.LUT R6, R17, UR16, R20, 0x96, !PT ;  /* 0x0000001011067c12 */ /* 0x000fe4000f8e9614 */
[----:B--2---:R-:W-:Y:S01]  /*47c0*/  FMNMX.FTZ R134, R18, R12, !PT ;  /* 0x0000000c12867209 */ /* 0x004fe20007810000 */
[----:B------:R-:W-:Y:S01]  /*47d0*/  IMAD.WIDE.U32 R20, R4, -0x2daee0ad, RZ ;  /* 0xd2511f5304147825 */ /* 0x000fe200078e00ff */
[----:B------:R-:W-:-:S02]  /*47e0*/  FSEL R32, R65, -INF , !P2 ;  /* 0xff80000041207808 */ /* 0x000fc40005000000 */
[----:B------:R-:W-:Y:S01]  /*47f0*/  FSETP.NEU.FTZ.AND P2, PT, R134, -INF , PT ;  /* 0xff8000008600780b */ /* 0x000fe20003f5d000 */
[----:B------:R-:W-:-:S04]  /*4800*/  IMAD.WIDE.U32 R6, R6, -0x326172a9, RZ ;  /* 0xcd9e8d5706067825 */ /* 0x000fc800078e00ff */
[----:B------:R-:W-:Y:S01]  /*4810*/  FMUL.FTZ R2, R134, UR38 ;  /* 0x0000002686027c20 */ /* 0x000fe20008410000 */
[----:B------:R-:W-:Y:S02]  /*4820*/  FSEL R31, R64, -INF , !P1 ;  /* 0xff800000401f7808 */ /* 0x000fe40004800000 */
[----:B------:R-:W-:Y:S02]  /*4830*/  ISETP.GE.AND P1, PT, R11, R229, PT ;  /* 0x000000e50b00720c */ /* 0x000fe40003f26270 */
[----:B------:R-:W-:Y:S02]  /*4840*/  LOP3.LUT R4, R7, UR15, R14, 0x96, !PT ;  /* 0x0000000f07047c12 */ /* 0x000fe4000f8e960e */
[----:B------:R-:W-:Y:S02]  /*4850*/  FSEL R12, R2, RZ, P2 ;  /* 0x000000ff020c7208 */ /* 0x000fe40001000000 */
[----:B------:R-:W-:Y:S01]  /*4860*/  LOP3.LUT R7, R21, UR14, R16, 0x96, !PT ;  /* 0x0000000e15077c12 */ /* 0x000fe2000f8e9610 */
[----:B------:R-:W-:Y:S01]  /*4870*/  IMAD.WIDE.U32 R16, R4, -0x2daee0ad, RZ ;  /* 0xd2511f5304107825 */ /* 0x000fe200078e00ff */
[----:B-1----:R-:W-:-:S03]  /*4880*/  FMNMX.FTZ R137, R5, R8, !PT ;  /* 0x0000000805897209 */ /* 0x002fc60007810000 */
[--C-:B------:R-:W-:Y:S01]  /*4890*/  FFMA.FTZ R4, R22, UR38, -R12.reuse ;  /* 0x0000002616047c23 */ /* 0x100fe2000801080c */
[----:B------:R-:W-:Y:S01]  /*48a0*/  FFMA.FTZ R2, R19, UR38, -R12 ;  /* 0x0000002613027c23 */ /* 0x000fe2000801080c */
[----:B------:R-:W-:Y:S01]  /*48b0*/  FSEL R46, R66, -INF , !P6 ;  /* 0xff800000422e7808 */ /* 0x000fe20007000000 */
[----:B------:R-:W-:Y:S01]  /*48c0*/  IMAD.WIDE.U32 R14, R7, -0x326172a9, RZ ;  /* 0xcd9e8d57070e7825 */ /* 0x000fe200078e00ff */
[----:B------:R-:W-:Y:S01]  /*48d0*/  ISETP.LT.OR P1, PT, R11, R225, P1 ;  /* 0x000000e10b00720c */ /* 0x000fe20000f21670 */
[----:B------:R1:W-:Y:S01]  /*48e0*/  MUFU.EX2 R247, R4 ;  /* 0x0000000400f77308 */ /* 0x0003e20000000800 */
[C---:B------:R-:W-:Y:S02]  /*48f0*/  ISETP.GE.AND P6, PT, R10.reuse, R229, PT ;  /* 0x000000e50a00720c */ /* 0x040fe40003fc6270 */
[----:B------:R-:W-:Y:S02]  /*4900*/  FSEL R130, R69, -INF , !P1 ;  /* 0xff80000045827808 */ /* 0x000fe40004800000 */
[----:B------:R-:W-:-:S02]  /*4910*/  ISETP.LT.OR P6, PT, R10, R225, P6 ;  /* 0x000000e10a00720c */ /* 0x000fc400037c1670 */
[----:B------:R-:W-:Y:S01]  /*4920*/  FSETP.NEU.FTZ.AND P1, PT, R137, -INF , PT ;  /* 0xff8000008900780b */ /* 0x000fe20003f3d000 */
[----:B------:R2:W-:Y:S01]  /*4930*/  MUFU.EX2 R248, R2 ;  /* 0x0000000200f87308 */ /* 0x0005e20000000800 */
[----:B------:R-:W-:Y:S02]  /*4940*/  FSEL R131, R72, -INF , !P6 ;  /* 0xff80000048837808 */ /* 0x000fe40007000000 */
[C---:B------:R-:W-:Y:S02]  /*4950*/  ISETP.GE.AND P6, PT, R9.reuse, R229, PT ;  /* 0x000000e50900720c */ /* 0x040fe40003fc6270 */
[----:B------:R-:W-:Y:S02]  /*4960*/  ISETP.GE.AND P2, PT, R10, R228, PT ;  /* 0x000000e40a00720c */ /* 0x000fe40003f46270 */
[----:B------:R-:W-:Y:S02]  /*4970*/  ISETP.LT.OR P6, PT, R9, R225, P6 ;  /* 0x000000e10900720c */ /* 0x000fe400037c1670 */
[----:B-1----:R-:W-:-:S02]  /*4980*/  LOP3.LUT R4, R17, UR12, R20, 0x96, !PT ;  /* 0x0000000c11047c12 */ /* 0x002fc4000f8e9614 */
[----:B------:R-:W-:Y:S02]  /*4990*/  ISETP.LT.OR P2, PT, R10, R224, P2 ;  /* 0x000000e00a00720c */ /* 0x000fe40001741670 */
[----:B------:R-:W-:Y:S01]  /*49a0*/  FSEL R132, R68, -INF , !P3 ;  /* 0xff80000044847808 */ /* 0x000fe20005800000 */
[----:B------:R-:W-:Y:S01]  /*49b0*/  IMAD.WIDE.U32 R4, R4, -0x326172a9, RZ ;  /* 0xcd9e8d5704047825 */ /* 0x000fe200078e00ff */
[----:B------:R-:W-:-:S03]  /*49c0*/  LOP3.LUT R15, R15, UR13, R6, 0x96, !PT ;  /* 0x0000000d0f0f7c12 */ /* 0x000fc6000f8e9606 */
[----:B--2---:R-:W-:Y:S01]  /*49d0*/  FMUL.FTZ R2, R137, UR38 ;  /* 0x0000002689027c20 */ /* 0x004fe20008410000 */
[-C--:B------:R-:W-:Y:S02]  /*49e0*/  ISETP.GE.AND P3, PT, R11, R228.reuse, PT ;  /* 0x000000e40b00720c */ /* 0x080fe40003f66270 */
[----:B------:R-:W-:Y:S02]  /*49f0*/  LOP3.LUT R7, R4, 0xffff, RZ, 0xc0, !PT ;  /* 0x0000ffff04077812 */ /* 0x000fe400078ec0ff */
[----:B------:R-:W-:Y:S01]  /*4a00*/  FSEL R8, R2, RZ, P1 ;  /* 0x000000ff02087208 */ /* 0x000fe20000800000 */
[--C-:B------:R-:W-:Y:S01]  /*4a10*/  FFMA.FTZ R2, R23, UR38, -R12.reuse ;  /* 0x0000002617027c23 */ /* 0x100fe2000801080c */
[C---:B------:R-:W-:Y:S02]  /*4a20*/  ISETP.GE.AND P1, PT, R9.reuse, R228, PT ;  /* 0x000000e40900720c */ /* 0x040fe40003f26270 */
[----:B------:R-:W-:Y:S01]  /*4a30*/  LOP3.LUT R10, R4, 0xff, RZ, 0xc0, !PT ;  /* 0x000000ff040a7812 */ /* 0x000fe200078ec0ff */
[----:B------:R1:W-:Y:S01]  /*4a40*/  MUFU.EX2 R245, R2 ;  /* 0x0000000200f57308 */ /* 0x0003e20000000800 */
[----:B------:R-:W-:Y:S01]  /*4a50*/  ISETP.LT.OR P1, PT, R9, R224, P1 ;  /* 0x000000e00900720c */ /* 0x000fe20000f21670 */
[----:B------:R-:W-:Y:S01]  /*4a60*/  FFMA.FTZ R9, R26, UR38, -R12 ;  /* 0x000000261a097c23 */ /* 0x000fe2000801080c */
[----:B------:R-:W-:-:S02]  /*4a70*/  SHF.R.U32.HI R7, RZ, 0x8, R7 ;  /* 0x00000008ff077819 */ /* 0x000fc40000011607 */
[----:B------:R-:W-:Y:S02]  /*4a80*/  LOP3.LUT R5, R5, UR22, R14, 0x96, !PT ;  /* 0x0000001605057c12 */ /* 0x000fe4000f8e960e */
[--C-:B------:R-:W-:Y:S01]  /*4a90*/  SHF.R.U32.HI R6, RZ, 0x10, R4.reuse ;  /* 0x00000010ff067819 */ /* 0x100fe20000011604 */
[----:B------:R2:W-:Y:S01]  /*4aa0*/  MUFU.EX2 R246, R9 ;  /* 0x0000000900f67308 */ /* 0x0005e20000000800 */
[----:B------:R-:W-:Y:S02]  /*4ab0*/  SHF.R.U32.HI R13, RZ, 0x18, R4 ;  /* 0x00000018ff0d7819 */ /* 0x000fe40000011604 */
[----:B------:R-:W-:Y:S01]  /*4ac0*/  PRMT R14, R10, 0x5410, R7 ;  /* 0x000054100a0e7816 */ /* 0x000fe20000000007 */
[----:B------:R-:W-:Y:S01]  /*4ad0*/  FFMA.FTZ R10, R28, UR38, -R8 ;  /* 0x000000261c0a7c23 */ /* 0x000fe20008010808 */
[----:B------:R-:W-:Y:S02]  /*4ae0*/  LOP3.LUT R4, R5, 0xffff, RZ, 0xc0, !PT ;  /* 0x0000ffff05047812 */ /* 0x000fe400078ec0ff */
[----:B------:R-:W-:Y:S01]  /*4af0*/  SHF.R.U32.HI R7, RZ, 0x10, R5 ;  /* 0x00000010ff077819 */ /* 0x000fe20000011605 */
[----:B------:R3:W-:Y:S01]  /*4b00*/  MUFU.EX2 R243, R10 ;  /* 0x0000000a00f37308 */ /* 0x0007e20000000800 */
[----:B-1----:R-:W-:Y:S01]  /*4b10*/  IMAD.IADD R2, R93, 0x1, R94 ;  /* 0x000000015d027824 */ /* 0x002fe200078e025e */
[----:B------:R-:W-:-:S02]  /*4b20*/  ISETP.LT.OR P3, PT, R11, R224, P3 ;  /* 0x000000e00b00720c */ /* 0x000fc40001f61670 */
[----:B------:R-:W-:Y:S02]  /*4b30*/  LOP3.LUT R11, R5, 0xff, RZ, 0xc0, !PT ;  /* 0x000000ff050b7812 */ /* 0x000fe400078ec0ff */
[----:B------:R-:W-:Y:S02]  /*4b40*/  SHF.R.U32.HI R5, RZ, 0x18, R5 ;  /* 0x00000018ff057819 */ /* 0x000fe40000011605 */
[----:B------:R-:W-:Y:S01]  /*4b50*/  LEA R209, R2, UR4, 0x1 ;  /* 0x0000000402d17c11 */ /* 0x000fe2000f8e08ff */
[--C-:B--2---:R-:W-:Y:S01]  /*4b60*/  FFMA.FTZ R9, R27, UR38, -R8.reuse ;  /* 0x000000261b097c23 */ /* 0x104fe20008010808 */
[----:B------:R-:W-:Y:S01]  /*4b70*/  ULDC.U8 UR4, c[0x0][0x388] ;  /* 0x0000e20000047ab9 */ /* 0x000fe20000000000 */
[----:B------:R-:W-:Y:S01]  /*4b80*/  FFMA.FTZ R2, R29, UR38, -R8 ;  /* 0x000000261d027c23 */ /* 0x000fe20008010808 */
[----:B------:R-:W-:Y:S01]  /*4b90*/  LOP3.LUT R6, R6, 0xff, RZ, 0xc0, !PT ;  /* 0x000000ff06067812 */ /* 0x000fe200078ec0ff */
[----:B------:R1:W2:Y:S01]  /*4ba0*/  MUFU.EX2 R244, R9 ;  /* 0x0000000900f47308 */ /* 0x0002a20000000800 */
[----:B------:R-:W-:-:S02]  /*4bb0*/  IMAD R211, R3, 0x2, R209 ;  /* 0x0000000203d37824 */ /* 0x000fc400078e02d1 */
[----:B------:R-:W-:Y:S01]  /*4bc0*/  FFMA.FTZ R3, R30, UR38, -R8 ;  /* 0x000000261e037c23 */ /* 0x000fe20008010808 */
[----:B------:R-:W-:Y:S01]  /*4bd0*/  PRMT R6, R6, 0x5410, R13 ;  /* 0x0000541006067816 */ /* 0x000fe2000000000d */
[----:B------:R-:W-:Y:S01]  /*4be0*/  IMAD R214, R0, 0x2, R209 ;  /* 0x0000000200d67824 */ /* 0x000fe200078e02d1 */
[----:B---3--:R-:W-:Y:S01]  /*4bf0*/  FMNMX.FTZ R10, R38, R39, !PT ;  /* 0x00000027260a7209 */ /* 0x008fe20007810000 */
[----:B------:R-:W-:Y:S01]  /*4c00*/  IMAD R213, R0, 0x2, R211 ;  /* 0x0000000200d57824 */ /* 0x000fe200078e02d3 */
[----:B------:R-:W-:Y:S01]  /*4c10*/  FSEL R128, R73, -INF , !P6 ;  /* 0xff80000049807808 */ /* 0x000fe20007000000 */
[----:B------:R3:W-:Y:S01]  /*4c20*/  MUFU.EX2 R242, R2 ;  /* 0x0000000200f27308 */ /* 0x0007e20000000800 */
[----:B------:R-:W-:Y:S01]  /*4c30*/  FSEL R22, R67, -INF , !P5 ;  /* 0xff80000043167808 */ /* 0x000fe20006800000 */
[----:B------:R-:W4:Y:S01]  /*4c40*/  LDSM.16.MT88.4 R84, [R209+0xa000] ;  /* 0x00a00000d154783b */ /* 0x000f220000004200 */
[----:B------:R-:W-:Y:S02]  /*4c50*/  FSEL R129, R71, -INF , !P3 ;  /* 0xff80000047817808 */ /* 0x000fe40005800000 */
[----:B------:R-:W-:Y:S01]  /*4c60*/  FSEL R28, R74, -INF , !P2 ;  /* 0xff8000004a1c7808 */ /* 0x000fe20005000000 */
[----:B------:R-:W5:Y:S01]  /*4c70*/  LDSM.16.MT88.4 R52, [R211+0xa000] ;  /* 0x00a00000d334783b */ /* 0x000f620000004200 */
[----:B------:R-:W-:Y:S01]  /*4c80*/  FSEL R29, R75, -INF , !P1 ;  /* 0xff8000004b1d7808 */ /* 0x000fe20004800000 */
[----:B------:R2:W4:Y:S01]  /*4c90*/  MUFU.EX2 R241, R3 ;  /* 0x0000000300f17308 */ /* 0x0005220000000800 */
[----:B-1----:R-:W-:Y:S01]  /*4ca0*/  SHF.R.U32.HI R9, RZ, 0x8, R4 ;  /* 0x00000008ff097819 */ /* 0x002fe20000011604 */
[----:B------:R-:W1:Y:S01]  /*4cb0*/  LDSM.16.MT88.4 R112, [R214+0xa000] ;  /* 0x00a00000d670783b */ /* 0x000e620000004200 */
[----:B------:R-:W-:-:S02]  /*4cc0*/  LOP3.LUT R4, R7, 0xff, RZ, 0xc0, !PT ;  /* 0x000000ff07047812 */ /* 0x000fc400078ec0ff */
[----:B------:R-:W-:Y:S01]  /*4cd0*/  PRMT R9, R11, 0x5410, R9 ;  /* 0x000054100b097816 */ /* 0x000fe20000000009 */
[----:B------:R-:W1:Y:S01]  /*4ce0*/  LDSM.16.MT88.4 R96, [R213+0xa000] ;  /* 0x00a00000d560783b */ /* 0x000e620000004200 */
[----:B------:R-:W-:Y:S01]  /*4cf0*/  PRMT R5, R4, 0x5410, R5 ;  /* 0x0000541004057816 */ /* 0x000fe20000000005 */
[----:B------:R-:W-:Y:S02]  /*4d00*/  IMAD.U32 R4, RZ, RZ, UR4 ;  /* 0x00000004ff047e24 */ /* 0x000fe4000f8e00ff */
[----:B------:R-:W-:Y:S03]  /*4d10*/  LDSM.16.MT88.4 R116, [R209+0xb000] ;  /* 0x00b00000d174783b */ /* 0x000fe60000004200 */
[----:B---3--:R-:W-:Y:S01]  /*4d20*/  LEA R2, R4, UR4, 0x10 ;  /* 0x0000000404027c11 */ /* 0x008fe2000f8e80ff */
[----:B------:R-:W-:Y:S01]  /*4d30*/  LDSM.16.MT88.4 R100, [R211+0xb000] ;  /* 0x00b00000d364783b */ /* 0x000fe20000004200 */
[----:B--2---:R-:W-:-:S02]  /*4d40*/  F2FP.BF16.F32.PACK_AB R4, R243, R244 ;  /* 0x000000f4f304723e */ /* 0x004fc400000010ff */
[----:B------:R-:W-:Y:S01]  /*4d50*/  F2FP.BF16.F32.PACK_AB R3, R246, R245 ;  /* 0x000000f5f603723e */ /* 0x000fe200000010ff */
[----:B------:R-:W-:Y:S01]  /*4d60*/  LDSM.16.MT88.4 R80, [R214+0xb000] ;  /* 0x00b00000d650783b */ /* 0x000fe20000004200 */
[--C-:B------:R-:W-:Y:S02]  /*4d70*/  HSET2.LE.AND R7, R6, R2.reuse, PT ;  /* 0x0000000206077233 */ /* 0x100fe40003803000 */
[--C-:B------:R-:W-:Y:S01]  /*4d80*/  HSET2.LE.AND R0, R14, R2.reuse, PT ;  /* 0x000000020e007233 */ /* 0x100fe20003803000 */
[----:B------:R-:W-:Y:S01]  /*4d90*/  LDSM.16.MT88.4 R48, [R213+0xb000] ;  /* 0x00b00000d530783b */ /* 0x000fe20000004200 */
[----:B------:R-:W-:Y:S02]  /*4da0*/  HSET2.LE.AND R5, R5, R2, PT ;  /* 0x0000000205057233 */ /* 0x000fe40003803000 */
[----:B------:R-:W-:Y:S01]  /*4db0*/  LOP3.LUT R7, R7, R4, RZ, 0xc0, !PT ;  /* 0x0000000407077212 */ /* 0x000fe200078ec0ff */
[----:B------:R-:W-:Y:S01]  /*4dc0*/  LDSM.16.MT88.4 R156, [R209+0xa800] ;  /* 0x00a80000d19c783b */ /* 0x000fe20000004200 */
[----:B------:R-:W-:-:S02]  /*4dd0*/  FMNMX.FTZ R4, R31, R10, !PT ;  /* 0x0000000a1f047209 */ /* 0x000fc40007810000 */
[----:B------:R-:W-:Y:S01]  /*4de0*/  LOP3.LUT R6, R0, R3, RZ, 0xc0, !PT ;  /* 0x0000000300067212 */ /* 0x000fe200078ec0ff */
[----:B------:R-:W-:Y:S01]  /*4df0*/  LDSM.16.MT88.4 R172, [R211+0xa800] ;  /* 0x00a80000d3ac783b */ /* 0x000fe20000004200 */
[----:B------:R-:W-:Y:S02]  /*4e00*/  HSET2.LE.AND R0, R9, R2, PT ;  /* 0x0000000209007233 */ /* 0x000fe40003803000 */
[----:B------:R-:W-:Y:S01]  /*4e10*/  F2FP.BF16.F32.PACK_AB R3, R247, R248 ;  /* 0x000000f8f703723e */ /* 0x000fe200000010ff */
[----:B------:R-:W-:Y:S01]  /*4e20*/  LDSM.16.MT88.4 R64, [R214+0xa800] ;  /* 0x00a80000d640783b */ /* 0x000fe20000004200 */
[----:B------:R-:W-:Y:S02]  /*4e30*/  FMNMX.FTZ R10, R32, R4, !PT ;  /* 0x00000004200a7209 */ /* 0x000fe40007810000 */
[----:B------:R-:W-:Y:S01]  /*4e40*/  LOP3.LUT R4, R0, R3, RZ, 0xc0, !PT ;  /* 0x0000000300047212 */ /* 0x000fe200078ec0ff */
[----:B------:R-:W-:Y:S01]  /*4e50*/  LDSM.16.MT88.4 R176, [R213+0xa800] ;  /* 0x00a80000d5b0783b */ /* 0x000fe20000004200 */
[----:B------:R-:W-:Y:S01]  /*4e60*/  FMNMX.FTZ R3, R132, R10, !PT ;  /* 0x0000000a84037209 */ /* 0x000fe20007810000 */
[----:B------:R-:W-:Y:S01]  /*4e70*/  IMAD.WIDE.U32 R10, R15, -0x2daee0ad, RZ ;  /* 0xd2511f530f0a7825 */ /* 0x000fe200078e00ff */
[----:B----4-:R-:W-:Y:S01]  /*4e80*/  F2FP.BF16.F32.PACK_AB R9, R241, R242 ;  /* 0x000000f2f109723e */ /* 0x010fe200000010ff */
[----:B------:R-:W-:Y:S01]  /*4e90*/  LDSM.16.MT88.4 R140, [R209+0xb800] ;  /* 0x00b80000d18c783b */ /* 0x000fe20000004200 */
[----:B------:R-:W-:-:S02]  /*4ea0*/  FMNMX.FTZ R3, R130, R3, !PT ;  /* 0x0000000382037209 */ /* 0x000fc40007810000 */
[----:B------:R-:W-:Y:S01]  /*4eb0*/  LOP3.LUT R5, R5, R9, RZ, 0xc0, !PT ;  /* 0x0000000905057212 */ /* 0x000fe200078ec0ff */
[----:B------:R-:W-:Y:S01]  /*4ec0*/  LDSM.16.MT88.4 R180, [R211+0xb800] ;  /* 0x00b80000d3b4783b */ /* 0x000fe20000004200 */
[----:B------:R-:W-:Y:S02]  /*4ed0*/  FMNMX.FTZ R3, R131, R3, !PT ;  /* 0x0000000383037209 */ /* 0x000fe40007810000 */
[----:B------:R-:W-:Y:S01]  /*4ee0*/  FMNMX.FTZ R9, R47, R77, !PT ;  /* 0x0000004d2f097209 */ /* 0x000fe20007810000 */
[----:B------:R-:W-:Y:S01]  /*4ef0*/  LDSM.16.MT88.4 R188, [R214+0xb800] ;  /* 0x00b80000d6bc783b */ /* 0x000fe20000004200 */
[----:B------:R-:W-:Y:S01]  /*4f00*/  FMNMX.FTZ R3, R128, R3, !PT ;  /* 0x0000000380037209 */ /* 0x000fe20007810000 */
[C---:B------:R-:W-:Y:S01]  /*4f10*/  HMMA.16816.F32.BF16 R144, R4.reuse, R84, RZ ;  /* 0x000000540490723c */ /* 0x040fe200000418ff */
[----:B------:R-:W-:Y:S01]  /*4f20*/  FMNMX.FTZ R13, R46, R9, !PT ;  /* 0x000000092e0d7209 */ /* 0x000fe20007810000 */
[----:B------:R-:W-:Y:S01]  /*4f30*/  FFMA.FTZ R9, R33, UR38, -R12 ;  /* 0x0000002621097c23 */ /* 0x000fe2000801080c */
[----:B------:R-:W-:Y:S01]  /*4f40*/  FSEL R33, R70, -INF , !P4 ;  /* 0xff80000046217808 */ /* 0x000fe20006000000 */
[----:B------:R-:W2:Y:S01]  /*4f50*/  SHFL.BFLY PT, R14, R3, 0x2, 0x1f ;  /* 0x0c401f00030e7f89 */ /* 0x000ea200000e0000 */
[----:B------:R-:W-:Y:S01]  /*4f60*/  FMNMX.FTZ R13, R22, R13, !PT ;  /* 0x0000000d160d7209 */ /* 0x000fe20007810000 */
[----:B------:R3:W-:Y:S01]  /*4f70*/  MUFU.EX2 R240, R9 ;  /* 0x0000000900f07308 */ /* 0x0007e20000000800 */
[----:B------:R-:W-:Y:S01]  /*4f80*/  LOP3.LUT R0, R167, UR20, R234, 0x96, !PT ;  /* 0x00000014a7007c12 */ /* 0x000fe2000f8e96ea */
[C---:B-----5:R-:W-:Y:S01]  /*4f90*/  HMMA.16816.F32.BF16 R160, R4.reuse, R52, RZ ;  /* 0x0000003404a0723c */ /* 0x060fe200000418ff */
[----:B------:R-:W-:Y:S01]  /*4fa0*/  FMNMX.FTZ R13, R33, R13, !PT ;  /* 0x0000000d210d7209 */ /* 0x000fe20007810000 */
[----:B------:R-:W-:Y:S01]  /*4fb0*/  LDSM.16.MT88.4 R184, [R213+0xb800] ;  /* 0x00b80000d5b8783b */ /* 0x000fe20000004200 */
[----:B------:R-:W-:Y:S01]  /*4fc0*/  LOP3.LUT R15, R10, 0xffff, RZ, 0xc0, !PT ;  /* 0x0000ffff0a0f7812 */ /* 0x000fe200078ec0ff */
[----:B------:R-:W-:Y:S01]  /*4fd0*/  IMAD.WIDE.U32 R164, R0, -0x326172a9, RZ ;  /* 0xcd9e8d5700a47825 */ /* 0x000fe200078e00ff */
[----:B------:R-:W-:Y:S01]  /*4fe0*/  FMNMX.FTZ R13, R129, R13, !PT ;  /* 0x0000000d810d7209 */ /* 0x000fe20007810000 */
[----:B-1----:R-:W-:Y:S01]  /*4ff0*/  HMMA.16816.F32.BF16 R40, R4, R112, RZ ;  /* 0x000000700428723c */ /* 0x002fe200000418ff */
[----:B------:R-:W-:-:S02]  /*5000*/  LOP3.LUT R0, R11, UR29, R16, 0x96, !PT ;  /* 0x0000001d0b007c12 */ /* 0x000fc4000f8e9610 */
[----:B------:R-:W-:Y:S01]  /*5010*/  FMNMX.FTZ R11, R28, R13, !PT ;  /* 0x0000000d1c0b7209 */ /* 0x000fe20007810000 */
[----:B------:R-:W-:Y:S01]  /*5020*/  STL.64 [R1+0x10], R164 ;  /* 0x000010a401007387 */ /* 0x000fe20000100a00 */
[----:B------:R-:W-:Y:S01]  /*5030*/  LOP3.LUT R20, R10, 0xff, RZ, 0xc0, !PT ;  /* 0x000000ff0a147812 */ /* 0x000fe200078ec0ff */
[C---:B------:R-:W-:Y:S01]  /*5040*/  HMMA.16816.F32.BF16 R56, R4.reuse, R96, RZ ;  /* 0x000000600438723c */ /* 0x040fe200000418ff */
[----:B------:R-:W-:Y:S01]  /*5050*/  SHF.R.U32.HI R18, RZ, 0x10, R10 ;  /* 0x00000010ff127819 */ /* 0x000fe2000001160a */
[----:B---3--:R-:W-:Y:S01]  /*5060*/  FFMA.FTZ R9, R34, UR38, -R12 ;  /* 0x0000002622097c23 */ /* 0x008fe2000801080c */
[----:B------:R-:W-:Y:S01]  /*5070*/  SHF.R.U32.HI R19, RZ, 0x18, R10 ;  /* 0x00000018ff137819 */ /* 0x000fe2000001160a */
[----:B------:R-:W-:Y:S01]  /*5080*/  FFMA.FTZ R10, R25, UR38, -R12 ;  /* 0x00000026190a7c23 */ /* 0x000fe2000801080c */
[----:B------:R-:W-:Y:S01]  /*5090*/  SHF.R.U32.HI R13, RZ, 0x18, R0 ;  /* 0x00000018ff0d7819 */ /* 0x000fe20000011600 */
[----:B------:R1:W3:Y:S01]  /*50a0*/  MUFU.EX2 R239, R9 ;  /* 0x0000000900ef7308 */ /* 0x0002e20000000800 */
[----:B--2---:R-:W-:Y:S01]  /*50b0*/  FMNMX.FTZ R3, R3, R14, !PT ;  /* 0x0000000e03037209 */ /* 0x004fe20007810000 */
[----:B------:R-:W-:Y:S01]  /*50c0*/  HMMA.16816.F32.BF16 R72, R4, R116, RZ ;  /* 0x000000740448723c */ /* 0x000fe200000418ff */
[----:B------:R-:W-:-:S02]  /*50d0*/  LOP3.LUT R14, R0, 0xff, RZ, 0xc0, !PT ;  /* 0x000000ff000e7812 */ /* 0x000fc400078ec0ff */
[----:B------:R-:W-:Y:S01]  /*50e0*/  SHF.R.U32.HI R15, RZ, 0x8, R15 ;  /* 0x00000008ff0f7819 */ /* 0x000fe2000001160f */
[----:B------:R-:W2:Y:S01]  /*50f0*/  SHFL.BFLY PT, R17, R3, 0x1, 0x1f ;  /* 0x0c201f0003117f89 */ /* 0x000ea200000e0000 */
[----:B------:R-:W-:Y:S01]  /*5100*/  LOP3.LUT R18, R18, 0xff, RZ, 0xc0, !PT ;  /* 0x000000ff12127812 */ /* 0x000fe200078ec0ff */
[----:B------:R4:W-:Y:S01]  /*5110*/  MUFU.EX2 R138, R10 ;  /* 0x0000000a008a7308 */ /* 0x0009e20000000800 */
[----:B------:R-:W-:Y:S01]  /*5120*/  PRMT R15, R20, 0x5410, R15 ;  /* 0x00005410140f7816 */ /* 0x000fe2000000000f */
[----:B------:R-:W-:Y:S01]  /*5130*/  HMMA.16816.F32.BF16 R88, R4, R100, RZ ;  /* 0x000000640458723c */ /* 0x000fe200000418ff */
[----:B------:R-:W-:Y:S02]  /*5140*/  PRMT R18, R18, 0x5410, R19 ;  /* 0x0000541012127816 */ /* 0x000fe40000000013 */
[----:B------:R-:W-:-:S03]  /*5150*/  LOP3.LUT R21, R165, UR19, R24, 0x96, !PT ;  /* 0x00000013a5157c12 */ /* 0x000fc6000f8e9618 */
[----:B------:R-:W-:Y:S01]  /*5160*/  HMMA.16816.F32.BF16 R104, R4, R80, RZ ;  /* 0x000000500468723c */ /* 0x000fe200000418ff */
[----:B-1----:R-:W-:Y:S01]  /*5170*/  FFMA.FTZ R9, R35, UR38, -R12 ;  /* 0x0000002623097c23 */ /* 0x002fe2000801080c */
[----:B------:R-:W-:-:S03]  /*5180*/  SHF.R.U32.HI R12, RZ, 0x10, R0 ;  /* 0x00000010ff0c7819 */ /* 0x000fc60000011600 */
[----:B------:R1:W-:Y:S01]  /*5190*/  MUFU.EX2 R238, R9 ;  /* 0x0000000900ee7308 */ /* 0x0003e20000000800 */
[----:B------:R-:W-:Y:S01]  /*51a0*/  HMMA.16816.F32.BF16 R120, R4, R48, RZ ;  /* 0x000000300478723c */ /* 0x000fe200000418ff */
[----:B----4-:R-:W-:-:S05]  /*51b0*/  FFMA.FTZ R10, R44, UR38, -R8 ;  /* 0x000000262c0a7c23 */ /* 0x010fca0008010808 */
[----:B------:R-:W-:Y:S01]  /*51c0*/  HMMA.16816.F32.BF16 R152, R4, R86, RZ ;  /* 0x000000560498723c */ /* 0x000fe200000418ff */
[----:B------:R4:W-:Y:S01]  /*51d0*/  MUFU.EX2 R233, R10 ;  /* 0x0000000a00e97308 */ /* 0x0009e20000000800 */
[----:B--2---:R-:W-:Y:S01]  /*51e0*/  FMNMX.FTZ R136, R3, R17, !PT ;  /* 0x0000001103887209 */ /* 0x004fe20007810000 */
[----:B------:R-:W-:-:S03]  /*51f0*/  FFMA.FTZ R3, R37, UR38, -R8 ;  /* 0x0000002625037c23 */ /* 0x000fc60008010808 */
[----:B------:R-:W-:Y:S01]  /*5200*/  FSETP.NEU.FTZ.AND P1, PT, R136, -INF , PT ;  /* 0xff8000008800780b */ /* 0x000fe20003f3d000 */
[C---:B------:R-:W-:Y:S02]  /*5210*/  HMMA.16816.F32.BF16 R168, R4.reuse, R54, RZ ;  /* 0x0000003604a8723c */ /* 0x040fe400000418ff */
[----:B------:R3:W-:Y:S01]  /*5220*/  MUFU.EX2 R35, R3 ;  /* 0x0000000300237308 */ /* 0x0007e20000000800 */
[----:B-1----:R-:W-:Y:S02]  /*5230*/  FMNMX.FTZ R9, R29, R11, !PT ;  /* 0x0000000b1d097209 */ /* 0x002fe40007810000 */
[----:B------:R-:W-:Y:S01]  /*5240*/  LOP3.LUT R11, R0, 0xffff, RZ, 0xc0, !PT ;  /* 0x0000ffff000b7812 */ /* 0x000fe200078ec0ff */
[----:B------:R-:W-:Y:S01]  /*5250*/  HMMA.16816.F32.BF16 R24, R4, R114, RZ ;  /* 0x000000720418723c */ /* 0x000fe200000418ff */
[----:B------:R-:W-:Y:S01]  /*5260*/  LOP3.LUT R0, R12, 0xff, RZ, 0xc0, !PT ;  /* 0x000000ff0c007812 */ /* 0x000fe200078ec0ff */
[----:B------:R-:W1:Y:S01]  /*5270*/  SHFL.BFLY PT, R16, R9, 0x2, 0x1f ;  /* 0x0c401f0009107f89 */ /* 0x000e6200000e0000 */
[----:B----4-:R-:W-:Y:S01]  /*5280*/  SHF.R.U32.HI R10, RZ, 0x8, R11 ;  /* 0x00000008ff0a7819 */ /* 0x010fe2000001160b */
[----:B------:R-:W-:-:S02]  /*5290*/  FFMA.FTZ R11, R45, UR38, -R8 ;  /* 0x000000262d0b7c23 */ /* 0x000fc40008010808 */
[C---:B------:R-:W-:Y:S01]  /*52a0*/  HMMA.16816.F32.BF16 R60, R4.reuse, R98, RZ ;  /* 0x00000062043c723c */ /* 0x040fe200000418ff */
[----:B------:R-:W-:Y:S01]  /*52b0*/  PRMT R12, R14, 0x5410, R10 ;  /* 0x000054100e0c7816 */ /* 0x000fe2000000000a */
[----:B------:R2:W4:Y:S01]  /*52c0*/  MUFU.EX2 R139, R11 ;  /* 0x0000000b008b7308 */ /* 0x0005220000000800 */
[----:B------:R-:W-:Y:S01]  /*52d0*/  HSET2.LE.AND R10, R15, R2, PT ;  /* 0x000000020f0a7233 */ /* 0x000fe20003803000 */
[----:B------:R-:W-:Y:S01]  /*52e0*/  IMAD.WIDE.U32 R14, R21, -0x2daee0ad, RZ ;  /* 0xd2511f53150e7825 */ /* 0x000fe200078e00ff */
[----:B---3--:R-:W-:Y:S01]  /*52f0*/  F2FP.BF16.F32.PACK_AB R3, R239, R240 ;  /* 0x000000f0ef03723e */ /* 0x008fe200000010ff */
[C---:B------:R-:W-:Y:S06]  /*5300*/  HMMA.16816.F32.BF16 R68, R4.reuse, R118, RZ ;  /* 0x000000760444723c */ /* 0x040fec00000418ff */
[C---:B------:R-:W-:Y:S06]  /*5310*/  HMMA.16816.F32.BF16 R92, R4.reuse, R102, RZ ;  /* 0x00000066045c723c */ /* 0x040fec00000418ff */
[----:B------:R-:W-:Y:S01]  /*5320*/  HMMA.16816.F32.BF16 R108, R4, R82, RZ ;  /* 0x00000052046c723c */ /* 0x000fe200000418ff */
[----:B--2---:R-:W-:Y:S01]  /*5330*/  PRMT R11, R0, 0x5410, R13 ;  /* 0x00005410000b7816 */ /* 0x004fe2000000000d */
[----:B------:R-:W-:Y:S01]  /*5340*/  FFMA.FTZ R0, R36, UR38, -R8 ;  /* 0x0000002624007c23 */ /* 0x000fe20008010808 */
[----:B-1----:R-:W-:-:S02]  /*5350*/  FMNMX.FTZ R13, R9, R16, !PT ;  /* 0x00000010090d7209 */ /* 0x002fc40007810000 */
[----:B----4-:R-:W-:Y:S01]  /*5360*/  F2FP.BF16.F32.PACK_AB R9, R139, R233 ;  /* 0x000000e98b09723e */ /* 0x010fe200000010ff */
[----:B------:R1:W2:Y:S01]  /*5370*/  MUFU.EX2 R133, R0 ;  /* 0x0000000000857308 */ /* 0x0002a20000000800 */
[----:B------:R-:W-:Y:S01]  /*5380*/  HSET2.LE.AND R8, R11, R2, PT ;  /* 0x000000020b087233 */ /* 0x000fe20003803000 */
[----:B------:R-:W-:Y:S01]  /*5390*/  HMMA.16816.F32.BF16 R148, R4, R50, RZ ;  /* 0x000000320494723c */ /* 0x000fe200000418ff */
[----:B------:R-:W-:-:S03]  /*53a0*/  F2FP.BF16.F32.PACK_AB R11, R138, R238 ;  /* 0x000000ee8a0b723e */ /* 0x000fc600000010ff */
[----:B------:R-:W-:Y:S01]  /*53b0*/  LOP3.LUT R125, R8, R9, RZ, 0xc0, !PT ;  /* 0x00000009087d7212 */ /* 0x000fe200078ec0ff */
[----:B------:R-:W-:Y:S01]  /*53c0*/  FMUL.FTZ R8, R136, UR38 ;  /* 0x0000002688087c20 */ /* 0x000fe20008410000 */
[----:B------:R-:W3:Y:S01]  /*53d0*/  SHFL.BFLY PT, R9, R13, 0x1, 0x1f ;  /* 0x0c201f000d097f89 */ /* 0x000ee200000e0000 */
[----:B------:R-:W-:Y:S01]  /*53e0*/  LOP3.LUT R126, R10, R11, RZ, 0xc0, !PT ;  /* 0x0000000b0a7e7212 */ /* 0x000fe200078ec0ff */
[----:B------:R-:W-:Y:S02]  /*53f0*/  IMAD.WIDE.U32 R10, R78, -0x2daee0ad, RZ ;  /* 0xd2511f534e0a7825 */ /* 0x000fe400078e00ff */
[----:B------:R-:W-:Y:S02]  /*5400*/  FSEL R8, R8, RZ, P1 ;  /* 0x000000ff08087208 */ /* 0x000fe40000800000 */
[----:B-1----:R-:W-:-:S03]  /*5410*/  HSET2.LE.AND R0, R12, R2, PT ;  /* 0x000000020c007233 */ /* 0x002fc60003803000 */
[----:B------:R-:W-:Y:S02]  /*5420*/  FFMA.FTZ R4, R39, UR38, -R8 ;  /* 0x0000002627047c23 */ /* 0x000fe40008010808 */
[----:B------:R-:W-:Y:S02]  /*5430*/  LOP3.LUT R124, R0, R3, RZ, 0xc0, !PT ;  /* 0x00000003007c7212 */ /* 0x000fe400078ec0ff */
[----:B------:R-:W-:Y:S01]  /*5440*/  MUFU.EX2 R30, R4 ;  /* 0x00000004001e7308 */ /* 0x000fe20000000800 */
[----:B------:R-:W-:Y:S02]  /*5450*/  HSET2.LE.AND R0, R18, R2, PT ;  /* 0x0000000212007233 */ /* 0x000fe40003803000 */
[----:B--2---:R-:W-:-:S04]  /*5460*/  F2FP.BF16.F32.PACK_AB R3, R35, R133 ;  /* 0x000000852303723e */ /* 0x004fc800000010ff */
[----:B------:R-:W-:Y:S01]  /*5470*/  LOP3.LUT R127, R0, R3, RZ, 0xc0, !PT ;  /* 0x00000003007f7212 */ /* 0x000fe200078ec0ff */
[----:B------:R-:W-:Y:S01]  /*5480*/  FFMA.FTZ R0, R38, UR38, -R8 ;  /* 0x0000002626007c23 */ /* 0x000fe20008010808 */
[----:B------:R-:W-:Y:S02]  /*5490*/  LOP3.LUT R3, R11, UR18, R166, 0x96, !PT ;  /* 0x000000120b037c12 */ /* 0x000fe4000f8e96a6 */
[----:B---3--:R-:W-:Y:S01]  /*54a0*/  FMNMX.FTZ R135, R13, R9, !PT ;  /* 0x000000090d877209 */ /* 0x008fe20007810000 */
[----:B------:R1:W-:Y:S02]  /*54b0*/  MUFU.EX2 R34, R0 ;  /* 0x0000000000227308 */ /* 0x0003e40000000800 */
[----:B------:R-:W-:Y:S01]  /*54c0*/  IMAD.WIDE.U32 R6, R3, -0x326172a9, RZ ;  /* 0xcd9e8d5703067825 */ /* 0x000fe200078e00ff */
[----:B------:R-:W-:Y:S01]  /*54d0*/  FSETP.NEU.FTZ.AND P1, PT, R135, -INF , PT ;  /* 0xff8000008700780b */ /* 0x000fe20003f3d000 */
[----:B------:R-:W-:Y:S03]  /*54e0*/  HMMA.16816.F32.BF16 R144, R124, R156, R144 ;  /* 0x0000009c7c90723c */ /* 0x000fe60000041890 */
[----:B------:R-:W-:-:S03]  /*54f0*/  LOP3.LUT R3, R7, UR17, R164, 0x96, !PT ;  /* 0x0000001107037c12 */ /* 0x000fc6000f8e96a4 */
[C---:B------:R-:W-:Y:S06]  /*5500*/  HMMA.16816.F32.BF16 R160, R124.reuse, R172, R160 ;  /* 0x000000ac7ca0723c */ /* 0x040fec00000418a0 */
[----:B------:R-:W-:Y:S01]  /*5510*/  HMMA.16816.F32.BF16 R40, R124, R64, R40 ;  /* 0x000000407c28723c */ /* 0x000fe20000041828 */
[----:B-1----:R-:W-:-:S05]  /*5520*/  LOP3.LUT R0, R15, UR16, R10, 0x96, !PT ;  /* 0x000000100f007c12 */ /* 0x002fca000f8e960a */
[----:B------:R-:W-:-:S04]  /*5530*/  IMAD.WIDE.U32 R16, R0, -0x326172a9, RZ ;  /* 0xcd9e8d5700107825 */ /* 0x000fc800078e00ff */
[----:B------:R-:W-:Y:S01]  /*5540*/  FFMA.FTZ R0, R31, UR38, -R8 ;  /* 0x000000261f007c23 */ /* 0x000fe20008010808 */
[----:B------:R-:W-:Y:S03]  /*5550*/  HMMA.16816.F32.BF16 R56, R124, R176, R56 ;  /* 0x000000b07c38723c */ /* 0x000fe60000041838 */
[----:B------:R1:W-:Y:S01]  /*5560*/  MUFU.EX2 R23, R0 ;  /* 0x0000000000177308 */ /* 0x0003e20000000800 */
[----:B------:R-:W-:Y:S01]  /*5570*/  LOP3.LUT R4, R17, UR15, R6, 0x96, !PT ;  /* 0x0000000f11047c12 */ /* 0x000fe2000f8e9606 */
[----:B------:R-:W-:-:S04]  /*5580*/  IMAD.WIDE.U32 R6, R3, -0x2daee0ad, RZ ;  /* 0xd2511f5303067825 */ /* 0x000fc800078e00ff */
[----:B------:R-:W-:Y:S01]  /*5590*/  FFMA.FTZ R3, R32, UR38, -R8 ;  /* 0x0000002620037c23 */ /* 0x000fe20008010808 */
[C---:B------:R-:W-:Y:S01]  /*55a0*/  HMMA.16816.F32.BF16 R72, R124.reuse, R140, R72 ;  /* 0x0000008c7c48723c */ /* 0x040fe20000041848 */
[----:B------:R-:W-:Y:S02]  /*55b0*/  IMAD.WIDE.U32 R236, R4, -0x2daee0ad, RZ ;  /* 0xd2511f5304ec7825 */ /* 0x000fe400078e00ff */
[----:B------:R2:W3:Y:S03]  /*55c0*/  MUFU.EX2 R21, R3 ;  /* 0x0000000300157308 */ /* 0x0004e60000000800 */
[C---:B------:R-:W-:Y:S06]  /*55d0*/  HMMA.16816.F32.BF16 R88, R124.reuse, R180, R88 ;  /* 0x000000b47c58723c */ /* 0x040fec0000041858 */
[----:B------:R-:W-:Y:S01]  /*55e0*/  HMMA.16816.F32.BF16 R104, R124, R188, R104 ;  /* 0x000000bc7c68723c */ /* 0x000fe20000041868 */
[----:B-1----:R-:W-:-:S05]  /*55f0*/  FMUL.FTZ R0, R135, UR38 ;  /* 0x0000002687007c20 */ /* 0x002fca0008410000 */
[----:B------:R-:W-:Y:S01]  /*5600*/  FSEL R0, R0, RZ, P1 ;  /* 0x000000ff00007208 */ /* 0x000fe20000800000 */
[----:B------:R-:W-:Y:S01]  /*5610*/  HMMA.16816.F32.BF16 R120, R124, R184, R120 ;  /* 0x000000b87c78723c */ /* 0x000fe20000041878 */
[----:B--2---:R-:W-:-:S03]  /*5620*/  LOP3.LUT R3, R237, UR12, R6, 0x96, !PT ;  /* 0x0000000ced037c12 */ /* 0x004fc6000f8e9606 */
[----:B------:R-:W-:Y:S01]  /*5630*/  FFMA.FTZ R4, R47, UR38, -R0 ;  /* 0x000000262f047c23 */ /* 0x000fe20008010800 */
[----:B------:R-:W-:Y:S01]  /*5640*/  LOP3.LUT R6, R7, UR14, R14, 0x96, !PT ;  /* 0x0000000e07067c12 */ /* 0x000fe2000f8e960e */
[C---:B------:R-:W-:Y:S02]  /*5650*/  HMMA.16816.F32.BF16 R152, R124.reuse, R158, R152 ;  /* 0x0000009e7c98723c */ /* 0x040fe40000041898 */
[----:B------:R1:W-:Y:S02]  /*5660*/  MUFU.EX2 R20, R4 ;  /* 0x0000000400147308 */ /* 0x0003e40000000800 */
[----:B------:R-:W-:Y:S02]  /*5670*/  IMAD.WIDE.U32 R12, R6, -0x326172a9, RZ ;  /* 0xcd9e8d57060c7825 */ /* 0x000fe400078e00ff */
[C---:B------:R-:W-:Y:S06]  /*5680*/  HMMA.16816.F32.BF16 R168, R124.reuse, R174, R168 ;  /* 0x000000ae7ca8723c */ /* 0x040fec00000418a8 */
[C---:B------:R-:W-:Y:S06]  /*5690*/  HMMA.16816.F32.BF16 R60, R124.reuse, R178, R60 ;  /* 0x000000b27c3c723c */ /* 0x040fec000004183c */
[----:B------:R-:W-:Y:S01]  /*56a0*/  HMMA.16816.F32.BF16 R92, R124, R182, R92 ;  /* 0x000000b67c5c723c */ /* 0x000fe2000004185c */
[----:B-1----:R-:W-:-:S04]  /*56b0*/  IMAD.WIDE.U32 R4, R3, -0x326172a9, RZ ;  /* 0xcd9e8d5703047825 */ /* 0x002fc800078e00ff */
[----:B------:R-:W-:-:S04]  /*56c0*/  FFMA.FTZ R3, R46, UR38, -R0 ;  /* 0x000000262e037c23 */ /* 0x000fc80008010800 */
[----:B------:R1:W-:Y:S01]  /*56d0*/  MUFU.EX2 R19, R3 ;  /* 0x0000000300137308 */ /* 0x0003e20000000800 */
[C---:B------:R-:W-:Y:S01]  /*56e0*/  LOP3.LUT R6, R4.reuse, 0xffff, RZ, 0xc0, !PT ;  /* 0x0000ffff04067812 */ /* 0x040fe200078ec0ff */
[C---:B------:R-:W-:Y:S01]  /*56f0*/  HMMA.16816.F32.BF16 R44, R124.reuse, R66, R24 ;  /* 0x000000427c2c723c */ /* 0x040fe20000041818 */
[----:B------:R-:W-:Y:S02]  /*5700*/  LOP3.LUT R9, R4, 0xff, RZ, 0xc0, !PT ;  /* 0x000000ff04097812 */ /* 0x000fe400078ec0ff */
[----:B------:R-:W-:Y:S02]  /*5710*/  SHF.R.U32.HI R10, RZ, 0x18, R4 ;  /* 0x00000018ff0a7819 */ /* 0x000fe40000011604 */
[----:B------:R-:W-:Y:S01]  /*5720*/  SHF.R.U32.HI R6, RZ, 0x8, R6 ;  /* 0x00000008ff067819 */ /* 0x000fe20000011606 */
[----:B------:R-:W-:Y:S03]  /*5730*/  HMMA.16816.F32.BF16 R108, R124, R190, R108 ;  /* 0x000000be7c6c723c */ /* 0x000fe6000004186c */
[----:B------:R-:W-:-:S02]  /*5740*/  PRMT R6, R9, 0x5410, R6 ;  /* 0x0000541009067816 */ /* 0x000fc40000000006 */
[----:B-1----:R-:W-:Y:S01]  /*5750*/  SHF.R.U32.HI R3, RZ, 0x10, R4 ;  /* 0x00000010ff037819 */ /* 0x002fe20000011604 */
[----:B------:R-:W-:-:S03]  /*5760*/  FFMA.FTZ R4, R22, UR38, -R0 ;  /* 0x0000002616047c23 */ /* 0x000fc60008010800 */
[----:B------:R-:W-:Y:S01]  /*5770*/  LOP3.LUT R7, R3, 0xff, RZ, 0xc0, !PT ;  /* 0x000000ff03077812 */ /* 0x000fe200078ec0ff */
[----:B------:R1:W2:Y:S01]  /*5780*/  MUFU.EX2 R18, R4 ;  /* 0x0000000400127308 */ /* 0x0002a20000000800 */
[----:B------:R-:W-:Y:S01]  /*5790*/  LOP3.LUT R3, R5, UR22, R12, 0x96, !PT ;  /* 0x0000001605037c12 */ /* 0x000fe2000f8e960c */
[----:B------:R-:W-:Y:S01]  /*57a0*/  FFMA.FTZ R5, R77, UR38, -R0 ;  /* 0x000000264d057c23 */ /* 0x000fe20008010800 */
[----:B------:R-:W-:Y:S01]  /*57b0*/  PRMT R10, R7, 0x5410, R10 ;  /* 0x00005410070a7816 */ /* 0x000fe2000000000a */
[C---:B------:R-:W-:Y:S01]  /*57c0*/  HMMA.16816.F32.BF16 R76, R124.reuse, R142, R68 ;  /* 0x0000008e7c4c723c */ /* 0x040fe20000041844 */
[----:B------:R-:W-:Y:S02]  /*57d0*/  SHF.R.U32.HI R7, RZ, 0x10, R3 ;  /* 0x00000010ff077819 */ /* 0x000fe40000011603 */
[----:B------:R-:W-:Y:S01]  /*57e0*/  LOP3.LUT R9, R3, 0xff, RZ, 0xc0, !PT ;  /* 0x000000ff03097812 */ /* 0x000fe200078ec0ff */
[----:B------:R4:W5:Y:S01]  /*57f0*/  MUFU.EX2 R17, R5 ;  /* 0x0000000500117308 */ /* 0x0009620000000800 */
[----:B------:R-:W-:Y:S01]  /*5800*/  LOP3.LUT R7, R7, 0xff, RZ, 0xc0, !PT ;  /* 0x000000ff07077812 */ /* 0x000fe200078ec0ff */
[----:B------:R-:W-:Y:S01]  /*5810*/  HMMA.16816.F32.BF16 R124, R124, R186, R148 ;  /* 0x000000ba7c7c723c */ /* 0x000fe20000041894 */
[----:B-1----:R-:W-:-:S04]  /*5820*/  LOP3.LUT R4, R3, 0xffff, RZ, 0xc0, !PT ;  /* 0x0000ffff03047812 */ /* 0x002fc800078ec0ff */
[----:B------:R-:W-:Y:S02]  /*5830*/  SHF.R.U32.HI R4, RZ, 0x8, R4 ;  /* 0x00000008ff047819 */ /* 0x000fe40000011604 */
[----:B----4-:R-:W-:Y:S02]  /*5840*/  SHF.R.U32.HI R5, RZ, 0x18, R3 ;  /* 0x00000018ff057819 */ /* 0x010fe40000011603 */
[----:B------:R-:W-:Y:S02]  /*5850*/  HSET2.LE.AND R3, R6, R2, PT ;  /* 0x0000000206037233 */ /* 0x000fe40003803000 */
[----:B------:R-:W-:Y:S02]  /*5860*/  PRMT R4, R9, 0x5410, R4 ;  /* 0x0000541009047816 */ /* 0x000fe40000000004 */
[----:B---3--:R-:W-:Y:S02]  /*5870*/  F2FP.BF16.F32.PACK_AB R6, R21, R23 ;  /* 0x000000171506723e */ /* 0x008fe400000010ff */
[----:B------:R-:W-:-:S02]  /*5880*/  PRMT R9, R7, 0x5410, R5 ;  /* 0x0000541007097816 */ /* 0x000fc40000000005 */
[----:B------:R-:W-:Y:S02]  /*5890*/  LOP3.LUT R6, R3, R6, RZ, 0xc0, !PT ;  /* 0x0000000603067212 */ /* 0x000fe400078ec0ff */
[--C-:B------:R-:W-:Y:S02]  /*58a0*/  HSET2.LE.AND R4, R4, R2.reuse, PT ;  /* 0x0000000204047233 */ /* 0x100fe40003803000 */
[--C-:B------:R-:W-:Y:S02]  /*58b0*/  HSET2.LE.AND R3, R10, R2.reuse, PT ;  /* 0x000000020a037233 */ /* 0x100fe40003803000 */
[----:B------:R-:W-:Y:S02]  /*58c0*/  F2FP.BF16.F32.PACK_AB R5, R30, R34 ;  /* 0x000000221e05723e */ /* 0x000fe400000010ff */
[----:B------:R-:W-:Y:S02]  /*58d0*/  HSET2.LE.AND R9, R9, R2, PT ;  /* 0x0000000209097233 */ /* 0x000fe40003803000 */
[----:B--2---:R-:W-:-:S02]  /*58e0*/  F2FP.BF16.F32.PACK_AB R7, R18, R19 ;  /* 0x000000131207723e */ /* 0x004fc400000010ff */
[----:B-----5:R-:W-:Y:S02]  /*58f0*/  F2FP.BF16.F32.PACK_AB R10, R17, R20 ;  /* 0x00000014110a723e */ /* 0x020fe400000010ff */
[----:B------:R-:W-:Y:S02]  /*5900*/  LOP3.LUT R4, R4, R5, RZ, 0xc0, !PT ;  /* 0x0000000504047212 */ /* 0x000fe400078ec0ff */
[----:B------:R-:W-:Y:S01]  /*5910*/  LOP3.LUT R7, R3, R7, RZ, 0xc0, !PT ;  /* 0x0000000703077212 */ /* 0x000fe200078ec0ff */
[----:B------:R-:W-:Y:S01]  /*5920*/  FFMA.FTZ R3, R132, UR38, -R8 ;  /* 0x0000002684037c23 */ /* 0x000fe20008010808 */
[----:B------:R-:W-:Y:S02]  /*5930*/  LOP3.LUT R5, R9, R10, RZ, 0xc0, !PT ;  /* 0x0000000a09057212 */ /* 0x000fe400078ec0ff */
[----:B------:R-:W-:Y:S02]  /*5940*/  LOP3.LUT R9, R13, UR13, R16, 0x96, !PT ;  /* 0x0000000d0d097c12 */ /* 0x000fe4000f8e9610 */
[----:B------:R1:W-:Y:S03]  /*5950*/  MUFU.EX2 R16, R3 ;  /* 0x0000000300107308 */ /* 0x0003e60000000800 */
        /* <DEDUP_REMOVED lines=16> */
[----:B------:R-:W-:-:S04]  /*5a60*/  IMAD.WIDE.U32 R4, R9, -0x2daee0ad, RZ ;  /* 0xd2511f5309047825 */ /* 0x000fc800078e00ff */
[----:B------:R-:W-:Y:S01]  /*5a70*/  FFMA.FTZ R6, R130, UR38, -R8 ;  /* 0x0000002682067c23 */ /* 0x000fe20008010808 */
[----:B-1----:R-:W-:-:S03]  /*5a80*/  LOP3.LUT R3, R5, UR29, R236, 0x96, !PT ;  /* 0x0000001d05037c12 */ /* 0x002fc6000f8e96ec */
[----:B------:R1:W-:Y:S01]  /*5a90*/  MUFU.EX2 R15, R6 ;  /* 0x00000006000f7308 */ /* 0x0003e20000000800 */
[C---:B------:R-:W-:Y:S02]  /*5aa0*/  LOP3.LUT R5, R4.reuse, 0xffff, RZ, 0xc0, !PT ;  /* 0x0000ffff04057812 */ /* 0x040fe400078ec0ff */
[----:B------:R-:W-:Y:S02]  /*5ab0*/  LOP3.LUT R10, R4, 0xff, RZ, 0xc0, !PT ;  /* 0x000000ff040a7812 */ /* 0x000fe400078ec0ff */
[--C-:B------:R-:W-:Y:S02]  /*5ac0*/  SHF.R.U32.HI R7, RZ, 0x10, R4.reuse ;  /* 0x00000010ff077819 */ /* 0x100fe40000011604 */
[----:B------:R-:W-:Y:S01]  /*5ad0*/  SHF.R.U32.HI R9, RZ, 0x18, R4 ;  /* 0x00000018ff097819 */ /* 0x000fe20000011604 */
[----:B------:R-:W-:Y:S01]  /*5ae0*/  FFMA.FTZ R4, R131, UR38, -R8 ;  /* 0x0000002683047c23 */ /* 0x000fe20008010808 */
[----:B------:R-:W-:-:S03]  /*5af0*/  SHF.R.U32.HI R5, RZ, 0x8, R5 ;  /* 0x00000008ff057819 */ /* 0x000fc60000011605 */
[----:B------:R2:W-:Y:S01]  /*5b00*/  MUFU.EX2 R14, R4 ;  /* 0x00000004000e7308 */ /* 0x0005e20000000800 */
[----:B------:R-:W-:Y:S01]  /*5b10*/  PRMT R10, R10, 0x5410, R5 ;  /* 0x000054100a0a7816 */ /* 0x000fe20000000005 */
[----:B------:R-:W-:Y:S01]  /*5b20*/  FFMA.FTZ R5, R128, UR38, -R8 ;  /* 0x0000002680057c23 */ /* 0x000fe20008010808 */
[----:B-1----:R-:W-:-:S05]  /*5b30*/  LOP3.LUT R6, R7, 0xff, RZ, 0xc0, !PT ;  /* 0x000000ff07067812 */ /* 0x002fca00078ec0ff */
[----:B------:R1:W3:Y:S01]  /*5b40*/  MUFU.EX2 R13, R5 ;  /* 0x00000005000d7308 */ /* 0x0002e20000000800 */
[----:B------:R-:W-:Y:S01]  /*5b50*/  PRMT R9, R6, 0x5410, R9 ;  /* 0x0000541006097816 */ /* 0x000fe20000000009 */
[----:B------:R-:W-:-:S06]  /*5b60*/  FFMA.FTZ R6, R28, UR38, -R0 ;  /* 0x000000261c067c23 */ /* 0x000fcc0008010800 */
[----:B------:R-:W-:Y:S01]  /*5b70*/  MUFU.EX2 R12, R6 ;  /* 0x00000006000c7308 */ /* 0x000fe20000000800 */
[----:B--2---:R-:W-:-:S04]  /*5b80*/  LOP3.LUT R4, R3, 0xffff, RZ, 0xc0, !PT ;  /* 0x0000ffff03047812 */ /* 0x004fc800078ec0ff */
[----:B-1----:R-:W-:Y:S02]  /*5b90*/  SHF.R.U32.HI R5, RZ, 0x8, R4 ;  /* 0x00000008ff057819 */ /* 0x002fe40000011604 */
[----:B------:R-:W-:-:S04]  /*5ba0*/  LOP3.LUT R4, R3, 0xff, RZ, 0xc0, !PT ;  /* 0x000000ff03047812 */ /* 0x000fc800078ec0ff */
[----:B------:R-:W-:Y:S01]  /*5bb0*/  PRMT R7, R4, 0x5410, R5 ;  /* 0x0000541004077816 */ /* 0x000fe20000000005 */
[----:B------:R-:W-:Y:S01]  /*5bc0*/  FFMA.FTZ R4, R29, UR38, -R0 ;  /* 0x000000261d047c23 */ /* 0x000fe20008010800 */
[----:B------:R-:W-:-:S03]  /*5bd0*/  SHF.R.U32.HI R5, RZ, 0x10, R3 ;  /* 0x00000010ff057819 */ /* 0x000fc60000011603 */
[----:B------:R1:W2:Y:S02]  /*5be0*/  MUFU.EX2 R11, R4 ;  /* 0x00000004000b7308 */ /* 0x0002a40000000800 */
[----:B-1----:R-:W-:Y:S02]  /*5bf0*/  SHF.R.U32.HI R4, RZ, 0x18, R3 ;  /* 0x00000018ff047819 */ /* 0x002fe40000011603 */
[----:B------:R-:W-:Y:S01]  /*5c00*/  LOP3.LUT R3, R5, 0xff, RZ, 0xc0, !PT ;  /* 0x000000ff05037812 */ /* 0x000fe200078ec0ff */
[--C-:B------:R-:W-:Y:S01]  /*5c10*/  FFMA.FTZ R5, R33, UR38, -R0.reuse ;  /* 0x0000002621057c23 */ /* 0x100fe20008010800 */
[----:B------:R-:W-:Y:S02]  /*5c20*/  FFMA.FTZ R0, R129, UR38, -R0 ;  /* 0x0000002681007c23 */ /* 0x000fe40008010800 */
[----:B------:R-:W-:Y:S01]  /*5c30*/  PRMT R6, R3, 0x5410, R4 ;  /* 0x0000541003067816 */ /* 0x000fe20000000004 */
[----:B------:R1:W-:Y:S01]  /*5c40*/  MUFU.EX2 R8, R5 ;  /* 0x0000000500087308 */ /* 0x0003e20000000800 */
[----:B------:R-:W-:-:S02]  /*5c50*/  HSET2.LE.AND R3, R10, R2, PT ;  /* 0x000000020a037233 */ /* 0x000fc40003803000 */
[--C-:B------:R-:W-:Y:S02]  /*5c60*/  HSET2.LE.AND R4, R9, R2.reuse, PT ;  /* 0x0000000209047233 */ /* 0x100fe40003803000 */
[--C-:B-1----:R-:W-:Y:S02]  /*5c70*/  HSET2.LE.AND R5, R7, R2.reuse, PT ;  /* 0x0000000207057233 */ /* 0x102fe40003803000 */
[----:B------:R-:W-:Y:S02]  /*5c80*/  HSET2.LE.AND R2, R6, R2, PT ;  /* 0x0000000206027233 */ /* 0x000fe40003803000 */
[----:B------:R3:W1:Y:S02]  /*5c90*/  MUFU.EX2 R6, R0 ;  /* 0x0000000000067308 */ /* 0x0006640000000800 */
[----:B---3--:R-:W-:-:S04]  /*5ca0*/  F2FP.BF16.F32.PACK_AB R0, R13, R14 ;  /* 0x0000000e0d00723e */ /* 0x008fc800000010ff */
[----:B------:R-:W-:Y:S01]  /*5cb0*/  LOP3.LUT R130, R3, R0, RZ, 0xc0, !PT ;  /* 0x0000000003827212 */ /* 0x000fe200078ec0ff */
[----:B------:R-:W-:Y:S01]  /*5cc0*/  FADD.FTZ R3, R248, R247 ;  /* 0x000000f7f8037221 */ /* 0x000fe20000010000 */
[----:B--2---:R-:W-:-:S03]  /*5cd0*/  F2FP.BF16.F32.PACK_AB R0, R11, R12 ;  /* 0x0000000c0b00723e */ /* 0x004fc600000010ff */
[----:B------:R-:W-:Y:S01]  /*5ce0*/  FADD.FTZ R3, R245, R3 ;  /* 0x00000003f5037221 */ /* 0x000fe20000010000 */
[----:B------:R-:W-:Y:S01]  /*5cf0*/  LOP3.LUT R131, R4, R0, RZ, 0xc0, !PT ;  /* 0x0000000004837212 */ /* 0x000fe200078ec0ff */
[----:B------:R-:W-:Y:S01]  /*5d00*/  FADD.FTZ R4, R242, R241 ;  /* 0x000000f1f2047221 */ /* 0x000fe20000010000 */
[----:B------:R-:W-:Y:S01]  /*5d10*/  F2FP.BF16.F32.PACK_AB R0, R15, R16 ;  /* 0x000000100f00723e */ /* 0x000fe200000010ff */
[----:B------:R-:W-:Y:S02]  /*5d20*/  FADD.FTZ R3, R246, R3 ;  /* 0x00000003f6037221 */ /* 0x000fe40000010000 */
[----:B------:R-:W-:Y:S01]  /*5d30*/  FADD.FTZ R4, R244, R4 ;  /* 0x00000004f4047221 */ /* 0x000fe20000010000 */
[----:B------:R-:W-:Y:S02]  /*5d40*/  LOP3.LUT R128, R5, R0, RZ, 0xc0, !PT ;  /* 0x0000000005807212 */ /* 0x000fe400078ec0ff */
[----:B-1----:R-:W-:Y:S01]  /*5d50*/  F2FP.BF16.F32.PACK_AB R0, R6, R8 ;  /* 0x000000080600723e */ /* 0x002fe200000010ff */
[----:B------:R-:W-:-:S03]  /*5d60*/  FADD.FTZ R4, R243, R4 ;  /* 0x00000004f3047221 */ /* 0x000fc60000010000 */
[----:B------:R-:W-:Y:S01]  /*5d70*/  LOP3.LUT R129, R2, R0, RZ, 0xc0, !PT ;  /* 0x0000000002817212 */ /* 0x000fe200078ec0ff */
        /* <DEDUP_REMOVED lines=42> */
[----:B------:R-:W-:-:S02]  /*6020*/  VIADD R222, R219, 0x800 ;  /* 0x00000800dbde7836 */ /* 0x000fc40000000000 */
[C---:B------:R-:W-:Y:S02]  /*6030*/  VIADD R221, R219.reuse, 0x1000 ;  /* 0x00001000dbdd7836 */ /* 0x040fe40000000000 */
[----:B------:R-:W-:Y:S01]  /*6040*/  VIADD R220, R219, 0x1800 ;  /* 0x00001800dbdc7836 */ /* 0x000fe20000000000 */
[----:B-1----:R-:W-:-:S12]  /*6050*/  @!P0 BRA `(.L_x_2311) ;  /* 0x000000d400dc8947 */ /* 0x002fd80003800000 */
[----:B------:R-:W2:Y:S04]  /*6060*/  LDL.64 R236, [R1+0x68] ;  /* 0x0000680001ec7983 */ /* 0x000ea80000100a00 */
[----:B------:R-:W3:Y:S01]  /*6070*/  LDL R31, [R1+0x38] ;  /* 0x00003800011f7983 */ /* 0x000ee20000100800 */
[----:B------:R-:W-:Y:S01]  /*6080*/  UIADD3 UR32, UR37, -0x2, URZ ;  /* 0xfffffffe25207890 */ /* 0x000fe2000fffe03f */
[----:B------:R-:W-:-:S04]  /*6090*/  DEPBAR.LE SB0, 0x0 ;  /* 0x000080000000791a */ /* 0x000fc80000000000 */
[----:B------:R-:W-:Y:S01]  /*60a0*/  USHF.R.S32.HI UR39, URZ, 0x1f, UR32 ;  /* 0x0000001f3f277899 */ /* 0x000fe20008011420 */
[----:B------:R-:W-:Y:S01]  /*60b0*/  IMAD.U32 R2, RZ, RZ, UR32 ;  /* 0x00000020ff027e24 */ /* 0x000fe2000f8e00ff */
[----:B------:R-:W-:Y:S01]  /*60c0*/  UIMAD UR10, UR26, UR32, URZ ;  /* 0x000000201a0a72a4 */ /* 0x000fe2000f8e023f */
[----:B------:R-:W-:Y:S01]  /*60d0*/  IMAD.U32 R4, RZ, RZ, UR36 ;  /* 0x00000024ff047e24 */ /* 0x000fe2000f8e00ff */
[----:B------:R-:W1:Y:S01]  /*60e0*/  S2R R18, SR_TID.X ;  /* 0x0000000000127919 */ /* 0x000e620000002100 */
[----:B------:R-:W-:Y:S01]  /*60f0*/  VIADD R19, R252, 0x4 ;  /* 0x00000004fc137836 */ /* 0x000fe20000000000 */
[----:B------:R-:W-:Y:S02]  /*6100*/  UIMAD UR39, UR39, UR27, UR10 ;  /* 0x0000001b272772a4 */ /* 0x000fe4000f8e020a */
[----:B------:R-:W-:Y:S01]  /*6110*/  UISETP.GT.AND UP0, UPT, UR32, UR23, UPT ;  /* 0x000000172000728c */ /* 0x000fe2000bf04270 */
[----:B------:R-:W-:Y:S01]  /*6120*/  ULDC.64 UR10, c[0x0][0x220] ;  /* 0x00008800000a7ab9 */ /* 0x000fe20000000a00 */
[----:B-1----:R-:W-:-:S05]  /*6130*/  IMAD.SHL.U32 R18, R18, 0x2, RZ ;  /* 0x0000000212127824 */ /* 0x002fca00078e00ff */
[----:B------:R-:W-:Y:S01]  /*6140*/  LOP3.LUT R18, R18, 0x6, RZ, 0xc0, !PT ;  /* 0x0000000612127812 */ /* 0x000fe200078ec0ff */
[----:B------:R-:W-:Y:S01]  /*6150*/  BAR.SYNC.DEFER_BLOCKING 0x0 ;  /* 0x0000000000007b1d */ /* 0x000fe20000010000 */
[----:B--2---:R-:W-:-:S04]  /*6160*/  IMAD.WIDE.U32 R2, R2, UR27, R236 ;  /* 0x0000001b02027c25 */ /* 0x004fc8000f8e00ec */
[----:B------:R-:W-:Y:S01]  /*6170*/  VIADD R0, R3, UR39 ;  /* 0x0000002703007c36 */ /* 0x000fe20008000000 */
[C---:B------:R-:W-:Y:S01]  /*6180*/  LEA R16, P0, R2.reuse, UR10, 0x1 ;  /* 0x0000000a02107c11 */ /* 0x040fe2000f8008ff */
[----:B------:R-:W-:Y:S02]  /*6190*/  IMAD.U32 R3, RZ, RZ, UR36 ;  /* 0x00000024ff037e24 */ /* 0x000fe4000f8e00ff */
[----:B---3--:R-:W-:Y:S01]  /*61a0*/  IMAD.MOV.U32 R132, RZ, RZ, R31 ;  /* 0x000000ffff847224 */ /* 0x008fe200078e001f */
[----:B------:R-:W-:Y:S01]  /*61b0*/  LEA.HI.X R17, R2, UR11, R0, 0x1, P0 ;  /* 0x0000000b02117c11 */ /* 0x000fe200080f0c00 */
[----:B------:R-:W-:Y:S01]  /*61c0*/  IMAD.U32 R0, RZ, RZ, UR33 ;  /* 0x00000021ff007e24 */ /* 0x000fe2000f8e00ff */
[----:B------:R-:W-:-:S03]  /*61d0*/  LEA R2, P0, R3, R16, 0x1 ;  /* 0x0000001003027211 */ /* 0x000fc600078008ff */
[----:B------:R-:W-:Y:S01]  /*61e0*/  @!PT LDS RZ, [RZ] ;  /* 0x00000000fffff984 */ /* 0x000fe20000000800 */
[----:B------:R-:W-:Y:S01]  /*61f0*/  @!PT LDS RZ, [RZ] ;  /* 0x00000000fffff984 */ /* 0x000fe20000000800 */
[----:B------:R-:W-:Y:S01]  /*6200*/  @!PT LDS RZ, [RZ] ;  /* 0x00000000fffff984 */ /* 0x000fe20000000800 */
[----:B------:R-:W-:Y:S01]  /*6210*/  LDGSTS.E.BYPASS.LTC128B.128 [R232+0xa000], desc[UR30][R16.64] ;  /* 0x0a00000010e87fae */ /* 0x000fe2000b901d5e */
[----:B------:R-:W-:Y:S01]  /*6220*/  LEA.HI.X R3, R4, R17, R0, 0x1, P0 ;  /* 0x0000001104037211 */ /* 0x000fe200000f0c00 */
[----:B------:R-:W-:Y:S02]  /*6230*/  IMAD.U32 R0, RZ, RZ, UR32 ;  /* 0x00000020ff007e24 */ /* 0x000fe4000f8e00ff */
[----:B------:R-:W-:Y:S02]  /*6240*/  LDGSTS.E.BYPASS.LTC128B.128 [R232+0xb000], desc[UR30][R16.64+0x80] ;  /* 0x0b00008010e87fae */ /* 0x000fe4000b901d5e */
[----:B------:R-:W-:Y:S02]  /*6250*/  IMAD R0, R0, 0x20, R18 ;  /* 0x0000002000007824 */ /* 0x000fe400078e0212 */
[----:B------:R-:W-:Y:S03]  /*6260*/  LDGSTS.E.BYPASS.LTC128B.128 [R232+0xa800], desc[UR30][R2.64] ;  /* 0x0a80000002e87fae */ /* 0x000fe6000b901d5e */
[C---:B------:R-:W-:Y:S01]  /*6270*/  ISETP.GE.AND P3, PT, R0.reuse, R229, PT ;  /* 0x000000e50000720c */ /* 0x040fe20003f66270 */
[----:B------:R1:W-:Y:S01]  /*6280*/  LDGSTS.E.BYPASS.LTC128B.128 [R232+0xb800], desc[UR30][R2.64+0x80] ;  /* 0x0b80008002e87fae */ /* 0x0003e2000b901d5e */
[----:B------:R-:W-:-:S02]  /*6290*/  ISETP.GE.AND P1, PT, R0, R228, PT ;  /* 0x000000e40000720c */ /* 0x000fc40003f26270 */
[C---:B------:R-:W-:Y:S01]  /*62a0*/  ISETP.LT.OR P3, PT, R0.reuse, R225, P3 ;  /* 0x000000e10000720c */ /* 0x040fe20001f61670 */
[----:B------:R-:W-:Y:S01]  /*62b0*/  LDSM.16.M88.4 R8, [R210+0x2000] ;  /* 0x00200000d208783b */ /* 0x000fe20000000200 */
[C---:B------:R-:W-:Y:S02]  /*62c0*/  ISETP.GE.AND P6, PT, R0.reuse, R231, PT ;  /* 0x000000e70000720c */ /* 0x040fe40003fc6270 */
[C---:B------:R-:W-:Y:S01]  /*62d0*/  ISETP.LT.OR P1, PT, R0.reuse, R224, P1 ;  /* 0x000000e00000720c */ /* 0x040fe20000f21670 */
[----:B------:R-:W2:Y:S01]  /*62e0*/  LDSM.16.M88.4 R20, [R208+0x8800] ;  /* 0x00880000d014783b */ /* 0x000ea20000000200 */
[----:B------:R-:W-:-:S03]  /*62f0*/  ISETP.LT.OR P6, PT, R0, R227, P6 ;  /* 0x000000e30000720c */ /* 0x000fc600037c1670 */
[----:B------:R-:W3:Y:S04]  /*6300*/  LDSM.16.M88.4 R24, [R208+0x8000] ;  /* 0x00800000d018783b */ /* 0x000ee80000000200 */
[----:B------:R-:W4:Y:S04]  /*6310*/  LDSM.16.M88.4 R12, [R210] ;  /* 0x00000000d20c783b */ /* 0x000f280000000200 */
[----:B------:R-:W-:Y:S04]  /*6320*/  LDSM.16.M88.4 R4, [R212+0x2000] ;  /* 0x00200000d404783b */ /* 0x000fe80000000200 */
[----:B------:R-:W5:Y:S01]  /*6330*/  LDSM.16.M88.4 R28, [R222] ;  /* 0x00000000de1c783b */ /* 0x000f620000000200 */
[----:B-1----:R-:W-:-:S03]  /*6340*/  VIADD R2, R0, 0x1 ;  /* 0x0000000100027836 */ /* 0x002fc60000000000 */
[----:B------:R-:W1:Y:S01]  /*6350*/  LDSM.16.M88.4 R140, [R219] ;  /* 0x00000000db8c783b */ /* 0x000e620000000200 */
[----:B------:R-:W-:Y:S01]  /*6360*/  IMAD.U32 R3, RZ, RZ, UR35 ;  /* 0x00000023ff037e24 */ /* 0x000fe2000f8e00ff */
[C---:B------:R-:W-:Y:S02]  /*6370*/  ISETP.GE.AND P5, PT, R2.reuse, R229, PT ;  /* 0x000000e50200720c */ /* 0x040fe40003fa6270 */
[----:B------:R-:W0:Y:S01]  /*6380*/  LDGDEPBAR ;  /* 0x00000000000079af */ /* 0x000e220000000000 */
        /* <DEDUP_REMOVED lines=8> */
[----:B--2---:R-:W-:Y:S01]  /*6410*/  HMMA.16816.F32.BF16 R176, R8, R20, RZ ;  /* 0x0000001408b0723c */ /* 0x004fe200000418ff */
[----:B------:R-:W-:-:S05]  /*6420*/  LOP3.LUT R3, R235, UR32, R3, 0x96, !PT ;  /* 0x00000020eb037c12 */ /* 0x000fca000f8e9603 */
[C---:B---3--:R-:W-:Y:S06]  /*6430*/  HMMA.16816.F32.BF16 R184, R8.reuse, R24, RZ ;  /* 0x0000001808b8723c */ /* 0x048fec00000418ff */
[C---:B------:R-:W-:Y:S06]  /*6440*/  HMMA.16816.F32.BF16 R180, R8.reuse, R26, RZ ;  /* 0x0000001a08b4723c */ /* 0x040fec00000418ff */
[----:B------:R-:W-:Y:S01]  /*6450*/  HMMA.16816.F32.BF16 R32, R8, R22, RZ ;  /* 0x000000160820723c */ /* 0x000fe200000418ff */
[----:B------:R-:W2:Y:S05]  /*6460*/  LDSM.16.M88.4 R8, [R212] ;  /* 0x00000000d408783b */ /* 0x000eaa0000000200 */
[----:B----4-:R-:W-:Y:S06]  /*6470*/  HMMA.16816.F32.BF16 R196, R12, R24, RZ ;  /* 0x000000180cc4723c */ /* 0x010fec00000418ff */
[----:B-----5:R-:W-:Y:S06]  /*6480*/  HMMA.16816.F32.BF16 R192, R4, R28, R176 ;  /* 0x0000001c04c0723c */ /* 0x020fec00000418b0 */
[C---:B------:R-:W-:Y:S06]  /*6490*/  HMMA.16816.F32.BF16 R240, R12.reuse, R20, RZ ;  /* 0x000000140cf0723c */ /* 0x040fec00000418ff */
[----:B------:R-:W-:Y:S01]  /*64a0*/  HMMA.16816.F32.BF16 R204, R12, R22, RZ ;  /* 0x000000160ccc723c */ /* 0x000fe200000418ff */
[----:B------:R-:W-:Y:S05]  /*64b0*/  LDSM.16.M88.4 R20, [R216+0x8000] ;  /* 0x00800000d814783b */ /* 0x000fea0000000200 */
[C---:B-1----:R-:W-:Y:S06]  /*64c0*/  HMMA.16816.F32.BF16 R200, R4.reuse, R140, R184 ;  /* 0x0000008c04c8723c */ /* 0x042fec00000418b8 */
[C---:B------:R-:W-:Y:S06]  /*64d0*/  HMMA.16816.F32.BF16 R188, R4.reuse, R142, R180 ;  /* 0x0000008e04bc723c */ /* 0x040fec00000418b4 */
[----:B------:R-:W-:Y:S01]  /*64e0*/  HMMA.16816.F32.BF16 R176, R4, R30, R32 ;  /* 0x0000001e04b0723c */ /* 0x000fe20000041820 */
[----:B------:R-:W1:Y:S04]  /*64f0*/  LDSM.16.M88.4 R4, [R218+0x2000] ;  /* 0x00200000da04783b */ /* 0x000e680000000200 */
[----:B------:R-:W-:Y:S01]  /*6500*/  LDSM.16.M88.4 R32, [R216+0x8800] ;  /* 0x00880000d820783b */ /* 0x000fe20000000200 */
[----:B------:R-:W-:Y:S03]  /*6510*/  HMMA.16816.F32.BF16 R236, R12, R26, RZ ;  /* 0x0000001a0cec723c */ /* 0x000fe600000418ff */
[----:B------:R-:W3:Y:S03]  /*6520*/  LDSM.16.M88.4 R12, [R218] ;  /* 0x00000000da0c783b */ /* 0x000ee60000000200 */
[C---:B--2---:R-:W-:Y:S06]  /*6530*/  HMMA.16816.F32.BF16 R24, R8.reuse, R140, R196 ;  /* 0x0000008c0818723c */ /* 0x044fec00000418c4 */
[----:B------:R-:W-:-:S12]  /*6540*/  HMMA.16816.F32.BF16 R184, R8, R28, R240 ;  /* 0x0000001c08b8723c */ /* 0x000fd800000418f0 */
[C---:B------:R-:W-:Y:S06]  /*6550*/  HMMA.16816.F32.BF16 R180, R8.reuse, R142, R236 ;  /* 0x0000008e08b4723c */ /* 0x040fec00000418ec */
[----:B------:R-:W-:Y:S01]  /*6560*/  HMMA.16816.F32.BF16 R140, R8, R30, R204 ;  /* 0x0000001e088c723c */ /* 0x000fe200000418cc */
[----:B------:R-:W-:Y:S04]  /*6570*/  LDSM.16.M88.4 R8, [R217+0x2000] ;  /* 0x00200000d908783b */ /* 0x000fe80000000200 */
[----:B------:R-:W2:Y:S01]  /*6580*/  LDSM.16.M88.4 R28, [R215] ;  /* 0x00000000d71c783b */ /* 0x000ea20000000200 */
[C---:B-1----:R-:W-:Y:S06]  /*6590*/  HMMA.16816.F32.BF16 R240, R4.reuse, R20, R200 ;  /* 0x0000001404f0723c */ /* 0x042fec00000418c8 */
[----:B------:R-:W-:Y:S06]  /*65a0*/  HMMA.16816.F32.BF16 R236, R4, R22, R188 ;  /* 0x0000001604ec723c */ /* 0x000fec00000418bc */
[----:B---3--:R-:W-:Y:S01]  /*65b0*/  HMMA.16816.F32.BF16 R200, R12, R20, R24 ;  /* 0x000000140cc8723c */ /* 0x008fe20000041818 */
[----:B------:R-:W1:Y:S05]  /*65c0*/  LDSM.16.M88.4 R24, [R215+0x800] ;  /* 0x00080000d718783b */ /* 0x000e6a0000000200 */
[C---:B------:R-:W-:Y:S06]  /*65d0*/  HMMA.16816.F32.BF16 R244, R4.reuse, R32, R192 ;  /* 0x0000002004f4723c */ /* 0x040fec00000418c0 */
[----:B------:R-:W-:Y:S01]  /*65e0*/  HMMA.16816.F32.BF16 R204, R4, R34, R176 ;  /* 0x0000002204cc723c */ /* 0x000fe200000418b0 */
[----:B------:R-:W-:Y:S05]  /*65f0*/  LDSM.16.M88.4 R4, [R210+0x6000] ;  /* 0x00600000d204783b */ /* 0x000fea0000000200 */
[C---:B------:R-:W-:Y:S01]  /*6600*/  HMMA.16816.F32.BF16 R196, R12.reuse, R22, R180 ;  /* 0x000000160cc4723c */ /* 0x040fe200000418b4 */
[----:B------:R-:W3:Y:S05]  /*6610*/  LDSM.16.M88.4 R20, [R217] ;  /* 0x00000000d914783b */ /* 0x000eea0000000200 */
[C---:B------:R-:W-:Y:S01]  /*6620*/  HMMA.16816.F32.BF16 R188, R12.reuse, R34, R140 ;  /* 0x000000220cbc723c */ /* 0x040fe2000004188c */
[----:B------:R-:W4:Y:S05]  /*6630*/  LDSM.16.M88.4 R140, [R208+0x9000] ;  /* 0x00900000d08c783b */ /* 0x000f2a0000000200 */
[----:B------:R-:W-:Y:S01]  /*6640*/  HMMA.16816.F32.BF16 R192, R12, R32, R184 ;  /* 0x000000200cc0723c */ /* 0x000fe200000418b8 */
[----:B------:R-:W5:Y:S05]  /*6650*/  LDSM.16.M88.4 R32, [R208+0x9800] ;  /* 0x00980000d020783b */ /* 0x000f6a0000000200 */
[C---:B--2---:R-:W-:Y:S06]  /*6660*/  HMMA.16816.F32.BF16 R184, R8.reuse, R28, R240 ;  /* 0x0000001c08b8723c */ /* 0x044fec00000418f0 */
[C---:B------:R-:W-:Y:S06]  /*6670*/  HMMA.16816.F32.BF16 R180, R8.reuse, R30, R236 ;  /* 0x0000001e08b4723c */ /* 0x040fec00000418ec */
[C---:B-1----:R-:W-:Y:S06]  /*6680*/  HMMA.16816.F32.BF16 R176, R8.reuse, R24, R244 ;  /* 0x0000001808b0723c */ /* 0x042fec00000418f4 */
[----:B------:R-:W-:Y:S01]  /*6690*/  HMMA.16816.F32.BF16 R12, R8, R26, R204 ;  /* 0x0000001a080c723c */ /* 0x000fe200000418cc */
[----:B------:R-:W1:Y:S05]  /*66a0*/  LDSM.16.M88.4 R8, [R210+0x4000] ;  /* 0x00400000d208783b */ /* 0x000e6a0000000200 */
[C---:B---3--:R-:W-:Y:S06]  /*66b0*/  HMMA.16816.F32.BF16 R204, R20.reuse, R28, R200 ;  /* 0x0000001c14cc723c */ /* 0x048fec00000418c8 */
[C---:B------:R-:W-:Y:S01]  /*66c0*/  HMMA.16816.F32.BF16 R200, R20.reuse, R30, R196 ;  /* 0x0000001e14c8723c */ /* 0x040fe200000418c4 */
[----:B------:R-:W-:Y:S05]  /*66d0*/  LDSM.16.M88.4 R28, [R220] ;  /* 0x00000000dc1c783b */ /* 0x000fea0000000200 */
[----:B------:R-:W-:Y:S06]  /*66e0*/  HMMA.16816.F32.BF16 R196, R20, R26, R188 ;  /* 0x0000001a14c4723c */ /* 0x000fec00000418bc */
[----:B----4-:R-:W-:Y:S06]  /*66f0*/  HMMA.16816.F32.BF16 R188, R4, R140, R184 ;  /* 0x0000008c04bc723c */ /* 0x010fec00000418b8 */
[----:B------:R-:W-:Y:S01]  /*6700*/  HMMA.16816.F32.BF16 R192, R20, R24, R192 ;  /* 0x0000001814c0723c */ /* 0x000fe200000418c0 */
[----:B------:R-:W-:Y:S05]  /*6710*/  LDSM.16.M88.4 R20, [R221] ;  /* 0x00000000dd14783b */ /* 0x000fea0000000200 */
[C---:B------:R-:W-:Y:S06]  /*6720*/  HMMA.16816.F32.BF16 R184, R4.reuse, R142, R180 ;  /* 0x0000008e04b8723c */ /* 0x040fec00000418b4 */
[C---:B-----5:R-:W-:Y:S06]  /*6730*/  HMMA.16816.F32.BF16 R180, R4.reuse, R32, R176 ;  /* 0x0000002004b4723c */ /* 0x060fec00000418b0 */
[----:B------:R-:W-:Y:S01]  /*6740*/  HMMA.16816.F32.BF16 R24, R4, R34, R12 ;  /* 0x000000220418723c */ /* 0x000fe2000004180c */
[----:B------:R-:W2:Y:S04]  /*6750*/  LDSM.16.M88.4 R4, [R212+0x6000] ;  /* 0x00600000d404783b */ /* 0x000ea80000000200 */
[----:B------:R-:W3:Y:S01]  /*6760*/  LDSM.16.M88.4 R12, [R212+0x4000] ;  /* 0x00400000d40c783b */ /* 0x000ee20000000200 */
[C---:B-1----:R-:W-:Y:S06]  /*6770*/  HMMA.16816.F32.BF16 R176, R8.reuse, R140, R204 ;  /* 0x0000008c08b0723c */ /* 0x042fec00000418cc */
[C---:B------:R-:W-:Y:S06]  /*6780*/  HMMA.16816.F32.BF16 R140, R8.reuse, R142, R200 ;  /* 0x0000008e088c723c */ /* 0x040fec00000418c8 */
[C---:B------:R-:W-:Y:S06]  /*6790*/  HMMA.16816.F32.BF16 R192, R8.reuse, R32, R192 ;  /* 0x0000002008c0723c */ /* 0x040fec00000418c0 */
[----:B------:R-:W-:Y:S01]  /*67a0*/  HMMA.16816.F32.BF16 R196, R8, R34, R196 ;  /* 0x0000002208c4723c */ /* 0x000fe200000418c4 */
[----:B------:R-:W-:Y:S04]  /*67b0*/  LDSM.16.M88.4 R32, [R216+0x9000] ;  /* 0x00900000d820783b */ /* 0x000fe80000000200 */
[----:B------:R-:W1:Y:S01]  /*67c0*/  LDSM.16.M88.4 R8, [R218+0x4000] ;  /* 0x00400000da08783b */ /* 0x000e620000000200 */
[C---:B--2---:R-:W-:Y:S06]  /*67d0*/  HMMA.16816.F32.BF16 R204, R4.reuse, R20, R188 ;  /* 0x0000001404cc723c */ /* 0x044fec00000418bc */
[C---:B------:R-:W-:Y:S06]  /*67e0*/  HMMA.16816.F32.BF16 R240, R4.reuse, R22, R184 ;  /* 0x0000001604f0723c */ /* 0x040fec00000418b8 */
[C---:B------:R-:W-:Y:S06]  /*67f0*/  HMMA.16816.F32.BF16 R236, R4.reuse, R28, R180 ;  /* 0x0000001c04ec723c */ /* 0x040fec00000418b4 */
[----:B------:R-:W-:Y:S01]  /*6800*/  HMMA.16816.F32.BF16 R200, R4, R30, R24 ;  /* 0x0000001e04c8723c */ /* 0x000fe20000041818 */
[----:B------:R-:W2:Y:S04]  /*6810*/  LDSM.16.M88.4 R4, [R218+0x6000] ;  /* 0x00600000da04783b */ /* 0x000ea80000000200 */
[----:B------:R-:W4:Y:S01]  /*6820*/  LDSM.16.M88.4 R24, [R216+0x9800] ;  /* 0x00980000d818783b */ /* 0x000f220000000200 */
[C---:B---3--:R-:W-:Y:S06]  /*6830*/  HMMA.16816.F32.BF16 R180, R12.reuse, R20, R176 ;  /* 0x000000140cb4723c */ /* 0x048fec00000418b0 */
[C---:B------:R-:W-:Y:S01]  /*6840*/  HMMA.16816.F32.BF16 R188, R12.reuse, R22, R140 ;  /* 0x000000160cbc723c */ /* 0x040fe2000004188c */
[----:B------:R-:W-:Y:S05]  /*6850*/  LDSM.16.M88.4 R20, [R217+0x6000] ;  /* 0x00600000d914783b */ /* 0x000fea0000000200 */
[C---:B------:R-:W-:Y:S06]  /*6860*/  HMMA.16816.F32.BF16 R184, R12.reuse, R28, R192 ;  /* 0x0000001c0cb8723c */ /* 0x040fec00000418c0 */
[----:B------:R-:W-:Y:S01]  /*6870*/  HMMA.16816.F32.BF16 R176, R12, R30, R196 ;  /* 0x0000001e0cb0723c */ /* 0x000fe200000418c4 */
[----:B------:R-:W3:Y:S04]  /*6880*/  LDSM.16.M88.4 R28, [R215+0x1000] ;  /* 0x00100000d71c783b */ /* 0x000ee80000000200 */
[----:B------:R-:W5:Y:S01]  /*6890*/  LDSM.16.M88.4 R12, [R217+0x4000] ;  /* 0x00400000d90c783b */ /* 0x000f620000000200 */
[C---:B-1----:R-:W-:Y:S06]  /*68a0*/  HMMA.16816.F32.BF16 R180, R8.reuse, R32, R180 ;  /* 0x0000002008b4723c */ /* 0x042fec00000418b4 */
[----:B------:R-:W-:Y:S06]  /*68b0*/  HMMA.16816.F32.BF16 R188, R8, R34, R188 ;  /* 0x0000002208bc723c */ /* 0x000fec00000418bc */
[----:B--2---:R-:W-:Y:S06]  /*68c0*/  HMMA.16816.F32.BF16 R140, R4, R32, R204 ;  /* 0x00000020048c723c */ /* 0x004fec00000418cc */
[C---:B----4-:R-:W-:Y:S06]  /*68d0*/  HMMA.16816.F32.BF16 R196, R8.reuse, R24, R184 ;  /* 0x0000001808c4723c */ /* 0x050fec00000418b8 */
[----:B------:R-:W-:Y:S01]  /*68e0*/  HMMA.16816.F32.BF16 R184, R8, R26, R176 ;  /* 0x0000001a08b8723c */ /* 0x000fe200000418b0 */
[----:B------:R-:W1:Y:S01]  /*68f0*/  LDSM.16.M88.4 R8, [R215+0x1800] ;  /* 0x00180000d708783b */ /* 0x000e620000000200 */
[----:B------:R-:W-:-:S04]  /*6900*/  DEPBAR.LE SB0, 0x0 ;  /* 0x000080000000791a */ /* 0x000fc80000000000 */
[----:B------:R-:W-:Y:S06]  /*6910*/  HMMA.16816.F32.BF16 R192, R4, R34, R240 ;  /* 0x0000002204c0723c */ /* 0x000fec00000418f0 */
[-C--:B---3--:R-:W-:Y:S06]  /*6920*/  HMMA.16816.F32.BF16 R140, R20, R28.reuse, R140 ;  /* 0x0000001c148c723c */ /* 0x088fec000004188c */
[----:B-----5:R-:W-:Y:S06]  /*6930*/  HMMA.16816.F32.BF16 R32, R12, R28, R180 ;  /* 0x0000001c0c20723c */ /* 0x020fec00000418b4 */
[----:B------:R-:W-:Y:S06]  /*6940*/  HMMA.16816.F32.BF16 R236, R4, R24, R236 ;  /* 0x0000001804ec723c */ /* 0x000fec00000418ec */
[----:B------:R-:W-:Y:S06]  /*6950*/  HMMA.16816.F32.BF16 R176, R12, R30, R188 ;  /* 0x0000001e0cb0723c */ /* 0x000fec00000418bc */
[----:B------:R-:W-:Y:S01]  /*6960*/  HMMA.16816.F32.BF16 R200, R4, R26, R200 ;  /* 0x0000001a04c8723c */ /* 0x000fe200000418c8 */
[----:B------:R-:W-:-:S02]  /*6970*/  FSEL R29, R140, -INF , !P6 ;  /* 0xff8000008c1d7808 */ /* 0x000fc40007000000 */
[----:B------:R-:W-:Y:S02]  /*6980*/  ISETP.GE.AND P6, PT, R2, R228, PT ;  /* 0x000000e40200720c */ /* 0x000fe40003fc6270 */
[----:B------:R-:W-:Y:S01]  /*6990*/  FSEL R139, R143, -INF , !P2 ;  /* 0xff8000008f8b7808 */ /* 0x000fe20005000000 */
[----:B------:R-:W-:Y:S01]  /*69a0*/  HMMA.16816.F32.BF16 R180, R20, R30, R192 ;  /* 0x0000001e14b4723c */ /* 0x000fe200000418c0 */
[----:B------:R-:W-:Y:S01]  /*69b0*/  FSEL R27, R32, -INF , !P3 ;  /* 0xff800000201b7808 */ /* 0x000fe20005800000 */
[----:B------:R-:W-:Y:S01]  /*69c0*/  IMAD.WIDE.U32 R6, R19, -0x326172a9, RZ ;  /* 0xcd9e8d5713067825 */ /* 0x000fe200078e00ff */
[----:B------:R-:W-:Y:S01]  /*69d0*/  BAR.SYNC.DEFER_BLOCKING 0x0 ;  /* 0x0000000000007b1d */ /* 0x000fe20000010000 */
[----:B------:R-:W-:Y:S02]  /*69e0*/  ISETP.GE.AND P3, PT, R0, R230, PT ;  /* 0x000000e60000720c */ /* 0x000fe40003f66270 */
[----:B------:R-:W-:Y:S02]  /*69f0*/  FSEL R24, R34, -INF , !P1 ;  /* 0xff80000022187808 */ /* 0x000fe40004800000 */
[----:B------:R-:W-:-:S02]  /*6a00*/  ISETP.LT.OR P3, PT, R0, R226, P3 ;  /* 0x000000e20000720c */ /* 0x000fc40001f61670 */
[----:B------:R-:W-:Y:S02]  /*6a10*/  LOP3.LUT R4, R7, R132, RZ, 0x3c, !PT ;  /* 0x0000008407047212 */ /* 0x000fe400078e3cff */
[----:B------:R-:W-:Y:S02]  /*6a20*/  FSEL R132, R142, -INF , !P3 ;  /* 0xff8000008e847808 */ /* 0x000fe40005800000 */
[----:B------:R-:W-:Y:S01]  /*6a30*/  FSEL R31, R141, -INF , !P0 ;  /* 0xff8000008d1f7808 */ /* 0x000fe20004000000 */
[----:B------:R-:W-:Y:S01]  /*6a40*/  IMAD.WIDE.U32 R18, R4, -0x2daee0ad, RZ ;  /* 0xd2511f5304127825 */ /* 0x000fe200078e00ff */
[C---:B------:R-:W-:Y:S01]  /*6a50*/  ISETP.GE.AND P1, PT, R2.reuse, R229, PT ;  /* 0x000000e50200720c */ /* 0x040fe20003f26270 */
[----:B-1----:R-:W-:Y:S01]  /*6a60*/  HMMA.16816.F32.BF16 R140, R12, R8, R196 ;  /* 0x000000080c8c723c */ /* 0x002fe200000418c4 */
[C---:B------:R-:W-:Y:S01]  /*6a70*/  ISETP.GE.AND P3, PT, R2.reuse, R231, PT ;  /* 0x000000e70200720c */ /* 0x040fe20003f66270 */
[----:B------:R-:W-:Y:S01]  /*6a80*/  IMAD.WIDE.U32 R4, R3, -0x326172a9, RZ ;  /* 0xcd9e8d5703047825 */ /* 0x000fe200078e00ff */
[----:B------:R-:W-:-:S02]  /*6a90*/  ISETP.GE.AND P0, PT, R2, R230, PT ;  /* 0x000000e60200720c */ /* 0x000fc40003f06270 */
[----:B------:R-:W-:Y:S01]  /*6aa0*/  ISETP.LT.OR P1, PT, R2, R225, P1 ;  /* 0x000000e10200720c */ /* 0x000fe20000f21670 */
[----:B------:R-:W-:Y:S01]  /*6ab0*/  VIADD R3, R0, 0x11 ;  /* 0x0000001100037836 */ /* 0x000fe20000000000 */
[C---:B------:R-:W-:Y:S02]  /*6ac0*/  ISETP.LT.OR P6, PT, R2.reuse, R224, P6 ;  /* 0x000000e00200720c */ /* 0x040fe400037c1670 */
[C---:B------:R-:W-:Y:S02]  /*6ad0*/  ISETP.LT.OR P3, PT, R2.reuse, R227, P3 ;  /* 0x000000e30200720c */ /* 0x040fe40001f61670 */
[----:B------:R-:W-:Y:S01]  /*6ae0*/  ISETP.LT.OR P0, PT, R2, R226, P0 ;  /* 0x000000e20200720c */ /* 0x000fe20000701670 */
[----:B------:R-:W-:Y:S01]  /*6af0*/  VIADD R2, R0, 0x9 ;  /* 0x0000000900027836 */ /* 0x000fe20000000000 */
[----:B------:R-:W-:Y:S02]  /*6b00*/  FSEL R26, R33, -INF , !P5 ;  /* 0xff800000211a7808 */ /* 0x000fe40006800000 */
[----:B------:R-:W-:-:S02]  /*6b10*/  FSEL R28, R35, -INF , !P4 ;  /* 0xff800000231c7808 */ /* 0x000fc40006000000 */
[----:B------:R-:W-:Y:S01]  /*6b20*/  HMMA.16816.F32.BF16 R32, R12, R10, R184 ;  /* 0x0000000a0c20723c */ /* 0x000fe200000418b8 */
[----:B------:R-:W-:Y:S02]  /*6b30*/  FSEL R25, R176, -INF , !P1 ;  /* 0xff800000b0197808 */ /* 0x000fe40004800000 */
[C---:B------:R-:W-:Y:S02]  /*6b40*/  ISETP.GE.AND P4, PT, R2.reuse, R229, PT ;  /* 0x000000e50200720c */ /* 0x040fe40003f86270 */
[C---:B------:R-:W-:Y:S01]  /*6b50*/  ISETP.GE.AND P5, PT, R2.reuse, R228, PT ;  /* 0x000000e40200720c */ /* 0x040fe20003fa6270 */
[----:B------:R-:W-:Y:S01]  /*6b60*/  HMMA.16816.F32.BF16 R184, R20, R8, R236 ;  /* 0x0000000814b8723c */ /* 0x000fe200000418ec */
[C---:B------:R-:W-:Y:S02]  /*6b70*/  ISETP.GE.AND P2, PT, R2.reuse, R231, PT ;  /* 0x000000e70200720c */ /* 0x040fe40003f46270 */
[C---:B------:R-:W-:Y:S02]  /*6b80*/  ISETP.GE.AND P1, PT, R2.reuse, R230, PT ;  /* 0x000000e60200720c */ /* 0x040fe40003f26270 */
[----:B------:R-:W-:-:S02]  /*6b90*/  ISETP.LT.OR P4, PT, R2, R225, P4 ;  /* 0x000000e10200720c */ /* 0x000fc40002781670 */
[----:B------:R-:W-:Y:S01]  /*6ba0*/  ISETP.LT.OR P5, PT, R2, R224, P5 ;  /* 0x000000e00200720c */ /* 0x000fe20002fa1670 */
[----:B------:R-:W-:Y:S01]  /*6bb0*/  IMAD R9, R252, -0x326172a9, RZ ;  /* 0xcd9e8d57fc097824 */ /* 0x000fe200078e02ff */
        /* <DEDUP_REMOVED lines=11> */
[----:B------:R-:W-:-:S02]  /*6c70*/  FSEL R179, R179, -INF , !P5 ;  /* 0xff800000b3b37808 */ /* 0x000fc40006800000 */
[----:B------:R-:W-:Y:S02]  /*6c80*/  ISETP.GE.AND P5, PT, R3, R229, PT ;  /* 0x000000e50300720c */ /* 0x000fe40003fa6270 */
[C---:B------:R-:W-:Y:S02]  /*6c90*/  ISETP.LT.OR P6, PT, R2.reuse, R225, P6 ;  /* 0x000000e10200720c */ /* 0x040fe400037c1670 */
[C---:B------:R-:W-:Y:S02]  /*6ca0*/  ISETP.LT.OR P3, PT, R2.reuse, R224, P3 ;  /* 0x000000e00200720c */ /* 0x040fe40001f61670 */
[C---:B------:R-:W-:Y:S02]  /*6cb0*/  ISETP.LT.OR P0, PT, R2.reuse, R227, P0 ;  /* 0x000000e30200720c */ /* 0x040fe40000701670 */
[----:B------:R-:W-:Y:S01]  /*6cc0*/  ISETP.LT.OR P4, PT, R2, R226, P4 ;  /* 0x000000e20200720c */ /* 0x000fe20002781670 */
[C---:B------:R-:W-:Y:S01]  /*6cd0*/  VIADD R2, R0.reuse, 0x18 ;  /* 0x0000001800027836 */ /* 0x040fe20000000000 */
[----:B------:R-:W-:Y:S01]  /*6ce0*/  FSEL R30, R181, -INF , !P2 ;  /* 0xff800000b51e7808 */ /* 0x000fe20005000000 */
[----:B------:R-:W-:Y:S01]  /*6cf0*/  VIADD R0, R0, 0x19 ;  /* 0x0000001900007836 */ /* 0x000fe20000000000 */
[----:B------:R-:W-:-:S02]  /*6d00*/  ISETP.LT.OR P5, PT, R3, R225, P5 ;  /* 0x000000e10300720c */ /* 0x000fc40002fa1670 */
[----:B------:R-:W-:Y:S02]  /*6d10*/  ISETP.GE.AND P2, PT, R3, R228, PT ;  /* 0x000000e40300720c */ /* 0x000fe40003f46270 */
[----:B------:R-:W-:Y:S02]  /*6d20*/  FSEL R188, R141, -INF , !P5 ;  /* 0xff8000008dbc7808 */ /* 0x000fe40006800000 */
[----:B------:R-:W-:Y:S02]  /*6d30*/  ISETP.LT.OR P2, PT, R3, R224, P2 ;  /* 0x000000e00300720c */ /* 0x000fe40001741670 */
[----:B------:R-:W-:Y:S02]  /*6d40*/  ISETP.GE.AND P5, PT, R2, R228, PT ;  /* 0x000000e40200720c */ /* 0x000fe40003fa6270 */
[----:B------:R-:W-:Y:S02]  /*6d50*/  FSEL R194, R184, -INF , !P0 ;  /* 0xff800000b8c27808 */ /* 0x000fe40004000000 */
[----:B------:R-:W-:-:S02]  /*6d60*/  PLOP3.LUT P0, PT, PT, PT, UP0, 0x80, 0x0 ;  /* 0x000000000000781c */ /* 0x000fc40003f0f008 */
[----:B------:R-:W-:Y:S02]  /*6d70*/  FSEL R189, R140, -INF , !P6 ;  /* 0xff8000008cbd7808 */ /* 0x000fe40007000000 */
[----:B------:R-:W-:Y:S02]  /*6d80*/  FSEL R198, R143, -INF , !P2 ;  /* 0xff8000008fc67808 */ /* 0x000fe40005000000 */
[C---:B------:R-:W-:Y:S02]  /*6d90*/  ISETP.LT.OR P5, PT, R2.reuse, R224, P5 ;  /* 0x000000e00200720c */ /* 0x040fe40002fa1670 */
[-C--:B------:R-:W-:Y:S02]  /*6da0*/  ISETP.GE.AND P6, PT, R2, R229.reuse, PT ;  /* 0x000000e50200720c */ /* 0x080fe40003fc6270 */
[----:B------:R-:W-:Y:S02]  /*6db0*/  ISETP.GE.AND P2, PT, R0, R229, PT ;  /* 0x000000e50000720c */ /* 0x000fe40003f46270 */
[----:B------:R-:W-:-:S02]  /*6dc0*/  FSEL R197, R34, -INF , !P5 ;  /* 0xff80000022c57808 */ /* 0x000fc40006800000 */
[----:B------:R-:W-:Y:S02]  /*6dd0*/  FSEL R133, R183, -INF , !P1 ;  /* 0xff800000b7857808 */ /* 0x000fe40004800000 */
[-C--:B------:R-:W-:Y:S02]  /*6de0*/  ISETP.LT.OR P6, PT, R2, R225.reuse, P6 ;  /* 0x000000e10200720c */ /* 0x080fe400037c1670 */
[C---:B------:R-:W-:Y:S02]  /*6df0*/  ISETP.LT.OR P2, PT, R0.reuse, R225, P2 ;  /* 0x000000e10000720c */ /* 0x040fe40001741670 */
[----:B------:R-:W-:Y:S02]  /*6e00*/  ISETP.GE.AND P5, PT, R0, R228, PT ;  /* 0x000000e40000720c */ /* 0x000fe40003fa6270 */
[----:B------:R-:W-:Y:S02]  /*6e10*/  ISETP.GE.AND P1, PT, R3, R231, PT ;  /* 0x000000e70300720c */ /* 0x000fe40003f26270 */
[----:B------:R-:W-:-:S02]  /*6e20*/  FSEL R196, R142, -INF , !P3 ;  /* 0xff8000008ec47808 */ /* 0x000fc40005800000 */
[----:B------:R-:W-:Y:S01]  /*6e30*/  FSEL R178, R32, -INF , !P6 ;  /* 0xff80000020b27808 */ /* 0x000fe20007000000 */
[----:B------:R-:W-:Y:S01]  /*6e40*/  HMMA.16816.F32.BF16 R140, R20, R10, R200 ;  /* 0x0000000a148c723c */ /* 0x000fe200000418c8 */
[----:B------:R-:W-:Y:S02]  /*6e50*/  FSEL R190, R33, -INF , !P2 ;  /* 0xff80000021be7808 */ /* 0x000fe40005000000 */
[----:B------:R-:W-:Y:S02]  /*6e60*/  ISETP.LT.OR P5, PT, R0, R224, P5 ;  /* 0x000000e00000720c */ /* 0x000fe40002fa1670 */
[C---:B------:R-:W-:Y:S02]  /*6e70*/  ISETP.GE.AND P3, PT, R3.reuse, R230, PT ;  /* 0x000000e60300720c */ /* 0x040fe40003f66270 */
[----:B------:R-:W-:Y:S02]  /*6e80*/  ISETP.LT.OR P1, PT, R3, R227, P1 ;  /* 0x000000e30300720c */ /* 0x000fe40000f21670 */
[----:B------:R-:W-:-:S02]  /*6e90*/  ISETP.GE.AND P6, PT, R2, R231, PT ;  /* 0x000000e70200720c */ /* 0x000fc40003fc6270 */
[C---:B------:R-:W-:Y:S02]  /*6ea0*/  ISETP.GE.AND P2, PT, R2.reuse, R230, PT ;  /* 0x000000e60200720c */ /* 0x040fe40003f46270 */
[----:B------:R-:W-:Y:S02]  /*6eb0*/  LOP3.LUT R192, R19, UR20, R234, 0x96, !PT ;  /* 0x0000001413c07c12 */ /* 0x000fe4000f8e96ea */
[----:B------:R-:W-:Y:S02]  /*6ec0*/  LOP3.LUT R193, R5, UR21, R6, 0x96, !PT ;  /* 0x0000001505c17c12 */ /* 0x000fe4000f8e9606 */
[----:B------:R-:W-:Y:S02]  /*6ed0*/  FSEL R191, R35, -INF , !P5 ;  /* 0xff80000023bf7808 */ /* 0x000fe40006800000 */
[----:B------:R-:W-:Y:S02]  /*6ee0*/  ISETP.LT.OR P3, PT, R3, R226, P3 ;  /* 0x000000e20300720c */ /* 0x000fe40001f61670 */
[----:B------:R-:W-:-:S02]  /*6ef0*/  ISETP.LT.OR P6, PT, R2, R227, P6 ;  /* 0x000000e30200720c */ /* 0x000fc400037c1670 */
[----:B------:R-:W-:Y:S02]  /*6f00*/  ISETP.LT.OR P2, PT, R2, R226, P2 ;  /* 0x000000e20200720c */ /* 0x000fe40001741670 */
[----:B------:R-:W-:Y:S02]  /*6f10*/  FSEL R195, R185, -INF , !P1 ;  /* 0xff800000b9c37808 */ /* 0x000fe40004800000 */
[----:B------:R-:W-:Y:S02]  /*6f20*/  ISETP.GE.AND P5, PT, R0, R231, PT ;  /* 0x000000e70000720c */ /* 0x000fe40003fa6270 */
        /* <DEDUP_REMOVED lines=16> */
[----:B------:R-:W-:-:S04]  /*7030*/  LEA R2, P1, R3, UR10, 0x1 ;  /* 0x0000000a03027c11 */ /* 0x000fc8000f8208ff */
[----:B------:R-:W-:Y:S02]  /*7040*/  LEA.HI.X R3, R3, UR11, R6, 0x1, P1 ;  /* 0x0000000b03037c11 */ /* 0x000fe400088f0c06 */
[----:B------:R-:W-:-:S03]  /*7050*/  IADD3 R6, P1, R2, UR25, RZ ;  /* 0x0000001902067c10 */ /* 0x000fc6000ff3e0ff */
[----:B------:R-:W-:Y:S01]  /*7060*/  @!PT LDS RZ, [RZ] ;  /* 0x00000000fffff984 */ /* 0x000fe20000000800 */
[----:B------:R-:W-:Y:S01]  /*7070*/  @!PT LDS RZ, [RZ] ;  /* 0x00000000fffff984 */ /* 0x000fe20000000800 */
[----:B------:R-:W-:Y:S01]  /*7080*/  @!PT LDS RZ, [RZ] ;  /* 0x00000000fffff984 */ /* 0x000fe20000000800 */
[----:B------:R1:W-:Y:S01]  /*7090*/  LDGSTS.E.BYPASS.LTC128B.128 [R232+0x8000], desc[UR30][R2.64] ;  /* 0x0800000002e87fae */ /* 0x0003e2000b901d5e */
[----:B------:R-:W-:-:S03]  /*70a0*/  IADD3.X R7, R3, UR24, RZ, P1, !PT ;  /* 0x0000001803077c10 */ /* 0x000fc60008ffe4ff */
[----:B------:R1:W-:Y:S04]  /*70b0*/  LDGSTS.E.BYPASS.LTC128B.128 [R232+0x9000], desc[UR30][R2.64+0x80] ;  /* 0x0900008002e87fae */ /* 0x0003e8000b901d5e */
[----:B------:R1:W-:Y:S04]  /*70c0*/  LDGSTS.E.BYPASS.LTC128B.128 [R232+0x8800], desc[UR30][R6.64] ;  /* 0x0880000006e87fae */ /* 0x0003e8000b901d5e */
[----:B------:R1:W-:Y:S04]  /*70d0*/  LDGSTS.E.BYPASS.LTC128B.128 [R232+0x9800], desc[UR30][R6.64+0x80] ;  /* 0x0980008006e87fae */ /* 0x0003e8000b901d5e */
[----:B------:R-:W0:Y:S02]  /*70e0*/  LDGDEPBAR ;  /* 0x00000000000079af */ /* 0x000e240000000000 */
.L_x_2312:
[----:B------:R-:W2:Y:S04]  /*70f0*/  LDL.64 R20, [R1+0x10] ;  /* 0x0000100001147983 */ /* 0x000ea80000100a00 */
[----:B------:R-:W3:Y:S01]  /*7100*/  LDL.64 R22, [R1+0x60] ;  /* 0x0000600001167983 */ /* 0x000ee20000100a00 */
[----:B-1----:R-:W-:Y:S01]  /*7110*/  FMNMX.FTZ R2, R26, R8, !PT ;  /* 0x000000081a027209 */ /* 0x002fe20007810000 */
[----:B------:R-:W-:Y:S01]  /*7120*/  IMAD.WIDE.U32 R6, R192, -0x326172a9, RZ ;  /* 0xcd9e8d57c0067825 */ /* 0x000fe200078e00ff */
[----:B------:R-:W-:Y:S02]  /*7130*/  ISETP.GE.AND P1, PT, R0, R230, PT ;  /* 0x000000e60000720c */ /* 0x000fe40003f26270 */
[----:B------:R-:W-:Y:S02]  /*7140*/  FMNMX.FTZ R2, R25, R2, !PT ;  /* 0x0000000219027209 */ /* 0x000fe40007810000 */
[----:B------:R-:W-:-:S02]  /*7150*/  LOP3.LUT R8, R5, UR21, R9, 0x96, !PT ;  /* 0x0000001505087c12 */ /* 0x000fc4000f8e9609 */
[----:B------:R-:W-:Y:S02]  /*7160*/  FMNMX.FTZ R5, R12, R2, !PT ;  /* 0x000000020c057209 */ /* 0x000fe40007810000 */
[C---:B------:R-:W-:Y:S02]  /*7170*/  ISETP.LT.OR P5, PT, R0.reuse, R227, P5 ;  /* 0x000000e30000720c */ /* 0x040fe40002fa1670 */
[----:B------:R-:W-:Y:S02]  /*7180*/  ISETP.LT.OR P1, PT, R0, R226, P1 ;  /* 0x000000e20000720c */ /* 0x000fe40000f21670 */
[----:B------:R-:W-:Y:S01]  /*7190*/  LOP3.LUT R0, R7, UR19, R4, 0x96, !PT ;  /* 0x0000001307007c12 */ /* 0x000fe2000f8e9604 */
[----:B------:R-:W-:-:S04]  /*71a0*/  IMAD.WIDE.U32 R2, R193, -0x2daee0ad, RZ ;  /* 0xd2511f53c1027825 */ /* 0x000fc800078e00ff */
[----:B------:R-:W-:Y:S01]  /*71b0*/  IMAD.WIDE.U32 R10, R8, -0x2daee0ad, RZ ;  /* 0xd2511f53080a7825 */ /* 0x000fe200078e00ff */
[----:B------:R-:W-:-:S03]  /*71c0*/  LOP3.LUT R3, R3, UR18, R18, 0x96, !PT ;  /* 0x0000001203037c12 */ /* 0x000fc6000f8e9612 */
[----:B------:R-:W-:-:S05]  /*71d0*/  IMAD.WIDE.U32 R32, R0, -0x2daee0ad, RZ ;  /* 0xd2511f5300207825 */ /* 0x000fca00078e00ff */
[----:B------:R-:W-:Y:S02]  /*71e0*/  LOP3.LUT R7, R33, UR16, R2, 0x96, !PT ;  /* 0x0000001021077c12 */ /* 0x000fe4000f8e9602 */
[----:B------:R-:W-:Y:S02]  /*71f0*/  FSEL R140, R140, -INF , !P6 ;  /* 0xff8000008c8c7808 */ /* 0x000fe40007000000 */
[----:B------:R-:W-:Y:S02]  /*7200*/  FSEL R142, R142, -INF , !P2 ;  /* 0xff8000008e8e7808 */ /* 0x000fe40005000000 */
[----:B------:R-:W-:Y:S02]  /*7210*/  FSEL R143, R143, -INF , !P1 ;  /* 0xff8000008f8f7808 */ /* 0x000fe40004800000 */
[----:B--2---:R-:W-:Y:S02]  /*7220*/  LOP3.LUT R9, R21, UR19, R4, 0x96, !PT ;  /* 0x0000001315097c12 */ /* 0x004fe4000f8e9604 */
[----:B------:R-:W-:-:S03]  /*7230*/  FMNMX.FTZ R4, R189, R5, !PT ;  /* 0x00000005bd047209 */ /* 0x000fc60007810000 */
[----:B------:R-:W-:Y:S01]  /*7240*/  IMAD.WIDE.U32 R34, R9, -0x2daee0ad, RZ ;  /* 0xd2511f5309227825 */ /* 0x000fe200078e00ff */
[----:B------:R-:W-:Y:S02]  /*7250*/  FMNMX.FTZ R0, R188, R4, !PT ;  /* 0x00000004bc007209 */ /* 0x000fe40007810000 */
[----:B---3--:R-:W-:Y:S02]  /*7260*/  LOP3.LUT R4, R11, UR18, R22, 0x96, !PT ;  /* 0x000000120b047c12 */ /* 0x008fe4000f8e9616 */
[----:B------:R-:W-:Y:S02]  /*7270*/  LOP3.LUT R5, R35, UR16, R10, 0x96, !PT ;  /* 0x0000001023057c12 */ /* 0x000fe4000f8e960a */
[----:B------:R-:W-:Y:S01]  /*7280*/  FMNMX.FTZ R0, R178, R0, !PT ;  /* 0x00000000b2007209 */ /* 0x000fe20007810000 */
[----:B------:R-:W-:Y:S01]  /*7290*/  IMAD.WIDE.U32 R10, R3, -0x326172a9, RZ ;  /* 0xcd9e8d57030a7825 */ /* 0x000fe200078e00ff */
[----:B------:R-:W-:-:S03]  /*72a0*/  FMNMX.FTZ R3, R135, R24, !PT ;  /* 0x0000001887037209 */ /* 0x000fc60007810000 */
[----:B------:R-:W-:Y:S01]  /*72b0*/  IMAD.WIDE.U32 R8, R4, -0x326172a9, RZ ;  /* 0xcd9e8d5704087825 */ /* 0x000fe200078e00ff */
[----:B------:R-:W-:-:S03]  /*72c0*/  FMNMX.FTZ R4, R190, R0, !PT ;  /* 0x00000000be047209 */ /* 0x000fc60007810000 */
[----:B------:R-:W-:Y:S01]  /*72d0*/  IMAD.WIDE.U32 R22, R5, -0x326172a9, RZ ;  /* 0xcd9e8d5705167825 */ /* 0x000fe200078e00ff */
[----:B------:R-:W-:Y:S02]  /*72e0*/  FMNMX.FTZ R0, R28, R3, !PT ;  /* 0x000000031c007209 */ /* 0x000fe40007810000 */
[----:B------:R-:W-:Y:S02]  /*72f0*/  LOP3.LUT R3, R9, UR17, R20, 0x96, !PT ;  /* 0x0000001109037c12 */ /* 0x000fe4000f8e9614 */
[----:B------:R-:W-:Y:S01]  /*7300*/  LOP3.LUT R5, R23, UR15, R8, 0x96, !PT ;  /* 0x0000000f17057c12 */ /* 0x000fe2000f8e9608 */
[----:B------:R-:W1:Y:S01]  /*7310*/  SHFL.BFLY PT, R9, R4, 0x2, 0x1f ;  /* 0x0c401f0004097f89 */ /* 0x000e6200000e0000 */
[----:B------:R-:W-:Y:S01]  /*7320*/  LOP3.LUT R2, R11, UR17, R6, 0x96, !PT ;  /* 0x000000110b027c12 */ /* 0x000fe2000f8e9606 */
[----:B------:R-:W-:Y:S01]  /*7330*/  IMAD.WIDE.U32 R20, R7, -0x326172a9, RZ ;  /* 0xcd9e8d5707147825 */ /* 0x000fe200078e00ff */
[----:B------:R-:W-:-:S03]  /*7340*/  FMNMX.FTZ R0, R14, R0, !PT ;  /* 0x000000000e007209 */ /* 0x000fc60007810000 */
[----:B------:R-:W-:Y:S01]  /*7350*/  IMAD.WIDE.U32 R176, R5, -0x2daee0ad, RZ ;  /* 0xd2511f5305b07825 */ /* 0x000fe200078e00ff */
[----:B------:R-:W-:-:S03]  /*7360*/  FMNMX.FTZ R0, R179, R0, !PT ;  /* 0x00000000b3007209 */ /* 0x000fc60007810000 */
[----:B------:R-:W-:Y:S01]  /*7370*/  IMAD.WIDE.U32 R6, R3, -0x2daee0ad, RZ ;  /* 0xd2511f5303067825 */ /* 0x000fe200078e00ff */
[----:B------:R-:W-:-:S03]  /*7380*/  LOP3.LUT R5, R21, UR15, R10, 0x96, !PT ;  /* 0x0000000f15057c12 */ /* 0x000fc6000f8e960a */
[----:B------:R-:W-:Y:S01]  /*7390*/  IMAD.WIDE.U32 R18, R2, -0x2daee0ad, RZ ;  /* 0xd2511f5302127825 */ /* 0x000fe200078e00ff */
[----:B------:R-:W-:Y:S02]  /*73a0*/  MOV R33, R177 ;  /* 0x000000b100217202 */ /* 0x000fe40000000f00 */
[----:B------:R-:W-:Y:S02]  /*73b0*/  FMNMX.FTZ R2, R196, R0, !PT ;  /* 0x00000000c4027209 */ /* 0x000fe40007810000 */
[----:B------:R-:W-:Y:S01]  /*73c0*/  LOP3.LUT R0, R7, UR14, R34, 0x96, !PT ;  /* 0x0000000e07007c12 */ /* 0x000fe2000f8e9622 */
[----:B------:R-:W-:Y:S01]  /*73d0*/  IMAD.WIDE.U32 R180, R5, -0x2daee0ad, RZ ;  /* 0xd2511f5305b47825 */ /* 0x000fe200078e00ff */
[----:B------:R-:W-:Y:S02]  /*73e0*/  LOP3.LUT R3, R19, UR14, R32, 0x96, !PT ;  /* 0x0000000e13037c12 */ /* 0x000fe4000f8e9620 */
[----:B------:R-:W-:Y:S02]  /*73f0*/  LOP3.LUT R8, R33, UR12, R6, 0x96, !PT ;  /* 0x0000000c21087c12 */ /* 0x000fe4000f8e9606 */
[----:B------:R-:W-:Y:S01]  /*7400*/  FMNMX.FTZ R5, R198, R2, !PT ;  /* 0x00000002c6057209 */ /* 0x000fe20007810000 */
[----:B------:R-:W-:-:S03]  /*7410*/  IMAD.WIDE.U32 R6, R0, -0x326172a9, RZ ;  /* 0xcd9e8d5700067825 */ /* 0x000fc600078e00ff */
[----:B------:R-:W-:Y:S01]  /*7420*/  FMNMX.FTZ R0, R197, R5, !PT ;  /* 0x00000005c5007209 */ /* 0x000fe20007810000 */
[----:B------:R-:W-:Y:S01]  /*7430*/  IMAD.WIDE.U32 R10, R3, -0x326172a9, RZ ;  /* 0xcd9e8d57030a7825 */ /* 0x000fe200078e00ff */
[----:B------:R-:W-:-:S03]  /*7440*/  LOP3.LUT R5, R181, UR12, R18, 0x96, !PT ;  /* 0x0000000cb5057c12 */ /* 0x000fc6000f8e9612 */
[----:B------:R-:W-:Y:S01]  /*7450*/  IMAD.WIDE.U32 R2, R8, -0x326172a9, RZ ;  /* 0xcd9e8d5708027825 */ /* 0x000fe200078e00ff */
[----:B------:R-:W-:Y:S02]  /*7460*/  FMNMX.FTZ R8, R134, R29, !PT ;  /* 0x0000001d86087209 */ /* 0x000fe40007810000 */
[----:B------:R-:W-:Y:S02]  /*7470*/  LOP3.LUT R193, R7, UR13, R22, 0x96, !PT ;  /* 0x0000000d07c17c12 */ /* 0x000fe4000f8e9616 */
[----:B------:R-:W-:Y:S02]  /*7480*/  FMNMX.FTZ R7, R191, R0, !PT ;  /* 0x00000000bf077209 */ /* 0x000fe40007810000 */
[----:B------:R-:W-:Y:S02]  /*7490*/  LOP3.LUT R0, R3, UR22, R6, 0x96, !PT ;  /* 0x0000001603007c12 */ /* 0x000fe4000f8e9606 */
[----:B------:R-:W-:Y:S02]  /*74a0*/  LOP3.LUT R13, R2, 0xffff, RZ, 0xc0, !PT ;  /* 0x0000ffff020d7812 */ /* 0x000fe400078ec0ff */
[----:B-1----:R-:W-:Y:S01]  /*74b0*/  FMNMX.FTZ R6, R4, R9, !PT ;  /* 0x0000000904067209 */ /* 0x002fe20007810000 */
[----:B------:R-:W-:Y:S01]  /*74c0*/  IMAD.WIDE.U32 R4, R5, -0x326172a9, RZ ;  /* 0xcd9e8d5705047825 */ /* 0x000fe200078e00ff */
[----:B------:R-:W-:Y:S01]  /*74d0*/  FMNMX.FTZ R3, R31, R8, !PT ;  /* 0x000000081f037209 */ /* 0x000fe20007810000 */
[----:B------:R-:W1:Y:S01]  /*74e0*/  SHFL.BFLY PT, R9, R7, 0x2, 0x1f ;  /* 0x0c401f0007097f89 */ /* 0x000e6200000e0000 */
[----:B------:R-:W-:-:S02]  /*74f0*/  LOP3.LUT R192, R11, UR13, R20, 0x96, !PT ;  /* 0x0000000d0bc07c12 */ /* 0x000fc4000f8e9614 */
[----:B------:R-:W-:Y:S02]  /*7500*/  FMNMX.FTZ R3, R15, R3, !PT ;  /* 0x000000030f037209 */ /* 0x000fe40007810000 */
[----:B------:R-:W-:Y:S02]  /*7510*/  LOP3.LUT R20, R2, 0xff, RZ, 0xc0, !PT ;  /* 0x000000ff02147812 */ /* 0x000fe400078ec0ff */
[--C-:B------:R-:W-:Y:S02]  /*7520*/  SHF.R.U32.HI R21, RZ, 0x10, R2.reuse ;  /* 0x00000010ff157819 */ /* 0x100fe40000011602 */
[----:B------:R-:W-:Y:S02]  /*7530*/  SHF.R.U32.HI R22, RZ, 0x18, R2 ;  /* 0x00000018ff167819 */ /* 0x000fe40000011602 */
[----:B------:R-:W-:Y:S02]  /*7540*/  LOP3.LUT R2, R5, UR22, R10, 0x96, !PT ;  /* 0x0000001605027c12 */ /* 0x000fe4000f8e960a */
[----:B------:R-:W-:-:S02]  /*7550*/  LOP3.LUT R10, R4, 0xffff, RZ, 0xc0, !PT ;  /* 0x0000ffff040a7812 */ /* 0x000fc400078ec0ff */
[----:B------:R-:W-:Y:S02]  /*7560*/  FMNMX.FTZ R5, R30, R3, !PT ;  /* 0x000000031e057209 */ /* 0x000fe40007810000 */
[----:B------:R-:W-:Y:S01]  /*7570*/  FMNMX.FTZ R3, R137, R132, !PT ;  /* 0x0000008489037209 */ /* 0x000fe20007810000 */
[----:B------:R-:W2:Y:S01]  /*7580*/  SHFL.BFLY PT, R8, R6, 0x1, 0x1f ;  /* 0x0c201f0006087f89 */ /* 0x000ea200000e0000 */
[----:B------:R-:W-:Y:S02]  /*7590*/  LOP3.LUT R11, R4, 0xff, RZ, 0xc0, !PT ;  /* 0x000000ff040b7812 */ /* 0x000fe400078ec0ff */
[----:B------:R-:W-:Y:S02]  /*75a0*/  FMNMX.FTZ R3, R139, R3, !PT ;  /* 0x000000038b037209 */ /* 0x000fe40007810000 */
[--C-:B------:R-:W-:Y:S02]  /*75b0*/  SHF.R.U32.HI R18, RZ, 0x10, R4.reuse ;  /* 0x00000010ff127819 */ /* 0x100fe40000011604 */
[----:B------:R-:W-:-:S02]  /*75c0*/  SHF.R.U32.HI R19, RZ, 0x18, R4 ;  /* 0x00000018ff137819 */ /* 0x000fc40000011604 */
[----:B------:R-:W-:Y:S02]  /*75d0*/  FMNMX.FTZ R4, R194, R5, !PT ;  /* 0x00000005c2047209 */ /* 0x000fe40007810000 */
[----:B------:R-:W-:Y:S02]  /*75e0*/  FMNMX.FTZ R3, R138, R3, !PT ;  /* 0x000000038a037209 */ /* 0x000fe40007810000 */
[----:B------:R-:W-:Y:S02]  /*75f0*/  FMNMX.FTZ R4, R195, R4, !PT ;  /* 0x00000004c3047209 */ /* 0x000fe40007810000 */
[----:B------:R-:W-:Y:S02]  /*7600*/  FSEL R177, R141, -INF , !P5 ;  /* 0xff8000008db17808 */ /* 0x000fe40006800000 */
[----:B------:R-:W-:Y:S02]  /*7610*/  FSEL R141, R186, -INF , !P4 ;  /* 0xff800000ba8d7808 */ /* 0x000fe40006000000 */
[----:B------:R-:W-:-:S02]  /*7620*/  FMNMX.FTZ R3, R133, R3, !PT ;  /* 0x0000000385037209 */ /* 0x000fc40007810000 */
[----:B------:R-:W-:Y:S02]  /*7630*/  MOV R32, R176 ;  /* 0x000000b000207202 */ /* 0x000fe40000000f00 */
[----:B------:R-:W-:Y:S02]  /*7640*/  FMNMX.FTZ R5, R140, R4, !PT ;  /* 0x000000048c057209 */ /* 0x000fe40007810000 */
[----:B------:R-:W-:Y:S02]  /*7650*/  FSEL R176, R187, -INF , !P3 ;  /* 0xff800000bbb07808 */ /* 0x000fe40005800000 */
[----:B------:R-:W-:Y:S02]  /*7660*/  FMNMX.FTZ R3, R141, R3, !PT ;  /* 0x000000038d037209 */ /* 0x000fe40007810000 */
[----:B-1----:R-:W-:Y:S02]  /*7670*/  FMNMX.FTZ R4, R7, R9, !PT ;  /* 0x0000000907047209 */ /* 0x002fe40007810000 */
[----:B------:R-:W-:-:S02]  /*7680*/  FMNMX.FTZ R9, R177, R5, !PT ;  /* 0x00000005b1097209 */ /* 0x000fc40007810000 */
[----:B------:R-:W-:Y:S02]  /*7690*/  FMNMX.FTZ R5, R176, R3, !PT ;  /* 0x00000003b0057209 */ /* 0x000fe40007810000 */
[----:B--2---:R-:W-:Y:S01]  /*76a0*/  FMNMX.FTZ R235, R6, R8, !PT ;  /* 0x0000000806eb7209 */ /* 0x004fe20007810000 */
[----:B------:R-:W1:Y:S01]  /*76b0*/  SHFL.BFLY PT, R7, R9, 0x2, 0x1f ;  /* 0x0c401f0009077f89 */ /* 0x000e6200000e0000 */
[----:B------:R-:W-:Y:S02]  /*76c0*/  FMNMX.FTZ R5, R142, R5, !PT ;  /* 0x000000058e057209 */ /* 0x000fe40007810000 */
[----:B------:R-:W-:Y:S01]  /*76d0*/  SHF.R.U32.HI R8, RZ, 0x8, R13 ;  /* 0x00000008ff087819 */ /* 0x000fe2000001160d */
[----:B------:R-:W2:Y:S01]  /*76e0*/  SHFL.BFLY PT, R6, R4, 0x1, 0x1f ;  /* 0x0c201f0004067f89 */ /* 0x000ea200000e0000 */
[----:B------:R-:W-:Y:S02]  /*76f0*/  FMNMX.FTZ R5, R143, R5, !PT ;  /* 0x000000058f057209 */ /* 0x000fe40007810000 */
[----:B------:R-:W-:-:S03]  /*7700*/  PRMT R23, R20, 0x5410, R8 ;  /* 0x0000541014177816 */ /* 0x000fc60000000008 */
[----:B------:R-:W3:Y:S01]  /*7710*/  SHFL.BFLY PT, R8, R5, 0x2, 0x1f ;  /* 0x0c401f0005087f89 */ /* 0x000ee200000e0000 */
[----:B-1----:R-:W-:Y:S02]  /*7720*/  FMNMX.FTZ R7, R9, R7, !PT ;  /* 0x0000000709077209 */ /* 0x002fe40007810000 */
[----:B--2---:R-:W-:Y:S02]  /*7730*/  FMNMX.FTZ R234, R4, R6, !PT ;  /* 0x0000000604ea7209 */ /* 0x004fe40007810000 */
[----:B------:R-:W-:Y:S01]  /*7740*/  SHF.R.U32.HI R4, RZ, 0x8, R10 ;  /* 0x00000008ff047819 */ /* 0x000fe2000001160a */
[----:B------:R-:W1:Y:S01]  /*7750*/  SHFL.BFLY PT, R9, R7, 0x1, 0x1f ;  /* 0x0c201f0007097f89 */ /* 0x000e6200000e0000 */
[----:B------:R-:W-:Y:S02]  /*7760*/  LOP3.LUT R6, R21, 0xff, RZ, 0xc0, !PT ;  /* 0x000000ff15067812 */ /* 0x000fe400078ec0ff */
[----:B------:R-:W-:Y:S02]  /*7770*/  PRMT R20, R11, 0x5410, R4 ;  /* 0x000054100b147816 */ /* 0x000fe40000000004 */
[----:B---3--:R-:W-:-:S02]  /*7780*/  FMNMX.FTZ R4, R5, R8, !PT ;  /* 0x0000000805047209 */ /* 0x008fc40007810000 */
[----:B------:R-:W-:Y:S02]  /*7790*/  PRMT R22, R6, 0x5410, R22 ;  /* 0x0000541006167816 */ /* 0x000fe40000000016 */
[----:B------:R-:W-:Y:S01]  /*77a0*/  LOP3.LUT R6, R18, 0xff, RZ, 0xc0, !PT ;  /* 0x000000ff12067812 */ /* 0x000fe200078ec0ff */
[----:B------:R-:W2:Y:S01]  /*77b0*/  SHFL.BFLY PT, R8, R4, 0x1, 0x1f ;  /* 0x0c201f0004087f89 */ /* 0x000ea200000e0000 */
[----:B------:R-:W-:Y:S01]  /*77c0*/  LOP3.LUT R5, R0, 0xffff, RZ, 0xc0, !PT ;  /* 0x0000ffff00057812 */ /* 0x000fe200078ec0ff */
[C---:B------:R-:W-:Y:S01]  /*77d0*/  FMUL.FTZ R3, R235.reuse, UR38 ;  /* 0x00000026eb037c20 */ /* 0x040fe20008410000 */
[----:B------:R-:W-:Y:S02]  /*77e0*/  PRMT R19, R6, 0x5410, R19 ;  /* 0x0000541006137816 */ /* 0x000fe40000000013 */
[----:B------:R-:W-:Y:S02]  /*77f0*/  SHF.R.U32.HI R6, RZ, 0x8, R5 ;  /* 0x00000008ff067819 */ /* 0x000fe40000011605 */
[----:B------:R-:W-:-:S02]  /*7800*/  FSETP.NEU.FTZ.AND P2, PT, R235, -INF , PT ;  /* 0xff800000eb00780b */ /* 0x000fc40003f5d000 */
[----:B------:R-:W-:Y:S02]  /*7810*/  LOP3.LUT R5, R0, 0xff, RZ, 0xc0, !PT ;  /* 0x000000ff00057812 */ /* 0x000fe400078ec0ff */
[----:B------:R-:W-:Y:S02]  /*7820*/  FSEL R3, R3, RZ, P2 ;  /* 0x000000ff03037208 */ /* 0x000fe40001000000 */
[----:B------:R-:W-:Y:S02]  /*7830*/  PRMT R18, R5, 0x5410, R6 ;  /* 0x0000541005127816 */ /* 0x000fe40000000006 */
[--C-:B------:R-:W-:Y:S01]  /*7840*/  SHF.R.U32.HI R5, RZ, 0x10, R0.reuse ;  /* 0x00000010ff057819 */ /* 0x100fe20000011600 */
[----:B------:R-:W-:Y:S01]  /*7850*/  FFMA.FTZ R12, R12, UR38, -R3 ;  /* 0x000000260c0c7c23 */ /* 0x000fe20008010803 */
[----:B-1----:R-:W-:Y:S02]  /*7860*/  FMNMX.FTZ R233, R7, R9, !PT ;  /* 0x0000000907e97209 */ /* 0x002fe40007810000 */
[----:B------:R-:W-:-:S02]  /*7870*/  SHF.R.U32.HI R0, RZ, 0x18, R0 ;  /* 0x00000018ff007819 */ /* 0x000fc40000011600 */
[----:B------:R-:W-:Y:S01]  /*7880*/  LOP3.LUT R5, R5, 0xff, RZ, 0xc0, !PT ;  /* 0x000000ff05057812 */ /* 0x000fe200078ec0ff */
[C---:B------:R-:W-:Y:S01]  /*7890*/  FMUL.FTZ R13, R234.reuse, UR38 ;  /* 0x00000026ea0d7c20 */ /* 0x040fe20008410000 */
[----:B------:R-:W-:Y:S01]  /*78a0*/  FSETP.NEU.FTZ.AND P4, PT, R234, -INF , PT ;  /* 0xff800000ea00780b */ /* 0x000fe20003f9d000 */
[----:B------:R1:W-:Y:S01]  /*78b0*/  MUFU.EX2 R35, R12 ;  /* 0x0000000c00237308 */ /* 0x0003e20000000800 */
[----:B------:R-:W-:Y:S02]  /*78c0*/  PRMT R21, R5, 0x5410, R0 ;  /* 0x0000541005157816 */ /* 0x000fe40000000000 */
[----:B------:R-:W-:Y:S02]  /*78d0*/  LOP3.LUT R0, R2, 0xffff, RZ, 0xc0, !PT ;  /* 0x0000ffff02007812 */ /* 0x000fe400078ec0ff */
[----:B------:R-:W-:Y:S02]  /*78e0*/  FSETP.NEU.FTZ.AND P3, PT, R233, -INF , PT ;  /* 0xff800000e900780b */ /* 0x000fe40003f7d000 */
[----:B------:R-:W-:-:S02]  /*78f0*/  FSEL R13, R13, RZ, P4 ;  /* 0x000000ff0d0d7208 */ /* 0x000fc40002000000 */
[----:B--2---:R-:W-:Y:S02]  /*7900*/  FMNMX.FTZ R223, R4, R8, !PT ;  /* 0x0000000804df7209 */ /* 0x004fe40007810000 */
[----:B------:R-:W-:Y:S01]  /*7910*/  SHF.R.U32.HI R4, RZ, 0x8, R0 ;  /* 0x00000008ff047819 */ /* 0x000fe20000011600 */
[----:B-1----:R-:W-:Y:S01]  /*7920*/  FMUL.FTZ R12, R233, UR38 ;  /* 0x00000026e90c7c20 */ /* 0x002fe20008410000 */
[----:B------:R-:W-:Y:S01]  /*7930*/  LOP3.LUT R0, R2, 0xff, RZ, 0xc0, !PT ;  /* 0x000000ff02007812 */ /* 0x000fe200078ec0ff */
[----:B------:R-:W-:-:S03]  /*7940*/  FFMA.FTZ R14, R14, UR38, -R13 ;  /* 0x000000260e0e7c23 */ /* 0x000fc6000801080d */
[----:B------:R-:W-:Y:S02]  /*7950*/  FSEL R12, R12, RZ, P3 ;  /* 0x000000ff0c0c7208 */ /* 0x000fe40001800000 */
[----:B------:R-:W-:Y:S01]  /*7960*/  PRMT R8, R0, 0x5410, R4 ;  /* 0x0000541000087816 */ /* 0x000fe20000000004 */
[----:B------:R1:W-:Y:S01]  /*7970*/  MUFU.EX2 R183, R14 ;  /* 0x0000000e00b77308 */ /* 0x0003e20000000800 */
[----:B------:R-:W-:Y:S01]  /*7980*/  SHF.R.U32.HI R0, RZ, 0x10, R2 ;  /* 0x00000010ff007819 */ /* 0x000fe20000011602 */
[--C-:B------:R-:W-:Y:S01]  /*7990*/  FFMA.FTZ R4, R15, UR38, -R12.reuse ;  /* 0x000000260f047c23 */ /* 0x100fe2000801080c */
[----:B------:R-:W-:Y:S01]  /*79a0*/  FFMA.FTZ R5, R29, UR38, -R12 ;  /* 0x000000261d057c23 */ /* 0x000fe2000801080c */
[C---:B------:R-:W-:Y:S02]  /*79b0*/  FSETP.NEU.FTZ.AND P1, PT, R223.reuse, -INF , PT ;  /* 0xff800000df00780b */ /* 0x040fe40003f3d000 */
[----:B------:R-:W-:Y:S02]  /*79c0*/  LOP3.LUT R0, R0, 0xff, RZ, 0xc0, !PT ;  /* 0x000000ff00007812 */ /* 0x000fe400078ec0ff */
[----:B------:R2:W-:Y:S01]  /*79d0*/  MUFU.EX2 R205, R4 ;  /* 0x0000000400cd7308 */ /* 0x0005e20000000800 */
[----:B-1----:R-:W-:-:S07]  /*79e0*/  FMUL.FTZ R14, R223, UR38 ;  /* 0x00000026df0e7c20 */ /* 0x002fce0008410000 */
[----:B------:R1:W-:Y:S01]  /*79f0*/  MUFU.EX2 R203, R5 ;  /* 0x0000000500cb7308 */ /* 0x0003e20000000800 */
[----:B------:R-:W-:Y:S02]  /*7a00*/  FSEL R14, R14, RZ, P1 ;  /* 0x000000ff0e0e7208 */ /* 0x000fe40000800000 */
[----:B--2---:R-:W-:Y:S01]  /*7a10*/  SHF.R.U32.HI R4, RZ, 0x18, R2 ;  /* 0x00000018ff047819 */ /* 0x004fe20000011602 */
[----:B------:R-:W-:-:S03]  /*7a20*/  FFMA.FTZ R2, R30, UR38, -R12 ;  /* 0x000000261e027c23 */ /* 0x000fc6000801080c */
[----:B------:R-:W-:Y:S01]  /*7a30*/  PRMT R6, R0, 0x5410, R4 ;  /* 0x0000541000067816 */ /* 0x000fe20000000004 */
[----:B------:R-:W-:Y:S02]  /*7a40*/  IMAD.U32 R0, RZ, RZ, UR4 ;  /* 0x00000004ff007e24 */ /* 0x000fe4000f8e00ff */
[----:B-1----:R-:W-:Y:S01]  /*7a50*/  FFMA.FTZ R5, R31, UR38, -R12 ;  /* 0x000000261f057c23 */ /* 0x002fe2000801080c */
[----:B------:R1:W-:Y:S08]  /*7a60*/  MUFU.EX2 R202, R2 ;  /* 0x0000000200ca7308 */ /* 0x0003f00000000800 */
[----:B------:R2:W3:Y:S01]  /*7a70*/  MUFU.EX2 R204, R5 ;  /* 0x0000000500cc7308 */ /* 0x0004e20000000800 */
[----:B------:R-:W-:Y:S01]  /*7a80*/  FSEL R4, R234, RZ, P4 ;  /* 0x000000ffea047208 */ /* 0x000fe20002000000 */
[----:B-1----:R-:W-:Y:S01]  /*7a90*/  FFMA.FTZ R2, R132, UR38, -R14 ;  /* 0x0000002684027c23 */ /* 0x002fe2000801080e */
[----:B--2---:R-:W-:-:S05]  /*7aa0*/  MOV R5, 0x7054 ;  /* 0x0000705400057802 */ /* 0x004fca0000000f00 */
[----:B------:R1:W-:Y:S01]  /*7ab0*/  MUFU.EX2 R206, R2 ;  /* 0x0000000200ce7308 */ /* 0x0003e20000000800 */
[----:B------:R-:W-:Y:S02]  /*7ac0*/  PRMT R0, R0, R5, UR4 ;  /* 0x0000000400007e16 */ /* 0x000fe40008000005 */
[----:B------:R-:W-:-:S05]  /*7ad0*/  FSEL R5, R235, RZ, P2 ;  /* 0x000000ffeb057208 */ /* 0x000fca0001000000 */
[----:B------:R-:W-:Y:S01]  /*7ae0*/  FADD.FTZ R7, R136, -R5 ;  /* 0x8000000588077221 */ /* 0x000fe20000010000 */
[----:B------:R-:W-:Y:S01]  /*7af0*/  FSEL R5, R233, RZ, P3 ;  /* 0x000000ffe9057208 */ /* 0x000fe20001800000 */
[----:B-1----:R-:W-:-:S04]  /*7b00*/  FFMA.FTZ R2, R139, UR38, -R14 ;  /* 0x000000268b027c23 */ /* 0x002fc8000801080e */
[----:B------:R1:W2:Y:S01]  /*7b10*/  MUFU.EX2 R185, R2 ;  /* 0x0000000200b97308 */ /* 0x0002a20000000800 */
[----:B------:R-:W-:Y:S01]  /*7b20*/  FADD.FTZ R9, R135, -R4 ;  /* 0x8000000487097221 */ /* 0x000fe20000010000 */
[----:B------:R-:W-:Y:S01]  /*7b30*/  FSEL R4, R223, RZ, P1 ;  /* 0x000000ffdf047208 */ /* 0x000fe20000800000 */
[----:B------:R-:W-:Y:S01]  /*7b40*/  FADD.FTZ R10, R134, -R5 ;  /* 0x80000005860a7221 */ /* 0x000fe20000010000 */
[----:B------:R-:W-:Y:S01]  /*7b50*/  FFMA.FTZ R5, R133, UR38, -R14 ;  /* 0x0000002685057c23 */ /* 0x000fe2000801080e */
[--C-:B------:R-:W-:Y:S01]  /*7b60*/  FFMA.FTZ R27, R27, UR38, -R3.reuse ;  /* 0x000000261b1b7c23 */ /* 0x100fe20008010803 */
[----:B------:R-:W-:Y:S01]  /*7b70*/  FFMA.FTZ R26, R26, UR38, -R3 ;  /* 0x000000261a1a7c23 */ /* 0x000fe20008010803 */
[----:B------:R-:W-:Y:S01]  /*7b80*/  FADD.FTZ R11, R137, -R4 ;  /* 0x80000004890b7221 */ /* 0x000fe20000010000 */
[----:B------:R4:W-:Y:S01]  /*7b90*/  MUFU.EX2 R184, R5 ;  /* 0x0000000500b87308 */ /* 0x0009e20000000800 */
[----:B-1----:R-:W-:-:S07]  /*7ba0*/  FFMA.FTZ R2, R138, UR38, -R14 ;  /* 0x000000268a027c23 */ /* 0x002fce000801080e */
[----:B------:R3:W1:Y:S01]  /*7bb0*/  MUFU.EX2 R207, R2 ;  /* 0x0000000200cf7308 */ /* 0x0006620000000800 */
[--C-:B------:R-:W-:Y:S01]  /*7bc0*/  HSET2.LE.AND R4, R8, R0.reuse, PT ;  /* 0x0000000008047233 */ /* 0x100fe20003803000 */
[----:B------:R-:W-:Y:S01]  /*7bd0*/  FFMA.FTZ R25, R25, UR38, -R3 ;  /* 0x0000002619197c23 */ /* 0x000fe20008010803 */
[--C-:B------:R-:W-:Y:S01]  /*7be0*/  FFMA.FTZ R24, R24, UR38, -R13.reuse ;  /* 0x0000002618187c23 */ /* 0x100fe2000801080d */
[----:B----4-:R-:W-:Y:S01]  /*7bf0*/  HSET2.LE.AND R5, R6, R0, PT ;  /* 0x0000000006057233 */ /* 0x010fe20003803000 */
[--C-:B------:R-:W-:Y:S01]  /*7c00*/  FFMA.FTZ R6, R179, UR38, -R13.reuse ;  /* 0x00000026b3067c23 */ /* 0x100fe2000801080d */
[----:B------:R-:W-:Y:S02]  /*7c10*/  FFMA.FTZ R28, R28, UR38, -R13 ;  /* 0x000000261c1c7c23 */ /* 0x000fe4000801080d */
[----:B------:R-:W-:Y:S01]  /*7c20*/  MUFU.EX2 R252, R27 ;  /* 0x0000001b00fc7308 */ /* 0x000fe20000000800 */
[----:B---3--:R-:W-:-:S07]  /*7c30*/  F2FP.BF16.F32.PACK_AB R2, R204, R203 ;  /* 0x000000cbcc02723e */ /* 0x008fce00000010ff */
[----:B------:R-:W3:Y:S01]  /*7c40*/  MUFU.EX2 R200, R26 ;  /* 0x0000001a00c87308 */ /* 0x000ee20000000800 */
[----:B------:R-:W-:Y:S02]  /*7c50*/  LOP3.LUT R4, R4, R2, RZ, 0xc0, !PT ;  /* 0x0000000204047212 */ /* 0x000fe400078ec0ff */
[----:B--2---:R-:W-:Y:S01]  /*7c60*/  F2FP.BF16.F32.PACK_AB R2, R185, R206 ;  /* 0x000000ceb902723e */ /* 0x004fe200000010ff */
[----:B------:R-:W-:-:S04]  /*7c70*/  FMUL.FTZ R7, R7, UR38 ;  /* 0x0000002607077c20 */ /* 0x000fc80008410000 */
[----:B------:R-:W-:Y:S01]  /*7c80*/  MUFU.EX2 R201, R25 ;  /* 0x0000001900c97308 */ /* 0x000fe20000000800 */
[----:B------:R-:W-:Y:S02]  /*7c90*/  LOP3.LUT R5, R5, R2, RZ, 0xc0, !PT ;  /* 0x0000000205057212 */ /* 0x000fe400078ec0ff */
[----:B------:R-:W-:Y:S02]  /*7ca0*/  F2FP.BF16.F32.PACK_AB R2, R202, R205 ;  /* 0x000000cdca02723e */ /* 0x000fe400000010ff */
[----:B-1----:R-:W-:-:S03]  /*7cb0*/  MOV R179, R207 ;  /* 0x000000cf00b37202 */ /* 0x002fc60000000f00 */
[----:B------:R1:W-:Y:S08]  /*7cc0*/  MUFU.EX2 R182, R24 ;  /* 0x0000001800b67308 */ /* 0x0003f00000000800 */
[----:B------:R2:W-:Y:S08]  /*7cd0*/  MUFU.EX2 R133, R6 ;  /* 0x0000000600857308 */ /* 0x0005f00000000800 */
[----:B------:R4:W5:Y:S01]  /*7ce0*/  MUFU.EX2 R199, R28 ;  /* 0x0000001c00c77308 */ /* 0x0009620000000800 */
[----:B-1----:R-:W1:Y:S01]  /*7cf0*/  LDSM.16.MT88.4 R24, [R209+0xa000] ;  /* 0x00a00000d118783b */ /* 0x002e620000004200 */
[----:B--2---:R-:W-:-:S06]  /*7d00*/  HSET2.LE.AND R6, R20, R0, PT ;  /* 0x0000000014067233 */ /* 0x004fcc0003803000 */
[----:B------:R2:W1:Y:S01]  /*7d10*/  MUFU.EX2 R20, R7 ;  /* 0x0000000700147308 */ /* 0x0004620000000800 */
[----:B------:R-:W-:Y:S01]  /*7d20*/  LOP3.LUT R6, R6, R2, RZ, 0xc0, !PT ;  /* 0x0000000206067212 */ /* 0x000fe200078ec0ff */
[----:B----4-:R-:W4:Y:S01]  /*7d30*/  LDSM.16.MT88.4 R28, [R211+0xa000] ;  /* 0x00a00000d31c783b */ /* 0x010f220000004200 */
[----:B------:R-:W-:Y:S02]  /*7d40*/  F2FP.BF16.F32.PACK_AB R2, R184, R179 ;  /* 0x000000b3b802723e */ /* 0x000fe400000010ff */
[--C-:B------:R-:W-:Y:S01]  /*7d50*/  HSET2.LE.AND R8, R18, R0.reuse, PT ;  /* 0x0000000012087233 */ /* 0x100fe20003803000 */
[----:B------:R-:W-:Y:S01]  /*7d60*/  FMUL.FTZ R9, R9, UR38 ;  /* 0x0000002609097c20 */ /* 0x000fe20008410000 */
[----:B--2---:R-:W-:Y:S01]  /*7d70*/  HSET2.LE.AND R7, R19, R0, PT ;  /* 0x0000000013077233 */ /* 0x004fe20003803000 */
[----:B------:R-:W-:Y:S01]  /*7d80*/  FMUL.FTZ R10, R10, UR38 ;  /* 0x000000260a0a7c20 */ /* 0x000fe20008410000 */
[----:B------:R-:W-:-:S03]  /*7d90*/  FMUL.FTZ R11, R11, UR38 ;  /* 0x000000260b0b7c20 */ /* 0x000fc60008410000 */
[----:B------:R-:W-:Y:S02]  /*7da0*/  LOP3.LUT R7, R7, R2, RZ, 0xc0, !PT ;  /* 0x0000000207077212 */ /* 0x000fe400078ec0ff */
[----:B---3--:R-:W-:Y:S01]  /*7db0*/  F2FP.BF16.F32.PACK_AB R2, R200, R252 ;  /* 0x000000fcc802723e */ /* 0x008fe200000010ff */
[----:B------:R5:W2:Y:S03]  /*7dc0*/  MUFU.EX2 R19, R9 ;  /* 0x0000000900137308 */ /* 0x000aa60000000800 */
[----:B------:R-:W-:Y:S02]  /*7dd0*/  LOP3.LUT R8, R8, R2, RZ, 0xc0, !PT ;  /* 0x0000000208087212 */ /* 0x000fe400078ec0ff */
[----:B------:R-:W-:-:S03]  /*7de0*/  HSET2.LE.AND R2, R21, R0, PT ;  /* 0x0000000015027233 */ /* 0x000fc60003803000 */
[----:B------:R3:W4:Y:S08]  /*7df0*/  MUFU.EX2 R18, R10 ;  /* 0x0000000a00127308 */ /* 0x0007300000000800 */
[----:B------:R1:W4:Y:S01]  /*7e00*/  MUFU.EX2 R15, R11 ;  /* 0x0000000b000f7308 */ /* 0x0003220000000800 */
[----:B-----5:R-:W-:-:S04]  /*7e10*/  F2FP.BF16.F32.PACK_AB R9, R199, R182 ;  /* 0x000000b6c709723e */ /* 0x020fc800000010ff */
[----:B------:R-:W-:Y:S02]  /*7e20*/  LOP3.LUT R9, R2, R9, RZ, 0xc0, !PT ;  /* 0x0000000902097212 */ /* 0x000fe400078ec0ff */
[----:B------:R-:W-:Y:S02]  /*7e30*/  HSET2.LE.AND R2, R23, R0, PT ;  /* 0x0000000017027233 */ /* 0x000fe40003803000 */
[----:B---3--:R-:W-:-:S04]  /*7e40*/  F2FP.BF16.F32.PACK_AB R10, R35, R201 ;  /* 0x000000c9230a723e */ /* 0x008fc800000010ff */
[----:B------:R-:W-:Y:S02]  /*7e50*/  LOP3.LUT R10, R2, R10, RZ, 0xc0, !PT ;  /* 0x0000000a020a7212 */ /* 0x000fe400078ec0ff */
[----:B------:R-:W-:Y:S02]  /*7e60*/  HSET2.LE.AND R2, R22, R0, PT ;  /* 0x0000000016027233 */ /* 0x000fe40003803000 */
[----:B-1----:R-:W-:Y:S01]  /*7e70*/  F2FP.BF16.F32.PACK_AB R11, R133, R183 ;  /* 0x000000b7850b723e */ /* 0x002fe200000010ff */
[-C--:B------:R-:W-:Y:S01]  /*7e80*/  FMUL.FTZ R148, R148, R20.reuse ;  /* 0x0000001494947220 */ /* 0x080fe20000410000 */
[----:B------:R-:W-:Y:S01]  /*7e90*/  FMUL.FTZ R149, R149, R20 ;  /* 0x0000001495957220 */ /* 0x000fe20000410000 */
[----:B--2---:R-:W-:Y:S01]  /*7ea0*/  FMUL.FTZ R150, R150, R19 ;  /* 0x0000001396967220 */ /* 0x004fe20000410000 */
[----:B------:R-:W-:Y:S01]  /*7eb0*/  LOP3.LUT R11, R2, R11, RZ, 0xc0, !PT ;  /* 0x0000000b020b7212 */ /* 0x000fe200078ec0ff */
[----:B------:R-:W-:Y:S01]  /*7ec0*/  FMUL.FTZ R151, R151, R19 ;  /* 0x0000001397977220 */ /* 0x000fe20000410000 */
[-C--:B----4-:R-:W-:Y:S01]  /*7ed0*/  FMUL.FTZ R144, R144, R18.reuse ;  /* 0x0000001290907220 */ /* 0x090fe20000410000 */
        /* <DEDUP_REMOVED lines=32> */
[----:B------:R-:W-:Y:S01]  /*80e0*/  MOV R185, R251 ;  /* 0x000000fb00b97202 */ /* 0x000fe20000000f00 */
[----:B------:R-:W-:Y:S01]  /*80f0*/  HMMA.16816.F32.BF16 R148, R8, R24, R148 ;  /* 0x000000180894723c */ /* 0x000fe20000041894 */
[----:B------:R-:W-:-:S05]  /*8100*/  MOV R203, R250 ;  /* 0x000000fa00cb7202 */ /* 0x000fca0000000f00 */
[C---:B------:R-:W-:Y:S06]  /*8110*/  HMMA.16816.F32.BF16 R144, R4.reuse, R24, R144 ;  /* 0x000000180490723c */ /* 0x040fec0000041890 */
[-C--:B------:R-:W-:Y:S06]  /*8120*/  HMMA.16816.F32.BF16 R152, R4, R26.reuse, R152 ;  /* 0x0000001a0498723c */ /* 0x080fec0000041898 */
[C---:B------:R-:W-:Y:S01]  /*8130*/  HMMA.16816.F32.BF16 R248, R8.reuse, R26, R156 ;  /* 0x0000001a08f8723c */ /* 0x040fe2000004189c */
[----:B------:R-:W1:Y:S05]  /*8140*/  LDSM.16.MT88.4 R24, [R214+0xa000] ;  /* 0x00a00000d618783b */ /* 0x000e6a0000004200 */
[-C--:B------:R-:W-:Y:S06]  /*8150*/  HMMA.16816.F32.BF16 R164, R8, R28.reuse, R164 ;  /* 0x0000001c08a4723c */ /* 0x080fec00000418a4 */
[C---:B------:R-:W-:Y:S06]  /*8160*/  HMMA.16816.F32.BF16 R160, R4.reuse, R28, R160 ;  /* 0x0000001c04a0723c */ /* 0x040fec00000418a0 */
[-C--:B------:R-:W-:Y:S06]  /*8170*/  HMMA.16816.F32.BF16 R168, R4, R30.reuse, R168 ;  /* 0x0000001e04a8723c */ /* 0x080fec00000418a8 */
[----:B------:R-:W-:Y:S01]  /*8180*/  HMMA.16816.F32.BF16 R236, R8, R30, R172 ;  /* 0x0000001e08ec723c */ /* 0x000fe200000418ac */
[----:B------:R-:W2:Y:S01]  /*8190*/  LDSM.16.MT88.4 R28, [R213+0xa000] ;  /* 0x00a00000d51c783b */ /* 0x000ea20000004200 */
        /* <DEDUP_REMOVED lines=28> */
[----:B-1----:R-:W-:Y:S01]  /*8360*/  HMMA.16816.F32.BF16 R204, R8, R26, R48 ;  /* 0x0000001a08cc723c */ /* 0x002fe20000041830 */
[----:B------:R-:W-:Y:S02]  /*8370*/  MOV R159, R203 ;  /* 0x000000cb009f7202 */ /* 0x000fe40000000f00 */
[----:B------:R-:W-:Y:S01]  /*8380*/  MOV R156, R200 ;  /* 0x000000c8009c7202 */ /* 0x000fe20000000f00 */
[----:B------:R-:W-:Y:S01]  /*8390*/  IMAD.MOV.U32 R139, RZ, RZ, R33 ;  /* 0x000000ffff8b7224 */ /* 0x000fe200078e0021 */
[----:B------:R-:W-:Y:S02]  /*83a0*/  MOV R138, R32 ;  /* 0x00000020008a7202 */ /* 0x000fe40000000f00 */
[----:B------:R-:W-:Y:S01]  /*83b0*/  IMAD.MOV.U32 R49, RZ, RZ, R202 ;  /* 0x000000ffff317224 */ /* 0x000fe200078e00ca */
[----:B------:R-:W-:Y:S01]  /*83c0*/  MOV R48, R201 ;  /* 0x000000c900307202 */ /* 0x000fe20000000f00 */
[-C--:B--2---:R-:W-:Y:S06]  /*83d0*/  HMMA.16816.F32.BF16 R56, R4, R28.reuse, R56 ;  /* 0x0000001c0438723c */ /* 0x084fec0000041838 */
[C---:B------:R-:W-:Y:S06]  /*83e0*/  HMMA.16816.F32.BF16 R200, R8.reuse, R28, R52 ;  /* 0x0000001c08c8723c */ /* 0x040fec0000041834 */
[-C--:B------:R-:W-:Y:S01]  /*83f0*/  HMMA.16816.F32.BF16 R244, R8, R24.reuse, R36 ;  /* 0x0000001808f4723c */ /* 0x080fe20000041824 */
[----:B------:R-:W-:Y:S01]  /*8400*/  IMAD.MOV.U32 R29, RZ, RZ, R35 ;  /* 0x000000ffff1d7224 */ /* 0x000fe200078e0023 */
[----:B------:R-:W-:Y:S04]  /*8410*/  LDSM.16.MT88.4 R36, [R214+0xb000] ;  /* 0x00b00000d624783b */ /* 0x000fe80000004200 */
[C---:B------:R-:W-:Y:S01]  /*8420*/  HMMA.16816.F32.BF16 R240, R4.reuse, R24, R40 ;  /* 0x0000001804f0723c */ /* 0x040fe20000041828 */
[----:B------:R-:W-:Y:S04]  /*8430*/  LDSM.16.MT88.4 R32, [R211+0xb000] ;  /* 0x00b00000d320783b */ /* 0x000fe80000004200 */
[----:B------:R-:W-:Y:S01]  /*8440*/  LDSM.16.MT88.4 R40, [R213+0xb000] ;  /* 0x00b00000d528783b */ /* 0x000fe20000004200 */
[C---:B------:R-:W-:Y:S03]  /*8450*/  HMMA.16816.F32.BF16 R44, R4.reuse, R26, R44 ;  /* 0x0000001a042c723c */ /* 0x040fe6000004182c */
        /* <DEDUP_REMOVED lines=37> */
[----:B------:R-:W-:Y:S01]  /*86b0*/  FFMA.FTZ R2, R189, UR38, -R3 ;  /* 0x00000026bd027c23 */ /* 0x000fe20008010803 */
        /* <DEDUP_REMOVED lines=9> */
[C---:B------:R-:W-:Y:S01]  /*8750*/  HMMA.16816.F32.BF16 R60, R4.reuse, R30, R60 ;  /* 0x0000001e043c723c */ /* 0x040fe2000004183c */
[-C--:B------:R-:W-:Y:S01]  /*8760*/  FMUL.FTZ R64, R64, R20.reuse ;  /* 0x0000001440407220 */ /* 0x080fe20000410000 */
[----:B------:R-:W-:Y:S01]  /*8770*/  FMUL.FTZ R65, R65, R20 ;  /* 0x0000001441417220 */ /* 0x000fe20000410000 */
[-C--:B------:R-:W-:Y:S01]  /*8780*/  FMUL.FTZ R66, R66, R19.reuse ;  /* 0x0000001342427220 */ /* 0x080fe20000410000 */
[----:B------:R-:W-:Y:S01]  /*8790*/  FMUL.FTZ R67, R67, R19 ;  /* 0x0000001343437220 */ /* 0x000fe20000410000 */
[----:B------:R2:W-:Y:S01]  /*87a0*/  MUFU.EX2 R199, R2 ;  /* 0x0000000200c77308 */ /* 0x0005e20000000800 */
[----:B-1----:R-:W-:Y:S01]  /*87b0*/  HMMA.16816.F32.BF16 R72, R4, R24, R72 ;  /* 0x000000180448723c */ /* 0x002fe20000041848 */
[----:B------:R-:W-:Y:S01]  /*87c0*/  IMAD.MOV.U32 R51, RZ, RZ, R252 ;  /* 0x000000ffff337224 */ /* 0x000fe200078e00fc */
[----:B------:R-:W-:-:S04]  /*87d0*/  MOV R28, R183 ;  /* 0x000000b7001c7202 */ /* 0x000fc80000000f00 */
[----:B------:R-:W-:Y:S01]  /*87e0*/  HMMA.16816.F32.BF16 R76, R4, R26, R76 ;  /* 0x0000001a044c723c */ /* 0x000fe2000004184c */
[----:B------:R-:W-:-:S05]  /*87f0*/  IMAD.MOV.U32 R173, RZ, RZ, R182 ;  /* 0x000000ffffad7224 */ /* 0x000fca00078e00b6 */
[----:B------:R-:W-:Y:S01]  /*8800*/  HMMA.16816.F32.BF16 R88, R4, R32, R88 ;  /* 0x000000200458723c */ /* 0x000fe20000041858 */
[----:B--2---:R-:W-:-:S05]  /*8810*/  FFMA.FTZ R2, R188, UR38, -R3 ;  /* 0x00000026bc027c23 */ /* 0x004fca0008010803 */
[C---:B------:R-:W-:Y:S06]  /*8820*/  HMMA.16816.F32.BF16 R92, R4.reuse, R34, R92 ;  /* 0x00000022045c723c */ /* 0x040fec000004185c */
[C---:B------:R-:W-:Y:S01]  /*8830*/  HMMA.16816.F32.BF16 R104, R4.reuse, R36, R104 ;  /* 0x000000240468723c */ /* 0x040fe20000041868 */
[----:B------:R1:W-:Y:S05]  /*8840*/  MUFU.EX2 R252, R2 ;  /* 0x0000000200fc7308 */ /* 0x0003ea0000000800 */
[C---:B------:R-:W-:Y:S06]  /*8850*/  HMMA.16816.F32.BF16 R108, R4.reuse, R38, R108 ;  /* 0x00000026046c723c */ /* 0x040fec000004186c */
[C---:B------:R-:W-:Y:S06]  /*8860*/  HMMA.16816.F32.BF16 R120, R4.reuse, R40, R120 ;  /* 0x000000280478723c */ /* 0x040fec0000041878 */
[----:B------:R-:W-:Y:S01]  /*8870*/  HMMA.16816.F32.BF16 R52, R4, R42, R124 ;  /* 0x0000002a0434723c */ /* 0x000fe2000004187c */
[----:B------:R-:W-:-:S06]  /*8880*/  MOV R132, R185 ;  /* 0x000000b900847202 */ /* 0x000fcc0000000f00 */
[----:B------:R-:W-:Y:S01]  /*8890*/  IMAD.WIDE.U32 R4, R192, -0x2daee0ad, RZ ;  /* 0xd2511f53c0047825 */ /* 0x000fe200078e00ff */
[----:B------:R-:W-:Y:S01]  /*88a0*/  MOV R124, R180 ;  /* 0x000000b4007c7202 */ /* 0x000fe20000000f00 */
[C---:B------:R-:W-:Y:S01]  /*88b0*/  HMMA.16816.F32.BF16 R68, R8.reuse, R24, R68 ;  /* 0x000000180844723c */ /* 0x040fe20000041844 */
[----:B------:R-:W-:Y:S01]  /*88c0*/  MOV R125, R181 ;  /* 0x000000b5007d7202 */ /* 0x000fe20000000f00 */
[--C-:B------:R-:W-:Y:S01]  /*88d0*/  FFMA.FTZ R6, R178, UR38, -R3.reuse ;  /* 0x00000026b2067c23 */ /* 0x100fe20008010803 */
[----:B------:R-:W-:Y:S01]  /*88e0*/  MOV R127, R184 ;  /* 0x000000b8007f7202 */ /* 0x000fe20000000f00 */
[----:B------:R-:W-:Y:S01]  /*88f0*/  FFMA.FTZ R3, R190, UR38, -R3 ;  /* 0x00000026be037c23 */ /* 0x000fe20008010803 */
[----:B------:R-:W-:Y:S01]  /*8900*/  MOV R126, R133 ;  /* 0x00000085007e7202 */ /* 0x000fe20000000f00 */
[----:B------:R-:W-:Y:S01]  /*8910*/  HMMA.16816.F32.BF16 R180, R8, R26, R80 ;  /* 0x0000001a08b4723c */ /* 0x000fe20000041850 */
[----:B-1----:R-:W-:Y:S02]  /*8920*/  LOP3.LUT R2, R5, UR29, R124, 0x96, !PT ;  /* 0x0000001d05027c12 */ /* 0x002fe4000f8e967c */
[----:B------:R-:W-:-:S02]  /*8930*/  LOP3.LUT R24, R4, 0xffff, RZ, 0xc0, !PT ;  /* 0x0000ffff04187812 */ /* 0x000fc400078ec0ff */
[--C-:B------:R-:W-:Y:S01]  /*8940*/  SHF.R.U32.HI R25, RZ, 0x18, R4.reuse ;  /* 0x00000018ff197819 */ /* 0x100fe20000011604 */
[----:B------:R-:W-:Y:S01]  /*8950*/  HMMA.16816.F32.BF16 R184, R8, R30, R64 ;  /* 0x0000001e08b8723c */ /* 0x000fe20000041840 */
[----:B------:R-:W-:Y:S01]  /*8960*/  LOP3.LUT R27, R4, 0xff, RZ, 0xc0, !PT ;  /* 0x000000ff041b7812 */ /* 0x000fe200078ec0ff */
[----:B------:R1:W-:Y:S01]  /*8970*/  MUFU.EX2 R192, R6 ;  /* 0x0000000600c07308 */ /* 0x0003e20000000800 */
[----:B------:R-:W-:Y:S01]  /*8980*/  SHF.R.U32.HI R26, RZ, 0x10, R4 ;  /* 0x00000010ff1a7819 */ /* 0x000fe20000011604 */
[----:B------:R-:W-:Y:S01]  /*8990*/  IMAD.WIDE.U32 R4, R193, -0x2daee0ad, RZ ;  /* 0xd2511f53c1047825 */ /* 0x000fe200078e00ff */
[----:B------:R-:W-:-:S03]  /*89a0*/  MOV R125, R126 ;  /* 0x0000007e007d7202 */ /* 0x000fc60000000f00 */
[----:B------:R-:W-:Y:S01]  /*89b0*/  FMUL.FTZ R84, R84, R20 ;  /* 0x0000001454547220 */ /* 0x000fe20000410000 */
[----:B------:R-:W-:Y:S01]  /*89c0*/  MOV R66, R138 ;  /* 0x0000008a00427202 */ /* 0x000fe20000000f00 */
[----:B------:R-:W-:Y:S01]  /*89d0*/  IMAD.MOV.U32 R193, RZ, RZ, R127 ;  /* 0x000000ffffc17224 */ /* 0x000fe200078e007f */
[----:B------:R-:W-:Y:S01]  /*89e0*/  MOV R126, R29 ;  /* 0x0000001d007e7202 */ /* 0x000fe20000000f00 */
[----:B------:R2:W-:Y:S01]  /*89f0*/  MUFU.EX2 R190, R3 ;  /* 0x0000000300be7308 */ /* 0x0005e20000000800 */
[----:B------:R-:W-:Y:S01]  /*8a00*/  MOV R127, R21 ;  /* 0x00000015007f7202 */ /* 0x000fe20000000f00 */
[----:B------:R-:W-:Y:S01]  /*8a10*/  FMUL.FTZ R85, R85, R20 ;  /* 0x0000001455557220 */ /* 0x000fe20000410000 */
[----:B------:R-:W-:Y:S01]  /*8a20*/  MOV R29, R48 ;  /* 0x00000030001d7202 */ /* 0x000fe20000000f00 */
[-C--:B------:R-:W-:Y:S01]  /*8a30*/  FMUL.FTZ R86, R86, R19.reuse ;  /* 0x0000001356567220 */ /* 0x080fe20000410000 */
[----:B------:R-:W-:Y:S01]  /*8a40*/  LOP3.LUT R21, R4, 0xffff, RZ, 0xc0, !PT ;  /* 0x0000ffff04157812 */ /* 0x000fe200078ec0ff */
[----:B------:R-:W-:Y:S01]  /*8a50*/  FMUL.FTZ R87, R87, R19 ;  /* 0x0000001357577220 */ /* 0x000fe20000410000 */
[-C--:B------:R-:W-:Y:S01]  /*8a60*/  FMUL.FTZ R96, R96, R20.reuse ;  /* 0x0000001460607220 */ /* 0x080fe20000410000 */
[----:B------:R-:W-:Y:S01]  /*8a70*/  FMUL.FTZ R97, R97, R20 ;  /* 0x0000001461617220 */ /* 0x000fe20000410000 */
[--C-:B-1----:R-:W-:Y:S01]  /*8a80*/  FFMA.FTZ R6, R196, UR38, -R13.reuse ;  /* 0x00000026c4067c23 */ /* 0x102fe2000801080d */
[----:B------:R-:W-:Y:S01]  /*8a90*/  MOV R196, R49 ;  /* 0x0000003100c47202 */ /* 0x000fe20000000f00 */
[----:B------:R-:W-:Y:S01]  /*8aa0*/  IMAD.MOV.U32 R49, RZ, RZ, R174 ;  /* 0x000000ffff317224 */ /* 0x000fe200078e00ae */
[----:B------:R-:W-:Y:S01]  /*8ab0*/  MOV R48, R22 ;  /* 0x0000001600307202 */ /* 0x000fe20000000f00 */
[----:B------:R-:W-:Y:S01]  /*8ac0*/  FMUL.FTZ R98, R98, R19 ;  /* 0x0000001362627220 */ /* 0x000fe20000410000 */
[----:B------:R-:W-:Y:S01]  /*8ad0*/  MOV R174, R23 ;  /* 0x0000001700ae7202 */ /* 0x000fe20000000f00 */
[-C--:B------:R-:W-:Y:S01]  /*8ae0*/  FMUL.FTZ R99, R99, R19.reuse ;  /* 0x0000001363637220 */ /* 0x080fe20000410000 */
[-C--:B------:R-:W-:Y:S01]  /*8af0*/  FMUL.FTZ R100, R100, R20.reuse ;  /* 0x0000001464647220 */ /* 0x080fe20000410000 */
[----:B--2---:R-:W-:Y:S01]  /*8b00*/  LOP3.LUT R3, R5, UR29, R66, 0x96, !PT ;  /* 0x0000001d05037c12 */ /* 0x004fe2000f8e9642 */
[-C--:B------:R-:W-:Y:S01]  /*8b10*/  FMUL.FTZ R101, R101, R20.reuse ;  /* 0x0000001465657220 */ /* 0x080fe20000410000 */
[----:B------:R-:W-:Y:S01]  /*8b20*/  LOP3.LUT R5, R26, 0xff, RZ, 0xc0, !PT ;  /* 0x000000ff1a057812 */ /* 0x000fe200078ec0ff */
[-C--:B------:R-:W-:Y:S01]  /*8b30*/  FMUL.FTZ R102, R102, R19.reuse ;  /* 0x0000001366667220 */ /* 0x080fe20000410000 */
[----:B------:R-:W-:Y:S01]  /*8b40*/  LOP3.LUT R23, R4, 0xff, RZ, 0xc0, !PT ;  /* 0x000000ff04177812 */ /* 0x000fe200078ec0ff */
[-C--:B------:R-:W-:Y:S01]  /*8b50*/  FMUL.FTZ R103, R103, R19.reuse ;  /* 0x0000001367677220 */ /* 0x080fe20000410000 */
[--C-:B------:R-:W-:Y:S01]  /*8b60*/  SHF.R.U32.HI R22, RZ, 0x10, R4.reuse ;  /* 0x00000010ff167819 */ /* 0x100fe20000011604 */
[-C--:B------:R-:W-:Y:S01]  /*8b70*/  FMUL.FTZ R112, R112, R20.reuse ;  /* 0x0000001470707220 */ /* 0x080fe20000410000 */
[----:B------:R-:W-:Y:S01]  /*8b80*/  SHF.R.U32.HI R7, RZ, 0x18, R4 ;  /* 0x00000018ff077819 */ /* 0x000fe20000011604 */
[----:B------:R-:W-:Y:S01]  /*8b90*/  FFMA.FTZ R4, R198, UR38, -R13 ;  /* 0x00000026c6047c23 */ /* 0x000fe2000801080d */
[----:B------:R-:W-:Y:S01]  /*8ba0*/  PRMT R25, R5, 0x5410, R25 ;  /* 0x0000541005197816 */ /* 0x000fe20000000019 */
[--C-:B------:R-:W-:Y:S01]  /*8bb0*/  FFMA.FTZ R5, R197, UR38, -R13.reuse ;  /* 0x00000026c5057c23 */ /* 0x100fe2000801080d */
        /* <DEDUP_REMOVED lines=10> */
[----:B------:R-:W-:Y:S01]  /*8c60*/  FMUL.FTZ R129, R129, R20 ;  /* 0x0000001481817220 */ /* 0x000fe20000410000 */
[-C--:B------:R-:W-:Y:S01]  /*8c70*/  FMUL.FTZ R130, R130, R19.reuse ;  /* 0x0000001382827220 */ /* 0x080fe20000410000 */
[----:B------:R-:W-:Y:S01]  /*8c80*/  FMUL.FTZ R131, R131, R19 ;  /* 0x0000001383837220 */ /* 0x000fe20000410000 */
[----:B------:R-:W-:Y:S01]  /*8c90*/  MOV R172, R132 ;  /* 0x0000008400ac7202 */ /* 0x000fe20000000f00 */
[----:B------:R-:W-:Y:S01]  /*8ca0*/  LDSM.16.MT88.4 R80, [R209+0xb800] ;  /* 0x00b80000d150783b */ /* 0x000fe20000004200 */
[----:B-1----:R-:W-:Y:S01]  /*8cb0*/  FFMA.FTZ R4, R191, UR38, -R13 ;  /* 0x00000026bf047c23 */ /* 0x002fe2000801080d */
[----:B------:R-:W-:-:S02]  /*8cc0*/  MOV R191, R179 ;  /* 0x000000b300bf7202 */ /* 0x000fc40000000f00 */
[----:B------:R1:W-:Y:S01]  /*8cd0*/  MUFU.EX2 R179, R5 ;  /* 0x0000000500b37308 */ /* 0x0003e20000000800 */
[----:B--2---:R-:W-:-:S07]  /*8ce0*/  SHF.R.U32.HI R6, RZ, 0x8, R24 ;  /* 0x00000008ff067819 */ /* 0x004fce0000011618 */
[----:B------:R2:W-:Y:S01]  /*8cf0*/  MUFU.EX2 R178, R4 ;  /* 0x0000000400b27308 */ /* 0x0005e20000000800 */
[----:B------:R-:W-:Y:S02]  /*8d00*/  PRMT R27, R27, 0x5410, R6 ;  /* 0x000054101b1b7816 */ /* 0x000fe40000000006 */
[----:B-1----:R-:W-:-:S04]  /*8d10*/  LOP3.LUT R5, R22, 0xff, RZ, 0xc0, !PT ;  /* 0x000000ff16057812 */ /* 0x002fc800078ec0ff */
[----:B------:R-:W-:Y:S01]  /*8d20*/  PRMT R24, R5, 0x5410, R7 ;  /* 0x0000541005187816 */ /* 0x000fe20000000007 */
[----:B------:R-:W-:Y:S01]  /*8d30*/  FFMA.FTZ R5, R194, UR38, -R12 ;  /* 0x00000026c2057c23 */ /* 0x000fe2000801080c */
[----:B--2---:R-:W-:-:S03]  /*8d40*/  LOP3.LUT R4, R2, 0xffff, RZ, 0xc0, !PT ;  /* 0x0000ffff02047812 */ /* 0x004fc600078ec0ff */
[----:B------:R1:W-:Y:S01]  /*8d50*/  MUFU.EX2 R31, R5 ;  /* 0x00000005001f7308 */ /* 0x0003e20000000800 */
[----:B------:R-:W-:-:S04]  /*8d60*/  SHF.R.U32.HI R6, RZ, 0x8, R21 ;  /* 0x00000008ff067819 */ /* 0x000fc80000011615 */
[----:B------:R-:W-:Y:S01]  /*8d70*/  PRMT R23, R23, 0x5410, R6 ;  /* 0x0000541017177816 */ /* 0x000fe20000000006 */
[----:B------:R-:W-:Y:S01]  /*8d80*/  FFMA.FTZ R6, R195, UR38, -R12 ;  /* 0x00000026c3067c23 */ /* 0x000fe2000801080c */
[----:B-1----:R-:W-:Y:S02]  /*8d90*/  SHF.R.U32.HI R5, RZ, 0x8, R4 ;  /* 0x00000008ff057819 */ /* 0x002fe40000011604 */
[----:B------:R-:W-:Y:S01]  /*8da0*/  LOP3.LUT R4, R2, 0xff, RZ, 0xc0, !PT ;  /* 0x000000ff02047812 */ /* 0x000fe200078ec0ff */
[----:B------:R1:W-:Y:S03]  /*8db0*/  MUFU.EX2 R30, R6 ;  /* 0x00000006001e7308 */ /* 0x0003e60000000800 */
[----:B------:R-:W-:Y:S02]  /*8dc0*/  PRMT R22, R4, 0x5410, R5 ;  /* 0x0000541004167816 */ /* 0x000fe40000000005 */
[----:B------:R-:W-:Y:S01]  /*8dd0*/  SHF.R.U32.HI R4, RZ, 0x10, R2 ;  /* 0x00000010ff047819 */ /* 0x000fe20000011602 */
[----:B------:R-:W-:Y:S01]  /*8de0*/  FFMA.FTZ R5, R140, UR38, -R12 ;  /* 0x000000268c057c23 */ /* 0x000fe2000801080c */
[----:B------:R-:W-:-:S03]  /*8df0*/  MOV R140, R29 ;  /* 0x0000001d008c7202 */ /* 0x000fc60000000f00 */
[----:B------:R2:W-:Y:S01]  /*8e00*/  MUFU.EX2 R29, R5 ;  /* 0x00000005001d7308 */ /* 0x0005e20000000800 */
[----:B-1----:R-:W-:Y:S02]  /*8e10*/  SHF.R.U32.HI R6, RZ, 0x18, R2 ;  /* 0x00000018ff067819 */ /* 0x002fe40000011602 */
[----:B------:R-:W-:-:S04]  /*8e20*/  LOP3.LUT R2, R4, 0xff, RZ, 0xc0, !PT ;  /* 0x000000ff04027812 */ /* 0x000fc800078ec0ff */
[----:B------:R-:W-:Y:S01]  /*8e30*/  PRMT R21, R2, 0x5410, R6 ;  /* 0x0000541002157816 */ /* 0x000fe20000000006 */
[--C-:B------:R-:W-:Y:S01]  /*8e40*/  FFMA.FTZ R2, R141, UR38, -R14.reuse ;  /* 0x000000268d027c23 */ /* 0x100fe2000801080e */
[----:B--2---:R-:W-:Y:S01]  /*8e50*/  FFMA.FTZ R5, R176, UR38, -R14 ;  /* 0x00000026b0057c23 */ /* 0x004fe2000801080e */
[----:B------:R-:W-:Y:S02]  /*8e60*/  IMAD.MOV.U32 R195, RZ, RZ, R28 ;  /* 0x000000ffffc37224 */ /* 0x000fe400078e001c */
[----:B------:R1:W-:Y:S01]  /*8e70*/  MUFU.EX2 R28, R2 ;  /* 0x00000002001c7308 */ /* 0x0003e20000000800 */
[----:B------:R-:W-:-:S07]  /*8e80*/  LOP3.LUT R4, R3, 0xffff, RZ, 0xc0, !PT ;  /* 0x0000ffff03047812 */ /* 0x000fce00078ec0ff */
[----:B------:R-:W2:Y:S01]  /*8e90*/  MUFU.EX2 R26, R5 ;  /* 0x00000005001a7308 */ /* 0x000ea20000000800 */
[----:B------:R-:W-:Y:S02]  /*8ea0*/  LOP3.LUT R7, R3, 0xff, RZ, 0xc0, !PT ;  /* 0x000000ff03077812 */ /* 0x000fe400078ec0ff */
[--C-:B------:R-:W-:Y:S02]  /*8eb0*/  SHF.R.U32.HI R6, RZ, 0x18, R3.reuse ;  /* 0x00000018ff067819 */ /* 0x100fe40000011603 */
[----:B-1----:R-:W-:Y:S02]  /*8ec0*/  SHF.R.U32.HI R2, RZ, 0x10, R3 ;  /* 0x00000010ff027819 */ /* 0x002fe40000011603 */
[----:B------:R-:W-:Y:S02]  /*8ed0*/  SHF.R.U32.HI R3, RZ, 0x8, R4 ;  /* 0x00000008ff037819 */ /* 0x000fe40000011604 */
[----:B------:R-:W-:Y:S02]  /*8ee0*/  LOP3.LUT R2, R2, 0xff, RZ, 0xc0, !PT ;  /* 0x000000ff02027812 */ /* 0x000fe400078ec0ff */
[----:B------:R-:W-:Y:S01]  /*8ef0*/  PRMT R7, R7, 0x5410, R3 ;  /* 0x0000541007077816 */ /* 0x000fe20000000003 */
[----:B------:R-:W-:Y:S01]  /*8f00*/  FFMA.FTZ R3, R142, UR38, -R14 ;  /* 0x000000268e037c23 */ /* 0x000fe2000801080e */
[----:B------:R-:W-:Y:S01]  /*8f10*/  PRMT R13, R2, 0x5410, R6 ;  /* 0x00005410020d7816 */ /* 0x000fe20000000006 */
[----:B------:R-:W-:Y:S01]  /*8f20*/  FFMA.FTZ R6, R143, UR38, -R14 ;  /* 0x000000268f067c23 */ /* 0x000fe2000801080e */
[----:B------:R-:W-:Y:S01]  /*8f30*/  IMAD.MOV.U32 R67, RZ, RZ, R139 ;  /* 0x000000ffff437224 */ /* 0x000fe200078e008b */
[----:B------:R-:W-:Y:S01]  /*8f40*/  HMMA.16816.F32.BF16 R84, R8, R32, R84 ;  /* 0x000000200854723c */ /* 0x000fe20000041854 */
[----:B------:R-:W-:-:S02]  /*8f50*/  HSET2.LE.AND R4, R21, R0, PT ;  /* 0x0000000015047233 */ /* 0x000fc40003803000 */
[----:B--2---:R-:W-:-:S03]  /*8f60*/  F2FP.BF16.F32.PACK_AB R5, R26, R28 ;  /* 0x0000001c1a05723e */ /* 0x004fc600000010ff */
[----:B------:R-:W-:Y:S01]  /*8f70*/  HMMA.16816.F32.BF16 R136, R8, R34, R96 ;  /* 0x000000220888723c */ /* 0x000fe20000041860 */
[----:B------:R-:W-:-:S05]  /*8f80*/  IMAD.MOV.U32 R198, RZ, RZ, R125 ;  /* 0x000000ffffc67224 */ /* 0x000fca00078e007d */
[----:B------:R-:W-:Y:S01]  /*8f90*/  HMMA.16816.F32.BF16 R100, R8, R36, R100 ;  /* 0x000000240864723c */ /* 0x000fe20000041864 */
[----:B------:R-:W-:-:S05]  /*8fa0*/  LOP3.LUT R125, R4, R5, RZ, 0xc0, !PT ;  /* 0x00000005047d7212 */ /* 0x000fca00078ec0ff */
[C---:B------:R-:W-:Y:S06]  /*8fb0*/  HMMA.16816.F32.BF16 R132, R8.reuse, R38, R112 ;  /* 0x000000260884723c */ /* 0x040fec0000041870 */
[C---:B------:R-:W-:Y:S01]  /*8fc0*/  HMMA.16816.F32.BF16 R116, R8.reuse, R40, R116 ;  /* 0x000000280874723c */ /* 0x040fe20000041874 */
[----:B------:R-:W-:Y:S01]  /*8fd0*/  FFMA.FTZ R12, R177, UR38, -R12 ;  /* 0x00000026b10c7c23 */ /* 0x000fe2000801080c */
[----:B------:R-:W-:Y:S02]  /*8fe0*/  MOV R194, R127 ;  /* 0x0000007f00c27202 */ /* 0x000fe40000000f00 */
[--C-:B------:R-:W-:Y:S01]  /*8ff0*/  HSET2.LE.AND R2, R22, R0.reuse, PT ;  /* 0x0000000016027233 */ /* 0x100fe20003803000 */
[----:B------:R-:W-:Y:S01]  /*9000*/  IMAD.MOV.U32 R176, RZ, RZ, R50 ;  /* 0x000000ffffb07224 */ /* 0x000fe200078e0032 */
[----:B------:R-:W-:Y:S01]  /*9010*/  HMMA.16816.F32.BF16 R32, R8, R42, R128 ;  /* 0x0000002a0820723c */ /* 0x000fe20000041880 */
[----:B------:R-:W-:Y:S01]  /*9020*/  MUFU.EX2 R9, R3 ;  /* 0x0000000300097308 */ /* 0x000fe20000000800 */
[----:B------:R-:W-:-:S02]  /*9030*/  HSET2.LE.AND R4, R7, R0, PT ;  /* 0x0000000007047233 */ /* 0x000fc40003803000 */
[----:B------:R-:W-:Y:S01]  /*9040*/  MOV R197, R126 ;  /* 0x0000007e00c57202 */ /* 0x000fe20000000f00 */
[----:B------:R-:W-:Y:S01]  /*9050*/  IMAD.MOV.U32 R14, RZ, RZ, R157 ;  /* 0x000000ffff0e7224 */ /* 0x000fe200078e009d */
[----:B------:R-:W-:Y:S01]  /*9060*/  F2FP.BF16.F32.PACK_AB R5, R252, R199 ;  /* 0x000000c7fc05723e */ /* 0x000fe200000010ff */
[----:B------:R-:W-:Y:S02]  /*9070*/  LDSM.16.MT88.4 R64, [R213+0xa800] ;  /* 0x00a80000d540783b */ /* 0x000fe40000004200 */
[----:B------:R-:W1:Y:S01]  /*9080*/  MUFU.EX2 R8, R6 ;  /* 0x0000000600087308 */ /* 0x000e620000000800 */
[----:B------:R-:W-:Y:S01]  /*9090*/  LOP3.LUT R128, R4, R5, RZ, 0xc0, !PT ;  /* 0x0000000504807212 */ /* 0x000fe200078ec0ff */
[----:B------:R-:W-:Y:S01]  /*90a0*/  LDSM.16.MT88.4 R96, [R211+0xb800] ;  /* 0x00b80000d360783b */ /* 0x000fe20000004200 */
[----:B------:R-:W-:Y:S02]  /*90b0*/  HSET2.LE.AND R4, R23, R0, PT ;  /* 0x0000000017047233 */ /* 0x000fe40003803000 */
[----:B------:R-:W-:Y:S01]  /*90c0*/  F2FP.BF16.F32.PACK_AB R5, R190, R192 ;  /* 0x000000c0be05723e */ /* 0x000fe200000010ff */
[----:B------:R-:W-:Y:S03]  /*90d0*/  LDSM.16.MT88.4 R112, [R214+0xb800] ;  /* 0x00b80000d670783b */ /* 0x000fe60000004200 */
[----:B------:R-:W-:-:S02]  /*90e0*/  LOP3.LUT R130, R4, R5, RZ, 0xc0, !PT ;  /* 0x0000000504827212 */ /* 0x000fc400078ec0ff */
[----:B------:R-:W-:Y:S02]  /*90f0*/  HSET2.LE.AND R4, R25, R0, PT ;  /* 0x0000000019047233 */ /* 0x000fe40003803000 */
[----:B-1----:R-:W-:Y:S01]  /*9100*/  F2FP.BF16.F32.PACK_AB R5, R8, R9 ;  /* 0x000000090805723e */ /* 0x002fe200000010ff */
[----:B------:R-:W1:Y:S03]  /*9110*/  MUFU.EX2 R12, R12 ;  /* 0x0000000c000c7308 */ /* 0x000e660000000800 */
[----:B------:R-:W-:Y:S02]  /*9120*/  LOP3.LUT R127, R4, R5, RZ, 0xc0, !PT ;  /* 0x00000005047f7212 */ /* 0x000fe400078ec0ff */
[----:B------:R-:W2:Y:S01]  /*9130*/  LDSM.16.MT88.4 R4, [R213+0xb800] ;  /* 0x00b80000d504783b */ /* 0x000ea20000004200 */
[----:B------:R-:W-:-:S04]  /*9140*/  F2FP.BF16.F32.PACK_AB R3, R30, R31 ;  /* 0x0000001f1e03723e */ /* 0x000fc800000010ff */
[----:B------:R-:W-:Y:S02]  /*9150*/  LOP3.LUT R124, R2, R3, RZ, 0xc0, !PT ;  /* 0x00000003027c7212 */ /* 0x000fe400078ec0ff */
[----:B------:R-:W-:Y:S02]  /*9160*/  HSET2.LE.AND R2, R27, R0, PT ;  /* 0x000000001b027233 */ /* 0x000fe40003803000 */
[----:B-1----:R-:W-:Y:S01]  /*9170*/  F2FP.BF16.F32.PACK_AB R3, R12, R29 ;  /* 0x0000001d0c03723e */ /* 0x002fe200000010ff */
[----:B------:R-:W-:Y:S01]  /*9180*/  IMAD.MOV.U32 R10, RZ, RZ, R175 ;  /* 0x000000ffff0a7224 */ /* 0x000fe200078e00af */
[----:B------:R-:W-:Y:S02]  /*9190*/  MOV R177, R49 ;  /* 0x0000003100b17202 */ /* 0x000fe40000000f00 */
[----:B------:R-:W-:Y:S02]  /*91a0*/  LOP3.LUT R126, R2, R3, RZ, 0xc0, !PT ;  /* 0x00000003027e7212 */ /* 0x000fe400078ec0ff */
[----:B------:R-:W-:-:S02]  /*91b0*/  MOV R50, R172 ;  /* 0x000000ac00327202 */ /* 0x000fc40000000f00 */
[----:B------:R-:W-:Y:S02]  /*91c0*/  MOV R49, R173 ;  /* 0x000000ad00317202 */ /* 0x000fe40000000f00 */
[----:B------:R-:W-:Y:S02]  /*91d0*/  MOV R21, R174 ;  /* 0x000000ae00157202 */ /* 0x000fe40000000f00 */
[----:B------:R-:W-:Y:S01]  /*91e0*/  HSET2.LE.AND R2, R13, R0, PT ;  /* 0x000000000d027233 */ /* 0x000fe20003803000 */
[----:B------:R-:W1:Y:S01]  /*91f0*/  LDSM.16.MT88.4 R172, [R211+0xa800] ;  /* 0x00a80000d3ac783b */ /* 0x000e620000004200 */
[----:B------:R-:W-:-:S04]  /*9200*/  F2FP.BF16.F32.PACK_AB R3, R188, R189 ;  /* 0x000000bdbc03723e */ /* 0x000fc800000010ff */
[----:B------:R-:W-:Y:S02]  /*9210*/  LOP3.LUT R129, R2, R3, RZ, 0xc0, !PT ;  /* 0x0000000302817212 */ /* 0x000fe400078ec0ff */
[----:B------:R-:W-:Y:S02]  /*9220*/  HSET2.LE.AND R2, R24, R0, PT ;  /* 0x0000000018027233 */ /* 0x000fe40003803000 */
[----:B------:R-:W-:Y:S02]  /*9230*/  F2FP.BF16.F32.PACK_AB R3, R178, R179 ;  /* 0x000000b3b203723e */ /* 0x000fe400000010ff */
[----:B------:R-:W-:Y:S02]  /*9240*/  MOV R11, R50 ;  /* 0x00000032000b7202 */ /* 0x000fe40000000f00 */
[----:B------:R-:W-:Y:S02]  /*9250*/  MOV R23, R51 ;  /* 0x0000003300177202 */ /* 0x000fe40000000f00 */
[----:B------:R-:W-:-:S02]  /*9260*/  MOV R27, R49 ;  /* 0x00000031001b7202 */ /* 0x000fc40000000f00 */
[----:B------:R-:W-:Y:S02]  /*9270*/  LOP3.LUT R131, R2, R3, RZ, 0xc0, !PT ;  /* 0x0000000302837212 */ /* 0x000fe400078ec0ff */
[----:B------:R-:W-:Y:S02]  /*9280*/  MOV R22, R159 ;  /* 0x0000009f00167202 */ /* 0x000fe40000000f00 */
[----:B------:R-:W-:Y:S01]  /*9290*/  MOV R143, R158 ;  /* 0x0000009e008f7202 */ /* 0x000fe20000000f00 */
[----:B------:R-:W-:Y:S01]  /*92a0*/  FFMA.FTZ R11, R11, R20, R23 ;  /* 0x000000140b0b7223 */ /* 0x000fe20000010017 */
[----:B------:R-:W-:Y:S01]  /*92b0*/  MOV R142, R156 ;  /* 0x0000009c008e7202 */ /* 0x000fe20000000f00 */
[----:B------:R-:W-:Y:S01]  /*92c0*/  FFMA.FTZ R10, R10, R19, R27 ;  /* 0x000000130a0a7223 */ /* 0x000fe2000001001b */
[----:B------:R-:W-:Y:S01]  /*92d0*/  MOV R141, R48 ;  /* 0x00000030008d7202 */ /* 0x000fe20000000f00 */
[----:B------:R-:W-:Y:S01]  /*92e0*/  FFMA.FTZ R3, R22, R18, R21 ;  /* 0x0000001216037223 */ /* 0x000fe20000010015 */
[----:B--2---:R-:W-:Y:S01]  /*92f0*/  HMMA.16816.F32.BF16 R120, R124, R4, R120 ;  /* 0x000000047c78723c */ /* 0x004fe20000041878 */
[----:B------:R-:W-:Y:S01]  /*9300*/  FFMA.FTZ R2, R14, R15, R143 ;  /* 0x0000000f0e027223 */ /* 0x000fe2000001008f */
[----:B------:R-:W2:Y:S01]  /*9310*/  LDSM.16.MT88.4 R156, [R209+0xa800] ;  /* 0x00a80000d19c783b */ /* 0x000ea20000004200 */
[----:B------:R-:W-:-:S03]  /*9320*/  FADD.FTZ R3, R177, R3 ;  /* 0x00000003b1037221 */ /* 0x000fc60000010000 */
[----:B------:R-:W-:Y:S01]  /*9330*/  HMMA.16816.F32.BF16 R116, R128, R4, R116 ;  /* 0x000000048074723c */ /* 0x000fe20000041874 */
[----:B------:R-:W-:Y:S01]  /*9340*/  FADD.FTZ R2, R141, R2 ;  /* 0x000000028d027221 */ /* 0x000fe20000010000 */
[----:B------:R-:W3:Y:S05]  /*9350*/  LDSM.16.MT88.4 R48, [R214+0xa800] ;  /* 0x00a80000d630783b */ /* 0x000eea0000004200 */
[----:B------:R-:W-:Y:S01]  /*9360*/  FADD.FTZ R5, R142, R11 ;  /* 0x0000000b8e057221 */ /* 0x000fe20000010000 */
[----:B------:R-:W-:Y:S01]  /*9370*/  FADD.FTZ R4, R176, R10 ;  /* 0x0000000ab0047221 */ /* 0x000fe20000010000 */
[----:B------:R-:W-:Y:S02]  /*9380*/  FADD.FTZ R3, R194, R3 ;  /* 0x00000003c2037221 */ /* 0x000fe40000010000 */
        /* <DEDUP_REMOVED lines=19> */
[----:B------:R-:W-:-:S04]  /*94c0*/  FADD.FTZ R2, R9, R2 ;  /* 0x0000000209027221 */ /* 0x000fc80000010000 */
[C---:B------:R-:W-:Y:S06]  /*94d0*/  HMMA.16816.F32.BF16 R160, R124.reuse, R172, R160 ;  /* 0x000000ac7ca0723c */ /* 0x040fec00000418a0 */
[-C--:B------:R-:W-:Y:S06]  /*94e0*/  HMMA.16816.F32.BF16 R168, R124, R174.reuse, R168 ;  /* 0x000000ae7ca8723c */ /* 0x080fec00000418a8 */
[----:B------:R-:W-:Y:S07]  /*94f0*/  HMMA.16816.F32.BF16 R172, R128, R174, R236 ;  /* 0x000000ae80ac723c */ /* 0x000fee00000418ec */
        /* <DEDUP_REMOVED lines=8> */
[C---:B--2---:R-:W-:Y:S06]  /*9580*/  HMMA.16816.F32.BF16 R144, R124.reuse, R156, R144 ;  /* 0x0000009c7c90723c */ /* 0x044fec0000041890 */
[C---:B------:R-:W-:Y:S06]  /*9590*/  HMMA.16816.F32.BF16 R152, R124.reuse, R158, R152 ;  /* 0x0000009e7c98723c */ /* 0x040fec0000041898 */
        /* <DEDUP_REMOVED lines=26> */
[----:B------:R-:W-:Y:S01]  /*9740*/  IMAD.MOV.U32 R135, RZ, RZ, R234 ;  /* 0x000000ffff877224 */ /* 0x000fe200078e00ea */
[----:B------:R-:W-:Y:S01]  /*9750*/  MOV R134, R233 ;  /* 0x000000e900867202 */ /* 0x000fe20000000f00 */
[----:B------:R-:W-:-:S06]  /*9760*/  NOP ;  /* 0x0000000000007918 */ /* 0x000fcc0000000000 */
[----:B-1----:R-:W-:-:S15]  /*9770*/  @!P0 BRA `(.L_x_2311) ;  /* 0x000000a000148947 */ /* 0x002fde0003800000 */
[----:B------:R-:W-:-:S04]  /*9780*/  DEPBAR.LE SB0, 0x0 ;  /* 0x000080000000791a */ /* 0x000fc80000000000 */
[----:B------:R-:W-:Y:S01]  /*9790*/  USHF.L.U32 UR10, UR6, 0x6, URZ ;  /* 0x00000006060a7899 */ /* 0x000fe2000800063f */
[----:B------:R-:W2:Y:S01]  /*97a0*/  LDL R242, [R1+0x74] ;  /* 0x0000740001f27983 */ /* 0x000ea20000100800 */
[----:B------:R-:W-:-:S03]  /*97b0*/  USHF.L.U64.HI UR11, UR6, 0x6, UR7 ;  /* 0x00000006060b7899 */ /* 0x000fc60008010207 */
[----:B------:R-:W3:Y:S01]  /*97c0*/  LDL R240, [R1+0x70] ;  /* 0x0000700001f07983 */ /* 0x000ee20000100800 */
[----:B------:R-:W-:Y:S01]  /*97d0*/  IMAD.U32 R3, RZ, RZ, UR10 ;  /* 0x0000000aff037e24 */ /* 0x000fe2000f8e00ff */
[----:B------:R-:W-:Y:S01]  /*97e0*/  IADD3 R186, P2, R16, -UR10, RZ ;  /* 0x8000000a10ba7c10 */ /* 0x000fe2000ff5e0ff */
[----:B------:R-:W-:Y:S01]  /*97f0*/  IMAD.U32 R2, RZ, RZ, UR11 ;  /* 0x0000000bff027e24 */ /* 0x000fe2000f8e00ff */
[----:B------:R-:W4:Y:S01]  /*9800*/  LDL R241, [R1+0x38] ;  /* 0x0000380001f17983 */ /* 0x000f220000100800 */
[----:B------:R-:W-:Y:S01]  /*9810*/  BAR.SYNC.DEFER_BLOCKING 0x0 ;  /* 0x0000000000007b1d */ /* 0x000fe20000010000 */
[----:B------:R-:W-:Y:S02]  /*9820*/  IADD3 R184, P1, P0, -R3, UR27, R16 ;  /* 0x0000001b03b87c10 */ /* 0x000fe4000f83e110 */
[----:B------:R-:W-:Y:S02]  /*9830*/  IADD3.X R187, R17, ~UR11, RZ, P2, !PT ;  /* 0x8000000b11bb7c10 */ /* 0x000fe400097fe4ff */
[----:B------:R-:W-:Y:S01]  /*9840*/  IADD3.X R185, ~R2, UR26, R17, P1, P0 ;  /* 0x0000001a02b97c10 */ /* 0x000fe20008fe0511 */
[----:B------:R-:W5:Y:S04]  /*9850*/  LDL R243, [R1+0x58] ;  /* 0x0000580001f37983 */ /* 0x000f680000100800 */
[----:B------:R-:W5:Y:S04]  /*9860*/  LDL.64 R250, [R1+0x10] ;  /* 0x0000100001fa7983 */ /* 0x000f680000100a00 */
[----:B------:R-:W5:Y:S04]  /*9870*/  LDL.64 R248, [R1+0x60] ;  /* 0x0000600001f87983 */ /* 0x000f680000100a00 */
[----:B------:R-:W-:Y:S01]  /*9880*/  @!PT LDS RZ, [RZ] ;  /* 0x00000000fffff984 */ /* 0x000fe20000000800 */
[----:B------:R-:W-:Y:S01]  /*9890*/  @!PT LDS RZ, [RZ] ;  /* 0x00000000fffff984 */ /* 0x000fe20000000800 */
[----:B------:R-:W-:Y:S01]  /*98a0*/  @!PT LDS RZ, [RZ] ;  /* 0x00000000fffff984 */ /* 0x000fe20000000800 */
[----:B------:R1:W-:Y:S04]  /*98b0*/  LDGSTS.E.BYPASS.LTC128B.128 [R232+0xa000], desc[UR30][R186.64] ;  /* 0x0a000000bae87fae */ /* 0x0003e8000b901d5e */
[----:B------:R1:W-:Y:S04]  /*98c0*/  LDGSTS.E.BYPASS.LTC128B.128 [R232+0xb000], desc[UR30][R186.64+0x80] ;  /* 0x0b000080bae87fae */ /* 0x0003e8000b901d5e */
[----:B------:R1:W-:Y:S04]  /*98d0*/  LDGSTS.E.BYPASS.LTC128B.128 [R232+0xa800], desc[UR30][R184.64] ;  /* 0x0a800000b8e87fae */ /* 0x0003e8000b901d5e */
[----:B------:R1:W-:Y:S04]  /*98e0*/  LDGSTS.E.BYPASS.LTC128B.128 [R232+0xb800], desc[UR30][R184.64+0x80] ;  /* 0x0b800080b8e87fae */ /* 0x0003e8000b901d5e */
[----:B------:R-:W-:Y:S04]  /*98f0*/  LDSM.16.M88.4 R20, [R208+0x8000] ;  /* 0x00800000d014783b */ /* 0x000fe80000000200 */
[----:B------:R-:W1:Y:S04]  /*9900*/  LDSM.16.M88.4 R8, [R210+0x2000] ;  /* 0x00200000d208783b */ /* 0x000e680000000200 */
[----:B------:R-:W1:Y:S04]  /*9910*/  LDSM.16.M88.4 R16, [R208+0x8800] ;  /* 0x00880000d010783b */ /* 0x000e680000000200 */
[----:B------:R-:W1:Y:S04]  /*9920*/  LDSM.16.M88.4 R12, [R210] ;  /* 0x00000000d20c783b */ /* 0x000e680000000200 */
[----:B------:R-:W-:Y:S04]  /*9930*/  LDSM.16.M88.4 R28, [R219] ;  /* 0x00000000db1c783b */ /* 0x000fe80000000200 */
[----:B------:R-:W1:Y:S04]  /*9940*/  LDSM.16.M88.4 R4, [R212+0x2000] ;  /* 0x00200000d404783b */ /* 0x000e680000000200 */
[----:B------:R-:W1:Y:S01]  /*9950*/  LDSM.16.M88.4 R24, [R222] ;  /* 0x00000000de18783b */ /* 0x000e620000000200 */
[----:B------:R-:W-:Y:S01]  /*9960*/  UIADD3 UR32, UR37, -0x3, URZ ;  /* 0xfffffffd25207890 */ /* 0x000fe2000fffe03f */
[----:B------:R-:W-:-:S02]  /*9970*/  IMAD.U32 R2, RZ, RZ, UR35 ;  /* 0x00000023ff027e24 */ /* 0x000fc4000f8e00ff */
[----:B------:R-:W0:Y:S01]  /*9980*/  LDGDEPBAR ;  /* 0x00000000000079af */ /* 0x000e220000000000 */
[C---:B-1----:R-:W-:Y:S06]  /*9990*/  HMMA.16816.F32.BF16 R176, R8.reuse, R20, RZ ;  /* 0x0000001408b0723c */ /* 0x042fec00000418ff */
[C---:B------:R-:W-:Y:S06]  /*99a0*/  HMMA.16816.F32.BF16 R136, R8.reuse, R16, RZ ;  /* 0x000000100888723c */ /* 0x040fec00000418ff */
[C---:B------:R-:W-:Y:S06]  /*99b0*/  HMMA.16816.F32.BF16 R140, R8.reuse, R22, RZ ;  /* 0x00000016088c723c */ /* 0x040fec00000418ff */
[----:B------:R-:W-:Y:S01]  /*99c0*/  HMMA.16816.F32.BF16 R32, R8, R18, RZ ;  /* 0x000000120820723c */ /* 0x000fe200000418ff */
[----:B------:R-:W1:Y:S05]  /*99d0*/  LDSM.16.M88.4 R8, [R212] ;  /* 0x00000000d408783b */ /* 0x000e6a0000000200 */
[C---:B------:R-:W-:Y:S06]  /*99e0*/  HMMA.16816.F32.BF16 R188, R12.reuse, R20, RZ ;  /* 0x000000140cbc723c */ /* 0x040fec00000418ff */
[C---:B------:R-:W-:Y:S06]  /*99f0*/  HMMA.16816.F32.BF16 R180, R12.reuse, R16, RZ ;  /* 0x000000100cb4723c */ /* 0x040fec00000418ff */
[C---:B------:R-:W-:Y:S06]  /*9a00*/  HMMA.16816.F32.BF16 R200, R12.reuse, R22, RZ ;  /* 0x000000160cc8723c */ /* 0x040fec00000418ff */
[----:B------:R-:W-:Y:S01]  /*9a10*/  HMMA.16816.F32.BF16 R132, R12, R18, RZ ;  /* 0x000000120c84723c */ /* 0x000fe200000418ff */
[----:B------:R-:W-:Y:S04]  /*9a20*/  LDSM.16.M88.4 R12, [R216+0x8000] ;  /* 0x00800000d80c783b */ /* 0x000fe80000000200 */
[----:B------:R-:W-:Y:S01]  /*9a30*/  LDSM.16.M88.4 R16, [R216+0x8800] ;  /* 0x00880000d810783b */ /* 0x000fe20000000200 */
[C---:B------:R-:W-:Y:S06]  /*9a40*/  HMMA.16816.F32.BF16 R196, R4.reuse, R28, R176 ;  /* 0x0000001c04c4723c */ /* 0x040fec00000418b0 */
[C---:B------:R-:W-:Y:S06]  /*9a50*/  HMMA.16816.F32.BF16 R176, R4.reuse, R24, R136 ;  /* 0x0000001804b0723c */ /* 0x040fec0000041888 */
[C---:B------:R-:W-:Y:S06]  /*9a60*/  HMMA.16816.F32.BF16 R192, R4.reuse, R30, R140 ;  /* 0x0000001e04c0723c */ /* 0x040fec000004188c */
[----:B------:R-:W-:Y:S01]  /*9a70*/  HMMA.16816.F32.BF16 R20, R4, R26, R32 ;  /* 0x0000001a0414723c */ /* 0x000fe20000041820 */
[----:B------:R-:W1:Y:S04]  /*9a80*/  LDSM.16.M88.4 R4, [R218+0x2000] ;  /* 0x00200000da04783b */ /* 0x000e680000000200 */
[----:B------:R-:W-:Y:S01]  /*9a90*/  LDSM.16.M88.4 R32, [R215] ;  /* 0x00000000d720783b */ /* 0x000fe20000000200 */
[C---:B-1----:R-:W-:Y:S06]  /*9aa0*/  HMMA.16816.F32.BF16 R204, R8.reuse, R28, R188 ;  /* 0x0000001c08cc723c */ /* 0x042fec00000418bc */
[C---:B------:R-:W-:Y:S06]  /*9ab0*/  HMMA.16816.F32.BF16 R188, R8.reuse, R24, R180 ;  /* 0x0000001808bc723c */ /* 0x040fec00000418b4 */
[C---:B------:R-:W-:Y:S06]  /*9ac0*/  HMMA.16816.F32.BF16 R180, R8.reuse, R30, R200 ;  /* 0x0000001e08b4723c */ /* 0x040fec00000418c8 */
[----:B------:R-:W-:Y:S01]  /*9ad0*/  HMMA.16816.F32.BF16 R140, R8, R26, R132 ;  /* 0x0000001a088c723c */ /* 0x000fe20000041884 */
[----:B------:R-:W1:Y:S04]  /*9ae0*/  LDSM.16.M88.4 R8, [R218] ;  /* 0x00000000da08783b */ /* 0x000e680000000200 */
[----:B------:R-:W-:Y:S01]  /*9af0*/  LDSM.16.M88.4 R24, [R215+0x800] ;  /* 0x00080000d718783b */ /* 0x000fe20000000200 */
[C---:B------:R-:W-:Y:S06]  /*9b00*/  HMMA.16816.F32.BF16 R136, R4.reuse, R12, R196 ;  /* 0x0000000c0488723c */ /* 0x040fec00000418c4 */
[C---:B------:R-:W-:Y:S06]  /*9b10*/  HMMA.16816.F32.BF16 R28, R4.reuse, R16, R176 ;  /* 0x00000010041c723c */ /* 0x040fec00000418b0 */
[C---:B------:R-:W-:Y:S06]  /*9b20*/  HMMA.16816.F32.BF16 R132, R4.reuse, R14, R192 ;  /* 0x0000000e0484723c */ /* 0x040fec00000418c0 */
[----:B------:R-:W-:Y:S01]  /*9b30*/  HMMA.16816.F32.BF16 R20, R4, R18, R20 ;  /* 0x000000120414723c */ /* 0x000fe20000041814 */
[----:B------:R-:W1:Y:S05]  /*9b40*/  LDSM.16.M88.4 R4, [R217+0x2000] ;  /* 0x00200000d904783b */ /* 0x000e6a0000000200 */
[C---:B-1----:R-:W-:Y:S06]  /*9b50*/  HMMA.16816.F32.BF16 R204, R8.reuse, R12, R204 ;  /* 0x0000000c08cc723c */ /* 0x042fec00000418cc */
[C---:B------:R-:W-:Y:S01]  /*9b60*/  HMMA.16816.F32.BF16 R196, R8.reuse, R14, R180 ;  /* 0x0000000e08c4723c */ /* 0x040fe200000418b4 */
[----:B------:R-:W1:Y:S05]  /*9b70*/  LDSM.16.M88.4 R12, [R217] ;  /* 0x00000000d90c783b */ /* 0x000e6a0000000200 */
[C---:B------:R-:W-:Y:S06]  /*9b80*/  HMMA.16816.F32.BF16 R192, R8.reuse, R16, R188 ;  /* 0x0000001008c0723c */ /* 0x040fec00000418bc */
[----:B------:R-:W-:Y:S01]  /*9b90*/  HMMA.16816.F32.BF16 R188, R8, R18, R140 ;  /* 0x0000001208bc723c */ /* 0x000fe2000004188c */
[----:B------:R-:W-:Y:S05]  /*9ba0*/  LDSM.16.M88.4 R8, [R210+0x4000] ;  /* 0x00400000d208783b */ /* 0x000fea0000000200 */
[C---:B------:R-:W-:Y:S06]  /*9bb0*/  HMMA.16816.F32.BF16 R176, R4.reuse, R34, R132 ;  /* 0x0000002204b0723c */ /* 0x040fec0000041884 */
[C---:B------:R-:W-:Y:S06]  /*9bc0*/  HMMA.16816.F32.BF16 R180, R4.reuse, R32, R136 ;  /* 0x0000002004b4723c */ /* 0x040fec0000041888 */
[C---:B------:R-:W-:Y:S01]  /*9bd0*/  HMMA.16816.F32.BF16 R140, R4.reuse, R24, R28 ;  /* 0x00000018048c723c */ /* 0x040fe2000004181c */
[----:B------:R-:W-:Y:S05]  /*9be0*/  LDSM.16.M88.4 R28, [R208+0x9800] ;  /* 0x00980000d01c783b */ /* 0x000fea0000000200 */
[----:B------:R-:W-:Y:S01]  /*9bf0*/  HMMA.16816.F32.BF16 R132, R4, R26, R20 ;  /* 0x0000001a0484723c */ /* 0x000fe20000041814 */
[----:B------:R-:W2:Y:S04]  /*9c00*/  LDSM.16.M88.4 R4, [R210+0x6000] ;  /* 0x00600000d204783b */ /* 0x000ea80000000200 */
[----:B------:R-:W3:Y:S01]  /*9c10*/  LDSM.16.M88.4 R20, [R208+0x9000] ;  /* 0x00900000d014783b */ /* 0x000ee20000000200 */
[C---:B-1----:R-:W-:Y:S06]  /*9c20*/  HMMA.16816.F32.BF16 R16, R12.reuse, R32, R204 ;  /* 0x000000200c10723c */ /* 0x042fec00000418cc */
[C---:B------:R-:W-:Y:S06]  /*9c30*/  HMMA.16816.F32.BF16 R136, R12.reuse, R34, R196 ;  /* 0x000000220c88723c */ /* 0x040fec00000418c4 */
[C---:B------:R-:W-:Y:S06]  /*9c40*/  HMMA.16816.F32.BF16 R32, R12.reuse, R24, R192 ;  /* 0x000000180c20723c */ /* 0x040fec00000418c0 */
[----:B------:R-:W-:Y:S01]  /*9c50*/  HMMA.16816.F32.BF16 R12, R12, R26, R188 ;  /* 0x0000001a0c0c723c */ /* 0x000fe200000418bc */
[----:B------:R-:W-:Y:S05]  /*9c60*/  LDSM.16.M88.4 R24, [R221] ;  /* 0x00000000dd18783b */ /* 0x000fea0000000200 */
[C---:B--2---:R-:W-:Y:S06]  /*9c70*/  HMMA.16816.F32.BF16 R196, R4.reuse, R28, R140 ;  /* 0x0000001c04c4723c */ /* 0x044fec000004188c */
[C---:B---3--:R-:W-:Y:S06]  /*9c80*/  HMMA.16816.F32.BF16 R188, R4.reuse, R20, R180 ;  /* 0x0000001404bc723c */ /* 0x048fec00000418b4 */
[----:B------:R-:W-:Y:S06]  /*9c90*/  HMMA.16816.F32.BF16 R176, R4, R22, R176 ;  /* 0x0000001604b0723c */ /* 0x000fec00000418b0 */
[C---:B------:R-:W-:Y:S01]  /*9ca0*/  HMMA.16816.F32.BF16 R140, R8.reuse, R20, R16 ;  /* 0x00000014088c723c */ /* 0x040fe20000041810 */
[----:B------:R-:W1:Y:S05]  /*9cb0*/  LDSM.16.M88.4 R16, [R212+0x4000] ;  /* 0x00400000d410783b */ /* 0x000e6a0000000200 */
[----:B------:R-:W-:Y:S01]  /*9cc0*/  HMMA.16816.F32.BF16 R136, R8, R22, R136 ;  /* 0x000000160888723c */ /* 0x000fe20000041888 */
[----:B------:R-:W2:Y:S05]  /*9cd0*/  LDSM.16.M88.4 R20, [R220] ;  /* 0x00000000dc14783b */ /* 0x000eaa0000000200 */
[----:B------:R-:W-:Y:S01]  /*9ce0*/  HMMA.16816.F32.BF16 R180, R4, R30, R132 ;  /* 0x0000001e04b4723c */ /* 0x000fe20000041884 */
[----:B------:R-:W3:Y:S05]  /*9cf0*/  LDSM.16.M88.4 R4, [R212+0x6000] ;  /* 0x00600000d404783b */ /* 0x000eea0000000200 */
[C---:B------:R-:W-:Y:S01]  /*9d00*/  HMMA.16816.F32.BF16 R132, R8.reuse, R28, R32 ;  /* 0x0000001c0884723c */ /* 0x040fe20000041820 */
[----:B------:R-:W-:Y:S05]  /*9d10*/  LDSM.16.M88.4 R32, [R216+0x9000] ;  /* 0x00900000d820783b */ /* 0x000fea0000000200 */
[----:B------:R-:W-:Y:S01]  /*9d20*/  HMMA.16816.F32.BF16 R8, R8, R30, R12 ;  /* 0x0000001e0808723c */ /* 0x000fe2000004180c */
[----:B------:R-:W-:Y:S04]  /*9d30*/  LDSM.16.M88.4 R12, [R218+0x4000] ;  /* 0x00400000da0c783b */ /* 0x000fe80000000200 */
[----:B------:R-:W4:Y:S01]  /*9d40*/  LDSM.16.M88.4 R28, [R216+0x9800] ;  /* 0x00980000d81c783b */ /* 0x000f220000000200 */
[C---:B-1----:R-:W-:Y:S06]  /*9d50*/  HMMA.16816.F32.BF16 R140, R16.reuse, R24, R140 ;  /* 0x00000018108c723c */ /* 0x042fec000004188c */
[C---:B------:R-:W-:Y:S06]  /*9d60*/  HMMA.16816.F32.BF16 R136, R16.reuse, R26, R136 ;  /* 0x0000001a1088723c */ /* 0x040fec0000041888 */
[C---:B--2---:R-:W-:Y:S06]  /*9d70*/  HMMA.16816.F32.BF16 R132, R16.reuse, R20, R132 ;  /* 0x000000141084723c */ /* 0x044fec0000041884 */
[----:B------:R-:W-:Y:S01]  /*9d80*/  HMMA.16816.F32.BF16 R16, R16, R22, R8 ;  /* 0x000000161010723c */ /* 0x000fe20000041808 */
[----:B------:R-:W1:Y:S05]  /*9d90*/  LDSM.16.M88.4 R8, [R218+0x6000] ;  /* 0x00600000da08783b */ /* 0x000e6a0000000200 */
[C---:B---3--:R-:W-:Y:S06]  /*9da0*/  HMMA.16816.F32.BF16 R188, R4.reuse, R24, R188 ;  /* 0x0000001804bc723c */ /* 0x048fec00000418bc */
[C---:B------:R-:W-:Y:S01]  /*9db0*/  HMMA.16816.F32.BF16 R192, R4.reuse, R26, R176 ;  /* 0x0000001a04c0723c */ /* 0x040fe200000418b0 */
[----:B------:R-:W-:Y:S05]  /*9dc0*/  LDSM.16.M88.4 R24, [R215+0x1800] ;  /* 0x00180000d718783b */ /* 0x000fea0000000200 */
[C---:B------:R-:W-:Y:S06]  /*9dd0*/  HMMA.16816.F32.BF16 R196, R4.reuse, R20, R196 ;  /* 0x0000001404c4723c */ /* 0x040fec00000418c4 */
[----:B------:R-:W-:Y:S01]  /*9de0*/  HMMA.16816.F32.BF16 R180, R4, R22, R180 ;  /* 0x0000001604b4723c */ /* 0x000fe200000418b4 */
[----:B------:R-:W2:Y:S05]  /*9df0*/  LDSM.16.M88.4 R4, [R217+0x4000] ;  /* 0x00400000d904783b */ /* 0x000eaa0000000200 */
[C---:B----4-:R-:W-:Y:S01]  /*9e00*/  HMMA.16816.F32.BF16 R20, R12.reuse, R30, R16 ;  /* 0x0000001e0c14723c */ /* 0x050fe20000041810 */
[----:B------:R-:W3:Y:S05]  /*9e10*/  LDSM.16.M88.4 R16, [R215+0x1000] ;  /* 0x00100000d710783b */ /* 0x000eea0000000200 */
[C---:B------:R-:W-:Y:S06]  /*9e20*/  HMMA.16816.F32.BF16 R176, R12.reuse, R32, R140 ;  /* 0x000000200cb0723c */ /* 0x040fec000004188c */
[C---:B------:R-:W-:Y:S06]  /*9e30*/  HMMA.16816.F32.BF16 R140, R12.reuse, R34, R136 ;  /* 0x000000220c8c723c */ /* 0x040fec0000041888 */
[----:B------:R-:W-:Y:S01]  /*9e40*/  HMMA.16816.F32.BF16 R136, R12, R28, R132 ;  /* 0x0000001c0c88723c */ /* 0x000fe20000041884 */
[----:B------:R-:W4:Y:S01]  /*9e50*/  LDSM.16.M88.4 R12, [R217+0x6000] ;  /* 0x00600000d90c783b */ /* 0x000f220000000200 */
[----:B------:R-:W-:Y:S01]  /*9e60*/  IMAD.U32 R3, RZ, RZ, UR32 ;  /* 0x00000020ff037e24 */ /* 0x000fe2000f8e00ff */
[----:B------:R-:W-:Y:S01]  /*9e70*/  UISETP.GT.AND UP0, UPT, UR32, UR23, UPT ;  /* 0x000000172000728c */ /* 0x000fe2000bf04270 */
[----:B------:R-:W-:-:S04]  /*9e80*/  DEPBAR.LE SB0, 0x0 ;  /* 0x000080000000791a */ /* 0x000fc80000000000 */
[C---:B-1----:R-:W-:Y:S06]  /*9e90*/  HMMA.16816.F32.BF16 R132, R8.reuse, R32, R188 ;  /* 0x000000200884723c */ /* 0x042fec00000418bc */
[----:B------:R-:W-:Y:S06]  /*9ea0*/  HMMA.16816.F32.BF16 R188, R8, R30, R180 ;  /* 0x0000001e08bc723c */ /* 0x000fec00000418b4 */
[----:B--2---:R-:W-:Y:S07]  /*9eb0*/  HMMA.16816.F32.BF16 R180, R4, R26, R20 ;  /* 0x0000001a04b4723c */ /* 0x004fee0000041814 */
[----:B------:R-:W-:-:S02]  /*9ec0*/  IMAD.WIDE.U32 R22, R242, -0x326172a9, RZ ;  /* 0xcd9e8d57f2167825 */ /* 0x000fc400078e00ff */
[----:B------:R-:W1:Y:S01]  /*9ed0*/  S2R R242, SR_TID.X ;  /* 0x0000000000f27919 */ /* 0x000e620000002100 */
[----:B------:R-:W-:Y:S06]  /*9ee0*/  HMMA.16816.F32.BF16 R196, R8, R28, R196 ;  /* 0x0000001c08c4723c */ /* 0x000fec00000418c4 */
[C---:B---3--:R-:W-:Y:S06]  /*9ef0*/  HMMA.16816.F32.BF16 R28, R4.reuse, R16, R176 ;  /* 0x00000010041c723c */ /* 0x048fec00000418b0 */
[C---:B------:R-:W-:Y:S06]  /*9f00*/  HMMA.16816.F32.BF16 R140, R4.reuse, R18, R140 ;  /* 0x00000012048c723c */ /* 0x040fec000004188c */
[----:B------:R-:W-:Y:S07]  /*9f10*/  HMMA.16816.F32.BF16 R176, R4, R24, R136 ;  /* 0x0000001804b0723c */ /* 0x000fee0000041888 */
[----:B------:R-:W-:-:S04]  /*9f20*/  IMAD.WIDE.U32 R4, R240, -0x2daee0ad, RZ ;  /* 0xd2511f53f0047825 */ /* 0x000fc800078e00ff */
[----:B-1----:R-:W-:Y:S01]  /*9f30*/  IMAD.SHL.U32 R242, R242, 0x2, RZ ;  /* 0x00000002f2f27824 */ /* 0x002fe200078e00ff */
[----:B------:R-:W-:Y:S01]  /*9f40*/  LOP3.LUT R2, R5, UR32, R2, 0x96, !PT ;  /* 0x0000002005027c12 */ /* 0x000fe2000f8e9602 */
[----:B------:R-:W-:Y:S03]  /*9f50*/  HMMA.16816.F32.BF16 R32, R8, R34, R192 ;  /* 0x000000220820723c */ /* 0x000fe600000418c0 */
[----:B------:R-:W-:Y:S01]  /*9f60*/  LOP3.LUT R242, R242, 0x6, RZ, 0xc0, !PT ;  /* 0x00000006f2f27812 */ /* 0x000fe200078ec0ff */
[----:B------:R-:W-:Y:S01]  /*9f70*/  IMAD.WIDE.U32 R6, R2, -0x326172a9, RZ ;  /* 0xcd9e8d5702067825 */ /* 0x000fe200078e00ff */
[----:B------:R-:W-:-:S03]  /*9f80*/  LOP3.LUT R5, R23, R241, RZ, 0x3c, !PT ;  /* 0x000000f117057212 */ /* 0x000fc600078e3cff */
[----:B------:R-:W-:Y:S01]  /*9f90*/  IMAD R2, R3, 0x20, R242 ;  /* 0x0000002003027824 */ /* 0x000fe200078e02f2 */
[----:B----4-:R-:W-:Y:S03]  /*9fa0*/  HMMA.16816.F32.BF16 R8, R12, R16, R132 ;  /* 0x000000100c08723c */ /* 0x010fe60000041884 */
[C---:B------:R-:W-:Y:S01]  /*9fb0*/  VIADD R3, R2.reuse, 0x1 ;  /* 0x0000000102037836 */ /* 0x040fe20000000000 */
[CC--:B------:R-:W-:Y:S01]  /*9fc0*/  ISETP.GE.AND P2, PT, R2.reuse, R228.reuse, PT ;  /* 0x000000e40200720c */ /* 0x0c0fe20003f46270 */
[----:B------:R-:W-:Y:S01]  /*9fd0*/  IMAD.WIDE.U32 R20, R5, -0x2daee0ad, RZ ;  /* 0xd2511f5305147825 */ /* 0x000fe200078e00ff */
[-C--:B------:R-:W-:Y:S02]  /*9fe0*/  ISETP.GE.AND P4, PT, R2, R229.reuse, PT ;  /* 0x000000e50200720c */ /* 0x080fe40003f86270 */
[C---:B------:R-:W-:Y:S02]  /*9ff0*/  ISETP.GE.AND P3, PT, R3.reuse, R229, PT ;  /* 0x000000e50300720c */ /* 0x040fe40003f66270 */
[----:B------:R-:W-:-:S02]  /*a000*/  ISETP.GE.AND P0, PT, R3, R228, PT ;  /* 0x000000e40300720c */ /* 0x000fc40003f06270 */
[C---:B------:R-:W-:Y:S02]  /*a010*/  ISETP.GE.AND P5, PT, R3.reuse, R231, PT ;  /* 0x000000e70300720c */ /* 0x040fe40003fa6270 */
[----:B------:R-:W-:Y:S02]  /*a020*/  ISETP.GE.AND P1, PT, R3, R230, PT ;  /* 0x000000e60300720c */ /* 0x000fe40003f26270 */
[----:B------:R-:W-:Y:S01]  /*a030*/  LOP3.LUT R16, R21, UR20, R4, 0x96, !PT ;  /* 0x0000001415107c12 */ /* 0x000fe2000f8e9604 */
[----:B------:R-:W-:Y:S01]  /*a040*/  VIADD R4, R2, 0x8 ;  /* 0x0000000802047836 */ /* 0x000fe20000000000 */
[C---:B------:R-:W-:Y:S02]  /*a050*/  ISETP.LT.OR P3, PT, R3.reuse, R225, P3 ;  /* 0x000000e10300720c */ /* 0x040fe40001f61670 */
[C---:B------:R-:W-:Y:S02]  /*a060*/  ISETP.LT.OR P0, PT, R3.reuse, R224, P0 ;  /* 0x000000e00300720c */ /* 0x040fe40000701670 */
[----:B------:R-:W-:-:S02]  /*a070*/  ISETP.LT.OR P5, PT, R3, R227, P5 ;  /* 0x000000e30300720c */ /* 0x000fc40002fa1670 */
[----:B------:R-:W-:Y:S01]  /*a080*/  ISETP.LT.OR P1, PT, R3, R226, P1 ;  /* 0x000000e20300720c */ /* 0x000fe20000f21670 */
[C---:B------:R-:W-:Y:S01]  /*a090*/  VIADD R3, R2.reuse, 0x9 ;  /* 0x0000000902037836 */ /* 0x040fe20000000000 */
[C---:B------:R-:W-:Y:S02]  /*a0a0*/  ISETP.LT.OR P2, PT, R2.reuse, R224, P2 ;  /* 0x000000e00200720c */ /* 0x040fe40001741670 */
[----:B------:R-:W-:Y:S02]  /*a0b0*/  ISETP.LT.OR P4, PT, R2, R225, P4 ;  /* 0x000000e10200720c */ /* 0x000fe40002781670 */
[----:B------:R-:W-:Y:S02]  /*a0c0*/  LOP3.LUT R17, R7, UR21, R22, 0x96, !PT ;  /* 0x0000001507117c12 */ /* 0x000fe4000f8e9616 */
[----:B------:R-:W-:Y:S02]  /*a0d0*/  FSEL R23, R30, -INF , !P2 ;  /* 0xff8000001e177808 */ /* 0x000fe40005000000 */
[----:B------:R-:W-:-:S02]  /*a0e0*/  FSEL R21, R28, -INF , !P4 ;  /* 0xff8000001c157808 */ /* 0x000fc40006000000 */
[----:B------:R-:W-:Y:S02]  /*a0f0*/  FSEL R22, R29, -INF , !P3 ;  /* 0xff8000001d167808 */ /* 0x000fe40005800000 */
[----:B------:R-:W-:Y:S02]  /*a100*/  FSEL R30, R31, -INF , !P0 ;  /* 0xff8000001f1e7808 */ /* 0x000fe40004000000 */
[C---:B------:R-:W-:Y:S02]  /*a110*/  ISETP.GE.AND P4, PT, R2.reuse, R231, PT ;  /* 0x000000e70200720c */ /* 0x040fe40003f86270 */
[----:B------:R-:W-:Y:S02]  /*a120*/  ISETP.GE.AND P2, PT, R2, R230, PT ;  /* 0x000000e60200720c */ /* 0x000fe40003f46270 */
[-C--:B------:R-:W-:Y:S02]  /*a130*/  ISETP.GE.AND P0, PT, R4, R229.reuse, PT ;  /* 0x000000e50400720c */ /* 0x080fe40003f06270 */
[----:B------:R-:W-:Y:S01]  /*a140*/  ISETP.GE.AND P3, PT, R3, R229, PT ;  /* 0x000000e50300720c */ /* 0x000fe20003f66270 */
[----:B------:R-:W-:Y:S01]  /*a150*/  HMMA.16816.F32.BF16 R136, R12, R18, R32 ;  /* 0x000000120c88723c */ /* 0x000fe20000041820 */
[----:B------:R-:W-:-:S02]  /*a160*/  ISETP.LT.OR P4, PT, R2, R227, P4 ;  /* 0x000000e30200720c */ /* 0x000fc40002781670 */
[----:B------:R-:W-:Y:S02]  /*a170*/  ISETP.LT.OR P2, PT, R2, R226, P2 ;  /* 0x000000e20200720c */ /* 0x000fe40001741670 */
[-C--:B------:R-:W-:Y:S02]  /*a180*/  ISETP.LT.OR P0, PT, R4, R225.reuse, P0 ;  /* 0x000000e10400720c */ /* 0x080fe40000701670 */
[----:B------:R-:W-:Y:S02]  /*a190*/  ISETP.LT.OR P3, PT, R3, R225, P3 ;  /* 0x000000e10300720c */ /* 0x000fe40001f61670 */
[----:B------:R-:W-:Y:S02]  /*a1a0*/  FSEL R31, R8, -INF , !P4 ;  /* 0xff800000081f7808 */ /* 0x000fe40006000000 */
[----:B------:R-:W-:Y:S02]  /*a1b0*/  FSEL R35, R10, -INF , !P2 ;  /* 0xff8000000a237808 */ /* 0x000fe40005000000 */
[----:B------:R-:W-:-:S02]  /*a1c0*/  FSEL R28, R140, -INF , !P0 ;  /* 0xff8000008c1c7808 */ /* 0x000fc40004000000 */
[----:B------:R-:W-:Y:S02]  /*a1d0*/  FSEL R29, R141, -INF , !P3 ;  /* 0xff8000008d1d7808 */ /* 0x000fe40005800000 */
[----:B------:R-:W-:Y:S02]  /*a1e0*/  FSEL R33, R9, -INF , !P5 ;  /* 0xff80000009217808 */ /* 0x000fe40006800000 */
[C---:B------:R-:W-:Y:S02]  /*a1f0*/  ISETP.GE.AND P6, PT, R4.reuse, R228, PT ;  /* 0x000000e40400720c */ /* 0x040fe40003fc6270 */
[C---:B------:R-:W-:Y:S02]  /*a200*/  ISETP.GE.AND P2, PT, R4.reuse, R231, PT ;  /* 0x000000e70400720c */ /* 0x040fe40003f46270 */
[----:B------:R-:W-:Y:S02]  /*a210*/  ISETP.GE.AND P0, PT, R4, R230, PT ;  /* 0x000000e60400720c */ /* 0x000fe40003f06270 */
[----:B------:R-:W-:-:S02]  /*a220*/  ISETP.GE.AND P4, PT, R3, R228, PT ;  /* 0x000000e40300720c */ /* 0x000fc40003f86270 */
[C---:B------:R-:W-:Y:S02]  /*a230*/  ISETP.GE.AND P3, PT, R3.reuse, R231, PT ;  /* 0x000000e70300720c */ /* 0x040fe40003f66270 */
[C---:B------:R-:W-:Y:S01]  /*a240*/  ISETP.GE.AND P5, PT, R3.reuse, R230, PT ;  /* 0x000000e60300720c */ /* 0x040fe20003fa6270 */
[----:B------:R-:W-:Y:S01]  /*a250*/  HMMA.16816.F32.BF16 R196, R12, R24, R196 ;  /* 0x000000180cc4723c */ /* 0x000fe200000418c4 */
[C---:B------:R-:W-:Y:S02]  /*a260*/  ISETP.LT.OR P6, PT, R4.reuse, R224, P6 ;  /* 0x000000e00400720c */ /* 0x040fe400037c1670 */
        /* <DEDUP_REMOVED lines=9> */
[-C--:B------:R-:W-:Y:S02]  /*a300*/  ISETP.GE.AND P4, PT, R4, R229.reuse, PT ;  /* 0x000000e50400720c */ /* 0x080fe40003f86270 */
[----:B------:R-:W-:-:S02]  /*a310*/  ISETP.GE.AND P1, PT, R3, R229, PT ;  /* 0x000000e50300720c */ /* 0x000fc40003f26270 */
[-C--:B------:R-:W-:Y:S02]  /*a320*/  ISETP.LT.OR P4, PT, R4, R225.reuse, P4 ;  /* 0x000000e10400720c */ /* 0x080fe40002781670 */
[----:B------:R-:W-:Y:S01]  /*a330*/  ISETP.LT.OR P1, PT, R3, R225, P1 ;  /* 0x000000e10300720c */ /* 0x000fe20000f21670 */
[----:B-----5:R-:W-:Y:S01]  /*a340*/  IMAD R5, R243, -0x326172a9, RZ ;  /* 0xcd9e8d57f3057824 */ /* 0x020fe200078e02ff */
[----:B------:R-:W-:Y:S02]  /*a350*/  FSEL R24, R142, -INF , !P6 ;  /* 0xff8000008e187808 */ /* 0x000fe40007000000 */
        /* <DEDUP_REMOVED lines=10> */
[C---:B------:R-:W-:Y:S02]  /*a400*/  ISETP.GE.AND P3, PT, R3.reuse, R230, PT ;  /* 0x000000e60300720c */ /* 0x040fe40003f66270 */
[C---:B------:R-:W-:Y:S02]  /*a410*/  ISETP.LT.OR P6, PT, R4.reuse, R224, P6 ;  /* 0x000000e00400720c */ /* 0x040fe400037c1670 */
[C---:B------:R-:W-:Y:S02]  /*a420*/  ISETP.LT.OR P2, PT, R4.reuse, R227, P2 ;  /* 0x000000e30400720c */ /* 0x040fe40001741670 */
[----:B------:R-:W-:Y:S02]  /*a430*/  ISETP.LT.OR P4, PT, R4, R226, P4 ;  /* 0x000000e20400720c */ /* 0x000fe40002781670 */
[----:B------:R-:W-:-:S02]  /*a440*/  ISETP.LT.OR P0, PT, R3, R224, P0 ;  /* 0x000000e00300720c */ /* 0x000fc40000701670 */
[C---:B------:R-:W-:Y:S02]  /*a450*/  ISETP.LT.OR P1, PT, R3.reuse, R227, P1 ;  /* 0x000000e30300720c */ /* 0x040fe40000f21670 */
[----:B------:R-:W-:Y:S01]  /*a460*/  ISETP.LT.OR P3, PT, R3, R226, P3 ;  /* 0x000000e20300720c */ /* 0x000fe20001f61670 */
[C---:B------:R-:W-:Y:S01]  /*a470*/  VIADD R3, R2.reuse, 0x18 ;  /* 0x0000001802037836 */ /* 0x040fe20000000000 */
[----:B------:R-:W-:Y:S01]  /*a480*/  LOP3.LUT R4, R7, UR21, R5, 0x96, !PT ;  /* 0x0000001507047c12 */ /* 0x000fe2000f8e9605 */
[----:B------:R-:W-:Y:S01]  /*a490*/  VIADD R2, R2, 0x19 ;  /* 0x0000001902027836 */ /* 0x000fe20000000000 */
[----:B------:R-:W-:Y:S02]  /*a4a0*/  LOP3.LUT R7, R251, UR19, R6, 0x96, !PT ;  /* 0x00000013fb077c12 */ /* 0x000fe4000f8e9606 */
[----:B------:R-:W-:Y:S01]  /*a4b0*/  FSEL R205, R178, -INF , !P6 ;  /* 0xff800000b2cd7808 */ /* 0x000fe20007000000 */
[----:B------:R-:W-:Y:S01]  /*a4c0*/  IMAD.WIDE.U32 R4, R4, -0x2daee0ad, RZ ;  /* 0xd2511f5304047825 */ /* 0x000fe200078e00ff */
[----:B------:R-:W-:-:S02]  /*a4d0*/  FSEL R206, R196, -INF , !P2 ;  /* 0xff800000c4ce7808 */ /* 0x000fc40005000000 */
[-C--:B------:R-:W-:Y:S02]  /*a4e0*/  ISETP.GE.AND P6, PT, R3, R229.reuse, PT ;  /* 0x000000e50300720c */ /* 0x080fe40003fc6270 */
[----:B------:R-:W-:Y:S01]  /*a4f0*/  ISETP.GE.AND P2, PT, R2, R229, PT ;  /* 0x000000e50200720c */ /* 0x000fe20003f46270 */
[----:B------:R-:W-:Y:S01]  /*a500*/  HMMA.16816.F32.BF16 R140, R12, R26, R188 ;  /* 0x0000001a0c8c723c */ /* 0x000fe200000418bc */
[----:B------:R-:W-:Y:S01]  /*a510*/  FSEL R204, R179, -INF , !P0 ;  /* 0xff800000b3cc7808 */ /* 0x000fe20004000000 */
[----:B------:R-:W-:Y:S01]  /*a520*/  IMAD.WIDE.U32 R18, R7, -0x2daee0ad, RZ ;  /* 0xd2511f5307127825 */ /* 0x000fe200078e00ff */
[----:B------:R-:W-:Y:S01]  /*a530*/  BAR.SYNC.DEFER_BLOCKING 0x0 ;  /* 0x0000000000007b1d */ /* 0x000fe20000010000 */
[C---:B------:R-:W-:Y:S02]  /*a540*/  ISETP.GE.AND P0, PT, R3.reuse, R228, PT ;  /* 0x000000e40300720c */ /* 0x040fe40003f06270 */
[----:B------:R-:W-:Y:S02]  /*a550*/  ISETP.LT.OR P6, PT, R3, R225, P6 ;  /* 0x000000e10300720c */ /* 0x000fe400037c1670 */
[----:B------:R-:W-:-:S02]  /*a560*/  LOP3.LUT R10, R5, UR18, R248, 0x96, !PT ;  /* 0x00000012050a7c12 */ /* 0x000fc4000f8e96f8 */
[----:B------:R-:W-:Y:S02]  /*a570*/  ISETP.LT.OR P2, PT, R2, R225, P2 ;  /* 0x000000e10200720c */ /* 0x000fe40001741670 */
[----:B------:R-:W-:Y:S01]  /*a580*/  ISETP.LT.OR P0, PT, R3, R224, P0 ;  /* 0x000000e00300720c */ /* 0x000fe20000701670 */
[----:B------:R-:W-:Y:S01]  /*a590*/  IMAD.WIDE.U32 R8, R17, -0x2daee0ad, RZ ;  /* 0xd2511f5311087825 */ /* 0x000fe200078e00ff */
[----:B------:R-:W-:Y:S02]  /*a5a0*/  LOP3.LUT R7, R19, UR16, R4, 0x96, !PT ;  /* 0x0000001013077c12 */ /* 0x000fe4000f8e9604 */
[----:B------:R-:W-:Y:S01]  /*a5b0*/  FSEL R201, R180, -INF , !P6 ;  /* 0xff800000b4c97808 */ /* 0x000fe20007000000 */
[----:B------:R-:W-:Y:S01]  /*a5c0*/  IMAD.WIDE.U32 R4, R16, -0x326172a9, RZ ;  /* 0xcd9e8d5710047825 */ /* 0x000fe200078e00ff */
[----:B------:R-:W-:Y:S02]  /*a5d0*/  FSEL R200, R181, -INF , !P2 ;  /* 0xff800000b5c87808 */ /* 0x000fe40005000000 */
[C---:B------:R-:W-:Y:S01]  /*a5e0*/  ISETP.GE.AND P6, PT, R3.reuse, R231, PT ;  /* 0x000000e70300720c */ /* 0x040fe20003fc6270 */
[----:B------:R-:W-:Y:S01]  /*a5f0*/  IMAD.WIDE.U32 R10, R10, -0x326172a9, RZ ;  /* 0xcd9e8d570a0a7825 */ /* 0x000fe200078e00ff */
[----:B------:R-:W-:-:S02]  /*a600*/  ISETP.GE.AND P2, PT, R3, R230, PT ;  /* 0x000000e60300720c */ /* 0x000fc40003f46270 */
[----:B------:R-:W-:Y:S01]  /*a610*/  FSEL R191, R182, -INF , !P0 ;  /* 0xff800000b6bf7808 */ /* 0x000fe20004000000 */
[----:B------:R-:W-:Y:S01]  /*a620*/  IMAD.WIDE.U32 R16, R7, -0x326172a9, RZ ;  /* 0xcd9e8d5707107825 */ /* 0x000fe200078e00ff */
[----:B------:R-:W-:Y:S02]  /*a630*/  PLOP3.LUT P0, PT, PT, PT, UP0, 0x80, 0x0 ;  /* 0x000000000000781c */ /* 0x000fe40003f0f008 */
[C---:B------:R-:W-:Y:S02]  /*a640*/  ISETP.LT.OR P6, PT, R3.reuse, R227, P6 ;  /* 0x000000e30300720c */ /* 0x040fe400037c1670 */
[----:B------:R-:W-:Y:S02]  /*a650*/  ISETP.LT.OR P2, PT, R3, R226, P2 ;  /* 0x000000e20300720c */ /* 0x000fe40001741670 */
[----:B------:R-:W-:Y:S02]  /*a660*/  LOP3.LUT R6, R5, UR19, R6, 0x96, !PT ;  /* 0x0000001305067c12 */ /* 0x000fe4000f8e9606 */
[----:B------:R-:W-:-:S02]  /*a670*/  LOP3.LUT R3, R9, UR18, R20, 0x96, !PT ;  /* 0x0000001209037c12 */ /* 0x000fc4000f8e9614 */
[----:B------:R-:W-:Y:S01]  /*a680*/  LOP3.LUT R7, R11, UR17, R250, 0x96, !PT ;  /* 0x000000110b077c12 */ /* 0x000fe2000f8e96fa */
[----:B------:R-:W-:Y:S01]  /*a690*/  IMAD.WIDE.U32 R14, R6, -0x2daee0ad, RZ ;  /* 0xd2511f53060e7825 */ /* 0x000fe200078e00ff */
[----:B------:R-:W-:Y:S02]  /*a6a0*/  LOP3.LUT R5, R17, UR15, R10, 0x96, !PT ;  /* 0x0000000f11057c12 */ /* 0x000fe4000f8e960a */
[----:B------:R-:W-:Y:S01]  /*a6b0*/  FSEL R197, R197, -INF , !P1 ;  /* 0xff800000c5c57808 */ /* 0x000fe20004800000 */
[----:B------:R-:W-:Y:S01]  /*a6c0*/  IMAD.WIDE.U32 R12, R3, -0x326172a9, RZ ;  /* 0xcd9e8d57030c7825 */ /* 0x000fe200078e00ff */
[----:B------:R-:W-:-:S03]  /*a6d0*/  ISETP.GE.AND P1, PT, R2, R228, PT ;  /* 0x000000e40200720c */ /* 0x000fc60003f26270 */
[----:B------:R-:W-:Y:S01]  /*a6e0*/  IMAD.WIDE.U32 R10, R7, -0x2daee0ad, RZ ;  /* 0xd2511f53070a7825 */ /* 0x000fe200078e00ff */
[----:B------:R-:W-:Y:S02]  /*a6f0*/  ISETP.LT.OR P1, PT, R2, R224, P1 ;  /* 0x000000e00200720c */ /* 0x000fe40000f21670 */
[----:B------:R-:W-:Y:S02]  /*a700*/  LOP3.LUT R8, R15, UR16, R8, 0x96, !PT ;  /* 0x000000100f087c12 */ /* 0x000fe4000f8e9608 */
[----:B------:R-:W-:Y:S02]  /*a710*/  LOP3.LUT R9, R13, UR17, R4, 0x96, !PT ;  /* 0x000000110d097c12 */ /* 0x000fe4000f8e9604 */
[----:B------:R-:W-:Y:S01]  /*a720*/  LOP3.LUT R18, R11, UR14, R18, 0x96, !PT ;  /* 0x0000000e0b127c12 */ /* 0x000fe2000f8e9612 */
[----:B------:R-:W-:Y:S01]  /*a730*/  IMAD.WIDE.U32 R188, R5, -0x2daee0ad, RZ ;  /* 0xd2511f5305bc7825 */ /* 0x000fe200078e00ff */
[----:B------:R-:W-:Y:S02]  /*a740*/  FSEL R196, R140, -INF , !P6 ;  /* 0xff8000008cc47808 */ /* 0x000fe40007000000 */
[----:B------:R-:W-:-:S02]  /*a750*/  ISETP.GE.AND P6, PT, R2, R231, PT ;  /* 0x000000e70200720c */ /* 0x000fc40003fc6270 */
[----:B------:R-:W-:Y:S01]  /*a760*/  FSEL R190, R183, -INF , !P1 ;  /* 0xff800000b7be7808 */ /* 0x000fe20004800000 */
        /* <DEDUP_REMOVED lines=27> */
.L_x_2313:
[----:B------:R-:W-:Y:S01]  /*a920*/  ISETP.GE.AND P1, PT, R2, R230, PT ;  /* 0x000000e60200720c */ /* 0x000fe20003f26270 */
[----:B-1----:R-:W-:Y:S01]  /*a930*/  IMAD.WIDE.U32 R6, R8, -0x326172a9, RZ ;  /* 0xcd9e8d5708067825 */ /* 0x002fe200078e00ff */
[C---:B------:R-:W-:Y:S02]  /*a940*/  ISETP.LT.OR P6, PT, R2.reuse, R227, P6 ;  /* 0x000000e30200720c */ /* 0x040fe400037c1670 */
[----:B------:R-:W-:Y:S01]  /*a950*/  ISETP.LT.OR P1, PT, R2, R226, P1 ;  /* 0x000000e20200720c */ /* 0x000fe20000f21670 */
[----:B------:R-:W-:Y:S01]  /*a960*/  IMAD.WIDE.U32 R2, R18, -0x326172a9, RZ ;  /* 0xcd9e8d5712027825 */ /* 0x000fe200078e00ff */
[----:B------:R-:W-:Y:S02]  /*a970*/  LOP3.LUT R12, R7, UR15, R12, 0x96, !PT ;  /* 0x0000000f070c7c12 */ /* 0x000fe4000f8e960c */
[----:B------:R-:W-:Y:S01]  /*a980*/  FMNMX.FTZ R7, R235, R21, !PT ;  /* 0x00000015eb077209 */ /* 0x000fe20007810000 */
[----:B------:R-:W-:Y:S01]  /*a990*/  IMAD.WIDE.U32 R4, R9, -0x2daee0ad, RZ ;  /* 0xd2511f5309047825 */ /* 0x000fe200078e00ff */
[----:B------:R-:W-:-:S02]  /*a9a0*/  LOP3.LUT R10, R189, UR12, R10, 0x96, !PT ;  /* 0x0000000cbd0a7c12 */ /* 0x000fc4000f8e960a */
[----:B------:R-:W-:Y:S01]  /*a9b0*/  LOP3.LUT R207, R3, UR13, R16, 0x96, !PT ;  /* 0x0000000d03cf7c12 */ /* 0x000fe2000f8e9610 */
[----:B------:R-:W-:Y:S01]  /*a9c0*/  IMAD.WIDE.U32 R176, R12, -0x2daee0ad, RZ ;  /* 0xd2511f530cb07825 */ /* 0x000fe200078e00ff */
[----:B------:R-:W-:Y:S02]  /*a9d0*/  FMNMX.FTZ R3, R22, R7, !PT ;  /* 0x0000000716037209 */ /* 0x000fe40007810000 */
[----:B------:R-:W-:Y:S01]  /*a9e0*/  LOP3.LUT R14, R5, UR14, R14, 0x96, !PT ;  /* 0x0000000e050e7c12 */ /* 0x000fe2000f8e960e */
[----:B------:R-:W-:Y:S01]  /*a9f0*/  IMAD.WIDE.U32 R10, R10, -0x326172a9, RZ ;  /* 0xcd9e8d570a0a7825 */ /* 0x000fe200078e00ff */
[----:B------:R-:W-:Y:S02]  /*aa00*/  FMNMX.FTZ R3, R28, R3, !PT ;  /* 0x000000031c037209 */ /* 0x000fe40007810000 */
[----:B------:R-:W-:Y:S01]  /*aa10*/  LOP3.LUT R4, R177, UR12, R4, 0x96, !PT ;  /* 0x0000000cb1047c12 */ /* 0x000fe2000f8e9604 */
[----:B------:R-:W-:Y:S01]  /*aa20*/  IMAD.WIDE.U32 R14, R14, -0x326172a9, RZ ;  /* 0xcd9e8d570e0e7825 */ /* 0x000fe200078e00ff */
[----:B------:R-:W-:-:S02]  /*aa30*/  LOP3.LUT R7, R10, 0xffff, RZ, 0xc0, !PT ;  /* 0x0000ffff0a077812 */ /* 0x000fc400078ec0ff */
[----:B------:R-:W-:Y:S01]  /*aa40*/  FMNMX.FTZ R3, R29, R3, !PT ;  /* 0x000000031d037209 */ /* 0x000fe20007810000 */
[----:B------:R-:W-:Y:S01]  /*aa50*/  IMAD.WIDE.U32 R4, R4, -0x326172a9, RZ ;  /* 0xcd9e8d5704047825 */ /* 0x000fe200078e00ff */
[----:B------:R-:W-:Y:S02]  /*aa60*/  LOP3.LUT R9, R10, 0xff, RZ, 0xc0, !PT ;  /* 0x000000ff0a097812 */ /* 0x000fe400078ec0ff */
[----:B------:R-:W-:Y:S02]  /*aa70*/  SHF.R.U32.HI R7, RZ, 0x8, R7 ;  /* 0x00000008ff077819 */ /* 0x000fe40000011607 */
[----:B------:R-:W-:Y:S02]  /*aa80*/  FMNMX.FTZ R3, R202, R3, !PT ;  /* 0x00000003ca037209 */ /* 0x000fe40007810000 */
[----:B------:R-:W-:Y:S02]  /*aa90*/  PRMT R18, R9, 0x5410, R7 ;  /* 0x0000541009127816 */ /* 0x000fe40000000007 */
[----:B------:R-:W-:-:S02]  /*aaa0*/  FMNMX.FTZ R7, R203, R3, !PT ;  /* 0x00000003cb077209 */ /* 0x000fc40007810000 */
[----:B------:R-:W-:Y:S02]  /*aab0*/  SHF.R.U32.HI R8, RZ, 0x10, R10 ;  /* 0x00000010ff087819 */ /* 0x000fe4000001160a */
[----:B------:R-:W-:Y:S02]  /*aac0*/  LOP3.LUT R189, R15, UR13, R6, 0x96, !PT ;  /* 0x0000000d0fbd7c12 */ /* 0x000fe4000f8e9606 */
[----:B------:R-:W-:Y:S02]  /*aad0*/  FMNMX.FTZ R7, R201, R7, !PT ;  /* 0x00000007c9077209 */ /* 0x000fe40007810000 */
[----:B------:R-:W-:Y:S02]  /*aae0*/  FMNMX.FTZ R6, R234, R23, !PT ;  /* 0x00000017ea067209 */ /* 0x000fe40007810000 */
[----:B------:R-:W-:Y:S02]  /*aaf0*/  SHF.R.U32.HI R10, RZ, 0x18, R10 ;  /* 0x00000018ff0a7819 */ /* 0x000fe4000001160a */
[----:B------:R-:W-:-:S02]  /*ab00*/  LOP3.LUT R8, R8, 0xff, RZ, 0xc0, !PT ;  /* 0x000000ff08087812 */ /* 0x000fc400078ec0ff */
[----:B------:R-:W-:Y:S02]  /*ab10*/  FMNMX.FTZ R136, R200, R7, !PT ;  /* 0x00000007c8887209 */ /* 0x000fe40007810000 */
[----:B------:R-:W-:Y:S02]  /*ab20*/  FMNMX.FTZ R6, R30, R6, !PT ;  /* 0x000000061e067209 */ /* 0x000fe40007810000 */
[----:B------:R-:W-:Y:S02]  /*ab30*/  LOP3.LUT R2, R11, UR22, R2, 0x96, !PT ;  /* 0x000000160b027c12 */ /* 0x000fe4000f8e9602 */
[----:B------:R-:W-:Y:S02]  /*ab40*/  PRMT R26, R8, 0x5410, R10 ;  /* 0x00005410081a7816 */ /* 0x000fe4000000000a */
[----:B------:R-:W-:Y:S02]  /*ab50*/  LOP3.LUT R3, R5, UR22, R14, 0x96, !PT ;  /* 0x0000001605037c12 */ /* 0x000fe4000f8e960e */
[----:B------:R-:W-:-:S02]  /*ab60*/  LOP3.LUT R8, R4, 0xffff, RZ, 0xc0, !PT ;  /* 0x0000ffff04087812 */ /* 0x000fc400078ec0ff */
[----:B------:R-:W-:Y:S01]  /*ab70*/  LOP3.LUT R138, R4, 0xff, RZ, 0xc0, !PT ;  /* 0x000000ff048a7812 */ /* 0x000fe200078ec0ff */
[----:B------:R-:W1:Y:S01]  /*ab80*/  SHFL.BFLY PT, R5, R136, 0x2, 0x1f ;  /* 0x0c401f0088057f89 */ /* 0x000e6200000e0000 */
[--C-:B------:R-:W-:Y:S02]  /*ab90*/  SHF.R.U32.HI R11, RZ, 0x10, R4.reuse ;  /* 0x00000010ff0b7819 */ /* 0x100fe40000011604 */
[----:B------:R-:W-:Y:S02]  /*aba0*/  SHF.R.U32.HI R10, RZ, 0x18, R4 ;  /* 0x00000018ff0a7819 */ /* 0x000fe40000011604 */
[----:B------:R-:W-:Y:S02]  /*abb0*/  FMNMX.FTZ R4, R24, R6, !PT ;  /* 0x0000000618047209 */ /* 0x000fe40007810000 */
[----:B------:R-:W-:Y:S02]  /*abc0*/  LOP3.LUT R7, R2, 0xffff, RZ, 0xc0, !PT ;  /* 0x0000ffff02077812 */ /* 0x000fe400078ec0ff */
[----:B------:R-:W-:-:S02]  /*abd0*/  FMNMX.FTZ R4, R25, R4, !PT ;  /* 0x0000000419047209 */ /* 0x000fc40007810000 */
[----:B------:R-:W-:Y:S02]  /*abe0*/  SHF.R.U32.HI R6, RZ, 0x8, R7 ;  /* 0x00000008ff067819 */ /* 0x000fe40000011607 */
[----:B------:R-:W-:Y:S02]  /*abf0*/  FMNMX.FTZ R4, R205, R4, !PT ;  /* 0x00000004cd047209 */ /* 0x000fe40007810000 */
[----:B------:R-:W-:Y:S02]  /*ac00*/  LOP3.LUT R7, R2, 0xff, RZ, 0xc0, !PT ;  /* 0x000000ff02077812 */ /* 0x000fe400078ec0ff */
[----:B------:R-:W-:Y:S02]  /*ac10*/  FMNMX.FTZ R4, R204, R4, !PT ;  /* 0x00000004cc047209 */ /* 0x000fe40007810000 */
[----:B------:R-:W-:Y:S02]  /*ac20*/  PRMT R17, R7, 0x5410, R6 ;  /* 0x0000541007117816 */ /* 0x000fe40000000006 */
[----:B------:R-:W-:-:S02]  /*ac30*/  SHF.R.U32.HI R6, RZ, 0x10, R2 ;  /* 0x00000010ff067819 */ /* 0x000fc40000011602 */
[----:B------:R-:W-:Y:S02]  /*ac40*/  SHF.R.U32.HI R7, RZ, 0x18, R2 ;  /* 0x00000018ff077819 */ /* 0x000fe40000011602 */
[----:B------:R-:W-:Y:S02]  /*ac50*/  FMNMX.FTZ R2, R191, R4, !PT ;  /* 0x00000004bf027209 */ /* 0x000fe40007810000 */
[----:B------:R-:W-:Y:S02]  /*ac60*/  FMNMX.FTZ R4, R233, R31, !PT ;  /* 0x0000001fe9047209 */ /* 0x000fe40007810000 */
[----:B------:R-:W-:Y:S02]  /*ac70*/  FMNMX.FTZ R2, R190, R2, !PT ;  /* 0x00000002be027209 */ /* 0x000fe40007810000 */
[----:B------:R-:W-:Y:S02]  /*ac80*/  FMNMX.FTZ R4, R33, R4, !PT ;  /* 0x0000000421047209 */ /* 0x000fe40007810000 */
[----:B------:R-:W-:Y:S01]  /*ac90*/  LOP3.LUT R6, R6, 0xff, RZ, 0xc0, !PT ;  /* 0x000000ff06067812 */ /* 0x000fe200078ec0ff */
[----:B------:R-:W2:Y:S01]  /*aca0*/  SHFL.BFLY PT, R135, R2, 0x2, 0x1f ;  /* 0x0c401f0002877f89 */ /* 0x000ea200000e0000 */
[----:B-1----:R-:W-:-:S02]  /*acb0*/  FMNMX.FTZ R136, R136, R5, !PT ;  /* 0x0000000588887209 */ /* 0x002fc40007810000 */
[----:B------:R-:W-:Y:S02]  /*acc0*/  FMNMX.FTZ R4, R32, R4, !PT ;  /* 0x0000000420047209 */ /* 0x000fe40007810000 */
[----:B------:R-:W-:Y:S02]  /*acd0*/  PRMT R9, R6, 0x5410, R7 ;  /* 0x0000541006097816 */ /* 0x000fe40000000007 */
[----:B------:R-:W1:Y:S01]  /*ace0*/  SHFL.BFLY PT, R6, R136, 0x1, 0x1f ;  /* 0x0c201f0088067f89 */ /* 0x000e6200000e0000 */
[----:B------:R-:W-:Y:S02]  /*acf0*/  FMNMX.FTZ R4, R34, R4, !PT ;  /* 0x0000000422047209 */ /* 0x000fe40007810000 */
[----:B------:R-:W-:Y:S02]  /*ad00*/  SHF.R.U32.HI R5, RZ, 0x8, R8 ;  /* 0x00000008ff057819 */ /* 0x000fe40000011608 */
[----:B------:R-:W-:Y:S02]  /*ad10*/  FMNMX.FTZ R4, R206, R4, !PT ;  /* 0x00000004ce047209 */ /* 0x000fe40007810000 */
[----:B------:R-:W-:-:S02]  /*ad20*/  PRMT R138, R138, 0x5410, R5 ;  /* 0x000054108a8a7816 */ /* 0x000fc40000000005 */
[----:B------:R-:W-:Y:S02]  /*ad30*/  FMNMX.FTZ R4, R197, R4, !PT ;  /* 0x00000004c5047209 */ /* 0x000fe40007810000 */
[----:B------:R-:W-:Y:S02]  /*ad40*/  FSEL R183, R141, -INF , !P6 ;  /* 0xff8000008db77808 */ /* 0x000fe40007000000 */
[----:B------:R-:W-:Y:S02]  /*ad50*/  FMNMX.FTZ R5, R196, R4, !PT ;  /* 0x00000004c4057209 */ /* 0x000fe40007810000 */
[----:B------:R-:W-:Y:S02]  /*ad60*/  FMNMX.FTZ R4, R223, R35, !PT ;  /* 0x00000023df047209 */ /* 0x000fe40007810000 */
[----:B------:R-:W-:Y:S02]  /*ad70*/  FMNMX.FTZ R7, R183, R5, !PT ;  /* 0x00000005b7077209 */ /* 0x000fe40007810000 */
[----:B--2---:R-:W-:-:S02]  /*ad80*/  FMNMX.FTZ R135, R2, R135, !PT ;  /* 0x0000008702877209 */ /* 0x004fc40007810000 */
[----:B------:R-:W-:Y:S01]  /*ad90*/  FMNMX.FTZ R2, R132, R4, !PT ;  /* 0x0000000484027209 */ /* 0x000fe20007810000 */
[----:B------:R-:W2:Y:S01]  /*ada0*/  SHFL.BFLY PT, R5, R7, 0x2, 0x1f ;  /* 0x0c401f0007057f89 */ /* 0x000ea200000e0000 */
[----:B------:R-:W-:Y:S02]  /*adb0*/  FSEL R4, R139, -INF , !P5 ;  /* 0xff8000008b047808 */ /* 0x000fe40006800000 */
[----:B-1----:R-:W-:Y:S02]  /*adc0*/  FMNMX.FTZ R136, R136, R6, !PT ;  /* 0x0000000688887209 */ /* 0x002fe40007810000 */
[----:B------:R-:W-:Y:S01]  /*add0*/  FMNMX.FTZ R2, R133, R2, !PT ;  /* 0x0000000285027209 */ /* 0x000fe20007810000 */
[----:B------:R-:W1:Y:S01]  /*ade0*/  SHFL.BFLY PT, R6, R135, 0x1, 0x1f ;  /* 0x0c201f0087067f89 */ /* 0x000e6200000e0000 */
[----:B------:R-:W-:Y:S02]  /*adf0*/  FSEL R181, R198, -INF , !P4 ;  /* 0xff800000c6b57808 */ /* 0x000fe40006000000 */
[----:B------:R-:W-:Y:S01]  /*ae00*/  FMNMX.FTZ R137, R4, R2, !PT ;  /* 0x0000000204897209 */ /* 0x000fe20007810000 */
[----:B------:R-:W-:Y:S01]  /*ae10*/  FMUL.FTZ R2, R136, UR38 ;  /* 0x0000002688027c20 */ /* 0x000fe20008410000 */
[----:B------:R-:W-:-:S02]  /*ae20*/  FSEL R182, R199, -INF , !P3 ;  /* 0xff800000c7b67808 */ /* 0x000fc40005800000 */
[----:B------:R-:W-:Y:S02]  /*ae30*/  FMNMX.FTZ R137, R181, R137, !PT ;  /* 0x00000089b5897209 */ /* 0x000fe40007810000 */
[----:B------:R-:W-:Y:S02]  /*ae40*/  FSEL R180, R142, -INF , !P2 ;  /* 0xff8000008eb47808 */ /* 0x000fe40005000000 */
[----:B------:R-:W-:Y:S02]  /*ae50*/  FMNMX.FTZ R137, R182, R137, !PT ;  /* 0x00000089b6897209 */ /* 0x000fe40007810000 */
[----:B------:R-:W-:Y:S02]  /*ae60*/  FSEL R139, R143, -INF , !P1 ;  /* 0xff8000008f8b7808 */ /* 0x000fe40004800000 */
[----:B------:R-:W-:Y:S02]  /*ae70*/  FMNMX.FTZ R137, R180, R137, !PT ;  /* 0x00000089b4897209 */ /* 0x000fe40007810000 */
[----:B------:R-:W-:-:S02]  /*ae80*/  FSETP.NEU.FTZ.AND P4, PT, R136, -INF , PT ;  /* 0xff8000008800780b */ /* 0x000fc40003f9d000 */
[----:B------:R-:W-:Y:S02]  /*ae90*/  FMNMX.FTZ R137, R139, R137, !PT ;  /* 0x000000898b897209 */ /* 0x000fe40007810000 */
[----:B--2---:R-:W-:Y:S02]  /*aea0*/  FMNMX.FTZ R7, R7, R5, !PT ;  /* 0x0000000507077209 */ /* 0x004fe40007810000 */
[----:B------:R-:W-:Y:S02]  /*aeb0*/  FSEL R2, R2, RZ, P4 ;  /* 0x000000ff02027208 */ /* 0x000fe40002000000 */
[----:B-1----:R-:W-:Y:S01]  /*aec0*/  FMNMX.FTZ R135, R135, R6, !PT ;  /* 0x0000000687877209 */ /* 0x002fe20007810000 */
[----:B------:R-:W1:Y:S01]  /*aed0*/  SHFL.BFLY PT, R134, R7, 0x1, 0x1f ;  /* 0x0c201f0007867f89 */ /* 0x000e6200000e0000 */
[----:B------:R-:W-:Y:S01]  /*aee0*/  LOP3.LUT R8, R11, 0xff, RZ, 0xc0, !PT ;  /* 0x000000ff0b087812 */ /* 0x000fe200078ec0ff */
[--C-:B------:R-:W-:Y:S01]  /*aef0*/  FFMA.FTZ R5, R28, UR38, -R2.reuse ;  /* 0x000000261c057c23 */ /* 0x100fe20008010802 */
[C---:B------:R-:W-:Y:S01]  /*af00*/  FSETP.NEU.FTZ.AND P3, PT, R135.reuse, -INF , PT ;  /* 0xff8000008700780b */ /* 0x040fe20003f7d000 */
[----:B------:R-:W2:Y:S01]  /*af10*/  SHFL.BFLY PT, R6, R137, 0x2, 0x1f ;  /* 0x0c401f0089067f89 */ /* 0x000ea200000e0000 */
[----:B------:R-:W-:Y:S01]  /*af20*/  FMUL.FTZ R14, R135, UR38 ;  /* 0x00000026870e7c20 */ /* 0x000fe20008410000 */
[----:B------:R3:W-:Y:S01]  /*af30*/  MUFU.EX2 R195, R5 ;  /* 0x0000000500c37308 */ /* 0x0007e20000000800 */
[--C-:B------:R-:W-:Y:S01]  /*af40*/  FFMA.FTZ R21, R21, UR38, -R2.reuse ;  /* 0x0000002615157c23 */ /* 0x100fe20008010802 */
[----:B------:R-:W-:Y:S01]  /*af50*/  FFMA.FTZ R22, R22, UR38, -R2 ;  /* 0x0000002616167c23 */ /* 0x000fe20008010802 */
[----:B------:R-:W-:-:S02]  /*af60*/  HSET2.LE.AND R11, R26, R0, PT ;  /* 0x000000001a0b7233 */ /* 0x000fc40003803000 */
[----:B------:R-:W-:Y:S02]  /*af70*/  FSEL R14, R14, RZ, P3 ;  /* 0x000000ff0e0e7208 */ /* 0x000fe40001800000 */
[----:B------:R-:W-:Y:S01]  /*af80*/  HSET2.LE.AND R9, R9, R0, PT ;  /* 0x0000000009097233 */ /* 0x000fe20003803000 */
[----:B------:R4:W-:Y:S08]  /*af90*/  MUFU.EX2 R140, R21 ;  /* 0x00000015008c7308 */ /* 0x0009f00000000800 */
[----:B------:R-:W-:Y:S01]  /*afa0*/  MUFU.EX2 R178, R22 ;  /* 0x0000001600b27308 */ /* 0x000fe20000000800 */
[----:B---3--:R-:W-:Y:S01]  /*afb0*/  FFMA.FTZ R5, R29, UR38, -R2 ;  /* 0x000000261d057c23 */ /* 0x008fe20008010802 */
[----:B-1----:R-:W-:-:S02]  /*afc0*/  FMNMX.FTZ R134, R7, R134, !PT ;  /* 0x0000008607867209 */ /* 0x002fc40007810000 */
[----:B--2---:R-:W-:Y:S01]  /*afd0*/  FMNMX.FTZ R137, R137, R6, !PT ;  /* 0x0000000689897209 */ /* 0x004fe20007810000 */
[----:B------:R-:W-:-:S03]  /*afe0*/  FFMA.FTZ R6, R25, UR38, -R14 ;  /* 0x0000002619067c23 */ /* 0x000fc6000801080e */
[----:B------:R1:W-:Y:S01]  /*aff0*/  MUFU.EX2 R27, R5 ;  /* 0x00000005001b7308 */ /* 0x0003e20000000800 */
[----:B----4-:R-:W-:Y:S01]  /*b000*/  PRMT R21, R8, 0x5410, R10 ;  /* 0x0000541008157816 */ /* 0x010fe2000000000a */
[C---:B------:R-:W-:Y:S01]  /*b010*/  FMUL.FTZ R13, R134.reuse, UR38 ;  /* 0x00000026860d7c20 */ /* 0x040fe20008410000 */
[----:B------:R-:W2:Y:S01]  /*b020*/  SHFL.BFLY PT, R8, R137, 0x1, 0x1f ;  /* 0x0c201f0089087f89 */ /* 0x000ea200000e0000 */
[----:B------:R-:W-:Y:S02]  /*b030*/  FSETP.NEU.FTZ.AND P2, PT, R134, -INF , PT ;  /* 0xff8000008600780b */ /* 0x000fe40003f5d000 */
[----:B------:R-:W-:Y:S02]  /*b040*/  HSET2.LE.AND R10, R18, R0, PT ;  /* 0x00000000120a7233 */ /* 0x000fe40003803000 */
[----:B------:R-:W-:Y:S01]  /*b050*/  MUFU.EX2 R199, R6 ;  /* 0x0000000600c77308 */ /* 0x000fe20000000800 */
[----:B------:R-:W-:-:S05]  /*b060*/  FSEL R13, R13, RZ, P2 ;  /* 0x000000ff0d0d7208 */ /* 0x000fca0001000000 */
[----:B------:R-:W-:Y:S01]  /*b070*/  FFMA.FTZ R7, R31, UR38, -R13 ;  /* 0x000000261f077c23 */ /* 0x000fe2000801080d */
[----:B-1----:R-:W-:-:S03]  /*b080*/  FFMA.FTZ R5, R23, UR38, -R14 ;  /* 0x0000002617057c23 */ /* 0x002fc6000801080e */
[----:B------:R-:W-:Y:S08]  /*b090*/  MUFU.EX2 R192, R7 ;  /* 0x0000000700c07308 */ /* 0x000ff00000000800 */
[----:B------:R1:W-:Y:S01]  /*b0a0*/  MUFU.EX2 R179, R5 ;  /* 0x0000000500b37308 */ /* 0x0003e20000000800 */
[----:B--2---:R-:W-:Y:S02]  /*b0b0*/  FMNMX.FTZ R137, R137, R8, !PT ;  /* 0x0000000889897209 */ /* 0x004fe40007810000 */
[----:B------:R-:W-:-:S02]  /*b0c0*/  HSET2.LE.AND R8, R17, R0, PT ;  /* 0x0000000011087233 */ /* 0x000fc40003803000 */
[C---:B------:R-:W-:Y:S01]  /*b0d0*/  FSETP.NEU.FTZ.AND P1, PT, R137.reuse, -INF , PT ;  /* 0xff8000008900780b */ /* 0x040fe20003f3d000 */
[----:B------:R-:W-:-:S05]  /*b0e0*/  FMUL.FTZ R12, R137, UR38 ;  /* 0x00000026890c7c20 */ /* 0x000fca0008410000 */
[----:B------:R-:W-:-:S05]  /*b0f0*/  FSEL R12, R12, RZ, P1 ;  /* 0x000000ff0c0c7208 */ /* 0x000fca0000800000 */
[----:B------:R-:W-:Y:S01]  /*b100*/  FFMA.FTZ R4, R4, UR38, -R12 ;  /* 0x0000002604047c23 */ /* 0x000fe2000801080c */
[----:B-1----:R-:W-:-:S04]  /*b110*/  FFMA.FTZ R5, R30, UR38, -R14 ;  /* 0x000000261e057c23 */ /* 0x002fc8000801080e */
[----:B------:R1:W-:Y:S02]  /*b120*/  MUFU.EX2 R193, R5 ;  /* 0x0000000500c17308 */ /* 0x0003e40000000800 */
[----:B-1----:R-:W-:-:S06]  /*b130*/  FFMA.FTZ R5, R24, UR38, -R14 ;  /* 0x0000002618057c23 */ /* 0x002fcc000801080e */
[----:B------:R1:W-:Y:S02]  /*b140*/  MUFU.EX2 R240, R5 ;  /* 0x0000000500f07308 */ /* 0x0003e40000000800 */
[----:B-1----:R-:W-:-:S04]  /*b150*/  LOP3.LUT R5, R3, 0xffff, RZ, 0xc0, !PT ;  /* 0x0000ffff03057812 */ /* 0x002fc800078ec0ff */
[----:B------:R-:W-:Y:S02]  /*b160*/  SHF.R.U32.HI R6, RZ, 0x8, R5 ;  /* 0x00000008ff067819 */ /* 0x000fe40000011605 */
[----:B------:R-:W-:-:S04]  /*b170*/  LOP3.LUT R5, R3, 0xff, RZ, 0xc0, !PT ;  /* 0x000000ff03057812 */ /* 0x000fc800078ec0ff */
[----:B------:R-:W-:Y:S01]  /*b180*/  PRMT R16, R5, 0x5410, R6 ;  /* 0x0000541005107816 */ /* 0x000fe20000000006 */
[----:B------:R-:W-:Y:S01]  /*b190*/  FFMA.FTZ R5, R33, UR38, -R13 ;  /* 0x0000002621057c23 */ /* 0x000fe2000801080d */
[----:B------:R-:W-:-:S03]  /*b1a0*/  SHF.R.U32.HI R6, RZ, 0x10, R3 ;  /* 0x00000010ff067819 */ /* 0x000fc60000011603 */
[----:B------:R1:W-:Y:S02]  /*b1b0*/  MUFU.EX2 R194, R5 ;  /* 0x0000000500c27308 */ /* 0x0003e40000000800 */
[----:B-1----:R-:W-:Y:S02]  /*b1c0*/  SHF.R.U32.HI R5, RZ, 0x18, R3 ;  /* 0x00000018ff057819 */ /* 0x002fe40000011603 */
[----:B------:R-:W-:Y:S01]  /*b1d0*/  LOP3.LUT R3, R6, 0xff, RZ, 0xc0, !PT ;  /* 0x000000ff06037812 */ /* 0x000fe200078ec0ff */
[----:B------:R-:W-:-:S03]  /*b1e0*/  FFMA.FTZ R6, R32, UR38, -R13 ;  /* 0x0000002620067c23 */ /* 0x000fc6000801080d */
[----:B------:R-:W-:Y:S01]  /*b1f0*/  PRMT R20, R3, 0x5410, R5 ;  /* 0x0000541003147816 */ /* 0x000fe20000000005 */
[----:B------:R-:W-:Y:S01]  /*b200*/  FFMA.FTZ R3, R34, UR38, -R13 ;  /* 0x0000002622037c23 */ /* 0x000fe2000801080d */
[----:B------:R-:W-:Y:S01]  /*b210*/  FSEL R5, R135, RZ, P3 ;  /* 0x000000ff87057208 */ /* 0x000fe20001800000 */
[----:B------:R1:W-:Y:S04]  /*b220*/  MUFU.EX2 R252, R6 ;  /* 0x0000000600fc7308 */ /* 0x0003e80000000800 */
[----:B------:R-:W-:Y:S01]  /*b230*/  FADD.FTZ R15, R234, -R5 ;  /* 0x80000005ea0f7221 */ /* 0x000fe20000010000 */
[----:B------:R-:W-:-:S03]  /*b240*/  FSEL R5, R137, RZ, P1 ;  /* 0x000000ff89057208 */ /* 0x000fc60000800000 */
[----:B------:R2:W3:Y:S01]  /*b250*/  MUFU.EX2 R19, R3 ;  /* 0x0000000300137308 */ /* 0x0004e20000000800 */
[----:B------:R-:W-:-:S07]  /*b260*/  FMUL.FTZ R15, R15, UR38 ;  /* 0x000000260f0f7c20 */ /* 0x000fce0008410000 */
[----:B------:R4:W5:Y:S01]  /*b270*/  MUFU.EX2 R17, R15 ;  /* 0x0000000f00117308 */ /* 0x0009620000000800 */
[----:B-1----:R-:W-:-:S05]  /*b280*/  FSEL R6, R136, RZ, P4 ;  /* 0x000000ff88067208 */ /* 0x002fca0002000000 */
[----:B------:R-:W-:Y:S01]  /*b290*/  FADD.FTZ R7, R235, -R6 ;  /* 0x80000006eb077221 */ /* 0x000fe20000010000 */
[----:B------:R-:W-:Y:S01]  /*b2a0*/  FSEL R6, R134, RZ, P2 ;  /* 0x000000ff86067208 */ /* 0x000fe20001000000 */
[--C-:B--2---:R-:W-:Y:S01]  /*b2b0*/  FFMA.FTZ R3, R35, UR38, -R12.reuse ;  /* 0x0000002623037c23 */ /* 0x104fe2000801080c */
[----:B---3--:R-:W-:Y:S01]  /*b2c0*/  MOV R235, R19 ;  /* 0x0000001300eb7202 */ /* 0x008fe20000000f00 */
[----:B------:R-:W-:Y:S01]  /*b2d0*/  FADD.FTZ R19, R223, -R5 ;  /* 0x80000005df137221 */ /* 0x000fe20000010000 */
[----:B------:R-:W-:Y:S01]  /*b2e0*/  FFMA.FTZ R5, R133, UR38, -R12 ;  /* 0x0000002685057c23 */ /* 0x000fe2000801080c */
[----:B------:R1:W-:Y:S01]  /*b2f0*/  MUFU.EX2 R234, R3 ;  /* 0x0000000300ea7308 */ /* 0x0003e20000000800 */
[----:B------:R-:W-:Y:S01]  /*b300*/  MOV R133, R27 ;  /* 0x0000001b00857202 */ /* 0x000fe20000000f00 */
[----:B------:R-:W-:Y:S01]  /*b310*/  FADD.FTZ R6, R233, -R6 ;  /* 0x80000006e9067221 */ /* 0x000fe20000010000 */
[----:B------:R-:W2:Y:S01]  /*b320*/  LDSM.16.MT88.4 R24, [R209+0xa000] ;  /* 0x00a00000d118783b */ /* 0x000ea20000004200 */
[----:B----4-:R-:W-:Y:S01]  /*b330*/  FMUL.FTZ R15, R19, UR38 ;  /* 0x00000026130f7c20 */ /* 0x010fe20008410000 */
[----:B------:R-:W-:Y:S01]  /*b340*/  FMUL.FTZ R7, R7, UR38 ;  /* 0x0000002607077c20 */ /* 0x000fe20008410000 */
[----:B------:R-:W-:Y:S01]  /*b350*/  FMUL.FTZ R6, R6, UR38 ;  /* 0x0000002606067c20 */ /* 0x000fe20008410000 */
[-C--:B-----5:R-:W-:Y:S01]  /*b360*/  FMUL.FTZ R150, R150, R17.reuse ;  /* 0x0000001196967220 */ /* 0x0a0fe20000410000 */
[----:B------:R-:W-:Y:S01]  /*b370*/  MUFU.EX2 R223, R5 ;  /* 0x0000000500df7308 */ /* 0x000fe20000000800 */
        /* <DEDUP_REMOVED lines=8> */
[----:B-1----:R-:W-:Y:S01]  /*b400*/  FFMA.FTZ R3, R132, UR38, -R12 ;  /* 0x0000002684037c23 */ /* 0x002fe2000801080c */
        /* <DEDUP_REMOVED lines=9> */
[----:B------:R-:W-:Y:S01]  /*b4a0*/  LDSM.16.MT88.4 R32, [R213+0xb000] ;  /* 0x00b00000d520783b */ /* 0x000fe20000004200 */
[-C--:B------:R-:W-:Y:S01]  /*b4b0*/  FMUL.FTZ R70, R70, R17.reuse ;  /* 0x0000001146467220 */ /* 0x080fe20000410000 */
[-C--:B------:R-:W-:Y:S01]  /*b4c0*/  FMUL.FTZ R71, R71, R17.reuse ;  /* 0x0000001147477220 */ /* 0x080fe20000410000 */
[-C--:B------:R-:W-:Y:S01]  /*b4d0*/  FMUL.FTZ R82, R82, R17.reuse ;  /* 0x0000001152527220 */ /* 0x080fe20000410000 */
[----:B------:R-:W-:Y:S01]  /*b4e0*/  FMUL.FTZ R83, R83, R17 ;  /* 0x0000001153537220 */ /* 0x000fe20000410000 */
[----:B------:R5:W2:Y:S01]  /*b4f0*/  MUFU.EX2 R132, R4 ;  /* 0x0000000400847308 */ /* 0x000aa20000000800 */
[-C--:B---3--:R-:W-:Y:S01]  /*b500*/  FMUL.FTZ R148, R148, R18.reuse ;  /* 0x0000001294947220 */ /* 0x088fe20000410000 */
[-C--:B------:R-:W-:Y:S01]  /*b510*/  FMUL.FTZ R149, R149, R18.reuse ;  /* 0x0000001295957220 */ /* 0x080fe20000410000 */
[-C--:B------:R-:W-:Y:S01]  /*b520*/  FMUL.FTZ R156, R156, R18.reuse ;  /* 0x000000129c9c7220 */ /* 0x080fe20000410000 */
[-C--:B------:R-:W-:Y:S01]  /*b530*/  FMUL.FTZ R157, R157, R18.reuse ;  /* 0x000000129d9d7220 */ /* 0x080fe20000410000 */
[-C--:B------:R-:W-:Y:S01]  /*b540*/  FMUL.FTZ R164, R164, R18.reuse ;  /* 0x00000012a4a47220 */ /* 0x080fe20000410000 */
[-C--:B------:R-:W-:Y:S01]  /*b550*/  FMUL.FTZ R165, R165, R18.reuse ;  /* 0x00000012a5a57220 */ /* 0x080fe20000410000 */
[-C--:B------:R-:W-:Y:S01]  /*b560*/  FMUL.FTZ R172, R172, R18.reuse ;  /* 0x00000012acac7220 */ /* 0x080fe20000410000 */
[----:B------:R-:W3:Y:S01]  /*b570*/  MUFU.EX2 R15, R15 ;  /* 0x0000000f000f7308 */ /* 0x000ee20000000800 */
[----:B-1----:R-:W-:Y:S01]  /*b580*/  F2FP.BF16.F32.PACK_AB R3, R133, R195 ;  /* 0x000000c38503723e */ /* 0x002fe200000010ff */
[----:B------:R-:W-:Y:S01]  /*b590*/  FMUL.FTZ R173, R173, R18 ;  /* 0x00000012adad7220 */ /* 0x000fe20000410000 */
[----:B----4-:R-:W-:Y:S01]  /*b5a0*/  F2FP.BF16.F32.PACK_AB R5, R233, R234 ;  /* 0x000000eae905723e */ /* 0x010fe200000010ff */
[-C--:B------:R-:W-:Y:S01]  /*b5b0*/  FMUL.FTZ R48, R48, R18.reuse ;  /* 0x0000001230307220 */ /* 0x080fe20000410000 */
[----:B------:R-:W-:Y:S01]  /*b5c0*/  LOP3.LUT R10, R10, R3, RZ, 0xc0, !PT ;  /* 0x000000030a0a7212 */ /* 0x000fe200078ec0ff */
[----:B------:R-:W-:Y:S01]  /*b5d0*/  FMUL.FTZ R49, R49, R18 ;  /* 0x0000001231317220 */ /* 0x000fe20000410000 */
[----:B------:R-:W-:Y:S01]  /*b5e0*/  F2FP.BF16.F32.PACK_AB R3, R199, R240 ;  /* 0x000000f0c703723e */ /* 0x000fe200000010ff */
[-C--:B------:R-:W-:Y:S01]  /*b5f0*/  FMUL.FTZ R36, R36, R18.reuse ;  /* 0x0000001224247220 */ /* 0x080fe20000410000 */
[--C-:B-----5:R-:W-:Y:S01]  /*b600*/  HSET2.LE.AND R4, R16, R0.reuse, PT ;  /* 0x0000000010047233 */ /* 0x120fe20003803000 */
[----:B------:R-:W-:Y:S01]  /*b610*/  FMUL.FTZ R37, R37, R18 ;  /* 0x0000001225257220 */ /* 0x000fe20000410000 */
[----:B------:R-:W-:Y:S01]  /*b620*/  LOP3.LUT R11, R11, R3, RZ, 0xc0, !PT ;  /* 0x000000030b0b7212 */ /* 0x000fe200078ec0ff */
[----:B------:R-:W1:Y:S01]  /*b630*/  MUFU.EX2 R16, R6 ;  /* 0x0000000600107308 */ /* 0x000e620000000800 */
[----:B------:R-:W-:Y:S01]  /*b640*/  F2FP.BF16.F32.PACK_AB R3, R178, R140 ;  /* 0x0000008cb203723e */ /* 0x000fe200000010ff */
[-C--:B------:R-:W-:Y:S01]  /*b650*/  FMUL.FTZ R52, R52, R18.reuse ;  /* 0x0000001234347220 */ /* 0x080fe20000410000 */
[----:B--2---:R-:W-:Y:S01]  /*b660*/  F2FP.BF16.F32.PACK_AB R7, R132, R223 ;  /* 0x000000df8407723e */ /* 0x004fe200000010ff */
[----:B------:R-:W-:Y:S01]  /*b670*/  FMUL.FTZ R53, R53, R18 ;  /* 0x0000001235357220 */ /* 0x000fe20000410000 */
[----:B------:R-:W-:Y:S01]  /*b680*/  LOP3.LUT R8, R8, R3, RZ, 0xc0, !PT ;  /* 0x0000000308087212 */ /* 0x000fe200078ec0ff */
[----:B---3--:R-:W-:Y:S01]  /*b690*/  FMUL.FTZ R146, R146, R15 ;  /* 0x0000000f92927220 */ /* 0x008fe20000410000 */
[----:B------:R-:W-:Y:S01]  /*b6a0*/  F2FP.BF16.F32.PACK_AB R3, R193, R179 ;  /* 0x000000b3c103723e */ /* 0x000fe200000010ff */
[-C--:B------:R-:W-:Y:S01]  /*b6b0*/  FMUL.FTZ R147, R147, R15.reuse ;  /* 0x0000000f93937220 */ /* 0x080fe20000410000 */
[-C--:B------:R-:W-:Y:S01]  /*b6c0*/  FMUL.FTZ R154, R154, R15.reuse ;  /* 0x0000000f9a9a7220 */ /* 0x080fe20000410000 */
[----:B------:R-:W-:Y:S01]  /*b6d0*/  FMUL.FTZ R155, R155, R15 ;  /* 0x0000000f9b9b7220 */ /* 0x000fe20000410000 */
[----:B------:R-:W-:Y:S01]  /*b6e0*/  LOP3.LUT R9, R9, R3, RZ, 0xc0, !PT ;  /* 0x0000000309097212 */ /* 0x000fe200078ec0ff */
[-C--:B------:R-:W-:Y:S01]  /*b6f0*/  FMUL.FTZ R162, R162, R15.reuse ;  /* 0x0000000fa2a27220 */ /* 0x080fe20000410000 */
[----:B------:R-:W-:Y:S01]  /*b700*/  F2FP.BF16.F32.PACK_AB R3, R194, R192 ;  /* 0x000000c0c203723e */ /* 0x000fe200000010ff */
[-C--:B------:R-:W-:Y:S01]  /*b710*/  FMUL.FTZ R163, R163, R15.reuse ;  /* 0x0000000fa3a37220 */ /* 0x080fe20000410000 */
[-C--:B------:R-:W-:Y:S01]  /*b720*/  FMUL.FTZ R170, R170, R15.reuse ;  /* 0x0000000faaaa7220 */ /* 0x080fe20000410000 */
[----:B------:R-:W-:Y:S01]  /*b730*/  FMUL.FTZ R171, R171, R15 ;  /* 0x0000000fabab7220 */ /* 0x000fe20000410000 */
[----:B------:R-:W-:Y:S01]  /*b740*/  LOP3.LUT R4, R4, R3, RZ, 0xc0, !PT ;  /* 0x0000000304047212 */ /* 0x000fe200078ec0ff */
[-C--:B-1----:R-:W-:Y:S01]  /*b750*/  FMUL.FTZ R144, R144, R16.reuse ;  /* 0x0000001090907220 */ /* 0x082fe20000410000 */
[--C-:B------:R-:W-:Y:S01]  /*b760*/  HSET2.LE.AND R3, R20, R0.reuse, PT ;  /* 0x0000000014037233 */ /* 0x100fe20003803000 */
[----:B------:R-:W-:Y:S01]  /*b770*/  FMUL.FTZ R145, R145, R16 ;  /* 0x0000001091917220 */ /* 0x000fe20000410000 */
[----:B------:R-:W-:Y:S01]  /*b780*/  F2FP.BF16.F32.PACK_AB R6, R235, R252 ;  /* 0x000000fceb06723e */ /* 0x000fe200000010ff */
[-C--:B------:R-:W-:Y:S01]  /*b790*/  FMUL.FTZ R152, R152, R16.reuse ;  /* 0x0000001098987220 */ /* 0x080fe20000410000 */
[-C--:B------:R-:W-:Y:S01]  /*b7a0*/  FMUL.FTZ R153, R153, R16.reuse ;  /* 0x0000001099997220 */ /* 0x080fe20000410000 */
[----:B------:R-:W-:Y:S01]  /*b7b0*/  LOP3.LUT R5, R3, R5, RZ, 0xc0, !PT ;  /* 0x0000000503057212 */ /* 0x000fe200078ec0ff */
[-C--:B------:R-:W-:Y:S01]  /*b7c0*/  FMUL.FTZ R160, R160, R16.reuse ;  /* 0x00000010a0a07220 */ /* 0x080fe20000410000 */
[--C-:B------:R-:W-:Y:S01]  /*b7d0*/  HSET2.LE.AND R3, R138, R0.reuse, PT ;  /* 0x000000008a037233 */ /* 0x100fe20003803000 */
[-C--:B------:R-:W-:Y:S01]  /*b7e0*/  FMUL.FTZ R161, R161, R16.reuse ;  /* 0x00000010a1a17220 */ /* 0x080fe20000410000 */
[-C--:B------:R-:W-:Y:S01]  /*b7f0*/  FMUL.FTZ R168, R168, R16.reuse ;  /* 0x00000010a8a87220 */ /* 0x080fe20000410000 */
[----:B------:R-:W-:Y:S01]  /*b800*/  FMUL.FTZ R169, R169, R16 ;  /* 0x00000010a9a97220 */ /* 0x000fe20000410000 */
[C---:B------:R-:W-:Y:S01]  /*b810*/  HMMA.16816.F32.BF16 R148, R8.reuse, R24, R148 ;  /* 0x000000180894723c */ /* 0x040fe20000041894 */
[----:B------:R-:W-:Y:S01]  /*b820*/  LOP3.LUT R6, R3, R6, RZ, 0xc0, !PT ;  /* 0x0000000603067212 */ /* 0x000fe200078ec0ff */
[-C--:B------:R-:W-:Y:S01]  /*b830*/  FMUL.FTZ R40, R40, R16.reuse ;  /* 0x0000001028287220 */ /* 0x080fe20000410000 */
[----:B------:R-:W-:Y:S01]  /*b840*/  HSET2.LE.AND R3, R21, R0, PT ;  /* 0x0000000015037233 */ /* 0x000fe20003803000 */
[-C--:B------:R-:W-:Y:S01]  /*b850*/  FMUL.FTZ R41, R41, R16.reuse ;  /* 0x0000001029297220 */ /* 0x080fe20000410000 */
[----:B------:R-:W1:Y:S01]  /*b860*/  LDSM.16.MT88.4 R20, [R211+0xa000] ;  /* 0x00a00000d314783b */ /* 0x000e620000004200 */
[----:B------:R-:W-:Y:S01]  /*b870*/  HMMA.16816.F32.BF16 R28, R8, R26, R156 ;  /* 0x0000001a081c723c */ /* 0x000fe2000004189c */
[----:B------:R-:W-:Y:S01]  /*b880*/  FMUL.FTZ R42, R42, R15 ;  /* 0x0000000f2a2a7220 */ /* 0x000fe20000410000 */
[----:B------:R-:W-:Y:S01]  /*b890*/  LOP3.LUT R7, R3, R7, RZ, 0xc0, !PT ;  /* 0x0000000703077212 */ /* 0x000fe200078ec0ff */
[-C--:B------:R-:W-:Y:S01]  /*b8a0*/  FMUL.FTZ R43, R43, R15.reuse ;  /* 0x0000000f2b2b7220 */ /* 0x080fe20000410000 */
[-C--:B------:R-:W-:Y:S01]  /*b8b0*/  FMUL.FTZ R44, R44, R16.reuse ;  /* 0x000000102c2c7220 */ /* 0x080fe20000410000 */
[-C--:B------:R-:W-:Y:S01]  /*b8c0*/  FMUL.FTZ R45, R45, R16.reuse ;  /* 0x000000102d2d7220 */ /* 0x080fe20000410000 */
[-C--:B------:R-:W-:Y:S01]  /*b8d0*/  FMUL.FTZ R46, R46, R15.reuse ;  /* 0x0000000f2e2e7220 */ /* 0x080fe20000410000 */
[-C--:B------:R-:W-:Y:S01]  /*b8e0*/  FMUL.FTZ R47, R47, R15.reuse ;  /* 0x0000000f2f2f7220 */ /* 0x080fe20000410000 */
        /* <DEDUP_REMOVED lines=8> */
[----:B------:R-:W2:Y:S01]  /*b970*/  LDSM.16.MT88.4 R24, [R214+0xa000] ;  /* 0x00a00000d618783b */ /* 0x000ea20000004200 */
[-C--:B------:R-:W-:Y:S01]  /*b980*/  FMUL.FTZ R60, R60, R16.reuse ;  /* 0x000000103c3c7220 */ /* 0x080fe20000410000 */
[----:B------:R-:W-:Y:S01]  /*b990*/  FMUL.FTZ R61, R61, R16 ;  /* 0x000000103d3d7220 */ /* 0x000fe20000410000 */
[-C--:B------:R-:W-:Y:S01]  /*b9a0*/  FMUL.FTZ R62, R62, R15.reuse ;  /* 0x0000000f3e3e7220 */ /* 0x080fe20000410000 */
[----:B------:R-:W-:Y:S01]  /*b9b0*/  FMUL.FTZ R63, R63, R15 ;  /* 0x0000000f3f3f7220 */ /* 0x000fe20000410000 */
[----:B------:R-:W-:Y:S01]  /*b9c0*/  MOV R138, R240 ;  /* 0x000000f0008a7202 */ /* 0x000fe20000000f00 */
[-C--:B------:R-:W-:Y:S01]  /*b9d0*/  FMUL.FTZ R72, R72, R16.reuse ;  /* 0x0000001048487220 */ /* 0x080fe20000410000 */
[----:B------:R-:W-:Y:S01]  /*b9e0*/  FMUL.FTZ R73, R73, R16 ;  /* 0x0000001049497220 */ /* 0x000fe20000410000 */
[----:B------:R-:W-:Y:S01]  /*b9f0*/  MOV R159, R28 ;  /* 0x0000001c009f7202 */ /* 0x000fe20000000f00 */
[----:B------:R-:W-:Y:S01]  /*ba00*/  IMAD.MOV.U32 R157, RZ, RZ, R30 ;  /* 0x000000ffff9d7224 */ /* 0x000fe200078e001e */
[----:B------:R-:W-:Y:S01]  /*ba10*/  MOV R158, R29 ;  /* 0x0000001d009e7202 */ /* 0x000fe20000000f00 */
[----:B------:R-:W-:Y:S01]  /*ba20*/  FMUL.FTZ R74, R74, R15 ;  /* 0x0000000f4a4a7220 */ /* 0x000fe20000410000 */
[----:B------:R-:W-:Y:S01]  /*ba30*/  MOV R156, R31 ;  /* 0x0000001f009c7202 */ /* 0x000fe20000000f00 */
[-C--:B------:R-:W-:Y:S01]  /*ba40*/  FMUL.FTZ R75, R75, R15.reuse ;  /* 0x0000000f4b4b7220 */ /* 0x080fe20000410000 */
[----:B------:R-:W3:Y:S01]  /*ba50*/  LDSM.16.MT88.4 R28, [R214+0xb000] ;  /* 0x00b00000d61c783b */ /* 0x000ee20000004200 */
        /* <DEDUP_REMOVED lines=26> */
[C---:B------:R-:W-:Y:S01]  /*bc00*/  HMMA.16816.F32.BF16 R248, R8.reuse, R22, R172 ;  /* 0x0000001608f8723c */ /* 0x040fe200000418ac */
[----:B------:R-:W1:Y:S01]  /*bc10*/  LDSM.16.MT88.4 R20, [R213+0xa000] ;  /* 0x00a00000d514783b */ /* 0x000e620000004200 */
[----:B------:R-:W-:Y:S01]  /*bc20*/  FMUL.FTZ R125, R125, R16 ;  /* 0x000000107d7d7220 */ /* 0x000fe20000410000 */
[-C--:B------:R-:W-:Y:S01]  /*bc30*/  FMUL.FTZ R122, R122, R15.reuse ;  /* 0x0000000f7a7a7220 */ /* 0x080fe20000410000 */
[-C--:B------:R-:W-:Y:S01]  /*bc40*/  FMUL.FTZ R123, R123, R15.reuse ;  /* 0x0000000f7b7b7220 */ /* 0x080fe20000410000 */
[-C--:B------:R-:W-:Y:S01]  /*bc50*/  FMUL.FTZ R126, R126, R15.reuse ;  /* 0x0000000f7e7e7220 */ /* 0x080fe20000410000 */
[C---:B--2---:R-:W-:Y:S01]  /*bc60*/  HMMA.16816.F32.BF16 R244, R8.reuse, R26, R48 ;  /* 0x0000001a08f4723c */ /* 0x044fe20000041830 */
[----:B------:R-:W-:Y:S01]  /*bc70*/  MOV R172, R178 ;  /* 0x000000b200ac7202 */ /* 0x000fe20000000f00 */
[----:B------:R-:W-:Y:S01]  /*bc80*/  FMUL.FTZ R127, R127, R15 ;  /* 0x0000000f7f7f7220 */ /* 0x000fe20000410000 */
[----:B------:R-:W-:Y:S01]  /*bc90*/  MOV R178, R239 ;  /* 0x000000ef00b27202 */ /* 0x000fe20000000f00 */
[-C--:B------:R-:W-:Y:S01]  /*bca0*/  FMUL.FTZ R68, R68, R18.reuse ;  /* 0x0000001244447220 */ /* 0x080fe20000410000 */
[-C--:B------:R-:W-:Y:S01]  /*bcb0*/  FMUL.FTZ R69, R69, R18.reuse ;  /* 0x0000001245457220 */ /* 0x080fe20000410000 */
[-C--:B------:R-:W-:Y:S01]  /*bcc0*/  HMMA.16816.F32.BF16 R36, R8, R24.reuse, R36 ;  /* 0x000000180824723c */ /* 0x080fe20000041824 */
[----:B------:R-:W-:Y:S01]  /*bcd0*/  IMAD.MOV.U32 R51, RZ, RZ, R238 ;  /* 0x000000ffff337224 */ /* 0x000fe200078e00ee */
[----:B------:R-:W-:Y:S01]  /*bce0*/  MOV R50, R237 ;  /* 0x000000ed00327202 */ /* 0x000fe20000000f00 */
[----:B------:R-:W-:Y:S01]  /*bcf0*/  FMUL.FTZ R80, R80, R18 ;  /* 0x0000001250507220 */ /* 0x000fe20000410000 */
[----:B------:R-:W-:Y:S01]  /*bd00*/  MOV R48, R236 ;  /* 0x000000ec00307202 */ /* 0x000fe20000000f00 */
[-C--:B------:R-:W-:Y:S01]  /*bd10*/  FMUL.FTZ R81, R81, R18.reuse ;  /* 0x0000001251517220 */ /* 0x080fe20000410000 */
[C---:B------:R-:W-:Y:S01]  /*bd20*/  HMMA.16816.F32.BF16 R40, R4.reuse, R24, R40 ;  /* 0x000000180428723c */ /* 0x040fe20000041828 */
[-C--:B------:R-:W-:Y:S01]  /*bd30*/  FMUL.FTZ R84, R84, R18.reuse ;  /* 0x0000001254547220 */ /* 0x080fe20000410000 */
[-C--:B------:R-:W-:Y:S01]  /*bd40*/  FMUL.FTZ R85, R85, R18.reuse ;  /* 0x0000001255557220 */ /* 0x080fe20000410000 */
[-C--:B------:R-:W-:Y:S01]  /*bd50*/  FMUL.FTZ R86, R86, R17.reuse ;  /* 0x0000001156567220 */ /* 0x080fe20000410000 */
[----:B------:R-:W-:Y:S01]  /*bd60*/  FMUL.FTZ R87, R87, R17 ;  /* 0x0000001157577220 */ /* 0x000fe20000410000 */
[----:B------:R-:W-:Y:S01]  /*bd70*/  MOV R175, R195 ;  /* 0x000000c300af7202 */ /* 0x000fe20000000f00 */
[C---:B------:R-:W-:Y:S01]  /*bd80*/  HMMA.16816.F32.BF16 R44, R4.reuse, R26, R44 ;  /* 0x0000001a042c723c */ /* 0x040fe2000004182c */
[----:B------:R-:W2:Y:S01]  /*bd90*/  LDSM.16.MT88.4 R24, [R211+0xb000] ;  /* 0x00b00000d318783b */ /* 0x000ea20000004200 */
[----:B------:R-:W-:Y:S01]  /*bda0*/  IMAD.MOV.U32 R174, RZ, RZ, R194 ;  /* 0x000000ffffae7224 */ /* 0x000fe200078e00c2 */
[----:B------:R-:W-:Y:S01]  /*bdb0*/  MOV R173, R193 ;  /* 0x000000c100ad7202 */ /* 0x000fe20000000f00 */
[----:B------:R-:W-:Y:S01]  /*bdc0*/  FMUL.FTZ R112, R112, R18 ;  /* 0x0000001270707220 */ /* 0x000fe20000410000 */
[----:B------:R-:W-:Y:S01]  /*bdd0*/  MOV R49, R192 ;  /* 0x000000c000317202 */ /* 0x000fe20000000f00 */
[C---:B---3--:R-:W-:Y:S01]  /*bde0*/  HMMA.16816.F32.BF16 R104, R4.reuse, R28, R104 ;  /* 0x0000001c0468723c */ /* 0x048fe20000041868 */
        /* <DEDUP_REMOVED lines=14> */
[----:B------:R-:W-:Y:S01]  /*bed0*/  FMUL.FTZ R101, R101, R18 ;  /* 0x0000001265657220 */ /* 0x000fe20000410000 */
[-C--:B------:R-:W-:Y:S01]  /*bee0*/  FMUL.FTZ R102, R102, R17.reuse ;  /* 0x0000001166667220 */ /* 0x080fe20000410000 */
[----:B------:R-:W-:Y:S01]  /*bef0*/  FMUL.FTZ R103, R103, R17 ;  /* 0x0000001167677220 */ /* 0x000fe20000410000 */
[C---:B------:R-:W-:Y:S06]  /*bf00*/  HMMA.16816.F32.BF16 R56, R4.reuse, R20, R56 ;  /* 0x000000140438723c */ /* 0x040fec0000041838 */
[-C--:B------:R-:W-:Y:S06]  /*bf10*/  HMMA.16816.F32.BF16 R60, R4, R22.reuse, R60 ;  /* 0x00000016043c723c */ /* 0x080fec000004183c */
[----:B------:R-:W-:Y:S01]  /*bf20*/  HMMA.16816.F32.BF16 R236, R8, R22, R64 ;  /* 0x0000001608ec723c */ /* 0x000fe20000041840 */
[----:B------:R-:W1:Y:S05]  /*bf30*/  LDSM.16.MT88.4 R20, [R209+0xb000] ;  /* 0x00b00000d114783b */ /* 0x000e6a0000004200 */
[----:B--2---:R-:W-:Y:S01]  /*bf40*/  HMMA.16816.F32.BF16 R88, R4, R24, R88 ;  /* 0x000000180458723c */ /* 0x004fe20000041858 */
[----:B------:R-:W-:Y:S01]  /*bf50*/  MOV R67, R140 ;  /* 0x0000008c00437202 */ /* 0x000fe20000000f00 */
[----:B------:R-:W-:Y:S01]  /*bf60*/  IMAD.MOV.U32 R65, RZ, RZ, R179 ;  /* 0x000000ffff417224 */ /* 0x000fe200078e00b3 */
[----:B------:R-:W-:-:S02]  /*bf70*/  MOV R66, R178 ;  /* 0x000000b200427202 */ /* 0x000fc40000000f00 */
[----:B------:R-:W-:Y:S01]  /*bf80*/  MOV R64, R48 ;  /* 0x0000003000407202 */ /* 0x000fe20000000f00 */
[C---:B------:R-:W-:Y:S06]  /*bf90*/  HMMA.16816.F32.BF16 R92, R4.reuse, R26, R92 ;  /* 0x0000001a045c723c */ /* 0x040fec000004185c */
[C---:B------:R-:W-:Y:S06]  /*bfa0*/  HMMA.16816.F32.BF16 R120, R4.reuse, R32, R120 ;  /* 0x000000200478723c */ /* 0x040fec0000041878 */
[----:B------:R-:W-:Y:S06]  /*bfb0*/  HMMA.16816.F32.BF16 R52, R4, R34, R124 ;  /* 0x000000220434723c */ /* 0x000fec000004187c */
[----:B------:R-:W-:Y:S01]  /*bfc0*/  HMMA.16816.F32.BF16 R84, R8, R24, R84 ;  /* 0x000000180854723c */ /* 0x000fe20000041854 */
[----:B------:R-:W-:Y:S01]  /*bfd0*/  MOV R126, R176 ;  /* 0x000000b0007e7202 */ /* 0x000fe20000000f00 */
[----:B------:R-:W-:-:S04]  /*bfe0*/  IMAD.MOV.U32 R127, RZ, RZ, R177 ;  /* 0x000000ffff7f7224 */ /* 0x000fc800078e00b1 */
[----:B------:R-:W-:Y:S06]  /*bff0*/  HMMA.16816.F32.BF16 R140, R8, R30, R112 ;  /* 0x0000001e088c723c */ /* 0x000fec0000041870 */
[----:B-1----:R-:W-:Y:S01]  /*c000*/  HMMA.16816.F32.BF16 R72, R4, R20, R72 ;  /* 0x000000140448723c */ /* 0x002fe20000041848 */
[----:B------:R-:W-:Y:S01]  /*c010*/  MOV R114, R199 ;  /* 0x000000c700727202 */ /* 0x000fe20000000f00 */
[----:B------:R-:W-:-:S04]  /*c020*/  IMAD.MOV.U32 R115, RZ, RZ, R133 ;  /* 0x000000ffff737224 */ /* 0x000fc800078e0085 */
[----:B------:R-:W-:Y:S06]  /*c030*/  HMMA.16816.F32.BF16 R76, R4, R22, R76 ;  /* 0x00000016044c723c */ /* 0x000fec000004184c */
[----:B------:R-:W-:Y:S01]  /*c040*/  HMMA.16816.F32.BF16 R68, R8, R20, R68 ;  /* 0x000000140844723c */ /* 0x000fe20000041844 */
[----:B------:R-:W-:-:S04]  /*c050*/  IMAD.WIDE.U32 R4, R207, -0x2daee0ad, RZ ;  /* 0xd2511f53cf047825 */ /* 0x000fc800078e00ff */
[--C-:B------:R-:W-:Y:S01]  /*c060*/  FFMA.FTZ R6, R202, UR38, -R2.reuse ;  /* 0x00000026ca067c23 */ /* 0x100fe20008010802 */
[----:B------:R-:W-:Y:S01]  /*c070*/  FFMA.FTZ R7, R201, UR38, -R2 ;  /* 0x00000026c9077c23 */ /* 0x000fe20008010802 */
[----:B------:R-:W-:Y:S01]  /*c080*/  IMAD.MOV.U32 R207, RZ, RZ, R156 ;  /* 0x000000ffffcf7224 */ /* 0x000fe200078e009c */
[C---:B------:R-:W-:Y:S01]  /*c090*/  HMMA.16816.F32.BF16 R192, R8.reuse, R22, R80 ;  /* 0x0000001608c0723c */ /* 0x040fe20000041850 */
[C---:B------:R-:W-:Y:S01]  /*c0a0*/  LOP3.LUT R19, R4.reuse, 0xffff, RZ, 0xc0, !PT ;  /* 0x0000ffff04137812 */ /* 0x040fe200078ec0ff */
[----:B------:R1:W-:Y:S01]  /*c0b0*/  MUFU.EX2 R202, R6 ;  /* 0x0000000600ca7308 */ /* 0x0003e20000000800 */
[----:B------:R-:W-:Y:S02]  /*c0c0*/  LOP3.LUT R24, R4, 0xff, RZ, 0xc0, !PT ;  /* 0x000000ff04187812 */ /* 0x000fe400078ec0ff */
[--C-:B------:R-:W-:Y:S01]  /*c0d0*/  SHF.R.U32.HI R21, RZ, 0x10, R4.reuse ;  /* 0x00000010ff157819 */ /* 0x100fe20000011604 */
[C---:B------:R-:W-:Y:S01]  /*c0e0*/  HMMA.16816.F32.BF16 R176, R8.reuse, R26, R96 ;  /* 0x0000001a08b0723c */ /* 0x040fe20000041860 */
[----:B------:R-:W-:Y:S01]  /*c0f0*/  SHF.R.U32.HI R23, RZ, 0x18, R4 ;  /* 0x00000018ff177819 */ /* 0x000fe20000011604 */
[----:B------:R-:W-:Y:S01]  /*c100*/  FFMA.FTZ R4, R203, UR38, -R2 ;  /* 0x00000026cb047c23 */ /* 0x000fe20008010802 */
[----:B------:R-:W-:Y:S01]  /*c110*/  LOP3.LUT R3, R5, UR29, R188, 0x96, !PT ;  /* 0x0000001d05037c12 */ /* 0x000fe2000f8e96bc */
[----:B------:R-:W-:Y:S01]  /*c120*/  MUFU.EX2 R199, R7 ;  /* 0x0000000700c77308 */ /* 0x000fe20000000800 */
[----:B------:R-:W-:Y:S01]  /*c130*/  SHF.R.U32.HI R22, RZ, 0x8, R19 ;  /* 0x00000008ff167819 */ /* 0x000fe20000011613 */
[----:B------:R-:W-:Y:S01]  /*c140*/  HMMA.16816.F32.BF16 R116, R8, R32, R116 ;  /* 0x000000200874723c */ /* 0x000fe20000041874 */
[----:B------:R-:W-:Y:S01]  /*c150*/  MOV R96, R138 ;  /* 0x0000008a00607202 */ /* 0x000fe20000000f00 */
[----:B------:R-:W-:Y:S01]  /*c160*/  IMAD.MOV.U32 R80, RZ, RZ, R172 ;  /* 0x000000ffff507224 */ /* 0x000fe200078e00ac */
[----:B------:R-:W-:-:S02]  /*c170*/  LOP3.LUT R21, R21, 0xff, RZ, 0xc0, !PT ;  /* 0x000000ff15157812 */ /* 0x000fc400078ec0ff */
[----:B------:R-:W-:Y:S01]  /*c180*/  PRMT R22, R24, 0x5410, R22 ;  /* 0x0000541018167816 */ /* 0x000fe20000000016 */
[----:B------:R2:W-:Y:S01]  /*c190*/  MUFU.EX2 R198, R4 ;  /* 0x0000000400c67308 */ /* 0x0005e20000000800 */
[----:B-1----:R-:W-:Y:S01]  /*c1a0*/  FFMA.FTZ R6, R200, UR38, -R2 ;  /* 0x00000026c8067c23 */ /* 0x002fe20008010802 */
[----:B------:R-:W-:Y:S01]  /*c1b0*/  PRMT R21, R21, 0x5410, R23 ;  /* 0x0000541015157816 */ /* 0x000fe20000000017 */
[----:B------:R-:W-:Y:S01]  /*c1c0*/  FMUL.FTZ R23, R131, R17 ;  /* 0x0000001183177220 */ /* 0x000fe20000410000 */
[----:B------:R-:W-:Y:S01]  /*c1d0*/  HMMA.16816.F32.BF16 R100, R8, R28, R100 ;  /* 0x0000001c0864723c */ /* 0x000fe20000041864 */
[----:B------:R-:W-:Y:S02]  /*c1e0*/  MOV R83, R49 ;  /* 0x0000003100537202 */ /* 0x000fe40000000f00 */
[----:B------:R-:W-:Y:S02]  /*c1f0*/  MOV R82, R50 ;  /* 0x0000003200527202 */ /* 0x000fe40000000f00 */
[----:B------:R-:W-:-:S02]  /*c200*/  MOV R81, R51 ;  /* 0x0000003300517202 */ /* 0x000fc40000000f00 */
[----:B------:R-:W-:Y:S01]  /*c210*/  LDSM.16.MT88.4 R48, [R214+0xa800] ;  /* 0x00a80000d630783b */ /* 0x000fe20000004200 */
[----:B------:R-:W-:Y:S02]  /*c220*/  MOV R99, R173 ;  /* 0x000000ad00637202 */ /* 0x000fe40000000f00 */
[----:B------:R-:W-:Y:S02]  /*c230*/  MOV R98, R174 ;  /* 0x000000ae00627202 */ /* 0x000fe40000000f00 */
[----:B------:R-:W-:Y:S01]  /*c240*/  MOV R97, R175 ;  /* 0x000000af00617202 */ /* 0x000fe20000000f00 */
[----:B--2---:R-:W-:Y:S01]  /*c250*/  IMAD.WIDE.U32 R4, R189, -0x2daee0ad, RZ ;  /* 0xd2511f53bd047825 */ /* 0x004fe200078e00ff */
[----:B------:R-:W-:Y:S01]  /*c260*/  MOV R201, R96 ;  /* 0x0000006000c97202 */ /* 0x000fe20000000f00 */
[----:B------:R1:W-:Y:S01]  /*c270*/  MUFU.EX2 R189, R6 ;  /* 0x0000000600bd7308 */ /* 0x0003e20000000800 */
[----:B------:R-:W-:Y:S01]  /*c280*/  MOV R200, R97 ;  /* 0x0000006100c87202 */ /* 0x000fe20000000f00 */
[----:B------:R-:W-:Y:S01]  /*c290*/  LDSM.16.MT88.4 R172, [R211+0xa800] ;  /* 0x00a80000d3ac783b */ /* 0x000fe20000004200 */
[----:B------:R-:W-:-:S02]  /*c2a0*/  LOP3.LUT R2, R5, UR29, R126, 0x96, !PT ;  /* 0x0000001d05027c12 */ /* 0x000fc4000f8e967e */
[C---:B------:R-:W-:Y:S02]  /*c2b0*/  LOP3.LUT R5, R4.reuse, 0xffff, RZ, 0xc0, !PT ;  /* 0x0000ffff04057812 */ /* 0x040fe400078ec0ff */
[----:B------:R-:W-:Y:S02]  /*c2c0*/  LOP3.LUT R20, R4, 0xff, RZ, 0xc0, !PT ;  /* 0x000000ff04147812 */ /* 0x000fe400078ec0ff */
[--C-:B------:R-:W-:Y:S02]  /*c2d0*/  SHF.R.U32.HI R19, RZ, 0x10, R4.reuse ;  /* 0x00000010ff137819 */ /* 0x100fe40000011604 */
[----:B------:R-:W-:Y:S01]  /*c2e0*/  SHF.R.U32.HI R7, RZ, 0x18, R4 ;  /* 0x00000018ff077819 */ /* 0x000fe20000011604 */
[--C-:B------:R-:W-:Y:S01]  /*c2f0*/  FFMA.FTZ R4, R205, UR38, -R14.reuse ;  /* 0x00000026cd047c23 */ /* 0x100fe2000801080e */
[----:B------:R-:W-:Y:S02]  /*c300*/  SHF.R.U32.HI R5, RZ, 0x8, R5 ;  /* 0x00000008ff057819 */ /* 0x000fe40000011605 */
[----:B------:R-:W-:Y:S01]  /*c310*/  MOV R205, R158 ;  /* 0x0000009e00cd7202 */ /* 0x000fe20000000f00 */
[----:B------:R2:W-:Y:S01]  /*c320*/  MUFU.EX2 R188, R4 ;  /* 0x0000000400bc7308 */ /* 0x0005e20000000800 */
[----:B------:R-:W-:Y:S01]  /*c330*/  PRMT R26, R20, 0x5410, R5 ;  /* 0x00005410141a7816 */ /* 0x000fe20000000005 */
[----:B-1----:R-:W-:Y:S01]  /*c340*/  FFMA.FTZ R6, R190, UR38, -R14 ;  /* 0x00000026be067c23 */ /* 0x002fe2000801080e */
[----:B------:R-:W-:Y:S01]  /*c350*/  LOP3.LUT R5, R19, 0xff, RZ, 0xc0, !PT ;  /* 0x000000ff13057812 */ /* 0x000fe200078ec0ff */
[----:B------:R-:W-:Y:S01]  /*c360*/  FMUL.FTZ R20, R128, R18 ;  /* 0x0000001280147220 */ /* 0x000fe20000410000 */
[----:B------:R-:W-:-:S02]  /*c370*/  MOV R190, R81 ;  /* 0x0000005100be7202 */ /* 0x000fc40000000f00 */
[----:B------:R-:W-:Y:S01]  /*c380*/  PRMT R25, R5, 0x5410, R7 ;  /* 0x0000541005197816 */ /* 0x000fe20000000007 */
[----:B------:R-:W-:Y:S01]  /*c390*/  FFMA.FTZ R5, R191, UR38, -R14 ;  /* 0x00000026bf057c23 */ /* 0x000fe2000801080e */
[----:B------:R1:W-:Y:S01]  /*c3a0*/  MUFU.EX2 R138, R6 ;  /* 0x00000006008a7308 */ /* 0x0003e20000000800 */
[----:B------:R-:W-:Y:S01]  /*c3b0*/  FFMA.FTZ R7, R180, UR38, -R12 ;  /* 0x00000026b4077c23 */ /* 0x000fe2000801080c */
[----:B------:R-:W-:Y:S02]  /*c3c0*/  MOV R191, R80 ;  /* 0x0000005000bf7202 */ /* 0x000fe40000000f00 */
[----:B------:R-:W-:Y:S01]  /*c3d0*/  MOV R203, R115 ;  /* 0x0000007300cb7202 */ /* 0x000fe20000000f00 */
[----:B--2---:R-:W-:-:S03]  /*c3e0*/  FFMA.FTZ R4, R204, UR38, -R14 ;  /* 0x00000026cc047c23 */ /* 0x004fc6000801080e */
[----:B------:R-:W2:Y:S01]  /*c3f0*/  MUFU.EX2 R33, R5 ;  /* 0x0000000500217308 */ /* 0x000ea20000000800 */
[----:B------:R-:W-:-:S07]  /*c400*/  MOV R204, R159 ;  /* 0x0000009f00cc7202 */ /* 0x000fce0000000f00 */
[----:B------:R3:W4:Y:S01]  /*c410*/  MUFU.EX2 R133, R4 ;  /* 0x0000000400857308 */ /* 0x0007220000000800 */
[----:B-1----:R-:W-:Y:S01]  /*c420*/  FFMA.FTZ R6, R183, UR38, -R13 ;  /* 0x00000026b7067c23 */ /* 0x002fe2000801080d */
[----:B------:R-:W-:-:S06]  /*c430*/  MOV R183, R65 ;  /* 0x0000004100b77202 */ /* 0x000fcc0000000f00 */
[----:B------:R-:W-:Y:S01]  /*c440*/  MUFU.EX2 R29, R6 ;  /* 0x00000006001d7308 */ /* 0x000fe20000000800 */
[----:B---3--:R-:W-:-:S04]  /*c450*/  LOP3.LUT R4, R3, 0xffff, RZ, 0xc0, !PT ;  /* 0x0000ffff03047812 */ /* 0x008fc800078ec0ff */
[----:B------:R-:W-:Y:S02]  /*c460*/  SHF.R.U32.HI R5, RZ, 0x8, R4 ;  /* 0x00000008ff057819 */ /* 0x000fe40000011604 */
[----:B------:R-:W-:-:S04]  /*c470*/  LOP3.LUT R4, R3, 0xff, RZ, 0xc0, !PT ;  /* 0x000000ff03047812 */ /* 0x000fc800078ec0ff */
[----:B------:R-:W-:Y:S01]  /*c480*/  PRMT R19, R4, 0x5410, R5 ;  /* 0x0000541004137816 */ /* 0x000fe20000000005 */
[----:B------:R-:W-:Y:S01]  /*c490*/  FFMA.FTZ R4, R206, UR38, -R13 ;  /* 0x00000026ce047c23 */ /* 0x000fe2000801080d */
[--C-:B------:R-:W-:Y:S02]  /*c4a0*/  SHF.R.U32.HI R5, RZ, 0x10, R3.reuse ;  /* 0x00000010ff057819 */ /* 0x100fe40000011603 */
[----:B------:R-:W-:Y:S01]  /*c4b0*/  MOV R206, R157 ;  /* 0x0000009d00ce7202 */ /* 0x000fe20000000f00 */
[----:B------:R1:W-:Y:S01]  /*c4c0*/  MUFU.EX2 R32, R4 ;  /* 0x0000000400207308 */ /* 0x0003e20000000800 */
[----:B------:R-:W3:Y:S01]  /*c4d0*/  LDSM.16.MT88.4 R156, [R209+0xa800] ;  /* 0x00a80000d19c783b */ /* 0x000ee20000004200 */
[----:B-1----:R-:W-:Y:S02]  /*c4e0*/  SHF.R.U32.HI R4, RZ, 0x18, R3 ;  /* 0x00000018ff047819 */ /* 0x002fe40000011603 */
[----:B------:R-:W-:Y:S01]  /*c4f0*/  LOP3.LUT R3, R5, 0xff, RZ, 0xc0, !PT ;  /* 0x000000ff05037812 */ /* 0x000fe200078ec0ff */
[----:B------:R-:W-:Y:S01]  /*c500*/  FFMA.FTZ R5, R197, UR38, -R13 ;  /* 0x00000026c5057c23 */ /* 0x000fe2000801080d */
[----:B------:R-:W-:-:S02]  /*c510*/  IMAD.MOV.U32 R197, RZ, RZ, R83 ;  /* 0x000000ffffc57224 */ /* 0x000fc400078e0053 */
[----:B------:R-:W-:Y:S01]  /*c520*/  PRMT R14, R3, 0x5410, R4 ;  /* 0x00005410030e7816 */ /* 0x000fe20000000004 */
[----:B------:R1:W5:Y:S01]  /*c530*/  MUFU.EX2 R31, R5 ;  /* 0x00000005001f7308 */ /* 0x0003620000000800 */
[----:B------:R-:W-:-:S04]  /*c540*/  LOP3.LUT R3, R2, 0xffff, RZ, 0xc0, !PT ;  /* 0x0000ffff02037812 */ /* 0x000fc800078ec0ff */
[----:B------:R-:W-:Y:S02]  /*c550*/  SHF.R.U32.HI R4, RZ, 0x8, R3 ;  /* 0x00000008ff047819 */ /* 0x000fe40000011603 */
[----:B------:R-:W-:Y:S01]  /*c560*/  LOP3.LUT R3, R2, 0xff, RZ, 0xc0, !PT ;  /* 0x000000ff02037812 */ /* 0x000fe200078ec0ff */
[----:B-1----:R-:W-:-:S03]  /*c570*/  FFMA.FTZ R5, R196, UR38, -R13 ;  /* 0x00000026c4057c23 */ /* 0x002fc6000801080d */
[----:B------:R-:W-:Y:S02]  /*c580*/  PRMT R13, R3, 0x5410, R4 ;  /* 0x00005410030d7816 */ /* 0x000fe40000000004 */
[--C-:B------:R-:W-:Y:S01]  /*c590*/  SHF.R.U32.HI R3, RZ, 0x10, R2.reuse ;  /* 0x00000010ff037819 */ /* 0x100fe20000011602 */
[----:B------:R1:W-:Y:S01]  /*c5a0*/  MUFU.EX2 R30, R5 ;  /* 0x00000005001e7308 */ /* 0x0003e20000000800 */
[----:B------:R-:W-:Y:S02]  /*c5b0*/  SHF.R.U32.HI R4, RZ, 0x18, R2 ;  /* 0x00000018ff047819 */ /* 0x000fe40000011602 */
[----:B------:R-:W-:Y:S01]  /*c5c0*/  LOP3.LUT R2, R3, 0xff, RZ, 0xc0, !PT ;  /* 0x000000ff03027812 */ /* 0x000fe200078ec0ff */
[----:B------:R-:W-:Y:S01]  /*c5d0*/  FFMA.FTZ R3, R181, UR38, -R12 ;  /* 0x00000026b5037c23 */ /* 0x000fe2000801080c */
[--C-:B------:R-:W-:Y:S02]  /*c5e0*/  HSET2.LE.AND R6, R13, R0.reuse, PT ;  /* 0x000000000d067233 */ /* 0x100fe40003803000 */
[----:B------:R-:W-:Y:S01]  /*c5f0*/  PRMT R24, R2, 0x5410, R4 ;  /* 0x0000541002187816 */ /* 0x000fe20000000004 */
[--C-:B------:R-:W-:Y:S01]  /*c600*/  FFMA.FTZ R2, R182, UR38, -R12.reuse ;  /* 0x00000026b6027c23 */ /* 0x100fe2000801080c */
[----:B------:R-:W-:Y:S01]  /*c610*/  HSET2.LE.AND R4, R22, R0, PT ;  /* 0x0000000016047233 */ /* 0x000fe20003803000 */
[----:B------:R-:W-:Y:S01]  /*c620*/  FMUL.FTZ R22, R130, R17 ;  /* 0x0000001182167220 */ /* 0x000fe20000410000 */
[----:B------:R2:W-:Y:S01]  /*c630*/  MUFU.EX2 R28, R3 ;  /* 0x00000003001c7308 */ /* 0x0005e20000000800 */
[----:B------:R-:W-:Y:S01]  /*c640*/  FFMA.FTZ R12, R139, UR38, -R12 ;  /* 0x000000268b0c7c23 */ /* 0x000fe2000801080c */
[----:B------:R-:W-:-:S02]  /*c650*/  MOV R181, R66 ;  /* 0x0000004200b57202 */ /* 0x000fc40000000f00 */
[----:B------:R-:W-:Y:S02]  /*c660*/  MOV R182, R67 ;  /* 0x0000004300b67202 */ /* 0x000fe40000000f00 */
[----:B-1----:R-:W-:Y:S01]  /*c670*/  HSET2.LE.AND R5, R21, R0, PT ;  /* 0x0000000015057233 */ /* 0x002fe20003803000 */
[----:B------:R-:W-:Y:S01]  /*c680*/  FMUL.FTZ R21, R129, R18 ;  /* 0x0000001281157220 */ /* 0x000fe20000410000 */
[----:B------:R1:W3:Y:S01]  /*c690*/  MUFU.EX2 R27, R2 ;  /* 0x00000002001b7308 */ /* 0x0002e20000000800 */
[----:B------:R-:W-:Y:S02]  /*c6a0*/  MOV R196, R64 ;  /* 0x0000004000c47202 */ /* 0x000fe40000000f00 */
[----:B------:R-:W-:Y:S03]  /*c6b0*/  LDSM.16.MT88.4 R64, [R213+0xa800] ;  /* 0x00a80000d540783b */ /* 0x000fe60000004200 */
[----:B------:R-:W-:Y:S02]  /*c6c0*/  HMMA.16816.F32.BF16 R20, R8, R34, R20 ;  /* 0x000000220814723c */ /* 0x000fe40000041814 */
[----:B------:R5:W-:Y:S01]  /*c6d0*/  MUFU.EX2 R9, R7 ;  /* 0x0000000700097308 */ /* 0x000be20000000800 */
[----:B--2---:R-:W-:-:S04]  /*c6e0*/  F2FP.BF16.F32.PACK_AB R3, R138, R33 ;  /* 0x000000218a03723e */ /* 0x004fc800000010ff */
[----:B------:R-:W-:Y:S01]  /*c6f0*/  LOP3.LUT R131, R5, R3, RZ, 0xc0, !PT ;  /* 0x0000000305837212 */ /* 0x000fe200078ec0ff */
[----:B------:R-:W-:Y:S01]  /*c700*/  FFMA.FTZ R11, R181, R18, R182 ;  /* 0x00000012b50b7223 */ /* 0x000fe200000100b6 */
[----:B----4-:R-:W-:Y:S01]  /*c710*/  F2FP.BF16.F32.PACK_AB R5, R133, R188 ;  /* 0x000000bc8505723e */ /* 0x010fe200000010ff */
[----:B------:R-:W2:Y:S01]  /*c720*/  MUFU.EX2 R8, R12 ;  /* 0x0000000c00087308 */ /* 0x000ea20000000800 */
[----:B-1----:R-:W-:Y:S01]  /*c730*/  F2FP.BF16.F32.PACK_AB R2, R189, R199 ;  /* 0x000000c7bd02723e */ /* 0x002fe200000010ff */
[----:B------:R-:W-:Y:S01]  /*c740*/  FFMA.FTZ R10, R196, R17, R183 ;  /* 0x00000011c40a7223 */ /* 0x000fe200000100b7 */
[----:B------:R-:W-:Y:S01]  /*c750*/  F2FP.BF16.F32.PACK_AB R3, R198, R202 ;  /* 0x000000cac603723e */ /* 0x000fe200000010ff */
[----:B------:R-:W-:Y:S01]  /*c760*/  FADD.FTZ R11, R191, R11 ;  /* 0x0000000bbf0b7221 */ /* 0x000fe20000010000 */
[----:B------:R-:W-:Y:S02]  /*c770*/  LOP3.LUT R130, R4, R2, RZ, 0xc0, !PT ;  /* 0x0000000204827212 */ /* 0x000fe400078ec0ff */
[----:B------:R-:W-:-:S02]  /*c780*/  HSET2.LE.AND R4, R14, R0, PT ;  /* 0x000000000e047233 */ /* 0x000fc40003803000 */
[----:B-----5:R-:W-:Y:S02]  /*c790*/  F2FP.BF16.F32.PACK_AB R7, R31, R32 ;  /* 0x000000201f07723e */ /* 0x020fe400000010ff */
[--C-:B------:R-:W-:Y:S02]  /*c7a0*/  HSET2.LE.AND R2, R19, R0.reuse, PT ;  /* 0x0000000013027233 */ /* 0x100fe40003803000 */
[----:B------:R-:W-:Y:S02]  /*c7b0*/  LOP3.LUT R129, R4, R5, RZ, 0xc0, !PT ;  /* 0x0000000504817212 */ /* 0x000fe400078ec0ff */
[----:B------:R-:W-:Y:S02]  /*c7c0*/  LOP3.LUT R124, R6, R7, RZ, 0xc0, !PT ;  /* 0x00000007067c7212 */ /* 0x000fe400078ec0ff */
[----:B------:R-:W1:Y:S01]  /*c7d0*/  LDSM.16.MT88.4 R4, [R213+0xb800] ;  /* 0x00b80000d504783b */ /* 0x000e620000004200 */
[----:B------:R-:W-:Y:S02]  /*c7e0*/  LOP3.LUT R128, R2, R3, RZ, 0xc0, !PT ;  /* 0x0000000302807212 */ /* 0x000fe400078ec0ff */
[----:B------:R-:W-:-:S02]  /*c7f0*/  HSET2.LE.AND R2, R24, R0, PT ;  /* 0x0000000018027233 */ /* 0x000fc40003803000 */
[----:B---3--:R-:W-:-:S03]  /*c800*/  F2FP.BF16.F32.PACK_AB R3, R27, R28 ;  /* 0x0000001c1b03723e */ /* 0x008fc600000010ff */
[C---:B------:R-:W-:Y:S01]  /*c810*/  HMMA.16816.F32.BF16 R148, R128.reuse, R156, R148 ;  /* 0x0000009c8094723c */ /* 0x040fe20000041894 */
[----:B------:R-:W-:Y:S02]  /*c820*/  LOP3.LUT R125, R2, R3, RZ, 0xc0, !PT ;  /* 0x00000003027d7212 */ /* 0x000fe400078ec0ff */
[--C-:B------:R-:W-:Y:S02]  /*c830*/  HSET2.LE.AND R2, R26, R0.reuse, PT ;  /* 0x000000001a027233 */ /* 0x100fe40003803000 */
[----:B------:R-:W-:Y:S01]  /*c840*/  F2FP.BF16.F32.PACK_AB R3, R29, R30 ;  /* 0x0000001e1d03723e */ /* 0x000fe200000010ff */
[C---:B------:R-:W-:Y:S03]  /*c850*/  HMMA.16816.F32.BF16 R36, R128.reuse, R48, R36 ;  /* 0x000000308024723c */ /* 0x040fe60000041824 */
[----:B------:R-:W-:Y:S02]  /*c860*/  LOP3.LUT R126, R2, R3, RZ, 0xc0, !PT ;  /* 0x00000003027e7212 */ /* 0x000fe400078ec0ff */
[----:B------:R-:W-:Y:S01]  /*c870*/  HSET2.LE.AND R2, R25, R0, PT ;  /* 0x0000000019027233 */ /* 0x000fe20003803000 */
[----:B------:R-:W-:Y:S01]  /*c880*/  HMMA.16816.F32.BF16 R164, R128, R172, R164 ;  /* 0x000000ac80a4723c */ /* 0x000fe200000418a4 */
[----:B--2---:R-:W-:-:S04]  /*c890*/  F2FP.BF16.F32.PACK_AB R3, R8, R9 ;  /* 0x000000090803723e */ /* 0x004fc800000010ff */
[----:B------:R-:W-:Y:S01]  /*c8a0*/  LOP3.LUT R127, R2, R3, RZ, 0xc0, !PT ;  /* 0x00000003027f7212 */ /* 0x000fe200078ec0ff */
[----:B------:R-:W-:-:S04]  /*c8b0*/  FFMA.FTZ R2, R190, R15, R234 ;  /* 0x0000000fbe027223 */ /* 0x000fc800000100ea */
[----:B------:R-:W-:Y:S02]  /*c8c0*/  FADD.FTZ R2, R233, R2 ;  /* 0x00000002e9027221 */ /* 0x000fe40000010000 */
[----:B------:R-:W-:Y:S02]  /*c8d0*/  HMMA.16816.F32.BF16 R144, R124, R156, R144 ;  /* 0x0000009c7c90723c */ /* 0x000fe40000041890 */
[----:B------:R-:W-:-:S04]  /*c8e0*/  FADD.FTZ R2, R223, R2 ;  /* 0x00000002df027221 */ /* 0x000fc80000010000 */
[----:B------:R-:W-:Y:S01]  /*c8f0*/  HMMA.16816.F32.BF16 R152, R124, R158, R152 ;  /* 0x0000009e7c98723c */ /* 0x000fe20000041898 */
[----:B------:R-:W-:-:S04]  /*c900*/  FADD.FTZ R2, R132, R2 ;  /* 0x0000000284027221 */ /* 0x000fc80000010000 */
[----:B------:R-:W-:Y:S01]  /*c910*/  FADD.FTZ R2, R28, R2 ;  /* 0x000000021c027221 */ /* 0x000fe20000010000 */
[----:B------:R-:W-:Y:S03]  /*c920*/  HMMA.16816.F32.BF16 R156, R128, R158, R204 ;  /* 0x0000009e809c723c */ /* 0x000fe600000418cc */
[----:B------:R-:W-:-:S03]  /*c930*/  FADD.FTZ R2, R27, R2 ;  /* 0x000000021b027221 */ /* 0x000fc60000010000 */
[-C--:B-1----:R-:W-:Y:S01]  /*c940*/  HMMA.16816.F32.BF16 R120, R124, R4.reuse, R120 ;  /* 0x000000047c78723c */ /* 0x082fe20000041878 */
[----:B------:R-:W-:Y:S01]  /*c950*/  MOV R206, R82 ;  /* 0x0000005200ce7202 */ /* 0x000fe20000000f00 */
[----:B------:R-:W-:Y:S01]  /*c960*/  IMAD.MOV.U32 R205, RZ, RZ, R98 ;  /* 0x000000ffffcd7224 */ /* 0x000fe200078e0062 */
[----:B------:R-:W-:Y:S01]  /*c970*/  MOV R204, R99 ;  /* 0x0000006300cc7202 */ /* 0x000fe20000000f00 */
[----:B------:R-:W1:Y:S01]  /*c980*/  LDSM.16.MT88.4 R80, [R209+0xb800] ;  /* 0x00b80000d150783b */ /* 0x000e620000004200 */
[----:B------:R-:W-:Y:S01]  /*c990*/  MOV R207, R114 ;  /* 0x0000007200cf7202 */ /* 0x000fe20000000f00 */
[----:B------:R-:W-:Y:S01]  /*c9a0*/  FFMA.FTZ R3, R206, R16, R197 ;  /* 0x00000010ce037223 */ /* 0x000fe200000100c5 */
[----:B------:R-:W-:Y:S01]  /*c9b0*/  HMMA.16816.F32.BF16 R116, R128, R4, R116 ;  /* 0x000000048074723c */ /* 0x000fe20000041874 */
[----:B------:R-:W2:Y:S01]  /*c9c0*/  LDSM.16.MT88.4 R96, [R211+0xb800] ;  /* 0x00b80000d360783b */ /* 0x000ea20000004200 */
[----:B------:R-:W-:-:S03]  /*c9d0*/  FADD.FTZ R2, R9, R2 ;  /* 0x0000000209027221 */ /* 0x000fc60000010000 */
[----:B------:R-:W3:Y:S01]  /*c9e0*/  LDSM.16.MT88.4 R112, [R214+0xb800] ;  /* 0x00b80000d670783b */ /* 0x000ee20000004200 */
        /* <DEDUP_REMOVED lines=32> */
[C---:B-1----:R-:W-:Y:S06]  /*cbf0*/  HMMA.16816.F32.BF16 R72, R124.reuse, R80, R72 ;  /* 0x000000507c48723c */ /* 0x042fec0000041848 */
[C---:B------:R-:W-:Y:S06]  /*cc00*/  HMMA.16816.F32.BF16 R76, R124.reuse, R82, R76 ;  /* 0x000000527c4c723c */ /* 0x040fec000004184c */
[C---:B--2---:R-:W-:Y:S06]  /*cc10*/  HMMA.16816.F32.BF16 R88, R124.reuse, R96, R88 ;  /* 0x000000607c58723c */ /* 0x044fec0000041858 */
[C---:B------:R-:W-:Y:S06]  /*cc20*/  HMMA.16816.F32.BF16 R92, R124.reuse, R98, R92 ;  /* 0x000000627c5c723c */ /* 0x040fec000004185c */
[C---:B---3--:R-:W-:Y:S06]  /*cc30*/  HMMA.16816.F32.BF16 R104, R124.reuse, R112, R104 ;  /* 0x000000707c68723c */ /* 0x048fec0000041868 */
        /* <DEDUP_REMOVED lines=13> */
[----:B----4-:R-:W-:-:S15]  /*cd10*/  @!P0 BRA `(.L_x_2311) ;  /* 0x0000006800ac8947 */ /* 0x010fde0003800000 */
[----:B------:R-:W-:-:S04]  /*cd20*/  DEPBAR.LE SB0, 0x0 ;  /* 0x000080000000791a */ /* 0x000fc80000000000 */
[----:B------:R-:W-:Y:S01]  /*cd30*/  IMAD.U32 R4, RZ, RZ, UR10 ;  /* 0x0000000aff047e24 */ /* 0x000fe2000f8e00ff */
[----:B------:R-:W2:Y:S01]  /*cd40*/  LDL R247, [R1+0x74] ;  /* 0x0000740001f77983 */ /* 0x000ea20000100800 */
[----:B------:R-:W-:Y:S01]  /*cd50*/  IMAD.U32 R2, RZ, RZ, UR10 ;  /* 0x0000000aff027e24 */ /* 0x000fe2000f8e00ff */
[C---:B------:R-:W-:Y:S02]  /*cd60*/  IADD3 R240, P5, R186.reuse, -UR10, RZ ;  /* 0x8000000abaf07c10 */ /* 0x040fe4000ffbe0ff */
[----:B------:R-:W-:Y:S01]  /*cd70*/  IADD3 R4, P4, P3, R186, 0x80, -R4 ;  /* 0x00000080ba047810 */ /* 0x000fe20007b9e804 */
[----:B------:R-:W3:Y:S01]  /*cd80*/  LDL R243, [R1+0x70] ;  /* 0x0000700001f37983 */ /* 0x000ee20000100800 */
[C---:B------:R-:W-:Y:S02]  /*cd90*/  IADD3 R234, P2, R184.reuse, -UR10, RZ ;  /* 0x8000000ab8ea7c10 */ /* 0x040fe4000ff5e0ff */
[----:B------:R-:W-:Y:S01]  /*cda0*/  IADD3 R2, P1, P0, R184, 0x80, -R2 ;  /* 0x00000080b8027810 */ /* 0x000fe2000783e802 */
[----:B------:R-:W4:Y:S01]  /*cdb0*/  LDL R139, [R1+0x58] ;  /* 0x00005800018b7983 */ /* 0x000f220000100800 */
[C---:B------:R-:W-:Y:S01]  /*cdc0*/  IADD3.X R241, R187.reuse, ~UR11, RZ, P5, !PT ;  /* 0x8000000bbbf17c10 */ /* 0x040fe2000affe4ff */
[----:B------:R-:W-:Y:S01]  /*cdd0*/  BAR.SYNC.DEFER_BLOCKING 0x0 ;  /* 0x0000000000007b1d */ /* 0x000fe20000010000 */
[----:B------:R-:W-:-:S02]  /*cde0*/  IADD3.X R5, R187, ~UR11, RZ, P4, P3 ;  /* 0x8000000bbb057c10 */ /* 0x000fc4000a7e64ff */
[C---:B------:R-:W-:Y:S02]  /*cdf0*/  IADD3.X R235, R185.reuse, ~UR11, RZ, P2, !PT ;  /* 0x8000000bb9eb7c10 */ /* 0x040fe400097fe4ff */
[----:B------:R-:W-:Y:S01]  /*ce00*/  IADD3.X R3, R185, ~UR11, RZ, P1, P0 ;  /* 0x8000000bb9037c10 */ /* 0x000fe20008fe04ff */
[----:B------:R-:W5:Y:S04]  /*ce10*/  LDL R246, [R1+0x38] ;  /* 0x0000380001f67983 */ /* 0x000f680000100800 */
[----:B------:R-:W5:Y:S04]  /*ce20*/  LDL.64 R250, [R1+0x10] ;  /* 0x0000100001fa7983 */ /* 0x000f680000100a00 */
[----:B------:R-:W5:Y:S04]  /*ce30*/  LDL.64 R248, [R1+0x60] ;  /* 0x0000600001f87983 */ /* 0x000f680000100a00 */
[----:B------:R-:W-:Y:S01]  /*ce40*/  @!PT LDS RZ, [RZ] ;  /* 0x00000000fffff984 */ /* 0x000fe20000000800 */
[----:B------:R-:W-:Y:S01]  /*ce50*/  @!PT LDS RZ, [RZ] ;  /* 0x00000000fffff984 */ /* 0x000fe20000000800 */
[----:B------:R-:W-:Y:S01]  /*ce60*/  @!PT LDS RZ, [RZ] ;  /* 0x00000000fffff984 */ /* 0x000fe20000000800 */
[----:B------:R-:W-:Y:S04]  /*ce70*/  LDGSTS.E.BYPASS.LTC128B.128 [R232+0xa000], desc[UR30][R240.64] ;  /* 0x0a000000f0e87fae */ /* 0x000fe8000b901d5e */
[----:B------:R1:W-:Y:S04]  /*ce80*/  LDGSTS.E.BYPASS.LTC128B.128 [R232+0xb000], desc[UR30][R4.64] ;  /* 0x0b00000004e87fae */ /* 0x0003e8000b901d5e */
[----:B------:R-:W-:Y:S04]  /*ce90*/  LDGSTS.E.BYPASS.LTC128B.128 [R232+0xa800], desc[UR30][R234.64] ;  /* 0x0a800000eae87fae */ /* 0x000fe8000b901d5e */
[----:B------:R1:W-:Y:S04]  /*cea0*/  LDGSTS.E.BYPASS.LTC128B.128 [R232+0xb800], desc[UR30][R2.64] ;  /* 0x0b80000002e87fae */ /* 0x0003e8000b901d5e */
[----:B------:R-:W-:Y:S04]  /*ceb0*/  LDSM.16.M88.4 R20, [R208+0x8000] ;  /* 0x00800000d014783b */ /* 0x000fe80000000200 */
[----:B------:R-:W1:Y:S04]  /*cec0*/  LDSM.16.M88.4 R8, [R210+0x2000] ;  /* 0x00200000d208783b */ /* 0x000e680000000200 */
[----:B------:R-:W1:Y:S04]  /*ced0*/  LDSM.16.M88.4 R16, [R208+0x8800] ;  /* 0x00880000d010783b */ /* 0x000e680000000200 */
[----:B------:R-:W1:Y:S04]  /*cee0*/  LDSM.16.M88.4 R12, [R210] ;  /* 0x00000000d20c783b */ /* 0x000e680000000200 */
[----:B------:R-:W-:Y:S04]  /*cef0*/  LDSM.16.M88.4 R28, [R219] ;  /* 0x00000000db1c783b */ /* 0x000fe80000000200 */
[----:B-1----:R-:W1:Y:S04]  /*cf00*/  LDSM.16.M88.4 R4, [R212+0x2000] ;  /* 0x00200000d404783b */ /* 0x002e680000000200 */
[----:B------:R-:W1:Y:S01]  /*cf10*/  LDSM.16.M88.4 R24, [R222] ;  /* 0x00000000de18783b */ /* 0x000e620000000200 */
[----:B------:R-:W-:Y:S01]  /*cf20*/  UIADD3 UR32, UR37, -0x4, URZ ;  /* 0xfffffffc25207890 */ /* 0x000fe2000fffe03f */
[----:B------:R-:W-:-:S02]  /*cf30*/  IMAD.U32 R2, RZ, RZ, UR35 ;  /* 0x00000023ff027e24 */ /* 0x000fc4000f8e00ff */
[----:B------:R-:W0:Y:S01]  /*cf40*/  LDGDEPBAR ;  /* 0x00000000000079af */ /* 0x000e220000000000 */
[C---:B------:R-:W-:Y:S06]  /*cf50*/  HMMA.16816.F32.BF16 R184, R8.reuse, R20, RZ ;  /* 0x0000001408b8723c */ /* 0x040fec00000418ff */
        /* <DEDUP_REMOVED lines=10> */
[C---:B-1----:R-:W-:Y:S06]  /*d000*/  HMMA.16816.F32.BF16 R200, R4.reuse, R28, R184 ;  /* 0x0000001c04c8723c */ /* 0x042fec00000418b8 */
[C---:B------:R-:W-:Y:S06]  /*d010*/  HMMA.16816.F32.BF16 R184, R4.reuse, R24, R176 ;  /* 0x0000001804b8723c */ /* 0x040fec00000418b0 */
[C---:B------:R-:W-:Y:S06]  /*d020*/  HMMA.16816.F32.BF16 R196, R4.reuse, R30, R180 ;  /* 0x0000001e04c4723c */ /* 0x040fec00000418b4 */
[----:B------:R-:W-:Y:S01]  /*d030*/  HMMA.16816.F32.BF16 R20, R4, R26, R32 ;  /* 0x0000001a0414723c */ /* 0x000fe20000041820 */
[----:B------:R-:W1:Y:S04]  /*d040*/  LDSM.16.M88.4 R4, [R218+0x2000] ;  /* 0x00200000da04783b */ /* 0x000e680000000200 */
[----:B------:R-:W-:Y:S01]  /*d050*/  LDSM.16.M88.4 R32, [R215] ;  /* 0x00000000d720783b */ /* 0x000fe20000000200 */
[C---:B------:R-:W-:Y:S06]  /*d060*/  HMMA.16816.F32.BF16 R236, R8.reuse, R28, R192 ;  /* 0x0000001c08ec723c */ /* 0x040fec00000418c0 */
[C---:B------:R-:W-:Y:S06]  /*d070*/  HMMA.16816.F32.BF16 R192, R8.reuse, R24, R188 ;  /* 0x0000001808c0723c */ /* 0x040fec00000418bc */
[C---:B------:R-:W-:Y:S06]  /*d080*/  HMMA.16816.F32.BF16 R188, R8.reuse, R30, R204 ;  /* 0x0000001e08bc723c */ /* 0x040fec00000418cc */
[----:B------:R-:W-:Y:S01]  /*d090*/  HMMA.16816.F32.BF16 R180, R8, R26, R140 ;  /* 0x0000001a08b4723c */ /* 0x000fe2000004188c */
[----:B------:R-:W1:Y:S04]  /*d0a0*/  LDSM.16.M88.4 R8, [R218] ;  /* 0x00000000da08783b */ /* 0x000e680000000200 */
[----:B------:R-:W-:Y:S01]  /*d0b0*/  LDSM.16.M88.4 R24, [R215+0x800] ;  /* 0x00080000d718783b */ /* 0x000fe20000000200 */
[C---:B-1----:R-:W-:Y:S06]  /*d0c0*/  HMMA.16816.F32.BF16 R176, R4.reuse, R12, R200 ;  /* 0x0000000c04b0723c */ /* 0x042fec00000418c8 */
[C---:B------:R-:W-:Y:S06]  /*d0d0*/  HMMA.16816.F32.BF16 R28, R4.reuse, R16, R184 ;  /* 0x00000010041c723c */ /* 0x040fec00000418b8 */
[C---:B------:R-:W-:Y:S06]  /*d0e0*/  HMMA.16816.F32.BF16 R140, R4.reuse, R14, R196 ;  /* 0x0000000e048c723c */ /* 0x040fec00000418c4 */
[----:B------:R-:W-:Y:S01]  /*d0f0*/  HMMA.16816.F32.BF16 R20, R4, R18, R20 ;  /* 0x000000120414723c */ /* 0x000fe20000041814 */
[----:B------:R-:W1:Y:S05]  /*d100*/  LDSM.16.M88.4 R4, [R217+0x2000] ;  /* 0x00200000d904783b */ /* 0x000e6a0000000200 */
[C---:B------:R-:W-:Y:S06]  /*d110*/  HMMA.16816.F32.BF16 R236, R8.reuse, R12, R236 ;  /* 0x0000000c08ec723c */ /* 0x040fec00000418ec */
[C---:B------:R-:W-:Y:S01]  /*d120*/  HMMA.16816.F32.BF16 R200, R8.reuse, R14, R188 ;  /* 0x0000000e08c8723c */ /* 0x040fe200000418bc */
[----:B------:R-:W1:Y:S05]  /*d130*/  LDSM.16.M88.4 R12, [R217] ;  /* 0x00000000d90c783b */ /* 0x000e6a0000000200 */
[C---:B------:R-:W-:Y:S06]  /*d140*/  HMMA.16816.F32.BF16 R196, R8.reuse, R16, R192 ;  /* 0x0000001008c4723c */ /* 0x040fec00000418c0 */
[----:B------:R-:W-:Y:S01]  /*d150*/  HMMA.16816.F32.BF16 R192, R8, R18, R180 ;  /* 0x0000001208c0723c */ /* 0x000fe200000418b4 */
[----:B------:R-:W-:Y:S05]  /*d160*/  LDSM.16.M88.4 R8, [R210+0x4000] ;  /* 0x00400000d208783b */ /* 0x000fea0000000200 */
[C---:B-1----:R-:W-:Y:S06]  /*d170*/  HMMA.16816.F32.BF16 R184, R4.reuse, R34, R140 ;  /* 0x0000002204b8723c */ /* 0x042fec000004188c */
[C---:B------:R-:W-:Y:S06]  /*d180*/  HMMA.16816.F32.BF16 R188, R4.reuse, R32, R176 ;  /* 0x0000002004bc723c */ /* 0x040fec00000418b0 */
[C---:B------:R-:W-:Y:S01]  /*d190*/  HMMA.16816.F32.BF16 R180, R4.reuse, R24, R28 ;  /* 0x0000001804b4723c */ /* 0x040fe2000004181c */
[----:B------:R-:W-:Y:S05]  /*d1a0*/  LDSM.16.M88.4 R28, [R208+0x9800] ;  /* 0x00980000d01c783b */ /* 0x000fea0000000200 */
[----:B------:R-:W-:Y:S01]  /*d1b0*/  HMMA.16816.F32.BF16 R140, R4, R26, R20 ;  /* 0x0000001a048c723c */ /* 0x000fe20000041814 */
[----:B------:R-:W1:Y:S04]  /*d1c0*/  LDSM.16.M88.4 R4, [R210+0x6000] ;  /* 0x00600000d204783b */ /* 0x000e680000000200 */
[----:B------:R-:W2:Y:S01]  /*d1d0*/  LDSM.16.M88.4 R20, [R208+0x9000] ;  /* 0x00900000d014783b */ /* 0x000ea20000000200 */
[C---:B------:R-:W-:Y:S06]  /*d1e0*/  HMMA.16816.F32.BF16 R16, R12.reuse, R32, R236 ;  /* 0x000000200c10723c */ /* 0x040fec00000418ec */
[C---:B------:R-:W-:Y:S06]  /*d1f0*/  HMMA.16816.F32.BF16 R176, R12.reuse, R34, R200 ;  /* 0x000000220cb0723c */ /* 0x040fec00000418c8 */
[C---:B------:R-:W-:Y:S06]  /*d200*/  HMMA.16816.F32.BF16 R32, R12.reuse, R24, R196 ;  /* 0x000000180c20723c */ /* 0x040fec00000418c4 */
[----:B------:R-:W-:Y:S01]  /*d210*/  HMMA.16816.F32.BF16 R12, R12, R26, R192 ;  /* 0x0000001a0c0c723c */ /* 0x000fe200000418c0 */
[----:B------:R-:W-:Y:S05]  /*d220*/  LDSM.16.M88.4 R24, [R221] ;  /* 0x00000000dd18783b */ /* 0x000fea0000000200 */
[C---:B-1----:R-:W-:Y:S06]  /*d230*/  HMMA.16816.F32.BF16 R200, R4.reuse, R28, R180 ;  /* 0x0000001c04c8723c */ /* 0x042fec00000418b4 */
[C---:B--2---:R-:W-:Y:S06]  /*d240*/  HMMA.16816.F32.BF16 R192, R4.reuse, R20, R188 ;  /* 0x0000001404c0723c */ /* 0x044fec00000418bc */
        /* <DEDUP_REMOVED lines=18> */
[C---:B------:R-:W-:Y:S06]  /*d370*/  HMMA.16816.F32.BF16 R188, R4.reuse, R22, R188 ;  /* 0x0000001604bc723c */ /* 0x040fec00000418bc */
[C---:B------:R-:W-:Y:S06]  /*d380*/  HMMA.16816.F32.BF16 R192, R4.reuse, R24, R192 ;  /* 0x0000001804c0723c */ /* 0x040fec00000418c0 */
[----:B------:R-:W-:Y:S01]  /*d390*/  HMMA.16816.F32.BF16 R196, R4, R26, R184 ;  /* 0x0000001a04c4723c */ /* 0x000fe200000418b8 */
[----:B------:R-:W-:Y:S04]  /*d3a0*/  LDSM.16.M88.4 R4, [R217+0x4000] ;  /* 0x00400000d904783b */ /* 0x000fe80000000200 */
[----:B------:R-:W-:Y:S01]  /*d3b0*/  LDSM.16.M88.4 R24, [R215+0x1800] ;  /* 0x00180000d718783b */ /* 0x000fe20000000200 */
[C---:B----4-:R-:W-:Y:S03]  /*d3c0*/  HMMA.16816.F32.BF16 R20, R12.reuse, R30, R16 ;  /* 0x0000001e0c14723c */ /* 0x050fe60000041810 */
[----:B------:R-:W2:Y:S03]  /*d3d0*/  LDSM.16.M88.4 R16, [R215+0x1000] ;  /* 0x00100000d710783b */ /* 0x000ea60000000200 */
[C---:B------:R-:W-:Y:S06]  /*d3e0*/  HMMA.16816.F32.BF16 R184, R12.reuse, R32, R180 ;  /* 0x000000200cb8723c */ /* 0x040fec00000418b4 */
[C---:B------:R-:W-:Y:S06]  /*d3f0*/  HMMA.16816.F32.BF16 R180, R12.reuse, R34, R176 ;  /* 0x000000220cb4723c */ /* 0x040fec00000418b0 */
[----:B------:R-:W-:Y:S01]  /*d400*/  HMMA.16816.F32.BF16 R176, R12, R28, R140 ;  /* 0x0000001c0cb0723c */ /* 0x000fe2000004188c */
[----:B------:R-:W3:Y:S01]  /*d410*/  LDSM.16.M88.4 R12, [R217+0x6000] ;  /* 0x00600000d90c783b */ /* 0x000ee20000000200 */
[----:B------:R-:W-:Y:S01]  /*d420*/  IMAD.U32 R3, RZ, RZ, UR32 ;  /* 0x00000020ff037e24 */ /* 0x000fe2000f8e00ff */
[----:B------:R-:W-:Y:S01]  /*d430*/  UISETP.GT.AND UP0, UPT, UR32, UR23, UPT ;  /* 0x000000172000728c */ /* 0x000fe2000bf04270 */
[----:B------:R-:W-:-:S04]  /*d440*/  DEPBAR.LE SB0, 0x0 ;  /* 0x000080000000791a */ /* 0x000fc80000000000 */
[C---:B-1----:R-:W-:Y:S06]  /*d450*/  HMMA.16816.F32.BF16 R200, R8.reuse, R28, R200 ;  /* 0x0000001c08c8723c */ /* 0x042fec00000418c8 */
[----:B------:R-:W-:Y:S06]  /*d460*/  HMMA.16816.F32.BF16 R188, R8, R30, R188 ;  /* 0x0000001e08bc723c */ /* 0x000fec00000418bc */
[C---:B--2---:R-:W-:Y:S06]  /*d470*/  HMMA.16816.F32.BF16 R28, R4.reuse, R16, R184 ;  /* 0x00000010041c723c */ /* 0x044fec00000418b8 */
[----:B------:R-:W-:Y:S07]  /*d480*/  HMMA.16816.F32.BF16 R184, R4, R26, R20 ;  /* 0x0000001a04b8723c */ /* 0x000fee0000041814 */
[----:B------:R-:W-:-:S02]  /*d490*/  IMAD.WIDE.U32 R22, R247, -0x326172a9, RZ ;  /* 0xcd9e8d57f7167825 */ /* 0x000fc400078e00ff */
[----:B------:R-:W1:Y:S01]  /*d4a0*/  S2R R247, SR_TID.X ;  /* 0x0000000000f77919 */ /* 0x000e620000002100 */
[----:B------:R-:W-:Y:S06]  /*d4b0*/  HMMA.16816.F32.BF16 R140, R8, R32, R192 ;  /* 0x00000020088c723c */ /* 0x000fec00000418c0 */
[C---:B------:R-:W-:Y:S06]  /*d4c0*/  HMMA.16816.F32.BF16 R180, R4.reuse, R18, R180 ;  /* 0x0000001204b4723c */ /* 0x040fec00000418b4 */
[----:B------:R-:W-:Y:S07]  /*d4d0*/  HMMA.16816.F32.BF16 R176, R4, R24, R176 ;  /* 0x0000001804b0723c */ /* 0x000fee00000418b0 */
[----:B------:R-:W-:-:S05]  /*d4e0*/  IMAD.WIDE.U32 R4, R243, -0x2daee0ad, RZ ;  /* 0xd2511f53f3047825 */ /* 0x000fca00078e00ff */
[----:B------:R-:W-:Y:S01]  /*d4f0*/  LOP3.LUT R2, R5, UR32, R2, 0x96, !PT ;  /* 0x0000002005027c12 */ /* 0x000fe2000f8e9602 */
[----:B-1----:R-:W-:-:S05]  /*d500*/  IMAD.SHL.U32 R247, R247, 0x2, RZ ;  /* 0x00000002f7f77824 */ /* 0x002fca00078e00ff */
[----:B------:R-:W-:Y:S01]  /*d510*/  LOP3.LUT R247, R247, 0x6, RZ, 0xc0, !PT ;  /* 0x00000006f7f77812 */ /* 0x000fe200078ec0ff */
[----:B------:R-:W-:Y:S01]  /*d520*/  IMAD.WIDE.U32 R6, R2, -0x326172a9, RZ ;  /* 0xcd9e8d5702067825 */ /* 0x000fe200078e00ff */
[----:B------:R-:W-:Y:S03]  /*d530*/  HMMA.16816.F32.BF16 R32, R8, R34, R196 ;  /* 0x000000220820723c */ /* 0x000fe600000418c4 */
[----:B------:R-:W-:-:S03]  /*d540*/  IMAD R2, R3, 0x20, R247 ;  /* 0x0000002003027824 */ /* 0x000fc600078e02f7 */
[----:B---3--:R-:W-:Y:S01]  /*d550*/  HMMA.16816.F32.BF16 R8, R12, R16, R140 ;  /* 0x000000100c08723c */ /* 0x008fe2000004188c */
[C---:B------:R-:W-:Y:S01]  /*d560*/  VIADD R3, R2.reuse, 0x1 ;  /* 0x0000000102037836 */ /* 0x040fe20000000000 */
[----:B------:R-:W-:-:S04]  /*d570*/  ISETP.GE.AND P2, PT, R2, R228, PT ;  /* 0x000000e40200720c */ /* 0x000fc80003f46270 */
[C---:B------:R-:W-:Y:S02]  /*d580*/  ISETP.GE.AND P0, PT, R3.reuse, R228, PT ;  /* 0x000000e40300720c */ /* 0x040fe40003f06270 */
[-C--:B------:R-:W-:Y:S01]  /*d590*/  ISETP.LT.OR P2, PT, R2, R224.reuse, P2 ;  /* 0x000000e00200720c */ /* 0x080fe20001741670 */
[----:B------:R-:W-:Y:S01]  /*d5a0*/  IMAD.MOV.U32 R247, RZ, RZ, R139 ;  /* 0x000000fffff77224 */ /* 0x000fe200078e008b */
[----:B------:R-:W-:Y:S02]  /*d5b0*/  ISETP.LT.OR P0, PT, R3, R224, P0 ;  /* 0x000000e00300720c */ /* 0x000fe40000701670 */
[----:B------:R-:W-:Y:S02]  /*d5c0*/  LOP3.LUT R139, R7, UR21, R22, 0x96, !PT ;  /* 0x00000015078b7c12 */ /* 0x000fe4000f8e9616 */
[----:B-----5:R-:W-:Y:S02]  /*d5d0*/  LOP3.LUT R5, R23, R246, RZ, 0x3c, !PT ;  /* 0x000000f617057212 */ /* 0x020fe400078e3cff */
[----:B------:R-:W-:-:S02]  /*d5e0*/  FSEL R22, R30, -INF , !P2 ;  /* 0xff8000001e167808 */ /* 0x000fc40005000000 */
[C---:B------:R-:W-:Y:S02]  /*d5f0*/  ISETP.GE.AND P3, PT, R3.reuse, R229, PT ;  /* 0x000000e50300720c */ /* 0x040fe40003f66270 */
[CC--:B------:R-:W-:Y:S02]  /*d600*/  ISETP.GE.AND P5, PT, R3.reuse, R231.reuse, PT ;  /* 0x000000e70300720c */ /* 0x0c0fe40003fa6270 */
[----:B------:R-:W-:Y:S02]  /*d610*/  ISETP.GE.AND P1, PT, R3, R230, PT ;  /* 0x000000e60300720c */ /* 0x000fe40003f26270 */
[----:B------:R-:W-:Y:S02]  /*d620*/  FSEL R30, R31, -INF , !P0 ;  /* 0xff8000001f1e7808 */ /* 0x000fe40004000000 */
[----:B------:R-:W-:Y:S01]  /*d630*/  ISETP.GE.AND P0, PT, R2, R231, PT ;  /* 0x000000e70200720c */ /* 0x000fe20003f06270 */
[----:B------:R-:W-:Y:S01]  /*d640*/  IMAD.WIDE.U32 R20, R5, -0x2daee0ad, RZ ;  /* 0xd2511f5305147825 */ /* 0x000fe200078e00ff */
[----:B------:R-:W-:-:S02]  /*d650*/  ISETP.LT.OR P3, PT, R3, R225, P3 ;  /* 0x000000e10300720c */ /* 0x000fc40001f61670 */
[CC--:B------:R-:W-:Y:S01]  /*d660*/  ISETP.LT.OR P5, PT, R3.reuse, R227.reuse, P5 ;  /* 0x000000e30300720c */ /* 0x0c0fe20002fa1670 */
[C---:B------:R-:W-:Y:S01]  /*d670*/  VIADD R5, R2.reuse, 0x10 ;  /* 0x0000001002057836 */ /* 0x040fe20000000000 */
[----:B------:R-:W-:Y:S01]  /*d680*/  BAR.SYNC.DEFER_BLOCKING 0x0 ;  /* 0x0000000000007b1d */ /* 0x000fe20000010000 */
[----:B------:R-:W-:Y:S01]  /*d690*/  ISETP.LT.OR P1, PT, R3, R226, P1 ;  /* 0x000000e20300720c */ /* 0x000fe20000f21670 */
[C---:B------:R-:W-:Y:S01]  /*d6a0*/  VIADD R3, R2.reuse, 0x9 ;  /* 0x0000000902037836 */ /* 0x040fe20000000000 */
[----:B------:R-:W-:Y:S02]  /*d6b0*/  ISETP.LT.OR P0, PT, R2, R227, P0 ;  /* 0x000000e30200720c */ /* 0x000fe40000701670 */
[----:B------:R-:W-:Y:S02]  /*d6c0*/  FSEL R29, R29, -INF , !P3 ;  /* 0xff8000001d1d7808 */ /* 0x000fe40005800000 */
[----:B------:R-:W-:Y:S02]  /*d6d0*/  FSEL R31, R8, -INF , !P0 ;  /* 0xff800000081f7808 */ /* 0x000fe40004000000 */
[----:B------:R-:W-:-:S02]  /*d6e0*/  ISETP.GE.AND P3, PT, R3, R229, PT ;  /* 0x000000e50300720c */ /* 0x000fc40003f66270 */
[----:B------:R-:W-:Y:S01]  /*d6f0*/  ISETP.GE.AND P0, PT, R5, R229, PT ;  /* 0x000000e50500720c */ /* 0x000fe20003f06270 */
[----:B------:R-:W-:Y:S01]  /*d700*/  HMMA.16816.F32.BF16 R140, R12, R18, R32 ;  /* 0x000000120c8c723c */ /* 0x000fe20000041820 */
[-C--:B------:R-:W-:Y:S02]  /*d710*/  ISETP.LT.OR P3, PT, R3, R225.reuse, P3 ;  /* 0x000000e10300720c */ /* 0x080fe40001f61670 */
[----:B------:R-:W-:Y:S02]  /*d720*/  ISETP.LT.OR P0, PT, R5, R225, P0 ;  /* 0x000000e10500720c */ /* 0x000fe40000701670 */
[C---:B------:R-:W-:Y:S02]  /*d730*/  ISETP.GE.AND P4, PT, R2.reuse, R229, PT ;  /* 0x000000e50200720c */ /* 0x040fe40003f86270 */
[----:B------:R-:W-:Y:S01]  /*d740*/  LOP3.LUT R138, R21, UR20, R4, 0x96, !PT ;  /* 0x00000014158a7c12 */ /* 0x000fe2000f8e9604 */
[----:B------:R-:W-:Y:S01]  /*d750*/  VIADD R4, R2, 0x8 ;  /* 0x0000000802047836 */ /* 0x000fe20000000000 */
[----:B------:R-:W-:-:S02]  /*d760*/  FSEL R23, R181, -INF , !P3 ;  /* 0xff800000b5177808 */ /* 0x000fc40005800000 */
[----:B------:R-:W-:Y:S02]  /*d770*/  FSEL R194, R176, -INF , !P0 ;  /* 0xff800000b0c27808 */ /* 0x000fe40004000000 */
[----:B------:R-:W-:Y:S02]  /*d780*/  FSEL R34, R9, -INF , !P5 ;  /* 0xff80000009227808 */ /* 0x000fe40006800000 */
[----:B------:R-:W-:Y:S02]  /*d790*/  ISETP.LT.OR P4, PT, R2, R225, P4 ;  /* 0x000000e10200720c */ /* 0x000fe40002781670 */
[C---:B------:R-:W-:Y:S02]  /*d7a0*/  ISETP.GE.AND P0, PT, R3.reuse, R228, PT ;  /* 0x000000e40300720c */ /* 0x040fe40003f06270 */
[C---:B------:R-:W-:Y:S02]  /*d7b0*/  ISETP.GE.AND P3, PT, R3.reuse, R231, PT ;  /* 0x000000e70300720c */ /* 0x040fe40003f66270 */
[----:B------:R-:W-:-:S02]  /*d7c0*/  ISETP.GE.AND P5, PT, R3, R230, PT ;  /* 0x000000e60300720c */ /* 0x000fc40003fa6270 */
[----:B------:R-:W-:Y:S01]  /*d7d0*/  ISETP.GE.AND P2, PT, R4, R229, PT ;  /* 0x000000e50400720c */ /* 0x000fe20003f46270 */
[----:B------:R-:W-:Y:S01]  /*d7e0*/  HMMA.16816.F32.BF16 R200, R12, R24, R200 ;  /* 0x000000180cc8723c */ /* 0x000fe200000418c8 */
[----:B------:R-:W-:Y:S02]  /*d7f0*/  FSEL R21, R28, -INF , !P4 ;  /* 0xff8000001c157808 */ /* 0x000fe40006000000 */
[C---:B------:R-:W-:Y:S02]  /*d800*/  ISETP.LT.OR P0, PT, R3.reuse, R224, P0 ;  /* 0x000000e00300720c */ /* 0x040fe40000701670 */
[C---:B------:R-:W-:Y:S02]  /*d810*/  ISETP.LT.OR P3, PT, R3.reuse, R227, P3 ;  /* 0x000000e30300720c */ /* 0x040fe40001f61670 */
[----:B------:R-:W-:Y:S01]  /*d820*/  ISETP.LT.OR P5, PT, R3, R226, P5 ;  /* 0x000000e20300720c */ /* 0x000fe20002fa1670 */
[C---:B------:R-:W-:Y:S01]  /*d830*/  VIADD R3, R2.reuse, 0x11 ;  /* 0x0000001102037836 */ /* 0x040fe20000000000 */
[----:B------:R-:W-:-:S02]  /*d840*/  ISETP.GE.AND P4, PT, R2, R230, PT ;  /* 0x000000e60200720c */ /* 0x000fc40003f86270 */
[----:B------:R-:W-:Y:S02]  /*d850*/  ISETP.LT.OR P2, PT, R4, R225, P2 ;  /* 0x000000e10400720c */ /* 0x000fe40001741670 */
[----:B------:R-:W-:Y:S02]  /*d860*/  ISETP.LT.OR P4, PT, R2, R226, P4 ;  /* 0x000000e20200720c */ /* 0x000fe40002781670 */
[----:B------:R-:W-:Y:S02]  /*d870*/  FSEL R132, R11, -INF , !P1 ;  /* 0xff8000000b847808 */ /* 0x000fe40004800000 */
[----:B------:R-:W-:Y:S02]  /*d880*/  ISETP.GE.AND P1, PT, R3, R229, PT ;  /* 0x000000e50300720c */ /* 0x000fe40003f26270 */
[----:B------:R-:W-:Y:S02]  /*d890*/  FSEL R28, R180, -INF , !P2 ;  /* 0xff800000b41c7808 */ /* 0x000fe40005000000 */
[----:B------:R-:W-:-:S02]  /*d8a0*/  ISETP.GE.AND P6, PT, R4, R228, PT ;  /* 0x000000e40400720c */ /* 0x000fc40003fc6270 */
[----:B------:R-:W-:Y:S02]  /*d8b0*/  ISETP.GE.AND P2, PT, R4, R231, PT ;  /* 0x000000e70400720c */ /* 0x000fe40003f46270 */
[----:B------:R-:W-:Y:S02]  /*d8c0*/  FSEL R35, R10, -INF , !P4 ;  /* 0xff8000000a237808 */ /* 0x000fe40006000000 */
[C---:B------:R-:W-:Y:S02]  /*d8d0*/  ISETP.GE.AND P4, PT, R4.reuse, R230, PT ;  /* 0x000000e60400720c */ /* 0x040fe40003f86270 */
[----:B------:R-:W-:Y:S02]  /*d8e0*/  ISETP.LT.OR P1, PT, R3, R225, P1 ;  /* 0x000000e10300720c */ /* 0x000fe40000f21670 */
[C---:B------:R-:W-:Y:S02]  /*d8f0*/  ISETP.LT.OR P6, PT, R4.reuse, R224, P6 ;  /* 0x000000e00400720c */ /* 0x040fe400037c1670 */
[----:B------:R-:W-:-:S02]  /*d900*/  ISETP.LT.OR P2, PT, R4, R227, P2 ;  /* 0x000000e30400720c */ /* 0x000fc40001741670 */
[----:B------:R-:W-:Y:S01]  /*d910*/  ISETP.LT.OR P4, PT, R4, R226, P4 ;  /* 0x000000e20400720c */ /* 0x000fe20002781670 */
[----:B------:R-:W-:Y:S01]  /*d920*/  IMAD R4, R247, -0x326172a9, RZ ;  /* 0xcd9e8d57f7047824 */ /* 0x000fe200078e02ff */
[----:B------:R-:W-:Y:S02]  /*d930*/  FSEL R25, R183, -INF , !P0 ;  /* 0xff800000b7197808 */ /* 0x000fe40004000000 */
[----:B------:R-:W-:Y:S02]  /*d940*/  FSEL R192, R177, -INF , !P1 ;  /* 0xff800000b1c07808 */ /* 0x000fe40004800000 */
[----:B------:R-:W-:Y:S02]  /*d950*/  FSEL R33, R141, -INF , !P3 ;  /* 0xff8000008d217808 */ /* 0x000fe40005800000 */
[C---:B------:R-:W-:Y:S02]  /*d960*/  ISETP.GE.AND P0, PT, R3.reuse, R228, PT ;  /* 0x000000e40300720c */ /* 0x040fe40003f06270 */
[----:B------:R-:W-:-:S02]  /*d970*/  ISETP.GE.AND P1, PT, R3, R231, PT ;  /* 0x000000e70300720c */ /* 0x000fc40003f26270 */
[----:B------:R-:W-:Y:S02]  /*d980*/  ISETP.GE.AND P3, PT, R3, R230, PT ;  /* 0x000000e60300720c */ /* 0x000fe40003f66270 */
[----:B------:R-:W-:Y:S02]  /*d990*/  FSEL R24, R182, -INF , !P6 ;  /* 0xff800000b6187808 */ /* 0x000fe40007000000 */
[----:B------:R-:W-:Y:S02]  /*d9a0*/  FSEL R32, R140, -INF , !P2 ;  /* 0xff8000008c207808 */ /* 0x000fe40005000000 */
[C---:B------:R-:W-:Y:S02]  /*d9b0*/  ISETP.GE.AND P6, PT, R5.reuse, R228, PT ;  /* 0x000000e40500720c */ /* 0x040fe40003fc6270 */
[----:B------:R-:W-:Y:S02]  /*d9c0*/  ISETP.GE.AND P2, PT, R5, R231, PT ;  /* 0x000000e70500720c */ /* 0x000fe40003f46270 */
[----:B------:R-:W-:-:S02]  /*d9d0*/  FSEL R133, R142, -INF , !P4 ;  /* 0xff8000008e857808 */ /* 0x000fc40006000000 */
[C---:B------:R-:W-:Y:S02]  /*d9e0*/  ISETP.LT.OR P0, PT, R3.reuse, R224, P0 ;  /* 0x000000e00300720c */ /* 0x040fe40000701670 */
[C---:B------:R-:W-:Y:S02]  /*d9f0*/  ISETP.LT.OR P1, PT, R3.reuse, R227, P1 ;  /* 0x000000e30300720c */ /* 0x040fe40000f21670 */
[----:B------:R-:W-:Y:S01]  /*da00*/  ISETP.LT.OR P3, PT, R3, R226, P3 ;  /* 0x000000e20300720c */ /* 0x000fe20001f61670 */
[C---:B------:R-:W-:Y:S01]  /*da10*/  VIADD R3, R2.reuse, 0x18 ;  /* 0x0000001802037836 */ /* 0x040fe20000000000 */
[----:B------:R-:W-:Y:S01]  /*da20*/  ISETP.GE.AND P4, PT, R5, R230, PT ;  /* 0x000000e60500720c */ /* 0x000fe20003f86270 */
[----:B------:R-:W-:Y:S01]  /*da30*/  VIADD R2, R2, 0x19 ;  /* 0x0000001902027836 */ /* 0x000fe20000000000 */
[----:B------:R-:W-:Y:S02]  /*da40*/  LOP3.LUT R4, R7, UR21, R4, 0x96, !PT ;  /* 0x0000001507047c12 */ /* 0x000fe4000f8e9604 */
[----:B------:R-:W-:-:S02]  /*da50*/  ISETP.LT.OR P6, PT, R5, R224, P6 ;  /* 0x000000e00500720c */ /* 0x000fc400037c1670 */
[C---:B------:R-:W-:Y:S02]  /*da60*/  ISETP.LT.OR P2, PT, R5.reuse, R227, P2 ;  /* 0x000000e30500720c */ /* 0x040fe40001741670 */
[----:B------:R-:W-:Y:S01]  /*da70*/  ISETP.LT.OR P4, PT, R5, R226, P4 ;  /* 0x000000e20500720c */ /* 0x000fe20002781670 */
[----:B------:R-:W-:Y:S01]  /*da80*/  IMAD.WIDE.U32 R4, R4, -0x2daee0ad, RZ ;  /* 0xd2511f5304047825 */ /* 0x000fe200078e00ff */
[----:B------:R-:W-:Y:S02]  /*da90*/  LOP3.LUT R7, R251, UR19, R6, 0x96, !PT ;  /* 0x00000013fb077c12 */ /* 0x000fe4000f8e9606 */
[----:B------:R-:W-:Y:S02]  /*daa0*/  FSEL R193, R178, -INF , !P6 ;  /* 0xff800000b2c17808 */ /* 0x000fe40007000000 */
[----:B------:R-:W-:Y:S01]  /*dab0*/  FSEL R195, R200, -INF , !P2 ;  /* 0xff800000c8c37808 */ /* 0x000fe20005000000 */
[----:B------:R-:W-:Y:S01]  /*dac0*/  HMMA.16816.F32.BF16 R180, R12, R26, R188 ;  /* 0x0000001a0cb4723c */ /* 0x000fe200000418bc */
[----:B------:R-:W-:-:S02]  /*dad0*/  ISETP.GE.AND P6, PT, R3, R229, PT ;  /* 0x000000e50300720c */ /* 0x000fc40003fc6270 */
[C---:B------:R-:W-:Y:S01]  /*dae0*/  ISETP.GE.AND P2, PT, R2.reuse, R229, PT ;  /* 0x000000e50200720c */ /* 0x040fe20003f46270 */
[----:B------:R-:W-:Y:S01]  /*daf0*/  IMAD.WIDE.U32 R16, R7, -0x2daee0ad, RZ ;  /* 0xd2511f5307107825 */ /* 0x000fe200078e00ff */
[----:B------:R-:W-:Y:S02]  /*db00*/  LOP3.LUT R10, R5, UR18, R248, 0x96, !PT ;  /* 0x00000012050a7c12 */ /* 0x000fe4000f8e96f8 */
[----:B------:R-:W-:Y:S02]  /*db10*/  FSEL R190, R179, -INF , !P0 ;  /* 0xff800000b3be7808 */ /* 0x000fe40004000000 */
[C---:B------:R-:W-:Y:S02]  /*db20*/  ISETP.GE.AND P0, PT, R3.reuse, R228, PT ;  /* 0x000000e40300720c */ /* 0x040fe40003f06270 */
[-C--:B------:R-:W-:Y:S02]  /*db30*/  ISETP.LT.OR P6, PT, R3, R225.reuse, P6 ;  /* 0x000000e10300720c */ /* 0x080fe400037c1670 */
[----:B------:R-:W-:-:S02]  /*db40*/  ISETP.LT.OR P2, PT, R2, R225, P2 ;  /* 0x000000e10200720c */ /* 0x000fc40001741670 */
        /* <DEDUP_REMOVED lines=58> */
.L_x_2314:
[----:B------:R-:W-:Y:S01]  /*def0*/  ISETP.GE.AND P1, PT, R2, R230, PT ;  /* 0x000000e60200720c */ /* 0x000fe20003f26270 */
[----:B-1----:R-:W-:Y:S01]  /*df00*/  IMAD.WIDE.U32 R6, R8, -0x326172a9, RZ ;  /* 0xcd9e8d5708067825 */ /* 0x002fe200078e00ff */
[----:B------:R-:W-:Y:S02]  /*df10*/  LOP3.LUT R10, R179, UR12, R10, 0x96, !PT ;  /* 0x0000000cb30a7c12 */ /* 0x000fe4000f8e960a */
[C---:B------:R-:W-:Y:S01]  /*df20*/  ISETP.LT.OR P6, PT, R2.reuse, R227, P6 ;  /* 0x000000e30200720c */ /* 0x040fe200037c1670 */
[----:B------:R-:W-:Y:S01]  /*df30*/  IMAD.WIDE.U32 R4, R9, -0x2daee0ad, RZ ;  /* 0xd2511f5309047825 */ /* 0x000fe200078e00ff */
[----:B------:R-:W-:Y:S02]  /*df40*/  ISETP.LT.OR P1, PT, R2, R226, P1 ;  /* 0x000000e20200720c */ /* 0x000fe40000f21670 */
[----:B------:R-:W-:Y:S01]  /*df50*/  LOP3.LUT R12, R7, UR15, R12, 0x96, !PT ;  /* 0x0000000f070c7c12 */ /* 0x000fe2000f8e960c */
[----:B------:R-:W-:Y:S01]  /*df60*/  IMAD.WIDE.U32 R2, R16, -0x326172a9, RZ ;  /* 0xcd9e8d5710027825 */ /* 0x000fe200078e00ff */
[----:B------:R-:W-:-:S02]  /*df70*/  FMNMX.FTZ R7, R136, R21, !PT ;  /* 0x0000001588077209 */ /* 0x000fc40007810000 */
[----:B------:R-:W-:Y:S01]  /*df80*/  LOP3.LUT R14, R5, UR14, R14, 0x96, !PT ;  /* 0x0000000e050e7c12 */ /* 0x000fe2000f8e960e */
[----:B------:R-:W-:Y:S01]  /*df90*/  IMAD.WIDE.U32 R10, R10, -0x326172a9, RZ ;  /* 0xcd9e8d570a0a7825 */ /* 0x000fe200078e00ff */
[----:B------:R-:W-:Y:S02]  /*dfa0*/  LOP3.LUT R191, R3, UR13, R18, 0x96, !PT ;  /* 0x0000000d03bf7c12 */ /* 0x000fe4000f8e9612 */
[----:B------:R-:W-:Y:S01]  /*dfb0*/  FSEL R176, R181, -INF , !P6 ;  /* 0xff800000b5b07808 */ /* 0x000fe20007000000 */
[----:B------:R-:W-:Y:S01]  /*dfc0*/  IMAD.WIDE.U32 R242, R12, -0x2daee0ad, RZ ;  /* 0xd2511f530cf27825 */ /* 0x000fe200078e00ff */
[----:B------:R-:W-:Y:S02]  /*dfd0*/  LOP3.LUT R3, R11, UR22, R2, 0x96, !PT ;  /* 0x000000160b037c12 */ /* 0x000fe4000f8e9602 */
[----:B------:R-:W-:Y:S01]  /*dfe0*/  FMNMX.FTZ R2, R29, R7, !PT ;  /* 0x000000071d027209 */ /* 0x000fe20007810000 */
[----:B------:R-:W-:Y:S01]  /*dff0*/  IMAD.WIDE.U32 R14, R14, -0x326172a9, RZ ;  /* 0xcd9e8d570e0e7825 */ /* 0x000fe200078e00ff */
[----:B------:R-:W-:-:S02]  /*e000*/  LOP3.LUT R5, R10, 0xffff, RZ, 0xc0, !PT ;  /* 0x0000ffff0a057812 */ /* 0x000fc400078ec0ff */
[----:B------:R-:W-:Y:S02]  /*e010*/  FMNMX.FTZ R2, R28, R2, !PT ;  /* 0x000000021c027209 */ /* 0x000fe40007810000 */
[----:B------:R-:W-:Y:S02]  /*e020*/  LOP3.LUT R8, R243, UR12, R4, 0x96, !PT ;  /* 0x0000000cf3087c12 */ /* 0x000fe4000f8e9604 */
[----:B------:R-:W-:Y:S02]  /*e030*/  FMNMX.FTZ R2, R23, R2, !PT ;  /* 0x0000000217027209 */ /* 0x000fe40007810000 */
[----:B------:R-:W-:Y:S01]  /*e040*/  LOP3.LUT R11, R10, 0xff, RZ, 0xc0, !PT ;  /* 0x000000ff0a0b7812 */ /* 0x000fe200078ec0ff */
[----:B------:R-:W-:Y:S01]  /*e050*/  IMAD.WIDE.U32 R8, R8, -0x326172a9, RZ ;  /* 0xcd9e8d5708087825 */ /* 0x000fe200078e00ff */
[----:B------:R-:W-:Y:S02]  /*e060*/  FMNMX.FTZ R2, R194, R2, !PT ;  /* 0x00000002c2027209 */ /* 0x000fe40007810000 */
[----:B------:R-:W-:-:S02]  /*e070*/  SHF.R.U32.HI R4, RZ, 0x8, R5 ;  /* 0x00000008ff047819 */ /* 0x000fc40000011605 */
[----:B------:R-:W-:Y:S02]  /*e080*/  FMNMX.FTZ R5, R192, R2, !PT ;  /* 0x00000002c0057209 */ /* 0x000fe40007810000 */
[----:B------:R-:W-:Y:S02]  /*e090*/  PRMT R26, R11, 0x5410, R4 ;  /* 0x000054100b1a7816 */ /* 0x000fe40000000004 */
[----:B------:R-:W-:Y:S02]  /*e0a0*/  LOP3.LUT R179, R15, UR13, R6, 0x96, !PT ;  /* 0x0000000d0fb37c12 */ /* 0x000fe4000f8e9606 */
[----:B------:R-:W-:Y:S02]  /*e0b0*/  FMNMX.FTZ R4, R135, R22, !PT ;  /* 0x0000001687047209 */ /* 0x000fe40007810000 */
[----:B------:R-:W-:Y:S02]  /*e0c0*/  FMNMX.FTZ R6, R184, R5, !PT ;  /* 0x00000005b8067209 */ /* 0x000fe40007810000 */
[----:B------:R-:W-:-:S02]  /*e0d0*/  FMNMX.FTZ R5, R30, R4, !PT ;  /* 0x000000041e057209 */ /* 0x000fc40007810000 */
[----:B------:R-:W-:Y:S02]  /*e0e0*/  FMNMX.FTZ R4, R185, R6, !PT ;  /* 0x00000006b9047209 */ /* 0x000fe40007810000 */
[--C-:B------:R-:W-:Y:S02]  /*e0f0*/  SHF.R.U32.HI R7, RZ, 0x10, R10.reuse ;  /* 0x00000010ff077819 */ /* 0x100fe4000001160a */
[----:B------:R-:W-:Y:S01]  /*e100*/  FMNMX.FTZ R5, R24, R5, !PT ;  /* 0x0000000518057209 */ /* 0x000fe20007810000 */
[----:B------:R-:W1:Y:S01]  /*e110*/  SHFL.BFLY PT, R6, R4, 0x2, 0x1f ;  /* 0x0c401f0004067f89 */ /* 0x000e6200000e0000 */
[----:B------:R-:W-:Y:S02]  /*e120*/  SHF.R.U32.HI R10, RZ, 0x18, R10 ;  /* 0x00000018ff0a7819 */ /* 0x000fe4000001160a */
[----:B------:R-:W-:Y:S02]  /*e130*/  LOP3.LUT R7, R7, 0xff, RZ, 0xc0, !PT ;  /* 0x000000ff07077812 */ /* 0x000fe400078ec0ff */
[----:B------:R-:W-:-:S02]  /*e140*/  FMNMX.FTZ R5, R25, R5, !PT ;  /* 0x0000000519057209 */ /* 0x000fc40007810000 */
[----:B------:R-:W-:Y:S02]  /*e150*/  PRMT R27, R7, 0x5410, R10 ;  /* 0x00005410071b7816 */ /* 0x000fe4000000000a */
[----:B------:R-:W-:Y:S02]  /*e160*/  LOP3.LUT R7, R3, 0xffff, RZ, 0xc0, !PT ;  /* 0x0000ffff03077812 */ /* 0x000fe400078ec0ff */
[----:B------:R-:W-:Y:S02]  /*e170*/  LOP3.LUT R2, R9, UR22, R14, 0x96, !PT ;  /* 0x0000001609027c12 */ /* 0x000fe4000f8e960e */
[----:B------:R-:W-:Y:S02]  /*e180*/  FMNMX.FTZ R5, R193, R5, !PT ;  /* 0x00000005c1057209 */ /* 0x000fe40007810000 */
[C---:B------:R-:W-:Y:S02]  /*e190*/  LOP3.LUT R9, R8.reuse, 0xffff, RZ, 0xc0, !PT ;  /* 0x0000ffff08097812 */ /* 0x040fe400078ec0ff */
[----:B------:R-:W-:-:S02]  /*e1a0*/  LOP3.LUT R138, R8, 0xff, RZ, 0xc0, !PT ;  /* 0x000000ff088a7812 */ /* 0x000fc400078ec0ff */
[--C-:B------:R-:W-:Y:S02]  /*e1b0*/  SHF.R.U32.HI R11, RZ, 0x10, R8.reuse ;  /* 0x00000010ff0b7819 */ /* 0x100fe40000011608 */
[----:B------:R-:W-:Y:S02]  /*e1c0*/  SHF.R.U32.HI R10, RZ, 0x18, R8 ;  /* 0x00000018ff0a7819 */ /* 0x000fe40000011608 */
[----:B------:R-:W-:Y:S02]  /*e1d0*/  SHF.R.U32.HI R7, RZ, 0x8, R7 ;  /* 0x00000008ff077819 */ /* 0x000fe40000011607 */
[----:B------:R-:W-:Y:S02]  /*e1e0*/  LOP3.LUT R8, R3, 0xff, RZ, 0xc0, !PT ;  /* 0x000000ff03087812 */ /* 0x000fe400078ec0ff */
[----:B------:R-:W-:Y:S02]  /*e1f0*/  FMNMX.FTZ R5, R190, R5, !PT ;  /* 0x00000005be057209 */ /* 0x000fe40007810000 */
[----:B------:R-:W-:-:S02]  /*e200*/  PRMT R19, R8, 0x5410, R7 ;  /* 0x0000541008137816 */ /* 0x000fc40000000007 */
[--C-:B------:R-:W-:Y:S02]  /*e210*/  SHF.R.U32.HI R7, RZ, 0x10, R3.reuse ;  /* 0x00000010ff077819 */ /* 0x100fe40000011603 */
[----:B------:R-:W-:Y:S02]  /*e220*/  SHF.R.U32.HI R8, RZ, 0x18, R3 ;  /* 0x00000018ff087819 */ /* 0x000fe40000011603 */
[----:B------:R-:W-:Y:S02]  /*e230*/  FMNMX.FTZ R3, R186, R5, !PT ;  /* 0x00000005ba037209 */ /* 0x000fe40007810000 */
[----:B------:R-:W-:Y:S02]  /*e240*/  LOP3.LUT R7, R7, 0xff, RZ, 0xc0, !PT ;  /* 0x000000ff07077812 */ /* 0x000fe400078ec0ff */
[----:B------:R-:W-:Y:S02]  /*e250*/  FMNMX.FTZ R3, R187, R3, !PT ;  /* 0x00000003bb037209 */ /* 0x000fe40007810000 */
[----:B------:R-:W-:-:S02]  /*e260*/  FMNMX.FTZ R5, R134, R31, !PT ;  /* 0x0000001f86057209 */ /* 0x000fc40007810000 */
[----:B------:R-:W-:Y:S02]  /*e270*/  PRMT R18, R7, 0x5410, R8 ;  /* 0x0000541007127816 */ /* 0x000fe40000000008 */
[----:B-1----:R-:W-:Y:S01]  /*e280*/  FMNMX.FTZ R4, R4, R6, !PT ;  /* 0x0000000604047209 */ /* 0x002fe20007810000 */
[----:B------:R-:W1:Y:S01]  /*e290*/  SHFL.BFLY PT, R7, R3, 0x2, 0x1f ;  /* 0x0c401f0003077f89 */ /* 0x000e6200000e0000 */
[----:B------:R-:W-:Y:S02]  /*e2a0*/  FMNMX.FTZ R5, R34, R5, !PT ;  /* 0x0000000522057209 */ /* 0x000fe40007810000 */
[----:B------:R-:W-:Y:S01]  /*e2b0*/  SHF.R.U32.HI R6, RZ, 0x8, R9 ;  /* 0x00000008ff067819 */ /* 0x000fe20000011609 */
[----:B------:R-:W2:Y:S01]  /*e2c0*/  SHFL.BFLY PT, R8, R4, 0x1, 0x1f ;  /* 0x0c201f0004087f89 */ /* 0x000ea200000e0000 */
[----:B------:R-:W-:Y:S02]  /*e2d0*/  FMNMX.FTZ R5, R32, R5, !PT ;  /* 0x0000000520057209 */ /* 0x000fe40007810000 */
[----:B------:R-:W-:-:S02]  /*e2e0*/  PRMT R138, R138, 0x5410, R6 ;  /* 0x000054108a8a7816 */ /* 0x000fc40000000006 */
        /* <DEDUP_REMOVED lines=8> */
[----:B-1----:R-:W-:Y:S02]  /*e370*/  FMNMX.FTZ R3, R3, R7, !PT ;  /* 0x0000000703037209 */ /* 0x002fe40007810000 */
[----:B------:R-:W-:Y:S02]  /*e380*/  FMNMX.FTZ R9, R176, R6, !PT ;  /* 0x00000006b0097209 */ /* 0x000fe40007810000 */
[----:B------:R-:W-:Y:S01]  /*e390*/  FMNMX.FTZ R5, R132, R5, !PT ;  /* 0x0000000584057209 */ /* 0x000fe20007810000 */
[----:B------:R-:W1:Y:S01]  /*e3a0*/  SHFL.BFLY PT, R7, R3, 0x1, 0x1f ;  /* 0x0c201f0003077f89 */ /* 0x000e6200000e0000 */
[----:B--2---:R-:W-:-:S02]  /*e3b0*/  FMNMX.FTZ R237, R4, R8, !PT ;  /* 0x0000000804ed7209 */ /* 0x004fc40007810000 */
[----:B------:R-:W-:Y:S01]  /*e3c0*/  FSEL R4, R143, -INF , !P5 ;  /* 0xff8000008f047808 */ /* 0x000fe20006800000 */
[----:B------:R-:W2:Y:S01]  /*e3d0*/  SHFL.BFLY PT, R6, R9, 0x2, 0x1f ;  /* 0x0c401f0009067f89 */ /* 0x000ea200000e0000 */
[----:B------:R-:W-:Y:S01]  /*e3e0*/  FMNMX.FTZ R5, R133, R5, !PT ;  /* 0x0000000585057209 */ /* 0x000fe20007810000 */
[----:B------:R-:W-:Y:S01]  /*e3f0*/  FMUL.FTZ R12, R237, UR38 ;  /* 0x00000026ed0c7c20 */ /* 0x000fe20008410000 */
[----:B------:R-:W-:Y:S02]  /*e400*/  FSEL R143, R203, -INF , !P3 ;  /* 0xff800000cb8f7808 */ /* 0x000fe40005800000 */
[----:B------:R-:W-:Y:S02]  /*e410*/  FMNMX.FTZ R5, R4, R5, !PT ;  /* 0x0000000504057209 */ /* 0x000fe40007810000 */
[----:B------:R-:W-:Y:S02]  /*e420*/  FSETP.NEU.FTZ.AND P4, PT, R237, -INF , PT ;  /* 0xff800000ed00780b */ /* 0x000fe40003f9d000 */
[----:B------:R-:W-:-:S02]  /*e430*/  FMNMX.FTZ R5, R142, R5, !PT ;  /* 0x000000058e057209 */ /* 0x000fc40007810000 */
[----:B------:R-:W-:Y:S02]  /*e440*/  FSEL R12, R12, RZ, P4 ;  /* 0x000000ff0c0c7208 */ /* 0x000fe40002000000 */
[----:B------:R-:W-:Y:S02]  /*e450*/  FMNMX.FTZ R5, R143, R5, !PT ;  /* 0x000000058f057209 */ /* 0x000fe40007810000 */
[----:B------:R-:W-:Y:S01]  /*e460*/  MOV R196, R244 ;  /* 0x000000f400c47202 */ /* 0x000fe20000000f00 */
[--C-:B------:R-:W-:Y:S01]  /*e470*/  FFMA.FTZ R28, R28, UR38, -R12.reuse ;  /* 0x000000261c1c7c23 */ /* 0x100fe2000801080c */
[----:B------:R-:W-:Y:S01]  /*e480*/  FMNMX.FTZ R5, R141, R5, !PT ;  /* 0x000000058d057209 */ /* 0x000fe20007810000 */
[--C-:B------:R-:W-:Y:S01]  /*e490*/  FFMA.FTZ R21, R21, UR38, -R12.reuse ;  /* 0x0000002615157c23 */ /* 0x100fe2000801080c */
[--C-:B------:R-:W-:Y:S01]  /*e4a0*/  FFMA.FTZ R23, R23, UR38, -R12.reuse ;  /* 0x0000002617177c23 */ /* 0x100fe2000801080c */
[----:B-1----:R-:W-:Y:S01]  /*e4b0*/  FMNMX.FTZ R236, R3, R7, !PT ;  /* 0x0000000703ec7209 */ /* 0x002fe20007810000 */
[----:B------:R1:W-:Y:S01]  /*e4c0*/  MUFU.EX2 R177, R28 ;  /* 0x0000001c00b17308 */ /* 0x0003e20000000800 */
[----:B------:R-:W-:Y:S01]  /*e4d0*/  FMNMX.FTZ R5, R140, R5, !PT ;  /* 0x000000058c057209 */ /* 0x000fe20007810000 */
[----:B------:R-:W-:Y:S01]  /*e4e0*/  FFMA.FTZ R29, R29, UR38, -R12 ;  /* 0x000000261d1d7c23 */ /* 0x000fe2000801080c */
[----:B--2---:R-:W-:Y:S01]  /*e4f0*/  FMNMX.FTZ R8, R9, R6, !PT ;  /* 0x0000000609087209 */ /* 0x004fe20007810000 */
[C---:B------:R-:W-:Y:S01]  /*e500*/  FMUL.FTZ R13, R236.reuse, UR38 ;  /* 0x00000026ec0d7c20 */ /* 0x040fe20008410000 */
[----:B------:R-:W-:Y:S01]  /*e510*/  FSETP.NEU.FTZ.AND P3, PT, R236, -INF , PT ;  /* 0xff800000ec00780b */ /* 0x000fe20003f7d000 */
[----:B------:R-:W2:Y:S01]  /*e520*/  SHFL.BFLY PT, R3, R5, 0x2, 0x1f ;  /* 0x0c401f0005037f89 */ /* 0x000ea200000e0000 */
[----:B------:R-:W-:Y:S01]  /*e530*/  LOP3.LUT R7, R11, 0xff, RZ, 0xc0, !PT ;  /* 0x000000ff0b077812 */ /* 0x000fe200078ec0ff */
[----:B------:R3:W-:Y:S01]  /*e540*/  MUFU.EX2 R182, R21 ;  /* 0x0000001500b67308 */ /* 0x0007e20000000800 */
[----:B------:R-:W-:Y:S01]  /*e550*/  FSEL R13, R13, RZ, P3 ;  /* 0x000000ff0d0d7208 */ /* 0x000fe20001800000 */
[----:B------:R-:W4:Y:S01]  /*e560*/  SHFL.BFLY PT, R6, R8, 0x1, 0x1f ;  /* 0x0c201f0008067f89 */ /* 0x000f2200000e0000 */
[----:B------:R-:W-:-:S02]  /*e570*/  HSET2.LE.AND R11, R27, R0, PT ;  /* 0x000000001b0b7233 */ /* 0x000fc40003803000 */
[----:B------:R-:W-:Y:S01]  /*e580*/  MOV R238, R196 ;  /* 0x000000c400ee7202 */ /* 0x000fe20000000f00 */
[----:B------:R-:W-:Y:S02]  /*e590*/  FFMA.FTZ R22, R22, UR38, -R13 ;  /* 0x0000002616167c23 */ /* 0x000fe4000801080d */
[----:B------:R-:W-:Y:S01]  /*e5a0*/  MUFU.EX2 R180, R23 ;  /* 0x0000001700b47308 */ /* 0x000fe20000000800 */
[----:B-1----:R-:W-:-:S07]  /*e5b0*/  MOV R28, R233 ;  /* 0x000000e9001c7202 */ /* 0x002fce0000000f00 */
[----:B------:R-:W1:Y:S01]  /*e5c0*/  MUFU.EX2 R15, R22 ;  /* 0x00000016000f7308 */ /* 0x000e620000000800 */
[----:B---3--:R-:W-:Y:S02]  /*e5d0*/  PRMT R21, R7, 0x5410, R10 ;  /* 0x0000541007157816 */ /* 0x008fe4000000000a */
[----:B--2---:R-:W-:Y:S01]  /*e5e0*/  FMNMX.FTZ R3, R5, R3, !PT ;  /* 0x0000000305037209 */ /* 0x004fe20007810000 */
[----:B------:R-:W-:Y:S01]  /*e5f0*/  FFMA.FTZ R5, R30, UR38, -R13 ;  /* 0x000000261e057c23 */ /* 0x000fe2000801080d */
[----:B------:R-:W-:-:S03]  /*e600*/  MOV R30, R223 ;  /* 0x000000df001e7202 */ /* 0x000fc60000000f00 */
[----:B------:R-:W-:Y:S01]  /*e610*/  MUFU.EX2 R183, R29 ;  /* 0x0000001d00b77308 */ /* 0x000fe20000000800 */
[----:B----4-:R-:W-:Y:S01]  /*e620*/  FMNMX.FTZ R233, R8, R6, !PT ;  /* 0x0000000608e97209 */ /* 0x010fe20007810000 */
[----:B------:R-:W-:Y:S01]  /*e630*/  FFMA.FTZ R6, R25, UR38, -R13 ;  /* 0x0000002619067c23 */ /* 0x000fe2000801080d */
[----:B------:R-:W2:Y:S02]  /*e640*/  SHFL.BFLY PT, R8, R3, 0x1, 0x1f ;  /* 0x0c201f0003087f89 */ /* 0x000ea400000e0000 */
[C---:B------:R-:W-:Y:S01]  /*e650*/  FSETP.NEU.FTZ.AND P2, PT, R233.reuse, -INF , PT ;  /* 0xff800000e900780b */ /* 0x040fe20003f5d000 */
[----:B------:R-:W-:Y:S02]  /*e660*/  FMUL.FTZ R14, R233, UR38 ;  /* 0x00000026e90e7c20 */ /* 0x000fe40008410000 */
[----:B------:R3:W-:Y:S03]  /*e670*/  MUFU.EX2 R181, R5 ;  /* 0x0000000500b57308 */ /* 0x0007e60000000800 */
[----:B------:R-:W-:-:S05]  /*e680*/  FSEL R14, R14, RZ, P2 ;  /* 0x000000ff0e0e7208 */ /* 0x000fca0001000000 */
[----:B------:R-:W-:Y:S01]  /*e690*/  MUFU.EX2 R9, R6 ;  /* 0x0000000600097308 */ /* 0x000fe20000000800 */
[----:B------:R-:W-:-:S07]  /*e6a0*/  FFMA.FTZ R7, R31, UR38, -R14 ;  /* 0x000000261f077c23 */ /* 0x000fce000801080e */
[----:B------:R-:W-:Y:S01]  /*e6b0*/  MUFU.EX2 R29, R7 ;  /* 0x00000007001d7308 */ /* 0x000fe20000000800 */
[----:B---3--:R-:W-:Y:S01]  /*e6c0*/  FFMA.FTZ R5, R24, UR38, -R13 ;  /* 0x0000002618057c23 */ /* 0x008fe2000801080d */
[----:B--2---:R-:W-:Y:S01]  /*e6d0*/  FMNMX.FTZ R223, R3, R8, !PT ;  /* 0x0000000803df7209 */ /* 0x004fe20007810000 */
[----:B------:R-:W-:Y:S01]  /*e6e0*/  FFMA.FTZ R3, R34, UR38, -R14 ;  /* 0x0000002622037c23 */ /* 0x000fe2000801080e */
[----:B-1----:R-:W-:Y:S02]  /*e6f0*/  MOV R34, R15 ;  /* 0x0000000f00227202 */ /* 0x002fe40000000f00 */
[C---:B------:R-:W-:Y:S02]  /*e700*/  FSETP.NEU.FTZ.AND P1, PT, R223.reuse, -INF , PT ;  /* 0xff800000df00780b */ /* 0x040fe40003f3d000 */
[----:B------:R1:W2:Y:S01]  /*e710*/  MUFU.EX2 R10, R5 ;  /* 0x00000005000a7308 */ /* 0x0002a20000000800 */
[----:B------:R-:W-:Y:S01]  /*e720*/  FMUL.FTZ R15, R223, UR38 ;  /* 0x00000026df0f7c20 */ /* 0x000fe20008410000 */
[----:B------:R-:W-:-:S04]  /*e730*/  HSET2.LE.AND R8, R19, R0, PT ;  /* 0x0000000013087233 */ /* 0x000fc80003803000 */
[----:B------:R-:W-:Y:S02]  /*e740*/  FSEL R15, R15, RZ, P1 ;  /* 0x000000ff0f0f7208 */ /* 0x000fe40000800000 */
[----:B------:R3:W-:Y:S03]  /*e750*/  MUFU.EX2 R197, R3 ;  /* 0x0000000300c57308 */ /* 0x0007e60000000800 */
[----:B------:R-:W-:Y:S01]  /*e760*/  FFMA.FTZ R4, R4, UR38, -R15 ;  /* 0x0000002604047c23 */ /* 0x000fe2000801080f */
[----:B-1----:R-:W-:-:S04]  /*e770*/  LOP3.LUT R5, R2, 0xffff, RZ, 0xc0, !PT ;  /* 0x0000ffff02057812 */ /* 0x002fc800078ec0ff */
[----:B------:R-:W-:Y:S02]  /*e780*/  SHF.R.U32.HI R6, RZ, 0x8, R5 ;  /* 0x00000008ff067819 */ /* 0x000fe40000011605 */
[----:B------:R-:W-:Y:S02]  /*e790*/  LOP3.LUT R5, R2, 0xff, RZ, 0xc0, !PT ;  /* 0x000000ff02057812 */ /* 0x000fe400078ec0ff */
[----:B---3--:R-:W-:Y:S02]  /*e7a0*/  SHF.R.U32.HI R3, RZ, 0x18, R2 ;  /* 0x00000018ff037819 */ /* 0x008fe40000011602 */
[----:B------:R-:W-:Y:S02]  /*e7b0*/  PRMT R17, R5, 0x5410, R6 ;  /* 0x0000541005117816 */ /* 0x000fe40000000006 */
[----:B------:R-:W-:-:S04]  /*e7c0*/  SHF.R.U32.HI R5, RZ, 0x10, R2 ;  /* 0x00000010ff057819 */ /* 0x000fc80000011602 */
[----:B------:R-:W-:Y:S01]  /*e7d0*/  LOP3.LUT R2, R5, 0xff, RZ, 0xc0, !PT ;  /* 0x000000ff05027812 */ /* 0x000fe200078ec0ff */
[--C-:B------:R-:W-:Y:S01]  /*e7e0*/  FFMA.FTZ R5, R32, UR38, -R14.reuse ;  /* 0x0000002620057c23 */ /* 0x100fe2000801080e */
[----:B--2---:R-:W-:Y:S02]  /*e7f0*/  MOV R32, R10 ;  /* 0x0000000a00207202 */ /* 0x004fe40000000f00 */
[----:B------:R-:W-:Y:S01]  /*e800*/  PRMT R20, R2, 0x5410, R3 ;  /* 0x0000541002147816 */ /* 0x000fe20000000003 */
[----:B------:R-:W-:Y:S01]  /*e810*/  FFMA.FTZ R2, R33, UR38, -R14 ;  /* 0x0000002621027c23 */ /* 0x000fe2000801080e */
[----:B------:R1:W-:Y:S01]  /*e820*/  MUFU.EX2 R31, R5 ;  /* 0x00000005001f7308 */ /* 0x0003e20000000800 */
[----:B------:R-:W-:Y:S02]  /*e830*/  HSET2.LE.AND R10, R26, R0, PT ;  /* 0x000000001a0a7233 */ /* 0x000fe40003803000 */
[----:B------:R-:W-:Y:S01]  /*e840*/  FSEL R3, R236, RZ, P3 ;  /* 0x000000ffec037208 */ /* 0x000fe20001800000 */
[----:B------:R-:W2:Y:S01]  /*e850*/  LDSM.16.MT88.4 R24, [R209+0xa000] ;  /* 0x00a00000d118783b */ /* 0x000ea20000004200 */
[----:B------:R-:W-:-:S03]  /*e860*/  MOV R33, R245 ;  /* 0x000000f500217202 */ /* 0x000fc60000000f00 */
[----:B------:R3:W-:Y:S01]  /*e870*/  MUFU.EX2 R139, R2 ;  /* 0x00000002008b7308 */ /* 0x0007e20000000800 */
[----:B------:R-:W-:Y:S01]  /*e880*/  FADD.FTZ R7, R135, -R3 ;  /* 0x8000000387077221 */ /* 0x000fe20000010000 */
[----:B------:R-:W-:-:S03]  /*e890*/  FSEL R3, R223, RZ, P1 ;  /* 0x000000ffdf037208 */ /* 0x000fc60000800000 */
[----:B------:R-:W-:Y:S02]  /*e8a0*/  FMUL.FTZ R7, R7, UR38 ;  /* 0x0000002607077c20 */ /* 0x000fe40008410000 */
[----:B------:R-:W-:Y:S01]  /*e8b0*/  FADD.FTZ R16, R137, -R3 ;  /* 0x8000000389107221 */ /* 0x000fe20000010000 */
[----:B------:R-:W-:Y:S01]  /*e8c0*/  FFMA.FTZ R3, R133, UR38, -R15 ;  /* 0x0000002685037c23 */ /* 0x000fe2000801080f */
[----:B-1----:R-:W-:Y:S02]  /*e8d0*/  FSEL R5, R237, RZ, P4 ;  /* 0x000000ffed057208 */ /* 0x002fe40002000000 */
[----:B------:R-:W-:Y:S01]  /*e8e0*/  FMUL.FTZ R16, R16, UR38 ;  /* 0x0000002610107c20 */ /* 0x000fe20008410000 */
[----:B------:R-:W-:Y:S02]  /*e8f0*/  MUFU.EX2 R239, R3 ;  /* 0x0000000300ef7308 */ /* 0x000fe40000000800 */
[----:B------:R-:W-:Y:S01]  /*e900*/  FADD.FTZ R6, R136, -R5 ;  /* 0x8000000588067221 */ /* 0x000fe20000010000 */
[----:B------:R-:W-:Y:S01]  /*e910*/  MOV R136, R9 ;  /* 0x0000000900887202 */ /* 0x000fe20000000f00 */
[----:B---3--:R-:W-:Y:S01]  /*e920*/  FFMA.FTZ R2, R35, UR38, -R15 ;  /* 0x0000002623027c23 */ /* 0x008fe2000801080f */
[----:B------:R-:W-:Y:S01]  /*e930*/  IMAD.MOV.U32 R35, RZ, RZ, R177 ;  /* 0x000000ffff237224 */ /* 0x000fe200078e00b1 */
[----:B------:R-:W-:-:S02]  /*e940*/  HSET2.LE.AND R9, R18, R0, PT ;  /* 0x0000000012097233 */ /* 0x000fc40003803000 */
[----:B------:R1:W-:Y:S01]  /*e950*/  MUFU.EX2 R177, R4 ;  /* 0x0000000400b17308 */ /* 0x0003e20000000800 */
[----:B------:R-:W-:Y:S01]  /*e960*/  FSEL R5, R233, RZ, P2 ;  /* 0x000000ffe9057208 */ /* 0x000fe20001000000 */
[----:B------:R-:W-:-:S04]  /*e970*/  FMUL.FTZ R6, R6, UR38 ;  /* 0x0000002606067c20 */ /* 0x000fc80008410000 */
[----:B------:R-:W-:Y:S02]  /*e980*/  FADD.FTZ R5, R134, -R5 ;  /* 0x8000000586057221 */ /* 0x000fe40000010000 */
[----:B------:R3:W-:Y:S02]  /*e990*/  MUFU.EX2 R252, R2 ;  /* 0x0000000200fc7308 */ /* 0x0007e40000000800 */
[----:B------:R-:W-:-:S06]  /*e9a0*/  FMUL.FTZ R5, R5, UR38 ;  /* 0x0000002605057c20 */ /* 0x000fcc0008410000 */
[----:B------:R-:W4:Y:S01]  /*e9b0*/  MUFU.EX2 R19, R6 ;  /* 0x0000000600137308 */ /* 0x000f220000000800 */
[----:B-1----:R-:W-:-:S07]  /*e9c0*/  HSET2.LE.AND R4, R17, R0, PT ;  /* 0x0000000011047233 */ /* 0x002fce0003803000 */
[----:B------:R-:W1:Y:S01]  /*e9d0*/  MUFU.EX2 R17, R5 ;  /* 0x0000000500117308 */ /* 0x000e620000000800 */
[----:B---3--:R-:W-:-:S07]  /*e9e0*/  FFMA.FTZ R2, R132, UR38, -R15 ;  /* 0x0000002684027c23 */ /* 0x008fce000801080f */
[----:B------:R3:W5:Y:S01]  /*e9f0*/  MUFU.EX2 R243, R2 ;  /* 0x0000000200f37308 */ /* 0x0007620000000800 */
[-C--:B----4-:R-:W-:Y:S01]  /*ea00*/  FMUL.FTZ R148, R148, R19.reuse ;  /* 0x0000001394947220 */ /* 0x090fe20000410000 */
[-C--:B------:R-:W-:Y:S01]  /*ea10*/  FMUL.FTZ R149, R149, R19.reuse ;  /* 0x0000001395957220 */ /* 0x080fe20000410000 */
[-C--:B------:R-:W-:Y:S01]  /*ea20*/  FMUL.FTZ R156, R156, R19.reuse ;  /* 0x000000139c9c7220 */ /* 0x080fe20000410000 */
[-C--:B------:R-:W-:Y:S01]  /*ea30*/  FMUL.FTZ R157, R157, R19.reuse ;  /* 0x000000139d9d7220 */ /* 0x080fe20000410000 */
[-C--:B------:R-:W-:Y:S01]  /*ea40*/  FMUL.FTZ R164, R164, R19.reuse ;  /* 0x00000013a4a47220 */ /* 0x080fe20000410000 */
[-C--:B------:R-:W-:Y:S01]  /*ea50*/  FMUL.FTZ R165, R165, R19.reuse ;  /* 0x00000013a5a57220 */ /* 0x080fe20000410000 */
[----:B------:R-:W-:Y:S01]  /*ea60*/  FMUL.FTZ R172, R172, R19 ;  /* 0x00000013acac7220 */ /* 0x000fe20000410000 */
[----:B------:R-:W4:Y:S01]  /*ea70*/  MUFU.EX2 R18, R7 ;  /* 0x0000000700127308 */ /* 0x000f220000000800 */
[-C--:B-1----:R-:W-:Y:S01]  /*ea80*/  FMUL.FTZ R144, R144, R17.reuse ;  /* 0x0000001190907220 */ /* 0x082fe20000410000 */
[-C--:B------:R-:W-:Y:S01]  /*ea90*/  FMUL.FTZ R145, R145, R17.reuse ;  /* 0x0000001191917220 */ /* 0x080fe20000410000 */
[-C--:B------:R-:W-:Y:S01]  /*eaa0*/  FMUL.FTZ R152, R152, R17.reuse ;  /* 0x0000001198987220 */ /* 0x080fe20000410000 */
[-C--:B------:R-:W-:Y:S01]  /*eab0*/  FMUL.FTZ R153, R153, R17.reuse ;  /* 0x0000001199997220 */ /* 0x080fe20000410000 */
[-C--:B------:R-:W-:Y:S01]  /*eac0*/  FMUL.FTZ R160, R160, R17.reuse ;  /* 0x00000011a0a07220 */ /* 0x080fe20000410000 */
[----:B------:R-:W-:Y:S01]  /*ead0*/  FMUL.FTZ R161, R161, R17 ;  /* 0x00000011a1a17220 */ /* 0x000fe20000410000 */
[----:B------:R-:W-:Y:S01]  /*eae0*/  FMUL.FTZ R173, R173, R19 ;  /* 0x00000013adad7220 */ /* 0x000fe20000410000 */
[----:B------:R-:W1:Y:S01]  /*eaf0*/  MUFU.EX2 R16, R16 ;  /* 0x0000001000107308 */ /* 0x000e620000000800 */
[----:B---3--:R-:W-:Y:S01]  /*eb00*/  F2FP.BF16.F32.PACK_AB R2, R180, R35 ;  /* 0x00000023b402723e */ /* 0x008fe200000010ff */
[-C--:B------:R-:W-:Y:S01]  /*eb10*/  FMUL.FTZ R168, R168, R17.reuse ;  /* 0x00000011a8a87220 */ /* 0x080fe20000410000 */
[----:B-----5:R-:W-:Y:S01]  /*eb20*/  F2FP.BF16.F32.PACK_AB R3, R243, R252 ;  /* 0x000000fcf303723e */ /* 0x020fe200000010ff */
[----:B------:R-:W-:Y:S01]  /*eb30*/  FMUL.FTZ R169, R169, R17 ;  /* 0x00000011a9a97220 */ /* 0x000fe20000410000 */
[----:B------:R-:W-:Y:S01]  /*eb40*/  LOP3.LUT R10, R10, R2, RZ, 0xc0, !PT ;  /* 0x000000020a0a7212 */ /* 0x000fe200078ec0ff */
[-C--:B------:R-:W-:Y:S01]  /*eb50*/  FMUL.FTZ R48, R48, R19.reuse ;  /* 0x0000001330307220 */ /* 0x080fe20000410000 */
[----:B------:R-:W-:Y:S01]  /*eb60*/  F2FP.BF16.F32.PACK_AB R2, R136, R32 ;  /* 0x000000208802723e */ /* 0x000fe200000010ff */
[----:B------:R-:W-:Y:S01]  /*eb70*/  FMUL.FTZ R49, R49, R19 ;  /* 0x0000001331317220 */ /* 0x000fe20000410000 */
[-C--:B----4-:R-:W-:Y:S01]  /*eb80*/  FMUL.FTZ R150, R150, R18.reuse ;  /* 0x0000001296967220 */ /* 0x090fe20000410000 */
[----:B------:R-:W-:Y:S01]  /*eb90*/  FMUL.FTZ R151, R151, R18 ;  /* 0x0000001297977220 */ /* 0x000fe20000410000 */
[----:B------:R-:W-:Y:S01]  /*eba0*/  LOP3.LUT R11, R11, R2, RZ, 0xc0, !PT ;  /* 0x000000020b0b7212 */ /* 0x000fe200078ec0ff */
[----:B------:R-:W-:Y:S01]  /*ebb0*/  FMUL.FTZ R158, R158, R18 ;  /* 0x000000129e9e7220 */ /* 0x000fe20000410000 */
[----:B------:R-:W-:Y:S01]  /*ebc0*/  F2FP.BF16.F32.PACK_AB R2, R183, R182 ;  /* 0x000000b6b702723e */ /* 0x000fe200000010ff */
[-C--:B------:R-:W-:Y:S01]  /*ebd0*/  FMUL.FTZ R159, R159, R18.reuse ;  /* 0x000000129f9f7220 */ /* 0x080fe20000410000 */
[-C--:B------:R-:W-:Y:S01]  /*ebe0*/  FMUL.FTZ R166, R166, R18.reuse ;  /* 0x00000012a6a67220 */ /* 0x080fe20000410000 */
[----:B------:R-:W-:Y:S01]  /*ebf0*/  FMUL.FTZ R167, R167, R18 ;  /* 0x00000012a7a77220 */ /* 0x000fe20000410000 */
[----:B------:R-:W-:Y:S01]  /*ec00*/  LOP3.LUT R8, R8, R2, RZ, 0xc0, !PT ;  /* 0x0000000208087212 */ /* 0x000fe200078ec0ff */
[----:B-1----:R-:W-:Y:S01]  /*ec10*/  FMUL.FTZ R146, R146, R16 ;  /* 0x0000001092927220 */ /* 0x002fe20000410000 */
[----:B------:R-:W-:Y:S01]  /*ec20*/  F2FP.BF16.F32.PACK_AB R2, R181, R34 ;  /* 0x00000022b502723e */ /* 0x000fe200000010ff */
[-C--:B------:R-:W-:Y:S01]  /*ec30*/  FMUL.FTZ R147, R147, R16.reuse ;  /* 0x0000001093937220 */ /* 0x080fe20000410000 */
[-C--:B------:R-:W-:Y:S01]  /*ec40*/  FMUL.FTZ R154, R154, R16.reuse ;  /* 0x000000109a9a7220 */ /* 0x080fe20000410000 */
[----:B------:R-:W-:Y:S01]  /*ec50*/  FMUL.FTZ R155, R155, R16 ;  /* 0x000000109b9b7220 */ /* 0x000fe20000410000 */
[----:B------:R-:W-:Y:S01]  /*ec60*/  LOP3.LUT R9, R9, R2, RZ, 0xc0, !PT ;  /* 0x0000000209097212 */ /* 0x000fe200078ec0ff */
[-C--:B------:R-:W-:Y:S01]  /*ec70*/  FMUL.FTZ R162, R162, R16.reuse ;  /* 0x00000010a2a27220 */ /* 0x080fe20000410000 */
[----:B------:R-:W-:Y:S01]  /*ec80*/  F2FP.BF16.F32.PACK_AB R2, R197, R29 ;  /* 0x0000001dc502723e */ /* 0x000fe200000010ff */
[----:B------:R-:W-:Y:S01]  /*ec90*/  FMUL.FTZ R163, R163, R16 ;  /* 0x00000010a3a37220 */ /* 0x000fe20000410000 */
[----:B------:R-:W-:Y:S01]  /*eca0*/  FMUL.FTZ R174, R174, R18 ;  /* 0x00000012aeae7220 */ /* 0x000fe20000410000 */
[----:B------:R-:W-:Y:S01]  /*ecb0*/  FMUL.FTZ R170, R170, R16 ;  /* 0x00000010aaaa7220 */ /* 0x000fe20000410000 */
[----:B------:R-:W-:Y:S01]  /*ecc0*/  LOP3.LUT R4, R4, R2, RZ, 0xc0, !PT ;  /* 0x0000000204047212 */ /* 0x000fe200078ec0ff */
[----:B------:R-:W-:Y:S01]  /*ecd0*/  FMUL.FTZ R171, R171, R16 ;  /* 0x00000010abab7220 */ /* 0x000fe20000410000 */
[--C-:B------:R-:W-:Y:S01]  /*ece0*/  HSET2.LE.AND R2, R20, R0.reuse, PT ;  /* 0x0000000014027233 */ /* 0x100fe20003803000 */
[-C--:B------:R-:W-:Y:S01]  /*ecf0*/  FMUL.FTZ R175, R175, R18.reuse ;  /* 0x00000012afaf7220 */ /* 0x080fe20000410000 */
[C---:B--2---:R-:W-:Y:S01]  /*ed00*/  HMMA.16816.F32.BF16 R148, R8.reuse, R24, R148 ;  /* 0x000000180894723c */ /* 0x044fe20000041894 */
[-C--:B------:R-:W-:Y:S01]  /*ed10*/  FMUL.FTZ R50, R50, R18.reuse ;  /* 0x0000001232327220 */ /* 0x080fe20000410000 */
[-C--:B------:R-:W-:Y:S01]  /*ed20*/  FMUL.FTZ R51, R51, R18.reuse ;  /* 0x0000001233337220 */ /* 0x080fe20000410000 */
[----:B------:R-:W-:Y:S01]  /*ed30*/  LOP3.LUT R5, R2, R3, RZ, 0xc0, !PT ;  /* 0x0000000302057212 */ /* 0x000fe200078ec0ff */
[----:B------:R-:W-:Y:S01]  /*ed40*/  FMUL.FTZ R64, R64, R19 ;  /* 0x0000001340407220 */ /* 0x000fe20000410000 */
[--C-:B------:R-:W-:Y:S01]  /*ed50*/  HSET2.LE.AND R2, R138, R0.reuse, PT ;  /* 0x000000008a027233 */ /* 0x100fe20003803000 */
[----:B------:R-:W-:Y:S01]  /*ed60*/  HMMA.16816.F32.BF16 R248, R8, R26, R156 ;  /* 0x0000001a08f8723c */ /* 0x000fe2000004189c */
[----:B------:R-:W-:Y:S01]  /*ed70*/  F2FP.BF16.F32.PACK_AB R3, R139, R31 ;  /* 0x0000001f8b03723e */ /* 0x000fe200000010ff */
[----:B------:R-:W-:Y:S01]  /*ed80*/  FMUL.FTZ R65, R65, R19 ;  /* 0x0000001341417220 */ /* 0x000fe20000410000 */
[-C--:B------:R-:W-:Y:S01]  /*ed90*/  FMUL.FTZ R66, R66, R18.reuse ;  /* 0x0000001242427220 */ /* 0x080fe20000410000 */
[-C--:B------:R-:W-:Y:S01]  /*eda0*/  FMUL.FTZ R67, R67, R18.reuse ;  /* 0x0000001243437220 */ /* 0x080fe20000410000 */
[----:B------:R-:W-:Y:S01]  /*edb0*/  LOP3.LUT R6, R2, R3, RZ, 0xc0, !PT ;  /* 0x0000000302067212 */ /* 0x000fe200078ec0ff */
[-C--:B------:R-:W-:Y:S01]  /*edc0*/  FMUL.FTZ R36, R36, R19.reuse ;  /* 0x0000001324247220 */ /* 0x080fe20000410000 */
[----:B------:R-:W-:Y:S01]  /*edd0*/  HSET2.LE.AND R2, R21, R0, PT ;  /* 0x0000000015027233 */ /* 0x000fe20003803000 */
[----:B------:R-:W-:Y:S01]  /*ede0*/  FMUL.FTZ R37, R37, R19 ;  /* 0x0000001325257220 */ /* 0x000fe20000410000 */
[----:B------:R-:W1:Y:S01]  /*edf0*/  LDSM.16.MT88.4 R20, [R211+0xa000] ;  /* 0x00a00000d314783b */ /* 0x000e620000004200 */
[----:B------:R-:W-:Y:S01]  /*ee00*/  F2FP.BF16.F32.PACK_AB R3, R177, R239 ;  /* 0x000000efb103723e */ /* 0x000fe200000010ff */
[-C--:B------:R-:W-:Y:S01]  /*ee10*/  FMUL.FTZ R38, R38, R18.reuse ;  /* 0x0000001226267220 */ /* 0x080fe20000410000 */
[----:B------:R-:W-:Y:S01]  /*ee20*/  FMUL.FTZ R39, R39, R18 ;  /* 0x0000001227277220 */ /* 0x000fe20000410000 */
[----:B------:R-:W-:Y:S01]  /*ee30*/  FMUL.FTZ R40, R40, R17 ;  /* 0x0000001128287220 */ /* 0x000fe20000410000 */
[----:B------:R-:W-:Y:S01]  /*ee40*/  LOP3.LUT R7, R2, R3, RZ, 0xc0, !PT ;  /* 0x0000000302077212 */ /* 0x000fe200078ec0ff */
[-C--:B------:R-:W-:Y:S01]  /*ee50*/  FMUL.FTZ R41, R41, R17.reuse ;  /* 0x0000001129297220 */ /* 0x080fe20000410000 */
        /* <DEDUP_REMOVED lines=12> */
[----:B------:R-:W2:Y:S01]  /*ef20*/  LDSM.16.MT88.4 R24, [R214+0xa000] ;  /* 0x00a00000d618783b */ /* 0x000ea20000004200 */
        /* <DEDUP_REMOVED lines=40> */
[-C--:B------:R-:W-:Y:S01]  /*f1b0*/  FMUL.FTZ R110, R110, R16.reuse ;  /* 0x000000106e6e7220 */ /* 0x080fe20000410000 */
[-C--:B------:R-:W-:Y:S01]  /*f1c0*/  FMUL.FTZ R111, R111, R16.reuse ;  /* 0x000000106f6f7220 */ /* 0x080fe20000410000 */
[----:B------:R-:W-:Y:S01]  /*f1d0*/  FMUL.FTZ R125, R125, R17 ;  /* 0x000000117d7d7220 */ /* 0x000fe20000410000 */
[-C--:B------:R-:W-:Y:S01]  /*f1e0*/  FMUL.FTZ R122, R122, R16.reuse ;  /* 0x000000107a7a7220 */ /* 0x080fe20000410000 */
[C---:B--2---:R-:W-:Y:S01]  /*f1f0*/  HMMA.16816.F32.BF16 R204, R8.reuse, R26, R48 ;  /* 0x0000001a08cc723c */ /* 0x044fe20000041830 */
[----:B------:R-:W-:Y:S01]  /*f200*/  MOV R173, R33 ;  /* 0x0000002100ad7202 */ /* 0x000fe20000000f00 */
[----:B------:R-:W-:Y:S01]  /*f210*/  FMUL.FTZ R123, R123, R16 ;  /* 0x000000107b7b7220 */ /* 0x000fe20000410000 */
[----:B------:R-:W-:Y:S01]  /*f220*/  MOV R174, R30 ;  /* 0x0000001e00ae7202 */ /* 0x000fe20000000f00 */
[-C--:B------:R-:W-:Y:S01]  /*f230*/  FMUL.FTZ R126, R126, R16.reuse ;  /* 0x000000107e7e7220 */ /* 0x080fe20000410000 */
[----:B------:R-:W-:Y:S01]  /*f240*/  MOV R175, R29 ;  /* 0x0000001d00af7202 */ /* 0x000fe20000000f00 */
[-C--:B------:R-:W-:Y:S01]  /*f250*/  HMMA.16816.F32.BF16 R36, R8, R24.reuse, R36 ;  /* 0x000000180824723c */ /* 0x080fe20000041824 */
[----:B------:R-:W-:Y:S01]  /*f260*/  MOV R50, R197 ;  /* 0x000000c500327202 */ /* 0x000fe20000000f00 */
[----:B------:R-:W-:Y:S01]  /*f270*/  FMUL.FTZ R127, R127, R16 ;  /* 0x000000107f7f7220 */ /* 0x000fe20000410000 */
[----:B------:R-:W-:Y:S01]  /*f280*/  MOV R49, R35 ;  /* 0x0000002300317202 */ /* 0x000fe20000000f00 */
[-C--:B------:R-:W-:Y:S01]  /*f290*/  FMUL.FTZ R68, R68, R19.reuse ;  /* 0x0000001344447220 */ /* 0x080fe20000410000 */
[----:B------:R-:W-:Y:S01]  /*f2a0*/  MOV R48, R32 ;  /* 0x0000002000307202 */ /* 0x000fe20000000f00 */
[C---:B------:R-:W-:Y:S01]  /*f2b0*/  HMMA.16816.F32.BF16 R40, R4.reuse, R24, R40 ;  /* 0x000000180428723c */ /* 0x040fe20000041828 */
[----:B------:R-:W-:Y:S01]  /*f2c0*/  LDSM.16.MT88.4 R32, [R213+0xb000] ;  /* 0x00b00000d520783b */ /* 0x000fe20000004200 */
[-C--:B------:R-:W-:Y:S01]  /*f2d0*/  FMUL.FTZ R69, R69, R19.reuse ;  /* 0x0000001345457220 */ /* 0x080fe20000410000 */
[-C--:B------:R-:W-:Y:S01]  /*f2e0*/  FMUL.FTZ R70, R70, R18.reuse ;  /* 0x0000001246467220 */ /* 0x080fe20000410000 */
[-C--:B------:R-:W-:Y:S01]  /*f2f0*/  FMUL.FTZ R71, R71, R18.reuse ;  /* 0x0000001247477220 */ /* 0x080fe20000410000 */
[-C--:B------:R-:W-:Y:S01]  /*f300*/  FMUL.FTZ R80, R80, R19.reuse ;  /* 0x0000001350507220 */ /* 0x080fe20000410000 */
[----:B------:R-:W-:Y:S01]  /*f310*/  HMMA.16816.F32.BF16 R44, R4, R26, R44 ;  /* 0x0000001a042c723c */ /* 0x000fe2000004182c */
[----:B------:R-:W2:Y:S01]  /*f320*/  LDSM.16.MT88.4 R24, [R211+0xb000] ;  /* 0x00b00000d318783b */ /* 0x000ea20000004200 */
[-C--:B------:R-:W-:Y:S01]  /*f330*/  FMUL.FTZ R81, R81, R19.reuse ;  /* 0x0000001351517220 */ /* 0x080fe20000410000 */
[-C--:B------:R-:W-:Y:S01]  /*f340*/  FMUL.FTZ R82, R82, R18.reuse ;  /* 0x0000001252527220 */ /* 0x080fe20000410000 */
[-C--:B------:R-:W-:Y:S01]  /*f350*/  FMUL.FTZ R83, R83, R18.reuse ;  /* 0x0000001253537220 */ /* 0x080fe20000410000 */
[-C--:B------:R-:W-:Y:S01]  /*f360*/  FMUL.FTZ R84, R84, R19.reuse ;  /* 0x0000001354547220 */ /* 0x080fe20000410000 */
[----:B------:R-:W-:Y:S01]  /*f370*/  FMUL.FTZ R85, R85, R19 ;  /* 0x0000001355557220 */ /* 0x000fe20000410000 */
[-C--:B------:R-:W-:Y:S01]  /*f380*/  FMUL.FTZ R86, R86, R18.reuse ;  /* 0x0000001256567220 */ /* 0x080fe20000410000 */
[----:B------:R-:W-:Y:S01]  /*f390*/  FMUL.FTZ R87, R87, R18 ;  /* 0x0000001257577220 */ /* 0x000fe20000410000 */
[----:B------:R-:W-:Y:S01]  /*f3a0*/  FFMA.FTZ R2, R194, UR38, -R12 ;  /* 0x00000026c2027c23 */ /* 0x000fe2000801080c */
[----:B------:R-:W-:Y:S01]  /*f3b0*/  MOV R172, R183 ;  /* 0x000000b700ac7202 */ /* 0x000fe20000000f00 */
[----:B------:R-:W-:Y:S01]  /*f3c0*/  IMAD.MOV.U32 R51, RZ, RZ, R181 ;  /* 0x000000ffff337224 */ /* 0x000fe200078e00b5 */
[----:B------:R-:W-:Y:S01]  /*f3d0*/  MOV R159, R182 ;  /* 0x000000b6009f7202 */ /* 0x000fe20000000f00 */
[-C--:B------:R-:W-:Y:S01]  /*f3e0*/  FMUL.FTZ R100, R100, R19.reuse ;  /* 0x0000001364647220 */ /* 0x080fe20000410000 */
[----:B------:R-:W-:Y:S01]  /*f3f0*/  MOV R158, R238 ;  /* 0x000000ee009e7202 */ /* 0x000fe20000000f00 */
[-C--:B------:R-:W-:Y:S01]  /*f400*/  FMUL.FTZ R101, R101, R19.reuse ;  /* 0x0000001365657220 */ /* 0x080fe20000410000 */
[----:B------:R3:W-:Y:S01]  /*f410*/  MUFU.EX2 R238, R2 ;  /* 0x0000000200ee7308 */ /* 0x0007e20000000800 */
[C---:B-1----:R-:W-:Y:S01]  /*f420*/  HMMA.16816.F32.BF16 R196, R8.reuse, R22, R64 ;  /* 0x0000001608c4723c */ /* 0x042fe20000041840 */
[-C--:B------:R-:W-:Y:S01]  /*f430*/  FMUL.FTZ R102, R102, R18.reuse ;  /* 0x0000001266667220 */ /* 0x080fe20000410000 */
[-C--:B------:R-:W-:Y:S01]  /*f440*/  FMUL.FTZ R103, R103, R18.reuse ;  /* 0x0000001267677220 */ /* 0x080fe20000410000 */
[-C--:B------:R-:W-:Y:S01]  /*f450*/  FMUL.FTZ R96, R96, R19.reuse ;  /* 0x0000001360607220 */ /* 0x080fe20000410000 */
[----:B------:R-:W-:Y:S01]  /*f460*/  FMUL.FTZ R97, R97, R19 ;  /* 0x0000001361617220 */ /* 0x000fe20000410000 */
[----:B------:R-:W-:Y:S01]  /*f470*/  FMUL.FTZ R98, R98, R18 ;  /* 0x0000001262627220 */ /* 0x000fe20000410000 */
[-C--:B------:R-:W-:Y:S01]  /*f480*/  HMMA.16816.F32.BF16 R200, R8, R20.reuse, R52 ;  /* 0x0000001408c8723c */ /* 0x080fe20000041834 */
[----:B------:R-:W-:Y:S01]  /*f490*/  IMAD.MOV.U32 R67, RZ, RZ, R31 ;  /* 0x000000ffff437224 */ /* 0x000fe200078e001f */
[----:B------:R-:W-:Y:S01]  /*f4a0*/  MOV R66, R180 ;  /* 0x000000b400427202 */ /* 0x000fe20000000f00 */
[----:B------:R-:W1:Y:S01]  /*f4b0*/  LDSM.16.MT88.4 R28, [R214+0xb000] ;  /* 0x00b00000d61c783b */ /* 0x000e620000004200 */
[-C--:B------:R-:W-:Y:S01]  /*f4c0*/  FMUL.FTZ R99, R99, R18.reuse ;  /* 0x0000001263637220 */ /* 0x080fe20000410000 */
[----:B------:R-:W-:Y:S01]  /*f4d0*/  IMAD.MOV.U32 R65, RZ, RZ, R136 ;  /* 0x000000ffff417224 */ /* 0x000fe200078e0088 */
[C---:B------:R-:W-:Y:S01]  /*f4e0*/  HMMA.16816.F32.BF16 R56, R4.reuse, R20, R56 ;  /* 0x000000140438723c */ /* 0x040fe20000041838 */
[----:B------:R-:W-:Y:S01]  /*f4f0*/  MOV R64, R139 ;  /* 0x0000008b00407202 */ /* 0x000fe20000000f00 */
[-C--:B------:R-:W-:Y:S01]  /*f500*/  FMUL.FTZ R116, R116, R19.reuse ;  /* 0x0000001374747220 */ /* 0x080fe20000410000 */
[-C--:B------:R-:W-:Y:S01]  /*f510*/  FMUL.FTZ R117, R117, R19.reuse ;  /* 0x0000001375757220 */ /* 0x080fe20000410000 */
[----:B---3--:R-:W-:Y:S01]  /*f520*/  FFMA.FTZ R2, R192, UR38, -R12 ;  /* 0x00000026c0027c23 */ /* 0x008fe2000801080c */
[-C--:B------:R-:W-:Y:S01]  /*f530*/  FMUL.FTZ R118, R118, R18.reuse ;  /* 0x0000001276767220 */ /* 0x080fe20000410000 */
[C---:B------:R-:W-:Y:S01]  /*f540*/  HMMA.16816.F32.BF16 R60, R4.reuse, R22, R60 ;  /* 0x00000016043c723c */ /* 0x040fe2000004183c */
[----:B------:R-:W3:Y:S01]  /*f550*/  LDSM.16.MT88.4 R20, [R209+0xb000] ;  /* 0x00b00000d114783b */ /* 0x000ee20000004200 */
[----:B------:R4:W-:Y:S01]  /*f560*/  MUFU.EX2 R192, R2 ;  /* 0x0000000200c07308 */ /* 0x0009e20000000800 */
[-C--:B------:R-:W-:Y:S01]  /*f570*/  FMUL.FTZ R119, R119, R18.reuse ;  /* 0x0000001277777220 */ /* 0x080fe20000410000 */
[-C--:B------:R-:W-:Y:S01]  /*f580*/  FMUL.FTZ R112, R112, R19.reuse ;  /* 0x0000001370707220 */ /* 0x080fe20000410000 */
[----:B------:R-:W-:Y:S01]  /*f590*/  FMUL.FTZ R113, R113, R19 ;  /* 0x0000001371717220 */ /* 0x000fe20000410000 */
[----:B--2---:R-:W-:Y:S01]  /*f5a0*/  HMMA.16816.F32.BF16 R88, R4, R24, R88 ;  /* 0x000000180458723c */ /* 0x004fe20000041858 */
[-C--:B------:R-:W-:Y:S01]  /*f5b0*/  FMUL.FTZ R114, R114, R18.reuse ;  /* 0x0000001272727220 */ /* 0x080fe20000410000 */
[----:B------:R-:W-:-:S04]  /*f5c0*/  FMUL.FTZ R115, R115, R18 ;  /* 0x0000001273737220 */ /* 0x000fc80000410000 */
[C---:B------:R-:W-:Y:S06]  /*f5d0*/  HMMA.16816.F32.BF16 R92, R4.reuse, R26, R92 ;  /* 0x0000001a045c723c */ /* 0x040fec000004185c */
[C---:B------:R-:W-:Y:S06]  /*f5e0*/  HMMA.16816.F32.BF16 R120, R4.reuse, R32, R120 ;  /* 0x000000200478723c */ /* 0x040fec0000041878 */
[----:B------:R-:W-:Y:S06]  /*f5f0*/  HMMA.16816.F32.BF16 R52, R4, R34, R124 ;  /* 0x000000220434723c */ /* 0x000fec000004187c */
[----:B------:R-:W-:Y:S06]  /*f600*/  HMMA.16816.F32.BF16 R84, R8, R24, R84 ;  /* 0x000000180854723c */ /* 0x000fec0000041854 */
[C---:B-1----:R-:W-:Y:S06]  /*f610*/  HMMA.16816.F32.BF16 R104, R4.reuse, R28, R104 ;  /* 0x0000001c0468723c */ /* 0x042fec0000041868 */
[C---:B---3--:R-:W-:Y:S06]  /*f620*/  HMMA.16816.F32.BF16 R72, R4.reuse, R20, R72 ;  /* 0x000000140448723c */ /* 0x048fec0000041848 */
[C---:B------:R-:W-:Y:S06]  /*f630*/  HMMA.16816.F32.BF16 R76, R4.reuse, R22, R76 ;  /* 0x00000016044c723c */ /* 0x040fec000004184c */
[----:B------:R-:W-:Y:S06]  /*f640*/  HMMA.16816.F32.BF16 R108, R4, R30, R108 ;  /* 0x0000001e046c723c */ /* 0x000fec000004186c */
[----:B------:R-:W-:Y:S01]  /*f650*/  HMMA.16816.F32.BF16 R68, R8, R20, R68 ;  /* 0x000000140844723c */ /* 0x000fe20000041844 */
[----:B------:R-:W-:-:S04]  /*f660*/  IMAD.WIDE.U32 R4, R191, -0x2daee0ad, RZ ;  /* 0xd2511f53bf047825 */ /* 0x000fc800078e00ff */
[--C-:B------:R-:W-:Y:S01]  /*f670*/  FFMA.FTZ R7, R184, UR38, -R12.reuse ;  /* 0x00000026b8077c23 */ /* 0x100fe2000801080c */
[----:B------:R-:W-:Y:S01]  /*f680*/  FFMA.FTZ R6, R185, UR38, -R12 ;  /* 0x00000026b9067c23 */ /* 0x000fe2000801080c */
[C---:B------:R-:W-:Y:S01]  /*f690*/  HMMA.16816.F32.BF16 R180, R8.reuse, R22, R80 ;  /* 0x0000001608b4723c */ /* 0x040fe20000041850 */
[----:B------:R-:W-:Y:S01]  /*f6a0*/  LOP3.LUT R3, R5, UR29, R178, 0x96, !PT ;  /* 0x0000001d05037c12 */ /* 0x000fe2000f8e96b2 */
[----:B------:R1:W-:Y:S01]  /*f6b0*/  MUFU.EX2 R194, R7 ;  /* 0x0000000700c27308 */ /* 0x0003e20000000800 */
[C---:B------:R-:W-:Y:S01]  /*f6c0*/  LOP3.LUT R24, R4.reuse, 0xff, RZ, 0xc0, !PT ;  /* 0x000000ff04187812 */ /* 0x040fe200078ec0ff */
[----:B------:R-:W-:Y:S01]  /*f6d0*/  LDSM.16.MT88.4 R80, [R209+0xb800] ;  /* 0x00b80000d150783b */ /* 0x000fe20000004200 */
[--C-:B------:R-:W-:Y:S01]  /*f6e0*/  SHF.R.U32.HI R21, RZ, 0x10, R4.reuse ;  /* 0x00000010ff157819 */ /* 0x100fe20000011604 */
[C---:B------:R-:W-:Y:S01]  /*f6f0*/  HMMA.16816.F32.BF16 R100, R8.reuse, R28, R100 ;  /* 0x0000001c0864723c */ /* 0x040fe20000041864 */
[----:B------:R-:W-:Y:S02]  /*f700*/  LOP3.LUT R22, R4, 0xffff, RZ, 0xc0, !PT ;  /* 0x0000ffff04167812 */ /* 0x000fe400078ec0ff */
[----:B------:R-:W-:Y:S01]  /*f710*/  SHF.R.U32.HI R23, RZ, 0x18, R4 ;  /* 0x00000018ff177819 */ /* 0x000fe20000011604 */
[----:B------:R-:W-:Y:S01]  /*f720*/  IMAD.WIDE.U32 R4, R179, -0x2daee0ad, RZ ;  /* 0xd2511f53b3047825 */ /* 0x000fe200078e00ff */
[----:B------:R-:W-:Y:S01]  /*f730*/  LOP3.LUT R21, R21, 0xff, RZ, 0xc0, !PT ;  /* 0x000000ff15157812 */ /* 0x000fe200078ec0ff */
[----:B------:R-:W-:Y:S01]  /*f740*/  HMMA.16816.F32.BF16 R136, R8, R26, R96 ;  /* 0x0000001a0888723c */ /* 0x000fe20000041860 */
[----:B------:R2:W-:Y:S01]  /*f750*/  MUFU.EX2 R191, R6 ;  /* 0x0000000600bf7308 */ /* 0x0005e20000000800 */
[----:B------:R-:W-:Y:S01]  /*f760*/  SHF.R.U32.HI R22, RZ, 0x8, R22 ;  /* 0x00000008ff167819 */ /* 0x000fe20000011616 */
[----:B------:R-:W-:Y:S01]  /*f770*/  LDSM.16.MT88.4 R96, [R211+0xb800] ;  /* 0x00b80000d360783b */ /* 0x000fe20000004200 */
[----:B----4-:R-:W-:-:S02]  /*f780*/  LOP3.LUT R2, R5, UR29, R242, 0x96, !PT ;  /* 0x0000001d05027c12 */ /* 0x010fc4000f8e96f2 */
[C---:B------:R-:W-:Y:S01]  /*f790*/  LOP3.LUT R5, R4.reuse, 0xffff, RZ, 0xc0, !PT ;  /* 0x0000ffff04057812 */ /* 0x040fe200078ec0ff */
[C---:B------:R-:W-:Y:S01]  /*f7a0*/  HMMA.16816.F32.BF16 R116, R8.reuse, R32, R116 ;  /* 0x000000200874723c */ /* 0x040fe20000041874 */
[----:B------:R-:W-:Y:S02]  /*f7b0*/  LOP3.LUT R20, R4, 0xff, RZ, 0xc0, !PT ;  /* 0x000000ff04147812 */ /* 0x000fe400078ec0ff */
[--C-:B------:R-:W-:Y:S02]  /*f7c0*/  SHF.R.U32.HI R12, RZ, 0x10, R4.reuse ;  /* 0x00000010ff0c7819 */ /* 0x100fe40000011604 */
[----:B-1----:R-:W-:Y:S01]  /*f7d0*/  SHF.R.U32.HI R7, RZ, 0x18, R4 ;  /* 0x00000018ff077819 */ /* 0x002fe20000011604 */
[----:B------:R-:W-:Y:S01]  /*f7e0*/  FFMA.FTZ R4, R193, UR38, -R13 ;  /* 0x00000026c1047c23 */ /* 0x000fe2000801080d */
[----:B------:R-:W-:Y:S01]  /*f7f0*/  SHF.R.U32.HI R5, RZ, 0x8, R5 ;  /* 0x00000008ff057819 */ /* 0x000fe20000011605 */
[----:B------:R-:W-:Y:S01]  /*f800*/  HMMA.16816.F32.BF16 R132, R8, R30, R112 ;  /* 0x0000001e0884723c */ /* 0x000fe20000041870 */
[----:B------:R-:W-:Y:S01]  /*f810*/  PRMT R25, R21, 0x5410, R23 ;  /* 0x0000541015197816 */ /* 0x000fe20000000017 */
[----:B------:R1:W-:Y:S01]  /*f820*/  MUFU.EX2 R185, R4 ;  /* 0x0000000400b97308 */ /* 0x0003e20000000800 */
[----:B------:R-:W-:Y:S01]  /*f830*/  PRMT R28, R20, 0x5410, R5 ;  /* 0x00005410141c7816 */ /* 0x000fe20000000005 */
[----:B--2---:R-:W-:Y:S01]  /*f840*/  FFMA.FTZ R6, R187, UR38, -R13 ;  /* 0x00000026bb067c23 */ /* 0x004fe2000801080d */
[----:B------:R-:W-:Y:S01]  /*f850*/  LOP3.LUT R5, R12, 0xff, RZ, 0xc0, !PT ;  /* 0x000000ff0c057812 */ /* 0x000fe200078ec0ff */
[----:B------:R-:W-:Y:S01]  /*f860*/  FMUL.FTZ R12, R128, R19 ;  /* 0x00000013800c7220 */ /* 0x000fe20000410000 */
[----:B------:R-:W-:Y:S01]  /*f870*/  PRMT R26, R24, 0x5410, R22 ;  /* 0x00005410181a7816 */ /* 0x000fe20000000016 */
[----:B------:R-:W-:Y:S01]  /*f880*/  FFMA.FTZ R22, R140, UR38, -R15 ;  /* 0x000000268c167c23 */ /* 0x000fe2000801080f */
[----:B------:R-:W-:Y:S01]  /*f890*/  PRMT R27, R5, 0x5410, R7 ;  /* 0x00005410051b7816 */ /* 0x000fe20000000007 */
[----:B------:R-:W-:Y:S01]  /*f8a0*/  FFMA.FTZ R5, R186, UR38, -R13 ;  /* 0x00000026ba057c23 */ /* 0x000fe2000801080d */
[----:B------:R2:W-:Y:S01]  /*f8b0*/  MUFU.EX2 R184, R6 ;  /* 0x0000000600b87308 */ /* 0x0005e20000000800 */
[----:B------:R-:W-:Y:S01]  /*f8c0*/  FFMA.FTZ R7, R141, UR38, -R15 ;  /* 0x000000268d077c23 */ /* 0x000fe2000801080f */
[----:B------:R-:W-:Y:S01]  /*f8d0*/  MOV R140, R156 ;  /* 0x0000009c008c7202 */ /* 0x000fe20000000f00 */
[----:B------:R-:W-:Y:S01]  /*f8e0*/  LDSM.16.MT88.4 R112, [R214+0xb800] ;  /* 0x00b80000d670783b */ /* 0x000fe20000004200 */
[----:B------:R-:W-:-:S02]  /*f8f0*/  MOV R141, R175 ;  /* 0x000000af008d7202 */ /* 0x000fc40000000f00 */
[----:B------:R-:W-:Y:S01]  /*f900*/  MOV R187, R48 ;  /* 0x0000003000bb7202 */ /* 0x000fe20000000f00 */
[----:B-1----:R-:W-:Y:S01]  /*f910*/  FFMA.FTZ R4, R190, UR38, -R13 ;  /* 0x00000026be047c23 */ /* 0x002fe2000801080d */
[----:B------:R-:W1:Y:S01]  /*f920*/  MUFU.EX2 R178, R5 ;  /* 0x0000000500b27308 */ /* 0x000e620000000800 */
[----:B------:R-:W-:Y:S01]  /*f930*/  FMUL.FTZ R13, R129, R19 ;  /* 0x00000013810d7220 */ /* 0x000fe20000410000 */
[----:B------:R-:W-:Y:S01]  /*f940*/  MOV R186, R67 ;  /* 0x0000004300ba7202 */ /* 0x000fe20000000f00 */
[----:B------:R-:W-:Y:S01]  /*f950*/  IMAD.MOV.U32 R190, RZ, RZ, R66 ;  /* 0x000000ffffbe7224 */ /* 0x000fe200078e0042 */
[----:B------:R-:W-:Y:S02]  /*f960*/  MOV R242, R64 ;  /* 0x0000004000f27202 */ /* 0x000fe40000000f00 */
[----:B------:R-:W-:Y:S02]  /*f970*/  MOV R193, R65 ;  /* 0x0000004100c17202 */ /* 0x000fe40000000f00 */
[----:B------:R3:W4:Y:S01]  /*f980*/  MUFU.EX2 R179, R4 ;  /* 0x0000000400b37308 */ /* 0x0007220000000800 */
[----:B--2---:R-:W-:Y:S01]  /*f990*/  FFMA.FTZ R6, R176, UR38, -R14 ;  /* 0x00000026b0067c23 */ /* 0x004fe2000801080e */
[----:B------:R-:W-:Y:S01]  /*f9a0*/  IMAD.MOV.U32 R176, RZ, RZ, R172 ;  /* 0x000000ffffb07224 */ /* 0x000fe200078e00ac */
[----:B------:R-:W-:Y:S05]  /*f9b0*/  LDSM.16.MT88.4 R64, [R213+0xa800] ;  /* 0x00a80000d540783b */ /* 0x000fea0000004200 */
[----:B------:R-:W-:Y:S01]  /*f9c0*/  MUFU.EX2 R30, R6 ;  /* 0x00000006001e7308 */ /* 0x000fe20000000800 */
[----:B---3--:R-:W-:-:S04]  /*f9d0*/  LOP3.LUT R4, R3, 0xffff, RZ, 0xc0, !PT ;  /* 0x0000ffff03047812 */ /* 0x008fc800078ec0ff */
[----:B------:R-:W-:Y:S02]  /*f9e0*/  SHF.R.U32.HI R5, RZ, 0x8, R4 ;  /* 0x00000008ff057819 */ /* 0x000fe40000011604 */
[----:B------:R-:W-:-:S04]  /*f9f0*/  LOP3.LUT R4, R3, 0xff, RZ, 0xc0, !PT ;  /* 0x000000ff03047812 */ /* 0x000fc800078ec0ff */
[----:B------:R-:W-:Y:S01]  /*fa00*/  PRMT R23, R4, 0x5410, R5 ;  /* 0x0000541004177816 */ /* 0x000fe20000000005 */
[--C-:B------:R-:W-:Y:S01]  /*fa10*/  FFMA.FTZ R4, R195, UR38, -R14.reuse ;  /* 0x00000026c3047c23 */ /* 0x100fe2000801080e */
[--C-:B------:R-:W-:Y:S02]  /*fa20*/  SHF.R.U32.HI R5, RZ, 0x10, R3.reuse ;  /* 0x00000010ff057819 */ /* 0x100fe40000011603 */
[----:B------:R-:W-:Y:S01]  /*fa30*/  MOV R195, R49 ;  /* 0x0000003100c37202 */ /* 0x000fe20000000f00 */
[----:B------:R2:W-:Y:S02]  /*fa40*/  MUFU.EX2 R33, R4 ;  /* 0x0000000400217308 */ /* 0x0005e40000000800 */
[----:B--2---:R-:W-:Y:S02]  /*fa50*/  SHF.R.U32.HI R4, RZ, 0x18, R3 ;  /* 0x00000018ff047819 */ /* 0x004fe40000011603 */
[----:B------:R-:W-:Y:S01]  /*fa60*/  LOP3.LUT R3, R5, 0xff, RZ, 0xc0, !PT ;  /* 0x000000ff05037812 */ /* 0x000fe200078ec0ff */
[----:B------:R-:W-:Y:S01]  /*fa70*/  FFMA.FTZ R5, R189, UR38, -R14 ;  /* 0x00000026bd057c23 */ /* 0x000fe2000801080e */
[----:B------:R-:W-:-:S02]  /*fa80*/  MOV R189, R50 ;  /* 0x0000003200bd7202 */ /* 0x000fc40000000f00 */
[----:B------:R-:W-:Y:S01]  /*fa90*/  PRMT R21, R3, 0x5410, R4 ;  /* 0x0000541003157816 */ /* 0x000fe20000000004 */
[----:B------:R2:W3:Y:S01]  /*faa0*/  MUFU.EX2 R32, R5 ;  /* 0x0000000500207308 */ /* 0x0004e20000000800 */
[----:B------:R-:W-:-:S04]  /*fab0*/  LOP3.LUT R3, R2, 0xffff, RZ, 0xc0, !PT ;  /* 0x0000ffff02037812 */ /* 0x000fc800078ec0ff */
[----:B------:R-:W-:Y:S02]  /*fac0*/  SHF.R.U32.HI R4, RZ, 0x8, R3 ;  /* 0x00000008ff047819 */ /* 0x000fe40000011603 */
[----:B------:R-:W-:-:S04]  /*fad0*/  LOP3.LUT R3, R2, 0xff, RZ, 0xc0, !PT ;  /* 0x000000ff02037812 */ /* 0x000fc800078ec0ff */
[----:B------:R-:W-:Y:S02]  /*fae0*/  PRMT R20, R3, 0x5410, R4 ;  /* 0x0000541003147816 */ /* 0x000fe40000000004 */
[--C-:B------:R-:W-:Y:S02]  /*faf0*/  SHF.R.U32.HI R3, RZ, 0x10, R2.reuse ;  /* 0x00000010ff037819 */ /* 0x100fe40000011602 */
[----:B------:R-:W-:Y:S02]  /*fb00*/  SHF.R.U32.HI R4, RZ, 0x18, R2 ;  /* 0x00000018ff047819 */ /* 0x000fe40000011602 */
[----:B------:R-:W-:Y:S01]  /*fb10*/  LOP3.LUT R2, R3, 0xff, RZ, 0xc0, !PT ;  /* 0x000000ff03027812 */ /* 0x000fe200078ec0ff */
[----:B--2---:R-:W-:Y:S01]  /*fb20*/  FFMA.FTZ R5, R188, UR38, -R14 ;  /* 0x00000026bc057c23 */ /* 0x004fe2000801080e */
[--C-:B------:R-:W-:Y:S01]  /*fb30*/  FFMA.FTZ R3, R142, UR38, -R15.reuse ;  /* 0x000000268e037c23 */ /* 0x100fe2000801080f */
[-C--:B------:R-:W-:Y:S01]  /*fb40*/  FMUL.FTZ R14, R130, R18.reuse ;  /* 0x00000012820e7220 */ /* 0x080fe20000410000 */
[----:B------:R-:W-:Y:S01]  /*fb50*/  PRMT R24, R2, 0x5410, R4 ;  /* 0x0000541002187816 */ /* 0x000fe20000000004 */
[----:B------:R-:W-:Y:S01]  /*fb60*/  FFMA.FTZ R2, R143, UR38, -R15 ;  /* 0x000000268f027c23 */ /* 0x000fe2000801080f */
[----:B------:R-:W-:Y:S01]  /*fb70*/  FMUL.FTZ R15, R131, R18 ;  /* 0x00000012830f7220 */ /* 0x000fe20000410000 */
[----:B------:R2:W-:Y:S01]  /*fb80*/  MUFU.EX2 R31, R5 ;  /* 0x00000005001f7308 */ /* 0x0005e20000000800 */
[----:B------:R-:W-:-:S02]  /*fb90*/  HSET2.LE.AND R4, R26, R0, PT ;  /* 0x000000001a047233 */ /* 0x000fc40003803000 */
[----:B------:R-:W-:Y:S02]  /*fba0*/  HSET2.LE.AND R6, R20, R0, PT ;  /* 0x0000000014067233 */ /* 0x000fe40003803000 */
[----:B------:R-:W-:Y:S01]  /*fbb0*/  MOV R26, R157 ;  /* 0x0000009d001a7202 */ /* 0x000fe20000000f00 */
[----:B------:R-:W-:Y:S01]  /*fbc0*/  HMMA.16816.F32.BF16 R12, R8, R34, R12 ;  /* 0x00000022080c723c */ /* 0x000fe2000004180c */
[----:B------:R-:W-:Y:S01]  /*fbd0*/  MOV R143, R174 ;  /* 0x000000ae008f7202 */ /* 0x000fe20000000f00 */
[----:B------:R1:W-:Y:S01]  /*fbe0*/  MUFU.EX2 R29, R3 ;  /* 0x00000003001d7308 */ /* 0x0003e20000000800 */
[----:B------:R-:W-:Y:S02]  /*fbf0*/  MOV R142, R173 ;  /* 0x000000ad008e7202 */ /* 0x000fe40000000f00 */
[----:B------:R-:W-:Y:S01]  /*fc00*/  MOV R188, R51 ;  /* 0x0000003300bc7202 */ /* 0x000fe20000000f00 */
[----:B------:R-:W-:Y:S01]  /*fc10*/  LDSM.16.MT88.4 R172, [R211+0xa800] ;  /* 0x00a80000d3ac783b */ /* 0x000fe20000004200 */
[----:B------:R-:W-:Y:S01]  /*fc20*/  MOV R34, R159 ;  /* 0x0000009f00227202 */ /* 0x000fe20000000f00 */
[----:B------:R-:W-:-:S02]  /*fc30*/  IMAD.MOV.U32 R35, RZ, RZ, R158 ;  /* 0x000000ffff237224 */ /* 0x000fc400078e009e */
[----:B------:R-:W-:Y:S01]  /*fc40*/  FFMA.FTZ R10, R140, R18, R26 ;  /* 0x000000128c0a7223 */ /* 0x000fe2000001001a */
[----:B------:R3:W-:Y:S01]  /*fc50*/  MUFU.EX2 R9, R7 ;  /* 0x0000000700097308 */ /* 0x0007e20000000800 */
[----:B--2---:R-:W-:Y:S01]  /*fc60*/  HSET2.LE.AND R5, R25, R0, PT ;  /* 0x0000000019057233 */ /* 0x004fe20003803000 */
[----:B------:R-:W-:Y:S01]  /*fc70*/  FFMA.FTZ R11, R35, R19, R34 ;  /* 0x00000013230b7223 */ /* 0x000fe20000010022 */
[----:B------:R-:W-:Y:S01]  /*fc80*/  FADD.FTZ R10, R188, R10 ;  /* 0x0000000abc0a7221 */ /* 0x000fe20000010000 */
[----:B------:R-:W2:Y:S04]  /*fc90*/  LDSM.16.MT88.4 R156, [R209+0xa800] ;  /* 0x00a80000d19c783b */ /* 0x000ea80000004200 */
[----:B------:R5:W5:Y:S01]  /*fca0*/  MUFU.EX2 R25, R2 ;  /* 0x0000000200197308 */ /* 0x000b620000000800 */
[----:B-1----:R-:W-:Y:S01]  /*fcb0*/  F2FP.BF16.F32.PACK_AB R3, R184, R178 ;  /* 0x000000b2b803723e */ /* 0x002fe200000010ff */
[----:B------:R-:W1:Y:S03]  /*fcc0*/  LDSM.16.MT88.4 R48, [R214+0xa800] ;  /* 0x00a80000d630783b */ /* 0x000e660000004200 */
[----:B------:R-:W-:-:S02]  /*fcd0*/  LOP3.LUT R131, R5, R3, RZ, 0xc0, !PT ;  /* 0x0000000305837212 */ /* 0x000fc400078ec0ff */
[----:B----4-:R-:W-:Y:S01]  /*fce0*/  F2FP.BF16.F32.PACK_AB R5, R179, R185 ;  /* 0x000000b9b305723e */ /* 0x010fe200000010ff */
[----:B------:R-:W4:Y:S01]  /*fcf0*/  MUFU.EX2 R8, R22 ;  /* 0x0000001600087308 */ /* 0x000f220000000800 */
[----:B---3--:R-:W-:Y:S02]  /*fd00*/  F2FP.BF16.F32.PACK_AB R7, R32, R33 ;  /* 0x000000212007723e */ /* 0x008fe400000010ff */
[----:B------:R-:W-:Y:S02]  /*fd10*/  F2FP.BF16.F32.PACK_AB R3, R192, R238 ;  /* 0x000000eec003723e */ /* 0x000fe400000010ff */
[----:B------:R-:W-:Y:S02]  /*fd20*/  LOP3.LUT R124, R6, R7, RZ, 0xc0, !PT ;  /* 0x00000007067c7212 */ /* 0x000fe400078ec0ff */
[----:B-----5:R-:W-:-:S04]  /*fd30*/  F2FP.BF16.F32.PACK_AB R2, R191, R194 ;  /* 0x000000c2bf02723e */ /* 0x020fc800000010ff */
[----:B------:R-:W-:Y:S02]  /*fd40*/  LOP3.LUT R130, R4, R2, RZ, 0xc0, !PT ;  /* 0x0000000204827212 */ /* 0x000fe400078ec0ff */
[--C-:B------:R-:W-:Y:S02]  /*fd50*/  HSET2.LE.AND R4, R21, R0.reuse, PT ;  /* 0x0000000015047233 */ /* 0x100fe40003803000 */
[----:B------:R-:W-:-:S03]  /*fd60*/  HSET2.LE.AND R2, R23, R0, PT ;  /* 0x0000000017027233 */ /* 0x000fc60003803000 */
[----:B------:R-:W-:Y:S02]  /*fd70*/  LOP3.LUT R129, R4, R5, RZ, 0xc0, !PT ;  /* 0x0000000504817212 */ /* 0x000fe400078ec0ff */
[----:B------:R-:W3:Y:S01]  /*fd80*/  LDSM.16.MT88.4 R4, [R213+0xb800] ;  /* 0x00b80000d504783b */ /* 0x000ee20000004200 */
[----:B------:R-:W-:Y:S02]  /*fd90*/  LOP3.LUT R128, R2, R3, RZ, 0xc0, !PT ;  /* 0x0000000302807212 */ /* 0x000fe400078ec0ff */
[----:B------:R-:W-:Y:S02]  /*fda0*/  HSET2.LE.AND R2, R24, R0, PT ;  /* 0x0000000018027233 */ /* 0x000fe40003803000 */
[----:B------:R-:W-:-:S03]  /*fdb0*/  F2FP.BF16.F32.PACK_AB R3, R25, R29 ;  /* 0x0000001d1903723e */ /* 0x000fc600000010ff */
[C---:B--2---:R-:W-:Y:S01]  /*fdc0*/  HMMA.16816.F32.BF16 R148, R128.reuse, R156, R148 ;  /* 0x0000009c8094723c */ /* 0x044fe20000041894 */
[----:B------:R-:W-:Y:S02]  /*fdd0*/  LOP3.LUT R125, R2, R3, RZ, 0xc0, !PT ;  /* 0x00000003027d7212 */ /* 0x000fe400078ec0ff */
[--C-:B------:R-:W-:Y:S02]  /*fde0*/  HSET2.LE.AND R2, R28, R0.reuse, PT ;  /* 0x000000001c027233 */ /* 0x100fe40003803000 */
[----:B------:R-:W-:Y:S01]  /*fdf0*/  F2FP.BF16.F32.PACK_AB R3, R30, R31 ;  /* 0x0000001f1e03723e */ /* 0x000fe200000010ff */
[C---:B------:R-:W-:Y:S03]  /*fe00*/  HMMA.16816.F32.BF16 R164, R128.reuse, R172, R164 ;  /* 0x000000ac80a4723c */ /* 0x040fe600000418a4 */
[----:B------:R-:W-:Y:S02]  /*fe10*/  LOP3.LUT R126, R2, R3, RZ, 0xc0, !PT ;  /* 0x00000003027e7212 */ /* 0x000fe400078ec0ff */
[----:B------:R-:W-:Y:S01]  /*fe20*/  HSET2.LE.AND R2, R27, R0, PT ;  /* 0x000000001b027233 */ /* 0x000fe20003803000 */
[----:B-1----:R-:W-:Y:S01]  /*fe30*/  HMMA.16816.F32.BF16 R36, R128, R48, R36 ;  /* 0x000000308024723c */ /* 0x002fe20000041824 */
[----:B----4-:R-:W-:-:S04]  /*fe40*/  F2FP.BF16.F32.PACK_AB R3, R8, R9 ;  /* 0x000000090803723e */ /* 0x010fc800000010ff */
[----:B------:R-:W-:Y:S01]  /*fe50*/  LOP3.LUT R127, R2, R3, RZ, 0xc0, !PT ;  /* 0x00000003027f7212 */ /* 0x000fe200078ec0ff */
[----:B------:R-:W-:Y:S01]  /*fe60*/  FFMA.FTZ R3, R143, R17, R141 ;  /* 0x000000118f037223 */ /* 0x000fe2000001008d */
[----:B------:R-:W-:Y:S01]  /*fe70*/  FFMA.FTZ R2, R142, R16, R252 ;  /* 0x000000108e027223 */ /* 0x000fe200000100fc */
[----:B------:R-:W-:Y:S03]  /*fe80*/  HMMA.16816.F32.BF16 R68, R128, R80, R68 ;  /* 0x000000508044723c */ /* 0x000fe60000041844 */
[----:B------:R-:W-:-:S03]  /*fe90*/  FADD.FTZ R2, R243, R2 ;  /* 0x00000002f3027221 */ /* 0x000fc60000010000 */
[----:B------:R-:W-:Y:S01]  /*fea0*/  HMMA.16816.F32.BF16 R144, R124, R156, R144 ;  /* 0x0000009c7c90723c */ /* 0x000fe20000041890 */
[----:B------:R-:W-:-:S04]  /*feb0*/  FADD.FTZ R2, R239, R2 ;  /* 0x00000002ef027221 */ /* 0x000fc80000010000 */
[----:B------:R-:W-:Y:S01]  /*fec0*/  FADD.FTZ R2, R177, R2 ;  /* 0x00000002b1027221 */ /* 0x000fe20000010000 */
[----:B---3--:R-:W-:Y:S03]  /*fed0*/  HMMA.16816.F32.BF16 R120, R124, R4, R120 ;  /* 0x000000047c78723c */ /* 0x008fe60000041878 */
[----:B------:R-:W-:-:S03]  /*fee0*/  FADD.FTZ R2, R29, R2 ;  /* 0x000000021d027221 */ /* 0x000fc60000010000 */
[----:B------:R-:W-:Y:S01]  /*fef0*/  HMMA.16816.F32.BF16 R116, R128, R4, R116 ;  /* 0x000000048074723c */ /* 0x000fe20000041874 */
[----:B------:R-:W-:-:S04]  /*ff00*/  FADD.FTZ R2, R25, R2 ;  /* 0x0000000219027221 */ /* 0x000fc80000010000 */
        /* <DEDUP_REMOVED lines=25> */
[----:B------:R-:W-:-:S04]  /*100a0*/  FADD.FTZ R238, R30, R5 ;  /* 0x000000051eee7221 */ /* 0x000fc80000010000 */
[----:B------:R1:W-:Y:S01]  /*100b0*/  STL [R1+0x1c], R243 ;  /* 0x00001cf301007387 */ /* 0x0003e20000100800 */
[C---:B------:R-:W-:Y:S03]  /*100c0*/  HMMA.16816.F32.BF16 R44, R124.reuse, R50, R44 ;  /* 0x000000327c2c723c */ /* 0x040fe6000004182c */
[----:B------:R1:W-:Y:S03]  /*100d0*/  STL [R1+0x18], R242 ;  /* 0x000018f201007387 */ /* 0x0003e60000100800 */
[C---:B------:R-:W-:Y:S01]  /*100e0*/  HMMA.16816.F32.BF16 R56, R124.reuse, R64, R56 ;  /* 0x000000407c38723c */ /* 0x040fe20000041838 */
[----:B------:R1:W-:Y:S04]  /*100f0*/  STL [R1+0x20], R238 ;  /* 0x000020ee01007387 */ /* 0x0003e80000100800 */
[----:B------:R1:W-:Y:S01]  /*10100*/  STL [R1+0x24], R239 ;  /* 0x000024ef01007387 */ /* 0x0003e20000100800 */
        /* <DEDUP_REMOVED lines=22> */
[----:B------:R-:W-:Y:S01]  /*10270*/  MOV R134, R233 ;  /* 0x000000e900867202 */ /* 0x000fe20000000f00 */
[----:B------:R-:W-:-:S05]  /*10280*/  NOP ;  /* 0x0000000000007918 */ /* 0x000fca0000000000 */
[----:B-1----:R-:W-:-:S15]  /*10290*/  @!P0 BRA `(.L_x_2311) ;  /* 0x00000034004c8947 */ /* 0x002fde0003800000 */
[----:B------:R-:W2:Y:S01]  /*102a0*/  LDL R250, [R1+0x74] ;  /* 0x0000740001fa7983 */ /* 0x000ea20000100800 */
[----:B------:R-:W-:-:S04]  /*102b0*/  DEPBAR.LE SB0, 0x0 ;  /* 0x000080000000791a */ /* 0x000fc80000000000 */
[----:B------:R-:W3:Y:S01]  /*102c0*/  LDL R251, [R1+0x38] ;  /* 0x0000380001fb7983 */ /* 0x000ee20000100800 */
[----:B------:R-:W-:Y:S02]  /*102d0*/  IMAD.U32 R6, RZ, RZ, UR10 ;  /* 0x0000000aff067e24 */ /* 0x000fe4000f8e00ff */
[----:B------:R-:W-:Y:S01]  /*102e0*/  IMAD.U32 R2, RZ, RZ, UR10 ;  /* 0x0000000aff027e24 */ /* 0x000fe2000f8e00ff */
[----:B------:R-:W-:Y:S01]  /*102f0*/  BAR.SYNC.DEFER_BLOCKING 0x0 ;  /* 0x0000000000007b1d */ /* 0x000fe20000010000 */
[C---:B------:R-:W-:Y:S02]  /*10300*/  IADD3 R8, P5, R240.reuse, -UR10, RZ ;  /* 0x8000000af0087c10 */ /* 0x040fe4000ffbe0ff */
[----:B------:R-:W-:Y:S02]  /*10310*/  IADD3 R6, P4, P3, R240, 0x80, -R6 ;  /* 0x00000080f0067810 */ /* 0x000fe40007b9e806 */
[C---:B------:R-:W-:Y:S02]  /*10320*/  IADD3 R4, P2, R234.reuse, -UR10, RZ ;  /* 0x8000000aea047c10 */ /* 0x040fe4000ff5e0ff */
[----:B------:R-:W-:Y:S01]  /*10330*/  IADD3 R2, P1, P0, R234, 0x80, -R2 ;  /* 0x00000080ea027810 */ /* 0x000fe2000783e802 */
[----:B------:R-:W4:Y:S01]  /*10340*/  LDL R249, [R1+0x70] ;  /* 0x0000700001f97983 */ /* 0x000f220000100800 */
[----:B------:R-:W-:-:S02]  /*10350*/  IADD3.X R9, R241, ~UR11, RZ, P5, !PT ;  /* 0x8000000bf1097c10 */ /* 0x000fc4000affe4ff */
[----:B------:R-:W-:Y:S02]  /*10360*/  IADD3.X R7, R241, ~UR11, RZ, P4, P3 ;  /* 0x8000000bf1077c10 */ /* 0x000fe4000a7e64ff */
        /* <DEDUP_REMOVED lines=9> */
[----:B------:R-:W-:Y:S04]  /*10400*/  LDSM.16.M88.4 R24, [R208+0x8000] ;  /* 0x00800000d018783b */ /* 0x000fe80000000200 */
[----:B------:R-:W-:Y:S04]  /*10410*/  LDSM.16.M88.4 R20, [R208+0x8800] ;  /* 0x00880000d014783b */ /* 0x000fe80000000200 */
[----:B------:R-:W-:Y:S04]  /*10420*/  LDSM.16.M88.4 R28, [R219] ;  /* 0x00000000db1c783b */ /* 0x000fe80000000200 */
[----:B-1----:R-:W1:Y:S04]  /*10430*/  LDSM.16.M88.4 R8, [R210] ;  /* 0x00000000d208783b */ /* 0x002e680000000200 */
[----:B------:R-:W-:Y:S04]  /*10440*/  LDSM.16.M88.4 R12, [R212+0x2000] ;  /* 0x00200000d40c783b */ /* 0x000fe80000000200 */
[----:B-----5:R-:W5:Y:S04]  /*10450*/  LDSM.16.M88.4 R4, [R210+0x2000] ;  /* 0x00200000d204783b */ /* 0x020f680000000200 */
[----:B------:R-:W5:Y:S04]  /*10460*/  LDSM.16.M88.4 R32, [R222] ;  /* 0x00000000de20783b */ /* 0x000f680000000200 */
[----:B------:R-:W5:Y:S01]  /*10470*/  LDSM.16.M88.4 R16, [R212] ;  /* 0x00000000d410783b */ /* 0x000f620000000200 */
[----:B------:R-:W-:Y:S01]  /*10480*/  UIADD3 UR32, UR37, -0x5, URZ ;  /* 0xfffffffb25207890 */ /* 0x000fe2000fffe03f */
[----:B------:R-:W-:-:S02]  /*10490*/  IMAD.U32 R2, RZ, RZ, UR35 ;  /* 0x00000023ff027e24 */ /* 0x000fc4000f8e00ff */
[----:B------:R-:W0:Y:S01]  /*104a0*/  LDGDEPBAR ;  /* 0x00000000000079af */ /* 0x000e220000000000 */
[----:B-1----:R-:W-:Y:S06]  /*104b0*/  HMMA.16816.F32.BF16 R184, R8, R24, RZ ;  /* 0x0000001808b8723c */ /* 0x002fec00000418ff */
[C---:B-----5:R-:W-:Y:S06]  /*104c0*/  HMMA.16816.F32.BF16 R180, R4.reuse, R26, RZ ;  /* 0x0000001a04b4723c */ /* 0x060fec00000418ff */
[C---:B------:R-:W-:Y:S06]  /*104d0*/  HMMA.16816.F32.BF16 R136, R4.reuse, R24, RZ ;  /* 0x000000180488723c */ /* 0x040fec00000418ff */
[C---:B------:R-:W-:Y:S06]  /*104e0*/  HMMA.16816.F32.BF16 R132, R4.reuse, R20, RZ ;  /* 0x000000140484723c */ /* 0x040fec00000418ff */
[----:B------:R-:W-:Y:S01]  /*104f0*/  HMMA.16816.F32.BF16 R176, R4, R22, RZ ;  /* 0x0000001604b0723c */ /* 0x000fe200000418ff */
[----:B------:R-:W-:Y:S05]  /*10500*/  LDSM.16.M88.4 R4, [R218+0x2000] ;  /* 0x00200000da04783b */ /* 0x000fea0000000200 */
[C---:B------:R-:W-:Y:S01]  /*10510*/  HMMA.16816.F32.BF16 R192, R8.reuse, R26, RZ ;  /* 0x0000001a08c0723c */ /* 0x040fe200000418ff */
[----:B------:R-:W1:Y:S05]  /*10520*/  LDSM.16.M88.4 R24, [R216+0x8000] ;  /* 0x00800000d818783b */ /* 0x000e6a0000000200 */
[C---:B------:R-:W-:Y:S06]  /*10530*/  HMMA.16816.F32.BF16 R140, R8.reuse, R20, RZ ;  /* 0x00000014088c723c */ /* 0x040fec00000418ff */
[----:B------:R-:W-:Y:S01]  /*10540*/  HMMA.16816.F32.BF16 R188, R8, R22, RZ ;  /* 0x0000001608bc723c */ /* 0x000fe200000418ff */
[----:B------:R-:W5:Y:S04]  /*10550*/  LDSM.16.M88.4 R20, [R216+0x8800] ;  /* 0x00880000d814783b */ /* 0x000f680000000200 */
[----:B------:R-:W5:Y:S01]  /*10560*/  LDSM.16.M88.4 R8, [R218] ;  /* 0x00000000da08783b */ /* 0x000f620000000200 */
[C---:B------:R-:W-:Y:S06]  /*10570*/  HMMA.16816.F32.BF16 R180, R12.reuse, R30, R180 ;  /* 0x0000001e0cb4723c */ /* 0x040fec00000418b4 */
[C---:B------:R-:W-:Y:S01]  /*10580*/  HMMA.16816.F32.BF16 R200, R12.reuse, R28, R136 ;  /* 0x0000001c0cc8723c */ /* 0x040fe20000041888 */
[----:B------:R-:W-:Y:S05]  /*10590*/  LDSM.16.M88.4 R136, [R215] ;  /* 0x00000000d788783b */ /* 0x000fea0000000200 */
[C---:B------:R-:W-:Y:S01]  /*105a0*/  HMMA.16816.F32.BF16 R204, R12.reuse, R32, R132 ;  /* 0x000000200ccc723c */ /* 0x040fe20000041884 */
[----:B------:R-:W-:Y:S05]  /*105b0*/  LDSM.16.M88.4 R132, [R215+0x800] ;  /* 0x00080000d784783b */ /* 0x000fea0000000200 */
[----:B------:R-:W-:Y:S01]  /*105c0*/  HMMA.16816.F32.BF16 R196, R12, R34, R176 ;  /* 0x000000220cc4723c */ /* 0x000fe200000418b0 */
[----:B------:R-:W5:Y:S05]  /*105d0*/  LDSM.16.M88.4 R12, [R217+0x2000] ;  /* 0x00200000d90c783b */ /* 0x000f6a0000000200 */
[C---:B------:R-:W-:Y:S06]  /*105e0*/  HMMA.16816.F32.BF16 R176, R16.reuse, R32, R140 ;  /* 0x0000002010b0723c */ /* 0x040fec000004188c */
[C---:B------:R-:W-:Y:S06]  /*105f0*/  HMMA.16816.F32.BF16 R184, R16.reuse, R28, R184 ;  /* 0x0000001c10b8723c */ /* 0x040fec00000418b8 */
[C---:B------:R-:W-:Y:S06]  /*10600*/  HMMA.16816.F32.BF16 R140, R16.reuse, R30, R192 ;  /* 0x0000001e108c723c */ /* 0x040fec00000418c0 */
[----:B------:R-:W-:Y:S06]  /*10610*/  HMMA.16816.F32.BF16 R32, R16, R34, R188 ;  /* 0x000000221020723c */ /* 0x000fec00000418bc */
[C---:B-1----:R-:W-:Y:S06]  /*10620*/  HMMA.16816.F32.BF16 R28, R4.reuse, R26, R180 ;  /* 0x0000001a041c723c */ /* 0x042fec00000418b4 */
[C---:B-----5:R-:W-:Y:S06]  /*10630*/  HMMA.16816.F32.BF16 R180, R4.reuse, R20, R204 ;  /* 0x0000001404b4723c */ /* 0x060fec00000418cc */
[-C--:B------:R-:W-:Y:S06]  /*10640*/  HMMA.16816.F32.BF16 R16, R4, R24.reuse, R200 ;  /* 0x000000180410723c */ /* 0x080fec00000418c8 */
[C---:B------:R-:W-:Y:S06]  /*10650*/  HMMA.16816.F32.BF16 R200, R8.reuse, R24, R184 ;  /* 0x0000001808c8723c */ /* 0x040fec00000418b8 */
[C---:B------:R-:W-:Y:S06]  /*10660*/  HMMA.16816.F32.BF16 R140, R8.reuse, R26, R140 ;  /* 0x0000001a088c723c */ /* 0x040fec000004188c */
[C---:B------:R-:W-:Y:S06]  /*10670*/  HMMA.16816.F32.BF16 R192, R8.reuse, R20, R176 ;  /* 0x0000001408c0723c */ /* 0x040fec00000418b0 */
[-C--:B------:R-:W-:Y:S01]  /*10680*/  HMMA.16816.F32.BF16 R188, R8, R22.reuse, R32 ;  /* 0x0000001608bc723c */ /* 0x080fe20000041820 */
[----:B------:R-:W1:Y:S04]  /*10690*/  LDSM.16.M88.4 R8, [R217] ;  /* 0x00000000d908783b */ /* 0x000e680000000200 */
[----:B------:R-:W-:Y:S01]  /*106a0*/  LDSM.16.M88.4 R32, [R208+0x9800] ;  /* 0x00980000d020783b */ /* 0x000fe20000000200 */
[----:B------:R-:W-:Y:S03]  /*106b0*/  HMMA.16816.F32.BF16 R196, R4, R22, R196 ;  /* 0x0000001604c4723c */ /* 0x000fe600000418c4 */
[----:B------:R-:W-:Y:S03]  /*106c0*/  LDSM.16.M88.4 R4, [R210+0x6000] ;  /* 0x00600000d204783b */ /* 0x000fe60000000200 */
[C---:B------:R-:W-:Y:S01]  /*106d0*/  HMMA.16816.F32.BF16 R24, R12.reuse, R138, R28 ;  /* 0x0000008a0c18723c */ /* 0x040fe2000004181c */
[----:B------:R-:W5:Y:S05]  /*106e0*/  LDSM.16.M88.4 R28, [R208+0x9000] ;  /* 0x00900000d01c783b */ /* 0x000f6a0000000200 */
[C---:B------:R-:W-:Y:S06]  /*106f0*/  HMMA.16816.F32.BF16 R20, R12.reuse, R132, R180 ;  /* 0x000000840c14723c */ /* 0x040fec00000418b4 */
[C---:B------:R-:W-:Y:S01]  /*10700*/  HMMA.16816.F32.BF16 R184, R12.reuse, R136, R16 ;  /* 0x000000880cb8723c */ /* 0x040fe20000041810 */
[----:B------:R-:W2:Y:S05]  /*10710*/  LDSM.16.M88.4 R16, [R210+0x4000] ;  /* 0x00400000d210783b */ /* 0x000eaa0000000200 */
[----:B------:R-:W-:Y:S06]  /*10720*/  HMMA.16816.F32.BF16 R12, R12, R134, R196 ;  /* 0x000000860c0c723c */ /* 0x000fec00000418c4 */
[C---:B-1----:R-:W-:Y:S06]  /*10730*/  HMMA.16816.F32.BF16 R176, R8.reuse, R136, R200 ;  /* 0x0000008808b0723c */ /* 0x042fec00000418c8 */
[C---:B------:R-:W-:Y:S06]  /*10740*/  HMMA.16816.F32.BF16 R140, R8.reuse, R138, R140 ;  /* 0x0000008a088c723c */ /* 0x040fec000004188c */
[C---:B------:R-:W-:Y:S06]  /*10750*/  HMMA.16816.F32.BF16 R136, R8.reuse, R132, R192 ;  /* 0x000000840888723c */ /* 0x040fec00000418c0 */
[----:B------:R-:W-:Y:S01]  /*10760*/  HMMA.16816.F32.BF16 R132, R8, R134, R188 ;  /* 0x000000860884723c */ /* 0x000fe200000418bc */
[----:B------:R-:W-:Y:S05]  /*10770*/  LDSM.16.M88.4 R8, [R212+0x6000] ;  /* 0x00600000d408783b */ /* 0x000fea0000000200 */
[C---:B-----5:R-:W-:Y:S01]  /*10780*/  HMMA.16816.F32.BF16 R196, R4.reuse, R30, R24 ;  /* 0x0000001e04c4723c */ /* 0x060fe20000041818 */
[----:B------:R-:W1:Y:S05]  /*10790*/  LDSM.16.M88.4 R24, [R221] ;  /* 0x00000000dd18783b */ /* 0x000e6a0000000200 */
[C---:B------:R-:W-:Y:S01]  /*107a0*/  HMMA.16816.F32.BF16 R192, R4.reuse, R32, R20 ;  /* 0x0000002004c0723c */ /* 0x040fe20000041814 */
[----:B------:R-:W5:Y:S05]  /*107b0*/  LDSM.16.M88.4 R20, [R220] ;  /* 0x00000000dc14783b */ /* 0x000f6a0000000200 */
[C---:B------:R-:W-:Y:S06]  /*107c0*/  HMMA.16816.F32.BF16 R200, R4.reuse, R28, R184 ;  /* 0x0000001c04c8723c */ /* 0x040fec00000418b8 */
[----:B------:R-:W-:Y:S01]  /*107d0*/  HMMA.16816.F32.BF16 R188, R4, R34, R12 ;  /* 0x0000002204bc723c */ /* 0x000fe2000004180c */
[----:B------:R-:W3:Y:S04]  /*107e0*/  LDSM.16.M88.4 R12, [R212+0x4000] ;  /* 0x00400000d40c783b */ /* 0x000ee80000000200 */
[----:B------:R-:W-:Y:S01]  /*107f0*/  LDSM.16.M88.4 R4, [R218+0x6000] ;  /* 0x00600000da04783b */ /* 0x000fe20000000200 */
[C---:B--2---:R-:W-:Y:S06]  /*10800*/  HMMA.16816.F32.BF16 R184, R16.reuse, R28, R176 ;  /* 0x0000001c10b8723c */ /* 0x044fec00000418b0 */
[C---:B------:R-:W-:Y:S01]  /*10810*/  HMMA.16816.F32.BF16 R180, R16.reuse, R30, R140 ;  /* 0x0000001e10b4723c */ /* 0x040fe2000004188c */
[----:B------:R-:W-:Y:S05]  /*10820*/  LDSM.16.M88.4 R28, [R216+0x9800] ;  /* 0x00980000d81c783b */ /* 0x000fea0000000200 */
[C---:B------:R-:W-:Y:S06]  /*10830*/  HMMA.16816.F32.BF16 R176, R16.reuse, R32, R136 ;  /* 0x0000002010b0723c */ /* 0x040fec0000041888 */
[----:B------:R-:W-:Y:S01]  /*10840*/  HMMA.16816.F32.BF16 R16, R16, R34, R132 ;  /* 0x000000221010723c */ /* 0x000fe20000041884 */
[----:B------:R-:W2:Y:S05]  /*10850*/  LDSM.16.M88.4 R32, [R216+0x9000] ;  /* 0x00900000d820783b */ /* 0x000eaa0000000200 */
[C---:B-1----:R-:W-:Y:S06]  /*10860*/  HMMA.16816.F32.BF16 R140, R8.reuse, R24, R200 ;  /* 0x00000018088c723c */ /* 0x042fec00000418c8 */
[C---:B------:R-:W-:Y:S06]  /*10870*/  HMMA.16816.F32.BF16 R136, R8.reuse, R26, R196 ;  /* 0x0000001a0888723c */ /* 0x040fec00000418c4 */
[C---:B-----5:R-:W-:Y:S06]  /*10880*/  HMMA.16816.F32.BF16 R132, R8.reuse, R20, R192 ;  /* 0x000000140884723c */ /* 0x060fec00000418c0 */
[----:B------:R-:W-:Y:S06]  /*10890*/  HMMA.16816.F32.BF16 R8, R8, R22, R188 ;  /* 0x000000160808723c */ /* 0x000fec00000418bc */
[C---:B---3--:R-:W-:Y:S06]  /*108a0*/  HMMA.16816.F32.BF16 R192, R12.reuse, R26, R180 ;  /* 0x0000001a0cc0723c */ /* 0x048fec00000418b4 */
[C---:B------:R-:W-:Y:S06]  /*108b0*/  HMMA.16816.F32.BF16 R180, R12.reuse, R20, R176 ;  /* 0x000000140cb4723c */ /* 0x040fec00000418b0 */
[C---:B------:R-:W-:Y:S06]  /*108c0*/  HMMA.16816.F32.BF16 R196, R12.reuse, R24, R184 ;  /* 0x000000180cc4723c */ /* 0x040fec00000418b8 */
[----:B------:R-:W-:Y:S01]  /*108d0*/  HMMA.16816.F32.BF16 R188, R12, R22, R16 ;  /* 0x000000160cbc723c */ /* 0x000fe20000041810 */
[----:B------:R-:W1:Y:S04]  /*108e0*/  LDSM.16.M88.4 R12, [R218+0x4000] ;  /* 0x00400000da0c783b */ /* 0x000e680000000200 */
[----:B------:R-:W-:Y:S01]  /*108f0*/  LDSM.16.M88.4 R16, [R215+0x1000] ;  /* 0x00100000d710783b */ /* 0x000fe20000000200 */
[C---:B--2---:R-:W-:Y:S03]  /*10900*/  HMMA.16816.F32.BF16 R176, R4.reuse, R34, R136 ;  /* 0x0000002204b0723c */ /* 0x044fe60000041888 */
[----:B------:R-:W-:Y:S03]  /*10910*/  LDSM.16.M88.4 R20, [R215+0x1800] ;  /* 0x00180000d714783b */ /* 0x000fe60000000200 */
[C---:B------:R-:W-:Y:S06]  /*10920*/  HMMA.16816.F32.BF16 R184, R4.reuse, R32, R140 ;  /* 0x0000002004b8723c */ /* 0x040fec000004188c */
[C---:B------:R-:W-:Y:S06]  /*10930*/  HMMA.16816.F32.BF16 R136, R4.reuse, R28, R132 ;  /* 0x0000001c0488723c */ /* 0x040fec0000041884 */
[----:B------:R-:W-:Y:S01]  /*10940*/  HMMA.16816.F32.BF16 R24, R4, R30, R8 ;  /* 0x0000001e0418723c */ /* 0x000fe20000041808 */
[----:B------:R-:W2:Y:S04]  /*10950*/  LDSM.16.M88.4 R4, [R217+0x6000] ;  /* 0x00600000d904783b */ /* 0x000ea80000000200 */
[----:B------:R-:W3:Y:S01]  /*10960*/  LDSM.16.M88.4 R8, [R217+0x4000] ;  /* 0x00400000d908783b */ /* 0x000ee20000000200 */
[----:B------:R-:W-:Y:S01]  /*10970*/  IMAD.U32 R3, RZ, RZ, UR32 ;  /* 0x00000020ff037e24 */ /* 0x000fe2000f8e00ff */
[----:B------:R-:W-:Y:S01]  /*10980*/  UISETP.GT.AND UP0, UPT, UR32, UR23, UPT ;  /* 0x000000172000728c */ /* 0x000fe2000bf04270 */
[----:B------:R-:W-:-:S04]  /*10990*/  DEPBAR.LE SB0, 0x0 ;  /* 0x000080000000791a */ /* 0x000fc80000000000 */
[C---:B-1----:R-:W-:Y:S06]  /*109a0*/  HMMA.16816.F32.BF16 R140, R12.reuse, R30, R188 ;  /* 0x0000001e0c8c723c */ /* 0x042fec00000418bc */
[C---:B------:R-:W-:Y:S06]  /*109b0*/  HMMA.16816.F32.BF16 R132, R12.reuse, R32, R196 ;  /* 0x000000200c84723c */ /* 0x040fec00000418c4 */
[----:B------:R-:W-:Y:S06]  /*109c0*/  HMMA.16816.F32.BF16 R32, R12, R34, R192 ;  /* 0x000000220c20723c */ /* 0x000fec00000418c0 */
[C---:B--2---:R-:W-:Y:S07]  /*109d0*/  HMMA.16816.F32.BF16 R188, R4.reuse, R18, R176 ;  /* 0x0000001204bc723c */ /* 0x044fee00000418b0 */
[----:B------:R-:W-:Y:S01]  /*109e0*/  IMAD.WIDE.U32 R176, R250, -0x326172a9, RZ ;  /* 0xcd9e8d57fab07825 */ /* 0x000fe200078e00ff */
[C---:B------:R-:W-:Y:S06]  /*109f0*/  HMMA.16816.F32.BF16 R184, R4.reuse, R16, R184 ;  /* 0x0000001004b8723c */ /* 0x040fec00000418b8 */
[C---:B------:R-:W-:Y:S06]  /*10a00*/  HMMA.16816.F32.BF16 R196, R4.reuse, R20, R136 ;  /* 0x0000001404c4723c */ /* 0x040fec0000041888 */
[----:B------:R-:W-:Y:S07]  /*10a10*/  HMMA.16816.F32.BF16 R192, R4, R22, R24 ;  /* 0x0000001604c0723c */ /* 0x000fee0000041818 */
[----:B------:R-:W-:-:S02]  /*10a20*/  LOP3.LUT R4, R177, R251, RZ, 0x3c, !PT ;  /* 0x000000fbb1047212 */ /* 0x000fc400078e3cff */
[----:B------:R-:W1:Y:S01]  /*10a30*/  S2R R251, SR_TID.X ;  /* 0x0000000000fb7919 */ /* 0x000e620000002100 */
[----:B------:R-:W-:Y:S07]  /*10a40*/  HMMA.16816.F32.BF16 R180, R12, R28, R180 ;  /* 0x0000001c0cb4723c */ /* 0x000fee00000418b4 */
[----:B----4-:R-:W-:Y:S01]  /*10a50*/  IMAD.WIDE.U32 R14, R249, -0x2daee0ad, RZ ;  /* 0xd2511f53f90e7825 */ /* 0x010fe200078e00ff */
[----:B---3--:R-:W-:Y:S04]  /*10a60*/  HMMA.16816.F32.BF16 R28, R8, R16, R132 ;  /* 0x00000010081c723c */ /* 0x008fe80000041884 */
[----:B------:R-:W-:-:S02]  /*10a70*/  LOP3.LUT R2, R15, UR32, R2, 0x96, !PT ;  /* 0x000000200f027c12 */ /* 0x000fc4000f8e9602 */
[----:B------:R-:W-:Y:S03]  /*10a80*/  HMMA.16816.F32.BF16 R132, R8, R18, R32 ;  /* 0x000000120884723c */ /* 0x000fe60000041820 */
[----:B------:R-:W-:-:S04]  /*10a90*/  IMAD.WIDE.U32 R12, R2, -0x326172a9, RZ ;  /* 0xcd9e8d57020c7825 */ /* 0x000fc800078e00ff */
[----:B-1----:R-:W-:-:S05]  /*10aa0*/  IMAD.SHL.U32 R251, R251, 0x2, RZ ;  /* 0x00000002fbfb7824 */ /* 0x002fca00078e00ff */
[----:B------:R-:W-:-:S05]  /*10ab0*/  LOP3.LUT R251, R251, 0x6, RZ, 0xc0, !PT ;  /* 0x00000006fbfb7812 */ /* 0x000fca00078ec0ff */
[----:B------:R-:W-:-:S04]  /*10ac0*/  IMAD R2, R3, 0x20, R251 ;  /* 0x0000002003027824 */ /* 0x000fc800078e02fb */
[C---:B------:R-:W-:Y:S01]  /*10ad0*/  VIADD R3, R2.reuse, 0x1 ;  /* 0x0000000102037836 */ /* 0x040fe20000000000 */
[C---:B------:R-:W-:Y:S01]  /*10ae0*/  ISETP.GE.AND P5, PT, R2.reuse, R229, PT ;  /* 0x000000e50200720c */ /* 0x040fe20003fa6270 */
[----:B------:R-:W-:Y:S01]  /*10af0*/  HMMA.16816.F32.BF16 R32, R8, R20, R180 ;  /* 0x000000140820723c */ /* 0x000fe200000418b4 */
[CC--:B------:R-:W-:Y:S02]  /*10b00*/  ISETP.GE.AND P2, PT, R2.reuse, R228.reuse, PT ;  /* 0x000000e40200720c */ /* 0x0c0fe40003f46270 */
[C---:B------:R-:W-:Y:S01]  /*10b10*/  ISETP.GE.AND P0, PT, R3.reuse, R228, PT ;  /* 0x000000e40300720c */ /* 0x040fe20003f06270 */
[C---:B------:R-:W-:Y:S01]  /*10b20*/  VIADD R6, R2.reuse, 0x9 ;  /* 0x0000000902067836 */ /* 0x040fe20000000000 */
[C---:B------:R-:W-:Y:S02]  /*10b30*/  ISETP.LT.OR P5, PT, R2.reuse, R225, P5 ;  /* 0x000000e10200720c */ /* 0x040fe40002fa1670 */
[-C--:B------:R-:W-:Y:S01]  /*10b40*/  ISETP.LT.OR P0, PT, R3, R224.reuse, P0 ;  /* 0x000000e00300720c */ /* 0x080fe20000701670 */
[C---:B------:R-:W-:Y:S01]  /*10b50*/  VIADD R7, R2.reuse, 0x8 ;  /* 0x0000000802077836 */ /* 0x040fe20000000000 */
[----:B------:R-:W-:-:S02]  /*10b60*/  ISETP.LT.OR P2, PT, R2, R224, P2 ;  /* 0x000000e00200720c */ /* 0x000fc40001741670 */
[----:B------:R-:W-:Y:S02]  /*10b70*/  FSEL R26, R31, -INF , !P0 ;  /* 0xff8000001f1a7808 */ /* 0x000fe40004000000 */
[----:B------:R-:W-:Y:S01]  /*10b80*/  ISETP.GE.AND P0, PT, R6, R228, PT ;  /* 0x000000e40600720c */ /* 0x000fe20003f06270 */
[----:B------:R-:W-:Y:S01]  /*10b90*/  HMMA.16816.F32.BF16 R136, R8, R22, R140 ;  /* 0x000000160888723c */ /* 0x000fe2000004188c */
[-C--:B------:R-:W-:Y:S02]  /*10ba0*/  ISETP.GE.AND P3, PT, R3, R229.reuse, PT ;  /* 0x000000e50300720c */ /* 0x080fe40003f66270 */
[----:B------:R-:W-:Y:S02]  /*10bb0*/  FSEL R15, R28, -INF , !P5 ;  /* 0xff8000001c0f7808 */ /* 0x000fe40006800000 */
[----:B------:R-:W-:Y:S01]  /*10bc0*/  FSEL R18, R30, -INF , !P2 ;  /* 0xff8000001e127808 */ /* 0x000fe20005000000 */
[----:B------:R-:W-:Y:S01]  /*10bd0*/  IMAD.WIDE.U32 R24, R4, -0x2daee0ad, RZ ;  /* 0xd2511f5304187825 */ /* 0x000fe200078e00ff */
[----:B------:R-:W-:-:S02]  /*10be0*/  ISETP.GE.AND P5, PT, R7, R229, PT ;  /* 0x000000e50700720c */ /* 0x000fc40003fa6270 */
[----:B------:R-:W-:Y:S01]  /*10bf0*/  ISETP.GE.AND P2, PT, R7, R228, PT ;  /* 0x000000e40700720c */ /* 0x000fe20003f46270 */
[----:B------:R-:W-:Y:S01]  /*10c00*/  VIADD R4, R2, 0x11 ;  /* 0x0000001102047836 */ /* 0x000fe20000000000 */
[-C--:B------:R-:W-:Y:S01]  /*10c10*/  ISETP.LT.OR P0, PT, R6, R224.reuse, P0 ;  /* 0x000000e00600720c */ /* 0x080fe20000701670 */
[----:B------:R-:W-:Y:S01]  /*10c20*/  VIADD R5, R2, 0x10 ;  /* 0x0000001002057836 */ /* 0x000fe20000000000 */
[-C--:B------:R-:W-:Y:S02]  /*10c30*/  ISETP.LT.OR P3, PT, R3, R225.reuse, P3 ;  /* 0x000000e10300720c */ /* 0x080fe40001f61670 */
[C---:B------:R-:W-:Y:S02]  /*10c40*/  ISETP.LT.OR P5, PT, R7.reuse, R225, P5 ;  /* 0x000000e10700720c */ /* 0x040fe40002fa1670 */
[----:B------:R-:W-:Y:S02]  /*10c50*/  ISETP.LT.OR P2, PT, R7, R224, P2 ;  /* 0x000000e00700720c */ /* 0x000fe40001741670 */
[----:B------:R-:W-:-:S02]  /*10c60*/  ISETP.GE.AND P4, PT, R3, R231, PT ;  /* 0x000000e70300720c */ /* 0x000fc40003f86270 */
[----:B------:R-:W-:Y:S02]  /*10c70*/  ISETP.GE.AND P1, PT, R3, R230, PT ;  /* 0x000000e60300720c */ /* 0x000fe40003f26270 */
[----:B------:R-:W-:Y:S02]  /*10c80*/  FSEL R30, R135, -INF , !P0 ;  /* 0xff800000871e7808 */ /* 0x000fe40004000000 */
[----:B------:R-:W-:Y:S02]  /*10c90*/  FSEL R16, R29, -INF , !P3 ;  /* 0xff8000001d107808 */ /* 0x000fe40005800000 */
[----:B------:R-:W-:Y:S02]  /*10ca0*/  ISETP.GE.AND P0, PT, R4, R228, PT ;  /* 0x000000e40400720c */ /* 0x000fe40003f06270 */
[----:B------:R-:W-:Y:S02]  /*10cb0*/  FSEL R20, R132, -INF , !P5 ;  /* 0xff80000084147808 */ /* 0x000fe40006800000 */
[----:B------:R-:W-:-:S02]  /*10cc0*/  FSEL R29, R134, -INF , !P2 ;  /* 0xff800000861d7808 */ /* 0x000fc40005000000 */
[C---:B------:R-:W-:Y:S02]  /*10cd0*/  ISETP.GE.AND P5, PT, R5.reuse, R229, PT ;  /* 0x000000e50500720c */ /* 0x040fe40003fa6270 */
[----:B------:R-:W-:Y:S02]  /*10ce0*/  ISETP.GE.AND P2, PT, R5, R228, PT ;  /* 0x000000e40500720c */ /* 0x000fe40003f46270 */
[C---:B------:R-:W-:Y:S02]  /*10cf0*/  ISETP.LT.OR P4, PT, R3.reuse, R227, P4 ;  /* 0x000000e30300720c */ /* 0x040fe40002781670 */
[----:B------:R-:W-:Y:S01]  /*10d00*/  ISETP.LT.OR P1, PT, R3, R226, P1 ;  /* 0x000000e20300720c */ /* 0x000fe20000f21670 */
[----:B------:R-:W-:Y:S01]  /*10d10*/  VIADD R3, R2, 0x18 ;  /* 0x0000001802037836 */ /* 0x000fe20000000000 */
[----:B------:R-:W-:Y:S02]  /*10d20*/  ISETP.GE.AND P3, PT, R6, R229, PT ;  /* 0x000000e50600720c */ /* 0x000fe40003f66270 */
[----:B------:R-:W-:-:S02]  /*10d30*/  ISETP.LT.OR P0, PT, R4, R224, P0 ;  /* 0x000000e00400720c */ /* 0x000fc40000701670 */
[----:B------:R-:W-:Y:S02]  /*10d40*/  FMNMX.FTZ R8, R237, R15, !PT ;  /* 0x0000000fed087209 */ /* 0x000fe40007810000 */
[CC--:B------:R-:W-:Y:S02]  /*10d50*/  ISETP.LT.OR P5, PT, R5.reuse, R225.reuse, P5 ;  /* 0x000000e10500720c */ /* 0x0c0fe40002fa1670 */
[----:B------:R-:W-:Y:S02]  /*10d60*/  ISETP.LT.OR P2, PT, R5, R224, P2 ;  /* 0x000000e00500720c */ /* 0x000fe40001741670 */
[----:B------:R-:W-:Y:S02]  /*10d70*/  ISETP.LT.OR P3, PT, R6, R225, P3 ;  /* 0x000000e10600720c */ /* 0x000fe40001f61670 */
[----:B------:R-:W-:Y:S02]  /*10d80*/  FSEL R205, R35, -INF , !P0 ;  /* 0xff80000023cd7808 */ /* 0x000fe40004000000 */
[----:B------:R-:W-:-:S02]  /*10d90*/  FMNMX.FTZ R8, R16, R8, !PT ;  /* 0x0000000810087209 */ /* 0x000fc40007810000 */
[----:B------:R-:W-:Y:S02]  /*10da0*/  ISETP.GE.AND P0, PT, R3, R229, PT ;  /* 0x000000e50300720c */ /* 0x000fe40003f06270 */
[----:B------:R-:W-:Y:S02]  /*10db0*/  FSEL R202, R32, -INF , !P5 ;  /* 0xff80000020ca7808 */ /* 0x000fe40006800000 */
[----:B------:R-:W-:Y:S02]  /*10dc0*/  FSEL R203, R34, -INF , !P2 ;  /* 0xff80000022cb7808 */ /* 0x000fe40005000000 */
[C---:B------:R-:W-:Y:S02]  /*10dd0*/  ISETP.GE.AND P5, PT, R2.reuse, R231, PT ;  /* 0x000000e70200720c */ /* 0x040fe40003fa6270 */
[----:B------:R-:W-:Y:S02]  /*10de0*/  ISETP.GE.AND P2, PT, R2, R230, PT ;  /* 0x000000e60200720c */ /* 0x000fe40003f46270 */
[----:B------:R-:W-:-:S02]  /*10df0*/  FSEL R21, R133, -INF , !P3 ;  /* 0xff80000085157808 */ /* 0x000fc40005800000 */
[----:B------:R-:W-:Y:S02]  /*10e00*/  ISETP.GE.AND P3, PT, R4, R229, PT ;  /* 0x000000e50400720c */ /* 0x000fe40003f66270 */
[----:B------:R-:W-:Y:S02]  /*10e10*/  FMNMX.FTZ R8, R20, R8, !PT ;  /* 0x0000000814087209 */ /* 0x000fe40007810000 */
[----:B------:R-:W-:Y:S02]  /*10e20*/  ISETP.LT.OR P0, PT, R3, R225, P0 ;  /* 0x000000e10300720c */ /* 0x000fe40000701670 */
[C---:B------:R-:W-:Y:S01]  /*10e30*/  ISETP.LT.OR P5, PT, R2.reuse, R227, P5 ;  /* 0x000000e30200720c */ /* 0x040fe20002fa1670 */
[----:B------:R-:W-:Y:S01]  /*10e40*/  BAR.SYNC.DEFER_BLOCKING 0x0 ;  /* 0x0000000000007b1d */ /* 0x000fe20000010000 */
[C---:B------:R-:W-:Y:S01]  /*10e50*/  ISETP.LT.OR P2, PT, R2.reuse, R226, P2 ;  /* 0x000000e20200720c */ /* 0x040fe20001741670 */
[----:B------:R-:W-:Y:S01]  /*10e60*/  VIADD R2, R2, 0x19 ;  /* 0x0000001902027836 */ /* 0x000fe20000000000 */
[----:B------:R-:W-:-:S02]  /*10e70*/  ISETP.LT.OR P3, PT, R4, R225, P3 ;  /* 0x000000e10400720c */ /* 0x000fc40001f61670 */
[----:B------:R-:W-:Y:S02]  /*10e80*/  FMNMX.FTZ R8, R21, R8, !PT ;  /* 0x0000000815087209 */ /* 0x000fe40007810000 */
[----:B------:R-:W-:Y:S02]  /*10e90*/  FSEL R179, R136, -INF , !P0 ;  /* 0xff80000088b37808 */ /* 0x000fe40004000000 */
[----:B------:R-:W-:Y:S02]  /*10ea0*/  PLOP3.LUT P0, PT, PT, PT, UP0, 0x80, 0x0 ;  /* 0x000000000000781c */ /* 0x000fe40003f0f008 */
[----:B------:R-:W-:Y:S02]  /*10eb0*/  FSEL R201, R33, -INF , !P3 ;  /* 0xff80000021c97808 */ /* 0x000fe40005800000 */
[----:B------:R-:W-:Y:S02]  /*10ec0*/  ISETP.GE.AND P6, PT, R2, R229, PT ;  /* 0x000000e50200720c */ /* 0x000fe40003fc6270 */
[----:B------:R-:W-:-:S02]  /*10ed0*/  FMNMX.FTZ R8, R202, R8, !PT ;  /* 0x00000008ca087209 */ /* 0x000fc40007810000 */
[----:B------:R-:W-:Y:S02]  /*10ee0*/  ISETP.GE.AND P3, PT, R3, R228, PT ;  /* 0x000000e40300720c */ /* 0x000fe40003f66270 */
[----:B------:R-:W-:Y:S02]  /*10ef0*/  ISETP.LT.OR P6, PT, R2, R225, P6 ;  /* 0x000000e10200720c */ /* 0x000fe400037c1670 */
[----:B------:R-:W-:Y:S02]  /*10f00*/  FMNMX.FTZ R8, R201, R8, !PT ;  /* 0x00000008c9087209 */ /* 0x000fe40007810000 */
[----:B------:R-:W-:Y:S02]  /*10f10*/  ISETP.LT.OR P3, PT, R3, R224, P3 ;  /* 0x000000e00300720c */ /* 0x000fe40001f61670 */
[----:B------:R-:W-:Y:S02]  /*10f20*/  FSEL R200, R137, -INF , !P6 ;  /* 0xff80000089c87808 */ /* 0x000fe40007000000 */
[----:B------:R-:W-:-:S02]  /*10f30*/  FMNMX.FTZ R9, R236, R18, !PT ;  /* 0x00000012ec097209 */ /* 0x000fc40007810000 */
[----:B------:R-:W-:Y:S02]  /*10f40*/  FMNMX.FTZ R8, R179, R8, !PT ;  /* 0x00000008b3087209 */ /* 0x000fe40007810000 */
[----:B------:R-:W-:Y:S02]  /*10f50*/  LOP3.LUT R176, R13, UR21, R176, 0x96, !PT ;  /* 0x000000150db07c12 */ /* 0x000fe4000f8e96b0 */
[----:B------:R-:W-:Y:S02]  /*10f60*/  LOP3.LUT R177, R25, UR20, R14, 0x96, !PT ;  /* 0x0000001419b17c12 */ /* 0x000fe4000f8e960e */
[----:B------:R-:W-:Y:S02]  /*10f70*/  FSEL R204, R138, -INF , !P3 ;  /* 0xff8000008acc7808 */ /* 0x000fe40005800000 */
[----:B------:R-:W-:Y:S02]  /*10f80*/  ISETP.GE.AND P3, PT, R7, R231, PT ;  /* 0x000000e70700720c */ /* 0x000fe40003f66270 */
[----:B------:R-:W-:-:S02]  /*10f90*/  ISETP.GE.AND P6, PT, R2, R228, PT ;  /* 0x000000e40200720c */ /* 0x000fc40003fc6270 */
[----:B------:R-:W-:Y:S02]  /*10fa0*/  FMNMX.FTZ R17, R26, R9, !PT ;  /* 0x000000091a117209 */ /* 0x000fe40007810000 */
        /* <DEDUP_REMOVED lines=28> */
.L_x_2315:
[----:B------:R-:W2:Y:S04]  /*11170*/  LDL.LU.64 R34, [R1+0x10] ;  /* 0x0000100001227983 */ /* 0x000ea80000300a00 */
[----:B------:R-:W3:Y:S04]  /*11180*/  LDL.LU.64 R32, [R1+0x60] ;  /* 0x0000600001207983 */ /* 0x000ee80000300a00 */
[----:B-1----:R-:W4:Y:S01]  /*11190*/  LDL R10, [R1+0x58] ;  /* 0x00005800010a7983 */ /* 0x002f220000100800 */
[----:B------:R-:W-:Y:S02]  /*111a0*/  ISETP.GE.AND P0, PT, R7, R230, PT ;  /* 0x000000e60700720c */ /* 0x000fe40003f06270 */
[----:B------:R-:W-:Y:S01]  /*111b0*/  FMNMX.FTZ R8, R29, R17, !PT ;  /* 0x000000111d087209 */ /* 0x000fe20007810000 */
[----:B------:R-:W1:Y:S01]  /*111c0*/  SHFL.BFLY PT, R9, R14, 0x2, 0x1f ;  /* 0x0c401f000e097f89 */ /* 0x000e6200000e0000 */
[----:B------:R-:W-:-:S02]  /*111d0*/  ISETP.LT.OR P3, PT, R7, R227, P3 ;  /* 0x000000e30700720c */ /* 0x000fc40001f61670 */
[----:B------:R-:W-:Y:S02]  /*111e0*/  ISETP.LT.OR P0, PT, R7, R226, P0 ;  /* 0x000000e20700720c */ /* 0x000fe40000701670 */
[----:B------:R-:W-:Y:S02]  /*111f0*/  FMNMX.FTZ R7, R30, R8, !PT ;  /* 0x000000081e077209 */ /* 0x000fe40007810000 */
[----:B------:R-:W-:Y:S02]  /*11200*/  ISETP.LT.OR P6, PT, R2, R224, P6 ;  /* 0x000000e00200720c */ /* 0x000fe400037c1670 */
[----:B------:R-:W-:Y:S02]  /*11210*/  FMNMX.FTZ R7, R203, R7, !PT ;  /* 0x00000007cb077209 */ /* 0x000fe40007810000 */
[----:B------:R-:W-:Y:S02]  /*11220*/  FSEL R178, R139, -INF , !P6 ;  /* 0xff8000008bb27808 */ /* 0x000fe40007000000 */
[----:B------:R-:W-:-:S02]  /*11230*/  FSEL R27, R185, -INF , !P4 ;  /* 0xff800000b91b7808 */ /* 0x000fc40006000000 */
[----:B------:R-:W-:Y:S02]  /*11240*/  FMNMX.FTZ R7, R205, R7, !PT ;  /* 0x00000007cd077209 */ /* 0x000fe40007810000 */
[C---:B------:R-:W-:Y:S02]  /*11250*/  ISETP.GE.AND P6, PT, R5.reuse, R231, PT ;  /* 0x000000e70500720c */ /* 0x040fe40003fc6270 */
[C---:B------:R-:W-:Y:S02]  /*11260*/  ISETP.GE.AND P4, PT, R5.reuse, R230, PT ;  /* 0x000000e60500720c */ /* 0x040fe40003f86270 */
[----:B------:R-:W-:Y:S02]  /*11270*/  FMNMX.FTZ R7, R204, R7, !PT ;  /* 0x00000007cc077209 */ /* 0x000fe40007810000 */
[C---:B------:R-:W-:Y:S02]  /*11280*/  ISETP.LT.OR P6, PT, R5.reuse, R227, P6 ;  /* 0x000000e30500720c */ /* 0x040fe400037c1670 */
[----:B------:R-:W-:-:S02]  /*11290*/  ISETP.LT.OR P4, PT, R5, R226, P4 ;  /* 0x000000e20500720c */ /* 0x000fc40002781670 */
[----:B-1----:R-:W-:Y:S02]  /*112a0*/  FMNMX.FTZ R5, R14, R9, !PT ;  /* 0x000000090e057209 */ /* 0x002fe40007810000 */
[----:B------:R-:W-:Y:S02]  /*112b0*/  FSEL R17, R184, -INF , !P5 ;  /* 0xff800000b8117808 */ /* 0x000fe40006800000 */
[----:B------:R-:W-:Y:S01]  /*112c0*/  FSEL R22, R186, -INF , !P2 ;  /* 0xff800000ba167808 */ /* 0x000fe20005000000 */
[----:B------:R-:W1:Y:S01]  /*112d0*/  SHFL.BFLY PT, R9, R5, 0x1, 0x1f ;  /* 0x0c201f0005097f89 */ /* 0x000e6200000e0000 */
[----:B------:R-:W-:Y:S02]  /*112e0*/  FMNMX.FTZ R8, R178, R7, !PT ;  /* 0x00000007b2087209 */ /* 0x000fe40007810000 */
[C---:B------:R-:W-:Y:S02]  /*112f0*/  ISETP.GE.AND P5, PT, R6.reuse, R231, PT ;  /* 0x000000e70600720c */ /* 0x040fe40003fa6270 */
[C---:B------:R-:W-:Y:S01]  /*11300*/  ISETP.GE.AND P2, PT, R6.reuse, R230, PT ;  /* 0x000000e60600720c */ /* 0x040fe20003f46270 */
[----:B------:R-:W5:Y:S01]  /*11310*/  SHFL.BFLY PT, R7, R8, 0x2, 0x1f ;  /* 0x0c401f0008077f89 */ /* 0x000f6200000e0000 */
[----:B------:R-:W-:-:S02]  /*11320*/  ISETP.LT.OR P5, PT, R6, R227, P5 ;  /* 0x000000e30600720c */ /* 0x000fc40002fa1670 */
[----:B------:R-:W-:Y:S02]  /*11330*/  ISETP.LT.OR P2, PT, R6, R226, P2 ;  /* 0x000000e20600720c */ /* 0x000fe40001741670 */
[----:B------:R-:W-:Y:S02]  /*11340*/  FMNMX.FTZ R6, R233, R17, !PT ;  /* 0x00000011e9067209 */ /* 0x000fe40007810000 */
[----:B------:R-:W-:Y:S02]  /*11350*/  FSEL R28, R187, -INF , !P1 ;  /* 0xff800000bb1c7808 */ /* 0x000fe40004800000 */
[----:B------:R-:W-:Y:S02]  /*11360*/  FSEL R25, R188, -INF , !P3 ;  /* 0xff800000bc197808 */ /* 0x000fe40005800000 */
[C---:B------:R-:W-:Y:S02]  /*11370*/  ISETP.GE.AND P1, PT, R4.reuse, R231, PT ;  /* 0x000000e70400720c */ /* 0x040fe40003f26270 */
[----:B------:R-:W-:-:S02]  /*11380*/  ISETP.GE.AND P3, PT, R4, R230, PT ;  /* 0x000000e60400720c */ /* 0x000fc40003f66270 */
[----:B------:R-:W-:Y:S02]  /*11390*/  FMNMX.FTZ R6, R27, R6, !PT ;  /* 0x000000061b067209 */ /* 0x000fe40007810000 */
[----:B------:R-:W-:Y:S02]  /*113a0*/  FSEL R23, R189, -INF , !P5 ;  /* 0xff800000bd177808 */ /* 0x000fe40006800000 */
[C---:B------:R-:W-:Y:S02]  /*113b0*/  ISETP.GE.AND P5, PT, R3.reuse, R231, PT ;  /* 0x000000e70300720c */ /* 0x040fe40003fa6270 */
[----:B------:R-:W-:Y:S02]  /*113c0*/  FSEL R142, R196, -INF , !P6 ;  /* 0xff800000c48e7808 */ /* 0x000fe40007000000 */
[----:B------:R-:W-:Y:S02]  /*113d0*/  ISETP.GE.AND P6, PT, R3, R230, PT ;  /* 0x000000e60300720c */ /* 0x000fe40003fc6270 */
[----:B------:R-:W-:-:S02]  /*113e0*/  ISETP.LT.OR P1, PT, R4, R227, P1 ;  /* 0x000000e30400720c */ /* 0x000fc40000f21670 */
[----:B------:R-:W-:Y:S02]  /*113f0*/  ISETP.LT.OR P3, PT, R4, R226, P3 ;  /* 0x000000e20400720c */ /* 0x000fe40001f61670 */
[----:B------:R-:W-:Y:S02]  /*11400*/  FMNMX.FTZ R4, R25, R6, !PT ;  /* 0x0000000619047209 */ /* 0x000fe40007810000 */
[C---:B------:R-:W-:Y:S02]  /*11410*/  ISETP.LT.OR P5, PT, R3.reuse, R227, P5 ;  /* 0x000000e30300720c */ /* 0x040fe40002fa1670 */
[----:B------:R-:W-:Y:S02]  /*11420*/  ISETP.LT.OR P6, PT, R3, R226, P6 ;  /* 0x000000e20300720c */ /* 0x000fe400037c1670 */
[----:B------:R-:W-:Y:S02]  /*11430*/  FMNMX.FTZ R3, R23, R4, !PT ;  /* 0x0000000417037209 */ /* 0x000fe40007810000 */
[----:B------:R-:W-:-:S02]  /*11440*/  FSEL R186, R197, -INF , !P1 ;  /* 0xff800000c5ba7808 */ /* 0x000fc40004800000 */
[----:B------:R-:W-:Y:S02]  /*11450*/  FSEL R192, R192, -INF , !P5 ;  /* 0xff800000c0c07808 */ /* 0x000fe40006800000 */
[C---:B------:R-:W-:Y:S02]  /*11460*/  ISETP.GE.AND P1, PT, R2.reuse, R231, PT ;  /* 0x000000e70200720c */ /* 0x040fe40003f26270 */
[----:B------:R-:W-:Y:S02]  /*11470*/  ISETP.GE.AND P5, PT, R2, R230, PT ;  /* 0x000000e60200720c */ /* 0x000fe40003fa6270 */
[----:B------:R-:W-:Y:S02]  /*11480*/  FMNMX.FTZ R3, R142, R3, !PT ;  /* 0x000000038e037209 */ /* 0x000fe40007810000 */
[C---:B------:R-:W-:Y:S02]  /*11490*/  ISETP.LT.OR P1, PT, R2.reuse, R227, P1 ;  /* 0x000000e30200720c */ /* 0x040fe40000f21670 */
[----:B------:R-:W-:-:S02]  /*114a0*/  ISETP.LT.OR P5, PT, R2, R226, P5 ;  /* 0x000000e20200720c */ /* 0x000fc40002fa1670 */
[----:B------:R-:W-:Y:S02]  /*114b0*/  FMNMX.FTZ R2, R186, R3, !PT ;  /* 0x00000003ba027209 */ /* 0x000fe40007810000 */
[----:B-1----:R-:W-:Y:S02]  /*114c0*/  FMNMX.FTZ R136, R5, R9, !PT ;  /* 0x0000000905887209 */ /* 0x002fe40007810000 */
[----:B------:R-:W-:Y:S02]  /*114d0*/  FMNMX.FTZ R5, R223, R22, !PT ;  /* 0x00000016df057209 */ /* 0x000fe40007810000 */
[----:B-----5:R-:W-:Y:S02]  /*114e0*/  FMNMX.FTZ R31, R8, R7, !PT ;  /* 0x00000007081f7209 */ /* 0x020fe40007810000 */
[----:B------:R-:W-:Y:S02]  /*114f0*/  FSEL R185, R193, -INF , !P1 ;  /* 0xff800000c1b97808 */ /* 0x000fe40004800000 */
[----:B------:R-:W-:Y:S01]  /*11500*/  FMNMX.FTZ R2, R192, R2, !PT ;  /* 0x00000002c0027209 */ /* 0x000fe20007810000 */
[----:B------:R-:W1:Y:S01]  /*11510*/  SHFL.BFLY PT, R135, R31, 0x1, 0x1f ;  /* 0x0c201f001f877f89 */ /* 0x000e6200000e0000 */
[----:B------:R-:W-:-:S02]  /*11520*/  FSEL R19, R190, -INF , !P0 ;  /* 0xff800000be137808 */ /* 0x000fc40004000000 */
[----:B------:R-:W-:Y:S01]  /*11530*/  FMNMX.FTZ R3, R185, R2, !PT ;  /* 0x00000002b9037209 */ /* 0x000fe20007810000 */
[----:B------:R-:W-:Y:S01]  /*11540*/  FMUL.FTZ R2, R136, UR38 ;  /* 0x0000002688027c20 */ /* 0x000fe20008410000 */
[----:B------:R-:W-:Y:S02]  /*11550*/  FSEL R14, R191, -INF , !P2 ;  /* 0xff800000bf0e7808 */ /* 0x000fe40005000000 */
[----:B------:R-:W-:Y:S02]  /*11560*/  FSEL R143, R198, -INF , !P4 ;  /* 0xff800000c68f7808 */ /* 0x000fe40006000000 */
[----:B------:R-:W-:Y:S02]  /*11570*/  FSEL R187, R199, -INF , !P3 ;  /* 0xff800000c7bb7808 */ /* 0x000fe40005800000 */
[----:B------:R-:W-:Y:S02]  /*11580*/  FSEL R197, R194, -INF , !P6 ;  /* 0xff800000c2c57808 */ /* 0x000fe40007000000 */
[----:B------:R-:W-:-:S02]  /*11590*/  FSEL R195, R195, -INF , !P5 ;  /* 0xff800000c3c37808 */ /* 0x000fc40006800000 */
[----:B------:R-:W-:-:S04]  /*115a0*/  FSETP.NEU.FTZ.AND P0, PT, R136, -INF , PT ;  /* 0xff8000008800780b */ /* 0x000fc80003f1d000 */
[----:B------:R-:W-:-:S05]  /*115b0*/  FSEL R2, R2, RZ, P0 ;  /* 0x000000ff02027208 */ /* 0x000fca0000000000 */
[--C-:B------:R-:W-:Y:S01]  /*115c0*/  FFMA.FTZ R20, R20, UR38, -R2.reuse ;  /* 0x0000002614147c23 */ /* 0x100fe20008010802 */
[--C-:B------:R-:W-:Y:S01]  /*115d0*/  FFMA.FTZ R21, R21, UR38, -R2.reuse ;  /* 0x0000002615157c23 */ /* 0x100fe20008010802 */
[--C-:B------:R-:W-:Y:S01]  /*115e0*/  FFMA.FTZ R15, R15, UR38, -R2.reuse ;  /* 0x000000260f0f7c23 */ /* 0x100fe20008010802 */
[----:B-1----:R-:W-:Y:S01]  /*115f0*/  FMNMX.FTZ R135, R31, R135, !PT ;  /* 0x000000871f877209 */ /* 0x002fe20007810000 */
[----:B------:R-:W-:Y:S01]  /*11600*/  MUFU.EX2 R180, R20 ;  /* 0x0000001400b47308 */ /* 0x000fe20000000800 */
[----:B------:R-:W-:Y:S02]  /*11610*/  FFMA.FTZ R16, R16, UR38, -R2 ;  /* 0x0000002610107c23 */ /* 0x000fe40008010802 */
[----:B------:R-:W-:-:S05]  /*11620*/  FSETP.NEU.FTZ.AND P3, PT, R135, -INF , PT ;  /* 0xff8000008700780b */ /* 0x000fca0003f7d000 */
[----:B------:R1:W5:Y:S08]  /*11630*/  MUFU.EX2 R181, R21 ;  /* 0x0000001500b57308 */ /* 0x0003700000000800 */
[----:B------:R5:W-:Y:S08]  /*11640*/  MUFU.EX2 R182, R15 ;  /* 0x0000000f00b67308 */ /* 0x000bf00000000800 */
[----:B------:R5:W-:Y:S01]  /*11650*/  MUFU.EX2 R199, R16 ;  /* 0x0000001000c77308 */ /* 0x000be20000000800 */
[----:B--2---:R-:W-:-:S05]  /*11660*/  LOP3.LUT R8, R35, UR19, R12, 0x96, !PT ;  /* 0x0000001323087c12 */ /* 0x004fca000f8e960c */
[----:B------:R-:W-:-:S04]  /*11670*/  IMAD.WIDE.U32 R8, R8, -0x2daee0ad, RZ ;  /* 0xd2511f5308087825 */ /* 0x000fc800078e00ff */
[----:B----4-:R-:W-:Y:S02]  /*11680*/  IMAD R4, R10, -0x326172a9, RZ ;  /* 0xcd9e8d570a047824 */ /* 0x010fe400078e02ff */
[----:B------:R-:W2:Y:S03]  /*11690*/  SHFL.BFLY PT, R10, R3, 0x2, 0x1f ;  /* 0x0c401f00030a7f89 */ /* 0x000ea600000e0000 */
[----:B------:R-:W-:-:S05]  /*116a0*/  LOP3.LUT R4, R13, UR21, R4, 0x96, !PT ;  /* 0x000000150d047c12 */ /* 0x000fca000f8e9604 */
[----:B------:R-:W-:Y:S01]  /*116b0*/  IMAD.WIDE.U32 R6, R4, -0x2daee0ad, RZ ;  /* 0xd2511f5304067825 */ /* 0x000fe200078e00ff */
[----:B------:R-:W-:-:S04]  /*116c0*/  FMNMX.FTZ R4, R28, R5, !PT ;  /* 0x000000051c047209 */ /* 0x000fc80007810000 */
[----:B------:R-:W-:Y:S02]  /*116d0*/  FMNMX.FTZ R4, R19, R4, !PT ;  /* 0x0000000413047209 */ /* 0x000fe40007810000 */
[----:B------:R-:W-:Y:S02]  /*116e0*/  LOP3.LUT R11, R9, UR16, R6, 0x96, !PT ;  /* 0x00000010090b7c12 */ /* 0x000fe4000f8e9606 */
[----:B------:R-:W-:Y:S01]  /*116f0*/  FMNMX.FTZ R137, R14, R4, !PT ;  /* 0x000000040e897209 */ /* 0x000fe20007810000 */
[----:B------:R-:W-:Y:S01]  /*11700*/  IMAD.WIDE.U32 R4, R177, -0x326172a9, RZ ;  /* 0xcd9e8d57b1047825 */ /* 0x000fe200078e00ff */
[----:B---3--:R-:W-:Y:S02]  /*11710*/  LOP3.LUT R13, R7, UR18, R32, 0x96, !PT ;  /* 0x00000012070d7c12 */ /* 0x008fe4000f8e9620 */
[----:B------:R-:W-:Y:S01]  /*11720*/  FMNMX.FTZ R137, R143, R137, !PT ;  /* 0x000000898f897209 */ /* 0x000fe20007810000 */
[----:B------:R-:W-:Y:S01]  /*11730*/  IMAD.WIDE.U32 R6, R176, -0x2daee0ad, RZ ;  /* 0xd2511f53b0067825 */ /* 0x000fe200078e00ff */
[----:B------:R-:W-:-:S02]  /*11740*/  LOP3.LUT R12, R5, UR19, R12, 0x96, !PT ;  /* 0x00000013050c7c12 */ /* 0x000fc4000f8e960c */
[----:B------:R-:W-:Y:S01]  /*11750*/  FMNMX.FTZ R137, R187, R137, !PT ;  /* 0x00000089bb897209 */ /* 0x000fe20007810000 */
[----:B------:R-:W-:Y:S01]  /*11760*/  IMAD.WIDE.U32 R32, R13, -0x326172a9, RZ ;  /* 0xcd9e8d570d207825 */ /* 0x000fe200078e00ff */
[----:B--2---:R-:W-:-:S03]  /*11770*/  FMNMX.FTZ R3, R3, R10, !PT ;  /* 0x0000000a03037209 */ /* 0x004fc60007810000 */
[----:B------:R-:W-:Y:S01]  /*11780*/  FMUL.FTZ R13, R135, UR38 ;  /* 0x00000026870d7c20 */ /* 0x000fe20008410000 */
[----:B------:R-:W-:Y:S01]  /*11790*/  FMNMX.FTZ R137, R197, R137, !PT ;  /* 0x00000089c5897209 */ /* 0x000fe20007810000 */
[----:B------:R-:W-:Y:S01]  /*117a0*/  IMAD.WIDE.U32 R10, R11, -0x326172a9, RZ ;  /* 0xcd9e8d570b0a7825 */ /* 0x000fe200078e00ff */
[----:B------:R-:W-:Y:S01]  /*117b0*/  LOP3.LUT R24, R7, UR18, R24, 0x96, !PT ;  /* 0x0000001207187c12 */ /* 0x000fe2000f8e9618 */
[----:B------:R-:W2:Y:S01]  /*117c0*/  SHFL.BFLY PT, R134, R3, 0x1, 0x1f ;  /* 0x0c201f0003867f89 */ /* 0x000ea200000e0000 */
[----:B------:R-:W-:Y:S01]  /*117d0*/  FMNMX.FTZ R137, R195, R137, !PT ;  /* 0x00000089c3897209 */ /* 0x000fe20007810000 */
[----:B------:R-:W-:Y:S01]  /*117e0*/  IMAD.WIDE.U32 R140, R12, -0x2daee0ad, RZ ;  /* 0xd2511f530c8c7825 */ /* 0x000fe200078e00ff */
[----:B------:R-:W-:Y:S02]  /*117f0*/  LOP3.LUT R7, R33, UR17, R34, 0x96, !PT ;  /* 0x0000001121077c12 */ /* 0x000fe4000f8e9622 */
[----:B------:R-:W-:Y:S01]  /*11800*/  LOP3.LUT R5, R11, UR15, R32, 0x96, !PT ;  /* 0x0000000f0b057c12 */ /* 0x000fe2000f8e9620 */
[----:B------:R-:W3:Y:S01]  /*11810*/  SHFL.BFLY PT, R9, R137, 0x2, 0x1f ;  /* 0x0c401f0089097f89 */ /* 0x000ee200000e0000 */
[----:B------:R-:W-:Y:S01]  /*11820*/  IMAD.WIDE.U32 R132, R24, -0x326172a9, RZ ;  /* 0xcd9e8d5718847825 */ /* 0x000fe200078e00ff */
[----:B------:R-:W-:-:S02]  /*11830*/  LOP3.LUT R6, R141, UR16, R6, 0x96, !PT ;  /* 0x000000108d067c12 */ /* 0x000fc4000f8e9606 */
[----:B------:R-:W-:Y:S01]  /*11840*/  FSEL R13, R13, RZ, P3 ;  /* 0x000000ff0d0d7208 */ /* 0x000fe20001800000 */
[----:B-1----:R-:W-:Y:S01]  /*11850*/  IMAD.WIDE.U32 R20, R7, -0x2daee0ad, RZ ;  /* 0xd2511f5307147825 */ /* 0x002fe200078e00ff */
[----:B------:R-:W-:-:S03]  /*11860*/  LOP3.LUT R4, R133, UR17, R4, 0x96, !PT ;  /* 0x0000001185047c12 */ /* 0x000fc6000f8e9604 */
[----:B------:R-:W-:-:S04]  /*11870*/  IMAD.WIDE.U32 R138, R5, -0x2daee0ad, RZ ;  /* 0xd2511f53058a7825 */ /* 0x000fc800078e00ff */
[--C-:B------:R-:W-:Y:S01]  /*11880*/  FFMA.FTZ R18, R18, UR38, -R13.reuse ;  /* 0x0000002612127c23 */ /* 0x100fe2000801080d */
[--C-:B------:R-:W-:Y:S01]  /*11890*/  FFMA.FTZ R29, R29, UR38, -R13.reuse ;  /* 0x000000261d1d7c23 */ /* 0x100fe2000801080d */
[--C-:B------:R-:W-:Y:S01]  /*118a0*/  FFMA.FTZ R30, R30, UR38, -R13.reuse ;  /* 0x000000261e1e7c23 */ /* 0x100fe2000801080d */
[----:B------:R-:W-:Y:S01]  /*118b0*/  IMAD.WIDE.U32 R34, R6, -0x326172a9, RZ ;  /* 0xcd9e8d5706227825 */ /* 0x000fe200078e00ff */
[----:B------:R-:W-:Y:S01]  /*118c0*/  LOP3.LUT R6, R21, UR14, R8, 0x96, !PT ;  /* 0x0000000e15067c12 */ /* 0x000fe2000f8e9608 */
[----:B------:R1:W-:Y:S02]  /*118d0*/  MUFU.EX2 R252, R18 ;  /* 0x0000001200fc7308 */ /* 0x0003e40000000800 */
[----:B------:R-:W-:Y:S01]  /*118e0*/  FFMA.FTZ R26, R26, UR38, -R13 ;  /* 0x000000261a1a7c23 */ /* 0x000fe2000801080d */
[----:B------:R-:W-:Y:S01]  /*118f0*/  IMAD.WIDE.U32 R32, R4, -0x2daee0ad, RZ ;  /* 0xd2511f5304207825 */ /* 0x000fe200078e00ff */
[----:B------:R-:W-:Y:S02]  /*11900*/  LOP3.LUT R4, R139, UR12, R20, 0x96, !PT ;  /* 0x0000000c8b047c12 */ /* 0x000fe4000f8e9614 */
[----:B--2---:R-:W-:Y:S01]  /*11910*/  FMNMX.FTZ R134, R3, R134, !PT ;  /* 0x0000008603867209 */ /* 0x004fe20007810000 */
[----:B------:R-:W-:Y:S01]  /*11920*/  IMAD.WIDE.U32 R6, R6, -0x326172a9, RZ ;  /* 0xcd9e8d5706067825 */ /* 0x000fe200078e00ff */
[----:B------:R-:W-:Y:S01]  /*11930*/  LOP3.LUT R8, R35, UR15, R132, 0x96, !PT ;  /* 0x0000000f23087c12 */ /* 0x000fe2000f8e9684 */
[----:B------:R-:W-:Y:S01]  /*11940*/  MUFU.EX2 R234, R29 ;  /* 0x0000001d00ea7308 */ /* 0x000fe20000000800 */
[----:B---3--:R-:W-:Y:S01]  /*11950*/  FMNMX.FTZ R137, R137, R9, !PT ;  /* 0x0000000989897209 */ /* 0x008fe20007810000 */
[----:B------:R-:W-:-:S04]  /*11960*/  IMAD.WIDE.U32 R4, R4, -0x326172a9, RZ ;  /* 0xcd9e8d5704047825 */ /* 0x000fc800078e00ff */
[C---:B------:R-:W-:Y:S01]  /*11970*/  FMUL.FTZ R12, R134.reuse, UR38 ;  /* 0x00000026860c7c20 */ /* 0x040fe20008410000 */
[----:B------:R-:W-:Y:S01]  /*11980*/  FSETP.NEU.FTZ.AND P2, PT, R134, -INF , PT ;  /* 0xff8000008600780b */ /* 0x000fe20003f5d000 */
[----:B-----5:R-:W2:Y:S01]  /*11990*/  SHFL.BFLY PT, R15, R137, 0x1, 0x1f ;  /* 0x0c201f00890f7f89 */ /* 0x020ea200000e0000 */
[----:B------:R-:W-:Y:S01]  /*119a0*/  IMAD.WIDE.U32 R176, R8, -0x2daee0ad, RZ ;  /* 0xd2511f5308b07825 */ /* 0x000fe200078e00ff */
[----:B------:R-:W-:Y:S01]  /*119b0*/  LOP3.LUT R141, R7, UR13, R10, 0x96, !PT ;  /* 0x0000000d078d7c12 */ /* 0x000fe2000f8e960a */
[----:B------:R-:W3:Y:S01]  /*119c0*/  MUFU.EX2 R207, R30 ;  /* 0x0000001e00cf7308 */ /* 0x000ee20000000800 */
[----:B------:R-:W-:Y:S02]  /*119d0*/  LOP3.LUT R7, R4, 0xffff, RZ, 0xc0, !PT ;  /* 0x0000ffff04077812 */ /* 0x000fe400078ec0ff */
[----:B------:R-:W-:Y:S02]  /*119e0*/  FSEL R12, R12, RZ, P2 ;  /* 0x000000ff0c0c7208 */ /* 0x000fe40001000000 */
[----:B------:R-:W-:-:S02]  /*119f0*/  LOP3.LUT R9, R4, 0xff, RZ, 0xc0, !PT ;  /* 0x000000ff04097812 */ /* 0x000fc400078ec0ff */
[----:B------:R-:W-:Y:S01]  /*11a00*/  SHF.R.U32.HI R3, RZ, 0x10, R4 ;  /* 0x00000010ff037819 */ /* 0x000fe20000011604 */
[----:B------:R-:W-:Y:S01]  /*11a10*/  FFMA.FTZ R17, R17, UR38, -R12 ;  /* 0x0000002611117c23 */ /* 0x000fe2000801080c */
[----:B------:R-:W-:Y:S01]  /*11a20*/  SHF.R.U32.HI R8, RZ, 0x18, R4 ;  /* 0x00000018ff087819 */ /* 0x000fe20000011604 */
[----:B------:R-:W-:Y:S01]  /*11a30*/  FFMA.FTZ R23, R23, UR38, -R12 ;  /* 0x0000002617177c23 */ /* 0x000fe2000801080c */
[----:B------:R-:W-:Y:S01]  /*11a40*/  LOP3.LUT R11, R33, UR14, R140, 0x96, !PT ;  /* 0x0000000e210b7c12 */ /* 0x000fe2000f8e968c */
[----:B------:R4:W-:Y:S01]  /*11a50*/  MUFU.EX2 R198, R17 ;  /* 0x0000001100c67308 */ /* 0x0009e20000000800 */
[----:B------:R-:W-:Y:S01]  /*11a60*/  LOP3.LUT R4, R177, UR12, R32, 0x96, !PT ;  /* 0x0000000cb1047c12 */ /* 0x000fe2000f8e9620 */
[----:B------:R-:W-:Y:S01]  /*11a70*/  FFMA.FTZ R27, R27, UR38, -R12 ;  /* 0x000000261b1b7c23 */ /* 0x000fe2000801080c */
[----:B------:R-:W-:Y:S01]  /*11a80*/  LOP3.LUT R6, R5, UR22, R6, 0x96, !PT ;  /* 0x0000001605067c12 */ /* 0x000fe2000f8e9606 */
[----:B------:R-:W-:Y:S01]  /*11a90*/  IMAD.WIDE.U32 R10, R11, -0x326172a9, RZ ;  /* 0xcd9e8d570b0a7825 */ /* 0x000fe200078e00ff */
[----:B------:R-:W-:-:S03]  /*11aa0*/  LOP3.LUT R3, R3, 0xff, RZ, 0xc0, !PT ;  /* 0x000000ff03037812 */ /* 0x000fc600078ec0ff */
[----:B------:R-:W-:Y:S01]  /*11ab0*/  FFMA.FTZ R25, R25, UR38, -R12 ;  /* 0x0000002619197c23 */ /* 0x000fe2000801080c */
[----:B------:R-:W-:Y:S01]  /*11ac0*/  SHF.R.U32.HI R7, RZ, 0x8, R7 ;  /* 0x00000008ff077819 */ /* 0x000fe20000011607 */
[----:B------:R-:W-:Y:S01]  /*11ad0*/  IMAD.WIDE.U32 R4, R4, -0x326172a9, RZ ;  /* 0xcd9e8d5704047825 */ /* 0x000fe200078e00ff */
[----:B--2---:R-:W-:Y:S01]  /*11ae0*/  FMNMX.FTZ R137, R137, R15, !PT ;  /* 0x0000000f89897209 */ /* 0x004fe20007810000 */
[----:B------:R2:W-:Y:S01]  /*11af0*/  MUFU.EX2 R193, R23 ;  /* 0x0000001700c17308 */ /* 0x0005e20000000800 */
[----:B------:R-:W-:Y:S02]  /*11b00*/  PRMT R16, R9, 0x5410, R7 ;  /* 0x0000541009107816 */ /* 0x000fe40000000007 */
[C---:B------:R-:W-:Y:S01]  /*11b10*/  LOP3.LUT R9, R4.reuse, 0xffff, RZ, 0xc0, !PT ;  /* 0x0000ffff04097812 */ /* 0x040fe200078ec0ff */
[----:B-1----:R-:W-:Y:S01]  /*11b20*/  FMUL.FTZ R18, R137, UR38 ;  /* 0x0000002689127c20 */ /* 0x002fe20008410000 */
[----:B------:R-:W-:Y:S02]  /*11b30*/  LOP3.LUT R15, R4, 0xff, RZ, 0xc0, !PT ;  /* 0x000000ff040f7812 */ /* 0x000fe400078ec0ff */
[----:B----4-:R-:W-:Y:S01]  /*11b40*/  PRMT R17, R3, 0x5410, R8 ;  /* 0x0000541003117816 */ /* 0x010fe20000000008 */
[----:B------:R-:W1:Y:S01]  /*11b50*/  MUFU.EX2 R235, R26 ;  /* 0x0000001a00eb7308 */ /* 0x000e620000000800 */
[----:B------:R-:W-:-:S02]  /*11b60*/  LOP3.LUT R3, R5, UR22, R10, 0x96, !PT ;  /* 0x0000001605037c12 */ /* 0x000fc4000f8e960a */
[--C-:B------:R-:W-:Y:S02]  /*11b70*/  SHF.R.U32.HI R8, RZ, 0x10, R4.reuse ;  /* 0x00000010ff087819 */ /* 0x100fe40000011604 */
[----:B------:R-:W-:Y:S02]  /*11b80*/  SHF.R.U32.HI R10, RZ, 0x18, R4 ;  /* 0x00000018ff0a7819 */ /* 0x000fe40000011604 */
[----:B------:R-:W-:Y:S01]  /*11b90*/  SHF.R.U32.HI R4, RZ, 0x10, R6 ;  /* 0x00000010ff047819 */ /* 0x000fe20000011606 */
[----:B------:R-:W-:Y:S01]  /*11ba0*/  MUFU.EX2 R196, R27 ;  /* 0x0000001b00c47308 */ /* 0x000fe20000000800 */
[C---:B------:R-:W-:Y:S02]  /*11bb0*/  LOP3.LUT R5, R6.reuse, 0xffff, RZ, 0xc0, !PT ;  /* 0x0000ffff06057812 */ /* 0x040fe400078ec0ff */
[----:B------:R-:W-:Y:S02]  /*11bc0*/  LOP3.LUT R7, R6, 0xff, RZ, 0xc0, !PT ;  /* 0x000000ff06077812 */ /* 0x000fe400078ec0ff */
[----:B------:R-:W-:-:S02]  /*11bd0*/  FSETP.NEU.FTZ.AND P1, PT, R137, -INF , PT ;  /* 0xff8000008900780b */ /* 0x000fc40003f3d000 */
[----:B------:R-:W-:Y:S01]  /*11be0*/  SHF.R.U32.HI R6, RZ, 0x18, R6 ;  /* 0x00000018ff067819 */ /* 0x000fe20000011606 */
[----:B------:R4:W-:Y:S01]  /*11bf0*/  MUFU.EX2 R194, R25 ;  /* 0x0000001900c27308 */ /* 0x0009e20000000800 */
[----:B------:R-:W-:Y:S02]  /*11c00*/  LOP3.LUT R4, R4, 0xff, RZ, 0xc0, !PT ;  /* 0x000000ff04047812 */ /* 0x000fe400078ec0ff */
[----:B------:R-:W-:Y:S02]  /*11c10*/  SHF.R.U32.HI R5, RZ, 0x8, R5 ;  /* 0x00000008ff057819 */ /* 0x000fe40000011605 */
[----:B------:R-:W-:Y:S02]  /*11c20*/  LOP3.LUT R8, R8, 0xff, RZ, 0xc0, !PT ;  /* 0x000000ff08087812 */ /* 0x000fe400078ec0ff */
[----:B------:R-:W-:Y:S02]  /*11c30*/  LOP3.LUT R140, R11, UR13, R34, 0x96, !PT ;  /* 0x0000000d0b8c7c12 */ /* 0x000fe4000f8e9622 */
[----:B------:R-:W-:Y:S01]  /*11c40*/  FSEL R18, R18, RZ, P1 ;  /* 0x000000ff12127208 */ /* 0x000fe20000800000 */
[----:B------:R-:W-:Y:S01]  /*11c50*/  LDSM.16.MT88.4 R32, [R211+0xb000] ;  /* 0x00b00000d320783b */ /* 0x000fe20000004200 */
[----:B------:R-:W-:-:S02]  /*11c60*/  PRMT R21, R4, 0x5410, R6 ;  /* 0x0000541004157816 */ /* 0x000fc40000000006 */
[----:B------:R-:W-:Y:S01]  /*11c70*/  PRMT R11, R7, 0x5410, R5 ;  /* 0x00005410070b7816 */ /* 0x000fe20000000005 */
[--C-:B------:R-:W-:Y:S01]  /*11c80*/  FFMA.FTZ R22, R22, UR38, -R18.reuse ;  /* 0x0000002616167c23 */ /* 0x100fe20008010812 */
[--C-:B------:R-:W-:Y:S01]  /*11c90*/  SHF.R.U32.HI R4, RZ, 0x10, R3.reuse ;  /* 0x00000010ff047819 */ /* 0x100fe20000011603 */
[----:B------:R-:W-:Y:S01]  /*11ca0*/  FFMA.FTZ R14, R14, UR38, -R18 ;  /* 0x000000260e0e7c23 */ /* 0x000fe20008010812 */
[C---:B------:R-:W-:Y:S01]  /*11cb0*/  LOP3.LUT R5, R3.reuse, 0xffff, RZ, 0xc0, !PT ;  /* 0x0000ffff03057812 */ /* 0x040fe200078ec0ff */
[----:B------:R5:W-:Y:S01]  /*11cc0*/  MUFU.EX2 R184, R22 ;  /* 0x0000001600b87308 */ /* 0x000be20000000800 */
[----:B--2---:R-:W-:Y:S01]  /*11cd0*/  PRMT R23, R8, 0x5410, R10 ;  /* 0x0000541008177816 */ /* 0x004fe2000000000a */
[----:B----4-:R-:W2:Y:S01]  /*11ce0*/  LDSM.16.MT88.4 R24, [R209+0xa000] ;  /* 0x00a00000d118783b */ /* 0x010ea20000004200 */
[----:B------:R-:W-:Y:S01]  /*11cf0*/  LOP3.LUT R8, R3, 0xff, RZ, 0xc0, !PT ;  /* 0x000000ff03087812 */ /* 0x000fe200078ec0ff */
[--C-:B------:R-:W-:Y:S01]  /*11d00*/  FFMA.FTZ R28, R28, UR38, -R18.reuse ;  /* 0x000000261c1c7c23 */ /* 0x100fe20008010812 */
[----:B------:R-:W-:Y:S01]  /*11d10*/  SHF.R.U32.HI R7, RZ, 0x18, R3 ;  /* 0x00000018ff077819 */ /* 0x000fe20000011603 */
[----:B------:R-:W-:Y:S01]  /*11d20*/  FFMA.FTZ R19, R19, UR38, -R18 ;  /* 0x0000002613137c23 */ /* 0x000fe20008010812 */
[----:B------:R-:W-:Y:S01]  /*11d30*/  LOP3.LUT R4, R4, 0xff, RZ, 0xc0, !PT ;  /* 0x000000ff04047812 */ /* 0x000fe200078ec0ff */
[----:B------:R4:W-:Y:S01]  /*11d40*/  MUFU.EX2 R132, R14 ;  /* 0x0000000e00847308 */ /* 0x0009e20000000800 */
[----:B------:R-:W-:-:S02]  /*11d50*/  FSEL R3, R135, RZ, P3 ;  /* 0x000000ff87037208 */ /* 0x000fc40001800000 */
[----:B------:R-:W-:Y:S02]  /*11d60*/  SHF.R.U32.HI R9, RZ, 0x8, R9 ;  /* 0x00000008ff097819 */ /* 0x000fe40000011609 */
[----:B------:R-:W-:Y:S02]  /*11d70*/  SHF.R.U32.HI R6, RZ, 0x8, R5 ;  /* 0x00000008ff067819 */ /* 0x000fe40000011605 */
[----:B------:R-:W-:Y:S01]  /*11d80*/  FSEL R5, R136, RZ, P0 ;  /* 0x000000ff88057208 */ /* 0x000fe20000000000 */
[----:B------:R-:W-:Y:S01]  /*11d90*/  MUFU.EX2 R139, R28 ;  /* 0x0000001c008b7308 */ /* 0x000fe20000000800 */
[----:B------:R-:W-:Y:S01]  /*11da0*/  PRMT R20, R4, 0x5410, R7 ;  /* 0x0000541004147816 */ /* 0x000fe20000000007 */
[----:B------:R-:W-:Y:S01]  /*11db0*/  FADD.FTZ R7, R236, -R3 ;  /* 0x80000003ec077221 */ /* 0x000fe20000010000 */
[----:B-----5:R-:W-:Y:S02]  /*11dc0*/  PRMT R22, R15, 0x5410, R9 ;  /* 0x000054100f167816 */ /* 0x020fe40000000009 */
[--C-:B------:R-:W-:Y:S01]  /*11dd0*/  HSET2.LE.AND R10, R16, R0.reuse, PT ;  /* 0x00000000100a7233 */ /* 0x100fe20003803000 */
[----:B------:R-:W-:Y:S01]  /*11de0*/  FMUL.FTZ R7, R7, UR38 ;  /* 0x0000002607077c20 */ /* 0x000fe20008410000 */
[----:B------:R-:W-:Y:S01]  /*11df0*/  PRMT R15, R8, 0x5410, R6 ;  /* 0x00005410080f7816 */ /* 0x000fe20000000006 */
[----:B------:R-:W-:Y:S01]  /*11e00*/  FADD.FTZ R6, R237, -R5 ;  /* 0x80000005ed067221 */ /* 0x000fe20000010000 */
[----:B------:R-:W-:Y:S01]  /*11e10*/  FSEL R4, R137, RZ, P1 ;  /* 0x000000ff89047208 */ /* 0x000fe20000800000 */
[----:B------:R-:W5:Y:S01]  /*11e20*/  MUFU.EX2 R16, R7 ;  /* 0x0000000700107308 */ /* 0x000f620000000800 */
[----:B------:R-:W-:Y:S01]  /*11e30*/  F2FP.BF16.F32.PACK_AB R3, R181, R180 ;  /* 0x000000b4b503723e */ /* 0x000fe200000010ff */
[----:B------:R-:W-:Y:S01]  /*11e40*/  FMUL.FTZ R6, R6, UR38 ;  /* 0x0000002606067c20 */ /* 0x000fe20008410000 */
[----:B------:R-:W-:Y:S01]  /*11e50*/  FSEL R5, R134, RZ, P2 ;  /* 0x000000ff86057208 */ /* 0x000fe20001000000 */
[----:B----4-:R-:W-:Y:S01]  /*11e60*/  FADD.FTZ R14, R223, -R4 ;  /* 0x80000004df0e7221 */ /* 0x010fe20000010000 */
[----:B------:R-:W-:Y:S01]  /*11e70*/  LOP3.LUT R10, R10, R3, RZ, 0xc0, !PT ;  /* 0x000000030a0a7212 */ /* 0x000fe200078ec0ff */
[----:B------:R-:W-:Y:S01]  /*11e80*/  IMAD.MOV.U32 R223, RZ, RZ, R180 ;  /* 0x000000ffffdf7224 */ /* 0x000fe200078e00b4 */
[--C-:B------:R-:W-:Y:S01]  /*11e90*/  HSET2.LE.AND R3, R17, R0.reuse, PT ;  /* 0x0000000011037233 */ /* 0x100fe20003803000 */
[----:B------:R-:W-:Y:S01]  /*11ea0*/  FADD.FTZ R9, R233, -R5 ;  /* 0x80000005e9097221 */ /* 0x000fe20000010000 */
[----:B---3--:R-:W-:Y:S01]  /*11eb0*/  F2FP.BF16.F32.PACK_AB R4, R207, R234 ;  /* 0x000000eacf04723e */ /* 0x008fe200000010ff */
[----:B------:R3:W4:Y:S01]  /*11ec0*/  MUFU.EX2 R17, R6 ;  /* 0x0000000600117308 */ /* 0x0007220000000800 */
[----:B------:R-:W-:Y:S01]  /*11ed0*/  HSET2.LE.AND R5, R11, R0, PT ;  /* 0x000000000b057233 */ /* 0x000fe20003803000 */
[----:B------:R-:W-:Y:S01]  /*11ee0*/  FMUL.FTZ R14, R14, UR38 ;  /* 0x000000260e0e7c20 */ /* 0x000fe20008410000 */
[----:B------:R-:W-:-:S02]  /*11ef0*/  LOP3.LUT R11, R3, R4, RZ, 0xc0, !PT ;  /* 0x00000004030b7212 */ /* 0x000fc400078ec0ff */
[--C-:B------:R-:W-:Y:S02]  /*11f00*/  HSET2.LE.AND R3, R21, R0.reuse, PT ;  /* 0x0000000015037233 */ /* 0x100fe40003803000 */
[----:B-1----:R-:W-:Y:S01]  /*11f10*/  F2FP.BF16.F32.PACK_AB R4, R235, R252 ;  /* 0x000000fceb04723e */ /* 0x002fe200000010ff */
[----:B-----5:R-:W-:Y:S01]  /*11f20*/  FMUL.FTZ R158, R158, R16 ;  /* 0x000000109e9e7220 */ /* 0x020fe20000410000 */
[----:B------:R-:W-:Y:S01]  /*11f30*/  F2FP.BF16.F32.PACK_AB R7, R193, R194 ;  /* 0x000000c2c107723e */ /* 0x000fe200000010ff */
[-C--:B------:R-:W-:Y:S01]  /*11f40*/  FMUL.FTZ R159, R159, R16.reuse ;  /* 0x000000109f9f7220 */ /* 0x080fe20000410000 */
[----:B------:R-:W-:Y:S01]  /*11f50*/  MUFU.EX2 R133, R19 ;  /* 0x0000001300857308 */ /* 0x000fe20000000800 */
[-C--:B------:R-:W-:Y:S01]  /*11f60*/  FMUL.FTZ R150, R150, R16.reuse ;  /* 0x0000001096967220 */ /* 0x080fe20000410000 */
[-C--:B------:R-:W-:Y:S01]  /*11f70*/  FMUL.FTZ R151, R151, R16.reuse ;  /* 0x0000001097977220 */ /* 0x080fe20000410000 */
[-C--:B------:R-:W-:Y:S01]  /*11f80*/  FMUL.FTZ R166, R166, R16.reuse ;  /* 0x00000010a6a67220 */ /* 0x080fe20000410000 */
[-C--:B------:R-:W-:Y:S01]  /*11f90*/  FMUL.FTZ R167, R167, R16.reuse ;  /* 0x00000010a7a77220 */ /* 0x080fe20000410000 */
[----:B------:R-:W-:Y:S01]  /*11fa0*/  FMUL.FTZ R174, R174, R16 ;  /* 0x00000010aeae7220 */ /* 0x000fe20000410000 */
[----:B---3--:R-:W-:Y:S01]  /*11fb0*/  F2FP.BF16.F32.PACK_AB R6, R199, R182 ;  /* 0x000000b6c706723e */ /* 0x008fe200000010ff */
[-C--:B----4-:R-:W-:Y:S01]  /*11fc0*/  FMUL.FTZ R156, R156, R17.reuse ;  /* 0x000000119c9c7220 */ /* 0x090fe20000410000 */
[-C--:B------:R-:W-:Y:S01]  /*11fd0*/  FMUL.FTZ R157, R157, R17.reuse ;  /* 0x000000119d9d7220 */ /* 0x080fe20000410000 */
[----:B------:R-:W1:Y:S01]  /*11fe0*/  MUFU.EX2 R14, R14 ;  /* 0x0000000e000e7308 */ /* 0x000e620000000800 */
[----:B------:R-:W-:Y:S01]  /*11ff0*/  LOP3.LUT R8, R5, R6, RZ, 0xc0, !PT ;  /* 0x0000000605087212 */ /* 0x000fe200078ec0ff */
[----:B------:R-:W-:Y:S01]  /*12000*/  FMUL.FTZ R5, R9, UR38 ;  /* 0x0000002609057c20 */ /* 0x000fe20008410000 */
[----:B------:R-:W-:Y:S01]  /*12010*/  LOP3.LUT R9, R3, R4, RZ, 0xc0, !PT ;  /* 0x0000000403097212 */ /* 0x000fe200078ec0ff */
[-C--:B------:R-:W-:Y:S01]  /*12020*/  FMUL.FTZ R148, R148, R17.reuse ;  /* 0x0000001194947220 */ /* 0x080fe20000410000 */
[--C-:B------:R-:W-:Y:S01]  /*12030*/  HSET2.LE.AND R3, R15, R0.reuse, PT ;  /* 0x000000000f037233 */ /* 0x100fe20003803000 */
[-C--:B------:R-:W-:Y:S01]  /*12040*/  FMUL.FTZ R149, R149, R17.reuse ;  /* 0x0000001195957220 */ /* 0x080fe20000410000 */
[--C-:B------:R-:W-:Y:S01]  /*12050*/  HSET2.LE.AND R6, R22, R0.reuse, PT ;  /* 0x0000000016067233 */ /* 0x100fe20003803000 */
[----:B------:R3:W4:Y:S01]  /*12060*/  MUFU.EX2 R15, R5 ;  /* 0x00000005000f7308 */ /* 0x0007220000000800 */
[----:B------:R-:W-:Y:S01]  /*12070*/  F2FP.BF16.F32.PACK_AB R4, R196, R198 ;  /* 0x000000c6c404723e */ /* 0x000fe200000010ff */
[C---:B--2---:R-:W-:Y:S01]  /*12080*/  HMMA.16816.F32.BF16 R28, R8.reuse, R26, R156 ;  /* 0x0000001a081c723c */ /* 0x044fe2000004189c */
[----:B------:R-:W-:Y:S01]  /*12090*/  FMUL.FTZ R164, R164, R17 ;  /* 0x00000011a4a47220 */ /* 0x000fe20000410000 */
[----:B------:R-:W-:Y:S01]  /*120a0*/  LOP3.LUT R6, R6, R7, RZ, 0xc0, !PT ;  /* 0x0000000706067212 */ /* 0x000fe200078ec0ff */
[-C--:B------:R-:W-:Y:S01]  /*120b0*/  FMUL.FTZ R165, R165, R17.reuse ;  /* 0x00000011a5a57220 */ /* 0x080fe20000410000 */
[----:B------:R-:W-:Y:S01]  /*120c0*/  LOP3.LUT R4, R3, R4, RZ, 0xc0, !PT ;  /* 0x0000000403047212 */ /* 0x000fe200078ec0ff */
[-C--:B------:R-:W-:Y:S01]  /*120d0*/  FMUL.FTZ R172, R172, R17.reuse ;  /* 0x00000011acac7220 */ /* 0x080fe20000410000 */
[--C-:B------:R-:W-:Y:S01]  /*120e0*/  HSET2.LE.AND R3, R20, R0.reuse, PT ;  /* 0x0000000014037233 */ /* 0x100fe20003803000 */
[-C--:B-1----:R-:W-:Y:S01]  /*120f0*/  FMUL.FTZ R146, R146, R14.reuse ;  /* 0x0000000e92927220 */ /* 0x082fe20000410000 */
[----:B------:R-:W-:Y:S01]  /*12100*/  HSET2.LE.AND R7, R23, R0, PT ;  /* 0x0000000017077233 */ /* 0x000fe20003803000 */
[----:B------:R-:W-:Y:S01]  /*12110*/  FMUL.FTZ R147, R147, R14 ;  /* 0x0000000e93937220 */ /* 0x000fe20000410000 */
[----:B------:R-:W1:Y:S01]  /*12120*/  LDSM.16.MT88.4 R20, [R211+0xa000] ;  /* 0x00a00000d314783b */ /* 0x000e620000004200 */
[----:B------:R-:W-:Y:S01]  /*12130*/  HMMA.16816.F32.BF16 R148, R8, R24, R148 ;  /* 0x000000180894723c */ /* 0x000fe20000041894 */
[----:B------:R-:W-:Y:S01]  /*12140*/  FMUL.FTZ R173, R173, R17 ;  /* 0x00000011adad7220 */ /* 0x000fe20000410000 */
[----:B------:R-:W-:Y:S01]  /*12150*/  FMUL.FTZ R175, R175, R16 ;  /* 0x00000010afaf7220 */ /* 0x000fe20000410000 */
[----:B------:R-:W-:Y:S01]  /*12160*/  FMUL.FTZ R154, R154, R14 ;  /* 0x0000000e9a9a7220 */ /* 0x000fe20000410000 */
[----:B---3--:R-:W-:Y:S01]  /*12170*/  F2FP.BF16.F32.PACK_AB R5, R139, R184 ;  /* 0x000000b88b05723e */ /* 0x008fe200000010ff */
[-C--:B----4-:R-:W-:Y:S01]  /*12180*/  FMUL.FTZ R144, R144, R15.reuse ;  /* 0x0000000f90907220 */ /* 0x090fe20000410000 */
[-C--:B------:R-:W-:Y:S01]  /*12190*/  FMUL.FTZ R145, R145, R15.reuse ;  /* 0x0000000f91917220 */ /* 0x080fe20000410000 */
[----:B------:R-:W-:Y:S01]  /*121a0*/  FMUL.FTZ R152, R152, R15 ;  /* 0x0000000f98987220 */ /* 0x000fe20000410000 */
[----:B------:R-:W-:Y:S01]  /*121b0*/  LOP3.LUT R5, R3, R5, RZ, 0xc0, !PT ;  /* 0x0000000503057212 */ /* 0x000fe200078ec0ff */
[----:B------:R-:W-:Y:S01]  /*121c0*/  FMUL.FTZ R153, R153, R15 ;  /* 0x0000000f99997220 */ /* 0x000fe20000410000 */
[----:B------:R-:W-:Y:S01]  /*121d0*/  F2FP.BF16.F32.PACK_AB R3, R132, R133 ;  /* 0x000000858403723e */ /* 0x000fe200000010ff */
[----:B------:R-:W-:Y:S01]  /*121e0*/  FMUL.FTZ R155, R155, R14 ;  /* 0x0000000e9b9b7220 */ /* 0x000fe20000410000 */
[-C--:B------:R-:W-:Y:S01]  /*121f0*/  FMUL.FTZ R160, R160, R15.reuse ;  /* 0x0000000fa0a07220 */ /* 0x080fe20000410000 */
[----:B------:R-:W-:Y:S01]  /*12200*/  MOV R19, R30 ;  /* 0x0000001e00137202 */ /* 0x000fe20000000f00 */
[----:B------:R-:W-:Y:S01]  /*12210*/  FMUL.FTZ R161, R161, R15 ;  /* 0x0000000fa1a17220 */ /* 0x000fe20000410000 */
[----:B------:R-:W-:Y:S01]  /*12220*/  LOP3.LUT R7, R7, R3, RZ, 0xc0, !PT ;  /* 0x0000000307077212 */ /* 0x000fe200078ec0ff */
[----:B------:R-:W-:-:S02]  /*12230*/  IMAD.MOV.U32 R3, RZ, RZ, R29 ;  /* 0x000000ffff037224 */ /* 0x000fc400078e001d */
        /* <DEDUP_REMOVED lines=10> */
[----:B------:R-:W-:Y:S01]  /*122e0*/  FMUL.FTZ R45, R45, R15 ;  /* 0x0000000f2d2d7220 */ /* 0x000fe20000410000 */
[----:B------:R-:W-:Y:S01]  /*122f0*/  FMUL.FTZ R42, R42, R14 ;  /* 0x0000000e2a2a7220 */ /* 0x000fe20000410000 */
[----:B------:R-:W-:Y:S01]  /*12300*/  MOV R25, R28 ;  /* 0x0000001c00197202 */ /* 0x000fe20000000f00 */
[----:B------:R-:W-:-:S02]  /*12310*/  IMAD.MOV.U32 R24, RZ, RZ, R31 ;  /* 0x000000ffff187224 */ /* 0x000fc400078e001f */
[-C--:B------:R-:W-:Y:S01]  /*12320*/  FMUL.FTZ R43, R43, R14.reuse ;  /* 0x0000000e2b2b7220 */ /* 0x080fe20000410000 */
[-C--:B------:R-:W-:Y:S01]  /*12330*/  FMUL.FTZ R46, R46, R14.reuse ;  /* 0x0000000e2e2e7220 */ /* 0x080fe20000410000 */
[----:B------:R-:W-:Y:S01]  /*12340*/  FMUL.FTZ R47, R47, R14 ;  /* 0x0000000e2f2f7220 */ /* 0x000fe20000410000 */
[----:B------:R-:W-:Y:S01]  /*12350*/  MOV R233, R181 ;  /* 0x000000b500e97202 */ /* 0x000fe20000000f00 */
[----:B------:R-:W-:Y:S01]  /*12360*/  HMMA.16816.F32.BF16 R152, R4, R26, R152 ;  /* 0x0000001a0498723c */ /* 0x000fe20000041898 */
[----:B------:R-:W-:Y:S01]  /*12370*/  MOV R180, R243 ;  /* 0x000000f300b47202 */ /* 0x000fe20000000f00 */
[-C--:B------:R-:W-:Y:S01]  /*12380*/  FMUL.FTZ R56, R56, R15.reuse ;  /* 0x0000000f38387220 */ /* 0x080fe20000410000 */
[----:B------:R-:W-:Y:S01]  /*12390*/  MOV R181, R242 ;  /* 0x000000f200b57202 */ /* 0x000fe20000000f00 */
        /* <DEDUP_REMOVED lines=14> */
[C---:B------:R-:W-:Y:S01]  /*12480*/  HMMA.16816.F32.BF16 R160, R4.reuse, R20, R160 ;  /* 0x0000001404a0723c */ /* 0x040fe200000418a0 */
[----:B------:R-:W-:Y:S01]  /*12490*/  IMAD.MOV.U32 R175, RZ, RZ, R25 ;  /* 0x000000ffffaf7224 */ /* 0x000fe200078e0019 */
[----:B------:R-:W-:Y:S01]  /*124a0*/  MOV R172, R24 ;  /* 0x0000001800ac7202 */ /* 0x000fe20000000f00 */
[-C--:B------:R-:W-:Y:S01]  /*124b0*/  FMUL.FTZ R77, R77, R15.reuse ;  /* 0x0000000f4d4d7220 */ /* 0x080fe20000410000 */
[----:B------:R-:W1:Y:S01]  /*124c0*/  LDSM.16.MT88.4 R24, [R213+0xa000] ;  /* 0x00a00000d518783b */ /* 0x000e620000004200 */
[-C--:B------:R-:W-:Y:S01]  /*124d0*/  FMUL.FTZ R78, R78, R14.reuse ;  /* 0x0000000e4e4e7220 */ /* 0x080fe20000410000 */
[----:B------:R-:W-:Y:S01]  /*124e0*/  HMMA.16816.F32.BF16 R168, R4, R22, R168 ;  /* 0x0000001604a8723c */ /* 0x000fe200000418a8 */
[-C--:B------:R-:W-:Y:S01]  /*124f0*/  FMUL.FTZ R79, R79, R14.reuse ;  /* 0x0000000e4f4f7220 */ /* 0x080fe20000410000 */
[----:B------:R-:W-:Y:S01]  /*12500*/  LDSM.16.MT88.4 R20, [R209+0xb000] ;  /* 0x00b00000d114783b */ /* 0x000fe20000004200 */
[-C--:B------:R-:W-:Y:S01]  /*12510*/  FMUL.FTZ R88, R88, R15.reuse ;  /* 0x0000000f58587220 */ /* 0x080fe20000410000 */
[----:B------:R-:W-:Y:S01]  /*12520*/  FMUL.FTZ R89, R89, R15 ;  /* 0x0000000f59597220 */ /* 0x000fe20000410000 */
[----:B------:R-:W-:Y:S01]  /*12530*/  FMUL.FTZ R90, R90, R14 ;  /* 0x0000000e5a5a7220 */ /* 0x000fe20000410000 */
[----:B------:R-:W-:Y:S01]  /*12540*/  MOV R159, R29 ;  /* 0x0000001d009f7202 */ /* 0x000fe20000000f00 */
[----:B------:R-:W-:Y:S01]  /*12550*/  IMAD.MOV.U32 R158, RZ, RZ, R30 ;  /* 0x000000ffff9e7224 */ /* 0x000fe200078e001e */
[----:B------:R-:W-:Y:S01]  /*12560*/  MOV R157, R31 ;  /* 0x0000001f009d7202 */ /* 0x000fe20000000f00 */
[----:B------:R-:W-:-:S02]  /*12570*/  IMAD.MOV.U32 R156, RZ, RZ, R28 ;  /* 0x000000ffff9c7224 */ /* 0x000fc400078e001c */
[-C--:B------:R-:W-:Y:S01]  /*12580*/  FMUL.FTZ R91, R91, R14.reuse ;  /* 0x0000000e5b5b7220 */ /* 0x080fe20000410000 */
        /* <DEDUP_REMOVED lines=22> */
[--C-:B------:R-:W-:Y:S01]  /*126f0*/  FFMA.FTZ R3, R202, UR38, -R2.reuse ;  /* 0x00000026ca037c23 */ /* 0x100fe20008010802 */
        /* <DEDUP_REMOVED lines=9> */
[----:B------:R1:W-:Y:S01]  /*12790*/  MUFU.EX2 R202, R3 ;  /* 0x0000000300ca7308 */ /* 0x0003e20000000800 */
        /* <DEDUP_REMOVED lines=9> */
[----:B------:R-:W-:Y:S01]  /*12830*/  IMAD.MOV.U32 R173, RZ, RZ, R19 ;  /* 0x000000ffffad7224 */ /* 0x000fe200078e0013 */
[C---:B--2---:R-:W-:Y:S01]  /*12840*/  HMMA.16816.F32.BF16 R244, R4.reuse, R28, R40 ;  /* 0x0000001c04f4723c */ /* 0x044fe20000041828 */
[----:B------:R-:W2:Y:S01]  /*12850*/  LDSM.16.MT88.4 R40, [R213+0xb000] ;  /* 0x00b00000d528783b */ /* 0x000ea20000004200 */
[-C--:B------:R-:W-:Y:S01]  /*12860*/  FMUL.FTZ R36, R36, R17.reuse ;  /* 0x0000001124247220 */ /* 0x080fe20000410000 */
[-C--:B------:R-:W-:Y:S01]  /*12870*/  FMUL.FTZ R37, R37, R17.reuse ;  /* 0x0000001125257220 */ /* 0x080fe20000410000 */
[-C--:B------:R-:W-:Y:S01]  /*12880*/  FMUL.FTZ R38, R38, R16.reuse ;  /* 0x0000001026267220 */ /* 0x080fe20000410000 */
[-C--:B------:R-:W-:Y:S01]  /*12890*/  FMUL.FTZ R39, R39, R16.reuse ;  /* 0x0000001027277220 */ /* 0x080fe20000410000 */
[C---:B------:R-:W-:Y:S01]  /*128a0*/  HMMA.16816.F32.BF16 R240, R4.reuse, R30, R44 ;  /* 0x0000001e04f0723c */ /* 0x040fe2000004182c */
[----:B------:R-:W3:Y:S01]  /*128b0*/  LDSM.16.MT88.4 R44, [R214+0xb000] ;  /* 0x00b00000d62c783b */ /* 0x000ee20000004200 */
[----:B-1----:R-:W-:Y:S01]  /*128c0*/  FFMA.FTZ R3, R201, UR38, -R2 ;  /* 0x00000026c9037c23 */ /* 0x002fe20008010802 */
        /* <DEDUP_REMOVED lines=33> */
[----:B--2---:R-:W-:Y:S01]  /*12ae0*/  HMMA.16816.F32.BF16 R120, R4, R40, R120 ;  /* 0x000000280478723c */ /* 0x004fe20000041878 */
[----:B------:R-:W-:-:S05]  /*12af0*/  FMUL.FTZ R131, R131, R16 ;  /* 0x0000001083837220 */ /* 0x000fca0000410000 */
[C---:B---3--:R-:W-:Y:S06]  /*12b00*/  HMMA.16816.F32.BF16 R104, R4.reuse, R44, R104 ;  /* 0x0000002c0468723c */ /* 0x048fec0000041868 */
[C---:B------:R-:W-:Y:S06]  /*12b10*/  HMMA.16816.F32.BF16 R108, R4.reuse, R46, R108 ;  /* 0x0000002e046c723c */ /* 0x040fec000004186c */
[----:B------:R-:W-:Y:S06]  /*12b20*/  HMMA.16816.F32.BF16 R164, R4, R42, R124 ;  /* 0x0000002a04a4723c */ /* 0x000fec000004187c */
[----:B------:R-:W-:Y:S01]  /*12b30*/  HMMA.16816.F32.BF16 R52, R8, R24, R52 ;  /* 0x000000180834723c */ /* 0x000fe20000041834 */
[----:B------:R-:W-:Y:S01]  /*12b40*/  IMAD.WIDE.U32 R4, R141, -0x2daee0ad, RZ ;  /* 0xd2511f538d047825 */ /* 0x000fe200078e00ff */
[----:B------:R-:W-:-:S03]  /*12b50*/  MOV R125, R181 ;  /* 0x000000b5007d7202 */ /* 0x000fc60000000f00 */
[----:B------:R-:W-:Y:S01]  /*12b60*/  FFMA.FTZ R6, R179, UR38, -R2 ;  /* 0x00000026b3067c23 */ /* 0x000fe20008010802 */
[----:B------:R-:W-:Y:S01]  /*12b70*/  MOV R126, R180 ;  /* 0x000000b4007e7202 */ /* 0x000fe20000000f00 */
[----:B------:R-:W-:Y:S01]  /*12b80*/  IMAD.MOV.U32 R127, RZ, RZ, R182 ;  /* 0x000000ffff7f7224 */ /* 0x000fe200078e00b6 */
[----:B-1----:R-:W-:Y:S01]  /*12b90*/  LOP3.LUT R3, R5, UR29, R138, 0x96, !PT ;  /* 0x0000001d05037c12 */ /* 0x002fe2000f8e968a */
[C---:B------:R-:W-:Y:S01]  /*12ba0*/  HMMA.16816.F32.BF16 R180, R8.reuse, R22, R80 ;  /* 0x0000001608b4723c */ /* 0x040fe20000041850 */
[----:B------:R-:W-:Y:S01]  /*12bb0*/  LOP3.LUT R7, R4, 0xffff, RZ, 0xc0, !PT ;  /* 0x0000ffff04077812 */ /* 0x000fe200078ec0ff */
[----:B------:R1:W-:Y:S01]  /*12bc0*/  MUFU.EX2 R201, R6 ;  /* 0x0000000600c97308 */ /* 0x0003e20000000800 */
[----:B------:R-:W-:Y:S01]  /*12bd0*/  SHF.R.U32.HI R20, RZ, 0x10, R4 ;  /* 0x00000010ff147819 */ /* 0x000fe20000011604 */
[----:B------:R-:W-:Y:S01]  /*12be0*/  FFMA.FTZ R2, R200, UR38, -R2 ;  /* 0x00000026c8027c23 */ /* 0x000fe20008010802 */
[----:B------:R-:W-:Y:S01]  /*12bf0*/  SHF.R.U32.HI R19, RZ, 0x18, R4 ;  /* 0x00000018ff137819 */ /* 0x000fe20000011604 */
[C---:B------:R-:W-:Y:S01]  /*12c00*/  HMMA.16816.F32.BF16 R188, R8.reuse, R26, R64 ;  /* 0x0000001a08bc723c */ /* 0x040fe20000041840 */
[----:B------:R-:W-:Y:S01]  /*12c10*/  LOP3.LUT R22, R4, 0xff, RZ, 0xc0, !PT ;  /* 0x000000ff04167812 */ /* 0x000fe200078ec0ff */
[----:B------:R-:W-:Y:S01]  /*12c20*/  IMAD.WIDE.U32 R4, R140, -0x2daee0ad, RZ ;  /* 0xd2511f538c047825 */ /* 0x000fe200078e00ff */
[----:B------:R-:W-:Y:S01]  /*12c30*/  MOV R200, R199 ;  /* 0x000000c700c87202 */ /* 0x000fe20000000f00 */
[----:B------:R-:W-:Y:S01]  /*12c40*/  LDSM.16.MT88.4 R64, [R213+0xa800] ;  /* 0x00a80000d540783b */ /* 0x000fe20000004200 */
[----:B------:R2:W-:Y:S01]  /*12c50*/  MUFU.EX2 R199, R2 ;  /* 0x0000000200c77308 */ /* 0x0005e20000000800 */
[C---:B------:R-:W-:Y:S01]  /*12c60*/  HMMA.16816.F32.BF16 R36, R8.reuse, R28, R36 ;  /* 0x0000001c0824723c */ /* 0x040fe20000041824 */
[C---:B------:R-:W-:Y:S01]  /*12c70*/  LOP3.LUT R21, R4.reuse, 0xffff, RZ, 0xc0, !PT ;  /* 0x0000ffff04157812 */ /* 0x040fe200078ec0ff */
[----:B------:R-:W-:Y:S01]  /*12c80*/  IMAD.MOV.U32 R124, RZ, RZ, R238 ;  /* 0x000000ffff7c7224 */ /* 0x000fe200078e00ee */
[----:B------:R-:W-:Y:S01]  /*12c90*/  LOP3.LUT R26, R4, 0xff, RZ, 0xc0, !PT ;  /* 0x000000ff041a7812 */ /* 0x000fe200078ec0ff */
[----:B------:R-:W-:Y:S01]  /*12ca0*/  LDSM.16.MT88.4 R80, [R209+0xb800] ;  /* 0x00b80000d150783b */ /* 0x000fe20000004200 */
[--C-:B------:R-:W-:Y:S01]  /*12cb0*/  SHF.R.U32.HI R23, RZ, 0x10, R4.reuse ;  /* 0x00000010ff177819 */ /* 0x100fe20000011604 */
[C---:B------:R-:W-:Y:S01]  /*12cc0*/  HMMA.16816.F32.BF16 R100, R8.reuse, R44, R100 ;  /* 0x0000002c0864723c */ /* 0x040fe20000041864 */
[--C-:B-1----:R-:W-:Y:S01]  /*12cd0*/  FFMA.FTZ R6, R203, UR38, -R13.reuse ;  /* 0x00000026cb067c23 */ /* 0x102fe2000801080d */
[----:B------:R-:W-:Y:S01]  /*12ce0*/  SHF.R.U32.HI R25, RZ, 0x18, R4 ;  /* 0x00000018ff197819 */ /* 0x000fe20000011604 */
[----:B------:R-:W-:Y:S01]  /*12cf0*/  FFMA.FTZ R4, R205, UR38, -R13 ;  /* 0x00000026cd047c23 */ /* 0x000fe2000801080d */
[----:B------:R-:W-:Y:S01]  /*12d00*/  MOV R29, R239 ;  /* 0x000000ef001d7202 */ /* 0x000fe20000000f00 */
[----:B------:R1:W-:Y:S01]  /*12d10*/  MUFU.EX2 R138, R6 ;  /* 0x00000006008a7308 */ /* 0x0003e20000000800 */
[----:B------:R-:W-:Y:S01]  /*12d20*/  HMMA.16816.F32.BF16 R236, R8, R30, R48 ;  /* 0x0000001e08ec723c */ /* 0x000fe20000041830 */
[----:B------:R-:W-:Y:S01]  /*12d30*/  MOV R45, R175 ;  /* 0x000000af002d7202 */ /* 0x000fe20000000f00 */
[----:B------:R-:W-:Y:S01]  /*12d40*/  LDSM.16.MT88.4 R48, [R214+0xa800] ;  /* 0x00a80000d630783b */ /* 0x000fe20000004200 */
[----:B------:R-:W-:Y:S01]  /*12d50*/  IMAD.MOV.U32 R203, RZ, RZ, R29 ;  /* 0x000000ffffcb7224 */ /* 0x000fe200078e001d */
[----:B--2---:R-:W-:-:S02]  /*12d60*/  LOP3.LUT R2, R5, UR29, R176, 0x96, !PT ;  /* 0x0000001d05027c12 */ /* 0x004fc4000f8e96b0 */
[----:B------:R-:W-:Y:S01]  /*12d70*/  LOP3.LUT R5, R20, 0xff, RZ, 0xc0, !PT ;  /* 0x000000ff14057812 */ /* 0x000fe200078ec0ff */
[----:B------:R2:W3:Y:S01]  /*12d80*/  MUFU.EX2 R31, R4 ;  /* 0x00000004001f7308 */ /* 0x0004e20000000800 */
[----:B------:R-:W-:Y:S01]  /*12d90*/  MOV R175, R157 ;  /* 0x0000009d00af7202 */ /* 0x000fe20000000f00 */
[----:B------:R-:W-:Y:S01]  /*12da0*/  HMMA.16816.F32.BF16 R84, R8, R32, R84 ;  /* 0x000000200854723c */ /* 0x000fe20000041854 */
[----:B------:R-:W-:-:S05]  /*12db0*/  MOV R205, R124 ;  /* 0x0000007c00cd7202 */ /* 0x000fca0000000f00 */
[C---:B------:R-:W-:Y:S01]  /*12dc0*/  HMMA.16816.F32.BF16 R116, R8.reuse, R40, R116 ;  /* 0x000000280874723c */ /* 0x040fe20000041874 */
[----:B-1----:R-:W-:Y:S02]  /*12dd0*/  SHF.R.U32.HI R6, RZ, 0x8, R7 ;  /* 0x00000008ff067819 */ /* 0x002fe40000011607 */
[----:B------:R-:W-:Y:S02]  /*12de0*/  SHF.R.U32.HI R7, RZ, 0x8, R21 ;  /* 0x00000008ff077819 */ /* 0x000fe40000011615 */
[----:B------:R-:W-:Y:S02]  /*12df0*/  PRMT R24, R22, 0x5410, R6 ;  /* 0x0000541016187816 */ /* 0x000fe40000000006 */
[----:B------:R-:W-:Y:S01]  /*12e00*/  PRMT R22, R5, 0x5410, R19 ;  /* 0x0000541005167816 */ /* 0x000fe20000000013 */
[--C-:B------:R-:W-:Y:S01]  /*12e10*/  FFMA.FTZ R5, R178, UR38, -R13.reuse ;  /* 0x00000026b2057c23 */ /* 0x100fe2000801080d */
[----:B--2---:R-:W-:Y:S01]  /*12e20*/  FFMA.FTZ R4, R204, UR38, -R13 ;  /* 0x00000026cc047c23 */ /* 0x004fe2000801080d */
[----:B------:R-:W-:Y:S01]  /*12e30*/  LOP3.LUT R6, R23, 0xff, RZ, 0xc0, !PT ;  /* 0x000000ff17067812 */ /* 0x000fe200078ec0ff */
[C---:B------:R-:W-:Y:S01]  /*12e40*/  HMMA.16816.F32.BF16 R176, R8.reuse, R34, R96 ;  /* 0x0000002208b0723c */ /* 0x040fe20000041860 */
[----:B------:R-:W-:Y:S01]  /*12e50*/  PRMT R19, R26, 0x5410, R7 ;  /* 0x000054101a137816 */ /* 0x000fe20000000007 */
[----:B------:R1:W-:Y:S01]  /*12e60*/  MUFU.EX2 R30, R4 ;  /* 0x00000004001e7308 */ /* 0x0003e20000000800 */
[----:B------:R-:W-:Y:S01]  /*12e70*/  SHF.R.U32.HI R7, RZ, 0x10, R3 ;  /* 0x00000010ff077819 */ /* 0x000fe20000011603 */
[----:B------:R-:W-:Y:S01]  /*12e80*/  LDSM.16.MT88.4 R96, [R211+0xb800] ;  /* 0x00b80000d360783b */ /* 0x000fe20000004200 */
[----:B------:R-:W-:Y:S01]  /*12e90*/  PRMT R20, R6, 0x5410, R25 ;  /* 0x0000541006147816 */ /* 0x000fe20000000019 */
[----:B------:R-:W-:Y:S01]  /*12ea0*/  HMMA.16816.F32.BF16 R32, R8, R42, R128 ;  /* 0x0000002a0820723c */ /* 0x000fe20000041880 */
[----:B------:R-:W-:Y:S01]  /*12eb0*/  LOP3.LUT R13, R3, 0xff, RZ, 0xc0, !PT ;  /* 0x000000ff030d7812 */ /* 0x000fe200078ec0ff */
[----:B------:R-:W-:Y:S01]  /*12ec0*/  LDSM.16.MT88.4 R128, [R213+0xb800] ;  /* 0x00b80000d580783b */ /* 0x000fe20000004200 */
[----:B------:R-:W-:Y:S01]  /*12ed0*/  SHF.R.U32.HI R6, RZ, 0x18, R3 ;  /* 0x00000018ff067819 */ /* 0x000fe20000011603 */
[----:B------:R2:W5:Y:S01]  /*12ee0*/  MUFU.EX2 R29, R5 ;  /* 0x00000005001d7308 */ /* 0x0005620000000800 */
[----:B------:R-:W-:-:S02]  /*12ef0*/  HSET2.LE.AND R19, R19, R0, PT ;  /* 0x0000000013137233 */ /* 0x000fc40003803000 */
[----:B------:R-:W-:Y:S02]  /*12f00*/  HSET2.LE.AND R20, R20, R0, PT ;  /* 0x0000000014147233 */ /* 0x000fe40003803000 */
[----:B------:R-:W-:Y:S02]  /*12f10*/  MOV R204, R125 ;  /* 0x0000007d00cc7202 */ /* 0x000fe40000000f00 */
[----:B-1----:R-:W-:Y:S02]  /*12f20*/  LOP3.LUT R4, R3, 0xffff, RZ, 0xc0, !PT ;  /* 0x0000ffff03047812 */ /* 0x002fe400078ec0ff */
[----:B------:R-:W-:Y:S01]  /*12f30*/  LOP3.LUT R3, R7, 0xff, RZ, 0xc0, !PT ;  /* 0x000000ff07037812 */ /* 0x000fe200078ec0ff */
[----:B------:R-:W-:Y:S01]  /*12f40*/  FFMA.FTZ R7, R185, UR38, -R12 ;  /* 0x00000026b9077c23 */ /* 0x000fe2000801080c */
[----:B------:R-:W-:Y:S02]  /*12f50*/  SHF.R.U32.HI R4, RZ, 0x8, R4 ;  /* 0x00000008ff047819 */ /* 0x000fe40000011604 */
[----:B------:R-:W-:Y:S01]  /*12f60*/  MOV R185, R172 ;  /* 0x000000ac00b97202 */ /* 0x000fe20000000f00 */
[----:B------:R-:W-:-:S02]  /*12f70*/  IMAD.MOV.U32 R172, RZ, RZ, R156 ;  /* 0x000000ffffac7224 */ /* 0x000fc400078e009c */
[----:B--2---:R-:W-:Y:S01]  /*12f80*/  FFMA.FTZ R5, R142, UR38, -R12 ;  /* 0x000000268e057c23 */ /* 0x004fe2000801080c */
[----:B------:R-:W-:Y:S01]  /*12f90*/  PRMT R21, R13, 0x5410, R4 ;  /* 0x000054100d157816 */ /* 0x000fe20000000004 */
[----:B------:R-:W-:Y:S01]  /*12fa0*/  FFMA.FTZ R4, R192, UR38, -R12 ;  /* 0x00000026c0047c23 */ /* 0x000fe2000801080c */
[----:B------:R-:W-:Y:S01]  /*12fb0*/  PRMT R13, R3, 0x5410, R6 ;  /* 0x00005410030d7816 */ /* 0x000fe20000000006 */
[----:B------:R1:W-:Y:S01]  /*12fc0*/  MUFU.EX2 R28, R5 ;  /* 0x00000005001c7308 */ /* 0x0003e20000000800 */
[----:B------:R-:W-:Y:S02]  /*12fd0*/  LOP3.LUT R3, R2, 0xffff, RZ, 0xc0, !PT ;  /* 0x0000ffff02037812 */ /* 0x000fe400078ec0ff */
[----:B------:R-:W-:Y:S02]  /*12fe0*/  SHF.R.U32.HI R6, RZ, 0x10, R2 ;  /* 0x00000010ff067819 */ /* 0x000fe40000011602 */
[----:B------:R-:W-:-:S03]  /*12ff0*/  MOV R192, R127 ;  /* 0x0000007f00c07202 */ /* 0x000fc60000000f00 */
[----:B------:R2:W-:Y:S08]  /*13000*/  MUFU.EX2 R26, R4 ;  /* 0x00000004001a7308 */ /* 0x0005f00000000800 */
[----:B------:R4:W-:Y:S01]  /*13010*/  MUFU.EX2 R25, R7 ;  /* 0x0000000700197308 */ /* 0x0009e20000000800 */
[----:B-1----:R-:W-:Y:S01]  /*13020*/  FFMA.FTZ R5, R186, UR38, -R12 ;  /* 0x00000026ba057c23 */ /* 0x002fe2000801080c */
[----:B------:R-:W-:-:S06]  /*13030*/  IMAD.MOV.U32 R186, RZ, RZ, R126 ;  /* 0x000000ffffba7224 */ /* 0x000fcc00078e007e */
[----:B------:R1:W5:Y:S01]  /*13040*/  MUFU.EX2 R27, R5 ;  /* 0x00000005001b7308 */ /* 0x0003620000000800 */
[----:B--2---:R-:W-:Y:S02]  /*13050*/  LOP3.LUT R4, R2, 0xff, RZ, 0xc0, !PT ;  /* 0x000000ff02047812 */ /* 0x004fe400078ec0ff */
[--C-:B----4-:R-:W-:Y:S02]  /*13060*/  HSET2.LE.AND R7, R22, R0.reuse, PT ;  /* 0x0000000016077233 */ /* 0x110fe40003803000 */
[----:B-1----:R-:W-:Y:S02]  /*13070*/  SHF.R.U32.HI R5, RZ, 0x8, R3 ;  /* 0x00000008ff057819 */ /* 0x002fe40000011603 */
[----:B------:R-:W-:Y:S02]  /*13080*/  SHF.R.U32.HI R3, RZ, 0x18, R2 ;  /* 0x00000018ff037819 */ /* 0x000fe40000011602 */
[----:B------:R-:W-:Y:S02]  /*13090*/  LOP3.LUT R2, R6, 0xff, RZ, 0xc0, !PT ;  /* 0x000000ff06027812 */ /* 0x000fe400078ec0ff */
[----:B------:R-:W-:Y:S01]  /*130a0*/  PRMT R12, R4, 0x5410, R5 ;  /* 0x00005410040c7816 */ /* 0x000fe20000000005 */
[--C-:B------:R-:W-:Y:S01]  /*130b0*/  FFMA.FTZ R4, R187, UR38, -R18.reuse ;  /* 0x00000026bb047c23 */ /* 0x100fe20008010812 */
[--C-:B------:R-:W-:Y:S01]  /*130c0*/  HSET2.LE.AND R6, R24, R0.reuse, PT ;  /* 0x0000000018067233 */ /* 0x100fe20003803000 */
[----:B------:R-:W-:Y:S01]  /*130d0*/  IMAD.MOV.U32 R24, RZ, RZ, R173 ;  /* 0x000000ffff187224 */ /* 0x000fe200078e00ad */
[----:B------:R-:W-:Y:S01]  /*130e0*/  MOV R187, R174 ;  /* 0x000000ae00bb7202 */ /* 0x000fe20000000f00 */
[----:B------:R-:W-:Y:S01]  /*130f0*/  IMAD.MOV.U32 R173, RZ, RZ, R159 ;  /* 0x000000ffffad7224 */ /* 0x000fe200078e009f */
[----:B------:R-:W-:Y:S01]  /*13100*/  MOV R174, R158 ;  /* 0x0000009e00ae7202 */ /* 0x000fe20000000f00 */
[----:B------:R-:W-:Y:S01]  /*13110*/  MUFU.EX2 R22, R4 ;  /* 0x0000000400167308 */ /* 0x000fe20000000800 */
[----:B------:R-:W-:Y:S01]  /*13120*/  PRMT R5, R2, 0x5410, R3 ;  /* 0x0000541002057816 */ /* 0x000fe20000000003 */
[----:B------:R-:W-:Y:S01]  /*13130*/  FFMA.FTZ R2, R143, UR38, -R18 ;  /* 0x000000268f027c23 */ /* 0x000fe20008010812 */
[----:B------:R-:W1:Y:S01]  /*13140*/  LDSM.16.MT88.4 R156, [R209+0xa800] ;  /* 0x00a80000d19c783b */ /* 0x000e620000004200 */
[----:B------:R-:W-:Y:S01]  /*13150*/  HMMA.16816.F32.BF16 R140, R8, R46, R112 ;  /* 0x0000002e088c723c */ /* 0x000fe20000041870 */
[----:B------:R-:W-:-:S02]  /*13160*/  HSET2.LE.AND R3, R13, R0, PT ;  /* 0x000000000d037233 */ /* 0x000fc40003803000 */
[----:B------:R-:W-:Y:S01]  /*13170*/  LDSM.16.MT88.4 R112, [R214+0xb800] ;  /* 0x00b80000d670783b */ /* 0x000fe20000004200 */
[--C-:B------:R-:W-:Y:S01]  /*13180*/  HSET2.LE.AND R13, R5, R0.reuse, PT ;  /* 0x00000000050d7233 */ /* 0x100fe20003803000 */
[--C-:B------:R-:W-:Y:S01]  /*13190*/  FFMA.FTZ R5, R197, UR38, -R18.reuse ;  /* 0x00000026c5057c23 */ /* 0x100fe20008010812 */
[----:B------:R-:W-:Y:S01]  /*131a0*/  FFMA.FTZ R18, R195, UR38, -R18 ;  /* 0x00000026c3127c23 */ /* 0x000fe20008010812 */
[----:B------:R-:W-:Y:S01]  /*131b0*/  MOV R8, R172 ;  /* 0x000000ac00087202 */ /* 0x000fe20000000f00 */
[----:B------:R-:W-:Y:S01]  /*131c0*/  IMAD.MOV.U32 R10, RZ, RZ, R174 ;  /* 0x000000ffff0a7224 */ /* 0x000fe200078e00ae */
[----:B------:R-:W-:Y:S01]  /*131d0*/  MOV R9, R173 ;  /* 0x000000ad00097202 */ /* 0x000fe20000000f00 */
[----:B------:R2:W4:Y:S01]  /*131e0*/  MUFU.EX2 R23, R2 ;  /* 0x0000000200177308 */ /* 0x0005220000000800 */
[----:B------:R-:W-:Y:S02]  /*131f0*/  MOV R11, R175 ;  /* 0x000000af000b7202 */ /* 0x000fe40000000f00 */
[----:B------:R-:W1:Y:S01]  /*13200*/  LDSM.16.MT88.4 R172, [R211+0xa800] ;  /* 0x00a80000d3ac783b */ /* 0x000e620000004200 */
[----:B------:R-:W-:-:S04]  /*13210*/  HSET2.LE.AND R12, R12, R0, PT ;  /* 0x000000000c0c7233 */ /* 0x000fc80003803000 */
[----:B------:R-:W-:Y:S01]  /*13220*/  MUFU.EX2 R18, R18 ;  /* 0x0000001200127308 */ /* 0x000fe20000000800 */
[----:B--2---:R-:W-:-:S07]  /*13230*/  HSET2.LE.AND R2, R21, R0, PT ;  /* 0x0000000015027233 */ /* 0x004fce0003803000 */
[----:B------:R2:W1:Y:S01]  /*13240*/  MUFU.EX2 R21, R5 ;  /* 0x0000000500157308 */ /* 0x0004620000000800 */
[----:B------:R-:W-:-:S04]  /*13250*/  F2FP.BF16.F32.PACK_AB R0, R206, R202 ;  /* 0x000000cace00723e */ /* 0x000fc800000010ff */
[----:B------:R-:W-:Y:S02]  /*13260*/  LOP3.LUT R4, R2, R0, RZ, 0xc0, !PT ;  /* 0x0000000002047212 */ /* 0x000fe400078ec0ff */
[----:B---3--:R-:W-:Y:S02]  /*13270*/  F2FP.BF16.F32.PACK_AB R2, R31, R138 ;  /* 0x0000008a1f02723e */ /* 0x008fe400000010ff */
[----:B------:R-:W-:-:S04]  /*13280*/  F2FP.BF16.F32.PACK_AB R0, R199, R201 ;  /* 0x000000c9c700723e */ /* 0x000fc800000010ff */
[----:B------:R-:W-:Y:S02]  /*13290*/  LOP3.LUT R6, R6, R0, RZ, 0xc0, !PT ;  /* 0x0000000006067212 */ /* 0x000fe400078ec0ff */
[----:B-----5:R-:W-:Y:S02]  /*132a0*/  F2FP.BF16.F32.PACK_AB R0, R29, R30 ;  /* 0x0000001e1d00723e */ /* 0x020fe400000010ff */
[----:B--2---:R-:W-:Y:S02]  /*132b0*/  LOP3.LUT R5, R3, R2, RZ, 0xc0, !PT ;  /* 0x0000000203057212 */ /* 0x004fe400078ec0ff */
[----:B------:R-:W-:Y:S02]  /*132c0*/  F2FP.BF16.F32.PACK_AB R2, R27, R28 ;  /* 0x0000001c1b02723e */ /* 0x000fe400000010ff */
[----:B------:R-:W-:Y:S02]  /*132d0*/  LOP3.LUT R7, R7, R0, RZ, 0xc0, !PT ;  /* 0x0000000007077212 */ /* 0x000fe400078ec0ff */
[----:B------:R-:W-:-:S02]  /*132e0*/  LOP3.LUT R124, R12, R2, RZ, 0xc0, !PT ;  /* 0x000000020c7c7212 */ /* 0x000fc400078ec0ff */
[----:B----4-:R-:W-:Y:S02]  /*132f0*/  F2FP.BF16.F32.PACK_AB R0, R22, R23 ;  /* 0x000000171600723e */ /* 0x010fe400000010ff */
[----:B------:R-:W-:Y:S01]  /*13300*/  F2FP.BF16.F32.PACK_AB R2, R25, R26 ;  /* 0x0000001a1902723e */ /* 0x000fe200000010ff */
[C---:B-1----:R-:W-:Y:S01]  /*13310*/  HMMA.16816.F32.BF16 R148, R4.reuse, R156, R148 ;  /* 0x0000009c0494723c */ /* 0x042fe20000041894 */
[----:B------:R-:W-:Y:S02]  /*13320*/  F2FP.BF16.F32.PACK_AB R3, R18, R21 ;  /* 0x000000151203723e */ /* 0x000fe400000010ff */
[----:B------:R-:W-:Y:S01]  /*13330*/  LOP3.LUT R125, R13, R0, RZ, 0xc0, !PT ;  /* 0x000000000d7d7212 */ /* 0x000fe200078ec0ff */
[----:B------:R-:W-:Y:S01]  /*13340*/  FFMA.FTZ R0, R203, R14, R184 ;  /* 0x0000000ecb007223 */ /* 0x000fe200000100b8 */
[----:B------:R-:W-:Y:S01]  /*13350*/  LOP3.LUT R126, R19, R2, RZ, 0xc0, !PT ;  /* 0x00000002137e7212 */ /* 0x000fe200078ec0ff */
[----:B------:R-:W-:Y:S01]  /*13360*/  FFMA.FTZ R2, R205, R15, R198 ;  /* 0x0000000fcd027223 */ /* 0x000fe200000100c6 */
[----:B------:R-:W-:Y:S01]  /*13370*/  LOP3.LUT R127, R20, R3, RZ, 0xc0, !PT ;  /* 0x00000003147f7212 */ /* 0x000fe200078ec0ff */
[----:B------:R-:W-:Y:S01]  /*13380*/  FFMA.FTZ R3, R204, R16, R252 ;  /* 0x00000010cc037223 */ /* 0x000fe200000100fc */
[----:B------:R-:W-:Y:S01]  /*13390*/  HMMA.16816.F32.BF16 R36, R4, R48, R36 ;  /* 0x000000300424723c */ /* 0x000fe20000041824 */
[----:B------:R-:W-:Y:S01]  /*133a0*/  FADD.FTZ R0, R139, R0 ;  /* 0x000000008b007221 */ /* 0x000fe20000010000 */
[----:B------:R-:W-:Y:S01]  /*133b0*/  FADD.FTZ R2, R196, R2 ;  /* 0x00000002c4027221 */ /* 0x000fe20000010000 */
[----:B------:R-:W-:-:S02]  /*133c0*/  FADD.FTZ R3, R235, R3 ;  /* 0x00000003eb037221 */ /* 0x000fc40000010000 */
[----:B------:R-:W-:Y:S01]  /*133d0*/  FADD.FTZ R0, R133, R0 ;  /* 0x0000000085007221 */ /* 0x000fe20000010000 */
[C---:B------:R-:W-:Y:S01]  /*133e0*/  HMMA.16816.F32.BF16 R40, R124.reuse, R48, R244 ;  /* 0x000000307c28723c */ /* 0x040fe200000418f4 */
[----:B------:R-:W-:Y:S01]  /*133f0*/  FADD.FTZ R3, R234, R3 ;  /* 0x00000003ea037221 */ /* 0x000fe20000010000 */
[----:B------:R-:W-:Y:S01]  /*13400*/  FADD.FTZ R2, R194, R2 ;  /* 0x00000002c2027221 */ /* 0x000fe20000010000 */
[----:B------:R-:W-:Y:S02]  /*13410*/  FADD.FTZ R0, R132, R0 ;  /* 0x0000000084007221 */ /* 0x000fe40000010000 */
[----:B------:R-:W-:Y:S01]  /*13420*/  FADD.FTZ R3, R207, R3 ;  /* 0x00000003cf037221 */ /* 0x000fe20000010000 */
[C---:B------:R-:W-:Y:S01]  /*13430*/  HMMA.16816.F32.BF16 R144, R124.reuse, R156, R144 ;  /* 0x0000009c7c90723c */ /* 0x040fe20000041890 */
[----:B------:R-:W-:Y:S01]  /*13440*/  MOV R244, R45 ;  /* 0x0000002d00f47202 */ /* 0x000fe20000000f00 */
[----:B------:R-:W-:Y:S01]  /*13450*/  IMAD.MOV.U32 R245, RZ, RZ, R187 ;  /* 0x000000fffff57224 */ /* 0x000fe200078e00bb */
[----:B------:R-:W-:Y:S01]  /*13460*/  MOV R246, R24 ;  /* 0x0000001800f67202 */ /* 0x000fe20000000f00 */
[----:B------:R-:W-:Y:S01]  /*13470*/  FADD.FTZ R2, R193, R2 ;  /* 0x00000002c1027221 */ /* 0x000fe20000010000 */
[----:B------:R-:W-:Y:S01]  /*13480*/  MOV R247, R185 ;  /* 0x000000b900f77202 */ /* 0x000fe20000000f00 */
        /* <DEDUP_REMOVED lines=27> */
[----:B------:R-:W-:Y:S01]  /*13640*/  HMMA.16816.F32.BF16 R52, R4, R64, R52 ;  /* 0x000000400434723c */ /* 0x000fe20000041834 */
[----:B------:R-:W-:-:S04]  /*13650*/  FFMA.FTZ R8, R186, R17, R192 ;  /* 0x00000011ba087223 */ /* 0x000fc800000100c0 */
        /* <DEDUP_REMOVED lines=13> */
[----:B------:R-:W-:-:S04]  /*13730*/  FADD.FTZ R4, R223, R8 ;  /* 0x00000008df047221 */ /* 0x000fc80000010000 */
[----:B------:R-:W-:-:S04]  /*13740*/  FADD.FTZ R4, R233, R4 ;  /* 0x00000004e9047221 */ /* 0x000fc80000010000 */
[----:B------:R-:W-:-:S04]  /*13750*/  FADD.FTZ R4, R202, R4 ;  /* 0x00000004ca047221 */ /* 0x000fc80000010000 */
[----:B------:R-:W-:-:S04]  /*13760*/  FADD.FTZ R4, R206, R4 ;  /* 0x00000004ce047221 */ /* 0x000fc80000010000 */
[----:B------:R-:W-:-:S04]  /*13770*/  FADD.FTZ R4, R201, R4 ;  /* 0x00000004c9047221 */ /* 0x000fc80000010000 */
[----:B------:R-:W-:-:S05]  /*13780*/  FADD.FTZ R4, R199, R4 ;  /* 0x00000004c7047221 */ /* 0x000fca0000010000 */
[----:B------:R1:W-:Y:S04]  /*13790*/  STL [R1+0x1c], R4 ;  /* 0x00001c0401007387 */ /* 0x0003e80000100800 */
[----:B------:R1:W-:Y:S04]  /*137a0*/  STL [R1+0x18], R3 ;  /* 0x0000180301007387 */ /* 0x0003e80000100800 */
[----:B------:R1:W-:Y:S04]  /*137b0*/  STL [R1+0x24], R0 ;  /* 0x0000240001007387 */ /* 0x0003e80000100800 */
[----:B------:R1:W-:Y:S02]  /*137c0*/  STL [R1+0x20], R2 ;  /* 0x0000200201007387 */ /* 0x0003e40000100800 */
.L_x_2311:
[----:B------:R-:W-:-:S06]  /*137d0*/  UISETP.GT.AND UP0, UPT, UR32, UR23, UPT ;  /* 0x000000172000728c */ /* 0x000fcc000bf04270 */
[----:B------:R-:W-:-:S13]  /*137e0*/  PLOP3.LUT P0, PT, PT, PT, UP0, 0x80, 0x0 ;  /* 0x000000000000781c */ /* 0x000fda0003f0f008 */
[----:B------:R-:W-:Y:S05]  /*137f0*/  @!P0 BRA `(.L_x_2316) ;  /* 0x00000034007c8947 */ /* 0x000fea0003800000 */
[----:B------:R-:W2:Y:S01]  /*13800*/  LDL.LU R6, [R1+0x58] ;  /* 0x0000580001067983 */ /* 0x000ea20000300800 */
[----:B------:R-:W-:Y:S02]  /*13810*/  MOV R223, UR4 ;  /* 0x0000000400df7c02 */ /* 0x000fe40008000f00 */
[----:B-1----:R-:W-:Y:S01]  /*13820*/  MOV R0, 0x7054 ;  /* 0x0000705400007802 */ /* 0x002fe20000000f00 */
[----:B------:R-:W3:Y:S01]  /*13830*/  LDL.LU R5, [R1+0x74] ;  /* 0x0000740001057983 */ /* 0x000ee20000300800 */
[----:B------:R-:W-:Y:S01]  /*13840*/  IMAD.MOV.U32 R132, RZ, RZ, R135 ;  /* 0x000000ffff847224 */ /* 0x000fe200078e0087 */
[----:B------:R-:W-:Y:S01]  /*13850*/  MOV R3, R136 ;  /* 0x0000008800037202 */ /* 0x000fe20000000f00 */
[----:B------:R-:W-:Y:S01]  /*13860*/  IMAD.MOV.U32 R139, RZ, RZ, R137 ;  /* 0x000000ffff8b7224 */ /* 0x000fe200078e0089 */
[----:B------:R-:W4:Y:S01]  /*13870*/  LDL.LU R2, [R1+0x38] ;  /* 0x0000380001027983 */ /* 0x000f220000300800 */
[----:B------:R-:W-:Y:S01]  /*13880*/  MOV R138, R134 ;  /* 0x00000086008a7202 */ /* 0x000fe20000000f00 */
[----:B------:R-:W-:-:S02]  /*13890*/  USHF.L.U64.HI UR33, UR36, 0x1, UR33 ;  /* 0x0000000124217899 */ /* 0x000fc40008010221 */
[----:B------:R-:W5:Y:S01]  /*138a0*/  LDL.LU R4, [R1+0x70] ;  /* 0x0000700001047983 */ /* 0x000f620000300800 */
[----:B------:R-:W-:Y:S01]  /*138b0*/  PRMT R223, R223, R0, UR4 ;  /* 0x00000004dfdf7e16 */ /* 0x000fe20008000000 */
[----:B------:R-:W-:Y:S01]  /*138c0*/  USHF.L.U32 UR36, UR36, 0x1, URZ ;  /* 0x0000000124247899 */ /* 0x000fe2000800063f */
[----:B------:R-:W-:Y:S01]  /*138d0*/  ULDC UR4, c[0x0][0x2ec] ;  /* 0x0000bb0000047ab9 */ /* 0x000fe20000000800 */
[----:B------:R-:W-:Y:S01]  /*138e0*/  ULDC.64 UR6, c[0x0][0x218] ;  /* 0x0000860000067ab9 */ /* 0x000fe20000000a00 */
[----:B------:R-:W-:Y:S01]  /*138f0*/  ULDC.64 UR10, c[0x0][0x220] ;  /* 0x00008800000a7ab9 */ /* 0x000fe20000000a00 */
[----:B------:R-:W-:Y:S01]  /*13900*/  ULDC.64 UR8, c[0x0][0x248] ;  /* 0x0000920000087ab9 */ /* 0x000fe20000000a00 */
[----:B--2---:R-:W-:-:S04]  /*13910*/  IMAD.WIDE.U32 R8, R6, -0x326172a9, RZ ;  /* 0xcd9e8d5706087825 */ /* 0x004fc800078e00ff */
[----:B---3--:R-:W-:Y:S01]  /*13920*/  IMAD.WIDE.U32 R6, R5, -0x326172a9, RZ ;  /* 0xcd9e8d5705067825 */ /* 0x008fe200078e00ff */
[----:B------:R-:W-:Y:S01]  /*13930*/  STL.64 [R1+0x30], R8 ;  /* 0x0000300801007387 */ /* 0x000fe20000100a00 */
[----:B----4-:R-:W-:-:S03]  /*13940*/  LOP3.LUT R0, R9, R2, RZ, 0x3c, !PT ;  /* 0x0000000209007212 */ /* 0x010fc600078e3cff */
[----:B------:R1:W-:Y:S01]  /*13950*/  STL.64 [R1+0x28], R6 ;  /* 0x0000280601007387 */ /* 0x0003e20000100a00 */
[----:B------:R-:W-:Y:S01]  /*13960*/  LOP3.LUT R2, R7, R2, RZ, 0x3c, !PT ;  /* 0x0000000207027212 */ /* 0x000fe200078e3cff */
[----:B-----5:R-:W-:-:S05]  /*13970*/  IMAD.WIDE.U32 R4, R4, -0x2daee0ad, RZ ;  /* 0xd2511f5304047825 */ /* 0x020fca00078e00ff */
[----:B------:R2:W-:Y:S04]  /*13980*/  STL.64 [R1], R4 ;  /* 0x0000000401007387 */ /* 0x0005e80000100a00 */
[----:B-1----:R-:W3:Y:S04]  /*13990*/  LDL.LU.64 R6, [R1+0x68] ;  /* 0x0000680001067983 */ /* 0x002ee80000300a00 */
[----:B--2---:R-:W3:Y:S01]  /*139a0*/  LDL.LU.64 R4, [R1+0x78] ;  /* 0x0000780001047983 */ /* 0x004ee20000300a00 */
[----:B------:R-:W-:-:S04]  /*139b0*/  IMAD.WIDE.U32 R10, R0, -0x2daee0ad, RZ ;  /* 0xd2511f53000a7825 */ /* 0x000fc800078e00ff */
[----:B------:R-:W-:Y:S01]  /*139c0*/  IMAD.WIDE.U32 R8, R2, -0x2daee0ad, RZ ;  /* 0xd2511f5302087825 */ /* 0x000fe200078e00ff */
[----:B------:R1:W-:Y:S04]  /*139d0*/  STL.64 [R1+0x10], R10 ;  /* 0x0000100a01007387 */ /* 0x0003e80000100a00 */
[----:B------:R1:W-:Y:S01]  /*139e0*/  STL.64 [R1+0x8], R8 ;  /* 0x0000080801007387 */ /* 0x0003e20000100a00 */
[----:B---3--:R-:W-:-:S05]  /*139f0*/  MOV R5, R7 ;  /* 0x0000000700057202 */ /* 0x008fca0000000f00 */
[----:B------:R1:W-:Y:S01]  /*13a00*/  STL.64 [R1+0x38], R4 ;  /* 0x0000380401007387 */ /* 0x0003e20000100a00 */
[----:B------:R-:W-:Y:S05]  /*13a10*/  BRA `(.L_x_2317) ;  /* 0x0000000000687947 */ /* 0x000fea0003800000 */
.L_x_2319:
        /* <DEDUP_REMOVED lines=26> */
.L_x_2317:
        /* <DEDUP_REMOVED lines=39> */
[C---:B------:R-:W-:Y:S01]  /*13e30*/  HMMA.16816.F32.BF16 R16, R32.reuse, R18, RZ ;  /* 0x000000122010723c */ /* 0x040fe200000418ff */
[----:B------:R-:W5:Y:S05]  /*13e40*/  S2R R2, SR_TID.X ;  /* 0x0000000000027919 */ /* 0x000f6a0000002100 */
[-C--:B---3--:R-:W-:Y:S06]  /*13e50*/  HMMA.16816.F32.BF16 R20, R32, R140.reuse, RZ ;  /* 0x0000008c2014723c */ /* 0x088fec00000418ff */
[C---:B------:R-:W-:Y:S06]  /*13e60*/  HMMA.16816.F32.BF16 R24, R28.reuse, R140, RZ ;  /* 0x0000008c1c18723c */ /* 0x040fec00000418ff */
[-C--:B------:R-:W-:Y:S06]  /*13e70*/  HMMA.16816.F32.BF16 R28, R28, R142.reuse, RZ ;  /* 0x0000008e1c1c723c */ /* 0x080fec00000418ff */
[----:B------:R-:W-:Y:S01]  /*13e80*/  HMMA.16816.F32.BF16 R32, R32, R142, RZ ;  /* 0x0000008e2020723c */ /* 0x000fe200000418ff */
[----:B------:R-:W3:Y:S05]  /*13e90*/  LDSM.16.M88.4 R140, [R216+0x8800] ;  /* 0x00880000d88c783b */ /* 0x000eea0000000200 */
[-C--:B----4-:R-:W-:Y:S05]  /*13ea0*/  HMMA.16816.F32.BF16 R4, R176, R180.reuse, R4 ;  /* 0x000000b4b004723c */ /* 0x090fea0000041804 */
[----:B-----5:R-:W-:Y:S01]  /*13eb0*/  IMAD.SHL.U32 R2, R2, 0x2, RZ ;  /* 0x0000000202027824 */ /* 0x020fe200078e00ff */
[C---:B------:R-:W-:Y:S05]  /*13ec0*/  HMMA.16816.F32.BF16 R8, R184.reuse, R180, R8 ;  /* 0x000000b4b808723c */ /* 0x040fea0000041808 */
[----:B------:R-:W-:Y:S01]  /*13ed0*/  LOP3.LUT R2, R2, 0x6, RZ, 0xc0, !PT ;  /* 0x0000000602027812 */ /* 0x000fe200078ec0ff */
[-C--:B------:R-:W-:Y:S05]  /*13ee0*/  HMMA.16816.F32.BF16 R12, R184, R182.reuse, R12 ;  /* 0x000000b6b80c723c */ /* 0x080fea000004180c */
[----:B------:R-:W-:Y:S01]  /*13ef0*/  IMAD R0, R0, 0x20, R2 ;  /* 0x0000002000007824 */ /* 0x000fe200078e0202 */
[C---:B------:R-:W-:Y:S01]  /*13f00*/  HMMA.16816.F32.BF16 R16, R176.reuse, R182, R16 ;  /* 0x000000b6b010723c */ /* 0x040fe20000041810 */
[----:B------:R-:W-:Y:S03]  /*13f10*/  LDSM.16.M88.4 R180, [R217] ;  /* 0x00000000d9b4783b */ /* 0x000fe60000000200 */
[CC--:B------:R-:W-:Y:S01]  /*13f20*/  ISETP.GE.AND P1, PT, R0.reuse, R224.reuse, PT ;  /* 0x000000e00000720c */ /* 0x0c0fe20003f26270 */
[C---:B------:R-:W-:Y:S01]  /*13f30*/  VIADD R133, R0.reuse, 0x1 ;  /* 0x0000000100857836 */ /* 0x040fe20000000000 */
[-C--:B------:R-:W-:Y:S03]  /*13f40*/  HMMA.16816.F32.BF16 R20, R176, R188.reuse, R20 ;  /* 0x000000bcb014723c */ /* 0x080fe60000041814 */
[CC--:B------:R-:W-:Y:S02]  /*13f50*/  ISETP.GE.AND P3, PT, R0.reuse, R225.reuse, PT ;  /* 0x000000e10000720c */ /* 0x0c0fe40003f66270 */
[C---:B------:R-:W-:Y:S01]  /*13f60*/  ISETP.GE.AND P0, PT, R133.reuse, R224, PT ;  /* 0x000000e08500720c */ /* 0x040fe20003f06270 */
[C---:B------:R-:W-:Y:S04]  /*13f70*/  HMMA.16816.F32.BF16 R24, R184.reuse, R188, R24 ;  /* 0x000000bcb818723c */ /* 0x040fe80000041818 */
[CC--:B------:R-:W-:Y:S01]  /*13f80*/  ISETP.GE.OR P0, PT, R133.reuse, R228.reuse, !P0 ;  /* 0x000000e48500720c */ /* 0x0c0fe20004706670 */
[C---:B------:R-:W-:Y:S01]  /*13f90*/  VIADD R2, R0.reuse, 0x18 ;  /* 0x0000001800027836 */ /* 0x040fe20000000000 */
[-C--:B------:R-:W-:Y:S01]  /*13fa0*/  HMMA.16816.F32.BF16 R28, R184, R190.reuse, R28 ;  /* 0x000000beb81c723c */ /* 0x080fe2000004181c */
[----:B------:R-:W4:Y:S02]  /*13fb0*/  LDSM.16.M88.4 R184, [R215] ;  /* 0x00000000d7b8783b */ /* 0x000f240000000200 */
[C---:B------:R-:W-:Y:S02]  /*13fc0*/  ISETP.GE.AND P2, PT, R133.reuse, R225, PT ;  /* 0x000000e18500720c */ /* 0x040fe40003f46270 */
[C---:B------:R-:W-:Y:S01]  /*13fd0*/  ISETP.GE.OR P1, PT, R0.reuse, R228, !P1 ;  /* 0x000000e40000720c */ /* 0x040fe20004f26670 */
[----:B------:R-:W-:Y:S01]  /*13fe0*/  HMMA.16816.F32.BF16 R32, R176, R190, R32 ;  /* 0x000000beb020723c */ /* 0x000fe20000041820 */
[----:B------:R-:W5:Y:S03]  /*13ff0*/  LDSM.16.M88.4 R176, [R215+0x800] ;  /* 0x00080000d7b0783b */ /* 0x000f660000000200 */
[-C--:B------:R-:W-:Y:S02]  /*14000*/  ISETP.GE.OR P3, PT, R0, R229.reuse, !P3 ;  /* 0x000000e50000720c */ /* 0x080fe40005f66670 */
[-C--:B-1----:R-:W-:Y:S01]  /*14010*/  HMMA.16816.F32.BF16 R4, R192, R196.reuse, R4 ;  /* 0x000000c4c004723c */ /* 0x082fe20000041804 */
[----:B------:R-:W-:Y:S04]  /*14020*/  LDSM.16.M88.4 R188, [R210+0x4000] ;  /* 0x00400000d2bc783b */ /* 0x000fe80000000200 */
[----:B------:R-:W-:Y:S01]  /*14030*/  ISETP.GE.OR P2, PT, R133, R229, !P2 ;  /* 0x000000e58500720c */ /* 0x000fe20005746670 */
        /* <DEDUP_REMOVED lines=54> */
[-C--:B------:R-:W-:Y:S06]  /*143a0*/  HMMA.16816.F32.BF16 R28, R200, R142.reuse, R28 ;  /* 0x0000008ec81c723c */ /* 0x080fec000004181c */
[----:B------:R-:W-:Y:S06]  /*143b0*/  HMMA.16816.F32.BF16 R32, R180, R142, R32 ;  /* 0x0000008eb420723c */ /* 0x000fec0000041820 */
[-C--:B----4-:R-:W-:Y:S06]  /*143c0*/  HMMA.16816.F32.BF16 R4, R188, R192.reuse, R4 ;  /* 0x000000c0bc04723c */ /* 0x090fec0000041804 */
[C---:B-----5:R-:W-:Y:S06]  /*143d0*/  HMMA.16816.F32.BF16 R8, R204.reuse, R192, R8 ;  /* 0x000000c0cc08723c */ /* 0x060fec0000041808 */
[-C--:B------:R-:W-:Y:S06]  /*143e0*/  HMMA.16816.F32.BF16 R12, R204, R194.reuse, R12 ;  /* 0x000000c2cc0c723c */ /* 0x080fec000004180c */
[C---:B------:R-:W-:Y:S06]  /*143f0*/  HMMA.16816.F32.BF16 R16, R188.reuse, R194, R16 ;  /* 0x000000c2bc10723c */ /* 0x040fec0000041810 */
[----:B------:R-:W-:Y:S01]  /*14400*/  FSEL R143, R6, -INF , !P1 ;  /* 0xff800000068f7808 */ /* 0x000fe20004800000 */
[-C--:B------:R-:W-:Y:S04]  /*14410*/  HMMA.16816.F32.BF16 R20, R188, R176.reuse, R20 ;  /* 0x000000b0bc14723c */ /* 0x080fe80000041814 */
[----:B------:R-:W-:Y:S01]  /*14420*/  FSEL R142, R4, -INF , !P3 ;  /* 0xff800000048e7808 */ /* 0x000fe20005800000 */
[C---:B------:R-:W-:Y:S01]  /*14430*/  VIADD R6, R0.reuse, 0x9 ;  /* 0x0000000900067836 */ /* 0x040fe20000000000 */
[----:B------:R-:W-:Y:S01]  /*14440*/  ISETP.GE.AND P3, PT, R0, R227, PT ;  /* 0x000000e30000720c */ /* 0x000fe20003f66270 */
[C---:B------:R-:W-:Y:S04]  /*14450*/  HMMA.16816.F32.BF16 R24, R204.reuse, R176, R24 ;  /* 0x000000b0cc18723c */ /* 0x040fe80000041818 */
[----:B------:R-:W-:Y:S01]  /*14460*/  ISETP.GE.AND P1, PT, R6, R225, PT ;  /* 0x000000e10600720c */ /* 0x000fe20003f26270 */
[----:B------:R-:W-:Y:S01]  /*14470*/  VIADD R4, R0, 0x11 ;  /* 0x0000001100047836 */ /* 0x000fe20000000000 */
[----:B------:R-:W-:Y:S01]  /*14480*/  FMNMX.FTZ R136, R142, R3, !PT ;  /* 0x000000038e887209 */ /* 0x000fe20007810000 */
[-C--:B------:R-:W-:Y:S03]  /*14490*/  HMMA.16816.F32.BF16 R28, R204, R178.reuse, R28 ;  /* 0x000000b2cc1c723c */ /* 0x080fe6000004181c */
[----:B------:R-:W-:Y:S02]  /*144a0*/  ISETP.GE.OR P1, PT, R6, R229, !P1 ;  /* 0x000000e50600720c */ /* 0x000fe40004f26670 */
[----:B------:R-:W-:Y:S01]  /*144b0*/  FSEL R177, R7, -INF , !P0 ;  /* 0xff80000007b17808 */ /* 0x000fe20004000000 */
[C---:B------:R-:W-:Y:S01]  /*144c0*/  VIADD R7, R0.reuse, 0x8 ;  /* 0x0000000800077836 */ /* 0x040fe20000000000 */
[----:B------:R-:W-:Y:S01]  /*144d0*/  FSEL R176, R5, -INF , !P2 ;  /* 0xff80000005b07808 */ /* 0x000fe20005000000 */
[----:B------:R-:W-:Y:S01]  /*144e0*/  HMMA.16816.F32.BF16 R32, R188, R178, R32 ;  /* 0x000000b2bc20723c */ /* 0x000fe20000041820 */
[----:B------:R-:W-:Y:S03]  /*144f0*/  PLOP3.LUT P0, PT, PT, PT, UP0, 0x80, 0x0 ;  /* 0x000000000000781c */ /* 0x000fe60003f0f008 */
[C---:B------:R-:W-:Y:S01]  /*14500*/  ISETP.GE.AND P4, PT, R7.reuse, R225, PT ;  /* 0x000000e10700720c */ /* 0x040fe20003f86270 */
[----:B------:R-:W-:Y:S01]  /*14510*/  VIADD R5, R0, 0x10 ;  /* 0x0000001000057836 */ /* 0x000fe20000000000 */
[----:B------:R-:W-:Y:S02]  /*14520*/  FMNMX.FTZ R136, R176, R136, !PT ;  /* 0x00000088b0887209 */ /* 0x000fe40007810000 */
[----:B------:R-:W-:Y:S02]  /*14530*/  ISETP.GE.OR P4, PT, R7, R229, !P4 ;  /* 0x000000e50700720c */ /* 0x000fe40006786670 */
[-C--:B------:R-:W-:Y:S02]  /*14540*/  ISETP.GE.AND P6, PT, R5, R225.reuse, PT ;  /* 0x000000e10500720c */ /* 0x080fe40003fc6270 */
[----:B------:R-:W-:Y:S02]  /*14550*/  FSEL R134, R16, -INF , !P4 ;  /* 0xff80000010867808 */ /* 0x000fe40006000000 */
[----:B------:R-:W-:Y:S02]  /*14560*/  ISETP.GE.AND P2, PT, R0, R226, PT ;  /* 0x000000e20000720c */ /* 0x000fe40003f46270 */
[----:B------:R-:W-:Y:S02]  /*14570*/  ISETP.GE.AND P5, PT, R4, R225, PT ;  /* 0x000000e10400720c */ /* 0x000fe40003fa6270 */
[----:B------:R-:W-:Y:S02]  /*14580*/  FSEL R137, R17, -INF , !P1 ;  /* 0xff80000011897808 */ /* 0x000fe40004800000 */
[----:B------:R-:W-:Y:S02]  /*14590*/  ISETP.GE.OR P6, PT, R5, R229, !P6 ;  /* 0x000000e50500720c */ /* 0x000fe400077c6670 */
[----:B------:R-:W-:Y:S02]  /*145a0*/  FMNMX.FTZ R136, R134, R136, !PT ;  /* 0x0000008886887209 */ /* 0x000fe40007810000 */
[C---:B------:R-:W-:Y:S02]  /*145b0*/  ISETP.GE.OR P3, PT, R0.reuse, R231, !P3 ;  /* 0x000000e70000720c */ /* 0x040fe40005f66670 */
[C---:B------:R-:W-:Y:S01]  /*145c0*/  ISETP.GE.OR P2, PT, R0.reuse, R230, !P2 ;  /* 0x000000e60000720c */ /* 0x040fe20005746670 */
[----:B------:R-:W-:Y:S01]  /*145d0*/  VIADD R0, R0, 0x19 ;  /* 0x0000001900007836 */ /* 0x000fe20000000000 */
[----:B------:R-:W-:Y:S02]  /*145e0*/  ISETP.GE.AND P4, PT, R2, R225, PT ;  /* 0x000000e10200720c */ /* 0x000fe40003f86270 */
[----:B------:R-:W-:Y:S02]  /*145f0*/  ISETP.GE.OR P5, PT, R4, R229, !P5 ;  /* 0x000000e50400720c */ /* 0x000fe40006fa6670 */
[----:B------:R-:W-:Y:S02]  /*14600*/  FSEL R233, R20, -INF , !P6 ;  /* 0xff80000014e97808 */ /* 0x000fe40007000000 */
[----:B------:R-:W-:Y:S02]  /*14610*/  FMNMX.FTZ R136, R137, R136, !PT ;  /* 0x0000008889887209 */ /* 0x000fe40007810000 */
[----:B------:R-:W-:Y:S02]  /*14620*/  ISETP.GE.AND P1, PT, R0, R225, PT ;  /* 0x000000e10000720c */ /* 0x000fe40003f26270 */
[-C--:B------:R-:W-:Y:S02]  /*14630*/  ISETP.GE.OR P4, PT, R2, R229.reuse, !P4 ;  /* 0x000000e50200720c */ /* 0x080fe40006786670 */
[----:B------:R-:W-:Y:S02]  /*14640*/  FSEL R207, R21, -INF , !P5 ;  /* 0xff80000015cf7808 */ /* 0x000fe40006800000 */
[----:B------:R-:W-:Y:S02]  /*14650*/  FMNMX.FTZ R136, R233, R136, !PT ;  /* 0x00000088e9887209 */ /* 0x000fe40007810000 */
[----:B------:R-:W-:Y:S02]  /*14660*/  ISETP.GE.OR P1, PT, R0, R229, !P1 ;  /* 0x000000e50000720c */ /* 0x000fe40004f26670 */
[----:B------:R-:W-:Y:S02]  /*14670*/  FSEL R202, R32, -INF , !P4 ;  /* 0xff80000020ca7808 */ /* 0x000fe40006000000 */
[----:B------:R-:W-:Y:S02]  /*14680*/  FMNMX.FTZ R136, R207, R136, !PT ;  /* 0x00000088cf887209 */ /* 0x000fe40007810000 */
[----:B------:R-:W-:Y:S02]  /*14690*/  FSEL R204, R33, -INF , !P1 ;  /* 0xff80000021cc7808 */ /* 0x000fe40004800000 */
[-C--:B------:R-:W-:Y:S02]  /*146a0*/  ISETP.GE.AND P6, PT, R7, R224.reuse, PT ;  /* 0x000000e00700720c */ /* 0x080fe40003fc6270 */
[-C--:B------:R-:W-:Y:S02]  /*146b0*/  ISETP.GE.AND P5, PT, R6, R224.reuse, PT ;  /* 0x000000e00600720c */ /* 0x080fe40003fa6270 */
[-C--:B------:R-:W-:Y:S02]  /*146c0*/  ISETP.GE.AND P4, PT, R5, R224.reuse, PT ;  /* 0x000000e00500720c */ /* 0x080fe40003f86270 */
[----:B------:R-:W-:Y:S02]  /*146d0*/  ISETP.GE.AND P1, PT, R4, R224, PT ;  /* 0x000000e00400720c */ /* 0x000fe40003f26270 */
[----:B------:R-:W-:Y:S02]  /*146e0*/  FMNMX.FTZ R16, R143, R132, !PT ;  /* 0x000000848f107209 */ /* 0x000fe40007810000 */
[----:B------:R-:W-:Y:S02]  /*146f0*/  FMNMX.FTZ R136, R202, R136, !PT ;  /* 0x00000088ca887209 */ /* 0x000fe40007810000 */
[-C--:B------:R-:W-:Y:S02]  /*14700*/  ISETP.GE.OR P6, PT, R7, R228.reuse, !P6 ;  /* 0x000000e40700720c */ /* 0x080fe400077c6670 */
[-C--:B------:R-:W-:Y:S02]  /*14710*/  ISETP.GE.OR P5, PT, R6, R228.reuse, !P5 ;  /* 0x000000e40600720c */ /* 0x080fe40006fa6670 */
[-C--:B------:R-:W-:Y:S02]  /*14720*/  ISETP.GE.OR P4, PT, R5, R228.reuse, !P4 ;  /* 0x000000e40500720c */ /* 0x080fe40006786670 */
[----:B------:R-:W-:Y:S02]  /*14730*/  ISETP.GE.OR P1, PT, R4, R228, !P1 ;  /* 0x000000e40400720c */ /* 0x000fe40004f26670 */
[----:B------:R-:W-:Y:S02]  /*14740*/  FMNMX.FTZ R32, R177, R16, !PT ;  /* 0x00000010b1207209 */ /* 0x000fe40007810000 */
[----:B------:R-:W-:Y:S01]  /*14750*/  FMNMX.FTZ R136, R204, R136, !PT ;  /* 0x00000088cc887209 */ /* 0x000fe20007810000 */
[----:B------:R-:W-:Y:S08]  /*14760*/  @P0 BRA `(.L_x_2319) ;  /* 0xfffffff000ac0947 */ /* 0x000ff0000383ffff */
.L_x_2318:
[----:B------:R-:W-:Y:S01]  /*14770*/  FSEL R18, R18, -INF , !P6 ;  /* 0xff80000012127808 */ /* 0x000fe20007000000 */
[----:B------:R-:W2:Y:S01]  /*14780*/  LDL.64 R192, [R1] ;  /* 0x0000000001c07983 */ /* 0x000ea20000100a00 */
[----:B------:R-:W-:Y:S01]  /*14790*/  FSEL R19, R19, -INF , !P5 ;  /* 0xff80000013137808 */ /* 0x000fe20006800000 */
[----:B------:R-:W-:Y:S01]  /*147a0*/  UISETP.GT.AND UP0, UPT, UR37, UR23, UPT ;  /* 0x000000172500728c */ /* 0x000fe2000bf04270 */
[----:B-1----:R-:W-:Y:S01]  /*147b0*/  FMNMX.FTZ R16, R18, R32, !PT ;  /* 0x0000002012107209 */ /* 0x002fe20007810000 */
[----:B------:R-:W-:Y:S01]  /*147c0*/  UMOV UR32, UR37 ;  /* 0x0000002500207c82 */ /* 0x000fe20008000000 */
[----:B------:R-:W-:Y:S01]  /*147d0*/  FSEL R206, R22, -INF , !P4 ;  /* 0xff80000016ce7808 */ /* 0x000fe20006000000 */
[----:B------:R-:W3:Y:S01]  /*147e0*/  LDL.64 R182, [R1+0x10] ;  /* 0x0000100001b67983 */ /* 0x000ee20000100a00 */
[----:B------:R-:W-:Y:S02]  /*147f0*/  ISETP.GE.AND P0, PT, R2, R224, PT ;  /* 0x000000e00200720c */ /* 0x000fe40003f06270 */
[----:B------:R-:W-:Y:S02]  /*14800*/  FMNMX.FTZ R16, R19, R16, !PT ;  /* 0x0000001013107209 */ /* 0x000fe40007810000 */
[----:B------:R-:W-:Y:S01]  /*14810*/  FSEL R236, R23, -INF , !P1 ;  /* 0xff80000017ec7808 */ /* 0x000fe20004800000 */
[----:B------:R-:W4:Y:S01]  /*14820*/  LDL.64 R180, [R1+0x8] ;  /* 0x0000080001b47983 */ /* 0x000f220000100a00 */
[----:B------:R-:W-:Y:S02]  /*14830*/  ISETP.GE.AND P4, PT, R0, R224, PT ;  /* 0x000000e00000720c */ /* 0x000fe40003f86270 */
[----:B------:R-:W-:Y:S02]  /*14840*/  ISETP.GE.OR P0, PT, R2, R228, !P0 ;  /* 0x000000e40200720c */ /* 0x000fe40004706670 */
[----:B------:R-:W-:Y:S01]  /*14850*/  FMNMX.FTZ R135, R206, R16, !PT ;  /* 0x00000010ce877209 */ /* 0x000fe20007810000 */
[----:B------:R-:W5:Y:S01]  /*14860*/  LDL.64 R186, [R1+0x30] ;  /* 0x0000300001ba7983 */ /* 0x000f620000100a00 */
[----:B------:R-:W-:Y:S02]  /*14870*/  ISETP.GE.OR P4, PT, R0, R228, !P4 ;  /* 0x000000e40000720c */ /* 0x000fe40006786670 */
[----:B------:R-:W-:Y:S02]  /*14880*/  FSEL R191, R34, -INF , !P0 ;  /* 0xff80000022bf7808 */ /* 0x000fe40004000000 */
[----:B------:R-:W-:Y:S01]  /*14890*/  FMNMX.FTZ R135, R236, R135, !PT ;  /* 0x00000087ec877209 */ /* 0x000fe20007810000 */
[----:B------:R-:W5:Y:S01]  /*148a0*/  LDL.64 R184, [R1+0x28] ;  /* 0x0000280001b87983 */ /* 0x000f620000100a00 */
[----:B------:R-:W-:Y:S02]  /*148b0*/  ISETP.GE.AND P6, PT, R133, R227, PT ;  /* 0x000000e38500720c */ /* 0x000fe40003fc6270 */
[----:B------:R-:W-:Y:S02]  /*148c0*/  FSEL R203, R35, -INF , !P4 ;  /* 0xff80000023cb7808 */ /* 0x000fe40006000000 */
[----:B------:R-:W-:Y:S01]  /*148d0*/  FMNMX.FTZ R135, R191, R135, !PT ;  /* 0x00000087bf877209 */ /* 0x000fe20007810000 */
[----:B------:R-:W1:Y:S01]  /*148e0*/  SHFL.BFLY PT, R17, R136, 0x2, 0x1f ;  /* 0x0c401f0088117f89 */ /* 0x000e6200000e0000 */
[CC--:B------:R-:W-:Y:S02]  /*148f0*/  ISETP.GE.AND P5, PT, R133.reuse, R226.reuse, PT ;  /* 0x000000e28500720c */ /* 0x0c0fe40003fa6270 */
[----:B------:R-:W-:Y:S02]  /*14900*/  ISETP.GE.OR P6, PT, R133, R231, !P6 ;  /* 0x000000e78500720c */ /* 0x000fe400077c6670 */
[C---:B------:R-:W-:Y:S02]  /*14910*/  ISETP.GE.AND P1, PT, R7.reuse, R227, PT ;  /* 0x000000e30700720c */ /* 0x040fe40003f26270 */
[----:B------:R-:W-:Y:S02]  /*14920*/  ISETP.GE.AND P0, PT, R7, R226, PT ;  /* 0x000000e20700720c */ /* 0x000fe40003f06270 */
[----:B------:R-:W-:Y:S02]  /*14930*/  FMNMX.FTZ R135, R203, R135, !PT ;  /* 0x00000087cb877209 */ /* 0x000fe40007810000 */
[-C--:B------:R-:W-:Y:S02]  /*14940*/  ISETP.GE.OR P5, PT, R133, R230.reuse, !P5 ;  /* 0x000000e68500720c */ /* 0x080fe40006fa6670 */
[----:B------:R-:W-:Y:S02]  /*14950*/  ISETP.GE.OR P1, PT, R7, R231, !P1 ;  /* 0x000000e70700720c */ /* 0x000fe40004f26670 */
[----:B------:R-:W-:Y:S02]  /*14960*/  FSEL R20, R9, -INF , !P6 ;  /* 0xff80000009147808 */ /* 0x000fe40007000000 */
[----:B------:R-:W-:Y:S02]  /*14970*/  FSEL R16, R8, -INF , !P3 ;  /* 0xff80000008107808 */ /* 0x000fe40005800000 */
[----:B------:R-:W-:Y:S02]  /*14980*/  ISETP.GE.AND P6, PT, R5, R227, PT ;  /* 0x000000e30500720c */ /* 0x000fe40003fc6270 */
[----:B------:R-:W-:Y:S02]  /*14990*/  ISETP.GE.OR P0, PT, R7, R230, !P0 ;  /* 0x000000e60700720c */ /* 0x000fe40004706670 */
[----:B------:R-:W-:Y:S01]  /*149a0*/  FSEL R21, R11, -INF , !P5 ;  /* 0xff8000000b157808 */ /* 0x000fe20006800000 */
[----:B------:R-:W-:Y:S01]  /*149b0*/  SHFL.BFLY PT, R7, R135, 0x2, 0x1f ;  /* 0x0c401f0087077f89 */ /* 0x000fe200000e0000 */
[----:B-1----:R-:W-:Y:S02]  /*149c0*/  FMNMX.FTZ R136, R136, R17, !PT ;  /* 0x0000001188887209 */ /* 0x002fe40007810000 */
[----:B------:R-:W-:Y:S02]  /*149d0*/  FSEL R17, R10, -INF , !P2 ;  /* 0xff8000000a117808 */ /* 0x000fe40005000000 */
[C---:B------:R-:W-:Y:S03]  /*149e0*/  ISETP.GE.AND P2, PT, R5.reuse, R226, PT ;  /* 0x000000e20500720c */ /* 0x040fe60003f46270 */
[----:B------:R-:W1:Y:S01]  /*149f0*/  SHFL.BFLY PT, R8, R136, 0x1, 0x1f ;  /* 0x0c201f0088087f89 */ /* 0x000e6200000e0000 */
[----:B------:R-:W-:Y:S02]  /*14a00*/  FSEL R22, R12, -INF , !P1 ;  /* 0xff8000000c167808 */ /* 0x000fe40004800000 */
[C---:B------:R-:W-:Y:S02]  /*14a10*/  ISETP.GE.OR P6, PT, R5.reuse, R231, !P6 ;  /* 0x000000e70500720c */ /* 0x040fe400077c6670 */
[----:B------:R-:W-:Y:S02]  /*14a20*/  ISETP.GE.OR P2, PT, R5, R230, !P2 ;  /* 0x000000e60500720c */ /* 0x000fe40005746670 */
[CC--:B------:R-:W-:Y:S02]  /*14a30*/  ISETP.GE.AND P5, PT, R4.reuse, R227.reuse, PT ;  /* 0x000000e30400720c */ /* 0x0c0fe40003fa6270 */
[----:B------:R-:W-:Y:S02]  /*14a40*/  ISETP.GE.AND P1, PT, R4, R226, PT ;  /* 0x000000e20400720c */ /* 0x000fe40003f26270 */
[----:B------:R-:W-:Y:S02]  /*14a50*/  ISETP.GE.AND P4, PT, R6, R227, PT ;  /* 0x000000e30600720c */ /* 0x000fe40003f86270 */
[----:B------:R-:W-:Y:S02]  /*14a60*/  FMNMX.FTZ R5, R16, R138, !PT ;  /* 0x0000008a10057209 */ /* 0x000fe40007810000 */
[CC--:B------:R-:W-:Y:S02]  /*14a70*/  ISETP.GE.OR P5, PT, R4.reuse, R231.reuse, !P5 ;  /* 0x000000e70400720c */ /* 0x0c0fe40006fa6670 */
[----:B------:R-:W-:Y:S02]  /*14a80*/  ISETP.GE.OR P1, PT, R4, R230, !P1 ;  /* 0x000000e60400720c */ /* 0x000fe40004f26670 */
[----:B------:R-:W-:Y:S02]  /*14a90*/  ISETP.GE.OR P4, PT, R6, R231, !P4 ;  /* 0x000000e70600720c */ /* 0x000fe40006786670 */
[----:B------:R-:W-:Y:S02]  /*14aa0*/  FMNMX.FTZ R4, R20, R5, !PT ;  /* 0x0000000514047209 */ /* 0x000fe40007810000 */
[----:B------:R-:W-:Y:S02]  /*14ab0*/  ISETP.GE.AND P3, PT, R6, R226, PT ;  /* 0x000000e20600720c */ /* 0x000fe40003f66270 */
[----:B------:R-:W-:Y:S02]  /*14ac0*/  FSEL R23, R13, -INF , !P4 ;  /* 0xff8000000d177808 */ /* 0x000fe40006000000 */
[----:B------:R-:W-:Y:S02]  /*14ad0*/  FMNMX.FTZ R4, R22, R4, !PT ;  /* 0x0000000416047209 */ /* 0x000fe40007810000 */
[----:B------:R-:W-:Y:S02]  /*14ae0*/  ISETP.GE.OR P3, PT, R6, R230, !P3 ;  /* 0x000000e60600720c */ /* 0x000fe40005f66670 */
[-C--:B------:R-:W-:Y:S02]  /*14af0*/  ISETP.GE.AND P4, PT, R2, R227.reuse, PT ;  /* 0x000000e30200720c */ /* 0x080fe40003f86270 */
[----:B------:R-:W-:Y:S02]  /*14b00*/  FMNMX.FTZ R4, R23, R4, !PT ;  /* 0x0000000417047209 */ /* 0x000fe40007810000 */
[----:B------:R-:W-:Y:S02]  /*14b10*/  FSEL R205, R24, -INF , !P6 ;  /* 0xff80000018cd7808 */ /* 0x000fe40007000000 */
[----:B------:R-:W-:Y:S02]  /*14b20*/  FSEL R32, R15, -INF , !P3 ;  /* 0xff8000000f207808 */ /* 0x000fe40005800000 */
[----:B------:R-:W-:Y:S02]  /*14b30*/  FSEL R234, R25, -INF , !P5 ;  /* 0xff80000019ea7808 */ /* 0x000fe40006800000 */
[----:B------:R-:W-:Y:S02]  /*14b40*/  FMNMX.FTZ R4, R205, R4, !PT ;  /* 0x00000004cd047209 */ /* 0x000fe40007810000 */
[----:B------:R-:W-:Y:S02]  /*14b50*/  ISETP.GE.AND P3, PT, R0, R227, PT ;  /* 0x000000e30000720c */ /* 0x000fe40003f66270 */
[-C--:B------:R-:W-:Y:S02]  /*14b60*/  ISETP.GE.OR P4, PT, R2, R231.reuse, !P4 ;  /* 0x000000e70200720c */ /* 0x080fe40006786670 */
[----:B------:R-:W-:Y:S02]  /*14b70*/  FMNMX.FTZ R4, R234, R4, !PT ;  /* 0x00000004ea047209 */ /* 0x000fe40007810000 */
[----:B------:R-:W-:Y:S02]  /*14b80*/  ISETP.GE.OR P3, PT, R0, R231, !P3 ;  /* 0x000000e70000720c */ /* 0x000fe40005f66670 */
[----:B------:R-:W-:Y:S02]  /*14b90*/  FSEL R239, R28, -INF , !P4 ;  /* 0xff8000001cef7808 */ /* 0x000fe40006000000 */
[----:B-1----:R-:W-:Y:S02]  /*14ba0*/  FMNMX.FTZ R136, R136, R8, !PT ;  /* 0x0000000888887209 */ /* 0x002fe40007810000 */
[----:B------:R-:W-:Y:S02]  /*14bb0*/  FMNMX.FTZ R135, R135, R7, !PT ;  /* 0x0000000787877209 */ /* 0x000fe40007810000 */
[----:B------:R-:W-:Y:S01]  /*14bc0*/  FSEL R241, R29, -INF , !P3 ;  /* 0xff8000001df17808 */ /* 0x000fe20005800000 */
[C---:B------:R-:W-:Y:S01]  /*14bd0*/  FMUL.FTZ R141, R136.reuse, UR4 ;  /* 0x00000004888d7c20 */ /* 0x040fe20008410000 */
[----:B------:R-:W-:Y:S01]  /*14be0*/  FMNMX.FTZ R4, R239, R4, !PT ;  /* 0x00000004ef047209 */ /* 0x000fe20007810000 */
[----:B------:R-:W1:Y:S01]  /*14bf0*/  SHFL.BFLY PT, R5, R135, 0x1, 0x1f ;  /* 0x0c201f0087057f89 */ /* 0x000e6200000e0000 */
[----:B------:R-:W-:Y:S02]  /*14c00*/  FSETP.NEU.FTZ.AND P3, PT, R136, -INF , PT ;  /* 0xff8000008800780b */ /* 0x000fe40003f7d000 */
[----:B------:R-:W-:Y:S02]  /*14c10*/  FMNMX.FTZ R4, R241, R4, !PT ;  /* 0x00000004f1047209 */ /* 0x000fe40007810000 */
[----:B------:R-:W-:Y:S02]  /*14c20*/  FSEL R14, R14, -INF , !P0 ;  /* 0xff8000000e0e7808 */ /* 0x000fe40004000000 */
[C---:B------:R-:W-:Y:S01]  /*14c30*/  ISETP.GE.AND P0, PT, R2.reuse, R226, PT ;  /* 0x000000e20200720c */ /* 0x040fe20003f06270 */
[----:B------:R-:W1:Y:S01]  /*14c40*/  SHFL.BFLY PT, R9, R4, 0x2, 0x1f ;  /* 0x0c401f0004097f89 */ /* 0x000e6200000e0000 */
[----:B------:R-:W-:Y:S02]  /*14c50*/  FSEL R141, R141, RZ, P3 ;  /* 0x000000ff8d8d7208 */ /* 0x000fe40001800000 */
[----:B------:R-:W-:Y:S02]  /*14c60*/  ISETP.GE.OR P0, PT, R2, R230, !P0 ;  /* 0x000000e60200720c */ /* 0x000fe40004706670 */
[----:B------:R-:W-:Y:S01]  /*14c70*/  FMNMX.FTZ R2, R17, R139, !PT ;  /* 0x0000008b11027209 */ /* 0x000fe20007810000 */
[--C-:B------:R-:W-:Y:S01]  /*14c80*/  FFMA.FTZ R134, R134, UR4, -R141.reuse ;  /* 0x0000000486867c23 */ /* 0x100fe2000801088d */
[----:B------:R-:W-:Y:S01]  /*14c90*/  ISETP.GE.AND P4, PT, R0, R226, PT ;  /* 0x000000e20000720c */ /* 0x000fe20003f86270 */
[--C-:B------:R-:W-:Y:S01]  /*14ca0*/  FFMA.FTZ R142, R142, UR4, -R141.reuse ;  /* 0x000000048e8e7c23 */ /* 0x100fe2000801088d */
[----:B------:R-:W-:Y:S01]  /*14cb0*/  FMNMX.FTZ R2, R21, R2, !PT ;  /* 0x0000000215027209 */ /* 0x000fe20007810000 */
[----:B------:R1:W-:Y:S01]  /*14cc0*/  MUFU.EX2 R178, R134 ;  /* 0x0000008600b27308 */ /* 0x0003e20000000800 */
[----:B------:R-:W-:Y:S01]  /*14cd0*/  ISETP.GE.OR P4, PT, R0, R230, !P4 ;  /* 0x000000e60000720c */ /* 0x000fe20006786670 */
[----:B------:R-:W-:Y:S01]  /*14ce0*/  FFMA.FTZ R137, R137, UR4, -R141 ;  /* 0x0000000489897c23 */ /* 0x000fe2000801088d */
[----:B------:R-:W-:Y:S02]  /*14cf0*/  FMNMX.FTZ R2, R14, R2, !PT ;  /* 0x000000020e027209 */ /* 0x000fe40007810000 */
[----:B------:R-:W-:Y:S02]  /*14d00*/  FSEL R235, R26, -INF , !P2 ;  /* 0xff8000001aeb7808 */ /* 0x000fe40005000000 */
[----:B------:R-:W-:Y:S01]  /*14d10*/  FMNMX.FTZ R0, R32, R2, !PT ;  /* 0x0000000220007209 */ /* 0x000fe20007810000 */
[----:B------:R-:W-:Y:S01]  /*14d20*/  IMAD.U32 R2, RZ, RZ, UR35 ;  /* 0x00000023ff027e24 */ /* 0x000fe2000f8e00ff */
[----:B-1----:R-:W-:Y:S01]  /*14d30*/  FMNMX.FTZ R135, R135, R5, !PT ;  /* 0x0000000587877209 */ /* 0x002fe20007810000 */
[----:B------:R-:W-:Y:S01]  /*14d40*/  MUFU.EX2 R25, R142 ;  /* 0x0000008e00197308 */ /* 0x000fe20000000800 */
[----:B------:R-:W-:Y:S02]  /*14d50*/  FMNMX.FTZ R0, R235, R0, !PT ;  /* 0x00000000eb007209 */ /* 0x000fe40007810000 */
[C---:B------:R-:W-:Y:S01]  /*14d60*/  FSETP.NEU.FTZ.AND P2, PT, R135.reuse, -INF , PT ;  /* 0xff8000008700780b */ /* 0x040fe20003f5d000 */
[----:B------:R-:W-:Y:S01]  /*14d70*/  FMUL.FTZ R188, R135, UR4 ;  /* 0x0000000487bc7c20 */ /* 0x000fe20008410000 */
[----:B------:R-:W-:Y:S02]  /*14d80*/  FSEL R237, R27, -INF , !P1 ;  /* 0xff8000001bed7808 */ /* 0x000fe40004800000 */
[----:B------:R-:W-:Y:S03]  /*14d90*/  FMNMX.FTZ R134, R4, R9, !PT ;  /* 0x0000000904867209 */ /* 0x000fe60007810000 */
[----:B------:R-:W-:Y:S01]  /*14da0*/  MUFU.EX2 R33, R137 ;  /* 0x0000008900217308 */ /* 0x000fe20000000800 */
[----:B------:R-:W-:Y:S02]  /*14db0*/  FSEL R188, R188, RZ, P2 ;  /* 0x000000ffbcbc7208 */ /* 0x000fe40001000000 */
[----:B------:R-:W-:Y:S01]  /*14dc0*/  FSEL R243, R30, -INF , !P0 ;  /* 0xff8000001ef37808 */ /* 0x000fe20004000000 */
[----:B------:R-:W1:Y:S01]  /*14dd0*/  SHFL.BFLY PT, R15, R134, 0x1, 0x1f ;  /* 0x0c201f00860f7f89 */ /* 0x000e6200000e0000 */
[----:B------:R-:W-:Y:S01]  /*14de0*/  FMNMX.FTZ R0, R237, R0, !PT ;  /* 0x00000000ed007209 */ /* 0x000fe20007810000 */
[--C-:B------:R-:W-:Y:S01]  /*14df0*/  FFMA.FTZ R18, R18, UR4, -R188.reuse ;  /* 0x0000000412127c23 */ /* 0x100fe200080108bc */
[----:B------:R-:W-:Y:S01]  /*14e00*/  FFMA.FTZ R19, R19, UR4, -R188 ;  /* 0x0000000413137c23 */ /* 0x000fe200080108bc */
[----:B------:R-:W-:Y:S02]  /*14e10*/  FSEL R140, R31, -INF , !P4 ;  /* 0xff8000001f8c7808 */ /* 0x000fe40006000000 */
[----:B------:R-:W-:Y:S01]  /*14e20*/  FMNMX.FTZ R0, R243, R0, !PT ;  /* 0x00000000f3007209 */ /* 0x000fe20007810000 */
[----:B------:R-:W-:Y:S03]  /*14e30*/  MUFU.EX2 R250, R18 ;  /* 0x0000001200fa7308 */ /* 0x000fe60000000800 */
[----:B------:R-:W-:Y:S07]  /*14e40*/  FMNMX.FTZ R0, R140, R0, !PT ;  /* 0x000000008c007209 */ /* 0x000fee0007810000 */
[----:B------:R-:W1:Y:S02]  /*14e50*/  MUFU.EX2 R249, R19 ;  /* 0x0000001300f97308 */ /* 0x000e640000000800 */
[----:B-1----:R-:W-:Y:S04]  /*14e60*/  FMNMX.FTZ R134, R134, R15, !PT ;  /* 0x0000000f86867209 */ /* 0x002fe80007810000 */
[C---:B------:R-:W-:Y:S01]  /*14e70*/  FSETP.NEU.FTZ.AND P1, PT, R134.reuse, -INF , PT ;  /* 0xff8000008600780b */ /* 0x040fe20003f3d000 */
[----:B------:R-:W-:Y:S01]  /*14e80*/  FMUL.FTZ R189, R134, UR4 ;  /* 0x0000000486bd7c20 */ /* 0x000fe20008410000 */
[----:B------:R-:W-:Y:S04]  /*14e90*/  F2FP.BF16.F32.PACK_AB R179, R249, R250 ;  /* 0x000000faf9b3723e */ /* 0x000fe800000010ff */
[----:B------:R-:W-:Y:S05]  /*14ea0*/  FSEL R189, R189, RZ, P1 ;  /* 0x000000ffbdbd7208 */ /* 0x000fea0000800000 */
[--C-:B------:R-:W-:Y:S01]  /*14eb0*/  FFMA.FTZ R20, R20, UR4, -R189.reuse ;  /* 0x0000000414147c23 */ /* 0x100fe200080108bd */
[----:B------:R-:W-:Y:S03]  /*14ec0*/  FFMA.FTZ R16, R16, UR4, -R189 ;  /* 0x0000000410107c23 */ /* 0x000fe600080108bd */
[----:B------:R-:W-:Y:S10]  /*14ed0*/  MUFU.EX2 R247, R20 ;  /* 0x0000001400f77308 */ /* 0x000ff40000000800 */
[----:B------:R-:W-:Y:S01]  /*14ee0*/  MUFU.EX2 R248, R16 ;  /* 0x0000001000f87308 */ /* 0x000fe20000000800 */
[----:B--2---:R-:W-:Y:S02]  /*14ef0*/  LOP3.LUT R5, R193, UR37, R2, 0x96, !PT ;  /* 0x00000025c1057c12 */ /* 0x004fe4000f8e9602 */
[----:B------:R-:W1:Y:S03]  /*14f00*/  SHFL.BFLY PT, R2, R0, 0x2, 0x1f ;  /* 0x0c401f0000027f89 */ /* 0x000e6600000e0000 */
[----:B------:R-:W-:Y:S01]  /*14f10*/  IMAD.WIDE.U32 R10, R5, -0x326172a9, RZ ;  /* 0xcd9e8d57050a7825 */ /* 0x000fe200078e00ff */
[--C-:B---3--:R-:W-:Y:S05]  /*14f20*/  LOP3.LUT R6, R183, UR20, R192.reuse, 0x96, !PT ;  /* 0x00000014b7067c12 */ /* 0x108fea000f8e96c0 */
[----:B------:R-:W-:Y:S01]  /*14f30*/  IMAD.WIDE.U32 R6, R6, -0x326172a9, RZ ;  /* 0xcd9e8d5706067825 */ /* 0x000fe200078e00ff */
[----:B----4-:R-:W-:Y:S04]  /*14f40*/  LOP3.LUT R8, R181, UR20, R192, 0x96, !PT ;  /* 0x00000014b5087c12 */ /* 0x010fe8000f8e96c0 */
[----:B------:R-:W-:Y:S01]  /*14f50*/  LOP3.LUT R12, R7, UR19, R10, 0x96, !PT ;  /* 0x00000013070c7c12 */ /* 0x000fe2000f8e960a */
[----:B------:R-:W-:Y:S01]  /*14f60*/  IMAD.WIDE.U32 R8, R8, -0x326172a9, RZ ;  /* 0xcd9e8d5708087825 */ /* 0x000fe200078e00ff */
[----:B-----5:R-:W-:Y:S03]  /*14f70*/  LOP3.LUT R4, R11, UR21, R186, 0x96, !PT ;  /* 0x000000150b047c12 */ /* 0x020fe6000f8e96ba */
[----:B------:R-:W-:Y:S01]  /*14f80*/  IMAD.WIDE.U32 R12, R12, -0x2daee0ad, RZ ;  /* 0xd2511f530c0c7825 */ /* 0x000fe200078e00ff */
[----:B------:R-:W-:Y:S03]  /*14f90*/  LOP3.LUT R10, R9, UR19, R10, 0x96, !PT ;  /* 0x00000013090a7c12 */ /* 0x000fe6000f8e960a */
[----:B------:R-:W-:Y:S01]  /*14fa0*/  FFMA.FTZ R9, R176, UR4, -R141 ;  /* 0x00000004b0097c23 */ /* 0x000fe2000801088d */
[----:B------:R-:W-:Y:S01]  /*14fb0*/  IMAD.WIDE.U32 R4, R4, -0x2daee0ad, RZ ;  /* 0xd2511f5304047825 */ /* 0x000fe200078e00ff */
[----:B------:R-:W-:Y:S02]  /*14fc0*/  LOP3.LUT R7, R11, UR21, R184, 0x96, !PT ;  /* 0x000000150b077c12 */ /* 0x000fe4000f8e96b8 */
[----:B------:R2:W3:Y:S01]  /*14fd0*/  MUFU.EX2 R24, R9 ;  /* 0x0000000900187308 */ /* 0x0004e20000000800 */
[----:B------:R-:W-:Y:S01]  /*14fe0*/  IMAD.WIDE.U32 R10, R10, -0x2daee0ad, RZ ;  /* 0xd2511f530a0a7825 */ /* 0x000fe200078e00ff */
[----:B------:R-:W-:Y:S01]  /*14ff0*/  LOP3.LUT R5, R5, UR18, R182, 0x96, !PT ;  /* 0x0000001205057c12 */ /* 0x000fe2000f8e96b6 */
[----:B------:R-:W-:Y:S01]  /*15000*/  LDSM.16.MT88.4 R184, [R211+0xa000] ;  /* 0x00a00000d3b8783b */ /* 0x000fe20000004200 */
[----:B------:R-:W-:Y:S01]  /*15010*/  LOP3.LUT R13, R13, UR16, R4, 0x96, !PT ;  /* 0x000000100d0d7c12 */ /* 0x000fe2000f8e9604 */
[----:B------:R-:W-:Y:S01]  /*15020*/  IMAD.WIDE.U32 R18, R7, -0x2daee0ad, RZ ;  /* 0xd2511f5307127825 */ /* 0x000fe200078e00ff */
[----:B-1----:R-:W-:Y:S03]  /*15030*/  FMNMX.FTZ R0, R0, R2, !PT ;  /* 0x0000000200007209 */ /* 0x002fe60007810000 */
[----:B------:R-:W-:Y:S01]  /*15040*/  IMAD.WIDE.U32 R4, R5, -0x326172a9, RZ ;  /* 0xcd9e8d5705047825 */ /* 0x000fe200078e00ff */
[----:B------:R-:W-:Y:S01]  /*15050*/  LOP3.LUT R7, R19, UR18, R180, 0x96, !PT ;  /* 0x0000001213077c12 */ /* 0x000fe2000f8e96b4 */
[----:B------:R-:W1:Y:S01]  /*15060*/  SHFL.BFLY PT, R2, R0, 0x1, 0x1f ;  /* 0x0c201f0000027f89 */ /* 0x000e6200000e0000 */
[----:B------:R-:W-:Y:S01]  /*15070*/  LOP3.LUT R11, R11, UR16, R18, 0x96, !PT ;  /* 0x000000100b0b7c12 */ /* 0x000fe2000f8e9612 */
[----:B------:R-:W-:Y:S01]  /*15080*/  IMAD.WIDE.U32 R192, R13, -0x326172a9, RZ ;  /* 0xcd9e8d570dc07825 */ /* 0x000fe200078e00ff */
[----:B------:R-:W-:Y:S03]  /*15090*/  LOP3.LUT R5, R5, UR17, R6, 0x96, !PT ;  /* 0x0000001105057c12 */ /* 0x000fe6000f8e9606 */
[----:B------:R-:W-:Y:S01]  /*150a0*/  FFMA.FTZ R6, R177, UR4, -R188 ;  /* 0x00000004b1067c23 */ /* 0x000fe200080108bc */
[----:B------:R-:W-:Y:S01]  /*150b0*/  IMAD.WIDE.U32 R18, R7, -0x326172a9, RZ ;  /* 0xcd9e8d5707127825 */ /* 0x000fe200078e00ff */
[----:B--2---:R-:W-:Y:S03]  /*150c0*/  LOP3.LUT R9, R193, UR15, R4, 0x96, !PT ;  /* 0x0000000fc1097c12 */ /* 0x004fe6000f8e9604 */
[----:B------:R-:W-:Y:S01]  /*150d0*/  FFMA.FTZ R4, R143, UR4, -R188 ;  /* 0x000000048f047c23 */ /* 0x000fe200080108bc */
[----:B------:R2:W-:Y:S01]  /*150e0*/  MUFU.EX2 R252, R6 ;  /* 0x0000000600fc7308 */ /* 0x0005e20000000800 */
[----:B------:R-:W-:Y:S01]  /*150f0*/  IMAD.WIDE.U32 R196, R11, -0x326172a9, RZ ;  /* 0xcd9e8d570bc47825 */ /* 0x000fe200078e00ff */
[----:B------:R-:W-:Y:S02]  /*15100*/  LOP3.LUT R7, R19, UR17, R8, 0x96, !PT ;  /* 0x0000001113077c12 */ /* 0x000fe4000f8e9608 */
[----:B---3--:R-:W-:Y:S01]  /*15110*/  F2FP.BF16.F32.PACK_AB R176, R24, R25 ;  /* 0x0000001918b0723e */ /* 0x008fe200000010ff */
[----:B------:R-:W-:Y:S01]  /*15120*/  IMAD.WIDE.U32 R194, R9, -0x2daee0ad, RZ ;  /* 0xd2511f5309c27825 */ /* 0x000fe200078e00ff */
[----:B------:R-:W-:Y:S04]  /*15130*/  LOP3.LUT R8, R197, UR15, R18, 0x96, !PT ;  /* 0x0000000fc5087c12 */ /* 0x000fe8000f8e9612 */
[----:B------:R3:W4:Y:S01]  /*15140*/  MUFU.EX2 R26, R4 ;  /* 0x00000004001a7308 */ /* 0x0007220000000800 */
[----:B------:R-:W-:Y:S01]  /*15150*/  F2FP.BF16.F32.PACK_AB R180, R247, R248 ;  /* 0x000000f8f7b4723e */ /* 0x000fe200000010ff */
[----:B------:R-:W-:Y:S01]  /*15160*/  IMAD.WIDE.U32 R198, R8, -0x2daee0ad, RZ ;  /* 0xd2511f5308c67825 */ /* 0x000fe200078e00ff */
[----:B-1----:R-:W-:Y:S03]  /*15170*/  FMNMX.FTZ R137, R0, R2, !PT ;  /* 0x0000000200897209 */ /* 0x002fe60007810000 */
[----:B--2---:R-:W-:Y:S01]  /*15180*/  IMAD.WIDE.U32 R6, R7, -0x2daee0ad, RZ ;  /* 0xd2511f5307067825 */ /* 0x004fe200078e00ff */
[C---:B------:R-:W-:Y:S03]  /*15190*/  FSETP.NEU.FTZ.AND P0, PT, R137.reuse, -INF , PT ;  /* 0xff8000008900780b */ /* 0x040fe60003f1d000 */
[----:B------:R-:W-:Y:S01]  /*151a0*/  FMUL.FTZ R190, R137, UR4 ;  /* 0x0000000489be7c20 */ /* 0x000fe20008410000 */
[----:B------:R-:W-:Y:S01]  /*151b0*/  LOP3.LUT R10, R7, UR14, R10, 0x96, !PT ;  /* 0x0000000e070a7c12 */ /* 0x000fe2000f8e960a */
[----:B---3--:R-:W-:Y:S03]  /*151c0*/  IMAD.WIDE.U32 R4, R5, -0x2daee0ad, RZ ;  /* 0xd2511f5305047825 */ /* 0x008fe600078e00ff */
[----:B------:R-:W-:Y:S02]  /*151d0*/  FSEL R190, R190, RZ, P0 ;  /* 0x000000ffbebe7208 */ /* 0x000fe40000000000 */
[----:B----4-:R-:W-:Y:S01]  /*151e0*/  F2FP.BF16.F32.PACK_AB R177, R252, R26 ;  /* 0x0000001afcb1723e */ /* 0x010fe200000010ff */
[----:B------:R-:W-:Y:S01]  /*151f0*/  IMAD.WIDE.U32 R200, R10, -0x326172a9, RZ ;  /* 0xcd9e8d570ac87825 */ /* 0x000fe200078e00ff */
[----:B------:R-:W-:Y:S02]  /*15200*/  LOP3.LUT R12, R5, UR14, R12, 0x96, !PT ;  /* 0x0000000e050c7c12 */ /* 0x000fe4000f8e960c */
[----:B------:R-:W-:Y:S01]  /*15210*/  LOP3.LUT R5, R195, UR12, R4, 0x96, !PT ;  /* 0x0000000cc3057c12 */ /* 0x000fe2000f8e9604 */
[----:B------:R-:W-:Y:S01]  /*15220*/  FFMA.FTZ R21, R21, UR4, -R190 ;  /* 0x0000000415157c23 */ /* 0x000fe200080108be */
[----:B------:R-:W-:Y:S01]  /*15230*/  LOP3.LUT R4, R199, UR12, R6, 0x96, !PT ;  /* 0x0000000cc7047c12 */ /* 0x000fe2000f8e9606 */
[----:B------:R-:W-:Y:S04]  /*15240*/  IMAD.WIDE.U32 R142, R12, -0x326172a9, RZ ;  /* 0xcd9e8d570c8e7825 */ /* 0x000fe800078e00ff */
[----:B------:R-:W-:Y:S01]  /*15250*/  FFMA.FTZ R17, R17, UR4, -R190 ;  /* 0x0000000411117c23 */ /* 0x000fe200080108be */
[----:B------:R1:W-:Y:S01]  /*15260*/  MUFU.EX2 R245, R21 ;  /* 0x0000001500f57308 */ /* 0x0003e20000000800 */
[----:B------:R-:W-:Y:S04]  /*15270*/  IMAD.WIDE.U32 R6, R5, -0x326172a9, RZ ;  /* 0xcd9e8d5705067825 */ /* 0x000fe800078e00ff */
[----:B------:R-:W-:Y:S01]  /*15280*/  IMAD.WIDE.U32 R4, R4, -0x326172a9, RZ ;  /* 0xcd9e8d5704047825 */ /* 0x000fe200078e00ff */
[----:B------:R-:W-:Y:S04]  /*15290*/  SHF.R.U32.HI R2, RZ, 0x10, R6 ;  /* 0x00000010ff027819 */ /* 0x000fe80000011606 */
[----:B------:R-:W-:Y:S01]  /*152a0*/  MUFU.EX2 R246, R17 ;  /* 0x0000001100f67308 */ /* 0x000fe20000000800 */
[----:B------:R-:W-:Y:S01]  /*152b0*/  LOP3.LUT R0, R6, 0xffff, RZ, 0xc0, !PT ;  /* 0x0000ffff06007812 */ /* 0x000fe200078ec0ff */
[----:B------:R-:W-:Y:S01]  /*152c0*/  IMAD.MOV.U32 R199, RZ, RZ, R178 ;  /* 0x000000ffffc77224 */ /* 0x000fe200078e00b2 */
[C---:B------:R-:W-:Y:S02]  /*152d0*/  LOP3.LUT R8, R4.reuse, 0xffff, RZ, 0xc0, !PT ;  /* 0x0000ffff04087812 */ /* 0x040fe400078ec0ff */
[--C-:B------:R-:W-:Y:S02]  /*152e0*/  SHF.R.U32.HI R10, RZ, 0x10, R4.reuse ;  /* 0x00000010ff0a7819 */ /* 0x100fe40000011604 */
[----:B------:R-:W-:Y:S02]  /*152f0*/  LOP3.LUT R13, R4, 0xff, RZ, 0xc0, !PT ;  /* 0x000000ff040d7812 */ /* 0x000fe400078ec0ff */
[----:B------:R-:W-:Y:S02]  /*15300*/  SHF.R.U32.HI R11, RZ, 0x18, R4 ;  /* 0x00000018ff0b7819 */ /* 0x000fe40000011604 */
[----:B------:R-:W-:Y:S01]  /*15310*/  LOP3.LUT R4, R5, UR22, R200, 0x96, !PT ;  /* 0x0000001605047c12 */ /* 0x000fe2000f8e96c8 */
[--C-:B------:R-:W-:Y:S01]  /*15320*/  FFMA.FTZ R5, R23, UR4, -R189.reuse ;  /* 0x0000000417057c23 */ /* 0x100fe200080108bd */
[----:B------:R-:W-:Y:S02]  /*15330*/  LOP3.LUT R9, R6, 0xff, RZ, 0xc0, !PT ;  /* 0x000000ff06097812 */ /* 0x000fe400078ec0ff */
[----:B------:R-:W-:Y:S01]  /*15340*/  SHF.R.U32.HI R12, RZ, 0x18, R6 ;  /* 0x00000018ff0c7819 */ /* 0x000fe20000011606 */
[----:B------:R2:W-:Y:S01]  /*15350*/  MUFU.EX2 R242, R5 ;  /* 0x0000000500f27308 */ /* 0x0005e20000000800 */
[----:B------:R-:W-:Y:S02]  /*15360*/  LOP3.LUT R6, R7, UR22, R142, 0x96, !PT ;  /* 0x0000001607067c12 */ /* 0x000fe4000f8e968e */
[----:B------:R-:W-:Y:S01]  /*15370*/  LOP3.LUT R7, R2, 0xff, RZ, 0xc0, !PT ;  /* 0x000000ff02077812 */ /* 0x000fe200078ec0ff */
[----:B------:R-:W-:Y:S01]  /*15380*/  FFMA.FTZ R2, R22, UR4, -R189 ;  /* 0x0000000416027c23 */ /* 0x000fe200080108bd */
[----:B------:R-:W-:Y:S01]  /*15390*/  SHF.R.U32.HI R0, RZ, 0x8, R0 ;  /* 0x00000008ff007819 */ /* 0x000fe20000011600 */
[----:B-1----:R-:W1:Y:S01]  /*153a0*/  LDSM.16.MT88.4 R20, [R209+0xa000] ;  /* 0x00a00000d114783b */ /* 0x002e620000004200 */
[----:B------:R-:W-:Y:S03]  /*153b0*/  PRMT R12, R7, 0x5410, R12 ;  /* 0x00005410070c7816 */ /* 0x000fe6000000000c */
[----:B------:R3:W4:Y:S01]  /*153c0*/  MUFU.EX2 R244, R2 ;  /* 0x0000000200f47308 */ /* 0x0007220000000800 */
[----:B------:R-:W-:Y:S02]  /*153d0*/  PRMT R178, R9, 0x5410, R0 ;  /* 0x0000541009b27816 */ /* 0x000fe40000000000 */
[----:B------:R-:W-:Y:S02]  /*153e0*/  LOP3.LUT R0, R6, 0xffff, RZ, 0xc0, !PT ;  /* 0x0000ffff06007812 */ /* 0x000fe400078ec0ff */
[----:B------:R-:W-:Y:S02]  /*153f0*/  SHF.R.U32.HI R9, RZ, 0x8, R8 ;  /* 0x00000008ff097819 */ /* 0x000fe40000011608 */
[----:B------:R-:W-:Y:S01]  /*15400*/  LOP3.LUT R7, R10, 0xff, RZ, 0xc0, !PT ;  /* 0x000000ff0a077812 */ /* 0x000fe200078ec0ff */
[----:B--2---:R-:W-:Y:S01]  /*15410*/  FFMA.FTZ R5, R14, UR4, -R190 ;  /* 0x000000040e057c23 */ /* 0x004fe200080108be */
[----:B------:R-:W-:Y:S02]  /*15420*/  LOP3.LUT R8, R6, 0xff, RZ, 0xc0, !PT ;  /* 0x000000ff06087812 */ /* 0x000fe400078ec0ff */
[----:B------:R-:W-:Y:S01]  /*15430*/  PRMT R15, R13, 0x5410, R9 ;  /* 0x000054100d0f7816 */ /* 0x000fe20000000009 */
[----:B------:R2:W-:Y:S01]  /*15440*/  MUFU.EX2 R240, R5 ;  /* 0x0000000500f07308 */ /* 0x0005e20000000800 */
[----:B------:R-:W-:Y:S02]  /*15450*/  PRMT R13, R7, 0x5410, R11 ;  /* 0x00005410070d7816 */ /* 0x000fe4000000000b */
[----:B------:R-:W-:Y:S02]  /*15460*/  SHF.R.U32.HI R7, RZ, 0x18, R4 ;  /* 0x00000018ff077819 */ /* 0x000fe40000011604 */
[----:B---3--:R-:W-:Y:S02]  /*15470*/  SHF.R.U32.HI R2, RZ, 0x8, R0 ;  /* 0x00000008ff027819 */ /* 0x008fe40000011600 */
[----:B------:R-:W-:Y:S02]  /*15480*/  FSEL R0, R136, RZ, P3 ;  /* 0x000000ff88007208 */ /* 0x000fe40001800000 */
[----:B------:R-:W-:Y:S02]  /*15490*/  PRMT R11, R8, 0x5410, R2 ;  /* 0x00005410080b7816 */ /* 0x000fe40000000002 */
[----:B------:R-:W-:Y:S01]  /*154a0*/  SHF.R.U32.HI R8, RZ, 0x10, R4 ;  /* 0x00000010ff087819 */ /* 0x000fe20000011604 */
[----:B------:R-:W-:Y:S01]  /*154b0*/  FADD.FTZ R2, -R0, R3 ;  /* 0x0000000300027221 */ /* 0x000fe20000010100 */
[----:B------:R-:W-:Y:S02]  /*154c0*/  SHF.R.U32.HI R3, RZ, 0x10, R6 ;  /* 0x00000010ff037819 */ /* 0x000fe40000011606 */
[----:B------:R-:W-:Y:S02]  /*154d0*/  LOP3.LUT R0, R4, 0xffff, RZ, 0xc0, !PT ;  /* 0x0000ffff04007812 */ /* 0x000fe400078ec0ff */
[----:B--2---:R-:W-:Y:S02]  /*154e0*/  LOP3.LUT R5, R3, 0xff, RZ, 0xc0, !PT ;  /* 0x000000ff03057812 */ /* 0x004fe400078ec0ff */
[----:B------:R-:W-:Y:S02]  /*154f0*/  LOP3.LUT R3, R8, 0xff, RZ, 0xc0, !PT ;  /* 0x000000ff08037812 */ /* 0x000fe400078ec0ff */
[----:B------:R-:W-:Y:S02]  /*15500*/  LOP3.LUT R9, R4, 0xff, RZ, 0xc0, !PT ;  /* 0x000000ff04097812 */ /* 0x000fe400078ec0ff */
[----:B------:R-:W-:Y:S01]  /*15510*/  PRMT R7, R3, 0x5410, R7 ;  /* 0x0000541003077816 */ /* 0x000fe20000000007 */
[----:B------:R-:W-:Y:S01]  /*15520*/  FMUL.FTZ R3, R2, UR4 ;  /* 0x0000000402037c20 */ /* 0x000fe20008410000 */
[----:B------:R-:W-:Y:S02]  /*15530*/  SHF.R.U32.HI R4, RZ, 0x8, R0 ;  /* 0x00000008ff047819 */ /* 0x000fe40000011600 */
[----:B------:R-:W-:Y:S01]  /*15540*/  FSEL R0, R135, RZ, P2 ;  /* 0x000000ff87007208 */ /* 0x000fe20001000000 */
[----:B------:R2:W3:Y:S01]  /*15550*/  MUFU.EX2 R133, R3 ;  /* 0x0000000300857308 */ /* 0x0004e20000000800 */
[----:B------:R-:W-:Y:S01]  /*15560*/  SHF.R.U32.HI R10, RZ, 0x18, R6 ;  /* 0x00000018ff0a7819 */ /* 0x000fe20000011606 */
[----:B------:R-:W-:Y:S01]  /*15570*/  FFMA.FTZ R6, R32, UR4, -R190 ;  /* 0x0000000420067c23 */ /* 0x000fe200080108be */
[----:B------:R-:W-:Y:S01]  /*15580*/  PRMT R9, R9, 0x5410, R4 ;  /* 0x0000541009097816 */ /* 0x000fe20000000004 */
[----:B------:R-:W-:Y:S01]  /*15590*/  FADD.FTZ R2, -R0, R132 ;  /* 0x0000008400027221 */ /* 0x000fe20000010100 */
[----:B------:R-:W-:Y:S02]  /*155a0*/  FSEL R0, R134, RZ, P1 ;  /* 0x000000ff86007208 */ /* 0x000fe40000800000 */
[----:B------:R-:W-:Y:S03]  /*155b0*/  FSEL R4, R137, RZ, P0 ;  /* 0x000000ff89047208 */ /* 0x000fe60000000000 */
[----:B------:R5:W-:Y:S01]  /*155c0*/  MUFU.EX2 R238, R6 ;  /* 0x0000000600ee7308 */ /* 0x000be20000000800 */
[--C-:B------:R-:W-:Y:S02]  /*155d0*/  HSET2.LE.AND R178, R178, R223.reuse, PT ;  /* 0x000000dfb2b27233 */ /* 0x100fe40003803000 */
[--C-:B------:R-:W-:Y:S02]  /*155e0*/  HSET2.LE.AND R181, R7, R223.reuse, PT ;  /* 0x000000df07b57233 */ /* 0x100fe40003803000 */
[----:B----4-:R-:W-:Y:S02]  /*155f0*/  F2FP.BF16.F32.PACK_AB R182, R242, R244 ;  /* 0x000000f4f2b6723e */ /* 0x010fe400000010ff */
[----:B------:R-:W-:Y:S01]  /*15600*/  LOP3.LUT R142, R201, UR13, R196, 0x96, !PT ;  /* 0x0000000dc98e7c12 */ /* 0x000fe2000f8e96c4 */
[----:B--2---:R-:W-:Y:S01]  /*15610*/  FADD.FTZ R3, -R0, R138 ;  /* 0x0000008a00037221 */ /* 0x004fe20000010100 */
[----:B------:R-:W-:Y:S01]  /*15620*/  FMUL.FTZ R0, R2, UR4 ;  /* 0x0000000402007c20 */ /* 0x000fe20008410000 */
[----:B------:R-:W-:Y:S01]  /*15630*/  FADD.FTZ R2, -R4, R139 ;  /* 0x0000008b04027221 */ /* 0x000fe20000010100 */
[--C-:B------:R-:W-:Y:S01]  /*15640*/  HSET2.LE.AND R4, R12, R223.reuse, PT ;  /* 0x000000df0c047233 */ /* 0x100fe20003803000 */
[C---:B---3--:R-:W-:Y:S01]  /*15650*/  FMUL.FTZ R16, R133.reuse, R156 ;  /* 0x0000009c85107220 */ /* 0x048fe20000410000 */
[----:B------:R2:W3:Y:S01]  /*15660*/  MUFU.EX2 R132, R0 ;  /* 0x0000000000847308 */ /* 0x0004e20000000800 */
[C---:B------:R-:W-:Y:S01]  /*15670*/  FMUL.FTZ R17, R133.reuse, R157 ;  /* 0x0000009d85117220 */ /* 0x040fe20000410000 */
[----:B------:R-:W-:Y:S01]  /*15680*/  MOV R157, R25 ;  /* 0x00000019009d7202 */ /* 0x000fe20000000f00 */
[----:B------:R-:W-:Y:S01]  /*15690*/  FMUL.FTZ R32, R133, R172 ;  /* 0x000000ac85207220 */ /* 0x000fe20000410000 */
[----:B-----5:R-:W-:Y:S01]  /*156a0*/  PRMT R6, R5, 0x5410, R10 ;  /* 0x0000541005067816 */ /* 0x020fe2000000000a */
[----:B------:R-:W-:Y:S01]  /*156b0*/  FMUL.FTZ R36, R133, R36 ;  /* 0x0000002485247220 */ /* 0x000fe20000410000 */
[----:B------:R-:W-:Y:S01]  /*156c0*/  F2FP.BF16.F32.PACK_AB R5, R33, R199 ;  /* 0x000000c72105723e */ /* 0x000fe200000010ff */
[C---:B------:R-:W-:Y:S01]  /*156d0*/  FMUL.FTZ R37, R133.reuse, R37 ;  /* 0x0000002585257220 */ /* 0x040fe20000410000 */
[----:B------:R-:W-:Y:S01]  /*156e0*/  LOP3.LUT R179, R4, R179, RZ, 0xc0, !PT ;  /* 0x000000b304b37212 */ /* 0x000fe200078ec0ff */
[C---:B------:R-:W-:Y:S01]  /*156f0*/  FMUL.FTZ R48, R133.reuse, R48 ;  /* 0x0000003085307220 */ /* 0x040fe20000410000 */
[----:B------:R-:W-:Y:S01]  /*15700*/  LOP3.LUT R178, R178, R5, RZ, 0xc0, !PT ;  /* 0x00000005b2b27212 */ /* 0x000fe200078ec0ff */
[C---:B------:R-:W-:Y:S01]  /*15710*/  FMUL.FTZ R49, R133.reuse, R49 ;  /* 0x0000003185317220 */ /* 0x040fe20000410000 */
[--C-:B------:R-:W-:Y:S01]  /*15720*/  HSET2.LE.AND R5, R11, R223.reuse, PT ;  /* 0x000000df0b057233 */ /* 0x100fe20003803000 */
[C---:B------:R-:W-:Y:S01]  /*15730*/  FMUL.FTZ R52, R133.reuse, R52 ;  /* 0x0000003485347220 */ /* 0x040fe20000410000 */
[--C-:B------:R-:W-:Y:S01]  /*15740*/  HSET2.LE.AND R6, R6, R223.reuse, PT ;  /* 0x000000df06067233 */ /* 0x100fe20003803000 */
[----:B------:R-:W-:Y:S01]  /*15750*/  FMUL.FTZ R53, R133, R53 ;  /* 0x0000003585357220 */ /* 0x000fe20000410000 */
[----:B------:R-:W-:Y:S01]  /*15760*/  F2FP.BF16.F32.PACK_AB R4, R245, R246 ;  /* 0x000000f6f504723e */ /* 0x000fe200000010ff */
[----:B--2---:R-:W-:Y:S01]  /*15770*/  FMUL.FTZ R0, R3, UR4 ;  /* 0x0000000403007c20 */ /* 0x004fe20008410000 */
[----:B------:R-:W-:Y:S01]  /*15780*/  LOP3.LUT R176, R5, R176, RZ, 0xc0, !PT ;  /* 0x000000b005b07212 */ /* 0x000fe200078ec0ff */
[----:B---3--:R-:W-:Y:S01]  /*15790*/  FMUL.FTZ R7, R132, R151 ;  /* 0x0000009784077220 */ /* 0x008fe20000410000 */
[----:B------:R-:W-:Y:S01]  /*157a0*/  LOP3.LUT R177, R6, R177, RZ, 0xc0, !PT ;  /* 0x000000b106b17212 */ /* 0x000fe200078ec0ff */
[----:B------:R2:W3:Y:S01]  /*157b0*/  MUFU.EX2 R3, R0 ;  /* 0x0000000000037308 */ /* 0x0004e20000000800 */
[--C-:B------:R-:W-:Y:S01]  /*157c0*/  HSET2.LE.AND R5, R15, R223.reuse, PT ;  /* 0x000000df0f057233 */ /* 0x100fe20003803000 */
[C---:B------:R-:W-:Y:S01]  /*157d0*/  FMUL.FTZ R18, R132.reuse, R158 ;  /* 0x0000009e84127220 */ /* 0x040fe20000410000 */
[--C-:B------:R-:W-:Y:S01]  /*157e0*/  HSET2.LE.AND R6, R13, R223.reuse, PT ;  /* 0x000000df0d067233 */ /* 0x100fe20003803000 */
[----:B------:R-:W-:Y:S01]  /*157f0*/  FMUL.FTZ R19, R132, R159 ;  /* 0x0000009f84137220 */ /* 0x000fe20000410000 */
[----:B------:R-:W-:Y:S01]  /*15800*/  F2FP.BF16.F32.PACK_AB R183, R238, R240 ;  /* 0x000000f0eeb7723e */ /* 0x000fe200000010ff */
[----:B------:R-:W-:Y:S01]  /*15810*/  IMAD.MOV.U32 R158, RZ, RZ, R24 ;  /* 0x000000ffff9e7224 */ /* 0x000fe200078e0018 */
[----:B------:R-:W-:Y:S01]  /*15820*/  LOP3.LUT R181, R181, R4, RZ, 0xc0, !PT ;  /* 0x00000004b5b57212 */ /* 0x000fe200078ec0ff */
[----:B------:R-:W-:Y:S01]  /*15830*/  FMUL.FTZ R4, R133, R148 ;  /* 0x0000009485047220 */ /* 0x000fe20000410000 */
[----:B------:R-:W-:Y:S01]  /*15840*/  LOP3.LUT R182, R5, R182, RZ, 0xc0, !PT ;  /* 0x000000b605b67212 */ /* 0x000fe200078ec0ff */
[----:B------:R-:W-:Y:S01]  /*15850*/  FMUL.FTZ R5, R133, R149 ;  /* 0x0000009585057220 */ /* 0x000fe20000410000 */
[----:B------:R-:W-:Y:S01]  /*15860*/  LOP3.LUT R183, R6, R183, RZ, 0xc0, !PT ;  /* 0x000000b706b77212 */ /* 0x000fe200078ec0ff */
[C---:B------:R-:W-:Y:S01]  /*15870*/  FMUL.FTZ R6, R132.reuse, R150 ;  /* 0x0000009684067220 */ /* 0x040fe20000410000 */
[C---:B------:R-:W-:Y:S01]  /*15880*/  FMUL.FTZ R34, R132.reuse, R174 ;  /* 0x000000ae84227220 */ /* 0x040fe20000410000 */
[----:B------:R-:W-:Y:S01]  /*15890*/  LDSM.16.MT88.4 R148, [R213+0xa000] ;  /* 0x00a00000d594783b */ /* 0x000fe20000004200 */
[C---:B------:R-:W-:Y:S01]  /*158a0*/  FMUL.FTZ R35, R132.reuse, R175 ;  /* 0x000000af84237220 */ /* 0x040fe20000410000 */
[----:B------:R-:W-:Y:S01]  /*158b0*/  FMUL.FTZ R38, R132, R38 ;  /* 0x0000002684267220 */ /* 0x000fe20000410000 */
[----:B--2---:R-:W-:Y:S01]  /*158c0*/  FMUL.FTZ R0, R2, UR4 ;  /* 0x0000000402007c20 */ /* 0x004fe20008410000 */
[--C-:B------:R-:W-:Y:S01]  /*158d0*/  HSET2.LE.AND R2, R9, R223.reuse, PT ;  /* 0x000000df09027233 */ /* 0x100fe20003803000 */
[-C--:B-1----:R-:W-:Y:S01]  /*158e0*/  HMMA.16816.F32.BF16 R4, R176, R20.reuse, R4 ;  /* 0x00000014b004723c */ /* 0x082fe20000041804 */
[----:B------:R-:W-:Y:S03]  /*158f0*/  PLOP3.LUT P0, PT, PT, PT, UP0, 0x80, 0x0 ;  /* 0x000000000000781c */ /* 0x000fe60003f0f008 */
[----:B------:R-:W1:Y:S01]  /*15900*/  MUFU.EX2 R0, R0 ;  /* 0x0000000000007308 */ /* 0x000e620000000800 */
[----:B------:R-:W-:Y:S01]  /*15910*/  LOP3.LUT R180, R2, R180, RZ, 0xc0, !PT ;  /* 0x000000b402b47212 */ /* 0x000fe200078ec0ff */
[----:B------:R-:W-:Y:S01]  /*15920*/  FFMA.FTZ R2, R202, UR4, -R141 ;  /* 0x00000004ca027c23 */ /* 0x000fe2000801088d */
[C---:B---3--:R-:W-:Y:S01]  /*15930*/  FMUL.FTZ R8, R3.reuse, R144 ;  /* 0x0000009003087220 */ /* 0x048fe20000410000 */
[C---:B------:R-:W-:Y:S03]  /*15940*/  FMUL.FTZ R9, R3.reuse, R145 ;  /* 0x0000009103097220 */ /* 0x040fe60000410000 */
[C---:B------:R-:W-:Y:S03]  /*15950*/  FMUL.FTZ R12, R3.reuse, R152 ;  /* 0x00000098030c7220 */ /* 0x040fe60000410000 */
[----:B------:R2:W-:Y:S01]  /*15960*/  MUFU.EX2 R251, R2 ;  /* 0x0000000200fb7308 */ /* 0x0005e20000000800 */
[C---:B------:R-:W-:Y:S01]  /*15970*/  FMUL.FTZ R13, R3.reuse, R153 ;  /* 0x00000099030d7220 */ /* 0x040fe20000410000 */
[C---:B------:R-:W-:Y:S01]  /*15980*/  FMUL.FTZ R24, R3.reuse, R160 ;  /* 0x000000a003187220 */ /* 0x040fe20000410000 */
[C---:B------:R-:W-:Y:S01]  /*15990*/  FMUL.FTZ R25, R3.reuse, R161 ;  /* 0x000000a103197220 */ /* 0x040fe20000410000 */
[C---:B------:R-:W-:Y:S01]  /*159a0*/  FMUL.FTZ R28, R3.reuse, R168 ;  /* 0x000000a8031c7220 */ /* 0x040fe20000410000 */
[----:B------:R-:W-:Y:S01]  /*159b0*/  FMUL.FTZ R29, R3, R169 ;  /* 0x000000a9031d7220 */ /* 0x000fe20000410000 */
[----:B------:R-:W-:Y:S02]  /*159c0*/  IMAD.MOV.U32 R153, RZ, RZ, R33 ;  /* 0x000000ffff997224 */ /* 0x000fe400078e0021 */
[----:B------:R-:W-:Y:S01]  /*159d0*/  FMUL.FTZ R33, R133, R173 ;  /* 0x000000ad85217220 */ /* 0x000fe20000410000 */
[----:B------:R-:W-:Y:S01]  /*159e0*/  FMUL.FTZ R39, R132, R39 ;  /* 0x0000002784277220 */ /* 0x000fe20000410000 */
[C---:B-1----:R-:W-:Y:S01]  /*159f0*/  FMUL.FTZ R10, R0.reuse, R146 ;  /* 0x00000092000a7220 */ /* 0x042fe20000410000 */
[C---:B------:R-:W-:Y:S01]  /*15a00*/  FMUL.FTZ R11, R0.reuse, R147 ;  /* 0x00000093000b7220 */ /* 0x040fe20000410000 */
[C---:B------:R-:W-:Y:S01]  /*15a10*/  FMUL.FTZ R14, R0.reuse, R154 ;  /* 0x0000009a000e7220 */ /* 0x040fe20000410000 */
[----:B------:R-:W-:Y:S01]  /*15a20*/  FMUL.FTZ R15, R0, R155 ;  /* 0x0000009b000f7220 */ /* 0x000fe20000410000 */
[----:B------:R-:W1:Y:S01]  /*15a30*/  LDSM.16.MT88.4 R144, [R214+0xa000] ;  /* 0x00a00000d690783b */ /* 0x000e620000004200 */
[----:B------:R-:W-:Y:S02]  /*15a40*/  IMAD.MOV.U32 R155, RZ, RZ, R26 ;  /* 0x000000ffff9b7224 */ /* 0x000fe400078e001a */
[C---:B------:R-:W-:Y:S01]  /*15a50*/  FMUL.FTZ R40, R3.reuse, R40 ;  /* 0x0000002803287220 */ /* 0x040fe20000410000 */
[----:B------:R-:W-:Y:S01]  /*15a60*/  FMUL.FTZ R41, R3, R41 ;  /* 0x0000002903297220 */ /* 0x000fe20000410000 */
[C---:B------:R-:W-:Y:S03]  /*15a70*/  HMMA.16816.F32.BF16 R8, R180.reuse, R20, R8 ;  /* 0x00000014b408723c */ /* 0x040fe60000041808 */
[----:B------:R-:W-:Y:S01]  /*15a80*/  LDSM.16.MT88.4 R172, [R211+0xa800] ;  /* 0x00a80000d3ac783b */ /* 0x000fe20000004200 */
[----:B------:R-:W-:Y:S02]  /*15a90*/  IMAD.MOV.U32 R159, RZ, RZ, R155 ;  /* 0x000000ffff9f7224 */ /* 0x000fe400078e009b */
[-C--:B------:R-:W-:Y:S05]  /*15aa0*/  HMMA.16816.F32.BF16 R12, R180, R22.reuse, R12 ;  /* 0x00000016b40c723c */ /* 0x080fea000004180c */
[----:B--2---:R-:W-:Y:S01]  /*15ab0*/  FFMA.FTZ R2, R204, UR4, -R141 ;  /* 0x00000004cc027c23 */ /* 0x004fe2000801088d */
[C---:B------:R-:W-:Y:S03]  /*15ac0*/  HMMA.16816.F32.BF16 R16, R176.reuse, R22, R16 ;  /* 0x00000016b010723c */ /* 0x040fe60000041810 */
[----:B------:R2:W3:Y:S02]  /*15ad0*/  MUFU.EX2 R202, R2 ;  /* 0x0000000200ca7308 */ /* 0x0004e40000000800 */
[C---:B------:R-:W-:Y:S01]  /*15ae0*/  FMUL.FTZ R20, R133.reuse, R164 ;  /* 0x000000a485147220 */ /* 0x040fe20000410000 */
[----:B------:R-:W-:Y:S01]  /*15af0*/  FMUL.FTZ R21, R133, R165 ;  /* 0x000000a585157220 */ /* 0x000fe20000410000 */
[C---:B------:R-:W-:Y:S01]  /*15b00*/  FMUL.FTZ R22, R132.reuse, R166 ;  /* 0x000000a684167220 */ /* 0x040fe20000410000 */
[----:B------:R-:W-:Y:S03]  /*15b10*/  FMUL.FTZ R23, R132, R167 ;  /* 0x000000a784177220 */ /* 0x000fe60000410000 */
[C---:B------:R-:W-:Y:S01]  /*15b20*/  FMUL.FTZ R26, R0.reuse, R162 ;  /* 0x000000a2001a7220 */ /* 0x040fe20000410000 */
[C---:B------:R-:W-:Y:S01]  /*15b30*/  FMUL.FTZ R27, R0.reuse, R163 ;  /* 0x000000a3001b7220 */ /* 0x040fe20000410000 */
[C---:B------:R-:W-:Y:S01]  /*15b40*/  FMUL.FTZ R42, R0.reuse, R42 ;  /* 0x0000002a002a7220 */ /* 0x040fe20000410000 */
[C---:B------:R-:W-:Y:S01]  /*15b50*/  FMUL.FTZ R43, R0.reuse, R43 ;  /* 0x0000002b002b7220 */ /* 0x040fe20000410000 */
[-C--:B------:R-:W-:Y:S03]  /*15b60*/  HMMA.16816.F32.BF16 R20, R176, R184.reuse, R20 ;  /* 0x000000b8b014723c */ /* 0x080fe60000041814 */
[C---:B------:R-:W-:Y:S01]  /*15b70*/  FMUL.FTZ R30, R0.reuse, R170 ;  /* 0x000000aa001e7220 */ /* 0x040fe20000410000 */
[C---:B------:R-:W-:Y:S01]  /*15b80*/  FMUL.FTZ R31, R0.reuse, R171 ;  /* 0x000000ab001f7220 */ /* 0x040fe20000410000 */
[--C-:B--2---:R-:W-:Y:S01]  /*15b90*/  FFMA.FTZ R2, R191, UR4, -R188.reuse ;  /* 0x00000004bf027c23 */ /* 0x104fe200080108bc */
[C---:B------:R-:W-:Y:S03]  /*15ba0*/  HMMA.16816.F32.BF16 R24, R180.reuse, R184, R24 ;  /* 0x000000b8b418723c */ /* 0x040fe60000041818 */
[----:B------:R2:W-:Y:S02]  /*15bb0*/  MUFU.EX2 R200, R2 ;  /* 0x0000000200c87308 */ /* 0x0005e40000000800 */
[C---:B------:R-:W-:Y:S01]  /*15bc0*/  FMUL.FTZ R44, R3.reuse, R44 ;  /* 0x0000002c032c7220 */ /* 0x040fe20000410000 */
[-C--:B------:R-:W-:Y:S05]  /*15bd0*/  HMMA.16816.F32.BF16 R28, R180, R186.reuse, R28 ;  /* 0x000000bab41c723c */ /* 0x080fea000004181c */
[----:B------:R-:W-:Y:S01]  /*15be0*/  FMUL.FTZ R45, R3, R45 ;  /* 0x0000002d032d7220 */ /* 0x000fe20000410000 */
[C---:B------:R-:W-:Y:S05]  /*15bf0*/  HMMA.16816.F32.BF16 R32, R176.reuse, R186, R32 ;  /* 0x000000bab020723c */ /* 0x040fea0000041820 */
[C---:B------:R-:W-:Y:S01]  /*15c00*/  FMUL.FTZ R46, R0.reuse, R46 ;  /* 0x0000002e002e7220 */ /* 0x040fe20000410000 */
[-C--:B-1----:R-:W-:Y:S05]  /*15c10*/  HMMA.16816.F32.BF16 R36, R176, R144.reuse, R36 ;  /* 0x00000090b024723c */ /* 0x082fea0000041824 */
[----:B--2---:R-:W-:Y:S01]  /*15c20*/  FFMA.FTZ R2, R203, UR4, -R188 ;  /* 0x00000004cb027c23 */ /* 0x004fe200080108bc */
[C---:B------:R-:W-:Y:S05]  /*15c30*/  HMMA.16816.F32.BF16 R40, R180.reuse, R144, R40 ;  /* 0x00000090b428723c */ /* 0x040fea0000041828 */
[----:B------:R-:W-:Y:S02]  /*15c40*/  IMAD.MOV.U32 R203, RZ, RZ, R199 ;  /* 0x000000ffffcb7224 */ /* 0x000fe400078e00c7 */
[----:B------:R-:W-:Y:S01]  /*15c50*/  FMUL.FTZ R47, R0, R47 ;  /* 0x0000002f002f7220 */ /* 0x000fe20000410000 */
[----:B------:R1:W2:Y:S03]  /*15c60*/  MUFU.EX2 R199, R2 ;  /* 0x0000000200c77308 */ /* 0x0002a60000000800 */
[----:B------:R-:W-:Y:S01]  /*15c70*/  LOP3.LUT R138, R143, UR13, R192, 0x96, !PT ;  /* 0x0000000d8f8a7c12 */ /* 0x000fe2000f8e96c0 */
[C---:B------:R-:W-:Y:S01]  /*15c80*/  FMUL.FTZ R50, R132.reuse, R50 ;  /* 0x0000003284327220 */ /* 0x040fe20000410000 */
[----:B------:R-:W-:Y:S01]  /*15c90*/  FMUL.FTZ R51, R132, R51 ;  /* 0x0000003384337220 */ /* 0x000fe20000410000 */
[-C--:B------:R-:W-:Y:S03]  /*15ca0*/  HMMA.16816.F32.BF16 R44, R180, R146.reuse, R44 ;  /* 0x00000092b42c723c */ /* 0x080fe6000004182c */
[----:B------:R-:W-:Y:S04]  /*15cb0*/  IMAD.WIDE.U32 R138, R138, -0x2daee0ad, RZ ;  /* 0xd2511f538a8a7825 */ /* 0x000fe800078e00ff */
[C---:B------:R-:W-:Y:S01]  /*15cc0*/  FMUL.FTZ R54, R132.reuse, R54 ;  /* 0x0000003684367220 */ /* 0x040fe20000410000 */
[C---:B------:R-:W-:Y:S01]  /*15cd0*/  HMMA.16816.F32.BF16 R48, R176.reuse, R146, R48 ;  /* 0x00000092b030723c */ /* 0x040fe20000041830 */
[----:B------:R-:W4:Y:S03]  /*15ce0*/  LDSM.16.MT88.4 R144, [R209+0xb000] ;  /* 0x00b00000d190783b */ /* 0x000f260000004200 */
[----:B------:R-:W-:Y:S01]  /*15cf0*/  FMUL.FTZ R55, R132, R55 ;  /* 0x0000003784377220 */ /* 0x000fe20000410000 */
[----:B------:R-:W-:Y:S01]  /*15d00*/  IMAD.WIDE.U32 R142, R142, -0x2daee0ad, RZ ;  /* 0xd2511f538e8e7825 */ /* 0x000fe200078e00ff */
[----:B------:R-:W-:Y:S02]  /*15d10*/  LOP3.LUT R152, R139, UR29, R194, 0x96, !PT ;  /* 0x0000001d8b987c12 */ /* 0x000fe4000f8e96c2 */
[----:B------:R-:W-:Y:S03]  /*15d20*/  MOV R204, R153 ;  /* 0x0000009900cc7202 */ /* 0x000fe60000000f00 */
[-C--:B------:R-:W-:Y:S03]  /*15d30*/  HMMA.16816.F32.BF16 R52, R176, R148.reuse, R52 ;  /* 0x00000094b034723c */ /* 0x080fe60000041834 */
[C---:B------:R-:W-:Y:S01]  /*15d40*/  LOP3.LUT R156, R138.reuse, 0xff, RZ, 0xc0, !PT ;  /* 0x000000ff8a9c7812 */ /* 0x040fe200078ec0ff */
[C---:B------:R-:W-:Y:S01]  /*15d50*/  FMUL.FTZ R56, R3.reuse, R56 ;  /* 0x0000003803387220 */ /* 0x040fe20000410000 */
[----:B------:R-:W-:Y:S01]  /*15d60*/  LOP3.LUT R139, R138, 0xffff, RZ, 0xc0, !PT ;  /* 0x0000ffff8a8b7812 */ /* 0x000fe200078ec0ff */
[----:B------:R-:W-:Y:S01]  /*15d70*/  FMUL.FTZ R57, R3, R57 ;  /* 0x0000003903397220 */ /* 0x000fe20000410000 */
[--C-:B------:R-:W-:Y:S01]  /*15d80*/  SHF.R.U32.HI R154, RZ, 0x10, R138.reuse ;  /* 0x00000010ff9a7819 */ /* 0x100fe2000001168a */
[C---:B------:R-:W-:Y:S03]  /*15d90*/  FMUL.FTZ R58, R0.reuse, R58 ;  /* 0x0000003a003a7220 */ /* 0x040fe60000410000 */
[----:B------:R-:W-:Y:S01]  /*15da0*/  SHF.R.U32.HI R153, RZ, 0x18, R138 ;  /* 0x00000018ff997819 */ /* 0x000fe2000001168a */
[--C-:B------:R-:W-:Y:S01]  /*15db0*/  FFMA.FTZ R138, R233, UR4, -R141.reuse ;  /* 0x00000004e98a7c23 */ /* 0x100fe2000801088d */
[C---:B------:R-:W-:Y:S01]  /*15dc0*/  FMUL.FTZ R59, R0.reuse, R59 ;  /* 0x0000003b003b7220 */ /* 0x040fe20000410000 */
[----:B-1----:R-:W-:Y:S01]  /*15dd0*/  LOP3.LUT R2, R143, UR29, R198, 0x96, !PT ;  /* 0x0000001d8f027c12 */ /* 0x002fe2000f8e96c6 */
[C---:B------:R-:W-:Y:S01]  /*15de0*/  FMUL.FTZ R60, R3.reuse, R60 ;  /* 0x0000003c033c7220 */ /* 0x040fe20000410000 */
[----:B------:R1:W-:Y:S01]  /*15df0*/  MUFU.EX2 R198, R138 ;  /* 0x0000008a00c67308 */ /* 0x0003e20000000800 */
[----:B------:R-:W-:Y:S01]  /*15e00*/  FMUL.FTZ R61, R3, R61 ;  /* 0x0000003d033d7220 */ /* 0x000fe20000410000 */
[C---:B------:R-:W-:Y:S01]  /*15e10*/  FMUL.FTZ R62, R0.reuse, R62 ;  /* 0x0000003e003e7220 */ /* 0x040fe20000410000 */
[----:B------:R-:W-:Y:S01]  /*15e20*/  FMUL.FTZ R63, R0, R63 ;  /* 0x0000003f003f7220 */ /* 0x000fe20000410000 */
[C---:B------:R-:W-:Y:S04]  /*15e30*/  HMMA.16816.F32.BF16 R56, R180.reuse, R148, R56 ;  /* 0x00000094b438723c */ /* 0x040fe80000041838 */
[C---:B------:R-:W-:Y:S01]  /*15e40*/  FMUL.FTZ R64, R133.reuse, R64 ;  /* 0x0000004085407220 */ /* 0x040fe20000410000 */
[----:B------:R-:W-:Y:S01]  /*15e50*/  FMUL.FTZ R65, R133, R65 ;  /* 0x0000004185417220 */ /* 0x000fe20000410000 */
[-C--:B------:R-:W-:Y:S05]  /*15e60*/  HMMA.16816.F32.BF16 R60, R180, R150.reuse, R60 ;  /* 0x00000096b43c723c */ /* 0x080fea000004183c */
[C---:B------:R-:W-:Y:S01]  /*15e70*/  FMUL.FTZ R66, R132.reuse, R66 ;  /* 0x0000004284427220 */ /* 0x040fe20000410000 */
[----:B------:R-:W-:Y:S01]  /*15e80*/  FMUL.FTZ R67, R132, R67 ;  /* 0x0000004384437220 */ /* 0x000fe20000410000 */
[--C-:B-1----:R-:W-:Y:S01]  /*15e90*/  FFMA.FTZ R138, R206, UR4, -R188.reuse ;  /* 0x00000004ce8a7c23 */ /* 0x102fe200080108bc */
[----:B------:R-:W-:Y:S02]  /*15ea0*/  FFMA.FTZ R141, R207, UR4, -R141 ;  /* 0x00000004cf8d7c23 */ /* 0x000fe4000801088d */
[----:B------:R-:W5:Y:S01]  /*15eb0*/  LDL.LU R207, [R1+0x24] ;  /* 0x0000240001cf7983 */ /* 0x000f620000300800 */
[----:B------:R-:W-:Y:S01]  /*15ec0*/  FFMA.FTZ R188, R236, UR4, -R188 ;  /* 0x00000004ecbc7c23 */ /* 0x000fe200080108bc */
[C---:B------:R-:W-:Y:S01]  /*15ed0*/  FMUL.FTZ R68, R133.reuse, R68 ;  /* 0x0000004485447220 */ /* 0x040fe20000410000 */
[C---:B------:R-:W-:Y:S01]  /*15ee0*/  HMMA.16816.F32.BF16 R64, R176.reuse, R150, R64 ;  /* 0x00000096b040723c */ /* 0x040fe20000041840 */
[----:B------:R-:W1:Y:S01]  /*15ef0*/  LDSM.16.MT88.4 R148, [R211+0xb000] ;  /* 0x00b00000d394783b */ /* 0x000e620000004200 */
[----:B------:R3:W-:Y:S02]  /*15f00*/  MUFU.EX2 R197, R138 ;  /* 0x0000008a00c57308 */ /* 0x0007e40000000800 */
[----:B------:R-:W-:Y:S01]  /*15f10*/  FMUL.FTZ R69, R133, R69 ;  /* 0x0000004585457220 */ /* 0x000fe20000410000 */
[C---:B------:R-:W-:Y:S01]  /*15f20*/  FMUL.FTZ R70, R132.reuse, R70 ;  /* 0x0000004684467220 */ /* 0x040fe20000410000 */
[----:B------:R-:W-:Y:S01]  /*15f30*/  FMUL.FTZ R71, R132, R71 ;  /* 0x0000004784477220 */ /* 0x000fe20000410000 */
[C---:B------:R-:W-:Y:S01]  /*15f40*/  FMUL.FTZ R72, R3.reuse, R72 ;  /* 0x0000004803487220 */ /* 0x040fe20000410000 */
[C---:B------:R-:W-:Y:S01]  /*15f50*/  FMUL.FTZ R73, R3.reuse, R73 ;  /* 0x0000004903497220 */ /* 0x040fe20000410000 */
[----:B------:R-:W5:Y:S03]  /*15f60*/  LDL.LU R206, [R1+0x20] ;  /* 0x0000200001ce7983 */ /* 0x000f660000300800 */
[----:B------:R2:W1:Y:S01]  /*15f70*/  MUFU.EX2 R201, R141 ;  /* 0x0000008d00c97308 */ /* 0x0004620000000800 */
[C---:B------:R-:W-:Y:S01]  /*15f80*/  FMUL.FTZ R74, R0.reuse, R74 ;  /* 0x0000004a004a7220 */ /* 0x040fe20000410000 */
[C---:B------:R-:W-:Y:S01]  /*15f90*/  FMUL.FTZ R75, R0.reuse, R75 ;  /* 0x0000004b004b7220 */ /* 0x040fe20000410000 */
[-C--:B----4-:R-:W-:Y:S01]  /*15fa0*/  HMMA.16816.F32.BF16 R68, R176, R144.reuse, R68 ;  /* 0x00000090b044723c */ /* 0x090fe20000041844 */
[----:B------:R-:W4:Y:S02]  /*15fb0*/  LDL.LU R236, [R1+0x18] ;  /* 0x0000180001ec7983 */ /* 0x000f240000300800 */
[C---:B------:R-:W-:Y:S01]  /*15fc0*/  FMUL.FTZ R76, R3.reuse, R76 ;  /* 0x0000004c034c7220 */ /* 0x040fe20000410000 */
[----:B------:R-:W-:Y:S01]  /*15fd0*/  FMUL.FTZ R77, R3, R77 ;  /* 0x0000004d034d7220 */ /* 0x000fe20000410000 */
[----:B------:R-:W-:Y:S01]  /*15fe0*/  FMUL.FTZ R78, R0, R78 ;  /* 0x0000004e004e7220 */ /* 0x000fe20000410000 */
[C---:B------:R-:W-:Y:S01]  /*15ff0*/  HMMA.16816.F32.BF16 R72, R180.reuse, R144, R72 ;  /* 0x00000090b448723c */ /* 0x040fe20000041848 */
[----:B------:R-:W1:Y:S04]  /*16000*/  MUFU.EX2 R196, R188 ;  /* 0x000000bc00c47308 */ /* 0x000e680000000800 */
[----:B---3--:R-:W-:Y:S01]  /*16010*/  LOP3.LUT R138, R152, 0xffff, RZ, 0xc0, !PT ;  /* 0x0000ffff988a7812 */ /* 0x008fe200078ec0ff */
[----:B------:R-:W-:Y:S01]  /*16020*/  FMUL.FTZ R79, R0, R79 ;  /* 0x0000004f004f7220 */ /* 0x000fe20000410000 */
[C---:B------:R-:W-:Y:S01]  /*16030*/  FMUL.FTZ R80, R133.reuse, R80 ;  /* 0x0000005085507220 */ /* 0x040fe20000410000 */
[C---:B------:R-:W-:Y:S03]  /*16040*/  FMUL.FTZ R81, R133.reuse, R81 ;  /* 0x0000005185517220 */ /* 0x040fe60000410000 */
[----:B--2---:R-:W-:Y:S01]  /*16050*/  SHF.R.U32.HI R141, RZ, 0x8, R138 ;  /* 0x00000008ff8d7819 */ /* 0x004fe2000001168a */
[----:B------:R-:W-:Y:S01]  /*16060*/  FFMA.FTZ R138, R234, UR4, -R189 ;  /* 0x00000004ea8a7c23 */ /* 0x000fe200080108bd */
[-C--:B------:R-:W-:Y:S01]  /*16070*/  HMMA.16816.F32.BF16 R76, R180, R146.reuse, R76 ;  /* 0x00000092b44c723c */ /* 0x080fe2000004184c */
[----:B------:R-:W2:Y:S02]  /*16080*/  LDL.LU R234, [R1+0x1c] ;  /* 0x00001c0001ea7983 */ /* 0x000ea40000300800 */
[C---:B------:R-:W-:Y:S01]  /*16090*/  FMUL.FTZ R82, R132.reuse, R82 ;  /* 0x0000005284527220 */ /* 0x040fe20000410000 */
[C---:B------:R-:W-:Y:S01]  /*160a0*/  FMUL.FTZ R83, R132.reuse, R83 ;  /* 0x0000005384537220 */ /* 0x040fe20000410000 */
[C---:B------:R-:W-:Y:S01]  /*160b0*/  FMUL.FTZ R84, R133.reuse, R84 ;  /* 0x0000005485547220 */ /* 0x040fe20000410000 */
[----:B------:R-:W-:Y:S01]  /*160c0*/  FMUL.FTZ R85, R133, R85 ;  /* 0x0000005585557220 */ /* 0x000fe20000410000 */
[C---:B------:R-:W-:Y:S01]  /*160d0*/  FMUL.FTZ R86, R132.reuse, R86 ;  /* 0x0000005684567220 */ /* 0x040fe20000410000 */
[----:B------:R-:W-:Y:S01]  /*160e0*/  FMUL.FTZ R87, R132, R87 ;  /* 0x0000005784577220 */ /* 0x000fe20000410000 */
[----:B------:R3:W-:Y:S02]  /*160f0*/  MUFU.EX2 R194, R138 ;  /* 0x0000008a00c27308 */ /* 0x0007e40000000800 */
[C---:B------:R-:W-:Y:S01]  /*16100*/  HMMA.16816.F32.BF16 R80, R176.reuse, R146, R80 ;  /* 0x00000092b050723c */ /* 0x040fe20000041850 */
[----:B------:R-:W3:Y:S03]  /*16110*/  LDSM.16.MT88.4 R144, [R214+0xb000] ;  /* 0x00b00000d690783b */ /* 0x000ee60000004200 */
[C---:B------:R-:W-:Y:S01]  /*16120*/  FMUL.FTZ R88, R3.reuse, R88 ;  /* 0x0000005803587220 */ /* 0x040fe20000410000 */
[C---:B------:R-:W-:Y:S01]  /*16130*/  FMUL.FTZ R89, R3.reuse, R89 ;  /* 0x0000005903597220 */ /* 0x040fe20000410000 */
[-C--:B-1----:R-:W-:Y:S05]  /*16140*/  HMMA.16816.F32.BF16 R84, R176, R148.reuse, R84 ;  /* 0x00000094b054723c */ /* 0x082fea0000041854 */
[C---:B------:R-:W-:Y:S01]  /*16150*/  FMUL.FTZ R90, R0.reuse, R90 ;  /* 0x0000005a005a7220 */ /* 0x040fe20000410000 */
[----:B------:R-:W-:Y:S01]  /*16160*/  FMUL.FTZ R91, R0, R91 ;  /* 0x0000005b005b7220 */ /* 0x000fe20000410000 */
[C---:B------:R-:W-:Y:S01]  /*16170*/  FMUL.FTZ R92, R3.reuse, R92 ;  /* 0x0000005c035c7220 */ /* 0x040fe20000410000 */
[----:B------:R-:W-:Y:S03]  /*16180*/  FMUL.FTZ R93, R3, R93 ;  /* 0x0000005d035d7220 */ /* 0x000fe60000410000 */
[----:B---3--:R-:W-:Y:S01]  /*16190*/  LOP3.LUT R138, R2, 0xffff, RZ, 0xc0, !PT ;  /* 0x0000ffff028a7812 */ /* 0x008fe200078ec0ff */
[C---:B------:R-:W-:Y:S01]  /*161a0*/  FMUL.FTZ R94, R0.reuse, R94 ;  /* 0x0000005e005e7220 */ /* 0x040fe20000410000 */
[C---:B------:R-:W-:Y:S04]  /*161b0*/  HMMA.16816.F32.BF16 R88, R180.reuse, R148, R88 ;  /* 0x00000094b458723c */ /* 0x040fe80000041858 */
[----:B------:R-:W-:Y:S01]  /*161c0*/  FMUL.FTZ R95, R0, R95 ;  /* 0x0000005f005f7220 */ /* 0x000fe20000410000 */
[----:B------:R-:W-:Y:S01]  /*161d0*/  SHF.R.U32.HI R155, RZ, 0x10, R142 ;  /* 0x00000010ff9b7819 */ /* 0x000fe2000001168e */
[----:B------:R-:W-:Y:S01]  /*161e0*/  IMAD.MOV.U32 R233, RZ, RZ, R158 ;  /* 0x000000ffffe97224 */ /* 0x000fe200078e009e */
[----:B------:R-:W-:Y:S01]  /*161f0*/  LOP3.LUT R148, R142, 0xffff, RZ, 0xc0, !PT ;  /* 0x0000ffff8e947812 */ /* 0x000fe200078ec0ff */
[C---:B------:R-:W-:Y:S03]  /*16200*/  FMUL.FTZ R96, R133.reuse, R96 ;  /* 0x0000006085607220 */ /* 0x040fe60000410000 */
[-C--:B------:R-:W-:Y:S03]  /*16210*/  HMMA.16816.F32.BF16 R92, R180, R150.reuse, R92 ;  /* 0x00000096b45c723c */ /* 0x080fe6000004185c */
[----:B------:R-:W-:Y:S01]  /*16220*/  SHF.R.U32.HI R143, RZ, 0x8, R139 ;  /* 0x00000008ff8f7819 */ /* 0x000fe2000001168b */
[----:B------:R-:W-:Y:S01]  /*16230*/  FMUL.FTZ R97, R133, R97 ;  /* 0x0000006185617220 */ /* 0x000fe20000410000 */
[----:B------:R-:W-:Y:S01]  /*16240*/  LOP3.LUT R139, R154, 0xff, RZ, 0xc0, !PT ;  /* 0x000000ff9a8b7812 */ /* 0x000fe200078ec0ff */
[C---:B------:R-:W-:Y:S01]  /*16250*/  FMUL.FTZ R98, R132.reuse, R98 ;  /* 0x0000006284627220 */ /* 0x040fe20000410000 */
[----:B------:R-:W-:Y:S01]  /*16260*/  FMUL.FTZ R99, R132, R99 ;  /* 0x0000006384637220 */ /* 0x000fe20000410000 */
[----:B------:R-:W-:Y:S03]  /*16270*/  MOV R158, R157 ;  /* 0x0000009d009e7202 */ /* 0x000fe60000000f00 */
[----:B------:R-:W-:Y:S01]  /*16280*/  PRMT R154, R139, 0x5410, R153 ;  /* 0x000054108b9a7816 */ /* 0x000fe20000000099 */
[----:B------:R-:W-:Y:S01]  /*16290*/  FFMA.FTZ R139, R205, UR4, -R189 ;  /* 0x00000004cd8b7c23 */ /* 0x000fe200080108bd */
[----:B------:R-:W-:Y:S01]  /*162a0*/  PRMT R156, R156, 0x5410, R143 ;  /* 0x000054109c9c7816 */ /* 0x000fe2000000008f */
[C---:B------:R-:W-:Y:S02]  /*162b0*/  HMMA.16816.F32.BF16 R96, R176.reuse, R150, R96 ;  /* 0x00000096b060723c */ /* 0x040fe40000041860 */
[----:B------:R1:W3:Y:S02]  /*162c0*/  MUFU.EX2 R195, R139 ;  /* 0x0000008b00c37308 */ /* 0x0002e40000000800 */
[----:B------:R-:W-:Y:S01]  /*162d0*/  LOP3.LUT R157, R142, 0xff, RZ, 0xc0, !PT ;  /* 0x000000ff8e9d7812 */ /* 0x000fe200078ec0ff */
[C---:B------:R-:W-:Y:S01]  /*162e0*/  FMUL.FTZ R100, R133.reuse, R100 ;  /* 0x0000006485647220 */ /* 0x040fe20000410000 */
[----:B------:R-:W-:Y:S01]  /*162f0*/  SHF.R.U32.HI R149, RZ, 0x18, R142 ;  /* 0x00000018ff957819 */ /* 0x000fe2000001168e */
[----:B------:R-:W-:Y:S01]  /*16300*/  FMUL.FTZ R101, R133, R101 ;  /* 0x0000006585657220 */ /* 0x000fe20000410000 */
[----:B------:R-:W-:Y:S03]  /*16310*/  SHF.R.U32.HI R148, RZ, 0x8, R148 ;  /* 0x00000008ff947819 */ /* 0x000fe60000011694 */
[----:B------:R-:W-:Y:S01]  /*16320*/  LOP3.LUT R143, R155, 0xff, RZ, 0xc0, !PT ;  /* 0x000000ff9b8f7812 */ /* 0x000fe200078ec0ff */
[C---:B------:R-:W-:Y:S01]  /*16330*/  FMUL.FTZ R102, R132.reuse, R102 ;  /* 0x0000006684667220 */ /* 0x040fe20000410000 */
[----:B------:R-:W-:Y:S01]  /*16340*/  PRMT R155, R157, 0x5410, R148 ;  /* 0x000054109d9b7816 */ /* 0x000fe20000000094 */
[----:B------:R-:W-:Y:S01]  /*16350*/  FMUL.FTZ R103, R132, R103 ;  /* 0x0000006784677220 */ /* 0x000fe20000410000 */
[----:B------:R-:W-:Y:S01]  /*16360*/  PRMT R187, R143, 0x5410, R149 ;  /* 0x000054108fbb7816 */ /* 0x000fe20000000095 */
[C---:B------:R-:W-:Y:S01]  /*16370*/  FMUL.FTZ R104, R3.reuse, R104 ;  /* 0x0000006803687220 */ /* 0x040fe20000410000 */
[----:B------:R-:W3:Y:S01]  /*16380*/  LDSM.16.MT88.4 R148, [R213+0xb000] ;  /* 0x00b00000d594783b */ /* 0x000ee20000004200 */
[----:B------:R-:W-:Y:S01]  /*16390*/  FMUL.FTZ R105, R3, R105 ;  /* 0x0000006903697220 */ /* 0x000fe20000410000 */
[----:B-1----:R-:W-:Y:S01]  /*163a0*/  FFMA.FTZ R139, R235, UR4, -R190 ;  /* 0x00000004eb8b7c23 */ /* 0x002fe200080108be */
[C---:B------:R-:W-:Y:S01]  /*163b0*/  FMUL.FTZ R106, R0.reuse, R106 ;  /* 0x0000006a006a7220 */ /* 0x040fe20000410000 */
[-C--:B------:R-:W-:Y:S02]  /*163c0*/  HMMA.16816.F32.BF16 R100, R176, R144.reuse, R100 ;  /* 0x00000090b064723c */ /* 0x080fe40000041864 */
[----:B------:R1:W-:Y:S01]  /*163d0*/  MUFU.EX2 R192, R139 ;  /* 0x0000008b00c07308 */ /* 0x0003e20000000800 */
[----:B------:R-:W-:Y:S01]  /*163e0*/  FMUL.FTZ R107, R0, R107 ;  /* 0x0000006b006b7220 */ /* 0x000fe20000410000 */
[----:B------:R-:W-:Y:S01]  /*163f0*/  IMAD.MOV.U32 R205, RZ, RZ, R159 ;  /* 0x000000ffffcd7224 */ /* 0x000fe200078e009f */
[----:B------:R-:W-:Y:S01]  /*16400*/  MOV R235, R158 ;  /* 0x0000009e00eb7202 */ /* 0x000fe20000000f00 */
[C---:B------:R-:W-:Y:S01]  /*16410*/  FMUL.FTZ R112, R133.reuse, R112 ;  /* 0x0000007085707220 */ /* 0x040fe20000410000 */
[----:B------:R-:W-:Y:S01]  /*16420*/  FMUL.FTZ R113, R133, R113 ;  /* 0x0000007185717220 */ /* 0x000fe20000410000 */
[----:B------:R-:W-:Y:S02]  /*16430*/  FMUL.FTZ R114, R132, R114 ;  /* 0x0000007284727220 */ /* 0x000fe40000410000 */
[C---:B------:R-:W-:Y:S04]  /*16440*/  HMMA.16816.F32.BF16 R104, R180.reuse, R144, R104 ;  /* 0x00000090b468723c */ /* 0x040fe80000041868 */
[----:B------:R-:W-:Y:S01]  /*16450*/  LOP3.LUT R142, R152, 0xff, RZ, 0xc0, !PT ;  /* 0x000000ff988e7812 */ /* 0x000fe200078ec0ff */
[C---:B------:R-:W-:Y:S01]  /*16460*/  FMUL.FTZ R108, R3.reuse, R108 ;  /* 0x0000006c036c7220 */ /* 0x040fe20000410000 */
[----:B------:R-:W-:Y:S01]  /*16470*/  FMUL.FTZ R109, R3, R109 ;  /* 0x0000006d036d7220 */ /* 0x000fe20000410000 */
[----:B------:R-:W-:Y:S01]  /*16480*/  SHF.R.U32.HI R144, RZ, 0x18, R2 ;  /* 0x00000018ff907819 */ /* 0x000fe20000011602 */
[----:B------:R-:W-:Y:S03]  /*16490*/  FMUL.FTZ R110, R0, R110 ;  /* 0x0000006e006e7220 */ /* 0x000fe60000410000 */
[----:B-1----:R-:W-:Y:S01]  /*164a0*/  SHF.R.U32.HI R139, RZ, 0x8, R138 ;  /* 0x00000008ff8b7819 */ /* 0x002fe2000001168a */
[--C-:B------:R-:W-:Y:S01]  /*164b0*/  FFMA.FTZ R138, R237, UR4, -R190.reuse ;  /* 0x00000004ed8a7c23 */ /* 0x100fe200080108be */
[----:B------:R-:W-:Y:S01]  /*164c0*/  PRMT R153, R142, 0x5410, R141 ;  /* 0x000054108e997816 */ /* 0x000fe2000000008d */
[----:B------:R-:W-:Y:S01]  /*164d0*/  FMUL.FTZ R111, R0, R111 ;  /* 0x0000006f006f7220 */ /* 0x000fe20000410000 */
[----:B------:R-:W-:Y:S01]  /*164e0*/  LOP3.LUT R142, R2, 0xff, RZ, 0xc0, !PT ;  /* 0x000000ff028e7812 */ /* 0x000fe200078ec0ff */
[----:B------:R1:W1:Y:S01]  /*164f0*/  MUFU.EX2 R193, R138 ;  /* 0x0000008a00c17308 */ /* 0x0002620000000800 */
[C---:B------:R-:W-:Y:S01]  /*16500*/  FMUL.FTZ R115, R132.reuse, R115 ;  /* 0x0000007384737220 */ /* 0x040fe20000410000 */
[C---:B------:R-:W-:Y:S01]  /*16510*/  FMUL.FTZ R116, R133.reuse, R116 ;  /* 0x0000007485747220 */ /* 0x040fe20000410000 */
[----:B------:R-:W-:Y:S01]  /*16520*/  FMUL.FTZ R117, R133, R117 ;  /* 0x0000007585757220 */ /* 0x000fe20000410000 */
[----:B------:R-:W-:Y:S01]  /*16530*/  FMUL.FTZ R118, R132, R118 ;  /* 0x0000007684767220 */ /* 0x000fe20000410000 */
[-C--:B------:R-:W-:Y:S03]  /*16540*/  HMMA.16816.F32.BF16 R108, R180, R146.reuse, R108 ;  /* 0x00000092b46c723c */ /* 0x080fe6000004186c */
[----:B------:R-:W-:Y:S01]  /*16550*/  PRMT R184, R142, 0x5410, R139 ;  /* 0x000054108eb87816 */ /* 0x000fe2000000008b */
[--C-:B------:R-:W-:Y:S01]  /*16560*/  FFMA.FTZ R139, R243, UR4, -R190.reuse ;  /* 0x00000004f38b7c23 */ /* 0x100fe200080108be */
[----:B------:R-:W-:Y:S01]  /*16570*/  FMUL.FTZ R119, R132, R119 ;  /* 0x0000007784777220 */ /* 0x000fe20000410000 */
[C---:B------:R-:W-:Y:S02]  /*16580*/  HMMA.16816.F32.BF16 R112, R176.reuse, R146, R112 ;  /* 0x00000092b070723c */ /* 0x040fe40000041870 */
[----:B------:R-:W-:Y:S03]  /*16590*/  MUFU.EX2 R188, R139 ;  /* 0x0000008b00bc7308 */ /* 0x000fe60000000800 */
[----:B------:R-:W-:Y:S01]  /*165a0*/  FFMA.FTZ R190, R140, UR4, -R190 ;  /* 0x000000048cbe7c23 */ /* 0x000fe200080108be */
[-C--:B---3--:R-:W-:Y:S05]  /*165b0*/  HMMA.16816.F32.BF16 R116, R176, R148.reuse, R116 ;  /* 0x00000094b074723c */ /* 0x088fea0000041874 */
[--C-:B-1----:R-:W-:Y:S01]  /*165c0*/  FFMA.FTZ R138, R239, UR4, -R189.reuse ;  /* 0x00000004ef8a7c23 */ /* 0x102fe200080108bd */
[----:B------:R-:W-:Y:S01]  /*165d0*/  FFMA.FTZ R189, R241, UR4, -R189 ;  /* 0x00000004f1bd7c23 */ /* 0x000fe200080108bd */
[--C-:B------:R-:W-:Y:S01]  /*165e0*/  SHF.R.U32.HI R141, RZ, 0x10, R152.reuse ;  /* 0x00000010ff8d7819 */ /* 0x100fe20000011698 */
[C---:B------:R-:W-:Y:S01]  /*165f0*/  FMUL.FTZ R120, R3.reuse, R120 ;  /* 0x0000007803787220 */ /* 0x040fe20000410000 */
[----:B------:R1:W-:Y:S02]  /*16600*/  MUFU.EX2 R191, R138 ;  /* 0x0000008a00bf7308 */ /* 0x0003e40000000800 */
[C---:B------:R-:W-:Y:S01]  /*16610*/  FMUL.FTZ R121, R3.reuse, R121 ;  /* 0x0000007903797220 */ /* 0x040fe20000410000 */
[C---:B------:R-:W-:Y:S01]  /*16620*/  FMUL.FTZ R122, R0.reuse, R122 ;  /* 0x0000007a007a7220 */ /* 0x040fe20000410000 */
[C---:B------:R-:W-:Y:S01]  /*16630*/  FMUL.FTZ R123, R0.reuse, R123 ;  /* 0x0000007b007b7220 */ /* 0x040fe20000410000 */
[----:B------:R-:W-:Y:S01]  /*16640*/  SHF.R.U32.HI R152, RZ, 0x18, R152 ;  /* 0x00000018ff987819 */ /* 0x000fe20000011698 */
[----:B------:R-:W-:Y:S01]  /*16650*/  FMUL.FTZ R124, R3, R124 ;  /* 0x0000007c037c7220 */ /* 0x000fe20000410000 */
[----:B------:R-:W-:Y:S03]  /*16660*/  LOP3.LUT R141, R141, 0xff, RZ, 0xc0, !PT ;  /* 0x000000ff8d8d7812 */ /* 0x000fe600078ec0ff */
[----:B------:R-:W3:Y:S01]  /*16670*/  MUFU.EX2 R189, R189 ;  /* 0x000000bd00bd7308 */ /* 0x000ee20000000800 */
[----:B------:R-:W-:Y:S01]  /*16680*/  FMUL.FTZ R125, R3, R125 ;  /* 0x0000007d037d7220 */ /* 0x000fe20000410000 */
[C---:B------:R-:W-:Y:S01]  /*16690*/  FMUL.FTZ R126, R0.reuse, R126 ;  /* 0x0000007e007e7220 */ /* 0x040fe20000410000 */
[C---:B------:R-:W-:Y:S04]  /*166a0*/  HMMA.16816.F32.BF16 R120, R180.reuse, R148, R120 ;  /* 0x00000094b478723c */ /* 0x040fe80000041878 */
[----:B------:R-:W-:Y:S03]  /*166b0*/  PRMT R152, R141, 0x5410, R152 ;  /* 0x000054108d987816 */ /* 0x000fe60000000098 */
[----:B------:R-:W3:Y:S01]  /*166c0*/  MUFU.EX2 R190, R190 ;  /* 0x000000be00be7308 */ /* 0x000ee20000000800 */
[----:B-1----:R-:W-:Y:S03]  /*166d0*/  SHF.R.U32.HI R138, RZ, 0x10, R2 ;  /* 0x00000010ff8a7819 */ /* 0x002fe60000011602 */
[----:B------:R-:W-:Y:S01]  /*166e0*/  FMUL.FTZ R127, R0, R127 ;  /* 0x0000007f007f7220 */ /* 0x000fe20000410000 */
[--C-:B------:R-:W-:Y:S02]  /*166f0*/  HSET2.LE.AND R2, R156, R223.reuse, PT ;  /* 0x000000df9c027233 */ /* 0x100fe40003803000 */
[----:B------:R-:W1:Y:S01]  /*16700*/  LDSM.16.MT88.4 R156, [R209+0xa800] ;  /* 0x00a80000d19c783b */ /* 0x000e620000004200 */
[----:B------:R-:W-:Y:S01]  /*16710*/  LOP3.LUT R141, R138, 0xff, RZ, 0xc0, !PT ;  /* 0x000000ff8a8d7812 */ /* 0x000fe200078ec0ff */
[C---:B------:R-:W-:Y:S01]  /*16720*/  FMUL.FTZ R128, R133.reuse, R128 ;  /* 0x0000008085807220 */ /* 0x040fe20000410000 */
[--C-:B------:R-:W-:Y:S01]  /*16730*/  HSET2.LE.AND R138, R154, R223.reuse, PT ;  /* 0x000000df9a8a7233 */ /* 0x100fe20003803000 */
[-C--:B------:R-:W-:Y:S03]  /*16740*/  HMMA.16816.F32.BF16 R124, R180, R150.reuse, R124 ;  /* 0x00000096b47c723c */ /* 0x080fe6000004187c */
[----:B------:R-:W-:Y:S01]  /*16750*/  F2FP.BF16.F32.PACK_AB R142, R202, R251 ;  /* 0x000000fbca8e723e */ /* 0x000fe200000010ff */
[----:B------:R-:W-:Y:S01]  /*16760*/  FMUL.FTZ R129, R133, R129 ;  /* 0x0000008185817220 */ /* 0x000fe20000410000 */
[----:B------:R-:W-:Y:S01]  /*16770*/  F2FP.BF16.F32.PACK_AB R143, R199, R200 ;  /* 0x000000c8c78f723e */ /* 0x000fe200000010ff */
[C---:B------:R-:W-:Y:S01]  /*16780*/  FMUL.FTZ R130, R132.reuse, R130 ;  /* 0x0000008284827220 */ /* 0x040fe20000410000 */
[----:B------:R-:W-:Y:S01]  /*16790*/  PRMT R144, R141, 0x5410, R144 ;  /* 0x000054108d907816 */ /* 0x000fe20000000090 */
[----:B------:R-:W-:Y:S03]  /*167a0*/  FMUL.FTZ R131, R132, R131 ;  /* 0x0000008384837220 */ /* 0x000fe60000410000 */
[----:B------:R-:W-:Y:S02]  /*167b0*/  LOP3.LUT R142, R2, R142, RZ, 0xc0, !PT ;  /* 0x0000008e028e7212 */ /* 0x000fe400078ec0ff */
[----:B------:R-:W-:Y:S02]  /*167c0*/  LOP3.LUT R143, R138, R143, RZ, 0xc0, !PT ;  /* 0x0000008f8a8f7212 */ /* 0x000fe400078ec0ff */
[----:B------:R-:W-:Y:S01]  /*167d0*/  HMMA.16816.F32.BF16 R128, R176, R150, R128 ;  /* 0x00000096b080723c */ /* 0x000fe20000041880 */
[----:B------:R-:W3:Y:S03]  /*167e0*/  LDSM.16.MT88.4 R176, [R214+0xa800] ;  /* 0x00a80000d6b0783b */ /* 0x000ee60000004200 */
[--C-:B------:R-:W-:Y:S02]  /*167f0*/  HSET2.LE.AND R140, R153, R223.reuse, PT ;  /* 0x000000df998c7233 */ /* 0x100fe40003803000 */
[--C-:B------:R-:W-:Y:S02]  /*16800*/  HSET2.LE.AND R141, R152, R223.reuse, PT ;  /* 0x000000df988d7233 */ /* 0x100fe40003803000 */
[--C-:B------:R-:W-:Y:S03]  /*16810*/  HSET2.LE.AND R184, R184, R223.reuse, PT ;  /* 0x000000dfb8b87233 */ /* 0x100fe60003803000 */
[----:B------:R-:W-:Y:S02]  /*16820*/  F2FP.BF16.F32.PACK_AB R2, R201, R198 ;  /* 0x000000c6c902723e */ /* 0x000fe400000010ff */
[----:B------:R-:W-:Y:S02]  /*16830*/  F2FP.BF16.F32.PACK_AB R138, R196, R197 ;  /* 0x000000c5c48a723e */ /* 0x000fe400000010ff */
[----:B------:R-:W-:Y:S02]  /*16840*/  F2FP.BF16.F32.PACK_AB R139, R194, R195 ;  /* 0x000000c3c28b723e */ /* 0x000fe400000010ff */
[----:B------:R-:W-:Y:S02]  /*16850*/  LOP3.LUT R140, R140, R2, RZ, 0xc0, !PT ;  /* 0x000000028c8c7212 */ /* 0x000fe400078ec0ff */
[----:B------:R-:W-:Y:S02]  /*16860*/  LOP3.LUT R141, R141, R138, RZ, 0xc0, !PT ;  /* 0x0000008a8d8d7212 */ /* 0x000fe400078ec0ff */
[----:B------:R-:W-:Y:S02]  /*16870*/  LOP3.LUT R184, R184, R139, RZ, 0xc0, !PT ;  /* 0x0000008bb8b87212 */ /* 0x000fe400078ec0ff */
[--C-:B------:R-:W-:Y:S02]  /*16880*/  HSET2.LE.AND R139, R155, R223.reuse, PT ;  /* 0x000000df9b8b7233 */ /* 0x100fe40003803000 */
[--C-:B------:R-:W-:Y:S01]  /*16890*/  HSET2.LE.AND R185, R144, R223.reuse, PT ;  /* 0x000000df90b97233 */ /* 0x100fe20003803000 */
[-C--:B-1----:R-:W-:Y:S01]  /*168a0*/  HMMA.16816.F32.BF16 R148, R140, R156.reuse, R4 ;  /* 0x0000009c8c94723c */ /* 0x082fe20000041804 */
[----:B------:R-:W1:Y:S04]  /*168b0*/  LDSM.16.MT88.4 R4, [R213+0xa800] ;  /* 0x00a80000d504783b */ /* 0x000e680000004200 */
[----:B------:R-:W-:Y:S02]  /*168c0*/  HSET2.LE.AND R187, R187, R223, PT ;  /* 0x000000dfbbbb7233 */ /* 0x000fe40003803000 */
[----:B------:R-:W-:Y:S04]  /*168d0*/  F2FP.BF16.F32.PACK_AB R2, R193, R192 ;  /* 0x000000c0c102723e */ /* 0x000fe800000010ff */
[----:B---3--:R-:W-:Y:S02]  /*168e0*/  F2FP.BF16.F32.PACK_AB R186, R189, R191 ;  /* 0x000000bfbdba723e */ /* 0x008fe400000010ff */
[----:B------:R-:W-:Y:S02]  /*168f0*/  F2FP.BF16.F32.PACK_AB R138, R190, R188 ;  /* 0x000000bcbe8a723e */ /* 0x000fe400000010ff */
[----:B------:R-:W-:Y:S02]  /*16900*/  LOP3.LUT R185, R185, R2, RZ, 0xc0, !PT ;  /* 0x00000002b9b97212 */ /* 0x000fe400078ec0ff */
[----:B------:R-:W-:Y:S01]  /*16910*/  LOP3.LUT R186, R139, R186, RZ, 0xc0, !PT ;  /* 0x000000ba8bba7212 */ /* 0x000fe200078ec0ff */
[----:B------:R-:W-:Y:S01]  /*16920*/  IMAD.MOV.U32 R139, RZ, RZ, R137 ;  /* 0x000000ffff8b7224 */ /* 0x000fe200078e0089 */
[----:B------:R-:W-:Y:S01]  /*16930*/  LOP3.LUT R187, R187, R138, RZ, 0xc0, !PT ;  /* 0x0000008abbbb7212 */ /* 0x000fe200078ec0ff */
[----:B------:R-:W-:Y:S06]  /*16940*/  IMAD.MOV.U32 R138, RZ, RZ, R134 ;  /* 0x000000ffff8a7224 */ /* 0x000fec00078e0086 */
[C---:B------:R-:W-:Y:S01]  /*16950*/  HMMA.16816.F32.BF16 R144, R184.reuse, R156, R8 ;  /* 0x0000009cb890723c */ /* 0x040fe20000041808 */
[----:B------:R-:W3:Y:S05]  /*16960*/  LDSM.16.MT88.4 R8, [R209+0xb800] ;  /* 0x00b80000d108783b */ /* 0x000eea0000004200 */
[-C--:B------:R-:W-:Y:S03]  /*16970*/  HMMA.16816.F32.BF16 R152, R184, R158.reuse, R12 ;  /* 0x0000009eb898723c */ /* 0x080fe6000004180c */
[----:B------:R-:W2:Y:S03]  /*16980*/  LDSM.16.MT88.4 R12, [R211+0xb800] ;  /* 0x00b80000d30c783b */ /* 0x000ea60000004200 */
[C---:B------:R-:W-:Y:S05]  /*16990*/  HMMA.16816.F32.BF16 R156, R140.reuse, R158, R16 ;  /* 0x0000009e8c9c723c */ /* 0x040fea0000041810 */
[----:B------:R-:W2:Y:S01]  /*169a0*/  LDSM.16.MT88.4 R16, [R214+0xb800] ;  /* 0x00b80000d610783b */ /* 0x000ea20000004200 */
[-C--:B------:R-:W-:Y:S06]  /*169b0*/  HMMA.16816.F32.BF16 R164, R140, R172.reuse, R20 ;  /* 0x000000ac8ca4723c */ /* 0x080fec0000041814 */
[C---:B------:R-:W-:Y:S01]  /*169c0*/  HMMA.16816.F32.BF16 R160, R184.reuse, R172, R24 ;  /* 0x000000acb8a0723c */ /* 0x040fe20000041818 */
[----:B------:R-:W2:Y:S05]  /*169d0*/  LDSM.16.MT88.4 R20, [R213+0xb800] ;  /* 0x00b80000d514783b */ /* 0x000eaa0000004200 */
[-C--:B------:R-:W-:Y:S06]  /*169e0*/  HMMA.16816.F32.BF16 R168, R184, R174.reuse, R28 ;  /* 0x000000aeb8a8723c */ /* 0x080fec000004181c */
[C---:B------:R-:W-:Y:S06]  /*169f0*/  HMMA.16816.F32.BF16 R172, R140.reuse, R174, R32 ;  /* 0x000000ae8cac723c */ /* 0x040fec0000041820 */
[-C--:B------:R-:W-:Y:S05]  /*16a00*/  HMMA.16816.F32.BF16 R36, R140, R176.reuse, R36 ;  /* 0x000000b08c24723c */ /* 0x080fea0000041824 */
[----:B-----5:R-:W-:Y:S01]  /*16a10*/  FFMA.FTZ R0, R0, R207, R246 ;  /* 0x000000cf00007223 */ /* 0x020fe200000100f6 */
[C---:B------:R-:W-:Y:S05]  /*16a20*/  HMMA.16816.F32.BF16 R40, R184.reuse, R176, R40 ;  /* 0x000000b0b828723c */ /* 0x040fea0000041828 */
[----:B------:R-:W-:Y:S01]  /*16a30*/  FADD.FTZ R0, R245, R0 ;  /* 0x00000000f5007221 */ /* 0x000fe20000010000 */
[-C--:B------:R-:W-:Y:S05]  /*16a40*/  HMMA.16816.F32.BF16 R44, R184, R178.reuse, R44 ;  /* 0x000000b2b82c723c */ /* 0x080fea000004182c */
[----:B------:R-:W-:Y:S01]  /*16a50*/  FFMA.FTZ R3, R3, R206, R248 ;  /* 0x000000ce03037223 */ /* 0x000fe200000100f8 */
[C---:B------:R-:W-:Y:S05]  /*16a60*/  HMMA.16816.F32.BF16 R48, R140.reuse, R178, R48 ;  /* 0x000000b28c30723c */ /* 0x040fea0000041830 */
[----:B------:R-:W-:Y:S01]  /*16a70*/  FADD.FTZ R3, R247, R3 ;  /* 0x00000003f7037221 */ /* 0x000fe20000010000 */
[-C--:B-1----:R-:W-:Y:S05]  /*16a80*/  HMMA.16816.F32.BF16 R52, R140, R4.reuse, R52 ;  /* 0x000000048c34723c */ /* 0x082fea0000041834 */
[----:B----4-:R-:W-:Y:S01]  /*16a90*/  FFMA.FTZ R2, R132, R236, R205 ;  /* 0x000000ec84027223 */ /* 0x010fe200000100cd */
[C---:B------:R-:W-:Y:S05]  /*16aa0*/  HMMA.16816.F32.BF16 R56, R184.reuse, R4, R56 ;  /* 0x00000004b838723c */ /* 0x040fea0000041838 */
[----:B------:R-:W-:Y:S01]  /*16ab0*/  FADD.FTZ R2, R252, R2 ;  /* 0x00000002fc027221 */ /* 0x000fe20000010000 */
[-C--:B------:R-:W-:Y:S05]  /*16ac0*/  HMMA.16816.F32.BF16 R60, R184, R6.reuse, R60 ;  /* 0x00000006b83c723c */ /* 0x080fea000004183c */
[----:B------:R-:W-:Y:S01]  /*16ad0*/  FADD.FTZ R2, R250, R2 ;  /* 0x00000002fa027221 */ /* 0x000fe20000010000 */
[C---:B------:R-:W-:Y:S05]  /*16ae0*/  HMMA.16816.F32.BF16 R64, R140.reuse, R6, R64 ;  /* 0x000000068c40723c */ /* 0x040fea0000041840 */
[----:B------:R-:W-:Y:S01]  /*16af0*/  FADD.FTZ R2, R249, R2 ;  /* 0x00000002f9027221 */ /* 0x000fe20000010000 */
[-C--:B---3--:R-:W-:Y:S05]  /*16b00*/  HMMA.16816.F32.BF16 R68, R140, R8.reuse, R68 ;  /* 0x000000088c44723c */ /* 0x088fea0000041844 */
[----:B--2---:R-:W-:Y:S01]  /*16b10*/  FFMA.FTZ R4, R133, R234, R235 ;  /* 0x000000ea85047223 */ /* 0x004fe200000100eb */
        /* <DEDUP_REMOVED lines=28> */
[----:B------:R-:W-:Y:S01]  /*16ce0*/  FADD.FTZ R2, R194, R2 ;  /* 0x00000002c2027221 */ /* 0x000fe20000010000 */
[-C--:B------:R-:W-:Y:S03]  /*16cf0*/  HMMA.16816.F32.BF16 R124, R184, R22.reuse, R124 ;  /* 0x00000016b87c723c */ /* 0x080fe6000004187c */
[----:B------:R-:W-:Y:S01]  /*16d00*/  FADD.FTZ R4, R202, R4 ;  /* 0x00000004ca047221 */ /* 0x000fe20000010000 */
[----:B------:R-:W-:Y:S01]  /*16d10*/  FADD.FTZ R3, R200, R5 ;  /* 0x00000005c8037221 */ /* 0x000fe20000010000 */
[----:B------:R-:W-:Y:S01]  /*16d20*/  FADD.FTZ R2, R191, R2 ;  /* 0x00000002bf027221 */ /* 0x000fe20000010000 */
[----:B------:R-:W-:Y:S01]  /*16d30*/  FADD.FTZ R0, R188, R0 ;  /* 0x00000000bc007221 */ /* 0x000fe20000010000 */
[----:B------:R-:W-:Y:S01]  /*16d40*/  HMMA.16816.F32.BF16 R128, R140, R22, R128 ;  /* 0x000000168c80723c */ /* 0x000fe20000041880 */
[----:B------:R-:W-:Y:S03]  /*16d50*/  STL [R1+0x1c], R4 ;  /* 0x00001c0401007387 */ /* 0x000fe60000100800 */
[----:B------:R-:W-:Y:S01]  /*16d60*/  FADD.FTZ R3, R199, R3 ;  /* 0x00000003c7037221 */ /* 0x000fe20000010000 */
[----:B------:R-:W-:Y:S01]  /*16d70*/  FADD.FTZ R2, R189, R2 ;  /* 0x00000002bd027221 */ /* 0x000fe20000010000 */
[----:B------:R-:W-:Y:S01]  /*16d80*/  FADD.FTZ R0, R190, R0 ;  /* 0x00000000be007221 */ /* 0x000fe20000010000 */
[----:B------:R-:W-:Y:S02]  /*16d90*/  IMAD.MOV.U32 R132, RZ, RZ, R135 ;  /* 0x000000ffff847224 */ /* 0x000fe400078e0087 */
[----:B------:R1:W-:Y:S04]  /*16da0*/  STL [R1+0x18], R3 ;  /* 0x0000180301007387 */ /* 0x0003e80000100800 */
[----:B------:R2:W-:Y:S04]  /*16db0*/  STL [R1+0x20], R2 ;  /* 0x0000200201007387 */ /* 0x0005e80000100800 */
[----:B------:R2:W-:Y:S01]  /*16dc0*/  STL [R1+0x24], R0 ;  /* 0x0000240001007387 */ /* 0x0005e20000100800 */
[----:B-1----:R-:W-:Y:S01]  /*16dd0*/  MOV R3, R136 ;  /* 0x0000008800037202 */ /* 0x002fe20000000f00 */
[----:B------:R-:W-:Y:S06]  /*16de0*/  @P0 BRA `(.L_x_2317) ;  /* 0xffffffcc00740947 */ /* 0x000fec000383ffff */
.L_x_2316:
[----:B------:R-:W2:Y:S01]  /*16df0*/  LDL.LU R5, [R1+0x1c] ;  /* 0x00001c0001057983 */ /* 0x000ea20000300800 */
[----:B------:R-:W-:-:S03]  /*16e00*/  ULDC UR4, c[0x0][0x38c] ;  /* 0x0000e30000047ab9 */ /* 0x000fc60000000800 */
[----:B-1----:R-:W3:Y:S04]  /*16e10*/  LDL.LU R4, [R1+0x18] ;  /* 0x0000180001047983 */ /* 0x002ee80000300800 */
[----:B------:R-:W4:Y:S04]  /*16e20*/  LDL.LU R8, [R1+0x20] ;  /* 0x0000200001087983 */ /* 0x000f280000300800 */
[----:B------:R-:W5:Y:S01]  /*16e30*/  LDL.LU R7, [R1+0x24] ;  /* 0x0000240001077983 */ /* 0x000f620000300800 */
[----:B------:R-:W-:Y:S01]  /*16e40*/  UMOV UR6, 0x400 ;  /* 0x0000040000067882 */ /* 0x000fe20000000000 */
[----:B------:R-:W-:Y:S01]  /*16e50*/  UISETP.NE.AND UP0, UPT, UR28, -0x1, UPT ;  /* 0xffffffff1c00788c */ /* 0x000fe2000bf05270 */
[----:B------:R-:W1:Y:S02]  /*16e60*/  S2R R143, SR_TID.X ;  /* 0x00000000008f7919 */ /* 0x000e640000002100 */
[----:B-1----:R-:W-:-:S04]  /*16e70*/  SHF.R.S32.HI R176, RZ, 0x1f, R143 ;  /* 0x0000001fffb07819 */ /* 0x002fc8000001148f */
[----:B------:R-:W-:-:S04]  /*16e80*/  LEA.HI R142, R176, R143, RZ, 0x2 ;  /* 0x0000008fb08e7211 */ /* 0x000fc800078f10ff */
[----:B------:R-:W-:Y:S01]  /*16e90*/  SHF.R.S32.HI R26, RZ, 0x2, R142 ;  /* 0x00000002ff1a7819 */ /* 0x000fe2000001148e */
[----:B--2---:R-:W1:Y:S04]  /*16ea0*/  SHFL.BFLY PT, R2, R5, 0x2, 0x1f ;  /* 0x0c401f0005027f89 */ /* 0x004e6800000e0000 */
[----:B---3--:R-:W2:Y:S04]  /*16eb0*/  SHFL.BFLY PT, R0, R4, 0x2, 0x1f ;  /* 0x0c401f0004007f89 */ /* 0x008ea800000e0000 */
[----:B----4-:R-:W-:Y:S01]  /*16ec0*/  SHFL.BFLY PT, R3, R8, 0x2, 0x1f ;  /* 0x0c401f0008037f89 */ /* 0x010fe200000e0000 */
[----:B-1----:R-:W-:-:S03]  /*16ed0*/  FADD.FTZ R2, R2, R5 ;  /* 0x0000000502027221 */ /* 0x002fc60000010000 */
[----:B-----5:R-:W-:Y:S01]  /*16ee0*/  SHFL.BFLY PT, R5, R7, 0x2, 0x1f ;  /* 0x0c401f0007057f89 */ /* 0x020fe200000e0000 */
[----:B--2---:R-:W-:-:S03]  /*16ef0*/  FADD.FTZ R0, R0, R4 ;  /* 0x0000000400007221 */ /* 0x004fc60000010000 */
[----:B------:R-:W1:Y:S04]  /*16f00*/  SHFL.BFLY PT, R6, R2, 0x1, 0x1f ;  /* 0x0c201f0002067f89 */ /* 0x000e6800000e0000 */
[----:B------:R-:W2:Y:S01]  /*16f10*/  SHFL.BFLY PT, R4, R0, 0x1, 0x1f ;  /* 0x0c201f0000047f89 */ /* 0x000ea200000e0000 */
[----:B-1----:R-:W-:Y:S01]  /*16f20*/  FADD.FTZ R132, R2, R6 ;  /* 0x0000000602847221 */ /* 0x002fe20000010000 */
[----:B------:R-:W-:Y:S01]  /*16f30*/  FADD.FTZ R2, R3, R8 ;  /* 0x0000000803027221 */ /* 0x000fe20000010000 */
[----:B------:R-:W-:Y:S01]  /*16f40*/  MOV R3, 0x3f800000 ;  /* 0x3f80000000037802 */ /* 0x000fe20000000f00 */
[----:B--2---:R-:W-:Y:S01]  /*16f50*/  FADD.FTZ R138, R0, R4 ;  /* 0x00000004008a7221 */ /* 0x004fe20000010000 */
[----:B------:R-:W-:Y:S02]  /*16f60*/  FADD.FTZ R4, R5, R7 ;  /* 0x0000000705047221 */ /* 0x000fe40000010000 */
[----:B------:R-:W1:Y:S01]  /*16f70*/  SHFL.BFLY PT, R6, R2, 0x1, 0x1f ;  /* 0x0c201f0002067f89 */ /* 0x000e6200000e0000 */
[----:B------:R-:W-:-:S02]  /*16f80*/  FSETP.NE.FTZ.AND P6, PT, R132, RZ, PT ;  /* 0x000000ff8400720b */ /* 0x000fc40003fd5000 */
[----:B------:R-:W-:Y:S01]  /*16f90*/  MOV R0, 0x3f800000 ;  /* 0x3f80000000007802 */ /* 0x000fe20000000f00 */
[----:B------:R-:W2:Y:S01]  /*16fa0*/  SHFL.BFLY PT, R7, R4, 0x1, 0x1f ;  /* 0x0c201f0004077f89 */ /* 0x000ea200000e0000 */
[----:B------:R-:W-:Y:S02]  /*16fb0*/  SHF.R.S32.HI R5, RZ, 0x1f, R142 ;  /* 0x0000001fff057819 */ /* 0x000fe4000001148e */
[----:B------:R-:W-:Y:S02]  /*16fc0*/  FSETP.NE.FTZ.AND P0, PT, R138, RZ, PT ;  /* 0x000000ff8a00720b */ /* 0x000fe40003f15000 */
[----:B------:R-:W-:Y:S02]  /*16fd0*/  LEA.HI R5, R5, R26, RZ, 0x3 ;  /* 0x0000001a05057211 */ /* 0x000fe400078f18ff */
[----:B------:R-:W-:Y:S02]  /*16fe0*/  P2R R141, PR, RZ, 0x40 ;  /* 0x00000040ff8d7803 */ /* 0x000fe40000000000 */
[----:B------:R-:W-:Y:S01]  /*16ff0*/  LOP3.LUT R5, R5, 0xfffffff8, RZ, 0xc0, !PT ;  /* 0xfffffff805057812 */ /* 0x000fe200078ec0ff */
[----:B------:R-:W3:Y:S03]  /*17000*/  @P6 MUFU.RCP R0, R132 ;  /* 0x0000008400006308 */ /* 0x000ee60000001000 */
[----:B------:R-:W-:-:S05]  /*17010*/  IADD3 R26, R26, -R5, RZ ;  /* 0x800000051a1a7210 */ /* 0x000fca0007ffe0ff */
[----:B------:R-:W4:Y:S01]  /*17020*/  @P0 MUFU.RCP R3, R138 ;  /* 0x0000008a00030308 */ /* 0x000f220000001000 */
[----:B-1----:R-:W-:Y:S01]  /*17030*/  FADD.FTZ R133, R2, R6 ;  /* 0x0000000602857221 */ /* 0x002fe20000010000 */
[----:B------:R-:W-:Y:S01]  /*17040*/  MOV R2, 0x3f800000 ;  /* 0x3f80000000027802 */ /* 0x000fe20000000f00 */
[----:B--2---:R-:W-:-:S03]  /*17050*/  FADD.FTZ R139, R4, R7 ;  /* 0x00000007048b7221 */ /* 0x004fc60000010000 */
[----:B------:R-:W-:Y:S01]  /*17060*/  FSETP.NE.FTZ.AND P5, PT, R133, RZ, PT ;  /* 0x000000ff8500720b */ /* 0x000fe20003fb5000 */
[----:B---3--:R-:W-:Y:S01]  /*17070*/  FMUL.FTZ R0, R0, UR4 ;  /* 0x0000000400007c20 */ /* 0x008fe20008410000 */
[----:B------:R-:W-:-:S03]  /*17080*/  FSETP.NE.FTZ.AND P4, PT, R139, RZ, PT ;  /* 0x000000ff8b00720b */ /* 0x000fc60003f95000 */
        /* <DEDUP_REMOVED lines=52> */
[----:B------:R-:W-:Y:S01]  /*173d0*/  FMUL.FTZ R20, R3, R39 ;  /* 0x0000002703147220 */ /* 0x000fe20000410000 */
[C---:B------:R-:W-:Y:S01]  /*173e0*/  FMUL.FTZ R17, R2.reuse, R40 ;  /* 0x0000002802117220 */ /* 0x040fe20000410000 */
[C---:B------:R-:W-:Y:S01]  /*173f0*/  FMUL.FTZ R19, R2.reuse, R41 ;  /* 0x0000002902137220 */ /* 0x040fe20000410000 */
[C---:B------:R-:W-:Y:S01]  /*17400*/  FMUL.FTZ R25, R2.reuse, R44 ;  /* 0x0000002c02197220 */ /* 0x040fe20000410000 */
[----:B------:R-:W-:Y:S01]  /*17410*/  FMUL.FTZ R53, R2, R45 ;  /* 0x0000002d02357220 */ /* 0x000fe20000410000 */
[----:B--2---:R-:W-:Y:S01]  /*17420*/  FMUL.FTZ R0, R0, UR4 ;  /* 0x0000000400007c20 */ /* 0x004fe20008410000 */
[----:B------:R-:W1:Y:S01]  /*17430*/  S2UR UR4, SR_CgaCtaId ;  /* 0x00000000000479c3 */ /* 0x000e620000008800 */
[----:B------:R-:W-:Y:S01]  /*17440*/  F2FP.BF16.F32.PACK_AB R19, R19, R17 ;  /* 0x000000111313723e */ /* 0x000fe200000010ff */
[----:B------:R-:W-:Y:S01]  /*17450*/  FMUL.FTZ R144, R2, R144 ;  /* 0x0000009002907220 */ /* 0x000fe20000410000 */
[----:B------:R-:W-:Y:S01]  /*17460*/  F2FP.BF16.F32.PACK_AB R17, R51, R50 ;  /* 0x000000323311723e */ /* 0x000fe200000010ff */
        /* <DEDUP_REMOVED lines=60> */
[----:B------:R-:W-:Y:S01]  /*17830*/  LEA.HI R55, R176, R143, RZ, 0x5 ;  /* 0x0000008fb0377211 */ /* 0x000fe200078f28ff */
[----:B-1----:R-:W-:Y:S01]  /*17840*/  ULEA UR4, UR4, UR6, 0x18 ;  /* 0x0000000604047291 */ /* 0x002fe2000f8ec03f */
[----:B------:R-:W-:Y:S01]  /*17850*/  LOP3.LUT R0, R142, 0x3ffffffc, RZ, 0xc0, !PT ;  /* 0x3ffffffc8e007812 */ /* 0x000fe200078ec0ff */
[C---:B------:R-:W-:Y:S01]  /*17860*/  FMUL.FTZ R66, R3.reuse, R66 ;  /* 0x0000004203427220 */ /* 0x040fe20000410000 */
[----:B------:R-:W-:Y:S01]  /*17870*/  SHF.L.U32 R2, R26, 0x6, RZ ;  /* 0x000000061a027819 */ /* 0x000fe200000006ff */
[C---:B------:R-:W-:Y:S01]  /*17880*/  FMUL.FTZ R67, R3.reuse, R67 ;  /* 0x0000004303437220 */ /* 0x040fe20000410000 */
[----:B------:R-:W-:Y:S01]  /*17890*/  SHF.R.S32.HI R54, RZ, 0x5, R55 ;  /* 0x00000005ff367819 */ /* 0x000fe20000011437 */
[C---:B------:R-:W-:Y:S01]  /*178a0*/  FMUL.FTZ R70, R3.reuse, R70 ;  /* 0x0000004603467220 */ /* 0x040fe20000410000 */
[----:B------:R-:W-:Y:S01]  /*178b0*/  IADD3 R0, -R0, R143, RZ ;  /* 0x0000008f00007210 */ /* 0x000fe20007ffe1ff */
[C---:B------:R-:W-:Y:S01]  /*178c0*/  FMUL.FTZ R71, R3.reuse, R71 ;  /* 0x0000004703477220 */ /* 0x040fe20000410000 */
[----:B------:R-:W-:Y:S01]  /*178d0*/  LOP3.LUT R2, R2, 0x1c0, RZ, 0xc0, !PT ;  /* 0x000001c002027812 */ /* 0x000fe200078ec0ff */
[C---:B------:R-:W-:Y:S01]  /*178e0*/  FMUL.FTZ R82, R3.reuse, R82 ;  /* 0x0000005203527220 */ /* 0x040fe20000410000 */
[----:B------:R-:W-:Y:S01]  /*178f0*/  LOP3.LUT R26, R26, 0x1, RZ, 0xc0, !PT ;  /* 0x000000011a1a7812 */ /* 0x000fe200078ec0ff */
[----:B------:R-:W-:Y:S01]  /*17900*/  FMUL.FTZ R83, R3, R83 ;  /* 0x0000005303537220 */ /* 0x000fe20000410000 */
[----:B------:R-:W-:Y:S01]  /*17910*/  F2FP.BF16.F32.PACK_AB R53, R53, R25 ;  /* 0x000000193535723e */ /* 0x000fe200000010ff */
        /* <DEDUP_REMOVED lines=16> */
[----:B------:R-:W-:Y:S01]  /*17a20*/  FMUL.FTZ R131, R3, R131 ;  /* 0x0000008303837220 */ /* 0x000fe20000410000 */
[----:B------:R-:W-:Y:S01]  /*17a30*/  F2FP.BF16.F32.PACK_AB R4, R4, R150 ;  /* 0x000000960404723e */ /* 0x000fe200000010ff */
[----:B------:R1:W-:Y:S01]  /*17a40*/  STS [R0], R5 ;  /* 0x0000000500007388 */ /* 0x0003e20000000800 */
[C---:B------:R-:W-:Y:S01]  /*17a50*/  IADD3 R2, R0.reuse, -0x10, RZ ;  /* 0xfffffff000027810 */ /* 0x040fe20007ffe0ff */
[----:B------:R-:W-:Y:S01]  /*17a60*/  @UP0 ULDC.64 UR6, c[0x0][0x298] ;  /* 0x0000a60000060ab9 */ /* 0x000fe20000000a00 */
[----:B------:R-:W-:Y:S01]  /*17a70*/  F2FP.BF16.F32.PACK_AB R3, R157, R156 ;  /* 0x0000009c9d03723e */ /* 0x000fe200000010ff */
[----:B------:R-:W-:Y:S01]  /*17a80*/  STS [R0+0x400], R4 ;  /* 0x0004000400007388 */ /* 0x000fe20000000800 */
[----:B------:R-:W-:Y:S01]  /*17a90*/  @P3 IADD3 R2, R0, 0x10, RZ ;  /* 0x0000001000023810 */ /* 0x000fe20007ffe0ff */
[----:B------:R-:W-:Y:S01]  /*17aa0*/  @UP0 UIMAD.WIDE.U32 UR10, UR28, UR6, URZ ;  /* 0x000000061c0a02a5 */ /* 0x000fe2000f8e003f */
[----:B------:R-:W-:-:S02]  /*17ab0*/  F2FP.BF16.F32.PACK_AB R49, R49, R56 ;  /* 0x000000383131723e */ /* 0x000fc400000010ff */
[----:B------:R-:W-:Y:S01]  /*17ac0*/  MOV R56, 0x20 ;  /* 0x0000002000387802 */ /* 0x000fe20000000f00 */
[----:B------:R2:W-:Y:S01]  /*17ad0*/  STS [R2], R3 ;  /* 0x0000000302007388 */ /* 0x0005e20000000800 */
[----:B------:R-:W-:Y:S01]  /*17ae0*/  F2FP.BF16.F32.PACK_AB R6, R6, R158 ;  /* 0x0000009e0606723e */ /* 0x000fe200000010ff */
[----:B------:R-:W-:Y:S01]  /*17af0*/  @UP0 UIMAD UR4, UR28, UR7, UR11 ;  /* 0x000000071c0402a4 */ /* 0x000fe2000f8e020b */
        /* <DEDUP_REMOVED lines=9> */
[----:B-1----:R-:W-:Y:S02]  /*17b90*/  MOV R5, 0x40 ;  /* 0x0000004000057802 */ /* 0x002fe40000000f00 */
[----:B------:R-:W-:Y:S01]  /*17ba0*/  F2FP.BF16.F32.PACK_AB R14, R14, R172 ;  /* 0x000000ac0e0e723e */ /* 0x000fe200000010ff */
[----:B------:R-:W-:Y:S01]  /*17bb0*/  STS [R2+0x2000], R9 ;  /* 0x0020000902007388 */ /* 0x000fe20000000800 */
[----:B------:R-:W-:Y:S02]  /*17bc0*/  SEL R5, R5, 0xffffffc0, !P2 ;  /* 0xffffffc005057807 */ /* 0x000fe40005000000 */
[----:B------:R-:W-:Y:S01]  /*17bd0*/  F2FP.BF16.F32.PACK_AB R13, R13, R174 ;  /* 0x000000ae0d0d723e */ /* 0x000fe200000010ff */
[----:B------:R-:W-:Y:S01]  /*17be0*/  STS [R2+0x2400], R12 ;  /* 0x0024000c02007388 */ /* 0x000fe20000000800 */
[----:B------:R-:W-:-:S02]  /*17bf0*/  F2FP.BF16.F32.PACK_AB R15, R15, R160 ;  /* 0x000000a00f0f723e */ /* 0x000fc400000010ff */
[----:B--2---:R-:W-:Y:S02]  /*17c00*/  SEL R3, R56, 0xffffffe0, !P1 ;  /* 0xffffffe038037807 */ /* 0x004fe40004800000 */
[----:B------:R-:W-:Y:S02]  /*17c10*/  F2FP.BF16.F32.PACK_AB R16, R16, R162 ;  /* 0x000000a21010723e */ /* 0x000fe400000010ff */
[----:B------:R-:W-:Y:S02]  /*17c20*/  IADD3 R4, R0, R3, RZ ;  /* 0x0000000300047210 */ /* 0x000fe40007ffe0ff */
[----:B------:R-:W-:Y:S02]  /*17c30*/  IADD3 R3, R3, R2, RZ ;  /* 0x0000000203037210 */ /* 0x000fe40007ffe0ff */
[----:B------:R-:W-:Y:S01]  /*17c40*/  F2FP.BF16.F32.PACK_AB R23, R23, R168 ;  /* 0x000000a81717723e */ /* 0x000fe200000010ff */
[----:B------:R-:W-:Y:S01]  /*17c50*/  STS [R4], R11 ;  /* 0x0000000b04007388 */ /* 0x000fe20000000800 */
[----:B------:R-:W-:-:S02]  /*17c60*/  F2FP.BF16.F32.PACK_AB R22, R22, R170 ;  /* 0x000000aa1616723e */ /* 0x000fc400000010ff */
[----:B------:R-:W-:Y:S01]  /*17c70*/  F2FP.BF16.F32.PACK_AB R21, R21, R18 ;  /* 0x000000121515723e */ /* 0x000fe200000010ff */
[----:B------:R-:W-:Y:S01]  /*17c80*/  STS [R4+0x400], R10 ;  /* 0x0004000a04007388 */ /* 0x000fe20000000800 */
[----:B------:R-:W-:Y:S02]  /*17c90*/  F2FP.BF16.F32.PACK_AB R20, R20, R38 ;  /* 0x000000261414723e */ /* 0x000fe400000010ff */
[----:B---3--:R-:W-:Y:S01]  /*17ca0*/  IADD3 R8, R0, R5, RZ ;  /* 0x0000000500087210 */ /* 0x008fe20007ffe0ff */
[----:B------:R-:W-:Y:S01]  /*17cb0*/  STS [R3], R14 ;  /* 0x0000000e03007388 */ /* 0x000fe20000000800 */
[----:B------:R-:W-:Y:S02]  /*17cc0*/  F2FP.BF16.F32.PACK_AB R18, R27, R31 ;  /* 0x0000001f1b12723e */ /* 0x000fe400000010ff */
[----:B----4-:R-:W-:Y:S01]  /*17cd0*/  IADD3 R7, R5, R2, RZ ;  /* 0x0000000205077210 */ /* 0x010fe20007ffe0ff */
[----:B------:R-:W-:Y:S01]  /*17ce0*/  STS [R3+0x400], R13 ;  /* 0x0004000d03007388 */ /* 0x000fe20000000800 */
[----:B------:R-:W-:-:S02]  /*17cf0*/  F2FP.BF16.F32.PACK_AB R24, R24, R42 ;  /* 0x0000002a1818723e */ /* 0x000fc400000010ff */
[----:B------:R-:W-:Y:S01]  /*17d00*/  F2FP.BF16.F32.PACK_AB R52, R52, R46 ;  /* 0x0000002e3434723e */ /* 0x000fe200000010ff */
[----:B------:R1:W-:Y:S01]  /*17d10*/  STS [R4+0x2000], R15 ;  /* 0x0020000f04007388 */ /* 0x0003e20000000800 */
[----:B------:R-:W-:Y:S02]  /*17d20*/  F2FP.BF16.F32.PACK_AB R51, R35, R140 ;  /* 0x0000008c2333723e */ /* 0x000fe400000010ff */
[-C--:B------:R-:W-:Y:S01]  /*17d30*/  IADD3 R6, R4, R5.reuse, RZ ;  /* 0x0000000504067210 */ /* 0x080fe20007ffe0ff */
[----:B------:R-:W-:Y:S01]  /*17d40*/  STS [R4+0x2400], R16 ;  /* 0x0024001004007388 */ /* 0x000fe20000000800 */
[----:B------:R-:W-:Y:S02]  /*17d50*/  F2FP.BF16.F32.PACK_AB R47, R65, R64 ;  /* 0x00000040412f723e */ /* 0x000fe400000010ff */
[----:B------:R-:W-:Y:S01]  /*17d60*/  F2FP.BF16.F32.PACK_AB R46, R67, R66 ;  /* 0x00000042432e723e */ /* 0x000fe200000010ff */
[----:B------:R-:W-:Y:S01]  /*17d70*/  STS [R3+0x2000], R23 ;  /* 0x0020001703007388 */ /* 0x000fe20000000800 */
[----:B------:R-:W-:-:S02]  /*17d80*/  IADD3 R5, R3, R5, RZ ;  /* 0x0000000503057210 */ /* 0x000fc40007ffe0ff */
        /* <DEDUP_REMOVED lines=81> */
.L_x_2320:
[----:B------:R-:W-:Y:S01]  /*182a0*/  ULDC.U8 UR6, c[0x0][0x3d9] ;  /* 0x0000f64000067ab9 */ /* 0x000fe20000000000 */
[----:B------:R1:W-:Y:S01]  /*182b0*/  STS [R7+0x4400], R13 ;  /* 0x0044000d07007388 */ /* 0x0003e20000000800 */
[----:B------:R-:W-:Y:S01]  /*182c0*/  ISETP.NE.AND P3, PT, RZ, UR6, PT ;  /* 0x00000006ff007c0c */ /* 0x000fe2000bf65270 */
[----:B------:R-:W-:Y:S02]  /*182d0*/  ULDC.U8 UR8, c[0x0][0x3d8] ;  /* 0x0000f60000087ab9 */ /* 0x000fe40000000000 */
[----:B------:R2:W-:Y:S01]  /*182e0*/  STS [R8+0x6000], R15 ;  /* 0x0060000f08007388 */ /* 0x0005e20000000800 */
[----:B------:R-:W-:-:S03]  /*182f0*/  ISETP.NE.AND P2, PT, RZ, UR8, PT ;  /* 0x00000008ff007c0c */ /* 0x000fc6000bf45270 */
[----:B------:R-:W-:Y:S01]  /*18300*/  STS [R8+0x6400], R14 ;  /* 0x0064000e08007388 */ /* 0x000fe20000000800 */
[----:B------:R-:W-:-:S03]  /*18310*/  ISETP.EQ.AND P2, PT, RZ, UR6, P2 ;  /* 0x00000006ff007c0c */ /* 0x000fc60009742270 */
[----:B------:R5:W-:Y:S04]  /*18320*/  STS [R7+0x6000], R12 ;  /* 0x0060000c07007388 */ /* 0x000be80000000800 */
[----:B------:R-:W-:Y:S04]  /*18330*/  STS [R7+0x6400], R11 ;  /* 0x0064000b07007388 */ /* 0x000fe80000000800 */
[----:B------:R3:W-:Y:S02]  /*18340*/  STS [R6+0x4400], R9 ;  /* 0x0044000906007388 */ /* 0x0007e40000000800 */
[----:B------:R-:W-:Y:S01]  /*18350*/  @!P2 PLOP3.LUT P1, PT, PT, PT, PT, 0x8, 0x0 ;  /* 0x000000000000a81c */ /* 0x000fe20003f2e170 */
[----:B------:R-:W4:Y:S01]  /*18360*/  S2R R19, SR_CTAID.Y ;  /* 0x0000000000137919 */ /* 0x000f220000002600 */
[----:B-1----:R-:W1:Y:S01]  /*18370*/  @P6 LDC R13, c[0x0][0x2e8] ;  /* 0x0000ba00ff0d6b82 */ /* 0x002e620000000800 */
[----:B------:R-:W1:Y:S01]  /*18380*/  S2R R32, SR_CTAID.Z ;  /* 0x0000000000207919 */ /* 0x000e620000002700 */
[----:B--2---:R2:W1:Y:S01]  /*18390*/  @P6 MUFU.LG2 R15, R132 ;  /* 0x00000084000f6308 */ /* 0x0044620000000c00 */
[----:B------:R-:W1:Y:S01]  /*183a0*/  S2R R20, SR_CTAID.X ;  /* 0x0000000000147919 */ /* 0x000e620000002500 */
[----:B------:R4:W-:Y:S04]  /*183b0*/  STS [R6+0x4000], R10 ;  /* 0x0040000a06007388 */ /* 0x0009e80000000800 */
[----:B-----5:R-:W1:Y:S02]  /*183c0*/  @P0 LDC R12, c[0x0][0x2e8] ;  /* 0x0000ba00ff0c0b82 */ /* 0x020e640000000800 */
[----:B------:R2:W1:Y:S01]  /*183d0*/  @P5 MUFU.LG2 R14, R133 ;  /* 0x00000085000e5308 */ /* 0x0004620000000c00 */
[----:B------:R5:W-:Y:S04]  /*183e0*/  STS [R5+0x4000], R2 ;  /* 0x0040000205007388 */ /* 0x000be80000000800 */
[----:B------:R2:W-:Y:S01]  /*183f0*/  STS [R5+0x4400], R0 ;  /* 0x0044000005007388 */ /* 0x0005e20000000800 */
[----:B---3--:R-:W3:Y:S03]  /*18400*/  @P3 LDC.64 R8, c[0x0][0x2c0] ;  /* 0x0000b000ff083b82 */ /* 0x008ee60000000a00 */
[----:B------:R2:W-:Y:S04]  /*18410*/  STS [R6+0x6000], R4 ;  /* 0x0060000406007388 */ /* 0x0005e80000000800 */
[----:B------:R2:W-:Y:S01]  /*18420*/  STS [R6+0x6400], R3 ;  /* 0x0064000306007388 */ /* 0x0005e20000000800 */
[----:B------:R-:W1:Y:S03]  /*18430*/  @P3 LDC R7, c[0x0][0x2c0] ;  /* 0x0000b000ff073b82 */ /* 0x000e660000000800 */
[----:B------:R-:W-:Y:S04]  /*18440*/  STS [R5+0x6000], R17 ;  /* 0x0060001105007388 */ /* 0x000fe80000000800 */
[----:B------:R3:W-:Y:S01]  /*18450*/  STS [R5+0x6400], R16 ;  /* 0x0064001005007388 */ /* 0x0007e20000000800 */
[----:B----4-:R-:W-:-:S02]  /*18460*/  SHF.R.S32.HI R10, RZ, 0x1f, R18 ;  /* 0x0000001fff0a7819 */ /* 0x010fc40000011412 */
[----:B-----5:R-:W-:Y:S02]  /*18470*/  LOP3.LUT R2, R55, 0xffffffe0, RZ, 0xc0, !PT ;  /* 0xffffffe037027812 */ /* 0x020fe400078ec0ff */
[----:B------:R-:W-:-:S03]  /*18480*/  LEA.HI R10, R10, R18, RZ, 0x3 ;  /* 0x000000120a0a7211 */ /* 0x000fc600078f18ff */
[----:B------:R-:W-:Y:S01]  /*18490*/  IMAD.IADD R2, R143, 0x1, -R2 ;  /* 0x000000018f027824 */ /* 0x000fe200078e0a02 */
[----:B--2---:R-:W-:Y:S02]  /*184a0*/  LOP3.LUT R0, R10, 0xfffffff8, RZ, 0xc0, !PT ;  /* 0xfffffff80a007812 */ /* 0x004fe400078ec0ff */
[----:B------:R-:W-:Y:S01]  /*184b0*/  SHF.R.S32.HI R10, RZ, 0x3, R10 ;  /* 0x00000003ff0a7819 */ /* 0x000fe2000001140a */
[----:B------:R-:W-:Y:S01]  /*184c0*/  @P3 IMAD.MOV.U32 R4, RZ, RZ, 0x1 ;  /* 0x00000001ff043424 */ /* 0x000fe200078e00ff */
[----:B------:R-:W-:Y:S02]  /*184d0*/  LOP3.LUT P6, RZ, R2, 0x3, RZ, 0xc0, !PT ;  /* 0x0000000302ff7812 */ /* 0x000fe400078cc0ff */
[----:B------:R-:W-:Y:S01]  /*184e0*/  @!P2 CS2R R2, SRZ ;  /* 0x000000000002a805 */ /* 0x000fe2000001ff00 */
[----:B------:R-:W-:Y:S01]  /*184f0*/  VIADD R6, R10, 0x10 ;  /* 0x000000100a067836 */ /* 0x000fe20000000000 */
[----:B---3--:R2:W3:Y:S01]  /*18500*/  @P0 MUFU.LG2 R5, R138 ;  /* 0x0000008a00050308 */ /* 0x0084e20000000c00 */
[----:B------:R-:W-:-:S02]  /*18510*/  IMAD.IADD R16, R18, 0x1, -R0 ;  /* 0x0000000112107824 */ /* 0x000fc400078e0a00 */
[----:B------:R-:W-:Y:S01]  /*18520*/  @P3 IMAD R0, R9, R8, RZ ;  /* 0x0000000809003224 */ /* 0x000fe200078e02ff */
[----:B------:R-:W-:Y:S06]  /*18530*/  @!P2 BRA `(.L_x_2321) ;  /* 0x00000000001ca947 */ /* 0x000fec0003800000 */
[----:B------:R-:W4:Y:S01]  /*18540*/  S2UR UR7, SR_CTAID.Y ;  /* 0x00000000000779c3 */ /* 0x000f220000002600 */
[----:B------:R-:W-:Y:S01]  /*18550*/  ULDC UR6, c[0x0][0x2c4] ;  /* 0x0000b10000067ab9 */ /* 0x000fe20000000800 */
[----:B------:R-:W-:Y:S01]  /*18560*/  PLOP3.LUT P1, PT, PT, PT, PT, 0x80, 0x0 ;  /* 0x000000000000781c */ /* 0x000fe20003f2f070 */
[----:B----4-:R-:W-:-:S04]  /*18570*/  @!UP0 UIMAD UR28, UR7, UR6, URZ ;  /* 0x00000006071c82a4 */ /* 0x010fc8000f8e023f */
[----:B------:R-:W-:Y:S02]  /*18580*/  USHF.R.S32.HI UR6, URZ, 0x1f, UR28 ;  /* 0x0000001f3f067899 */ /* 0x000fe4000801141c */
[----:B------:R-:W-:-:S04]  /*18590*/  IMAD.U32 R2, RZ, RZ, UR28 ;  /* 0x0000001cff027e24 */ /* 0x000fc8000f8e00ff */
[----:B------:R-:W-:Y:S02]  /*185a0*/  MOV R3, UR6 ;  /* 0x0000000600037c02 */ /* 0x000fe40008000f00 */
.L_x_2321:
[----:B------:R-:W-:Y:S05]  /*185b0*/  @P3 BRA `(.L_x_2322) ;  /* 0x0000000000183947 */ /* 0x000fea0003800000 */
[----:B------:R-:W4:Y:S01]  /*185c0*/  LDC R0, c[0x0][0x2c4] ;  /* 0x0000b100ff007b82 */ /* 0x000f220000000800 */
[----:B------:R-:W-:Y:S02]  /*185d0*/  ISETP.NE.AND P2, PT, RZ, UR8, PT ;  /* 0x00000008ff007c0c */ /* 0x000fe4000bf45270 */
[----:B-1----:R-:W-:-:S05]  /*185e0*/  MOV R7, 0x1 ;  /* 0x0000000100077802 */ /* 0x002fca0000000f00 */
[----:B------:R-:W1:Y:S08]  /*185f0*/  LDC R4, c[0x0][0x270] ;  /* 0x00009c00ff047b82 */ /* 0x000e700000000800 */
[----:B----4-:R-:W1:Y:S02]  /*18600*/  @P2 LDC R0, c[0x0][0x2e4] ;  /* 0x0000b900ff002b82 */ /* 0x010e640000000800 */
[----:B-1----:R-:W-:-:S07]  /*18610*/  IMAD R4, R0, R4, RZ ;  /* 0x0000000400047224 */ /* 0x002fce00078e02ff */
.L_x_2322:
[----:B------:R-:W-:Y:S01]  /*18620*/  BAR.SYNC.DEFER_BLOCKING 0x0 ;  /* 0x0000000000007b1d */ /* 0x000fe20000010000 */
[----:B------:R-:W-:Y:S01]  /*18630*/  ISETP.NE.AND P2, PT, R141, RZ, PT ;  /* 0x000000ff8d00720c */ /* 0x000fe20003f45270 */
[----:B------:R-:W-:Y:S01]  /*18640*/  IMAD R4, R19, R4, RZ ;  /* 0x0000000413047224 */ /* 0x000fe200078e02ff */
[----:B------:R-:W-:Y:S01]  /*18650*/  ISETP.GE.AND P3, PT, R6, UR5, PT ;  /* 0x0000000506007c0c */ /* 0x000fe2000bf66270 */
[----:B---3--:R-:W-:Y:S01]  /*18660*/  @P0 FMUL.FTZ R5, R5, 0.69314718246459960938 ;  /* 0x3f31721805050820 */ /* 0x008fe20000410000 */
[----:B------:R-:W-:-:S03]  /*18670*/  MOV R22, 0x7f800000 ;  /* 0x7f80000000167802 */ /* 0x000fc60000000f00 */
[----:B------:R-:W3:Y:S01]  /*18680*/  @P5 LDC R11, c[0x0][0x2e8] ;  /* 0x0000ba00ff0b5b82 */ /* 0x000ee20000000800 */
[----:B------:R-:W4:Y:S01]  /*18690*/  @P4 MUFU.LG2 R8, R139 ;  /* 0x0000008b00084308 */ /* 0x000f220000000c00 */
[----:B------:R-:W-:Y:S01]  /*186a0*/  SEL R4, R4, RZ, !P1 ;  /* 0x000000ff04047207 */ /* 0x000fe20004800000 */
[----:B------:R-:W-:Y:S01]  /*186b0*/  IMAD.MOV.U32 R19, RZ, RZ, 0x7f800000 ;  /* 0x7f800000ff137424 */ /* 0x000fe200078e00ff */
[----:B------:R-:W-:Y:S01]  /*186c0*/  MOV R23, 0x7f800000 ;  /* 0x7f80000000177802 */ /* 0x000fe20000000f00 */
[----:B-1----:R-:W-:Y:S01]  /*186d0*/  @P0 FFMA.FTZ R23, R135, R12, R5 ;  /* 0x0000000c87170223 */ /* 0x002fe20000010005 */
[----:B------:R-:W-:Y:S01]  /*186e0*/  VIADD R17, R10, 0x20 ;  /* 0x000000200a117836 */ /* 0x000fe20000000000 */
[----:B------:R-:W-:Y:S01]  /*186f0*/  BSSY B0, `(.L_x_2323) ;  /* 0x0000047000007945 */ /* 0x000fe20003800000 */
[----:B------:R-:W1:Y:S01]  /*18700*/  @P4 LDC R9, c[0x0][0x2e8] ;  /* 0x0000ba00ff094b82 */ /* 0x000e620000000800 */
[----:B------:R-:W-:Y:S01]  /*18710*/  @P2 FMUL.FTZ R6, R15, 0.69314718246459960938 ;  /* 0x3f3172180f062820 */ /* 0x000fe20000410000 */
[----:B------:R-:W-:Y:S01]  /*18720*/  IMAD R0, R32, R0, R4 ;  /* 0x0000000020007224 */ /* 0x000fe200078e0204 */
[----:B------:R-:W-:Y:S01]  /*18730*/  IADD3 R15, R10, 0x30, RZ ;  /* 0x000000300a0f7810 */ /* 0x000fe20007ffe0ff */
[----:B------:R-:W-:-:S02]  /*18740*/  IMAD R4, R20, R7, RZ ;  /* 0x0000000714047224 */ /* 0x000fc400078e02ff */
[----:B------:R-:W-:Y:S01]  /*18750*/  @P2 FFMA.FTZ R22, R136, R13, R6 ;  /* 0x0000000d88162223 */ /* 0x000fe20000010006 */
[----:B------:R-:W-:Y:S01]  /*18760*/  @P5 FMUL.FTZ R6, R14, 0.69314718246459960938 ;  /* 0x3f3172180e065820 */ /* 0x000fe20000410000 */
[----:B------:R-:W-:Y:S01]  /*18770*/  MOV R20, 0x7f800000 ;  /* 0x7f80000000147802 */ /* 0x000fe20000000f00 */
[----:B------:R-:W-:Y:S01]  /*18780*/  VIADD R12, R10, 0x40 ;  /* 0x000000400a0c7836 */ /* 0x000fe20000000000 */
[----:B------:R-:W-:Y:S01]  /*18790*/  ISETP.GE.AND P2, PT, R17, UR5, PT ;  /* 0x0000000511007c0c */ /* 0x000fe2000bf46270 */
[----:B------:R1:W2:Y:S01]  /*187a0*/  LDS.128 R28, [R232+0x3800] ;  /* 0x00380000e81c7984 */ /* 0x0002a20000000c00 */
[----:B----4-:R-:W-:Y:S01]  /*187b0*/  @P4 FMUL.FTZ R5, R8, 0.69314718246459960938 ;  /* 0x3f31721808054820 */ /* 0x010fe20000410000 */
[----:B------:R-:W-:Y:S01]  /*187c0*/  SHF.L.U32 R8, R4, 0x7, RZ ;  /* 0x0000000704087819 */ /* 0x000fe200000006ff */
[----:B------:R-:W-:Y:S01]  /*187d0*/  IMAD.SHL.U32 R16, R16, 0x8, RZ ;  /* 0x0000000810107824 */ /* 0x000fe200078e00ff */
[----:B------:R4:W2:Y:S01]  /*187e0*/  LDS.128 R24, [R232+0x7800] ;  /* 0x00780000e8187984 */ /* 0x0008a20000000c00 */
[----:B------:R-:W-:Y:S01]  /*187f0*/  ISETP.GE.AND P1, PT, R15, UR5, PT ;  /* 0x000000050f007c0c */ /* 0x000fe2000bf26270 */
[----:B---3--:R-:W-:Y:S01]  /*18800*/  @P5 FFMA.FTZ R19, R134, R11, R6 ;  /* 0x0000000b86135223 */ /* 0x008fe20000010006 */
[----:B------:R-:W-:-:S02]  /*18810*/  SHF.R.S32.HI R4, RZ, 0x1f, R8 ;  /* 0x0000001fff047819 */ /* 0x000fc40000011408 */
[----:B------:R-:W-:Y:S01]  /*18820*/  ISETP.GE.AND P0, PT, R12, UR5, PT ;  /* 0x000000050c007c0c */ /* 0x000fe2000bf06270 */
[----:B-1----:R-:W-:Y:S01]  /*18830*/  @P4 FFMA.FTZ R20, R137, R9, R5 ;  /* 0x0000000989144223 */ /* 0x002fe20000010005 */
[--C-:B------:R-:W-:Y:S02]  /*18840*/  IADD3 R5, P5, P4, R8, R2, R0.reuse ;  /* 0x0000000208057210 */ /* 0x100fe40007cbe000 */
[----:B------:R-:W-:-:S04]  /*18850*/  SHF.R.S32.HI R0, RZ, 0x1f, R0 ;  /* 0x0000001fff007819 */ /* 0x000fc80000011400 */
[----:B------:R-:W-:Y:S01]  /*18860*/  IADD3.X R4, R4, R3, R0, P5, P4 ;  /* 0x0000000304047210 */ /* 0x000fe20002fe8400 */
[----:B--2-4-:R-:W-:Y:S06]  /*18870*/  @P6 BRA `(.L_x_2324) ;  /* 0x0000000000b86947 */ /* 0x014fec0003800000 */
[----:B------:R-:W2:Y:S01]  /*18880*/  LDL.LU R33, [R1+0x80] ;  /* 0x0000800001217983 */ /* 0x000ea20000300800 */
[----:B------:R-:W-:Y:S02]  /*18890*/  SHF.R.S32.HI R0, RZ, 0x1f, R54 ;  /* 0x0000001fff007819 */ /* 0x000fe40000011436 */
[----:B------:R-:W-:Y:S02]  /*188a0*/  P2R R21, PR, RZ, 0x1 ;  /* 0x00000001ff157803 */ /* 0x000fe40000000000 */
[----:B------:R-:W-:Y:S02]  /*188b0*/  LEA.HI R0, R0, R54, RZ, 0x2 ;  /* 0x0000003600007211 */ /* 0x000fe400078f10ff */
[----:B------:R-:W-:Y:S02]  /*188c0*/  P2R R18, PR, RZ, 0x2 ;  /* 0x00000002ff127803 */ /* 0x000fe40000000000 */
[----:B------:R-:W-:-:S05]  /*188d0*/  LOP3.LUT R0, R0, 0xffffffc, RZ, 0xc0, !PT ;  /* 0x0ffffffc00007812 */ /* 0x000fca00078ec0ff */
[----:B------:R-:W-:-:S04]  /*188e0*/  IMAD.IADD R0, R54, 0x1, -R0 ;  /* 0x0000000136007824 */ /* 0x000fc800078e0a00 */
[----:B--2---:R-:W-:-:S04]  /*188f0*/  IMAD R2, R0, 0x10, R33 ;  /* 0x0000001000027824 */ /* 0x004fc800078e0221 */
        /* <DEDUP_REMOVED lines=38> */
.L_x_2324:
[----:B------:R-:W-:Y:S05]  /*18b60*/  BSYNC B0 ;  /* 0x0000000000007941 */ /* 0x000fea0003800000 */
.L_x_2323:
[----:B--2---:R1:W5:Y:S01]  /*18b70*/  LDL.64 R20, [R1+0x40] ;  /* 0x0000400001147983 */ /* 0x0043620000100a00 */
[----:B------:R-:W-:Y:S01]  /*18b80*/  SHF.R.S32.HI R3, RZ, 0x1f, R16 ;  /* 0x0000001fff037819 */ /* 0x000fe20000011410 */
[----:B------:R-:W-:Y:S01]  /*18b90*/  VIADD R0, R10, 0x50 ;  /* 0x000000500a007836 */ /* 0x000fe20000000000 */
[----:B------:R-:W-:Y:S01]  /*18ba0*/  IADD3 R2, P4, R16, UR10, RZ ;  /* 0x0000000a10027c10 */ /* 0x000fe2000ff9e0ff */
[C---:B------:R-:W-:Y:S01]  /*18bb0*/  VIADD R4, R10.reuse, 0x60 ;  /* 0x000000600a047836 */ /* 0x040fe20000000000 */
[----:B------:R1:W2:Y:S01]  /*18bc0*/  LDS.128 R12, [R232] ;  /* 0x00000000e80c7984 */ /* 0x0002a20000000c00 */
[C---:B------:R-:W-:Y:S01]  /*18bd0*/  VIADD R18, R10.reuse, 0x70 ;  /* 0x000000700a127836 */ /* 0x040fe20000000000 */
[----:B------:R-:W-:Y:S01]  /*18be0*/  IADD3.X R3, R3, UR4, RZ, P4, !PT ;  /* 0x0000000403037c10 */ /* 0x000fe2000a7fe4ff */
[----:B------:R-:W-:Y:S01]  /*18bf0*/  ULDC.64 UR6, c[0x0][0x2a0] ;  /* 0x0000a80000067ab9 */ /* 0x000fe20000000a00 */
[----:B------:R-:W-:Y:S01]  /*18c00*/  ISETP.GE.AND P4, PT, R10, UR5, PT ;  /* 0x000000050a007c0c */ /* 0x000fe2000bf86270 */
[----:B------:R-:W-:Y:S01]  /*18c10*/  BSSY B0, `(.L_x_2325) ;  /* 0x0000015000007945 */ /* 0x000fe20003800000 */
[----:B------:R1:W3:Y:S01]  /*18c20*/  LDS.128 R8, [R232+0x4000] ;  /* 0x00400000e8087984 */ /* 0x0002e20000000c00 */
[----:B------:R-:W-:Y:S01]  /*18c30*/  SHF.R.S32.HI R5, RZ, 0x1f, R32 ;  /* 0x0000001fff057819 */ /* 0x000fe20000011420 */
[----:B------:R-:W-:Y:S01]  /*18c40*/  IMAD.WIDE.U32 R16, R32, UR6, R2 ;  /* 0x0000000620107c25 */ /* 0x000fe2000f8e0002 */
[----:B------:R-:W-:-:S02]  /*18c50*/  ISETP.GE.AND P6, PT, R0, UR5, PT ;  /* 0x0000000500007c0c */ /* 0x000fc4000bfc6270 */
[----:B------:R-:W-:Y:S01]  /*18c60*/  ISETP.GE.AND P5, PT, R4, UR5, PT ;  /* 0x0000000504007c0c */ /* 0x000fe2000bfa6270 */
[----:B------:R-:W-:-:S04]  /*18c70*/  IMAD R0, R5, UR6, RZ ;  /* 0x0000000605007c24 */ /* 0x000fc8000f8e02ff */
[----:B------:R-:W-:-:S04]  /*18c80*/  IMAD R0, R32, UR7, R0 ;  /* 0x0000000720007c24 */ /* 0x000fc8000f8e0200 */
[----:B------:R-:W-:Y:S01]  /*18c90*/  IMAD.IADD R7, R0, 0x1, R17 ;  /* 0x0000000100077824 */ /* 0x000fe200078e0211 */
[----:B------:R-:W-:Y:S06]  /*18ca0*/  @P4 BRA `(.L_x_2326) ;  /* 0x00000000002c4947 */ /* 0x000fec0003800000 */
        /* <DEDUP_REMOVED lines=11> */
.L_x_2326:
[----:B------:R-:W-:Y:S05]  /*18d60*/  BSYNC B0 ;  /* 0x0000000000007941 */ /* 0x000fea0003800000 */
.L_x_2325:
[----:B--2-4-:R2:W4:Y:S01]  /*18d70*/  LDS.128 R12, [R232+0x800] ;  /* 0x00080000e80c7984 */ /* 0x0145220000000c00 */
[----:B------:R-:W-:Y:S01]  /*18d80*/  BSSY B0, `(.L_x_2327) ;  /* 0x0000012000007945 */ /* 0x000fe20003800000 */
[----:B------:R-:W-:Y:S02]  /*18d90*/  ISETP.GE.AND P4, PT, R18, UR5, PT ;  /* 0x0000000512007c0c */ /* 0x000fe4000bf86270 */
        /* <DEDUP_REMOVED lines=16> */
.L_x_2328:
[----:B------:R-:W-:Y:S05]  /*18ea0*/  BSYNC B0 ;  /* 0x0000000000007941 */ /* 0x000fea0003800000 */
.L_x_2327:
        /* <DEDUP_REMOVED lines=18> */
.L_x_2330:
[----:B------:R-:W-:Y:S05]  /*18fd0*/  BSYNC B0 ;  /* 0x0000000000007941 */ /* 0x000fea0003800000 */
.L_x_2329:
        /* <DEDUP_REMOVED lines=18> */
.L_x_2332:
[----:B------:R-:W-:Y:S05]  /*19100*/  BSYNC B0 ;  /* 0x0000000000007941 */ /* 0x000fea0003800000 */
.L_x_2331:
        /* <DEDUP_REMOVED lines=18> */
.L_x_2334:
[----:B------:R-:W-:Y:S05]  /*19230*/  BSYNC B0 ;  /* 0x0000000000007941 */ /* 0x000fea0003800000 */
.L_x_2333:
        /* <DEDUP_REMOVED lines=18> */
.L_x_2336:
[----:B------:R-:W-:Y:S05]  /*19360*/  BSYNC B0 ;  /* 0x0000000000007941 */ /* 0x000fea0003800000 */
.L_x_2335:
        /* <DEDUP_REMOVED lines=18> */
.L_x_2338:
[----:B------:R-:W-:Y:S05]  /*19490*/  BSYNC B0 ;  /* 0x0000000000007941 */ /* 0x000fea0003800000 */
.L_x_2337:
        /* <DEDUP_REMOVED lines=16> */
.L_x_2339:
        /* <DEDUP_REMOVED lines=14> */
.L_x_2947:


//--------------------- .text._ZN5flash16flash_fwd_kernelI23Flash_fwd_kernel_traitsILi128ELi128ELi32ELi4ELb0ELb0EN7cutlass10bfloat16_tE19Flash_kernel_traitsILi128ELi128ELi32ELi4ES3_EELb0ELb0ELb1ELb0ELb0ELb1ELb1ELb0EEEvNS_16Flash_fwd_paramsE --------------------------
	.section	.text._ZN5flash16flash_fwd_kernelI23Flash_fwd_kernel_traitsILi128ELi128ELi32ELi4ELb0ELb0EN7cutlass10bfloat16_tE19Flash_kernel_traitsILi128ELi128ELi32ELi4ES3_EELb0ELb0ELb1ELb0ELb0ELb1ELb1ELb0EEEvNS_16Flash_fwd_paramsE,"ax",@progbits
	.align	128
        .global         _ZN5flash16flash_fwd_kernelI23Flash_fwd_kernel_traitsILi128ELi128ELi32ELi4ELb0ELb0EN7cutlass10bfloat16_tE19Flash_kernel_traitsILi128ELi128ELi32ELi4ES3_EELb0ELb0ELb1ELb0ELb0ELb1ELb1ELb0EEEvNS_16Flash_fwd_paramsE
        .type           _ZN5flash16flash_fwd_kernelI23Flash_fwd_kernel_traitsILi128ELi128ELi32ELi4ELb0ELb0EN7cutlass10bfloat16_tE19Flash_kernel_traitsILi128ELi128ELi32ELi4ES3_EELb0ELb0ELb1ELb0ELb0ELb1ELb1ELb0EEEvNS_16Flash_fwd_paramsE,@function
        .size           _ZN5flash16flash_fwd_kernelI23Flash_fwd_kernel_traitsILi128ELi128ELi32ELi4ELb0ELb0EN7cutlass10bfloat16_tE19Flash_kernel_traitsILi128ELi128ELi32ELi4ES3_EELb0ELb0ELb1ELb0ELb0ELb1ELb1ELb0EEEvNS_16Flash_fwd_paramsE,(.L_x_2948 - _ZN5flash16flash_fwd_kernelI23Flash_fwd_kernel_traitsILi128ELi128ELi32ELi4ELb0ELb0EN7cutlass10bfloat16_tE19Flash_kernel_traitsILi128ELi128ELi32ELi4ES3_EELb0ELb0ELb1ELb0ELb0ELb1ELb1ELb0EEEvNS_16Flash_fwd_paramsE)
        .other          _ZN5flash16flash_fwd_kernelI23Flash_fwd_kernel_traitsILi128ELi128ELi32ELi4ELb0ELb0EN7cutlass10bfloat16_tE19Flash_kernel_traitsILi128ELi128ELi32ELi4ES3_EELb0ELb0ELb1ELb0ELb0ELb1ELb1ELb0EEEvNS_16Flash_fwd_paramsE,@"STO_CUDA_ENTRY STV_DEFAULT"
_ZN5flash16flash_fwd_kernelI23Flash_fwd_kernel_traitsILi128ELi128ELi32ELi4ELb0ELb0EN7cutlass10bfloat16_tE19Flash_kernel_traitsILi128ELi128ELi32ELi4ES3_EELb0ELb0ELb1ELb0ELb0ELb1ELb1ELb0EEEvNS_16Flash_fwd_paramsE:
.text._ZN5flash16flash_fwd_kernelI23Flash_fwd_kernel_traitsILi128ELi128ELi32ELi4ELb0ELb0EN7cutlass10bfloat16_tE19Flash_kernel_traitsILi128ELi128ELi32ELi4ES3_EELb0ELb0ELb1ELb0ELb0ELb1ELb1ELb0EEEvNS_16Flash_fwd_paramsE:
        /* <DEDUP_REMOVED lines=55> */
.L_x_2340:
[----:B------:R-:W-:-:S05]  /*0370*/  ULDC UR5, c[0x0][0x2c8] ;  /* 0x0000b20000057ab9 */ /* 0x000fca0000000800 */
.L_x_2341:
        /* <DEDUP_REMOVED lines=131> */
.L_x_2344:
[----:B------:R-:W-:Y:S05]  /*0bb0*/  BSYNC B0 ;  /* 0x0000000000007941 */ /* 0x000fea0003800000 */
.L_x_2343:
        /* <DEDUP_REMOVED lines=18> */
.L_x_2346:
[----:B------:R-:W-:Y:S05]  /*0ce0*/  BSYNC B0 ;  /* 0x0000000000007941 */ /* 0x000fea0003800000 */
.L_x_2345:
        /* <DEDUP_REMOVED lines=18> */
.L_x_2348:
[----:B------:R-:W-:Y:S05]  /*0e10*/  BSYNC B0 ;  /* 0x0000000000007941 */ /* 0x000fea0003800000 */
.L_x_2347:
        /* <DEDUP_REMOVED lines=17> */
.L_x_2350:
[----:B------:R-:W-:Y:S05]  /*0f30*/  BSYNC B0 ;  /* 0x0000000000007941 */ /* 0x000fea0003800000 */
.L_x_2349:
        /* <DEDUP_REMOVED lines=17> */
.L_x_2352:
[----:B------:R-:W-:Y:S05]  /*1050*/  BSYNC B0 ;  /* 0x0000000000007941 */ /* 0x000fea0003800000 */
.L_x_2351:
        /* <DEDUP_REMOVED lines=17> */
.L_x_2354:
[----:B------:R-:W-:Y:S05]  /*1170*/  BSYNC B0 ;  /* 0x0000000000007941 */ /* 0x000fea0003800000 */
.L_x_2353:
        /* <DEDUP_REMOVED lines=16> */
.L_x_2356:
[----:B------:R-:W-:Y:S05]  /*1280*/  BSYNC B0 ;  /* 0x0000000000007941 */ /* 0x000fea0003800000 */
.L_x_2355:
        /* <DEDUP_REMOVED lines=16> */
.L_x_2358:
[----:B------:R-:W-:Y:S05]  /*1390*/  BSYNC B0 ;  /* 0x0000000000007941 */ /* 0x000fea0003800000 */
.L_x_2357:
        /* <DEDUP_REMOVED lines=10> */
.L_x_2360:
[----:B------:R-:W-:Y:S05]  /*1440*/  BSYNC B0 ;  /* 0x0000000000007941 */ /* 0x000fea0003800000 */
.L_x_2359:
        /* <DEDUP_REMOVED lines=15> */
.L_x_2362:
[----:B------:R-:W-:Y:S05]  /*1540*/  BSYNC B0 ;  /* 0x0000000000007941 */ /* 0x000fea0003800000 */
.L_x_2361:
        /* <DEDUP_REMOVED lines=10> */
.L_x_2364:
[----:B------:R-:W-:Y:S05]  /*15f0*/  BSYNC B0 ;  /* 0x0000000000007941 */ /* 0x000fea0003800000 */
.L_x_2363:
        /* <DEDUP_REMOVED lines=10> */
.L_x_2366:
[----:B------:R-:W-:Y:S05]  /*16a0*/  BSYNC B0 ;  /* 0x0000000000007941 */ /* 0x000fea0003800000 */
.L_x_2365:
        /* <DEDUP_REMOVED lines=10> */
.L_x_2368:
[----:B------:R-:W-:Y:S05]  /*1750*/  BSYNC B0 ;  /* 0x0000000000007941 */ /* 0x000fea0003800000 */
.L_x_2367:
        /* <DEDUP_REMOVED lines=10> */
.L_x_2370:
[----:B------:R-:W-:Y:S05]  /*1800*/  BSYNC B0 ;  /* 0x0000000000007941 */ /* 0x000fea0003800000 */
.L_x_2369:
        /* <DEDUP_REMOVED lines=10> */
.L_x_2372:
[----:B------:R-:W-:Y:S05]  /*18b0*/  BSYNC B0 ;  /* 0x0000000000007941 */ /* 0x000fea0003800000 */
.L_x_2371:
        /* <DEDUP_REMOVED lines=10> */
.L_x_2342:
        /* <DEDUP_REMOVED lines=95> */
[----:B---3--:R-:W-:Y:S01]  /*1f50*/  @!P2 LEA R8, P1, R6, R12, 0x1 ;  /* 0x0000000c0608a211 */ /* 0x008fe200078208ff */
        /* <DEDUP_REMOVED lines=104> */
[----:B------:R-:W-:Y:S02]  /*25e0*/  @!P5 MOV R0, 0x400 ;  /* 0x000004000000d802 */ /* 0x000fe40000000f00 */
[----:B------:R-:W-:-:S03]  /*25f0*/  @!P6 LEA R12, R26, R9, 0x18 ;  /* 0x000000091a0ce211 */ /* 0x000fc600078ec0ff */
[----:B------:R-:W4:Y:S01]  /*2600*/  @!P2 LDC.64 R26, c[0x0][0x210] ;  /* 0x00008400ff1aab82 */ /* 0x000f220000000a00 */
[C---:B---3--:R-:W-:Y:S02]  /*2610*/  @!P6 LEA R8, P3, R6.reuse, R18, 0x1 ;  /* 0x000000120608e211 */ /* 0x048fe400078608ff */
[----:B------:R-:W-:Y:S02]  /*2620*/  @!P5 LEA R34, R17, R0, 0x18 ;  /* 0x000000001122d211 */ /* 0x000fe400078ec0ff */
[----:B------:R-:W-:Y:S01]  /*2630*/  @!P6 LEA.HI.X R9, R6, R19, R7, 0x1, P3 ;  /* 0x000000130609e211 */ /* 0x000fe200018f0c07 */
[----:B------:R-:W-:Y:S01]  /*2640*/  @!P1 IMAD.MOV.U32 R7, RZ, RZ, R5 ;  /* 0x000000ffff079224 */ /* 0x000fe200078e0005 */
[----:B------:R-:W-:Y:S01]  /*2650*/  @!P2 MOV R6, 0x400 ;  /* 0x000004000006a802 */ /* 0x000fe20000000f00 */
[----:B------:R-:W3:Y:S01]  /*2660*/  @!P1 LDC.64 R18, c[0x0][0x210] ;  /* 0x00008400ff129b82 */ /* 0x000ee20000000a00 */
        /* <DEDUP_REMOVED lines=16> */
[----:B----4-:R-:W-:Y:S01]  /*2770*/  @!P2 LEA R14, P3, R4, R26, 0x1 ;  /* 0x0000001a040ea211 */ /* 0x010fe200078608ff */
        /* <DEDUP_REMOVED lines=9> */
[----:B---3--:R-:W-:Y:S01]  /*2810*/  @!P1 LEA R12, P6, R4, R18, 0x1 ;  /* 0x00000012040c9211 */ /* 0x008fe200078c08ff */
        /* <DEDUP_REMOVED lines=22> */
.L_x_2373:
        /* <DEDUP_REMOVED lines=14> */
.L_x_2374:
        /* <DEDUP_REMOVED lines=21> */
[----:B------:R-:W-:Y:S01]  /*2bb0*/  @!P2 LEA R3, R16, R30, 0x1 ;  /* 0x0000001e1003a211 */ /* 0x000fe200078e08ff */
[----:B------:R-:W-:Y:S01]  /*2bc0*/  USHF.L.U32 UR14, UR10, 0x5, URZ ;  /* 0x000000050a0e7899 */ /* 0x000fe2000800063f */
[----:B------:R-:W-:Y:S01]  /*2bd0*/  LOP3.LUT R2, R0, 0x8, R2, 0xf8, !PT ;  /* 0x0000000800027812 */ /* 0x000fe200078ef802 */
[----:B------:R-:W-:Y:S01]  /*2be0*/  UIMAD UR17, UR13, UR22, URZ ;  /* 0x000000160d1172a4 */ /* 0x000fe2000f8e023f */
[----:B------:R-:W-:Y:S01]  /*2bf0*/  SHF.R.U32.HI R0, RZ, 0x3, R0 ;  /* 0x00000003ff007819 */ /* 0x000fe20000011600 */
[----:B------:R-:W-:Y:S01]  /*2c00*/  @!P1 IMAD R9, R16, 0x2, R29 ;  /* 0x0000000210099824 */ /* 0x000fe200078e021d */
[----:B------:R-:W-:Y:S01]  /*2c10*/  MOV R8, UR22 ;  /* 0x0000001600087c02 */ /* 0x000fe20008000f00 */
[----:B------:R-:W-:Y:S01]  /*2c20*/  @!PT LDS RZ, [RZ] ;  /* 0x00000000fffff984 */ /* 0x000fe20000000800 */
[----:B------:R-:W-:Y:S01]  /*2c30*/  @!PT LDS RZ, [RZ] ;  /* 0x00000000fffff984 */ /* 0x000fe20000000800 */
[----:B------:R-:W-:Y:S01]  /*2c40*/  @!PT LDS RZ, [RZ] ;  /* 0x00000000fffff984 */ /* 0x000fe20000000800 */
[----:B------:R-:W-:Y:S01]  /*2c50*/  @!P2 LDGSTS.E.BYPASS.LTC128B.128 [R3+0x3000], desc[UR18][R14.64] ;  /* 0x030000000e03afae */ /* 0x000fe2000b901d52 */
[----:B------:R-:W-:Y:S01]  /*2c60*/  LOP3.LUT R106, R2, R0, RZ, 0x3c, !PT ;  /* 0x00000000026a7212 */ /* 0x000fe200078e3cff */
[----:B------:R-:W-:Y:S01]  /*2c70*/  IMAD R0, R4, UR6, RZ ;  /* 0x0000000604007c24 */ /* 0x000fe2000f8e02ff */
[----:B------:R-:W-:Y:S01]  /*2c80*/  MOV R110, R38 ;  /* 0x00000026006e7202 */ /* 0x000fe20000000f00 */
[----:B------:R-:W-:Y:S01]  /*2c90*/  UIMAD UR17, UR23, UR14, UR17 ;  /* 0x0000000e171172a4 */ /* 0x000fe2000f8e0211 */
[----:B------:R3:W-:Y:S01]  /*2ca0*/  @!P2 LDGSTS.E.BYPASS.LTC128B.128 [R3+0x7000], desc[UR18][R14.64+0x80] ;  /* 0x070000800e03afae */ /* 0x0007e2000b901d52 */
[----:B------:R-:W-:Y:S01]  /*2cb0*/  IMAD R0, R28, UR7, R0 ;  /* 0x000000071c007c24 */ /* 0x000fe2000f8e0200 */
[----:B------:R-:W-:Y:S01]  /*2cc0*/  USHF.L.U32 UR32, UR10, 0x4, URZ ;  /* 0x000000040a207899 */ /* 0x000fe2000800063f */
[----:B------:R-:W-:Y:S01]  /*2cd0*/  IADD3.X R11, R5, UR24, R11, P6, !PT ;  /* 0x00000018050b7c10 */ /* 0x000fe2000b7fe40b */
[----:B------:R-:W-:Y:S01]  /*2ce0*/  @!P1 LDGSTS.E.BYPASS.LTC128B.128 [R9+0x3800], desc[UR18][R12.64] ;  /* 0x038000000c099fae */ /* 0x000fe2000b901d52 */
[----:B------:R-:W-:Y:S01]  /*2cf0*/  IMAD.IADD R111, R39, 0x1, R0 ;  /* 0x00000001276f7824 */ /* 0x000fe200078e0200 */
[----:B------:R-:W-:Y:S01]  /*2d00*/  USHF.L.U64.HI UR31, UR10, 0x4, UR11 ;  /* 0x000000040a1f7899 */ /* 0x000fe2000801020b */
[C---:B------:R-:W-:Y:S01]  /*2d10*/  @!P5 LEA R17, R16.reuse, R34, 0x1 ;  /* 0x000000221011d211 */ /* 0x040fe200078e08ff */
[----:B------:R4:W-:Y:S01]  /*2d20*/  @!P1 LDGSTS.E.BYPASS.LTC128B.128 [R9+0x7800], desc[UR18][R12.64+0x80] ;  /* 0x078000800c099fae */ /* 0x0009e2000b901d52 */
[----:B------:R-:W-:Y:S01]  /*2d30*/  ULDC.64 UR6, c[0x0][0x268] ;  /* 0x00009a0000067ab9 */ /* 0x000fe20000000a00 */
[----:B------:R-:W-:Y:S01]  /*2d40*/  @!P4 IMAD R16, R16, 0x2, R31 ;  /* 0x000000021010c824 */ /* 0x000fe200078e021f */
[----:B------:R-:W-:Y:S01]  /*2d50*/  USHF.L.U32 UR20, UR8, 0x5, URZ ;  /* 0x0000000508147899 */ /* 0x000fe2000800063f */
[----:B------:R-:W-:Y:S01]  /*2d60*/  LEA.HI R107, R36, R108, RZ, 0x5 ;  /* 0x0000006c246b7211 */ /* 0x000fe200078f28ff */
[----:B------:R-:W-:Y:S01]  /*2d70*/  USHF.L.U32 UR25, UR8, 0x4, URZ ;  /* 0x0000000408197899 */ /* 0x000fe2000800063f */
[----:B------:R-:W-:Y:S01]  /*2d80*/  STL.64 [R1+0x20], R38 ;  /* 0x0000202601007387 */ /* 0x000fe20000100a00 */
[----:B------:R-:W-:Y:S01]  /*2d90*/  USHF.L.U64.HI UR24, UR8, 0x4, UR9 ;  /* 0x0000000408187899 */ /* 0x000fe20008010209 */
[----:B------:R-:W-:Y:S01]  /*2da0*/  SHF.R.S32.HI R105, RZ, 0x5, R107 ;  /* 0x00000005ff697819 */ /* 0x000fe2000001146b */
[----:B------:R-:W-:Y:S01]  /*2db0*/  UISETP.GT.AND UP0, UPT, UR22, UR12, UPT ;  /* 0x0000000c1600728c */ /* 0x000fe2000bf04270 */
[----:B------:R-:W-:Y:S01]  /*2dc0*/  STL.64 [R1+0x18], R110 ;  /* 0x0000186e01007387 */ /* 0x000fe20000100a00 */
[----:B---3--:R-:W-:-:S04]  /*2dd0*/  IMAD.WIDE.U32 R2, R8, UR14, R110 ;  /* 0x0000000e08027c25 */ /* 0x008fc8000f8e006e */
[----:B------:R-:W-:Y:S01]  /*2de0*/  VIADD R0, R3, UR17 ;  /* 0x0000001103007c36 */ /* 0x000fe20008000000 */
[----:B------:R-:W-:Y:S01]  /*2df0*/  @!P4 IADD3 R3, P1, R2, UR32, RZ ;  /* 0x000000200203cc10 */ /* 0x000fe2000ff3e0ff */
[----:B------:R-:W-:Y:S01]  /*2e00*/  IMAD.WIDE.U32 R14, R28, UR6, R10 ;  /* 0x000000061c0e7c25 */ /* 0x000fe2000f8e000a */
[----:B-1----:R-:W-:Y:S01]  /*2e10*/  @!P5 LEA R6, P2, R2, R18, 0x1 ;  /* 0x000000120206d211 */ /* 0x002fe200078408ff */
[----:B----4-:R-:W1:Y:S01]  /*2e20*/  @!P3 LDC.64 R12, c[0x0][0x220] ;  /* 0x00008800ff0cbb82 */ /* 0x010e620000000a00 */
[----:B------:R-:W-:Y:S01]  /*2e30*/  @!P4 IADD3.X R5, R0, UR31, RZ, P1, !PT ;  /* 0x0000001f0005cc10 */ /* 0x000fe20008ffe4ff */
[----:B------:R-:W-:Y:S01]  /*2e40*/  IMAD R9, R4, UR6, RZ ;  /* 0x0000000604097c24 */ /* 0x000fe2000f8e02ff */
[C---:B--2---:R-:W-:Y:S01]  /*2e50*/  @!P4 LEA R4, P1, R3.reuse, R20, 0x1 ;  /* 0x000000140304c211 */ /* 0x044fe200078208ff */
[----:B------:R-:W-:Y:S01]  /*2e60*/  USHF.L.U64.HI UR17, UR8, 0x5, UR9 ;  /* 0x0000000508117899 */ /* 0x000fe20008010209 */
[----:B------:R-:W-:Y:S01]  /*2e70*/  @!P5 LEA.HI.X R7, R2, R19, R0, 0x1, P2 ;  /* 0x000000130207d211 */ /* 0x000fe200010f0c00 */
[----:B------:R-:W-:Y:S01]  /*2e80*/  IMAD R9, R28, UR7, R9 ;  /* 0x000000071c097c24 */ /* 0x000fe2000f8e0209 */
[----:B------:R-:W-:Y:S01]  /*2e90*/  @!P4 LEA.HI.X R5, R3, R21, R5, 0x1, P1 ;  /* 0x000000150305c211 */ /* 0x000fe200008f0c05 */
[----:B------:R-:W2:Y:S01]  /*2ea0*/  @!P0 LDC.64 R10, c[0x0][0x220] ;  /* 0x00008800ff0a8b82 */ /* 0x000ea20000000a00 */
[----:B------:R-:W-:Y:S01]  /*2eb0*/  UIMAD UR6, UR17, UR22, URZ ;  /* 0x00000016110672a4 */ /* 0x000fe2000f8e023f */
[----:B------:R-:W-:Y:S01]  /*2ec0*/  @!P5 LDGSTS.E.BYPASS.LTC128B.128 [R17+0x8000], desc[UR18][R6.64] ;  /* 0x080000000611dfae */ /* 0x000fe2000b901d52 */
[----:B------:R-:W-:Y:S01]  /*2ed0*/  IADD3 R239, R15, R9, RZ ;  /* 0x000000090fef7210 */ /* 0x000fe20007ffe0ff */
[----:B------:R-:W-:Y:S01]  /*2ee0*/  IMAD.MOV.U32 R238, RZ, RZ, R14 ;  /* 0x000000ffffee7224 */ /* 0x000fe200078e000e */
[----:B------:R-:W-:Y:S01]  /*2ef0*/  UIMAD UR23, UR23, UR20, UR6 ;  /* 0x00000014171772a4 */ /* 0x000fe2000f8e0206 */
[----:B------:R2:W-:Y:S01]  /*2f00*/  @!P5 LDGSTS.E.BYPASS.LTC128B.128 [R17+0x9000], desc[UR18][R6.64+0x80] ;  /* 0x090000800611dfae */ /* 0x0005e2000b901d52 */
[----:B------:R-:W-:Y:S01]  /*2f10*/  UIADD3 UR6, UR28, 0x1, -UR29 ;  /* 0x000000011c067890 */ /* 0x000fe2000fffe81d */
[----:B------:R-:W-:-:S02]  /*2f20*/  IMAD.WIDE.U32 R2, R8, UR20, R238 ;  /* 0x0000001408027c25 */ /* 0x000fc4000f8e00ee */
[----:B------:R-:W-:Y:S01]  /*2f30*/  @!P4 LDGSTS.E.BYPASS.LTC128B.128 [R16+0x8800], desc[UR18][R4.64] ;  /* 0x088000000410cfae */ /* 0x000fe2000b901d52 */
[----:B------:R-:W-:Y:S01]  /*2f40*/  UIADD3 UR30, UR6, UR30, URZ ;  /* 0x0000001e061e7290 */ /* 0x000fe2000fffe03f */
[----:B------:R-:W-:Y:S01]  /*2f50*/  VIADD R0, R3, UR23 ;  /* 0x0000001703007c36 */ /* 0x000fe20008000000 */
[----:B------:R-:W-:Y:S01]  /*2f60*/  @!P0 IADD3 R3, P1, R2, UR25, RZ ;  /* 0x0000001902038c10 */ /* 0x000fe2000ff3e0ff */
[----:B------:R3:W-:Y:S01]  /*2f70*/  @!P4 LDGSTS.E.BYPASS.LTC128B.128 [R16+0x9800], desc[UR18][R4.64+0x80] ;  /* 0x098000800410cfae */ /* 0x0007e2000b901d52 */
[----:B------:R-:W-:-:S03]  /*2f80*/  ULDC UR23, c[0x0][0x39c] ;  /* 0x0000e70000177ab9 */ /* 0x000fc60000000800 */
[----:B------:R-:W0:Y:S04]  /*2f90*/  LDGDEPBAR ;  /* 0x00000000000079af */ /* 0x000e280000000000 */
[----:B------:R-:W-:Y:S04]  /*2fa0*/  STL.64 [R1+0x30], R14 ;  /* 0x0000300e01007387 */ /* 0x000fe80000100a00 */
[----:B------:R-:W-:Y:S01]  /*2fb0*/  STL.64 [R1+0x28], R238 ;  /* 0x000028ee01007387 */ /* 0x000fe20000100a00 */
[----:B--2---:R-:W-:Y:S02]  /*2fc0*/  @!P0 LEA R6, P4, R3, R10, 0x1 ;  /* 0x0000000a03068211 */ /* 0x004fe400078808ff */
[----:B---3--:R-:W-:Y:S01]  /*2fd0*/  SHF.L.U32 R5, R24, 0x6, RZ ;  /* 0x0000000618057819 */ /* 0x008fe200000006ff */
[----:B------:R-:W-:-:S04]  /*2fe0*/  DEPBAR.LE SB0, 0x0 ;  /* 0x000080000000791a */ /* 0x000fc80000000000 */
[----:B------:R-:W-:Y:S01]  /*2ff0*/  BAR.SYNC.DEFER_BLOCKING 0x0 ;  /* 0x0000000000007b1d */ /* 0x000fe20000010000 */
[C---:B-1----:R-:W-:Y:S02]  /*3000*/  @!P3 LEA R4, P2, R2.reuse, R12, 0x1 ;  /* 0x0000000c0204b211 */ /* 0x042fe400078408ff */
[----:B------:R-:W-:Y:S02]  /*3010*/  LOP3.LUT R104, R5, 0xfffffe00, RZ, 0xc0, !PT ;  /* 0xfffffe0005687812 */ /* 0x000fe400078ec0ff */
[----:B------:R-:W-:Y:S02]  /*3020*/  @!P3 LEA.HI.X R5, R2, R13, R0, 0x1, P2 ;  /* 0x0000000d0205b211 */ /* 0x000fe400010f0c00 */
[----:B------:R-:W-:Y:S01]  /*3030*/  @!P0 IADD3.X R2, R0, UR24, RZ, P1, !PT ;  /* 0x0000001800028c10 */ /* 0x000fe20008ffe4ff */
[----:B------:R-:W-:Y:S01]  /*3040*/  IMAD R0, R33, 0x200, R26 ;  /* 0x0000020021007824 */ /* 0x000fe200078e021a */
[----:B------:R-:W-:Y:S02]  /*3050*/  LEA R8, R105, R104, 0xa ;  /* 0x0000006869087211 */ /* 0x000fe400078e50ff */
[----:B------:R-:W-:Y:S01]  /*3060*/  @!P0 LEA.HI.X R7, R3, R11, R2, 0x1, P4 ;  /* 0x0000000b03078211 */ /* 0x000fe200020f0c02 */
[----:B------:R-:W-:Y:S01]  /*3070*/  IMAD.MOV.U32 R3, RZ, RZ, 0x10 ;  /* 0x00000010ff037424 */ /* 0x000fe200078e00ff */
[----:B------:R-:W-:-:S02]  /*3080*/  IADD3 R2, R106, R8, RZ ;  /* 0x000000086a027210 */ /* 0x000fc40007ffe0ff */
[----:B------:R-:W-:Y:S02]  /*3090*/  LEA R212, R0, UR4, 0x1 ;  /* 0x0000000400d47c11 */ /* 0x000fe4000f8e08ff */
[----:B------:R-:W-:Y:S02]  /*30a0*/  LEA R214, R2, UR4, 0x1 ;  /* 0x0000000402d67c11 */ /* 0x000fe4000f8e08ff */
[----:B------:R-:W-:Y:S01]  /*30b0*/  R2P PR, R25, 0x6 ;  /* 0x0000000619007804 */ /* 0x000fe20000000000 */
[C---:B------:R-:W-:Y:S01]  /*30c0*/  VIADD R2, R212.reuse, 0x8000 ;  /* 0x00008000d4027836 */ /* 0x040fe20000000000 */
[----:B------:R-:W-:Y:S02]  /*30d0*/  MOV R0, 0xffffffe0 ;  /* 0xffffffe000007802 */ /* 0x000fe40000000f00 */
[----:B------:R-:W-:Y:S01]  /*30e0*/  IADD3 R223, R212, 0x8020, RZ ;  /* 0x00008020d4df7810 */ /* 0x000fe20007ffe0ff */
[----:B------:R-:W-:Y:S01]  /*30f0*/  @P3 STS.128 [R235+0xa000], RZ ;  /* 0x00a000ffeb003388 */ /* 0x000fe20000000c00 */
[----:B------:R-:W-:-:S02]  /*3100*/  SEL R3, R3, 0xfffffff0, !P1 ;  /* 0xfffffff003037807 */ /* 0x000fc40004800000 */
[----:B------:R-:W-:Y:S01]  /*3110*/  SEL R0, R0, 0x20, P2 ;  /* 0x0000002000007807 */ /* 0x000fe20001000000 */
[----:B------:R-:W-:Y:S01]  /*3120*/  @P3 STS.128 [R235+0xb000], RZ ;  /* 0x00b000ffeb003388 */ /* 0x000fe20000000c00 */
[----:B------:R-:W-:Y:S01]  /*3130*/  R2P PR, R35, 0x6 ;  /* 0x0000000623007804 */ /* 0x000fe20000000000 */
[--C-:B------:R-:W-:Y:S02]  /*3140*/  IMAD R216, R3, 0x2, R214.reuse ;  /* 0x0000000203d87824 */ /* 0x100fe400078e02d6 */
[----:B------:R-:W-:Y:S01]  /*3150*/  @!PT LDS RZ, [RZ] ;  /* 0x00000000fffff984 */ /* 0x000fe20000000800 */
[----:B------:R-:W-:Y:S01]  /*3160*/  @!PT LDS RZ, [RZ] ;  /* 0x00000000fffff984 */ /* 0x000fe20000000800 */
[----:B------:R-:W-:Y:S01]  /*3170*/  @!PT LDS RZ, [RZ] ;  /* 0x00000000fffff984 */ /* 0x000fe20000000800 */
[----:B------:R-:W-:Y:S01]  /*3180*/  @!P3 LDGSTS.E.BYPASS.LTC128B.128 [R235+0xa000], desc[UR18][R4.64] ;  /* 0x0a00000004ebbfae */ /* 0x000fe2000b901d52 */
[C---:B------:R-:W-:Y:S02]  /*3190*/  IMAD R222, R0.reuse, 0x2, R214 ;  /* 0x0000000200de7824 */ /* 0x040fe400078e02d6 */
[----:B------:R-:W-:Y:S01]  /*31a0*/  IMAD R220, R0, 0x2, R216 ;  /* 0x0000000200dc7824 */ /* 0x000fe200078e02d8 */
[----:B------:R-:W-:Y:S04]  /*31b0*/  @!P3 LDGSTS.E.BYPASS.LTC128B.128 [R235+0xb000], desc[UR18][R4.64+0x80] ;  /* 0x0b00008004ebbfae */ /* 0x000fe8000b901d52 */
[----:B------:R-:W-:Y:S02]  /*31c0*/  @P0 STS.128 [R235+0xa800], RZ ;  /* 0x00a800ffeb000388 */ /* 0x000fe40000000c00 */
[----:B------:R-:W-:Y:S01]  /*31d0*/  @P1 IADD3 R223, R2, -0x20, RZ ;  /* 0xffffffe002df1810 */ /* 0x000fe20007ffe0ff */
[----:B------:R-:W-:Y:S01]  /*31e0*/  IMAD.MOV.U32 R2, RZ, RZ, 0x40 ;  /* 0x00000040ff027424 */ /* 0x000fe200078e00ff */
[----:B------:R-:W-:Y:S04]  /*31f0*/  @P0 STS.128 [R235+0xb800], RZ ;  /* 0x00b800ffeb000388 */ /* 0x000fe80000000c00 */
[----:B------:R-:W-:Y:S01]  /*3200*/  @!PT LDS RZ, [RZ] ;  /* 0x00000000fffff984 */ /* 0x000fe20000000800 */
[----:B------:R-:W-:Y:S01]  /*3210*/  @!PT LDS RZ, [RZ] ;  /* 0x00000000fffff984 */ /* 0x000fe20000000800 */
[----:B------:R-:W-:Y:S01]  /*3220*/  @!PT LDS RZ, [RZ] ;  /* 0x00000000fffff984 */ /* 0x000fe20000000800 */
[----:B------:R-:W-:Y:S01]  /*3230*/  @!P0 LDGSTS.E.BYPASS.LTC128B.128 [R235+0xa800], desc[UR18][R6.64] ;  /* 0x0a80000006eb8fae */ /* 0x000fe2000b901d52 */
[----:B------:R-:W-:-:S03]  /*3240*/  SEL R2, R2, 0xffffffc0, !P2 ;  /* 0xffffffc002027807 */ /* 0x000fc60005000000 */
[----:B------:R1:W-:Y:S01]  /*3250*/  @!P0 LDGSTS.E.BYPASS.LTC128B.128 [R235+0xb800], desc[UR18][R6.64+0x80] ;  /* 0x0b80008006eb8fae */ /* 0x0003e2000b901d52 */
[----:B------:R-:W-:Y:S02]  /*3260*/  IADD3 R221, R212, R2, RZ ;  /* 0x00000002d4dd7210 */ /* 0x000fe40007ffe0ff */
[----:B------:R-:W-:Y:S01]  /*3270*/  IADD3 R219, R2, R223, RZ ;  /* 0x000000df02db7210 */ /* 0x000fe20007ffe0ff */
[----:B------:R-:W-:Y:S01]  /*3280*/  LDSM.16.M88.4 R8, [R214] ;  /* 0x00000000d608783b */ /* 0x000fe20000000200 */
[----:B------:R-:W-:-:S03]  /*3290*/  PLOP3.LUT P0, PT, PT, PT, UP0, 0x80, 0x0 ;  /* 0x000000000000781c */ /* 0x000fc60003f0f008 */
[----:B------:R-:W2:Y:S04]  /*32a0*/  LDSM.16.M88.4 R28, [R212+0x8000] ;  /* 0x00800000d41c783b */ /* 0x000ea80000000200 */
[----:B------:R-:W-:Y:S04]  /*32b0*/  LDSM.16.M88.4 R16, [R216] ;  /* 0x00000000d810783b */ /* 0x000fe80000000200 */
[----:B------:R-:W-:Y:S04]  /*32c0*/  LDSM.16.M88.4 R40, [R223] ;  /* 0x00000000df28783b */ /* 0x000fe80000000200 */
[----:B------:R-:W3:Y:S04]  /*32d0*/  LDSM.16.M88.4 R32, [R212+0x8800] ;  /* 0x00880000d420783b */ /* 0x000ee80000000200 */
[----:B------:R-:W-:Y:S04]  /*32e0*/  LDSM.16.M88.4 R12, [R216+0x2000] ;  /* 0x00200000d80c783b */ /* 0x000fe80000000200 */
[----:B-1----:R-:W1:Y:S04]  /*32f0*/  LDSM.16.M88.4 R4, [R214+0x2000] ;  /* 0x00200000d604783b */ /* 0x002e680000000200 */
[----:B------:R-:W-:Y:S04]  /*3300*/  LDSM.16.M88.4 R48, [R221+0x8000] ;  /* 0x00800000dd30783b */ /* 0x000fe80000000200 */
[----:B------:R-:W4:Y:S04]  /*3310*/  LDSM.16.M88.4 R24, [R222] ;  /* 0x00000000de18783b */ /* 0x000f280000000200 */
[----:B------:R-:W5:Y:S04]  /*3320*/  LDSM.16.M88.4 R44, [R223+0x800] ;  /* 0x00080000df2c783b */ /* 0x000f680000000200 */
[----:B------:R-:W-:Y:S01]  /*3330*/  LDSM.16.M88.4 R88, [R219] ;  /* 0x00000000db58783b */ /* 0x000fe20000000200 */
[C---:B--2---:R-:W-:Y:S03]  /*3340*/  HMMA.16816.F32.BF16 R20, R8.reuse, R28, RZ ;  /* 0x0000001c0814723c */ /* 0x044fe600000418ff */
[----:B------:R-:W-:Y:S04]  /*3350*/  LDSM.16.M88.4 R36, [R220] ;  /* 0x00000000dc24783b */ /* 0x000fe80000000200 */
[----:B------:R-:W-:Y:S01]  /*3360*/  LDSM.16.M88.4 R92, [R212+0x9000] ;  /* 0x00900000d45c783b */ /* 0x000fe20000000200 */
[C---:B------:R-:W-:Y:S03]  /*3370*/  HMMA.16816.F32.BF16 R80, R8.reuse, R30, RZ ;  /* 0x0000001e0850723c */ /* 0x040fe600000418ff */
[----:B------:R-:W-:Y:S03]  /*3380*/  LDSM.16.M88.4 R100, [R223+0x1000] ;  /* 0x00100000df64783b */ /* 0x000fe60000000200 */
[C---:B---3--:R-:W-:Y:S01]  /*3390*/  HMMA.16816.F32.BF16 R72, R8.reuse, R32, RZ ;  /* 0x000000200848723c */ /* 0x048fe200000418ff */
[----:B------:R-:W0:Y:S05]  /*33a0*/  LDGDEPBAR ;  /* 0x00000000000079af */ /* 0x000e2a0000000000 */
[----:B------:R-:W-:Y:S01]  /*33b0*/  HMMA.16816.F32.BF16 R76, R8, R34, RZ ;  /* 0x00000022084c723c */ /* 0x000fe200000418ff */
[----:B------:R-:W-:Y:S05]  /*33c0*/  LDSM.16.M88.4 R8, [R221+0x8800] ;  /* 0x00880000dd08783b */ /* 0x000fea0000000200 */
[----:B-1----:R-:W-:Y:S06]  /*33d0*/  HMMA.16816.F32.BF16 R52, R4, R28, RZ ;  /* 0x0000001c0434723c */ /* 0x002fec00000418ff */
[----:B------:R-:W-:Y:S01]  /*33e0*/  HMMA.16816.F32.BF16 R56, R16, R40, R20 ;  /* 0x000000281038723c */ /* 0x000fe20000041814 */
[----:B------:R-:W1:Y:S05]  /*33f0*/  LDSM.16.M88.4 R20, [R222+0x2000] ;  /* 0x00200000de14783b */ /* 0x000e6a0000000200 */
[C---:B------:R-:W-:Y:S06]  /*3400*/  HMMA.16816.F32.BF16 R64, R4.reuse, R30, RZ ;  /* 0x0000001e0440723c */ /* 0x040fec00000418ff */
[C---:B------:R-:W-:Y:S06]  /*3410*/  HMMA.16816.F32.BF16 R60, R4.reuse, R32, RZ ;  /* 0x00000020043c723c */ /* 0x040fec00000418ff */
[----:B------:R-:W-:Y:S01]  /*3420*/  HMMA.16816.F32.BF16 R68, R4, R34, RZ ;  /* 0x000000220444723c */ /* 0x000fe200000418ff */
[----:B------:R-:W2:Y:S04]  /*3430*/  LDSM.16.M88.4 R4, [R220+0x2000] ;  /* 0x00200000dc04783b */ /* 0x000ea80000000200 */
[----:B------:R-:W3:Y:S01]  /*3440*/  LDSM.16.M88.4 R32, [R214+0x4000] ;  /* 0x00400000d620783b */ /* 0x000ee20000000200 */
[----:B------:R-:W-:Y:S06]  /*3450*/  HMMA.16816.F32.BF16 R28, R12, R40, R52 ;  /* 0x000000280c1c723c */ /* 0x000fec0000041834 */
[----:B----4-:R-:W-:Y:S06]  /*3460*/  HMMA.16816.F32.BF16 R52, R24, R48, R56 ;  /* 0x000000301834723c */ /* 0x010fec0000041838 */
[C---:B------:R-:W-:Y:S06]  /*3470*/  HMMA.16816.F32.BF16 R84, R12.reuse, R42, R64 ;  /* 0x0000002a0c54723c */ /* 0x040fec0000041840 */
[C---:B-----5:R-:W-:Y:S06]  /*3480*/  HMMA.16816.F32.BF16 R96, R12.reuse, R44, R60 ;  /* 0x0000002c0c60723c */ /* 0x060fec000004183c */
[----:B------:R-:W-:Y:S01]  /*3490*/  HMMA.16816.F32.BF16 R60, R12, R46, R68 ;  /* 0x0000002e0c3c723c */ /* 0x000fe20000041844 */
[----:B------:R-:W-:Y:S05]  /*34a0*/  LDSM.16.M88.4 R12, [R214+0x6000] ;  /* 0x00600000d60c783b */ /* 0x000fea0000000200 */
[C---:B------:R-:W-:Y:S06]  /*34b0*/  HMMA.16816.F32.BF16 R64, R16.reuse, R44, R72 ;  /* 0x0000002c1040723c */ /* 0x040fec0000041848 */
[C---:B------:R-:W-:Y:S01]  /*34c0*/  HMMA.16816.F32.BF16 R56, R16.reuse, R42, R80 ;  /* 0x0000002a1038723c */ /* 0x040fe20000041850 */
[----:B------:R-:W-:Y:S05]  /*34d0*/  LDSM.16.M88.4 R80, [R219+0x1000] ;  /* 0x00100000db50783b */ /* 0x000fea0000000200 */
[----:B------:R-:W-:Y:S01]  /*34e0*/  HMMA.16816.F32.BF16 R44, R16, R46, R76 ;  /* 0x0000002e102c723c */ /* 0x000fe2000004184c */
[----:B------:R-:W4:Y:S05]  /*34f0*/  LDSM.16.M88.4 R16, [R219+0x800] ;  /* 0x00080000db10783b */ /* 0x000f2a0000000200 */
[----:B-1----:R-:W-:Y:S01]  /*3500*/  HMMA.16816.F32.BF16 R40, R20, R48, R28 ;  /* 0x000000301428723c */ /* 0x002fe2000004181c */
[----:B------:R-:W1:Y:S05]  /*3510*/  LDSM.16.M88.4 R28, [R216+0x4000] ;  /* 0x00400000d81c783b */ /* 0x000e6a0000000200 */
[----:B------:R-:W-:Y:S06]  /*3520*/  HMMA.16816.F32.BF16 R52, R36, R88, R52 ;  /* 0x000000582434723c */ /* 0x000fec0000041834 */
[C---:B------:R-:W-:Y:S01]  /*3530*/  HMMA.16816.F32.BF16 R72, R20.reuse, R50, R84 ;  /* 0x000000321448723c */ /* 0x040fe20000041854 */
[----:B------:R-:W-:Y:S05]  /*3540*/  LDSM.16.M88.4 R84, [R221+0x9000] ;  /* 0x00900000dd54783b */ /* 0x000fea0000000200 */
[C---:B------:R-:W-:Y:S06]  /*3550*/  HMMA.16816.F32.BF16 R76, R20.reuse, R8, R96 ;  /* 0x00000008144c723c */ /* 0x040fec0000041860 */
[----:B------:R-:W-:Y:S01]  /*3560*/  HMMA.16816.F32.BF16 R68, R20, R10, R60 ;  /* 0x0000000a1444723c */ /* 0x000fe2000004183c */
[----:B------:R-:W-:Y:S05]  /*3570*/  LDSM.16.M88.4 R20, [R222+0x4000] ;  /* 0x00400000de14783b */ /* 0x000fea0000000200 */
[C---:B------:R-:W-:Y:S06]  /*3580*/  HMMA.16816.F32.BF16 R60, R24.reuse, R50, R56 ;  /* 0x00000032183c723c */ /* 0x040fec0000041838 */
[C---:B------:R-:W-:Y:S06]  /*3590*/  HMMA.16816.F32.BF16 R56, R24.reuse, R8, R64 ;  /* 0x000000081838723c */ /* 0x040fec0000041840 */
[----:B------:R-:W-:Y:S01]  /*35a0*/  HMMA.16816.F32.BF16 R44, R24, R10, R44 ;  /* 0x0000000a182c723c */ /* 0x000fe2000004182c */
[----:B------:R-:W-:Y:S05]  /*35b0*/  LDSM.16.M88.4 R24, [R216+0x6000] ;  /* 0x00600000d818783b */ /* 0x000fea0000000200 */
[----:B--2---:R-:W-:Y:S01]  /*35c0*/  HMMA.16816.F32.BF16 R8, R4, R88, R40 ;  /* 0x000000580408723c */ /* 0x004fe20000041828 */
[----:B------:R-:W2:Y:S05]  /*35d0*/  LDSM.16.M88.4 R40, [R212+0x9800] ;  /* 0x00980000d428783b */ /* 0x000eaa0000000200 */
[----:B---3--:R-:W-:Y:S06]  /*35e0*/  HMMA.16816.F32.BF16 R48, R32, R92, R52 ;  /* 0x0000005c2030723c */ /* 0x008fec0000041834 */
[C---:B------:R-:W-:Y:S06]  /*35f0*/  HMMA.16816.F32.BF16 R72, R4.reuse, R90, R72 ;  /* 0x0000005a0448723c */ /* 0x040fec0000041848 */
[C---:B----4-:R-:W-:Y:S06]  /*3600*/  HMMA.16816.F32.BF16 R76, R4.reuse, R16, R76 ;  /* 0x00000010044c723c */ /* 0x050fec000004184c */
[----:B------:R-:W-:Y:S06]  /*3610*/  HMMA.16816.F32.BF16 R64, R4, R18, R68 ;  /* 0x000000120440723c */ /* 0x000fec0000041844 */
[C---:B------:R-:W-:Y:S06]  /*3620*/  HMMA.16816.F32.BF16 R52, R36.reuse, R16, R56 ;  /* 0x000000102434723c */ /* 0x040fec0000041838 */
[C---:B------:R-:W-:Y:S06]  /*3630*/  HMMA.16816.F32.BF16 R68, R36.reuse, R90, R60 ;  /* 0x0000005a2444723c */ /* 0x040fec000004183c */
[----:B------:R-:W-:Y:S01]  /*3640*/  HMMA.16816.F32.BF16 R44, R36, R18, R44 ;  /* 0x00000012242c723c */ /* 0x000fe2000004182c */
[----:B------:R-:W3:Y:S04]  /*3650*/  LDSM.16.M88.4 R36, [R223+0x1800] ;  /* 0x00180000df24783b */ /* 0x000ee80000000200 */
[----:B------:R-:W-:Y:S01]  /*3660*/  LDSM.16.M88.4 R16, [R220+0x4000] ;  /* 0x00400000dc10783b */ /* 0x000fe20000000200 */
[----:B------:R-:W-:Y:S03]  /*3670*/  HMMA.16816.F32.BF16 R4, R12, R92, R8 ;  /* 0x0000005c0c04723c */ /* 0x000fe60000041808 */
[----:B------:R-:W4:Y:S03]  /*3680*/  LDSM.16.M88.4 R8, [R222+0x6000] ;  /* 0x00600000de08783b */ /* 0x000f260000000200 */
[----:B-1----:R-:W-:Y:S06]  /*3690*/  HMMA.16816.F32.BF16 R48, R28, R100, R48 ;  /* 0x000000641c30723c */ /* 0x002fec0000041830 */
[C---:B------:R-:W-:Y:S06]  /*36a0*/  HMMA.16816.F32.BF16 R72, R12.reuse, R94, R72 ;  /* 0x0000005e0c48723c */ /* 0x040fec0000041848 */
[C---:B--2---:R-:W-:Y:S06]  /*36b0*/  HMMA.16816.F32.BF16 R76, R12.reuse, R40, R76 ;  /* 0x000000280c4c723c */ /* 0x044fec000004184c */
[----:B------:R-:W-:Y:S06]  /*36c0*/  HMMA.16816.F32.BF16 R60, R12, R42, R64 ;  /* 0x0000002a0c3c723c */ /* 0x000fec0000041840 */
[C---:B------:R-:W-:Y:S06]  /*36d0*/  HMMA.16816.F32.BF16 R56, R32.reuse, R40, R52 ;  /* 0x000000282038723c */ /* 0x040fec0000041834 */
[C---:B------:R-:W-:Y:S06]  /*36e0*/  HMMA.16816.F32.BF16 R64, R32.reuse, R94, R68 ;  /* 0x0000005e2040723c */ /* 0x040fec0000041844 */
[----:B------:R-:W-:Y:S01]  /*36f0*/  HMMA.16816.F32.BF16 R40, R32, R42, R44 ;  /* 0x0000002a2028723c */ /* 0x000fe2000004182c */
[----:B------:R-:W1:Y:S05]  /*3700*/  LDSM.16.M88.4 R32, [R221+0x9800] ;  /* 0x00980000dd20783b */ /* 0x000e6a0000000200 */
[----:B------:R-:W-:Y:S01]  /*3710*/  HMMA.16816.F32.BF16 R12, R24, R100, R4 ;  /* 0x00000064180c723c */ /* 0x000fe20000041804 */
[----:B------:R-:W2:Y:S05]  /*3720*/  LDSM.16.M88.4 R4, [R220+0x6000] ;  /* 0x00600000dc04783b */ /* 0x000eaa0000000200 */
[----:B------:R-:W-:Y:S06]  /*3730*/  HMMA.16816.F32.BF16 R44, R20, R84, R48 ;  /* 0x00000054142c723c */ /* 0x000fec0000041830 */
[C---:B------:R-:W-:Y:S06]  /*3740*/  HMMA.16816.F32.BF16 R48, R24.reuse, R102, R72 ;  /* 0x000000661830723c */ /* 0x040fec0000041848 */
[C---:B---3--:R-:W-:Y:S06]  /*3750*/  HMMA.16816.F32.BF16 R72, R24.reuse, R36, R76 ;  /* 0x000000241848723c */ /* 0x048fec000004184c */
[----:B------:R-:W-:Y:S06]  /*3760*/  HMMA.16816.F32.BF16 R52, R24, R38, R60 ;  /* 0x000000261834723c */ /* 0x000fec000004183c */
[----:B----4-:R-:W-:Y:S01]  /*3770*/  HMMA.16816.F32.BF16 R24, R8, R84, R12 ;  /* 0x000000540818723c */ /* 0x010fe2000004180c */
[----:B------:R-:W3:Y:S01]  /*3780*/  LDSM.16.M88.4 R12, [R219+0x1800] ;  /* 0x00180000db0c783b */ /* 0x000ee20000000200 */
[----:B------:R-:W-:-:S04]  /*3790*/  DEPBAR.LE SB0, 0x0 ;  /* 0x000080000000791a */ /* 0x000fc80000000000 */
[----:B------:R-:W-:Y:S06]  /*37a0*/  HMMA.16816.F32.BF16 R60, R28, R36, R56 ;  /* 0x000000241c3c723c */ /* 0x000fec0000041838 */
[----:B------:R-:W-:Y:S06]  /*37b0*/  HMMA.16816.F32.BF16 R68, R16, R80, R44 ;  /* 0x000000501044723c */ /* 0x000fec000004182c */
[C---:B------:R-:W-:Y:S06]  /*37c0*/  HMMA.16816.F32.BF16 R64, R28.reuse, R102, R64 ;  /* 0x000000661c40723c */ /* 0x040fec0000041840 */
[----:B------:R-:W-:Y:S06]  /*37d0*/  HMMA.16816.F32.BF16 R56, R28, R38, R40 ;  /* 0x000000261c38723c */ /* 0x000fec0000041828 */
[C---:B------:R-:W-:Y:S06]  /*37e0*/  HMMA.16816.F32.BF16 R28, R8.reuse, R86, R48 ;  /* 0x00000056081c723c */ /* 0x040fec0000041830 */
[----:B-1----:R-:W-:Y:S01]  /*37f0*/  HMMA.16816.F32.BF16 R44, R8, R32, R72 ;  /* 0x00000020082c723c */ /* 0x002fe20000041848 */
[----:B------:R-:W-:-:S05]  /*3800*/  FMUL.FTZ R2, R68, UR23 ;  /* 0x0000001744027c20 */ /* 0x000fca0008410000 */
[----:B------:R-:W-:Y:S06]  /*3810*/  HMMA.16816.F32.BF16 R40, R8, R34, R52 ;  /* 0x000000220828723c */ /* 0x000fec0000041834 */
[C---:B------:R-:W-:Y:S06]  /*3820*/  HMMA.16816.F32.BF16 R52, R20.reuse, R32, R60 ;  /* 0x000000201434723c */ /* 0x040fec000004183c */
[----:B------:R-:W-:Y:S06]  /*3830*/  HMMA.16816.F32.BF16 R48, R20, R86, R64 ;  /* 0x000000561430723c */ /* 0x000fec0000041840 */
[----:B--2---:R-:W-:Y:S06]  /*3840*/  HMMA.16816.F32.BF16 R36, R4, R80, R24 ;  /* 0x000000500424723c */ /* 0x004fec0000041818 */
[----:B------:R-:W-:Y:S01]  /*3850*/  HMMA.16816.F32.BF16 R20, R20, R34, R56 ;  /* 0x000000221414723c */ /* 0x000fe20000041838 */
[----:B------:R1:W2:Y:S05]  /*3860*/  MUFU.TANH R57, R2 ;  /* 0x0000000200397308 */ /* 0x0002aa0000002400 */
[C---:B------:R-:W-:Y:S06]  /*3870*/  HMMA.16816.F32.BF16 R8, R4.reuse, R82, R28 ;  /* 0x000000520408723c */ /* 0x040fec000004181c */
[----:B---3--:R-:W-:Y:S01]  /*3880*/  HMMA.16816.F32.BF16 R24, R4, R12, R44 ;  /* 0x0000000c0418723c */ /* 0x008fe2000004182c */
[----:B------:R-:W-:Y:S01]  /*3890*/  FMUL.FTZ R29, R71, UR23 ;  /* 0x00000017471d7c20 */ /* 0x000fe20008410000 */
[----:B-1----:R-:W-:-:S04]  /*38a0*/  FMUL.FTZ R2, R69, UR23 ;  /* 0x0000001745027c20 */ /* 0x002fc80008410000 */
[----:B------:R-:W-:Y:S01]  /*38b0*/  HMMA.16816.F32.BF16 R4, R4, R14, R40 ;  /* 0x0000000e0404723c */ /* 0x000fe20000041828 */
[----:B------:R-:W-:Y:S01]  /*38c0*/  FMUL.FTZ R36, R36, UR23 ;  /* 0x0000001724247c20 */ /* 0x000fe20008410000 */
[----:B------:R-:W-:Y:S01]  /*38d0*/  FMUL.FTZ R28, R37, UR23 ;  /* 0x00000017251c7c20 */ /* 0x000fe20008410000 */
[----:B------:R1:W3:Y:S03]  /*38e0*/  MUFU.TANH R56, R2 ;  /* 0x0000000200387308 */ /* 0x0002e60000002400 */
[C---:B------:R-:W-:Y:S05]  /*38f0*/  HMMA.16816.F32.BF16 R52, R16.reuse, R12, R52 ;  /* 0x0000000c1034723c */ /* 0x040fea0000041834 */
[----:B------:R-:W4:Y:S01]  /*3900*/  MUFU.TANH R31, R36 ;  /* 0x00000024001f7308 */ /* 0x000f220000002400 */
[----:B------:R-:W-:Y:S01]  /*3910*/  HMMA.16816.F32.BF16 R48, R16, R82, R48 ;  /* 0x000000521030723c */ /* 0x000fe20000041830 */
[----:B------:R-:W-:Y:S01]  /*3920*/  FMUL.FTZ R12, R38, UR23 ;  /* 0x00000017260c7c20 */ /* 0x000fe20008410000 */
[----:B------:R-:W-:-:S04]  /*3930*/  FMUL.FTZ R8, R8, UR23 ;  /* 0x0000001708087c20 */ /* 0x000fc80008410000 */
[----:B------:R-:W-:Y:S01]  /*3940*/  FMUL.FTZ R27, R27, UR23 ;  /* 0x000000171b1b7c20 */ /* 0x000fe20008410000 */
[----:B------:R-:W2:Y:S01]  /*3950*/  MUFU.TANH R30, R28 ;  /* 0x0000001c001e7308 */ /* 0x000ea20000002400 */
[----:B-1----:R-:W-:-:S07]  /*3960*/  FMUL.FTZ R2, R70, UR23 ;  /* 0x0000001746027c20 */ /* 0x002fce0008410000 */
[----:B------:R1:W1:Y:S08]  /*3970*/  MUFU.TANH R45, R2 ;  /* 0x00000002002d7308 */ /* 0x0002700000002400 */
[----:B------:R5:W2:Y:S01]  /*3980*/  MUFU.TANH R28, R12 ;  /* 0x0000000c001c7308 */ /* 0x000aa20000002400 */
[----:B-1----:R-:W-:-:S04]  /*3990*/  LOP3.LUT R2, R107, 0xffffffe0, RZ, 0xc0, !PT ;  /* 0xffffffe06b027812 */ /* 0x002fc800078ec0ff */
[----:B------:R-:W-:Y:S01]  /*39a0*/  IADD3 R2, -R2, R108, RZ ;  /* 0x0000006c02027210 */ /* 0x000fe20007ffe1ff */
[----:B------:R-:W-:-:S03]  /*39b0*/  IMAD.SHL.U32 R108, R108, 0x2, RZ ;  /* 0x000000026c6c7824 */ /* 0x000fc600078e00ff */
[----:B------:R-:W-:Y:S01]  /*39c0*/  SHF.R.S32.HI R13, RZ, 0x1f, R2 ;  /* 0x0000001fff0d7819 */ /* 0x000fe20000011402 */
[----:B-----5:R-:W-:Y:S01]  /*39d0*/  FMUL.FTZ R12, R25, UR23 ;  /* 0x00000017190c7c20 */ /* 0x020fe20008410000 */
[----:B------:R-:W-:Y:S02]  /*39e0*/  LOP3.LUT R251, R108, 0x6, RZ, 0xc0, !PT ;  /* 0x000000066cfb7812 */ /* 0x000fe400078ec0ff */
[----:B------:R-:W-:Y:S01]  /*39f0*/  LEA.HI R13, R13, R2, RZ, 0x2 ;  /* 0x000000020d0d7211 */ /* 0x000fe200078f10ff */
[----:B------:R-:W-:Y:S02]  /*3a00*/  FMUL.FTZ R2, R39, UR23 ;  /* 0x0000001727027c20 */ /* 0x000fe40008410000 */
[----:B------:R-:W-:Y:S01]  /*3a10*/  HMMA.16816.F32.BF16 R36, R16, R14, R20 ;  /* 0x0000000e1024723c */ /* 0x000fe20000041814 */
[----:B------:R1:W1:Y:S06]  /*3a20*/  MUFU.TANH R20, R8 ;  /* 0x0000000800147308 */ /* 0x00026c0000002400 */
[----:B------:R-:W-:Y:S01]  /*3a30*/  FMUL.FTZ R17, R26, UR23 ;  /* 0x000000171a117c20 */ /* 0x000fe20008410000 */
[----:B------:R-:W-:Y:S01]  /*3a40*/  FMUL.FTZ R16, R4, UR23 ;  /* 0x0000001704107c20 */ /* 0x000fe20008410000 */
[----:B------:R5:W2:Y:S01]  /*3a50*/  MUFU.TANH R22, R2 ;  /* 0x0000000200167308 */ /* 0x000aa20000002400 */
[----:B------:R-:W-:Y:S01]  /*3a60*/  FMUL.FTZ R18, R5, UR23 ;  /* 0x0000001705127c20 */ /* 0x000fe20008410000 */
[----:B------:R-:W-:Y:S01]  /*3a70*/  FMUL.FTZ R23, R6, UR23 ;  /* 0x0000001706177c20 */ /* 0x000fe20008410000 */
[----:B-1----:R-:W-:Y:S01]  /*3a80*/  MOV R8, UR22 ;  /* 0x0000001600087c02 */ /* 0x002fe20008000f00 */
[----:B-----5:R-:W-:Y:S01]  /*3a90*/  FMUL.FTZ R2, R9, UR23 ;  /* 0x0000001709027c20 */ /* 0x020fe20008410000 */
[----:B------:R-:W-:Y:S01]  /*3aa0*/  FMUL.FTZ R9, R10, UR23 ;  /* 0x000000170a097c20 */ /* 0x000fe20008410000 */
[----:B------:R-:W-:Y:S01]  /*3ab0*/  FMUL.FTZ R10, R11, UR23 ;  /* 0x000000170b0a7c20 */ /* 0x000fe20008410000 */
[----:B------:R-:W-:Y:S01]  /*3ac0*/  FMUL.FTZ R11, R24, UR23 ;  /* 0x00000017180b7c20 */ /* 0x000fe20008410000 */
[----:B------:R1:W1:Y:S01]  /*3ad0*/  MUFU.TANH R19, R2 ;  /* 0x0000000200137308 */ /* 0x0002620000002400 */
[----:B------:R-:W-:Y:S01]  /*3ae0*/  FMUL.FTZ R24, R7, UR23 ;  /* 0x0000001707187c20 */ /* 0x000fe20008410000 */
[----:B------:R-:W-:Y:S06]  /*3af0*/  BAR.SYNC.DEFER_BLOCKING 0x0 ;  /* 0x0000000000007b1d */ /* 0x000fec0000010000 */
[----:B--234-:R-:W-:Y:S05]  /*3b00*/  @!P0 BRA `(.L_x_2375) ;  /* 0x0000000000588947 */ /* 0x01cfea0003800000 */
[----:B------:R-:W-:-:S04]  /*3b10*/  UIADD3 UR7, UR21, -0x2, URZ ;  /* 0xfffffffe15077890 */ /* 0x000fc8000fffe03f */
[----:B------:R-:W-:Y:S02]  /*3b20*/  USHF.R.S32.HI UR6, URZ, 0x1f, UR7 ;  /* 0x0000001f3f067899 */ /* 0x000fe40008011407 */
[----:B------:R-:W-:Y:S01]  /*3b30*/  UIMAD UR33, UR13, UR7, URZ ;  /* 0x000000070d2172a4 */ /* 0x000fe2000f8e023f */
[----:B-1----:R-:W-:-:S03]  /*3b40*/  IMAD.U32 R2, RZ, RZ, UR7 ;  /* 0x00000007ff027e24 */ /* 0x002fc6000f8e00ff */
        /* <DEDUP_REMOVED lines=18> */
.L_x_2375:
[----:B--2---:R-:W-:Y:S01]  /*3c70*/  LEA R4, R105, UR27, 0x4 ;  /* 0x0000001b69047c11 */ /* 0x004fe2000f8e20ff */
[----:B------:R-:W-:Y:S01]  /*3c80*/  IMAD.U32 R25, RZ, RZ, UR30 ;  /* 0x0000001eff197e24 */ /* 0x000fe2000f8e00ff */
[----:B------:R-:W-:Y:S01]  /*3c90*/  SHF.R.S32.HI R5, RZ, 0x2, R13 ;  /* 0x00000002ff057819 */ /* 0x000fe2000001140d */
[----:B-1----:R-:W-:Y:S01]  /*3ca0*/  IMAD R2, R8, 0x20, R251 ;  /* 0x0000002008027824 */ /* 0x002fe200078e02fb */
[----:B------:R-:W-:Y:S01]  /*3cb0*/  UIADD3 UR29, UR28, -UR26, -UR29 ;  /* 0x8000001a1c1d7290 */ /* 0x000fe2000fffe81d */
[----:B------:R-:W-:Y:S02]  /*3cc0*/  MUFU.TANH R14, R9 ;  /* 0x00000009000e7308 */ /* 0x000fe40000002400 */
[----:B------:R-:W-:Y:S01]  /*3cd0*/  IMAD.IADD R4, R5, 0x1, R4 ;  /* 0x0000000105047824 */ /* 0x000fe200078e0204 */
[----:B------:R1:W-:Y:S01]  /*3ce0*/  STL [R1+0x38], R5 ;  /* 0x0000380501007387 */ /* 0x0003e20000100800 */
[----:B------:R-:W-:Y:S01]  /*3cf0*/  VIADD R32, R2, 0x1 ;  /* 0x0000000102207836 */ /* 0x000fe20000000000 */
[----:B------:R-:W-:Y:S01]  /*3d00*/  ULDC UR26, c[0x0][0x2ec] ;  /* 0x0000bb00001a7ab9 */ /* 0x000fe20000000800 */
[----:B------:R-:W-:Y:S01]  /*3d10*/  VIADD R7, R4, 0x40 ;  /* 0x0000004004077836 */ /* 0x000fe20000000000 */
[----:B------:R-:W-:Y:S01]  /*3d20*/  IADD3 R6, R25, 0x48, R4 ;  /* 0x0000004819067810 */ /* 0x000fe20007ffe004 */
[C---:B------:R-:W-:Y:S01]  /*3d30*/  VIADD R26, R2.reuse, 0x8 ;  /* 0x00000008021a7836 */ /* 0x040fe20000000000 */
[----:B------:R-:W2:Y:S01]  /*3d40*/  MUFU.TANH R9, R11 ;  /* 0x0000000b00097308 */ /* 0x000ea20000002400 */
[C---:B------:R-:W-:Y:S01]  /*3d50*/  VIADD R34, R2.reuse, 0x9 ;  /* 0x0000000902227836 */ /* 0x040fe20000000000 */
[----:B------:R-:W-:Y:S01]  /*3d60*/  VIADDMNMX R230, R7, UR29, RZ, !PT ;  /* 0x0000001d07e67c46 */ /* 0x000fe2000f8001ff */
[----:B------:R-:W-:Y:S01]  /*3d70*/  VIADD R33, R2, 0x10 ;  /* 0x0000001002217836 */ /* 0x000fe20000000000 */
[----:B------:R-:W-:Y:S01]  /*3d80*/  VIMNMX R233, R6, UR28, PT ;  /* 0x0000001c06e97c48 */ /* 0x000fe2000bfe0100 */
[C---:B------:R-:W-:Y:S01]  /*3d90*/  VIADD R8, R4.reuse, 0x48 ;  /* 0x0000004804087836 */ /* 0x040fe20000000000 */
[----:B------:R-:W-:Y:S01]  /*3da0*/  VIADDMNMX R228, R4, UR29, RZ, !PT ;  /* 0x0000001d04e47c46 */ /* 0x000fe2000f8001ff */
[C---:B------:R-:W-:Y:S01]  /*3db0*/  VIADD R40, R2.reuse, 0x11 ;  /* 0x0000001102287836 */ /* 0x040fe20000000000 */
[----:B------:R-:W3:Y:S01]  /*3dc0*/  MUFU.TANH R6, R12 ;  /* 0x0000000c00067308 */ /* 0x000ee20000002400 */
[----:B------:R-:W-:Y:S01]  /*3dd0*/  VIADD R35, R2, 0x18 ;  /* 0x0000001802237836 */ /* 0x000fe20000000000 */
[----:B------:R-:W-:Y:S01]  /*3de0*/  VIADDMNMX R229, R8, UR29, RZ, !PT ;  /* 0x0000001d08e57c46 */ /* 0x000fe2000f8001ff */
[C---:B------:R-:W-:Y:S01]  /*3df0*/  VIADD R41, R2.reuse, 0x19 ;  /* 0x0000001902297836 */ /* 0x040fe20000000000 */
[-C--:B------:R-:W-:Y:S01]  /*3e00*/  ISETP.GE.AND P5, PT, R2, R233.reuse, PT ;  /* 0x000000e90200720c */ /* 0x080fe20003fa6270 */
[----:B------:R-:W-:Y:S01]  /*3e10*/  VIADD R227, R4, 0x8 ;  /* 0x0000000804e37836 */ /* 0x000fe20000000000 */
[----:B------:R-:W-:-:S02]  /*3e20*/  ISETP.GE.AND P4, PT, R32, R233, PT ;  /* 0x000000e92000720c */ /* 0x000fc40003f86270 */
[----:B------:R4:W-:Y:S01]  /*3e30*/  MUFU.TANH R12, R17 ;  /* 0x00000011000c7308 */ /* 0x0009e20000002400 */
[----:B------:R-:W-:Y:S02]  /*3e40*/  ISETP.LT.OR P5, PT, R2, R229, P5 ;  /* 0x000000e50200720c */ /* 0x000fe40002fa1670 */
[----:B-1----:R-:W-:Y:S02]  /*3e50*/  IADD3 R5, R25, 0x40, R4 ;  /* 0x0000004019057810 */ /* 0x002fe40007ffe004 */
[----:B------:R-:W-:Y:S02]  /*3e60*/  ISETP.GE.AND P6, PT, R26, R233, PT ;  /* 0x000000e91a00720c */ /* 0x000fe40003fc6270 */
[----:B------:R-:W-:Y:S01]  /*3e70*/  VIMNMX R234, R5, UR28, PT ;  /* 0x0000001c05ea7c48 */ /* 0x000fe2000bfe0100 */
[----:B------:R1:W5:Y:S01]  /*3e80*/  MUFU.TANH R7, R16 ;  /* 0x0000001000077308 */ /* 0x0003620000002400 */
[----:B------:R-:W-:Y:S02]  /*3e90*/  ISETP.LT.OR P4, PT, R32, R229, P4 ;  /* 0x000000e52000720c */ /* 0x000fe40002781670 */
[----:B------:R-:W-:-:S02]  /*3ea0*/  ISETP.GE.AND P2, PT, R2, R234, PT ;  /* 0x000000ea0200720c */ /* 0x000fc40003f46270 */
[----:B------:R-:W-:Y:S02]  /*3eb0*/  ISETP.GE.AND P1, PT, R32, R234, PT ;  /* 0x000000ea2000720c */ /* 0x000fe40003f26270 */
[----:B------:R-:W-:Y:S01]  /*3ec0*/  ISETP.LT.OR P2, PT, R2, R230, P2 ;  /* 0x000000e60200720c */ /* 0x000fe20001741670 */
[----:B------:R-:W5:Y:S01]  /*3ed0*/  MUFU.TANH R8, R18 ;  /* 0x0000001200087308 */ /* 0x000f620000002400 */
[----:B------:R-:W-:Y:S02]  /*3ee0*/  ISETP.GE.AND P3, PT, R26, R234, PT ;  /* 0x000000ea1a00720c */ /* 0x000fe40003f66270 */
[----:B------:R-:W-:Y:S02]  /*3ef0*/  ISETP.LT.OR P1, PT, R32, R230, P1 ;  /* 0x000000e62000720c */ /* 0x000fe40000f21670 */
[----:B------:R-:W-:Y:S02]  /*3f00*/  FSEL R15, R31, -INF , !P2 ;  /* 0xff8000001f0f7808 */ /* 0x000fe40005000000 */
[----:B------:R-:W-:Y:S01]  /*3f10*/  ISETP.GE.AND P2, PT, R34, R234, PT ;  /* 0x000000ea2200720c */ /* 0x000fe20003f46270 */
[----:B------:R5:W5:Y:S01]  /*3f20*/  MUFU.TANH R13, R10 ;  /* 0x0000000a000d7308 */ /* 0x000b620000002400 */
[----:B----4-:R-:W-:-:S02]  /*3f30*/  FSEL R17, R30, -INF , !P1 ;  /* 0xff8000001e117808 */ /* 0x010fc40004800000 */
[----:B------:R-:W-:Y:S02]  /*3f40*/  ISETP.LT.OR P3, PT, R26, R230, P3 ;  /* 0x000000e61a00720c */ /* 0x000fe40001f61670 */
[----:B------:R-:W-:Y:S02]  /*3f50*/  ISETP.GE.AND P1, PT, R33, R234, PT ;  /* 0x000000ea2100720c */ /* 0x000fe40003f26270 */
[----:B-1----:R-:W-:Y:S01]  /*3f60*/  FSEL R16, R20, -INF , !P3 ;  /* 0xff80000014107808 */ /* 0x002fe20005800000 */
[----:B------:R-:W1:Y:S01]  /*3f70*/  MUFU.TANH R11, R27 ;  /* 0x0000001b000b7308 */ /* 0x000e620000002400 */
[----:B------:R-:W-:Y:S02]  /*3f80*/  ISETP.LT.OR P2, PT, R34, R230, P2 ;  /* 0x000000e62200720c */ /* 0x000fe40001741670 */
[----:B------:R-:W-:Y:S02]  /*3f90*/  FMNMX.FTZ R5, R15, R17, !PT ;  /* 0x000000110f057209 */ /* 0x000fe40007810000 */
[----:B------:R-:W-:-:S02]  /*3fa0*/  ISETP.GE.AND P3, PT, R40, R234, PT ;  /* 0x000000ea2800720c */ /* 0x000fc40003f66270 */
[----:B------:R-:W-:Y:S01]  /*3fb0*/  ISETP.LT.OR P1, PT, R33, R230, P1 ;  /* 0x000000e62100720c */ /* 0x000fe20000f21670 */
[----:B------:R-:W-:Y:S01]  /*3fc0*/  MUFU.TANH R18, R29 ;  /* 0x0000001d00127308 */ /* 0x000fe20000002400 */
[----:B------:R-:W-:Y:S02]  /*3fd0*/  FSEL R19, R19, -INF , !P2 ;  /* 0xff80000013137808 */ /* 0x000fe40005000000 */
[----:B------:R-:W-:Y:S02]  /*3fe0*/  FMNMX.FTZ R5, R16, R5, !PT ;  /* 0x0000000510057209 */ /* 0x000fe40007810000 */
[----:B------:R-:W-:Y:S02]  /*3ff0*/  ISETP.GE.AND P2, PT, R35, R234, PT ;  /* 0x000000ea2300720c */ /* 0x000fe40003f46270 */
[----:B--2---:R-:W-:Y:S02]  /*4000*/  FSEL R47, R9, -INF , !P1 ;  /* 0xff800000092f7808 */ /* 0x004fe40004800000 */
[----:B------:R-:W-:Y:S01]  /*4010*/  ISETP.LT.OR P3, PT, R40, R230, P3 ;  /* 0x000000e62800720c */ /* 0x000fe20001f61670 */
[----:B------:R-:W2:Y:S01]  /*4020*/  MUFU.TANH R9, R23 ;  /* 0x0000001700097308 */ /* 0x000ea20000002400 */
[----:B------:R-:W-:-:S02]  /*4030*/  FMNMX.FTZ R5, R19, R5, !PT ;  /* 0x0000000513057209 */ /* 0x000fc40007810000 */
[----:B------:R-:W-:Y:S02]  /*4040*/  ISETP.GE.AND P1, PT, R41, R234, PT ;  /* 0x000000ea2900720c */ /* 0x000fe40003f26270 */
[-C--:B------:R-:W-:Y:S02]  /*4050*/  ISETP.LT.OR P2, PT, R35, R230.reuse, P2 ;  /* 0x000000e62300720c */ /* 0x080fe40001741670 */
[----:B---3--:R-:W-:Y:S02]  /*4060*/  FSEL R60, R6, -INF , !P3 ;  /* 0xff800000063c7808 */ /* 0x008fe40005800000 */
[----:B------:R-:W-:Y:S02]  /*4070*/  FMNMX.FTZ R5, R47, R5, !PT ;  /* 0x000000052f057209 */ /* 0x000fe40007810000 */
[----:B------:R-:W-:Y:S02]  /*4080*/  ISETP.LT.OR P1, PT, R41, R230, P1 ;  /* 0x000000e62900720c */ /* 0x000fe40000f21670 */
[----:B-----5:R-:W-:Y:S01]  /*4090*/  FSEL R61, R7, -INF , !P2 ;  /* 0xff800000073d7808 */ /* 0x020fe20005000000 */
[----:B------:R-:W-:Y:S01]  /*40a0*/  FMUL.FTZ R7, R48, UR23 ;  /* 0x0000001730077c20 */ /* 0x000fe20008410000 */
[----:B------:R-:W-:-:S02]  /*40b0*/  FMNMX.FTZ R5, R60, R5, !PT ;  /* 0x000000053c057209 */ /* 0x000fc40007810000 */
[----:B------:R-:W-:Y:S01]  /*40c0*/  FSEL R63, R8, -INF , !P1 ;  /* 0xff800000083f7808 */ /* 0x000fe20004800000 */
[----:B------:R3:W-:Y:S01]  /*40d0*/  MUFU.TANH R23, R7 ;  /* 0x0000000700177308 */ /* 0x0007e20000002400 */
[----:B------:R-:W-:Y:S02]  /*40e0*/  FMNMX.FTZ R5, R61, R5, !PT ;  /* 0x000000053d057209 */ /* 0x000fe40007810000 */
[----:B------:R-:W-:Y:S02]  /*40f0*/  FSEL R21, R28, -INF , !P5 ;  /* 0xff8000001c157808 */ /* 0x000fe40006800000 */
[----:B------:R-:W-:Y:S02]  /*4100*/  FMNMX.FTZ R5, R63, R5, !PT ;  /* 0x000000053f057209 */ /* 0x000fe40007810000 */
[----:B------:R-:W-:Y:S01]  /*4110*/  ISETP.GE.AND P5, PT, R34, R233, PT ;  /* 0x000000e92200720c */ /* 0x000fe20003fa6270 */
[----:B------:R4:W5:Y:S01]  /*4120*/  MUFU.TANH R8, R24 ;  /* 0x0000001800087308 */ /* 0x0009620000002400 */
[----:B------:R-:W-:Y:S01]  /*4130*/  FSEL R22, R22, -INF , !P4 ;  /* 0xff80000016167808 */ /* 0x000fe20006000000 */
[----:B------:R-:W1:Y:S01]  /*4140*/  SHFL.BFLY PT, R10, R5, 0x2, 0x1f ;  /* 0x0c401f00050a7f89 */ /* 0x000e6200000e0000 */
[----:B------:R-:W-:-:S02]  /*4150*/  ISETP.LT.OR P6, PT, R26, R229, P6 ;  /* 0x000000e51a00720c */ /* 0x000fc400037c1670 */
[----:B------:R-:W-:Y:S02]  /*4160*/  ISETP.GE.AND P4, PT, R33, R233, PT ;  /* 0x000000e92100720c */ /* 0x000fe40003f86270 */
[----:B------:R-:W-:Y:S02]  /*4170*/  ISETP.LT.OR P5, PT, R34, R229, P5 ;  /* 0x000000e52200720c */ /* 0x000fe40002fa1670 */
[----:B------:R-:W-:Y:S01]  /*4180*/  FMNMX.FTZ R6, R21, R22, !PT ;  /* 0x0000001615067209 */ /* 0x000fe20007810000 */
[----:B---3--:R-:W-:Y:S01]  /*4190*/  FMUL.FTZ R7, R49, UR23 ;  /* 0x0000001731077c20 */ /* 0x008fe20008410000 */
[----:B------:R-:W-:Y:S02]  /*41a0*/  ISETP.GE.AND P3, PT, R40, R233, PT ;  /* 0x000000e92800720c */ /* 0x000fe40003f66270 */
[----:B------:R-:W-:Y:S01]  /*41b0*/  ISETP.LT.OR P4, PT, R33, R229, P4 ;  /* 0x000000e52100720c */ /* 0x000fe20002781670 */
[----:B------:R3:W5:Y:S01]  /*41c0*/  MUFU.TANH R20, R7 ;  /* 0x0000000700147308 */ /* 0x0007620000002400 */
[----:B------:R-:W-:-:S02]  /*41d0*/  FSEL R28, R13, -INF , !P5 ;  /* 0xff8000000d1c7808 */ /* 0x000fc40006800000 */
[----:B----4-:R-:W-:Y:S02]  /*41e0*/  FSEL R24, R14, -INF , !P6 ;  /* 0xff8000000e187808 */ /* 0x010fe40007000000 */
[----:B------:R-:W-:Y:S02]  /*41f0*/  ISETP.LT.OR P3, PT, R40, R229, P3 ;  /* 0x000000e52800720c */ /* 0x000fe40001f61670 */
[----:B------:R-:W-:Y:S02]  /*4200*/  FMNMX.FTZ R6, R24, R6, !PT ;  /* 0x0000000618067209 */ /* 0x000fe40007810000 */
[-C--:B------:R-:W-:Y:S02]  /*4210*/  ISETP.GE.AND P2, PT, R35, R233.reuse, PT ;  /* 0x000000e92300720c */ /* 0x080fe40003f46270 */
[----:B------:R-:W-:Y:S02]  /*4220*/  FSEL R62, R12, -INF , !P4 ;  /* 0xff8000000c3e7808 */ /* 0x000fe40006000000 */
[----:B-1----:R-:W-:Y:S01]  /*4230*/  FMNMX.FTZ R5, R5, R10, !PT ;  /* 0x0000000a05057209 */ /* 0x002fe20007810000 */
[----:B------:R-:W-:Y:S01]  /*4240*/  FMUL.FTZ R10, R55, UR23 ;  /* 0x00000017370a7c20 */ /* 0x000fe20008410000 */
[----:B------:R-:W-:Y:S01]  /*4250*/  FMNMX.FTZ R6, R28, R6, !PT ;  /* 0x000000061c067209 */ /* 0x000fe20007810000 */
[----:B---3--:R-:W-:Y:S01]  /*4260*/  FMUL.FTZ R7, R50, UR23 ;  /* 0x0000001732077c20 */ /* 0x008fe20008410000 */
[----:B------:R-:W-:Y:S01]  /*4270*/  FSEL R68, R11, -INF , !P3 ;  /* 0xff8000000b447808 */ /* 0x000fe20005800000 */
[----:B------:R-:W-:Y:S01]  /*4280*/  MUFU.TANH R42, R10 ;  /* 0x0000000a002a7308 */ /* 0x000fe20000002400 */
[----:B------:R-:W1:Y:S01]  /*4290*/  SHFL.BFLY PT, R11, R5, 0x1, 0x1f ;  /* 0x0c201f00050b7f89 */ /* 0x000e6200000e0000 */
[----:B------:R-:W-:-:S02]  /*42a0*/  ISETP.GE.AND P1, PT, R41, R233, PT ;  /* 0x000000e92900720c */ /* 0x000fc40003f26270 */
[-C--:B------:R-:W-:Y:S02]  /*42b0*/  ISETP.LT.OR P2, PT, R35, R229.reuse, P2 ;  /* 0x000000e52300720c */ /* 0x080fe40001741670 */
[----:B------:R-:W-:Y:S02]  /*42c0*/  FMNMX.FTZ R6, R62, R6, !PT ;  /* 0x000000063e067209 */ /* 0x000fe40007810000 */
[----:B------:R3:W-:Y:S01]  /*42d0*/  MUFU.TANH R44, R7 ;  /* 0x00000007002c7308 */ /* 0x0007e20000002400 */
[----:B------:R-:W-:Y:S02]  /*42e0*/  ISETP.LT.OR P1, PT, R41, R229, P1 ;  /* 0x000000e52900720c */ /* 0x000fe40000f21670 */
[----:B--2---:R-:W-:Y:S02]  /*42f0*/  FSEL R69, R9, -INF , !P2 ;  /* 0xff80000009457808 */ /* 0x004fe40005000000 */
[----:B------:R-:W-:Y:S02]  /*4300*/  FMNMX.FTZ R6, R68, R6, !PT ;  /* 0x0000000644067209 */ /* 0x000fe40007810000 */
[----:B-----5:R-:W-:Y:S01]  /*4310*/  FSEL R70, R8, -INF , !P1 ;  /* 0xff80000008467808 */ /* 0x020fe20004800000 */
[----:B------:R-:W-:Y:S01]  /*4320*/  FMUL.FTZ R8, R54, UR23 ;  /* 0x0000001736087c20 */ /* 0x000fe20008410000 */
[----:B------:R-:W-:-:S02]  /*4330*/  FMNMX.FTZ R6, R69, R6, !PT ;  /* 0x0000000645067209 */ /* 0x000fc40007810000 */
[----:B------:R-:W-:Y:S01]  /*4340*/  IADD3 R231, R25, 0x8, R4 ;  /* 0x0000000819e77810 */ /* 0x000fe20007ffe004 */
[----:B------:R-:W-:Y:S01]  /*4350*/  MUFU.TANH R43, R8 ;  /* 0x00000008002b7308 */ /* 0x000fe20000002400 */
[----:B------:R-:W-:Y:S02]  /*4360*/  FMNMX.FTZ R6, R70, R6, !PT ;  /* 0x0000000646067209 */ /* 0x000fe40007810000 */
[----:B------:R-:W-:Y:S01]  /*4370*/  VIMNMX R231, R231, UR28, PT ;  /* 0x0000001ce7e77c48 */ /* 0x000fe2000bfe0100 */
[----:B---3--:R-:W-:Y:S02]  /*4380*/  FMUL.FTZ R7, R51, UR23 ;  /* 0x0000001733077c20 */ /* 0x008fe40008410000 */
[----:B------:R-:W2:Y:S01]  /*4390*/  SHFL.BFLY PT, R9, R6, 0x2, 0x1f ;  /* 0x0c401f0006097f89 */ /* 0x000ea200000e0000 */
[----:B-1----:R-:W-:Y:S01]  /*43a0*/  FMNMX.FTZ R134, R5, R11, !PT ;  /* 0x0000000b05867209 */ /* 0x002fe20007810000 */
[----:B------:R-:W-:Y:S01]  /*43b0*/  FMUL.FTZ R5, R36, UR23 ;  /* 0x0000001724057c20 */ /* 0x000fe20008410000 */
[----:B------:R1:W-:Y:S01]  /*43c0*/  MUFU.TANH R46, R7 ;  /* 0x00000007002e7308 */ /* 0x0003e20000002400 */
[----:B------:R-:W-:-:S07]  /*43d0*/  VIADDMNMX R227, R227, UR29, RZ, !PT ;  /* 0x0000001de3e37c46 */ /* 0x000fce000f8001ff */
[----:B------:R3:W-:Y:S01]  /*43e0*/  MUFU.TANH R11, R5 ;  /* 0x00000005000b7308 */ /* 0x0007e20000002400 */
[----:B-1----:R-:W-:-:S07]  /*43f0*/  FMUL.FTZ R7, R52, UR23 ;  /* 0x0000001734077c20 */ /* 0x002fce0008410000 */
[----:B------:R1:W4:Y:S01]  /*4400*/  MUFU.TANH R14, R7 ;  /* 0x00000007000e7308 */ /* 0x0003220000002400 */
[----:B--2---:R-:W-:Y:S01]  /*4410*/  FMNMX.FTZ R6, R6, R9, !PT ;  /* 0x0000000906067209 */ /* 0x004fe20007810000 */
[----:B------:R-:W-:Y:S01]  /*4420*/  FMUL.FTZ R9, R134, UR26 ;  /* 0x0000001a86097c20 */ /* 0x000fe20008410000 */
[----:B---3--:R-:W-:-:S03]  /*4430*/  FMUL.FTZ R5, R37, UR23 ;  /* 0x0000001725057c20 */ /* 0x008fc60008410000 */
[----:B------:R-:W2:Y:S02]  /*4440*/  SHFL.BFLY PT, R137, R6, 0x1, 0x1f ;  /* 0x0c201f0006897f89 */ /* 0x000ea400000e0000 */
[----:B------:R-:W-:Y:S01]  /*4450*/  MUFU.TANH R8, R5 ;  /* 0x0000000500087308 */ /* 0x000fe20000002400 */
[----:B-1----:R-:W-:-:S07]  /*4460*/  FMUL.FTZ R7, R53, UR23 ;  /* 0x0000001735077c20 */ /* 0x002fce0008410000 */
[----:B------:R1:W3:Y:S01]  /*4470*/  MUFU.TANH R13, R7 ;  /* 0x00000007000d7308 */ /* 0x0002e20000002400 */
[----:B--2---:R-:W-:Y:S01]  /*4480*/  FMNMX.FTZ R137, R6, R137, !PT ;  /* 0x0000008906897209 */ /* 0x004fe20007810000 */
[----:B-1----:R-:W-:-:S05]  /*4490*/  IMAD.U32 R7, RZ, RZ, UR28 ;  /* 0x0000001cff077e24 */ /* 0x002fca000f8e00ff */
[----:B------:R-:W-:Y:S01]  /*44a0*/  VIADDMNMX R232, R4, UR30, R7, PT ;  /* 0x0000001e04e87c46 */ /* 0x000fe2000b800107 */
[----:B------:R-:W-:-:S03]  /*44b0*/  FMUL.FTZ R7, R38, UR23 ;  /* 0x0000001726077c20 */ /* 0x000fc60008410000 */
[-C--:B------:R-:W-:Y:S01]  /*44c0*/  ISETP.GE.AND P3, PT, R2, R232.reuse, PT ;  /* 0x000000e80200720c */ /* 0x080fe20003f66270 */
[----:B------:R1:W2:Y:S01]  /*44d0*/  MUFU.TANH R36, R7 ;  /* 0x0000000700247308 */ /* 0x0002a20000002400 */
[-C--:B------:R-:W-:Y:S02]  /*44e0*/  ISETP.GE.AND P2, PT, R32, R232.reuse, PT ;  /* 0x000000e82000720c */ /* 0x080fe40003f46270 */
[----:B------:R-:W-:Y:S02]  /*44f0*/  ISETP.GE.AND P1, PT, R26, R232, PT ;  /* 0x000000e81a00720c */ /* 0x000fe40003f26270 */
[-C--:B------:R-:W-:Y:S02]  /*4500*/  ISETP.LT.OR P3, PT, R2, R228.reuse, P3 ;  /* 0x000000e40200720c */ /* 0x080fe40001f61670 */
[----:B------:R-:W-:Y:S02]  /*4510*/  ISETP.LT.OR P2, PT, R32, R228, P2 ;  /* 0x000000e42000720c */ /* 0x000fe40001741670 */
[----:B------:R-:W-:-:S02]  /*4520*/  ISETP.GE.AND P6, PT, R34, R232, PT ;  /* 0x000000e82200720c */ /* 0x000fc40003fc6270 */
[----:B------:R-:W-:Y:S02]  /*4530*/  FSEL R10, R57, -INF , !P3 ;  /* 0xff800000390a7808 */ /* 0x000fe40005800000 */
[----:B------:R-:W-:Y:S02]  /*4540*/  FSEL R12, R56, -INF , !P2 ;  /* 0xff800000380c7808 */ /* 0x000fe40005000000 */
[----:B------:R-:W-:Y:S02]  /*4550*/  ISETP.LT.OR P1, PT, R26, R228, P1 ;  /* 0x000000e41a00720c */ /* 0x000fe40000f21670 */
        /* <DEDUP_REMOVED lines=10> */
[----:B----4-:R-:W-:Y:S02]  /*4600*/  FSEL R86, R14, -INF , !P5 ;  /* 0xff8000000e567808 */ /* 0x010fe40006800000 */
[----:B------:R-:W-:Y:S02]  /*4610*/  FMNMX.FTZ R5, R54, R5, !PT ;  /* 0x0000000536057209 */ /* 0x000fe40007810000 */
[----:B------:R-:W-:Y:S02]  /*4620*/  FSETP.NEU.FTZ.AND P1, PT, R134, -INF , PT ;  /* 0xff8000008600780b */ /* 0x000fe40003f3d000 */
[----:B------:R-:W-:Y:S02]  /*4630*/  ISETP.GE.AND P2, PT, R41, R232, PT ;  /* 0x000000e82900720c */ /* 0x000fe40003f46270 */
[----:B------:R-:W-:-:S02]  /*4640*/  ISETP.LT.OR P3, PT, R35, R228, P3 ;  /* 0x000000e42300720c */ /* 0x000fc40001f61670 */
[----:B---3--:R-:W-:Y:S02]  /*4650*/  FSEL R87, R13, -INF , !P4 ;  /* 0xff8000000d577808 */ /* 0x008fe40006000000 */
[----:B------:R-:W-:Y:S02]  /*4660*/  FMNMX.FTZ R5, R86, R5, !PT ;  /* 0x0000000556057209 */ /* 0x000fe40007810000 */
[----:B------:R-:W-:Y:S02]  /*4670*/  FSEL R9, R9, RZ, P1 ;  /* 0x000000ff09097208 */ /* 0x000fe40000800000 */
[----:B------:R-:W-:Y:S02]  /*4680*/  ISETP.LT.OR P2, PT, R41, R228, P2 ;  /* 0x000000e42900720c */ /* 0x000fe40001741670 */
[----:B------:R-:W-:Y:S01]  /*4690*/  FSEL R100, R11, -INF , !P3 ;  /* 0xff8000000b647808 */ /* 0x000fe20005800000 */
[--C-:B-1----:R-:W-:Y:S01]  /*46a0*/  FFMA.FTZ R7, R15, UR26, -R9.reuse ;  /* 0x0000001a0f077c23 */ /* 0x102fe20008010809 */
[----:B------:R-:W-:Y:S01]  /*46b0*/  FMNMX.FTZ R5, R87, R5, !PT ;  /* 0x0000000557057209 */ /* 0x000fe20007810000 */
[--C-:B------:R-:W-:Y:S01]  /*46c0*/  FFMA.FTZ R6, R16, UR26, -R9.reuse ;  /* 0x0000001a10067c23 */ /* 0x100fe20008010809 */
[----:B------:R-:W-:Y:S01]  /*46d0*/  FSEL R101, R8, -INF , !P2 ;  /* 0xff80000008657808 */ /* 0x000fe20005000000 */
[----:B------:R1:W-:Y:S01]  /*46e0*/  MUFU.EX2 R237, R7 ;  /* 0x0000000700ed7308 */ /* 0x0003e20000000800 */
[----:B------:R-:W-:Y:S01]  /*46f0*/  FMNMX.FTZ R5, R100, R5, !PT ;  /* 0x0000000564057209 */ /* 0x000fe20007810000 */
[----:B------:R-:W-:Y:S01]  /*4700*/  FMUL.FTZ R8, R137, UR26 ;  /* 0x0000001a89087c20 */ /* 0x000fe20008410000 */
[----:B------:R-:W-:Y:S01]  /*4710*/  ISETP.GE.AND P2, PT, R2, R231, PT ;  /* 0x000000e70200720c */ /* 0x000fe20003f46270 */
[----:B------:R-:W-:Y:S01]  /*4720*/  FFMA.FTZ R4, R19, UR26, -R9 ;  /* 0x0000001a13047c23 */ /* 0x000fe20008010809 */
[----:B------:R-:W-:-:S02]  /*4730*/  FMNMX.FTZ R5, R101, R5, !PT ;  /* 0x0000000565057209 */ /* 0x000fc40007810000 */
[----:B------:R-:W-:Y:S01]  /*4740*/  ISETP.LT.OR P2, PT, R2, R227, P2 ;  /* 0x000000e30200720c */ /* 0x000fe20001741670 */
[----:B------:R-:W-:Y:S01]  /*4750*/  IMAD.IADD R2, R104, 0x1, R106 ;  /* 0x0000000168027824 */ /* 0x000fe200078e026a */
[----:B------:R-:W-:Y:S01]  /*4760*/  FSETP.NEU.FTZ.AND P1, PT, R137, -INF , PT ;  /* 0xff8000008900780b */ /* 0x000fe20003f3d000 */
[----:B------:R3:W-:Y:S01]  /*4770*/  MUFU.EX2 R236, R4 ;  /* 0x0000000400ec7308 */ /* 0x0007e20000000800 */
[-C--:B------:R-:W-:Y:S02]  /*4780*/  ISETP.GE.AND P6, PT, R26, R231.reuse, PT ;  /* 0x000000e71a00720c */ /* 0x080fe40003fc6270 */
[----:B------:R-:W-:Y:S02]  /*4790*/  LEA R213, R2, UR4, 0x1 ;  /* 0x0000000402d57c11 */ /* 0x000fe4000f8e08ff */
[----:B------:R-:W-:Y:S01]  /*47a0*/  FSEL R8, R8, RZ, P1 ;  /* 0x000000ff08087208 */ /* 0x000fe20000800000 */
[----:B-1----:R-:W-:Y:S02]  /*47b0*/  FFMA.FTZ R7, R17, UR26, -R9 ;  /* 0x0000001a11077c23 */ /* 0x002fe40008010809 */
[--C-:B------:R-:W-:Y:S01]  /*47c0*/  IMAD R215, R3, 0x2, R213.reuse ;  /* 0x0000000203d77824 */ /* 0x100fe200078e02d5 */
[----:B------:R-:W-:Y:S01]  /*47d0*/  ISETP.GE.AND P1, PT, R32, R231, PT ;  /* 0x000000e72000720c */ /* 0x000fe20003f26270 */
[----:B------:R-:W-:Y:S01]  /*47e0*/  FFMA.FTZ R3, R28, UR26, -R8 ;  /* 0x0000001a1c037c23 */ /* 0x000fe20008010808 */
[----:B------:R1:W-:Y:S01]  /*47f0*/  MUFU.EX2 R225, R7 ;  /* 0x0000000700e17308 */ /* 0x0003e20000000800 */
[----:B------:R-:W-:Y:S01]  /*4800*/  IMAD R218, R0, 0x2, R213 ;  /* 0x0000000200da7824 */ /* 0x000fe200078e02d5 */
[----:B------:R-:W-:Y:S01]  /*4810*/  ISETP.LT.OR P1, PT, R32, R227, P1 ;  /* 0x000000e32000720c */ /* 0x000fe20000f21670 */
[----:B------:R-:W-:-:S02]  /*4820*/  IMAD R217, R0, 0x2, R215 ;  /* 0x0000000200d97824 */ /* 0x000fc400078e02d7 */
[----:B------:R-:W-:Y:S01]  /*4830*/  FMUL.FTZ R0, R39, UR23 ;  /* 0x0000001727007c20 */ /* 0x000fe20008410000 */
[----:B------:R-:W-:Y:S01]  /*4840*/  ISETP.LT.OR P6, PT, R26, R227, P6 ;  /* 0x000000e31a00720c */ /* 0x000fe200037c1670 */
[----:B---3--:R-:W-:Y:S01]  /*4850*/  FFMA.FTZ R4, R21, UR26, -R8 ;  /* 0x0000001a15047c23 */ /* 0x008fe20008010808 */
[-C--:B------:R-:W-:Y:S01]  /*4860*/  ISETP.GE.AND P5, PT, R34, R231.reuse, PT ;  /* 0x000000e72200720c */ /* 0x080fe20003fa6270 */
[----:B------:R-:W-:Y:S01]  /*4870*/  MUFU.EX2 R211, R3 ;  /* 0x0000000300d37308 */ /* 0x000fe20000000800 */
[----:B------:R-:W-:Y:S01]  /*4880*/  FSEL R11, R45, -INF , !P2 ;  /* 0xff8000002d0b7808 */ /* 0x000fe20005000000 */
[----:B------:R-:W-:Y:S01]  /*4890*/  LDSM.16.MT88.4 R28, [R218+0xa000] ;  /* 0x00a00000da1c783b */ /* 0x000fe20000004200 */
[----:B------:R-:W-:Y:S02]  /*48a0*/  FSEL R53, R18, -INF , !P1 ;  /* 0xff80000012357808 */ /* 0x000fe40004800000 */
[C---:B------:R-:W-:Y:S01]  /*48b0*/  ISETP.GE.AND P4, PT, R33.reuse, R231, PT ;  /* 0x000000e72100720c */ /* 0x040fe20003f86270 */
[----:B------:R-:W-:Y:S01]  /*48c0*/  LDSM.16.MT88.4 R16, [R217+0xa000] ;  /* 0x00a00000d910783b */ /* 0x000fe20000004200 */
[-C--:B------:R-:W-:Y:S01]  /*48d0*/  ISETP.LT.OR P5, PT, R34, R227.reuse, P5 ;  /* 0x000000e32200720c */ /* 0x080fe20002fa1670 */
[----:B------:R3:W4:Y:S01]  /*48e0*/  MUFU.TANH R13, R0 ;  /* 0x00000000000d7308 */ /* 0x0007220000002400 */
[----:B------:R-:W-:Y:S01]  /*48f0*/  FSEL R15, R44, -INF , !P6 ;  /* 0xff8000002c0f7808 */ /* 0x000fe20007000000 */
[----:B-1----:R-:W1:Y:S01]  /*4900*/  SHFL.BFLY PT, R7, R5, 0x2, 0x1f ;  /* 0x0c401f0005077f89 */ /* 0x002e6200000e0000 */
[----:B------:R-:W-:-:S02]  /*4910*/  ISETP.LT.OR P4, PT, R33, R227, P4 ;  /* 0x000000e32100720c */ /* 0x000fc40002781670 */
[-C--:B------:R-:W-:Y:S01]  /*4920*/  ISETP.GE.AND P3, PT, R40, R231.reuse, PT ;  /* 0x000000e72800720c */ /* 0x080fe20003f66270 */
[----:B------:R-:W-:Y:S01]  /*4930*/  LDSM.16.MT88.4 R64, [R215+0xb000] ;  /* 0x00b00000d740783b */ /* 0x000fe20000004200 */
[----:B------:R-:W-:Y:S01]  /*4940*/  FSEL R52, R46, -INF , !P5 ;  /* 0xff8000002e347808 */ /* 0x000fe20006800000 */
[----:B------:R5:W-:Y:S01]  /*4950*/  MUFU.EX2 R224, R4 ;  /* 0x0000000400e07308 */ /* 0x000be20000000800 */
[----:B------:R-:W-:Y:S01]  /*4960*/  ISETP.GE.AND P2, PT, R35, R231, PT ;  /* 0x000000e72300720c */ /* 0x000fe20003f46270 */
[----:B------:R-:W-:Y:S01]  /*4970*/  LDSM.16.MT88.4 R80, [R218+0xb000] ;  /* 0x00b00000da50783b */ /* 0x000fe20000004200 */
[----:B------:R-:W-:Y:S02]  /*4980*/  ISETP.LT.OR P3, PT, R40, R227, P3 ;  /* 0x000000e32800720c */ /* 0x000fe40001f61670 */
[----:B------:R-:W-:Y:S01]  /*4990*/  FSEL R55, R43, -INF , !P4 ;  /* 0xff8000002b377808 */ /* 0x000fe20006000000 */
[----:B------:R-:W-:Y:S01]  /*49a0*/  LDSM.16.MT88.4 R48, [R217+0xb000] ;  /* 0x00b00000d930783b */ /* 0x000fe20000004200 */
[----:B------:R-:W-:Y:S01]  /*49b0*/  ISETP.GE.AND P1, PT, R41, R231, PT ;  /* 0x000000e72900720c */ /* 0x000fe20003f26270 */
[----:B------:R-:W4:Y:S01]  /*49c0*/  MUFU.EX2 R226, R6 ;  /* 0x0000000600e27308 */ /* 0x000f220000000800 */
[----:B---3--:R-:W-:Y:S01]  /*49d0*/  FMNMX.FTZ R0, R11, R53, !PT ;  /* 0x000000350b007209 */ /* 0x008fe20007810000 */
[----:B------:R-:W-:Y:S01]  /*49e0*/  LDSM.16.MT88.4 R152, [R213+0xa800] ;  /* 0x00a80000d598783b */ /* 0x000fe20000004200 */
[----:B------:R-:W-:-:S02]  /*49f0*/  ISETP.LT.OR P2, PT, R35, R227, P2 ;  /* 0x000000e32300720c */ /* 0x000fc40001741670 */
[----:B------:R-:W-:Y:S01]  /*4a00*/  FMNMX.FTZ R0, R15, R0, !PT ;  /* 0x000000000f007209 */ /* 0x000fe20007810000 */
[----:B------:R-:W-:Y:S01]  /*4a10*/  LDSM.16.MT88.4 R32, [R213+0xb000] ;  /* 0x00b00000d520783b */ /* 0x000fe20000004200 */
[----:B------:R-:W-:Y:S02]  /*4a20*/  FSEL R71, R42, -INF , !P3 ;  /* 0xff8000002a477808 */ /* 0x000fe40005800000 */
[----:B------:R-:W-:Y:S01]  /*4a30*/  FMNMX.FTZ R0, R52, R0, !PT ;  /* 0x0000000034007209 */ /* 0x000fe20007810000 */
[----:B-----5:R-:W-:Y:S01]  /*4a40*/  FFMA.FTZ R4, R22, UR26, -R8 ;  /* 0x0000001a16047c23 */ /* 0x020fe20008010808 */
[----:B-1----:R-:W-:Y:S01]  /*4a50*/  FMNMX.FTZ R2, R5, R7, !PT ;  /* 0x0000000705027209 */ /* 0x002fe20007810000 */
[----:B------:R-:W-:Y:S01]  /*4a60*/  LDSM.16.MT88.4 R20, [R213+0xa000] ;  /* 0x00a00000d514783b */ /* 0x000fe20000004200 */
[----:B------:R-:W-:Y:S01]  /*4a70*/  FMNMX.FTZ R0, R55, R0, !PT ;  /* 0x0000000037007209 */ /* 0x000fe20007810000 */
[----:B------:R1:W3:Y:S01]  /*4a80*/  MUFU.EX2 R210, R4 ;  /* 0x0000000400d27308 */ /* 0x0002e20000000800 */
[----:B------:R-:W-:Y:S01]  /*4a90*/  ISETP.LT.OR P1, PT, R41, R227, P1 ;  /* 0x000000e32900720c */ /* 0x000fe20000f21670 */
[----:B------:R-:W5:Y:S01]  /*4aa0*/  SHFL.BFLY PT, R3, R2, 0x1, 0x1f ;  /* 0x0c201f0002037f89 */ /* 0x000f6200000e0000 */
[----:B--2---:R-:W-:-:S02]  /*4ab0*/  FSEL R84, R36, -INF , !P2 ;  /* 0xff80000024547808 */ /* 0x004fc40005000000 */
[----:B------:R-:W-:Y:S01]  /*4ac0*/  FMNMX.FTZ R0, R71, R0, !PT ;  /* 0x0000000047007209 */ /* 0x000fe20007810000 */
[----:B------:R-:W-:Y:S01]  /*4ad0*/  LDSM.16.MT88.4 R168, [R215+0xa800] ;  /* 0x00a80000d7a8783b */ /* 0x000fe20000004200 */
[----:B----4-:R-:W-:Y:S02]  /*4ae0*/  FSEL R85, R13, -INF , !P1 ;  /* 0xff8000000d557808 */ /* 0x010fe40004800000 */
[----:B------:R-:W-:Y:S01]  /*4af0*/  FMNMX.FTZ R0, R84, R0, !PT ;  /* 0x0000000054007209 */ /* 0x000fe20007810000 */
[----:B------:R-:W-:Y:S01]  /*4b00*/  LDSM.16.MT88.4 R112, [R218+0xa800] ;  /* 0x00a80000da70783b */ /* 0x000fe20000004200 */
[----:B------:R-:W-:Y:S02]  /*4b10*/  F2FP.BF16.F32.PACK_AB R6, R236, R226 ;  /* 0x000000e2ec06723e */ /* 0x000fe400000010ff */
[----:B------:R-:W-:Y:S01]  /*4b20*/  FMNMX.FTZ R0, R85, R0, !PT ;  /* 0x0000000055007209 */ /* 0x000fe20007810000 */
[----:B------:R-:W-:Y:S01]  /*4b30*/  LDSM.16.MT88.4 R96, [R217+0xa800] ;  /* 0x00a80000d960783b */ /* 0x000fe20000004200 */
[----:B-1----:R-:W-:-:S03]  /*4b40*/  FFMA.FTZ R4, R24, UR26, -R8 ;  /* 0x0000001a18047c23 */ /* 0x002fc60008010808 */
[----:B------:R-:W-:Y:S01]  /*4b50*/  LDSM.16.MT88.4 R172, [R213+0xb800] ;  /* 0x00b80000d5ac783b */ /* 0x000fe20000004200 */
[----:B---3--:R-:W-:Y:S01]  /*4b60*/  F2FP.BF16.F32.PACK_AB R5, R210, R224 ;  /* 0x000000e0d205723e */ /* 0x008fe200000010ff */
[----:B------:R1:W2:Y:S02]  /*4b70*/  MUFU.EX2 R209, R4 ;  /* 0x0000000400d17308 */ /* 0x0002a40000000800 */
[----:B------:R-:W3:Y:S01]  /*4b80*/  LDSM.16.MT88.4 R24, [R215+0xa000] ;  /* 0x00a00000d718783b */ /* 0x000ee20000004200 */
[----:B-----5:R-:W-:-:S03]  /*4b90*/  FMNMX.FTZ R136, R2, R3, !PT ;  /* 0x0000000302887209 */ /* 0x020fc60007810000 */
[----:B------:R-:W-:Y:S01]  /*4ba0*/  LDSM.16.MT88.4 R176, [R215+0xb800] ;  /* 0x00b80000d7b0783b */ /* 0x000fe20000004200 */
[C---:B------:R-:W-:Y:S01]  /*4bb0*/  FSETP.NEU.FTZ.AND P1, PT, R136.reuse, -INF , PT ;  /* 0xff8000008800780b */ /* 0x040fe20003f3d000 */
[----:B------:R-:W-:Y:S02]  /*4bc0*/  FMUL.FTZ R2, R136, UR26 ;  /* 0x0000001a88027c20 */ /* 0x000fe40008410000 */
[----:B------:R-:W-:Y:S03]  /*4bd0*/  LDSM.16.MT88.4 R180, [R218+0xb800] ;  /* 0x00b80000dab4783b */ /* 0x000fe60000004200 */
[----:B------:R-:W-:Y:S01]  /*4be0*/  FSEL R2, R2, RZ, P1 ;  /* 0x000000ff02027208 */ /* 0x000fe20000800000 */
[----:B------:R-:W-:Y:S01]  /*4bf0*/  LDSM.16.MT88.4 R184, [R217+0xb800] ;  /* 0x00b80000d9b8783b */ /* 0x000fe20000004200 */
[----:B-1----:R-:W-:Y:S02]  /*4c00*/  F2FP.BF16.F32.PACK_AB R4, R225, R237 ;  /* 0x000000ede104723e */ /* 0x002fe400000010ff */
[----:B--2---:R-:W-:Y:S01]  /*4c10*/  F2FP.BF16.F32.PACK_AB R7, R211, R209 ;  /* 0x000000d1d307723e */ /* 0x004fe200000010ff */
[----:B------:R-:W-:-:S02]  /*4c20*/  FFMA.FTZ R3, R10, UR26, -R2 ;  /* 0x0000001a0a037c23 */ /* 0x000fc40008010802 */
[----:B------:R-:W1:Y:S02]  /*4c30*/  SHFL.BFLY PT, R10, R0, 0x2, 0x1f ;  /* 0x0c401f00000a7f89 */ /* 0x000e6400000e0000 */
[----:B------:R2:W-:Y:S02]  /*4c40*/  MUFU.EX2 R196, R3 ;  /* 0x0000000300c47308 */ /* 0x0005e40000000800 */
[C---:B------:R-:W-:Y:S06]  /*4c50*/  HMMA.16816.F32.BF16 R140, R4.reuse, R20, RZ ;  /* 0x00000014048c723c */ /* 0x040fec00000418ff */
[C---:B------:R-:W-:Y:S06]  /*4c60*/  HMMA.16816.F32.BF16 R40, R4.reuse, R28, RZ ;  /* 0x0000001c0428723c */ /* 0x040fec00000418ff */
[----:B------:R-:W-:Y:S01]  /*4c70*/  HMMA.16816.F32.BF16 R56, R4, R16, RZ ;  /* 0x000000100438723c */ /* 0x000fe200000418ff */
[----:B--2---:R-:W-:-:S05]  /*4c80*/  FFMA.FTZ R3, R47, UR26, -R9 ;  /* 0x0000001a2f037c23 */ /* 0x004fca0008010809 */
[----:B---3--:R-:W-:Y:S01]  /*4c90*/  HMMA.16816.F32.BF16 R156, R4, R24, RZ ;  /* 0x00000018049c723c */ /* 0x008fe200000418ff */
[----:B------:R2:W-:Y:S01]  /*4ca0*/  MUFU.EX2 R205, R3 ;  /* 0x0000000300cd7308 */ /* 0x0005e20000000800 */
[----:B-1----:R-:W-:-:S04]  /*4cb0*/  FMNMX.FTZ R0, R0, R10, !PT ;  /* 0x0000000a00007209 */ /* 0x002fc80007810000 */
[C---:B------:R-:W-:Y:S06]  /*4cc0*/  HMMA.16816.F32.BF16 R72, R4.reuse, R32, RZ ;  /* 0x000000200448723c */ /* 0x040fec00000418ff */
[----:B------:R-:W-:Y:S01]  /*4cd0*/  HMMA.16816.F32.BF16 R88, R4, R64, RZ ;  /* 0x000000400458723c */ /* 0x000fe200000418ff */
        /* <DEDUP_REMOVED lines=12> */
[----:B-1----:R-:W-:-:S02]  /*4da0*/  FFMA.FTZ R3, R63, UR26, -R9 ;  /* 0x0000001a3f037c23 */ /* 0x002fc40008010809 */
[----:B------:R-:W1:Y:S03]  /*4db0*/  SHFL.BFLY PT, R9, R0, 0x1, 0x1f ;  /* 0x0c201f0000097f89 */ /* 0x000e6600000e0000 */
[C---:B------:R-:W-:Y:S01]  /*4dc0*/  HMMA.16816.F32.BF16 R108, R4.reuse, R82, RZ ;  /* 0x00000052046c723c */ /* 0x040fe200000418ff */
[----:B------:R2:W3:Y:S02]  /*4dd0*/  MUFU.EX2 R207, R3 ;  /* 0x0000000300cf7308 */ /* 0x0004e40000000800 */
[----:B--2---:R-:W-:Y:S01]  /*4de0*/  FFMA.FTZ R3, R62, UR26, -R8 ;  /* 0x0000001a3e037c23 */ /* 0x004fe20008010808 */
[----:B---3--:R-:W-:Y:S02]  /*4df0*/  F2FP.BF16.F32.PACK_AB R126, R207, R208 ;  /* 0x000000d0cf7e723e */ /* 0x008fe400000010ff */
[----:B------:R-:W-:Y:S03]  /*4e00*/  HMMA.16816.F32.BF16 R60, R4, R18, RZ ;  /* 0x00000012043c723c */ /* 0x000fe600000418ff */
[----:B------:R2:W-:Y:S01]  /*4e10*/  MUFU.EX2 R197, R3 ;  /* 0x0000000300c57308 */ /* 0x0005e20000000800 */
[----:B-1----:R-:W-:Y:S01]  /*4e20*/  FMNMX.FTZ R135, R0, R9, !PT ;  /* 0x0000000900877209 */ /* 0x002fe20007810000 */
[----:B------:R-:W-:-:S03]  /*4e30*/  FFMA.FTZ R0, R12, UR26, -R2 ;  /* 0x0000001a0c007c23 */ /* 0x000fc60008010802 */
[----:B------:R-:W-:-:S03]  /*4e40*/  FSETP.NEU.FTZ.AND P1, PT, R135, -INF , PT ;  /* 0xff8000008700780b */ /* 0x000fc60003f3d000 */
[----:B------:R1:W3:Y:S01]  /*4e50*/  MUFU.EX2 R133, R0 ;  /* 0x0000000000857308 */ /* 0x0002e20000000800 */
[----:B--2---:R-:W-:-:S07]  /*4e60*/  FFMA.FTZ R3, R68, UR26, -R8 ;  /* 0x0000001a44037c23 */ /* 0x004fce0008010808 */
[----:B------:R2:W4:Y:S01]  /*4e70*/  MUFU.EX2 R198, R3 ;  /* 0x0000000300c67308 */ /* 0x0005220000000800 */
[----:B-1----:R-:W-:Y:S02]  /*4e80*/  FFMA.FTZ R0, R37, UR26, -R2 ;  /* 0x0000001a25007c23 */ /* 0x002fe40008010802 */
[----:B------:R-:W-:Y:S05]  /*4e90*/  HMMA.16816.F32.BF16 R36, R4, R50, RZ ;  /* 0x000000320424723c */ /* 0x000fea00000418ff */
[----:B------:R-:W-:Y:S02]  /*4ea0*/  MUFU.EX2 R138, R0 ;  /* 0x00000000008a7308 */ /* 0x000fe40000000800 */
[----:B---3--:R-:W-:Y:S01]  /*4eb0*/  F2FP.BF16.F32.PACK_AB R4, R133, R196 ;  /* 0x000000c48504723e */ /* 0x008fe200000010ff */
[----:B--2---:R-:W-:Y:S01]  /*4ec0*/  FFMA.FTZ R3, R69, UR26, -R8 ;  /* 0x0000001a45037c23 */ /* 0x004fe20008010808 */
[----:B----4-:R-:W-:-:S04]  /*4ed0*/  F2FP.BF16.F32.PACK_AB R125, R198, R197 ;  /* 0x000000c5c67d723e */ /* 0x010fc800000010ff */
[----:B------:R1:W-:Y:S02]  /*4ee0*/  MUFU.EX2 R199, R3 ;  /* 0x0000000300c77308 */ /* 0x0003e40000000800 */
[----:B-1----:R-:W-:Y:S01]  /*4ef0*/  FFMA.FTZ R3, R70, UR26, -R8 ;  /* 0x0000001a46037c23 */ /* 0x002fe20008010808 */
[----:B------:R-:W-:-:S05]  /*4f00*/  FMUL.FTZ R8, R135, UR26 ;  /* 0x0000001a87087c20 */ /* 0x000fca0008410000 */
[----:B------:R1:W2:Y:S01]  /*4f10*/  MUFU.EX2 R204, R3 ;  /* 0x0000000300cc7308 */ /* 0x0002a20000000800 */
[----:B------:R-:W-:Y:S01]  /*4f20*/  FSEL R0, R8, RZ, P1 ;  /* 0x000000ff08007208 */ /* 0x000fe20000800000 */
[----:B-1----:R-:W-:Y:S01]  /*4f30*/  FFMA.FTZ R3, R54, UR26, -R2 ;  /* 0x0000001a36037c23 */ /* 0x002fe20008010802 */
[----:B--2---:R-:W-:-:S05]  /*4f40*/  F2FP.BF16.F32.PACK_AB R127, R204, R199 ;  /* 0x000000c7cc7f723e */ /* 0x004fca00000010ff */
[----:B------:R1:W2:Y:S02]  /*4f50*/  MUFU.EX2 R139, R3 ;  /* 0x00000003008b7308 */ /* 0x0002a40000000800 */
        /* <DEDUP_REMOVED lines=51> */
[----:B------:R-:W-:Y:S01]  /*5290*/  HMMA.16816.F32.BF16 R16, R4, R66, RZ ;  /* 0x000000420410723c */ /* 0x000fe200000418ff */
[----:B-1----:R-:W-:-:S05]  /*52a0*/  FFMA.FTZ R2, R71, UR26, -R0 ;  /* 0x0000001a47027c23 */ /* 0x002fca0008010800 */
[C---:B------:R-:W-:Y:S01]  /*52b0*/  HMMA.16816.F32.BF16 R68, R4.reuse, R32, RZ ;  /* 0x000000200444723c */ /* 0x040fe200000418ff */
[----:B------:R1:W2:Y:S05]  /*52c0*/  MUFU.EX2 R3, R2 ;  /* 0x0000000200037308 */ /* 0x0002aa0000000800 */
[----:B------:R-:W-:Y:S01]  /*52d0*/  HMMA.16816.F32.BF16 R32, R4, R34, RZ ;  /* 0x000000220420723c */ /* 0x000fe200000418ff */
[--C-:B-1----:R-:W-:Y:S01]  /*52e0*/  FFMA.FTZ R2, R84, UR26, -R0.reuse ;  /* 0x0000001a54027c23 */ /* 0x102fe20008010800 */
[----:B------:R-:W-:Y:S01]  /*52f0*/  FFMA.FTZ R0, R85, UR26, -R0 ;  /* 0x0000001a55007c23 */ /* 0x000fe20008010800 */
[----:B--2---:R-:W-:-:S03]  /*5300*/  F2FP.BF16.F32.PACK_AB R129, R3, R8 ;  /* 0x000000080381723e */ /* 0x004fc600000010ff */
[----:B------:R-:W-:Y:S01]  /*5310*/  HMMA.16816.F32.BF16 R84, R4, R64, RZ ;  /* 0x000000400454723c */ /* 0x000fe200000418ff */
[----:B------:R-:W-:Y:S06]  /*5320*/  MUFU.EX2 R2, R2 ;  /* 0x0000000200027308 */ /* 0x000fec0000000800 */
[----:B------:R-:W-:Y:S01]  /*5330*/  FADD.FTZ R7, R196, R133 ;  /* 0x00000085c4077221 */ /* 0x000fe20000010000 */
[----:B------:R-:W-:Y:S01]  /*5340*/  FADD.FTZ R6, R14, R13 ;  /* 0x0000000d0e067221 */ /* 0x000fe20000010000 */
[----:B------:R-:W-:Y:S01]  /*5350*/  FADD.FTZ R5, R237, R225 ;  /* 0x000000e1ed057221 */ /* 0x000fe20000010000 */
[----:B------:R-:W-:Y:S01]  /*5360*/  FADD.FTZ R4, R224, R210 ;  /* 0x000000d2e0047221 */ /* 0x000fe20000010000 */
        /* <DEDUP_REMOVED lines=27> */
[----:B------:R1:W-:Y:S01]  /*5520*/  STL [R1+0xc], R248 ;  /* 0x00000cf801007387 */ /* 0x0003e20000100800 */
[----:B------:R-:W-:-:S02]  /*5530*/  VIADD R226, R223, 0x800 ;  /* 0x00000800dfe27836 */ /* 0x000fc40000000000 */
[C---:B------:R-:W-:Y:S01]  /*5540*/  VIADD R225, R223.reuse, 0x1000 ;  /* 0x00001000dfe17836 */ /* 0x040fe20000000000 */
[----:B------:R1:W-:Y:S01]  /*5550*/  STL [R1+0x8], R249 ;  /* 0x000008f901007387 */ /* 0x0003e20000100800 */
[C---:B------:R-:W-:Y:S01]  /*5560*/  HMMA.16816.F32.BF16 R160, R128.reuse, R168, R160 ;  /* 0x000000a880a0723c */ /* 0x040fe200000418a0 */
[----:B------:R-:W-:Y:S02]  /*5570*/  VIADD R224, R223, 0x1800 ;  /* 0x00001800dfe07836 */ /* 0x000fe40000000000 */
        /* <DEDUP_REMOVED lines=46> */
[C---:B------:R-:W-:Y:S02]  /*5860*/  ISETP.GE.AND P0, PT, R0.reuse, R234, PT ;  /* 0x000000ea0000720c */ /* 0x040fe40003f06270 */
[C---:B------:R-:W-:Y:S01]  /*5870*/  ISETP.LT.OR P3, PT, R0.reuse, R227, P3 ;  /* 0x000000e30000720c */ /* 0x040fe20001f61670 */
[----:B------:R-:W-:Y:S01]  /*5880*/  LDGSTS.E.BYPASS.LTC128B.128 [R235+0xa800], desc[UR18][R2.64] ;  /* 0x0a80000002eb7fae */ /* 0x000fe2000b901d52 */
[----:B------:R-:W-:-:S03]  /*5890*/  ISETP.LT.OR P0, PT, R0, R230, P0 ;  /* 0x000000e60000720c */ /* 0x000fc60000701670 */
        /* <DEDUP_REMOVED lines=25> */
[C---:B------:R-:W-:Y:S06]  /*5a30*/  HMMA.16816.F32.BF16 R196, R4.reuse, R22, RZ ;  /* 0x0000001604c4723c */ /* 0x040fec00000418ff */
[----:B------:R-:W-:Y:S01]  /*5a40*/  HMMA.16816.F32.BF16 R188, R4, R30, RZ ;  /* 0x0000001e04bc723c */ /* 0x000fe200000418ff */
[----:B------:R-:W-:Y:S05]  /*5a50*/  LDSM.16.M88.4 R4, [R222] ;  /* 0x00000000de04783b */ /* 0x000fea0000000200 */
[C---:B----4-:R-:W-:Y:S06]  /*5a60*/  HMMA.16816.F32.BF16 R204, R12.reuse, R20, RZ ;  /* 0x000000140ccc723c */ /* 0x050fec00000418ff */
[C---:B------:R-:W-:Y:S01]  /*5a70*/  HMMA.16816.F32.BF16 R236, R12.reuse, R22, RZ ;  /* 0x000000160cec723c */ /* 0x040fe200000418ff */
[----:B------:R-:W2:Y:S05]  /*5a80*/  LDSM.16.M88.4 R20, [R222+0x2000] ;  /* 0x00200000de14783b */ /* 0x000eaa0000000200 */
[C---:B------:R-:W-:Y:S06]  /*5a90*/  HMMA.16816.F32.BF16 R184, R12.reuse, R28, RZ ;  /* 0x0000001c0cb8723c */ /* 0x040fec00000418ff */
[----:B------:R-:W-:Y:S01]  /*5aa0*/  HMMA.16816.F32.BF16 R208, R12, R30, RZ ;  /* 0x0000001e0cd0723c */ /* 0x000fe200000418ff */
[----:B------:R-:W-:Y:S04]  /*5ab0*/  LDSM.16.M88.4 R12, [R220+0x2000] ;  /* 0x00200000dc0c783b */ /* 0x000fe80000000200 */
[----:B------:R-:W3:Y:S01]  /*5ac0*/  LDSM.16.M88.4 R28, [R219] ;  /* 0x00000000db1c783b */ /* 0x000ee20000000200 */
[C---:B-----5:R-:W-:Y:S06]  /*5ad0*/  HMMA.16816.F32.BF16 R240, R16.reuse, R32, R200 ;  /* 0x0000002010f0723c */ /* 0x060fec00000418c8 */
[C---:B-1----:R-:W-:Y:S06]  /*5ae0*/  HMMA.16816.F32.BF16 R200, R16.reuse, R172, R192 ;  /* 0x000000ac10c8723c */ /* 0x042fec00000418c0 */
[C---:B------:R-:W-:Y:S06]  /*5af0*/  HMMA.16816.F32.BF16 R196, R16.reuse, R34, R196 ;  /* 0x0000002210c4723c */ /* 0x040fec00000418c4 */
[----:B------:R-:W-:Y:S01]  /*5b00*/  HMMA.16816.F32.BF16 R192, R16, R174, R188 ;  /* 0x000000ae10c0723c */ /* 0x000fe200000418bc */
[----:B------:R-:W-:Y:S05]  /*5b10*/  LDSM.16.M88.4 R16, [R220] ;  /* 0x00000000dc10783b */ /* 0x000fea0000000200 */
[C---:B------:R-:W-:Y:S06]  /*5b20*/  HMMA.16816.F32.BF16 R188, R24.reuse, R32, R204 ;  /* 0x0000002018bc723c */ /* 0x040fec00000418cc */
[C---:B------:R-:W-:Y:S06]  /*5b30*/  HMMA.16816.F32.BF16 R184, R24.reuse, R172, R184 ;  /* 0x000000ac18b8723c */ /* 0x040fec00000418b8 */
[C---:B------:R-:W-:Y:S06]  /*5b40*/  HMMA.16816.F32.BF16 R32, R24.reuse, R34, R236 ;  /* 0x000000221820723c */ /* 0x040fec00000418ec */
[----:B------:R-:W-:Y:S01]  /*5b50*/  HMMA.16816.F32.BF16 R24, R24, R174, R208 ;  /* 0x000000ae1818723c */ /* 0x000fe200000418d0 */
[----:B------:R-:W1:Y:S05]  /*5b60*/  LDSM.16.M88.4 R172, [R219+0x800] ;  /* 0x00080000dbac783b */ /* 0x000e6a0000000200 */
[C---:B--2---:R-:W-:Y:S06]  /*5b70*/  HMMA.16816.F32.BF16 R208, R20.reuse, R180, R240 ;  /* 0x000000b414d0723c */ /* 0x044fec00000418f0 */
        /* <DEDUP_REMOVED lines=8> */
[----:B------:R-:W-:Y:S05]  /*5c00*/  LDSM.16.M88.4 R184, [R212+0x9800] ;  /* 0x00980000d4b8783b */ /* 0x000fea0000000200 */
[----:B------:R-:W-:Y:S01]  /*5c10*/  HMMA.16816.F32.BF16 R188, R4, R178, R24 ;  /* 0x000000b204bc723c */ /* 0x000fe20000041818 */
[----:B------:R-:W4:Y:S04]  /*5c20*/  LDSM.16.M88.4 R4, [R214+0x6000] ;  /* 0x00600000d604783b */ /* 0x000f280000000200 */
[----:B------:R-:W-:Y:S01]  /*5c30*/  LDSM.16.M88.4 R24, [R216+0x6000] ;  /* 0x00600000d818783b */ /* 0x000fe20000000200 */
[C---:B---3--:R-:W-:Y:S06]  /*5c40*/  HMMA.16816.F32.BF16 R176, R12.reuse, R28, R208 ;  /* 0x0000001c0cb0723c */ /* 0x048fec00000418d0 */
[C---:B------:R-:W-:Y:S06]  /*5c50*/  HMMA.16816.F32.BF16 R236, R12.reuse, R30, R204 ;  /* 0x0000001e0cec723c */ /* 0x040fec00000418cc */
[C---:B-1----:R-:W-:Y:S06]  /*5c60*/  HMMA.16816.F32.BF16 R208, R12.reuse, R172, R240 ;  /* 0x000000ac0cd0723c */ /* 0x042fec00000418f0 */
[----:B------:R-:W-:Y:S06]  /*5c70*/  HMMA.16816.F32.BF16 R200, R12, R174, R200 ;  /* 0x000000ae0cc8723c */ /* 0x000fec00000418c8 */
[C---:B------:R-:W-:Y:S06]  /*5c80*/  HMMA.16816.F32.BF16 R12, R16.reuse, R28, R196 ;  /* 0x0000001c100c723c */ /* 0x040fec00000418c4 */
[C---:B------:R-:W-:Y:S01]  /*5c90*/  HMMA.16816.F32.BF16 R192, R16.reuse, R30, R192 ;  /* 0x0000001e10c0723c */ /* 0x040fe200000418c0 */
[----:B------:R-:W-:Y:S05]  /*5ca0*/  LDSM.16.M88.4 R28, [R216+0x4000] ;  /* 0x00400000d81c783b */ /* 0x000fea0000000200 */
[C---:B------:R-:W-:Y:S01]  /*5cb0*/  HMMA.16816.F32.BF16 R204, R16.reuse, R172, R180 ;  /* 0x000000ac10cc723c */ /* 0x040fe200000418b4 */
[----:B------:R-:W1:Y:S05]  /*5cc0*/  LDSM.16.M88.4 R180, [R225] ;  /* 0x00000000e1b4783b */ /* 0x000e6a0000000200 */
[----:B------:R-:W-:Y:S01]  /*5cd0*/  HMMA.16816.F32.BF16 R196, R16, R174, R188 ;  /* 0x000000ae10c4723c */ /* 0x000fe200000418bc */
[----:B------:R-:W-:Y:S05]  /*5ce0*/  LDSM.16.M88.4 R172, [R221+0x9000] ;  /* 0x00900000ddac783b */ /* 0x000fea0000000200 */
[-C--:B--2---:R-:W-:Y:S01]  /*5cf0*/  HMMA.16816.F32.BF16 R16, R20, R32.reuse, R12 ;  /* 0x000000201410723c */ /* 0x084fe2000004180c */
[----:B------:R-:W2:Y:S05]  /*5d00*/  LDSM.16.M88.4 R12, [R222+0x4000] ;  /* 0x00400000de0c783b */ /* 0x000eaa0000000200 */
[C---:B----4-:R-:W-:Y:S06]  /*5d10*/  HMMA.16816.F32.BF16 R176, R4.reuse, R32, R176 ;  /* 0x0000002004b0723c */ /* 0x050fec00000418b0 */
[-C--:B------:R-:W-:Y:S06]  /*5d20*/  HMMA.16816.F32.BF16 R236, R4, R34.reuse, R236 ;  /* 0x0000002204ec723c */ /* 0x080fec00000418ec */
[----:B------:R-:W-:Y:S06]  /*5d30*/  HMMA.16816.F32.BF16 R192, R20, R34, R192 ;  /* 0x0000002214c0723c */ /* 0x000fec00000418c0 */
[----:B------:R-:W-:Y:S06]  /*5d40*/  HMMA.16816.F32.BF16 R240, R4, R184, R208 ;  /* 0x000000b804f0723c */ /* 0x000fec00000418d0 */
[----:B-1----:R-:W-:Y:S01]  /*5d50*/  HMMA.16816.F32.BF16 R32, R28, R180, R16 ;  /* 0x000000b41c20723c */ /* 0x002fe20000041810 */
[----:B------:R-:W-:Y:S05]  /*5d60*/  LDSM.16.M88.4 R16, [R220+0x4000] ;  /* 0x00400000dc10783b */ /* 0x000fea0000000200 */
[----:B------:R-:W-:Y:S01]  /*5d70*/  HMMA.16816.F32.BF16 R244, R4, R186, R200 ;  /* 0x000000ba04f4723c */ /* 0x000fe200000418c8 */
[----:B------:R-:W1:Y:S05]  /*5d80*/  LDSM.16.M88.4 R4, [R222+0x6000] ;  /* 0x00600000de04783b */ /* 0x000e6a0000000200 */
[----:B------:R-:W-:Y:S01]  /*5d90*/  HMMA.16816.F32.BF16 R188, R24, R180, R176 ;  /* 0x000000b418bc723c */ /* 0x000fe200000418b0 */
[----:B------:R-:W3:Y:S05]  /*5da0*/  LDSM.16.M88.4 R176, [R219+0x1000] ;  /* 0x00100000dbb0783b */ /* 0x000eea0000000200 */
[C---:B------:R-:W-:Y:S06]  /*5db0*/  HMMA.16816.F32.BF16 R204, R20.reuse, R184, R204 ;  /* 0x000000b814cc723c */ /* 0x040fec00000418cc */
[----:B------:R-:W-:Y:S01]  /*5dc0*/  HMMA.16816.F32.BF16 R208, R20, R186, R196 ;  /* 0x000000ba14d0723c */ /* 0x000fe200000418c4 */
[----:B------:R-:W-:Y:S05]  /*5dd0*/  LDSM.16.M88.4 R20, [R220+0x6000] ;  /* 0x00600000dc14783b */ /* 0x000fea0000000200 */
[----:B--2---:R-:W-:Y:S01]  /*5de0*/  HMMA.16816.F32.BF16 R184, R12, R172, R32 ;  /* 0x000000ac0cb8723c */ /* 0x004fe20000041820 */
[----:B------:R-:W2:Y:S05]  /*5df0*/  LDSM.16.M88.4 R32, [R224] ;  /* 0x00000000e020783b */ /* 0x000eaa0000000200 */
[-C--:B------:R-:W-:Y:S06]  /*5e00*/  HMMA.16816.F32.BF16 R192, R28, R182.reuse, R192 ;  /* 0x000000b61cc0723c */ /* 0x080fec00000418c0 */
[----:B------:R-:W-:Y:S06]  /*5e10*/  HMMA.16816.F32.BF16 R180, R24, R182, R236 ;  /* 0x000000b618b4723c */ /* 0x000fec00000418ec */
[----:B-1----:R-:W-:Y:S06]  /*5e20*/  HMMA.16816.F32.BF16 R188, R4, R172, R188 ;  /* 0x000000ac04bc723c */ /* 0x002fec00000418bc */
[----:B---3--:R-:W-:Y:S06]  /*5e30*/  HMMA.16816.F32.BF16 R196, R16, R176, R184 ;  /* 0x000000b010c4723c */ /* 0x008fec00000418b8 */
[-C--:B------:R-:W-:Y:S06]  /*5e40*/  HMMA.16816.F32.BF16 R184, R12, R174.reuse, R192 ;  /* 0x000000ae0cb8723c */ /* 0x080fec00000418c0 */
[----:B------:R-:W-:Y:S01]  /*5e50*/  HMMA.16816.F32.BF16 R180, R4, R174, R180 ;  /* 0x000000ae04b4723c */ /* 0x000fe200000418b4 */
[----:B------:R-:W1:Y:S05]  /*5e60*/  LDSM.16.M88.4 R172, [R221+0x9800] ;  /* 0x00980000ddac783b */ /* 0x000e6a0000000200 */
[----:B--2---:R-:W-:Y:S06]  /*5e70*/  HMMA.16816.F32.BF16 R192, R28, R32, R204 ;  /* 0x000000201cc0723c */ /* 0x004fec00000418cc */
[----:B------:R-:W-:Y:S01]  /*5e80*/  HMMA.16816.F32.BF16 R200, R20, R176, R188 ;  /* 0x000000b014c8723c */ /* 0x000fe200000418bc */
[----:B------:R-:W-:Y:S01]  /*5e90*/  FMUL.FTZ R196, R196, UR23 ;  /* 0x00000017c4c47c20 */ /* 0x000fe20008410000 */
[----:B------:R-:W-:Y:S01]  /*5ea0*/  FMUL.FTZ R197, R197, UR23 ;  /* 0x00000017c5c57c20 */ /* 0x000fe20008410000 */
[----:B------:R-:W-:Y:S01]  /*5eb0*/  FMUL.FTZ R198, R198, UR23 ;  /* 0x00000017c6c67c20 */ /* 0x000fe20008410000 */
[----:B------:R-:W-:-:S02]  /*5ec0*/  FMUL.FTZ R199, R199, UR23 ;  /* 0x00000017c7c77c20 */ /* 0x000fc40008410000 */
[C---:B------:R-:W-:Y:S01]  /*5ed0*/  HMMA.16816.F32.BF16 R204, R24.reuse, R32, R240 ;  /* 0x0000002018cc723c */ /* 0x040fe200000418f0 */
[----:B------:R-:W2:Y:S05]  /*5ee0*/  MUFU.TANH R196, R196 ;  /* 0x000000c400c47308 */ /* 0x000eaa0000002400 */
[----:B------:R-:W-:Y:S01]  /*5ef0*/  HMMA.16816.F32.BF16 R188, R24, R34, R244 ;  /* 0x0000002218bc723c */ /* 0x000fe200000418f4 */
[----:B------:R-:W3:Y:S01]  /*5f00*/  LDSM.16.M88.4 R24, [R219+0x1800] ;  /* 0x00180000db18783b */ /* 0x000ee20000000200 */
[----:B------:R-:W-:-:S04]  /*5f10*/  DEPBAR.LE SB0, 0x0 ;  /* 0x000080000000791a */ /* 0x000fc80000000000 */
[----:B------:R-:W-:Y:S01]  /*5f20*/  HMMA.16816.F32.BF16 R28, R28, R34, R208 ;  /* 0x000000221c1c723c */ /* 0x000fe200000418d0 */
[----:B------:R-:W-:Y:S05]  /*5f30*/  MUFU.TANH R197, R197 ;  /* 0x000000c500c57308 */ /* 0x000fea0000002400 */
[----:B------:R-:W-:Y:S01]  /*5f40*/  HMMA.16816.F32.BF16 R184, R16, R178, R184 ;  /* 0x000000b210b8723c */ /* 0x000fe200000418b8 */
[----:B------:R-:W-:Y:S01]  /*5f50*/  FMUL.FTZ R200, R200, UR23 ;  /* 0x00000017c8c87c20 */ /* 0x000fe20008410000 */
[----:B------:R-:W-:Y:S01]  /*5f60*/  FMUL.FTZ R202, R202, UR23 ;  /* 0x00000017caca7c20 */ /* 0x000fe20008410000 */
[----:B------:R-:W4:Y:S01]  /*5f70*/  MUFU.TANH R198, R198 ;  /* 0x000000c600c67308 */ /* 0x000f220000002400 */
[----:B------:R-:W-:Y:S01]  /*5f80*/  FMUL.FTZ R201, R201, UR23 ;  /* 0x00000017c9c97c20 */ /* 0x000fe20008410000 */
[----:B------:R-:W-:Y:S01]  /*5f90*/  FMUL.FTZ R203, R203, UR23 ;  /* 0x00000017cbcb7c20 */ /* 0x000fe20008410000 */
[----:B-1----:R-:W-:Y:S05]  /*5fa0*/  HMMA.16816.F32.BF16 R32, R12, R172, R192 ;  /* 0x000000ac0c20723c */ /* 0x002fea00000418c0 */
[----:B------:R-:W1:Y:S01]  /*5fb0*/  MUFU.TANH R200, R200 ;  /* 0x000000c800c87308 */ /* 0x000e620000002400 */
[----:B------:R-:W-:Y:S06]  /*5fc0*/  HMMA.16816.F32.BF16 R176, R20, R178, R180 ;  /* 0x000000b214b0723c */ /* 0x000fec00000418b4 */
[C---:B------:R-:W-:Y:S01]  /*5fd0*/  HMMA.16816.F32.BF16 R180, R4.reuse, R172, R204 ;  /* 0x000000ac04b4723c */ /* 0x040fe200000418cc */
[----:B------:R-:W5:Y:S05]  /*5fe0*/  MUFU.TANH R202, R202 ;  /* 0x000000ca00ca7308 */ /* 0x000f6a0000002400 */
[-C--:B------:R-:W-:Y:S01]  /*5ff0*/  HMMA.16816.F32.BF16 R188, R4, R174.reuse, R188 ;  /* 0x000000ae04bc723c */ /* 0x080fe200000418bc */
[----:B------:R-:W-:Y:S01]  /*6000*/  FMUL.FTZ R185, R185, UR23 ;  /* 0x00000017b9b97c20 */ /* 0x000fe20008410000 */
[----:B------:R-:W-:Y:S01]  /*6010*/  FMUL.FTZ R186, R186, UR23 ;  /* 0x00000017baba7c20 */ /* 0x000fe20008410000 */
[----:B------:R-:W5:Y:S01]  /*6020*/  MUFU.TANH R199, R199 ;  /* 0x000000c700c77308 */ /* 0x000f620000002400 */
[----:B------:R-:W-:Y:S01]  /*6030*/  FMUL.FTZ R184, R184, UR23 ;  /* 0x00000017b8b87c20 */ /* 0x000fe20008410000 */
[----:B------:R-:W-:Y:S01]  /*6040*/  FMUL.FTZ R187, R187, UR23 ;  /* 0x00000017bbbb7c20 */ /* 0x000fe20008410000 */
[----:B------:R-:W-:Y:S05]  /*6050*/  HMMA.16816.F32.BF16 R172, R12, R174, R28 ;  /* 0x000000ae0cac723c */ /* 0x000fea000004181c */
[----:B------:R-:W-:Y:S01]  /*6060*/  MUFU.TANH R185, R185 ;  /* 0x000000b900b97308 */ /* 0x000fe20000002400 */
[-C--:B---3--:R-:W-:Y:S01]  /*6070*/  HMMA.16816.F32.BF16 R4, R16, R24.reuse, R32 ;  /* 0x000000181004723c */ /* 0x088fe20000041820 */
[----:B------:R-:W-:Y:S01]  /*6080*/  FMUL.FTZ R176, R176, UR23 ;  /* 0x00000017b0b07c20 */ /* 0x000fe20008410000 */
[----:B------:R-:W-:Y:S01]  /*6090*/  FMUL.FTZ R178, R178, UR23 ;  /* 0x00000017b2b27c20 */ /* 0x000fe20008410000 */
[----:B--2---:R-:W-:Y:S01]  /*60a0*/  FSEL R13, R196, -INF , !P6 ;  /* 0xff800000c40d7808 */ /* 0x004fe20007000000 */
[----:B------:R-:W-:Y:S01]  /*60b0*/  FMUL.FTZ R138, R177, UR23 ;  /* 0x00000017b18a7c20 */ /* 0x000fe20008410000 */
[----:B------:R-:W-:Y:S01]  /*60c0*/  ISETP.GE.AND P6, PT, R0, R233, PT ;  /* 0x000000e90000720c */ /* 0x000fe20003fc6270 */
[----:B------:R-:W-:Y:S01]  /*60d0*/  HMMA.16816.F32.BF16 R180, R20, R24, R180 ;  /* 0x0000001814b4723c */ /* 0x000fe200000418b4 */
[----:B------:R-:W2:Y:S01]  /*60e0*/  MUFU.TANH R186, R186 ;  /* 0x000000ba00ba7308 */ /* 0x000ea20000002400 */
[----:B----4-:R-:W-:Y:S01]  /*60f0*/  FSEL R31, R198, -INF , !P3 ;  /* 0xff800000c61f7808 */ /* 0x010fe20005800000 */
[----:B------:R-:W-:Y:S01]  /*6100*/  FMUL.FTZ R139, R179, UR23 ;  /* 0x00000017b38b7c20 */ /* 0x000fe20008410000 */
[----:B------:R-:W-:-:S02]  /*6110*/  ISETP.LT.OR P6, PT, R0, R229, P6 ;  /* 0x000000e50000720c */ /* 0x000fc400037c1670 */
[----:B------:R-:W-:Y:S01]  /*6120*/  FSEL R30, R197, -INF , !P4 ;  /* 0xff800000c51e7808 */ /* 0x000fe20006000000 */
[-C--:B------:R-:W-:Y:S01]  /*6130*/  HMMA.16816.F32.BF16 R32, R20, R26.reuse, R188 ;  /* 0x0000001a1420723c */ /* 0x080fe200000418bc */
[----:B-1----:R-:W-:Y:S01]  /*6140*/  FSEL R25, R200, -INF , !P0 ;  /* 0xff800000c8197808 */ /* 0x002fe20004000000 */
[----:B------:R-:W1:Y:S01]  /*6150*/  MUFU.TANH R176, R176 ;  /* 0x000000b000b07308 */ /* 0x000e620000002400 */
[----:B-----5:R-:W-:Y:S02]  /*6160*/  FSEL R29, R202, -INF , !P6 ;  /* 0xff800000ca1d7808 */ /* 0x020fe40007000000 */
[C---:B------:R-:W-:Y:S01]  /*6170*/  ISETP.GE.AND P3, PT, R2.reuse, R232, PT ;  /* 0x000000e80200720c */ /* 0x040fe20003f66270 */
[----:B------:R-:W-:Y:S01]  /*6180*/  HMMA.16816.F32.BF16 R172, R16, R26, R172 ;  /* 0x0000001a10ac723c */ /* 0x000fe200000418ac */
[C---:B------:R-:W-:Y:S02]  /*6190*/  ISETP.GE.AND P0, PT, R2.reuse, R231, PT ;  /* 0x000000e70200720c */ /* 0x040fe40003f06270 */
[----:B------:R-:W-:Y:S01]  /*61a0*/  ISETP.GE.AND P6, PT, R2, R234, PT ;  /* 0x000000ea0200720c */ /* 0x000fe20003fc6270 */
[----:B------:R-:W3:Y:S01]  /*61b0*/  MUFU.TANH R178, R178 ;  /* 0x000000b200b27308 */ /* 0x000ee20000002400 */
[----:B------:R-:W-:Y:S01]  /*61c0*/  FMUL.FTZ R4, R4, UR23 ;  /* 0x0000001704047c20 */ /* 0x000fe20008410000 */
[----:B------:R-:W-:Y:S01]  /*61d0*/  ISETP.GE.AND P4, PT, R2, R233, PT ;  /* 0x000000e90200720c */ /* 0x000fe20003f86270 */
[----:B------:R-:W-:Y:S01]  /*61e0*/  FMUL.FTZ R7, R7, UR23 ;  /* 0x0000001707077c20 */ /* 0x000fe20008410000 */
[----:B------:R-:W-:Y:S01]  /*61f0*/  FSEL R18, R199, -INF , !P2 ;  /* 0xff800000c7127808 */ /* 0x000fe20005000000 */
[----:B------:R-:W-:Y:S01]  /*6200*/  FMUL.FTZ R6, R6, UR23 ;  /* 0x0000001706067c20 */ /* 0x000fe20008410000 */
[----:B------:R-:W-:Y:S01]  /*6210*/  ISETP.GE.AND P2, PT, R3, R232, PT ;  /* 0x000000e80300720c */ /* 0x000fe20003f46270 */
[----:B------:R-:W-:Y:S01]  /*6220*/  FMUL.FTZ R5, R5, UR23 ;  /* 0x0000001705057c20 */ /* 0x000fe20008410000 */
[----:B------:R-:W4:Y:S01]  /*6230*/  MUFU.TANH R201, R201 ;  /* 0x000000c900c97308 */ /* 0x000f220000002400 */
[C---:B------:R-:W-:Y:S01]  /*6240*/  ISETP.LT.OR P3, PT, R2.reuse, R228, P3 ;  /* 0x000000e40200720c */ /* 0x040fe20001f61670 */
[----:B------:R-:W-:Y:S01]  /*6250*/  FMUL.FTZ R132, R181, UR23 ;  /* 0x00000017b5847c20 */ /* 0x000fe20008410000 */
[----:B------:R-:W-:Y:S01]  /*6260*/  ISETP.LT.OR P0, PT, R2, R227, P0 ;  /* 0x000000e30200720c */ /* 0x000fe20000701670 */
[----:B------:R-:W-:Y:S01]  /*6270*/  FMUL.FTZ R133, R180, UR23 ;  /* 0x00000017b4857c20 */ /* 0x000fe20008410000 */
[----:B------:R-:W-:-:S02]  /*6280*/  ISETP.LT.OR P6, PT, R2, R230, P6 ;  /* 0x000000e60200720c */ /* 0x000fc400037c1670 */
[----:B------:R-:W-:Y:S01]  /*6290*/  ISETP.LT.OR P4, PT, R2, R229, P4 ;  /* 0x000000e50200720c */ /* 0x000fe20002781670 */
[----:B------:R-:W5:Y:S01]  /*62a0*/  MUFU.TANH R203, R203 ;  /* 0x000000cb00cb7308 */ /* 0x000f620000002400 */
[----:B------:R-:W-:Y:S01]  /*62b0*/  VIADD R2, R0, 0x10 ;  /* 0x0000001000027836 */ /* 0x000fe20000000000 */
[----:B------:R-:W-:Y:S02]  /*62c0*/  ISETP.LT.OR P2, PT, R3, R228, P2 ;  /* 0x000000e40300720c */ /* 0x000fe40001741670 */
[----:B--2---:R-:W-:Y:S01]  /*62d0*/  FSEL R16, R186, -INF , !P0 ;  /* 0xff800000ba107808 */ /* 0x004fe20004000000 */
[----:B------:R-:W-:Y:S01]  /*62e0*/  FMUL.FTZ R21, R174, UR23 ;  /* 0x00000017ae157c20 */ /* 0x000fe20008410000 */
[----:B-1----:R-:W-:Y:S01]  /*62f0*/  FSEL R17, R176, -INF , !P6 ;  /* 0xff800000b0117808 */ /* 0x002fe20007000000 */
[----:B------:R-:W-:Y:S01]  /*6300*/  FMUL.FTZ R20, R175, UR23 ;  /* 0x00000017af147c20 */ /* 0x000fe20008410000 */
[----:B------:R-:W1:Y:S01]  /*6310*/  MUFU.TANH R184, R184 ;  /* 0x000000b800b87308 */ /* 0x000e620000002400 */
[----:B---3--:R-:W-:-:S02]  /*6320*/  FSEL R19, R178, -INF , !P4 ;  /* 0xff800000b2137808 */ /* 0x008fc40006000000 */
[----:B------:R-:W-:Y:S02]  /*6330*/  FSEL R12, R185, -INF , !P2 ;  /* 0xff800000b90c7808 */ /* 0x000fe40005000000 */
[C---:B------:R-:W-:Y:S02]  /*6340*/  ISETP.GE.AND P0, PT, R2.reuse, R232, PT ;  /* 0x000000e80200720c */ /* 0x040fe40003f06270 */
[C---:B------:R-:W-:Y:S01]  /*6350*/  ISETP.GE.AND P6, PT, R2.reuse, R231, PT ;  /* 0x000000e70200720c */ /* 0x040fe20003fc6270 */
[----:B------:R2:W3:Y:S01]  /*6360*/  MUFU.TANH R14, R4 ;  /* 0x00000004000e7308 */ /* 0x0004e20000002400 */
[C---:B------:R-:W-:Y:S02]  /*6370*/  ISETP.GE.AND P4, PT, R2.reuse, R234, PT ;  /* 0x000000ea0200720c */ /* 0x040fe40003f86270 */
[----:B------:R-:W-:Y:S02]  /*6380*/  ISETP.GE.AND P2, PT, R2, R233, PT ;  /* 0x000000e90200720c */ /* 0x000fe40003f46270 */
[----:B----4-:R-:W-:-:S02]  /*6390*/  FSEL R24, R201, -INF , !P1 ;  /* 0xff800000c9187808 */ /* 0x010fc40004800000 */
[----:B------:R-:W-:Y:S01]  /*63a0*/  ISETP.GE.AND P1, PT, R3, R231, PT ;  /* 0x000000e70300720c */ /* 0x000fe20003f26270 */
[----:B------:R-:W4:Y:S01]  /*63b0*/  MUFU.TANH R9, R187 ;  /* 0x000000bb00097308 */ /* 0x000f220000002400 */
[C---:B------:R-:W-:Y:S02]  /*63c0*/  ISETP.LT.OR P0, PT, R2.reuse, R228, P0 ;  /* 0x000000e40200720c */ /* 0x040fe40000701670 */
[C---:B------:R-:W-:Y:S02]  /*63d0*/  ISETP.LT.OR P6, PT, R2.reuse, R227, P6 ;  /* 0x000000e30200720c */ /* 0x040fe400037c1670 */
[C---:B------:R-:W-:Y:S02]  /*63e0*/  ISETP.LT.OR P4, PT, R2.reuse, R230, P4 ;  /* 0x000000e60200720c */ /* 0x040fe40002781670 */
[----:B------:R-:W-:Y:S01]  /*63f0*/  ISETP.LT.OR P2, PT, R2, R229, P2 ;  /* 0x000000e50200720c */ /* 0x000fe20001741670 */
[----:B------:R4:W4:Y:S01]  /*6400*/  MUFU.TANH R8, R6 ;  /* 0x0000000600087308 */ /* 0x0009220000002400 */
[----:B------:R-:W-:Y:S01]  /*6410*/  VIADD R2, R0, 0x11 ;  /* 0x0000001100027836 */ /* 0x000fe20000000000 */
[----:B--2---:R-:W-:-:S02]  /*6420*/  FMNMX.FTZ R4, R136, R13, !PT ;  /* 0x0000000d88047209 */ /* 0x004fc40007810000 */
[----:B-----5:R-:W-:Y:S02]  /*6430*/  FSEL R28, R203, -INF , !P5 ;  /* 0xff800000cb1c7808 */ /* 0x020fe40006800000 */
[----:B-1----:R-:W-:Y:S02]  /*6440*/  FSEL R15, R184, -INF , !P3 ;  /* 0xff800000b80f7808 */ /* 0x002fe40005800000 */
[----:B------:R-:W1:Y:S01]  /*6450*/  MUFU.TANH R7, R7 ;  /* 0x0000000700077308 */ /* 0x000e620000002400 */
[C---:B------:R-:W-:Y:S02]  /*6460*/  ISETP.GE.AND P5, PT, R3.reuse, R234, PT ;  /* 0x000000ea0300720c */ /* 0x040fe40003fa6270 */
[C---:B------:R-:W-:Y:S02]  /*6470*/  ISETP.GE.AND P3, PT, R3.reuse, R233, PT ;  /* 0x000000e90300720c */ /* 0x040fe40003f66270 */
[----:B------:R-:W-:Y:S02]  /*6480*/  ISETP.LT.OR P1, PT, R3, R227, P1 ;  /* 0x000000e30300720c */ /* 0x000fe40000f21670 */
[----:B---3--:R-:W-:Y:S01]  /*6490*/  FSEL R181, R14, -INF , !P0 ;  /* 0xff8000000eb57808 */ /* 0x008fe20004000000 */
[----:B------:R2:W3:Y:S01]  /*64a0*/  MUFU.TANH R177, R5 ;  /* 0x0000000500b17308 */ /* 0x0004e20000002400 */
[----:B----4-:R-:W-:Y:S01]  /*64b0*/  FMUL.FTZ R6, R172, UR23 ;  /* 0x00000017ac067c20 */ /* 0x010fe20008410000 */
[----:B------:R-:W-:-:S02]  /*64c0*/  ISETP.GE.AND P0, PT, R2, R231, PT ;  /* 0x000000e70200720c */ /* 0x000fc40003f06270 */
[----:B------:R-:W-:Y:S02]  /*64d0*/  FMNMX.FTZ R4, R30, R4, !PT ;  /* 0x000000041e047209 */ /* 0x000fe40007810000 */
[C---:B------:R-:W-:Y:S02]  /*64e0*/  ISETP.LT.OR P5, PT, R3.reuse, R230, P5 ;  /* 0x000000e60300720c */ /* 0x040fe40002fa1670 */
[----:B------:R-:W4:Y:S01]  /*64f0*/  MUFU.TANH R6, R6 ;  /* 0x0000000600067308 */ /* 0x000f220000002400 */
[----:B------:R-:W-:Y:S01]  /*6500*/  ISETP.LT.OR P3, PT, R3, R229, P3 ;  /* 0x000000e50300720c */ /* 0x000fe20001f61670 */
[C---:B------:R-:W-:Y:S01]  /*6510*/  VIADD R3, R0.reuse, 0x18 ;  /* 0x0000001800037836 */ /* 0x040fe20000000000 */
[----:B------:R-:W-:Y:S01]  /*6520*/  FSEL R9, R9, -INF , !P1 ;  /* 0xff80000009097808 */ /* 0x000fe20004800000 */
[----:B------:R-:W-:Y:S01]  /*6530*/  VIADD R0, R0, 0x19 ;  /* 0x0000001900007836 */ /* 0x000fe20000000000 */
[C---:B------:R-:W-:Y:S02]  /*6540*/  ISETP.GE.AND P1, PT, R2.reuse, R232, PT ;  /* 0x000000e80200720c */ /* 0x040fe40003f26270 */
[----:B------:R-:W-:Y:S01]  /*6550*/  FMNMX.FTZ R4, R15, R4, !PT ;  /* 0x000000040f047209 */ /* 0x000fe20007810000 */
[----:B------:R-:W-:Y:S01]  /*6560*/  MUFU.TANH R138, R138 ;  /* 0x0000008a008a7308 */ /* 0x000fe20000002400 */
[----:B--2---:R-:W-:Y:S01]  /*6570*/  FMUL.FTZ R5, R173, UR23 ;  /* 0x00000017ad057c20 */ /* 0x004fe20008410000 */
[----:B------:R-:W-:-:S02]  /*6580*/  ISETP.LT.OR P0, PT, R2, R227, P0 ;  /* 0x000000e30200720c */ /* 0x000fc40000701670 */
[----:B------:R-:W-:Y:S02]  /*6590*/  ISETP.LT.OR P1, PT, R2, R228, P1 ;  /* 0x000000e40200720c */ /* 0x000fe40000f21670 */
[----:B------:R-:W-:Y:S02]  /*65a0*/  FSEL R200, R8, -INF , !P6 ;  /* 0xff80000008c87808 */ /* 0x000fe40007000000 */
[----:B------:R-:W2:Y:S01]  /*65b0*/  MUFU.TANH R5, R5 ;  /* 0x0000000500057308 */ /* 0x000ea20000002400 */
[----:B------:R-:W-:Y:S02]  /*65c0*/  ISETP.GE.AND P6, PT, R3, R232, PT ;  /* 0x000000e80300720c */ /* 0x000fe40003fc6270 */
[----:B------:R-:W-:Y:S02]  /*65d0*/  FMNMX.FTZ R4, R12, R4, !PT ;  /* 0x000000040c047209 */ /* 0x000fe40007810000 */
[----:B-1----:R-:W-:Y:S02]  /*65e0*/  FSEL R201, R7, -INF , !P0 ;  /* 0xff80000007c97808 */ /* 0x002fe40004000000 */
[----:B------:R-:W-:Y:S01]  /*65f0*/  PLOP3.LUT P0, PT, PT, PT, UP0, 0x80, 0x0 ;  /* 0x000000000000781c */ /* 0x000fe20003f0f008 */
[----:B------:R-:W1:Y:S01]  /*6600*/  MUFU.TANH R139, R139 ;  /* 0x0000008b008b7308 */ /* 0x000e620000002400 */
[----:B---3--:R-:W-:-:S02]  /*6610*/  FSEL R188, R177, -INF , !P1 ;  /* 0xff800000b1bc7808 */ /* 0x008fc40004800000 */
[C---:B------:R-:W-:Y:S02]  /*6620*/  ISETP.GE.AND P1, PT, R0.reuse, R232, PT ;  /* 0x000000e80000720c */ /* 0x040fe40003f26270 */
[----:B------:R-:W-:Y:S02]  /*6630*/  ISETP.LT.OR P6, PT, R3, R228, P6 ;  /* 0x000000e40300720c */ /* 0x000fe400037c1670 */
[----:B------:R-:W-:Y:S01]  /*6640*/  FMNMX.FTZ R4, R181, R4, !PT ;  /* 0x00000004b5047209 */ /* 0x000fe20007810000 */
[----:B------:R-:W3:Y:S01]  /*6650*/  MUFU.TANH R133, R133 ;  /* 0x0000008500857308 */ /* 0x000ee20000002400 */
[----:B------:R-:W-:Y:S01]  /*6660*/  BAR.SYNC.DEFER_BLOCKING 0x0 ;  /* 0x0000000000007b1d */ /* 0x000fe20000010000 */
[----:B------:R-:W-:Y:S02]  /*6670*/  ISETP.LT.OR P1, PT, R0, R228, P1 ;  /* 0x000000e40000720c */ /* 0x000fe40000f21670 */
[----:B----4-:R-:W-:Y:S02]  /*6680*/  FSEL R189, R6, -INF , !P6 ;  /* 0xff80000006bd7808 */ /* 0x010fe40007000000 */
[----:B------:R-:W-:-:S02]  /*6690*/  FMNMX.FTZ R4, R188, R4, !PT ;  /* 0x00000004bc047209 */ /* 0x000fc40007810000 */
[----:B------:R-:W4:Y:S01]  /*66a0*/  MUFU.TANH R132, R132 ;  /* 0x0000008400847308 */ /* 0x000f220000002400 */
[----:B--2---:R-:W-:Y:S02]  /*66b0*/  FSEL R190, R5, -INF , !P1 ;  /* 0xff80000005be7808 */ /* 0x004fe40004800000 */
[----:B------:R-:W-:Y:S02]  /*66c0*/  FMNMX.FTZ R4, R189, R4, !PT ;  /* 0x00000004bd047209 */ /* 0x000fe40007810000 */
[----:B------:R-:W-:Y:S02]  /*66d0*/  ISETP.GE.AND P6, PT, R3, R231, PT ;  /* 0x000000e70300720c */ /* 0x000fe40003fc6270 */
[----:B------:R-:W-:Y:S01]  /*66e0*/  FMNMX.FTZ R14, R135, R31, !PT ;  /* 0x0000001f870e7209 */ /* 0x000fe20007810000 */
[----:B------:R-:W2:Y:S01]  /*66f0*/  MUFU.TANH R21, R21 ;  /* 0x0000001500157308 */ /* 0x000ea20000002400 */
[----:B------:R-:W-:-:S07]  /*6700*/  FMNMX.FTZ R8, R190, R4, !PT ;  /* 0x00000004be087209 */ /* 0x000fce0007810000 */
[----:B------:R-:W1:Y:S01]  /*6710*/  MUFU.TANH R20, R20 ;  /* 0x0000001400147308 */ /* 0x000e620000002400 */
[----:B---34-:R-:W-:Y:S05]  /*6720*/  @!P0 BRA `(.L_x_2377) ;  /* 0x0000000000688947 */ /* 0x018fea0003800000 */
[----:B------:R-:W3:Y:S04]  /*6730*/  LDL.64 R236, [R1+0x20] ;  /* 0x0000200001ec7983 */ /* 0x000ee80000100a00 */
        /* <DEDUP_REMOVED lines=8> */
[----:B------:R-:W-:Y:S01]  /*67c0*/  UIADD3 UR4, UR29, UR4, URZ ;  /* 0x000000041d047290 */ /* 0x000fe2000fffe03f */
[----:B------:R-:W-:-:S05]  /*67d0*/  ULDC.64 UR6, c[0x0][0x218] ;  /* 0x0000860000067ab9 */ /* 0x000fca0000000a00 */
[----:B------:R-:W-:Y:S01]  /*67e0*/  IMAD.U32 R4, RZ, RZ, UR4 ;  /* 0x00000004ff047e24 */ /* 0x000fe2000f8e00ff */
[----:B---3--:R-:W-:-:S04]  /*67f0*/  LEA R5, P1, R5, R236, 0x5 ;  /* 0x000000ec05057211 */ /* 0x008fc800078228ff */
[----:B----4-:R-:W-:Y:S02]  /*6800*/  LEA.HI.X R6, R6, R239, R4, 0x5, P1 ;  /* 0x000000ef06067211 */ /* 0x010fe400008f2c04 */
        /* <DEDUP_REMOVED lines=12> */
.L_x_2377:
[----:B---3--:R-:W-:Y:S01]  /*68d0*/  FMNMX.FTZ R4, R18, R14, !PT ;  /* 0x0000000e12047209 */ /* 0x008fe20007810000 */
[----:B------:R-:W3:Y:S01]  /*68e0*/  SHFL.BFLY PT, R6, R8, 0x2, 0x1f ;  /* 0x0c401f0008067f89 */ /* 0x000ee200000e0000 */
[----:B------:R-:W-:Y:S01]  /*68f0*/  ISETP.GE.AND P1, PT, R0, R231, PT ;  /* 0x000000e70000720c */ /* 0x000fe20003f26270 */
[----:B------:R-:W-:Y:S01]  /*6900*/  FMUL.FTZ R5, R182, UR23 ;  /* 0x00000017b6057c20 */ /* 0x000fe20008410000 */
[----:B------:R-:W-:Y:S01]  /*6910*/  FMNMX.FTZ R4, R16, R4, !PT ;  /* 0x0000000410047209 */ /* 0x000fe20007810000 */
[----:B------:R-:W-:Y:S01]  /*6920*/  FMUL.FTZ R7, R34, UR23 ;  /* 0x0000001722077c20 */ /* 0x000fe20008410000 */
[-C--:B------:R-:W-:Y:S01]  /*6930*/  ISETP.LT.OR P6, PT, R3, R227.reuse, P6 ;  /* 0x000000e30300720c */ /* 0x080fe200037c1670 */
[----:B------:R4:W5:Y:S01]  /*6940*/  MUFU.TANH R178, R5 ;  /* 0x0000000500b27308 */ /* 0x0009620000002400 */
[----:B------:R-:W-:Y:S01]  /*6950*/  ISETP.LT.OR P1, PT, R0, R227, P1 ;  /* 0x000000e30000720c */ /* 0x000fe20000f21670 */
[----:B------:R-:W-:Y:S01]  /*6960*/  LDSM.16.MT88.4 R172, [R217+0xa000] ;  /* 0x00a00000d9ac783b */ /* 0x000fe20000004200 */
[----:B------:R-:W-:-:S02]  /*6970*/  FMNMX.FTZ R4, R9, R4, !PT ;  /* 0x0000000409047209 */ /* 0x000fc40007810000 */
[----:B--2---:R-:W-:Y:S02]  /*6980*/  FSEL R191, R21, -INF , !P6 ;  /* 0xff80000015bf7808 */ /* 0x004fe40007000000 */
[----:B-1----:R-:W-:Y:S01]  /*6990*/  FSEL R182, R20, -INF , !P1 ;  /* 0xff80000014b67808 */ /* 0x002fe20004800000 */
[----:B------:R-:W-:Y:S01]  /*69a0*/  FMUL.FTZ R20, R35, UR23 ;  /* 0x0000001723147c20 */ /* 0x000fe20008410000 */
[C---:B------:R-:W-:Y:S01]  /*69b0*/  ISETP.GE.AND P6, PT, R2.reuse, R234, PT ;  /* 0x000000ea0200720c */ /* 0x040fe20003fc6270 */
[----:B------:R-:W-:Y:S01]  /*69c0*/  MUFU.TANH R23, R7 ;  /* 0x0000000700177308 */ /* 0x000fe20000002400 */
[----:B------:R-:W-:Y:S02]  /*69d0*/  ISETP.GE.AND P1, PT, R2, R233, PT ;  /* 0x000000e90200720c */ /* 0x000fe40003f26270 */
[----:B------:R-:W-:Y:S02]  /*69e0*/  FMNMX.FTZ R4, R200, R4, !PT ;  /* 0x00000004c8047209 */ /* 0x000fe40007810000 */
[----:B------:R-:W-:-:S02]  /*69f0*/  ISETP.LT.OR P6, PT, R2, R230, P6 ;  /* 0x000000e60200720c */ /* 0x000fc400037c1670 */
[----:B------:R-:W-:Y:S01]  /*6a00*/  ISETP.LT.OR P1, PT, R2, R229, P1 ;  /* 0x000000e50200720c */ /* 0x000fe20000f21670 */
[----:B----4-:R-:W-:Y:S01]  /*6a10*/  FMUL.FTZ R5, R32, UR23 ;  /* 0x0000001720057c20 */ /* 0x010fe20008410000 */
[----:B------:R-:W-:Y:S01]  /*6a20*/  FMNMX.FTZ R2, R201, R4, !PT ;  /* 0x00000004c9027209 */ /* 0x000fe20007810000 */
[----:B------:R-:W-:Y:S01]  /*6a30*/  FMUL.FTZ R4, R33, UR23 ;  /* 0x0000001721047c20 */ /* 0x000fe20008410000 */
[----:B------:R-:W-:Y:S01]  /*6a40*/  FSEL R177, R133, -INF , !P4 ;  /* 0xff80000085b17808 */ /* 0x000fe20006000000 */
[----:B------:R1:W2:Y:S01]  /*6a50*/  MUFU.TANH R32, R5 ;  /* 0x0000000500207308 */ /* 0x0002a20000002400 */
[----:B------:R-:W-:Y:S02]  /*6a60*/  FMNMX.FTZ R2, R191, R2, !PT ;  /* 0x00000002bf027209 */ /* 0x000fe40007810000 */
[----:B-----5:R-:W-:Y:S02]  /*6a70*/  FSEL R178, R178, -INF , !P2 ;  /* 0xff800000b2b27808 */ /* 0x020fe40005000000 */
[----:B------:R-:W-:-:S02]  /*6a80*/  FMNMX.FTZ R22, R182, R2, !PT ;  /* 0x00000002b6167209 */ /* 0x000fc40007810000 */
[----:B---3--:R-:W-:Y:S01]  /*6a90*/  FMNMX.FTZ R2, R8, R6, !PT ;  /* 0x0000000608027209 */ /* 0x008fe20007810000 */
[----:B------:R3:W-:Y:S01]  /*6aa0*/  MUFU.TANH R26, R4 ;  /* 0x00000004001a7308 */ /* 0x0007e20000002400 */
[----:B------:R-:W-:Y:S01]  /*6ab0*/  FSEL R6, R138, -INF , !P5 ;  /* 0xff8000008a067808 */ /* 0x000fe20006800000 */
[----:B------:R-:W4:Y:S01]  /*6ac0*/  SHFL.BFLY PT, R8, R22, 0x2, 0x1f ;  /* 0x0c401f0016087f89 */ /* 0x000f2200000e0000 */
[CC--:B------:R-:W-:Y:S02]  /*6ad0*/  ISETP.GE.AND P5, PT, R3.reuse, R234.reuse, PT ;  /* 0x000000ea0300720c */ /* 0x0c0fe40003fa6270 */
[C---:B------:R-:W-:Y:S01]  /*6ae0*/  ISETP.GE.AND P4, PT, R0.reuse, R234, PT ;  /* 0x000000ea0000720c */ /* 0x040fe20003f86270 */
[----:B------:R-:W5:Y:S01]  /*6af0*/  SHFL.BFLY PT, R14, R2, 0x1, 0x1f ;  /* 0x0c201f00020e7f89 */ /* 0x000f6200000e0000 */
[----:B------:R-:W-:Y:S01]  /*6b00*/  ISETP.LT.OR P5, PT, R3, R230, P5 ;  /* 0x000000e60300720c */ /* 0x000fe20002fa1670 */
[----:B------:R-:W-:Y:S01]  /*6b10*/  MUFU.TANH R20, R20 ;  /* 0x0000001400147308 */ /* 0x000fe20000002400 */
[----:B-1----:R-:W-:Y:S01]  /*6b20*/  FMUL.FTZ R5, R183, UR23 ;  /* 0x00000017b7057c20 */ /* 0x002fe20008410000 */
[----:B------:R-:W-:-:S02]  /*6b30*/  ISETP.GE.AND P2, PT, R0, R233, PT ;  /* 0x000000e90000720c */ /* 0x000fc40003f46270 */
[----:B--2---:R-:W-:Y:S02]  /*6b40*/  FSEL R183, R32, -INF , !P5 ;  /* 0xff80000020b77808 */ /* 0x004fe40006800000 */
[C---:B------:R-:W-:Y:S01]  /*6b50*/  ISETP.GE.AND P5, PT, R3.reuse, R233, PT ;  /* 0x000000e90300720c */ /* 0x040fe20003fa6270 */
[----:B------:R-:W-:Y:S01]  /*6b60*/  LDSM.16.MT88.4 R32, [R213+0xa000] ;  /* 0x00a00000d520783b */ /* 0x000fe20000004200 */
[----:B------:R1:W2:Y:S01]  /*6b70*/  MUFU.TANH R27, R5 ;  /* 0x00000005001b7308 */ /* 0x0002a20000002400 */
[----:B---3--:R-:W-:Y:S02]  /*6b80*/  FMNMX.FTZ R4, R134, R25, !PT ;  /* 0x0000001986047209 */ /* 0x008fe40007810000 */
[----:B------:R-:W-:Y:S02]  /*6b90*/  ISETP.LT.OR P5, PT, R3, R229, P5 ;  /* 0x000000e50300720c */ /* 0x000fe40002fa1670 */
[----:B------:R-:W-:Y:S02]  /*6ba0*/  FMNMX.FTZ R4, R24, R4, !PT ;  /* 0x0000000418047209 */ /* 0x000fe40007810000 */
[----:B------:R-:W-:-:S02]  /*6bb0*/  ISETP.LT.OR P4, PT, R0, R230, P4 ;  /* 0x000000e60000720c */ /* 0x000fc40002781670 */
[----:B------:R-:W-:Y:S02]  /*6bc0*/  FMNMX.FTZ R4, R17, R4, !PT ;  /* 0x0000000411047209 */ /* 0x000fe40007810000 */
[----:B----4-:R-:W-:Y:S02]  /*6bd0*/  FMNMX.FTZ R3, R22, R8, !PT ;  /* 0x0000000816037209 */ /* 0x010fe40007810000 */
[----:B------:R-:W-:Y:S02]  /*6be0*/  FMNMX.FTZ R4, R6, R4, !PT ;  /* 0x0000000406047209 */ /* 0x000fe40007810000 */
[----:B-----5:R-:W-:Y:S02]  /*6bf0*/  FMNMX.FTZ R238, R2, R14, !PT ;  /* 0x0000000e02ee7209 */ /* 0x020fe40007810000 */
[----:B------:R-:W-:Y:S02]  /*6c00*/  FMNMX.FTZ R21, R177, R4, !PT ;  /* 0x00000004b1157209 */ /* 0x000fe40007810000 */
[----:B------:R-:W-:Y:S01]  /*6c10*/  FMNMX.FTZ R4, R137, R29, !PT ;  /* 0x0000001d89047209 */ /* 0x000fe20007810000 */
[----:B------:R-:W-:Y:S01]  /*6c20*/  FMUL.FTZ R14, R238, UR26 ;  /* 0x0000001aee0e7c20 */ /* 0x000fe20008410000 */
[----:B-1----:R-:W-:-:S02]  /*6c30*/  FSEL R5, R139, -INF , !P3 ;  /* 0xff8000008b057808 */ /* 0x002fc40005800000 */
[----:B------:R-:W-:Y:S02]  /*6c40*/  FMNMX.FTZ R4, R28, R4, !PT ;  /* 0x000000041c047209 */ /* 0x000fe40007810000 */
[----:B--2---:R-:W-:Y:S02]  /*6c50*/  FSEL R203, R27, -INF , !P1 ;  /* 0xff8000001bcb7808 */ /* 0x004fe40004800000 */
[----:B------:R-:W-:Y:S02]  /*6c60*/  FMNMX.FTZ R7, R19, R4, !PT ;  /* 0x0000000413077209 */ /* 0x000fe40007810000 */
[----:B------:R-:W-:Y:S02]  /*6c70*/  ISETP.LT.OR P1, PT, R0, R229, P2 ;  /* 0x000000e50000720c */ /* 0x000fe40001721670 */
[----:B------:R-:W-:Y:S02]  /*6c80*/  FMNMX.FTZ R8, R5, R7, !PT ;  /* 0x0000000705087209 */ /* 0x000fe40007810000 */
[----:B------:R-:W-:-:S02]  /*6c90*/  FSEL R208, R23, -INF , !P5 ;  /* 0xff80000017d07808 */ /* 0x000fc40006800000 */
[----:B------:R-:W-:Y:S02]  /*6ca0*/  FMNMX.FTZ R2, R178, R8, !PT ;  /* 0x00000008b2027209 */ /* 0x000fe40007810000 */
[----:B------:R-:W-:Y:S01]  /*6cb0*/  FSEL R176, R132, -INF , !P6 ;  /* 0xff80000084b07808 */ /* 0x000fe20007000000 */
[----:B------:R-:W1:Y:S01]  /*6cc0*/  SHFL.BFLY PT, R8, R3, 0x1, 0x1f ;  /* 0x0c201f0003087f89 */ /* 0x000e6200000e0000 */
[----:B------:R-:W-:Y:S02]  /*6cd0*/  FMNMX.FTZ R0, R203, R2, !PT ;  /* 0x00000002cb007209 */ /* 0x000fe40007810000 */
[----:B------:R-:W-:Y:S02]  /*6ce0*/  FSEL R209, R20, -INF , !P1 ;  /* 0xff80000014d17808 */ /* 0x000fe40004800000 */
[----:B------:R-:W-:Y:S02]  /*6cf0*/  FMNMX.FTZ R0, R208, R0, !PT ;  /* 0x00000000d0007209 */ /* 0x000fe40007810000 */
[----:B------:R-:W-:-:S02]  /*6d00*/  FMNMX.FTZ R21, R176, R21, !PT ;  /* 0x00000015b0157209 */ /* 0x000fc40007810000 */
[----:B------:R-:W-:Y:S02]  /*6d10*/  FMNMX.FTZ R0, R209, R0, !PT ;  /* 0x00000000d1007209 */ /* 0x000fe40007810000 */
[----:B------:R-:W-:Y:S02]  /*6d20*/  FSEL R202, R26, -INF , !P4 ;  /* 0xff8000001aca7808 */ /* 0x000fe40006000000 */
[----:B------:R-:W-:Y:S01]  /*6d30*/  FMNMX.FTZ R21, R183, R21, !PT ;  /* 0x00000015b7157209 */ /* 0x000fe20007810000 */
[----:B------:R-:W2:Y:S01]  /*6d40*/  SHFL.BFLY PT, R20, R0, 0x2, 0x1f ;  /* 0x0c401f0000147f89 */ /* 0x000ea200000e0000 */
[----:B------:R-:W-:Y:S02]  /*6d50*/  FSETP.NEU.FTZ.AND P4, PT, R238, -INF , PT ;  /* 0xff800000ee00780b */ /* 0x000fe40003f9d000 */
[----:B------:R-:W-:Y:S02]  /*6d60*/  FMNMX.FTZ R4, R202, R21, !PT ;  /* 0x00000015ca047209 */ /* 0x000fe40007810000 */
[----:B------:R-:W-:-:S02]  /*6d70*/  FSEL R14, R14, RZ, P4 ;  /* 0x000000ff0e0e7208 */ /* 0x000fc40002000000 */
[----:B------:R-:W-:Y:S01]  /*6d80*/  MOV R184, R250 ;  /* 0x000000fa00b87202 */ /* 0x000fe20000000f00 */
[----:B------:R-:W3:Y:S01]  /*6d90*/  SHFL.BFLY PT, R7, R4, 0x2, 0x1f ;  /* 0x0c401f0004077f89 */ /* 0x000ee200000e0000 */
[----:B------:R-:W-:Y:S01]  /*6da0*/  MOV R185, R249 ;  /* 0x000000f900b97202 */ /* 0x000fe20000000f00 */
[--C-:B------:R-:W-:Y:S01]  /*6db0*/  FFMA.FTZ R13, R13, UR26, -R14.reuse ;  /* 0x0000001a0d0d7c23 */ /* 0x100fe2000801080e */
[----:B-1----:R-:W-:Y:S01]  /*6dc0*/  FMNMX.FTZ R239, R3, R8, !PT ;  /* 0x0000000803ef7209 */ /* 0x002fe20007810000 */
[--C-:B------:R-:W-:Y:S01]  /*6dd0*/  FFMA.FTZ R12, R12, UR26, -R14.reuse ;  /* 0x0000001a0c0c7c23 */ /* 0x100fe2000801080e */
[--C-:B------:R-:W-:Y:S01]  /*6de0*/  FFMA.FTZ R30, R30, UR26, -R14.reuse ;  /* 0x0000001a1e1e7c23 */ /* 0x100fe2000801080e */
[----:B------:R1:W-:Y:S01]  /*6df0*/  MUFU.EX2 R250, R13 ;  /* 0x0000000d00fa7308 */ /* 0x0003e20000000800 */
[----:B------:R-:W-:Y:S01]  /*6e00*/  FSETP.NEU.FTZ.AND P3, PT, R239, -INF , PT ;  /* 0xff800000ef00780b */ /* 0x000fe20003f7d000 */
[----:B------:R-:W-:Y:S01]  /*6e10*/  FFMA.FTZ R15, R15, UR26, -R14 ;  /* 0x0000001a0f0f7c23 */ /* 0x000fe2000801080e */
[----:B------:R-:W-:-:S05]  /*6e20*/  MOV R186, R248 ;  /* 0x000000f800ba7202 */ /* 0x000fca0000000f00 */
[----:B------:R-:W-:Y:S01]  /*6e30*/  MUFU.EX2 R251, R12 ;  /* 0x0000000c00fb7308 */ /* 0x000fe20000000800 */
[----:B--2---:R-:W-:Y:S02]  /*6e40*/  FMNMX.FTZ R0, R0, R20, !PT ;  /* 0x0000001400007209 */ /* 0x004fe40007810000 */
[----:B------:R-:W-:Y:S04]  /*6e50*/  LDSM.16.MT88.4 R20, [R213+0xb000] ;  /* 0x00b00000d514783b */ /* 0x000fe80000004200 */
[----:B------:R-:W2:Y:S01]  /*6e60*/  SHFL.BFLY PT, R3, R0, 0x1, 0x1f ;  /* 0x0c201f0000037f89 */ /* 0x000ea200000e0000 */
[----:B-1----:R-:W-:Y:S01]  /*6e70*/  FMUL.FTZ R13, R239, UR26 ;  /* 0x0000001aef0d7c20 */ /* 0x002fe20008410000 */
[----:B---3--:R-:W-:Y:S01]  /*6e80*/  FMNMX.FTZ R2, R4, R7, !PT ;  /* 0x0000000704027209 */ /* 0x008fe20007810000 */
[----:B------:R-:W-:Y:S03]  /*6e90*/  MUFU.EX2 R249, R30 ;  /* 0x0000001e00f97308 */ /* 0x000fe60000000800 */
[----:B------:R-:W-:Y:S01]  /*6ea0*/  FSEL R13, R13, RZ, P3 ;  /* 0x000000ff0d0d7208 */ /* 0x000fe20001800000 */
[----:B------:R-:W1:Y:S04]  /*6eb0*/  SHFL.BFLY PT, R4, R2, 0x1, 0x1f ;  /* 0x0c201f0002047f89 */ /* 0x000e6800000e0000 */
[--C-:B------:R-:W-:Y:S01]  /*6ec0*/  FFMA.FTZ R9, R9, UR26, -R13.reuse ;  /* 0x0000001a09097c23 */ /* 0x100fe2000801080d */
[--C-:B------:R-:W-:Y:S01]  /*6ed0*/  FFMA.FTZ R31, R31, UR26, -R13.reuse ;  /* 0x0000001a1f1f7c23 */ /* 0x100fe2000801080d */
[--C-:B------:R-:W-:Y:S01]  /*6ee0*/  FFMA.FTZ R18, R18, UR26, -R13.reuse ;  /* 0x0000001a12127c23 */ /* 0x100fe2000801080d */
[----:B------:R-:W-:Y:S01]  /*6ef0*/  FFMA.FTZ R16, R16, UR26, -R13 ;  /* 0x0000001a10107c23 */ /* 0x000fe2000801080d */
[----:B------:R3:W-:Y:S08]  /*6f00*/  MUFU.EX2 R247, R9 ;  /* 0x0000000900f77308 */ /* 0x0007f00000000800 */
[----:B------:R-:W-:Y:S01]  /*6f10*/  MUFU.EX2 R245, R31 ;  /* 0x0000001f00f57308 */ /* 0x000fe20000000800 */
[----:B--2---:R-:W-:-:S02]  /*6f20*/  FMNMX.FTZ R236, R0, R3, !PT ;  /* 0x0000000300ec7209 */ /* 0x004fc40007810000 */
[----:B------:R-:W-:Y:S02]  /*6f30*/  FSEL R3, R238, RZ, P4 ;  /* 0x000000ffee037208 */ /* 0x000fe40002000000 */
[----:B------:R-:W-:Y:S02]  /*6f40*/  FSETP.NEU.FTZ.AND P1, PT, R236, -INF , PT ;  /* 0xff800000ec00780b */ /* 0x000fe40003f3d000 */
[----:B-1----:R-:W-:Y:S01]  /*6f50*/  FMNMX.FTZ R237, R2, R4, !PT ;  /* 0x0000000402ed7209 */ /* 0x002fe20007810000 */
[----:B---3--:R-:W-:Y:S01]  /*6f60*/  FMUL.FTZ R9, R236, UR26 ;  /* 0x0000001aec097c20 */ /* 0x008fe20008410000 */
[----:B------:R-:W-:Y:S02]  /*6f70*/  MUFU.EX2 R244, R18 ;  /* 0x0000001200f47308 */ /* 0x000fe40000000800 */
[C---:B------:R-:W-:Y:S01]  /*6f80*/  FSETP.NEU.FTZ.AND P2, PT, R237.reuse, -INF , PT ;  /* 0xff800000ed00780b */ /* 0x040fe20003f5d000 */
[----:B------:R-:W-:Y:S01]  /*6f90*/  FMUL.FTZ R12, R237, UR26 ;  /* 0x0000001aed0c7c20 */ /* 0x000fe20008410000 */
[----:B------:R-:W-:-:S02]  /*6fa0*/  FSEL R9, R9, RZ, P1 ;  /* 0x000000ff09097208 */ /* 0x000fc40000800000 */
[----:B------:R-:W-:Y:S02]  /*6fb0*/  FSEL R2, R237, RZ, P2 ;  /* 0x000000ffed027208 */ /* 0x000fe40001000000 */
[----:B------:R-:W-:Y:S01]  /*6fc0*/  FSEL R12, R12, RZ, P2 ;  /* 0x000000ff0c0c7208 */ /* 0x000fe20001000000 */
[--C-:B------:R-:W-:Y:S01]  /*6fd0*/  FFMA.FTZ R0, R5, UR26, -R9.reuse ;  /* 0x0000001a05007c23 */ /* 0x100fe20008010809 */
[--C-:B------:R-:W-:Y:S01]  /*6fe0*/  FFMA.FTZ R29, R29, UR26, -R9.reuse ;  /* 0x0000001a1d1d7c23 */ /* 0x100fe20008010809 */
[----:B------:R-:W-:Y:S01]  /*6ff0*/  FADD.FTZ R2, R134, -R2 ;  /* 0x8000000286027221 */ /* 0x000fe20000010000 */
[--C-:B------:R-:W-:Y:S01]  /*7000*/  FFMA.FTZ R28, R28, UR26, -R9.reuse ;  /* 0x0000001a1c1c7c23 */ /* 0x100fe20008010809 */
[----:B------:R1:W-:Y:S01]  /*7010*/  MUFU.EX2 R179, R0 ;  /* 0x0000000000b37308 */ /* 0x0003e20000000800 */
[--C-:B------:R-:W-:Y:S01]  /*7020*/  FFMA.FTZ R25, R25, UR26, -R12.reuse ;  /* 0x0000001a19197c23 */ /* 0x100fe2000801080c */
[----:B------:R-:W-:Y:S01]  /*7030*/  FMUL.FTZ R2, R2, UR26 ;  /* 0x0000001a02027c20 */ /* 0x000fe20008410000 */
[--C-:B------:R-:W-:Y:S01]  /*7040*/  FFMA.FTZ R24, R24, UR26, -R12.reuse ;  /* 0x0000001a18187c23 */ /* 0x100fe2000801080c */
[--C-:B------:R-:W-:Y:S01]  /*7050*/  FFMA.FTZ R17, R17, UR26, -R12.reuse ;  /* 0x0000001a11117c23 */ /* 0x100fe2000801080c */
[----:B------:R-:W-:Y:S01]  /*7060*/  FFMA.FTZ R19, R19, UR26, -R9 ;  /* 0x0000001a13137c23 */ /* 0x000fe20008010809 */
[----:B------:R-:W-:-:S02]  /*7070*/  FFMA.FTZ R6, R6, UR26, -R12 ;  /* 0x0000001a06067c23 */ /* 0x000fc4000801080c */
[----:B------:R2:W3:Y:S08]  /*7080*/  MUFU.EX2 R8, R2 ;  /* 0x0000000200087308 */ /* 0x0004f00000000800 */
[----:B------:R-:W-:Y:S01]  /*7090*/  MUFU.EX2 R246, R16 ;  /* 0x0000001000f67308 */ /* 0x000fe20000000800 */
[----:B-1----:R-:W-:-:S05]  /*70a0*/  FSEL R0, R236, RZ, P1 ;  /* 0x000000ffec007208 */ /* 0x002fca0000800000 */
[----:B------:R-:W-:Y:S02]  /*70b0*/  FADD.FTZ R0, R137, -R0 ;  /* 0x8000000089007221 */ /* 0x000fe40000010000 */
        /* <DEDUP_REMOVED lines=16> */
[----:B------:R-:W-:Y:S01]  /*71c0*/  MUFU.EX2 R243, R17 ;  /* 0x0000001100f37308 */ /* 0x000fe20000000800 */
[-C--:B------:R-:W-:Y:S01]  /*71d0*/  FMUL.FTZ R164, R164, R8.reuse ;  /* 0x00000008a4a47220 */ /* 0x080fe20000410000 */
[-C--:B------:R-:W-:Y:S01]  /*71e0*/  FMUL.FTZ R165, R165, R8.reuse ;  /* 0x00000008a5a57220 */ /* 0x080fe20000410000 */
[-C--:B------:R-:W-:Y:S01]  /*71f0*/  FMUL.FTZ R40, R40, R8.reuse ;  /* 0x0000000828287220 */ /* 0x080fe20000410000 */
[-C--:B------:R-:W-:Y:S01]  /*7200*/  FMUL.FTZ R41, R41, R8.reuse ;  /* 0x0000000829297220 */ /* 0x080fe20000410000 */
[-C--:B------:R-:W-:Y:S01]  /*7210*/  FMUL.FTZ R44, R44, R8.reuse ;  /* 0x000000082c2c7220 */ /* 0x080fe20000410000 */
[-C--:B------:R-:W-:Y:S01]  /*7220*/  FMUL.FTZ R45, R45, R8.reuse ;  /* 0x000000082d2d7220 */ /* 0x080fe20000410000 */
[----:B------:R-:W-:Y:S01]  /*7230*/  FMUL.FTZ R56, R56, R8 ;  /* 0x0000000838387220 */ /* 0x000fe20000410000 */
[----:B------:R-:W-:Y:S01]  /*7240*/  MUFU.EX2 R210, R29 ;  /* 0x0000001d00d27308 */ /* 0x000fe20000000800 */
[----:B--2---:R-:W-:Y:S01]  /*7250*/  LDSM.16.MT88.4 R24, [R218+0xb000] ;  /* 0x00b00000da18783b */ /* 0x004fe20000004200 */
[----:B---3--:R-:W-:Y:S01]  /*7260*/  F2FP.BF16.F32.PACK_AB R4, R241, R242 ;  /* 0x000000f2f104723e */ /* 0x008fe200000010ff */
[-C--:B------:R-:W-:Y:S01]  /*7270*/  FMUL.FTZ R57, R57, R8.reuse ;  /* 0x0000000839397220 */ /* 0x080fe20000410000 */
[-C--:B------:R-:W-:Y:S01]  /*7280*/  FMUL.FTZ R60, R60, R8.reuse ;  /* 0x000000083c3c7220 */ /* 0x080fe20000410000 */
[-C--:B------:R-:W-:Y:S01]  /*7290*/  FMUL.FTZ R61, R61, R8.reuse ;  /* 0x000000083d3d7220 */ /* 0x080fe20000410000 */
[-C--:B------:R-:W-:Y:S01]  /*72a0*/  FMUL.FTZ R72, R72, R8.reuse ;  /* 0x0000000848487220 */ /* 0x080fe20000410000 */
[-C--:B------:R-:W-:Y:S01]  /*72b0*/  FMUL.FTZ R73, R73, R8.reuse ;  /* 0x0000000849497220 */ /* 0x080fe20000410000 */
[----:B------:R2:W3:Y:S01]  /*72c0*/  MUFU.EX2 R211, R28 ;  /* 0x0000001c00d37308 */ /* 0x0004e20000000800 */
        /* <DEDUP_REMOVED lines=14> */
[----:B------:R-:W-:Y:S01]  /*73b0*/  FMUL.FTZ R125, R125, R8 ;  /* 0x000000087d7d7220 */ /* 0x000fe20000410000 */
[----:B------:R-:W4:Y:S01]  /*73c0*/  MUFU.EX2 R180, R6 ;  /* 0x0000000600b47308 */ /* 0x000f220000000800 */
[----:B--2---:R-:W-:Y:S01]  /*73d0*/  LDSM.16.MT88.4 R28, [R217+0xb000] ;  /* 0x00b00000d91c783b */ /* 0x004fe20000004200 */
[----:B---3--:R-:W-:-:S06]  /*73e0*/  F2FP.BF16.F32.PACK_AB R5, R211, R210 ;  /* 0x000000d2d305723e */ /* 0x008fcc00000010ff */
[----:B------:R-:W2:Y:S01]  /*73f0*/  MUFU.EX2 R3, R3 ;  /* 0x0000000300037308 */ /* 0x000ea20000000800 */
[----:B-----5:R-:W3:Y:S01]  /*7400*/  LDSM.16.MT88.4 R16, [R215+0xb000] ;  /* 0x00b00000d710783b */ /* 0x020ee20000004200 */
[----:B-1----:R-:W-:-:S06]  /*7410*/  F2FP.BF16.F32.PACK_AB R7, R179, R240 ;  /* 0x000000f0b307723e */ /* 0x002fcc00000010ff */
[----:B------:R-:W-:Y:S01]  /*7420*/  MUFU.EX2 R248, R15 ;  /* 0x0000000f00f87308 */ /* 0x000fe20000000800 */
[----:B----4-:R-:W-:-:S07]  /*7430*/  F2FP.BF16.F32.PACK_AB R6, R180, R243 ;  /* 0x000000f3b406723e */ /* 0x010fce00000010ff */
        /* <DEDUP_REMOVED lines=35> */
[-C--:B-1----:R-:W-:Y:S01]  /*7670*/  FMUL.FTZ R144, R144, R2.reuse ;  /* 0x0000000290907220 */ /* 0x082fe20000410000 */
[----:B------:R-:W-:Y:S01]  /*7680*/  FMUL.FTZ R145, R145, R2 ;  /* 0x0000000291917220 */ /* 0x000fe20000410000 */
[-C--:B--2---:R-:W-:Y:S01]  /*7690*/  FMUL.FTZ R146, R146, R0.reuse ;  /* 0x0000000092927220 */ /* 0x084fe20000410000 */
[----:B------:R-:W-:Y:S01]  /*76a0*/  FMUL.FTZ R147, R147, R0 ;  /* 0x0000000093937220 */ /* 0x000fe20000410000 */
[----:B------:R-:W-:Y:S01]  /*76b0*/  FFMA.FTZ R15, R177, UR26, -R12 ;  /* 0x0000001ab10f7c23 */ /* 0x000fe2000801080c */
        /* <DEDUP_REMOVED lines=54> */
[C---:B---3--:R-:W-:Y:S01]  /*7a20*/  HMMA.16816.F32.BF16 R88, R4.reuse, R16, R88 ;  /* 0x000000100458723c */ /* 0x048fe20000041858 */
        /* <DEDUP_REMOVED lines=18> */
[----:B------:R-:W-:-:S05]  /*7b50*/  FFMA.FTZ R3, R252, R3, R210 ;  /* 0x00000003fc037223 */ /* 0x000fca00000100d2 */
        /* <DEDUP_REMOVED lines=9> */
[C---:B------:R-:W-:Y:S01]  /*7bf0*/  HMMA.16816.F32.BF16 R144, R4.reuse, R32, R144 ;  /* 0x000000200490723c */ /* 0x040fe20000041890 */
[----:B------:R1:W-:Y:S05]  /*7c00*/  MUFU.EX2 R33, R15 ;  /* 0x0000000f00217308 */ /* 0x0003ea0000000800 */
[C---:B------:R-:W-:Y:S01]  /*7c10*/  HMMA.16816.F32.BF16 R196, R4.reuse, R34, R152 ;  /* 0x0000002204c4723c */ /* 0x040fe20000041898 */
[----:B------:R-:W2:Y:S05]  /*7c20*/  LDSM.16.MT88.4 R152, [R213+0xa800] ;  /* 0x00a80000d598783b */ /* 0x000eaa0000004200 */
[----:B------:R-:W-:Y:S01]  /*7c30*/  HMMA.16816.F32.BF16 R160, R4, R136, R160 ;  /* 0x0000008804a0723c */ /* 0x000fe200000418a0 */
[----:B-1----:R-:W-:-:S05]  /*7c40*/  FFMA.FTZ R15, R176, UR26, -R12 ;  /* 0x0000001ab00f7c23 */ /* 0x002fca000801080c */
[C---:B------:R-:W-:Y:S01]  /*7c50*/  HMMA.16816.F32.BF16 R192, R4.reuse, R138, R168 ;  /* 0x0000008a04c0723c */ /* 0x040fe200000418a8 */
[----:B------:R-:W1:Y:S01]  /*7c60*/  LDSM.16.MT88.4 R168, [R215+0xa800] ;  /* 0x00a80000d7a8783b */ /* 0x000e620000004200 */
[----:B------:R3:W4:Y:S04]  /*7c70*/  MUFU.EX2 R35, R15 ;  /* 0x0000000f00237308 */ /* 0x0007280000000800 */
[C---:B------:R-:W-:Y:S01]  /*7c80*/  HMMA.16816.F32.BF16 R136, R4.reuse, R22, R80 ;  /* 0x000000160488723c */ /* 0x040fe20000041850 */
[----:B------:R-:W-:Y:S05]  /*7c90*/  LDSM.16.MT88.4 R80, [R213+0xb800] ;  /* 0x00b80000d550783b */ /* 0x000fea0000004200 */
[C---:B------:R-:W-:Y:S06]  /*7ca0*/  HMMA.16816.F32.BF16 R36, R4.reuse, R132, R36 ;  /* 0x000000840424723c */ /* 0x040fec0000041824 */
[----:B------:R-:W-:Y:S01]  /*7cb0*/  HMMA.16816.F32.BF16 R184, R4, R134, R48 ;  /* 0x0000008604b8723c */ /* 0x000fe20000041830 */
[----:B------:R-:W5:Y:S01]  /*7cc0*/  LDSM.16.MT88.4 R48, [R218+0xa800] ;  /* 0x00a80000da30783b */ /* 0x000f620000004200 */
[--C-:B---3--:R-:W-:Y:S01]  /*7cd0*/  FFMA.FTZ R15, R183, UR26, -R12.reuse ;  /* 0x0000001ab70f7c23 */ /* 0x108fe2000801080c */
        /* <DEDUP_REMOVED lines=9> */
[----:B---3--:R-:W-:-:S05]  /*7d70*/  FFMA.FTZ R12, R178, UR26, -R9 ;  /* 0x0000001ab20c7c23 */ /* 0x008fca0008010809 */
[C---:B------:R-:W-:Y:S01]  /*7d80*/  HMMA.16816.F32.BF16 R172, R4.reuse, R174, R64 ;  /* 0x000000ae04ac723c */ /* 0x040fe20000041840 */
[----:B------:R-:W-:Y:S01]  /*7d90*/  MOV R178, R127 ;  /* 0x0000007f00b27202 */ /* 0x000fe20000000f00 */
[----:B------:R-:W3:Y:S01]  /*7da0*/  LDSM.16.MT88.4 R64, [R217+0xa800] ;  /* 0x00a80000d940783b */ /* 0x000ee20000004200 */
[----:B------:R2:W-:Y:S03]  /*7db0*/  MUFU.EX2 R22, R12 ;  /* 0x0000000c00167308 */ /* 0x0005e60000000800 */
[----:B------:R-:W-:Y:S01]  /*7dc0*/  HMMA.16816.F32.BF16 R68, R4, R20, R68 ;  /* 0x000000140444723c */ /* 0x000fe20000041844 */
[----:B----4-:R-:W-:-:S05]  /*7dd0*/  F2FP.BF16.F32.PACK_AB R126, R32, R34 ;  /* 0x00000022207e723e */ /* 0x010fca00000010ff */
[C---:B------:R-:W-:Y:S06]  /*7de0*/  HMMA.16816.F32.BF16 R84, R4.reuse, R16, R84 ;  /* 0x000000100454723c */ /* 0x040fec0000041854 */
[----:B------:R-:W-:Y:S01]  /*7df0*/  HMMA.16816.F32.BF16 R132, R4, R18, R96 ;  /* 0x000000120484723c */ /* 0x000fe20000041860 */
[----:B------:R-:W4:Y:S01]  /*7e00*/  LDSM.16.MT88.4 R96, [R215+0xb800] ;  /* 0x00b80000d760783b */ /* 0x000f220000004200 */
[----:B--2---:R-:W-:-:S03]  /*7e10*/  FFMA.FTZ R12, R203, UR26, -R9 ;  /* 0x0000001acb0c7c23 */ /* 0x004fc60008010809 */
[----:B------:R-:W-:Y:S01]  /*7e20*/  LDSM.16.MT88.4 R16, [R217+0xb800] ;  /* 0x00b80000d910783b */ /* 0x000fe20000004200 */
[C---:B------:R-:W-:Y:S01]  /*7e30*/  HMMA.16816.F32.BF16 R24, R4.reuse, R26, R112 ;  /* 0x0000001a0418723c */ /* 0x040fe20000041870 */
[----:B------:R2:W1:Y:S02]  /*7e40*/  MUFU.EX2 R20, R12 ;  /* 0x0000000c00147308 */ /* 0x0004640000000800 */
[----:B------:R-:W4:Y:S03]  /*7e50*/  LDSM.16.MT88.4 R112, [R218+0xb800] ;  /* 0x00b80000da70783b */ /* 0x000f260000004200 */
[----:B------:R-:W-:Y:S07]  /*7e60*/  HMMA.16816.F32.BF16 R28, R4, R30, R128 ;  /* 0x0000001e041c723c */ /* 0x000fee0000041880 */
[----:B------:R-:W-:Y:S01]  /*7e70*/  FFMA.FTZ R4, R189, UR26, -R14 ;  /* 0x0000001abd047c23 */ /* 0x000fe2000801080e */
[----:B------:R-:W-:Y:S01]  /*7e80*/  FFMA.FTZ R5, R200, UR26, -R13 ;  /* 0x0000001ac8057c23 */ /* 0x000fe2000801080d */
[----:B------:R-:W-:Y:S01]  /*7e90*/  FFMA.FTZ R6, R178, R2, R250 ;  /* 0x00000002b2067223 */ /* 0x000fe200000100fa */
[----:B------:R-:W-:Y:S01]  /*7ea0*/  FFMA.FTZ R2, R202, R0, R245 ;  /* 0x00000000ca027223 */ /* 0x000fe200000100f5 */
[----:B------:R5:W-:Y:S01]  /*7eb0*/  MUFU.EX2 R23, R4 ;  /* 0x0000000400177308 */ /* 0x000be20000000800 */
[--C-:B--2---:R-:W-:Y:S01]  /*7ec0*/  FFMA.FTZ R12, R208, UR26, -R9.reuse ;  /* 0x0000001ad00c7c23 */ /* 0x104fe20008010809 */
[----:B------:R-:W-:Y:S01]  /*7ed0*/  FFMA.FTZ R9, R209, UR26, -R9 ;  /* 0x0000001ad1097c23 */ /* 0x000fe20008010809 */
[----:B------:R-:W-:Y:S01]  /*7ee0*/  FFMA.FTZ R0, R183, R8, R242 ;  /* 0x00000008b7007223 */ /* 0x000fe200000100f2 */
[----:B------:R-:W-:Y:S01]  /*7ef0*/  FADD.FTZ R6, R249, R6 ;  /* 0x00000006f9067221 */ /* 0x000fe20000010000 */
[----:B------:R-:W-:Y:S01]  /*7f00*/  FADD.FTZ R7, R244, R2 ;  /* 0x00000002f4077221 */ /* 0x000fe20000010000 */
[----:B-1----:R-:W-:Y:S01]  /*7f10*/  F2FP.BF16.F32.PACK_AB R125, R20, R22 ;  /* 0x00000016147d723e */ /* 0x002fe200000010ff */
[----:B------:R-:W-:Y:S01]  /*7f20*/  FADD.FTZ R2, R241, R0 ;  /* 0x00000000f1027221 */ /* 0x000fe20000010000 */
[----:B------:R1:W2:Y:S01]  /*7f30*/  MUFU.EX2 R21, R12 ;  /* 0x0000000c00157308 */ /* 0x0002a20000000800 */
[----:B------:R-:W-:Y:S01]  /*7f40*/  FADD.FTZ R0, R211, R3 ;  /* 0x00000003d3007221 */ /* 0x000fe20000010000 */
[----:B------:R-:W-:Y:S01]  /*7f50*/  FADD.FTZ R6, R248, R6 ;  /* 0x00000006f8067221 */ /* 0x000fe20000010000 */
[----:B------:R-:W-:Y:S01]  /*7f60*/  FADD.FTZ R3, R246, R7 ;  /* 0x00000007f6037221 */ /* 0x000fe20000010000 */
[----:B------:R-:W-:Y:S01]  /*7f70*/  FADD.FTZ R2, R243, R2 ;  /* 0x00000002f3027221 */ /* 0x000fe20000010000 */
[----:B------:R-:W-:Y:S01]  /*7f80*/  FADD.FTZ R0, R240, R0 ;  /* 0x00000000f0007221 */ /* 0x000fe20000010000 */
[----:B------:R-:W-:Y:S01]  /*7f90*/  FADD.FTZ R6, R251, R6 ;  /* 0x00000006fb067221 */ /* 0x000fe20000010000 */
[----:B------:R-:W-:Y:S01]  /*7fa0*/  FADD.FTZ R3, R247, R3 ;  /* 0x00000003f7037221 */ /* 0x000fe20000010000 */
[----:B------:R3:W4:Y:S01]  /*7fb0*/  MUFU.EX2 R15, R9 ;  /* 0x00000009000f7308 */ /* 0x0007220000000800 */
[----:B-----5:R-:W-:Y:S01]  /*7fc0*/  FFMA.FTZ R4, R190, UR26, -R14 ;  /* 0x0000001abe047c23 */ /* 0x020fe2000801080e */
[----:B------:R-:W-:Y:S01]  /*7fd0*/  FADD.FTZ R2, R180, R2 ;  /* 0x00000002b4027221 */ /* 0x000fe20000010000 */
[----:B------:R-:W-:-:S03]  /*7fe0*/  FADD.FTZ R0, R179, R0 ;  /* 0x00000000b3007221 */ /* 0x000fc60000010000 */
[----:B------:R-:W-:Y:S01]  /*7ff0*/  FADD.FTZ R2, R33, R2 ;  /* 0x0000000221027221 */ /* 0x000fe20000010000 */
[----:B------:R-:W-:Y:S01]  /*8000*/  FADD.FTZ R0, R22, R0 ;  /* 0x0000000016007221 */ /* 0x000fe20000010000 */
[----:B-1----:R-:W-:Y:S02]  /*8010*/  FFMA.FTZ R12, R181, UR26, -R14 ;  /* 0x0000001ab50c7c23 */ /* 0x002fe4000801080e */
[----:B------:R-:W-:Y:S01]  /*8020*/  FADD.FTZ R2, R35, R2 ;  /* 0x0000000223027221 */ /* 0x000fe20000010000 */
[----:B------:R-:W-:Y:S01]  /*8030*/  FADD.FTZ R0, R20, R0 ;  /* 0x0000000014007221 */ /* 0x000fe20000010000 */
[----:B------:R-:W1:Y:S02]  /*8040*/  MUFU.EX2 R177, R12 ;  /* 0x0000000c00b17308 */ /* 0x000e640000000800 */
[----:B------:R-:W-:Y:S01]  /*8050*/  FADD.FTZ R2, R34, R2 ;  /* 0x0000000222027221 */ /* 0x000fe20000010000 */
[----:B--2---:R-:W-:Y:S01]  /*8060*/  FADD.FTZ R0, R21, R0 ;  /* 0x0000000015007221 */ /* 0x004fe20000010000 */
[----:B---3--:R-:W-:-:S02]  /*8070*/  FFMA.FTZ R9, R188, UR26, -R14 ;  /* 0x0000001abc097c23 */ /* 0x008fc4000801080e */
[----:B------:R-:W-:Y:S01]  /*8080*/  FADD.FTZ R250, R32, R2 ;  /* 0x0000000220fa7221 */ /* 0x000fe20000010000 */
[C---:B----4-:R-:W-:Y:S01]  /*8090*/  FADD.FTZ R245, R15.reuse, R0 ;  /* 0x000000000ff57221 */ /* 0x050fe20000010000 */
[----:B------:R-:W-:Y:S01]  /*80a0*/  F2FP.BF16.F32.PACK_AB R127, R15, R21 ;  /* 0x000000150f7f723e */ /* 0x000fe200000010ff */
[----:B------:R2:W3:Y:S06]  /*80b0*/  MUFU.EX2 R14, R4 ;  /* 0x00000004000e7308 */ /* 0x0004ec0000000800 */
[----:B------:R-:W-:Y:S02]  /*80c0*/  HMMA.16816.F32.BF16 R140, R124, R152, R140 ;  /* 0x000000987c8c723c */ /* 0x000fe4000004188c */
[----:B------:R-:W4:Y:S01]  /*80d0*/  MUFU.EX2 R176, R9 ;  /* 0x0000000900b07308 */ /* 0x000f220000000800 */
[----:B-1----:R-:W-:-:S03]  /*80e0*/  FADD.FTZ R6, R177, R6 ;  /* 0x00000006b1067221 */ /* 0x002fc60000010000 */
[C---:B------:R-:W-:Y:S04]  /*80f0*/  HMMA.16816.F32.BF16 R148, R124.reuse, R154, R148 ;  /* 0x0000009a7c94723c */ /* 0x040fe80000041894 */
[----:B------:R-:W1:Y:S01]  /*8100*/  MUFU.EX2 R12, R5 ;  /* 0x00000005000c7308 */ /* 0x000e620000000800 */
[----:B--2---:R-:W-:Y:S01]  /*8110*/  FFMA.FTZ R4, R201, UR26, -R13 ;  /* 0x0000001ac9047c23 */ /* 0x004fe2000801080d */
[----:B---3--:R-:W-:Y:S01]  /*8120*/  F2FP.BF16.F32.PACK_AB R130, R14, R23 ;  /* 0x000000170e82723e */ /* 0x008fe200000010ff */
[C---:B------:R-:W-:Y:S05]  /*8130*/  HMMA.16816.F32.BF16 R156, R124.reuse, R168, R156 ;  /* 0x000000a87c9c723c */ /* 0x040fea000004189c */
[----:B------:R2:W3:Y:S01]  /*8140*/  MUFU.EX2 R9, R4 ;  /* 0x0000000400097308 */ /* 0x0004e20000000800 */
[C---:B----4-:R-:W-:Y:S01]  /*8150*/  FADD.FTZ R6, R176.reuse, R6 ;  /* 0x00000006b0067221 */ /* 0x050fe20000010000 */
[----:B------:R-:W-:Y:S01]  /*8160*/  F2FP.BF16.F32.PACK_AB R128, R176, R177 ;  /* 0x000000b1b080723e */ /* 0x000fe200000010ff */
[----:B------:R-:W-:Y:S02]  /*8170*/  HMMA.16816.F32.BF16 R164, R124, R170, R164 ;  /* 0x000000aa7ca4723c */ /* 0x000fe400000418a4 */
[----:B------:R-:W-:Y:S01]  /*8180*/  FADD.FTZ R6, R23, R6 ;  /* 0x0000000617067221 */ /* 0x000fe20000010000 */
[----:B-1----:R-:W-:-:S03]  /*8190*/  FADD.FTZ R3, R12, R3 ;  /* 0x000000030c037221 */ /* 0x002fc60000010000 */
[----:B------:R-:W-:Y:S01]  /*81a0*/  FADD.FTZ R252, R14, R6 ;  /* 0x000000060efc7221 */ /* 0x000fe20000010000 */
[C---:B------:R-:W-:Y:S04]  /*81b0*/  HMMA.16816.F32.BF16 R40, R124.reuse, R48, R40 ;  /* 0x000000307c28723c */ /* 0x040fe80000041828 */
[----:B------:R1:W-:Y:S01]  /*81c0*/  STL [R1+0xc], R252 ;  /* 0x00000cfc01007387 */ /* 0x0003e20000100800 */
[----:B--2---:R-:W-:Y:S01]  /*81d0*/  FFMA.FTZ R4, R191, UR26, -R13 ;  /* 0x0000001abf047c23 */ /* 0x004fe2000801080d */
[C---:B---3--:R-:W-:Y:S01]  /*81e0*/  FADD.FTZ R3, R9.reuse, R3 ;  /* 0x0000000309037221 */ /* 0x048fe20000010000 */
[----:B------:R-:W-:Y:S01]  /*81f0*/  F2FP.BF16.F32.PACK_AB R129, R9, R12 ;  /* 0x0000000c0981723e */ /* 0x000fe200000010ff */
[C---:B------:R-:W-:Y:S01]  /*8200*/  HMMA.16816.F32.BF16 R44, R124.reuse, R50, R44 ;  /* 0x000000327c2c723c */ /* 0x040fe2000004182c */
[----:B------:R2:W-:Y:S05]  /*8210*/  MUFU.EX2 R5, R4 ;  /* 0x0000000400057308 */ /* 0x0005ea0000000800 */
[C---:B------:R-:W-:Y:S06]  /*8220*/  HMMA.16816.F32.BF16 R56, R124.reuse, R64, R56 ;  /* 0x000000407c38723c */ /* 0x040fec0000041838 */
[----:B------:R-:W-:Y:S01]  /*8230*/  HMMA.16816.F32.BF16 R60, R124, R66, R60 ;  /* 0x000000427c3c723c */ /* 0x000fe2000004183c */
[----:B--2---:R-:W-:-:S05]  /*8240*/  FFMA.FTZ R4, R182, UR26, -R13 ;  /* 0x0000001ab6047c23 */ /* 0x004fca000801080d */
[C---:B------:R-:W-:Y:S01]  /*8250*/  HMMA.16816.F32.BF16 R72, R124.reuse, R80, R72 ;  /* 0x000000507c48723c */ /* 0x040fe20000041848 */
[----:B------:R-:W2:Y:S05]  /*8260*/  MUFU.EX2 R4, R4 ;  /* 0x0000000400047308 */ /* 0x000eaa0000000800 */
[C---:B------:R-:W-:Y:S06]  /*8270*/  HMMA.16816.F32.BF16 R76, R124.reuse, R82, R76 ;  /* 0x000000527c4c723c */ /* 0x040fec000004184c */
[C---:B------:R-:W-:Y:S06]  /*8280*/  HMMA.16816.F32.BF16 R88, R124.reuse, R96, R88 ;  /* 0x000000607c58723c */ /* 0x040fec0000041858 */
[----:B------:R-:W-:Y:S01]  /*8290*/  HMMA.16816.F32.BF16 R92, R124, R98, R92 ;  /* 0x000000627c5c723c */ /* 0x000fe2000004185c */
[----:B--2---:R-:W-:Y:S01]  /*82a0*/  F2FP.BF16.F32.PACK_AB R131, R4, R5 ;  /* 0x000000050483723e */ /* 0x004fe200000010ff */
[----:B------:R-:W-:-:S04]  /*82b0*/  FADD.FTZ R5, R5, R3 ;  /* 0x0000000305057221 */ /* 0x000fc80000010000 */
[----:B------:R-:W-:Y:S01]  /*82c0*/  HMMA.16816.F32.BF16 R104, R124, R112, R104 ;  /* 0x000000707c68723c */ /* 0x000fe20000041868 */
[----:B------:R-:W-:-:S05]  /*82d0*/  FADD.FTZ R249, R4, R5 ;  /* 0x0000000504f97221 */ /* 0x000fca0000010000 */
[----:B------:R-:W-:Y:S01]  /*82e0*/  HMMA.16816.F32.BF16 R108, R124, R114, R108 ;  /* 0x000000727c6c723c */ /* 0x000fe2000004186c */
        /* <DEDUP_REMOVED lines=32> */
[----:B------:R-:W-:Y:S01]  /*84f0*/  MOV R14, UR4 ;  /* 0x00000004000e7c02 */ /* 0x000fe20008000f00 */
[----:B------:R-:W-:Y:S01]  /*8500*/  BAR.SYNC.DEFER_BLOCKING 0x0 ;  /* 0x0000000000007b1d */ /* 0x000fe20000010000 */
[----:B------:R-:W-:Y:S01]  /*8510*/  IADD3 R16, P2, R10, -UR4, RZ ;  /* 0x800000040a107c10 */ /* 0x000fe2000ff5e0ff */
[----:B------:R-:W-:Y:S01]  /*8520*/  IMAD.U32 R0, RZ, RZ, UR8 ;  /* 0x00000008ff007e24 */ /* 0x000fe2000f8e00ff */
[----:B------:R-:W-:Y:S01]  /*8530*/  IADD3 R14, P1, P0, -R14, UR20, R10 ;  /* 0x000000140e0e7c10 */ /* 0x000fe2000f83e10a */
[----:B------:R-:W-:Y:S01]  /*8540*/  UISETP.GT.AND UP0, UPT, UR22, UR12, UPT ;  /* 0x0000000c1600728c */ /* 0x000fe2000bf04270 */
[----:B------:R-:W-:-:S02]  /*8550*/  IADD3.X R17, R11, ~UR8, RZ, P2, !PT ;  /* 0x800000080b117c10 */ /* 0x000fc400097fe4ff */
[----:B------:R-:W-:Y:S01]  /*8560*/  IADD3.X R15, ~R0, UR17, R11, P1, P0 ;  /* 0x00000011000f7c10 */ /* 0x000fe20008fe050b */
[----:B------:R-:W-:Y:S02]  /*8570*/  IMAD.U32 R0, RZ, RZ, UR22 ;  /* 0x00000016ff007e24 */ /* 0x000fe4000f8e00ff */
[----:B------:R-:W-:Y:S01]  /*8580*/  PLOP3.LUT P0, PT, PT, PT, UP0, 0x80, 0x0 ;  /* 0x000000000000781c */ /* 0x000fe20003f0f008 */
[----:B------:R-:W-:Y:S01]  /*8590*/  @!PT LDS RZ, [RZ] ;  /* 0x00000000fffff984 */ /* 0x000fe20000000800 */
[----:B------:R-:W-:Y:S01]  /*85a0*/  @!PT LDS RZ, [RZ] ;  /* 0x00000000fffff984 */ /* 0x000fe20000000800 */
[----:B------:R-:W-:Y:S01]  /*85b0*/  @!PT LDS RZ, [RZ] ;  /* 0x00000000fffff984 */ /* 0x000fe20000000800 */
[----:B------:R2:W-:Y:S01]  /*85c0*/  LDGSTS.E.BYPASS.LTC128B.128 [R235+0xa000], desc[UR18][R16.64] ;  /* 0x0a00000010eb7fae */ /* 0x0005e2000b901d52 */
[----:B-1----:R-:W-:-:S03]  /*85d0*/  SHF.L.U32 R244, R244, 0x1, RZ ;  /* 0x00000001f4f47819 */ /* 0x002fc600000006ff */
[----:B------:R2:W-:Y:S01]  /*85e0*/  LDGSTS.E.BYPASS.LTC128B.128 [R235+0xb000], desc[UR18][R16.64+0x80] ;  /* 0x0b00008010eb7fae */ /* 0x0005e2000b901d52 */
[----:B------:R-:W-:-:S03]  /*85f0*/  LOP3.LUT R244, R244, 0x6, RZ, 0xc0, !PT ;  /* 0x00000006f4f47812 */ /* 0x000fc600078ec0ff */
[----:B------:R2:W-:Y:S01]  /*8600*/  LDGSTS.E.BYPASS.LTC128B.128 [R235+0xa800], desc[UR18][R14.64] ;  /* 0x0a8000000eeb7fae */ /* 0x0005e2000b901d52 */
[----:B------:R-:W-:-:S03]  /*8610*/  LEA R0, R0, R244, 0x5 ;  /* 0x000000f400007211 */ /* 0x000fc600078e28ff */
[----:B------:R2:W-:Y:S01]  /*8620*/  LDGSTS.E.BYPASS.LTC128B.128 [R235+0xb800], desc[UR18][R14.64+0x80] ;  /* 0x0b8000800eeb7fae */ /* 0x0005e2000b901d52 */
[C---:B------:R-:W-:Y:S01]  /*8630*/  ISETP.GE.AND P6, PT, R0.reuse, R232, PT ;  /* 0x000000e80000720c */ /* 0x040fe20003fc6270 */
[C---:B------:R-:W-:Y:S02]  /*8640*/  VIADD R3, R0.reuse, 0x11 ;  /* 0x0000001100037836 */ /* 0x040fe40000000000 */
[----:B------:R-:W-:Y:S01]  /*8650*/  LDSM.16.M88.4 R132, [R212+0x8000] ;  /* 0x00800000d484783b */ /* 0x000fe20000000200 */
[C---:B------:R-:W-:Y:S02]  /*8660*/  ISETP.GE.AND P4, PT, R0.reuse, R231, PT ;  /* 0x000000e70000720c */ /* 0x040fe40003f86270 */
[C---:B------:R-:W-:Y:S01]  /*8670*/  ISETP.GE.AND P3, PT, R0.reuse, R234, PT ;  /* 0x000000ea0000720c */ /* 0x040fe20003f66270 */
[----:B------:R-:W1:Y:S01]  /*8680*/  LDSM.16.M88.4 R8, [R214+0x2000] ;  /* 0x00200000d608783b */ /* 0x000e620000000200 */
[C---:B------:R-:W-:Y:S02]  /*8690*/  ISETP.GE.AND P2, PT, R0.reuse, R233, PT ;  /* 0x000000e90000720c */ /* 0x040fe40003f46270 */
[C---:B------:R-:W-:Y:S01]  /*86a0*/  IADD3 R2, R0.reuse, 0x18, RZ ;  /* 0x0000001800027810 */ /* 0x040fe20007ffe0ff */
[----:B------:R-:W3:Y:S01]  /*86b0*/  LDSM.16.M88.4 R32, [R212+0x8800] ;  /* 0x00880000d420783b */ /* 0x000ee20000000200 */
[----:B------:R-:W-:-:S02]  /*86c0*/  ISETP.LT.OR P6, PT, R0, R228, P6 ;  /* 0x000000e40000720c */ /* 0x000fc400037c1670 */
[C---:B------:R-:W-:Y:S01]  /*86d0*/  ISETP.LT.OR P4, PT, R0.reuse, R227, P4 ;  /* 0x000000e30000720c */ /* 0x040fe20002781670 */
[----:B------:R-:W4:Y:S01]  /*86e0*/  LDSM.16.M88.4 R20, [R214] ;  /* 0x00000000d614783b */ /* 0x000f220000000200 */
[C---:B------:R-:W-:Y:S02]  /*86f0*/  ISETP.LT.OR P3, PT, R0.reuse, R230, P3 ;  /* 0x000000e60000720c */ /* 0x040fe40001f61670 */
[----:B------:R-:W-:Y:S01]  /*8700*/  ISETP.LT.OR P2, PT, R0, R229, P2 ;  /* 0x000000e50000720c */ /* 0x000fe20001741670 */
[----:B------:R-:W-:Y:S04]  /*8710*/  LDSM.16.M88.4 R136, [R223] ;  /* 0x00000000df88783b */ /* 0x000fe80000000200 */
[----:B------:R-:W5:Y:S04]  /*8720*/  LDSM.16.M88.4 R4, [R216+0x2000] ;  /* 0x00200000d804783b */ /* 0x000f680000000200 */
[----:B------:R-:W2:Y:S04]  /*8730*/  LDSM.16.M88.4 R172, [R226] ;  /* 0x00000000e2ac783b */ /* 0x000ea80000000200 */
[----:B------:R-:W2:Y:S04]  /*8740*/  LDSM.16.M88.4 R28, [R216] ;  /* 0x00000000d81c783b */ /* 0x000ea80000000200 */
[----:B------:R-:W-:Y:S04]  /*8750*/  LDSM.16.M88.4 R24, [R222+0x2000] ;  /* 0x00200000de18783b */ /* 0x000fe80000000200 */
[----:B------:R-:W2:Y:S04]  /*8760*/  LDSM.16.M88.4 R180, [R221+0x8000] ;  /* 0x00800000ddb4783b */ /* 0x000ea80000000200 */
[----:B------:R-:W2:Y:S01]  /*8770*/  LDSM.16.M88.4 R176, [R221+0x8800] ;  /* 0x00880000ddb0783b */ /* 0x000ea20000000200 */
[C---:B-1----:R-:W-:Y:S03]  /*8780*/  HMMA.16816.F32.BF16 R196, R8.reuse, R132, RZ ;  /* 0x0000008408c4723c */ /* 0x042fe600000418ff */
[----:B------:R-:W0:Y:S03]  /*8790*/  LDGDEPBAR ;  /* 0x00000000000079af */ /* 0x000e260000000000 */
[C---:B---3--:R-:W-:Y:S06]  /*87a0*/  HMMA.16816.F32.BF16 R188, R8.reuse, R32, RZ ;  /* 0x0000002008bc723c */ /* 0x048fec00000418ff */
[C---:B------:R-:W-:Y:S06]  /*87b0*/  HMMA.16816.F32.BF16 R192, R8.reuse, R134, RZ ;  /* 0x0000008608c0723c */ /* 0x040fec00000418ff */
[----:B------:R-:W-:Y:S06]  /*87c0*/  HMMA.16816.F32.BF16 R184, R8, R34, RZ ;  /* 0x0000002208b8723c */ /* 0x000fec00000418ff */
[C---:B----4-:R-:W-:Y:S06]  /*87d0*/  HMMA.16816.F32.BF16 R200, R20.reuse, R132, RZ ;  /* 0x0000008414c8723c */ /* 0x050fec00000418ff */
[C---:B------:R-:W-:Y:S06]  /*87e0*/  HMMA.16816.F32.BF16 R8, R20.reuse, R32, RZ ;  /* 0x000000201408723c */ /* 0x040fec00000418ff */
[C---:B------:R-:W-:Y:S06]  /*87f0*/  HMMA.16816.F32.BF16 R132, R20.reuse, R134, RZ ;  /* 0x000000861484723c */ /* 0x040fec00000418ff */
[----:B------:R-:W-:Y:S06]  /*8800*/  HMMA.16816.F32.BF16 R32, R20, R34, RZ ;  /* 0x000000221420723c */ /* 0x000fec00000418ff */
[C---:B-----5:R-:W-:Y:S06]  /*8810*/  HMMA.16816.F32.BF16 R208, R4.reuse, R136, R196 ;  /* 0x0000008804d0723c */ /* 0x060fec00000418c4 */
[C---:B--2---:R-:W-:Y:S06]  /*8820*/  HMMA.16816.F32.BF16 R196, R4.reuse, R172, R188 ;  /* 0x000000ac04c4723c */ /* 0x044fec00000418bc */
[C---:B------:R-:W-:Y:S06]  /*8830*/  HMMA.16816.F32.BF16 R204, R4.reuse, R138, R192 ;  /* 0x0000008a04cc723c */ /* 0x040fec00000418c0 */
[----:B------:R-:W-:Y:S01]  /*8840*/  HMMA.16816.F32.BF16 R20, R4, R174, R184 ;  /* 0x000000ae0414723c */ /* 0x000fe200000418b8 */
[----:B------:R-:W1:Y:S05]  /*8850*/  LDSM.16.M88.4 R4, [R222] ;  /* 0x00000000de04783b */ /* 0x000e6a0000000200 */
[C---:B------:R-:W-:Y:S06]  /*8860*/  HMMA.16816.F32.BF16 R188, R28.reuse, R136, R200 ;  /* 0x000000881cbc723c */ /* 0x040fec00000418c8 */
[C---:B------:R-:W-:Y:S01]  /*8870*/  HMMA.16816.F32.BF16 R200, R28.reuse, R172, R8 ;  /* 0x000000ac1cc8723c */ /* 0x040fe20000041808 */
[----:B------:R-:W-:Y:S05]  /*8880*/  LDSM.16.M88.4 R8, [R220+0x2000] ;  /* 0x00200000dc08783b */ /* 0x000fea0000000200 */
[C---:B------:R-:W-:Y:S01]  /*8890*/  HMMA.16816.F32.BF16 R184, R28.reuse, R138, R132 ;  /* 0x0000008a1cb8723c */ /* 0x040fe20000041884 */
[----:B------:R-:W2:Y:S05]  /*88a0*/  LDSM.16.M88.4 R132, [R219] ;  /* 0x00000000db84783b */ /* 0x000eaa0000000200 */
[----:B------:R-:W-:Y:S01]  /*88b0*/  HMMA.16816.F32.BF16 R172, R28, R174, R32 ;  /* 0x000000ae1cac723c */ /* 0x000fe20000041820 */
[----:B------:R-:W3:Y:S05]  /*88c0*/  LDSM.16.M88.4 R28, [R219+0x800] ;  /* 0x00080000db1c783b */ /* 0x000eea0000000200 */
[C---:B------:R-:W-:Y:S06]  /*88d0*/  HMMA.16816.F32.BF16 R136, R24.reuse, R180, R208 ;  /* 0x000000b41888723c */ /* 0x040fec00000418d0 */
[C---:B------:R-:W-:Y:S06]  /*88e0*/  HMMA.16816.F32.BF16 R192, R24.reuse, R176, R196 ;  /* 0x000000b018c0723c */ /* 0x040fec00000418c4 */
[C---:B------:R-:W-:Y:S06]  /*88f0*/  HMMA.16816.F32.BF16 R32, R24.reuse, R182, R204 ;  /* 0x000000b61820723c */ /* 0x040fec00000418cc */
[----:B------:R-:W-:Y:S01]  /*8900*/  HMMA.16816.F32.BF16 R24, R24, R178, R20 ;  /* 0x000000b21818723c */ /* 0x000fe20000041814 */
[----:B------:R-:W4:Y:S05]  /*8910*/  LDSM.16.M88.4 R20, [R220] ;  /* 0x00000000dc14783b */ /* 0x000f2a0000000200 */
[C---:B-1----:R-:W-:Y:S06]  /*8920*/  HMMA.16816.F32.BF16 R188, R4.reuse, R180, R188 ;  /* 0x000000b404bc723c */ /* 0x042fec00000418bc */
[C---:B------:R-:W-:Y:S06]  /*8930*/  HMMA.16816.F32.BF16 R184, R4.reuse, R182, R184 ;  /* 0x000000b604b8723c */ /* 0x040fec00000418b8 */
[----:B------:R-:W-:Y:S06]  /*8940*/  HMMA.16816.F32.BF16 R180, R4, R176, R200 ;  /* 0x000000b004b4723c */ /* 0x000fec00000418c8 */
[C---:B--2---:R-:W-:Y:S01]  /*8950*/  HMMA.16816.F32.BF16 R196, R8.reuse, R132, R136 ;  /* 0x0000008408c4723c */ /* 0x044fe20000041888 */
[----:B------:R-:W-:Y:S05]  /*8960*/  LDSM.16.M88.4 R136, [R212+0x9000] ;  /* 0x00900000d488783b */ /* 0x000fea0000000200 */
[----:B------:R-:W-:Y:S01]  /*8970*/  HMMA.16816.F32.BF16 R208, R8, R134, R32 ;  /* 0x0000008608d0723c */ /* 0x000fe20000041820 */
[----:B------:R-:W1:Y:S05]  /*8980*/  LDSM.16.M88.4 R32, [R214+0x4000] ;  /* 0x00400000d620783b */ /* 0x000e6a0000000200 */
[----:B------:R-:W-:Y:S01]  /*8990*/  HMMA.16816.F32.BF16 R200, R4, R178, R172 ;  /* 0x000000b204c8723c */ /* 0x000fe200000418ac */
[----:B------:R-:W2:Y:S05]  /*89a0*/  LDSM.16.M88.4 R4, [R214+0x6000] ;  /* 0x00600000d604783b */ /* 0x000eaa0000000200 */
[C---:B---3--:R-:W-:Y:S06]  /*89b0*/  HMMA.16816.F32.BF16 R204, R8.reuse, R28, R192 ;  /* 0x0000001c08cc723c */ /* 0x048fec00000418c0 */
[----:B------:R-:W-:Y:S01]  /*89c0*/  HMMA.16816.F32.BF16 R176, R8, R30, R24 ;  /* 0x0000001e08b0723c */ /* 0x000fe20000041818 */
[----:B------:R-:W3:Y:S05]  /*89d0*/  LDSM.16.M88.4 R8, [R212+0x9800] ;  /* 0x00980000d408783b */ /* 0x000eea0000000200 */
[C---:B----4-:R-:W-:Y:S06]  /*89e0*/  HMMA.16816.F32.BF16 R24, R20.reuse, R132, R188 ;  /* 0x000000841418723c */ /* 0x050fec00000418bc */
[C---:B------:R-:W-:Y:S01]  /*89f0*/  HMMA.16816.F32.BF16 R192, R20.reuse, R134, R184 ;  /* 0x0000008614c0723c */ /* 0x040fe200000418b8 */
[----:B------:R-:W-:Y:S05]  /*8a00*/  LDSM.16.M88.4 R132, [R216+0x4000] ;  /* 0x00400000d884783b */ /* 0x000fea0000000200 */
[C---:B------:R-:W-:Y:S01]  /*8a10*/  HMMA.16816.F32.BF16 R172, R20.reuse, R28, R180 ;  /* 0x0000001c14ac723c */ /* 0x040fe200000418b4 */
[----:B------:R-:W4:Y:S05]  /*8a20*/  LDSM.16.M88.4 R180, [R225] ;  /* 0x00000000e1b4783b */ /* 0x000f2a0000000200 */
[----:B------:R-:W-:Y:S01]  /*8a30*/  HMMA.16816.F32.BF16 R184, R20, R30, R200 ;  /* 0x0000001e14b8723c */ /* 0x000fe200000418c8 */
[----:B------:R-:W5:Y:S05]  /*8a40*/  LDSM.16.M88.4 R28, [R216+0x6000] ;  /* 0x00600000d81c783b */ /* 0x000f6a0000000200 */
[-C--:B-1----:R-:W-:Y:S01]  /*8a50*/  HMMA.16816.F32.BF16 R20, R32, R136.reuse, R24 ;  /* 0x000000882014723c */ /* 0x082fe20000041818 */
[----:B------:R-:W-:Y:S05]  /*8a60*/  LDSM.16.M88.4 R24, [R222+0x4000] ;  /* 0x00400000de18783b */ /* 0x000fea0000000200 */
[C---:B--2---:R-:W-:Y:S06]  /*8a70*/  HMMA.16816.F32.BF16 R188, R4.reuse, R136, R196 ;  /* 0x0000008804bc723c */ /* 0x044fec00000418c4 */
[C---:B---3--:R-:W-:Y:S06]  /*8a80*/  HMMA.16816.F32.BF16 R240, R4.reuse, R8, R204 ;  /* 0x0000000804f0723c */ /* 0x048fec00000418cc */
[C---:B------:R-:W-:Y:S01]  /*8a90*/  HMMA.16816.F32.BF16 R204, R4.reuse, R10, R176 ;  /* 0x0000000a04cc723c */ /* 0x040fe200000418b0 */
[----:B------:R-:W1:Y:S05]  /*8aa0*/  LDSM.16.M88.4 R176, [R221+0x9000] ;  /* 0x00900000ddb0783b */ /* 0x000e6a0000000200 */
[----:B------:R-:W-:Y:S06]  /*8ab0*/  HMMA.16816.F32.BF16 R196, R4, R138, R208 ;  /* 0x0000008a04c4723c */ /* 0x000fec00000418d0 */
[----:B----4-:R-:W-:Y:S01]  /*8ac0*/  HMMA.16816.F32.BF16 R4, R132, R180, R20 ;  /* 0x000000b48404723c */ /* 0x010fe20000041814 */
[----:B------:R-:W2:Y:S05]  /*8ad0*/  LDSM.16.M88.4 R20, [R222+0x6000] ;  /* 0x00600000de14783b */ /* 0x000eaa0000000200 */
[C---:B------:R-:W-:Y:S01]  /*8ae0*/  HMMA.16816.F32.BF16 R192, R32.reuse, R138, R192 ;  /* 0x0000008a20c0723c */ /* 0x040fe200000418c0 */
[----:B------:R-:W3:Y:S05]  /*8af0*/  LDSM.16.M88.4 R136, [R224] ;  /* 0x00000000e088783b */ /* 0x000eea0000000200 */
[C---:B------:R-:W-:Y:S01]  /*8b00*/  HMMA.16816.F32.BF16 R200, R32.reuse, R8, R172 ;  /* 0x0000000820c8723c */ /* 0x040fe200000418ac */
[----:B------:R-:W-:Y:S05]  /*8b10*/  LDSM.16.M88.4 R172, [R219+0x1000] ;  /* 0x00100000dbac783b */ /* 0x000fea0000000200 */
[----:B------:R-:W-:Y:S01]  /*8b20*/  HMMA.16816.F32.BF16 R208, R32, R10, R184 ;  /* 0x0000000a20d0723c */ /* 0x000fe200000418b8 */
[----:B------:R-:W4:Y:S05]  /*8b30*/  LDSM.16.M88.4 R8, [R220+0x4000] ;  /* 0x00400000dc08783b */ /* 0x000f2a0000000200 */
[----:B-----5:R-:W-:Y:S06]  /*8b40*/  HMMA.16816.F32.BF16 R32, R28, R180, R188 ;  /* 0x000000b41c20723c */ /* 0x020fec00000418bc */
[----:B-1----:R-:W-:Y:S01]  /*8b50*/  HMMA.16816.F32.BF16 R184, R24, R176, R4 ;  /* 0x000000b018b8723c */ /* 0x002fe20000041804 */
[----:B------:R-:W1:Y:S05]  /*8b60*/  LDSM.16.M88.4 R4, [R220+0x6000] ;  /* 0x00600000dc04783b */ /* 0x000e6a0000000200 */
[-C--:B------:R-:W-:Y:S06]  /*8b70*/  HMMA.16816.F32.BF16 R196, R28, R182.reuse, R196 ;  /* 0x000000b61cc4723c */ /* 0x080fec00000418c4 */
[----:B------:R-:W-:Y:S06]  /*8b80*/  HMMA.16816.F32.BF16 R180, R132, R182, R192 ;  /* 0x000000b684b4723c */ /* 0x000fec00000418c0 */
[----:B--2---:R-:W-:Y:S06]  /*8b90*/  HMMA.16816.F32.BF16 R32, R20, R176, R32 ;  /* 0x000000b01420723c */ /* 0x004fec0000041820 */
[C---:B---3--:R-:W-:Y:S06]  /*8ba0*/  HMMA.16816.F32.BF16 R240, R28.reuse, R136, R240 ;  /* 0x000000881cf0723c */ /* 0x048fec00000418f0 */
[----:B------:R-:W-:Y:S06]  /*8bb0*/  HMMA.16816.F32.BF16 R204, R28, R138, R204 ;  /* 0x0000008a1ccc723c */ /* 0x000fec00000418cc */
[-C--:B----4-:R-:W-:Y:S06]  /*8bc0*/  HMMA.16816.F32.BF16 R28, R8, R172.reuse, R184 ;  /* 0x000000ac081c723c */ /* 0x090fec00000418b8 */
[----:B-1----:R-:W-:Y:S01]  /*8bd0*/  HMMA.16816.F32.BF16 R188, R4, R172, R32 ;  /* 0x000000ac04bc723c */ /* 0x002fe20000041820 */
[----:B------:R-:W1:Y:S05]  /*8be0*/  LDSM.16.M88.4 R32, [R221+0x9800] ;  /* 0x00980000dd20783b */ /* 0x000e6a0000000200 */
[----:B------:R-:W-:Y:S06]  /*8bf0*/  HMMA.16816.F32.BF16 R192, R132, R136, R200 ;  /* 0x0000008884c0723c */ /* 0x000fec00000418c8 */
[-C--:B------:R-:W-:Y:S06]  /*8c00*/  HMMA.16816.F32.BF16 R180, R24, R178.reuse, R180 ;  /* 0x000000b218b4723c */ /* 0x080fec00000418b4 */
[----:B------:R-:W-:Y:S01]  /*8c10*/  FMUL.FTZ R28, R28, UR23 ;  /* 0x000000171c1c7c20 */ /* 0x000fe20008410000 */
[----:B------:R-:W-:Y:S01]  /*8c20*/  FMUL.FTZ R29, R29, UR23 ;  /* 0x000000171d1d7c20 */ /* 0x000fe20008410000 */
[----:B------:R-:W-:Y:S01]  /*8c30*/  FMUL.FTZ R30, R30, UR23 ;  /* 0x000000171e1e7c20 */ /* 0x000fe20008410000 */
[----:B------:R-:W-:Y:S01]  /*8c40*/  HMMA.16816.F32.BF16 R176, R20, R178, R196 ;  /* 0x000000b214b0723c */ /* 0x000fe200000418c4 */
[----:B------:R-:W2:Y:S02]  /*8c50*/  MUFU.TANH R201, R28 ;  /* 0x0000001c00c97308 */ /* 0x000ea40000002400 */
[----:B------:R-:W-:Y:S01]  /*8c60*/  FMUL.FTZ R188, R188, UR23 ;  /* 0x00000017bcbc7c20 */ /* 0x000fe20008410000 */
[----:B------:R-:W-:-:S02]  /*8c70*/  FMUL.FTZ R189, R189, UR23 ;  /* 0x00000017bdbd7c20 */ /* 0x000fc40008410000 */
[----:B------:R-:W-:Y:S01]  /*8c80*/  HMMA.16816.F32.BF16 R184, R132, R138, R208 ;  /* 0x0000008a84b8723c */ /* 0x000fe200000418d0 */
[----:B------:R-:W-:Y:S02]  /*8c90*/  FMUL.FTZ R197, R31, UR23 ;  /* 0x000000171fc57c20 */ /* 0x000fe40008410000 */
[----:B------:R-:W3:Y:S06]  /*8ca0*/  MUFU.TANH R202, R29 ;  /* 0x0000001d00ca7308 */ /* 0x000eec0000002400 */
[----:B------:R-:W-:Y:S02]  /*8cb0*/  HMMA.16816.F32.BF16 R180, R8, R174, R180 ;  /* 0x000000ae08b4723c */ /* 0x000fe400000418b4 */
[----:B------:R4:W2:Y:S04]  /*8cc0*/  MUFU.TANH R200, R30 ;  /* 0x0000001e00c87308 */ /* 0x0008a80000002400 */
[-C--:B-1----:R-:W-:Y:S04]  /*8cd0*/  HMMA.16816.F32.BF16 R136, R24, R32.reuse, R192 ;  /* 0x000000201888723c */ /* 0x082fe800000418c0 */
[----:B------:R1:W1:Y:S02]  /*8ce0*/  MUFU.TANH R196, R188 ;  /* 0x000000bc00c47308 */ /* 0x0002640000002400 */
[----:B------:R-:W-:Y:S06]  /*8cf0*/  HMMA.16816.F32.BF16 R132, R20, R32, R240 ;  /* 0x000000201484723c */ /* 0x000fec00000418f0 */
[----:B------:R-:W-:Y:S01]  /*8d00*/  HMMA.16816.F32.BF16 R24, R24, R34, R184 ;  /* 0x000000221818723c */ /* 0x000fe200000418b8 */
[----:B----4-:R-:W4:Y:S01]  /*8d10*/  LDSM.16.M88.4 R28, [R219+0x1800] ;  /* 0x00180000db1c783b */ /* 0x010f220000000200 */
[----:B------:R5:W2:Y:S01]  /*8d20*/  MUFU.TANH R192, R189 ;  /* 0x000000bd00c07308 */ /* 0x000aa20000002400 */
[----:B------:R-:W-:-:S04]  /*8d30*/  DEPBAR.LE SB0, 0x0 ;  /* 0x000080000000791a */ /* 0x000fc80000000000 */
[----:B------:R-:W-:Y:S01]  /*8d40*/  HMMA.16816.F32.BF16 R20, R20, R34, R204 ;  /* 0x000000221414723c */ /* 0x000fe200000418cc */
[----:B------:R-:W-:Y:S01]  /*8d50*/  FMUL.FTZ R13, R180, UR23 ;  /* 0x00000017b40d7c20 */ /* 0x000fe20008410000 */
[----:B-1----:R-:W-:Y:S01]  /*8d60*/  FMUL.FTZ R188, R191, UR23 ;  /* 0x00000017bfbc7c20 */ /* 0x002fe20008410000 */
[----:B------:R-:W-:Y:S01]  /*8d70*/  FMUL.FTZ R32, R181, UR23 ;  /* 0x00000017b5207c20 */ /* 0x000fe20008410000 */
[----:B------:R-:W-:Y:S01]  /*8d80*/  FMUL.FTZ R33, R182, UR23 ;  /* 0x00000017b6217c20 */ /* 0x000fe20008410000 */
[----:B------:R-:W1:Y:S01]  /*8d90*/  MUFU.TANH R197, R197 ;  /* 0x000000c500c57308 */ /* 0x000e620000002400 */
[----:B------:R-:W-:Y:S01]  /*8da0*/  HMMA.16816.F32.BF16 R176, R4, R174, R176 ;  /* 0x000000ae04b0723c */ /* 0x000fe200000418b0 */
[----:B-----5:R-:W-:-:S06]  /*8db0*/  FMUL.FTZ R189, R190, UR23 ;  /* 0x00000017bebd7c20 */ /* 0x020fcc0008410000 */
[----:B------:R-:W1:Y:S08]  /*8dc0*/  MUFU.TANH R188, R188 ;  /* 0x000000bc00bc7308 */ /* 0x000e700000002400 */
[----:B------:R-:W1:Y:S08]  /*8dd0*/  MUFU.TANH R189, R189 ;  /* 0x000000bd00bd7308 */ /* 0x000e700000002400 */
[----:B------:R-:W1:Y:S01]  /*8de0*/  MUFU.TANH R13, R13 ;  /* 0x0000000d000d7308 */ /* 0x000e620000002400 */
[C---:B----4-:R-:W-:Y:S07]  /*8df0*/  HMMA.16816.F32.BF16 R136, R8.reuse, R28, R136 ;  /* 0x0000001c0888723c */ /* 0x050fee0000041888 */
[----:B------:R-:W4:Y:S01]  /*8e00*/  MUFU.TANH R32, R32 ;  /* 0x0000002000207308 */ /* 0x000f220000002400 */
[----:B------:R-:W-:Y:S07]  /*8e10*/  HMMA.16816.F32.BF16 R24, R8, R30, R24 ;  /* 0x0000001e0818723c */ /* 0x000fee0000041818 */
[----:B------:R-:W1:Y:S01]  /*8e20*/  MUFU.TANH R33, R33 ;  /* 0x0000002100217308 */ /* 0x000e620000002400 */
[C---:B------:R-:W-:Y:S06]  /*8e30*/  HMMA.16816.F32.BF16 R132, R4.reuse, R28, R132 ;  /* 0x0000001c0484723c */ /* 0x040fec0000041884 */
[----:B------:R-:W-:Y:S01]  /*8e40*/  HMMA.16816.F32.BF16 R172, R4, R30, R20 ;  /* 0x0000001e04ac723c */ /* 0x000fe20000041814 */
[----:B------:R-:W-:Y:S01]  /*8e50*/  FMUL.FTZ R28, R183, UR23 ;  /* 0x00000017b71c7c20 */ /* 0x000fe20008410000 */
[----:B------:R-:W-:-:S05]  /*8e60*/  FMUL.FTZ R18, R136, UR23 ;  /* 0x0000001788127c20 */ /* 0x000fca0008410000 */
[----:B------:R-:W-:Y:S01]  /*8e70*/  FMUL.FTZ R20, R176, UR23 ;  /* 0x00000017b0147c20 */ /* 0x000fe20008410000 */
[----:B------:R-:W-:Y:S01]  /*8e80*/  FMUL.FTZ R19, R137, UR23 ;  /* 0x0000001789137c20 */ /* 0x000fe20008410000 */
[----:B------:R-:W1:Y:S01]  /*8e90*/  MUFU.TANH R28, R28 ;  /* 0x0000001c001c7308 */ /* 0x000e620000002400 */
[C---:B------:R-:W-:Y:S01]  /*8ea0*/  VIADD R7, R0.reuse, 0x1 ;  /* 0x0000000100077836 */ /* 0x040fe20000000000 */
[----:B------:R-:W-:Y:S01]  /*8eb0*/  IADD3 R6, R0, 0x8, RZ ;  /* 0x0000000800067810 */ /* 0x000fe20007ffe0ff */
[----:B------:R-:W-:Y:S01]  /*8ec0*/  FMUL.FTZ R12, R24, UR23 ;  /* 0x00000017180c7c20 */ /* 0x000fe20008410000 */
[C---:B------:R-:W-:Y:S01]  /*8ed0*/  VIADD R5, R0.reuse, 0x9 ;  /* 0x0000000900057836 */ /* 0x040fe20000000000 */
[C---:B------:R-:W-:Y:S01]  /*8ee0*/  IADD3 R4, R0.reuse, 0x10, RZ ;  /* 0x0000001000047810 */ /* 0x040fe20007ffe0ff */
[----:B------:R-:W-:Y:S01]  /*8ef0*/  BAR.SYNC.DEFER_BLOCKING 0x0 ;  /* 0x0000000000007b1d */ /* 0x000fe20000010000 */
[----:B------:R-:W-:Y:S02]  /*8f00*/  ISETP.GE.AND P5, PT, R7, R232, PT ;  /* 0x000000e80700720c */ /* 0x000fe40003fa6270 */
[----:B------:R-:W-:-:S03]  /*8f10*/  IADD3 R0, R0, 0x19, RZ ;  /* 0x0000001900007810 */ /* 0x000fc60007ffe0ff */
[----:B------:R-:W1:Y:S08]  /*8f20*/  MUFU.TANH R20, R20 ;  /* 0x0000001400147308 */ /* 0x000e700000002400 */
[----:B------:R-:W1:Y:S08]  /*8f30*/  MUFU.TANH R18, R18 ;  /* 0x0000001200127308 */ /* 0x000e700000002400 */
[----:B------:R-:W1:Y:S01]  /*8f40*/  MUFU.TANH R19, R19 ;  /* 0x0000001300137308 */ /* 0x000e620000002400 */
[----:B--234-:R-:W-:Y:S05]  /*8f50*/  @!P0 BRA `(.L_x_2378) ;  /* 0x0000000000688947 */ /* 0x01cfea0003800000 */
        /* <DEDUP_REMOVED lines=26> */
.L_x_2378:
[----:B------:R-:W-:Y:S01]  /*9100*/  ISETP.LT.OR P5, PT, R7, R228, P5 ;  /* 0x000000e40700720c */ /* 0x000fe20002fa1670 */
[----:B--2---:R-:W-:Y:S01]  /*9110*/  FMUL.FTZ R9, R25, UR23 ;  /* 0x0000001719097c20 */ /* 0x004fe20008410000 */
[----:B------:R-:W-:Y:S01]  /*9120*/  FSEL R8, R201, -INF , !P6 ;  /* 0xff800000c9087808 */ /* 0x000fe20007000000 */
[----:B------:R-:W2:Y:S01]  /*9130*/  MUFU.TANH R12, R12 ;  /* 0x0000000c000c7308 */ /* 0x000ea20000002400 */
[----:B------:R-:W-:Y:S01]  /*9140*/  FSEL R10, R202, -INF , !P5 ;  /* 0xff800000ca0a7808 */ /* 0x000fe20006800000 */
[----:B------:R-:W-:Y:S01]  /*9150*/  FMUL.FTZ R23, R27, UR23 ;  /* 0x000000171b177c20 */ /* 0x000fe20008410000 */
[-C--:B------:R-:W-:Y:S01]  /*9160*/  ISETP.GE.AND P1, PT, R6, R232.reuse, PT ;  /* 0x000000e80600720c */ /* 0x080fe20003f26270 */
[----:B------:R-:W-:Y:S01]  /*9170*/  FMUL.FTZ R27, R175, UR23 ;  /* 0x00000017af1b7c20 */ /* 0x000fe20008410000 */
[-C--:B------:R-:W-:Y:S02]  /*9180*/  ISETP.GE.AND P6, PT, R5, R232.reuse, PT ;  /* 0x000000e80500720c */ /* 0x080fe40003fc6270 */
[----:B------:R-:W-:Y:S01]  /*9190*/  ISETP.GE.AND P5, PT, R4, R232, PT ;  /* 0x000000e80400720c */ /* 0x000fe20003fa6270 */
[----:B------:R3:W4:Y:S01]  /*91a0*/  MUFU.TANH R21, R9 ;  /* 0x0000000900157308 */ /* 0x0007220000002400 */
[----:B------:R-:W-:-:S02]  /*91b0*/  ISETP.LT.OR P1, PT, R6, R228, P1 ;  /* 0x000000e40600720c */ /* 0x000fc40000f21670 */
[-C--:B------:R-:W-:Y:S02]  /*91c0*/  ISETP.LT.OR P6, PT, R5, R228.reuse, P6 ;  /* 0x000000e40500720c */ /* 0x080fe400037c1670 */
[----:B------:R-:W-:Y:S02]  /*91d0*/  ISETP.LT.OR P5, PT, R4, R228, P5 ;  /* 0x000000e40400720c */ /* 0x000fe40002fa1670 */
[----:B-1----:R-:W-:Y:S01]  /*91e0*/  FSEL R13, R13, -INF , !P1 ;  /* 0xff8000000d0d7808 */ /* 0x002fe20004800000 */
[----:B------:R-:W-:Y:S01]  /*91f0*/  MUFU.TANH R27, R27 ;  /* 0x0000001b001b7308 */ /* 0x000fe20000002400 */
[----:B------:R-:W-:Y:S02]  /*9200*/  FSEL R11, R32, -INF , !P6 ;  /* 0xff800000200b7808 */ /* 0x000fe40007000000 */
[----:B------:R-:W-:Y:S02]  /*9210*/  FSEL R201, R18, -INF , !P5 ;  /* 0xff80000012c97808 */ /* 0x000fe40006800000 */
[----:B------:R-:W-:-:S02]  /*9220*/  ISETP.GE.AND P1, PT, R3, R232, PT ;  /* 0x000000e80300720c */ /* 0x000fc40003f26270 */
[-C--:B------:R-:W-:Y:S02]  /*9230*/  ISETP.GE.AND P6, PT, R2, R232.reuse, PT ;  /* 0x000000e80200720c */ /* 0x080fe40003fc6270 */
[----:B------:R-:W-:Y:S01]  /*9240*/  ISETP.GE.AND P5, PT, R0, R232, PT ;  /* 0x000000e80000720c */ /* 0x000fe20003fa6270 */
[----:B---3--:R-:W-:Y:S01]  /*9250*/  FMUL.FTZ R9, R177, UR23 ;  /* 0x00000017b1097c20 */ /* 0x008fe20008410000 */
[-C--:B------:R-:W-:Y:S02]  /*9260*/  ISETP.LT.OR P1, PT, R3, R228.reuse, P1 ;  /* 0x000000e40300720c */ /* 0x080fe40000f21670 */
[-C--:B------:R-:W-:Y:S01]  /*9270*/  ISETP.LT.OR P6, PT, R2, R228.reuse, P6 ;  /* 0x000000e40200720c */ /* 0x080fe200037c1670 */
[----:B------:R1:W-:Y:S01]  /*9280*/  MUFU.TANH R31, R9 ;  /* 0x00000009001f7308 */ /* 0x0003e20000002400 */
[----:B------:R-:W-:Y:S02]  /*9290*/  ISETP.LT.OR P5, PT, R0, R228, P5 ;  /* 0x000000e40000720c */ /* 0x000fe40002fa1670 */
[----:B------:R-:W-:-:S02]  /*92a0*/  FSEL R202, R19, -INF , !P1 ;  /* 0xff80000013ca7808 */ /* 0x000fc40004800000 */
[----:B--2---:R-:W-:Y:S01]  /*92b0*/  FSEL R207, R12, -INF , !P6 ;  /* 0xff8000000ccf7808 */ /* 0x004fe20007000000 */
[----:B------:R-:W-:Y:S01]  /*92c0*/  FMUL.FTZ R12, R138, UR23 ;  /* 0x000000178a0c7c20 */ /* 0x000fe20008410000 */
[----:B----4-:R-:W-:Y:S02]  /*92d0*/  FSEL R211, R21, -INF , !P5 ;  /* 0xff80000015d37808 */ /* 0x010fe40006800000 */
[C---:B------:R-:W-:Y:S01]  /*92e0*/  ISETP.GE.AND P1, PT, R7.reuse, R231, PT ;  /* 0x000000e70700720c */ /* 0x040fe20003f26270 */
[----:B------:R2:W-:Y:S01]  /*92f0*/  MUFU.TANH R29, R12 ;  /* 0x0000000c001d7308 */ /* 0x0005e20000002400 */
[C---:B------:R-:W-:Y:S02]  /*9300*/  ISETP.GE.AND P6, PT, R7.reuse, R234, PT ;  /* 0x000000ea0700720c */ /* 0x040fe40003fc6270 */
[C---:B------:R-:W-:Y:S02]  /*9310*/  ISETP.GE.AND P5, PT, R7.reuse, R233, PT ;  /* 0x000000e90700720c */ /* 0x040fe40003fa6270 */
[C---:B------:R-:W-:Y:S01]  /*9320*/  ISETP.LT.OR P1, PT, R7.reuse, R227, P1 ;  /* 0x000000e30700720c */ /* 0x040fe20000f21670 */
[----:B-1----:R-:W-:Y:S01]  /*9330*/  FMUL.FTZ R9, R178, UR23 ;  /* 0x00000017b2097c20 */ /* 0x002fe20008410000 */
[----:B------:R-:W-:-:S02]  /*9340*/  ISETP.LT.OR P6, PT, R7, R230, P6 ;  /* 0x000000e60700720c */ /* 0x000fc400037c1670 */
[----:B------:R-:W-:Y:S01]  /*9350*/  ISETP.LT.OR P5, PT, R7, R229, P5 ;  /* 0x000000e50700720c */ /* 0x000fe20002fa1670 */
[----:B------:R1:W3:Y:S01]  /*9360*/  MUFU.TANH R24, R9 ;  /* 0x0000000900187308 */ /* 0x0002e20000002400 */
[----:B------:R-:W-:Y:S02]  /*9370*/  FSEL R7, R200, -INF , !P4 ;  /* 0xff800000c8077808 */ /* 0x000fe40006000000 */
[----:B------:R-:W-:Y:S02]  /*9380*/  FSEL R18, R189, -INF , !P2 ;  /* 0xff800000bd127808 */ /* 0x000fe40005000000 */
[----:B------:R-:W-:Y:S01]  /*9390*/  ISETP.GE.AND P4, PT, R6, R231, PT ;  /* 0x000000e70600720c */ /* 0x000fe20003f86270 */
[----:B--2---:R-:W-:Y:S01]  /*93a0*/  FMUL.FTZ R12, R26, UR23 ;  /* 0x000000171a0c7c20 */ /* 0x004fe20008410000 */
[----:B------:R-:W-:Y:S02]  /*93b0*/  ISETP.GE.AND P2, PT, R6, R233, PT ;  /* 0x000000e90600720c */ /* 0x000fe40003f46270 */
[----:B------:R-:W-:Y:S01]  /*93c0*/  FSEL R19, R197, -INF , !P1 ;  /* 0xff800000c5137808 */ /* 0x000fe20004800000 */
[----:B------:R2:W-:Y:S01]  /*93d0*/  MUFU.TANH R26, R12 ;  /* 0x0000000c001a7308 */ /* 0x0005e20000002400 */
[----:B------:R-:W-:-:S02]  /*93e0*/  FSEL R21, R192, -INF , !P6 ;  /* 0xff800000c0157808 */ /* 0x000fc40007000000 */
[----:B------:R-:W-:Y:S02]  /*93f0*/  FSEL R22, R188, -INF , !P5 ;  /* 0xff800000bc167808 */ /* 0x000fe40006800000 */
[----:B------:R-:W-:Y:S01]  /*9400*/  ISETP.GE.AND P1, PT, R5, R231, PT ;  /* 0x000000e70500720c */ /* 0x000fe20003f26270 */
[----:B-1----:R-:W-:Y:S01]  /*9410*/  FMUL.FTZ R9, R179, UR23 ;  /* 0x00000017b3097c20 */ /* 0x002fe20008410000 */
[C---:B------:R-:W-:Y:S01]  /*9420*/  ISETP.GE.AND P6, PT, R5.reuse, R234, PT ;  /* 0x000000ea0500720c */ /* 0x040fe20003fc6270 */
[----:B------:R-:W-:Y:S01]  /*9430*/  LDSM.16.MT88.4 R176, [R217+0xa000] ;  /* 0x00a00000d9b0783b */ /* 0x000fe20000004200 */
[----:B------:R-:W-:Y:S01]  /*9440*/  ISETP.GE.AND P5, PT, R5, R233, PT ;  /* 0x000000e90500720c */ /* 0x000fe20003fa6270 */
[----:B------:R1:W-:Y:S01]  /*9450*/  MUFU.TANH R137, R9 ;  /* 0x0000000900897308 */ /* 0x0003e20000002400 */
[C---:B------:R-:W-:Y:S02]  /*9460*/  ISETP.LT.OR P4, PT, R6.reuse, R227, P4 ;  /* 0x000000e30600720c */ /* 0x040fe40002781670 */
[----:B------:R-:W-:-:S02]  /*9470*/  ISETP.LT.OR P2, PT, R6, R229, P2 ;  /* 0x000000e50600720c */ /* 0x000fc40001741670 */
[----:B------:R-:W-:Y:S01]  /*9480*/  ISETP.LT.OR P1, PT, R5, R227, P1 ;  /* 0x000000e30500720c */ /* 0x000fe20000f21670 */
[----:B--2---:R-:W-:Y:S01]  /*9490*/  FMUL.FTZ R12, R133, UR23 ;  /* 0x00000017850c7c20 */ /* 0x004fe20008410000 */
[C---:B------:R-:W-:Y:S02]  /*94a0*/  ISETP.LT.OR P6, PT, R5.reuse, R230, P6 ;  /* 0x000000e60500720c */ /* 0x040fe400037c1670 */
[----:B------:R-:W-:Y:S01]  /*94b0*/  ISETP.LT.OR P5, PT, R5, R229, P5 ;  /* 0x000000e50500720c */ /* 0x000fe20002fa1670 */
[----:B------:R2:W-:Y:S01]  /*94c0*/  MUFU.TANH R30, R12 ;  /* 0x0000000c001e7308 */ /* 0x0005e20000002400 */
[----:B------:R-:W-:Y:S02]  /*94d0*/  FMNMX.FTZ R5, R238, R8, !PT ;  /* 0x00000008ee057209 */ /* 0x000fe40007810000 */
[----:B------:R-:W-:Y:S02]  /*94e0*/  MOV R204, R252 ;  /* 0x000000fc00cc7202 */ /* 0x000fe40000000f00 */
[----:B------:R-:W-:-:S02]  /*94f0*/  FMNMX.FTZ R5, R10, R5, !PT ;  /* 0x000000050a057209 */ /* 0x000fc40007810000 */
[----:B-1----:R-:W-:Y:S02]  /*9500*/  FSEL R9, R196, -INF , !P3 ;  /* 0xff800000c4097808 */ /* 0x002fe40005800000 */
[C---:B------:R-:W-:Y:S02]  /*9510*/  ISETP.GE.AND P3, PT, R6.reuse, R234, PT ;  /* 0x000000ea0600720c */ /* 0x040fe40003f66270 */
[----:B------:R-:W-:Y:S02]  /*9520*/  FMNMX.FTZ R5, R13, R5, !PT ;  /* 0x000000050d057209 */ /* 0x000fe40007810000 */
[----:B------:R-:W-:Y:S01]  /*9530*/  ISETP.LT.OR P3, PT, R6, R230, P3 ;  /* 0x000000e60600720c */ /* 0x000fe20001f61670 */
[----:B------:R-:W-:Y:S01]  /*9540*/  FMUL.FTZ R6, R139, UR23 ;  /* 0x000000178b067c20 */ /* 0x000fe20008410000 */
[----:B------:R-:W-:Y:S02]  /*9550*/  FMNMX.FTZ R5, R11, R5, !PT ;  /* 0x000000050b057209 */ /* 0x000fe40007810000 */
[----:B------:R-:W-:Y:S01]  /*9560*/  FSEL R20, R20, -INF , !P3 ;  /* 0xff80000014147808 */ /* 0x000fe20005800000 */
[----:B------:R1:W4:Y:S01]  /*9570*/  MUFU.TANH R25, R6 ;  /* 0x0000000600197308 */ /* 0x0003220000002400 */
[----:B------:R-:W-:-:S02]  /*9580*/  ISETP.GE.AND P3, PT, R4, R234, PT ;  /* 0x000000ea0400720c */ /* 0x000fc40003f66270 */
[----:B--2---:R-:W-:Y:S02]  /*9590*/  FMNMX.FTZ R12, R239, R7, !PT ;  /* 0x00000007ef0c7209 */ /* 0x004fe40007810000 */
[----:B------:R-:W-:Y:S02]  /*95a0*/  ISETP.LT.OR P3, PT, R4, R230, P3 ;  /* 0x000000e60400720c */ /* 0x000fe40001f61670 */
[----:B------:R-:W-:Y:S02]  /*95b0*/  FMNMX.FTZ R12, R19, R12, !PT ;  /* 0x0000000c130c7209 */ /* 0x000fe40007810000 */
[----:B------:R-:W-:Y:S02]  /*95c0*/  MOV R191, R249 ;  /* 0x000000f900bf7202 */ /* 0x000fe40000000f00 */
[----:B------:R-:W-:Y:S02]  /*95d0*/  MOV R205, R250 ;  /* 0x000000fa00cd7202 */ /* 0x000fe40000000f00 */
[----:B------:R-:W-:Y:S01]  /*95e0*/  MOV R206, R245 ;  /* 0x000000f500ce7202 */ /* 0x000fe20000000f00 */
[----:B-1----:R-:W-:-:S04]  /*95f0*/  FMUL.FTZ R6, R132, UR23 ;  /* 0x0000001784067c20 */ /* 0x002fc80008410000 */
[----:B------:R1:W-:Y:S02]  /*9600*/  MUFU.TANH R35, R6 ;  /* 0x0000000600237308 */ /* 0x0003e40000002400 */
[----:B-1----:R-:W-:Y:S02]  /*9610*/  FSEL R6, R33, -INF , !P4 ;  /* 0xff80000021067808 */ /* 0x002fe40006000000 */
[----:B---3--:R-:W-:Y:S02]  /*9620*/  FSEL R33, R24, -INF , !P2 ;  /* 0xff80000018217808 */ /* 0x008fe40005000000 */
[C---:B------:R-:W-:Y:S02]  /*9630*/  ISETP.GE.AND P4, PT, R4.reuse, R231, PT ;  /* 0x000000e70400720c */ /* 0x040fe40003f86270 */
[----:B------:R1:W2:Y:S01]  /*9640*/  MUFU.TANH R24, R23 ;  /* 0x0000001700187308 */ /* 0x0002a20000002400 */
[C---:B------:R-:W-:Y:S02]  /*9650*/  ISETP.GE.AND P2, PT, R4.reuse, R233, PT ;  /* 0x000000e90400720c */ /* 0x040fe40003f46270 */
[----:B------:R-:W-:-:S02]  /*9660*/  ISETP.LT.OR P4, PT, R4, R227, P4 ;  /* 0x000000e30400720c */ /* 0x000fc40002781670 */
[----:B------:R-:W-:Y:S02]  /*9670*/  ISETP.LT.OR P2, PT, R4, R229, P2 ;  /* 0x000000e50400720c */ /* 0x000fe40001741670 */
[----:B------:R-:W-:Y:S02]  /*9680*/  FMNMX.FTZ R4, R201, R5, !PT ;  /* 0x00000005c9047209 */ /* 0x000fe40007810000 */
[----:B------:R-:W-:Y:S02]  /*9690*/  FSEL R5, R28, -INF , !P1 ;  /* 0xff8000001c057808 */ /* 0x000fe40004800000 */
[----:B------:R-:W-:Y:S02]  /*96a0*/  FMNMX.FTZ R4, R202, R4, !PT ;  /* 0x00000004ca047209 */ /* 0x000fe40007810000 */
[----:B------:R-:W-:Y:S02]  /*96b0*/  ISETP.GE.AND P1, PT, R3, R231, PT ;  /* 0x000000e70300720c */ /* 0x000fe40003f26270 */
[----:B------:R-:W-:-:S02]  /*96c0*/  FMNMX.FTZ R4, R207, R4, !PT ;  /* 0x00000004cf047209 */ /* 0x000fc40007810000 */
[----:B------:R-:W-:Y:S01]  /*96d0*/  ISETP.LT.OR P1, PT, R3, R227, P1 ;  /* 0x000000e30300720c */ /* 0x000fe20000f21670 */
[----:B-1----:R-:W-:Y:S01]  /*96e0*/  FMUL.FTZ R23, R134, UR23 ;  /* 0x0000001786177c20 */ /* 0x002fe20008410000 */
[----:B------:R-:W-:Y:S02]  /*96f0*/  FMNMX.FTZ R4, R211, R4, !PT ;  /* 0x00000004d3047209 */ /* 0x000fe40007810000 */
[----:B----4-:R-:W-:Y:S01]  /*9700*/  FSEL R209, R25, -INF , !P1 ;  /* 0xff80000019d17808 */ /* 0x010fe20004800000 */
[----:B------:R1:W-:Y:S01]  /*9710*/  MUFU.TANH R34, R23 ;  /* 0x0000001700227308 */ /* 0x0003e20000002400 */
[----:B------:R-:W-:Y:S01]  /*9720*/  FSEL R210, R29, -INF , !P4 ;  /* 0xff8000001dd27808 */ /* 0x000fe20006000000 */
[----:B------:R-:W3:Y:S01]  /*9730*/  SHFL.BFLY PT, R25, R4, 0x2, 0x1f ;  /* 0x0c401f0004197f89 */ /* 0x000ee200000e0000 */
[-C--:B------:R-:W-:Y:S02]  /*9740*/  ISETP.GE.AND P4, PT, R2, R231.reuse, PT ;  /* 0x000000e70200720c */ /* 0x080fe40003f86270 */
[----:B------:R-:W-:-:S02]  /*9750*/  ISETP.GE.AND P1, PT, R0, R231, PT ;  /* 0x000000e70000720c */ /* 0x000fc40003f26270 */
[----:B------:R-:W-:Y:S02]  /*9760*/  FMNMX.FTZ R12, R6, R12, !PT ;  /* 0x0000000c060c7209 */ /* 0x000fe40007810000 */
[-C--:B------:R-:W-:Y:S02]  /*9770*/  ISETP.LT.OR P4, PT, R2, R227.reuse, P4 ;  /* 0x000000e30200720c */ /* 0x080fe40002781670 */
[----:B------:R-:W-:Y:S02]  /*9780*/  ISETP.LT.OR P1, PT, R0, R227, P1 ;  /* 0x000000e30000720c */ /* 0x000fe40000f21670 */
[----:B------:R-:W-:Y:S02]  /*9790*/  FMNMX.FTZ R12, R5, R12, !PT ;  /* 0x0000000c050c7209 */ /* 0x000fe40007810000 */
[----:B------:R-:W-:Y:S02]  /*97a0*/  FSEL R189, R26, -INF , !P4 ;  /* 0xff8000001abd7808 */ /* 0x000fe40006000000 */
[----:B--2---:R-:W-:Y:S01]  /*97b0*/  FSEL R208, R24, -INF , !P1 ;  /* 0xff80000018d07808 */ /* 0x004fe20004800000 */
[----:B-1----:R-:W-:Y:S01]  /*97c0*/  FMUL.FTZ R23, R172, UR23 ;  /* 0x00000017ac177c20 */ /* 0x002fe20008410000 */
[C---:B------:R-:W-:Y:S01]  /*97d0*/  ISETP.GE.AND P4, PT, R3.reuse, R234, PT ;  /* 0x000000ea0300720c */ /* 0x040fe20003f86270 */
[----:B------:R-:W-:Y:S01]  /*97e0*/  FMUL.FTZ R24, R174, UR23 ;  /* 0x00000017ae187c20 */ /* 0x000fe20008410000 */
[----:B------:R-:W-:Y:S01]  /*97f0*/  ISETP.GE.AND P1, PT, R3, R233, PT ;  /* 0x000000e90300720c */ /* 0x000fe20003f26270 */
[----:B------:R1:W2:Y:S01]  /*9800*/  MUFU.TANH R32, R23 ;  /* 0x0000001700207308 */ /* 0x0002a20000002400 */
[----:B------:R-:W-:-:S02]  /*9810*/  FMNMX.FTZ R12, R210, R12, !PT ;  /* 0x0000000cd20c7209 */ /* 0x000fc40007810000 */
[C---:B------:R-:W-:Y:S02]  /*9820*/  ISETP.LT.OR P4, PT, R3.reuse, R230, P4 ;  /* 0x000000e60300720c */ /* 0x040fe40002781670 */
[----:B------:R-:W-:Y:S02]  /*9830*/  ISETP.LT.OR P1, PT, R3, R229, P1 ;  /* 0x000000e50300720c */ /* 0x000fe40000f21670 */
[----:B------:R-:W-:Y:S01]  /*9840*/  FMNMX.FTZ R3, R209, R12, !PT ;  /* 0x0000000cd1037209 */ /* 0x000fe20007810000 */
[----:B------:R-:W-:Y:S01]  /*9850*/  FMUL.FTZ R12, R173, UR23 ;  /* 0x00000017ad0c7c20 */ /* 0x000fe20008410000 */
[----:B---3--:R-:W-:Y:S01]  /*9860*/  FMNMX.FTZ R136, R4, R25, !PT ;  /* 0x0000001904887209 */ /* 0x008fe20007810000 */
[----:B------:R-:W-:Y:S01]  /*9870*/  LDSM.16.MT88.4 R172, [R218+0xa000] ;  /* 0x00a00000daac783b */ /* 0x000fe20000004200 */
[----:B------:R-:W-:Y:S01]  /*9880*/  FSEL R28, R31, -INF , !P6 ;  /* 0xff8000001f1c7808 */ /* 0x000fe20007000000 */
[----:B------:R3:W4:Y:S01]  /*9890*/  MUFU.TANH R29, R12 ;  /* 0x0000000c001d7308 */ /* 0x0007220000002400 */
[----:B------:R-:W-:Y:S01]  /*98a0*/  FSEL R182, R35, -INF , !P3 ;  /* 0xff80000023b67808 */ /* 0x000fe20005800000 */
[----:B------:R-:W5:Y:S01]  /*98b0*/  SHFL.BFLY PT, R26, R136, 0x1, 0x1f ;  /* 0x0c201f00881a7f89 */ /* 0x000f6200000e0000 */
[-C--:B------:R-:W-:Y:S01]  /*98c0*/  ISETP.GE.AND P6, PT, R2, R234.reuse, PT ;  /* 0x000000ea0200720c */ /* 0x080fe20003fc6270 */
[----:B-1----:R-:W-:Y:S01]  /*98d0*/  FMUL.FTZ R23, R135, UR23 ;  /* 0x0000001787177c20 */ /* 0x002fe20008410000 */
[----:B------:R-:W-:-:S02]  /*98e0*/  ISETP.GE.AND P3, PT, R0, R234, PT ;  /* 0x000000ea0000720c */ /* 0x000fc40003f66270 */
[-C--:B------:R-:W-:Y:S01]  /*98f0*/  ISETP.LT.OR P6, PT, R2, R230.reuse, P6 ;  /* 0x000000e60200720c */ /* 0x080fe200037c1670 */
[----:B------:R-:W1:Y:S01]  /*9900*/  MUFU.TANH R31, R23 ;  /* 0x00000017001f7308 */ /* 0x000e620000002400 */
[----:B------:R-:W-:Y:S02]  /*9910*/  FSEL R181, R30, -INF , !P4 ;  /* 0xff8000001eb57808 */ /* 0x000fe40006000000 */
[----:B------:R-:W-:Y:S02]  /*9920*/  ISETP.LT.OR P3, PT, R0, R230, P3 ;  /* 0x000000e60000720c */ /* 0x000fe40001f61670 */
[----:B--2---:R-:W-:Y:S02]  /*9930*/  FSEL R180, R32, -INF , !P6 ;  /* 0xff80000020b47808 */ /* 0x004fe40007000000 */
[----:B------:R-:W-:Y:S01]  /*9940*/  ISETP.GE.AND P4, PT, R2, R233, PT ;  /* 0x000000e90200720c */ /* 0x000fe20003f86270 */
[----:B------:R2:W5:Y:S01]  /*9950*/  MUFU.TANH R30, R24 ;  /* 0x00000018001e7308 */ /* 0x0005620000002400 */
[----:B---3--:R-:W-:-:S02]  /*9960*/  FMNMX.FTZ R12, R237, R9, !PT ;  /* 0x00000009ed0c7209 */ /* 0x008fc40007810000 */
[----:B----4-:R-:W-:Y:S02]  /*9970*/  FSEL R183, R29, -INF , !P3 ;  /* 0xff8000001db77808 */ /* 0x010fe40005800000 */
[----:B------:R-:W-:Y:S02]  /*9980*/  FMNMX.FTZ R4, R21, R12, !PT ;  /* 0x0000000c15047209 */ /* 0x000fe40007810000 */
[----:B------:R-:W-:Y:S02]  /*9990*/  ISETP.LT.OR P4, PT, R2, R229, P4 ;  /* 0x000000e50200720c */ /* 0x000fe40002781670 */
[----:B------:R-:W-:Y:S02]  /*99a0*/  FMNMX.FTZ R4, R20, R4, !PT ;  /* 0x0000000414047209 */ /* 0x000fe40007810000 */
[----:B------:R-:W-:Y:S02]  /*99b0*/  FSEL R200, R34, -INF , !P2 ;  /* 0xff80000022c87808 */ /* 0x000fe40005000000 */
[----:B------:R-:W-:-:S02]  /*99c0*/  FMNMX.FTZ R4, R28, R4, !PT ;  /* 0x000000041c047209 */ /* 0x000fc40007810000 */
[----:B------:R-:W-:Y:S02]  /*99d0*/  ISETP.GE.AND P2, PT, R0, R233, PT ;  /* 0x000000e90000720c */ /* 0x000fe40003f46270 */
[----:B------:R-:W-:Y:S02]  /*99e0*/  FMNMX.FTZ R12, R182, R4, !PT ;  /* 0x00000004b60c7209 */ /* 0x000fe40007810000 */
[----:B------:R-:W-:Y:S02]  /*99f0*/  FMNMX.FTZ R4, R236, R18, !PT ;  /* 0x00000012ec047209 */ /* 0x000fe40007810000 */
[----:B------:R-:W-:Y:S02]  /*9a00*/  FMNMX.FTZ R12, R181, R12, !PT ;  /* 0x0000000cb50c7209 */ /* 0x000fe40007810000 */
[----:B------:R-:W-:Y:S02]  /*9a10*/  FMNMX.FTZ R4, R22, R4, !PT ;  /* 0x0000000416047209 */ /* 0x000fe40007810000 */
[----:B--2---:R-:W-:-:S02]  /*9a20*/  FSEL R24, R137, -INF , !P5 ;  /* 0xff80000089187808 */ /* 0x004fc40006800000 */
[----:B------:R-:W-:Y:S02]  /*9a30*/  FMNMX.FTZ R4, R33, R4, !PT ;  /* 0x0000000421047209 */ /* 0x000fe40007810000 */
[----:B------:R-:W-:Y:S02]  /*9a40*/  FMNMX.FTZ R134, R180, R12, !PT ;  /* 0x0000000cb4867209 */ /* 0x000fe40007810000 */
[----:B------:R-:W-:Y:S02]  /*9a50*/  FMNMX.FTZ R2, R24, R4, !PT ;  /* 0x0000000418027209 */ /* 0x000fe40007810000 */
[----:B------:R-:W-:Y:S02]  /*9a60*/  FMNMX.FTZ R134, R183, R134, !PT ;  /* 0x00000086b7867209 */ /* 0x000fe40007810000 */
[----:B-1----:R-:W-:Y:S02]  /*9a70*/  FSEL R203, R31, -INF , !P1 ;  /* 0xff8000001fcb7808 */ /* 0x002fe40004800000 */
[----:B------:R-:W-:Y:S01]  /*9a80*/  FMNMX.FTZ R2, R200, R2, !PT ;  /* 0x00000002c8027209 */ /* 0x000fe20007810000 */
[----:B------:R-:W1:Y:S01]  /*9a90*/  SHFL.BFLY PT, R23, R134, 0x2, 0x1f ;  /* 0x0c401f0086177f89 */ /* 0x000e6200000e0000 */
[----:B------:R-:W-:-:S02]  /*9aa0*/  ISETP.LT.OR P1, PT, R0, R229, P2 ;  /* 0x000000e50000720c */ /* 0x000fc40001721670 */
[----:B-----5:R-:W-:Y:S02]  /*9ab0*/  FSEL R252, R30, -INF , !P4 ;  /* 0xff8000001efc7808 */ /* 0x020fe40006000000 */
[----:B------:R-:W-:Y:S02]  /*9ac0*/  FMNMX.FTZ R0, R203, R2, !PT ;  /* 0x00000002cb007209 */ /* 0x000fe40007810000 */
[----:B------:R-:W-:Y:S02]  /*9ad0*/  FSEL R190, R27, -INF , !P1 ;  /* 0xff8000001bbe7808 */ /* 0x000fe40004800000 */
[----:B------:R-:W-:Y:S02]  /*9ae0*/  FMNMX.FTZ R0, R252, R0, !PT ;  /* 0x00000000fc007209 */ /* 0x000fe40007810000 */
[----:B------:R-:W-:Y:S02]  /*9af0*/  FMNMX.FTZ R136, R136, R26, !PT ;  /* 0x0000001a88887209 */ /* 0x000fe40007810000 */
[----:B------:R-:W-:-:S02]  /*9b00*/  FMNMX.FTZ R0, R190, R0, !PT ;  /* 0x00000000be007209 */ /* 0x000fc40007810000 */
[C---:B------:R-:W-:Y:S01]  /*9b10*/  FSETP.NEU.FTZ.AND P4, PT, R136.reuse, -INF , PT ;  /* 0xff8000008800780b */ /* 0x040fe20003f9d000 */
[----:B------:R-:W-:Y:S01]  /*9b20*/  FMUL.FTZ R12, R136, UR26 ;  /* 0x0000001a880c7c20 */ /* 0x000fe20008410000 */
[----:B------:R-:W-:Y:S01]  /*9b30*/  FMNMX.FTZ R3, R189, R3, !PT ;  /* 0x00000003bd037209 */ /* 0x000fe20007810000 */
[----:B------:R-:W2:Y:S03]  /*9b40*/  SHFL.BFLY PT, R4, R0, 0x2, 0x1f ;  /* 0x0c401f0000047f89 */ /* 0x000ea600000e0000 */
[----:B------:R-:W-:Y:S02]  /*9b50*/  FSEL R12, R12, RZ, P4 ;  /* 0x000000ff0c0c7208 */ /* 0x000fe40002000000 */
[----:B------:R-:W-:Y:S02]  /*9b60*/  FMNMX.FTZ R3, R208, R3, !PT ;  /* 0x00000003d0037209 */ /* 0x000fe40007810000 */
[----:B-1----:R-:W-:Y:S01]  /*9b70*/  FMNMX.FTZ R134, R134, R23, !PT ;  /* 0x0000001786867209 */ /* 0x002fe20007810000 */
[--C-:B------:R-:W-:Y:S01]  /*9b80*/  FFMA.FTZ R8, R8, UR26, -R12.reuse ;  /* 0x0000001a08087c23 */ /* 0x100fe2000801080c */
[--C-:B------:R-:W-:Y:S01]  /*9b90*/  FFMA.FTZ R10, R10, UR26, -R12.reuse ;  /* 0x0000001a0a0a7c23 */ /* 0x100fe2000801080c */
[----:B------:R-:W1:Y:S01]  /*9ba0*/  SHFL.BFLY PT, R25, R3, 0x2, 0x1f ;  /* 0x0c401f0003197f89 */ /* 0x000e6200000e0000 */
[--C-:B------:R-:W-:Y:S01]  /*9bb0*/  FFMA.FTZ R2, R11, UR26, -R12.reuse ;  /* 0x0000001a0b027c23 */ /* 0x100fe2000801080c */
[----:B------:R3:W-:Y:S01]  /*9bc0*/  MUFU.EX2 R198, R8 ;  /* 0x0000000800c67308 */ /* 0x0007e20000000800 */
[----:B------:R-:W-:-:S07]  /*9bd0*/  FFMA.FTZ R13, R13, UR26, -R12 ;  /* 0x0000001a0d0d7c23 */ /* 0x000fce000801080c */
[----:B------:R-:W-:Y:S01]  /*9be0*/  MUFU.EX2 R197, R10 ;  /* 0x0000000a00c57308 */ /* 0x000fe20000000800 */
[----:B--2---:R-:W-:-:S07]  /*9bf0*/  FMNMX.FTZ R0, R0, R4, !PT ;  /* 0x0000000400007209 */ /* 0x004fce0007810000 */
[----:B------:R2:W-:Y:S01]  /*9c00*/  MUFU.EX2 R199, R2 ;  /* 0x0000000200c77308 */ /* 0x0005e20000000800 */
[----:B---3--:R-:W3:Y:S04]  /*9c10*/  SHFL.BFLY PT, R8, R134, 0x1, 0x1f ;  /* 0x0c201f0086087f89 */ /* 0x008ee800000e0000 */
[----:B------:R-:W4:Y:S01]  /*9c20*/  SHFL.BFLY PT, R137, R0, 0x1, 0x1f ;  /* 0x0c201f0000897f89 */ /* 0x000f2200000e0000 */
[----:B-1----:R-:W-:Y:S02]  /*9c30*/  FMNMX.FTZ R3, R3, R25, !PT ;  /* 0x0000001903037209 */ /* 0x002fe40007810000 */
[----:B------:R1:W-:Y:S03]  /*9c40*/  MUFU.EX2 R196, R13 ;  /* 0x0000000d00c47308 */ /* 0x0003e60000000800 */
[----:B------:R-:W5:Y:S01]  /*9c50*/  SHFL.BFLY PT, R135, R3, 0x1, 0x1f ;  /* 0x0c201f0003877f89 */ /* 0x000f6200000e0000 */
[----:B--2---:R-:W-:-:S05]  /*9c60*/  FSEL R2, R136, RZ, P4 ;  /* 0x000000ff88027208 */ /* 0x004fca0002000000 */
[----:B------:R-:W-:Y:S01]  /*9c70*/  FADD.FTZ R2, R238, -R2 ;  /* 0x80000002ee027221 */ /* 0x000fe20000010000 */
[----:B---3--:R-:W-:-:S03]  /*9c80*/  FMNMX.FTZ R134, R134, R8, !PT ;  /* 0x0000000886867209 */ /* 0x008fc60007810000 */
[----:B------:R-:W-:Y:S01]  /*9c90*/  FMUL.FTZ R8, R2, UR26 ;  /* 0x0000001a02087c20 */ /* 0x000fe20008410000 */
[C---:B------:R-:W-:Y:S01]  /*9ca0*/  FSETP.NEU.FTZ.AND P2, PT, R134.reuse, -INF , PT ;  /* 0xff8000008600780b */ /* 0x040fe20003f5d000 */
[----:B------:R-:W-:Y:S01]  /*9cb0*/  FMUL.FTZ R10, R134, UR26 ;  /* 0x0000001a860a7c20 */ /* 0x000fe20008410000 */
[----:B----4-:R-:W-:-:S03]  /*9cc0*/  FMNMX.FTZ R137, R0, R137, !PT ;  /* 0x0000008900897209 */ /* 0x010fc60007810000 */
[----:B------:R-:W2:Y:S01]  /*9cd0*/  MUFU.EX2 R8, R8 ;  /* 0x0000000800087308 */ /* 0x000ea20000000800 */
[----:B------:R-:W-:Y:S02]  /*9ce0*/  FSEL R10, R10, RZ, P2 ;  /* 0x000000ff0a0a7208 */ /* 0x000fe40001000000 */
[----:B------:R-:W-:Y:S02]  /*9cf0*/  FSETP.NEU.FTZ.AND P1, PT, R137, -INF , PT ;  /* 0xff8000008900780b */ /* 0x000fe40003f3d000 */
[----:B-----5:R-:W-:Y:S01]  /*9d00*/  FMNMX.FTZ R135, R3, R135, !PT ;  /* 0x0000008703877209 */ /* 0x020fe20007810000 */
[--C-:B------:R-:W-:Y:S01]  /*9d10*/  FFMA.FTZ R9, R9, UR26, -R10.reuse ;  /* 0x0000001a09097c23 */ /* 0x100fe2000801080a */
[--C-:B------:R-:W-:Y:S01]  /*9d20*/  FFMA.FTZ R0, R28, UR26, -R10.reuse ;  /* 0x0000001a1c007c23 */ /* 0x100fe2000801080a */
[--C-:B------:R-:W-:Y:S01]  /*9d30*/  FFMA.FTZ R21, R21, UR26, -R10.reuse ;  /* 0x0000001a15157c23 */ /* 0x100fe2000801080a */
[--C-:B------:R-:W-:Y:S01]  /*9d40*/  FFMA.FTZ R20, R20, UR26, -R10.reuse ;  /* 0x0000001a14147c23 */ /* 0x100fe2000801080a */
[----:B------:R3:W-:Y:S01]  /*9d50*/  MUFU.EX2 R185, R9 ;  /* 0x0000000900b97308 */ /* 0x0007e20000000800 */
[C---:B------:R-:W-:Y:S01]  /*9d60*/  FMUL.FTZ R3, R135.reuse, UR26 ;  /* 0x0000001a87037c20 */ /* 0x040fe20008410000 */
[----:B------:R-:W-:Y:S01]  /*9d70*/  FSETP.NEU.FTZ.AND P3, PT, R135, -INF , PT ;  /* 0xff8000008700780b */ /* 0x000fe20003f7d000 */
[----:B------:R-:W-:Y:S01]  /*9d80*/  LDSM.16.MT88.4 R28, [R215+0xa000] ;  /* 0x00a00000d71c783b */ /* 0x000fe20000004200 */
[----:B-1----:R-:W-:Y:S01]  /*9d90*/  FFMA.FTZ R13, R182, UR26, -R10 ;  /* 0x0000001ab60d7c23 */ /* 0x002fe2000801080a */
[-C--:B--2---:R-:W-:Y:S01]  /*9da0*/  FMUL.FTZ R160, R160, R8.reuse ;  /* 0x00000008a0a07220 */ /* 0x084fe20000410000 */
[----:B------:R-:W-:Y:S01]  /*9db0*/  FSEL R11, R3, RZ, P3 ;  /* 0x000000ff030b7208 */ /* 0x000fe20001800000 */
[-C--:B------:R-:W-:Y:S01]  /*9dc0*/  FMUL.FTZ R161, R161, R8.reuse ;  /* 0x00000008a1a17220 */ /* 0x080fe20000410000 */
[----:B------:R1:W-:Y:S01]  /*9dd0*/  MUFU.EX2 R187, R0 ;  /* 0x0000000000bb7308 */ /* 0x0003e20000000800 */
[----:B------:R-:W-:Y:S01]  /*9de0*/  FSEL R3, R135, RZ, P3 ;  /* 0x000000ff87037208 */ /* 0x000fe20001800000 */
[-C--:B------:R-:W-:Y:S01]  /*9df0*/  FMUL.FTZ R168, R168, R8.reuse ;  /* 0x00000008a8a87220 */ /* 0x080fe20000410000 */
[--C-:B------:R-:W-:Y:S01]  /*9e00*/  FFMA.FTZ R7, R7, UR26, -R11.reuse ;  /* 0x0000001a07077c23 */ /* 0x100fe2000801080b */
[--C-:B------:R-:W-:Y:S01]  /*9e10*/  FFMA.FTZ R6, R6, UR26, -R11.reuse ;  /* 0x0000001a06067c23 */ /* 0x100fe2000801080b */
[----:B------:R-:W-:Y:S01]  /*9e20*/  FFMA.FTZ R5, R5, UR26, -R11 ;  /* 0x0000001a05057c23 */ /* 0x000fe2000801080b */
[----:B------:R-:W-:Y:S01]  /*9e30*/  FADD.FTZ R3, R239, -R3 ;  /* 0x80000003ef037221 */ /* 0x000fe20000010000 */
[----:B------:R-:W-:Y:S01]  /*9e40*/  FFMA.FTZ R19, R19, UR26, -R11 ;  /* 0x0000001a13137c23 */ /* 0x000fe2000801080b */
[----:B------:R-:W2:Y:S01]  /*9e50*/  MUFU.EX2 R184, R21 ;  /* 0x0000001500b87308 */ /* 0x000ea20000000800 */
[----:B---3--:R-:W-:Y:S01]  /*9e60*/  FMUL.FTZ R9, R137, UR26 ;  /* 0x0000001a89097c20 */ /* 0x008fe20008410000 */
[----:B------:R-:W-:Y:S01]  /*9e70*/  FMUL.FTZ R3, R3, UR26 ;  /* 0x0000001a03037c20 */ /* 0x000fe20008410000 */
[-C--:B------:R-:W-:Y:S01]  /*9e80*/  FMUL.FTZ R169, R169, R8.reuse ;  /* 0x00000008a9a97220 */ /* 0x080fe20000410000 */
[-C--:B------:R-:W-:Y:S01]  /*9e90*/  FMUL.FTZ R80, R80, R8.reuse ;  /* 0x0000000850507220 */ /* 0x080fe20000410000 */
[-C--:B------:R-:W-:Y:S01]  /*9ea0*/  FMUL.FTZ R81, R81, R8.reuse ;  /* 0x0000000851517220 */ /* 0x080fe20000410000 */
[----:B------:R-:W-:Y:S01]  /*9eb0*/  FSEL R9, R9, RZ, P1 ;  /* 0x000000ff09097208 */ /* 0x000fe20000800000 */
[-C--:B------:R-:W-:Y:S01]  /*9ec0*/  FMUL.FTZ R152, R152, R8.reuse ;  /* 0x0000000898987220 */ /* 0x080fe20000410000 */
[----:B------:R-:W-:Y:S01]  /*9ed0*/  MUFU.EX2 R186, R20 ;  /* 0x0000001400ba7308 */ /* 0x000fe20000000800 */
[-C--:B------:R-:W-:Y:S01]  /*9ee0*/  FMUL.FTZ R153, R153, R8.reuse ;  /* 0x0000000899997220 */ /* 0x080fe20000410000 */
[-C--:B------:R-:W-:Y:S01]  /*9ef0*/  FMUL.FTZ R68, R68, R8.reuse ;  /* 0x0000000844447220 */ /* 0x080fe20000410000 */
[--C-:B-1----:R-:W-:Y:S01]  /*9f00*/  FFMA.FTZ R0, R33, UR26, -R9.reuse ;  /* 0x0000001a21007c23 */ /* 0x102fe20008010809 */
[--C-:B------:R-:W-:Y:S01]  /*9f10*/  FFMA.FTZ R18, R18, UR26, -R9.reuse ;  /* 0x0000001a12127c23 */ /* 0x100fe20008010809 */
[--C-:B------:R-:W-:Y:S01]  /*9f20*/  FFMA.FTZ R22, R22, UR26, -R9.reuse ;  /* 0x0000001a16167c23 */ /* 0x100fe20008010809 */
[----:B------:R-:W-:Y:S01]  /*9f30*/  LDSM.16.MT88.4 R32, [R215+0xb000] ;  /* 0x00b00000d720783b */ /* 0x000fe20000004200 */
[-C--:B------:R-:W-:Y:S01]  /*9f40*/  FMUL.FTZ R69, R69, R8.reuse ;  /* 0x0000000845457220 */ /* 0x080fe20000410000 */
[----:B------:R1:W-:Y:S01]  /*9f50*/  MUFU.EX2 R139, R0 ;  /* 0x00000000008b7308 */ /* 0x0003e20000000800 */
[----:B--2---:R-:W-:Y:S01]  /*9f60*/  F2FP.BF16.F32.PACK_AB R4, R184, R185 ;  /* 0x000000b9b804723e */ /* 0x004fe200000010ff */
        /* <DEDUP_REMOVED lines=15> */
[----:B-1----:R-:W-:Y:S01]  /*a060*/  FFMA.FTZ R0, R24, UR26, -R9 ;  /* 0x0000001a18007c23 */ /* 0x002fe20008010809 */
[-C--:B------:R-:W-:Y:S01]  /*a070*/  FMUL.FTZ R97, R97, R8.reuse ;  /* 0x0000000861617220 */ /* 0x080fe20000410000 */
[----:B------:R-:W-:Y:S01]  /*a080*/  LDSM.16.MT88.4 R24, [R213+0xb000] ;  /* 0x00b00000d518783b */ /* 0x000fe20000004200 */
[-C--:B------:R-:W-:Y:S01]  /*a090*/  FMUL.FTZ R100, R100, R8.reuse ;  /* 0x0000000864647220 */ /* 0x080fe20000410000 */
[-C--:B------:R-:W-:Y:S01]  /*a0a0*/  FMUL.FTZ R101, R101, R8.reuse ;  /* 0x0000000865657220 */ /* 0x080fe20000410000 */
[-C--:B------:R-:W-:Y:S01]  /*a0b0*/  FMUL.FTZ R112, R112, R8.reuse ;  /* 0x0000000870707220 */ /* 0x080fe20000410000 */
[----:B------:R-:W-:Y:S01]  /*a0c0*/  FMUL.FTZ R113, R113, R8 ;  /* 0x0000000871717220 */ /* 0x000fe20000410000 */
[----:B------:R1:W4:Y:S01]  /*a0d0*/  MUFU.EX2 R138, R0 ;  /* 0x00000000008a7308 */ /* 0x0003220000000800 */
[----:B--2---:R-:W-:Y:S01]  /*a0e0*/  MOV R18, R210 ;  /* 0x000000d200127202 */ /* 0x004fe20000000f00 */
[-C--:B------:R-:W-:Y:S01]  /*a0f0*/  FMUL.FTZ R116, R116, R8.reuse ;  /* 0x0000000874747220 */ /* 0x080fe20000410000 */
[-C--:B------:R-:W-:Y:S01]  /*a100*/  FMUL.FTZ R117, R117, R8.reuse ;  /* 0x0000000875757220 */ /* 0x080fe20000410000 */
[-C--:B------:R-:W-:Y:S01]  /*a110*/  FMUL.FTZ R128, R128, R8.reuse ;  /* 0x0000000880807220 */ /* 0x080fe20000410000 */
[----:B------:R-:W-:-:S03]  /*a120*/  FMUL.FTZ R129, R129, R8 ;  /* 0x0000000881817220 */ /* 0x000fc60000410000 */
[----:B------:R4:W-:Y:S01]  /*a130*/  MUFU.EX2 R193, R7 ;  /* 0x0000000700c17308 */ /* 0x0009e20000000800 */
[----:B---3--:R-:W2:Y:S07]  /*a140*/  LDSM.16.MT88.4 R20, [R213+0xa000] ;  /* 0x00a00000d514783b */ /* 0x008eae0000004200 */
[----:B------:R3:W-:Y:S01]  /*a150*/  MUFU.EX2 R194, R6 ;  /* 0x0000000600c27308 */ /* 0x0007e20000000800 */
[----:B-1----:R-:W-:-:S05]  /*a160*/  FSEL R0, R134, RZ, P2 ;  /* 0x000000ff86007208 */ /* 0x002fca0001000000 */
[----:B------:R-:W-:Y:S01]  /*a170*/  FADD.FTZ R2, R237, -R0 ;  /* 0x80000000ed027221 */ /* 0x000fe20000010000 */
[----:B------:R-:W-:Y:S01]  /*a180*/  FSEL R0, R137, RZ, P1 ;  /* 0x000000ff89007208 */ /* 0x000fe20000800000 */
[----:B------:R1:W-:Y:S01]  /*a190*/  MUFU.EX2 R195, R5 ;  /* 0x0000000500c37308 */ /* 0x0003e20000000800 */
[----:B----4-:R-:W-:Y:S01]  /*a1a0*/  F2FP.BF16.F32.PACK_AB R7, R138, R139 ;  /* 0x0000008b8a07723e */ /* 0x010fe200000010ff */
[----:B------:R-:W-:Y:S02]  /*a1b0*/  FMUL.FTZ R2, R2, UR26 ;  /* 0x0000001a02027c20 */ /* 0x000fe40008410000 */
[----:B------:R-:W-:-:S04]  /*a1c0*/  FADD.FTZ R0, R236, -R0 ;  /* 0x80000000ec007221 */ /* 0x000fc80000010000 */
[----:B------:R-:W-:Y:S01]  /*a1d0*/  FMUL.FTZ R0, R0, UR26 ;  /* 0x0000001a00007c20 */ /* 0x000fe20008410000 */
[----:B------:R-:W4:Y:S01]  /*a1e0*/  MUFU.EX2 R2, R2 ;  /* 0x0000000200027308 */ /* 0x000f220000000800 */
[----:B---3--:R-:W-:-:S07]  /*a1f0*/  F2FP.BF16.F32.PACK_AB R6, R187, R186 ;  /* 0x000000babb06723e */ /* 0x008fce00000010ff */
[----:B------:R-:W3:Y:S01]  /*a200*/  MUFU.EX2 R0, R0 ;  /* 0x0000000000007308 */ /* 0x000ee20000000800 */
[----:B-1----:R-:W-:-:S07]  /*a210*/  F2FP.BF16.F32.PACK_AB R5, R133, R132 ;  /* 0x000000848505723e */ /* 0x002fce00000010ff */
[----:B------:R-:W-:Y:S01]  /*a220*/  MUFU.EX2 R192, R19 ;  /* 0x0000001300c07308 */ /* 0x000fe20000000800 */
[-C--:B----4-:R-:W-:Y:S01]  /*a230*/  FMUL.FTZ R40, R40, R2.reuse ;  /* 0x0000000228287220 */ /* 0x090fe20000410000 */
[-C--:B------:R-:W-:Y:S01]  /*a240*/  FMUL.FTZ R41, R41, R2.reuse ;  /* 0x0000000229297220 */ /* 0x080fe20000410000 */
[-C--:B------:R-:W-:Y:S01]  /*a250*/  FMUL.FTZ R44, R44, R2.reuse ;  /* 0x000000022c2c7220 */ /* 0x080fe20000410000 */
[-C--:B------:R-:W-:Y:S01]  /*a260*/  FMUL.FTZ R45, R45, R2.reuse ;  /* 0x000000022d2d7220 */ /* 0x080fe20000410000 */
[-C--:B------:R-:W-:Y:S01]  /*a270*/  FMUL.FTZ R140, R140, R2.reuse ;  /* 0x000000028c8c7220 */ /* 0x080fe20000410000 */
[-C--:B------:R-:W-:Y:S01]  /*a280*/  FMUL.FTZ R141, R141, R2.reuse ;  /* 0x000000028d8d7220 */ /* 0x080fe20000410000 */
[----:B------:R-:W-:Y:S01]  /*a290*/  FMUL.FTZ R148, R148, R2 ;  /* 0x0000000294947220 */ /* 0x000fe20000410000 */
[----:B------:R-:W1:Y:S01]  /*a2a0*/  MUFU.EX2 R3, R3 ;  /* 0x0000000300037308 */ /* 0x000e620000000800 */
[-C--:B---3--:R-:W-:Y:S01]  /*a2b0*/  FMUL.FTZ R42, R42, R0.reuse ;  /* 0x000000002a2a7220 */ /* 0x088fe20000410000 */
[-C--:B------:R-:W-:Y:S01]  /*a2c0*/  FMUL.FTZ R43, R43, R0.reuse ;  /* 0x000000002b2b7220 */ /* 0x080fe20000410000 */
[-C--:B------:R-:W-:Y:S01]  /*a2d0*/  FMUL.FTZ R46, R46, R0.reuse ;  /* 0x000000002e2e7220 */ /* 0x080fe20000410000 */
[----:B------:R-:W-:Y:S01]  /*a2e0*/  FMUL.FTZ R47, R47, R0 ;  /* 0x000000002f2f7220 */ /* 0x000fe20000410000 */
[-C--:B------:R-:W-:Y:S01]  /*a2f0*/  FMUL.FTZ R149, R149, R2.reuse ;  /* 0x0000000295957220 */ /* 0x080fe20000410000 */
[-C--:B------:R-:W-:Y:S01]  /*a300*/  FMUL.FTZ R156, R156, R2.reuse ;  /* 0x000000029c9c7220 */ /* 0x080fe20000410000 */
[----:B------:R-:W-:Y:S01]  /*a310*/  FMUL.FTZ R157, R157, R2 ;  /* 0x000000029d9d7220 */ /* 0x000fe20000410000 */
[-C--:B------:R-:W-:Y:S01]  /*a320*/  FMUL.FTZ R142, R142, R0.reuse ;  /* 0x000000008e8e7220 */ /* 0x080fe20000410000 */
[C---:B------:R-:W-:Y:S01]  /*a330*/  HMMA.16816.F32.BF16 R244, R4.reuse, R172, R40 ;  /* 0x000000ac04f4723c */ /* 0x040fe20000041828 */
[----:B------:R-:W3:Y:S01]  /*a340*/  LDSM.16.MT88.4 R40, [R218+0xb000] ;  /* 0x00b00000da28783b */ /* 0x000ee20000004200 */
[----:B------:R-:W-:Y:S01]  /*a350*/  FMUL.FTZ R143, R143, R0 ;  /* 0x000000008f8f7220 */ /* 0x000fe20000410000 */
[-C--:B------:R-:W-:Y:S01]  /*a360*/  FMUL.FTZ R164, R164, R2.reuse ;  /* 0x00000002a4a47220 */ /* 0x080fe20000410000 */
[----:B------:R-:W-:Y:S01]  /*a370*/  FMUL.FTZ R165, R165, R2 ;  /* 0x00000002a5a57220 */ /* 0x000fe20000410000 */
[-C--:B------:R-:W-:Y:S01]  /*a380*/  FMUL.FTZ R150, R150, R0.reuse ;  /* 0x0000000096967220 */ /* 0x080fe20000410000 */
[C---:B------:R-:W-:Y:S01]  /*a390*/  HMMA.16816.F32.BF16 R248, R4.reuse, R174, R44 ;  /* 0x000000ae04f8723c */ /* 0x040fe2000004182c */
[----:B------:R-:W4:Y:S01]  /*a3a0*/  LDSM.16.MT88.4 R44, [R217+0xb000] ;  /* 0x00b00000d92c783b */ /* 0x000f220000004200 */
        /* <DEDUP_REMOVED lines=45> */
[C---:B--2---:R-:W-:Y:S01]  /*a680*/  HMMA.16816.F32.BF16 R140, R4.reuse, R20, R140 ;  /* 0x00000014048c723c */ /* 0x044fe2000004188c */
[-C--:B-1----:R-:W-:Y:S01]  /*a690*/  FMUL.FTZ R162, R162, R3.reuse ;  /* 0x00000003a2a27220 */ /* 0x082fe20000410000 */
[-C--:B------:R-:W-:Y:S01]  /*a6a0*/  FMUL.FTZ R163, R163, R3.reuse ;  /* 0x00000003a3a37220 */ /* 0x080fe20000410000 */
[-C--:B------:R-:W-:Y:S01]  /*a6b0*/  FMUL.FTZ R170, R170, R3.reuse ;  /* 0x00000003aaaa7220 */ /* 0x080fe20000410000 */
        /* <DEDUP_REMOVED lines=35> */
[----:B------:R-:W-:-:S03]  /*a8f0*/  FMUL.FTZ R131, R131, R3 ;  /* 0x0000000383837220 */ /* 0x000fc60000410000 */
[C---:B------:R-:W-:Y:S06]  /*a900*/  HMMA.16816.F32.BF16 R76, R4.reuse, R26, R76 ;  /* 0x0000001a044c723c */ /* 0x040fec000004184c */
[C---:B------:R-:W-:Y:S06]  /*a910*/  HMMA.16816.F32.BF16 R88, R4.reuse, R32, R88 ;  /* 0x000000200458723c */ /* 0x040fec0000041858 */
[C---:B------:R-:W-:Y:S06]  /*a920*/  HMMA.16816.F32.BF16 R92, R4.reuse, R34, R92 ;  /* 0x00000022045c723c */ /* 0x040fec000004185c */
[C---:B---3--:R-:W-:Y:S06]  /*a930*/  HMMA.16816.F32.BF16 R104, R4.reuse, R40, R104 ;  /* 0x000000280468723c */ /* 0x048fec0000041868 */
[C---:B------:R-:W-:Y:S06]  /*a940*/  HMMA.16816.F32.BF16 R108, R4.reuse, R42, R108 ;  /* 0x0000002a046c723c */ /* 0x040fec000004186c */
[C---:B----4-:R-:W-:Y:S06]  /*a950*/  HMMA.16816.F32.BF16 R120, R4.reuse, R44, R120 ;  /* 0x0000002c0478723c */ /* 0x050fec0000041878 */
        /* <DEDUP_REMOVED lines=8> */
[----:B------:R-:W-:Y:S01]  /*a9e0*/  HMMA.16816.F32.BF16 R160, R4, R28, R160 ;  /* 0x0000001c04a0723c */ /* 0x000fe200000418a0 */
[----:B------:R1:W-:Y:S01]  /*a9f0*/  MUFU.EX2 R29, R13 ;  /* 0x0000000d001d7308 */ /* 0x0003e20000000800 */
[----:B------:R-:W-:-:S04]  /*aa00*/  MOV R127, R189 ;  /* 0x000000bd007f7202 */ /* 0x000fc80000000f00 */
[C---:B------:R-:W-:Y:S06]  /*aa10*/  HMMA.16816.F32.BF16 R208, R4.reuse, R30, R168 ;  /* 0x0000001e04d0723c */ /* 0x040fec00000418a8 */
[----:B------:R-:W-:Y:S01]  /*aa20*/  HMMA.16816.F32.BF16 R236, R4, R22, R152 ;  /* 0x0000001604ec723c */ /* 0x000fe20000041898 */
[----:B------:R-:W-:Y:S01]  /*aa30*/  MOV R171, R190 ;  /* 0x000000be00ab7202 */ /* 0x000fe20000000f00 */
[----:B------:R-:W2:Y:S01]  /*aa40*/  LDSM.16.MT88.4 R152, [R213+0xa800] ;  /* 0x00a80000d598783b */ /* 0x000ea20000004200 */
[----:B-1----:R-:W-:-:S04]  /*aa50*/  FFMA.FTZ R13, R181, UR26, -R10 ;  /* 0x0000001ab50d7c23 */ /* 0x002fc8000801080a */
[----:B------:R-:W-:Y:S01]  /*aa60*/  MOV R23, R204 ;  /* 0x000000cc00177202 */ /* 0x000fe20000000f00 */
[C---:B------:R-:W-:Y:S01]  /*aa70*/  HMMA.16816.F32.BF16 R68, R4.reuse, R24, R68 ;  /* 0x000000180444723c */ /* 0x040fe20000041844 */
[----:B------:R-:W-:Y:S01]  /*aa80*/  MOV R22, R191 ;  /* 0x000000bf00167202 */ /* 0x000fe20000000f00 */
[----:B------:R1:W-:Y:S04]  /*aa90*/  MUFU.EX2 R30, R13 ;  /* 0x0000000d001e7308 */ /* 0x0003e80000000800 */
[C---:B------:R-:W-:Y:S06]  /*aaa0*/  HMMA.16816.F32.BF16 R144, R4.reuse, R20, R144 ;  /* 0x000000140490723c */ /* 0x040fec0000041890 */
[----:B------:R-:W-:Y:S01]  /*aab0*/  HMMA.16816.F32.BF16 R52, R4, R176, R52 ;  /* 0x000000b00434723c */ /* 0x000fe20000041834 */
[----:B------:R-:W-:-:S02]  /*aac0*/  MOV R20, R205 ;  /* 0x000000cd00147202 */ /* 0x000fc40000000f00 */
[----:B------:R-:W-:-:S03]  /*aad0*/  MOV R21, R206 ;  /* 0x000000ce00157202 */ /* 0x000fc60000000f00 */
[C---:B------:R-:W-:Y:S01]  /*aae0*/  HMMA.16816.F32.BF16 R188, R4.reuse, R178, R64 ;  /* 0x000000b204bc723c */ /* 0x040fe20000041840 */
[--C-:B-1----:R-:W-:Y:S01]  /*aaf0*/  FFMA.FTZ R13, R180, UR26, -R10.reuse ;  /* 0x0000001ab40d7c23 */ /* 0x102fe2000801080a */
[----:B------:R-:W-:Y:S01]  /*ab00*/  FFMA.FTZ R10, R183, UR26, -R10 ;  /* 0x0000001ab70a7c23 */ /* 0x000fe2000801080a */
[----:B------:R-:W-:Y:S02]  /*ab10*/  LDSM.16.MT88.4 R64, [R217+0xa800] ;  /* 0x00a80000d940783b */ /* 0x000fe40000004200 */
[----:B------:R-:W-:Y:S01]  /*ab20*/  MUFU.EX2 R31, R13 ;  /* 0x0000000d001f7308 */ /* 0x000fe20000000800 */
[C---:B------:R-:W-:Y:S01]  /*ab30*/  HMMA.16816.F32.BF16 R180, R4.reuse, R26, R80 ;  /* 0x0000001a04b4723c */ /* 0x040fe20000041850 */
[----:B------:R-:W-:Y:S05]  /*ab40*/  LDSM.16.MT88.4 R80, [R213+0xb800] ;  /* 0x00b80000d550783b */ /* 0x000fea0000004200 */
[----:B------:R-:W-:Y:S01]  /*ab50*/  HMMA.16816.F32.BF16 R36, R4, R172, R36 ;  /* 0x000000ac0424723c */ /* 0x000fe20000041824 */
[----:B------:R1:W3:Y:S01]  /*ab60*/  MUFU.EX2 R28, R10 ;  /* 0x0000000a001c7308 */ /* 0x0002e20000000800 */
[----:B------:R-:W-:-:S02]  /*ab70*/  MOV R27, R20 ;  /* 0x00000014001b7202 */ /* 0x000fc40000000f00 */
[----:B------:R-:W-:Y:S02]  /*ab80*/  MOV R20, R19 ;  /* 0x0000001300147202 */ /* 0x000fe40000000f00 */
[----:B------:R-:W-:Y:S01]  /*ab90*/  HMMA.16816.F32.BF16 R204, R4, R174, R48 ;  /* 0x000000ae04cc723c */ /* 0x000fe20000041830 */
[----:B------:R-:W-:Y:S01]  /*aba0*/  LDSM.16.MT88.4 R48, [R218+0xa800] ;  /* 0x00a80000da30783b */ /* 0x000fe20000004200 */
[----:B------:R-:W-:-:S04]  /*abb0*/  FFMA.FTZ R2, R27, R2, R185 ;  /* 0x000000021b027223 */ /* 0x000fc800000100b9 */
[----:B------:R-:W-:Y:S01]  /*abc0*/  HMMA.16816.F32.BF16 R84, R4, R32, R84 ;  /* 0x000000200454723c */ /* 0x000fe20000041854 */
[----:B-1----:R-:W-:-:S05]  /*abd0*/  FFMA.FTZ R10, R200, UR26, -R9 ;  /* 0x0000001ac80a7c23 */ /* 0x002fca0008010809 */
[C---:B------:R-:W-:Y:S01]  /*abe0*/  HMMA.16816.F32.BF16 R176, R4.reuse, R34, R96 ;  /* 0x0000002204b0723c */ /* 0x040fe20000041860 */
[----:B------:R-:W-:Y:S01]  /*abf0*/  MOV R200, R21 ;  /* 0x0000001500c87202 */ /* 0x000fe20000000f00 */
[----:B------:R-:W-:Y:S01]  /*ac00*/  LDSM.16.MT88.4 R96, [R215+0xb800] ;  /* 0x00b80000d760783b */ /* 0x000fe20000004200 */
[----:B------:R1:W-:Y:S01]  /*ac10*/  MUFU.EX2 R26, R10 ;  /* 0x0000000a001a7308 */ /* 0x0003e20000000800 */
[----:B------:R-:W-:Y:S02]  /*ac20*/  MOV R21, R18 ;  /* 0x0000001200157202 */ /* 0x000fe40000000f00 */
[----:B------:R-:W-:Y:S01]  /*ac30*/  HMMA.16816.F32.BF16 R100, R4, R40, R100 ;  /* 0x000000280464723c */ /* 0x000fe20000041864 */
[----:B------:R-:W-:-:S05]  /*ac40*/  FFMA.FTZ R0, R200, R0, R132 ;  /* 0x00000000c8007223 */ /* 0x000fca0000010084 */
[----:B------:R-:W-:Y:S01]  /*ac50*/  HMMA.16816.F32.BF16 R172, R4, R42, R112 ;  /* 0x0000002a04ac723c */ /* 0x000fe20000041870 */
[----:B------:R-:W-:Y:S01]  /*ac60*/  MOV R41, R126 ;  /* 0x0000007e00297202 */ /* 0x000fe20000000f00 */
[----:B------:R-:W-:Y:S01]  /*ac70*/  LDSM.16.MT88.4 R112, [R218+0xb800] ;  /* 0x00b80000da70783b */ /* 0x000fe20000004200 */
[----:B---3--:R-:W-:-:S03]  /*ac80*/  F2FP.BF16.F32.PACK_AB R126, R28, R31 ;  /* 0x0000001f1c7e723e */ /* 0x008fc600000010ff */
[----:B------:R-:W-:Y:S01]  /*ac90*/  HMMA.16816.F32.BF16 R116, R4, R44, R116 ;  /* 0x0000002c0474723c */ /* 0x000fe20000041874 */
[----:B-1----:R-:W-:Y:S01]  /*aca0*/  FFMA.FTZ R10, R203, UR26, -R9 ;  /* 0x0000001acb0a7c23 */ /* 0x002fe20008010809 */
[----:B------:R-:W-:-:S03]  /*acb0*/  MOV R203, R22 ;  /* 0x0000001600cb7202 */ /* 0x000fc60000000f00 */
[----:B------:R1:W3:Y:S01]  /*acc0*/  MUFU.EX2 R24, R10 ;  /* 0x0000000a00187308 */ /* 0x0002e20000000800 */
[----:B------:R-:W-:Y:S01]  /*acd0*/  HMMA.16816.F32.BF16 R32, R4, R46, R128 ;  /* 0x0000002e0420723c */ /* 0x000fe20000041880 */
[----:B------:R-:W-:-:S06]  /*ace0*/  FFMA.FTZ R3, R203, R3, R193 ;  /* 0x00000003cb037223 */ /* 0x000fcc00000100c1 */
[----:B------:R-:W-:-:S04]  /*acf0*/  FFMA.FTZ R5, R21, UR26, -R11 ;  /* 0x0000001a15057c23 */ /* 0x000fc8000801080b */
[----:B------:R-:W-:Y:S01]  /*ad00*/  MUFU.EX2 R7, R5 ;  /* 0x0000000500077308 */ /* 0x000fe20000000800 */
[--C-:B-1----:R-:W-:Y:S01]  /*ad10*/  FFMA.FTZ R10, R252, UR26, -R9.reuse ;  /* 0x0000001afc0a7c23 */ /* 0x102fe20008010809 */
[----:B------:R-:W-:Y:S01]  /*ad20*/  MOV R252, R23 ;  /* 0x0000001700fc7202 */ /* 0x000fe20000000f00 */
[----:B------:R-:W-:Y:S01]  /*ad30*/  FFMA.FTZ R9, R171, UR26, -R9 ;  /* 0x0000001aab097c23 */ /* 0x000fe20008010809 */
[----:B------:R-:W-:-:S04]  /*ad40*/  MOV R23, R124 ;  /* 0x0000007c00177202 */ /* 0x000fc80000000f00 */
[----:B------:R1:W-:Y:S01]  /*ad50*/  MUFU.EX2 R25, R10 ;  /* 0x0000000a00197308 */ /* 0x0003e20000000800 */
[----:B------:R-:W4:Y:S01]  /*ad60*/  LDSM.16.MT88.4 R168, [R215+0xa800] ;  /* 0x00a80000d7a8783b */ /* 0x000f220000004200 */
[----:B------:R-:W-:Y:S01]  /*ad70*/  FFMA.FTZ R8, R252, R8, R198 ;  /* 0x00000008fc087223 */ /* 0x000fe200000100c6 */
[----:B------:R-:W-:Y:S01]  /*ad80*/  F2FP.BF16.F32.PACK_AB R124, R30, R29 ;  /* 0x0000001d1e7c723e */ /* 0x000fe200000010ff */
[----:B------:R-:W-:-:S04]  /*ad90*/  FFMA.FTZ R4, R23, UR26, -R12 ;  /* 0x0000001a17047c23 */ /* 0x000fc8000801080c */
[----:B------:R5:W2:Y:S01]  /*ada0*/  MUFU.EX2 R19, R9 ;  /* 0x0000000900137308 */ /* 0x000aa20000000800 */
[----:B-1----:R-:W-:Y:S01]  /*adb0*/  FFMA.FTZ R10, R201, UR26, -R12 ;  /* 0x0000001ac90a7c23 */ /* 0x002fe2000801080c */
[----:B------:R-:W-:Y:S02]  /*adc0*/  MOV R201, R125 ;  /* 0x0000007d00c97202 */ /* 0x000fe40000000f00 */
[----:B---3--:R-:W-:-:S04]  /*add0*/  F2FP.BF16.F32.PACK_AB R125, R24, R26 ;  /* 0x0000001a187d723e */ /* 0x008fc800000010ff */
[----:B------:R-:W-:Y:S01]  /*ade0*/  MUFU.EX2 R18, R10 ;  /* 0x0000000a00127308 */ /* 0x000fe20000000800 */
[----:B-----5:R-:W-:Y:S01]  /*adf0*/  FFMA.FTZ R9, R202, UR26, -R12 ;  /* 0x0000001aca097c23 */ /* 0x020fe2000801080c */
[----:B------:R-:W-:Y:S02]  /*ae00*/  MOV R202, R127 ;  /* 0x0000007f00ca7202 */ /* 0x000fe40000000f00 */
[----:B--2---:R-:W-:-:S04]  /*ae10*/  F2FP.BF16.F32.PACK_AB R127, R19, R25 ;  /* 0x00000019137f723e */ /* 0x004fc800000010ff */
[----:B------:R1:W-:Y:S03]  /*ae20*/  MUFU.EX2 R10, R4 ;  /* 0x00000004000a7308 */ /* 0x0003e60000000800 */
[C---:B------:R-:W-:Y:S05]  /*ae30*/  HMMA.16816.F32.BF16 R140, R124.reuse, R152, R140 ;  /* 0x000000987c8c723c */ /* 0x040fea000004188c */
[----:B------:R-:W2:Y:S01]  /*ae40*/  MUFU.EX2 R13, R9 ;  /* 0x00000009000d7308 */ /* 0x000ea20000000800 */
[----:B------:R-:W-:Y:S01]  /*ae50*/  HMMA.16816.F32.BF16 R148, R124, R154, R148 ;  /* 0x0000009a7c94723c */ /* 0x000fe20000041894 */
[----:B-1----:R-:W-:Y:S01]  /*ae60*/  FFMA.FTZ R4, R20, UR26, -R12 ;  /* 0x0000001a14047c23 */ /* 0x002fe2000801080c */
[----:B------:R-:W-:Y:S01]  /*ae70*/  FADD.FTZ R12, R197, R8 ;  /* 0x00000008c50c7221 */ /* 0x000fe20000010000 */
[----:B------:R-:W1:Y:S01]  /*ae80*/  LDSM.16.MT88.4 R20, [R217+0xb800] ;  /* 0x00b80000d914783b */ /* 0x000e620000004200 */
[----:B------:R-:W-:-:S03]  /*ae90*/  FADD.FTZ R8, R133, R0 ;  /* 0x0000000085087221 */ /* 0x000fc60000010000 */
[----:B------:R3:W5:Y:S01]  /*aea0*/  MUFU.EX2 R9, R4 ;  /* 0x0000000400097308 */ /* 0x0007620000000800 */
[----:B----4-:R-:W-:Y:S01]  /*aeb0*/  HMMA.16816.F32.BF16 R156, R124, R168, R156 ;  /* 0x000000a87c9c723c */ /* 0x010fe2000004189c */
[----:B------:R-:W-:Y:S01]  /*aec0*/  FADD.FTZ R8, R139, R8 ;  /* 0x000000088b087221 */ /* 0x000fe20000010000 */
[----:B--2---:R-:W-:-:S04]  /*aed0*/  F2FP.BF16.F32.PACK_AB R128, R13, R18 ;  /* 0x000000120d80723e */ /* 0x004fc800000010ff */
[C---:B------:R-:W-:Y:S06]  /*aee0*/  HMMA.16816.F32.BF16 R164, R124.reuse, R170, R164 ;  /* 0x000000aa7ca4723c */ /* 0x040fec00000418a4 */
[----:B------:R-:W-:Y:S01]  /*aef0*/  HMMA.16816.F32.BF16 R44, R124, R50, R248 ;  /* 0x000000327c2c723c */ /* 0x000fe200000418f8 */
[----:B---3--:R-:W-:Y:S01]  /*af00*/  FFMA.FTZ R4, R41, UR26, -R11 ;  /* 0x0000001a29047c23 */ /* 0x008fe2000801080b */
[----:B-----5:R-:W-:-:S04]  /*af10*/  F2FP.BF16.F32.PACK_AB R130, R9, R10 ;  /* 0x0000000a0982723e */ /* 0x020fc800000010ff */
[C---:B------:R-:W-:Y:S01]  /*af20*/  HMMA.16816.F32.BF16 R40, R124.reuse, R48, R244 ;  /* 0x000000307c28723c */ /* 0x040fe200000418f4 */
[----:B------:R2:W3:Y:S05]  /*af30*/  MUFU.EX2 R6, R4 ;  /* 0x0000000400067308 */ /* 0x0004ea0000000800 */
[C---:B------:R-:W-:Y:S06]  /*af40*/  HMMA.16816.F32.BF16 R56, R124.reuse, R64, R56 ;  /* 0x000000407c38723c */ /* 0x040fec0000041838 */
[C---:B------:R-:W-:Y:S06]  /*af50*/  HMMA.16816.F32.BF16 R60, R124.reuse, R66, R60 ;  /* 0x000000427c3c723c */ /* 0x040fec000004183c */
[----:B------:R-:W-:Y:S01]  /*af60*/  HMMA.16816.F32.BF16 R72, R124, R80, R72 ;  /* 0x000000507c48723c */ /* 0x000fe20000041848 */
[----:B--2---:R-:W-:Y:S01]  /*af70*/  FFMA.FTZ R4, R202, UR26, -R11 ;  /* 0x0000001aca047c23 */ /* 0x004fe2000801080b */
[----:B---3--:R-:W-:-:S03]  /*af80*/  F2FP.BF16.F32.PACK_AB R129, R6, R7 ;  /* 0x000000070681723e */ /* 0x008fc600000010ff */
[----:B------:R2:W-:Y:S01]  /*af90*/  MUFU.EX2 R5, R4 ;  /* 0x0000000400057308 */ /* 0x0005e20000000800 */
[C---:B------:R-:W-:Y:S06]  /*afa0*/  HMMA.16816.F32.BF16 R76, R124.reuse, R82, R76 ;  /* 0x000000527c4c723c */ /* 0x040fec000004184c */
[C---:B------:R-:W-:Y:S06]  /*afb0*/  HMMA.16816.F32.BF16 R88, R124.reuse, R96, R88 ;  /* 0x000000607c58723c */ /* 0x040fec0000041858 */
[----:B------:R-:W-:Y:S01]  /*afc0*/  HMMA.16816.F32.BF16 R92, R124, R98, R92 ;  /* 0x000000627c5c723c */ /* 0x000fe2000004185c */
[----:B--2---:R-:W-:Y:S01]  /*afd0*/  FFMA.FTZ R4, R201, UR26, -R11 ;  /* 0x0000001ac9047c23 */ /* 0x004fe2000801080b */
[----:B------:R-:W-:Y:S01]  /*afe0*/  FADD.FTZ R11, R192, R3 ;  /* 0x00000003c00b7221 */ /* 0x000fe20000010000 */
[----:B------:R-:W-:Y:S01]  /*aff0*/  FADD.FTZ R3, R184, R2 ;  /* 0x00000002b8037221 */ /* 0x000fe20000010000 */
[----:B------:R-:W-:-:S02]  /*b000*/  FADD.FTZ R2, R196, R12 ;  /* 0x0000000cc4027221 */ /* 0x000fc40000010000 */
[C---:B------:R-:W-:Y:S01]  /*b010*/  HMMA.16816.F32.BF16 R104, R124.reuse, R112, R104 ;  /* 0x000000707c68723c */ /* 0x040fe20000041868 */
[----:B------:R-:W-:Y:S01]  /*b020*/  FADD.FTZ R0, R194, R11 ;  /* 0x0000000bc2007221 */ /* 0x000fe20000010000 */
[----:B------:R-:W2:Y:S01]  /*b030*/  MUFU.EX2 R4, R4 ;  /* 0x0000000400047308 */ /* 0x000ea20000000800 */
        /* <DEDUP_REMOVED lines=16> */
[----:B--2---:R-:W-:Y:S01]  /*b140*/  F2FP.BF16.F32.PACK_AB R131, R4, R5 ;  /* 0x000000050483723e */ /* 0x004fe200000010ff */
[----:B------:R-:W-:Y:S01]  /*b150*/  FADD.FTZ R5, R5, R6 ;  /* 0x0000000605057221 */ /* 0x000fe20000010000 */
[----:B------:R-:W-:Y:S01]  /*b160*/  FADD.FTZ R0, R31, R0 ;  /* 0x000000001f007221 */ /* 0x000fe20000010000 */
[----:B------:R-:W-:-:S02]  /*b170*/  FADD.FTZ R2, R25, R2 ;  /* 0x0000000219027221 */ /* 0x000fc40000010000 */
[----:B------:R-:W-:Y:S06]  /*b180*/  HMMA.16816.F32.BF16 R124, R124, R22, R240 ;  /* 0x000000167c7c723c */ /* 0x000fec00000418f0 */
[----:B------:R-:W-:Y:S01]  /*b190*/  HMMA.16816.F32.BF16 R144, R128, R152, R144 ;  /* 0x000000988090723c */ /* 0x000fe20000041890 */
[----:B------:R-:W-:Y:S01]  /*b1a0*/  FADD.FTZ R242, R28, R0 ;  /* 0x000000001cf27221 */ /* 0x000fe20000010000 */
[----:B------:R-:W-:-:S04]  /*b1b0*/  FADD.FTZ R243, R19, R2 ;  /* 0x0000000213f37221 */ /* 0x000fc80000010000 */
[C---:B------:R-:W-:Y:S06]  /*b1c0*/  HMMA.16816.F32.BF16 R152, R128.reuse, R154, R236 ;  /* 0x0000009a8098723c */ /* 0x040fec00000418ec */
        /* <DEDUP_REMOVED lines=37> */
[----:B------:R-:W-:Y:S02]  /*b420*/  IADD3.X R3, R15, ~UR8, RZ, P1, P0 ;  /* 0x800000080f037c10 */ /* 0x000fe40008fe04ff */
[----:B------:R-:W-:Y:S01]  /*b430*/  PLOP3.LUT P0, PT, PT, PT, UP0, 0x80, 0x0 ;  /* 0x000000000000781c */ /* 0x000fe20003f0f008 */
        /* <DEDUP_REMOVED lines=8> */
[----:B-1----:R-:W-:-:S03]  /*b4c0*/  SHF.L.U32 R252, R252, 0x1, RZ ;  /* 0x00000001fcfc7819 */ /* 0x002fc600000006ff */
[----:B------:R-:W1:Y:S01]  /*b4d0*/  LDSM.16.M88.4 R8, [R214+0x2000] ;  /* 0x00200000d608783b */ /* 0x000e620000000200 */
[----:B------:R-:W-:-:S03]  /*b4e0*/  LOP3.LUT R252, R252, 0x6, RZ, 0xc0, !PT ;  /* 0x00000006fcfc7812 */ /* 0x000fc600078ec0ff */
[----:B------:R-:W4:Y:S01]  /*b4f0*/  LDSM.16.M88.4 R24, [R212+0x8800] ;  /* 0x00880000d418783b */ /* 0x000f220000000200 */
[----:B------:R-:W-:-:S03]  /*b500*/  LEA R0, R0, R252, 0x5 ;  /* 0x000000fc00007211 */ /* 0x000fc600078e28ff */
[----:B------:R-:W5:Y:S01]  /*b510*/  LDSM.16.M88.4 R12, [R214] ;  /* 0x00000000d60c783b */ /* 0x000f620000000200 */
[C---:B------:R-:W-:Y:S02]  /*b520*/  ISETP.GE.AND P6, PT, R0.reuse, R232, PT ;  /* 0x000000e80000720c */ /* 0x040fe40003fc6270 */
[C---:B------:R-:W-:Y:S01]  /*b530*/  ISETP.GE.AND P4, PT, R0.reuse, R231, PT ;  /* 0x000000e70000720c */ /* 0x040fe20003f86270 */
[----:B------:R-:W-:Y:S01]  /*b540*/  LDSM.16.M88.4 R32, [R223] ;  /* 0x00000000df20783b */ /* 0x000fe20000000200 */
[C---:B------:R-:W-:Y:S02]  /*b550*/  ISETP.GE.AND P5, PT, R0.reuse, R234, PT ;  /* 0x000000ea0000720c */ /* 0x040fe40003fa6270 */
[C---:B------:R-:W-:Y:S01]  /*b560*/  ISETP.GE.AND P2, PT, R0.reuse, R233, PT ;  /* 0x000000e90000720c */ /* 0x040fe20003f46270 */
[----:B--2---:R-:W2:Y:S01]  /*b570*/  LDSM.16.M88.4 R4, [R216+0x2000] ;  /* 0x00200000d804783b */ /* 0x004ea20000000200 */
[C---:B------:R-:W-:Y:S01]  /*b580*/  ISETP.LT.OR P6, PT, R0.reuse, R228, P6 ;  /* 0x000000e40000720c */ /* 0x040fe200037c1670 */
[----:B---3--:R-:W-:-:S02]  /*b590*/  VIADD R3, R0, 0x11 ;  /* 0x0000001100037836 */ /* 0x008fc40000000000 */
[----:B------:R-:W3:Y:S01]  /*b5a0*/  LDSM.16.M88.4 R172, [R226] ;  /* 0x00000000e2ac783b */ /* 0x000ee20000000200 */
[C---:B------:R-:W-:Y:S02]  /*b5b0*/  IADD3 R2, R0.reuse, 0x18, RZ ;  /* 0x0000001800027810 */ /* 0x040fe40007ffe0ff */
[C---:B------:R-:W-:Y:S01]  /*b5c0*/  ISETP.LT.OR P4, PT, R0.reuse, R227, P4 ;  /* 0x000000e30000720c */ /* 0x040fe20002781670 */
[----:B------:R-:W3:Y:S01]  /*b5d0*/  LDSM.16.M88.4 R20, [R216] ;  /* 0x00000000d814783b */ /* 0x000ee20000000200 */
[C---:B------:R-:W-:Y:S02]  /*b5e0*/  ISETP.LT.OR P5, PT, R0.reuse, R230, P5 ;  /* 0x000000e60000720c */ /* 0x040fe40002fa1670 */
[----:B------:R-:W-:Y:S01]  /*b5f0*/  ISETP.LT.OR P2, PT, R0, R229, P2 ;  /* 0x000000e50000720c */ /* 0x000fe20001741670 */
[----:B------:R-:W-:Y:S04]  /*b600*/  LDSM.16.M88.4 R16, [R222+0x2000] ;  /* 0x00200000de10783b */ /* 0x000fe80000000200 */
[----:B------:R-:W3:Y:S04]  /*b610*/  LDSM.16.M88.4 R180, [R221+0x8000] ;  /* 0x00800000ddb4783b */ /* 0x000ee80000000200 */
[----:B------:R-:W3:Y:S01]  /*b620*/  LDSM.16.M88.4 R176, [R221+0x8800] ;  /* 0x00880000ddb0783b */ /* 0x000ee20000000200 */
[C---:B-1----:R-:W-:Y:S03]  /*b630*/  HMMA.16816.F32.BF16 R196, R8.reuse, R28, RZ ;  /* 0x0000001c08c4723c */ /* 0x042fe600000418ff */
[----:B------:R-:W0:Y:S03]  /*b640*/  LDGDEPBAR ;  /* 0x00000000000079af */ /* 0x000e260000000000 */
[C---:B----4-:R-:W-:Y:S06]  /*b650*/  HMMA.16816.F32.BF16 R188, R8.reuse, R24, RZ ;  /* 0x0000001808bc723c */ /* 0x050fec00000418ff */
[C---:B------:R-:W-:Y:S06]  /*b660*/  HMMA.16816.F32.BF16 R192, R8.reuse, R30, RZ ;  /* 0x0000001e08c0723c */ /* 0x040fec00000418ff */
[----:B------:R-:W-:Y:S06]  /*b670*/  HMMA.16816.F32.BF16 R184, R8, R26, RZ ;  /* 0x0000001a08b8723c */ /* 0x000fec00000418ff */
[C---:B-----5:R-:W-:Y:S06]  /*b680*/  HMMA.16816.F32.BF16 R200, R12.reuse, R28, RZ ;  /* 0x0000001c0cc8723c */ /* 0x060fec00000418ff */
[C---:B------:R-:W-:Y:S06]  /*b690*/  HMMA.16816.F32.BF16 R8, R12.reuse, R24, RZ ;  /* 0x000000180c08723c */ /* 0x040fec00000418ff */
[C---:B------:R-:W-:Y:S06]  /*b6a0*/  HMMA.16816.F32.BF16 R28, R12.reuse, R30, RZ ;  /* 0x0000001e0c1c723c */ /* 0x040fec00000418ff */
[----:B------:R-:W-:Y:S06]  /*b6b0*/  HMMA.16816.F32.BF16 R24, R12, R26, RZ ;  /* 0x0000001a0c18723c */ /* 0x000fec00000418ff */
[C---:B--2---:R-:W-:Y:S06]  /*b6c0*/  HMMA.16816.F32.BF16 R208, R4.reuse, R32, R196 ;  /* 0x0000002004d0723c */ /* 0x044fec00000418c4 */
[C---:B---3--:R-:W-:Y:S06]  /*b6d0*/  HMMA.16816.F32.BF16 R196, R4.reuse, R172, R188 ;  /* 0x000000ac04c4723c */ /* 0x048fec00000418bc */
        /* <DEDUP_REMOVED lines=68> */
[----:B------:R-:W-:Y:S01]  /*bb20*/  FMUL.FTZ R139, R189, UR23 ;  /* 0x00000017bd8b7c20 */ /* 0x000fe20008410000 */
[----:B------:R-:W-:Y:S01]  /*bb30*/  FMUL.FTZ R138, R190, UR23 ;  /* 0x00000017be8a7c20 */ /* 0x000fe20008410000 */
[----:B------:R-:W-:Y:S01]  /*bb40*/  HMMA.16816.F32.BF16 R184, R28, R34, R208 ;  /* 0x000000221cb8723c */ /* 0x000fe200000418d0 */
[----:B------:R-:W-:Y:S01]  /*bb50*/  FMUL.FTZ R196, R23, UR23 ;  /* 0x0000001717c47c20 */ /* 0x000fe20008410000 */
[----:B------:R-:W-:Y:S01]  /*bb60*/  FMUL.FTZ R133, R191, UR23 ;  /* 0x00000017bf857c20 */ /* 0x000fe20008410000 */
[----:B------:R-:W3:Y:S06]  /*bb70*/  MUFU.TANH R202, R21 ;  /* 0x0000001500ca7308 */ /* 0x000eec0000002400 */
[----:B------:R-:W-:Y:S02]  /*bb80*/  HMMA.16816.F32.BF16 R180, R8, R174, R180 ;  /* 0x000000ae08b4723c */ /* 0x000fe400000418b4 */
[----:B------:R4:W2:Y:S04]  /*bb90*/  MUFU.TANH R200, R22 ;  /* 0x0000001600c87308 */ /* 0x0008a80000002400 */
[-C--:B-1----:R-:W-:Y:S04]  /*bba0*/  HMMA.16816.F32.BF16 R32, R16, R24.reuse, R192 ;  /* 0x000000181020723c */ /* 0x082fe800000418c0 */
[----:B------:R-:W1:Y:S02]  /*bbb0*/  MUFU.TANH R196, R196 ;  /* 0x000000c400c47308 */ /* 0x000e640000002400 */
[C---:B------:R-:W-:Y:S06]  /*bbc0*/  HMMA.16816.F32.BF16 R28, R12.reuse, R24, R244 ;  /* 0x000000180c1c723c */ /* 0x040fec00000418f4 */
[----:B------:R-:W-:Y:S01]  /*bbd0*/  HMMA.16816.F32.BF16 R12, R12, R26, R204 ;  /* 0x0000001a0c0c723c */ /* 0x000fe200000418cc */
[----:B----4-:R-:W4:Y:S01]  /*bbe0*/  LDSM.16.M88.4 R20, [R219+0x1800] ;  /* 0x00180000db14783b */ /* 0x010f220000000200 */
[----:B------:R-:W1:Y:S01]  /*bbf0*/  MUFU.TANH R188, R188 ;  /* 0x000000bc00bc7308 */ /* 0x000e620000002400 */
[----:B------:R-:W-:-:S04]  /*bc00*/  DEPBAR.LE SB0, 0x0 ;  /* 0x000080000000791a */ /* 0x000fc80000000000 */
[----:B------:R-:W-:Y:S01]  /*bc10*/  HMMA.16816.F32.BF16 R16, R16, R26, R184 ;  /* 0x0000001a1010723c */ /* 0x000fe200000418b8 */
[----:B------:R-:W-:Y:S01]  /*bc20*/  FMUL.FTZ R132, R180, UR23 ;  /* 0x00000017b4847c20 */ /* 0x000fe20008410000 */
[----:B------:R-:W-:Y:S01]  /*bc30*/  FMUL.FTZ R25, R181, UR23 ;  /* 0x00000017b5197c20 */ /* 0x000fe20008410000 */
[----:B------:R-:W1:Y:S03]  /*bc40*/  MUFU.TANH R139, R139 ;  /* 0x0000008b008b7308 */ /* 0x000e660000002400 */
[----:B------:R-:W-:Y:S01]  /*bc50*/  HMMA.16816.F32.BF16 R176, R4, R174, R176 ;  /* 0x000000ae04b0723c */ /* 0x000fe200000418b0 */
[----:B------:R-:W-:Y:S01]  /*bc60*/  FMUL.FTZ R27, R182, UR23 ;  /* 0x00000017b61b7c20 */ /* 0x000fe20008410000 */
[----:B------:R-:W-:-:S03]  /*bc70*/  FMUL.FTZ R26, R183, UR23 ;  /* 0x00000017b71a7c20 */ /* 0x000fc60008410000 */
[----:B------:R-:W1:Y:S08]  /*bc80*/  MUFU.TANH R138, R138 ;  /* 0x0000008a008a7308 */ /* 0x000e700000002400 */
[----:B------:R-:W1:Y:S08]  /*bc90*/  MUFU.TANH R133, R133 ;  /* 0x0000008500857308 */ /* 0x000e700000002400 */
[----:B------:R-:W1:Y:S03]  /*bca0*/  MUFU.TANH R132, R132 ;  /* 0x0000008400847308 */ /* 0x000e660000002400 */
[----:B------:R-:W-:Y:S01]  /*bcb0*/  FMUL.FTZ R24, R176, UR23 ;  /* 0x00000017b0187c20 */ /* 0x000fe20008410000 */
[-C--:B----4-:R-:W-:Y:S04]  /*bcc0*/  HMMA.16816.F32.BF16 R32, R8, R20.reuse, R32 ;  /* 0x000000140820723c */ /* 0x090fe80000041820 */
[----:B------:R-:W4:Y:S02]  /*bcd0*/  MUFU.TANH R25, R25 ;  /* 0x0000001900197308 */ /* 0x000f240000002400 */
[C---:B------:R-:W-:Y:S06]  /*bce0*/  HMMA.16816.F32.BF16 R28, R4.reuse, R20, R28 ;  /* 0x00000014041c723c */ /* 0x040fec000004181c */
[----:B------:R-:W1:Y:S01]  /*bcf0*/  MUFU.TANH R27, R27 ;  /* 0x0000001b001b7308 */ /* 0x000e620000002400 */
[-C--:B------:R-:W-:Y:S07]  /*bd00*/  HMMA.16816.F32.BF16 R172, R4, R22.reuse, R12 ;  /* 0x0000001604ac723c */ /* 0x080fee000004180c */
[----:B------:R-:W1:Y:S01]  /*bd10*/  MUFU.TANH R26, R26 ;  /* 0x0000001a001a7308 */ /* 0x000e620000002400 */
[----:B------:R-:W-:Y:S01]  /*bd20*/  HMMA.16816.F32.BF16 R20, R8, R22, R16 ;  /* 0x000000160814723c */ /* 0x000fe20000041810 */
[C---:B------:R-:W-:Y:S01]  /*bd30*/  VIADD R7, R0.reuse, 0x1 ;  /* 0x0000000100077836 */ /* 0x040fe20000000000 */
[C---:B------:R-:W-:Y:S01]  /*bd40*/  IADD3 R6, R0.reuse, 0x8, RZ ;  /* 0x0000000800067810 */ /* 0x040fe20007ffe0ff */
[C---:B------:R-:W-:Y:S01]  /*bd50*/  VIADD R5, R0.reuse, 0x9 ;  /* 0x0000000900057836 */ /* 0x040fe20000000000 */
[C---:B------:R-:W-:Y:S01]  /*bd60*/  IADD3 R4, R0.reuse, 0x10, RZ ;  /* 0x0000001000047810 */ /* 0x040fe20007ffe0ff */
[----:B------:R-:W-:-:S02]  /*bd70*/  VIADD R0, R0, 0x19 ;  /* 0x0000001900007836 */ /* 0x000fc40000000000 */
[----:B------:R-:W-:Y:S01]  /*bd80*/  FMUL.FTZ R13, R32, UR23 ;  /* 0x00000017200d7c20 */ /* 0x000fe20008410000 */
[----:B------:R-:W-:Y:S01]  /*bd90*/  FMUL.FTZ R14, R33, UR23 ;  /* 0x00000017210e7c20 */ /* 0x000fe20008410000 */
[----:B------:R-:W1:Y:S01]  /*bda0*/  MUFU.TANH R24, R24 ;  /* 0x0000001800187308 */ /* 0x000e620000002400 */
[----:B------:R-:W-:Y:S01]  /*bdb0*/  BAR.SYNC.DEFER_BLOCKING 0x0 ;  /* 0x0000000000007b1d */ /* 0x000fe20000010000 */
[----:B------:R-:W-:-:S06]  /*bdc0*/  ISETP.GE.AND P3, PT, R7, R232, PT ;  /* 0x000000e80700720c */ /* 0x000fcc0003f66270 */
[----:B------:R-:W1:Y:S08]  /*bdd0*/  MUFU.TANH R13, R13 ;  /* 0x0000000d000d7308 */ /* 0x000e700000002400 */
[----:B------:R-:W1:Y:S01]  /*bde0*/  MUFU.TANH R14, R14 ;  /* 0x0000000e000e7308 */ /* 0x000e620000002400 */
[----:B------:R-:W-:Y:S01]  /*bdf0*/  FMUL.FTZ R12, R20, UR23 ;  /* 0x00000017140c7c20 */ /* 0x000fe20008410000 */
[----:B--234-:R-:W-:Y:S06]  /*be00*/  @!P0 BRA `(.L_x_2379) ;  /* 0x0000000000688947 */ /* 0x01cfec0003800000 */
        /* <DEDUP_REMOVED lines=26> */
.L_x_2379:
[----:B------:R-:W-:Y:S01]  /*bfb0*/  ISETP.LT.OR P3, PT, R7, R228, P3 ;  /* 0x000000e40700720c */ /* 0x000fe20001f61670 */
[----:B--2---:R-:W-:Y:S01]  /*bfc0*/  FMUL.FTZ R9, R21, UR23 ;  /* 0x0000001715097c20 */ /* 0x004fe20008410000 */
[----:B------:R-:W2:Y:S01]  /*bfd0*/  MUFU.TANH R10, R12 ;  /* 0x0000000c000a7308 */ /* 0x000ea20000002400 */
[----:B------:R-:W-:Y:S02]  /*bfe0*/  FSEL R8, R201, -INF , !P6 ;  /* 0xff800000c9087808 */ /* 0x000fe40007000000 */
[----:B------:R-:W-:Y:S02]  /*bff0*/  FSEL R17, R202, -INF , !P3 ;  /* 0xff800000ca117808 */ /* 0x000fe40005800000 */
[-C--:B------:R-:W-:Y:S02]  /*c000*/  ISETP.GE.AND P1, PT, R6, R232.reuse, PT ;  /* 0x000000e80600720c */ /* 0x080fe40003f26270 */
[-C--:B------:R-:W-:Y:S01]  /*c010*/  ISETP.GE.AND P6, PT, R5, R232.reuse, PT ;  /* 0x000000e80500720c */ /* 0x080fe20003fc6270 */
[----:B------:R3:W4:Y:S01]  /*c020*/  MUFU.TANH R12, R9 ;  /* 0x00000009000c7308 */ /* 0x0007220000002400 */
[----:B------:R-:W-:-:S02]  /*c030*/  ISETP.GE.AND P3, PT, R4, R232, PT ;  /* 0x000000e80400720c */ /* 0x000fc40003f66270 */
[-C--:B------:R-:W-:Y:S02]  /*c040*/  ISETP.LT.OR P1, PT, R6, R228.reuse, P1 ;  /* 0x000000e40600720c */ /* 0x080fe40000f21670 */
[-C--:B------:R-:W-:Y:S02]  /*c050*/  ISETP.LT.OR P6, PT, R5, R228.reuse, P6 ;  /* 0x000000e40500720c */ /* 0x080fe400037c1670 */
[----:B------:R-:W-:Y:S02]  /*c060*/  ISETP.LT.OR P3, PT, R4, R228, P3 ;  /* 0x000000e40400720c */ /* 0x000fe40001f61670 */
[----:B-1----:R-:W-:Y:S02]  /*c070*/  FSEL R16, R132, -INF , !P1 ;  /* 0xff80000084107808 */ /* 0x002fe40004800000 */
[----:B------:R-:W-:Y:S02]  /*c080*/  FSEL R11, R25, -INF , !P6 ;  /* 0xff800000190b7808 */ /* 0x000fe40007000000 */
[----:B------:R-:W-:-:S02]  /*c090*/  FSEL R192, R13, -INF , !P3 ;  /* 0xff8000000dc07808 */ /* 0x000fc40005800000 */
[-C--:B------:R-:W-:Y:S02]  /*c0a0*/  ISETP.GE.AND P1, PT, R3, R232.reuse, PT ;  /* 0x000000e80300720c */ /* 0x080fe40003f26270 */
[-C--:B------:R-:W-:Y:S01]  /*c0b0*/  ISETP.GE.AND P6, PT, R2, R232.reuse, PT ;  /* 0x000000e80200720c */ /* 0x080fe20003fc6270 */
[----:B---3--:R-:W-:Y:S01]  /*c0c0*/  FMUL.FTZ R9, R177, UR23 ;  /* 0x00000017b1097c20 */ /* 0x008fe20008410000 */
[----:B------:R-:W-:Y:S02]  /*c0d0*/  ISETP.GE.AND P3, PT, R0, R232, PT ;  /* 0x000000e80000720c */ /* 0x000fe40003f66270 */
[-C--:B------:R-:W-:Y:S01]  /*c0e0*/  ISETP.LT.OR P1, PT, R3, R228.reuse, P1 ;  /* 0x000000e40300720c */ /* 0x080fe20000f21670 */
[----:B------:R1:W-:Y:S01]  /*c0f0*/  MUFU.TANH R132, R9 ;  /* 0x0000000900847308 */ /* 0x0003e20000002400 */
[-C--:B------:R-:W-:Y:S02]  /*c100*/  ISETP.LT.OR P6, PT, R2, R228.reuse, P6 ;  /* 0x000000e40200720c */ /* 0x080fe400037c1670 */
[----:B------:R-:W-:-:S02]  /*c110*/  ISETP.LT.OR P3, PT, R0, R228, P3 ;  /* 0x000000e40000720c */ /* 0x000fc40001f61670 */
[----:B------:R-:W-:Y:S02]  /*c120*/  FSEL R193, R14, -INF , !P1 ;  /* 0xff8000000ec17808 */ /* 0x000fe40004800000 */
[----:B--2---:R-:W-:Y:S01]  /*c130*/  FSEL R206, R10, -INF , !P6 ;  /* 0xff8000000ace7808 */ /* 0x004fe20007000000 */
[----:B------:R-:W-:Y:S01]  /*c140*/  FMUL.FTZ R10, R34, UR23 ;  /* 0x00000017220a7c20 */ /* 0x000fe20008410000 */
[----:B----4-:R-:W-:Y:S01]  /*c150*/  FSEL R205, R12, -INF , !P3 ;  /* 0xff8000000ccd7808 */ /* 0x010fe20005800000 */
[----:B------:R-:W-:Y:S01]  /*c160*/  FMUL.FTZ R12, R22, UR23 ;  /* 0x00000017160c7c20 */ /* 0x000fe20008410000 */
[C---:B------:R-:W-:Y:S01]  /*c170*/  ISETP.GE.AND P1, PT, R7.reuse, R231, PT ;  /* 0x000000e70700720c */ /* 0x040fe20003f26270 */
[----:B------:R-:W-:Y:S01]  /*c180*/  MUFU.TANH R33, R10 ;  /* 0x0000000a00217308 */ /* 0x000fe20000002400 */
[C---:B------:R-:W-:Y:S02]  /*c190*/  ISETP.GE.AND P6, PT, R7.reuse, R234, PT ;  /* 0x000000ea0700720c */ /* 0x040fe40003fc6270 */
[----:B------:R-:W-:-:S02]  /*c1a0*/  ISETP.GE.AND P3, PT, R7, R233, PT ;  /* 0x000000e90700720c */ /* 0x000fc40003f66270 */
[C---:B------:R-:W-:Y:S01]  /*c1b0*/  ISETP.LT.OR P1, PT, R7.reuse, R227, P1 ;  /* 0x000000e30700720c */ /* 0x040fe20000f21670 */
[----:B-1----:R-:W-:Y:S01]  /*c1c0*/  FMUL.FTZ R9, R178, UR23 ;  /* 0x00000017b2097c20 */ /* 0x002fe20008410000 */
[C---:B------:R-:W-:Y:S01]  /*c1d0*/  ISETP.LT.OR P6, PT, R7.reuse, R230, P6 ;  /* 0x000000e60700720c */ /* 0x040fe200037c1670 */
[----:B------:R1:W-:Y:S01]  /*c1e0*/  MUFU.TANH R21, R12 ;  /* 0x0000000c00157308 */ /* 0x0003e20000002400 */
[----:B------:R-:W-:Y:S02]  /*c1f0*/  ISETP.LT.OR P3, PT, R7, R229, P3 ;  /* 0x000000e50700720c */ /* 0x000fe40001f61670 */
[----:B------:R-:W-:Y:S02]  /*c200*/  FSEL R15, R196, -INF , !P1 ;  /* 0xff800000c40f7808 */ /* 0x000fe40004800000 */
[----:B------:R-:W-:Y:S02]  /*c210*/  FSEL R18, R139, -INF , !P6 ;  /* 0xff8000008b127808 */ /* 0x000fe40007000000 */
[----:B------:R-:W-:Y:S01]  /*c220*/  FSEL R19, R133, -INF , !P3 ;  /* 0xff80000085137808 */ /* 0x000fe20005800000 */
[----:B------:R2:W3:Y:S01]  /*c230*/  MUFU.TANH R32, R9 ;  /* 0x0000000900207308 */ /* 0x0004e20000002400 */
[----:B------:R-:W-:-:S02]  /*c240*/  ISETP.GE.AND P1, PT, R5, R231, PT ;  /* 0x000000e70500720c */ /* 0x000fc40003f26270 */
[C---:B------:R-:W-:Y:S02]  /*c250*/  ISETP.GE.AND P6, PT, R5.reuse, R234, PT ;  /* 0x000000ea0500720c */ /* 0x040fe40003fc6270 */
[C---:B------:R-:W-:Y:S02]  /*c260*/  ISETP.GE.AND P3, PT, R5.reuse, R233, PT ;  /* 0x000000e90500720c */ /* 0x040fe40003f66270 */
[C---:B------:R-:W-:Y:S02]  /*c270*/  ISETP.LT.OR P1, PT, R5.reuse, R227, P1 ;  /* 0x000000e30500720c */ /* 0x040fe40000f21670 */
[C---:B------:R-:W-:Y:S01]  /*c280*/  ISETP.LT.OR P6, PT, R5.reuse, R230, P6 ;  /* 0x000000e60500720c */ /* 0x040fe200037c1670 */
[----:B-1----:R-:W-:Y:S01]  /*c290*/  FMUL.FTZ R12, R30, UR23 ;  /* 0x000000171e0c7c20 */ /* 0x002fe20008410000 */
[----:B------:R-:W-:Y:S02]  /*c2a0*/  ISETP.LT.OR P3, PT, R5, R229, P3 ;  /* 0x000000e50500720c */ /* 0x000fe40001f61670 */
[----:B------:R-:W-:Y:S01]  /*c2b0*/  FMNMX.FTZ R5, R136, R8, !PT ;  /* 0x0000000888057209 */ /* 0x000fe20007810000 */
[----:B------:R1:W4:Y:S01]  /*c2c0*/  MUFU.TANH R30, R12 ;  /* 0x0000000c001e7308 */ /* 0x0003220000002400 */
[----:B------:R-:W-:Y:S01]  /*c2d0*/  FSEL R7, R200, -INF , !P4 ;  /* 0xff800000c8077808 */ /* 0x000fe20006000000 */
[----:B--2---:R-:W-:Y:S01]  /*c2e0*/  FMUL.FTZ R9, R179, UR23 ;  /* 0x00000017b3097c20 */ /* 0x004fe20008410000 */
[----:B------:R-:W-:-:S02]  /*c2f0*/  FMNMX.FTZ R5, R17, R5, !PT ;  /* 0x0000000511057209 */ /* 0x000fc40007810000 */
[----:B------:R-:W-:-:S03]  /*c300*/  FSEL R13, R138, -INF , !P2 ;  /* 0xff8000008a0d7808 */ /* 0x000fc60005000000 */
[----:B------:R2:W-:Y:S01]  /*c310*/  MUFU.TANH R176, R9 ;  /* 0x0000000900b07308 */ /* 0x0005e20000002400 */
[C---:B------:R-:W-:Y:S02]  /*c320*/  ISETP.GE.AND P4, PT, R6.reuse, R231, PT ;  /* 0x000000e70600720c */ /* 0x040fe40003f86270 */
[----:B------:R-:W-:Y:S02]  /*c330*/  ISETP.GE.AND P2, PT, R6, R233, PT ;  /* 0x000000e90600720c */ /* 0x000fe40003f46270 */
[----:B------:R-:W-:Y:S02]  /*c340*/  FMNMX.FTZ R5, R16, R5, !PT ;  /* 0x0000000510057209 */ /* 0x000fe40007810000 */
[C---:B------:R-:W-:Y:S02]  /*c350*/  ISETP.LT.OR P4, PT, R6.reuse, R227, P4 ;  /* 0x000000e30600720c */ /* 0x040fe40002781670 */
[----:B------:R-:W-:Y:S01]  /*c360*/  ISETP.LT.OR P2, PT, R6, R229, P2 ;  /* 0x000000e50600720c */ /* 0x000fe20001741670 */
[----:B-1----:R-:W-:Y:S01]  /*c370*/  FMUL.FTZ R12, R172, UR23 ;  /* 0x00000017ac0c7c20 */ /* 0x002fe20008410000 */
[----:B------:R-:W-:-:S02]  /*c380*/  FMNMX.FTZ R5, R11, R5, !PT ;  /* 0x000000050b057209 */ /* 0x000fc40007810000 */
[----:B------:R-:W-:Y:S02]  /*c390*/  FSEL R10, R27, -INF , !P4 ;  /* 0xff8000001b0a7808 */ /* 0x000fe40006000000 */
[----:B------:R-:W-:Y:S02]  /*c3a0*/  FMNMX.FTZ R5, R192, R5, !PT ;  /* 0x00000005c0057209 */ /* 0x000fe40007810000 */
[----:B--2---:R-:W-:Y:S02]  /*c3b0*/  FSEL R9, R188, -INF , !P5 ;  /* 0xff800000bc097808 */ /* 0x004fe40006800000 */
[C---:B------:R-:W-:Y:S02]  /*c3c0*/  ISETP.GE.AND P5, PT, R6.reuse, R234, PT ;  /* 0x000000ea0600720c */ /* 0x040fe40003fa6270 */
[----:B------:R-:W-:Y:S02]  /*c3d0*/  FMNMX.FTZ R5, R193, R5, !PT ;  /* 0x00000005c1057209 */ /* 0x000fe40007810000 */
[----:B------:R-:W-:Y:S01]  /*c3e0*/  ISETP.LT.OR P5, PT, R6, R230, P5 ;  /* 0x000000e60600720c */ /* 0x000fe20002fa1670 */
[----:B------:R-:W-:Y:S01]  /*c3f0*/  FMUL.FTZ R6, R35, UR23 ;  /* 0x0000001723067c20 */ /* 0x000fe20008410000 */
[----:B------:R-:W-:-:S02]  /*c400*/  FMNMX.FTZ R5, R206, R5, !PT ;  /* 0x00000005ce057209 */ /* 0x000fc40007810000 */
[----:B------:R-:W-:Y:S01]  /*c410*/  ISETP.GE.AND P4, PT, R4, R231, PT ;  /* 0x000000e70400720c */ /* 0x000fe20003f86270 */
[----:B------:R1:W-:Y:S01]  /*c420*/  MUFU.TANH R25, R6 ;  /* 0x0000000600197308 */ /* 0x0003e20000002400 */
[----:B------:R-:W-:Y:S02]  /*c430*/  FMNMX.FTZ R5, R205, R5, !PT ;  /* 0x00000005cd057209 */ /* 0x000fe40007810000 */
[----:B------:R-:W-:Y:S01]  /*c440*/  FSEL R14, R24, -INF , !P5 ;  /* 0xff800000180e7808 */ /* 0x000fe20006800000 */
[----:B------:R-:W-:Y:S01]  /*c450*/  FMUL.FTZ R24, R175, UR23 ;  /* 0x00000017af187c20 */ /* 0x000fe20008410000 */
[----:B---3--:R-:W-:Y:S01]  /*c460*/  FSEL R32, R32, -INF , !P2 ;  /* 0xff80000020207808 */ /* 0x008fe20005000000 */
[----:B------:R-:W2:Y:S01]  /*c470*/  SHFL.BFLY PT, R22, R5, 0x2, 0x1f ;  /* 0x0c401f0005167f89 */ /* 0x000ea200000e0000 */
[C---:B------:R-:W-:Y:S02]  /*c480*/  ISETP.GE.AND P5, PT, R4.reuse, R234, PT ;  /* 0x000000ea0400720c */ /* 0x040fe40003fa6270 */
[----:B------:R-:W-:-:S02]  /*c490*/  ISETP.GE.AND P2, PT, R4, R233, PT ;  /* 0x000000e90400720c */ /* 0x000fc40003f46270 */
[C---:B------:R-:W-:Y:S02]  /*c4a0*/  ISETP.LT.OR P4, PT, R4.reuse, R227, P4 ;  /* 0x000000e30400720c */ /* 0x040fe40002781670 */
[C---:B------:R-:W-:Y:S02]  /*c4b0*/  ISETP.LT.OR P5, PT, R4.reuse, R230, P5 ;  /* 0x000000e60400720c */ /* 0x040fe40002fa1670 */
[----:B------:R-:W-:Y:S01]  /*c4c0*/  ISETP.LT.OR P2, PT, R4, R229, P2 ;  /* 0x000000e50400720c */ /* 0x000fe20001741670 */
[----:B------:R-:W-:Y:S01]  /*c4d0*/  FMUL.FTZ R4, R29, UR23 ;  /* 0x000000171d047c20 */ /* 0x000fe20008410000 */
[----:B-1----:R-:W-:Y:S01]  /*c4e0*/  FMUL.FTZ R6, R28, UR23 ;  /* 0x000000171c067c20 */ /* 0x002fe20008410000 */
[----:B------:R-:W-:Y:S01]  /*c4f0*/  FSEL R250, R33, -INF , !P4 ;  /* 0xff80000021fa7808 */ /* 0x000fe20006000000 */
[----:B------:R1:W-:Y:S01]  /*c500*/  MUFU.TANH R29, R12 ;  /* 0x0000000c001d7308 */ /* 0x0003e20000002400 */
[----:B------:R-:W-:Y:S02]  /*c510*/  ISETP.GE.AND P4, PT, R2, R231, PT ;  /* 0x000000e70200720c */ /* 0x000fe40003f86270 */
[----:B----4-:R-:W-:-:S02]  /*c520*/  FSEL R194, R30, -INF , !P2 ;  /* 0xff8000001ec27808 */ /* 0x010fc40005000000 */
[----:B------:R-:W-:Y:S02]  /*c530*/  ISETP.LT.OR P4, PT, R2, R227, P4 ;  /* 0x000000e30200720c */ /* 0x000fe40002781670 */
[----:B------:R-:W-:Y:S01]  /*c540*/  ISETP.GE.AND P2, PT, R0, R233, PT ;  /* 0x000000e90000720c */ /* 0x000fe20003f46270 */
[----:B------:R3:W4:Y:S01]  /*c550*/  MUFU.TANH R34, R6 ;  /* 0x0000000600227308 */ /* 0x0007220000002400 */
[----:B------:R-:W-:Y:S01]  /*c560*/  FSEL R252, R21, -INF , !P4 ;  /* 0xff80000015fc7808 */ /* 0x000fe20006000000 */
[----:B------:R-:W-:Y:S01]  /*c570*/  FMUL.FTZ R21, R174, UR23 ;  /* 0x00000017ae157c20 */ /* 0x000fe20008410000 */
[C---:B------:R-:W-:Y:S02]  /*c580*/  ISETP.GE.AND P4, PT, R3.reuse, R234, PT ;  /* 0x000000ea0300720c */ /* 0x040fe40003f86270 */
[----:B------:R-:W-:Y:S02]  /*c590*/  MOV R199, R242 ;  /* 0x000000f200c77202 */ /* 0x000fe40000000f00 */
[----:B------:R-:W-:Y:S01]  /*c5a0*/  ISETP.LT.OR P4, PT, R3, R230, P4 ;  /* 0x000000e60300720c */ /* 0x000fe20002781670 */
[----:B------:R5:W2:Y:S01]  /*c5b0*/  MUFU.TANH R27, R4 ;  /* 0x00000004001b7308 */ /* 0x000aa20000002400 */
[----:B-1----:R-:W-:-:S02]  /*c5c0*/  FMNMX.FTZ R12, R134, R9, !PT ;  /* 0x00000009860c7209 */ /* 0x002fc40007810000 */
[----:B------:R-:W-:Y:S02]  /*c5d0*/  MOV R203, R243 ;  /* 0x000000f300cb7202 */ /* 0x000fe40000000f00 */
[----:B------:R-:W-:Y:S02]  /*c5e0*/  MOV R198, R237 ;  /* 0x000000ed00c67202 */ /* 0x000fe40000000f00 */
[----:B------:R-:W-:Y:S01]  /*c5f0*/  MOV R197, R236 ;  /* 0x000000ec00c57202 */ /* 0x000fe20000000f00 */
[----:B---3--:R-:W-:Y:S01]  /*c600*/  FMUL.FTZ R6, R23, UR23 ;  /* 0x0000001717067c20 */ /* 0x008fe20008410000 */
[----:B----4-:R-:W-:Y:S02]  /*c610*/  FSEL R182, R34, -INF , !P5 ;  /* 0xff80000022b67808 */ /* 0x010fe40006800000 */
[C---:B------:R-:W-:Y:S01]  /*c620*/  ISETP.GE.AND P5, PT, R0.reuse, R234, PT ;  /* 0x000000ea0000720c */ /* 0x040fe20003fa6270 */
[----:B------:R1:W3:Y:S03]  /*c630*/  MUFU.TANH R20, R6 ;  /* 0x0000000600147308 */ /* 0x0002e60000002400 */
[----:B------:R-:W-:-:S02]  /*c640*/  ISETP.LT.OR P5, PT, R0, R230, P5 ;  /* 0x000000e60000720c */ /* 0x000fc40002fa1670 */
[----:B-----5:R-:W-:Y:S02]  /*c650*/  FMNMX.FTZ R4, R135, R7, !PT ;  /* 0x0000000787047209 */ /* 0x020fe40007810000 */
[----:B--2---:R-:W-:Y:S02]  /*c660*/  FSEL R181, R27, -INF , !P4 ;  /* 0xff8000001bb57808 */ /* 0x004fe40006000000 */
[----:B------:R-:W-:Y:S01]  /*c670*/  FMNMX.FTZ R4, R15, R4, !PT ;  /* 0x000000040f047209 */ /* 0x000fe20007810000 */
[----:B------:R-:W2:Y:S01]  /*c680*/  MUFU.TANH R27, R21 ;  /* 0x00000015001b7308 */ /* 0x000ea20000002400 */
[----:B------:R-:W-:Y:S02]  /*c690*/  ISETP.GE.AND P4, PT, R2, R233, PT ;  /* 0x000000e90200720c */ /* 0x000fe40003f86270 */
[----:B------:R-:W-:Y:S02]  /*c6a0*/  FMNMX.FTZ R4, R10, R4, !PT ;  /* 0x000000040a047209 */ /* 0x000fe40007810000 */
[----:B------:R-:W-:-:S02]  /*c6b0*/  ISETP.LT.OR P4, PT, R2, R229, P4 ;  /* 0x000000e50200720c */ /* 0x000fc40002781670 */
[----:B-1----:R-:W-:Y:S02]  /*c6c0*/  FSEL R6, R26, -INF , !P1 ;  /* 0xff8000001a067808 */ /* 0x002fe40004800000 */
[C---:B------:R-:W-:Y:S02]  /*c6d0*/  ISETP.GE.AND P1, PT, R3.reuse, R231, PT ;  /* 0x000000e70300720c */ /* 0x040fe40003f26270 */
[----:B------:R-:W-:Y:S02]  /*c6e0*/  FMNMX.FTZ R4, R6, R4, !PT ;  /* 0x0000000406047209 */ /* 0x000fe40007810000 */
[----:B------:R-:W-:Y:S02]  /*c6f0*/  ISETP.LT.OR P1, PT, R3, R227, P1 ;  /* 0x000000e30300720c */ /* 0x000fe40000f21670 */
[----:B------:R-:W-:Y:S02]  /*c700*/  FMNMX.FTZ R4, R250, R4, !PT ;  /* 0x00000004fa047209 */ /* 0x000fe40007810000 */
[----:B------:R-:W-:-:S02]  /*c710*/  FSEL R204, R25, -INF , !P1 ;  /* 0xff80000019cc7808 */ /* 0x000fc40004800000 */
[----:B------:R-:W-:Y:S02]  /*c720*/  ISETP.GE.AND P1, PT, R0, R231, PT ;  /* 0x000000e70000720c */ /* 0x000fe40003f26270 */
[----:B------:R-:W-:Y:S02]  /*c730*/  FMNMX.FTZ R4, R204, R4, !PT ;  /* 0x00000004cc047209 */ /* 0x000fe40007810000 */
[----:B------:R-:W-:Y:S02]  /*c740*/  ISETP.LT.OR P1, PT, R0, R227, P1 ;  /* 0x000000e30000720c */ /* 0x000fe40000f21670 */
[----:B------:R-:W-:Y:S02]  /*c750*/  FSEL R25, R132, -INF , !P6 ;  /* 0xff80000084197808 */ /* 0x000fe40007000000 */
[----:B---3--:R-:W-:Y:S01]  /*c760*/  FSEL R251, R20, -INF , !P1 ;  /* 0xff80000014fb7808 */ /* 0x008fe20004800000 */
[----:B------:R-:W-:Y:S01]  /*c770*/  FMUL.FTZ R20, R31, UR23 ;  /* 0x000000171f147c20 */ /* 0x000fe20008410000 */
[----:B------:R-:W-:-:S02]  /*c780*/  ISETP.GE.AND P1, PT, R3, R233, PT ;  /* 0x000000e90300720c */ /* 0x000fc40003f26270 */
[----:B------:R-:W-:Y:S01]  /*c790*/  FMNMX.FTZ R4, R252, R4, !PT ;  /* 0x00000004fc047209 */ /* 0x000fe20007810000 */
[----:B------:R-:W1:Y:S01]  /*c7a0*/  MUFU.TANH R28, R20 ;  /* 0x00000014001c7308 */ /* 0x000e620000002400 */
[----:B------:R-:W-:Y:S01]  /*c7b0*/  ISETP.LT.OR P1, PT, R3, R229, P1 ;  /* 0x000000e50300720c */ /* 0x000fe20000f21670 */
[----:B------:R-:W-:Y:S01]  /*c7c0*/  FMUL.FTZ R3, R173, UR23 ;  /* 0x00000017ad037c20 */ /* 0x000fe20008410000 */
[----:B------:R-:W-:Y:S02]  /*c7d0*/  FMNMX.FTZ R4, R251, R4, !PT ;  /* 0x00000004fb047209 */ /* 0x000fe40007810000 */
[C---:B------:R-:W-:Y:S02]  /*c7e0*/  ISETP.GE.AND P6, PT, R2.reuse, R234, PT ;  /* 0x000000ea0200720c */ /* 0x040fe40003fc6270 */
[----:B--2---:R-:W-:Y:S01]  /*c7f0*/  FSEL R248, R27, -INF , !P4 ;  /* 0xff8000001bf87808 */ /* 0x004fe20006000000 */
[----:B------:R2:W3:Y:S01]  /*c800*/  MUFU.TANH R26, R3 ;  /* 0x00000003001a7308 */ /* 0x0004e20000002400 */
[----:B------:R-:W-:-:S04]  /*c810*/  ISETP.LT.OR P6, PT, R2, R230, P6 ;  /* 0x000000e60200720c */ /* 0x000fc800037c1670 */
[----:B------:R-:W-:Y:S02]  /*c820*/  FSEL R180, R29, -INF , !P6 ;  /* 0xff8000001db47808 */ /* 0x000fe40007000000 */
[----:B-1----:R-:W-:Y:S02]  /*c830*/  FSEL R195, R28, -INF , !P1 ;  /* 0xff8000001cc37808 */ /* 0x002fe40004800000 */
[----:B------:R-:W-:Y:S01]  /*c840*/  ISETP.LT.OR P1, PT, R0, R229, P2 ;  /* 0x000000e50000720c */ /* 0x000fe20001721670 */
[----:B------:R-:W-:Y:S01]  /*c850*/  LDSM.16.MT88.4 R28, [R215+0xa000] ;  /* 0x00a00000d71c783b */ /* 0x000fe20000004200 */
[----:B--2---:R-:W-:Y:S02]  /*c860*/  FMNMX.FTZ R3, R5, R22, !PT ;  /* 0x0000001605037209 */ /* 0x004fe40007810000 */
[----:B------:R-:W-:Y:S01]  /*c870*/  FMNMX.FTZ R5, R18, R12, !PT ;  /* 0x0000000c12057209 */ /* 0x000fe20007810000 */
[----:B------:R-:W1:Y:S01]  /*c880*/  SHFL.BFLY PT, R22, R4, 0x2, 0x1f ;  /* 0x0c401f0004167f89 */ /* 0x000e6200000e0000 */
[----:B---3--:R-:W-:-:S02]  /*c890*/  FSEL R183, R26, -INF , !P5 ;  /* 0xff8000001ab77808 */ /* 0x008fc40006800000 */
[----:B------:R-:W-:Y:S01]  /*c8a0*/  FMNMX.FTZ R5, R14, R5, !PT ;  /* 0x000000050e057209 */ /* 0x000fe20007810000 */
[----:B------:R-:W2:Y:S01]  /*c8b0*/  SHFL.BFLY PT, R23, R3, 0x1, 0x1f ;  /* 0x0c201f0003177f89 */ /* 0x000ea200000e0000 */
[----:B------:R3:W4:Y:S02]  /*c8c0*/  MUFU.TANH R26, R24 ;  /* 0x00000018001a7308 */ /* 0x0007240000002400 */
[----:B------:R-:W-:-:S04]  /*c8d0*/  FMNMX.FTZ R5, R25, R5, !PT ;  /* 0x0000000519057209 */ /* 0x000fc80007810000 */
[----:B------:R-:W-:Y:S02]  /*c8e0*/  FMNMX.FTZ R12, R182, R5, !PT ;  /* 0x00000005b60c7209 */ /* 0x000fe40007810000 */
[----:B------:R-:W-:Y:S02]  /*c8f0*/  FMNMX.FTZ R5, R137, R13, !PT ;  /* 0x0000000d89057209 */ /* 0x000fe40007810000 */
[----:B------:R-:W-:Y:S02]  /*c900*/  FMNMX.FTZ R12, R181, R12, !PT ;  /* 0x0000000cb50c7209 */ /* 0x000fe40007810000 */
[----:B------:R-:W-:Y:S02]  /*c910*/  FMNMX.FTZ R5, R19, R5, !PT ;  /* 0x0000000513057209 */ /* 0x000fe40007810000 */
[----:B------:R-:W-:Y:S02]  /*c920*/  FMNMX.FTZ R12, R180, R12, !PT ;  /* 0x0000000cb40c7209 */ /* 0x000fe40007810000 */
[----:B------:R-:W-:-:S02]  /*c930*/  FMNMX.FTZ R20, R32, R5, !PT ;  /* 0x0000000520147209 */ /* 0x000fc40007810000 */
[----:B---3--:R-:W-:Y:S02]  /*c940*/  FSEL R24, R176, -INF , !P3 ;  /* 0xff800000b0187808 */ /* 0x008fe40005800000 */
[----:B------:R-:W-:Y:S02]  /*c950*/  FMNMX.FTZ R5, R183, R12, !PT ;  /* 0x0000000cb7057209 */ /* 0x000fe40007810000 */
[----:B------:R-:W-:Y:S02]  /*c960*/  FMNMX.FTZ R2, R24, R20, !PT ;  /* 0x0000001418027209 */ /* 0x000fe40007810000 */
[----:B----4-:R-:W-:Y:S01]  /*c970*/  FSEL R249, R26, -INF , !P1 ;  /* 0xff8000001af97808 */ /* 0x010fe20004800000 */
[----:B------:R-:W3:Y:S01]  /*c980*/  SHFL.BFLY PT, R21, R5, 0x2, 0x1f ;  /* 0x0c401f0005157f89 */ /* 0x000ee200000e0000 */
[----:B------:R-:W-:Y:S02]  /*c990*/  FMNMX.FTZ R2, R194, R2, !PT ;  /* 0x00000002c2027209 */ /* 0x000fe40007810000 */
[----:B-1----:R-:W-:-:S02]  /*c9a0*/  FMNMX.FTZ R4, R4, R22, !PT ;  /* 0x0000001604047209 */ /* 0x002fc40007810000 */
[----:B------:R-:W-:Y:S02]  /*c9b0*/  FMNMX.FTZ R0, R195, R2, !PT ;  /* 0x00000002c3007209 */ /* 0x000fe40007810000 */
[----:B--2---:R-:W-:Y:S02]  /*c9c0*/  FMNMX.FTZ R242, R3, R23, !PT ;  /* 0x0000001703f27209 */ /* 0x004fe40007810000 */
[----:B------:R-:W-:Y:S01]  /*c9d0*/  FMNMX.FTZ R0, R248, R0, !PT ;  /* 0x00000000f8007209 */ /* 0x000fe20007810000 */
[----:B------:R-:W1:Y:S01]  /*c9e0*/  SHFL.BFLY PT, R3, R4, 0x1, 0x1f ;  /* 0x0c201f0004037f89 */ /* 0x000e6200000e0000 */
[C---:B------:R-:W-:Y:S01]  /*c9f0*/  FSETP.NEU.FTZ.AND P4, PT, R242.reuse, -INF , PT ;  /* 0xff800000f200780b */ /* 0x040fe20003f9d000 */
[----:B------:R-:W-:Y:S01]  /*ca00*/  FMUL.FTZ R12, R242, UR26 ;  /* 0x0000001af20c7c20 */ /* 0x000fe20008410000 */
[----:B------:R-:W-:-:S04]  /*ca10*/  FMNMX.FTZ R0, R249, R0, !PT ;  /* 0x00000000f9007209 */ /* 0x000fc80007810000 */
[----:B------:R-:W-:Y:S01]  /*ca20*/  FSEL R12, R12, RZ, P4 ;  /* 0x000000ff0c0c7208 */ /* 0x000fe20002000000 */
[----:B------:R-:W2:Y:S04]  /*ca30*/  SHFL.BFLY PT, R20, R0, 0x2, 0x1f ;  /* 0x0c401f0000147f89 */ /* 0x000ea800000e0000 */
[--C-:B------:R-:W-:Y:S01]  /*ca40*/  FFMA.FTZ R8, R8, UR26, -R12.reuse ;  /* 0x0000001a08087c23 */ /* 0x100fe2000801080c */
[--C-:B------:R-:W-:Y:S01]  /*ca50*/  FFMA.FTZ R17, R17, UR26, -R12.reuse ;  /* 0x0000001a11117c23 */ /* 0x100fe2000801080c */
[----:B---3--:R-:W-:Y:S01]  /*ca60*/  FMNMX.FTZ R2, R5, R21, !PT ;  /* 0x0000001505027209 */ /* 0x008fe20007810000 */
[--C-:B------:R-:W-:Y:S01]  /*ca70*/  FFMA.FTZ R16, R16, UR26, -R12.reuse ;  /* 0x0000001a10107c23 */ /* 0x100fe2000801080c */
[----:B------:R-:W-:Y:S03]  /*ca80*/  MUFU.EX2 R190, R8 ;  /* 0x0000000800be7308 */ /* 0x000fe60000000800 */
[----:B------:R-:W3:Y:S01]  /*ca90*/  SHFL.BFLY PT, R5, R2, 0x1, 0x1f ;  /* 0x0c201f0002057f89 */ /* 0x000ee200000e0000 */
[----:B-1----:R-:W-:Y:S01]  /*caa0*/  FMNMX.FTZ R243, R4, R3, !PT ;  /* 0x0000000304f37209 */ /* 0x002fe20007810000 */
[----:B------:R-:W-:-:S03]  /*cab0*/  FFMA.FTZ R3, R11, UR26, -R12 ;  /* 0x0000001a0b037c23 */ /* 0x000fc6000801080c */
[----:B------:R-:W-:Y:S01]  /*cac0*/  MUFU.EX2 R189, R17 ;  /* 0x0000001100bd7308 */ /* 0x000fe20000000800 */
[C---:B------:R-:W-:Y:S01]  /*cad0*/  FSETP.NEU.FTZ.AND P3, PT, R243.reuse, -INF , PT ;  /* 0xff800000f300780b */ /* 0x040fe20003f7d000 */
[----:B------:R-:W-:Y:S01]  /*cae0*/  FMUL.FTZ R4, R243, UR26 ;  /* 0x0000001af3047c20 */ /* 0x000fe20008410000 */
[----:B--2---:R-:W-:-:S05]  /*caf0*/  FMNMX.FTZ R0, R0, R20, !PT ;  /* 0x0000001400007209 */ /* 0x004fca0007810000 */
[----:B------:R1:W-:Y:S01]  /*cb00*/  MUFU.EX2 R191, R3 ;  /* 0x0000000300bf7308 */ /* 0x0003e20000000800 */
[----:B------:R-:W-:Y:S01]  /*cb10*/  FSEL R11, R4, RZ, P3 ;  /* 0x000000ff040b7208 */ /* 0x000fe20001800000 */
[----:B------:R-:W-:Y:S04]  /*cb20*/  LDSM.16.MT88.4 R20, [R213+0xb000] ;  /* 0x00b00000d514783b */ /* 0x000fe80000004200 */
[--C-:B------:R-:W-:Y:S01]  /*cb30*/  FFMA.FTZ R10, R10, UR26, -R11.reuse ;  /* 0x0000001a0a0a7c23 */ /* 0x100fe2000801080b */
[--C-:B------:R-:W-:Y:S01]  /*cb40*/  FFMA.FTZ R7, R7, UR26, -R11.reuse ;  /* 0x0000001a07077c23 */ /* 0x100fe2000801080b */
[--C-:B------:R-:W-:Y:S01]  /*cb50*/  FFMA.FTZ R6, R6, UR26, -R11.reuse ;  /* 0x0000001a06067c23 */ /* 0x100fe2000801080b */
[----:B---3--:R-:W-:Y:S01]  /*cb60*/  FMNMX.FTZ R237, R2, R5, !PT ;  /* 0x0000000502ed7209 */ /* 0x008fe20007810000 */
[----:B------:R2:W-:Y:S01]  /*cb70*/  MUFU.EX2 R186, R10 ;  /* 0x0000000a00ba7308 */ /* 0x0005e20000000800 */
[----:B------:R-:W-:-:S02]  /*cb80*/  FFMA.FTZ R15, R15, UR26, -R11 ;  /* 0x0000001a0f0f7c23 */ /* 0x000fc4000801080b */
[C---:B------:R-:W-:Y:S01]  /*cb90*/  FSETP.NEU.FTZ.AND P2, PT, R237.reuse, -INF , PT ;  /* 0xff800000ed00780b */ /* 0x040fe20003f5d000 */
[----:B------:R-:W-:Y:S01]  /*cba0*/  FMUL.FTZ R2, R237, UR26 ;  /* 0x0000001aed027c20 */ /* 0x000fe20008410000 */
[----:B-1----:R-:W1:Y:S03]  /*cbb0*/  SHFL.BFLY PT, R3, R0, 0x1, 0x1f ;  /* 0x0c201f0000037f89 */ /* 0x002e6600000e0000 */
[----:B------:R-:W-:Y:S08]  /*cbc0*/  MUFU.EX2 R185, R7 ;  /* 0x0000000700b97308 */ /* 0x000ff00000000800 */
[----:B------:R-:W-:Y:S01]  /*cbd0*/  MUFU.EX2 R187, R6 ;  /* 0x0000000600bb7308 */ /* 0x000fe20000000800 */
[----:B--2---:R-:W-:-:S02]  /*cbe0*/  FSEL R10, R2, RZ, P2 ;  /* 0x000000ff020a7208 */ /* 0x004fc40001000000 */
[----:B------:R-:W-:-:S03]  /*cbf0*/  FSEL R2, R242, RZ, P4 ;  /* 0x000000fff2027208 */ /* 0x000fc60002000000 */
[--C-:B------:R-:W-:Y:S01]  /*cc00*/  FFMA.FTZ R9, R9, UR26, -R10.reuse ;  /* 0x0000001a09097c23 */ /* 0x100fe2000801080a */
[----:B------:R-:W-:Y:S01]  /*cc10*/  FFMA.FTZ R18, R18, UR26, -R10 ;  /* 0x0000001a12127c23 */ /* 0x000fe2000801080a */
[----:B------:R-:W-:Y:S01]  /*cc20*/  FADD.FTZ R2, R136, -R2 ;  /* 0x8000000288027221 */ /* 0x000fe20000010000 */
[--C-:B------:R-:W-:Y:S01]  /*cc30*/  FFMA.FTZ R14, R14, UR26, -R10.reuse ;  /* 0x0000001a0e0e7c23 */ /* 0x100fe2000801080a */
[----:B------:R2:W-:Y:S02]  /*cc40*/  MUFU.EX2 R177, R9 ;  /* 0x0000000900b17308 */ /* 0x0005e40000000800 */
[----:B------:R-:W-:Y:S01]  /*cc50*/  FMUL.FTZ R8, R2, UR26 ;  /* 0x0000001a02087c20 */ /* 0x000fe20008410000 */
[----:B-1----:R-:W-:Y:S01]  /*cc60*/  FMNMX.FTZ R236, R0, R3, !PT ;  /* 0x0000000300ec7209 */ /* 0x002fe20007810000 */
[----:B------:R-:W-:-:S04]  /*cc70*/  FFMA.FTZ R0, R25, UR26, -R10 ;  /* 0x0000001a19007c23 */ /* 0x000fc8000801080a */
[----:B------:R-:W1:Y:S01]  /*cc80*/  MUFU.EX2 R176, R18 ;  /* 0x0000001200b07308 */ /* 0x000e620000000800 */
[----:B------:R-:W-:-:S07]  /*cc90*/  FSETP.NEU.FTZ.AND P1, PT, R236, -INF , PT ;  /* 0xff800000ec00780b */ /* 0x000fce0003f3d000 */
[----:B------:R3:W-:Y:S01]  /*cca0*/  MUFU.EX2 R179, R0 ;  /* 0x0000000000b37308 */ /* 0x0007e20000000800 */
[----:B--2---:R-:W-:-:S05]  /*ccb0*/  FMUL.FTZ R9, R236, UR26 ;  /* 0x0000001aec097c20 */ /* 0x004fca0008410000 */
[----:B------:R-:W-:Y:S02]  /*ccc0*/  FSEL R9, R9, RZ, P1 ;  /* 0x000000ff09097208 */ /* 0x000fe40000800000 */
[----:B------:R-:W2:Y:S01]  /*ccd0*/  MUFU.EX2 R178, R14 ;  /* 0x0000000e00b27308 */ /* 0x000ea20000000800 */
[----:B-1----:R-:W-:Y:S02]  /*cce0*/  F2FP.BF16.F32.PACK_AB R4, R176, R177 ;  /* 0x000000b1b004723e */ /* 0x002fe400000010ff */
[--C-:B------:R-:W-:Y:S01]  /*ccf0*/  FFMA.FTZ R13, R13, UR26, -R9.reuse ;  /* 0x0000001a0d0d7c23 */ /* 0x100fe20008010809 */
[----:B------:R-:W-:-:S04]  /*cd00*/  FFMA.FTZ R19, R19, UR26, -R9 ;  /* 0x0000001a13137c23 */ /* 0x000fc80008010809 */
[----:B------:R1:W-:Y:S01]  /*cd10*/  MUFU.EX2 R172, R13 ;  /* 0x0000000d00ac7308 */ /* 0x0003e20000000800 */
[----:B---3--:R-:W-:Y:S02]  /*cd20*/  FFMA.FTZ R0, R32, UR26, -R9 ;  /* 0x0000001a20007c23 */ /* 0x008fe40008010809 */
[----:B------:R-:W-:Y:S05]  /*cd30*/  LDSM.16.MT88.4 R32, [R218+0xb000] ;  /* 0x00b00000da20783b */ /* 0x000fea0000004200 */
[----:B------:R3:W-:Y:S01]  /*cd40*/  MUFU.EX2 R175, R0 ;  /* 0x0000000000af7308 */ /* 0x0007e20000000800 */
[----:B--2---:R-:W-:Y:S02]  /*cd50*/  F2FP.BF16.F32.PACK_AB R6, R179, R178 ;  /* 0x000000b2b306723e */ /* 0x004fe400000010ff */
[----:B------:R-:W-:-:S05]  /*cd60*/  MOV R14, R206 ;  /* 0x000000ce000e7202 */ /* 0x000fca0000000f00 */
[----:B------:R-:W2:Y:S01]  /*cd70*/  MUFU.EX2 R173, R19 ;  /* 0x0000001300ad7308 */ /* 0x000ea20000000800 */
[----:B-1----:R-:W-:-:S07]  /*cd80*/  FFMA.FTZ R13, R182, UR26, -R10 ;  /* 0x0000001ab60d7c23 */ /* 0x002fce000801080a */
[----:B------:R1:W-:Y:S01]  /*cd90*/  MUFU.EX2 R188, R16 ;  /* 0x0000001000bc7308 */ /* 0x0003e20000000800 */
[----:B---3--:R-:W-:Y:S02]  /*cda0*/  FFMA.FTZ R0, R24, UR26, -R9 ;  /* 0x0000001a18007c23 */ /* 0x008fe40008010809 */
[----:B------:R-:W-:Y:S05]  /*cdb0*/  LDSM.16.MT88.4 R24, [R215+0xb000] ;  /* 0x00b00000d718783b */ /* 0x000fea0000004200 */
[----:B------:R3:W4:Y:S01]  /*cdc0*/  MUFU.EX2 R174, R0 ;  /* 0x0000000000ae7308 */ /* 0x0007220000000800 */
[----:B--2---:R-:W-:-:S07]  /*cdd0*/  F2FP.BF16.F32.PACK_AB R5, R173, R172 ;  /* 0x000000acad05723e */ /* 0x004fce00000010ff */
[----:B------:R2:W-:Y:S01]  /*cde0*/  MUFU.EX2 R184, R15 ;  /* 0x0000000f00b87308 */ /* 0x0005e20000000800 */
[----:B-1----:R-:W-:Y:S07]  /*cdf0*/  LDSM.16.MT88.4 R16, [R213+0xa000] ;  /* 0x00a00000d510783b */ /* 0x002fee0000004200 */
[----:B------:R-:W1:Y:S01]  /*ce00*/  MUFU.EX2 R8, R8 ;  /* 0x0000000800087308 */ /* 0x000e620000000800 */
[----:B---3--:R-:W-:Y:S02]  /*ce10*/  FSEL R0, R237, RZ, P2 ;  /* 0x000000ffed007208 */ /* 0x008fe40001000000 */
[----:B----4-:R-:W-:-:S03]  /*ce20*/  F2FP.BF16.F32.PACK_AB R7, R174, R175 ;  /* 0x000000afae07723e */ /* 0x010fc600000010ff */
[----:B------:R-:W-:Y:S01]  /*ce30*/  FADD.FTZ R2, R134, -R0 ;  /* 0x8000000086027221 */ /* 0x000fe20000010000 */
[----:B------:R-:W-:Y:S02]  /*ce40*/  FSEL R0, R236, RZ, P1 ;  /* 0x000000ffec007208 */ /* 0x000fe40000800000 */
[----:B--2---:R-:W-:Y:S01]  /*ce50*/  MOV R15, R205 ;  /* 0x000000cd000f7202 */ /* 0x004fe20000000f00 */
[----:B------:R-:W-:Y:S02]  /*ce60*/  FMUL.FTZ R2, R2, UR26 ;  /* 0x0000001a02027c20 */ /* 0x000fe40008410000 */
[----:B------:R-:W-:Y:S02]  /*ce70*/  FADD.FTZ R0, R137, -R0 ;  /* 0x8000000089007221 */ /* 0x000fe40000010000 */
[----:B------:R2:W3:Y:S01]  /*ce80*/  MUFU.EX2 R3, R2 ;  /* 0x0000000200037308 */ /* 0x0004e20000000800 */
[----:B------:R-:W-:Y:S01]  /*ce90*/  LDSM.16.MT88.4 R136, [R217+0xa000] ;  /* 0x00a00000d988783b */ /* 0x000fe20000004200 */
[----:B------:R-:W-:Y:S01]  /*cea0*/  FMUL.FTZ R0, R0, UR26 ;  /* 0x0000001a00007c20 */ /* 0x000fe20008410000 */
[-C--:B-1----:R-:W-:Y:S01]  /*ceb0*/  FMUL.FTZ R160, R160, R8.reuse ;  /* 0x00000008a0a07220 */ /* 0x082fe20000410000 */
        /* <DEDUP_REMOVED lines=13> */
[----:B--2---:R-:W-:Y:S01]  /*cf90*/  FSEL R2, R243, RZ, P3 ;  /* 0x000000fff3027208 */ /* 0x004fe20001800000 */
[-C--:B---3--:R-:W-:Y:S01]  /*cfa0*/  FMUL.FTZ R40, R40, R3.reuse ;  /* 0x0000000328287220 */ /* 0x088fe20000410000 */
[-C--:B------:R-:W-:Y:S01]  /*cfb0*/  FMUL.FTZ R41, R41, R3.reuse ;  /* 0x0000000329297220 */ /* 0x080fe20000410000 */
[-C--:B------:R-:W-:Y:S01]  /*cfc0*/  FMUL.FTZ R140, R140, R3.reuse ;  /* 0x000000038c8c7220 */ /* 0x080fe20000410000 */
[-C--:B------:R-:W-:Y:S01]  /*cfd0*/  FMUL.FTZ R141, R141, R3.reuse ;  /* 0x000000038d8d7220 */ /* 0x080fe20000410000 */
[----:B------:R-:W-:Y:S01]  /*cfe0*/  FADD.FTZ R2, R135, -R2 ;  /* 0x8000000287027221 */ /* 0x000fe20000010000 */
[-C--:B------:R-:W-:Y:S01]  /*cff0*/  FMUL.FTZ R148, R148, R3.reuse ;  /* 0x0000000394947220 */ /* 0x080fe20000410000 */
[----:B------:R-:W2:Y:S01]  /*d000*/  LDSM.16.MT88.4 R132, [R218+0xa000] ;  /* 0x00a00000da84783b */ /* 0x000ea20000004200 */
[-C--:B-1----:R-:W-:Y:S01]  /*d010*/  FMUL.FTZ R42, R42, R0.reuse ;  /* 0x000000002a2a7220 */ /* 0x082fe20000410000 */
[-C--:B------:R-:W-:Y:S01]  /*d020*/  FMUL.FTZ R43, R43, R0.reuse ;  /* 0x000000002b2b7220 */ /* 0x080fe20000410000 */
        /* <DEDUP_REMOVED lines=37> */
[C---:B--2---:R-:W-:Y:S01]  /*d280*/  HMMA.16816.F32.BF16 R244, R4.reuse, R132, R40 ;  /* 0x0000008404f4723c */ /* 0x044fe20000041828 */
        /* <DEDUP_REMOVED lines=84> */
[----:B------:R-:W-:-:S05]  /*d7d0*/  FMUL.FTZ R131, R131, R2 ;  /* 0x0000000283837220 */ /* 0x000fca0000410000 */
[C---:B------:R-:W-:Y:S06]  /*d7e0*/  HMMA.16816.F32.BF16 R104, R4.reuse, R32, R104 ;  /* 0x000000200468723c */ /* 0x040fec0000041868 */
[C---:B------:R-:W-:Y:S06]  /*d7f0*/  HMMA.16816.F32.BF16 R108, R4.reuse, R34, R108 ;  /* 0x00000022046c723c */ /* 0x040fec000004186c */
[C---:B--2---:R-:W-:Y:S06]  /*d800*/  HMMA.16816.F32.BF16 R120, R4.reuse, R40, R120 ;  /* 0x000000280478723c */ /* 0x044fec0000041878 */
        /* <DEDUP_REMOVED lines=11> */
[C---:B------:R-:W-:Y:S01]  /*d8c0*/  HMMA.16816.F32.BF16 R200, R4.reuse, R30, R168 ;  /* 0x0000001e04c8723c */ /* 0x040fe200000418a8 */
[----:B------:R-:W-:Y:S05]  /*d8d0*/  LDSM.16.MT88.4 R168, [R215+0xa800] ;  /* 0x00a80000d7a8783b */ /* 0x000fea0000004200 */
[----:B------:R-:W-:Y:S01]  /*d8e0*/  HMMA.16816.F32.BF16 R68, R4, R20, R68 ;  /* 0x000000140444723c */ /* 0x000fe20000041844 */
[----:B-1----:R-:W-:-:S05]  /*d8f0*/  FFMA.FTZ R13, R181, UR26, -R10 ;  /* 0x0000001ab50d7c23 */ /* 0x002fca000801080a */
[C---:B------:R-:W-:Y:S01]  /*d900*/  HMMA.16816.F32.BF16 R204, R4.reuse, R18, R152 ;  /* 0x0000001204cc723c */ /* 0x040fe20000041898 */
[----:B------:R-:W-:Y:S01]  /*d910*/  LDSM.16.MT88.4 R152, [R213+0xa800] ;  /* 0x00a80000d598783b */ /* 0x000fe20000004200 */
[----:B------:R1:W-:Y:S04]  /*d920*/  MUFU.EX2 R30, R13 ;  /* 0x0000000d001e7308 */ /* 0x0003e80000000800 */
[C---:B------:R-:W-:Y:S06]  /*d930*/  HMMA.16816.F32.BF16 R144, R4.reuse, R16, R144 ;  /* 0x000000100490723c */ /* 0x040fec0000041890 */
[----:B------:R-:W-:Y:S01]  /*d940*/  HMMA.16816.F32.BF16 R36, R4, R132, R36 ;  /* 0x000000840424723c */ /* 0x000fe20000041824 */
[----:B------:R-:W-:-:S05]  /*d950*/  MOV R17, R197 ;  /* 0x000000c500117202 */ /* 0x000fca0000000f00 */
[----:B------:R-:W-:Y:S01]  /*d960*/  HMMA.16816.F32.BF16 R196, R4, R134, R48 ;  /* 0x0000008604c4723c */ /* 0x000fe20000041830 */
[----:B------:R-:W2:Y:S01]  /*d970*/  LDSM.16.MT88.4 R48, [R218+0xa800] ;  /* 0x00a80000da30783b */ /* 0x000ea20000004200 */
[--C-:B-1----:R-:W-:Y:S01]  /*d980*/  FFMA.FTZ R13, R180, UR26, -R10.reuse ;  /* 0x0000001ab40d7c23 */ /* 0x102fe2000801080a */
[----:B------:R-:W-:-:S03]  /*d990*/  FFMA.FTZ R10, R183, UR26, -R10 ;  /* 0x0000001ab70a7c23 */ /* 0x000fc6000801080a */
[C---:B------:R-:W-:Y:S01]  /*d9a0*/  HMMA.16816.F32.BF16 R52, R4.reuse, R136, R52 ;  /* 0x000000880434723c */ /* 0x040fe20000041834 */
[----:B------:R1:W-:Y:S05]  /*d9b0*/  MUFU.EX2 R28, R10 ;  /* 0x0000000a001c7308 */ /* 0x0003ea0000000800 */
[C---:B------:R-:W-:Y:S01]  /*d9c0*/  HMMA.16816.F32.BF16 R180, R4.reuse, R138, R64 ;  /* 0x0000008a04b4723c */ /* 0x040fe20000041840 */
[----:B------:R-:W3:Y:S02]  /*d9d0*/  LDSM.16.MT88.4 R64, [R217+0xa800] ;  /* 0x00a80000d940783b */ /* 0x000ee40000004200 */
[----:B------:R-:W4:Y:S03]  /*d9e0*/  MUFU.EX2 R31, R13 ;  /* 0x0000000d001f7308 */ /* 0x000f260000000800 */
[----:B------:R-:W-:Y:S01]  /*d9f0*/  HMMA.16816.F32.BF16 R84, R4, R24, R84 ;  /* 0x000000180454723c */ /* 0x000fe20000041854 */
[----:B-1----:R-:W-:-:S05]  /*da00*/  FFMA.FTZ R10, R194, UR26, -R9 ;  /* 0x0000001ac20a7c23 */ /* 0x002fca0008010809 */
[C---:B------:R-:W-:Y:S01]  /*da10*/  HMMA.16816.F32.BF16 R132, R4.reuse, R26, R96 ;  /* 0x0000001a0484723c */ /* 0x040fe20000041860 */
[----:B------:R-:W-:Y:S01]  /*da20*/  MOV R194, R126 ;  /* 0x0000007e00c27202 */ /* 0x000fe20000000f00 */
[----:B------:R-:W-:Y:S01]  /*da30*/  LDSM.16.MT88.4 R96, [R215+0xb800] ;  /* 0x00b80000d760783b */ /* 0x000fe20000004200 */
[----:B------:R1:W-:Y:S03]  /*da40*/  MUFU.EX2 R21, R10 ;  /* 0x0000000a00157308 */ /* 0x0003e60000000800 */
[----:B------:R-:W-:Y:S01]  /*da50*/  HMMA.16816.F32.BF16 R100, R4, R32, R100 ;  /* 0x000000200464723c */ /* 0x000fe20000041864 */
[----:B----4-:R-:W-:Y:S01]  /*da60*/  F2FP.BF16.F32.PACK_AB R126, R28, R31 ;  /* 0x0000001f1c7e723e */ /* 0x010fe200000010ff */
[----:B------:R-:W-:-:S04]  /*da70*/  FFMA.FTZ R0, R194, R0, R172 ;  /* 0x00000000c2007223 */ /* 0x000fc800000100ac */
[C---:B------:R-:W-:Y:S01]  /*da80*/  HMMA.16816.F32.BF16 R136, R4.reuse, R22, R80 ;  /* 0x000000160488723c */ /* 0x040fe20000041850 */
[----:B------:R-:W4:Y:S05]  /*da90*/  LDSM.16.MT88.4 R80, [R213+0xb800] ;  /* 0x00b80000d550783b */ /* 0x000f2a0000004200 */
[C---:B------:R-:W-:Y:S01]  /*daa0*/  HMMA.16816.F32.BF16 R32, R4.reuse, R34, R112 ;  /* 0x000000220420723c */ /* 0x040fe20000041870 */
[----:B------:R-:W-:Y:S01]  /*dab0*/  MOV R22, R124 ;  /* 0x0000007c00167202 */ /* 0x000fe20000000f00 */
[----:B-1----:R-:W-:Y:S01]  /*dac0*/  FFMA.FTZ R10, R195, UR26, -R9 ;  /* 0x0000001ac30a7c23 */ /* 0x002fe20008010809 */
[----:B------:R-:W-:Y:S01]  /*dad0*/  MOV R195, R17 ;  /* 0x0000001100c37202 */ /* 0x000fe20000000f00 */
[----:B------:R-:W-:Y:S01]  /*dae0*/  LDSM.16.MT88.4 R112, [R218+0xb800] ;  /* 0x00b80000da70783b */ /* 0x000fe20000004200 */
[----:B------:R-:W-:Y:S01]  /*daf0*/  MOV R23, R125 ;  /* 0x0000007d00177202 */ /* 0x000fe20000000f00 */
[----:B------:R1:W5:Y:S01]  /*db00*/  MUFU.EX2 R19, R10 ;  /* 0x0000000a00137308 */ /* 0x0003620000000800 */
[----:B------:R-:W-:Y:S01]  /*db10*/  HMMA.16816.F32.BF16 R116, R4, R40, R116 ;  /* 0x000000280474723c */ /* 0x000fe20000041874 */
[----:B------:R-:W-:Y:S01]  /*db20*/  F2FP.BF16.F32.PACK_AB R124, R30, R29 ;  /* 0x0000001d1e7c723e */ /* 0x000fe200000010ff */
[----:B------:R-:W-:Y:S01]  /*db30*/  FFMA.FTZ R8, R195, R8, R190 ;  /* 0x00000008c3087223 */ /* 0x000fe200000100be */
[----:B------:R-:W-:Y:S01]  /*db40*/  FFMA.FTZ R2, R22, R2, R185 ;  /* 0x0000000216027223 */ /* 0x000fe200000100b9 */
[----:B------:R-:W-:-:S02]  /*db50*/  FFMA.FTZ R3, R23, R3, R177 ;  /* 0x0000000317037223 */ /* 0x000fc400000100b1 */
[----:B------:R-:W-:Y:S02]  /*db60*/  HMMA.16816.F32.BF16 R24, R4, R42, R128 ;  /* 0x0000002a0418723c */ /* 0x000fe40000041880 */
[----:B------:R-:W-:-:S04]  /*db70*/  FADD.FTZ R3, R176, R3 ;  /* 0x00000003b0037221 */ /* 0x000fc80000010000 */
[----:B------:R-:W-:Y:S01]  /*db80*/  FADD.FTZ R3, R178, R3 ;  /* 0x00000003b2037221 */ /* 0x000fe20000010000 */
[----:B------:R-:W-:Y:S01]  /*db90*/  FFMA.FTZ R4, R14, UR26, -R12 ;  /* 0x0000001a0e047c23 */ /* 0x000fe2000801080c */
[----:B------:R-:W-:Y:S01]  /*dba0*/  FFMA.FTZ R5, R250, UR26, -R11 ;  /* 0x0000001afa057c23 */ /* 0x000fe2000801080b */
[--C-:B-1----:R-:W-:Y:S01]  /*dbb0*/  FFMA.FTZ R10, R248, UR26, -R9.reuse ;  /* 0x0000001af80a7c23 */ /* 0x102fe20008010809 */
[----:B------:R-:W-:Y:S01]  /*dbc0*/  FFMA.FTZ R9, R249, UR26, -R9 ;  /* 0x0000001af9097c23 */ /* 0x000fe20008010809 */
[----:B------:R-:W-:Y:S01]  /*dbd0*/  MOV R248, R127 ;  /* 0x0000007f00f87202 */ /* 0x000fe20000000f00 */
[----:B------:R-:W-:Y:S01]  /*dbe0*/  MUFU.EX2 R7, R5 ;  /* 0x0000000500077308 */ /* 0x000fe20000000800 */
[----:B-----5:R-:W-:-:S07]  /*dbf0*/  F2FP.BF16.F32.PACK_AB R125, R19, R21 ;  /* 0x00000015137d723e */ /* 0x020fce00000010ff */
[----:B------:R1:W-:Y:S08]  /*dc00*/  MUFU.EX2 R20, R10 ;  /* 0x0000000a00147308 */ /* 0x0003f00000000800 */
[----:B------:R5:W2:Y:S01]  /*dc10*/  MUFU.EX2 R18, R9 ;  /* 0x0000000900127308 */ /* 0x000aa20000000800 */
[----:B-1----:R-:W-:-:S07]  /*dc20*/  FFMA.FTZ R10, R192, UR26, -R12 ;  /* 0x0000001ac00a7c23 */ /* 0x002fce000801080c */
[----:B------:R-:W-:Y:S01]  /*dc30*/  MUFU.EX2 R17, R10 ;  /* 0x0000000a00117308 */ /* 0x000fe20000000800 */
[----:B-----5:R-:W-:Y:S01]  /*dc40*/  FFMA.FTZ R9, R193, UR26, -R12 ;  /* 0x0000001ac1097c23 */ /* 0x020fe2000801080c */
[----:B--2---:R-:W-:-:S06]  /*dc50*/  F2FP.BF16.F32.PACK_AB R127, R18, R20 ;  /* 0x00000014127f723e */ /* 0x004fcc00000010ff */
[----:B------:R1:W-:Y:S01]  /*dc60*/  MUFU.EX2 R10, R4 ;  /* 0x00000004000a7308 */ /* 0x0003e20000000800 */
[C---:B------:R-:W-:Y:S07]  /*dc70*/  HMMA.16816.F32.BF16 R40, R124.reuse, R48, R244 ;  /* 0x000000307c28723c */ /* 0x040fee00000418f4 */
[----:B------:R-:W2:Y:S01]  /*dc80*/  MUFU.EX2 R16, R9 ;  /* 0x0000000900107308 */ /* 0x000ea20000000800 */
[C---:B------:R-:W-:Y:S06]  /*dc90*/  HMMA.16816.F32.BF16 R140, R124.reuse, R152, R140 ;  /* 0x000000987c8c723c */ /* 0x040fec000004188c */
[----:B------:R-:W-:Y:S01]  /*dca0*/  HMMA.16816.F32.BF16 R148, R124, R154, R148 ;  /* 0x0000009a7c94723c */ /* 0x000fe20000041894 */
[----:B-1----:R-:W-:-:S02]  /*dcb0*/  FFMA.FTZ R4, R15, UR26, -R12 ;  /* 0x0000001a0f047c23 */ /* 0x002fc4000801080c */
[----:B------:R-:W1:Y:S02]  /*dcc0*/  LDSM.16.MT88.4 R12, [R217+0xb800] ;  /* 0x00b80000d90c783b */ /* 0x000e640000004200 */
[----:B------:R5:W3:Y:S01]  /*dcd0*/  MUFU.EX2 R9, R4 ;  /* 0x0000000400097308 */ /* 0x000ae20000000800 */
[----:B------:R-:W-:Y:S01]  /*dce0*/  HMMA.16816.F32.BF16 R156, R124, R168, R156 ;  /* 0x000000a87c9c723c */ /* 0x000fe2000004189c */
[----:B--2---:R-:W-:-:S05]  /*dcf0*/  F2FP.BF16.F32.PACK_AB R128, R16, R17 ;  /* 0x000000111080723e */ /* 0x004fca00000010ff */
[C---:B------:R-:W-:Y:S06]  /*dd00*/  HMMA.16816.F32.BF16 R164, R124.reuse, R170, R164 ;  /* 0x000000aa7ca4723c */ /* 0x040fec00000418a4 */
[----:B------:R-:W-:Y:S01]  /*dd10*/  HMMA.16816.F32.BF16 R44, R124, R50, R44 ;  /* 0x000000327c2c723c */ /* 0x000fe2000004182c */
[----:B-----5:R-:W-:Y:S01]  /*dd20*/  FFMA.FTZ R4, R248, UR26, -R11 ;  /* 0x0000001af8047c23 */ /* 0x020fe2000801080b */
[----:B---3--:R-:W-:-:S04]  /*dd30*/  F2FP.BF16.F32.PACK_AB R130, R9, R10 ;  /* 0x0000000a0982723e */ /* 0x008fc800000010ff */
[C---:B------:R-:W-:Y:S01]  /*dd40*/  HMMA.16816.F32.BF16 R56, R124.reuse, R64, R56 ;  /* 0x000000407c38723c */ /* 0x040fe20000041838 */
[----:B------:R2:W3:Y:S05]  /*dd50*/  MUFU.EX2 R6, R4 ;  /* 0x0000000400067308 */ /* 0x0004ea0000000800 */
[C---:B------:R-:W-:Y:S06]  /*dd60*/  HMMA.16816.F32.BF16 R60, R124.reuse, R66, R60 ;  /* 0x000000427c3c723c */ /* 0x040fec000004183c */
[C---:B----4-:R-:W-:Y:S06]  /*dd70*/  HMMA.16816.F32.BF16 R72, R124.reuse, R80, R72 ;  /* 0x000000507c48723c */ /* 0x050fec0000041848 */
        /* <DEDUP_REMOVED lines=8> */
[----:B------:R-:W-:-:S04]  /*de00*/  FADD.FTZ R11, R184, R2 ;  /* 0x00000002b80b7221 */ /* 0x000fc80000010000 */
[C---:B------:R-:W-:Y:S01]  /*de10*/  HMMA.16816.F32.BF16 R104, R124.reuse, R112, R104 ;  /* 0x000000707c68723c */ /* 0x040fe20000041868 */
[----:B------:R-:W1:Y:S05]  /*de20*/  MUFU.EX2 R4, R4 ;  /* 0x0000000400047308 */ /* 0x000e6a0000000800 */
[C---:B------:R-:W-:Y:S06]  /*de30*/  HMMA.16816.F32.BF16 R108, R124.reuse, R114, R108 ;  /* 0x000000727c6c723c */ /* 0x040fec000004186c */
        /* <DEDUP_REMOVED lines=80> */
[----:B------:R-:W-:Y:S03]  /*e340*/  LDSM.16.M88.4 R12, [R216+0x2000] ;  /* 0x00200000d80c783b */ /* 0x000fe60000000200 */
[----:B------:R-:W-:Y:S01]  /*e350*/  IMAD R0, R0, 0x20, R248 ;  /* 0x0000002000007824 */ /* 0x000fe200078e02f8 */
[----:B--2---:R-:W1:Y:S04]  /*e360*/  LDSM.16.M88.4 R8, [R214] ;  /* 0x00000000d608783b */ /* 0x004e680000000200 */
[----:B------:R-:W-:Y:S01]  /*e370*/  LDSM.16.M88.4 R28, [R226] ;  /* 0x00000000e21c783b */ /* 0x000fe20000000200 */
[----:B------:R-:W-:-:S02]  /*e380*/  ISETP.GE.AND P6, PT, R0, R232, PT ;  /* 0x000000e80000720c */ /* 0x000fc40003fc6270 */
[C---:B------:R-:W-:Y:S01]  /*e390*/  ISETP.GE.AND P2, PT, R0.reuse, R231, PT ;  /* 0x000000e70000720c */ /* 0x040fe20003f46270 */
[----:B---3--:R-:W2:Y:S01]  /*e3a0*/  LDSM.16.M88.4 R4, [R214+0x2000] ;  /* 0x00200000d604783b */ /* 0x008ea20000000200 */
[C---:B------:R-:W-:Y:S01]  /*e3b0*/  ISETP.LT.OR P6, PT, R0.reuse, R228, P6 ;  /* 0x000000e40000720c */ /* 0x040fe200037c1670 */
[C---:B----4-:R-:W-:Y:S02]  /*e3c0*/  VIADD R2, R0.reuse, 0x1 ;  /* 0x0000000100027836 */ /* 0x050fe40000000000 */
[----:B------:R-:W-:Y:S01]  /*e3d0*/  LDSM.16.M88.4 R32, [R223] ;  /* 0x00000000df20783b */ /* 0x000fe20000000200 */
[C---:B------:R-:W-:Y:S02]  /*e3e0*/  ISETP.GE.AND P0, PT, R0.reuse, R234, PT ;  /* 0x000000ea0000720c */ /* 0x040fe40003f06270 */
[----:B------:R-:W-:Y:S01]  /*e3f0*/  ISETP.LT.OR P2, PT, R0, R227, P2 ;  /* 0x000000e30000720c */ /* 0x000fe20001741670 */
[----:B------:R-:W3:Y:S01]  /*e400*/  LDSM.16.M88.4 R16, [R216] ;  /* 0x00000000d810783b */ /* 0x000ee20000000200 */
        /* <DEDUP_REMOVED lines=16> */
[----:B------:R-:W-:Y:S06]  /*e510*/  HMMA.16816.F32.BF16 R180, R4, R26, RZ ;  /* 0x0000001a04b4723c */ /* 0x000fec00000418ff */
[----:B------:R-:W-:Y:S06]  /*e520*/  HMMA.16816.F32.BF16 R172, R8, R20, RZ ;  /* 0x0000001408ac723c */ /* 0x000fec00000418ff */
[----:B------:R-:W-:Y:S01]  /*e530*/  HMMA.16816.F32.BF16 R184, R4, R24, RZ ;  /* 0x0000001804b8723c */ /* 0x000fe200000418ff */
[----:B------:R-:W-:Y:S04]  /*e540*/  LDSM.16.M88.4 R24, [R221+0x8000] ;  /* 0x00800000dd18783b */ /* 0x000fe80000000200 */
[----:B------:R-:W-:Y:S01]  /*e550*/  LDSM.16.M88.4 R4, [R222+0x2000] ;  /* 0x00200000de04783b */ /* 0x000fe20000000200 */
[----:B------:R-:W-:Y:S03]  /*e560*/  HMMA.16816.F32.BF16 R20, R8, R22, RZ ;  /* 0x000000160814723c */ /* 0x000fe600000418ff */
[----:B------:R-:W1:Y:S03]  /*e570*/  LDSM.16.M88.4 R8, [R222] ;  /* 0x00000000de08783b */ /* 0x000e660000000200 */
[C---:B------:R-:W-:Y:S06]  /*e580*/  HMMA.16816.F32.BF16 R200, R12.reuse, R28, R176 ;  /* 0x0000001c0cc8723c */ /* 0x040fec00000418b0 */
[----:B------:R-:W-:Y:S06]  /*e590*/  HMMA.16816.F32.BF16 R176, R12, R30, R136 ;  /* 0x0000001e0cb0723c */ /* 0x000fec0000041888 */
[----:B---3--:R-:W-:Y:S06]  /*e5a0*/  HMMA.16816.F32.BF16 R136, R16, R32, R192 ;  /* 0x000000201088723c */ /* 0x008fec00000418c0 */
[-C--:B------:R-:W-:Y:S06]  /*e5b0*/  HMMA.16816.F32.BF16 R180, R12, R34.reuse, R180 ;  /* 0x000000220cb4723c */ /* 0x080fec00000418b4 */
[C---:B------:R-:W-:Y:S06]  /*e5c0*/  HMMA.16816.F32.BF16 R196, R16.reuse, R34, R188 ;  /* 0x0000002210c4723c */ /* 0x040fec00000418bc */
[C---:B------:R-:W-:Y:S06]  /*e5d0*/  HMMA.16816.F32.BF16 R204, R16.reuse, R28, R172 ;  /* 0x0000001c10cc723c */ /* 0x040fec00000418ac */
[----:B------:R-:W-:Y:S01]  /*e5e0*/  HMMA.16816.F32.BF16 R188, R16, R30, R20 ;  /* 0x0000001e10bc723c */ /* 0x000fe20000041814 */
[----:B------:R-:W-:Y:S04]  /*e5f0*/  LDSM.16.M88.4 R28, [R219] ;  /* 0x00000000db1c783b */ /* 0x000fe80000000200 */
[----:B------:R-:W2:Y:S01]  /*e600*/  LDSM.16.M88.4 R16, [R220] ;  /* 0x00000000dc10783b */ /* 0x000ea20000000200 */
[----:B------:R-:W-:Y:S03]  /*e610*/  HMMA.16816.F32.BF16 R184, R12, R32, R184 ;  /* 0x000000200cb8723c */ /* 0x000fe600000418b8 */
[----:B------:R-:W3:Y:S03]  /*e620*/  LDSM.16.M88.4 R12, [R220+0x2000] ;  /* 0x00200000dc0c783b */ /* 0x000ee60000000200 */
[----:B-1----:R-:W-:Y:S01]  /*e630*/  HMMA.16816.F32.BF16 R136, R8, R24, R136 ;  /* 0x000000180888723c */ /* 0x002fe20000041888 */
[----:B------:R-:W1:Y:S04]  /*e640*/  LDSM.16.M88.4 R32, [R219+0x800] ;  /* 0x00080000db20783b */ /* 0x000e680000000200 */
[----:B------:R-:W-:Y:S01]  /*e650*/  LDSM.16.M88.4 R20, [R214+0x4000] ;  /* 0x00400000d614783b */ /* 0x000fe20000000200 */
[C---:B------:R-:W-:Y:S06]  /*e660*/  HMMA.16816.F32.BF16 R180, R4.reuse, R26, R180 ;  /* 0x0000001a04b4723c */ /* 0x040fec00000418b4 */
[C---:B------:R-:W-:Y:S06]  /*e670*/  HMMA.16816.F32.BF16 R172, R4.reuse, R132, R200 ;  /* 0x0000008404ac723c */ /* 0x040fec00000418c8 */
[C---:B------:R-:W-:Y:S01]  /*e680*/  HMMA.16816.F32.BF16 R192, R4.reuse, R134, R176 ;  /* 0x0000008604c0723c */ /* 0x040fe200000418b0 */
[----:B------:R-:W4:Y:S05]  /*e690*/  LDSM.16.M88.4 R176, [R212+0x9000] ;  /* 0x00900000d4b0783b */ /* 0x000f2a0000000200 */
[----:B------:R-:W-:Y:S01]  /*e6a0*/  HMMA.16816.F32.BF16 R184, R4, R24, R184 ;  /* 0x0000001804b8723c */ /* 0x000fe200000418b8 */
[----:B------:R-:W-:Y:S05]  /*e6b0*/  LDSM.16.M88.4 R4, [R214+0x6000] ;  /* 0x00600000d604783b */ /* 0x000fea0000000200 */
[C---:B------:R-:W-:Y:S01]  /*e6c0*/  HMMA.16816.F32.BF16 R200, R8.reuse, R26, R196 ;  /* 0x0000001a08c8723c */ /* 0x040fe200000418c4 */
[----:B------:R-:W-:Y:S05]  /*e6d0*/  LDSM.16.M88.4 R24, [R216+0x4000] ;  /* 0x00400000d818783b */ /* 0x000fea0000000200 */
[C---:B------:R-:W-:Y:S06]  /*e6e0*/  HMMA.16816.F32.BF16 R204, R8.reuse, R132, R204 ;  /* 0x0000008408cc723c */ /* 0x040fec00000418cc */
[----:B------:R-:W-:Y:S06]  /*e6f0*/  HMMA.16816.F32.BF16 R196, R8, R134, R188 ;  /* 0x0000008608c4723c */ /* 0x000fec00000418bc */
[----:B--2---:R-:W-:Y:S01]  /*e700*/  HMMA.16816.F32.BF16 R8, R16, R28, R136 ;  /* 0x0000001c1008723c */ /* 0x004fe20000041888 */
[----:B------:R-:W2:Y:S05]  /*e710*/  LDSM.16.M88.4 R136, [R212+0x9800] ;  /* 0x00980000d488783b */ /* 0x000eaa0000000200 */
[C---:B---3--:R-:W-:Y:S06]  /*e720*/  HMMA.16816.F32.BF16 R208, R12.reuse, R30, R180 ;  /* 0x0000001e0cd0723c */ /* 0x048fec00000418b4 */
[C---:B-1----:R-:W-:Y:S01]  /*e730*/  HMMA.16816.F32.BF16 R180, R12.reuse, R32, R172 ;  /* 0x000000200cb4723c */ /* 0x042fe200000418ac */
[----:B------:R-:W1:Y:S05]  /*e740*/  LDSM.16.M88.4 R172, [R225] ;  /* 0x00000000e1ac783b */ /* 0x000e6a0000000200 */
[----:B------:R-:W-:Y:S06]  /*e750*/  HMMA.16816.F32.BF16 R184, R12, R28, R184 ;  /* 0x0000001c0cb8723c */ /* 0x000fec00000418b8 */
[----:B------:R-:W-:Y:S06]  /*e760*/  HMMA.16816.F32.BF16 R28, R16, R30, R200 ;  /* 0x0000001e101c723c */ /* 0x000fec00000418c8 */
[----:B----4-:R-:W-:Y:S06]  /*e770*/  HMMA.16816.F32.BF16 R8, R20, R176, R8 ;  /* 0x000000b01408723c */ /* 0x010fec0000041808 */
[----:B------:R-:W-:Y:S01]  /*e780*/  HMMA.16816.F32.BF16 R132, R12, R34, R192 ;  /* 0x000000220c84723c */ /* 0x000fe200000418c0 */
[----:B------:R-:W-:Y:S05]  /*e790*/  LDSM.16.M88.4 R12, [R222+0x4000] ;  /* 0x00400000de0c783b */ /* 0x000fea0000000200 */
[C---:B------:R-:W-:Y:S06]  /*e7a0*/  HMMA.16816.F32.BF16 R188, R16.reuse, R32, R204 ;  /* 0x0000002010bc723c */ /* 0x040fec00000418cc */
[----:B------:R-:W-:Y:S01]  /*e7b0*/  HMMA.16816.F32.BF16 R196, R16, R34, R196 ;  /* 0x0000002210c4723c */ /* 0x000fe200000418c4 */
[----:B------:R-:W3:Y:S04]  /*e7c0*/  LDSM.16.M88.4 R32, [R221+0x9000] ;  /* 0x00900000dd20783b */ /* 0x000ee80000000200 */
[----:B------:R-:W4:Y:S01]  /*e7d0*/  LDSM.16.M88.4 R16, [R216+0x6000] ;  /* 0x00600000d810783b */ /* 0x000f220000000200 */
[----:B--2---:R-:W-:Y:S06]  /*e7e0*/  HMMA.16816.F32.BF16 R204, R4, R136, R180 ;  /* 0x0000008804cc723c */ /* 0x004fec00000418b4 */
[----:B------:R-:W-:Y:S06]  /*e7f0*/  HMMA.16816.F32.BF16 R180, R20, R178, R28 ;  /* 0x000000b214b4723c */ /* 0x000fec000004181c */
[----:B-1----:R-:W-:Y:S01]  /*e800*/  HMMA.16816.F32.BF16 R28, R24, R172, R8 ;  /* 0x000000ac181c723c */ /* 0x002fe20000041808 */
[----:B------:R-:W1:Y:S05]  /*e810*/  LDSM.16.M88.4 R8, [R222+0x6000] ;  /* 0x00600000de08783b */ /* 0x000e6a0000000200 */
[C---:B------:R-:W-:Y:S06]  /*e820*/  HMMA.16816.F32.BF16 R184, R4.reuse, R176, R184 ;  /* 0x000000b004b8723c */ /* 0x040fec00000418b8 */
[C---:B------:R-:W-:Y:S06]  /*e830*/  HMMA.16816.F32.BF16 R208, R4.reuse, R178, R208 ;  /* 0x000000b204d0723c */ /* 0x040fec00000418d0 */
[----:B------:R-:W-:Y:S01]  /*e840*/  HMMA.16816.F32.BF16 R200, R4, R138, R132 ;  /* 0x0000008a04c8723c */ /* 0x000fe20000041884 */
[----:B------:R-:W-:Y:S04]  /*e850*/  LDSM.16.M88.4 R132, [R219+0x1000] ;  /* 0x00100000db84783b */ /* 0x000fe80000000200 */
[----:B------:R-:W2:Y:S01]  /*e860*/  LDSM.16.M88.4 R4, [R220+0x4000] ;  /* 0x00400000dc04783b */ /* 0x000ea20000000200 */
[----:B---3--:R-:W-:Y:S06]  /*e870*/  HMMA.16816.F32.BF16 R28, R12, R32, R28 ;  /* 0x000000200c1c723c */ /* 0x008fec000004181c */
[----:B----4-:R-:W-:Y:S06]  /*e880*/  HMMA.16816.F32.BF16 R176, R16, R172, R184 ;  /* 0x000000ac10b0723c */ /* 0x010fec00000418b8 */
[-C--:B------:R-:W-:Y:S06]  /*e890*/  HMMA.16816.F32.BF16 R180, R24, R174.reuse, R180 ;  /* 0x000000ae18b4723c */ /* 0x080fec00000418b4 */
[----:B------:R-:W-:Y:S06]  /*e8a0*/  HMMA.16816.F32.BF16 R172, R16, R174, R208 ;  /* 0x000000ae10ac723c */ /* 0x000fec00000418d0 */
[C---:B------:R-:W-:Y:S06]  /*e8b0*/  HMMA.16816.F32.BF16 R192, R20.reuse, R136, R188 ;  /* 0x0000008814c0723c */ /* 0x040fec00000418bc */
[----:B------:R-:W-:Y:S01]  /*e8c0*/  HMMA.16816.F32.BF16 R196, R20, R138, R196 ;  /* 0x0000008a14c4723c */ /* 0x000fe200000418c4 */
[----:B------:R-:W3:Y:S05]  /*e8d0*/  LDSM.16.M88.4 R20, [R220+0x6000] ;  /* 0x00600000dc14783b */ /* 0x000eea0000000200 */
[----:B-1----:R-:W-:Y:S06]  /*e8e0*/  HMMA.16816.F32.BF16 R136, R8, R32, R176 ;  /* 0x000000200888723c */ /* 0x002fec00000418b0 */
[----:B--2---:R-:W-:Y:S01]  /*e8f0*/  HMMA.16816.F32.BF16 R184, R4, R132, R28 ;  /* 0x0000008404b8723c */ /* 0x004fe2000004181c */
[----:B------:R-:W1:Y:S05]  /*e900*/  LDSM.16.M88.4 R28, [R224] ;  /* 0x00000000e01c783b */ /* 0x000e6a0000000200 */
[-C--:B------:R-:W-:Y:S06]  /*e910*/  HMMA.16816.F32.BF16 R176, R12, R34.reuse, R180 ;  /* 0x000000220cb0723c */ /* 0x080fec00000418b4 */
[----:B------:R-:W-:Y:S01]  /*e920*/  HMMA.16816.F32.BF16 R188, R8, R34, R172 ;  /* 0x0000002208bc723c */ /* 0x000fe200000418ac */
[----:B------:R-:W2:Y:S11]  /*e930*/  LDSM.16.M88.4 R32, [R221+0x9800] ;  /* 0x00980000dd20783b */ /* 0x000eb60000000200 */
[----:B------:R-:W-:Y:S01]  /*e940*/  FMUL.FTZ R184, R184, UR23 ;  /* 0x00000017b8b87c20 */ /* 0x000fe20008410000 */
[----:B------:R-:W-:Y:S01]  /*e950*/  FMUL.FTZ R185, R185, UR23 ;  /* 0x00000017b9b97c20 */ /* 0x000fe20008410000 */
[----:B------:R-:W-:Y:S01]  /*e960*/  FMUL.FTZ R186, R186, UR23 ;  /* 0x00000017baba7c20 */ /* 0x000fe20008410000 */
[----:B------:R-:W-:Y:S01]  /*e970*/  FMUL.FTZ R187, R187, UR23 ;  /* 0x00000017bbbb7c20 */ /* 0x000fe20008410000 */
[----:B------:R-:W4:Y:S01]  /*e980*/  MUFU.TANH R208, R184 ;  /* 0x000000b800d07308 */ /* 0x000f220000002400 */
[C---:B---3--:R-:W-:Y:S07]  /*e990*/  HMMA.16816.F32.BF16 R180, R20.reuse, R132, R136 ;  /* 0x0000008414b4723c */ /* 0x048fee0000041888 */
[----:B------:R-:W-:Y:S01]  /*e9a0*/  MUFU.TANH R209, R185 ;  /* 0x000000b900d17308 */ /* 0x000fe20000002400 */
[----:B------:R-:W-:Y:S06]  /*e9b0*/  HMMA.16816.F32.BF16 R188, R20, R134, R188 ;  /* 0x0000008614bc723c */ /* 0x000fec00000418bc */
[C---:B-1----:R-:W-:Y:S01]  /*e9c0*/  HMMA.16816.F32.BF16 R172, R24.reuse, R28, R192 ;  /* 0x0000001c18ac723c */ /* 0x042fe200000418c0 */
[----:B------:R-:W1:Y:S05]  /*e9d0*/  MUFU.TANH R3, R186 ;  /* 0x000000ba00037308 */ /* 0x000e6a0000002400 */
[----:B------:R-:W-:Y:S01]  /*e9e0*/  HMMA.16816.F32.BF16 R136, R24, R30, R196 ;  /* 0x0000001e1888723c */ /* 0x000fe200000418c4 */
[----:B------:R-:W3:Y:S01]  /*e9f0*/  LDSM.16.M88.4 R24, [R219+0x1800] ;  /* 0x00180000db18783b */ /* 0x000ee20000000200 */
[----:B------:R-:W-:-:S04]  /*ea00*/  DEPBAR.LE SB0, 0x0 ;  /* 0x000080000000791a */ /* 0x000fc80000000000 */
[----:B------:R5:W-:Y:S01]  /*ea10*/  MUFU.TANH R210, R187 ;  /* 0x000000bb00d27308 */ /* 0x000be20000002400 */
[----:B------:R-:W-:Y:S01]  /*ea20*/  FMUL.FTZ R180, R180, UR23 ;  /* 0x00000017b4b47c20 */ /* 0x000fe20008410000 */
[----:B------:R-:W-:Y:S01]  /*ea30*/  FMUL.FTZ R182, R182, UR23 ;  /* 0x00000017b6b67c20 */ /* 0x000fe20008410000 */
[----:B------:R-:W-:Y:S01]  /*ea40*/  FMUL.FTZ R181, R181, UR23 ;  /* 0x00000017b5b57c20 */ /* 0x000fe20008410000 */
[----:B------:R-:W-:Y:S02]  /*ea50*/  FMUL.FTZ R183, R183, UR23 ;  /* 0x00000017b7b77c20 */ /* 0x000fe40008410000 */
[----:B------:R-:W-:Y:S02]  /*ea60*/  FMUL.FTZ R188, R188, UR23 ;  /* 0x00000017bcbc7c20 */ /* 0x000fe40008410000 */
[----:B------:R-:W-:Y:S08]  /*ea70*/  MUFU.TANH R180, R180 ;  /* 0x000000b400b47308 */ /* 0x000ff00000002400 */
[----:B------:R-:W1:Y:S01]  /*ea80*/  MUFU.TANH R182, R182 ;  /* 0x000000b600b67308 */ /* 0x000e620000002400 */
[----:B-----5:R-:W-:Y:S06]  /*ea90*/  HMMA.16816.F32.BF16 R184, R4, R134, R176 ;  /* 0x0000008604b8723c */ /* 0x020fec00000418b0 */
[C---:B------:R-:W-:Y:S01]  /*eaa0*/  HMMA.16816.F32.BF16 R176, R16.reuse, R28, R204 ;  /* 0x0000001c10b0723c */ /* 0x040fe200000418cc */
[----:B------:R-:W5:Y:S05]  /*eab0*/  MUFU.TANH R181, R181 ;  /* 0x000000b500b57308 */ /* 0x000f6a0000002400 */
[----:B------:R-:W-:Y:S03]  /*eac0*/  HMMA.16816.F32.BF16 R16, R16, R30, R200 ;  /* 0x0000001e1010723c */ /* 0x000fe600000418c8 */
[----:B------:R-:W5:Y:S03]  /*ead0*/  MUFU.TANH R183, R183 ;  /* 0x000000b700b77308 */ /* 0x000f660000002400 */
[C---:B--2---:R-:W-:Y:S06]  /*eae0*/  HMMA.16816.F32.BF16 R28, R12.reuse, R32, R172 ;  /* 0x000000200c1c723c */ /* 0x044fec00000418ac */
[----:B------:R-:W-:Y:S01]  /*eaf0*/  HMMA.16816.F32.BF16 R12, R12, R34, R136 ;  /* 0x000000220c0c723c */ /* 0x000fe20000041888 */
[----:B------:R-:W-:Y:S01]  /*eb00*/  FMUL.FTZ R184, R184, UR23 ;  /* 0x00000017b8b87c20 */ /* 0x000fe20008410000 */
[----:B------:R-:W-:Y:S01]  /*eb10*/  FMUL.FTZ R186, R186, UR23 ;  /* 0x00000017baba7c20 */ /* 0x000fe20008410000 */
[----:B------:R-:W-:Y:S01]  /*eb20*/  FMUL.FTZ R185, R185, UR23 ;  /* 0x00000017b9b97c20 */ /* 0x000fe20008410000 */
[----:B------:R-:W-:-:S02]  /*eb30*/  FMUL.FTZ R187, R187, UR23 ;  /* 0x00000017bbbb7c20 */ /* 0x000fc40008410000 */
[C---:B------:R-:W-:Y:S01]  /*eb40*/  HMMA.16816.F32.BF16 R132, R8.reuse, R32, R176 ;  /* 0x000000200884723c */ /* 0x040fe200000418b0 */
[----:B------:R-:W2:Y:S01]  /*eb50*/  MUFU.TANH R184, R184 ;  /* 0x000000b800b87308 */ /* 0x000ea20000002400 */
[----:B------:R-:W-:Y:S01]  /*eb60*/  FMUL.FTZ R137, R189, UR23 ;  /* 0x00000017bd897c20 */ /* 0x000fe20008410000 */
[----:B------:R-:W-:Y:S01]  /*eb70*/  FMUL.FTZ R138, R190, UR23 ;  /* 0x00000017be8a7c20 */ /* 0x000fe20008410000 */
[----:B------:R-:W-:Y:S02]  /*eb80*/  FMUL.FTZ R139, R191, UR23 ;  /* 0x00000017bf8b7c20 */ /* 0x000fe40008410000 */
[----:B------:R-:W-:Y:S03]  /*eb90*/  HMMA.16816.F32.BF16 R32, R8, R34, R16 ;  /* 0x000000220820723c */ /* 0x000fe60000041810 */
[----:B------:R-:W2:Y:S03]  /*eba0*/  MUFU.TANH R186, R186 ;  /* 0x000000ba00ba7308 */ /* 0x000ea60000002400 */
[----:B---3--:R-:W-:Y:S01]  /*ebb0*/  HMMA.16816.F32.BF16 R28, R4, R24, R28 ;  /* 0x00000018041c723c */ /* 0x008fe2000004181c */
[----:B----4-:R-:W-:-:S02]  /*ebc0*/  FSEL R8, R208, -INF , !P6 ;  /* 0xff800000d0087808 */ /* 0x010fc40007000000 */
[C---:B------:R-:W-:Y:S02]  /*ebd0*/  ISETP.GE.AND P6, PT, R0.reuse, R233, PT ;  /* 0x000000e90000720c */ /* 0x040fe40003fc6270 */
[----:B------:R-:W-:Y:S01]  /*ebe0*/  MUFU.TANH R185, R185 ;  /* 0x000000b900b97308 */ /* 0x000fe20000002400 */
[----:B------:R-:W-:Y:S01]  /*ebf0*/  HMMA.16816.F32.BF16 R4, R4, R26, R12 ;  /* 0x0000001a0404723c */ /* 0x000fe2000004180c */
[C---:B------:R-:W-:Y:S02]  /*ec00*/  ISETP.LT.OR P6, PT, R0.reuse, R229, P6 ;  /* 0x000000e50000720c */ /* 0x040fe400037c1670 */
[----:B-1----:R-:W-:Y:S01]  /*ec10*/  FSEL R9, R3, -INF , !P2 ;  /* 0xff80000003097808 */ /* 0x002fe20005000000 */
[----:B------:R-:W-:Y:S01]  /*ec20*/  VIADD R3, R0, 0x9 ;  /* 0x0000000900037836 */ /* 0x000fe20000000000 */
[----:B------:R-:W-:Y:S01]  /*ec30*/  FSEL R19, R182, -INF , !P6 ;  /* 0xff800000b6137808 */ /* 0x000fe20007000000 */
[----:B------:R-:W-:Y:S01]  /*ec40*/  HMMA.16816.F32.BF16 R132, R20, R24, R132 ;  /* 0x000000181484723c */ /* 0x000fe20000041884 */
[----:B------:R-:W-:Y:S01]  /*ec50*/  MUFU.TANH R16, R187 ;  /* 0x000000bb00107308 */ /* 0x000fe20000002400 */
[----:B------:R-:W-:-:S02]  /*ec60*/  FSEL R14, R180, -INF , !P0 ;  /* 0xff800000b40e7808 */ /* 0x000fc40004000000 */
[----:B------:R-:W-:Y:S02]  /*ec70*/  FSEL R13, R209, -INF , !P3 ;  /* 0xff800000d10d7808 */ /* 0x000fe40005800000 */
[C---:B------:R-:W-:Y:S01]  /*ec80*/  ISETP.GE.AND P2, PT, R2.reuse, R232, PT ;  /* 0x000000e80200720c */ /* 0x040fe20003f46270 */
[----:B------:R-:W-:Y:S01]  /*ec90*/  HMMA.16816.F32.BF16 R32, R20, R26, R32 ;  /* 0x0000001a1420723c */ /* 0x000fe20000041820 */
[C---:B------:R-:W-:Y:S01]  /*eca0*/  ISETP.GE.AND P0, PT, R2.reuse, R231, PT ;  /* 0x000000e70200720c */ /* 0x040fe20003f06270 */
[----:B------:R-:W1:Y:S01]  /*ecb0*/  MUFU.TANH R18, R188 ;  /* 0x000000bc00127308 */ /* 0x000e620000002400 */
[----:B------:R-:W-:Y:S02]  /*ecc0*/  ISETP.GE.AND P6, PT, R2, R234, PT ;  /* 0x000000ea0200720c */ /* 0x000fe40003fc6270 */
[----:B------:R-:W-:Y:S01]  /*ecd0*/  FMUL.FTZ R28, R28, UR23 ;  /* 0x000000171c1c7c20 */ /* 0x000fe20008410000 */
[C---:B------:R-:W-:Y:S01]  /*ece0*/  ISETP.GE.AND P3, PT, R2.reuse, R233, PT ;  /* 0x000000e90200720c */ /* 0x040fe20003f66270 */
[----:B------:R-:W-:Y:S01]  /*ecf0*/  FMUL.FTZ R29, R29, UR23 ;  /* 0x000000171d1d7c20 */ /* 0x000fe20008410000 */
[----:B------:R-:W-:Y:S01]  /*ed00*/  ISETP.LT.OR P2, PT, R2, R228, P2 ;  /* 0x000000e40200720c */ /* 0x000fe20001741670 */
[----:B------:R-:W-:Y:S01]  /*ed10*/  FMUL.FTZ R30, R30, UR23 ;  /* 0x000000171e1e7c20 */ /* 0x000fe20008410000 */
[----:B------:R3:W4:Y:S01]  /*ed20*/  MUFU.TANH R136, R28 ;  /* 0x0000001c00887308 */ /* 0x0007220000002400 */
[C---:B------:R-:W-:Y:S01]  /*ed30*/  ISETP.LT.OR P0, PT, R2.reuse, R227, P0 ;  /* 0x000000e30200720c */ /* 0x040fe20000701670 */
[----:B------:R-:W-:Y:S01]  /*ed40*/  FMUL.FTZ R5, R5, UR23 ;  /* 0x0000001705057c20 */ /* 0x000fe20008410000 */
[----:B------:R-:W-:Y:S01]  /*ed50*/  ISETP.LT.OR P6, PT, R2, R230, P6 ;  /* 0x000000e60200720c */ /* 0x000fe200037c1670 */
[----:B------:R-:W-:Y:S01]  /*ed60*/  FMUL.FTZ R4, R4, UR23 ;  /* 0x0000001704047c20 */ /* 0x000fe20008410000 */
[----:B------:R-:W-:Y:S01]  /*ed70*/  ISETP.LT.OR P3, PT, R2, R229, P3 ;  /* 0x000000e50200720c */ /* 0x000fe20001f61670 */
[----:B------:R-:W-:Y:S01]  /*ed80*/  VIADD R2, R0, 0x10 ;  /* 0x0000001000027836 */ /* 0x000fe20000000000 */
[----:B------:R-:W-:Y:S01]  /*ed90*/  FSEL R17, R210, -INF , !P4 ;  /* 0xff800000d2117808 */ /* 0x000fe20006000000 */
[----:B------:R1:W4:Y:S01]  /*eda0*/  MUFU.TANH R12, R29 ;  /* 0x0000001d000c7308 */ /* 0x0003220000002400 */
[----:B-----5:R-:W-:Y:S01]  /*edb0*/  FSEL R24, R181, -INF , !P1 ;  /* 0xff800000b5187808 */ /* 0x020fe20004800000 */
[----:B------:R-:W-:Y:S01]  /*edc0*/  FMUL.FTZ R21, R6, UR23 ;  /* 0x0000001706157c20 */ /* 0x000fe20008410000 */
[----:B------:R-:W-:Y:S01]  /*edd0*/  ISETP.GE.AND P4, PT, R3, R232, PT ;  /* 0x000000e80300720c */ /* 0x000fe20003f86270 */
[----:B------:R-:W-:Y:S01]  /*ede0*/  FMUL.FTZ R7, R7, UR23 ;  /* 0x0000001707077c20 */ /* 0x000fe20008410000 */
[----:B------:R-:W-:-:S02]  /*edf0*/  ISETP.GE.AND P1, PT, R3, R231, PT ;  /* 0x000000e70300720c */ /* 0x000fc40003f26270 */
[----:B------:R-:W-:Y:S01]  /*ee00*/  FSEL R25, R183, -INF , !P5 ;  /* 0xff800000b7197808 */ /* 0x000fe20006800000 */
[----:B------:R-:W5:Y:S01]  /*ee10*/  MUFU.TANH R5, R5 ;  /* 0x0000000500057308 */ /* 0x000f620000002400 */
[----:B--2---:R-:W-:Y:S01]  /*ee20*/  FSEL R11, R184, -INF , !P2 ;  /* 0xff800000b80b7808 */ /* 0x004fe20005000000 */
[----:B---3--:R-:W-:Y:S01]  /*ee30*/  FMUL.FTZ R28, R31, UR23 ;  /* 0x000000171f1c7c20 */ /* 0x008fe20008410000 */
[C---:B------:R-:W-:Y:S02]  /*ee40*/  ISETP.GE.AND P5, PT, R3.reuse, R234, PT ;  /* 0x000000ea0300720c */ /* 0x040fe40003fa6270 */
[C---:B------:R-:W-:Y:S02]  /*ee50*/  ISETP.GE.AND P2, PT, R3.reuse, R233, PT ;  /* 0x000000e90300720c */ /* 0x040fe40003f46270 */
[----:B------:R-:W-:Y:S01]  /*ee60*/  FSEL R15, R186, -INF , !P0 ;  /* 0xff800000ba0f7808 */ /* 0x000fe20004000000 */
[----:B------:R-:W2:Y:S01]  /*ee70*/  MUFU.TANH R30, R30 ;  /* 0x0000001e001e7308 */ /* 0x000ea20000002400 */
[----:B------:R-:W-:Y:S01]  /*ee80*/  ISETP.GE.AND P0, PT, R2, R232, PT ;  /* 0x000000e80200720c */ /* 0x000fe20003f06270 */
[----:B-1----:R-:W-:Y:S01]  /*ee90*/  FMUL.FTZ R29, R132, UR23 ;  /* 0x00000017841d7c20 */ /* 0x002fe20008410000 */
[----:B------:R-:W-:-:S02]  /*eea0*/  ISETP.LT.OR P4, PT, R3, R228, P4 ;  /* 0x000000e40300720c */ /* 0x000fc40002781670 */
[C---:B------:R-:W-:Y:S02]  /*eeb0*/  ISETP.LT.OR P1, PT, R3.reuse, R227, P1 ;  /* 0x000000e30300720c */ /* 0x040fe40000f21670 */
[C---:B------:R-:W-:Y:S01]  /*eec0*/  ISETP.LT.OR P5, PT, R3.reuse, R230, P5 ;  /* 0x000000e60300720c */ /* 0x040fe20002fa1670 */
[----:B------:R1:W3:Y:S01]  /*eed0*/  MUFU.TANH R6, R4 ;  /* 0x0000000400067308 */ /* 0x0002e20000002400 */
[----:B------:R-:W-:Y:S01]  /*eee0*/  ISETP.LT.OR P2, PT, R3, R229, P2 ;  /* 0x000000e50300720c */ /* 0x000fe20001741670 */
[----:B------:R-:W-:Y:S01]  /*eef0*/  VIADD R3, R0, 0x11 ;  /* 0x0000001100037836 */ /* 0x000fe20000000000 */
[----:B------:R-:W-:Y:S02]  /*ef00*/  ISETP.LT.OR P0, PT, R2, R228, P0 ;  /* 0x000000e40200720c */ /* 0x000fe40000701670 */
[----:B------:R-:W-:Y:S02]  /*ef10*/  FSEL R18, R18, -INF , !P6 ;  /* 0xff80000012127808 */ /* 0x000fe40007000000 */
[----:B------:R-:W-:Y:S01]  /*ef20*/  FSEL R10, R185, -INF , !P4 ;  /* 0xff800000b90a7808 */ /* 0x000fe20006000000 */
[----:B------:R-:W1:Y:S01]  /*ef30*/  MUFU.TANH R137, R137 ;  /* 0x0000008900897308 */ /* 0x000e620000002400 */
[----:B------:R-:W-:-:S02]  /*ef40*/  FSEL R16, R16, -INF , !P1 ;  /* 0xff80000010107808 */ /* 0x000fc40004800000 */
[C---:B------:R-:W-:Y:S02]  /*ef50*/  ISETP.GE.AND P6, PT, R2.reuse, R231, PT ;  /* 0x000000e70200720c */ /* 0x040fe40003fc6270 */
[C---:B------:R-:W-:Y:S02]  /*ef60*/  ISETP.GE.AND P4, PT, R2.reuse, R234, PT ;  /* 0x000000ea0200720c */ /* 0x040fe40003f86270 */
[----:B------:R-:W-:Y:S01]  /*ef70*/  ISETP.GE.AND P1, PT, R2, R233, PT ;  /* 0x000000e90200720c */ /* 0x000fe20003f26270 */
[----:B------:R-:W2:Y:S01]  /*ef80*/  MUFU.TANH R138, R138 ;  /* 0x0000008a008a7308 */ /* 0x000ea20000002400 */
[----:B----4-:R-:W-:Y:S02]  /*ef90*/  FSEL R181, R136, -INF , !P0 ;  /* 0xff80000088b57808 */ /* 0x010fe40004000000 */
[----:B------:R-:W-:Y:S02]  /*efa0*/  ISETP.GE.AND P0, PT, R3, R232, PT ;  /* 0x000000e80300720c */ /* 0x000fe40003f06270 */
[----:B------:R-:W-:-:S02]  /*efb0*/  ISETP.LT.OR P6, PT, R2, R227, P6 ;  /* 0x000000e30200720c */ /* 0x000fc400037c1670 */
[C---:B------:R-:W-:Y:S01]  /*efc0*/  ISETP.LT.OR P4, PT, R2.reuse, R230, P4 ;  /* 0x000000e60200720c */ /* 0x040fe20002781670 */
[----:B------:R-:W4:Y:S01]  /*efd0*/  MUFU.TANH R139, R139 ;  /* 0x0000008b008b7308 */ /* 0x000f220000002400 */
[----:B------:R-:W-:Y:S01]  /*efe0*/  ISETP.LT.OR P1, PT, R2, R229, P1 ;  /* 0x000000e50200720c */ /* 0x000fe20000f21670 */
[C---:B------:R-:W-:Y:S01]  /*eff0*/  VIADD R2, R0.reuse, 0x18 ;  /* 0x0000001800027836 */ /* 0x040fe20000000000 */
[----:B------:R-:W-:Y:S01]  /*f000*/  ISETP.LT.OR P0, PT, R3, R228, P0 ;  /* 0x000000e40300720c */ /* 0x000fe20000701670 */
[----:B------:R-:W-:Y:S01]  /*f010*/  VIADD R0, R0, 0x19 ;  /* 0x0000001900007836 */ /* 0x000fe20000000000 */
[----:B-1----:R-:W-:Y:S02]  /*f020*/  FMNMX.FTZ R4, R242, R8, !PT ;  /* 0x00000008f2047209 */ /* 0x002fe40007810000 */
[----:B------:R-:W-:Y:S01]  /*f030*/  FSEL R193, R12, -INF , !P0 ;  /* 0xff8000000cc17808 */ /* 0x000fe20004000000 */
[----:B------:R-:W1:Y:S01]  /*f040*/  MUFU.TANH R28, R28 ;  /* 0x0000001c001c7308 */ /* 0x000e620000002400 */
[----:B------:R-:W-:Y:S01]  /*f050*/  BAR.SYNC.DEFER_BLOCKING 0x0 ;  /* 0x0000000000007b1d */ /* 0x000fe20000010000 */
[----:B------:R-:W-:-:S02]  /*f060*/  ISETP.GE.AND P0, PT, R0, R232, PT ;  /* 0x000000e80000720c */ /* 0x000fc40003f06270 */
[----:B------:R-:W-:Y:S02]  /*f070*/  FMNMX.FTZ R4, R13, R4, !PT ;  /* 0x000000040d047209 */ /* 0x000fe40007810000 */
[----:B------:R-:W-:Y:S02]  /*f080*/  ISETP.LT.OR P0, PT, R0, R228, P0 ;  /* 0x000000e40000720c */ /* 0x000fe40000701670 */
[----:B------:R-:W-:Y:S01]  /*f090*/  FMNMX.FTZ R4, R11, R4, !PT ;  /* 0x000000040b047209 */ /* 0x000fe20007810000 */
[----:B------:R-:W1:Y:S01]  /*f0a0*/  MUFU.TANH R29, R29 ;  /* 0x0000001d001d7308 */ /* 0x000e620000002400 */
[----:B-----5:R-:W-:Y:S02]  /*f0b0*/  FSEL R183, R5, -INF , !P0 ;  /* 0xff80000005b77808 */ /* 0x020fe40004000000 */
[----:B------:R-:W-:Y:S02]  /*f0c0*/  PLOP3.LUT P0, PT, PT, PT, UP0, 0x80, 0x0 ;  /* 0x000000000000781c */ /* 0x000fe40003f0f008 */
[----:B--2---:R-:W-:-:S02]  /*f0d0*/  FSEL R200, R30, -INF , !P6 ;  /* 0xff8000001ec87808 */ /* 0x004fc40007000000 */
[----:B------:R-:W-:Y:S01]  /*f0e0*/  ISETP.GE.AND P6, PT, R2, R232, PT ;  /* 0x000000e80200720c */ /* 0x000fe20003fc6270 */
[----:B------:R-:W2:Y:S01]  /*f0f0*/  MUFU.TANH R21, R21 ;  /* 0x0000001500157308 */ /* 0x000ea20000002400 */
[----:B------:R-:W-:Y:S02]  /*f100*/  FMNMX.FTZ R4, R10, R4, !PT ;  /* 0x000000040a047209 */ /* 0x000fe40007810000 */
[----:B------:R-:W-:Y:S02]  /*f110*/  ISETP.LT.OR P6, PT, R2, R228, P6 ;  /* 0x000000e40200720c */ /* 0x000fe400037c1670 */
[----:B------:R-:W-:Y:S02]  /*f120*/  FMNMX.FTZ R4, R181, R4, !PT ;  /* 0x00000004b5047209 */ /* 0x000fe40007810000 */
[----:B---3--:R-:W-:Y:S01]  /*f130*/  FSEL R182, R6, -INF , !P6 ;  /* 0xff80000006b67808 */ /* 0x008fe20007000000 */
[----:B------:R3:W1:Y:S01]  /*f140*/  MUFU.TANH R20, R7 ;  /* 0x0000000700147308 */ /* 0x0006620000002400 */
[----:B------:R-:W-:-:S02]  /*f150*/  ISETP.GE.AND P6, PT, R3, R231, PT ;  /* 0x000000e70300720c */ /* 0x000fc40003fc6270 */
[----:B------:R-:W-:Y:S02]  /*f160*/  FMNMX.FTZ R4, R193, R4, !PT ;  /* 0x00000004c1047209 */ /* 0x000fe40007810000 */
[----:B------:R-:W-:Y:S02]  /*f170*/  ISETP.LT.OR P6, PT, R3, R227, P6 ;  /* 0x000000e30300720c */ /* 0x000fe400037c1670 */
[----:B------:R-:W-:Y:S01]  /*f180*/  FMNMX.FTZ R12, R182, R4, !PT ;  /* 0x00000004b60c7209 */ /* 0x000fe20007810000 */
[----:B----4-:R-:W-:Y:S10]  /*f190*/  @!P0 BRA `(.L_x_2380) ;  /* 0x0000000000688947 */ /* 0x010ff40003800000 */
[----:B------:R-:W4:Y:S04]  /*f1a0*/  LDL.64 R250, [R1+0x20] ;  /* 0x0000200001fa7983 */ /* 0x000f280000100a00 */
[----:B------:R-:W5:Y:S01]  /*f1b0*/  LDL.64 R248, [R1+0x18] ;  /* 0x0000180001f87983 */ /* 0x000f620000100a00 */
        /* <DEDUP_REMOVED lines=10> */
[----:B----4-:R-:W-:-:S04]  /*f260*/  LEA R5, P0, R5, R250, 0x5 ;  /* 0x000000fa05057211 */ /* 0x010fc800078028ff */
[----:B-----5:R-:W-:Y:S02]  /*f270*/  LEA.HI.X R6, R6, R249, R4, 0x5, P0 ;  /* 0x000000f906067211 */ /* 0x020fe400000f2c04 */
[----:B------:R-:W-:-:S04]  /*f280*/  LEA R4, P0, R5, UR6, 0x1 ;  /* 0x0000000605047c11 */ /* 0x000fc8000f8008ff */
[----:B------:R-:W-:Y:S02]  /*f290*/  LEA.HI.X R5, R5, UR7, R6, 0x1, P0 ;  /* 0x0000000705057c11 */ /* 0x000fe400080f0c06 */
[----:B------:R-:W-:-:S03]  /*f2a0*/  IADD3 R6, P0, R4, UR14, RZ ;  /* 0x0000000e04067c10 */ /* 0x000fc6000ff1e0ff */
[----:B------:R-:W-:Y:S01]  /*f2b0*/  @!PT LDS RZ, [RZ] ;  /* 0x00000000fffff984 */ /* 0x000fe20000000800 */
[----:B------:R-:W-:Y:S01]  /*f2c0*/  @!PT LDS RZ, [RZ] ;  /* 0x00000000fffff984 */ /* 0x000fe20000000800 */
[----:B------:R-:W-:Y:S01]  /*f2d0*/  @!PT LDS RZ, [RZ] ;  /* 0x00000000fffff984 */ /* 0x000fe20000000800 */
[----:B------:R4:W-:Y:S01]  /*f2e0*/  LDGSTS.E.BYPASS.LTC128B.128 [R235+0x8000], desc[UR18][R4.64] ;  /* 0x0800000004eb7fae */ /* 0x0009e2000b901d52 */
[----:B---3--:R-:W-:-:S03]  /*f2f0*/  IADD3.X R7, R5, UR13, RZ, P0, !PT ;  /* 0x0000000d05077c10 */ /* 0x008fc600087fe4ff */
[----:B------:R4:W-:Y:S04]  /*f300*/  LDGSTS.E.BYPASS.LTC128B.128 [R235+0x9000], desc[UR18][R4.64+0x80] ;  /* 0x0900008004eb7fae */ /* 0x0009e8000b901d52 */
[----:B------:R4:W-:Y:S04]  /*f310*/  LDGSTS.E.BYPASS.LTC128B.128 [R235+0x8800], desc[UR18][R6.64] ;  /* 0x0880000006eb7fae */ /* 0x0009e8000b901d52 */
[----:B------:R4:W-:Y:S04]  /*f320*/  LDGSTS.E.BYPASS.LTC128B.128 [R235+0x9800], desc[UR18][R6.64+0x80] ;  /* 0x0980008006eb7fae */ /* 0x0009e8000b901d52 */
[----:B------:R-:W0:Y:S02]  /*f330*/  LDGDEPBAR ;  /* 0x00000000000079af */ /* 0x000e240000000000 */
.L_x_2380:
[----:B----4-:R-:W-:Y:S01]  /*f340*/  FMNMX.FTZ R4, R183, R12, !PT ;  /* 0x0000000cb7047209 */ /* 0x010fe20007810000 */
[----:B------:R-:W-:Y:S01]  /*f350*/  FMUL.FTZ R6, R133, UR23 ;  /* 0x0000001785067c20 */ /* 0x000fe20008410000 */
[----:B-1----:R-:W-:Y:S01]  /*f360*/  FSEL R195, R28, -INF , !P6 ;  /* 0xff8000001cc37808 */ /* 0x002fe20007000000 */
[----:B---3--:R-:W-:Y:S01]  /*f370*/  FMUL.FTZ R7, R135, UR23 ;  /* 0x0000001787077c20 */ /* 0x008fe20008410000 */
[-C--:B------:R-:W-:Y:S01]  /*f380*/  ISETP.GE.AND P0, PT, R2, R231.reuse, PT ;  /* 0x000000e70200720c */ /* 0x080fe20003f06270 */
[----:B------:R-:W1:Y:S01]  /*f390*/  SHFL.BFLY PT, R12, R4, 0x2, 0x1f ;  /* 0x0c401f00040c7f89 */ /* 0x000e6200000e0000 */
[----:B------:R-:W-:Y:S01]  /*f3a0*/  ISETP.GE.AND P6, PT, R0, R231, PT ;  /* 0x000000e70000720c */ /* 0x000fe20003fc6270 */
[----:B------:R3:W4:Y:S01]  /*f3b0*/  MUFU.TANH R22, R6 ;  /* 0x0000000600167308 */ /* 0x0007220000002400 */
[----:B------:R-:W-:Y:S01]  /*f3c0*/  FMNMX.FTZ R5, R243, R9, !PT ;  /* 0x00000009f3057209 */ /* 0x000fe20007810000 */
[----:B------:R-:W-:Y:S01]  /*f3d0*/  LDSM.16.MT88.4 R176, [R213+0xb000] ;  /* 0x00b00000d5b0783b */ /* 0x000fe20000004200 */
[----:B------:R-:W-:-:S02]  /*f3e0*/  ISETP.LT.OR P0, PT, R2, R227, P0 ;  /* 0x000000e30200720c */ /* 0x000fc40000701670 */
[----:B------:R-:W-:Y:S02]  /*f3f0*/  ISETP.LT.OR P6, PT, R0, R227, P6 ;  /* 0x000000e30000720c */ /* 0x000fe400037c1670 */
[----:B------:R-:W-:Y:S01]  /*f400*/  FMNMX.FTZ R5, R17, R5, !PT ;  /* 0x0000000511057209 */ /* 0x000fe20007810000 */
[----:B------:R5:W-:Y:S01]  /*f410*/  MUFU.TANH R23, R7 ;  /* 0x0000000700177308 */ /* 0x000be20000002400 */
[----:B--2---:R-:W-:Y:S02]  /*f420*/  FSEL R194, R21, -INF , !P0 ;  /* 0xff80000015c27808 */ /* 0x004fe40004000000 */
[----:B------:R-:W-:Y:S01]  /*f430*/  FSEL R192, R20, -INF , !P6 ;  /* 0xff80000014c07808 */ /* 0x000fe20007000000 */
[----:B------:R-:W-:Y:S01]  /*f440*/  FMUL.FTZ R20, R35, UR23 ;  /* 0x0000001723147c20 */ /* 0x000fe20008410000 */
[C---:B------:R-:W-:Y:S02]  /*f450*/  ISETP.GE.AND P0, PT, R3.reuse, R234, PT ;  /* 0x000000ea0300720c */ /* 0x040fe40003f06270 */
[----:B------:R-:W-:-:S02]  /*f460*/  ISETP.GE.AND P6, PT, R3, R233, PT ;  /* 0x000000e90300720c */ /* 0x000fc40003fc6270 */
[----:B------:R-:W-:Y:S01]  /*f470*/  FMNMX.FTZ R5, R15, R5, !PT ;  /* 0x000000050f057209 */ /* 0x000fe20007810000 */
[----:B---3--:R-:W-:Y:S01]  /*f480*/  FMUL.FTZ R6, R134, UR23 ;  /* 0x0000001786067c20 */ /* 0x008fe20008410000 */
[C---:B------:R-:W-:Y:S01]  /*f490*/  ISETP.LT.OR P0, PT, R3.reuse, R230, P0 ;  /* 0x000000e60300720c */ /* 0x040fe20000701670 */
[----:B------:R-:W-:Y:S01]  /*f4a0*/  MUFU.TANH R20, R20 ;  /* 0x0000001400147308 */ /* 0x000fe20000002400 */
[----:B------:R-:W-:Y:S01]  /*f4b0*/  ISETP.LT.OR P6, PT, R3, R229, P6 ;  /* 0x000000e50300720c */ /* 0x000fe200037c1670 */
[----:B------:R-:W-:Y:S01]  /*f4c0*/  FMUL.FTZ R3, R33, UR23 ;  /* 0x0000001721037c20 */ /* 0x000fe20008410000 */
[----:B------:R-:W-:Y:S02]  /*f4d0*/  FMNMX.FTZ R5, R16, R5, !PT ;  /* 0x0000000510057209 */ /* 0x000fe40007810000 */
[----:B-1----:R-:W-:Y:S02]  /*f4e0*/  FMNMX.FTZ R136, R4, R12, !PT ;  /* 0x0000000c04887209 */ /* 0x002fe40007810000 */
[----:B------:R-:W-:Y:S01]  /*f4f0*/  FMNMX.FTZ R5, R200, R5, !PT ;  /* 0x00000005c8057209 */ /* 0x000fe20007810000 */
[----:B------:R1:W-:Y:S01]  /*f500*/  MUFU.TANH R21, R3 ;  /* 0x0000000300157308 */ /* 0x0003e20000002400 */
[----:B------:R-:W-:Y:S01]  /*f510*/  FSEL R132, R29, -INF , !P4 ;  /* 0xff8000001d847808 */ /* 0x000fe20006000000 */
[----:B-----5:R-:W2:Y:S01]  /*f520*/  SHFL.BFLY PT, R7, R136, 0x1, 0x1f ;  /* 0x0c201f0088077f89 */ /* 0x020ea200000e0000 */
[----:B------:R-:W-:-:S02]  /*f530*/  FMNMX.FTZ R5, R195, R5, !PT ;  /* 0x00000005c3057209 */ /* 0x000fc40007810000 */
[----:B----4-:R-:W-:Y:S02]  /*f540*/  FSEL R201, R22, -INF , !P0 ;  /* 0xff80000016c97808 */ /* 0x010fe40004000000 */
[----:B------:R-:W-:Y:S01]  /*f550*/  FMNMX.FTZ R135, R194, R5, !PT ;  /* 0x00000005c2877209 */ /* 0x000fe20007810000 */
[----:B------:R3:W4:Y:S01]  /*f560*/  MUFU.TANH R133, R6 ;  /* 0x0000000600857308 */ /* 0x0007220000002400 */
[----:B------:R-:W-:Y:S02]  /*f570*/  FSEL R5, R137, -INF , !P5 ;  /* 0xff80000089057808 */ /* 0x000fe40006800000 */
[----:B------:R-:W-:Y:S02]  /*f580*/  FSEL R4, R138, -INF , !P3 ;  /* 0xff8000008a047808 */ /* 0x000fe40005800000 */
[-C--:B------:R-:W-:Y:S02]  /*f590*/  ISETP.GE.AND P5, PT, R2, R234.reuse, PT ;  /* 0x000000ea0200720c */ /* 0x080fe40003fa6270 */
[----:B------:R-:W-:-:S02]  /*f5a0*/  ISETP.GE.AND P4, PT, R0, R234, PT ;  /* 0x000000ea0000720c */ /* 0x000fc40003f86270 */
[----:B-1----:R-:W-:Y:S02]  /*f5b0*/  FMNMX.FTZ R3, R237, R14, !PT ;  /* 0x0000000eed037209 */ /* 0x002fe40007810000 */
[----:B------:R-:W-:Y:S02]  /*f5c0*/  ISETP.LT.OR P5, PT, R2, R230, P5 ;  /* 0x000000e60200720c */ /* 0x000fe40002fa1670 */
[----:B------:R-:W-:Y:S02]  /*f5d0*/  FMNMX.FTZ R3, R24, R3, !PT ;  /* 0x0000000318037209 */ /* 0x000fe40007810000 */
[----:B------:R-:W-:Y:S02]  /*f5e0*/  ISETP.GE.AND P0, PT, R2, R233, PT ;  /* 0x000000e90200720c */ /* 0x000fe40003f06270 */
[----:B------:R-:W-:Y:S01]  /*f5f0*/  FMNMX.FTZ R3, R18, R3, !PT ;  /* 0x0000000312037209 */ /* 0x000fe20007810000 */
[----:B---3--:R-:W-:Y:S01]  /*f600*/  FMUL.FTZ R6, R32, UR23 ;  /* 0x0000001720067c20 */ /* 0x008fe20008410000 */
[----:B----4-:R-:W-:-:S02]  /*f610*/  FSEL R133, R133, -INF , !P1 ;  /* 0xff80000085857808 */ /* 0x010fc40004800000 */
[----:B------:R-:W-:Y:S01]  /*f620*/  FMNMX.FTZ R3, R5, R3, !PT ;  /* 0x0000000305037209 */ /* 0x000fe20007810000 */
[----:B------:R1:W3:Y:S01]  /*f630*/  MUFU.TANH R26, R6 ;  /* 0x00000006001a7308 */ /* 0x0002e20000002400 */
[----:B------:R-:W-:Y:S02]  /*f640*/  FMNMX.FTZ R135, R192, R135, !PT ;  /* 0x00000087c0877209 */ /* 0x000fe40007810000 */
[----:B------:R-:W-:Y:S02]  /*f650*/  FMNMX.FTZ R134, R132, R3, !PT ;  /* 0x0000000384867209 */ /* 0x000fe40007810000 */
[----:B------:R-:W-:Y:S01]  /*f660*/  FMNMX.FTZ R3, R236, R19, !PT ;  /* 0x00000013ec037209 */ /* 0x000fe20007810000 */
[----:B------:R-:W4:Y:S01]  /*f670*/  SHFL.BFLY PT, R12, R135, 0x2, 0x1f ;  /* 0x0c401f00870c7f89 */ /* 0x000f2200000e0000 */
[----:B------:R-:W-:Y:S02]  /*f680*/  ISETP.LT.OR P4, PT, R0, R230, P4 ;  /* 0x000000e60000720c */ /* 0x000fe40002781670 */
[----:B------:R-:W-:-:S02]  /*f690*/  FMNMX.FTZ R134, R201, R134, !PT ;  /* 0x00000086c9867209 */ /* 0x000fc40007810000 */
[----:B------:R-:W-:Y:S02]  /*f6a0*/  ISETP.GE.AND P1, PT, R0, R233, PT ;  /* 0x000000e90000720c */ /* 0x000fe40003f26270 */
[----:B--2---:R-:W-:Y:S02]  /*f6b0*/  FMNMX.FTZ R136, R136, R7, !PT ;  /* 0x0000000788887209 */ /* 0x004fe40007810000 */
[----:B------:R-:W-:Y:S01]  /*f6c0*/  ISETP.LT.OR P0, PT, R2, R229, P0 ;  /* 0x000000e50200720c */ /* 0x000fe20000701670 */
[----:B-1----:R-:W-:Y:S01]  /*f6d0*/  FMUL.FTZ R6, R34, UR23 ;  /* 0x0000001722067c20 */ /* 0x002fe20008410000 */
[----:B---3--:R-:W-:Y:S01]  /*f6e0*/  FSEL R202, R26, -INF , !P5 ;  /* 0xff8000001aca7808 */ /* 0x008fe20006800000 */
[----:B------:R-:W-:Y:S01]  /*f6f0*/  LDSM.16.MT88.4 R32, [R218+0xa000] ;  /* 0x00a00000da20783b */ /* 0x000fe20000004200 */
[----:B------:R-:W-:Y:S01]  /*f700*/  FSEL R238, R23, -INF , !P6 ;  /* 0xff80000017ee7808 */ /* 0x000fe20007000000 */
[----:B------:R1:W2:Y:S01]  /*f710*/  MUFU.TANH R22, R6 ;  /* 0x0000000600167308 */ /* 0x0002a20000002400 */
[----:B------:R-:W-:-:S02]  /*f720*/  FSEL R203, R21, -INF , !P4 ;  /* 0xff80000015cb7808 */ /* 0x000fc40006000000 */
[----:B------:R-:W-:Y:S02]  /*f730*/  FMNMX.FTZ R134, R202, R134, !PT ;  /* 0x00000086ca867209 */ /* 0x000fe40007810000 */
[----:B------:R-:W-:Y:S02]  /*f740*/  ISETP.LT.OR P1, PT, R0, R229, P1 ;  /* 0x000000e50000720c */ /* 0x000fe40000f21670 */
[----:B------:R-:W-:Y:S02]  /*f750*/  FMNMX.FTZ R134, R203, R134, !PT ;  /* 0x00000086cb867209 */ /* 0x000fe40007810000 */
[----:B------:R-:W-:Y:S02]  /*f760*/  FSEL R239, R20, -INF , !P1 ;  /* 0xff80000014ef7808 */ /* 0x000fe40004800000 */
[----:B----4-:R-:W-:Y:S01]  /*f770*/  FMNMX.FTZ R135, R135, R12, !PT ;  /* 0x0000000c87877209 */ /* 0x010fe20007810000 */
[----:B------:R-:W3:Y:S01]  /*f780*/  SHFL.BFLY PT, R2, R134, 0x2, 0x1f ;  /* 0x0c401f0086027f89 */ /* 0x000ee200000e0000 */
[C---:B------:R-:W-:Y:S01]  /*f790*/  FMUL.FTZ R12, R136.reuse, UR26 ;  /* 0x0000001a880c7c20 */ /* 0x040fe20008410000 */
[----:B------:R-:W-:-:S02]  /*f7a0*/  FSETP.NEU.FTZ.AND P3, PT, R136, -INF , PT ;  /* 0xff8000008800780b */ /* 0x000fc40003f7d000 */
[----:B------:R-:W-:Y:S02]  /*f7b0*/  MOV R27, R247 ;  /* 0x000000f7001b7202 */ /* 0x000fe40000000f00 */
[----:B-1----:R-:W-:Y:S02]  /*f7c0*/  FMNMX.FTZ R6, R25, R3, !PT ;  /* 0x0000000319067209 */ /* 0x002fe40007810000 */
[----:B------:R-:W-:Y:S02]  /*f7d0*/  FSEL R3, R139, -INF , !P2 ;  /* 0xff8000008b037808 */ /* 0x000fe40005000000 */
[----:B------:R-:W-:Y:S02]  /*f7e0*/  FMNMX.FTZ R6, R4, R6, !PT ;  /* 0x0000000604067209 */ /* 0x000fe40007810000 */
[----:B--2---:R-:W-:Y:S02]  /*f7f0*/  FSEL R240, R22, -INF , !P0 ;  /* 0xff80000016f07808 */ /* 0x004fe40004000000 */
[----:B------:R-:W-:-:S02]  /*f800*/  FMNMX.FTZ R6, R3, R6, !PT ;  /* 0x0000000603067209 */ /* 0x000fc40007810000 */
[----:B------:R-:W-:Y:S02]  /*f810*/  FSEL R12, R12, RZ, P3 ;  /* 0x000000ff0c0c7208 */ /* 0x000fe40001800000 */
[----:B------:R-:W-:Y:S02]  /*f820*/  FMNMX.FTZ R7, R133, R6, !PT ;  /* 0x0000000685077209 */ /* 0x000fe40007810000 */
[----:B------:R-:W1:Y:S01]  /*f830*/  SHFL.BFLY PT, R6, R135, 0x1, 0x1f ;  /* 0x0c201f0087067f89 */ /* 0x000e6200000e0000 */
[--C-:B------:R-:W-:Y:S01]  /*f840*/  FFMA.FTZ R11, R11, UR26, -R12.reuse ;  /* 0x0000001a0b0b7c23 */ /* 0x100fe2000801080c */
[----:B------:R-:W-:Y:S01]  /*f850*/  FMNMX.FTZ R0, R238, R7, !PT ;  /* 0x00000007ee007209 */ /* 0x000fe20007810000 */
[--C-:B------:R-:W-:Y:S01]  /*f860*/  FFMA.FTZ R8, R8, UR26, -R12.reuse ;  /* 0x0000001a08087c23 */ /* 0x100fe2000801080c */
[----:B---3--:R-:W-:Y:S01]  /*f870*/  FMNMX.FTZ R134, R134, R2, !PT ;  /* 0x0000000286867209 */ /* 0x008fe20007810000 */
[----:B------:R2:W-:Y:S01]  /*f880*/  MUFU.EX2 R252, R11 ;  /* 0x0000000b00fc7308 */ /* 0x0005e20000000800 */
[----:B------:R-:W-:Y:S01]  /*f890*/  FMNMX.FTZ R0, R240, R0, !PT ;  /* 0x00000000f0007209 */ /* 0x000fe20007810000 */
[--C-:B------:R-:W-:Y:S01]  /*f8a0*/  FFMA.FTZ R10, R10, UR26, -R12.reuse ;  /* 0x0000001a0a0a7c23 */ /* 0x100fe2000801080c */
[----:B------:R-:W-:Y:S01]  /*f8b0*/  MOV R30, R246 ;  /* 0x000000f6001e7202 */ /* 0x000fe20000000f00 */
[----:B------:R-:W3:Y:S01]  /*f8c0*/  SHFL.BFLY PT, R7, R134, 0x1, 0x1f ;  /* 0x0c201f0086077f89 */ /* 0x000ee200000e0000 */
[----:B------:R-:W-:Y:S01]  /*f8d0*/  FMNMX.FTZ R0, R239, R0, !PT ;  /* 0x00000000ef007209 */ /* 0x000fe20007810000 */
[----:B------:R-:W-:Y:S01]  /*f8e0*/  FFMA.FTZ R13, R13, UR26, -R12 ;  /* 0x0000001a0d0d7c23 */ /* 0x000fe2000801080c */
[----:B------:R-:W-:Y:S01]  /*f8f0*/  MOV R172, R245 ;  /* 0x000000f500ac7202 */ /* 0x000fe20000000f00 */
[----:B------:R-:W-:Y:S01]  /*f900*/  MUFU.EX2 R31, R8 ;  /* 0x00000008001f7308 */ /* 0x000fe20000000800 */
[----:B------:R-:W-:Y:S01]  /*f910*/  MOV R173, R244 ;  /* 0x000000f400ad7202 */ /* 0x000fe20000000f00 */
[----:B------:R-:W4:Y:S01]  /*f920*/  SHFL.BFLY PT, R20, R0, 0x2, 0x1f ;  /* 0x0c401f0000147f89 */ /* 0x000f2200000e0000 */
[----:B------:R-:W-:-:S02]  /*f930*/  MOV R184, R30 ;  /* 0x0000001e00b87202 */ /* 0x000fc40000000f00 */
[----:B------:R-:W-:-:S03]  /*f940*/  MOV R185, R27 ;  /* 0x0000001b00b97202 */ /* 0x000fc60000000f00 */
[----:B------:R5:W4:Y:S01]  /*f950*/  MUFU.EX2 R175, R10 ;  /* 0x0000000a00af7308 */ /* 0x000b220000000800 */
[----:B-1----:R-:W-:-:S04]  /*f960*/  FMNMX.FTZ R135, R135, R6, !PT ;  /* 0x0000000687877209 */ /* 0x002fc80007810000 */
[C---:B------:R-:W-:Y:S01]  /*f970*/  FSETP.NEU.FTZ.AND P2, PT, R135.reuse, -INF , PT ;  /* 0xff8000008700780b */ /* 0x040fe20003f5d000 */
[----:B------:R-:W-:Y:S02]  /*f980*/  FMUL.FTZ R2, R135, UR26 ;  /* 0x0000001a87027c20 */ /* 0x000fe40008410000 */
[----:B------:R1:W1:Y:S01]  /*f990*/  MUFU.EX2 R174, R13 ;  /* 0x0000000d00ae7308 */ /* 0x0002620000000800 */
[----:B---3--:R-:W-:Y:S02]  /*f9a0*/  FMNMX.FTZ R134, R134, R7, !PT ;  /* 0x0000000786867209 */ /* 0x008fe40007810000 */
[----:B--2---:R-:W-:Y:S02]  /*f9b0*/  FSEL R11, R2, RZ, P2 ;  /* 0x000000ff020b7208 */ /* 0x004fe40001000000 */
[----:B------:R-:W-:Y:S01]  /*f9c0*/  FSEL R2, R136, RZ, P3 ;  /* 0x000000ff88027208 */ /* 0x000fe20001800000 */
[----:B-----5:R-:W-:Y:S01]  /*f9d0*/  FMUL.FTZ R10, R134, UR26 ;  /* 0x0000001a860a7c20 */ /* 0x020fe20008410000 */
[----:B----4-:R-:W-:Y:S01]  /*f9e0*/  FMNMX.FTZ R0, R0, R20, !PT ;  /* 0x0000001400007209 */ /* 0x010fe20007810000 */
[--C-:B------:R-:W-:Y:S01]  /*f9f0*/  FFMA.FTZ R9, R9, UR26, -R11.reuse ;  /* 0x0000001a09097c23 */ /* 0x100fe2000801080b */
[----:B------:R-:W-:Y:S01]  /*fa00*/  FSETP.NEU.FTZ.AND P1, PT, R134, -INF , PT ;  /* 0xff8000008600780b */ /* 0x000fe20003f3d000 */
[----:B------:R-:W-:Y:S01]  /*fa10*/  FADD.FTZ R2, R242, -R2 ;  /* 0x80000002f2027221 */ /* 0x000fe20000010000 */
[--C-:B------:R-:W-:Y:S01]  /*fa20*/  FFMA.FTZ R17, R17, UR26, -R11.reuse ;  /* 0x0000001a11117c23 */ /* 0x100fe2000801080b */
[----:B------:R-:W2:Y:S01]  /*fa30*/  SHFL.BFLY PT, R137, R0, 0x1, 0x1f ;  /* 0x0c201f0000897f89 */ /* 0x000ea200000e0000 */
[----:B------:R3:W-:Y:S01]  /*fa40*/  MUFU.EX2 R249, R9 ;  /* 0x0000000900f97308 */ /* 0x0007e20000000800 */
[----:B------:R-:W-:Y:S01]  /*fa50*/  FMUL.FTZ R8, R2, UR26 ;  /* 0x0000001a02087c20 */ /* 0x000fe20008410000 */
[----:B------:R-:W-:Y:S01]  /*fa60*/  FSEL R10, R10, RZ, P1 ;  /* 0x000000ff0a0a7208 */ /* 0x000fe20000800000 */
[--C-:B------:R-:W-:Y:S01]  /*fa70*/  FFMA.FTZ R15, R15, UR26, -R11.reuse ;  /* 0x0000001a0f0f7c23 */ /* 0x100fe2000801080b */
[----:B------:R-:W-:Y:S01]  /*fa80*/  FFMA.FTZ R16, R16, UR26, -R11 ;  /* 0x0000001a10107c23 */ /* 0x000fe2000801080b */
[----:B------:R-:W-:Y:S01]  /*fa90*/  MOV R242, R175 ;  /* 0x000000af00f27202 */ /* 0x000fe20000000f00 */
[----:B------:R-:W-:Y:S01]  /*faa0*/  LDSM.16.MT88.4 R20, [R215+0xa000] ;  /* 0x00a00000d714783b */ /* 0x000fe20000004200 */
[--C-:B------:R-:W-:Y:S01]  /*fab0*/  FFMA.FTZ R14, R14, UR26, -R10.reuse ;  /* 0x0000001a0e0e7c23 */ /* 0x100fe2000801080a */
[--C-:B------:R-:W-:Y:S01]  /*fac0*/  FFMA.FTZ R24, R24, UR26, -R10.reuse ;  /* 0x0000001a18187c23 */ /* 0x100fe2000801080a */
[--C-:B------:R-:W-:Y:S01]  /*fad0*/  FFMA.FTZ R18, R18, UR26, -R10.reuse ;  /* 0x0000001a12127c23 */ /* 0x100fe2000801080a */
[--C-:B------:R-:W-:Y:S01]  /*fae0*/  FFMA.FTZ R5, R5, UR26, -R10.reuse ;  /* 0x0000001a05057c23 */ /* 0x100fe2000801080a */
[----:B------:R4:W-:Y:S01]  /*faf0*/  MUFU.EX2 R246, R14 ;  /* 0x0000000e00f67308 */ /* 0x0009e20000000800 */
[----:B-1----:R-:W-:-:S07]  /*fb00*/  FFMA.FTZ R13, R132, UR26, -R10 ;  /* 0x0000001a840d7c23 */ /* 0x002fce000801080a */
[----:B------:R-:W-:Y:S01]  /*fb10*/  MUFU.EX2 R245, R24 ;  /* 0x0000001800f57308 */ /* 0x000fe20000000800 */
[----:B--2---:R-:W-:Y:S02]  /*fb20*/  FMNMX.FTZ R137, R0, R137, !PT ;  /* 0x0000008900897209 */ /* 0x004fe40007810000 */
[----:B------:R-:W-:Y:S02]  /*fb30*/  FSEL R0, R134, RZ, P1 ;  /* 0x000000ff86007208 */ /* 0x000fe40000800000 */
[C---:B------:R-:W-:Y:S01]  /*fb40*/  FSETP.NEU.FTZ.AND P0, PT, R137.reuse, -INF , PT ;  /* 0xff8000008900780b */ /* 0x040fe20003f1d000 */
[----:B---3--:R-:W-:Y:S02]  /*fb50*/  FMUL.FTZ R9, R137, UR26 ;  /* 0x0000001a89097c20 */ /* 0x008fe40008410000 */
[----:B------:R-:W-:Y:S01]  /*fb60*/  MUFU.EX2 R247, R18 ;  /* 0x0000001200f77308 */ /* 0x000fe20000000800 */
[----:B------:R-:W-:Y:S01]  /*fb70*/  FADD.FTZ R2, R237, -R0 ;  /* 0x80000000ed027221 */ /* 0x000fe20000010000 */
[----:B------:R-:W-:-:S02]  /*fb80*/  FSEL R0, R137, RZ, P0 ;  /* 0x000000ff89007208 */ /* 0x000fc40000000000 */
[----:B------:R-:W-:Y:S01]  /*fb90*/  FSEL R9, R9, RZ, P0 ;  /* 0x000000ff09097208 */ /* 0x000fe20000000000 */
[----:B------:R-:W-:Y:S01]  /*fba0*/  FMUL.FTZ R2, R2, UR26 ;  /* 0x0000001a02027c20 */ /* 0x000fe20008410000 */
[----:B------:R-:W-:Y:S01]  /*fbb0*/  MOV R237, R174 ;  /* 0x000000ae00ed7202 */ /* 0x000fe20000000f00 */
[----:B------:R-:W-:Y:S01]  /*fbc0*/  FADD.FTZ R0, R236, -R0 ;  /* 0x80000000ec007221 */ /* 0x000fe20000010000 */
[----:B------:R-:W1:Y:S01]  /*fbd0*/  MUFU.EX2 R180, R5 ;  /* 0x0000000500b47308 */ /* 0x000e620000000800 */
[--C-:B------:R-:W-:Y:S01]  /*fbe0*/  FFMA.FTZ R19, R19, UR26, -R9.reuse ;  /* 0x0000001a13137c23 */ /* 0x100fe20008010809 */
[--C-:B------:R-:W-:Y:S01]  /*fbf0*/  FFMA.FTZ R25, R25, UR26, -R9.reuse ;  /* 0x0000001a19197c23 */ /* 0x100fe20008010809 */
[----:B------:R-:W-:Y:S01]  /*fc00*/  FMUL.FTZ R0, R0, UR26 ;  /* 0x0000001a00007c20 */ /* 0x000fe20008410000 */
[--C-:B------:R-:W-:Y:S01]  /*fc10*/  FFMA.FTZ R4, R4, UR26, -R9.reuse ;  /* 0x0000001a04047c23 */ /* 0x100fe20008010809 */
[----:B------:R-:W-:Y:S01]  /*fc20*/  FFMA.FTZ R3, R3, UR26, -R9 ;  /* 0x0000001a03037c23 */ /* 0x000fe20008010809 */
[----:B------:R-:W-:-:S02]  /*fc30*/  MOV R236, R173 ;  /* 0x000000ad00ec7202 */ /* 0x000fc40000000f00 */
[----:B------:R-:W-:Y:S01]  /*fc40*/  MUFU.EX2 R241, R19 ;  /* 0x0000001300f17308 */ /* 0x000fe20000000800 */
[----:B----4-:R-:W-:-:S07]  /*fc50*/  MOV R14, R184 ;  /* 0x000000b8000e7202 */ /* 0x010fce0000000f00 */
[----:B------:R-:W2:Y:S01]  /*fc60*/  MUFU.EX2 R244, R25 ;  /* 0x0000001900f47308 */ /* 0x000ea20000000800 */
[----:B-1----:R-:W-:-:S07]  /*fc70*/  F2FP.BF16.F32.PACK_AB R6, R180, R247 ;  /* 0x000000f7b406723e */ /* 0x002fce00000010ff */
[----:B------:R1:W-:Y:S08]  /*fc80*/  MUFU.EX2 R139, R4 ;  /* 0x00000004008b7308 */ /* 0x0003f00000000800 */
[----:B------:R-:W3:Y:S01]  /*fc90*/  MUFU.EX2 R138, R3 ;  /* 0x00000003008a7308 */ /* 0x000ee20000000800 */
[----:B--2---:R-:W-:Y:S01]  /*fca0*/  F2FP.BF16.F32.PACK_AB R5, R244, R241 ;  /* 0x000000f1f405723e */ /* 0x004fe200000010ff */
[----:B------:R-:W-:Y:S06]  /*fcb0*/  LDSM.16.MT88.4 R24, [R215+0xb000] ;  /* 0x00b00000d718783b */ /* 0x000fec0000004200 */
[----:B------:R-:W2:Y:S01]  /*fcc0*/  MUFU.EX2 R2, R2 ;  /* 0x0000000200027308 */ /* 0x000ea20000000800 */
[----:B-1----:R-:W-:-:S07]  /*fcd0*/  F2FP.BF16.F32.PACK_AB R4, R245, R246 ;  /* 0x000000f6f504723e */ /* 0x002fce00000010ff */
[----:B------:R-:W1:Y:S01]  /*fce0*/  MUFU.EX2 R0, R0 ;  /* 0x0000000000007308 */ /* 0x000e620000000800 */
[----:B---3--:R-:W-:Y:S02]  /*fcf0*/  F2FP.BF16.F32.PACK_AB R7, R138, R139 ;  /* 0x0000008b8a07723e */ /* 0x008fe400000010ff */
[----:B------:R-:W-:-:S05]  /*fd00*/  FSEL R3, R135, RZ, P2 ;  /* 0x000000ff87037208 */ /* 0x000fca0001000000 */
[----:B------:R3:W-:Y:S01]  /*fd10*/  MUFU.EX2 R250, R15 ;  /* 0x0000000f00fa7308 */ /* 0x0007e20000000800 */
[-C--:B--2---:R-:W-:Y:S01]  /*fd20*/  FMUL.FTZ R40, R40, R2.reuse ;  /* 0x0000000228287220 */ /* 0x084fe20000410000 */
[----:B------:R-:W-:Y:S01]  /*fd30*/  FMUL.FTZ R41, R41, R2 ;  /* 0x0000000229297220 */ /* 0x000fe20000410000 */
[----:B------:R-:W-:Y:S01]  /*fd40*/  FADD.FTZ R3, R243, -R3 ;  /* 0x80000003f3037221 */ /* 0x000fe20000010000 */
[----:B------:R-:W-:Y:S01]  /*fd50*/  MOV R243, R172 ;  /* 0x000000ac00f37202 */ /* 0x000fe20000000f00 */
[----:B------:R-:W-:Y:S01]  /*fd60*/  FMUL.FTZ R140, R140, R2 ;  /* 0x000000028c8c7220 */ /* 0x000fe20000410000 */
[----:B------:R-:W-:Y:S01]  /*fd70*/  LDSM.16.MT88.4 R172, [R217+0xa000] ;  /* 0x00a00000d9ac783b */ /* 0x000fe20000004200 */
[----:B------:R-:W-:Y:S01]  /*fd80*/  FMUL.FTZ R3, R3, UR26 ;  /* 0x0000001a03037c20 */ /* 0x000fe20008410000 */
[----:B------:R-:W-:Y:S01]  /*fd90*/  MUFU.EX2 R248, R17 ;  /* 0x0000001100f87308 */ /* 0x000fe20000000800 */
[-C--:B-1----:R-:W-:Y:S01]  /*fda0*/  FMUL.FTZ R42, R42, R0.reuse ;  /* 0x000000002a2a7220 */ /* 0x082fe20000410000 */
[----:B------:R-:W-:Y:S01]  /*fdb0*/  FMUL.FTZ R43, R43, R0 ;  /* 0x000000002b2b7220 */ /* 0x000fe20000410000 */
[-C--:B------:R-:W-:Y:S01]  /*fdc0*/  FMUL.FTZ R141, R141, R2.reuse ;  /* 0x000000028d8d7220 */ /* 0x080fe20000410000 */
[-C--:B------:R-:W-:Y:S01]  /*fdd0*/  FMUL.FTZ R148, R148, R2.reuse ;  /* 0x0000000294947220 */ /* 0x080fe20000410000 */
[----:B------:R-:W-:Y:S01]  /*fde0*/  FMUL.FTZ R149, R149, R2 ;  /* 0x0000000295957220 */ /* 0x000fe20000410000 */
[-C--:B------:R-:W-:Y:S01]  /*fdf0*/  FMUL.FTZ R142, R142, R0.reuse ;  /* 0x000000008e8e7220 */ /* 0x080fe20000410000 */
[----:B------:R-:W-:Y:S01]  /*fe00*/  FMUL.FTZ R143, R143, R0 ;  /* 0x000000008f8f7220 */ /* 0x000fe20000410000 */
[----:B------:R1:W-:Y:S01]  /*fe10*/  MUFU.EX2 R251, R16 ;  /* 0x0000001000fb7308 */ /* 0x0003e20000000800 */
[----:B---3--:R-:W-:Y:S01]  /*fe20*/  MOV R15, R31 ;  /* 0x0000001f000f7202 */ /* 0x008fe20000000f00 */
[C---:B------:R-:W-:Y:S01]  /*fe30*/  HMMA.16816.F32.BF16 R208, R4.reuse, R32, R40 ;  /* 0x0000002004d0723c */ /* 0x040fe20000041828 */
[----:B------:R-:W-:Y:S01]  /*fe40*/  LDSM.16.MT88.4 R28, [R218+0xb000] ;  /* 0x00b00000da1c783b */ /* 0x000fe20000004200 */
[-C--:B------:R-:W-:Y:S01]  /*fe50*/  FMUL.FTZ R156, R156, R2.reuse ;  /* 0x000000029c9c7220 */ /* 0x080fe20000410000 */
[-C--:B------:R-:W-:Y:S01]  /*fe60*/  FMUL.FTZ R157, R157, R2.reuse ;  /* 0x000000029d9d7220 */ /* 0x080fe20000410000 */
[-C--:B------:R-:W-:Y:S01]  /*fe70*/  FMUL.FTZ R164, R164, R2.reuse ;  /* 0x00000002a4a47220 */ /* 0x080fe20000410000 */
[----:B------:R-:W-:Y:S01]  /*fe80*/  LDSM.16.MT88.4 R40, [R217+0xb000] ;  /* 0x00b00000d928783b */ /* 0x000fe20000004200 */
[----:B------:R-:W2:Y:S01]  /*fe90*/  MUFU.EX2 R8, R8 ;  /* 0x0000000800087308 */ /* 0x000ea20000000800 */
[----:B------:R-:W-:Y:S01]  /*fea0*/  FMUL.FTZ R165, R165, R2 ;  /* 0x00000002a5a57220 */ /* 0x000fe20000410000 */
[-C--:B------:R-:W-:Y:S01]  /*feb0*/  FMUL.FTZ R150, R150, R0.reuse ;  /* 0x0000000096967220 */ /* 0x080fe20000410000 */
[----:B------:R-:W-:Y:S01]  /*fec0*/  FMUL.FTZ R151, R151, R0 ;  /* 0x0000000097977220 */ /* 0x000fe20000410000 */
[----:B------:R-:W-:Y:S01]  /*fed0*/  FMUL.FTZ R44, R44, R2 ;  /* 0x000000022c2c7220 */ /* 0x000fe20000410000 */
[-C--:B------:R-:W-:Y:S01]  /*fee0*/  FMUL.FTZ R158, R158, R0.reuse ;  /* 0x000000009e9e7220 */ /* 0x080fe20000410000 */
[----:B------:R-:W-:Y:S01]  /*fef0*/  FMUL.FTZ R159, R159, R0 ;  /* 0x000000009f9f7220 */ /* 0x000fe20000410000 */
[-C--:B------:R-:W-:Y:S01]  /*ff00*/  FMUL.FTZ R45, R45, R2.reuse ;  /* 0x000000022d2d7220 */ /* 0x080fe20000410000 */
[----:B------:R-:W3:Y:S01]  /*ff10*/  MUFU.EX2 R3, R3 ;  /* 0x0000000300037308 */ /* 0x000ee20000000800 */
[----:B-1----:R-:W1:Y:S01]  /*ff20*/  LDSM.16.MT88.4 R16, [R213+0xa000] ;  /* 0x00a00000d510783b */ /* 0x002e620000004200 */
        /* <DEDUP_REMOVED lines=120> */
[----:B------:R-:W-:Y:S01]  /*106b0*/  FMUL.FTZ R131, R131, R3 ;  /* 0x0000000383837220 */ /* 0x000fe20000410000 */
[----:B------:R-:W-:Y:S01]  /*106c0*/  FFMA.FTZ R0, R236, R0, R241 ;  /* 0x00000000ec007223 */ /* 0x000fe200000100f1 */
[----:B------:R-:W-:Y:S01]  /*106d0*/  HMMA.16816.F32.BF16 R120, R4, R40, R120 ;  /* 0x000000280478723c */ /* 0x000fe20000041878 */
[----:B------:R-:W-:-:S02]  /*106e0*/  FFMA.FTZ R2, R243, R2, R246 ;  /* 0x00000002f3027223 */ /* 0x000fc400000100f6 */
[----:B------:R-:W-:Y:S02]  /*106f0*/  FADD.FTZ R0, R244, R0 ;  /* 0x00000000f4007221 */ /* 0x000fe40000010000 */
[----:B------:R-:W-:Y:S01]  /*10700*/  FADD.FTZ R2, R245, R2 ;  /* 0x00000002f5027221 */ /* 0x000fe20000010000 */
[----:B------:R-:W-:Y:S01]  /*10710*/  HMMA.16816.F32.BF16 R204, R4, R42, R124 ;  /* 0x0000002a04cc723c */ /* 0x000fe2000004187c */
[----:B------:R-:W-:Y:S02]  /*10720*/  FADD.FTZ R0, R139, R0 ;  /* 0x000000008b007221 */ /* 0x000fe40000010000 */
[----:B------:R-:W-:Y:S02]  /*10730*/  FADD.FTZ R2, R247, R2 ;  /* 0x00000002f7027221 */ /* 0x000fe40000010000 */
[----:B------:R-:W-:Y:S02]  /*10740*/  FADD.FTZ R0, R138, R0 ;  /* 0x000000008a007221 */ /* 0x000fe40000010000 */
[----:B------:R-:W-:Y:S01]  /*10750*/  F2FP.BF16.F32.PACK_AB R4, R237, R15 ;  /* 0x0000000fed04723e */ /* 0x000fe200000010ff */
[----:B------:R-:W-:Y:S01]  /*10760*/  FADD.FTZ R2, R180, R2 ;  /* 0x00000002b4027221 */ /* 0x000fe20000010000 */
[----:B------:R-:W-:-:S02]  /*10770*/  F2FP.BF16.F32.PACK_AB R5, R248, R249 ;  /* 0x000000f9f805723e */ /* 0x000fc400000010ff */
[----:B------:R-:W-:Y:S02]  /*10780*/  F2FP.BF16.F32.PACK_AB R6, R242, R252 ;  /* 0x000000fcf206723e */ /* 0x000fe400000010ff */
[----:B------:R-:W-:Y:S02]  /*10790*/  F2FP.BF16.F32.PACK_AB R7, R251, R250 ;  /* 0x000000fafb07723e */ /* 0x000fe400000010ff */
[----:B------:R-:W-:-:S05]  /*107a0*/  MOV R127, R185 ;  /* 0x000000b9007f7202 */ /* 0x000fca0000000f00 */
[C---:B------:R-:W-:Y:S01]  /*107b0*/  HMMA.16816.F32.BF16 R188, R4.reuse, R22, R168 ;  /* 0x0000001604bc723c */ /* 0x040fe200000418a8 */
[----:B------:R1:W2:Y:S01]  /*107c0*/  MUFU.EX2 R22, R13 ;  /* 0x0000000d00167308 */ /* 0x0002a20000000800 */
[----:B------:R-:W-:Y:S04]  /*107d0*/  LDSM.16.MT88.4 R168, [R215+0xa800] ;  /* 0x00a80000d7a8783b */ /* 0x000fe80000004200 */
[C---:B------:R-:W-:Y:S06]  /*107e0*/  HMMA.16816.F32.BF16 R36, R4.reuse, R32, R36 ;  /* 0x000000200424723c */ /* 0x040fec0000041824 */
[----:B------:R-:W-:Y:S01]  /*107f0*/  HMMA.16816.F32.BF16 R184, R4, R34, R48 ;  /* 0x0000002204b8723c */ /* 0x000fe20000041830 */
[----:B------:R-:W-:Y:S01]  /*10800*/  LDSM.16.MT88.4 R48, [R218+0xa800] ;  /* 0x00a80000da30783b */ /* 0x000fe20000004200 */
[----:B-1----:R-:W-:-:S04]  /*10810*/  FFMA.FTZ R13, R201, UR26, -R10 ;  /* 0x0000001ac90d7c23 */ /* 0x002fc8000801080a */
[C---:B------:R-:W-:Y:S01]  /*10820*/  HMMA.16816.F32.BF16 R52, R4.reuse, R172, R52 ;  /* 0x000000ac0434723c */ /* 0x040fe20000041834 */
[----:B------:R-:W-:Y:S01]  /*10830*/  MOV R201, R14 ;  /* 0x0000000e00c97202 */ /* 0x000fe20000000f00 */
[--C-:B------:R-:W-:Y:S01]  /*10840*/  FFMA.FTZ R14, R202, UR26, -R10.reuse ;  /* 0x0000001aca0e7c23 */ /* 0x100fe2000801080a */
[----:B------:R-:W-:Y:S01]  /*10850*/  FFMA.FTZ R10, R203, UR26, -R10 ;  /* 0x0000001acb0a7c23 */ /* 0x000fe2000801080a */
[----:B------:R-:W-:Y:S01]  /*10860*/  MOV R202, R127 ;  /* 0x0000007f00ca7202 */ /* 0x000fe20000000f00 */
[----:B--2---:R-:W-:Y:S01]  /*10870*/  FADD.FTZ R2, R22, R2 ;  /* 0x0000000216027221 */ /* 0x004fe20000010000 */
[----:B------:R-:W-:Y:S01]  /*10880*/  HMMA.16816.F32.BF16 R68, R4, R176, R68 ;  /* 0x000000b00444723c */ /* 0x000fe20000041844 */
[----:B------:R-:W-:Y:S01]  /*10890*/  MOV R203, R15 ;  /* 0x0000000f00cb7202 */ /* 0x000fe20000000f00 */
[----:B------:R-:W-:-:S04]  /*108a0*/  FFMA.FTZ R3, R201, R3, R249 ;  /* 0x00000003c9037223 */ /* 0x000fc800000100f9 */
        /* <DEDUP_REMOVED lines=15> */
[----:B------:R-:W1:Y:S04]  /*109a0*/  LDSM.16.MT88.4 R80, [R213+0xb800] ;  /* 0x00b80000d550783b */ /* 0x000e680000004200 */
[C---:B------:R-:W-:Y:S01]  /*109b0*/  HMMA.16816.F32.BF16 R28, R4.reuse, R30, R112 ;  /* 0x0000001e041c723c */ /* 0x040fe20000041870 */
[----:B------:R2:W-:Y:S01]  /*109c0*/  MUFU.EX2 R16, R10 ;  /* 0x0000000a00107308 */ /* 0x0005e20000000800 */
[--C-:B---3--:R-:W-:Y:S01]  /*109d0*/  FFMA.FTZ R13, R133, UR26, -R9.reuse ;  /* 0x0000001a850d7c23 */ /* 0x108fe20008010809 */
[----:B------:R-:W3:Y:S01]  /*109e0*/  LDSM.16.MT88.4 R112, [R218+0xb800] ;  /* 0x00b80000da70783b */ /* 0x000ee20000004200 */
[C---:B----4-:R-:W-:Y:S01]  /*109f0*/  FADD.FTZ R2, R21.reuse, R2 ;  /* 0x0000000215027221 */ /* 0x050fe20000010000 */
[----:B------:R-:W-:Y:S01]  /*10a00*/  F2FP.BF16.F32.PACK_AB R124, R21, R22 ;  /* 0x00000016157c723e */ /* 0x000fe200000010ff */
[C---:B------:R-:W-:Y:S03]  /*10a10*/  HMMA.16816.F32.BF16 R116, R4.reuse, R40, R116 ;  /* 0x000000280474723c */ /* 0x040fe60000041874 */
[----:B------:R-:W4:Y:S01]  /*10a20*/  MUFU.EX2 R18, R13 ;  /* 0x0000000d00127308 */ /* 0x000f220000000800 */
[----:B------:R-:W-:Y:S01]  /*10a30*/  FADD.FTZ R2, R20, R2 ;  /* 0x0000000214027221 */ /* 0x000fe20000010000 */
[C---:B------:R-:W-:Y:S01]  /*10a40*/  F2FP.BF16.F32.PACK_AB R126, R19.reuse, R20 ;  /* 0x00000014137e723e */ /* 0x040fe200000010ff */
[----:B------:R-:W-:Y:S02]  /*10a50*/  HMMA.16816.F32.BF16 R24, R4, R42, R128 ;  /* 0x0000002a0418723c */ /* 0x000fe40000041880 */
[----:B------:R-:W-:Y:S01]  /*10a60*/  FADD.FTZ R2, R19, R2 ;  /* 0x0000000213027221 */ /* 0x000fe20000010000 */
[----:B--2---:R-:W-:-:S04]  /*10a70*/  FFMA.FTZ R10, R240, UR26, -R9 ;  /* 0x0000001af00a7c23 */ /* 0x004fc80008010809 */
[----:B------:R-:W-:Y:S01]  /*10a80*/  FFMA.FTZ R4, R193, UR26, -R12 ;  /* 0x0000001ac1047c23 */ /* 0x000fe2000801080c */
[----:B------:R-:W-:Y:S01]  /*10a90*/  FFMA.FTZ R9, R239, UR26, -R9 ;  /* 0x0000001aef097c23 */ /* 0x000fe20008010809 */
[----:B------:R-:W-:Y:S01]  /*10aa0*/  FFMA.FTZ R5, R200, UR26, -R11 ;  /* 0x0000001ac8057c23 */ /* 0x000fe2000801080b */
[----:B------:R-:W2:Y:S01]  /*10ab0*/  MUFU.EX2 R17, R10 ;  /* 0x0000000a00117308 */ /* 0x000ea20000000800 */
[----:B------:R-:W-:Y:S01]  /*10ac0*/  FFMA.FTZ R7, R202, R8, R203 ;  /* 0x00000008ca077223 */ /* 0x000fe200000100cb */
[----:B----4-:R-:W-:-:S03]  /*10ad0*/  FADD.FTZ R0, R18, R0 ;  /* 0x0000000012007221 */ /* 0x010fc60000010000 */
[----:B------:R-:W-:Y:S01]  /*10ae0*/  FADD.FTZ R8, R237, R7 ;  /* 0x00000007ed087221 */ /* 0x000fe20000010000 */
[----:B------:R-:W-:Y:S01]  /*10af0*/  FADD.FTZ R7, R248, R3 ;  /* 0x00000003f8077221 */ /* 0x000fe20000010000 */
[----:B------:R-:W-:Y:S01]  /*10b00*/  F2FP.BF16.F32.PACK_AB R125, R16, R18 ;  /* 0x00000012107d723e */ /* 0x000fe200000010ff */
[----:B------:R4:W-:Y:S01]  /*10b10*/  MUFU.EX2 R133, R4 ;  /* 0x0000000400857308 */ /* 0x0009e20000000800 */
[----:B------:R-:W-:Y:S01]  /*10b20*/  FADD.FTZ R3, R252, R8 ;  /* 0x00000008fc037221 */ /* 0x000fe20000010000 */
[----:B------:R-:W-:Y:S01]  /*10b30*/  FADD.FTZ R7, R250, R7 ;  /* 0x00000007fa077221 */ /* 0x000fe20000010000 */
[----:B------:R-:W-:Y:S02]  /*10b40*/  FADD.FTZ R0, R16, R0 ;  /* 0x0000000010007221 */ /* 0x000fe40000010000 */
[----:B------:R-:W-:Y:S01]  /*10b50*/  FADD.FTZ R3, R242, R3 ;  /* 0x00000003f2037221 */ /* 0x000fe20000010000 */
[----:B------:R-:W-:Y:S02]  /*10b60*/  FADD.FTZ R7, R251, R7 ;  /* 0x00000007fb077221 */ /* 0x000fe40000010000 */
[----:B------:R5:W1:Y:S01]  /*10b70*/  MUFU.EX2 R10, R9 ;  /* 0x00000009000a7308 */ /* 0x000a620000000800 */
[----:B--2---:R-:W-:Y:S01]  /*10b80*/  FADD.FTZ R0, R17, R0 ;  /* 0x0000000011007221 */ /* 0x004fe20000010000 */
[----:B----4-:R-:W-:-:S06]  /*10b90*/  FFMA.FTZ R4, R182, UR26, -R12 ;  /* 0x0000001ab6047c23 */ /* 0x010fcc000801080c */
[----:B------:R2:W-:Y:S01]  /*10ba0*/  MUFU.EX2 R132, R4 ;  /* 0x0000000400847308 */ /* 0x0005e20000000800 */
[----:B-----5:R-:W-:Y:S01]  /*10bb0*/  FFMA.FTZ R9, R181, UR26, -R12 ;  /* 0x0000001ab5097c23 */ /* 0x020fe2000801080c */
[C---:B-1----:R-:W-:Y:S01]  /*10bc0*/  F2FP.BF16.F32.PACK_AB R127, R10.reuse, R17 ;  /* 0x000000110a7f723e */ /* 0x042fe200000010ff */
[----:B------:R-:W-:-:S05]  /*10bd0*/  FADD.FTZ R0, R10, R0 ;  /* 0x000000000a007221 */ /* 0x000fca0000010000 */
[----:B------:R-:W1:Y:S01]  /*10be0*/  MUFU.EX2 R181, R9 ;  /* 0x0000000900b57308 */ /* 0x000e620000000800 */
[C---:B------:R-:W-:Y:S07]  /*10bf0*/  HMMA.16816.F32.BF16 R140, R124.reuse, R152, R140 ;  /* 0x000000987c8c723c */ /* 0x040fee000004188c */
[----:B------:R-:W4:Y:S01]  /*10c00*/  MUFU.EX2 R9, R5 ;  /* 0x0000000500097308 */ /* 0x000f220000000800 */
[----:B--2---:R-:W-:Y:S01]  /*10c10*/  FFMA.FTZ R4, R183, UR26, -R12 ;  /* 0x0000001ab7047c23 */ /* 0x004fe2000801080c */
[C---:B------:R-:W-:Y:S01]  /*10c20*/  HMMA.16816.F32.BF16 R148, R124.reuse, R154, R148 ;  /* 0x0000009a7c94723c */ /* 0x040fe20000041894 */
[----:B------:R-:W2:Y:S05]  /*10c30*/  LDSM.16.MT88.4 R12, [R217+0xb800] ;  /* 0x00b80000d90c783b */ /* 0x000eaa0000004200 */
[----:B------:R5:W3:Y:S01]  /*10c40*/  MUFU.EX2 R23, R4 ;  /* 0x0000000400177308 */ /* 0x000ae20000000800 */
[----:B-1----:R-:W-:Y:S01]  /*10c50*/  FADD.FTZ R3, R181, R3 ;  /* 0x00000003b5037221 */ /* 0x002fe20000010000 */
[C---:B------:R-:W-:Y:S01]  /*10c60*/  F2FP.BF16.F32.PACK_AB R128, R133.reuse, R181 ;  /* 0x000000b58580723e */ /* 0x040fe200000010ff */
[----:B------:R-:W-:Y:S02]  /*10c70*/  HMMA.16816.F32.BF16 R156, R124, R168, R156 ;  /* 0x000000a87c9c723c */ /* 0x000fe4000004189c */
[----:B------:R-:W-:Y:S01]  /*10c80*/  FADD.FTZ R3, R133, R3 ;  /* 0x0000000385037221 */ /* 0x000fe20000010000 */
[----:B----4-:R-:W-:-:S03]  /*10c90*/  FADD.FTZ R7, R9, R7 ;  /* 0x0000000709077221 */ /* 0x010fc60000010000 */
[----:B------:R-:W-:Y:S01]  /*10ca0*/  FADD.FTZ R3, R132, R3 ;  /* 0x0000000384037221 */ /* 0x000fe20000010000 */
[----:B------:R-:W-:Y:S01]  /*10cb0*/  HMMA.16816.F32.BF16 R164, R124, R170, R164 ;  /* 0x000000aa7ca4723c */ /* 0x000fe200000418a4 */
[----:B-----5:R-:W-:Y:S01]  /*10cc0*/  FFMA.FTZ R4, R195, UR26, -R11 ;  /* 0x0000001ac3047c23 */ /* 0x020fe2000801080b */
[----:B---3--:R-:W-:-:S04]  /*10cd0*/  F2FP.BF16.F32.PACK_AB R130, R23, R132 ;  /* 0x000000841782723e */ /* 0x008fc800000010ff */
[C---:B------:R-:W-:Y:S01]  /*10ce0*/  HMMA.16816.F32.BF16 R40, R124.reuse, R48, R208 ;  /* 0x000000307c28723c */ /* 0x040fe200000418d0 */
[----:B------:R1:W3:Y:S05]  /*10cf0*/  MUFU.EX2 R6, R4 ;  /* 0x0000000400067308 */ /* 0x0002ea0000000800 */
[C---:B------:R-:W-:Y:S06]  /*10d00*/  HMMA.16816.F32.BF16 R44, R124.reuse, R50, R44 ;  /* 0x000000327c2c723c */ /* 0x040fec000004182c */
[C---:B------:R-:W-:Y:S06]  /*10d10*/  HMMA.16816.F32.BF16 R56, R124.reuse, R64, R56 ;  /* 0x000000407c38723c */ /* 0x040fec0000041838 */
[----:B------:R-:W-:Y:S01]  /*10d20*/  HMMA.16816.F32.BF16 R60, R124, R66, R60 ;  /* 0x000000427c3c723c */ /* 0x000fe2000004183c */
[----:B-1----:R-:W-:Y:S01]  /*10d30*/  FFMA.FTZ R4, R194, UR26, -R11 ;  /* 0x0000001ac2047c23 */ /* 0x002fe2000801080b */
[C---:B---3--:R-:W-:Y:S01]  /*10d40*/  F2FP.BF16.F32.PACK_AB R129, R6.reuse, R9 ;  /* 0x000000090681723e */ /* 0x048fe200000010ff */
[----:B------:R-:W-:-:S02]  /*10d50*/  FADD.FTZ R6, R6, R7 ;  /* 0x0000000706067221 */ /* 0x000fc40000010000 */
[----:B------:R1:W-:Y:S01]  /*10d60*/  MUFU.EX2 R5, R4 ;  /* 0x0000000400057308 */ /* 0x0003e20000000800 */
[C---:B------:R-:W-:Y:S06]  /*10d70*/  HMMA.16816.F32.BF16 R72, R124.reuse, R80, R72 ;  /* 0x000000507c48723c */ /* 0x040fec0000041848 */
[C---:B------:R-:W-:Y:S06]  /*10d80*/  HMMA.16816.F32.BF16 R76, R124.reuse, R82, R76 ;  /* 0x000000527c4c723c */ /* 0x040fec000004184c */
[----:B------:R-:W-:Y:S01]  /*10d90*/  HMMA.16816.F32.BF16 R88, R124, R96, R88 ;  /* 0x000000607c58723c */ /* 0x000fe20000041858 */
[----:B-1----:R-:W-:-:S05]  /*10da0*/  FFMA.FTZ R4, R192, UR26, -R11 ;  /* 0x0000001ac0047c23 */ /* 0x002fca000801080b */
[C---:B------:R-:W-:Y:S01]  /*10db0*/  HMMA.16816.F32.BF16 R92, R124.reuse, R98, R92 ;  /* 0x000000627c5c723c */ /* 0x040fe2000004185c */
[----:B------:R-:W1:Y:S05]  /*10dc0*/  MUFU.EX2 R4, R4 ;  /* 0x0000000400047308 */ /* 0x000e6a0000000800 */
[C---:B------:R-:W-:Y:S06]  /*10dd0*/  HMMA.16816.F32.BF16 R104, R124.reuse, R112, R104 ;  /* 0x000000707c68723c */ /* 0x040fec0000041868 */
[C---:B------:R-:W-:Y:S06]  /*10de0*/  HMMA.16816.F32.BF16 R108, R124.reuse, R114, R108 ;  /* 0x000000727c6c723c */ /* 0x040fec000004186c */
[----:B--2---:R-:W-:Y:S01]  /*10df0*/  HMMA.16816.F32.BF16 R120, R124, R12, R120 ;  /* 0x0000000c7c78723c */ /* 0x004fe20000041878 */
[----:B-1----:R-:W-:Y:S01]  /*10e00*/  F2FP.BF16.F32.PACK_AB R131, R4, R5 ;  /* 0x000000050483723e */ /* 0x002fe200000010ff */
[----:B------:R-:W-:Y:S01]  /*10e10*/  FADD.FTZ R5, R5, R6 ;  /* 0x0000000605057221 */ /* 0x000fe20000010000 */
[----:B------:R-:W-:-:S03]  /*10e20*/  FADD.FTZ R6, R23, R3 ;  /* 0x0000000317067221 */ /* 0x000fc60000010000 */
[----:B------:R-:W-:Y:S01]  /*10e30*/  HMMA.16816.F32.BF16 R124, R124, R14, R204 ;  /* 0x0000000e7c7c723c */ /* 0x000fe200000418cc */
[----:B------:R-:W-:Y:S01]  /*10e40*/  FADD.FTZ R3, R4, R5 ;  /* 0x0000000504037221 */ /* 0x000fe20000010000 */
[----:B------:R1:W-:Y:S04]  /*10e50*/  STL [R1+0xc], R6 ;  /* 0x00000c0601007387 */ /* 0x0003e80000100800 */
        /* <DEDUP_REMOVED lines=20> */
.L_x_2376:
        /* <DEDUP_REMOVED lines=19> */
.L_x_2384:
        /* <DEDUP_REMOVED lines=26> */
.L_x_2382:
[----:B-12---:R-:W2:Y:S01]  /*11270*/  LDL.64 R4, [R1+0x10] ;  /* 0x0000100001047983 */ /* 0x006ea20000100a00 */
[----:B------:R-:W-:Y:S04]  /*11280*/  DEPBAR.LE SB0, 0x0 ;  /* 0x000080000000791a */ /* 0x000fe80000000000 */
[----:B------:R-:W-:Y:S01]  /*11290*/  UIADD3 UR23, UR22, -0x1, URZ ;  /* 0xffffffff16177890 */ /* 0x000fe2000fffe03f */
[----:B------:R-:W-:Y:S03]  /*112a0*/  BAR.SYNC.DEFER_BLOCKING 0x0 ;  /* 0x0000000000007b1d */ /* 0x000fe60000010000 */
[----:B------:R-:W-:Y:S02]  /*112b0*/  USHF.R.S32.HI UR27, URZ, 0x1f, UR23 ;  /* 0x0000001f3f1b7899 */ /* 0x000fe40008011417 */
[----:B------:R-:W-:Y:S01]  /*112c0*/  UIMAD UR26, UR17, UR23, URZ ;  /* 0x00000017111a72a4 */ /* 0x000fe2000f8e023f */
[----:B------:R-:W-:Y:S01]  /*112d0*/  IMAD.U32 R6, RZ, RZ, UR23 ;  /* 0x00000017ff067e24 */ /* 0x000fe2000f8e00ff */
[----:B------:R-:W-:Y:S02]  /*112e0*/  UISETP.GT.AND UP0, UPT, UR23, UR12, UPT ;  /* 0x0000000c1700728c */ /* 0x000fe4000bf04270 */
[----:B------:R-:W-:Y:S01]  /*112f0*/  UIMAD UR26, UR27, UR20, UR26 ;  /* 0x000000141b1a72a4 */ /* 0x000fe2000f8e021a */
[----:B--2---:R-:W-:Y:S01]  /*11300*/  IMAD.WIDE.U32 R6, R6, UR20, R4 ;  /* 0x0000001406067c25 */ /* 0x004fe2000f8e0004 */
[----:B------:R-:W1:Y:S04]  /*11310*/  S2R R2, SR_TID.X ;  /* 0x0000000000027919 */ /* 0x000e680000002100 */
        /* <DEDUP_REMOVED lines=9> */
[----:B------:R-:W-:Y:S07]  /*113b0*/  IADD3.X R7, R5, UR24, RZ, P0, !PT ;  /* 0x0000001805077c10 */ /* 0x000fee00087fe4ff */
[----:B------:R-:W-:Y:S08]  /*113c0*/  LDGSTS.E.BYPASS.LTC128B.128 [R235+0xb000], desc[UR18][R4.64+0x80] ;  /* 0x0b00008004eb7fae */ /* 0x000ff0000b901d52 */
[----:B------:R-:W-:Y:S01]  /*113d0*/  LDGSTS.E.BYPASS.LTC128B.128 [R235+0xa800], desc[UR18][R6.64] ;  /* 0x0a80000006eb7fae */ /* 0x000fe2000b901d52 */
[----:B-1----:R-:W-:Y:S07]  /*113e0*/  IMAD.SHL.U32 R2, R2, 0x2, RZ ;  /* 0x0000000202027824 */ /* 0x002fee00078e00ff */
[----:B------:R1:W-:Y:S01]  /*113f0*/  LDGSTS.E.BYPASS.LTC128B.128 [R235+0xb800], desc[UR18][R6.64+0x80] ;  /* 0x0b80008006eb7fae */ /* 0x0003e2000b901d52 */
[----:B------:R-:W-:Y:S05]  /*11400*/  LOP3.LUT R2, R2, 0x6, RZ, 0xc0, !PT ;  /* 0x0000000602027812 */ /* 0x000fea00078ec0ff */
[----:B------:R-:W-:Y:S02]  /*11410*/  IMAD R0, R0, 0x20, R2 ;  /* 0x0000002000007824 */ /* 0x000fe400078e0202 */
[----:B------:R-:W-:Y:S02]  /*11420*/  LDSM.16.M88.4 R32, [R214] ;  /* 0x00000000d620783b */ /* 0x000fe40000000200 */
[C---:B------:R-:W-:Y:S01]  /*11430*/  VIADD R2, R0.reuse, 0x1 ;  /* 0x0000000100027836 */ /* 0x040fe20000000000 */
[CC--:B------:R-:W-:Y:S02]  /*11440*/  ISETP.GE.AND P5, PT, R0.reuse, R228.reuse, PT ;  /* 0x000000e40000720c */ /* 0x0c0fe40003fa6270 */
[-C--:B------:R-:W-:Y:S02]  /*11450*/  ISETP.GE.AND P1, PT, R0, R227.reuse, PT ;  /* 0x000000e30000720c */ /* 0x080fe40003f26270 */
[C---:B------:R-:W-:Y:S01]  /*11460*/  ISETP.GE.AND P6, PT, R2.reuse, R228, PT ;  /* 0x000000e40200720c */ /* 0x040fe20003fc6270 */
[----:B------:R-:W1:Y:S01]  /*11470*/  LDSM.16.M88.4 R16, [R212+0x8000] ;  /* 0x00800000d410783b */ /* 0x000e620000000200 */
[C---:B------:R-:W-:Y:S02]  /*11480*/  ISETP.GE.AND P2, PT, R2.reuse, R227, PT ;  /* 0x000000e30200720c */ /* 0x040fe40003f46270 */
[C---:B------:R-:W-:Y:S02]  /*11490*/  ISETP.GE.AND P4, PT, R2.reuse, R230, PT ;  /* 0x000000e60200720c */ /* 0x040fe40003f86270 */
[C---:B------:R-:W-:Y:S02]  /*114a0*/  ISETP.GE.AND P3, PT, R2.reuse, R229, PT ;  /* 0x000000e50200720c */ /* 0x040fe40003f66270 */
[C---:B------:R-:W-:Y:S01]  /*114b0*/  ISETP.GE.OR P6, PT, R2.reuse, R232, !P6 ;  /* 0x000000e80200720c */ /* 0x040fe200077c6670 */
[----:B------:R-:W2:Y:S01]  /*114c0*/  LDSM.16.M88.4 R28, [R214+0x2000] ;  /* 0x00200000d61c783b */ /* 0x000ea20000000200 */
[C---:B------:R-:W-:Y:S02]  /*114d0*/  ISETP.GE.OR P2, PT, R2.reuse, R231, !P2 ;  /* 0x000000e70200720c */ /* 0x040fe40005746670 */
[C---:B------:R-:W-:Y:S02]  /*114e0*/  ISETP.GE.OR P4, PT, R2.reuse, R234, !P4 ;  /* 0x000000ea0200720c */ /* 0x040fe40006786670 */
[----:B------:R-:W-:Y:S01]  /*114f0*/  ISETP.GE.OR P3, PT, R2, R233, !P3 ;  /* 0x000000e90200720c */ /* 0x000fe20005f66670 */
[C---:B------:R-:W-:Y:S01]  /*11500*/  VIADD R2, R0.reuse, 0x8 ;  /* 0x0000000800027836 */ /* 0x040fe20000000000 */
[C---:B------:R-:W-:Y:S01]  /*11510*/  ISETP.GE.OR P5, PT, R0.reuse, R232, !P5 ;  /* 0x000000e80000720c */ /* 0x040fe20006fa6670 */
[----:B------:R-:W3:Y:S01]  /*11520*/  LDSM.16.M88.4 R172, [R212+0x8800] ;  /* 0x00880000d4ac783b */ /* 0x000ee20000000200 */
[C---:B------:R-:W-:Y:S02]  /*11530*/  ISETP.GE.OR P1, PT, R0.reuse, R231, !P1 ;  /* 0x000000e70000720c */ /* 0x040fe40004f26670 */
[C---:B------:R-:W-:Y:S04]  /*11540*/  ISETP.GE.AND P0, PT, R0.reuse, R230, PT ;  /* 0x000000e60000720c */ /* 0x040fe80003f06270 */
[----:B------:R-:W-:Y:S01]  /*11550*/  ISETP.GE.OR P0, PT, R0, R234, !P0 ;  /* 0x000000ea0000720c */ /* 0x000fe20004706670 */
        /* <DEDUP_REMOVED lines=11> */
[----:B------:R-:W3:Y:S03]  /*11610*/  LDSM.16.M88.4 R196, [R221+0x8000] ;  /* 0x00800000ddc4783b */ /* 0x000ee60000000200 */
        /* <DEDUP_REMOVED lines=70> */
[-C--:B------:R-:W-:Y:S01]  /*11a80*/  HMMA.16816.F32.BF16 R28, R172, R186.reuse, R28 ;  /* 0x000000baac1c723c */ /* 0x080fe2000004181c */
[----:B------:R-:W3:Y:S01]  /*11a90*/  LDSM.16.M88.4 R172, [R219+0x1800] ;  /* 0x00180000dbac783b */ /* 0x000ee20000000200 */
[----:B------:R-:W-:Y:S04]  /*11aa0*/  DEPBAR.LE SB0, 0x0 ;  /* 0x000080000000791a */ /* 0x000fe80000000000 */
[----:B------:R-:W-:Y:S01]  /*11ab0*/  HMMA.16816.F32.BF16 R32, R204, R186, R32 ;  /* 0x000000bacc20723c */ /* 0x000fe20000041820 */
[----:B------:R-:W-:Y:S05]  /*11ac0*/  BAR.SYNC.DEFER_BLOCKING 0x0 ;  /* 0x0000000000007b1d */ /* 0x000fea0000010000 */
[-C--:B-1----:R-:W-:Y:S06]  /*11ad0*/  HMMA.16816.F32.BF16 R4, R188, R192.reuse, R4 ;  /* 0x000000c0bc04723c */ /* 0x082fec0000041804 */
[C---:B--2---:R-:W-:Y:S06]  /*11ae0*/  HMMA.16816.F32.BF16 R8, R176.reuse, R192, R8 ;  /* 0x000000c0b008723c */ /* 0x044fec0000041808 */
[-C--:B------:R-:W-:Y:S06]  /*11af0*/  HMMA.16816.F32.BF16 R12, R176, R194.reuse, R12 ;  /* 0x000000c2b00c723c */ /* 0x080fec000004180c */
[C---:B------:R-:W-:Y:S06]  /*11b00*/  HMMA.16816.F32.BF16 R16, R188.reuse, R194, R16 ;  /* 0x000000c2bc10723c */ /* 0x040fec0000041810 */
[----:B------:R-:W-:Y:S01]  /*11b10*/  FMUL.FTZ R6, R6, UR21 ;  /* 0x0000001506067c20 */ /* 0x000fe20008410000 */
[----:B------:R-:W-:Y:S01]  /*11b20*/  FMUL.FTZ R5, R5, UR21 ;  /* 0x0000001505057c20 */ /* 0x000fe20008410000 */
[----:B------:R-:W-:Y:S01]  /*11b30*/  FMUL.FTZ R7, R7, UR21 ;  /* 0x0000001507077c20 */ /* 0x000fe20008410000 */
[-C--:B---3--:R-:W-:Y:S03]  /*11b40*/  HMMA.16816.F32.BF16 R20, R188, R172.reuse, R20 ;  /* 0x000000acbc14723c */ /* 0x088fe60000041814 */
[----:B------:R-:W-:Y:S01]  /*11b50*/  MUFU.TANH R6, R6 ;  /* 0x0000000600067308 */ /* 0x000fe20000002400 */
[----:B------:R-:W-:Y:S01]  /*11b60*/  FMUL.FTZ R4, R4, UR21 ;  /* 0x0000001504047c20 */ /* 0x000fe20008410000 */
[----:B------:R-:W-:Y:S01]  /*11b70*/  FMUL.FTZ R11, R11, UR21 ;  /* 0x000000150b0b7c20 */ /* 0x000fe20008410000 */
[----:B------:R-:W-:Y:S01]  /*11b80*/  FMUL.FTZ R8, R8, UR21 ;  /* 0x0000001508087c20 */ /* 0x000fe20008410000 */
[C---:B------:R-:W-:Y:S06]  /*11b90*/  HMMA.16816.F32.BF16 R24, R176.reuse, R172, R24 ;  /* 0x000000acb018723c */ /* 0x040fec0000041818 */
[----:B------:R-:W1:Y:S01]  /*11ba0*/  MUFU.TANH R133, R4 ;  /* 0x0000000400857308 */ /* 0x000e620000002400 */
[----:B------:R-:W-:Y:S01]  /*11bb0*/  FMUL.FTZ R13, R13, UR21 ;  /* 0x000000150d0d7c20 */ /* 0x000fe20008410000 */
[----:B------:R-:W-:Y:S03]  /*11bc0*/  FMUL.FTZ R12, R12, UR21 ;  /* 0x000000150c0c7c20 */ /* 0x000fe60008410000 */
[----:B------:R-:W-:Y:S01]  /*11bd0*/  FMUL.FTZ R16, R16, UR21 ;  /* 0x0000001510107c20 */ /* 0x000fe20008410000 */
[----:B------:R-:W-:Y:S01]  /*11be0*/  FMUL.FTZ R10, R10, UR21 ;  /* 0x000000150a0a7c20 */ /* 0x000fe20008410000 */
[-C--:B------:R-:W-:Y:S03]  /*11bf0*/  HMMA.16816.F32.BF16 R28, R176, R174.reuse, R28 ;  /* 0x000000aeb01c723c */ /* 0x080fe6000004181c */
[----:B------:R-:W-:Y:S01]  /*11c00*/  MUFU.TANH R134, R13 ;  /* 0x0000000d00867308 */ /* 0x000fe20000002400 */
[----:B------:R-:W-:Y:S01]  /*11c10*/  FMUL.FTZ R9, R9, UR21 ;  /* 0x0000001509097c20 */ /* 0x000fe20008410000 */
        /* <DEDUP_REMOVED lines=9> */
[----:B------:R2:W3:Y:S01]  /*11cb0*/  MUFU.TANH R13, R16 ;  /* 0x00000010000d7308 */ /* 0x0004e20000002400 */
[----:B------:R-:W-:Y:S01]  /*11cc0*/  FMUL.FTZ R14, R14, UR21 ;  /* 0x000000150e0e7c20 */ /* 0x000fe20008410000 */
[----:B------:R-:W-:Y:S08]  /*11cd0*/  FMUL.FTZ R25, R25, UR21 ;  /* 0x0000001519197c20 */ /* 0x000ff00008410000 */
[----:B------:R-:W4:Y:S01]  /*11ce0*/  MUFU.TANH R5, R5 ;  /* 0x0000000500057308 */ /* 0x000f220000002400 */
[----:B-1----:R-:W-:Y:S02]  /*11cf0*/  FSEL R11, R133, -INF , !P5 ;  /* 0xff800000850b7808 */ /* 0x002fe40006800000 */
[C---:B------:R-:W-:Y:S01]  /*11d00*/  ISETP.GE.AND P5, PT, R2.reuse, R228, PT ;  /* 0x000000e40200720c */ /* 0x040fe20003fa6270 */
[----:B------:R-:W-:Y:S03]  /*11d10*/  FMUL.FTZ R35, R35, UR21 ;  /* 0x0000001523237c20 */ /* 0x000fe60008410000 */
[----:B------:R-:W-:Y:S03]  /*11d20*/  ISETP.GE.OR P5, PT, R2, R232, !P5 ;  /* 0x000000e80200720c */ /* 0x000fe60006fa6670 */
[----:B------:R-:W1:Y:S01]  /*11d30*/  MUFU.TANH R7, R7 ;  /* 0x0000000700077308 */ /* 0x000e620000002400 */
[----:B--2---:R-:W-:Y:S01]  /*11d40*/  FMUL.FTZ R16, R19, UR21 ;  /* 0x0000001513107c20 */ /* 0x004fe20008410000 */
[----:B---3--:R-:W-:Y:S08]  /*11d50*/  FSEL R13, R13, -INF , !P5 ;  /* 0xff8000000d0d7808 */ /* 0x008ff00006800000 */
[----:B------:R2:W-:Y:S01]  /*11d60*/  MUFU.TANH R137, R12 ;  /* 0x0000000c00897308 */ /* 0x0005e20000002400 */
[----:B----4-:R-:W-:Y:S01]  /*11d70*/  FSEL R133, R5, -INF , !P6 ;  /* 0xff80000005857808 */ /* 0x010fe20007000000 */
[----:B------:R-:W-:Y:S01]  /*11d80*/  VIADD R5, R0, 0x10 ;  /* 0x0000001000057836 */ /* 0x000fe20000000000 */
[C---:B------:R-:W-:Y:S04]  /*11d90*/  ISETP.GE.AND P6, PT, R2.reuse, R230, PT ;  /* 0x000000e60200720c */ /* 0x040fe80003fc6270 */
[C---:B------:R-:W-:Y:S03]  /*11da0*/  ISETP.GE.OR P6, PT, R2.reuse, R234, !P6 ;  /* 0x000000ea0200720c */ /* 0x040fe600077c6670 */
[----:B------:R-:W3:Y:S01]  /*11db0*/  MUFU.TANH R8, R8 ;  /* 0x0000000800087308 */ /* 0x000ee20000002400 */
[----:B-1----:R-:W-:Y:S02]  /*11dc0*/  FSEL R19, R7, -INF , !P2 ;  /* 0xff80000007137808 */ /* 0x002fe40005000000 */
[C---:B------:R-:W-:Y:S02]  /*11dd0*/  ISETP.GE.AND P2, PT, R2.reuse, R229, PT ;  /* 0x000000e50200720c */ /* 0x040fe40003f46270 */
[----:B------:R-:W-:Y:S02]  /*11de0*/  FMNMX.FTZ R7, R11, R3, !PT ;  /* 0x000000030b077209 */ /* 0x000fe40007810000 */
[----:B------:R-:W-:Y:S03]  /*11df0*/  ISETP.GE.OR P2, PT, R2, R233, !P2 ;  /* 0x000000e90200720c */ /* 0x000fe60005746670 */
[----:B------:R3:W-:Y:S01]  /*11e00*/  MUFU.TANH R180, R10 ;  /* 0x0000000a00b47308 */ /* 0x0007e20000002400 */
[----:B--2---:R-:W-:Y:S01]  /*11e10*/  FSEL R12, R6, -INF , !P1 ;  /* 0xff800000060c7808 */ /* 0x004fe20004800000 */
[----:B------:R-:W-:Y:S01]  /*11e20*/  FMUL.FTZ R6, R32, UR21 ;  /* 0x0000001520067c20 */ /* 0x000fe20008410000 */
[C---:B------:R-:W-:Y:S02]  /*11e30*/  ISETP.GE.AND P1, PT, R2.reuse, R227, PT ;  /* 0x000000e30200720c */ /* 0x040fe40003f26270 */
[----:B------:R-:W-:Y:S02]  /*11e40*/  FMNMX.FTZ R7, R133, R7, !PT ;  /* 0x0000000785077209 */ /* 0x000fe40007810000 */
[----:B------:R-:W-:Y:S03]  /*11e50*/  ISETP.GE.OR P1, PT, R2, R231, !P1 ;  /* 0x000000e70200720c */ /* 0x000fe60004f26670 */
[----:B------:R-:W1:Y:S01]  /*11e60*/  MUFU.TANH R9, R9 ;  /* 0x0000000900097308 */ /* 0x000e620000002400 */
[----:B------:R-:W-:Y:S01]  /*11e70*/  VIADD R2, R0, 0x9 ;  /* 0x0000000900027836 */ /* 0x000fe20000000000 */
[----:B------:R-:W-:Y:S04]  /*11e80*/  FMNMX.FTZ R136, R13, R7, !PT ;  /* 0x000000070d887209 */ /* 0x000fe80007810000 */
[----:B------:R-:W-:Y:S04]  /*11e90*/  ISETP.GE.AND P5, PT, R2, R230, PT ;  /* 0x000000e60200720c */ /* 0x000fe80003fa6270 */
[----:B------:R-:W-:Y:S01]  /*11ea0*/  MUFU.TANH R4, R18 ;  /* 0x0000001200047308 */ /* 0x000fe20000002400 */
[----:B---3--:R-:W-:Y:S01]  /*11eb0*/  FSEL R10, R8, -INF , !P0 ;  /* 0xff800000080a7808 */ /* 0x008fe20004000000 */
[----:B------:R-:W-:Y:S01]  /*11ec0*/  FMUL.FTZ R8, R34, UR21 ;  /* 0x0000001522087c20 */ /* 0x000fe20008410000 */
[C---:B------:R-:W-:Y:S02]  /*11ed0*/  ISETP.GE.AND P0, PT, R2.reuse, R228, PT ;  /* 0x000000e40200720c */ /* 0x040fe40003f06270 */
[C---:B------:R-:W-:Y:S02]  /*11ee0*/  ISETP.GE.OR P5, PT, R2.reuse, R234, !P5 ;  /* 0x000000ea0200720c */ /* 0x040fe40006fa6670 */
[C---:B------:R-:W-:Y:S03]  /*11ef0*/  ISETP.GE.OR P0, PT, R2.reuse, R232, !P0 ;  /* 0x000000e80200720c */ /* 0x040fe60004706670 */
[----:B------:R1:W-:Y:S10]  /*11f00*/  MUFU.TANH R189, R20 ;  /* 0x0000001400bd7308 */ /* 0x0003f40000002400 */
[----:B------:R-:W2:Y:S10]  /*11f10*/  MUFU.TANH R18, R17 ;  /* 0x0000001100127308 */ /* 0x000eb40000002400 */
[----:B------:R-:W3:Y:S01]  /*11f20*/  MUFU.TANH R16, R16 ;  /* 0x0000001000107308 */ /* 0x000ee20000002400 */
[----:B-1----:R-:W-:Y:S01]  /*11f30*/  FSEL R20, R9, -INF , !P4 ;  /* 0xff80000009147808 */ /* 0x002fe20006000000 */
[----:B------:R-:W-:Y:S01]  /*11f40*/  FMUL.FTZ R9, R33, UR21 ;  /* 0x0000001521097c20 */ /* 0x000fe20008410000 */
[C---:B------:R-:W-:Y:S04]  /*11f50*/  ISETP.GE.AND P4, PT, R2.reuse, R227, PT ;  /* 0x000000e30200720c */ /* 0x040fe80003f86270 */
[----:B------:R-:W-:Y:S03]  /*11f60*/  ISETP.GE.OR P4, PT, R2, R231, !P4 ;  /* 0x000000e70200720c */ /* 0x000fe60006786670 */
[----:B------:R-:W1:Y:S01]  /*11f70*/  MUFU.TANH R22, R22 ;  /* 0x0000001600167308 */ /* 0x000e620000002400 */
[----:B--2---:R-:W-:Y:S02]  /*11f80*/  FSEL R18, R18, -INF , !P0 ;  /* 0xff80000012127808 */ /* 0x004fe40004000000 */
[C---:B------:R-:W-:Y:S02]  /*11f90*/  ISETP.GE.AND P0, PT, R5.reuse, R228, PT ;  /* 0x000000e40500720c */ /* 0x040fe40003f06270 */
[----:B------:R-:W-:Y:S01]  /*11fa0*/  FSEL R17, R4, -INF , !P1 ;  /* 0xff80000004117808 */ /* 0x000fe20004800000 */
[----:B------:R-:W-:Y:S01]  /*11fb0*/  VIADD R4, R0, 0x11 ;  /* 0x0000001100047836 */ /* 0x000fe20000000000 */
[C---:B------:R-:W-:Y:S03]  /*11fc0*/  ISETP.GE.OR P0, PT, R5.reuse, R232, !P0 ;  /* 0x000000e80500720c */ /* 0x040fe60004706670 */
[----:B------:R-:W2:Y:S01]  /*11fd0*/  MUFU.TANH R190, R21 ;  /* 0x0000001500be7308 */ /* 0x000ea20000002400 */
[----:B---3--:R-:W-:Y:S02]  /*11fe0*/  FSEL R16, R16, -INF , !P4 ;  /* 0xff80000010107808 */ /* 0x008fe40006000000 */
[----:B------:R-:W-:Y:S02]  /*11ff0*/  ISETP.GE.AND P1, PT, R2, R229, PT ;  /* 0x000000e50200720c */ /* 0x000fe40003f26270 */
[----:B------:R-:W-:Y:S02]  /*12000*/  ISETP.GE.AND P4, PT, R5, R227, PT ;  /* 0x000000e30500720c */ /* 0x000fe40003f86270 */
[----:B------:R-:W-:Y:S03]  /*12010*/  FSEL R189, R189, -INF , !P0 ;  /* 0xff800000bdbd7808 */ /* 0x000fe60004000000 */
[----:B------:R-:W3:Y:S01]  /*12020*/  MUFU.TANH R192, R23 ;  /* 0x0000001700c07308 */ /* 0x000ee20000002400 */
[----:B------:R-:W-:Y:S02]  /*12030*/  ISETP.GE.AND P0, PT, R4, R228, PT ;  /* 0x000000e40400720c */ /* 0x000fe40003f06270 */
[----:B------:R-:W-:Y:S01]  /*12040*/  ISETP.GE.OR P1, PT, R2, R233, !P1 ;  /* 0x000000e90200720c */ /* 0x000fe20004f26670 */
[----:B------:R-:W-:Y:S01]  /*12050*/  VIADD R2, R0, 0x18 ;  /* 0x0000001800027836 */ /* 0x000fe20000000000 */
[----:B------:R-:W-:Y:S02]  /*12060*/  ISETP.GE.OR P4, PT, R5, R231, !P4 ;  /* 0x000000e70500720c */ /* 0x000fe40006786670 */
[----:B------:R-:W-:Y:S03]  /*12070*/  ISETP.GE.OR P0, PT, R4, R232, !P0 ;  /* 0x000000e80400720c */ /* 0x000fe60004706670 */
[----:B------:R-:W4:Y:S01]  /*12080*/  MUFU.TANH R6, R6 ;  /* 0x0000000600067308 */ /* 0x000f220000002400 */
[----:B-1----:R-:W-:Y:S02]  /*12090*/  FSEL R191, R22, -INF , !P4 ;  /* 0xff80000016bf7808 */ /* 0x002fe40006000000 */
[----:B------:R-:W-:Y:S02]  /*120a0*/  ISETP.GE.AND P4, PT, R4, R227, PT ;  /* 0x000000e30400720c */ /* 0x000fe40003f86270 */
[----:B--2---:R-:W-:Y:S02]  /*120b0*/  FSEL R190, R190, -INF , !P0 ;  /* 0xff800000bebe7808 */ /* 0x004fe40004000000 */
[----:B------:R-:W-:Y:S03]  /*120c0*/  ISETP.GE.AND P0, PT, R2, R228, PT ;  /* 0x000000e40200720c */ /* 0x000fe60003f06270 */
[----:B------:R-:W1:Y:S01]  /*120d0*/  MUFU.TANH R8, R8 ;  /* 0x0000000800087308 */ /* 0x000e620000002400 */
[----:B------:R-:W-:Y:S02]  /*120e0*/  ISETP.GE.OR P4, PT, R4, R231, !P4 ;  /* 0x000000e70400720c */ /* 0x000fe40006786670 */
[----:B------:R-:W-:Y:S02]  /*120f0*/  ISETP.GE.OR P0, PT, R2, R232, !P0 ;  /* 0x000000e80200720c */ /* 0x000fe40004706670 */
[----:B---3--:R-:W-:Y:S02]  /*12100*/  FSEL R192, R192, -INF , !P4 ;  /* 0xff800000c0c07808 */ /* 0x008fe40006000000 */
[----:B------:R-:W-:Y:S03]  /*12110*/  ISETP.GE.AND P4, PT, R0, R229, PT ;  /* 0x000000e50000720c */ /* 0x000fe60003f86270 */
[----:B------:R2:W-:Y:S01]  /*12120*/  MUFU.TANH R21, R15 ;  /* 0x0000000f00157308 */ /* 0x0005e20000002400 */
[----:B----4-:R-:W-:Y:S02]  /*12130*/  FSEL R196, R6, -INF , !P0 ;  /* 0xff80000006c47808 */ /* 0x010fe40004000000 */
[----:B------:R-:W-:Y:S02]  /*12140*/  ISETP.GE.AND P0, PT, R2, R227, PT ;  /* 0x000000e30200720c */ /* 0x000fe40003f06270 */
[C---:B------:R-:W-:Y:S01]  /*12150*/  ISETP.GE.OR P4, PT, R0.reuse, R233, !P4 ;  /* 0x000000e90000720c */ /* 0x040fe20006786670 */
[----:B------:R-:W-:Y:S01]  /*12160*/  VIADD R0, R0, 0x19 ;  /* 0x0000001900007836 */ /* 0x000fe20000000000 */
[----:B------:R-:W-:Y:S03]  /*12170*/  ISETP.GE.OR P0, PT, R2, R231, !P0 ;  /* 0x000000e70200720c */ /* 0x000fe60004706670 */
[----:B------:R-:W3:Y:S01]  /*12180*/  MUFU.TANH R9, R9 ;  /* 0x0000000900097308 */ /* 0x000ee20000002400 */
[----:B------:R-:W-:Y:S02]  /*12190*/  FMNMX.FTZ R6, R12, R132, !PT ;  /* 0x000000840c067209 */ /* 0x000fe40007810000 */
[----:B-1----:R-:W-:Y:S02]  /*121a0*/  FSEL R197, R8, -INF , !P0 ;  /* 0xff80000008c57808 */ /* 0x002fe40004000000 */
[C---:B------:R-:W-:Y:S02]  /*121b0*/  ISETP.GE.AND P0, PT, R0.reuse, R228, PT ;  /* 0x000000e40000720c */ /* 0x040fe40003f06270 */
[----:B------:R-:W-:Y:S03]  /*121c0*/  FMNMX.FTZ R6, R19, R6, !PT ;  /* 0x0000000613067209 */ /* 0x000fe60007810000 */
[----:B------:R-:W1:Y:S01]  /*121d0*/  MUFU.TANH R35, R35 ;  /* 0x0000002300237308 */ /* 0x000e620000002400 */
[----:B------:R-:W-:Y:S01]  /*121e0*/  ISETP.GE.OR P0, PT, R0, R232, !P0 ;  /* 0x000000e80000720c */ /* 0x000fe20004706670 */
[----:B--2---:R-:W-:Y:S01]  /*121f0*/  FMUL.FTZ R15, R24, UR21 ;  /* 0x00000015180f7c20 */ /* 0x004fe20008410000 */
[----:B------:R-:W-:Y:S02]  /*12200*/  FMNMX.FTZ R6, R17, R6, !PT ;  /* 0x0000000611067209 */ /* 0x000fe40007810000 */
[----:B------:R-:W-:Y:S02]  /*12210*/  FMNMX.FTZ R136, R18, R136, !PT ;  /* 0x0000008812887209 */ /* 0x000fe40007810000 */
[----:B------:R-:W-:Y:S03]  /*12220*/  FMNMX.FTZ R6, R16, R6, !PT ;  /* 0x0000000610067209 */ /* 0x000fe60007810000 */
[----:B------:R2:W4:Y:S01]  /*12230*/  MUFU.TANH R22, R14 ;  /* 0x0000000e00167308 */ /* 0x0005220000002400 */
[----:B---3--:R-:W-:Y:S02]  /*12240*/  FSEL R194, R9, -INF , !P0 ;  /* 0xff80000009c27808 */ /* 0x008fe40004000000 */
[C---:B------:R-:W-:Y:S02]  /*12250*/  ISETP.GE.AND P0, PT, R0.reuse, R227, PT ;  /* 0x000000e30000720c */ /* 0x040fe40003f06270 */
[----:B------:R-:W-:Y:S02]  /*12260*/  FMNMX.FTZ R136, R189, R136, !PT ;  /* 0x00000088bd887209 */ /* 0x000fe40007810000 */
[----:B------:R-:W-:Y:S03]  /*12270*/  ISETP.GE.OR P0, PT, R0, R231, !P0 ;  /* 0x000000e70000720c */ /* 0x000fe60004706670 */
[----:B------:R-:W3:Y:S01]  /*12280*/  MUFU.TANH R15, R15 ;  /* 0x0000000f000f7308 */ /* 0x000ee20000002400 */
[----:B------:R-:W-:Y:S02]  /*12290*/  FMNMX.FTZ R6, R191, R6, !PT ;  /* 0x00000006bf067209 */ /* 0x000fe40007810000 */
[----:B-1----:R-:W-:Y:S02]  /*122a0*/  FSEL R195, R35, -INF , !P0 ;  /* 0xff80000023c37808 */ /* 0x002fe40004000000 */
[----:B------:R-:W-:Y:S02]  /*122b0*/  PLOP3.LUT P0, PT, PT, PT, UP0, 0x80, 0x0 ;  /* 0x000000000000781c */ /* 0x000fe40003f0f008 */
[----:B------:R-:W-:Y:S02]  /*122c0*/  FMNMX.FTZ R136, R190, R136, !PT ;  /* 0x00000088be887209 */ /* 0x000fe40007810000 */
[----:B------:R-:W-:Y:S02]  /*122d0*/  FMNMX.FTZ R6, R192, R6, !PT ;  /* 0x00000006c0067209 */ /* 0x000fe40007810000 */
[----:B------:R-:W-:Y:S02]  /*122e0*/  FMNMX.FTZ R136, R196, R136, !PT ;  /* 0x00000088c4887209 */ /* 0x000fe40007810000 */
[----:B------:R-:W-:Y:S02]  /*122f0*/  FMNMX.FTZ R6, R197, R6, !PT ;  /* 0x00000006c5067209 */ /* 0x000fe40007810000 */
[----:B------:R-:W-:Y:S02]  /*12300*/  FMNMX.FTZ R136, R194, R136, !PT ;  /* 0x00000088c2887209 */ /* 0x000fe40007810000 */
[----:B------:R-:W-:Y:S01]  /*12310*/  FMNMX.FTZ R135, R195, R6, !PT ;  /* 0x00000006c3877209 */ /* 0x000fe20007810000 */
[----:B--234-:R-:W-:Y:S06]  /*12320*/  @P0 BRA `(.L_x_2384) ;  /* 0xffffffec00680947 */ /* 0x01cfec000383ffff */
.L_x_2383:
[----:B------:R-:W2:Y:S01]  /*12330*/  SHFL.BFLY PT, R14, R136, 0x2, 0x1f ;  /* 0x0c401f00880e7f89 */ /* 0x000ea200000e0000 */
[-C--:B------:R-:W-:Y:S01]  /*12340*/  ISETP.GE.AND P0, PT, R5, R230.reuse, PT ;  /* 0x000000e60500720c */ /* 0x080fe20003f06270 */
[----:B------:R-:W-:Y:S01]  /*12350*/  FMUL.FTZ R28, R28, UR21 ;  /* 0x000000151c1c7c20 */ /* 0x000fe20008410000 */
[----:B-1----:R-:W-:Y:S05]  /*12360*/  FSEL R8, R137, -INF , !P6 ;  /* 0xff80000089087808 */ /* 0x002fea0007000000 */
[----:B------:R-:W1:Y:S01]  /*12370*/  SHFL.BFLY PT, R6, R135, 0x2, 0x1f ;  /* 0x0c401f0087067f89 */ /* 0x000e6200000e0000 */
[----:B------:R-:W-:Y:S01]  /*12380*/  FSEL R9, R134, -INF , !P5 ;  /* 0xff80000086097808 */ /* 0x000fe20006800000 */
[----:B------:R-:W3:Y:S01]  /*12390*/  MUFU.TANH R25, R25 ;  /* 0x0000001900197308 */ /* 0x000ee20000002400 */
[----:B------:R-:W-:Y:S01]  /*123a0*/  ISETP.GE.AND P6, PT, R4, R230, PT ;  /* 0x000000e60400720c */ /* 0x000fe20003fc6270 */
[----:B------:R-:W-:Y:S01]  /*123b0*/  FMUL.FTZ R26, R26, UR21 ;  /* 0x000000151a1a7c20 */ /* 0x000fe20008410000 */
[C---:B------:R-:W-:Y:S01]  /*123c0*/  ISETP.GE.AND P5, PT, R4.reuse, R229, PT ;  /* 0x000000e50400720c */ /* 0x040fe20003fa6270 */
[----:B------:R-:W-:Y:S01]  /*123d0*/  FMUL.FTZ R29, R29, UR21 ;  /* 0x000000151d1d7c20 */ /* 0x000fe20008410000 */
[-C--:B------:R-:W-:Y:S01]  /*123e0*/  ISETP.GE.OR P0, PT, R5, R234.reuse, !P0 ;  /* 0x000000ea0500720c */ /* 0x080fe20004706670 */
[----:B------:R-:W-:Y:S01]  /*123f0*/  FMUL.FTZ R27, R27, UR21 ;  /* 0x000000151b1b7c20 */ /* 0x000fe20008410000 */
[C---:B------:R-:W-:Y:S03]  /*12400*/  ISETP.GE.OR P6, PT, R4.reuse, R234, !P6 ;  /* 0x000000ea0400720c */ /* 0x040fe600077c6670 */
[----:B------:R-:W4:Y:S01]  /*12410*/  MUFU.TANH R28, R28 ;  /* 0x0000001c001c7308 */ /* 0x000f220000002400 */
[----:B------:R-:W-:Y:S01]  /*12420*/  ISETP.GE.OR P5, PT, R4, R233, !P5 ;  /* 0x000000e90400720c */ /* 0x000fe20006fa6670 */
[----:B------:R-:W-:Y:S01]  /*12430*/  FMUL.FTZ R30, R30, UR21 ;  /* 0x000000151e1e7c20 */ /* 0x000fe20008410000 */
[----:B------:R-:W-:Y:S01]  /*12440*/  FSEL R193, R15, -INF , !P0 ;  /* 0xff8000000fc17808 */ /* 0x000fe20004000000 */
[----:B------:R-:W-:Y:S01]  /*12450*/  FMUL.FTZ R31, R31, UR21 ;  /* 0x000000151f1f7c20 */ /* 0x000fe20008410000 */
[----:B------:R-:W-:Y:S01]  /*12460*/  FMNMX.FTZ R4, R10, R138, !PT ;  /* 0x0000008a0a047209 */ /* 0x000fe20007810000 */
[----:B------:R-:W-:Y:S01]  /*12470*/  LDSM.16.MT88.4 R184, [R215+0xa000] ;  /* 0x00a00000d7b8783b */ /* 0x000fe20000004200 */
[----:B------:R-:W-:Y:S03]  /*12480*/  FSEL R7, R180, -INF , !P4 ;  /* 0xff800000b4077808 */ /* 0x000fe60006000000 */
[----:B------:R-:W5:Y:S01]  /*12490*/  MUFU.TANH R26, R26 ;  /* 0x0000001a001a7308 */ /* 0x000f620000002400 */
[----:B------:R-:W-:Y:S01]  /*124a0*/  FMNMX.FTZ R4, R20, R4, !PT ;  /* 0x0000000414047209 */ /* 0x000fe20007810000 */
[----:B------:R-:W-:Y:S01]  /*124b0*/  UISETP.GT.AND UP0, UPT, UR23, UR12, UPT ;  /* 0x0000000c1700728c */ /* 0x000fe2000bf04270 */
[C---:B------:R-:W-:Y:S01]  /*124c0*/  ISETP.GE.AND P4, PT, R5.reuse, R229, PT ;  /* 0x000000e50500720c */ /* 0x040fe20003f86270 */
[----:B------:R-:W-:Y:S01]  /*124d0*/  UMOV UR22, UR23 ;  /* 0x0000001700167c82 */ /* 0x000fe20008000000 */
[----:B------:R-:W-:Y:S02]  /*124e0*/  FMNMX.FTZ R4, R8, R4, !PT ;  /* 0x0000000408047209 */ /* 0x000fe40007810000 */
[----:B------:R-:W-:Y:S03]  /*124f0*/  ISETP.GE.OR P4, PT, R5, R233, !P4 ;  /* 0x000000e90500720c */ /* 0x000fe60006786670 */
[----:B------:R-:W5:Y:S01]  /*12500*/  MUFU.TANH R29, R29 ;  /* 0x0000001d001d7308 */ /* 0x000f620000002400 */
[----:B------:R-:W-:Y:S02]  /*12510*/  FSEL R5, R181, -INF , !P3 ;  /* 0xff800000b5057808 */ /* 0x000fe40005800000 */
[----:B------:R-:W-:Y:S02]  /*12520*/  ISETP.GE.AND P0, PT, R2, R230, PT ;  /* 0x000000e60200720c */ /* 0x000fe40003f06270 */
[----:B------:R-:W-:Y:S02]  /*12530*/  FMNMX.FTZ R134, R9, R4, !PT ;  /* 0x0000000409867209 */ /* 0x000fe40007810000 */
[----:B------:R-:W-:Y:S03]  /*12540*/  FSEL R4, R22, -INF , !P2 ;  /* 0xff80000016047808 */ /* 0x000fe60005000000 */
[----:B------:R-:W5:Y:S01]  /*12550*/  MUFU.TANH R27, R27 ;  /* 0x0000001b001b7308 */ /* 0x000f620000002400 */
[----:B------:R-:W-:Y:S02]  /*12560*/  FMNMX.FTZ R134, R193, R134, !PT ;  /* 0x00000086c1867209 */ /* 0x000fe40007810000 */
[----:B------:R-:W-:Y:S07]  /*12570*/  ISETP.GE.OR P0, PT, R2, R234, !P0 ;  /* 0x000000ea0200720c */ /* 0x000fee0004706670 */
[----:B------:R-:W5:Y:S10]  /*12580*/  MUFU.TANH R30, R30 ;  /* 0x0000001e001e7308 */ /* 0x000f740000002400 */
[----:B------:R-:W5:Y:S01]  /*12590*/  MUFU.TANH R31, R31 ;  /* 0x0000001f001f7308 */ /* 0x000f620000002400 */
[----:B--2---:R-:W-:Y:S02]  /*125a0*/  FMNMX.FTZ R136, R136, R14, !PT ;  /* 0x0000000e88887209 */ /* 0x004fe40007810000 */
[----:B------:R-:W-:Y:S02]  /*125b0*/  FMNMX.FTZ R14, R7, R139, !PT ;  /* 0x0000008b070e7209 */ /* 0x000fe40007810000 */
[----:B---3--:R-:W-:Y:S01]  /*125c0*/  FSEL R201, R25, -INF , !P6 ;  /* 0xff80000019c97808 */ /* 0x008fe20007000000 */
[----:B------:R-:W2:Y:S01]  /*125d0*/  SHFL.BFLY PT, R15, R136, 0x1, 0x1f ;  /* 0x0c201f00880f7f89 */ /* 0x000ea200000e0000 */
[----:B------:R-:W-:Y:S02]  /*125e0*/  FMNMX.FTZ R14, R5, R14, !PT ;  /* 0x0000000e050e7209 */ /* 0x000fe40007810000 */
[----:B------:R-:W-:Y:S02]  /*125f0*/  ISETP.GE.AND P6, PT, R0, R230, PT ;  /* 0x000000e60000720c */ /* 0x000fe40003fc6270 */
[----:B-1----:R-:W-:Y:S02]  /*12600*/  FMNMX.FTZ R135, R135, R6, !PT ;  /* 0x0000000687877209 */ /* 0x002fe40007810000 */
[----:B------:R-:W-:Y:S02]  /*12610*/  FSEL R6, R21, -INF , !P1 ;  /* 0xff80000015067808 */ /* 0x000fe40004800000 */
[----:B------:R-:W-:Y:S01]  /*12620*/  FMNMX.FTZ R14, R4, R14, !PT ;  /* 0x0000000e040e7209 */ /* 0x000fe20007810000 */
[----:B------:R-:W1:Y:S01]  /*12630*/  SHFL.BFLY PT, R21, R135, 0x1, 0x1f ;  /* 0x0c201f0087157f89 */ /* 0x000e6200000e0000 */
[----:B----4-:R-:W-:Y:S02]  /*12640*/  FSEL R198, R28, -INF , !P0 ;  /* 0xff8000001cc67808 */ /* 0x010fe40004000000 */
[----:B------:R-:W-:Y:S02]  /*12650*/  FMNMX.FTZ R134, R201, R134, !PT ;  /* 0x00000086c9867209 */ /* 0x000fe40007810000 */
[----:B------:R-:W-:Y:S02]  /*12660*/  ISETP.GE.OR P6, PT, R0, R234, !P6 ;  /* 0x000000ea0000720c */ /* 0x000fe400077c6670 */
[-C--:B------:R-:W-:Y:S02]  /*12670*/  ISETP.GE.AND P0, PT, R2, R229.reuse, PT ;  /* 0x000000e50200720c */ /* 0x080fe40003f06270 */
[----:B-----5:R-:W-:Y:S02]  /*12680*/  FSEL R200, R26, -INF , !P4 ;  /* 0xff8000001ac87808 */ /* 0x020fe40006000000 */
[----:B------:R-:W-:Y:S02]  /*12690*/  FMNMX.FTZ R14, R6, R14, !PT ;  /* 0x0000000e060e7209 */ /* 0x000fe40007810000 */
[----:B------:R-:W-:Y:S02]  /*126a0*/  FSEL R199, R29, -INF , !P6 ;  /* 0xff8000001dc77808 */ /* 0x000fe40007000000 */
[----:B------:R-:W-:Y:S02]  /*126b0*/  FMNMX.FTZ R134, R198, R134, !PT ;  /* 0x00000086c6867209 */ /* 0x000fe40007810000 */
[----:B------:R-:W-:Y:S02]  /*126c0*/  ISETP.GE.AND P1, PT, R0, R229, PT ;  /* 0x000000e50000720c */ /* 0x000fe40003f26270 */
[----:B------:R-:W-:Y:S02]  /*126d0*/  ISETP.GE.OR P0, PT, R2, R233, !P0 ;  /* 0x000000e90200720c */ /* 0x000fe40004706670 */
[----:B--2---:R-:W-:Y:S02]  /*126e0*/  FMNMX.FTZ R136, R136, R15, !PT ;  /* 0x0000000f88887209 */ /* 0x004fe40007810000 */
[----:B------:R-:W-:Y:S02]  /*126f0*/  FSEL R202, R27, -INF , !P5 ;  /* 0xff8000001bca7808 */ /* 0x000fe40006800000 */
[----:B------:R-:W-:Y:S01]  /*12700*/  FMNMX.FTZ R2, R200, R14, !PT ;  /* 0x0000000ec8027209 */ /* 0x000fe20007810000 */
[----:B------:R-:W-:Y:S01]  /*12710*/  FMUL.FTZ R173, R136, UR4 ;  /* 0x0000000488ad7c20 */ /* 0x000fe20008410000 */
[----:B------:R-:W-:Y:S02]  /*12720*/  FMNMX.FTZ R134, R199, R134, !PT ;  /* 0x00000086c7867209 */ /* 0x000fe40007810000 */
[----:B------:R-:W-:Y:S02]  /*12730*/  ISETP.GE.OR P1, PT, R0, R233, !P1 ;  /* 0x000000e90000720c */ /* 0x000fe40004f26670 */
[----:B------:R-:W-:Y:S01]  /*12740*/  FSEL R203, R30, -INF , !P0 ;  /* 0xff8000001ecb7808 */ /* 0x000fe20004000000 */
[----:B------:R-:W2:Y:S01]  /*12750*/  SHFL.BFLY PT, R22, R134, 0x2, 0x1f ;  /* 0x0c401f0086167f89 */ /* 0x000ea200000e0000 */
[----:B------:R-:W-:Y:S02]  /*12760*/  FMNMX.FTZ R0, R202, R2, !PT ;  /* 0x00000002ca007209 */ /* 0x000fe40007810000 */
[----:B------:R-:W-:Y:S02]  /*12770*/  FSETP.NEU.FTZ.AND P3, PT, R136, -INF , PT ;  /* 0xff8000008800780b */ /* 0x000fe40003f7d000 */
[----:B------:R-:W-:Y:S02]  /*12780*/  FMNMX.FTZ R0, R203, R0, !PT ;  /* 0x00000000cb007209 */ /* 0x000fe40007810000 */
[----:B------:R-:W-:Y:S02]  /*12790*/  FSEL R172, R31, -INF , !P1 ;  /* 0xff8000001fac7808 */ /* 0x000fe40004800000 */
[----:B------:R-:W-:Y:S02]  /*127a0*/  FSEL R173, R173, RZ, P3 ;  /* 0x000000ffadad7208 */ /* 0x000fe40001800000 */
[----:B------:R-:W-:Y:S02]  /*127b0*/  FMNMX.FTZ R0, R172, R0, !PT ;  /* 0x00000000ac007209 */ /* 0x000fe40007810000 */
[----:B-1----:R-:W-:Y:S01]  /*127c0*/  FMNMX.FTZ R135, R135, R21, !PT ;  /* 0x0000001587877209 */ /* 0x002fe20007810000 */
[--C-:B------:R-:W-:Y:S01]  /*127d0*/  FFMA.FTZ R11, R11, UR4, -R173.reuse ;  /* 0x000000040b0b7c23 */ /* 0x100fe200080108ad */
[--C-:B------:R-:W-:Y:S01]  /*127e0*/  FFMA.FTZ R133, R133, UR4, -R173.reuse ;  /* 0x0000000485857c23 */ /* 0x100fe200080108ad */
[----:B------:R-:W1:Y:S01]  /*127f0*/  SHFL.BFLY PT, R2, R0, 0x2, 0x1f ;  /* 0x0c401f0000027f89 */ /* 0x000e6200000e0000 */
[C---:B------:R-:W-:Y:S01]  /*12800*/  FSETP.NEU.FTZ.AND P2, PT, R135.reuse, -INF , PT ;  /* 0xff8000008700780b */ /* 0x040fe20003f5d000 */
[----:B------:R3:W-:Y:S01]  /*12810*/  MUFU.EX2 R34, R11 ;  /* 0x0000000b00227308 */ /* 0x0007e20000000800 */
[----:B------:R-:W-:Y:S01]  /*12820*/  FMUL.FTZ R174, R135, UR4 ;  /* 0x0000000487ae7c20 */ /* 0x000fe20008410000 */
[--C-:B------:R-:W-:Y:S01]  /*12830*/  FFMA.FTZ R13, R13, UR4, -R173.reuse ;  /* 0x000000040d0d7c23 */ /* 0x100fe200080108ad */
[----:B------:R-:W-:Y:S01]  /*12840*/  FFMA.FTZ R18, R18, UR4, -R173 ;  /* 0x0000000412127c23 */ /* 0x000fe200080108ad */
[----:B--2---:R-:W-:Y:S06]  /*12850*/  FMNMX.FTZ R134, R134, R22, !PT ;  /* 0x0000001686867209 */ /* 0x004fec0007810000 */
[----:B------:R-:W2:Y:S01]  /*12860*/  MUFU.EX2 R35, R133 ;  /* 0x0000008500237308 */ /* 0x000ea20000000800 */
[----:B------:R-:W-:Y:S05]  /*12870*/  FSEL R174, R174, RZ, P2 ;  /* 0x000000ffaeae7208 */ /* 0x000fea0001000000 */
[--C-:B------:R-:W-:Y:S01]  /*12880*/  FFMA.FTZ R12, R12, UR4, -R174.reuse ;  /* 0x000000040c0c7c23 */ /* 0x100fe200080108ae */
[--C-:B------:R-:W-:Y:S01]  /*12890*/  FFMA.FTZ R19, R19, UR4, -R174.reuse ;  /* 0x0000000413137c23 */ /* 0x100fe200080108ae */
[--C-:B------:R-:W-:Y:S01]  /*128a0*/  FFMA.FTZ R17, R17, UR4, -R174.reuse ;  /* 0x0000000411117c23 */ /* 0x100fe200080108ae */
[----:B---3--:R-:W3:Y:S01]  /*128b0*/  SHFL.BFLY PT, R11, R134, 0x1, 0x1f ;  /* 0x0c201f00860b7f89 */ /* 0x008ee200000e0000 */
[----:B------:R-:W-:Y:S01]  /*128c0*/  FFMA.FTZ R16, R16, UR4, -R174 ;  /* 0x0000000410107c23 */ /* 0x000fe200080108ae */
[----:B------:R-:W-:Y:S01]  /*128d0*/  MUFU.EX2 R252, R12 ;  /* 0x0000000c00fc7308 */ /* 0x000fe20000000800 */
[----:B-1----:R-:W-:Y:S02]  /*128e0*/  FMNMX.FTZ R0, R0, R2, !PT ;  /* 0x0000000200007209 */ /* 0x002fe40007810000 */
[----:B--2---:R-:W-:Y:S03]  /*128f0*/  F2FP.BF16.F32.PACK_AB R176, R35, R34 ;  /* 0x0000002223b0723e */ /* 0x004fe600000010ff */
[----:B------:R-:W1:Y:S04]  /*12900*/  SHFL.BFLY PT, R2, R0, 0x1, 0x1f ;  /* 0x0c201f0000027f89 */ /* 0x000e6800000e0000 */
[----:B------:R-:W2:Y:S10]  /*12910*/  MUFU.EX2 R33, R19 ;  /* 0x0000001300217308 */ /* 0x000eb40000000800 */
[----:B------:R-:W-:Y:S01]  /*12920*/  MUFU.EX2 R24, R13 ;  /* 0x0000000d00187308 */ /* 0x000fe20000000800 */
[----:B---3--:R-:W-:Y:S09]  /*12930*/  FMNMX.FTZ R134, R134, R11, !PT ;  /* 0x0000000b86867209 */ /* 0x008ff20007810000 */
[----:B------:R-:W3:Y:S01]  /*12940*/  MUFU.EX2 R32, R18 ;  /* 0x0000001200207308 */ /* 0x000ee20000000800 */
[C---:B------:R-:W-:Y:S01]  /*12950*/  FSETP.NEU.FTZ.AND P1, PT, R134.reuse, -INF , PT ;  /* 0xff8000008600780b */ /* 0x040fe20003f3d000 */
[----:B------:R-:W-:Y:S01]  /*12960*/  FMUL.FTZ R175, R134, UR4 ;  /* 0x0000000486af7c20 */ /* 0x000fe20008410000 */
[----:B--2---:R-:W-:Y:S04]  /*12970*/  F2FP.BF16.F32.PACK_AB R177, R33, R252 ;  /* 0x000000fc21b1723e */ /* 0x004fe800000010ff */
[----:B------:R-:W-:Y:S03]  /*12980*/  FSEL R175, R175, RZ, P1 ;  /* 0x000000ffafaf7208 */ /* 0x000fe60000800000 */
[----:B------:R-:W-:Y:S01]  /*12990*/  MUFU.EX2 R250, R17 ;  /* 0x0000001100fa7308 */ /* 0x000fe20000000800 */
[----:B-1----:R-:W-:Y:S02]  /*129a0*/  FMNMX.FTZ R137, R0, R2, !PT ;  /* 0x0000000200897209 */ /* 0x002fe40007810000 */
[----:B------:R-:W-:Y:S01]  /*129b0*/  FSEL R0, R136, RZ, P3 ;  /* 0x000000ff88007208 */ /* 0x000fe20001800000 */
[----:B------:R-:W-:Y:S01]  /*129c0*/  FFMA.FTZ R20, R20, UR4, -R175 ;  /* 0x0000000414147c23 */ /* 0x000fe200080108af */
[----:B------:R-:W-:Y:S01]  /*129d0*/  FSEL R2, R135, RZ, P2 ;  /* 0x000000ff87027208 */ /* 0x000fe20001000000 */
[C---:B------:R-:W-:Y:S01]  /*129e0*/  FMUL.FTZ R188, R137.reuse, UR4 ;  /* 0x0000000489bc7c20 */ /* 0x040fe20008410000 */
[----:B------:R-:W-:Y:S01]  /*129f0*/  FSETP.NEU.FTZ.AND P0, PT, R137, -INF , PT ;  /* 0xff8000008900780b */ /* 0x000fe20003f1d000 */
[----:B------:R-:W-:Y:S02]  /*12a00*/  FADD.FTZ R0, -R0, R3 ;  /* 0x0000000300007221 */ /* 0x000fe40000010100 */
[----:B------:R1:W-:Y:S01]  /*12a10*/  MUFU.EX2 R248, R20 ;  /* 0x0000001400f87308 */ /* 0x0003e20000000800 */
[----:B------:R-:W-:Y:S01]  /*12a20*/  FADD.FTZ R2, -R2, R132 ;  /* 0x0000008402027221 */ /* 0x000fe20000010100 */
[----:B------:R-:W-:Y:S01]  /*12a30*/  FSEL R188, R188, RZ, P0 ;  /* 0x000000ffbcbc7208 */ /* 0x000fe20000000000 */
[----:B------:R-:W-:Y:S01]  /*12a40*/  FMUL.FTZ R3, R0, UR4 ;  /* 0x0000000400037c20 */ /* 0x000fe20008410000 */
[----:B------:R-:W-:Y:S01]  /*12a50*/  FSEL R0, R134, RZ, P1 ;  /* 0x000000ff86007208 */ /* 0x000fe20000800000 */
[----:B------:R-:W-:Y:S01]  /*12a60*/  FMUL.FTZ R2, R2, UR4 ;  /* 0x0000000402027c20 */ /* 0x000fe20008410000 */
[--C-:B------:R-:W-:Y:S01]  /*12a70*/  FFMA.FTZ R10, R10, UR4, -R175.reuse ;  /* 0x000000040a0a7c23 */ /* 0x100fe200080108af */
[--C-:B------:R-:W-:Y:S03]  /*12a80*/  FFMA.FTZ R7, R7, UR4, -R188.reuse ;  /* 0x0000000407077c23 */ /* 0x100fe600080108bc */
[----:B------:R2:W4:Y:S01]  /*12a90*/  MUFU.EX2 R133, R3 ;  /* 0x0000000300857308 */ /* 0x0005220000000800 */
[--C-:B------:R-:W-:Y:S01]  /*12aa0*/  FFMA.FTZ R5, R5, UR4, -R188.reuse ;  /* 0x0000000405057c23 */ /* 0x100fe200080108bc */
[--C-:B------:R-:W-:Y:S01]  /*12ab0*/  FFMA.FTZ R4, R4, UR4, -R188.reuse ;  /* 0x0000000404047c23 */ /* 0x100fe200080108bc */
[--C-:B------:R-:W-:Y:S01]  /*12ac0*/  FFMA.FTZ R6, R6, UR4, -R188.reuse ;  /* 0x0000000406067c23 */ /* 0x100fe200080108bc */
[--C-:B------:R-:W-:Y:S01]  /*12ad0*/  FFMA.FTZ R8, R8, UR4, -R175.reuse ;  /* 0x0000000408087c23 */ /* 0x100fe200080108af */
[----:B------:R-:W-:Y:S01]  /*12ae0*/  FFMA.FTZ R9, R9, UR4, -R175 ;  /* 0x0000000409097c23 */ /* 0x000fe200080108af */
[----:B---3--:R-:W-:Y:S01]  /*12af0*/  F2FP.BF16.F32.PACK_AB R178, R32, R24 ;  /* 0x0000001820b2723e */ /* 0x008fe200000010ff */
[----:B------:R-:W-:Y:S03]  /*12b00*/  FFMA.FTZ R172, R172, UR4, -R188 ;  /* 0x00000004acac7c23 */ /* 0x000fe600080108bc */
[----:B------:R3:W5:Y:S01]  /*12b10*/  MUFU.EX2 R132, R2 ;  /* 0x0000000200847308 */ /* 0x0007620000000800 */
[----:B-1----:R-:W1:Y:S09]  /*12b20*/  LDSM.16.MT88.4 R20, [R213+0xa000] ;  /* 0x00a00000d514783b */ /* 0x002e720000004200 */
[----:B------:R-:W5:Y:S01]  /*12b30*/  MUFU.EX2 R251, R16 ;  /* 0x0000001000fb7308 */ /* 0x000f620000000800 */
[----:B--2---:R-:W-:Y:S01]  /*12b40*/  FADD.FTZ R3, -R0, R138 ;  /* 0x0000008a00037221 */ /* 0x004fe20000010100 */
[----:B------:R-:W-:Y:S01]  /*12b50*/  FSEL R0, R137, RZ, P0 ;  /* 0x000000ff89007208 */ /* 0x000fe20000000000 */
[C---:B----4-:R-:W-:Y:S01]  /*12b60*/  FMUL.FTZ R17, R133.reuse, R153 ;  /* 0x0000009985117220 */ /* 0x050fe20000410000 */
[C---:B------:R-:W-:Y:S01]  /*12b70*/  FMUL.FTZ R36, R133.reuse, R36 ;  /* 0x0000002485247220 */ /* 0x040fe20000410000 */
[C---:B------:R-:W-:Y:S01]  /*12b80*/  FMUL.FTZ R37, R133.reuse, R37 ;  /* 0x0000002585257220 */ /* 0x040fe20000410000 */
[----:B------:R-:W-:Y:S01]  /*12b90*/  FMUL.FTZ R48, R133, R48 ;  /* 0x0000003085307220 */ /* 0x000fe20000410000 */
[----:B------:R-:W-:Y:S03]  /*12ba0*/  FADD.FTZ R0, -R0, R139 ;  /* 0x0000008b00007221 */ /* 0x000fe60000010100 */
[----:B------:R2:W-:Y:S01]  /*12bb0*/  MUFU.EX2 R210, R7 ;  /* 0x0000000700d27308 */ /* 0x0005e20000000800 */
[----:B---3--:R-:W-:Y:S01]  /*12bc0*/  FMUL.FTZ R2, R3, UR4 ;  /* 0x0000000403027c20 */ /* 0x008fe20008410000 */
[--C-:B------:R-:W-:Y:S01]  /*12bd0*/  FFMA.FTZ R3, R189, UR4, -R173.reuse ;  /* 0x00000004bd037c23 */ /* 0x100fe200080108ad */
[----:B------:R-:W-:Y:S01]  /*12be0*/  FMUL.FTZ R0, R0, UR4 ;  /* 0x0000000400007c20 */ /* 0x000fe20008410000 */
[C---:B-----5:R-:W-:Y:S01]  /*12bf0*/  FMUL.FTZ R18, R132.reuse, R154 ;  /* 0x0000009a84127220 */ /* 0x060fe20000410000 */
[C---:B------:R-:W-:Y:S01]  /*12c00*/  FMUL.FTZ R19, R132.reuse, R155 ;  /* 0x0000009b84137220 */ /* 0x040fe20000410000 */
[C---:B------:R-:W-:Y:S01]  /*12c10*/  FMUL.FTZ R38, R132.reuse, R38 ;  /* 0x0000002684267220 */ /* 0x040fe20000410000 */
[C---:B------:R-:W-:Y:S03]  /*12c20*/  FMUL.FTZ R39, R132.reuse, R39 ;  /* 0x0000002784277220 */ /* 0x040fe60000410000 */
[----:B------:R3:W4:Y:S01]  /*12c30*/  MUFU.EX2 R211, R5 ;  /* 0x0000000500d37308 */ /* 0x0007220000000800 */
[----:B------:R-:W-:Y:S01]  /*12c40*/  F2FP.BF16.F32.PACK_AB R179, R251, R250 ;  /* 0x000000fafbb3723e */ /* 0x000fe200000010ff */
[C---:B------:R-:W-:Y:S01]  /*12c50*/  FMUL.FTZ R16, R133.reuse, R152 ;  /* 0x0000009885107220 */ /* 0x040fe20000410000 */
[C---:B------:R-:W-:Y:S01]  /*12c60*/  FMUL.FTZ R49, R133.reuse, R49 ;  /* 0x0000003185317220 */ /* 0x040fe20000410000 */
        /* <DEDUP_REMOVED lines=8> */
[C---:B------:R-:W-:Y:S01]  /*12cf0*/  FMUL.FTZ R64, R133.reuse, R64 ;  /* 0x0000004085407220 */ /* 0x040fe20000410000 */
[C---:B------:R-:W-:Y:S01]  /*12d00*/  FMUL.FTZ R65, R133.reuse, R65 ;  /* 0x0000004185417220 */ /* 0x040fe20000410000 */
[C---:B------:R-:W-:Y:S01]  /*12d10*/  FMUL.FTZ R66, R132.reuse, R66 ;  /* 0x0000004284427220 */ /* 0x040fe20000410000 */
[C---:B------:R-:W-:Y:S03]  /*12d20*/  FMUL.FTZ R67, R132.reuse, R67 ;  /* 0x0000004384437220 */ /* 0x040fe60000410000 */
[----:B------:R2:W1:Y:S01]  /*12d30*/  MUFU.EX2 R236, R6 ;  /* 0x0000000600ec7308 */ /* 0x0004620000000800 */
[----:B---3--:R-:W-:Y:S01]  /*12d40*/  FMUL.FTZ R5, R133, R145 ;  /* 0x0000009185057220 */ /* 0x008fe20000410000 */
[----:B----4-:R-:W-:Y:S01]  /*12d50*/  F2FP.BF16.F32.PACK_AB R181, R211, R210 ;  /* 0x000000d2d3b5723e */ /* 0x010fe200000010ff */
[C---:B------:R-:W-:Y:S01]  /*12d60*/  FMUL.FTZ R68, R133.reuse, R68 ;  /* 0x0000004485447220 */ /* 0x040fe20000410000 */
[C---:B------:R-:W-:Y:S01]  /*12d70*/  FMUL.FTZ R69, R133.reuse, R69 ;  /* 0x0000004585457220 */ /* 0x040fe20000410000 */
[C---:B------:R-:W-:Y:S01]  /*12d80*/  FMUL.FTZ R70, R132.reuse, R70 ;  /* 0x0000004684467220 */ /* 0x040fe20000410000 */
[C---:B------:R-:W-:Y:S01]  /*12d90*/  FMUL.FTZ R71, R132.reuse, R71 ;  /* 0x0000004784477220 */ /* 0x040fe20000410000 */
[C---:B------:R-:W-:Y:S03]  /*12da0*/  FMUL.FTZ R80, R133.reuse, R80 ;  /* 0x0000005085507220 */ /* 0x040fe60000410000 */
[----:B------:R-:W3:Y:S01]  /*12db0*/  MUFU.EX2 R249, R10 ;  /* 0x0000000a00f97308 */ /* 0x000ee20000000800 */
[C---:B-----5:R-:W-:Y:S01]  /*12dc0*/  FMUL.FTZ R4, R133.reuse, R144 ;  /* 0x0000009085047220 */ /* 0x060fe20000410000 */
[C---:B------:R-:W-:Y:S01]  /*12dd0*/  FMUL.FTZ R81, R133.reuse, R81 ;  /* 0x0000005185517220 */ /* 0x040fe20000410000 */
[C---:B------:R-:W-:Y:S01]  /*12de0*/  FMUL.FTZ R82, R132.reuse, R82 ;  /* 0x0000005284527220 */ /* 0x040fe20000410000 */
[C---:B------:R-:W-:Y:S01]  /*12df0*/  FMUL.FTZ R83, R132.reuse, R83 ;  /* 0x0000005384537220 */ /* 0x040fe20000410000 */
[C---:B------:R-:W-:Y:S01]  /*12e00*/  FMUL.FTZ R84, R133.reuse, R84 ;  /* 0x0000005485547220 */ /* 0x040fe20000410000 */
[----:B------:R-:W-:Y:S01]  /*12e10*/  FMUL.FTZ R85, R133, R85 ;  /* 0x0000005585557220 */ /* 0x000fe20000410000 */
[C---:B------:R-:W-:Y:S03]  /*12e20*/  FMUL.FTZ R86, R132.reuse, R86 ;  /* 0x0000005684567220 */ /* 0x040fe60000410000 */
[----:B------:R-:W-:Y:S01]  /*12e30*/  MUFU.EX2 R238, R8 ;  /* 0x0000000800ee7308 */ /* 0x000fe20000000800 */
[----:B--2---:R-:W-:Y:S01]  /*12e40*/  FMUL.FTZ R6, R132, R146 ;  /* 0x0000009284067220 */ /* 0x004fe20000410000 */
[----:B-1----:R-:W-:Y:S01]  /*12e50*/  F2FP.BF16.F32.PACK_AB R183, R236, R237 ;  /* 0x000000edecb7723e */ /* 0x002fe200000010ff */
[----:B------:R-:W-:Y:S01]  /*12e60*/  LDSM.16.MT88.4 R144, [R217+0xa000] ;  /* 0x00a00000d990783b */ /* 0x000fe20000004200 */
[--C-:B------:R-:W-:Y:S01]  /*12e70*/  FFMA.FTZ R138, R191, UR4, -R174.reuse ;  /* 0x00000004bf8a7c23 */ /* 0x100fe200080108ae */
[----:B------:R-:W-:Y:S01]  /*12e80*/  FMUL.FTZ R87, R132, R87 ;  /* 0x0000005784577220 */ /* 0x000fe20000410000 */
[C---:B------:R-:W-:Y:S01]  /*12e90*/  FMUL.FTZ R96, R133.reuse, R96 ;  /* 0x0000006085607220 */ /* 0x040fe20000410000 */
[C---:B------:R-:W-:Y:S01]  /*12ea0*/  FMUL.FTZ R97, R133.reuse, R97 ;  /* 0x0000006185617220 */ /* 0x040fe20000410000 */
[-C--:B------:R-:W-:Y:S02]  /*12eb0*/  HMMA.16816.F32.BF16 R4, R176, R20.reuse, R4 ;  /* 0x00000014b004723c */ /* 0x080fe40000041804 */
[----:B------:R-:W1:Y:S01]  /*12ec0*/  MUFU.EX2 R239, R9 ;  /* 0x0000000900ef7308 */ /* 0x000e620000000800 */
[----:B------:R-:W-:Y:S01]  /*12ed0*/  PLOP3.LUT P0, PT, PT, PT, UP0, 0x80, 0x0 ;  /* 0x000000000000781c */ /* 0x000fe20003f0f008 */
[----:B------:R-:W-:Y:S01]  /*12ee0*/  LDSM.16.MT88.4 R152, [R213+0xa800] ;  /* 0x00a80000d598783b */ /* 0x000fe20000004200 */
[----:B---3--:R-:W-:Y:S01]  /*12ef0*/  F2FP.BF16.F32.PACK_AB R180, R248, R249 ;  /* 0x000000f9f8b4723e */ /* 0x008fe200000010ff */
[C---:B------:R-:W-:Y:S01]  /*12f00*/  FMUL.FTZ R98, R132.reuse, R98 ;  /* 0x0000006284627220 */ /* 0x040fe20000410000 */
[C---:B------:R-:W-:Y:S01]  /*12f10*/  FMUL.FTZ R99, R132.reuse, R99 ;  /* 0x0000006384637220 */ /* 0x040fe20000410000 */
[C---:B------:R-:W-:Y:S04]  /*12f20*/  FMUL.FTZ R100, R133.reuse, R100 ;  /* 0x0000006485647220 */ /* 0x040fe80000410000 */
[----:B------:R-:W2:Y:S01]  /*12f30*/  MUFU.EX2 R2, R2 ;  /* 0x0000000200027308 */ /* 0x000ea20000000800 */
[C---:B------:R-:W-:Y:S01]  /*12f40*/  FMUL.FTZ R101, R133.reuse, R101 ;  /* 0x0000006585657220 */ /* 0x040fe20000410000 */
[C---:B------:R-:W-:Y:S01]  /*12f50*/  FMUL.FTZ R102, R132.reuse, R102 ;  /* 0x0000006684667220 */ /* 0x040fe20000410000 */
[C---:B------:R-:W-:Y:S01]  /*12f60*/  FMUL.FTZ R103, R132.reuse, R103 ;  /* 0x0000006784677220 */ /* 0x040fe20000410000 */
[C---:B------:R-:W-:Y:S01]  /*12f70*/  FMUL.FTZ R112, R133.reuse, R112 ;  /* 0x0000007085707220 */ /* 0x040fe20000410000 */
[----:B------:R-:W-:Y:S01]  /*12f80*/  FMUL.FTZ R113, R133, R113 ;  /* 0x0000007185717220 */ /* 0x000fe20000410000 */
[C---:B------:R-:W-:Y:S04]  /*12f90*/  FMUL.FTZ R114, R132.reuse, R114 ;  /* 0x0000007284727220 */ /* 0x040fe80000410000 */
[----:B------:R-:W3:Y:S01]  /*12fa0*/  MUFU.EX2 R0, R0 ;  /* 0x0000000000007308 */ /* 0x000ee20000000800 */
[----:B-1----:R-:W-:Y:S01]  /*12fb0*/  F2FP.BF16.F32.PACK_AB R182, R239, R238 ;  /* 0x000000eeefb6723e */ /* 0x002fe200000010ff */
[C---:B------:R-:W-:Y:S01]  /*12fc0*/  FMUL.FTZ R115, R132.reuse, R115 ;  /* 0x0000007384737220 */ /* 0x040fe20000410000 */
[C---:B------:R-:W-:Y:S01]  /*12fd0*/  FMUL.FTZ R116, R133.reuse, R116 ;  /* 0x0000007485747220 */ /* 0x040fe20000410000 */
[C---:B------:R-:W-:Y:S01]  /*12fe0*/  FMUL.FTZ R117, R133.reuse, R117 ;  /* 0x0000007585757220 */ /* 0x040fe20000410000 */
[C---:B------:R-:W-:Y:S01]  /*12ff0*/  FMUL.FTZ R118, R132.reuse, R118 ;  /* 0x0000007684767220 */ /* 0x040fe20000410000 */
[----:B------:R-:W-:Y:S01]  /*13000*/  FMUL.FTZ R119, R132, R119 ;  /* 0x0000007784777220 */ /* 0x000fe20000410000 */
        /* <DEDUP_REMOVED lines=20> */
[----:B------:R-:W4:Y:S01]  /*13150*/  LDSM.16.MT88.4 R148, [R213+0xb000] ;  /* 0x00b00000d594783b */ /* 0x000f220000004200 */
[----:B-1----:R-:W-:Y:S01]  /*13160*/  FFMA.FTZ R3, R190, UR4, -R173 ;  /* 0x00000004be037c23 */ /* 0x002fe200080108ad */
        /* <DEDUP_REMOVED lines=8> */
[----:B------:R-:W-:Y:S01]  /*131f0*/  MOV R163, R24 ;  /* 0x0000001800a37202 */ /* 0x000fe20000000f00 */
[----:B------:R-:W-:Y:S01]  /*13200*/  FMUL.FTZ R24, R2, R156 ;  /* 0x0000009c02187220 */ /* 0x000fe20000410000 */
[----:B---3--:R-:W-:Y:S01]  /*13210*/  FFMA.FTZ R138, R201, UR4, -R175 ;  /* 0x00000004c98a7c23 */ /* 0x008fe200080108af */
[--C-:B-1----:R-:W-:Y:S01]  /*13220*/  FFMA.FTZ R3, R192, UR4, -R174.reuse ;  /* 0x00000004c0037c23 */ /* 0x102fe200080108ae */
[-C--:B------:R-:W-:Y:S02]  /*13230*/  HMMA.16816.F32.BF16 R20, R176, R184.reuse, R20 ;  /* 0x000000b8b014723c */ /* 0x080fe40000041814 */
[----:B------:R-:W-:Y:S01]  /*13240*/  MUFU.EX2 R209, R138 ;  /* 0x0000008a00d17308 */ /* 0x000fe20000000800 */
[----:B------:R-:W-:Y:S01]  /*13250*/  MOV R160, R35 ;  /* 0x0000002300a07202 */ /* 0x000fe20000000f00 */
[C---:B------:R-:W-:Y:S01]  /*13260*/  FMUL.FTZ R35, R132.reuse, R171 ;  /* 0x000000ab84237220 */ /* 0x040fe20000410000 */
[----:B------:R-:W-:Y:S01]  /*13270*/  MOV R161, R34 ;  /* 0x0000002200a17202 */ /* 0x000fe20000000f00 */
[C---:B------:R-:W-:Y:S06]  /*13280*/  HMMA.16816.F32.BF16 R24, R180.reuse, R184, R24 ;  /* 0x000000b8b418723c */ /* 0x040fec0000041818 */
[----:B------:R1:W3:Y:S01]  /*13290*/  MUFU.EX2 R244, R3 ;  /* 0x0000000300f47308 */ /* 0x0002e20000000800 */
[----:B------:R-:W-:Y:S01]  /*132a0*/  MOV R162, R33 ;  /* 0x0000002100a27202 */ /* 0x000fe20000000f00 */
[-C--:B------:R-:W-:Y:S03]  /*132b0*/  HMMA.16816.F32.BF16 R28, R180, R186.reuse, R28 ;  /* 0x000000bab41c723c */ /* 0x080fe6000004181c */
[----:B------:R-:W-:Y:S01]  /*132c0*/  MOV R156, R32 ;  /* 0x00000020009c7202 */ /* 0x000fe20000000f00 */
[C---:B------:R-:W-:Y:S01]  /*132d0*/  FMUL.FTZ R32, R133.reuse, R168 ;  /* 0x000000a885207220 */ /* 0x040fe20000410000 */
[----:B------:R-:W-:Y:S01]  /*132e0*/  FMUL.FTZ R33, R133, R169 ;  /* 0x000000a985217220 */ /* 0x000fe20000410000 */
[----:B------:R-:W-:Y:S02]  /*132f0*/  FMUL.FTZ R34, R132, R170 ;  /* 0x000000aa84227220 */ /* 0x000fe40000410000 */
[----:B------:R5:W-:Y:S01]  /*13300*/  MUFU.EX2 R138, R172 ;  /* 0x000000ac008a7308 */ /* 0x000be20000000800 */
[----:B------:R-:W-:Y:S02]  /*13310*/  LDSM.16.MT88.4 R168, [R215+0xa800] ;  /* 0x00a80000d7a8783b */ /* 0x000fe40000004200 */
[----:B------:R-:W-:Y:S01]  /*13320*/  FMUL.FTZ R41, R2, R41 ;  /* 0x0000002902297220 */ /* 0x000fe20000410000 */
[C---:B------:R-:W-:Y:S01]  /*13330*/  FMUL.FTZ R42, R0.reuse, R42 ;  /* 0x0000002a002a7220 */ /* 0x040fe20000410000 */
[----:B------:R-:W-:Y:S01]  /*13340*/  FMUL.FTZ R43, R0, R43 ;  /* 0x0000002b002b7220 */ /* 0x000fe20000410000 */
[----:B------:R-:W-:Y:S01]  /*13350*/  FMUL.FTZ R44, R2, R44 ;  /* 0x0000002c022c7220 */ /* 0x000fe20000410000 */
[C---:B------:R-:W-:Y:S02]  /*13360*/  HMMA.16816.F32.BF16 R32, R176.reuse, R186, R32 ;  /* 0x000000bab020723c */ /* 0x040fe40000041820 */
[----:B------:R-:W-:Y:S02]  /*13370*/  LDSM.16.MT88.4 R184, [R218+0xa800] ;  /* 0x00a80000dab8783b */ /* 0x000fe40000004200 */
[--C-:B-1----:R-:W-:Y:S01]  /*13380*/  FFMA.FTZ R3, R196, UR4, -R173.reuse ;  /* 0x00000004c4037c23 */ /* 0x102fe200080108ad */
[----:B------:R-:W-:Y:S01]  /*13390*/  FFMA.FTZ R173, R194, UR4, -R173 ;  /* 0x00000004c2ad7c23 */ /* 0x000fe200080108ad */
[-C--:B--2---:R-:W-:Y:S02]  /*133a0*/  HMMA.16816.F32.BF16 R36, R176, R140.reuse, R36 ;  /* 0x0000008cb024723c */ /* 0x084fe40000041824 */
[----:B------:R1:W-:Y:S03]  /*133b0*/  MUFU.EX2 R242, R3 ;  /* 0x0000000300f27308 */ /* 0x0003e60000000800 */
[----:B------:R-:W-:Y:S01]  /*133c0*/  FMUL.FTZ R45, R2, R45 ;  /* 0x0000002d022d7220 */ /* 0x000fe20000410000 */
[C---:B------:R-:W-:Y:S06]  /*133d0*/  HMMA.16816.F32.BF16 R40, R180.reuse, R140, R40 ;  /* 0x0000008cb428723c */ /* 0x040fec0000041828 */
[----:B------:R-:W2:Y:S01]  /*133e0*/  MUFU.EX2 R243, R173 ;  /* 0x000000ad00f37308 */ /* 0x000ea20000000800 */
[C---:B------:R-:W-:Y:S01]  /*133f0*/  FMUL.FTZ R46, R0.reuse, R46 ;  /* 0x0000002e002e7220 */ /* 0x040fe20000410000 */
[----:B------:R-:W-:Y:S03]  /*13400*/  FMUL.FTZ R47, R0, R47 ;  /* 0x0000002f002f7220 */ /* 0x000fe60000410000 */
[----:B-----5:R-:W-:Y:S01]  /*13410*/  F2FP.BF16.F32.PACK_AB R172, R246, R247 ;  /* 0x000000f7f6ac723e */ /* 0x020fe200000010ff */
[C---:B------:R-:W-:Y:S01]  /*13420*/  FMUL.FTZ R56, R2.reuse, R56 ;  /* 0x0000003802387220 */ /* 0x040fe20000410000 */
[----:B------:R-:W-:Y:S01]  /*13430*/  FMUL.FTZ R57, R2, R57 ;  /* 0x0000003902397220 */ /* 0x000fe20000410000 */
[C---:B------:R-:W-:Y:S01]  /*13440*/  FMUL.FTZ R58, R0.reuse, R58 ;  /* 0x0000003a003a7220 */ /* 0x040fe20000410000 */
[-C--:B------:R-:W-:Y:S03]  /*13450*/  HMMA.16816.F32.BF16 R44, R180, R142.reuse, R44 ;  /* 0x0000008eb42c723c */ /* 0x080fe6000004182c */
[--C-:B-1----:R-:W-:Y:S01]  /*13460*/  FFMA.FTZ R3, R197, UR4, -R174.reuse ;  /* 0x00000004c5037c23 */ /* 0x102fe200080108ae */
[----:B------:R-:W-:Y:S01]  /*13470*/  FFMA.FTZ R174, R195, UR4, -R174 ;  /* 0x00000004c3ae7c23 */ /* 0x000fe200080108ae */
[----:B------:R-:W-:Y:S01]  /*13480*/  FMUL.FTZ R59, R0, R59 ;  /* 0x0000003b003b7220 */ /* 0x000fe20000410000 */
[C---:B------:R-:W-:Y:S01]  /*13490*/  HMMA.16816.F32.BF16 R48, R176.reuse, R142, R48 ;  /* 0x0000008eb030723c */ /* 0x040fe20000041830 */
[----:B------:R-:W1:Y:S01]  /*134a0*/  LDSM.16.MT88.4 R140, [R215+0xb000] ;  /* 0x00b00000d78c783b */ /* 0x000e620000004200 */
[----:B------:R5:W-:Y:S03]  /*134b0*/  MUFU.EX2 R240, R3 ;  /* 0x0000000300f07308 */ /* 0x000be60000000800 */
[C---:B------:R-:W-:Y:S01]  /*134c0*/  FMUL.FTZ R60, R2.reuse, R60 ;  /* 0x0000003c023c7220 */ /* 0x040fe20000410000 */
[-C--:B------:R-:W-:Y:S06]  /*134d0*/  HMMA.16816.F32.BF16 R52, R176, R144.reuse, R52 ;  /* 0x00000090b034723c */ /* 0x080fec0000041834 */
[----:B------:R-:W2:Y:S01]  /*134e0*/  MUFU.EX2 R241, R174 ;  /* 0x000000ae00f17308 */ /* 0x000ea20000000800 */
[----:B------:R-:W-:Y:S01]  /*134f0*/  FMUL.FTZ R61, R2, R61 ;  /* 0x0000003d023d7220 */ /* 0x000fe20000410000 */
[C---:B------:R-:W-:Y:S04]  /*13500*/  HMMA.16816.F32.BF16 R56, R180.reuse, R144, R56 ;  /* 0x00000090b438723c */ /* 0x040fe80000041838 */
[C---:B------:R-:W-:Y:S01]  /*13510*/  FMUL.FTZ R62, R0.reuse, R62 ;  /* 0x0000003e003e7220 */ /* 0x040fe20000410000 */
[----:B------:R-:W-:Y:S01]  /*13520*/  FMUL.FTZ R63, R0, R63 ;  /* 0x0000003f003f7220 */ /* 0x000fe20000410000 */
[--C-:B-----5:R-:W-:Y:S01]  /*13530*/  FFMA.FTZ R3, R193, UR4, -R175.reuse ;  /* 0x00000004c1037c23 */ /* 0x120fe200080108af */
        /* <DEDUP_REMOVED lines=15> */
[--C-:B-----5:R-:W-:Y:S01]  /*13630*/  FFMA.FTZ R3, R198, UR4, -R175.reuse ;  /* 0x00000004c6037c23 */ /* 0x120fe200080108af */
[----:B------:R-:W-:Y:S01]  /*13640*/  FFMA.FTZ R175, R199, UR4, -R175 ;  /* 0x00000004c7af7c23 */ /* 0x000fe200080108af */
[C---:B------:R-:W-:Y:S01]  /*13650*/  FMUL.FTZ R88, R2.reuse, R88 ;  /* 0x0000005802587220 */ /* 0x040fe20000410000 */
[----:B------:R-:W-:Y:S01]  /*13660*/  LDSM.16.MT88.4 R196, [R218+0xb800] ;  /* 0x00b80000dac4783b */ /* 0x000fe20000004200 */
[----:B------:R4:W-:Y:S01]  /*13670*/  MUFU.EX2 R207, R3 ;  /* 0x0000000300cf7308 */ /* 0x0009e20000000800 */
[----:B------:R-:W-:Y:S01]  /*13680*/  FMUL.FTZ R89, R2, R89 ;  /* 0x0000005902597220 */ /* 0x000fe20000410000 */
[-C--:B------:R-:W-:Y:S03]  /*13690*/  HMMA.16816.F32.BF16 R76, R180, R150.reuse, R76 ;  /* 0x00000096b44c723c */ /* 0x080fe6000004184c */
[C---:B------:R-:W-:Y:S01]  /*136a0*/  FMUL.FTZ R90, R0.reuse, R90 ;  /* 0x0000005a005a7220 */ /* 0x040fe20000410000 */
[----:B------:R-:W-:Y:S01]  /*136b0*/  FMUL.FTZ R91, R0, R91 ;  /* 0x0000005b005b7220 */ /* 0x000fe20000410000 */
[C---:B------:R-:W-:Y:S01]  /*136c0*/  FMUL.FTZ R92, R2.reuse, R92 ;  /* 0x0000005c025c7220 */ /* 0x040fe20000410000 */
[C---:B------:R-:W-:Y:S02]  /*136d0*/  HMMA.16816.F32.BF16 R80, R176.reuse, R150, R80 ;  /* 0x00000096b050723c */ /* 0x040fe40000041850 */
[----:B------:R-:W5:Y:S03]  /*136e0*/  MUFU.EX2 R206, R175 ;  /* 0x000000af00ce7308 */ /* 0x000f660000000800 */
[----:B------:R-:W-:Y:S01]  /*136f0*/  FMUL.FTZ R93, R2, R93 ;  /* 0x0000005d025d7220 */ /* 0x000fe20000410000 */
[-C--:B-1----:R-:W-:Y:S05]  /*13700*/  HMMA.16816.F32.BF16 R84, R176, R140.reuse, R84 ;  /* 0x0000008cb054723c */ /* 0x082fea0000041854 */
[C---:B------:R-:W-:Y:S01]  /*13710*/  FMUL.FTZ R94, R0.reuse, R94 ;  /* 0x0000005e005e7220 */ /* 0x040fe20000410000 */
[C---:B------:R-:W-:Y:S05]  /*13720*/  HMMA.16816.F32.BF16 R88, R180.reuse, R140, R88 ;  /* 0x0000008cb458723c */ /* 0x040fea0000041858 */
[----:B------:R-:W-:Y:S01]  /*13730*/  FMUL.FTZ R95, R0, R95 ;  /* 0x0000005f005f7220 */ /* 0x000fe20000410000 */
[--C-:B----4-:R-:W-:Y:S01]  /*13740*/  FFMA.FTZ R3, R200, UR4, -R188.reuse ;  /* 0x00000004c8037c23 */ /* 0x110fe200080108bc */
[C---:B------:R-:W-:Y:S01]  /*13750*/  FMUL.FTZ R104, R2.reuse, R104 ;  /* 0x0000006802687220 */ /* 0x040fe20000410000 */
[----:B------:R-:W-:Y:S02]  /*13760*/  FMUL.FTZ R105, R2, R105 ;  /* 0x0000006902697220 */ /* 0x000fe40000410000 */
[----:B------:R1:W-:Y:S01]  /*13770*/  MUFU.EX2 R205, R3 ;  /* 0x0000000300cd7308 */ /* 0x0003e20000000800 */
[C---:B------:R-:W-:Y:S01]  /*13780*/  FMUL.FTZ R106, R0.reuse, R106 ;  /* 0x0000006a006a7220 */ /* 0x040fe20000410000 */
[-C--:B------:R-:W-:Y:S03]  /*13790*/  HMMA.16816.F32.BF16 R92, R180, R142.reuse, R92 ;  /* 0x0000008eb45c723c */ /* 0x080fe6000004185c */
[----:B------:R-:W-:Y:S01]  /*137a0*/  FMUL.FTZ R107, R0, R107 ;  /* 0x0000006b006b7220 */ /* 0x000fe20000410000 */
[C---:B------:R-:W-:Y:S01]  /*137b0*/  FMUL.FTZ R108, R2.reuse, R108 ;  /* 0x0000006c026c7220 */ /* 0x040fe20000410000 */
[----:B------:R-:W-:Y:S01]  /*137c0*/  FMUL.FTZ R109, R2, R109 ;  /* 0x0000006d026d7220 */ /* 0x000fe20000410000 */
[C---:B------:R-:W-:Y:S01]  /*137d0*/  HMMA.16816.F32.BF16 R96, R176.reuse, R142, R96 ;  /* 0x0000008eb060723c */ /* 0x040fe20000041860 */
[----:B------:R-:W4:Y:S04]  /*137e0*/  LDSM.16.MT88.4 R140, [R217+0xb000] ;  /* 0x00b00000d98c783b */ /* 0x000f280000004200 */
[C---:B------:R-:W-:Y:S01]  /*137f0*/  FMUL.FTZ R110, R0.reuse, R110 ;  /* 0x0000006e006e7220 */ /* 0x040fe20000410000 */
[-C--:B---3--:R-:W-:Y:S05]  /*13800*/  HMMA.16816.F32.BF16 R100, R176, R144.reuse, R100 ;  /* 0x00000090b064723c */ /* 0x088fea0000041864 */
[----:B------:R-:W-:Y:S01]  /*13810*/  FMUL.FTZ R111, R0, R111 ;  /* 0x0000006f006f7220 */ /* 0x000fe20000410000 */
[C---:B------:R-:W-:Y:S05]  /*13820*/  HMMA.16816.F32.BF16 R104, R180.reuse, R144, R104 ;  /* 0x00000090b468723c */ /* 0x040fea0000041868 */
[--C-:B-1----:R-:W-:Y:S01]  /*13830*/  FFMA.FTZ R3, R202, UR4, -R188.reuse ;  /* 0x00000004ca037c23 */ /* 0x102fe200080108bc */
[-C--:B------:R-:W-:Y:S03]  /*13840*/  HMMA.16816.F32.BF16 R108, R180, R146.reuse, R108 ;  /* 0x00000092b46c723c */ /* 0x080fe6000004186c */
[----:B------:R1:W3:Y:S02]  /*13850*/  MUFU.EX2 R139, R3 ;  /* 0x00000003008b7308 */ /* 0x0002e40000000800 */
        /* <DEDUP_REMOVED lines=9> */
[----:B-1----:R-:W-:Y:S01]  /*138f0*/  FFMA.FTZ R3, R203, UR4, -R188 ;  /* 0x00000004cb037c23 */ /* 0x002fe200080108bc */
[----:B------:R-:W-:Y:S01]  /*13900*/  F2FP.BF16.F32.PACK_AB R173, R244, R245 ;  /* 0x000000f5f4ad723e */ /* 0x000fe200000010ff */
[----:B------:R-:W1:Y:S01]  /*13910*/  LDSM.16.MT88.4 R188, [R217+0xa800] ;  /* 0x00a80000d9bc783b */ /* 0x000e620000004200 */
[-C--:B----4-:R-:W-:Y:S01]  /*13920*/  HMMA.16816.F32.BF16 R116, R176, R140.reuse, R116 ;  /* 0x0000008cb074723c */ /* 0x090fe20000041874 */
[----:B------:R4:W3:Y:S02]  /*13930*/  MUFU.EX2 R204, R3 ;  /* 0x0000000300cc7308 */ /* 0x0008e40000000800 */
[----:B--2---:R-:W-:Y:S01]  /*13940*/  F2FP.BF16.F32.PACK_AB R174, R243, R242 ;  /* 0x000000f2f3ae723e */ /* 0x004fe200000010ff */
[----:B------:R-:W-:Y:S01]  /*13950*/  FMUL.FTZ R129, R133, R129 ;  /* 0x0000008185817220 */ /* 0x000fe20000410000 */
[----:B------:R-:W-:Y:S01]  /*13960*/  F2FP.BF16.F32.PACK_AB R175, R241, R240 ;  /* 0x000000f0f1af723e */ /* 0x000fe200000010ff */
[C---:B------:R-:W-:Y:S01]  /*13970*/  HMMA.16816.F32.BF16 R120, R180.reuse, R140, R120 ;  /* 0x0000008cb478723c */ /* 0x040fe20000041878 */
[----:B------:R-:W-:Y:S04]  /*13980*/  LDSM.16.MT88.4 R200, [R217+0xb800] ;  /* 0x00b80000d9c8783b */ /* 0x000fe80000004200 */
[C---:B------:R-:W-:Y:S01]  /*13990*/  FMUL.FTZ R130, R132.reuse, R130 ;  /* 0x0000008284827220 */ /* 0x040fe20000410000 */
[-C--:B------:R-:W-:Y:S03]  /*139a0*/  HMMA.16816.F32.BF16 R124, R180, R142.reuse, R124 ;  /* 0x0000008eb47c723c */ /* 0x080fe6000004187c */
[----:B------:R-:W2:Y:S02]  /*139b0*/  LDSM.16.MT88.4 R180, [R213+0xb800] ;  /* 0x00b80000d5b4783b */ /* 0x000ea40000004200 */
[----:B------:R-:W-:Y:S07]  /*139c0*/  FMUL.FTZ R131, R132, R131 ;  /* 0x0000008384837220 */ /* 0x000fee0000410000 */
[----:B------:R-:W-:Y:S06]  /*139d0*/  HMMA.16816.F32.BF16 R128, R176, R142, R128 ;  /* 0x0000008eb080723c */ /* 0x000fec0000041880 */
[-C--:B------:R-:W-:Y:S01]  /*139e0*/  HMMA.16816.F32.BF16 R144, R172, R152.reuse, R4 ;  /* 0x00000098ac90723c */ /* 0x080fe20000041804 */
[----:B------:R-:W2:Y:S04]  /*139f0*/  LDL.LU R4, [R1+0xc] ;  /* 0x00000c0001047983 */ /* 0x000ea80000300800 */
[----:B------:R-:W-:Y:S01]  /*13a00*/  F2FP.BF16.F32.PACK_AB R176, R209, R208 ;  /* 0x000000d0d1b0723e */ /* 0x000fe200000010ff */
[----:B----4-:R-:W4:Y:S01]  /*13a10*/  LDL.LU R3, [R1+0x8] ;  /* 0x0000080001037983 */ /* 0x010f220000300800 */
[----:B-----5:R-:W-:Y:S04]  /*13a20*/  F2FP.BF16.F32.PACK_AB R178, R206, R207 ;  /* 0x000000cfceb2723e */ /* 0x020fe800000010ff */
[----:B---3--:R-:W-:Y:S02]  /*13a30*/  F2FP.BF16.F32.PACK_AB R177, R139, R205 ;  /* 0x000000cd8bb1723e */ /* 0x008fe400000010ff */
[----:B------:R-:W-:Y:S02]  /*13a40*/  F2FP.BF16.F32.PACK_AB R179, R138, R204 ;  /* 0x000000cc8ab3723e */ /* 0x000fe400000010ff */
[----:B------:R-:W-:Y:S02]  /*13a50*/  MOV R5, R162 ;  /* 0x000000a200057202 */ /* 0x000fe40000000f00 */
[----:B------:R-:W-:Y:S02]  /*13a60*/  MOV R7, R156 ;  /* 0x0000009c00077202 */ /* 0x000fe40000000f00 */
[----:B------:R-:W-:Y:S01]  /*13a70*/  MOV R6, R163 ;  /* 0x000000a300067202 */ /* 0x000fe20000000f00 */
[C---:B------:R-:W-:Y:S01]  /*13a80*/  HMMA.16816.F32.BF16 R140, R176.reuse, R152, R8 ;  /* 0x00000098b08c723c */ /* 0x040fe20000041808 */
[----:B------:R-:W3:Y:S04]  /*13a90*/  LDL.LU R9, [R1+0x4] ;  /* 0x0000040001097983 */ /* 0x000ee80000300800 */
[----:B------:R-:W5:Y:S01]  /*13aa0*/  LDL.LU R8, [R1] ;  /* 0x0000000001087983 */ /* 0x000f620000300800 */
        /* <DEDUP_REMOVED lines=34> */
[----:B----4-:R-:W-:Y:S01]  /*13cd0*/  FFMA.FTZ R3, R132, R3, R252 ;  /* 0x0000000384037223 */ /* 0x010fe200000100fc */
[----:B------:R-:W-:Y:S02]  /*13ce0*/  MOV R132, R135 ;  /* 0x0000008700847202 */ /* 0x000fe40000000f00 */
[----:B------:R-:W-:Y:S01]  /*13cf0*/  FADD.FTZ R6, R6, R4 ;  /* 0x0000000406067221 */ /* 0x000fe20000010000 */
[----:B------:R-:W-:Y:S04]  /*13d00*/  FADD.FTZ R3, R5, R3 ;  /* 0x0000000305037221 */ /* 0x000fe80000010000 */
[----:B------:R-:W-:Y:S01]  /*13d10*/  FADD.FTZ R5, R250, R3 ;  /* 0x00000003fa057221 */ /* 0x000fe20000010000 */
[----:B---3--:R-:W-:Y:S04]  /*13d20*/  FFMA.FTZ R2, R2, R9, R249 ;  /* 0x0000000902027223 */ /* 0x008fe800000100f9 */
[----:B------:R-:W-:Y:S01]  /*13d30*/  FADD.FTZ R2, R248, R2 ;  /* 0x00000002f8027221 */ /* 0x000fe20000010000 */
[----:B-----5:R-:W-:Y:S03]  /*13d40*/  FFMA.FTZ R0, R0, R8, R210 ;  /* 0x0000000800007223 */ /* 0x020fe600000100d2 */
        /* <DEDUP_REMOVED lines=31> */
.L_x_2381:
        /* <DEDUP_REMOVED lines=107> */
.L_x_2385:
        /* <DEDUP_REMOVED lines=24> */
.L_x_2386:
        /* <DEDUP_REMOVED lines=343> */
.L_x_2388:
[----:B------:R-:W-:Y:S05]  /*15ce0*/  BSYNC B0 ;  /* 0x0000000000007941 */ /* 0x000fea0003800000 */
.L_x_2387:
        /* <DEDUP_REMOVED lines=31> */
.L_x_2390:
[----:B------:R-:W-:Y:S05]  /*15ee0*/  BSYNC B0 ;  /* 0x0000000000007941 */ /* 0x000fea0003800000 */
.L_x_2389:
        /* <DEDUP_REMOVED lines=19> */
.L_x_2392:
[----:B------:R-:W-:Y:S05]  /*16020*/  BSYNC B0 ;  /* 0x0000000000007941 */ /* 0x000fea0003800000 */
.L_x_2391:
        /* <DEDUP_REMOVED lines=18> */
.L_x_2394:
[----:B------:R-:W-:Y:S05]  /*16150*/  BSYNC B0 ;  /* 0x0000000000007941 */ /* 0x000fea0003800000 */
.L_x_2393:
        /* <DEDUP_REMOVED lines=18> */
.L_x_2396:
[----:B------:R-:W-:Y:S05]  /*16280*/  BSYNC B0 ;  /* 0x0000000000007941 */ /* 0x000fea0003800000 */
.L_x_2395:
        /* <DEDUP_REMOVED lines=18> */
.L_x_2398:
[----:B------:R-:W-:Y:S05]  /*163b0*/  BSYNC B0 ;  /* 0x0000000000007941 */ /* 0x000fea0003800000 */
.L_x_2397:
        /* <DEDUP_REMOVED lines=18> */
.L_x_2400:
[----:B------:R-:W-:Y:S05]  /*164e0*/  BSYNC B0 ;  /* 0x0000000000007941 */ /* 0x000fea0003800000 */
.L_x_2399:
        /* <DEDUP_REMOVED lines=18> */
.L_x_2402:
[----:B------:R-:W-:Y:S05]  /*16610*/  BSYNC B0 ;  /* 0x0000000000007941 */ /* 0x000fea0003800000 */
.L_x_2401:
        /* <DEDUP_REMOVED lines=16> */
.L_x_2403:
        /* <DEDUP_REMOVED lines=14> */
.L_x_2948:


//--------------------- .text._ZN5flash16flash_fwd_kernelI23Flash_fwd_kernel_traitsILi128ELi128ELi32ELi4ELb0ELb0EN7cutlass10bfloat16_tE19Flash_kernel_traitsILi128ELi128ELi32ELi4ES3_EELb1ELb0ELb1ELb1ELb0ELb0ELb0ELb0EEEvNS_16Flash_fwd_paramsE --------------------------
	.section	.text._ZN5flash16flash_fwd_kernelI23Flash_fwd_kernel_traitsILi128ELi128ELi32ELi4ELb0ELb0EN7cutlass10bfloat16_tE19Flash_kernel_traitsILi128ELi128ELi32ELi4ES3_EELb1ELb0ELb1ELb1ELb0ELb0ELb0ELb0EEEvNS_16Flash_fwd_paramsE,"ax",@progbits
	.align	128
        .global         _ZN5flash16flash_fwd_kernelI23Flash_fwd_kernel_traitsILi128ELi128ELi32ELi4ELb0ELb0EN7cutlass10bfloat16_tE19Flash_kernel_traitsILi128ELi128ELi32ELi4ES3_EELb1ELb0ELb1ELb1ELb0ELb0ELb0ELb0EEEvNS_16Flash_fwd_paramsE
        .type           _ZN5flash16flash_fwd_kernelI23Flash_fwd_kernel_traitsILi128ELi128ELi32ELi4ELb0ELb0EN7cutlass10bfloat16_tE19Flash_kernel_traitsILi128ELi128ELi32ELi4ES3_EELb1ELb0ELb1ELb1ELb0ELb0ELb0ELb0EEEvNS_16Flash_fwd_paramsE,@function
        .size           _ZN5flash16flash_fwd_kernelI23Flash_fwd_kernel_traitsILi128ELi128ELi32ELi4ELb0ELb0EN7cutlass10bfloat16_tE19Flash_kernel_traitsILi128ELi128ELi32ELi4ES3_EELb1ELb0ELb1ELb1ELb0ELb0ELb0ELb0EEEvNS_16Flash_fwd_paramsE,(.L_x_2949 - _ZN5flash16flash_fwd_kernelI23Flash_fwd_kernel_traitsILi128ELi128ELi32ELi4ELb0ELb0EN7cutlass10bfloat16_tE19Flash_kernel_traitsILi128ELi128ELi32ELi4ES3_EELb1ELb0ELb1ELb1ELb0ELb0ELb0ELb0EEEvNS_16Flash_fwd_paramsE)
        .other          _ZN5flash16flash_fwd_kernelI23Flash_fwd_kernel_traitsILi128ELi128ELi32ELi4ELb0ELb0EN7cutlass10bfloat16_tE19Flash_kernel_traitsILi128ELi128ELi32ELi4ES3_EELb1ELb0ELb1ELb1ELb0ELb0ELb0ELb0EEEvNS_16Flash_fwd_paramsE,@"STO_CUDA_ENTRY STV_DEFAULT"
_ZN5flash16flash_fwd_kernelI23Flash_fwd_kernel_traitsILi128ELi128ELi32ELi4ELb0ELb0EN7cutlass10bfloat16_tE19Flash_kernel_traitsILi128ELi128ELi32ELi4ES3_EELb1ELb0ELb1ELb1ELb0ELb0ELb0ELb0EEEvNS_16Flash_fwd_paramsE:
.text._ZN5flash16flash_fwd_kernelI23Flash_fwd_kernel_traitsILi128ELi128ELi32ELi4ELb0ELb0EN7cutlass10bfloat16_tE19Flash_kernel_traitsILi128ELi128ELi32ELi4ES3_EELb1ELb0ELb1ELb1ELb0ELb0ELb0ELb0EEEvNS_16Flash_fwd_paramsE:
        /* <DEDUP_REMOVED lines=93> */
.L_x_2404:
[----:B------:R-:W-:Y:S01]  /*05d0*/  ULDC UR8, c[0x0][0x2c8] ;  /* 0x0000b20000087ab9 */ /* 0x000fe20000000800 */
.L_x_2405:
        /* <DEDUP_REMOVED lines=129> */
.L_x_2408:
[----:B------:R-:W-:Y:S05]  /*0df0*/  BSYNC B0 ;  /* 0x0000000000007941 */ /* 0x000fea0003800000 */
.L_x_2407:
        /* <DEDUP_REMOVED lines=21> */
.L_x_2410:
[----:B------:R-:W-:Y:S05]  /*0f50*/  BSYNC B0 ;  /* 0x0000000000007941 */ /* 0x000fea0003800000 */
.L_x_2409:
        /* <DEDUP_REMOVED lines=21> */
.L_x_2412:
[----:B------:R-:W-:Y:S05]  /*10b0*/  BSYNC B0 ;  /* 0x0000000000007941 */ /* 0x000fea0003800000 */
.L_x_2411:
        /* <DEDUP_REMOVED lines=21> */
.L_x_2414:
[----:B------:R-:W-:Y:S05]  /*1210*/  BSYNC B0 ;  /* 0x0000000000007941 */ /* 0x000fea0003800000 */
.L_x_2413:
        /* <DEDUP_REMOVED lines=20> */
.L_x_2416:
[----:B------:R-:W-:Y:S05]  /*1360*/  BSYNC B0 ;  /* 0x0000000000007941 */ /* 0x000fea0003800000 */
.L_x_2415:
        /* <DEDUP_REMOVED lines=20> */
.L_x_2418:
[----:B------:R-:W-:Y:S05]  /*14b0*/  BSYNC B0 ;  /* 0x0000000000007941 */ /* 0x000fea0003800000 */
.L_x_2417:
        /* <DEDUP_REMOVED lines=20> */
.L_x_2420:
[----:B------:R-:W-:Y:S05]  /*1600*/  BSYNC B0 ;  /* 0x0000000000007941 */ /* 0x000fea0003800000 */
.L_x_2419:
        /* <DEDUP_REMOVED lines=20> */
.L_x_2422:
[----:B------:R-:W-:Y:S05]  /*1750*/  BSYNC B0 ;  /* 0x0000000000007941 */ /* 0x000fea0003800000 */
.L_x_2421:
        /* <DEDUP_REMOVED lines=10> */
.L_x_2424:
[----:B------:R-:W-:Y:S05]  /*1800*/  BSYNC B0 ;  /* 0x0000000000007941 */ /* 0x000fea0003800000 */
.L_x_2423:
        /* <DEDUP_REMOVED lines=15> */
.L_x_2426:
[----:B------:R-:W-:Y:S05]  /*1900*/  BSYNC B0 ;  /* 0x0000000000007941 */ /* 0x000fea0003800000 */
.L_x_2425:
        /* <DEDUP_REMOVED lines=10> */
.L_x_2428:
[----:B------:R-:W-:Y:S05]  /*19b0*/  BSYNC B0 ;  /* 0x0000000000007941 */ /* 0x000fea0003800000 */
.L_x_2427:
        /* <DEDUP_REMOVED lines=10> */
.L_x_2430:
[----:B------:R-:W-:Y:S05]  /*1a60*/  BSYNC B0 ;  /* 0x0000000000007941 */ /* 0x000fea0003800000 */
.L_x_2429:
        /* <DEDUP_REMOVED lines=10> */
.L_x_2432:
[----:B------:R-:W-:Y:S05]  /*1b10*/  BSYNC B0 ;  /* 0x0000000000007941 */ /* 0x000fea0003800000 */
.L_x_2431:
        /* <DEDUP_REMOVED lines=10> */
.L_x_2434:
[----:B------:R-:W-:Y:S05]  /*1bc0*/  BSYNC B0 ;  /* 0x0000000000007941 */ /* 0x000fea0003800000 */
.L_x_2433:
        /* <DEDUP_REMOVED lines=10> */
.L_x_2436:
[----:B------:R-:W-:Y:S05]  /*1c70*/  BSYNC B0 ;  /* 0x0000000000007941 */ /* 0x000fea0003800000 */
.L_x_2435:
        /* <DEDUP_REMOVED lines=10> */
.L_x_2406:
[----:B------:R-:W2:Y:S01]  /*1d20*/  LDC R14, c[0x0][0x278] ;  /* 0x00009e00ff0e7b82 */ /* 0x000ea20000000800 */
[----:B------:R-:W3:Y:S01]  /*1d30*/  S2R R7, SR_CTAID.Z ;  /* 0x0000000000077919 */ /* 0x000ee20000002700 */
        /* <DEDUP_REMOVED lines=19> */
[----:B--2---:R-:W-:Y:S01]  /*1e70*/  IABS R0, R14 ;  /* 0x0000000e00007213 */ /* 0x004fe20000000000 */
[----:B------:R-:W-:Y:S01]  /*1e80*/  @!UP0 UIMAD UR7, UR7, UR4, URZ ;  /* 0x00000004070782a4 */ /* 0x000fe2000f8e023f */
[----:B------:R-:W-:Y:S01]  /*1e90*/  IMAD.IADD R4, R96, 0x1, -R4 ;  /* 0x0000000160047824 */ /* 0x000fe200078e0a04 */
[----:B------:R-:W-:-:S02]  /*1ea0*/  @!UP0 UIMAD.WIDE.U32 UR32, UR23, UR4, URZ ;  /* 0x00000004172082a5 */ /* 0x000fc4000f8e003f */
[----:B------:R-:W-:Y:S01]  /*1eb0*/  IMAD.MOV.U32 R10, RZ, RZ, R0 ;  /* 0x000000ffff0a7224 */ /* 0x000fe200078e0000 */
[----:B------:R-:W-:Y:S02]  /*1ec0*/  @UP1 UIMAD.WIDE.U32 UR34, UR29, UR8, URZ ;  /* 0x000000081d2212a5 */ /* 0x000fe4000f8e003f */
[----:B------:R-:W-:Y:S01]  /*1ed0*/  @!UP0 UIMAD UR5, UR23, UR5, UR7 ;  /* 0x00000005170582a4 */ /* 0x000fe2000f8e0207 */
[----:B------:R-:W2:Y:S01]  /*1ee0*/  I2F.RP R2, R10 ;  /* 0x0000000a00027306 */ /* 0x000ea20000209400 */
[----:B---3--:R-:W-:Y:S01]  /*1ef0*/  IABS R7, R7 ;  /* 0x0000000700077213 */ /* 0x008fe20000000000 */
[----:B------:R-:W-:Y:S02]  /*1f00*/  @UP1 UIMAD UR29, UR29, UR9, URZ ;  /* 0x000000091d1d12a4 */ /* 0x000fe4000f8e023f */
[----:B------:R-:W-:Y:S02]  /*1f10*/  @!UP0 UIADD3 UR10, UR33, UR5, URZ ;  /* 0x00000005210a8290 */ /* 0x000fe4000fffe03f */
[----:B------:R-:W-:Y:S01]  /*1f20*/  @UP1 UIADD3 UR29, UR35, UR29, URZ ;  /* 0x0000001d231d1290 */ /* 0x000fe2000fffe03f */
[----:B------:R-:W-:Y:S01]  /*1f30*/  @!UP0 UMOV UR12, UR32 ;  /* 0x00000020000c8c82 */ /* 0x000fe20008000000 */
[----:B--2---:R-:W2:Y:S02]  /*1f40*/  MUFU.RCP R2, R2 ;  /* 0x0000000200027308 */ /* 0x004ea40000001000 */
[----:B--2---:R-:W-:-:S06]  /*1f50*/  VIADD R2, R2, 0xffffffe ;  /* 0x0ffffffe02027836 */ /* 0x004fcc0000000000 */
[----:B------:R-:W2:Y:S02]  /*1f60*/  F2I.FTZ.U32.TRUNC.NTZ R3, R2 ;  /* 0x0000000200037305 */ /* 0x000ea4000021f000 */
[----:B--2---:R-:W-:Y:S02]  /*1f70*/  IMAD.MOV R0, RZ, RZ, -R3 ;  /* 0x000000ffff007224 */ /* 0x004fe400078e0a03 */
        /* <DEDUP_REMOVED lines=39> */
.L_x_2437:
        /* <DEDUP_REMOVED lines=23> */
.L_x_2438:
[----:B------:R-:W-:Y:S01]  /*2360*/  IMAD R5, R7, UR8, RZ ;  /* 0x0000000807057c24 */ /* 0x000fe2000f8e02ff */
[----:B------:R-:W-:Y:S01]  /*2370*/  LOP3.LUT R11, R21, 0xfffffff8, RZ, 0xc0, !PT ;  /* 0xfffffff8150b7812 */ /* 0x000fe200078ec0ff */
[----:B------:R-:W-:Y:S01]  /*2380*/  IMAD.WIDE.U32 R2, R6, UR8, R132 ;  /* 0x0000000806027c25 */ /* 0x000fe2000f8e0084 */
[----:B------:R-:W-:Y:S01]  /*2390*/  ULDC.64 UR4, c[0x0][0x258] ;  /* 0x0000960000047ab9 */ /* 0x000fe20000000a00 */
[----:B------:R-:W-:Y:S02]  /*23a0*/  BSSY B0, `(.L_x_2439) ;  /* 0x000004b000007945 */ /* 0x000fe40003800000 */
[----:B------:R-:W-:Y:S01]  /*23b0*/  IMAD.SHL.U32 R13, R10, 0x8, RZ ;  /* 0x000000080a0d7824 */ /* 0x000fe200078e00ff */
[----:B------:R-:W-:Y:S01]  /*23c0*/  IADD3 R10, P1, R2, UR34, RZ ;  /* 0x00000022020a7c10 */ /* 0x000fe2000ff3e0ff */
[----:B------:R-:W-:Y:S02]  /*23d0*/  IMAD R5, R6, UR9, R5 ;  /* 0x0000000906057c24 */ /* 0x000fe4000f8e0205 */
[----:B------:R-:W-:Y:S01]  /*23e0*/  IMAD.IADD R19, R4, 0x1, -R11 ;  /* 0x0000000104137824 */ /* 0x000fe200078e0a0b */
[----:B------:R-:W-:Y:S01]  /*23f0*/  LOP3.LUT R12, R12, 0xfffffe00, R13, 0xf8, !PT ;  /* 0xfffffe000c0c7812 */ /* 0x000fe200078ef80d */
[----:B------:R-:W-:Y:S01]  /*2400*/  @P6 VIADD R0, R0, 0x1 ;  /* 0x0000000100006836 */ /* 0x000fe20000000000 */
[----:B------:R-:W-:Y:S01]  /*2410*/  IADD3.X R11, R3, UR29, R5, P1, !PT ;  /* 0x0000001d030b7c10 */ /* 0x000fe20008ffe405 */
[----:B------:R-:W-:Y:S01]  /*2420*/  IMAD.WIDE.U32 R2, R6, UR6, R132 ;  /* 0x0000000606027c25 */ /* 0x000fe2000f8e0084 */
[----:B------:R-:W2:Y:S01]  /*2430*/  S2UR UR29, SR_CgaCtaId ;  /* 0x00000000001d79c3 */ /* 0x000ea20000008800 */
[----:B------:R-:W-:Y:S01]  /*2440*/  MOV R13, UR4 ;  /* 0x00000004000d7c02 */ /* 0x000fe20008000f00 */
[----:B------:R-:W-:Y:S01]  /*2450*/  UIMAD UR4, UR19, UR4, URZ ;  /* 0x00000004130472a4 */ /* 0x000fe2000f8e023f */
[----:B------:R-:W-:Y:S01]  /*2460*/  IMAD R4, R7, UR6, RZ ;  /* 0x0000000607047c24 */ /* 0x000fe2000f8e02ff */
[----:B------:R-:W-:Y:S01]  /*2470*/  @!P2 IADD3 R0, -R0, RZ, RZ ;  /* 0x000000ff0000a210 */ /* 0x000fe20007ffe1ff */
[----:B------:R-:W-:Y:S01]  /*2480*/  VIADD R99, R132, 0x40 ;  /* 0x0000004084637836 */ /* 0x000fe20000000000 */
[----:B------:R-:W-:Y:S01]  /*2490*/  IADD3 R2, P2, R2, UR32, RZ ;  /* 0x0000002002027c10 */ /* 0x000fe2000ff5e0ff */
[C---:B------:R-:W-:Y:S01]  /*24a0*/  IMAD R5, R6.reuse, UR7, R4 ;  /* 0x0000000706057c24 */ /* 0x040fe2000f8e0204 */
[----:B------:R-:W-:Y:S01]  /*24b0*/  @!P5 LOP3.LUT R0, RZ, R14, RZ, 0x33, !PT ;  /* 0x0000000eff00d212 */ /* 0x000fe200078e33ff */
[----:B------:R-:W-:Y:S01]  /*24c0*/  VIADD R18, R6, 0x10 ;  /* 0x0000001006127836 */ /* 0x000fe20000000000 */
[----:B------:R-:W-:Y:S01]  /*24d0*/  IADD3 R14, P1, R132, UR12, RZ ;  /* 0x0000000c840e7c10 */ /* 0x000fe2000ff3e0ff */
[----:B------:R-:W-:Y:S01]  /*24e0*/  UIMAD UR5, UR22, UR5, UR4 ;  /* 0x00000005160572a4 */ /* 0x000fe2000f8e0204 */
[----:B------:R-:W-:Y:S01]  /*24f0*/  IADD3.X R3, R3, UR13, R5, P2, !PT ;  /* 0x0000000d03037c10 */ /* 0x000fe200097fe405 */
[----:B------:R-:W-:Y:S01]  /*2500*/  ULDC.64 UR12, c[0x0][0x260] ;  /* 0x00009800000c7ab9 */ /* 0x000fe20000000a00 */
[----:B------:R-:W-:Y:S01]  /*2510*/  IADD3.X R15, R133, UR10, RZ, P1, !PT ;  /* 0x0000000a850f7c10 */ /* 0x000fe20008ffe4ff */
[----:B------:R-:W-:Y:S01]  /*2520*/  ULDC.64 UR10, c[0x0][0x268] ;  /* 0x00009a00000a7ab9 */ /* 0x000fe20000000a00 */
[----:B------:R-:W-:Y:S01]  /*2530*/  IMAD.WIDE.U32 R28, R0, UR12, R10 ;  /* 0x0000000c001c7c25 */ /* 0x000fe2000f8e000a */
[----:B------:R-:W-:Y:S01]  /*2540*/  SHF.R.S32.HI R4, RZ, 0x1f, R0 ;  /* 0x0000001fff047819 */ /* 0x000fe20000011400 */
[----:B------:R-:W-:Y:S01]  /*2550*/  UMOV UR4, 0x400 ;  /* 0x0000040000047882 */ /* 0x000fe20000000000 */
[----:B------:R-:W-:Y:S01]  /*2560*/  ISETP.GE.AND P6, PT, R6, UR14, PT ;  /* 0x0000000e06007c0c */ /* 0x000fe2000bfc6270 */
[----:B------:R-:W-:Y:S01]  /*2570*/  IMAD.WIDE.U32 R26, R0, UR10, R2 ;  /* 0x0000000a001a7c25 */ /* 0x000fe2000f8e0002 */
[----:B------:R3:W-:Y:S01]  /*2580*/  STL.64 [R1+0x68], R28 ;  /* 0x0000681c01007387 */ /* 0x0007e20000100a00 */
[----:B------:R-:W-:-:S02]  /*2590*/  ISETP.GE.AND P5, PT, R18, UR14, PT ;  /* 0x0000000e12007c0c */ /* 0x000fc4000bfa6270 */
[C---:B------:R-:W-:Y:S01]  /*25a0*/  IMAD R5, R4.reuse, UR12, RZ ;  /* 0x0000000c04057c24 */ /* 0x040fe2000f8e02ff */
[----:B------:R3:W-:Y:S01]  /*25b0*/  STL.64 [R1+0x78], R26 ;  /* 0x0000781a01007387 */ /* 0x0007e20000100a00 */
[----:B------:R-:W-:Y:S01]  /*25c0*/  IMAD R4, R4, UR10, RZ ;  /* 0x0000000a04047c24 */ /* 0x000fe2000f8e02ff */
[----:B--2---:R-:W-:Y:S01]  /*25d0*/  ULEA UR4, UR29, UR4, 0x18 ;  /* 0x000000041d047291 */ /* 0x004fe2000f8ec03f */
[----:B------:R-:W-:Y:S01]  /*25e0*/  IMAD.WIDE.U32 R14, R13, UR22, R14 ;  /* 0x000000160d0e7c25 */ /* 0x000fe2000f8e000e */
[----:B------:R3:W-:Y:S01]  /*25f0*/  STL [R1+0x58], R99 ;  /* 0x0000586301007387 */ /* 0x0007e20000100800 */
[----:B------:R-:W-:Y:S02]  /*2600*/  R2P PR, R19, 0x6 ;  /* 0x0000000613007804 */ /* 0x000fe40000000000 */
[C---:B------:R-:W-:Y:S01]  /*2610*/  IMAD R23, R0.reuse, UR11, R4 ;  /* 0x0000000b00177c24 */ /* 0x040fe2000f8e0204 */
[----:B------:R-:W-:Y:S01]  /*2620*/  MOV R4, 0x10 ;  /* 0x0000001000047802 */ /* 0x000fe20000000f00 */
[----:B------:R-:W-:Y:S01]  /*2630*/  IMAD.MOV.U32 R2, RZ, RZ, 0x20 ;  /* 0x00000020ff027424 */ /* 0x000fe200078e00ff */
[----:B------:R-:W-:Y:S01]  /*2640*/  IADD3 R11, R15, UR5, RZ ;  /* 0x000000050f0b7c10 */ /* 0x000fe2000fffe0ff */
[----:B------:R-:W-:Y:S01]  /*2650*/  IMAD R22, R0, UR13, R5 ;  /* 0x0000000d00167c24 */ /* 0x000fe2000f8e0205 */
[----:B------:R-:W-:-:S02]  /*2660*/  IADD3 R3, R6, 0x50, RZ ;  /* 0x0000005006037810 */ /* 0x000fc40007ffe0ff */
        /* <DEDUP_REMOVED lines=13> */
[----:B------:R-:W2:Y:S01]  /*2740*/  @!P6 LDC.64 R16, c[0x0][0x210] ;  /* 0x00008400ff10eb82 */ /* 0x000ea20000000a00 */
        /* <DEDUP_REMOVED lines=16> */
.L_x_2440:
[----:B------:R-:W-:Y:S05]  /*2850*/  BSYNC B0 ;  /* 0x0000000000007941 */ /* 0x000fea0003800000 */
.L_x_2439:
        /* <DEDUP_REMOVED lines=33> */
.L_x_2442:
[----:B------:R-:W-:Y:S05]  /*2a70*/  BSYNC B0 ;  /* 0x0000000000007941 */ /* 0x000fea0003800000 */
.L_x_2441:
        /* <DEDUP_REMOVED lines=34> */
.L_x_2444:
[----:B------:R-:W-:Y:S05]  /*2ca0*/  BSYNC B0 ;  /* 0x0000000000007941 */ /* 0x000fea0003800000 */
.L_x_2443:
        /* <DEDUP_REMOVED lines=33> */
.L_x_2446:
[----:B------:R-:W-:Y:S05]  /*2ec0*/  BSYNC B0 ;  /* 0x0000000000007941 */ /* 0x000fea0003800000 */
.L_x_2445:
        /* <DEDUP_REMOVED lines=31> */
.L_x_2448:
[----:B------:R-:W-:Y:S05]  /*30c0*/  BSYNC B0 ;  /* 0x0000000000007941 */ /* 0x000fea0003800000 */
.L_x_2447:
        /* <DEDUP_REMOVED lines=31> */
.L_x_2450:
[----:B------:R-:W-:Y:S05]  /*32c0*/  BSYNC B0 ;  /* 0x0000000000007941 */ /* 0x000fea0003800000 */
.L_x_2449:
        /* <DEDUP_REMOVED lines=31> */
.L_x_2452:
[----:B------:R-:W-:Y:S05]  /*34c0*/  BSYNC B0 ;  /* 0x0000000000007941 */ /* 0x000fea0003800000 */
.L_x_2451:
        /* <DEDUP_REMOVED lines=32> */
.L_x_2454:
[----:B------:R-:W-:Y:S05]  /*36d0*/  BSYNC B0 ;  /* 0x0000000000007941 */ /* 0x000fea0003800000 */
.L_x_2453:
        /* <DEDUP_REMOVED lines=33> */
.L_x_2456:
[----:B------:R-:W-:Y:S05]  /*38f0*/  BSYNC B0 ;  /* 0x0000000000007941 */ /* 0x000fea0003800000 */
.L_x_2455:
        /* <DEDUP_REMOVED lines=26> */
.L_x_2458:
[----:B------:R-:W-:Y:S05]  /*3aa0*/  BSYNC B0 ;  /* 0x0000000000007941 */ /* 0x000fea0003800000 */
.L_x_2457:
        /* <DEDUP_REMOVED lines=15> */
[----:B------:R-:W-:-:S03]  /*3ba0*/  @UP1 ULDC UR10, c[0x0][0x2e8] ;  /* 0x0000ba00000a1ab9 */ /* 0x000fc60000000800 */
[----:B------:R-:W-:Y:S01]  /*3bb0*/  @UP1 ULEA.HI.X UR13, UR38, UR13, UR11, 0x2, UP0 ;  /* 0x0000000d260d1291 */ /* 0x000fe200080f140b */
[----:B-1----:R-:W-:-:S05]  /*3bc0*/  IMAD.U32 R8, RZ, RZ, UR12 ;  /* 0x0000000cff087e24 */ /* 0x002fca000f8e00ff */
[----:B------:R-:W-:-:S05]  /*3bd0*/  IMAD.U32 R9, RZ, RZ, UR13 ;  /* 0x0000000dff097e24 */ /* 0x000fca000f8e00ff */
[----:B------:R1:W5:Y:S01]  /*3be0*/  @P0 LDG.E R10, desc[UR24][R8.64] ;  /* 0x00000018080a0981 */ /* 0x000362000c1e1900 */
[----:B------:R-:W-:Y:S01]  /*3bf0*/  SHF.R.S32.HI R7, RZ, 0x4, R24 ;  /* 0x00000004ff077819 */ /* 0x000fe20000011418 */
[----:B------:R-:W-:Y:S01]  /*3c00*/  IMAD.SHL.U32 R0, R20, 0x40, RZ ;  /* 0x0000004014007824 */ /* 0x000fe200078e00ff */
[----:B------:R-:W-:Y:S01]  /*3c10*/  ISETP.GE.AND P1, PT, R6, UR5, PT ;  /* 0x0000000506007c0c */ /* 0x000fe2000bf26270 */
[----:B------:R-:W-:Y:S01]  /*3c20*/  BAR.SYNC.DEFER_BLOCKING 0x0 ;  /* 0x0000000000007b1d */ /* 0x000fe20000010000 */
[----:B------:R-:W-:Y:S01]  /*3c30*/  LEA.HI R3, R24, R7, RZ, 0x1 ;  /* 0x0000000718037211 */ /* 0x000fe200078f08ff */
[----:B------:R-:W-:Y:S01]  /*3c40*/  IMAD.SHL.U32 R5, R6, 0x8, RZ ;  /* 0x0000000806057824 */ /* 0x000fe200078e00ff */
[----:B------:R-:W-:Y:S01]  /*3c50*/  LOP3.LUT R0, R0, 0x1c0, RZ, 0xc0, !PT ;  /* 0x000001c000007812 */ /* 0x000fe200078ec0ff */
[----:B------:R-:W-:Y:S01]  /*3c60*/  IMAD.SHL.U32 R6, R19, 0x40, RZ ;  /* 0x0000004013067824 */ /* 0x000fe200078e00ff */
[----:B------:R-:W-:Y:S01]  /*3c70*/  LOP3.LUT R3, R3, 0xfffffffe, RZ, 0xc0, !PT ;  /* 0xfffffffe03037812 */ /* 0x000fe200078ec0ff */
[----:B------:R-:W-:Y:S01]  /*3c80*/  IMAD.IADD R13, R27, 0x1, R23 ;  /* 0x000000011b0d7824 */ /* 0x000fe200078e0217 */
[----:B------:R-:W-:Y:S01]  /*3c90*/  USHF.L.U64.HI UR12, UR6, 0x5, UR7 ;  /* 0x00000005060c7899 */ /* 0x000fe20008010207 */
[----:B------:R-:W-:Y:S01]  /*3ca0*/  IMAD.MOV.U32 R12, RZ, RZ, R26 ;  /* 0x000000ffff0c7224 */ /* 0x000fe200078e001a */
[----:B------:R-:W-:Y:S01]  /*3cb0*/  USHF.L.U32 UR13, UR6, 0x5, URZ ;  /* 0x00000005060d7899 */ /* 0x000fe2000800063f */
[----:B------:R-:W-:Y:S01]  /*3cc0*/  IMAD.IADD R3, R7, 0x1, -R3 ;  /* 0x0000000107037824 */ /* 0x000fe200078e0a03 */
[----:B------:R-:W-:Y:S01]  /*3cd0*/  UIADD3 UR23, UR27, 0x1, -UR28 ;  /* 0x000000011b177890 */ /* 0x000fe2000fffe81c */
[----:B------:R-:W-:Y:S01]  /*3ce0*/  BSSY B0, `(.L_x_2459) ;  /* 0x0000034000007945 */ /* 0x000fe20003800000 */
[----:B------:R2:W-:Y:S01]  /*3cf0*/  STL.64 [R1+0x70], R12 ;  /* 0x0000700c01007387 */ /* 0x0005e20000100a00 */
[----:B------:R-:W-:Y:S01]  /*3d00*/  IMAD.SHL.U32 R7, R3, 0x8, RZ ;  /* 0x0000000803077824 */ /* 0x000fe200078e00ff */
[----:B------:R-:W-:Y:S01]  /*3d10*/  UMOV UR19, URZ ;  /* 0x0000003f00137c82 */ /* 0x000fe20008000000 */
[----:B------:R-:W-:Y:S01]  /*3d20*/  UIADD3 UR23, UR23, UR20, URZ ;  /* 0x0000001417177290 */ /* 0x000fe2000fffe03f */
[----:B------:R-:W-:Y:S01]  /*3d30*/  ISETP.GE.AND P3, PT, R18, UR5, PT ;  /* 0x0000000512007c0c */ /* 0x000fe2000bf66270 */
[----:B-1----:R-:W5:Y:S01]  /*3d40*/  @P0 MUFU.RCP R9, UR10 ;  /* 0x0000000a00090d08 */ /* 0x002f620008001000 */
[----:B------:R-:W-:Y:S01]  /*3d50*/  LOP3.LUT R8, R0, 0x8, R5, 0xf8, !PT ;  /* 0x0000000800087812 */ /* 0x000fe200078ef805 */
[----:B------:R-:W-:Y:S01]  /*3d60*/  UIMAD UR10, UR12, UR29, URZ ;  /* 0x0000001d0c0a72a4 */ /* 0x000fe2000f8e023f */
[----:B------:R-:W-:Y:S01]  /*3d70*/  SHF.R.U32.HI R5, RZ, 0x3, R0 ;  /* 0x00000003ff057819 */ /* 0x000fe20000011600 */
[----:B------:R2:W-:Y:S01]  /*3d80*/  @P1 STS.128 [R219+0xa000], RZ ;  /* 0x00a000ffdb001388 */ /* 0x0005e20000000c00 */
[----:B------:R-:W-:Y:S01]  /*3d90*/  LOP3.LUT R0, R6, 0x1c0, RZ, 0xc0, !PT ;  /* 0x000001c006007812 */ /* 0x000fe200078ec0ff */
[----:B------:R-:W-:Y:S01]  /*3da0*/  UIMAD UR10, UR36, UR13, UR10 ;  /* 0x0000000d240a72a4 */ /* 0x000fe2000f8e020a */
[----:B------:R-:W-:Y:S01]  /*3db0*/  LOP3.LUT R5, R8, R5, RZ, 0x3c, !PT ;  /* 0x0000000508057212 */ /* 0x000fe200078e3cff */
[----:B------:R2:W-:Y:S01]  /*3dc0*/  @P1 STS.128 [R219+0xb000], RZ ;  /* 0x00b000ffdb001388 */ /* 0x0005e20000000c00 */
[----:B------:R-:W-:-:S02]  /*3dd0*/  LOP3.LUT R7, R0, 0x8, R7, 0xf8, !PT ;  /* 0x0000000800077812 */ /* 0x000fc400078ef807 */
[----:B------:R-:W-:Y:S01]  /*3de0*/  SHF.R.U32.HI R6, RZ, 0x3, R0 ;  /* 0x00000003ff067819 */ /* 0x000fe20000011600 */
[----:B------:R-:W-:Y:S01]  /*3df0*/  IMAD R0, R3, 0x200, R5 ;  /* 0x0000020003007824 */ /* 0x000fe200078e0205 */
[----:B------:R-:W-:Y:S01]  /*3e00*/  SHF.R.S32.HI R5, RZ, 0x5, R25 ;  /* 0x00000005ff057819 */ /* 0x000fe20000011419 */
[----:B------:R-:W-:Y:S01]  /*3e10*/  IMAD.SHL.U32 R3, R21, 0x40, RZ ;  /* 0x0000004015037824 */ /* 0x000fe200078e00ff */
[----:B------:R-:W-:Y:S01]  /*3e20*/  LOP3.LUT R94, R7, R6, RZ, 0x3c, !PT ;  /* 0x00000006075e7212 */ /* 0x000fe200078e3cff */
[----:B------:R-:W-:Y:S01]  /*3e30*/  IMAD.U32 R6, RZ, RZ, UR29 ;  /* 0x0000001dff067e24 */ /* 0x000fe2000f8e00ff */
[----:B------:R-:W-:Y:S02]  /*3e40*/  LEA R204, R0, UR4, 0x1 ;  /* 0x0000000400cc7c11 */ /* 0x000fe4000f8e08ff */
[----:B------:R-:W-:Y:S01]  /*3e50*/  LOP3.LUT R93, R3, 0xfffffe00, RZ, 0xc0, !PT ;  /* 0xfffffe00035d7812 */ /* 0x000fe200078ec0ff */
[----:B------:R-:W-:-:S04]  /*3e60*/  IMAD.WIDE.U32 R6, R6, UR13, R12 ;  /* 0x0000000d06067c25 */ /* 0x000fc8000f8e000c */
[----:B------:R-:W-:Y:S02]  /*3e70*/  IMAD R3, R5, 0x400, R93 ;  /* 0x0000040005037824 */ /* 0x000fe400078e025d */
[----:B------:R-:W-:Y:S02]  /*3e80*/  VIADD R0, R7, UR10 ;  /* 0x0000000a07007c36 */ /* 0x000fe40008000000 */
[----:B------:R-:W-:Y:S02]  /*3e90*/  IMAD.IADD R3, R94, 0x1, R3 ;  /* 0x000000015e037824 */ /* 0x000fe400078e0203 */
[----:B-----5:R-:W-:-:S05]  /*3ea0*/  @P0 FMUL.FTZ R8, R10, R9 ;  /* 0x000000090a080220 */ /* 0x020fca0000410000 */
[----:B------:R-:W-:-:S13]  /*3eb0*/  @P0 R2UR UR11, R8 ;  /* 0x00000000080b02ca */ /* 0x000fda00000e0000 */
        /* <DEDUP_REMOVED lines=22> */
.L_x_2460:
[----:B------:R-:W-:Y:S05]  /*4020*/  BSYNC B0 ;  /* 0x0000000000007941 */ /* 0x000fea0003800000 */
.L_x_2459:
        /* <DEDUP_REMOVED lines=29> */
.L_x_2462:
[----:B------:R-:W-:Y:S05]  /*4200*/  BSYNC B0 ;  /* 0x0000000000007941 */ /* 0x000fea0003800000 */
.L_x_2461:
[----:B---3--:R-:W-:Y:S01]  /*4210*/  LDSM.16.M88.4 R24, [R204+0x8000] ;  /* 0x00800000cc18783b */ /* 0x008fe20000000200 */
[----:B------:R-:W-:Y:S01]  /*4220*/  R2P PR, R20, 0x6 ;  /* 0x0000000614007804 */ /* 0x000fe20000000000 */
[C---:B------:R-:W-:Y:S01]  /*4230*/  VIADD R0, R204.reuse, 0x8000 ;  /* 0x00008000cc007836 */ /* 0x040fe20000000000 */
[----:B------:R-:W-:Y:S01]  /*4240*/  UIADD3 UR28, UR27, -UR28, URZ ;  /* 0x8000001c1b1c7290 */ /* 0x000fe2000fffe03f */
[----:B-12---:R-:W1:Y:S01]  /*4250*/  LDSM.16.M88.4 R8, [R206+0x2000] ;  /* 0x00200000ce08783b */ /* 0x006e620000000200 */
[----:B------:R-:W-:Y:S01]  /*4260*/  VIADD R215, R204, 0x8020 ;  /* 0x00008020ccd77836 */ /* 0x000fe20000000000 */
[----:B------:R-:W-:Y:S01]  /*4270*/  UMOV UR5, UR29 ;  /* 0x0000001d00057c82 */ /* 0x000fe20008000000 */
[--C-:B------:R-:W-:Y:S01]  /*4280*/  IMAD R208, R4, 0x2, R206.reuse ;  /* 0x0000000204d07824 */ /* 0x100fe200078e02ce */
[----:B------:R-:W2:Y:S01]  /*4290*/  LDSM.16.M88.4 R32, [R204+0x8800] ;  /* 0x00880000cc20783b */ /* 0x000ea20000000200 */
[C---:B------:R-:W-:Y:S01]  /*42a0*/  IMAD R214, R2.reuse, 0x2, R206 ;  /* 0x0000000202d67824 */ /* 0x040fe200078e02ce */
[----:B------:R-:W-:Y:S01]  /*42b0*/  UISETP.GT.AND UP0, UPT, UR5, UR15, UPT ;  /* 0x0000000f0500728c */ /* 0x000fe2000bf04270 */
[----:B------:R-:W-:Y:S01]  /*42c0*/  IMAD R213, R2, 0x2, R208 ;  /* 0x0000000202d57824 */ /* 0x000fe200078e02d0 */
[----:B----4-:R-:W3:Y:S01]  /*42d0*/  LDSM.16.M88.4 R16, [R206] ;  /* 0x00000000ce10783b */ /* 0x010ee20000000200 */
[----:B------:R-:W-:-:S02]  /*42e0*/  IMAD.U32 R3, RZ, RZ, UR17 ;  /* 0x00000011ff037e24 */ /* 0x000fc4000f8e00ff */
[----:B------:R-:W-:Y:S01]  /*42f0*/  @P1 VIADD R215, R0, 0xffffffe0 ;  /* 0xffffffe000d71836 */ /* 0x000fe20000000000 */
[----:B------:R-:W-:Y:S01]  /*4300*/  LDSM.16.M88.4 R12, [R208+0x2000] ;  /* 0x00200000d00c783b */ /* 0x000fe20000000200 */
[----:B------:R-:W-:Y:S02]  /*4310*/  IMAD.MOV.U32 R0, RZ, RZ, 0x40 ;  /* 0x00000040ff007424 */ /* 0x000fe400078e00ff */
[----:B------:R-:W-:Y:S01]  /*4320*/  IMAD R252, R3, 0x8, R5 ;  /* 0x0000000803fc7824 */ /* 0x000fe200078e0205 */
[----:B------:R-:W4:Y:S01]  /*4330*/  LDSM.16.M88.4 R36, [R215] ;  /* 0x00000000d724783b */ /* 0x000f220000000200 */
[----:B------:R-:W-:Y:S01]  /*4340*/  LEA R3, R5, UR26, 0x4 ;  /* 0x0000001a05037c11 */ /* 0x000fe2000f8e20ff */
[----:B------:R-:W-:Y:S01]  /*4350*/  IMAD.SHL.U32 R96, R96, 0x2, RZ ;  /* 0x0000000260607824 */ /* 0x000fe200078e00ff */
[----:B------:R-:W-:Y:S01]  /*4360*/  SEL R0, R0, 0xffffffc0, !P2 ;  /* 0xffffffc000007807 */ /* 0x000fe20005000000 */
[----:B------:R-:W5:Y:S01]  /*4370*/  LDSM.16.M88.4 R44, [R215+0x800] ;  /* 0x00080000d72c783b */ /* 0x000f620000000200 */
[----:B------:R-:W-:Y:S01]  /*4380*/  IMAD.U32 R7, RZ, RZ, UR28 ;  /* 0x0000001cff077e24 */ /* 0x000fe2000f8e00ff */
[----:B------:R-:W-:Y:S01]  /*4390*/  ULDC.U8 UR26, c[0x0][0x388] ;  /* 0x0000e200001a7ab9 */ /* 0x000fe20000000000 */
[----:B------:R-:W-:Y:S01]  /*43a0*/  LOP3.LUT R6, R96, 0x6, RZ, 0xc0, !PT ;  /* 0x0000000660067812 */ /* 0x000fe200078ec0ff */
[----:B------:R-:W5:Y:S01]  /*43b0*/  LDSM.16.M88.4 R20, [R208] ;  /* 0x00000000d014783b */ /* 0x000f620000000200 */
[----:B------:R-:W-:-:S02]  /*43c0*/  IMAD.IADD R212, R204, 0x1, R0 ;  /* 0x00000001ccd47824 */ /* 0x000fc400078e0200 */
[----:B------:R-:W-:Y:S01]  /*43d0*/  IMAD.IADD R211, R0, 0x1, R215 ;  /* 0x0000000100d37824 */ /* 0x000fe200078e02d7 */
[----:B------:R-:W-:Y:S01]  /*43e0*/  LDSM.16.M88.4 R28, [R214] ;  /* 0x00000000d61c783b */ /* 0x000fe20000000200 */
[----:B------:R-:W-:Y:S01]  /*43f0*/  SHF.R.S32.HI R0, RZ, 0x1f, R92 ;  /* 0x0000001fff007819 */ /* 0x000fe2000001145c */
[C---:B------:R-:W-:Y:S02]  /*4400*/  VIADD R218, R215.reuse, 0x800 ;  /* 0x00000800d7da7836 */ /* 0x040fe40000000000 */
[----:B------:R-:W-:Y:S01]  /*4410*/  LDSM.16.M88.4 R40, [R212+0x8000] ;  /* 0x00800000d428783b */ /* 0x000fe20000000200 */
[----:B------:R-:W-:Y:S01]  /*4420*/  LEA.HI R0, R0, R92, RZ, 0x2 ;  /* 0x0000005c00007211 */ /* 0x000fe200078f10ff */
[C---:B------:R-:W-:Y:S02]  /*4430*/  VIADD R217, R215.reuse, 0x1000 ;  /* 0x00001000d7d97836 */ /* 0x040fe40000000000 */
[----:B------:R-:W-:Y:S01]  /*4440*/  LDSM.16.M88.4 R68, [R212+0x8800] ;  /* 0x00880000d444783b */ /* 0x000fe20000000200 */
[----:B------:R-:W-:Y:S01]  /*4450*/  SHF.R.S32.HI R0, RZ, 0x2, R0 ;  /* 0x00000002ff007819 */ /* 0x000fe20000011400 */
[----:B------:R-:W-:Y:S01]  /*4460*/  VIADD R216, R215, 0x1800 ;  /* 0x00001800d7d87836 */ /* 0x000fe20000000000 */
[C---:B-1----:R-:W-:Y:S01]  /*4470*/  HMMA.16816.F32.BF16 R64, R8.reuse, R24, RZ ;  /* 0x000000180840723c */ /* 0x042fe200000418ff */
[----:B------:R-:W0:Y:S02]  /*4480*/  LDGDEPBAR ;  /* 0x00000000000079af */ /* 0x000e240000000000 */
[----:B------:R-:W-:Y:S01]  /*4490*/  IMAD.IADD R5, R0, 0x1, R3 ;  /* 0x0000000100057824 */ /* 0x000fe200078e0203 */
[----:B------:R-:W-:Y:S01]  /*44a0*/  LOP3.LUT R0, R94, R93, RZ, 0xfc, !PT ;  /* 0x0000005d5e007212 */ /* 0x000fe200078efcff */
[----:B------:R-:W-:Y:S01]  /*44b0*/  IMAD.U32 R3, RZ, RZ, UR29 ;  /* 0x0000001dff037e24 */ /* 0x000fe2000f8e00ff */
[C---:B--2---:R-:W-:Y:S02]  /*44c0*/  HMMA.16816.F32.BF16 R56, R8.reuse, R32, RZ ;  /* 0x000000200838723c */ /* 0x044fe400000418ff */
[--C-:B------:R-:W-:Y:S01]  /*44d0*/  IADD3 R222, R7, 0x8, R5.reuse ;  /* 0x0000000807de7810 */ /* 0x100fe20007ffe005 */
[----:B------:R-:W-:Y:S01]  /*44e0*/  IMAD R3, R3, 0x20, R6 ;  /* 0x0000002003037824 */ /* 0x000fe200078e0206 */
[--C-:B------:R-:W-:Y:S01]  /*44f0*/  IADD3 R227, R7, 0x40, R5.reuse ;  /* 0x0000004007e37810 */ /* 0x100fe20007ffe005 */
[----:B------:R-:W-:Y:S01]  /*4500*/  VIADD R221, R5, UR28 ;  /* 0x0000001c05dd7c36 */ /* 0x000fe20008000000 */
[----:B------:R-:W-:Y:S01]  /*4510*/  IADD3 R232, R7, 0x48, R5 ;  /* 0x0000004807e87810 */ /* 0x000fe20007ffe005 */
[----:B------:R-:W-:Y:S01]  /*4520*/  HMMA.16816.F32.BF16 R60, R8, R26, RZ ;  /* 0x0000001a083c723c */ /* 0x000fe200000418ff */
[----:B------:R-:W-:Y:S01]  /*4530*/  VIADD R6, R3, 0x1 ;  /* 0x0000000103067836 */ /* 0x000fe20000000000 */
[----:B------:R-:W-:Y:S01]  /*4540*/  VIADDMNMX R225, R222, -UR21, RZ, !PT ;  /* 0x80000015dee17c46 */ /* 0x000fe2000f8001ff */
[----:B------:R-:W-:Y:S01]  /*4550*/  IMAD.IADD R7, R227, 0x1, -R3 ;  /* 0x00000001e3077824 */ /* 0x000fe200078e0a03 */
[----:B------:R-:W-:-:S02]  /*4560*/  VIADDMNMX R226, R221, -UR21, RZ, !PT ;  /* 0x80000015dde27c46 */ /* 0x000fc4000f8001ff */
[----:B------:R-:W-:Y:S01]  /*4570*/  HMMA.16816.F32.BF16 R48, R8, R34, RZ ;  /* 0x000000220830723c */ /* 0x000fe200000418ff */
[----:B------:R-:W1:Y:S01]  /*4580*/  LDSM.16.M88.4 R8, [R214+0x2000] ;  /* 0x00200000d608783b */ /* 0x000e620000000200 */
[----:B------:R-:W-:Y:S02]  /*4590*/  VIADDMNMX R224, R227, -UR21, RZ, !PT ;  /* 0x80000015e3e07c46 */ /* 0x000fe4000f8001ff */
[----:B------:R-:W-:Y:S01]  /*45a0*/  VIADDMNMX R223, R232, -UR21, RZ, !PT ;  /* 0x80000015e8df7c46 */ /* 0x000fe2000f8001ff */
[----:B------:R-:W-:Y:S01]  /*45b0*/  UIADD3 UR21, UR30, -0x4ab325aa, URZ ;  /* 0xb54cda561e157890 */ /* 0x000fe2000fffe03f */
[C---:B---3--:R-:W-:Y:S06]  /*45c0*/  HMMA.16816.F32.BF16 R52, R16.reuse, R24, RZ ;  /* 0x000000181034723c */ /* 0x048fec00000418ff */
[C---:B------:R-:W-:Y:S06]  /*45d0*/  HMMA.16816.F32.BF16 R72, R16.reuse, R26, RZ ;  /* 0x0000001a1048723c */ /* 0x040fec00000418ff */
[C---:B------:R-:W-:Y:S06]  /*45e0*/  HMMA.16816.F32.BF16 R84, R16.reuse, R32, RZ ;  /* 0x000000201054723c */ /* 0x040fec00000418ff */
[----:B------:R-:W-:Y:S01]  /*45f0*/  HMMA.16816.F32.BF16 R76, R16, R34, RZ ;  /* 0x00000022104c723c */ /* 0x000fe200000418ff */
[----:B------:R-:W-:Y:S04]  /*4600*/  LDSM.16.M88.4 R32, [R211] ;  /* 0x00000000d320783b */ /* 0x000fe80000000200 */
[----:B------:R-:W-:Y:S01]  /*4610*/  LDSM.16.M88.4 R16, [R213] ;  /* 0x00000000d510783b */ /* 0x000fe20000000200 */
[C---:B----4-:R-:W-:Y:S06]  /*4620*/  HMMA.16816.F32.BF16 R80, R12.reuse, R36, R64 ;  /* 0x000000240c50723c */ /* 0x050fec0000041840 */
[C---:B-----5:R-:W-:Y:S06]  /*4630*/  HMMA.16816.F32.BF16 R64, R12.reuse, R44, R56 ;  /* 0x0000002c0c40723c */ /* 0x060fec0000041838 */
[C---:B------:R-:W-:Y:S06]  /*4640*/  HMMA.16816.F32.BF16 R60, R12.reuse, R38, R60 ;  /* 0x000000260c3c723c */ /* 0x040fec000004183c */
[----:B------:R-:W-:Y:S01]  /*4650*/  HMMA.16816.F32.BF16 R48, R12, R46, R48 ;  /* 0x0000002e0c30723c */ /* 0x000fe20000041830 */
[----:B------:R-:W2:Y:S05]  /*4660*/  LDSM.16.M88.4 R12, [R213+0x2000] ;  /* 0x00200000d50c783b */ /* 0x000eaa0000000200 */
[C---:B------:R-:W-:Y:S01]  /*4670*/  HMMA.16816.F32.BF16 R24, R20.reuse, R36, R52 ;  /* 0x000000241418723c */ /* 0x040fe20000041834 */
[----:B------:R-:W3:Y:S05]  /*4680*/  LDSM.16.M88.4 R52, [R211+0x800] ;  /* 0x00080000d334783b */ /* 0x000eea0000000200 */
[C---:B------:R-:W-:Y:S01]  /*4690*/  HMMA.16816.F32.BF16 R56, R20.reuse, R38, R72 ;  /* 0x000000261438723c */ /* 0x040fe20000041848 */
[----:B------:R-:W-:Y:S05]  /*46a0*/  LDSM.16.M88.4 R36, [R204+0x9000] ;  /* 0x00900000cc24783b */ /* 0x000fea0000000200 */
[C---:B------:R-:W-:Y:S06]  /*46b0*/  HMMA.16816.F32.BF16 R88, R20.reuse, R44, R84 ;  /* 0x0000002c1458723c */ /* 0x040fec0000041854 */
[----:B------:R-:W-:Y:S06]  /*46c0*/  HMMA.16816.F32.BF16 R72, R20, R46, R76 ;  /* 0x0000002e1448723c */ /* 0x000fec000004184c */
[C---:B-1----:R-:W-:Y:S06]  /*46d0*/  HMMA.16816.F32.BF16 R80, R8.reuse, R40, R80 ;  /* 0x000000280850723c */ /* 0x042fec0000041850 */
[C---:B------:R-:W-:Y:S06]  /*46e0*/  HMMA.16816.F32.BF16 R84, R8.reuse, R68, R64 ;  /* 0x000000440854723c */ /* 0x040fec0000041840 */
[C---:B------:R-:W-:Y:S06]  /*46f0*/  HMMA.16816.F32.BF16 R76, R8.reuse, R42, R60 ;  /* 0x0000002a084c723c */ /* 0x040fec000004183c */
[----:B------:R-:W-:Y:S01]  /*4700*/  HMMA.16816.F32.BF16 R44, R8, R70, R48 ;  /* 0x00000046082c723c */ /* 0x000fe20000041830 */
[----:B------:R-:W1:Y:S04]  /*4710*/  LDSM.16.M88.4 R8, [R206+0x6000] ;  /* 0x00600000ce08783b */ /* 0x000e680000000200 */
[----:B------:R-:W4:Y:S01]  /*4720*/  LDSM.16.M88.4 R48, [R204+0x9800] ;  /* 0x00980000cc30783b */ /* 0x000f220000000200 */
[C---:B------:R-:W-:Y:S03]  /*4730*/  HMMA.16816.F32.BF16 R20, R28.reuse, R40, R24 ;  /* 0x000000281c14723c */ /* 0x040fe60000041818 */
[----:B------:R-:W5:Y:S03]  /*4740*/  LDSM.16.M88.4 R24, [R206+0x4000] ;  /* 0x00400000ce18783b */ /* 0x000f660000000200 */
[C---:B------:R-:W-:Y:S01]  /*4750*/  HMMA.16816.F32.BF16 R56, R28.reuse, R42, R56 ;  /* 0x0000002a1c38723c */ /* 0x040fe20000041838 */
[----:B------:R-:W-:Y:S05]  /*4760*/  LDSM.16.M88.4 R40, [R215+0x1000] ;  /* 0x00100000d728783b */ /* 0x000fea0000000200 */
[C---:B------:R-:W-:Y:S06]  /*4770*/  HMMA.16816.F32.BF16 R88, R28.reuse, R68, R88 ;  /* 0x000000441c58723c */ /* 0x040fec0000041858 */
[----:B------:R-:W-:Y:S01]  /*4780*/  HMMA.16816.F32.BF16 R64, R28, R70, R72 ;  /* 0x000000461c40723c */ /* 0x000fe20000041848 */
[----:B------:R-:W-:Y:S05]  /*4790*/  LDSM.16.M88.4 R28, [R208+0x4000] ;  /* 0x00400000d01c783b */ /* 0x000fea0000000200 */
[C---:B--2---:R-:W-:Y:S06]  /*47a0*/  HMMA.16816.F32.BF16 R60, R12.reuse, R32, R80 ;  /* 0x000000200c3c723c */ /* 0x044fec0000041850 */
[C---:B------:R-:W-:Y:S06]  /*47b0*/  HMMA.16816.F32.BF16 R76, R12.reuse, R34, R76 ;  /* 0x000000220c4c723c */ /* 0x040fec000004184c */
[C---:B---3--:R-:W-:Y:S06]  /*47c0*/  HMMA.16816.F32.BF16 R84, R12.reuse, R52, R84 ;  /* 0x000000340c54723c */ /* 0x048fec0000041854 */
[----:B------:R-:W-:Y:S01]  /*47d0*/  HMMA.16816.F32.BF16 R72, R12, R54, R44 ;  /* 0x000000360c48723c */ /* 0x000fe2000004182c */
[----:B------:R-:W-:Y:S05]  /*47e0*/  LDSM.16.M88.4 R44, [R215+0x1800] ;  /* 0x00180000d72c783b */ /* 0x000fea0000000200 */
[C---:B------:R-:W-:Y:S01]  /*47f0*/  HMMA.16816.F32.BF16 R12, R16.reuse, R32, R20 ;  /* 0x00000020100c723c */ /* 0x040fe20000041814 */
[----:B------:R-:W2:Y:S05]  /*4800*/  LDSM.16.M88.4 R20, [R208+0x6000] ;  /* 0x00600000d014783b */ /* 0x000eaa0000000200 */
[C---:B------:R-:W-:Y:S01]  /*4810*/  HMMA.16816.F32.BF16 R56, R16.reuse, R34, R56 ;  /* 0x000000221038723c */ /* 0x040fe20000041838 */
[----:B------:R-:W-:Y:S05]  /*4820*/  LDSM.16.M88.4 R32, [R212+0x9000] ;  /* 0x00900000d420783b */ /* 0x000fea0000000200 */
[C---:B------:R-:W-:Y:S06]  /*4830*/  HMMA.16816.F32.BF16 R88, R16.reuse, R52, R88 ;  /* 0x000000341058723c */ /* 0x040fec0000041858 */
[----:B------:R-:W-:Y:S01]  /*4840*/  HMMA.16816.F32.BF16 R80, R16, R54, R64 ;  /* 0x000000361050723c */ /* 0x000fe20000041840 */
[----:B------:R-:W-:Y:S05]  /*4850*/  LDSM.16.M88.4 R16, [R214+0x4000] ;  /* 0x00400000d610783b */ /* 0x000fea0000000200 */
[C---:B-1----:R-:W-:Y:S06]  /*4860*/  HMMA.16816.F32.BF16 R68, R8.reuse, R36, R60 ;  /* 0x000000240844723c */ /* 0x042fec000004183c */
[C---:B------:R-:W-:Y:S06]  /*4870*/  HMMA.16816.F32.BF16 R64, R8.reuse, R38, R76 ;  /* 0x000000260840723c */ /* 0x040fec000004184c */
[C---:B----4-:R-:W-:Y:S06]  /*4880*/  HMMA.16816.F32.BF16 R60, R8.reuse, R48, R84 ;  /* 0x00000030083c723c */ /* 0x050fec0000041854 */
[----:B------:R-:W-:Y:S06]  /*4890*/  HMMA.16816.F32.BF16 R52, R8, R50, R72 ;  /* 0x000000320834723c */ /* 0x000fec0000041848 */
[C---:B-----5:R-:W-:Y:S01]  /*48a0*/  HMMA.16816.F32.BF16 R8, R24.reuse, R36, R12 ;  /* 0x000000241808723c */ /* 0x060fe2000004180c */
[----:B------:R-:W1:Y:S05]  /*48b0*/  LDSM.16.M88.4 R12, [R214+0x6000] ;  /* 0x00600000d60c783b */ /* 0x000e6a0000000200 */
[C---:B------:R-:W-:Y:S01]  /*48c0*/  HMMA.16816.F32.BF16 R36, R24.reuse, R38, R56 ;  /* 0x000000261824723c */ /* 0x040fe20000041838 */
[----:B------:R-:W3:Y:S05]  /*48d0*/  LDSM.16.M88.4 R56, [R212+0x9800] ;  /* 0x00980000d438783b */ /* 0x000eea0000000200 */
        /* <DEDUP_REMOVED lines=9> */
[----:B------:R-:W-:Y:S05]  /*4970*/  LDSM.16.M88.4 R8, [R213+0x6000] ;  /* 0x00600000d508783b */ /* 0x000fea0000000200 */
[----:B------:R-:W-:Y:S01]  /*4980*/  HMMA.16816.F32.BF16 R60, R28, R42, R36 ;  /* 0x0000002a1c3c723c */ /* 0x000fe20000041824 */
[----:B------:R-:W2:Y:S01]  /*4990*/  LDSM.16.M88.4 R36, [R211+0x1800] ;  /* 0x00180000d324783b */ /* 0x000ea20000000200 */
[----:B------:R-:W-:-:S04]  /*49a0*/  DEPBAR.LE SB0, 0x0 ;  /* 0x000080000000791a */ /* 0x000fc80000000000 */
[C---:B------:R-:W-:Y:S06]  /*49b0*/  HMMA.16816.F32.BF16 R64, R28.reuse, R44, R88 ;  /* 0x0000002c1c40723c */ /* 0x040fec0000041858 */
[----:B------:R-:W-:Y:S06]  /*49c0*/  HMMA.16816.F32.BF16 R52, R28, R46, R84 ;  /* 0x0000002e1c34723c */ /* 0x000fec0000041854 */
[C---:B-1----:R-:W-:Y:S06]  /*49d0*/  HMMA.16816.F32.BF16 R48, R12.reuse, R32, R48 ;  /* 0x000000200c30723c */ /* 0x042fec0000041830 */
[C---:B------:R-:W-:Y:S06]  /*49e0*/  HMMA.16816.F32.BF16 R44, R12.reuse, R34, R80 ;  /* 0x000000220c2c723c */ /* 0x040fec0000041850 */
[C---:B---3--:R-:W-:Y:S06]  /*49f0*/  HMMA.16816.F32.BF16 R40, R12.reuse, R56, R76 ;  /* 0x000000380c28723c */ /* 0x048fec000004184c */
[----:B------:R-:W-:Y:S06]  /*4a00*/  HMMA.16816.F32.BF16 R28, R12, R58, R72 ;  /* 0x0000003a0c1c723c */ /* 0x000fec0000041848 */
[C---:B------:R-:W-:Y:S06]  /*4a10*/  HMMA.16816.F32.BF16 R12, R16.reuse, R32, R68 ;  /* 0x00000020100c723c */ /* 0x040fec0000041844 */
[C---:B------:R-:W-:Y:S06]  /*4a20*/  HMMA.16816.F32.BF16 R32, R16.reuse, R34, R60 ;  /* 0x000000221020723c */ /* 0x040fec000004183c */
[----:B------:R-:W-:Y:S06]  /*4a30*/  HMMA.16816.F32.BF16 R60, R16, R56, R64 ;  /* 0x00000038103c723c */ /* 0x000fec0000041840 */
[----:B--2---:R-:W-:Y:S06]  /*4a40*/  HMMA.16816.F32.BF16 R64, R8, R38, R28 ;  /* 0x000000260840723c */ /* 0x004fec000004181c */
[----:B------:R-:W-:Y:S06]  /*4a50*/  HMMA.16816.F32.BF16 R28, R20, R24, R12 ;  /* 0x00000018141c723c */ /* 0x000fec000004180c */
[----:B------:R-:W-:Y:S06]  /*4a60*/  HMMA.16816.F32.BF16 R52, R16, R58, R52 ;  /* 0x0000003a1034723c */ /* 0x000fec0000041834 */
[C---:B------:R-:W-:Y:S06]  /*4a70*/  HMMA.16816.F32.BF16 R48, R8.reuse, R24, R48 ;  /* 0x000000180830723c */ /* 0x040fec0000041830 */
[C---:B------:R-:W-:Y:S06]  /*4a80*/  HMMA.16816.F32.BF16 R44, R8.reuse, R26, R44 ;  /* 0x0000001a082c723c */ /* 0x040fec000004182c */
[-C--:B------:R-:W-:Y:S06]  /*4a90*/  HMMA.16816.F32.BF16 R56, R8, R36.reuse, R40 ;  /* 0x000000240838723c */ /* 0x080fec0000041828 */
[----:B------:R-:W-:Y:S01]  /*4aa0*/  HMMA.16816.F32.BF16 R60, R20, R36, R60 ;  /* 0x00000024143c723c */ /* 0x000fe2000004183c */
[----:B------:R-:W-:-:S02]  /*4ab0*/  IMAD.U32 R9, RZ, RZ, UR27 ;  /* 0x0000001bff097e24 */ /* 0x000fc4000f8e00ff */
[----:B------:R-:W-:Y:S02]  /*4ac0*/  IMAD.U32 R8, RZ, RZ, UR23 ;  /* 0x00000017ff087e24 */ /* 0x000fe4000f8e00ff */
[----:B------:R-:W-:Y:S01]  /*4ad0*/  IMAD.IADD R11, R222, 0x1, -R3 ;  /* 0x00000001de0b7824 */ /* 0x000fe200078e0a03 */
[----:B------:R-:W-:Y:S01]  /*4ae0*/  VIADDMNMX R231, R5, UR23, R9, PT ;  /* 0x0000001705e77c46 */ /* 0x000fe2000b800109 */
[C---:B------:R-:W-:Y:S01]  /*4af0*/  IMAD.IADD R10, R221.reuse, 0x1, -R3 ;  /* 0x00000001dd0a7824 */ /* 0x040fe200078e0a03 */
[C-C-:B------:R-:W-:Y:S01]  /*4b00*/  IADD3 R16, R8.reuse, 0x8, R5.reuse ;  /* 0x0000000808107810 */ /* 0x140fe20007ffe005 */
[C---:B------:R-:W-:Y:S01]  /*4b10*/  HMMA.16816.F32.BF16 R52, R20.reuse, R38, R52 ;  /* 0x000000261434723c */ /* 0x040fe20000041834 */
[C-C-:B------:R-:W-:Y:S01]  /*4b20*/  IADD3 R17, R8.reuse, 0x40, R5.reuse ;  /* 0x0000004008117810 */ /* 0x140fe20007ffe005 */
[----:B------:R-:W-:Y:S01]  /*4b30*/  UIADD3 UR23, UR31, 0x646e171e, URZ ;  /* 0x646e171e1f177890 */ /* 0x000fe2000fffe03f */
[----:B------:R-:W-:Y:S01]  /*4b40*/  IADD3 R15, R8, 0x48, R5 ;  /* 0x00000048080f7810 */ /* 0x000fe20007ffe005 */
[--C-:B------:R-:W-:Y:S01]  /*4b50*/  IMAD.IADD R5, R221, 0x1, -R6.reuse ;  /* 0x00000001dd057824 */ /* 0x100fe200078e0a06 */
[----:B------:R-:W-:Y:S01]  /*4b60*/  IABS R9, R11 ;  /* 0x0000000b00097213 */ /* 0x000fe20000000000 */
[----:B------:R-:W-:Y:S01]  /*4b70*/  IMAD.IADD R11, R227, 0x1, -R6 ;  /* 0x00000001e30b7824 */ /* 0x000fe200078e0a06 */
[----:B------:R-:W-:Y:S01]  /*4b80*/  IABS R10, R10 ;  /* 0x0000000a000a7213 */ /* 0x000fe20000000000 */
[----:B------:R-:W-:Y:S01]  /*4b90*/  HMMA.16816.F32.BF16 R32, R20, R26, R32 ;  /* 0x0000001a1420723c */ /* 0x000fe20000041820 */
[----:B------:R-:W-:-:S02]  /*4ba0*/  I2FP.F32.S32 R9, R9 ;  /* 0x0000000900097245 */ /* 0x000fc40000201400 */
[----:B------:R-:W-:Y:S01]  /*4bb0*/  IABS R8, R5 ;  /* 0x0000000500087213 */ /* 0x000fe20000000000 */
[----:B------:R-:W-:Y:S01]  /*4bc0*/  IMAD.IADD R5, R232, 0x1, -R3 ;  /* 0x00000001e8057824 */ /* 0x000fe200078e0a03 */
[----:B------:R-:W-:Y:S01]  /*4bd0*/  I2FP.F32.S32 R10, R10 ;  /* 0x0000000a000a7245 */ /* 0x000fe20000201400 */
[----:B------:R-:W-:Y:S01]  /*4be0*/  FFMA.FTZ R13, R9, -UR19, R30 ;  /* 0x80000013090d7c23 */ /* 0x000fe2000801001e */
[----:B------:R-:W-:Y:S01]  /*4bf0*/  IMAD.IADD R9, R222, 0x1, -R6 ;  /* 0x00000001de097824 */ /* 0x000fe200078e0a06 */
[----:B------:R-:W-:Y:S01]  /*4c00*/  VIMNMX R230, R16, UR27, PT ;  /* 0x0000001b10e67c48 */ /* 0x000fe2000bfe0100 */
[----:B------:R-:W-:Y:S02]  /*4c10*/  IMAD.MOV.U32 R12, RZ, RZ, R8 ;  /* 0x000000ffff0c7224 */ /* 0x000fe400078e0008 */
[----:B------:R-:W-:Y:S01]  /*4c20*/  FFMA.FTZ R14, R10, -UR19, R28 ;  /* 0x800000130a0e7c23 */ /* 0x000fe2000801001c */
[----:B------:R-:W-:Y:S02]  /*4c30*/  IABS R5, R5 ;  /* 0x0000000500057213 */ /* 0x000fe40000000000 */
[----:B------:R-:W-:-:S02]  /*4c40*/  IABS R10, R7 ;  /* 0x00000007000a7213 */ /* 0x000fc40000000000 */
[----:B------:R-:W-:Y:S02]  /*4c50*/  IABS R7, R11 ;  /* 0x0000000b00077213 */ /* 0x000fe40000000000 */
[----:B------:R-:W-:Y:S01]  /*4c60*/  IABS R8, R9 ;  /* 0x0000000900087213 */ /* 0x000fe20000000000 */
[----:B------:R-:W-:Y:S01]  /*4c70*/  IMAD.MOV.U32 R9, RZ, RZ, R5 ;  /* 0x000000ffff097224 */ /* 0x000fe200078e0005 */
[----:B------:R-:W-:Y:S01]  /*4c80*/  I2FP.F32.S32 R10, R10 ;  /* 0x0000000a000a7245 */ /* 0x000fe20000201400 */
[----:B------:R-:W-:Y:S01]  /*4c90*/  IMAD.MOV.U32 R5, RZ, RZ, R7 ;  /* 0x000000ffff057224 */ /* 0x000fe200078e0007 */
[----:B------:R-:W-:Y:S02]  /*4ca0*/  ISETP.GE.AND P6, PT, R6, R231, PT ;  /* 0x000000e70600720c */ /* 0x000fe40003fc6270 */
[----:B------:R-:W-:Y:S01]  /*4cb0*/  I2FP.F32.S32 R7, R9 ;  /* 0x0000000900077245 */ /* 0x000fe20000201400 */
[----:B------:R-:W-:Y:S01]  /*4cc0*/  FFMA.FTZ R11, R10, -UR19, R48 ;  /* 0x800000130a0b7c23 */ /* 0x000fe20008010030 */
[----:B------:R-:W-:-:S02]  /*4cd0*/  I2FP.F32.S32 R9, R12 ;  /* 0x0000000c00097245 */ /* 0x000fc40000201400 */
[----:B------:R-:W-:Y:S01]  /*4ce0*/  I2FP.F32.S32 R5, R5 ;  /* 0x0000000500057245 */ /* 0x000fe20000201400 */
[----:B------:R-:W-:Y:S01]  /*4cf0*/  FFMA.FTZ R10, R7, -UR19, R50 ;  /* 0x80000013070a7c23 */ /* 0x000fe20008010032 */
[----:B------:R-:W-:Y:S01]  /*4d00*/  ISETP.GE.AND P4, PT, R3, R231, PT ;  /* 0x000000e70300720c */ /* 0x000fe20003f86270 */
[----:B------:R-:W-:Y:S01]  /*4d10*/  FFMA.FTZ R7, R9, -UR19, R29 ;  /* 0x8000001309077c23 */ /* 0x000fe2000801001d */
[----:B------:R-:W-:Y:S01]  /*4d20*/  ISETP.GE.AND P2, PT, R3, R230, PT ;  /* 0x000000e60300720c */ /* 0x000fe20003f46270 */
[----:B------:R-:W-:Y:S01]  /*4d30*/  FFMA.FTZ R12, R5, -UR19, R49 ;  /* 0x80000013050c7c23 */ /* 0x000fe20008010031 */
[----:B------:R-:W-:Y:S01]  /*4d40*/  VIMNMX R229, R17, UR27, PT ;  /* 0x0000001b11e57c48 */ /* 0x000fe2000bfe0100 */
[----:B------:R-:W-:Y:S01]  /*4d50*/  VIADD R5, R3, 0x8 ;  /* 0x0000000803057836 */ /* 0x000fe20000000000 */
[----:B------:R-:W-:Y:S02]  /*4d60*/  VIMNMX R228, R15, UR27, PT ;  /* 0x0000001b0fe47c48 */ /* 0x000fe4000bfe0100 */
[-C--:B------:R-:W-:Y:S01]  /*4d70*/  ISETP.LT.OR P6, PT, R6, R226.reuse, P6 ;  /* 0x000000e20600720c */ /* 0x080fe200037c1670 */
[----:B------:R-:W-:Y:S01]  /*4d80*/  IMAD.IADD R9, R227, 0x1, -R5 ;  /* 0x00000001e3097824 */ /* 0x000fe200078e0a05 */
[----:B------:R-:W-:-:S02]  /*4d90*/  ISETP.LT.OR P4, PT, R3, R226, P4 ;  /* 0x000000e20300720c */ /* 0x000fc40002781670 */
[C---:B------:R-:W-:Y:S02]  /*4da0*/  ISETP.LT.OR P2, PT, R3.reuse, R225, P2 ;  /* 0x000000e10300720c */ /* 0x040fe40001741670 */
[C---:B------:R-:W-:Y:S02]  /*4db0*/  ISETP.GE.AND P3, PT, R3.reuse, R229, PT ;  /* 0x000000e50300720c */ /* 0x040fe40003f66270 */
[----:B------:R-:W-:Y:S02]  /*4dc0*/  ISETP.GE.AND P1, PT, R3, R228, PT ;  /* 0x000000e40300720c */ /* 0x000fe40003f26270 */
[----:B------:R-:W-:Y:S01]  /*4dd0*/  FSEL R37, R7, -INF , !P6 ;  /* 0xff80000007257808 */ /* 0x000fe20007000000 */
[----:B------:R-:W-:Y:S01]  /*4de0*/  IMAD.IADD R7, R221, 0x1, -R5 ;  /* 0x00000001dd077824 */ /* 0x000fe200078e0a05 */
[----:B------:R-:W-:Y:S02]  /*4df0*/  I2FP.F32.S32 R8, R8 ;  /* 0x0000000800087245 */ /* 0x000fe40000201400 */
[----:B------:R-:W-:-:S02]  /*4e00*/  FSEL R36, R14, -INF , !P4 ;  /* 0xff8000000e247808 */ /* 0x000fc40006000000 */
[----:B------:R-:W-:Y:S01]  /*4e10*/  FSEL R39, R13, -INF , !P2 ;  /* 0xff8000000d277808 */ /* 0x000fe20005000000 */
[----:B------:R-:W-:Y:S01]  /*4e20*/  FFMA.FTZ R19, R8, -UR19, R31 ;  /* 0x8000001308137c23 */ /* 0x000fe2000801001f */
[----:B------:R-:W-:Y:S01]  /*4e30*/  ISETP.GE.AND P0, PT, R6, R230, PT ;  /* 0x000000e60600720c */ /* 0x000fe20003f06270 */
[----:B------:R-:W-:Y:S01]  /*4e40*/  IMAD.IADD R8, R222, 0x1, -R5 ;  /* 0x00000001de087824 */ /* 0x000fe200078e0a05 */
[C---:B------:R-:W-:Y:S02]  /*4e50*/  ISETP.GE.AND P4, PT, R6.reuse, R229, PT ;  /* 0x000000e50600720c */ /* 0x040fe40003f86270 */
[C---:B------:R-:W-:Y:S02]  /*4e60*/  ISETP.LT.OR P3, PT, R3.reuse, R224, P3 ;  /* 0x000000e00300720c */ /* 0x040fe40001f61670 */
[----:B------:R-:W-:Y:S02]  /*4e70*/  ISETP.GE.AND P2, PT, R6, R228, PT ;  /* 0x000000e40600720c */ /* 0x000fe40003f46270 */
[----:B------:R-:W-:-:S02]  /*4e80*/  ISETP.LT.OR P1, PT, R3, R223, P1 ;  /* 0x000000df0300720c */ /* 0x000fc40000f21670 */
[----:B------:R-:W-:Y:S02]  /*4e90*/  FSEL R49, R11, -INF , !P3 ;  /* 0xff8000000b317808 */ /* 0x000fe40005800000 */
[----:B------:R-:W-:Y:S01]  /*4ea0*/  FSEL R76, R10, -INF , !P1 ;  /* 0xff8000000a4c7808 */ /* 0x000fe20004800000 */
[----:B------:R-:W-:Y:S01]  /*4eb0*/  IMAD.IADD R10, R232, 0x1, -R5 ;  /* 0x00000001e80a7824 */ /* 0x000fe200078e0a05 */
[C---:B------:R-:W-:Y:S02]  /*4ec0*/  ISETP.LT.OR P0, PT, R6.reuse, R225, P0 ;  /* 0x000000e10600720c */ /* 0x040fe40000701670 */
[C---:B------:R-:W-:Y:S02]  /*4ed0*/  ISETP.LT.OR P4, PT, R6.reuse, R224, P4 ;  /* 0x000000e00600720c */ /* 0x040fe40002781670 */
[----:B------:R-:W-:Y:S01]  /*4ee0*/  ISETP.LT.OR P2, PT, R6, R223, P2 ;  /* 0x000000df0600720c */ /* 0x000fe20001741670 */
[----:B------:R-:W-:Y:S01]  /*4ef0*/  IMAD.IADD R6, R232, 0x1, -R6 ;  /* 0x00000001e8067824 */ /* 0x000fe200078e0a06 */
[----:B------:R-:W-:Y:S01]  /*4f00*/  IABS R7, R7 ;  /* 0x0000000700077213 */ /* 0x000fe20000000000 */
[----:B------:R-:W-:Y:S01]  /*4f10*/  BAR.SYNC.DEFER_BLOCKING 0x0 ;  /* 0x0000000000007b1d */ /* 0x000fe20000010000 */
        /* <DEDUP_REMOVED lines=10> */
[----:B------:R-:W-:Y:S02]  /*4fc0*/  IABS R7, R8 ;  /* 0x0000000800077213 */ /* 0x000fe40000000000 */
[----:B------:R-:W-:Y:S02]  /*4fd0*/  IABS R6, R9 ;  /* 0x0000000900067213 */ /* 0x000fe40000000000 */
[----:B------:R-:W-:Y:S01]  /*4fe0*/  IABS R8, R10 ;  /* 0x0000000a00087213 */ /* 0x000fe20000000000 */
        /* <DEDUP_REMOVED lines=10> */
[----:B------:R-:W-:-:S02]  /*5090*/  VIADD R5, R3, 0x9 ;  /* 0x0000000903057836 */ /* 0x000fc40000000000 */
[----:B------:R-:W-:Y:S01]  /*50a0*/  FFMA.FTZ R18, R9, -UR19, R34 ;  /* 0x8000001309127c23 */ /* 0x000fe20008010022 */
[----:B------:R-:W-:Y:S01]  /*50b0*/  FFMA.FTZ R17, R7, -UR19, R44 ;  /* 0x8000001307117c23 */ /* 0x000fe2000801002c */
[----:B------:R-:W-:Y:S01]  /*50c0*/  FSEL R51, R8, -INF , !P2 ;  /* 0xff80000008337808 */ /* 0x000fe20005000000 */
[----:B------:R-:W-:Y:S01]  /*50d0*/  FFMA.FTZ R16, R6, -UR19, R46 ;  /* 0x8000001306107c23 */ /* 0x000fe2000801002e */
[--C-:B------:R-:W-:Y:S01]  /*50e0*/  IMAD.IADD R7, R221, 0x1, -R5.reuse ;  /* 0x00000001dd077824 */ /* 0x100fe200078e0a05 */
[----:B------:R-:W-:Y:S01]  /*50f0*/  FSEL R38, R19, -INF , !P0 ;  /* 0xff80000013267808 */ /* 0x000fe20004000000 */
[----:B------:R-:W-:Y:S01]  /*5100*/  VIADD R6, R3, 0x10 ;  /* 0x0000001003067836 */ /* 0x000fe20000000000 */
[----:B------:R-:W-:Y:S01]  /*5110*/  FSEL R43, R12, -INF , !P4 ;  /* 0xff8000000c2b7808 */ /* 0x000fe20006000000 */
[--C-:B------:R-:W-:Y:S01]  /*5120*/  IMAD.IADD R8, R222, 0x1, -R5.reuse ;  /* 0x00000001de087824 */ /* 0x100fe200078e0a05 */
[----:B------:R-:W-:Y:S01]  /*5130*/  IABS R7, R7 ;  /* 0x0000000700077213 */ /* 0x000fe20000000000 */
[----:B------:R-:W-:Y:S01]  /*5140*/  IMAD.IADD R9, R221, 0x1, -R6 ;  /* 0x00000001dd097824 */ /* 0x000fe200078e0a06 */
[----:B------:R-:W-:Y:S01]  /*5150*/  FSEL R25, R10, -INF , !P5 ;  /* 0xff8000000a197808 */ /* 0x000fe20006800000 */
[--C-:B------:R-:W-:Y:S01]  /*5160*/  IMAD.IADD R11, R227, 0x1, -R5.reuse ;  /* 0x00000001e30b7824 */ /* 0x100fe200078e0a05 */
[C---:B------:R-:W-:Y:S01]  /*5170*/  ISETP.GE.AND P0, PT, R5.reuse, R231, PT ;  /* 0x000000e70500720c */ /* 0x040fe20003f06270 */
[----:B------:R-:W-:Y:S01]  /*5180*/  IMAD.IADD R10, R232, 0x1, -R5 ;  /* 0x00000001e80a7824 */ /* 0x000fe200078e0a05 */
[C---:B------:R-:W-:Y:S01]  /*5190*/  ISETP.GE.AND P4, PT, R5.reuse, R230, PT ;  /* 0x000000e60500720c */ /* 0x040fe20003f86270 */
[----:B------:R-:W-:Y:S01]  /*51a0*/  IMAD.MOV.U32 R13, RZ, RZ, R7 ;  /* 0x000000ffff0d7224 */ /* 0x000fe200078e0007 */
[----:B------:R-:W-:-:S02]  /*51b0*/  ISETP.GE.AND P2, PT, R5, R229, PT ;  /* 0x000000e50500720c */ /* 0x000fc40003f46270 */
[C---:B------:R-:W-:Y:S02]  /*51c0*/  ISETP.GE.AND P5, PT, R5.reuse, R228, PT ;  /* 0x000000e40500720c */ /* 0x040fe40003fa6270 */
[----:B------:R-:W-:Y:S02]  /*51d0*/  IABS R9, R9 ;  /* 0x0000000900097213 */ /* 0x000fe40000000000 */
[C---:B------:R-:W-:Y:S02]  /*51e0*/  ISETP.LT.OR P0, PT, R5.reuse, R226, P0 ;  /* 0x000000e20500720c */ /* 0x040fe40000701670 */
[C---:B------:R-:W-:Y:S01]  /*51f0*/  ISETP.LT.OR P4, PT, R5.reuse, R225, P4 ;  /* 0x000000e10500720c */ /* 0x040fe20002781670 */
[----:B------:R-:W-:Y:S01]  /*5200*/  IMAD.MOV.U32 R12, RZ, RZ, R9 ;  /* 0x000000ffff0c7224 */ /* 0x000fe200078e0009 */
[C---:B------:R-:W-:Y:S02]  /*5210*/  ISETP.LT.OR P2, PT, R5.reuse, R224, P2 ;  /* 0x000000e00500720c */ /* 0x040fe40001741670 */
[----:B------:R-:W-:-:S02]  /*5220*/  ISETP.LT.OR P5, PT, R5, R223, P5 ;  /* 0x000000df0500720c */ /* 0x000fc40002fa1670 */
[----:B------:R-:W-:Y:S02]  /*5230*/  IABS R7, R8 ;  /* 0x0000000800077213 */ /* 0x000fe40000000000 */
[----:B------:R-:W-:Y:S02]  /*5240*/  IABS R5, R11 ;  /* 0x0000000b00057213 */ /* 0x000fe40000000000 */
[----:B------:R-:W-:Y:S01]  /*5250*/  IABS R8, R10 ;  /* 0x0000000a00087213 */ /* 0x000fe20000000000 */
[----:B------:R-:W-:Y:S01]  /*5260*/  IMAD.MOV.U32 R9, RZ, RZ, R7 ;  /* 0x000000ffff097224 */ /* 0x000fe200078e0007 */
[----:B------:R-:W-:Y:S01]  /*5270*/  I2FP.F32.S32 R11, R13 ;  /* 0x0000000d000b7245 */ /* 0x000fe20000201400 */
[----:B------:R-:W-:Y:S01]  /*5280*/  IMAD.MOV.U32 R7, RZ, RZ, R5 ;  /* 0x000000ffff077224 */ /* 0x000fe200078e0005 */
[----:B------:R-:W-:Y:S01]  /*5290*/  FSEL R34, R18, -INF , !P3 ;  /* 0xff80000012227808 */ /* 0x000fe20005800000 */
[----:B------:R-:W-:Y:S01]  /*52a0*/  IMAD.MOV.U32 R5, RZ, RZ, R8 ;  /* 0x000000ffff057224 */ /* 0x000fe200078e0008 */
[----:B------:R-:W-:Y:S01]  /*52b0*/  I2FP.F32.S32 R10, R9 ;  /* 0x00000009000a7245 */ /* 0x000fe20000201400 */
[----:B------:R-:W-:Y:S01]  /*52c0*/  FFMA.FTZ R9, R11, -UR19, R33 ;  /* 0x800000130b097c23 */ /* 0x000fe20008010021 */
[----:B------:R-:W-:Y:S01]  /*52d0*/  I2FP.F32.S32 R8, R7 ;  /* 0x0000000700087245 */ /* 0x000fe20000201400 */
[----:B------:R-:W-:Y:S01]  /*52e0*/  IMAD.IADD R11, R227, 0x1, -R6 ;  /* 0x00000001e30b7824 */ /* 0x000fe200078e0a06 */
[----:B------:R-:W-:Y:S01]  /*52f0*/  I2FP.F32.S32 R5, R5 ;  /* 0x0000000500057245 */ /* 0x000fe20000201400 */
[----:B------:R-:W-:Y:S01]  /*5300*/  FFMA.FTZ R20, R10, -UR19, R35 ;  /* 0x800000130a147c23 */ /* 0x000fe20008010023 */
[----:B------:R-:W-:Y:S01]  /*5310*/  I2FP.F32.S32 R7, R12 ;  /* 0x0000000c00077245 */ /* 0x000fe20000201400 */
[----:B------:R-:W-:Y:S01]  /*5320*/  FFMA.FTZ R19, R8, -UR19, R45 ;  /* 0x8000001308137c23 */ /* 0x000fe2000801002d */
[----:B------:R-:W-:Y:S01]  /*5330*/  FSEL R42, R17, -INF , !P1 ;  /* 0xff800000112a7808 */ /* 0x000fe20004800000 */
[----:B------:R-:W-:Y:S01]  /*5340*/  FFMA.FTZ R15, R5, -UR19, R47 ;  /* 0x80000013050f7c23 */ /* 0x000fe2000801002f */
[----:B------:R-:W-:-:S02]  /*5350*/  VIADD R5, R3, 0x11 ;  /* 0x0000001103057836 */ /* 0x000fc40000000000 */
[----:B------:R-:W-:Y:S01]  /*5360*/  FFMA.FTZ R14, R7, -UR19, R60 ;  /* 0x80000013070e7c23 */ /* 0x000fe2000801003c */
[----:B------:R-:W-:Y:S01]  /*5370*/  FSEL R50, R16, -INF , !P6 ;  /* 0xff80000010327808 */ /* 0x000fe20007000000 */
[--C-:B------:R-:W-:Y:S01]  /*5380*/  IMAD.IADD R7, R222, 0x1, -R6.reuse ;  /* 0x00000001de077824 */ /* 0x100fe200078e0a06 */
[----:B------:R-:W-:Y:S01]  /*5390*/  FSEL R24, R9, -INF , !P0 ;  /* 0xff80000009187808 */ /* 0x000fe20004000000 */
[--C-:B------:R-:W-:Y:S01]  /*53a0*/  IMAD.IADD R8, R221, 0x1, -R5.reuse ;  /* 0x00000001dd087824 */ /* 0x100fe200078e0a05 */
[----:B------:R-:W-:Y:S01]  /*53b0*/  ISETP.GE.AND P3, PT, R6, R231, PT ;  /* 0x000000e70600720c */ /* 0x000fe20003f66270 */
[----:B------:R-:W-:Y:S01]  /*53c0*/  IMAD.IADD R10, R232, 0x1, -R6 ;  /* 0x00000001e80a7824 */ /* 0x000fe200078e0a06 */
[----:B------:R-:W-:Y:S01]  /*53d0*/  ISETP.GE.AND P1, PT, R6, R230, PT ;  /* 0x000000e60600720c */ /* 0x000fe20003f26270 */
[----:B------:R-:W-:Y:S01]  /*53e0*/  IMAD.IADD R12, R222, 0x1, -R5 ;  /* 0x00000001de0c7824 */ /* 0x000fe200078e0a05 */
[C---:B------:R-:W-:Y:S02]  /*53f0*/  ISETP.GE.AND P6, PT, R6.reuse, R229, PT ;  /* 0x000000e50600720c */ /* 0x040fe40003fc6270 */
[----:B------:R-:W-:-:S02]  /*5400*/  ISETP.GE.AND P0, PT, R6, R228, PT ;  /* 0x000000e40600720c */ /* 0x000fc40003f06270 */
[C---:B------:R-:W-:Y:S02]  /*5410*/  ISETP.LT.OR P3, PT, R6.reuse, R226, P3 ;  /* 0x000000e20600720c */ /* 0x040fe40001f61670 */
[C---:B------:R-:W-:Y:S02]  /*5420*/  ISETP.LT.OR P1, PT, R6.reuse, R225, P1 ;  /* 0x000000e10600720c */ /* 0x040fe40000f21670 */
[C---:B------:R-:W-:Y:S02]  /*5430*/  ISETP.LT.OR P6, PT, R6.reuse, R224, P6 ;  /* 0x000000e00600720c */ /* 0x040fe400037c1670 */
[----:B------:R-:W-:Y:S02]  /*5440*/  ISETP.LT.OR P0, PT, R6, R223, P0 ;  /* 0x000000df0600720c */ /* 0x000fe40000701670 */
[----:B------:R-:W-:Y:S02]  /*5450*/  IABS R7, R7 ;  /* 0x0000000700077213 */ /* 0x000fe40000000000 */
[----:B------:R-:W-:-:S02]  /*5460*/  IABS R9, R8 ;  /* 0x0000000800097213 */ /* 0x000fc40000000000 */
        /* <DEDUP_REMOVED lines=9> */
[----:B------:R-:W-:-:S02]  /*5500*/  IABS R9, R12 ;  /* 0x0000000c00097213 */ /* 0x000fc40000000000 */
[----:B------:R-:W-:Y:S01]  /*5510*/  I2FP.F32.S32 R6, R6 ;  /* 0x0000000600067245 */ /* 0x000fe20000201400 */
[----:B------:R-:W-:Y:S01]  /*5520*/  FFMA.FTZ R18, R11, -UR19, R62 ;  /* 0x800000130b127c23 */ /* 0x000fe2000801003e */
[----:B------:R-:W-:Y:S02]  /*5530*/  I2FP.F32.S32 R10, R7 ;  /* 0x00000007000a7245 */ /* 0x000fe40000201400 */
[----:B------:R-:W-:Y:S01]  /*5540*/  I2FP.F32.S32 R7, R9 ;  /* 0x0000000900077245 */ /* 0x000fe20000201400 */
[----:B------:R-:W-:Y:S01]  /*5550*/  FFMA.FTZ R16, R6, -UR19, R58 ;  /* 0x8000001306107c23 */ /* 0x000fe2000801003a */
[----:B------:R-:W-:Y:S01]  /*5560*/  VIADD R6, R3, 0x18 ;  /* 0x0000001803067836 */ /* 0x000fe20000000000 */
[----:B------:R-:W-:Y:S01]  /*5570*/  I2FP.F32.S32 R8, R13 ;  /* 0x0000000d00087245 */ /* 0x000fe20000201400 */
[----:B------:R-:W-:Y:S02]  /*5580*/  IMAD.IADD R9, R227, 0x1, -R5 ;  /* 0x00000001e3097824 */ /* 0x000fe400078e0a05 */
[----:B------:R-:W-:Y:S01]  /*5590*/  FFMA.FTZ R12, R7, -UR19, R63 ;  /* 0x80000013070c7c23 */ /* 0x000fe2000801003f */
[----:B------:R-:W-:Y:S01]  /*55a0*/  FSEL R48, R15, -INF , !P5 ;  /* 0xff8000000f307808 */ /* 0x000fe20006800000 */
[----:B------:R-:W-:Y:S01]  /*55b0*/  IMAD.IADD R7, R221, 0x1, -R6 ;  /* 0x00000001dd077824 */ /* 0x000fe200078e0a06 */
[----:B------:R-:W-:Y:S01]  /*55c0*/  FSEL R30, R14, -INF , !P3 ;  /* 0xff8000000e1e7808 */ /* 0x000fe20005800000 */
[----:B------:R-:W-:Y:S01]  /*55d0*/  FFMA.FTZ R13, R8, -UR19, R61 ;  /* 0x80000013080d7c23 */ /* 0x000fe2000801003d */
[C---:B------:R-:W-:Y:S01]  /*55e0*/  ISETP.GE.AND P4, PT, R5.reuse, R231, PT ;  /* 0x000000e70500720c */ /* 0x040fe20003f86270 */
[----:B------:R-:W-:Y:S01]  /*55f0*/  IMAD.IADD R8, R232, 0x1, -R5 ;  /* 0x00000001e8087824 */ /* 0x000fe200078e0a05 */
[C---:B------:R-:W-:Y:S01]  /*5600*/  ISETP.GE.AND P2, PT, R5.reuse, R230, PT ;  /* 0x000000e60500720c */ /* 0x040fe20003f46270 */
[----:B------:R-:W-:Y:S01]  /*5610*/  FFMA.FTZ R17, R10, -UR19, R56 ;  /* 0x800000130a117c23 */ /* 0x000fe20008010038 */
[----:B------:R-:W-:Y:S01]  /*5620*/  ISETP.GE.AND P5, PT, R5, R229, PT ;  /* 0x000000e50500720c */ /* 0x000fe20003fa6270 */
[----:B------:R-:W-:Y:S01]  /*5630*/  IMAD.IADD R10, R227, 0x1, -R6 ;  /* 0x00000001e30a7824 */ /* 0x000fe200078e0a06 */
[----:B------:R-:W-:Y:S01]  /*5640*/  ISETP.GE.AND P3, PT, R5, R228, PT ;  /* 0x000000e40500720c */ /* 0x000fe20003f66270 */
[----:B------:R-:W-:Y:S01]  /*5650*/  VIADD R3, R3, 0x19 ;  /* 0x0000001903037836 */ /* 0x000fe20000000000 */
[----:B------:R-:W-:-:S02]  /*5660*/  ISETP.LT.OR P4, PT, R5, R226, P4 ;  /* 0x000000e20500720c */ /* 0x000fc40002781670 */
[C---:B------:R-:W-:Y:S02]  /*5670*/  ISETP.LT.OR P2, PT, R5.reuse, R225, P2 ;  /* 0x000000e10500720c */ /* 0x040fe40001741670 */
[C---:B------:R-:W-:Y:S02]  /*5680*/  ISETP.LT.OR P5, PT, R5.reuse, R224, P5 ;  /* 0x000000e00500720c */ /* 0x040fe40002fa1670 */
[----:B------:R-:W-:Y:S02]  /*5690*/  ISETP.LT.OR P3, PT, R5, R223, P3 ;  /* 0x000000df0500720c */ /* 0x000fe40001f61670 */
[----:B------:R-:W-:Y:S01]  /*56a0*/  IABS R5, R7 ;  /* 0x0000000700057213 */ /* 0x000fe20000000000 */
[----:B------:R-:W-:Y:S01]  /*56b0*/  IMAD.IADD R7, R222, 0x1, -R6 ;  /* 0x00000001de077824 */ /* 0x000fe200078e0a06 */
[----:B------:R-:W-:Y:S02]  /*56c0*/  IABS R8, R8 ;  /* 0x0000000800087213 */ /* 0x000fe40000000000 */
[----:B------:R-:W-:Y:S01]  /*56d0*/  FSEL R32, R18, -INF , !P1 ;  /* 0xff80000012207808 */ /* 0x000fe20004800000 */
[----:B------:R-:W-:Y:S01]  /*56e0*/  IMAD.MOV.U32 R11, RZ, RZ, R5 ;  /* 0x000000ffff0b7224 */ /* 0x000fe200078e0005 */
[----:B------:R-:W-:-:S02]  /*56f0*/  IABS R7, R7 ;  /* 0x0000000700077213 */ /* 0x000fc40000000000 */
[----:B------:R-:W-:Y:S02]  /*5700*/  IABS R5, R10 ;  /* 0x0000000a00057213 */ /* 0x000fe40000000000 */
[----:B------:R-:W-:Y:S01]  /*5710*/  I2FP.F32.S32 R11, R11 ;  /* 0x0000000b000b7245 */ /* 0x000fe20000201400 */
[----:B------:R-:W-:Y:S01]  /*5720*/  IMAD.MOV.U32 R10, RZ, RZ, R7 ;  /* 0x000000ffff0a7224 */ /* 0x000fe200078e0007 */
[----:B------:R-:W-:Y:S02]  /*5730*/  I2FP.F32.S32 R7, R8 ;  /* 0x0000000800077245 */ /* 0x000fe40000201400 */
[C---:B------:R-:W-:Y:S02]  /*5740*/  ISETP.GE.AND P1, PT, R6.reuse, R231, PT ;  /* 0x000000e70600720c */ /* 0x040fe40003f26270 */
[----:B------:R-:W-:Y:S01]  /*5750*/  I2FP.F32.S32 R8, R5 ;  /* 0x0000000500087245 */ /* 0x000fe20000201400 */
[----:B------:R-:W-:Y:S01]  /*5760*/  FFMA.FTZ R5, R7, -UR19, R59 ;  /* 0x8000001307057c23 */ /* 0x000fe2000801003b */
[----:B------:R-:W-:Y:S01]  /*5770*/  IABS R9, R9 ;  /* 0x0000000900097213 */ /* 0x000fe20000000000 */
[----:B------:R-:W-:Y:S01]  /*5780*/  FFMA.FTZ R7, R11, -UR19, R52 ;  /* 0x800000130b077c23 */ /* 0x000fe20008010034 */
[----:B------:R-:W-:Y:S01]  /*5790*/  ISETP.LT.OR P1, PT, R6, R226, P1 ;  /* 0x000000e20600720c */ /* 0x000fe20000f21670 */
[----:B------:R-:W-:Y:S01]  /*57a0*/  FFMA.FTZ R14, R8, -UR19, R64 ;  /* 0x80000013080e7c23 */ /* 0x000fe20008010040 */
[----:B------:R-:W-:Y:S01]  /*57b0*/  I2FP.F32.S32 R9, R9 ;  /* 0x0000000900097245 */ /* 0x000fe20000201400 */
[----:B------:R-:W-:Y:S01]  /*57c0*/  IMAD.IADD R8, R227, 0x1, -R3 ;  /* 0x00000001e3087824 */ /* 0x000fe200078e0a03 */
[----:B------:R-:W-:-:S02]  /*57d0*/  FSEL R90, R16, -INF , !P0 ;  /* 0xff800000105a7808 */ /* 0x000fc40004000000 */
[----:B------:R-:W-:Y:S01]  /*57e0*/  FSEL R26, R13, -INF , !P4 ;  /* 0xff8000000d1a7808 */ /* 0x000fe20006000000 */
[----:B------:R-:W-:Y:S01]  /*57f0*/  FFMA.FTZ R9, R9, -UR19, R57 ;  /* 0x8000001309097c23 */ /* 0x000fe20008010039 */
[----:B------:R-:W-:Y:S02]  /*5800*/  FSEL R31, R12, -INF , !P2 ;  /* 0xff8000000c1f7808 */ /* 0x000fe40005000000 */
[----:B------:R-:W-:Y:S01]  /*5810*/  FSEL R27, R7, -INF , !P1 ;  /* 0xff800000071b7808 */ /* 0x000fe20004800000 */
[----:B------:R-:W-:Y:S01]  /*5820*/  IMAD.IADD R7, R221, 0x1, -R3 ;  /* 0x00000001dd077824 */ /* 0x000fe200078e0a03 */
[C---:B------:R-:W-:Y:S02]  /*5830*/  ISETP.GE.AND P0, PT, R6.reuse, R230, PT ;  /* 0x000000e60600720c */ /* 0x040fe40003f06270 */
[C---:B------:R-:W-:Y:S02]  /*5840*/  ISETP.GE.AND P4, PT, R6.reuse, R229, PT ;  /* 0x000000e50600720c */ /* 0x040fe40003f86270 */
[----:B------:R-:W-:-:S02]  /*5850*/  ISETP.GE.AND P2, PT, R6, R228, PT ;  /* 0x000000e40600720c */ /* 0x000fc40003f46270 */
[----:B------:R-:W-:Y:S01]  /*5860*/  FSEL R91, R5, -INF , !P3 ;  /* 0xff800000055b7808 */ /* 0x000fe20005800000 */
[----:B------:R-:W-:Y:S01]  /*5870*/  IMAD.IADD R5, R232, 0x1, -R6 ;  /* 0x00000001e8057824 */ /* 0x000fe200078e0a06 */
[C---:B------:R-:W-:Y:S02]  /*5880*/  ISETP.LT.OR P0, PT, R6.reuse, R225, P0 ;  /* 0x000000e10600720c */ /* 0x040fe40000701670 */
[C---:B------:R-:W-:Y:S02]  /*5890*/  ISETP.LT.OR P4, PT, R6.reuse, R224, P4 ;  /* 0x000000e00600720c */ /* 0x040fe40002781670 */
[----:B------:R-:W-:Y:S02]  /*58a0*/  ISETP.LT.OR P2, PT, R6, R223, P2 ;  /* 0x000000df0600720c */ /* 0x000fe40001741670 */
[----:B------:R-:W-:Y:S01]  /*58b0*/  IABS R6, R7 ;  /* 0x0000000700067213 */ /* 0x000fe20000000000 */
[----:B------:R-:W-:Y:S01]  /*58c0*/  IMAD.IADD R7, R222, 0x1, -R3 ;  /* 0x00000001de077824 */ /* 0x000fe200078e0a03 */
[----:B------:R-:W-:-:S02]  /*58d0*/  I2FP.F32.S32 R10, R10 ;  /* 0x0000000a000a7245 */ /* 0x000fc40000201400 */
[----:B------:R-:W-:Y:S02]  /*58e0*/  FSEL R59, R17, -INF , !P6 ;  /* 0xff800000113b7808 */ /* 0x000fe40007000000 */
[----:B------:R-:W-:Y:S01]  /*58f0*/  FSEL R88, R9, -INF , !P5 ;  /* 0xff80000009587808 */ /* 0x000fe20006800000 */
[----:B------:R-:W-:Y:S01]  /*5900*/  IMAD.MOV.U32 R9, RZ, RZ, R6 ;  /* 0x000000ffff097224 */ /* 0x000fe200078e0006 */
[C---:B------:R-:W-:Y:S01]  /*5910*/  ISETP.GE.AND P6, PT, R3.reuse, R231, PT ;  /* 0x000000e70300720c */ /* 0x040fe20003fc6270 */
[----:B------:R-:W-:Y:S01]  /*5920*/  FFMA.FTZ R11, R10, -UR19, R54 ;  /* 0x800000130a0b7c23 */ /* 0x000fe20008010036 */
[C---:B------:R-:W-:Y:S01]  /*5930*/  ISETP.GE.AND P5, PT, R3.reuse, R230, PT ;  /* 0x000000e60300720c */ /* 0x040fe20003fa6270 */
[----:B------:R-:W-:Y:S01]  /*5940*/  IMAD.U32 R10, RZ, RZ, UR26 ;  /* 0x0000001aff0a7e24 */ /* 0x000fe2000f8e00ff */
[C---:B------:R-:W-:Y:S02]  /*5950*/  ISETP.GE.AND P3, PT, R3.reuse, R229, PT ;  /* 0x000000e50300720c */ /* 0x040fe40003f66270 */
[----:B------:R-:W-:-:S02]  /*5960*/  ISETP.GE.AND P1, PT, R3, R228, PT ;  /* 0x000000e40300720c */ /* 0x000fc40003f26270 */
[----:B------:R-:W-:Y:S02]  /*5970*/  IABS R5, R5 ;  /* 0x0000000500057213 */ /* 0x000fe40000000000 */
[----:B------:R-:W-:Y:S02]  /*5980*/  IABS R6, R7 ;  /* 0x0000000700067213 */ /* 0x000fe40000000000 */
[C---:B------:R-:W-:Y:S01]  /*5990*/  ISETP.LT.OR P6, PT, R3.reuse, R226, P6 ;  /* 0x000000e20300720c */ /* 0x040fe200037c1670 */
[----:B------:R-:W-:Y:S01]  /*59a0*/  IMAD.MOV.U32 R7, RZ, RZ, R5 ;  /* 0x000000ffff077224 */ /* 0x000fe200078e0005 */
[C---:B------:R-:W-:Y:S01]  /*59b0*/  ISETP.LT.OR P5, PT, R3.reuse, R225, P5 ;  /* 0x000000e10300720c */ /* 0x040fe20002fa1670 */
[----:B------:R-:W-:Y:S01]  /*59c0*/  IMAD.MOV.U32 R5, RZ, RZ, R6 ;  /* 0x000000ffff057224 */ /* 0x000fe200078e0006 */
[C---:B------:R-:W-:Y:S02]  /*59d0*/  ISETP.LT.OR P3, PT, R3.reuse, R224, P3 ;  /* 0x000000e00300720c */ /* 0x040fe40001f61670 */
[----:B------:R-:W-:Y:S01]  /*59e0*/  ISETP.LT.OR P1, PT, R3, R223, P1 ;  /* 0x000000df0300720c */ /* 0x000fe20000f21670 */
[----:B------:R-:W-:Y:S01]  /*59f0*/  IMAD.IADD R3, R232, 0x1, -R3 ;  /* 0x00000001e8037824 */ /* 0x000fe200078e0a03 */
        /* <DEDUP_REMOVED lines=12> */
[----:B------:R-:W-:Y:S01]  /*5ac0*/  LEA R10, R10, UR26, 0x10 ;  /* 0x0000001a0a0a7c11 */ /* 0x000fe2000f8e80ff */
[----:B------:R-:W-:Y:S01]  /*5ad0*/  FFMA.FTZ R5, R5, -UR19, R65 ;  /* 0x8000001305057c23 */ /* 0x000fe20008010041 */
[----:B------:R-:W-:Y:S01]  /*5ae0*/  FSEL R56, R14, -INF , !P4 ;  /* 0xff8000000e387808 */ /* 0x000fe20006000000 */
[----:B------:R-:W-:Y:S01]  /*5af0*/  FFMA.FTZ R3, R3, -UR19, R67 ;  /* 0x8000001303037c23 */ /* 0x000fe20008010043 */
[----:B------:R-:W-:-:S02]  /*5b00*/  FSEL R58, R7, -INF , !P2 ;  /* 0xff800000073a7808 */ /* 0x000fc40005000000 */
        /* <DEDUP_REMOVED lines=50> */
.L_x_2465:
[----:B------:R-:W-:Y:S05]  /*5e30*/  BSYNC B0 ;  /* 0x0000000000007941 */ /* 0x000fea0003800000 */
.L_x_2464:
[----:B------:R-:W0:Y:S02]  /*5e40*/  LDGDEPBAR ;  /* 0x00000000000079af */ /* 0x000e240000000000 */
.L_x_2463:
[----:B------:R-:W-:Y:S01]  /*5e50*/  FMNMX.FTZ R3, R36, R37, !PT ;  /* 0x0000002524037209 */ /* 0x000fe20007810000 */
[----:B------:R-:W-:Y:S01]  /*5e60*/  IMAD.WIDE.U32 R138, R98, -0x2daee0ad, RZ ;  /* 0xd2511f53628a7825 */ /* 0x000fe200078e00ff */
[----:B------:R-:W-:Y:S01]  /*5e70*/  FMNMX.FTZ R5, R39, R38, !PT ;  /* 0x0000002627057209 */ /* 0x000fe20007810000 */
[----:B------:R-:W-:Y:S01]  /*5e80*/  UIADD3 UR37, UR30, -0x61c88647, URZ ;  /* 0x9e3779b91e257890 */ /* 0x000fe2000fffe03f */
[----:B------:R-:W-:Y:S01]  /*5e90*/  FMNMX.FTZ R3, R25, R3, !PT ;  /* 0x0000000319037209 */ /* 0x000fe20007810000 */
[----:B--2---:R-:W-:Y:S01]  /*5ea0*/  IMAD.WIDE.U32 R8, R252, -0x326172a9, RZ ;  /* 0xcd9e8d57fc087825 */ /* 0x004fe200078e00ff */
[----:B------:R-:W-:Y:S01]  /*5eb0*/  FMNMX.FTZ R5, R34, R5, !PT ;  /* 0x0000000522057209 */ /* 0x000fe20007810000 */
[----:B------:R-:W-:Y:S01]  /*5ec0*/  ULDC UR38, c[0x0][0x2ec] ;  /* 0x0000bb0000267ab9 */ /* 0x000fe20000000800 */
[----:B------:R-:W-:Y:S01]  /*5ed0*/  FMNMX.FTZ R3, R24, R3, !PT ;  /* 0x0000000318037209 */ /* 0x000fe20007810000 */
[----:B-1----:R-:W-:Y:S01]  /*5ee0*/  VIADD R7, R252, 0x4 ;  /* 0x00000004fc077836 */ /* 0x002fe20000000000 */
[----:B------:R-:W-:Y:S01]  /*5ef0*/  FMNMX.FTZ R5, R33, R5, !PT ;  /* 0x0000000521057209 */ /* 0x000fe20007810000 */
[----:B------:R-:W-:Y:S01]  /*5f00*/  UIADD3 UR39, UR31, -0x4498517b, URZ ;  /* 0xbb67ae851f277890 */ /* 0x000fe2000fffe03f */
[----:B------:R-:W-:Y:S01]  /*5f10*/  FMNMX.FTZ R3, R30, R3, !PT ;  /* 0x000000031e037209 */ /* 0x000fe20007810000 */
[----:B------:R-:W-:Y:S01]  /*5f20*/  UIADD3 UR33, UR31, 0x76cf5d0a, URZ ;  /* 0x76cf5d0a1f217890 */ /* 0x000fe2000fffe03f */
[----:B------:R-:W-:Y:S01]  /*5f30*/  FMNMX.FTZ R5, R32, R5, !PT ;  /* 0x0000000520057209 */ /* 0x000fe20007810000 */
[----:B------:R-:W-:Y:S01]  /*5f40*/  UIADD3 UR36, UR30, 0x3c6ef372, URZ ;  /* 0x3c6ef3721e247890 */ /* 0x000fe2000fffe03f */
        /* <DEDUP_REMOVED lines=8> */
[----:B------:R-:W-:Y:S01]  /*5fd0*/  FMNMX.FTZ R3, R21, R3, !PT ;  /* 0x0000000315037209 */ /* 0x000fe20007810000 */
[----:B------:R-:W-:Y:S01]  /*5fe0*/  UIADD3 UR10, UR31, -0x56f99767, URZ ;  /* 0xa90668991f0a7890 */ /* 0x000fe2000fffe03f */
[----:B------:R-:W-:Y:S01]  /*5ff0*/  FMNMX.FTZ R5, R28, R5, !PT ;  /* 0x000000051c057209 */ /* 0x000fe20007810000 */
[----:B------:R-:W-:Y:S01]  /*6000*/  UIADD3 UR11, UR30, 0x1715609d, URZ ;  /* 0x1715609d1e0b7890 */ /* 0x000fe2000fffe03f */
[----:B------:R-:W-:Y:S01]  /*6010*/  LOP3.LUT R11, R97, UR30, RZ, 0x3c, !PT ;  /* 0x0000001e610b7c12 */ /* 0x000fe2000f8e3cff */
[----:B------:R-:W1:Y:S01]  /*6020*/  SHFL.BFLY PT, R6, R3, 0x2, 0x1f ;  /* 0x0c401f0003067f89 */ /* 0x000e6200000e0000 */
[----:B------:R-:W-:-:S02]  /*6030*/  LEA R205, R0, UR4, 0x1 ;  /* 0x0000000400cd7c11 */ /* 0x000fc4000f8e08ff */
[----:B------:R-:W-:Y:S01]  /*6040*/  LOP3.LUT R13, R9, R11, RZ, 0x3c, !PT ;  /* 0x0000000b090d7212 */ /* 0x000fe200078e3cff */
[----:B------:R-:W2:Y:S01]  /*6050*/  SHFL.BFLY PT, R135, R5, 0x2, 0x1f ;  /* 0x0c401f0005877f89 */ /* 0x000ea200000e0000 */
[----:B------:R-:W-:Y:S01]  /*6060*/  FMNMX.FTZ R9, R76, R51, !PT ;  /* 0x000000334c097209 */ /* 0x000fe20007810000 */
[----:B------:R-:W-:Y:S02]  /*6070*/  IMAD R207, R4, 0x2, R205 ;  /* 0x0000000204cf7824 */ /* 0x000fe400078e02cd */
[----:B------:R-:W-:Y:S01]  /*6080*/  STL [R1+0x5c], R11 ;  /* 0x00005c0b01007387 */ /* 0x000fe20000100800 */
[----:B------:R-:W-:-:S03]  /*6090*/  IMAD.WIDE.U32 R234, R13, -0x2daee0ad, RZ ;  /* 0xd2511f530dea7825 */ /* 0x000fc600078e00ff */
[----:B------:R-:W-:Y:S01]  /*60a0*/  LDSM.16.MT88.4 R156, [R205+0xa000] ;  /* 0x00a00000cd9c783b */ /* 0x000fe20000004200 */
[C---:B------:R-:W-:Y:S02]  /*60b0*/  IMAD R210, R2.reuse, 0x2, R205 ;  /* 0x0000000202d27824 */ /* 0x040fe400078e02cd */
[----:B------:R-:W-:Y:S01]  /*60c0*/  IMAD R209, R2, 0x2, R207 ;  /* 0x0000000202d17824 */ /* 0x000fe200078e02cf */
[----:B------:R-:W-:Y:S04]  /*60d0*/  LDSM.16.MT88.4 R192, [R205+0xb000] ;  /* 0x00b00000cdc0783b */ /* 0x000fe80000004200 */
[----:B------:R-:W-:Y:S01]  /*60e0*/  LDSM.16.MT88.4 R44, [R210+0xa000] ;  /* 0x00a00000d22c783b */ /* 0x000fe20000004200 */
[----:B-1----:R-:W-:Y:S01]  /*60f0*/  FMNMX.FTZ R3, R3, R6, !PT ;  /* 0x0000000603037209 */ /* 0x002fe20007810000 */
[----:B------:R-:W-:-:S02]  /*6100*/  IMAD.U32 R6, RZ, RZ, UR31 ;  /* 0x0000001fff067e24 */ /* 0x000fc4000f8e00ff */
[----:B------:R-:W-:Y:S01]  /*6110*/  LDSM.16.MT88.4 R72, [R209+0xa000] ;  /* 0x00a00000d148783b */ /* 0x000fe20000004200 */
[----:B--2---:R-:W-:-:S03]  /*6120*/  FMNMX.FTZ R135, R5, R135, !PT ;  /* 0x0000008705877209 */ /* 0x004fc60007810000 */
[----:B------:R-:W1:Y:S01]  /*6130*/  SHFL.BFLY PT, R136, R3, 0x1, 0x1f ;  /* 0x0c201f0003887f89 */ /* 0x000e6200000e0000 */
[----:B------:R-:W-:-:S03]  /*6140*/  LOP3.LUT R6, R139, UR5, R6, 0x96, !PT ;  /* 0x000000058b067c12 */ /* 0x000fc6000f8e9606 */
[----:B------:R-:W2:Y:S02]  /*6150*/  SHFL.BFLY PT, R20, R135, 0x1, 0x1f ;  /* 0x0c201f0087147f89 */ /* 0x000ea400000e0000 */
[----:B------:R-:W-:Y:S02]  /*6160*/  IMAD.WIDE.U32 R22, R6, -0x326172a9, RZ ;  /* 0xcd9e8d5706167825 */ /* 0x000fe400078e00ff */
[----:B------:R-:W-:Y:S02]  /*6170*/  LDSM.16.MT88.4 R180, [R207+0xb000] ;  /* 0x00b00000cfb4783b */ /* 0x000fe40000004200 */
[----:B------:R-:W-:Y:S01]  /*6180*/  IMAD.WIDE.U32 R6, R7, -0x326172a9, RZ ;  /* 0xcd9e8d5707067825 */ /* 0x000fe200078e00ff */
[----:B------:R-:W-:Y:S01]  /*6190*/  LOP3.LUT R17, R23, UR37, R8, 0x96, !PT ;  /* 0x0000002517117c12 */ /* 0x000fe2000f8e9608 */
[----:B------:R-:W-:Y:S01]  /*61a0*/  LDSM.16.MT88.4 R184, [R210+0xb000] ;  /* 0x00b00000d2b8783b */ /* 0x000fe20000004200 */
[----:B------:R-:W-:Y:S02]  /*61b0*/  FMNMX.FTZ R8, R49, R43, !PT ;  /* 0x0000002b31087209 */ /* 0x000fe40007810000 */
[----:B------:R-:W-:Y:S01]  /*61c0*/  LOP3.LUT R16, R23, UR37, R6, 0x96, !PT ;  /* 0x0000002517107c12 */ /* 0x000fe2000f8e9606 */
[----:B------:R-:W-:Y:S01]  /*61d0*/  LDSM.16.MT88.4 R188, [R209+0xb000] ;  /* 0x00b00000d1bc783b */ /* 0x000fe20000004200 */
[----:B------:R-:W-:-:S03]  /*61e0*/  LOP3.LUT R12, R7, R11, RZ, 0x3c, !PT ;  /* 0x0000000b070c7212 */ /* 0x000fc600078e3cff */
[----:B------:R-:W-:Y:S01]  /*61f0*/  IMAD.WIDE.U32 R18, R16, -0x2daee0ad, RZ ;  /* 0xd2511f5310127825 */ /* 0x000fe200078e00ff */
[----:B------:R-:W-:Y:S01]  /*6200*/  LDSM.16.MT88.4 R60, [R207+0xa800] ;  /* 0x00a80000cf3c783b */ /* 0x000fe20000004200 */
[----:B-1----:R-:W-:Y:S02]  /*6210*/  FMNMX.FTZ R136, R3, R136, !PT ;  /* 0x0000008803887209 */ /* 0x002fe40007810000 */
[----:B------:R-:W-:Y:S01]  /*6220*/  IMAD.WIDE.U32 R16, R17, -0x2daee0ad, RZ ;  /* 0xd2511f5311107825 */ /* 0x000fe200078e00ff */
[----:B------:R-:W-:Y:S01]  /*6230*/  FMNMX.FTZ R3, R42, R8, !PT ;  /* 0x000000082a037209 */ /* 0x000fe20007810000 */
[----:B------:R-:W-:Y:S01]  /*6240*/  LDSM.16.MT88.4 R92, [R209+0xa800] ;  /* 0x00a80000d15c783b */ /* 0x000fe20000004200 */
[----:B------:R-:W-:Y:S01]  /*6250*/  FMNMX.FTZ R8, R50, R9, !PT ;  /* 0x0000000932087209 */ /* 0x000fe20007810000 */
[----:B------:R-:W-:Y:S01]  /*6260*/  FMUL.FTZ R9, R136, UR38 ;  /* 0x0000002688097c20 */ /* 0x000fe20008410000 */
        /* <DEDUP_REMOVED lines=9> */
[----:B------:R-:W-:Y:S02]  /*6300*/  FMNMX.FTZ R6, R56, R6, !PT ;  /* 0x0000000638067209 */ /* 0x000fe40007810000 */
[----:B------:R-:W-:-:S02]  /*6310*/  FSETP.NEU.FTZ.AND P1, PT, R136, -INF , PT ;  /* 0xff8000008800780b */ /* 0x000fc40003f3d000 */
[----:B------:R-:W-:Y:S02]  /*6320*/  FMNMX.FTZ R11, R58, R5, !PT ;  /* 0x000000053a0b7209 */ /* 0x000fe40007810000 */
[----:B------:R-:W-:Y:S02]  /*6330*/  FMNMX.FTZ R5, R57, R6, !PT ;  /* 0x0000000639057209 */ /* 0x000fe40007810000 */
[----:B------:R-:W-:Y:S01]  /*6340*/  FSEL R3, R9, RZ, P1 ;  /* 0x000000ff09037208 */ /* 0x000fe20000800000 */
[----:B------:R-:W-:Y:S01]  /*6350*/  IMAD.WIDE.U32 R8, R12, -0x2daee0ad, RZ ;  /* 0xd2511f530c087825 */ /* 0x000fe200078e00ff */
[----:B------:R-:W-:Y:S01]  /*6360*/  FMNMX.FTZ R11, R89, R11, !PT ;  /* 0x0000000b590b7209 */ /* 0x000fe20007810000 */
[----:B------:R-:W1:Y:S01]  /*6370*/  SHFL.BFLY PT, R14, R5, 0x2, 0x1f ;  /* 0x0c401f00050e7f89 */ /* 0x000e6200000e0000 */
[----:B--2---:R-:W-:Y:S01]  /*6380*/  FMNMX.FTZ R135, R135, R20, !PT ;  /* 0x0000001487877209 */ /* 0x004fe20007810000 */
[--C-:B------:R-:W-:Y:S01]  /*6390*/  FFMA.FTZ R7, R36, UR38, -R3.reuse ;  /* 0x0000002624077c23 */ /* 0x100fe20008010803 */
[----:B------:R-:W-:Y:S01]  /*63a0*/  LOP3.LUT R6, R9, UR39, R138, 0x96, !PT ;  /* 0x0000002709067c12 */ /* 0x000fe2000f8e968a */
[----:B------:R-:W2:Y:S01]  /*63b0*/  SHFL.BFLY PT, R15, R11, 0x2, 0x1f ;  /* 0x0c401f000b0f7f89 */ /* 0x000ea200000e0000 */
[--C-:B------:R-:W-:Y:S01]  /*63c0*/  FFMA.FTZ R12, R25, UR38, -R3.reuse ;  /* 0x00000026190c7c23 */ /* 0x100fe20008010803 */
[----:B------:R3:W-:Y:S01]  /*63d0*/  MUFU.EX2 R121, R7 ;  /* 0x0000000700797308 */ /* 0x0007e20000000800 */
[----:B------:R-:W-:Y:S01]  /*63e0*/  LOP3.LUT R9, R19, UR33, R8, 0x96, !PT ;  /* 0x0000002113097c12 */ /* 0x000fe2000f8e9608 */
[----:B------:R-:W-:Y:S01]  /*63f0*/  FFMA.FTZ R13, R24, UR38, -R3 ;  /* 0x00000026180d7c23 */ /* 0x000fe20008010803 */
[----:B------:R-:W-:-:S05]  /*6400*/  FSETP.NEU.FTZ.AND P1, PT, R135, -INF , PT ;  /* 0xff8000008700780b */ /* 0x000fca0003f3d000 */
[----:B------:R-:W-:Y:S08]  /*6410*/  MUFU.EX2 R105, R12 ;  /* 0x0000000c00697308 */ /* 0x000ff00000000800 */
[----:B------:R4:W5:Y:S01]  /*6420*/  MUFU.EX2 R104, R13 ;  /* 0x0000000d00687308 */ /* 0x0009620000000800 */
[----:B---3--:R-:W-:Y:S01]  /*6430*/  FFMA.FTZ R7, R37, UR38, -R3 ;  /* 0x0000002625077c23 */ /* 0x008fe20008010803 */
[----:B-1----:R-:W-:-:S02]  /*6440*/  FMNMX.FTZ R5, R5, R14, !PT ;  /* 0x0000000e05057209 */ /* 0x002fc40007810000 */
[----:B--2---:R-:W-:-:S03]  /*6450*/  FMNMX.FTZ R11, R11, R15, !PT ;  /* 0x0000000f0b0b7209 */ /* 0x004fc60007810000 */
[----:B------:R-:W1:Y:S01]  /*6460*/  SHFL.BFLY PT, R134, R5, 0x1, 0x1f ;  /* 0x0c201f0005867f89 */ /* 0x000e6200000e0000 */
[----:B------:R2:W3:Y:S03]  /*6470*/  MUFU.EX2 R120, R7 ;  /* 0x0000000700787308 */ /* 0x0004e60000000800 */
[----:B------:R-:W3:Y:S01]  /*6480*/  SHFL.BFLY PT, R137, R11, 0x1, 0x1f ;  /* 0x0c201f000b897f89 */ /* 0x000ee200000e0000 */
[----:B----4-:R-:W-:Y:S02]  /*6490*/  LOP3.LUT R13, R17, UR33, R234, 0x96, !PT ;  /* 0x00000021110d7c12 */ /* 0x010fe4000f8e96ea */
[----:B-----5:R-:W-:Y:S02]  /*64a0*/  F2FP.BF16.F32.PACK_AB R2, R104, R105 ;  /* 0x000000696802723e */ /* 0x020fe400000010ff */
[----:B--2---:R-:W-:-:S05]  /*64b0*/  LOP3.LUT R7, R235, UR39, R138, 0x96, !PT ;  /* 0x00000027eb077c12 */ /* 0x004fca000f8e968a */
[----:B------:R-:W-:Y:S01]  /*64c0*/  IMAD.WIDE.U32 R240, R7, -0x326172a9, RZ ;  /* 0xcd9e8d5707f07825 */ /* 0x000fe200078e00ff */
[----:B-1----:R-:W-:-:S03]  /*64d0*/  FMNMX.FTZ R134, R5, R134, !PT ;  /* 0x0000008605867209 */ /* 0x002fc60007810000 */
[----:B------:R-:W-:Y:S01]  /*64e0*/  IMAD.WIDE.U32 R6, R6, -0x326172a9, RZ ;  /* 0xcd9e8d5706067825 */ /* 0x000fe200078e00ff */
[--C-:B------:R-:W-:Y:S02]  /*64f0*/  LOP3.LUT R8, R241, UR36, R22.reuse, 0x96, !PT ;  /* 0x00000024f1087c12 */ /* 0x100fe4000f8e9616 */
[----:B---3--:R-:W-:Y:S02]  /*6500*/  FMNMX.FTZ R137, R11, R137, !PT ;  /* 0x000000890b897209 */ /* 0x008fe40007810000 */
[----:B------:R-:W-:Y:S01]  /*6510*/  LOP3.LUT R12, R7, UR36, R22, 0x96, !PT ;  /* 0x00000024070c7c12 */ /* 0x000fe2000f8e9616 */
[----:B------:R-:W-:-:S04]  /*6520*/  IMAD.WIDE.U32 R24, R8, -0x2daee0ad, RZ ;  /* 0xd2511f5308187825 */ /* 0x000fc800078e00ff */
[----:B------:R-:W-:Y:S01]  /*6530*/  FFMA.FTZ R7, R30, UR38, -R3 ;  /* 0x000000261e077c23 */ /* 0x000fe20008010803 */
[----:B------:R-:W-:Y:S01]  /*6540*/  IMAD.WIDE.U32 R22, R9, -0x326172a9, RZ ;  /* 0xcd9e8d5709167825 */ /* 0x000fe200078e00ff */
[----:B------:R-:W-:Y:S02]  /*6550*/  LOP3.LUT R17, R25, UR29, R16, 0x96, !PT ;  /* 0x0000001d19117c12 */ /* 0x000fe4000f8e9610 */
[----:B------:R1:W-:Y:S01]  /*6560*/  MUFU.EX2 R106, R7 ;  /* 0x00000007006a7308 */ /* 0x0003e20000000800 */
[----:B------:R-:W-:Y:S01]  /*6570*/  IMAD.WIDE.U32 R8, R12, -0x2daee0ad, RZ ;  /* 0xd2511f530c087825 */ /* 0x000fe200078e00ff */
[----:B------:R-:W-:-:S04]  /*6580*/  LOP3.LUT R14, R23, UR32, R6, 0x96, !PT ;  /* 0x00000020170e7c12 */ /* 0x000fc8000f8e9606 */
[----:B------:R-:W-:Y:S01]  /*6590*/  LOP3.LUT R16, R9, UR29, R18, 0x96, !PT ;  /* 0x0000001d09107c12 */ /* 0x000fe2000f8e9612 */
[----:B------:R-:W-:-:S04]  /*65a0*/  IMAD.WIDE.U32 R18, R13, -0x326172a9, RZ ;  /* 0xcd9e8d570d127825 */ /* 0x000fc800078e00ff */
[----:B------:R-:W-:Y:S01]  /*65b0*/  FFMA.FTZ R9, R21, UR38, -R3 ;  /* 0x0000002615097c23 */ /* 0x000fe20008010803 */
[----:B------:R-:W-:Y:S01]  /*65c0*/  IMAD.WIDE.U32 R20, R17, -0x326172a9, RZ ;  /* 0xcd9e8d5711147825 */ /* 0x000fe200078e00ff */
[----:B------:R-:W-:Y:S02]  /*65d0*/  LOP3.LUT R6, R19, UR32, R240, 0x96, !PT ;  /* 0x0000002013067c12 */ /* 0x000fe4000f8e96f0 */
[----:B------:R2:W-:Y:S01]  /*65e0*/  MUFU.EX2 R250, R9 ;  /* 0x0000000900fa7308 */ /* 0x0005e20000000800 */
[----:B------:R-:W-:-:S04]  /*65f0*/  IMAD.WIDE.U32 R14, R14, -0x2daee0ad, RZ ;  /* 0xd2511f530e0e7825 */ /* 0x000fc800078e00ff */
[----:B-1----:R-:W-:-:S04]  /*6600*/  FFMA.FTZ R7, R26, UR38, -R3 ;  /* 0x000000261a077c23 */ /* 0x002fc80008010803 */
[----:B------:R1:W-:Y:S01]  /*6610*/  MUFU.EX2 R107, R7 ;  /* 0x00000007006b7308 */ /* 0x0003e20000000800 */
[----:B--2---:R-:W-:Y:S02]  /*6620*/  LOP3.LUT R9, R21, UR28, R18, 0x96, !PT ;  /* 0x0000001c15097c12 */ /* 0x004fe4000f8e9612 */
[----:B------:R-:W-:Y:S01]  /*6630*/  LOP3.LUT R21, R15, UR27, R8, 0x96, !PT ;  /* 0x0000001b0f157c12 */ /* 0x000fe2000f8e9608 */
[----:B-1----:R-:W-:Y:S01]  /*6640*/  FFMA.FTZ R7, R27, UR38, -R3 ;  /* 0x000000261b077c23 */ /* 0x002fe20008010803 */
[----:B------:R-:W-:Y:S01]  /*6650*/  FMUL.FTZ R3, R135, UR38 ;  /* 0x0000002687037c20 */ /* 0x000fe20008410000 */
[----:B------:R-:W-:Y:S02]  /*6660*/  IMAD.WIDE.U32 R26, R16, -0x326172a9, RZ ;  /* 0xcd9e8d57101a7825 */ /* 0x000fe400078e00ff */
[----:B------:R1:W-:Y:S02]  /*6670*/  MUFU.EX2 R251, R7 ;  /* 0x0000000700fb7308 */ /* 0x0003e40000000800 */
[----:B------:R-:W-:Y:S01]  /*6680*/  FSEL R3, R3, RZ, P1 ;  /* 0x000000ff03037208 */ /* 0x000fe20000800000 */
[----:B------:R-:W-:Y:S01]  /*6690*/  IMAD.WIDE.U32 R16, R9, -0x2daee0ad, RZ ;  /* 0xd2511f5309107825 */ /* 0x000fe200078e00ff */
[----:B------:R-:W-:-:S02]  /*66a0*/  LOP3.LUT R5, R27, UR28, R22, 0x96, !PT ;  /* 0x0000001c1b057c12 */ /* 0x000fc4000f8e9616 */
[----:B------:R-:W-:Y:S01]  /*66b0*/  FSETP.NEU.FTZ.AND P1, PT, R134, -INF , PT ;  /* 0xff8000008600780b */ /* 0x000fe20003f3d000 */
[--C-:B------:R-:W-:Y:S01]  /*66c0*/  FFMA.FTZ R11, R33, UR38, -R3.reuse ;  /* 0x00000026210b7c23 */ /* 0x100fe20008010803 */
[----:B------:R-:W-:Y:S01]  /*66d0*/  FFMA.FTZ R13, R31, UR38, -R3 ;  /* 0x000000261f0d7c23 */ /* 0x000fe20008010803 */
[----:B------:R-:W-:-:S04]  /*66e0*/  IMAD.WIDE.U32 R40, R5, -0x2daee0ad, RZ ;  /* 0xd2511f5305287825 */ /* 0x000fc800078e00ff */
[--C-:B------:R-:W-:Y:S01]  /*66f0*/  FFMA.FTZ R5, R34, UR38, -R3.reuse ;  /* 0x0000002622057c23 */ /* 0x100fe20008010803 */
[--C-:B------:R-:W-:Y:S01]  /*6700*/  FFMA.FTZ R18, R28, UR38, -R3.reuse ;  /* 0x000000261c127c23 */ /* 0x100fe20008010803 */
[----:B------:R-:W-:Y:S01]  /*6710*/  MUFU.EX2 R245, R11 ;  /* 0x0000000b00f57308 */ /* 0x000fe20000000800 */
[----:B------:R-:W-:Y:S01]  /*6720*/  LOP3.LUT R19, R41, UR10, R14, 0x96, !PT ;  /* 0x0000000a29137c12 */ /* 0x000fe2000f8e960e */
[--C-:B------:R-:W-:Y:S01]  /*6730*/  FFMA.FTZ R14, R29, UR38, -R3.reuse ;  /* 0x000000261d0e7c23 */ /* 0x100fe20008010803 */
[----:B-1----:R-:W-:Y:S01]  /*6740*/  IMAD.WIDE.U32 R6, R6, -0x2daee0ad, RZ ;  /* 0xd2511f5306067825 */ /* 0x002fe200078e00ff */
[----:B------:R-:W1:Y:S04]  /*6750*/  LDSM.16.MT88.4 R28, [R207+0xa000] ;  /* 0x00a00000cf1c783b */ /* 0x000e680000004200 */
[----:B------:R2:W3:Y:S01]  /*6760*/  MUFU.EX2 R247, R5 ;  /* 0x0000000500f77308 */ /* 0x0004e20000000800 */
[----:B------:R-:W-:Y:S01]  /*6770*/  LOP3.LUT R12, R7, UR27, R24, 0x96, !PT ;  /* 0x0000001b070c7c12 */ /* 0x000fe2000f8e9618 */
[----:B------:R-:W-:Y:S01]  /*6780*/  FFMA.FTZ R7, R39, UR38, -R3 ;  /* 0x0000002627077c23 */ /* 0x000fe20008010803 */
[----:B------:R-:W-:Y:S01]  /*6790*/  LOP3.LUT R6, R17, UR10, R6, 0x96, !PT ;  /* 0x0000000a11067c12 */ /* 0x000fe2000f8e9606 */
[----:B------:R-:W-:-:S04]  /*67a0*/  IMAD.WIDE.U32 R24, R21, -0x326172a9, RZ ;  /* 0xcd9e8d5715187825 */ /* 0x000fc800078e00ff */
[----:B------:R4:W-:Y:S01]  /*67b0*/  MUFU.EX2 R249, R7 ;  /* 0x0000000700f97308 */ /* 0x0009e20000000800 */
[----:B------:R-:W-:-:S05]  /*67c0*/  IMAD.WIDE.U32 R8, R12, -0x326172a9, RZ ;  /* 0xcd9e8d570c087825 */ /* 0x000fca00078e00ff */
[----:B------:R-:W-:Y:S02]  /*67d0*/  LOP3.LUT R9, R9, UR11, R20, 0x96, !PT ;  /* 0x0000000b09097c12 */ /* 0x000fe4000f8e9614 */
[----:B------:R-:W-:Y:S01]  /*67e0*/  MUFU.EX2 R244, R13 ;  /* 0x0000000d00f47308 */ /* 0x000fe20000000800 */
[----:B--2---:R-:W-:-:S07]  /*67f0*/  FFMA.FTZ R5, R32, UR38, -R3 ;  /* 0x0000002620057c23 */ /* 0x004fce0008010803 */
[----:B------:R-:W-:Y:S01]  /*6800*/  MUFU.EX2 R246, R5 ;  /* 0x0000000500f67308 */ /* 0x000fe20000000800 */
[----:B----4-:R-:W-:-:S07]  /*6810*/  FFMA.FTZ R7, R38, UR38, -R3 ;  /* 0x0000002626077c23 */ /* 0x010fce0008010803 */
[----:B------:R2:W4:Y:S08]  /*6820*/  MUFU.EX2 R248, R7 ;  /* 0x0000000700f87308 */ /* 0x0005300000000800 */
[----:B------:R5:W-:Y:S08]  /*6830*/  MUFU.EX2 R243, R14 ;  /* 0x0000000e00f37308 */ /* 0x000bf00000000800 */
[----:B------:R-:W1:Y:S01]  /*6840*/  MUFU.EX2 R242, R18 ;  /* 0x0000001200f27308 */ /* 0x000e620000000800 */
[----:B--2---:R-:W-:-:S03]  /*6850*/  IMAD.WIDE.U32 R6, R6, -0x326172a9, RZ ;  /* 0xcd9e8d5706067825 */ /* 0x004fc600078e00ff */
[----:B------:R-:W-:Y:S02]  /*6860*/  LOP3.LUT R0, R6, 0xffff, RZ, 0xc0, !PT ;  /* 0x0000ffff06007812 */ /* 0x000fe400078ec0ff */
[----:B------:R-:W-:Y:S01]  /*6870*/  LOP3.LUT R3, R7, UR21, R8, 0x96, !PT ;  /* 0x0000001507037c12 */ /* 0x000fe2000f8e9608 */
[----:B------:R-:W-:Y:S01]  /*6880*/  IMAD.WIDE.U32 R8, R9, -0x2daee0ad, RZ ;  /* 0xd2511f5309087825 */ /* 0x000fe200078e00ff */
[----:B------:R-:W-:Y:S02]  /*6890*/  SHF.R.U32.HI R12, RZ, 0x8, R0 ;  /* 0x00000008ff0c7819 */ /* 0x000fe40000011600 */
[----:B------:R-:W-:Y:S02]  /*68a0*/  LOP3.LUT R0, R3, 0xffff, RZ, 0xc0, !PT ;  /* 0x0000ffff03007812 */ /* 0x000fe400078ec0ff */
[----:B------:R-:W-:Y:S02]  /*68b0*/  SHF.R.U32.HI R7, RZ, 0x10, R6 ;  /* 0x00000010ff077819 */ /* 0x000fe40000011606 */
[----:B------:R-:W-:-:S02]  /*68c0*/  SHF.R.U32.HI R4, RZ, 0x10, R3 ;  /* 0x00000010ff047819 */ /* 0x000fc40000011603 */
[----:B------:R-:W-:Y:S02]  /*68d0*/  LOP3.LUT R17, R6, 0xff, RZ, 0xc0, !PT ;  /* 0x000000ff06117812 */ /* 0x000fe400078ec0ff */
[----:B------:R-:W-:Y:S02]  /*68e0*/  SHF.R.U32.HI R15, RZ, 0x18, R6 ;  /* 0x00000018ff0f7819 */ /* 0x000fe40000011606 */
[----:B------:R-:W-:Y:S02]  /*68f0*/  LOP3.LUT R6, R3, 0xff, RZ, 0xc0, !PT ;  /* 0x000000ff03067812 */ /* 0x000fe400078ec0ff */
[----:B------:R-:W-:Y:S02]  /*6900*/  SHF.R.U32.HI R5, RZ, 0x18, R3 ;  /* 0x00000018ff057819 */ /* 0x000fe40000011603 */
[----:B------:R-:W-:Y:S02]  /*6910*/  SHF.R.U32.HI R3, RZ, 0x8, R0 ;  /* 0x00000008ff037819 */ /* 0x000fe40000011600 */
[----:B------:R-:W-:-:S02]  /*6920*/  LOP3.LUT R7, R7, 0xff, RZ, 0xc0, !PT ;  /* 0x000000ff07077812 */ /* 0x000fc400078ec0ff */
[----:B------:R-:W-:Y:S02]  /*6930*/  LOP3.LUT R0, R4, 0xff, RZ, 0xc0, !PT ;  /* 0x000000ff04007812 */ /* 0x000fe400078ec0ff */
[----:B------:R-:W-:Y:S02]  /*6940*/  PRMT R4, R17, 0x5410, R12 ;  /* 0x0000541011047816 */ /* 0x000fe4000000000c */
[----:B------:R-:W-:Y:S02]  /*6950*/  PRMT R12, R7, 0x5410, R15 ;  /* 0x00005410070c7816 */ /* 0x000fe4000000000f */
[----:B------:R-:W-:Y:S02]  /*6960*/  PRMT R7, R0, 0x5410, R5 ;  /* 0x0000541000077816 */ /* 0x000fe40000000005 */
[----:B------:R-:W-:Y:S01]  /*6970*/  PRMT R13, R6, 0x5410, R3 ;  /* 0x00005410060d7816 */ /* 0x000fe20000000003 */
[----:B------:R-:W-:Y:S01]  /*6980*/  FMUL.FTZ R3, R134, UR38 ;  /* 0x0000002686037c20 */ /* 0x000fe20008410000 */
[----:B------:R-:W-:-:S02]  /*6990*/  HSET2.LE.AND R0, R4, R10, PT ;  /* 0x0000000a04007233 */ /* 0x000fc40003803000 */
[----:B------:R-:W-:Y:S02]  /*69a0*/  F2FP.BF16.F32.PACK_AB R5, R120, R121 ;  /* 0x000000797805723e */ /* 0x000fe400000010ff */
[--C-:B------:R-:W-:Y:S02]  /*69b0*/  HSET2.LE.AND R4, R13, R10.reuse, PT ;  /* 0x0000000a0d047233 */ /* 0x100fe40003803000 */
[----:B------:R-:W-:Y:S02]  /*69c0*/  LOP3.LUT R6, R0, R2, RZ, 0xc0, !PT ;  /* 0x0000000200067212 */ /* 0x000fe400078ec0ff */
[----:B------:R-:W-:Y:S02]  /*69d0*/  FSEL R0, R3, RZ, P1 ;  /* 0x000000ff03007208 */ /* 0x000fe40000800000 */
[----:B------:R-:W-:Y:S02]  /*69e0*/  HSET2.LE.AND R2, R12, R10, PT ;  /* 0x0000000a0c027233 */ /* 0x000fe40003803000 */
[----:B---3--:R-:W-:-:S02]  /*69f0*/  F2FP.BF16.F32.PACK_AB R3, R245, R247 ;  /* 0x000000f7f503723e */ /* 0x008fc400000010ff */
[----:B------:R-:W-:Y:S02]  /*6a00*/  HSET2.LE.AND R12, R7, R10, PT ;  /* 0x0000000a070c7233 */ /* 0x000fe40003803000 */
[----:B------:R-:W-:Y:S01]  /*6a10*/  LOP3.LUT R7, R2, R3, RZ, 0xc0, !PT ;  /* 0x0000000302077212 */ /* 0x000fe200078ec0ff */
[----:B------:R-:W-:Y:S01]  /*6a20*/  FFMA.FTZ R2, R49, UR38, -R0 ;  /* 0x0000002631027c23 */ /* 0x000fe20008010800 */
[----:B----4-:R-:W-:Y:S02]  /*6a30*/  F2FP.BF16.F32.PACK_AB R13, R248, R249 ;  /* 0x000000f9f80d723e */ /* 0x010fe400000010ff */
[----:B------:R-:W-:Y:S01]  /*6a40*/  LOP3.LUT R4, R4, R5, RZ, 0xc0, !PT ;  /* 0x0000000504047212 */ /* 0x000fe200078ec0ff */
[----:B------:R2:W-:Y:S01]  /*6a50*/  MUFU.EX2 R239, R2 ;  /* 0x0000000200ef7308 */ /* 0x0005e20000000800 */
[----:B------:R-:W-:Y:S02]  /*6a60*/  LOP3.LUT R11, R9, UR23, R16, 0x96, !PT ;  /* 0x00000017090b7c12 */ /* 0x000fe4000f8e9610 */
[----:B------:R-:W-:Y:S01]  /*6a70*/  LOP3.LUT R5, R12, R13, RZ, 0xc0, !PT ;  /* 0x0000000d0c057212 */ /* 0x000fe200078ec0ff */
[----:B------:R-:W-:Y:S01]  /*6a80*/  FMUL.FTZ R12, R137, UR38 ;  /* 0x00000026890c7c20 */ /* 0x000fe20008410000 */
[----:B------:R-:W-:-:S02]  /*6a90*/  LOP3.LUT R9, R8, 0xffff, RZ, 0xc0, !PT ;  /* 0x0000ffff08097812 */ /* 0x000fc400078ec0ff */
[----:B------:R-:W-:Y:S02]  /*6aa0*/  LOP3.LUT R13, R8, 0xff, RZ, 0xc0, !PT ;  /* 0x000000ff080d7812 */ /* 0x000fe400078ec0ff */
[--C-:B-----5:R-:W-:Y:S01]  /*6ab0*/  SHF.R.U32.HI R14, RZ, 0x10, R8.reuse ;  /* 0x00000010ff0e7819 */ /* 0x120fe20000011608 */
[C---:B------:R-:W-:Y:S01]  /*6ac0*/  HMMA.16816.F32.BF16 R148, R4.reuse, R156, RZ ;  /* 0x0000009c0494723c */ /* 0x040fe200000418ff */
[----:B------:R-:W-:Y:S01]  /*6ad0*/  SHF.R.U32.HI R17, RZ, 0x18, R8 ;  /* 0x00000018ff117819 */ /* 0x000fe20000011608 */
[--C-:B------:R-:W-:Y:S01]  /*6ae0*/  FFMA.FTZ R8, R42, UR38, -R0.reuse ;  /* 0x000000262a087c23 */ /* 0x100fe20008010800 */
[----:B------:R-:W-:Y:S02]  /*6af0*/  SHF.R.U32.HI R9, RZ, 0x8, R9 ;  /* 0x00000008ff097819 */ /* 0x000fe40000011609 */
[----:B------:R-:W-:Y:S01]  /*6b00*/  FSETP.NEU.FTZ.AND P1, PT, R137, -INF , PT ;  /* 0xff8000008900780b */ /* 0x000fe20003f3d000 */
[----:B------:R-:W-:Y:S01]  /*6b10*/  MUFU.EX2 R238, R8 ;  /* 0x0000000800ee7308 */ /* 0x000fe20000000800 */
[----:B--2---:R-:W-:Y:S01]  /*6b20*/  FFMA.FTZ R2, R43, UR38, -R0 ;  /* 0x000000262b027c23 */ /* 0x004fe20008010800 */
[----:B------:R-:W-:Y:S01]  /*6b30*/  PRMT R20, R13, 0x5410, R9 ;  /* 0x000054100d147816 */ /* 0x000fe20000000009 */
[----:B-1----:R-:W-:Y:S01]  /*6b40*/  HMMA.16816.F32.BF16 R164, R4, R28, RZ ;  /* 0x0000001c04a4723c */ /* 0x002fe200000418ff */
[----:B------:R-:W-:-:S02]  /*6b50*/  SHF.R.U32.HI R9, RZ, 0x10, R11 ;  /* 0x00000010ff097819 */ /* 0x000fc4000001160b */
[----:B------:R-:W-:Y:S02]  /*6b60*/  SHF.R.U32.HI R13, RZ, 0x18, R11 ;  /* 0x00000018ff0d7819 */ /* 0x000fe4000001160b */
[----:B------:R1:W-:Y:S01]  /*6b70*/  MUFU.EX2 R237, R2 ;  /* 0x0000000200ed7308 */ /* 0x0003e20000000800 */
[C---:B------:R-:W-:Y:S06]  /*6b80*/  HMMA.16816.F32.BF16 R36, R4.reuse, R44, RZ ;  /* 0x0000002c0424723c */ /* 0x040fec00000418ff */
[C---:B------:R-:W-:Y:S06]  /*6b90*/  HMMA.16816.F32.BF16 R52, R4.reuse, R72, RZ ;  /* 0x000000480434723c */ /* 0x040fec00000418ff */
[----:B------:R-:W-:Y:S01]  /*6ba0*/  HMMA.16816.F32.BF16 R68, R4, R192, RZ ;  /* 0x000000c00444723c */ /* 0x000fe200000418ff */
[----:B-1----:R-:W-:-:S05]  /*6bb0*/  IMAD.WIDE.U32 R2, R19, -0x326172a9, RZ ;  /* 0xcd9e8d5713027825 */ /* 0x002fca00078e00ff */
[C---:B------:R-:W-:Y:S01]  /*6bc0*/  HMMA.16816.F32.BF16 R84, R4.reuse, R180, RZ ;  /* 0x000000b40454723c */ /* 0x040fe200000418ff */
[----:B------:R-:W-:Y:S02]  /*6bd0*/  LOP3.LUT R8, R3, UR21, R24, 0x96, !PT ;  /* 0x0000001503087c12 */ /* 0x000fe4000f8e9618 */
[C---:B------:R-:W-:Y:S01]  /*6be0*/  LOP3.LUT R15, R2.reuse, 0xffff, RZ, 0xc0, !PT ;  /* 0x0000ffff020f7812 */ /* 0x040fe200078ec0ff */
[----:B------:R-:W-:Y:S01]  /*6bf0*/  FFMA.FTZ R3, R35, UR38, -R0 ;  /* 0x0000002623037c23 */ /* 0x000fe20008010800 */
[----:B------:R-:W-:Y:S01]  /*6c00*/  LOP3.LUT R19, R2, 0xff, RZ, 0xc0, !PT ;  /* 0x000000ff02137812 */ /* 0x000fe200078ec0ff */
[C---:B------:R-:W-:Y:S01]  /*6c10*/  HMMA.16816.F32.BF16 R100, R4.reuse, R184, RZ ;  /* 0x000000b80464723c */ /* 0x040fe200000418ff */
[--C-:B------:R-:W-:Y:S01]  /*6c20*/  SHF.R.U32.HI R16, RZ, 0x10, R2.reuse ;  /* 0x00000010ff107819 */ /* 0x100fe20000011602 */
[----:B------:R1:W2:Y:S01]  /*6c30*/  MUFU.EX2 R236, R3 ;  /* 0x0000000300ec7308 */ /* 0x0002a20000000800 */
[----:B------:R-:W-:Y:S01]  /*6c40*/  SHF.R.U32.HI R18, RZ, 0x18, R2 ;  /* 0x00000018ff127819 */ /* 0x000fe20000011602 */
[----:B------:R-:W3:Y:S01]  /*6c50*/  LDSM.16.MT88.4 R32, [R205+0xa800] ;  /* 0x00a80000cd20783b */ /* 0x000ee20000004200 */
[----:B------:R-:W-:Y:S01]  /*6c60*/  FSEL R2, R12, RZ, P1 ;  /* 0x000000ff0c027208 */ /* 0x000fe20000800000 */
[----:B------:R-:W-:Y:S01]  /*6c70*/  HMMA.16816.F32.BF16 R116, R4, R188, RZ ;  /* 0x000000bc0474723c */ /* 0x000fe200000418ff */
[----:B------:R-:W-:-:S02]  /*6c80*/  LOP3.LUT R12, R14, 0xff, RZ, 0xc0, !PT ;  /* 0x000000ff0e0c7812 */ /* 0x000fc400078ec0ff */
[----:B------:R-:W-:Y:S02]  /*6c90*/  LOP3.LUT R14, R11, 0xff, RZ, 0xc0, !PT ;  /* 0x000000ff0b0e7812 */ /* 0x000fe400078ec0ff */
[----:B------:R-:W-:Y:S01]  /*6ca0*/  PRMT R22, R12, 0x5410, R17 ;  /* 0x000054100c167816 */ /* 0x000fe20000000011 */
[----:B------:R-:W-:Y:S01]  /*6cb0*/  HMMA.16816.F32.BF16 R152, R4, R158, RZ ;  /* 0x0000009e0498723c */ /* 0x000fe200000418ff */
[----:B------:R-:W-:-:S05]  /*6cc0*/  LOP3.LUT R12, R16, 0xff, RZ, 0xc0, !PT ;  /* 0x000000ff100c7812 */ /* 0x000fca00078ec0ff */
[----:B------:R-:W-:Y:S01]  /*6cd0*/  HMMA.16816.F32.BF16 R168, R4, R30, RZ ;  /* 0x0000001e04a8723c */ /* 0x000fe200000418ff */
[----:B-1----:R-:W-:-:S04]  /*6ce0*/  LOP3.LUT R3, R11, 0xffff, RZ, 0xc0, !PT ;  /* 0x0000ffff0b037812 */ /* 0x002fc800078ec0ff */
[----:B------:R-:W-:Y:S01]  /*6cf0*/  SHF.R.U32.HI R11, RZ, 0x8, R3 ;  /* 0x00000008ff0b7819 */ /* 0x000fe20000011603 */
[C---:B------:R-:W-:Y:S01]  /*6d00*/  HMMA.16816.F32.BF16 R64, R4.reuse, R74, RZ ;  /* 0x0000004a0440723c */ /* 0x040fe200000418ff */
[----:B------:R-:W-:Y:S01]  /*6d10*/  LOP3.LUT R3, R9, 0xff, RZ, 0xc0, !PT ;  /* 0x000000ff09037812 */ /* 0x000fe200078ec0ff */
[----:B------:R-:W-:Y:S01]  /*6d20*/  FFMA.FTZ R9, R50, UR38, -R2 ;  /* 0x0000002632097c23 */ /* 0x000fe20008010802 */
[----:B------:R-:W-:Y:S02]  /*6d30*/  PRMT R21, R14, 0x5410, R11 ;  /* 0x000054100e157816 */ /* 0x000fe4000000000b */
[----:B------:R-:W-:Y:S01]  /*6d40*/  PRMT R23, R3, 0x5410, R13 ;  /* 0x0000541003177816 */ /* 0x000fe2000000000d */
[----:B------:R1:W-:Y:S01]  /*6d50*/  MUFU.EX2 R233, R9 ;  /* 0x0000000900e97308 */ /* 0x0003e20000000800 */
[C---:B------:R-:W-:Y:S01]  /*6d60*/  LOP3.LUT R3, R8.reuse, 0xffff, RZ, 0xc0, !PT ;  /* 0x0000ffff08037812 */ /* 0x040fe200078ec0ff */
[----:B------:R-:W-:Y:S01]  /*6d70*/  HMMA.16816.F32.BF16 R80, R4, R194, RZ ;  /* 0x000000c20450723c */ /* 0x000fe200000418ff */
[----:B------:R-:W-:-:S02]  /*6d80*/  LOP3.LUT R13, R8, 0xff, RZ, 0xc0, !PT ;  /* 0x000000ff080d7812 */ /* 0x000fc400078ec0ff */
[----:B------:R-:W-:Y:S01]  /*6d90*/  SHF.R.U32.HI R11, RZ, 0x8, R3 ;  /* 0x00000008ff0b7819 */ /* 0x000fe20000011603 */
[----:B------:R-:W-:Y:S02]  /*6da0*/  FFMA.FTZ R3, R48, UR38, -R2 ;  /* 0x0000002630037c23 */ /* 0x000fe40008010802 */
[----:B------:R-:W-:Y:S01]  /*6db0*/  HMMA.16816.F32.BF16 R96, R4, R182, RZ ;  /* 0x000000b60460723c */ /* 0x000fe200000418ff */
[----:B------:R-:W-:Y:S01]  /*6dc0*/  PRMT R17, R13, 0x5410, R11 ;  /* 0x000054100d117816 */ /* 0x000fe2000000000b */
[----:B------:R4:W5:Y:S01]  /*6dd0*/  MUFU.EX2 R220, R3 ;  /* 0x0000000300dc7308 */ /* 0x0009620000000800 */
[----:B------:R-:W-:-:S03]  /*6de0*/  SHF.R.U32.HI R11, RZ, 0x18, R8 ;  /* 0x00000018ff0b7819 */ /* 0x000fc60000011608 */
[----:B------:R-:W-:Y:S01]  /*6df0*/  HMMA.16816.F32.BF16 R112, R4, R186, RZ ;  /* 0x000000ba0470723c */ /* 0x000fe200000418ff */
[----:B-1----:R-:W-:Y:S02]  /*6e00*/  SHF.R.U32.HI R9, RZ, 0x8, R15 ;  /* 0x00000008ff097819 */ /* 0x002fe4000001160f */
[----:B------:R-:W-:Y:S01]  /*6e10*/  PRMT R15, R12, 0x5410, R18 ;  /* 0x000054100c0f7816 */ /* 0x000fe20000000012 */
[----:B------:R-:W-:Y:S01]  /*6e20*/  FFMA.FTZ R12, R76, UR38, -R2 ;  /* 0x000000264c0c7c23 */ /* 0x000fe20008010802 */
[----:B------:R-:W-:Y:S01]  /*6e30*/  PRMT R14, R19, 0x5410, R9 ;  /* 0x00005410130e7816 */ /* 0x000fe20000000009 */
[----:B------:R-:W1:Y:S02]  /*6e40*/  LDSM.16.MT88.4 R76, [R210+0xa800] ;  /* 0x00a80000d24c783b */ /* 0x000e640000004200 */
[----:B------:R2:W-:Y:S01]  /*6e50*/  MUFU.EX2 R203, R12 ;  /* 0x0000000c00cb7308 */ /* 0x0005e20000000800 */
[----:B------:R-:W-:Y:S02]  /*6e60*/  HSET2.LE.AND R15, R15, R10, PT ;  /* 0x0000000a0f0f7233 */ /* 0x000fe40003803000 */
[----:B----4-:R-:W-:-:S02]  /*6e70*/  SHF.R.U32.HI R3, RZ, 0x10, R8 ;  /* 0x00000010ff037819 */ /* 0x010fc40000011608 */
[----:B------:R-:W-:Y:S02]  /*6e80*/  F2FP.BF16.F32.PACK_AB R8, R250, R251 ;  /* 0x000000fbfa08723e */ /* 0x000fe400000010ff */
[----:B------:R-:W-:Y:S02]  /*6e90*/  LOP3.LUT R9, R3, 0xff, RZ, 0xc0, !PT ;  /* 0x000000ff03097812 */ /* 0x000fe400078ec0ff */
[--C-:B------:R-:W-:Y:S02]  /*6ea0*/  HSET2.LE.AND R3, R20, R10.reuse, PT ;  /* 0x0000000a14037233 */ /* 0x100fe40003803000 */
[--C-:B------:R-:W-:Y:S02]  /*6eb0*/  HSET2.LE.AND R14, R14, R10.reuse, PT ;  /* 0x0000000a0e0e7233 */ /* 0x100fe40003803000 */
[----:B------:R-:W-:Y:S02]  /*6ec0*/  PRMT R16, R9, 0x5410, R11 ;  /* 0x0000541009107816 */ /* 0x000fe4000000000b */
[----:B------:R-:W-:Y:S01]  /*6ed0*/  LOP3.LUT R130, R3, R8, RZ, 0xc0, !PT ;  /* 0x0000000803827212 */ /* 0x000fe200078ec0ff */
[----:B------:R-:W-:Y:S01]  /*6ee0*/  FFMA.FTZ R3, R51, UR38, -R2 ;  /* 0x0000002633037c23 */ /* 0x000fe20008010802 */
[----:B------:R-:W-:Y:S01]  /*6ef0*/  F2FP.BF16.F32.PACK_AB R8, R242, R243 ;  /* 0x000000f3f208723e */ /* 0x000fe200000010ff */
[----:B------:R-:W-:Y:S01]  /*6f00*/  HMMA.16816.F32.BF16 R48, R4, R46, RZ ;  /* 0x0000002e0430723c */ /* 0x000fe200000418ff */
[----:B--2---:R-:W-:Y:S01]  /*6f10*/  F2FP.BF16.F32.PACK_AB R12, R236, R238 ;  /* 0x000000eeec0c723e */ /* 0x004fe200000010ff */
[----:B------:R2:W4:Y:S01]  /*6f20*/  MUFU.EX2 R202, R3 ;  /* 0x0000000300ca7308 */ /* 0x0005220000000800 */
[----:B------:R-:W-:-:S02]  /*6f30*/  HSET2.LE.AND R9, R21, R10, PT ;  /* 0x0000000a15097233 */ /* 0x000fc40003803000 */
[----:B------:R-:W-:Y:S02]  /*6f40*/  LOP3.LUT R14, R14, R12, RZ, 0xc0, !PT ;  /* 0x0000000c0e0e7212 */ /* 0x000fe400078ec0ff */
[----:B------:R-:W-:Y:S02]  /*6f50*/  F2FP.BF16.F32.PACK_AB R11, R107, R106 ;  /* 0x0000006a6b0b723e */ /* 0x000fe400000010ff */
[----:B-----5:R-:W-:Y:S02]  /*6f60*/  F2FP.BF16.F32.PACK_AB R13, R220, R233 ;  /* 0x000000e9dc0d723e */ /* 0x020fe400000010ff */
[----:B------:R-:W-:Y:S02]  /*6f70*/  LOP3.LUT R128, R9, R11, RZ, 0xc0, !PT ;  /* 0x0000000b09807212 */ /* 0x000fe400078ec0ff */
[----:B------:R-:W-:Y:S02]  /*6f80*/  HSET2.LE.AND R9, R16, R10, PT ;  /* 0x0000000a10097233 */ /* 0x000fe40003803000 */
[----:B------:R-:W-:-:S02]  /*6f90*/  LOP3.LUT R15, R15, R13, RZ, 0xc0, !PT ;  /* 0x0000000d0f0f7212 */ /* 0x000fc400078ec0ff */
[--C-:B------:R-:W-:Y:S02]  /*6fa0*/  HSET2.LE.AND R16, R23, R10.reuse, PT ;  /* 0x0000000a17107233 */ /* 0x100fe40003803000 */
[--C-:B--2---:R-:W-:Y:S02]  /*6fb0*/  HSET2.LE.AND R3, R22, R10.reuse, PT ;  /* 0x0000000a16037233 */ /* 0x104fe40003803000 */
[----:B----4-:R-:W-:Y:S01]  /*6fc0*/  F2FP.BF16.F32.PACK_AB R11, R202, R203 ;  /* 0x000000cbca0b723e */ /* 0x010fe200000010ff */
[----:B------:R-:W-:Y:S02]  /*6fd0*/  HMMA.16816.F32.BF16 R20, R4, R190, RZ ;  /* 0x000000be0414723c */ /* 0x000fe400000418ff */
[----:B------:R-:W-:Y:S02]  /*6fe0*/  LOP3.LUT R131, R3, R8, RZ, 0xc0, !PT ;  /* 0x0000000803837212 */ /* 0x000fe400078ec0ff */
[----:B------:R-:W-:Y:S02]  /*6ff0*/  HSET2.LE.AND R3, R17, R10, PT ;  /* 0x0000000a11037233 */ /* 0x000fe40003803000 */
[----:B------:R-:W-:-:S02]  /*7000*/  F2FP.BF16.F32.PACK_AB R8, R237, R239 ;  /* 0x000000efed08723e */ /* 0x000fc400000010ff */
[----:B------:R-:W-:Y:S02]  /*7010*/  LOP3.LUT R13, R9, R11, RZ, 0xc0, !PT ;  /* 0x0000000b090d7212 */ /* 0x000fe400078ec0ff */
[----:B------:R-:W-:Y:S01]  /*7020*/  LOP3.LUT R12, R3, R8, RZ, 0xc0, !PT ;  /* 0x00000008030c7212 */ /* 0x000fe200078ec0ff */
[----:B------:R-:W-:Y:S01]  /*7030*/  FFMA.FTZ R3, R59, UR38, -R0 ;  /* 0x000000263b037c23 */ /* 0x000fe20008010800 */
[----:B------:R-:W-:-:S03]  /*7040*/  F2FP.BF16.F32.PACK_AB R17, R244, R246 ;  /* 0x000000f6f411723e */ /* 0x000fc600000010ff */
[----:B------:R2:W-:Y:S01]  /*7050*/  MUFU.EX2 R201, R3 ;  /* 0x0000000300c97308 */ /* 0x0005e20000000800 */
[----:B------:R-:W-:Y:S01]  /*7060*/  LOP3.LUT R129, R16, R17, RZ, 0xc0, !PT ;  /* 0x0000001110817212 */ /* 0x000fe200078ec0ff */
[C---:B------:R-:W-:Y:S01]  /*7070*/  HMMA.16816.F32.BF16 R160, R12.reuse, R28, RZ ;  /* 0x0000001c0ca0723c */ /* 0x040fe200000418ff */
[----:B------:R-:W4:Y:S05]  /*7080*/  LDSM.16.MT88.4 R16, [R209+0xb800] ;  /* 0x00b80000d110783b */ /* 0x000f2a0000004200 */
[C---:B------:R-:W-:Y:S06]  /*7090*/  HMMA.16816.F32.BF16 R172, R12.reuse, R30, RZ ;  /* 0x0000001e0cac723c */ /* 0x040fec00000418ff */
[----:B------:R-:W-:Y:S01]  /*70a0*/  HMMA.16816.F32.BF16 R144, R12, R156, RZ ;  /* 0x0000009c0c90723c */ /* 0x000fe200000418ff */
[----:B------:R-:W-:-:S02]  /*70b0*/  IMAD.MOV.U32 R30, RZ, RZ, R105 ;  /* 0x000000ffff1e7224 */ /* 0x000fc400078e0069 */
[----:B--2---:R-:W-:Y:S01]  /*70c0*/  FFMA.FTZ R3, R88, UR38, -R0 ;  /* 0x0000002658037c23 */ /* 0x004fe20008010800 */
[----:B------:R-:W-:Y:S02]  /*70d0*/  IMAD.MOV.U32 R31, RZ, RZ, R104 ;  /* 0x000000ffff1f7224 */ /* 0x000fe400078e0068 */
[C---:B------:R-:W-:Y:S01]  /*70e0*/  HMMA.16816.F32.BF16 R164, R128.reuse, R60, R164 ;  /* 0x0000003c80a4723c */ /* 0x040fe200000418a4 */
[----:B------:R2:W-:Y:S05]  /*70f0*/  MUFU.EX2 R200, R3 ;  /* 0x0000000300c87308 */ /* 0x0005ea0000000800 */
[C---:B------:R-:W-:Y:S06]  /*7100*/  HMMA.16816.F32.BF16 R168, R128.reuse, R62, R168 ;  /* 0x0000003e80a8723c */ /* 0x040fec00000418a8 */
[----:B---3--:R-:W-:Y:S01]  /*7110*/  HMMA.16816.F32.BF16 R148, R128, R32, R148 ;  /* 0x000000208094723c */ /* 0x008fe20000041894 */
[--C-:B--2---:R-:W-:Y:S01]  /*7120*/  FFMA.FTZ R3, R56, UR38, -R0.reuse ;  /* 0x0000002638037c23 */ /* 0x104fe20008010800 */
[----:B------:R-:W-:-:S04]  /*7130*/  FFMA.FTZ R0, R57, UR38, -R0 ;  /* 0x0000002639007c23 */ /* 0x000fc80008010800 */
[C---:B-1----:R-:W-:Y:S01]  /*7140*/  HMMA.16816.F32.BF16 R36, R128.reuse, R76, R36 ;  /* 0x0000004c8024723c */ /* 0x042fe20000041824 */
[----:B------:R1:W-:Y:S05]  /*7150*/  MUFU.EX2 R199, R3 ;  /* 0x0000000300c77308 */ /* 0x0003ea0000000800 */
[C---:B------:R-:W-:Y:S03]  /*7160*/  HMMA.16816.F32.BF16 R52, R128.reuse, R92, R52 ;  /* 0x0000005c8034723c */ /* 0x040fe60000041834 */
[----:B------:R2:W3:Y:S03]  /*7170*/  MUFU.EX2 R198, R0 ;  /* 0x0000000000c67308 */ /* 0x0004e60000000800 */
[C---:B------:R-:W-:Y:S06]  /*7180*/  HMMA.16816.F32.BF16 R68, R128.reuse, R140, R68 ;  /* 0x0000008c8044723c */ /* 0x040fec0000041844 */
[----:B------:R-:W-:Y:S01]  /*7190*/  HMMA.16816.F32.BF16 R84, R128, R176, R84 ;  /* 0x000000b08054723c */ /* 0x000fe20000041854 */
[----:B-1----:R-:W-:-:S04]  /*71a0*/  FFMA.FTZ R3, R91, UR38, -R2 ;  /* 0x000000265b037c23 */ /* 0x002fc80008010802 */
[----:B------:R-:W-:Y:S01]  /*71b0*/  MUFU.EX2 R196, R3 ;  /* 0x0000000300c47308 */ /* 0x000fe20000000800 */
[----:B------:R-:W-:Y:S01]  /*71c0*/  HMMA.16816.F32.BF16 R100, R128, R108, R100 ;  /* 0x0000006c8064723c */ /* 0x000fe20000041864 */
[----:B--2---:R-:W-:-:S05]  /*71d0*/  FFMA.FTZ R0, R90, UR38, -R2 ;  /* 0x000000265a007c23 */ /* 0x004fca0008010802 */
[C---:B----4-:R-:W-:Y:S01]  /*71e0*/  HMMA.16816.F32.BF16 R116, R128.reuse, R16, R116 ;  /* 0x000000108074723c */ /* 0x050fe20000041874 */
[----:B------:R1:W-:Y:S05]  /*71f0*/  MUFU.EX2 R197, R0 ;  /* 0x0000000000c57308 */ /* 0x0003ea0000000800 */
[C---:B------:R-:W-:Y:S06]  /*7200*/  HMMA.16816.F32.BF16 R152, R128.reuse, R34, R152 ;  /* 0x000000228098723c */ /* 0x040fec0000041898 */
[----:B------:R-:W-:Y:S01]  /*7210*/  HMMA.16816.F32.BF16 R48, R128, R78, R48 ;  /* 0x0000004e8030723c */ /* 0x000fe20000041830 */
[----:B-1----:R-:W-:-:S05]  /*7220*/  LOP3.LUT R0, R25, UR11, R26, 0x96, !PT ;  /* 0x0000000b19007c12 */ /* 0x002fca000f8e961a */
[----:B------:R-:W-:Y:S01]  /*7230*/  HMMA.16816.F32.BF16 R64, R128, R94, R64 ;  /* 0x0000005e8040723c */ /* 0x000fe20000041840 */
[----:B------:R-:W-:-:S04]  /*7240*/  IMAD.WIDE.U32 R4, R0, -0x2daee0ad, RZ ;  /* 0xd2511f5300047825 */ /* 0x000fc800078e00ff */
[--C-:B------:R-:W-:Y:S01]  /*7250*/  FFMA.FTZ R0, R58, UR38, -R2.reuse ;  /* 0x000000263a007c23 */ /* 0x100fe20008010802 */
[----:B------:R-:W-:Y:S01]  /*7260*/  FFMA.FTZ R2, R89, UR38, -R2 ;  /* 0x0000002659027c23 */ /* 0x000fe20008010802 */
[C---:B------:R-:W-:Y:S01]  /*7270*/  HMMA.16816.F32.BF16 R80, R128.reuse, R142, R80 ;  /* 0x0000008e8050723c */ /* 0x040fe20000041850 */
[C---:B------:R-:W-:Y:S01]  /*7280*/  LOP3.LUT R3, R4.reuse, 0xffff, RZ, 0xc0, !PT ;  /* 0x0000ffff04037812 */ /* 0x040fe200078ec0ff */
[----:B------:R1:W-:Y:S01]  /*7290*/  MUFU.EX2 R29, R0 ;  /* 0x00000000001d7308 */ /* 0x0003e20000000800 */
[----:B------:R-:W-:Y:S02]  /*72a0*/  LOP3.LUT R6, R4, 0xff, RZ, 0xc0, !PT ;  /* 0x000000ff04067812 */ /* 0x000fe400078ec0ff */
[----:B------:R-:W-:Y:S01]  /*72b0*/  SHF.R.U32.HI R3, RZ, 0x8, R3 ;  /* 0x00000008ff037819 */ /* 0x000fe20000011603 */
[C---:B------:R-:W-:Y:S01]  /*72c0*/  HMMA.16816.F32.BF16 R96, R128.reuse, R178, R96 ;  /* 0x000000b28060723c */ /* 0x040fe20000041860 */
[----:B------:R-:W-:Y:S02]  /*72d0*/  SHF.R.U32.HI R8, RZ, 0x18, R4 ;  /* 0x00000018ff087819 */ /* 0x000fe40000011604 */
[----:B------:R-:W-:Y:S01]  /*72e0*/  PRMT R7, R6, 0x5410, R3 ;  /* 0x0000541006077816 */ /* 0x000fe20000000003 */
[----:B------:R2:W4:Y:S02]  /*72f0*/  MUFU.EX2 R28, R2 ;  /* 0x00000002001c7308 */ /* 0x0005240000000800 */
[C---:B------:R-:W-:Y:S06]  /*7300*/  HMMA.16816.F32.BF16 R112, R128.reuse, R110, R112 ;  /* 0x0000006e8070723c */ /* 0x040fec0000041870 */
[----:B------:R-:W-:Y:S01]  /*7310*/  HMMA.16816.F32.BF16 R128, R128, R18, R20 ;  /* 0x000000128080723c */ /* 0x000fe20000041814 */
[----:B-1----:R-:W-:-:S02]  /*7320*/  LOP3.LUT R0, R5, UR23, R40, 0x96, !PT ;  /* 0x0000001705007c12 */ /* 0x002fc4000f8e9628 */
[----:B------:R-:W-:Y:S02]  /*7330*/  SHF.R.U32.HI R5, RZ, 0x10, R4 ;  /* 0x00000010ff057819 */ /* 0x000fe40000011604 */
[--C-:B------:R-:W-:Y:S01]  /*7340*/  SHF.R.U32.HI R4, RZ, 0x10, R0.reuse ;  /* 0x00000010ff047819 */ /* 0x100fe20000011600 */
[C---:B------:R-:W-:Y:S01]  /*7350*/  HMMA.16816.F32.BF16 R40, R12.reuse, R44, RZ ;  /* 0x0000002c0c28723c */ /* 0x040fe200000418ff */
[----:B------:R-:W-:Y:S02]  /*7360*/  LOP3.LUT R6, R5, 0xff, RZ, 0xc0, !PT ;  /* 0x000000ff05067812 */ /* 0x000fe400078ec0ff */
[C---:B--2---:R-:W-:Y:S02]  /*7370*/  LOP3.LUT R2, R0.reuse, 0xffff, RZ, 0xc0, !PT ;  /* 0x0000ffff00027812 */ /* 0x044fe400078ec0ff */
[----:B------:R-:W-:Y:S01]  /*7380*/  LOP3.LUT R5, R0, 0xff, RZ, 0xc0, !PT ;  /* 0x000000ff00057812 */ /* 0x000fe200078ec0ff */
[----:B------:R-:W-:Y:S01]  /*7390*/  HMMA.16816.F32.BF16 R44, R12, R46, RZ ;  /* 0x0000002e0c2c723c */ /* 0x000fe200000418ff */
[----:B------:R-:W-:-:S02]  /*73a0*/  SHF.R.U32.HI R3, RZ, 0x18, R0 ;  /* 0x00000018ff037819 */ /* 0x000fc40000011600 */
[----:B------:R-:W-:Y:S02]  /*73b0*/  LOP3.LUT R0, R4, 0xff, RZ, 0xc0, !PT ;  /* 0x000000ff04007812 */ /* 0x000fe400078ec0ff */
[----:B------:R-:W-:Y:S01]  /*73c0*/  SHF.R.U32.HI R2, RZ, 0x8, R2 ;  /* 0x00000008ff027819 */ /* 0x000fe20000011602 */
[C---:B------:R-:W-:Y:S01]  /*73d0*/  HMMA.16816.F32.BF16 R56, R12.reuse, R72, RZ ;  /* 0x000000480c38723c */ /* 0x040fe200000418ff */
[----:B------:R-:W-:Y:S02]  /*73e0*/  PRMT R0, R0, 0x5410, R3 ;  /* 0x0000541000007816 */ /* 0x000fe40000000003 */
[----:B------:R-:W-:Y:S02]  /*73f0*/  PRMT R5, R5, 0x5410, R2 ;  /* 0x0000541005057816 */ /* 0x000fe40000000002 */
[----:B------:R-:W-:Y:S01]  /*7400*/  HSET2.LE.AND R2, R7, R10, PT ;  /* 0x0000000a07027233 */ /* 0x000fe20003803000 */
[----:B------:R-:W-:Y:S01]  /*7410*/  HMMA.16816.F32.BF16 R156, R12, R158, RZ ;  /* 0x0000009e0c9c723c */ /* 0x000fe200000418ff */
[----:B------:R-:W-:-:S02]  /*7420*/  PRMT R4, R6, 0x5410, R8 ;  /* 0x0000541006047816 */ /* 0x000fc40000000008 */
[--C-:B------:R-:W-:Y:S02]  /*7430*/  HSET2.LE.AND R7, R0, R10.reuse, PT ;  /* 0x0000000a00077233 */ /* 0x100fe40003803000 */
[----:B---3--:R-:W-:Y:S01]  /*7440*/  F2FP.BF16.F32.PACK_AB R0, R198, R199 ;  /* 0x000000c7c600723e */ /* 0x008fe200000010ff */
[C---:B------:R-:W-:Y:S01]  /*7450*/  HMMA.16816.F32.BF16 R88, R12.reuse, R180, RZ ;  /* 0x000000b40c58723c */ /* 0x040fe200000418ff */
[--C-:B------:R-:W-:Y:S02]  /*7460*/  HSET2.LE.AND R4, R4, R10.reuse, PT ;  /* 0x0000000a04047233 */ /* 0x100fe40003803000 */
[----:B------:R-:W-:Y:S02]  /*7470*/  HSET2.LE.AND R6, R5, R10, PT ;  /* 0x0000000a05067233 */ /* 0x000fe40003803000 */
[----:B------:R-:W-:Y:S01]  /*7480*/  LOP3.LUT R126, R2, R0, RZ, 0xc0, !PT ;  /* 0x00000000027e7212 */ /* 0x000fe200078ec0ff */
[----:B------:R-:W-:Y:S01]  /*7490*/  IMAD.MOV.U32 R2, RZ, RZ, R121 ;  /* 0x000000ffff027224 */ /* 0x000fe200078e0079 */
[----:B----4-:R-:W-:Y:S01]  /*74a0*/  F2FP.BF16.F32.PACK_AB R3, R28, R29 ;  /* 0x0000001d1c03723e */ /* 0x010fe200000010ff */
[----:B------:R-:W-:Y:S01]  /*74b0*/  HMMA.16816.F32.BF16 R8, R12, R194, RZ ;  /* 0x000000c20c08723c */ /* 0x000fe200000418ff */
[----:B------:R-:W-:-:S02]  /*74c0*/  F2FP.BF16.F32.PACK_AB R5, R200, R201 ;  /* 0x000000c9c805723e */ /* 0x000fc400000010ff */
[----:B------:R-:W-:Y:S02]  /*74d0*/  F2FP.BF16.F32.PACK_AB R0, R196, R197 ;  /* 0x000000c5c400723e */ /* 0x000fe400000010ff */
[----:B------:R-:W-:Y:S01]  /*74e0*/  LOP3.LUT R127, R4, R3, RZ, 0xc0, !PT ;  /* 0x00000003047f7212 */ /* 0x000fe200078ec0ff */
[----:B------:R-:W-:Y:S01]  /*74f0*/  IMAD.MOV.U32 R3, RZ, RZ, R120 ;  /* 0x000000ffff037224 */ /* 0x000fe200078e0078 */
[----:B------:R-:W-:Y:S01]  /*7500*/  LOP3.LUT R124, R6, R5, RZ, 0xc0, !PT ;  /* 0x00000005067c7212 */ /* 0x000fe200078ec0ff */
[C---:B------:R-:W-:Y:S01]  /*7510*/  HMMA.16816.F32.BF16 R120, R12.reuse, R188, RZ ;  /* 0x000000bc0c78723c */ /* 0x040fe200000418ff */
[----:B------:R-:W-:Y:S01]  /*7520*/  LOP3.LUT R125, R7, R0, RZ, 0xc0, !PT ;  /* 0x00000000077d7212 */ /* 0x000fe200078ec0ff */
[----:B------:R-:W-:Y:S01]  /*7530*/  FADD.FTZ R3, R2, R3 ;  /* 0x0000000302037221 */ /* 0x000fe20000010000 */
[----:B------:R-:W-:Y:S01]  /*7540*/  FADD.FTZ R2, R249, R248 ;  /* 0x000000f8f9027221 */ /* 0x000fe20000010000 */
[----:B------:R-:W-:Y:S02]  /*7550*/  FADD.FTZ R0, R239, R237 ;  /* 0x000000edef007221 */ /* 0x000fe40000010000 */
[----:B------:R-:W-:Y:S01]  /*7560*/  HMMA.16816.F32.BF16 R4, R12, R74, RZ ;  /* 0x0000004a0c04723c */ /* 0x000fe200000418ff */
[----:B------:R-:W-:Y:S01]  /*7570*/  FADD.FTZ R3, R30, R3 ;  /* 0x000000031e037221 */ /* 0x000fe20000010000 */
[----:B------:R-:W-:Y:S01]  /*7580*/  FADD.FTZ R2, R247, R2 ;  /* 0x00000002f7027221 */ /* 0x000fe20000010000 */
[----:B------:R-:W-:-:S02]  /*7590*/  FADD.FTZ R0, R238, R0 ;  /* 0x00000000ee007221 */ /* 0x000fc40000010000 */
[----:B------:R-:W-:Y:S01]  /*75a0*/  FADD.FTZ R3, R31, R3 ;  /* 0x000000031f037221 */ /* 0x000fe20000010000 */
[----:B------:R-:W-:Y:S01]  /*75b0*/  HMMA.16816.F32.BF16 R160, R124, R60, R160 ;  /* 0x0000003c7ca0723c */ /* 0x000fe200000418a0 */
[----:B------:R-:W-:Y:S01]  /*75c0*/  FADD.FTZ R2, R245, R2 ;  /* 0x00000002f5027221 */ /* 0x000fe20000010000 */
[----:B------:R-:W-:-:S03]  /*75d0*/  FADD.FTZ R0, R236, R0 ;  /* 0x00000000ec007221 */ /* 0x000fc60000010000 */
[----:B------:R-:W-:Y:S01]  /*75e0*/  FADD.FTZ R2, R246, R2 ;  /* 0x00000002f6027221 */ /* 0x000fe20000010000 */
[C---:B------:R-:W-:Y:S01]  /*75f0*/  HMMA.16816.F32.BF16 R172, R124.reuse, R62, R172 ;  /* 0x0000003e7cac723c */ /* 0x040fe200000418ac */
[----:B------:R-:W-:Y:S02]  /*7600*/  FADD.FTZ R0, R201, R0 ;  /* 0x00000000c9007221 */ /* 0x000fe40000010000 */
[----:B------:R-:W-:Y:S02]  /*7610*/  FADD.FTZ R2, R244, R2 ;  /* 0x00000002f4027221 */ /* 0x000fe40000010000 */
[----:B------:R-:W-:Y:S01]  /*7620*/  FADD.FTZ R0, R200, R0 ;  /* 0x00000000c8007221 */ /* 0x000fe20000010000 */
[C---:B------:R-:W-:Y:S06]  /*7630*/  HMMA.16816.F32.BF16 R144, R124.reuse, R32, R144 ;  /* 0x000000207c90723c */ /* 0x040fec0000041890 */
[----:B------:R-:W-:Y:S01]  /*7640*/  HMMA.16816.F32.BF16 R60, R124, R94, R4 ;  /* 0x0000005e7c3c723c */ /* 0x000fe20000041804 */
[----:B------:R-:W-:-:S02]  /*7650*/  IMAD.MOV.U32 R32, RZ, RZ, R106 ;  /* 0x000000ffff207224 */ /* 0x000fc400078e006a */
[----:B------:R-:W-:Y:S02]  /*7660*/  IMAD.MOV.U32 R33, RZ, RZ, R107 ;  /* 0x000000ffff217224 */ /* 0x000fe400078e006b */
[----:B------:R-:W-:Y:S01]  /*7670*/  FADD.FTZ R3, R32, R3 ;  /* 0x0000000320037221 */ /* 0x000fe20000010000 */
[C---:B------:R-:W-:Y:S01]  /*7680*/  HMMA.16816.F32.BF16 R104, R12.reuse, R184, RZ ;  /* 0x000000b80c68723c */ /* 0x040fe200000418ff */
[----:B------:R-:W-:Y:S02]  /*7690*/  FADD.FTZ R4, R203, R202 ;  /* 0x000000cacb047221 */ /* 0x000fe40000010000 */
[----:B------:R-:W-:Y:S02]  /*76a0*/  FADD.FTZ R3, R33, R3 ;  /* 0x0000000321037221 */ /* 0x000fe40000010000 */
[----:B------:R-:W-:Y:S01]  /*76b0*/  FADD.FTZ R4, R233, R4 ;  /* 0x00000004e9047221 */ /* 0x000fe20000010000 */
[C---:B------:R-:W-:Y:S01]  /*76c0*/  HMMA.16816.F32.BF16 R72, R12.reuse, R192, RZ ;  /* 0x000000c00c48723c */ /* 0x040fe200000418ff */
[----:B------:R-:W-:Y:S01]  /*76d0*/  FADD.FTZ R5, R251, R3 ;  /* 0x00000003fb057221 */ /* 0x000fe20000010000 */
[----:B------:R-:W-:Y:S01]  /*76e0*/  FADD.FTZ R3, R243, R2 ;  /* 0x00000002f3037221 */ /* 0x000fe20000010000 */
[----:B------:R-:W-:Y:S01]  /*76f0*/  FADD.FTZ R4, R220, R4 ;  /* 0x00000004dc047221 */ /* 0x000fe20000010000 */
[----:B------:R-:W-:Y:S01]  /*7700*/  FADD.FTZ R2, R199, R0 ;  /* 0x00000000c7027221 */ /* 0x000fe20000010000 */
[----:B------:R-:W-:Y:S01]  /*7710*/  FADD.FTZ R249, R250, R5 ;  /* 0x00000005faf97221 */ /* 0x000fe20000010000 */
[C---:B------:R-:W-:Y:S01]  /*7720*/  HMMA.16816.F32.BF16 R20, R12.reuse, R182, RZ ;  /* 0x000000b60c14723c */ /* 0x040fe200000418ff */
[----:B------:R-:W-:Y:S01]  /*7730*/  FADD.FTZ R4, R197, R4 ;  /* 0x00000004c5047221 */ /* 0x000fe20000010000 */
[----:B------:R-:W-:Y:S01]  /*7740*/  FADD.FTZ R242, R242, R3 ;  /* 0x00000003f2f27221 */ /* 0x000fe20000010000 */
[----:B------:R-:W-:Y:S01]  /*7750*/  FADD.FTZ R248, R198, R2 ;  /* 0x00000002c6f87221 */ /* 0x000fe20000010000 */
[----:B------:R1:W-:Y:S01]  /*7760*/  STL [R1+0x48], R249 ;  /* 0x000048f901007387 */ /* 0x0003e20000100800 */
[----:B------:R-:W-:Y:S01]  /*7770*/  FADD.FTZ R4, R196, R4 ;  /* 0x00000004c4047221 */ /* 0x000fe20000010000 */
[----:B------:R-:W-:Y:S02]  /*7780*/  HMMA.16816.F32.BF16 R24, R12, R186, RZ ;  /* 0x000000ba0c18723c */ /* 0x000fe400000418ff */
[----:B------:R1:W-:Y:S01]  /*7790*/  STL [R1+0x4c], R242 ;  /* 0x00004cf201007387 */ /* 0x0003e20000100800 */
[----:B------:R-:W-:-:S03]  /*77a0*/  FADD.FTZ R0, R29, R4 ;  /* 0x000000041d007221 */ /* 0x000fc60000010000 */
[----:B------:R-:W-:Y:S01]  /*77b0*/  HMMA.16816.F32.BF16 R12, R12, R190, RZ ;  /* 0x000000be0c0c723c */ /* 0x000fe200000418ff */
[----:B------:R-:W-:-:S05]  /*77c0*/  FADD.FTZ R243, R28, R0 ;  /* 0x000000001cf37221 */ /* 0x000fca0000010000 */
        /* <DEDUP_REMOVED lines=25> */
[----:B------:R-:W1:Y:S01]  /*7960*/  S2R R247, SR_TID.X ;  /* 0x0000000000f77919 */ /* 0x000e620000002100 */
[----:B------:R-:W-:-:S04]  /*7970*/  UISETP.GT.AND UP0, UPT, UR40, UR15, UPT ;  /* 0x0000000f2800728c */ /* 0x000fc8000bf04270 */
[----:B------:R-:W4:Y:S08]  /*7980*/  @!P3 LDC.64 R10, c[0x0][0x220] ;  /* 0x00008800ff0abb82 */ /* 0x000f300000000a00 */
[----:B------:R-:W5:Y:S01]  /*7990*/  @!P3 LDC.64 R8, c[0x0][0x220] ;  /* 0x00008800ff08bb82 */ /* 0x000f620000000a00 */
[----:B------:R-:W-:Y:S01]  /*79a0*/  @P3 STS.128 [R219+0xa000], RZ ;  /* 0x00a000ffdb003388 */ /* 0x000fe20000000c00 */
[----:B-1----:R-:W-:-:S05]  /*79b0*/  IMAD.SHL.U32 R247, R247, 0x2, RZ ;  /* 0x00000002f7f77824 */ /* 0x002fca00078e00ff */
[----:B------:R-:W-:Y:S02]  /*79c0*/  LOP3.LUT R247, R247, 0x6, RZ, 0xc0, !PT ;  /* 0x00000006f7f77812 */ /* 0x000fe400078ec0ff */
[----:B--2---:R-:W-:Y:S01]  /*79d0*/  ISETP.GE.AND P2, PT, R31, UR4, PT ;  /* 0x000000041f007c0c */ /* 0x004fe2000bf46270 */
[----:B------:R-:W-:-:S04]  /*79e0*/  UIMAD UR4, UR12, UR40, URZ ;  /* 0x000000280c0472a4 */ /* 0x000fc8000f8e023f */
[----:B------:R-:W-:Y:S01]  /*79f0*/  UIMAD UR4, UR5, UR13, UR4 ;  /* 0x0000000d050472a4 */ /* 0x000fe2000f8e0204 */
[----:B---3--:R-:W-:-:S05]  /*7a00*/  IMAD.WIDE.U32 R2, R2, UR13, R32 ;  /* 0x0000000d02027c25 */ /* 0x008fca000f8e0020 */
[----:B------:R-:W-:Y:S01]  /*7a10*/  VIADD R3, R3, UR4 ;  /* 0x0000000403037c36 */ /* 0x000fe20008000000 */
[C---:B------:R-:W-:Y:S01]  /*7a20*/  IADD3 R0, P0, R2.reuse, UR22, RZ ;  /* 0x0000001602007c10 */ /* 0x040fe2000ff1e0ff */
[----:B------:R-:W1:Y:S01]  /*7a30*/  @!P2 LDC.64 R6, c[0x0][0x220] ;  /* 0x00008800ff06ab82 */ /* 0x000e620000000a00 */
[----:B----4-:R-:W-:Y:S02]  /*7a40*/  @!P3 LEA R10, P5, R2, R10, 0x1 ;  /* 0x0000000a020ab211 */ /* 0x010fe400078a08ff */
[----:B------:R-:W-:Y:S02]  /*7a50*/  IADD3.X R5, R3, UR20, RZ, P0, !PT ;  /* 0x0000001403057c10 */ /* 0x000fe400087fe4ff */
[----:B-----5:R-:W-:Y:S02]  /*7a60*/  @!P3 LEA R8, P4, R0, R8, 0x1 ;  /* 0x000000080008b211 */ /* 0x020fe400078808ff */
[----:B------:R-:W-:Y:S01]  /*7a70*/  @!P3 LEA.HI.X R11, R2, R11, R3, 0x1, P5 ;  /* 0x0000000b020bb211 */ /* 0x000fe200028f0c03 */
[----:B------:R-:W2:Y:S01]  /*7a80*/  @!P2 LDC.64 R12, c[0x0][0x220] ;  /* 0x00008800ff0cab82 */ /* 0x000ea20000000a00 */
[----:B------:R-:W-:-:S03]  /*7a90*/  @!P3 LEA.HI.X R9, R0, R9, R5, 0x1, P4 ;  /* 0x000000090009b211 */ /* 0x000fc600020f0c05 */
        /* <DEDUP_REMOVED lines=36> */
[----:B------:R-:W3:Y:S01]  /*7ce0*/  LDSM.16.M88.4 R12, [R206] ;  /* 0x00000000ce0c783b */ /* 0x000ee20000000200 */
[C---:B------:R-:W-:Y:S02]  /*7cf0*/  ISETP.LT.OR P5, PT, R2.reuse, R226, P5 ;  /* 0x000000e20200720c */ /* 0x040fe40002fa1670 */
[C---:B------:R-:W-:Y:S01]  /*7d00*/  ISETP.LT.OR P4, PT, R2.reuse, R225, P4 ;  /* 0x000000e10200720c */ /* 0x040fe20002781670 */
[----:B------:R-:W-:Y:S01]  /*7d10*/  LDSM.16.M88.4 R32, [R215] ;  /* 0x00000000d720783b */ /* 0x000fe20000000200 */
[----:B------:R-:W-:-:S03]  /*7d20*/  ISETP.LT.OR P1, PT, R2, R224, P1 ;  /* 0x000000e00200720c */ /* 0x000fc60000f21670 */
[----:B-1----:R-:W1:Y:S04]  /*7d30*/  LDSM.16.M88.4 R8, [R206+0x2000] ;  /* 0x00200000ce08783b */ /* 0x002e680000000200 */
[----:B------:R-:W-:Y:S04]  /*7d40*/  LDSM.16.M88.4 R28, [R218] ;  /* 0x00000000da1c783b */ /* 0x000fe80000000200 */
[----:B--2---:R-:W2:Y:S04]  /*7d50*/  LDSM.16.M88.4 R4, [R208+0x2000] ;  /* 0x00200000d004783b */ /* 0x004ea80000000200 */
[----:B------:R-:W0:Y:S01]  /*7d60*/  LDGDEPBAR ;  /* 0x00000000000079af */ /* 0x000e220000000000 */
[C---:B---3--:R-:W-:Y:S06]  /*7d70*/  HMMA.16816.F32.BF16 R188, R12.reuse, R20, RZ ;  /* 0x000000140cbc723c */ /* 0x048fec00000418ff */
[----:B------:R-:W-:Y:S06]  /*7d80*/  HMMA.16816.F32.BF16 R200, R12, R22, RZ ;  /* 0x000000160cc8723c */ /* 0x000fec00000418ff */
[C---:B-1----:R-:W-:Y:S06]  /*7d90*/  HMMA.16816.F32.BF16 R180, R8.reuse, R20, RZ ;  /* 0x0000001408b4723c */ /* 0x042fec00000418ff */
[C---:B------:R-:W-:Y:S06]  /*7da0*/  HMMA.16816.F32.BF16 R140, R8.reuse, R16, RZ ;  /* 0x00000010088c723c */ /* 0x040fec00000418ff */
[C---:B------:R-:W-:Y:S06]  /*7db0*/  HMMA.16816.F32.BF16 R176, R8.reuse, R22, RZ ;  /* 0x0000001608b0723c */ /* 0x040fec00000418ff */
[----:B------:R-:W-:Y:S01]  /*7dc0*/  HMMA.16816.F32.BF16 R24, R8, R18, RZ ;  /* 0x000000120818723c */ /* 0x000fe200000418ff */
[----:B------:R-:W1:Y:S05]  /*7dd0*/  LDSM.16.M88.4 R8, [R208] ;  /* 0x00000000d008783b */ /* 0x000e6a0000000200 */
[C---:B--2---:R-:W-:Y:S06]  /*7de0*/  HMMA.16816.F32.BF16 R192, R4.reuse, R32, R180 ;  /* 0x0000002004c0723c */ /* 0x044fec00000418b4 */
[C---:B------:R-:W-:Y:S06]  /*7df0*/  HMMA.16816.F32.BF16 R184, R4.reuse, R28, R140 ;  /* 0x0000001c04b8723c */ /* 0x040fec000004188c */
[C---:B------:R-:W-:Y:S06]  /*7e00*/  HMMA.16816.F32.BF16 R180, R4.reuse, R34, R176 ;  /* 0x0000002204b4723c */ /* 0x040fec00000418b0 */
[----:B------:R-:W-:Y:S01]  /*7e10*/  HMMA.16816.F32.BF16 R140, R4, R30, R24 ;  /* 0x0000001e048c723c */ /* 0x000fe20000041818 */
[----:B------:R-:W-:Y:S04]  /*7e20*/  LDSM.16.M88.4 R4, [R214+0x2000] ;  /* 0x00200000d604783b */ /* 0x000fe80000000200 */
[----:B------:R-:W2:Y:S01]  /*7e30*/  LDSM.16.M88.4 R24, [R212+0x8800] ;  /* 0x00880000d418783b */ /* 0x000ea20000000200 */
[C---:B------:R-:W-:Y:S06]  /*7e40*/  HMMA.16816.F32.BF16 R236, R12.reuse, R16, RZ ;  /* 0x000000100cec723c */ /* 0x040fec00000418ff */
[----:B------:R-:W-:Y:S01]  /*7e50*/  HMMA.16816.F32.BF16 R196, R12, R18, RZ ;  /* 0x000000120cc4723c */ /* 0x000fe200000418ff */
[----:B------:R-:W3:Y:S04]  /*7e60*/  LDSM.16.M88.4 R16, [R212+0x8000] ;  /* 0x00800000d410783b */ /* 0x000ee80000000200 */
[----:B------:R-:W4:Y:S01]  /*7e70*/  LDSM.16.M88.4 R12, [R214] ;  /* 0x00000000d60c783b */ /* 0x000f220000000200 */
[C---:B-1----:R-:W-:Y:S06]  /*7e80*/  HMMA.16816.F32.BF16 R20, R8.reuse, R32, R188 ;  /* 0x000000200814723c */ /* 0x042fec00000418bc */
[C---:B------:R-:W-:Y:S06]  /*7e90*/  HMMA.16816.F32.BF16 R32, R8.reuse, R34, R200 ;  /* 0x000000220820723c */ /* 0x040fec00000418c8 */
[C---:B------:R-:W-:Y:S06]  /*7ea0*/  HMMA.16816.F32.BF16 R176, R8.reuse, R28, R236 ;  /* 0x0000001c08b0723c */ /* 0x040fec00000418ec */
[----:B------:R-:W-:Y:S01]  /*7eb0*/  HMMA.16816.F32.BF16 R28, R8, R30, R196 ;  /* 0x0000001e081c723c */ /* 0x000fe200000418c4 */
[----:B------:R-:W-:Y:S05]  /*7ec0*/  LDSM.16.M88.4 R8, [R213] ;  /* 0x00000000d508783b */ /* 0x000fea0000000200 */
[C---:B--2---:R-:W-:Y:S06]  /*7ed0*/  HMMA.16816.F32.BF16 R200, R4.reuse, R24, R184 ;  /* 0x0000001804c8723c */ /* 0x044fec00000418b8 */
[C---:B------:R-:W-:Y:S06]  /*7ee0*/  HMMA.16816.F32.BF16 R196, R4.reuse, R26, R140 ;  /* 0x0000001a04c4723c */ /* 0x040fec000004188c */
[C---:B---3--:R-:W-:Y:S06]  /*7ef0*/  HMMA.16816.F32.BF16 R192, R4.reuse, R16, R192 ;  /* 0x0000001004c0723c */ /* 0x048fec00000418c0 */
[----:B------:R-:W-:Y:S01]  /*7f00*/  HMMA.16816.F32.BF16 R184, R4, R18, R180 ;  /* 0x0000001204b8723c */ /* 0x000fe200000418b4 */
[----:B------:R-:W-:Y:S05]  /*7f10*/  LDSM.16.M88.4 R4, [R213+0x2000] ;  /* 0x00200000d504783b */ /* 0x000fea0000000200 */
[C---:B----4-:R-:W-:Y:S01]  /*7f20*/  HMMA.16816.F32.BF16 R188, R12.reuse, R16, R20 ;  /* 0x000000100cbc723c */ /* 0x050fe20000041814 */
[----:B------:R-:W1:Y:S05]  /*7f30*/  LDSM.16.M88.4 R20, [R211] ;  /* 0x00000000d314783b */ /* 0x000e6a0000000200 */
[C---:B------:R-:W-:Y:S01]  /*7f40*/  HMMA.16816.F32.BF16 R180, R12.reuse, R18, R32 ;  /* 0x000000120cb4723c */ /* 0x040fe20000041820 */
[----:B------:R-:W2:Y:S04]  /*7f50*/  LDSM.16.M88.4 R16, [R211+0x800] ;  /* 0x00080000d310783b */ /* 0x000ea80000000200 */
[----:B------:R-:W-:Y:S01]  /*7f60*/  LDSM.16.M88.4 R32, [R204+0x9800] ;  /* 0x00980000cc20783b */ /* 0x000fe20000000200 */
[C---:B------:R-:W-:Y:S06]  /*7f70*/  HMMA.16816.F32.BF16 R176, R12.reuse, R24, R176 ;  /* 0x000000180cb0723c */ /* 0x040fec00000418b0 */
[----:B------:R-:W-:Y:S01]  /*7f80*/  HMMA.16816.F32.BF16 R24, R12, R26, R28 ;  /* 0x0000001a0c18723c */ /* 0x000fe2000004181c */
[----:B------:R-:W-:Y:S04]  /*7f90*/  LDSM.16.M88.4 R12, [R206+0x6000] ;  /* 0x00600000ce0c783b */ /* 0x000fe80000000200 */
[----:B------:R-:W3:Y:S01]  /*7fa0*/  LDSM.16.M88.4 R28, [R204+0x9000] ;  /* 0x00900000cc1c783b */ /* 0x000ee20000000200 */
[C---:B-1----:R-:W-:Y:S06]  /*7fb0*/  HMMA.16816.F32.BF16 R140, R4.reuse, R20, R192 ;  /* 0x00000014048c723c */ /* 0x042fec00000418c0 */
[C---:B------:R-:W-:Y:S06]  /*7fc0*/  HMMA.16816.F32.BF16 R184, R4.reuse, R22, R184 ;  /* 0x0000001604b8723c */ /* 0x040fec00000418b8 */
[C---:B--2---:R-:W-:Y:S06]  /*7fd0*/  HMMA.16816.F32.BF16 R192, R4.reuse, R16, R200 ;  /* 0x0000001004c0723c */ /* 0x044fec00000418c8 */
[----:B------:R-:W-:Y:S06]  /*7fe0*/  HMMA.16816.F32.BF16 R4, R4, R18, R196 ;  /* 0x000000120404723c */ /* 0x000fec00000418c4 */
[C---:B------:R-:W-:Y:S06]  /*7ff0*/  HMMA.16816.F32.BF16 R200, R8.reuse, R22, R180 ;  /* 0x0000001608c8723c */ /* 0x040fec00000418b4 */
[----:B------:R-:W-:Y:S06]  /*8000*/  HMMA.16816.F32.BF16 R196, R8, R16, R176 ;  /* 0x0000001008c4723c */ /* 0x000fec00000418b0 */
[----:B---3--:R-:W-:Y:S06]  /*8010*/  HMMA.16816.F32.BF16 R180, R12, R28, R140 ;  /* 0x0000001c0cb4723c */ /* 0x008fec000004188c */
[----:B------:R-:W-:Y:S01]  /*8020*/  HMMA.16816.F32.BF16 R236, R8, R20, R188 ;  /* 0x0000001408ec723c */ /* 0x000fe200000418bc */
[----:B------:R-:W-:Y:S05]  /*8030*/  LDSM.16.M88.4 R20, [R216] ;  /* 0x00000000d814783b */ /* 0x000fea0000000200 */
[C---:B------:R-:W-:Y:S06]  /*8040*/  HMMA.16816.F32.BF16 R176, R12.reuse, R30, R184 ;  /* 0x0000001e0cb0723c */ /* 0x040fec00000418b8 */
[----:B------:R-:W-:Y:S06]  /*8050*/  HMMA.16816.F32.BF16 R140, R12, R32, R192 ;  /* 0x000000200c8c723c */ /* 0x000fec00000418c0 */
[----:B------:R-:W-:Y:S01]  /*8060*/  HMMA.16816.F32.BF16 R188, R8, R18, R24 ;  /* 0x0000001208bc723c */ /* 0x000fe20000041818 */
[----:B------:R-:W-:Y:S04]  /*8070*/  LDSM.16.M88.4 R24, [R217] ;  /* 0x00000000d918783b */ /* 0x000fe80000000200 */
[----:B------:R-:W1:Y:S01]  /*8080*/  LDSM.16.M88.4 R8, [R206+0x4000] ;  /* 0x00400000ce08783b */ /* 0x000e620000000200 */
[----:B------:R-:W-:Y:S03]  /*8090*/  HMMA.16816.F32.BF16 R12, R12, R34, R4 ;  /* 0x000000220c0c723c */ /* 0x000fe60000041804 */
[----:B------:R-:W2:Y:S04]  /*80a0*/  LDSM.16.M88.4 R4, [R208+0x6000] ;  /* 0x00600000d004783b */ /* 0x000ea80000000200 */
[----:B------:R-:W3:Y:S01]  /*80b0*/  LDSM.16.M88.4 R16, [R208+0x4000] ;  /* 0x00400000d010783b */ /* 0x000ee20000000200 */
[----:B-1----:R-:W-:Y:S06]  /*80c0*/  HMMA.16816.F32.BF16 R236, R8, R28, R236 ;  /* 0x0000001c08ec723c */ /* 0x002fec00000418ec */
[----:B--2---:R-:W-:Y:S06]  /*80d0*/  HMMA.16816.F32.BF16 R184, R4, R24, R180 ;  /* 0x0000001804b8723c */ /* 0x004fec00000418b4 */
        /* <DEDUP_REMOVED lines=8> */
[----:B------:R-:W1:Y:S04]  /*8160*/  LDSM.16.M88.4 R4, [R214+0x6000] ;  /* 0x00600000d604783b */ /* 0x000e680000000200 */
[----:B------:R-:W2:Y:S01]  /*8170*/  LDSM.16.M88.4 R12, [R214+0x4000] ;  /* 0x00400000d60c783b */ /* 0x000ea20000000200 */
[C---:B---3--:R-:W-:Y:S06]  /*8180*/  HMMA.16816.F32.BF16 R140, R16.reuse, R24, R236 ;  /* 0x00000018108c723c */ /* 0x048fec00000418ec */
        /* <DEDUP_REMOVED lines=9> */
[----:B------:R-:W1:Y:S04]  /*8220*/  LDSM.16.M88.4 R8, [R213+0x4000] ;  /* 0x00400000d508783b */ /* 0x000e680000000200 */
[----:B------:R-:W3:Y:S01]  /*8230*/  LDSM.16.M88.4 R4, [R213+0x6000] ;  /* 0x00600000d504783b */ /* 0x000ee20000000200 */
[----:B--2---:R-:W-:Y:S01]  /*8240*/  HMMA.16816.F32.BF16 R140, R12, R28, R140 ;  /* 0x0000001c0c8c723c */ /* 0x004fe2000004188c */
[----:B------:R-:W-:-:S05]  /*8250*/  DEPBAR.LE SB0, 0x0 ;  /* 0x000080000000791a */ /* 0x000fca0000000000 */
[C---:B------:R-:W-:Y:S06]  /*8260*/  HMMA.16816.F32.BF16 R28, R12.reuse, R30, R200 ;  /* 0x0000001e0c1c723c */ /* 0x040fec00000418c8 */
[C---:B------:R-:W-:Y:S06]  /*8270*/  HMMA.16816.F32.BF16 R24, R12.reuse, R32, R24 ;  /* 0x000000200c18723c */ /* 0x040fec0000041818 */
[----:B------:R-:W-:Y:S06]  /*8280*/  HMMA.16816.F32.BF16 R12, R12, R34, R192 ;  /* 0x000000220c0c723c */ /* 0x000fec00000418c0 */
[-C--:B-1----:R-:W-:Y:S06]  /*8290*/  HMMA.16816.F32.BF16 R140, R8, R16.reuse, R140 ;  /* 0x00000010088c723c */ /* 0x082fec000004188c */
[C---:B---3--:R-:W-:Y:S06]  /*82a0*/  HMMA.16816.F32.BF16 R188, R4.reuse, R16, R188 ;  /* 0x0000001004bc723c */ /* 0x048fec00000418bc */
[C---:B------:R-:W-:Y:S06]  /*82b0*/  HMMA.16816.F32.BF16 R184, R4.reuse, R18, R184 ;  /* 0x0000001204b8723c */ /* 0x040fec00000418b8 */
[C---:B------:R-:W-:Y:S06]  /*82c0*/  HMMA.16816.F32.BF16 R192, R4.reuse, R20, R180 ;  /* 0x0000001404c0723c */ /* 0x040fec00000418b4 */
        /* <DEDUP_REMOVED lines=10> */
[----:B------:R-:W-:Y:S07]  /*8370*/  HMMA.16816.F32.BF16 R180, R8, R22, R12 ;  /* 0x0000001608b4723c */ /* 0x000fee000004180c */
        /* <DEDUP_REMOVED lines=46> */
[C---:B------:R-:W-:Y:S01]  /*8660*/  ISETP.GE.AND P6, PT, R2.reuse, R231, PT ;  /* 0x000000e70200720c */ /* 0x040fe20003fc6270 */
        /* <DEDUP_REMOVED lines=36> */
[C---:B------:R-:W-:Y:S01]  /*88b0*/  ISETP.GE.AND P5, PT, R3.reuse, R229, PT ;  /* 0x000000e50300720c */ /* 0x040fe20003fa6270 */
[--C-:B------:R-:W-:Y:S01]  /*88c0*/  IMAD.IADD R6, R222, 0x1, -R2.reuse ;  /* 0x00000001de067824 */ /* 0x100fe200078e0a02 */
[----:B------:R-:W-:Y:S01]  /*88d0*/  ISETP.GE.AND P4, PT, R3, R228, PT ;  /* 0x000000e40300720c */ /* 0x000fe20003f86270 */
        /* <DEDUP_REMOVED lines=29> */
[C---:B------:R-:W-:Y:S01]  /*8ab0*/  ISETP.GE.AND P1, PT, R2.reuse, R231, PT ;  /* 0x000000e70200720c */ /* 0x040fe20003f26270 */
[--C-:B------:R-:W-:Y:S01]  /*8ac0*/  IMAD.IADD R4, R221, 0x1, -R3.reuse ;  /* 0x00000001dd047824 */ /* 0x100fe200078e0a03 */
[----:B------:R-:W-:Y:S01]  /*8ad0*/  ISETP.GE.AND P0, PT, R2, R230, PT ;  /* 0x000000e60200720c */ /* 0x000fe20003f06270 */
[--C-:B------:R-:W-:Y:S01]  /*8ae0*/  IMAD.IADD R6, R222, 0x1, -R3.reuse ;  /* 0x00000001de067824 */ /* 0x100fe200078e0a03 */
[C---:B------:R-:W-:Y:S01]  /*8af0*/  ISETP.GE.AND P6, PT, R2.reuse, R229, PT ;  /* 0x000000e50200720c */ /* 0x040fe20003fc6270 */
        /* <DEDUP_REMOVED lines=30> */
[----:B------:R-:W-:Y:S01]  /*8ce0*/  VIADD R2, R0, 0x18 ;  /* 0x0000001800027836 */ /* 0x000fe20000000000 */
[C---:B------:R-:W-:Y:S01]  /*8cf0*/  ISETP.GE.AND P1, PT, R3.reuse, R230, PT ;  /* 0x000000e60300720c */ /* 0x040fe20003f26270 */
        /* <DEDUP_REMOVED lines=127> */
.L_x_2469:
[----:B------:R-:W-:Y:S05]  /*94f0*/  BSYNC B0 ;  /* 0x0000000000007941 */ /* 0x000fea0003800000 */
.L_x_2468:
[----:B------:R-:W0:Y:S02]  /*9500*/  LDGDEPBAR ;  /* 0x00000000000079af */ /* 0x000e240000000000 */
.L_x_2467:
[----:B------:R-:W3:Y:S01]  /*9510*/  LDL R11, [R1+0x5c] ;  /* 0x00005c00010b7983 */ /* 0x000ee20000100800 */
[----:B------:R-:W-:Y:S01]  /*9520*/  FMNMX.FTZ R0, R136, R14, !PT ;  /* 0x0000000e88007209 */ /* 0x000fe20007810000 */
[----:B------:R-:W-:Y:S01]  /*9530*/  UMOV UR5, UR40 ;  /* 0x0000002800057c82 */ /* 0x000fe20008000000 */
        /* <DEDUP_REMOVED lines=17> */
[----:B------:R-:W-:-:S02]  /*9650*/  IADD3 R7, R252, 0x4, RZ ;  /* 0x00000004fc077810 */ /* 0x000fc40007ffe0ff */
[----:B------:R-:W-:Y:S02]  /*9660*/  FMNMX.FTZ R6, R137, R35, !PT ;  /* 0x0000002389067209 */ /* 0x000fe40007810000 */
[----:B------:R-:W-:Y:S01]  /*9670*/  FMNMX.FTZ R2, R181, R2, !PT ;  /* 0x00000002b5027209 */ /* 0x000fe20007810000 */
[----:B------:R-:W-:Y:S01]  /*9680*/  IMAD.WIDE.U32 R8, R7, -0x326172a9, RZ ;  /* 0xcd9e8d5707087825 */ /* 0x000fe200078e00ff */
[----:B------:R-:W-:-:S03]  /*9690*/  MOV R5, UR31 ;  /* 0x0000001f00057c02 */ /* 0x000fc60008000f00 */
[----:B------:R-:W-:Y:S01]  /*96a0*/  SHFL.BFLY PT, R7, R2, 0x2, 0x1f ;  /* 0x0c401f0002077f89 */ /* 0x000fe200000e0000 */
[----:B------:R-:W-:-:S05]  /*96b0*/  LOP3.LUT R5, R139, UR40, R5, 0x96, !PT ;  /* 0x000000288b057c12 */ /* 0x000fca000f8e9605 */
[----:B------:R-:W-:-:S03]  /*96c0*/  IMAD.WIDE.U32 R28, R5, -0x326172a9, RZ ;  /* 0xcd9e8d57051c7825 */ /* 0x000fc600078e00ff */
[----:B------:R-:W-:Y:S02]  /*96d0*/  LOP3.LUT R5, R241, UR36, R28, 0x96, !PT ;  /* 0x00000024f1057c12 */ /* 0x000fe4000f8e961c */
[----:B-1----:R-:W-:Y:S02]  /*96e0*/  FMNMX.FTZ R0, R0, R4, !PT ;  /* 0x0000000400007209 */ /* 0x002fe40007810000 */
[----:B------:R-:W-:Y:S02]  /*96f0*/  FMNMX.FTZ R4, R27, R3, !PT ;  /* 0x000000031b047209 */ /* 0x000fe40007810000 */
[----:B------:R-:W-:Y:S01]  /*9700*/  FMNMX.FTZ R3, R132, R6, !PT ;  /* 0x0000000684037209 */ /* 0x000fe20007810000 */
[----:B------:R-:W1:Y:S01]  /*9710*/  SHFL.BFLY PT, R10, R0, 0x1, 0x1f ;  /* 0x0c201f00000a7f89 */ /* 0x000e6200000e0000 */
        /* <DEDUP_REMOVED lines=13> */
[----:B------:R-:W-:Y:S01]  /*97f0*/  FMNMX.FTZ R0, R2, R7, !PT ;  /* 0x0000000702007209 */ /* 0x000fe20007810000 */
[----:B------:R-:W-:Y:S01]  /*9800*/  SHFL.BFLY PT, R15, R3, 0x2, 0x1f ;  /* 0x0c401f00030f7f89 */ /* 0x000fe200000e0000 */
[C---:B------:R-:W-:Y:S01]  /*9810*/  FSETP.NEU.FTZ.AND P6, PT, R235.reuse, -INF , PT ;  /* 0xff800000eb00780b */ /* 0x040fe20003fdd000 */
[----:B------:R-:W-:Y:S02]  /*9820*/  FMUL.FTZ R2, R235, UR38 ;  /* 0x00000026eb027c20 */ /* 0x000fe40008410000 */
[----:B------:R-:W1:Y:S03]  /*9830*/  SHFL.BFLY PT, R13, R0, 0x1, 0x1f ;  /* 0x0c201f00000d7f89 */ /* 0x000e6600000e0000 */
[----:B------:R-:W-:-:S02]  /*9840*/  FSEL R2, R2, RZ, P6 ;  /* 0x000000ff02027208 */ /* 0x000fc40003000000 */
[----:B--2---:R-:W-:Y:S02]  /*9850*/  FMNMX.FTZ R12, R6, R12, !PT ;  /* 0x0000000c060c7209 */ /* 0x004fe40007810000 */
[----:B---3--:R-:W-:Y:S02]  /*9860*/  LOP3.LUT R4, R9, R11, RZ, 0x3c, !PT ;  /* 0x0000000b09047212 */ /* 0x008fe400078e3cff */
[----:B------:R-:W-:-:S03]  /*9870*/  LOP3.LUT R9, R29, UR37, R8, 0x96, !PT ;  /* 0x000000251d097c12 */ /* 0x000fc6000f8e9608 */
[----:B------:R-:W-:-:S04]  /*9880*/  IMAD.WIDE.U32 R140, R4, -0x2daee0ad, RZ ;  /* 0xd2511f53048c7825 */ /* 0x000fc800078e00ff */
[----:B------:R-:W-:Y:S01]  /*9890*/  IMAD R4, R252, -0x326172a9, RZ ;  /* 0xcd9e8d57fc047824 */ /* 0x000fe200078e02ff */
[----:B------:R-:W-:Y:S01]  /*98a0*/  LOP3.LUT R8, R141, UR39, R138, 0x96, !PT ;  /* 0x000000278d087c12 */ /* 0x000fe2000f8e968a */
[----:B------:R-:W-:-:S04]  /*98b0*/  IMAD.WIDE.U32 R30, R9, -0x2daee0ad, RZ ;  /* 0xd2511f53091e7825 */ /* 0x000fc800078e00ff */
[----:B------:R-:W-:Y:S01]  /*98c0*/  FFMA.FTZ R9, R14, UR38, -R2 ;  /* 0x000000260e097c23 */ /* 0x000fe20008010802 */
[----:B------:R2:W-:Y:S01]  /*98d0*/  STL.64 [R1], R140 ;  /* 0x0000008c01007387 */ /* 0x0005e20000100a00 */
[----:B------:R-:W-:Y:S01]  /*98e0*/  LOP3.LUT R4, R29, UR37, R4, 0x96, !PT ;  /* 0x000000251d047c12 */ /* 0x000fe2000f8e9604 */
[----:B------:R-:W-:Y:S01]  /*98f0*/  IMAD.WIDE.U32 R138, R8, -0x326172a9, RZ ;  /* 0xcd9e8d57088a7825 */ /* 0x000fe200078e00ff */
[----:B------:R3:W-:Y:S03]  /*9900*/  MUFU.EX2 R201, R9 ;  /* 0x0000000900c97308 */ /* 0x0007e60000000800 */
[----:B------:R-:W-:-:S04]  /*9910*/  IMAD.WIDE.U32 R10, R4, -0x2daee0ad, RZ ;  /* 0xd2511f53040a7825 */ /* 0x000fc800078e00ff */
[----:B------:R-:W-:Y:S01]  /*9920*/  IMAD.WIDE.U32 R4, R5, -0x2daee0ad, RZ ;  /* 0xd2511f5305047825 */ /* 0x000fe200078e00ff */
[----:B------:R-:W-:Y:S02]  /*9930*/  LOP3.LUT R7, R11, UR33, R234, 0x96, !PT ;  /* 0x000000210b077c12 */ /* 0x000fe4000f8e96ea */
[----:B-1----:R-:W-:Y:S01]  /*9940*/  FMNMX.FTZ R234, R0, R13, !PT ;  /* 0x0000000d00ea7209 */ /* 0x002fe20007810000 */
[----:B------:R-:W-:Y:S01]  /*9950*/  FFMA.FTZ R0, R18, UR38, -R2 ;  /* 0x0000002612007c23 */ /* 0x000fe20008010802 */
[----:B------:R-:W-:Y:S01]  /*9960*/  LOP3.LUT R8, R5, UR29, R10, 0x96, !PT ;  /* 0x0000001d05087c12 */ /* 0x000fe2000f8e960a */
[----:B------:R-:W-:Y:S01]  /*9970*/  IMAD.WIDE.U32 R16, R7, -0x326172a9, RZ ;  /* 0xcd9e8d5707107825 */ /* 0x000fe200078e00ff */
[----:B------:R-:W-:-:S03]  /*9980*/  LOP3.LUT R7, R31, UR33, R140, 0x96, !PT ;  /* 0x000000211f077c12 */ /* 0x000fc6000f8e968c */
[----:B------:R-:W-:Y:S01]  /*9990*/  FFMA.FTZ R5, R20, UR38, -R2 ;  /* 0x0000002614057c23 */ /* 0x000fe20008010802 */
[----:B------:R-:W-:Y:S01]  /*99a0*/  LOP3.LUT R10, R139, UR36, R28, 0x96, !PT ;  /* 0x000000248b0a7c12 */ /* 0x000fe2000f8e961c */
[----:B---3--:R-:W-:Y:S01]  /*99b0*/  IMAD.WIDE.U32 R8, R8, -0x326172a9, RZ ;  /* 0xcd9e8d5708087825 */ /* 0x008fe200078e00ff */
[----:B------:R-:W-:Y:S01]  /*99c0*/  LOP3.LUT R14, R17, UR32, R240, 0x96, !PT ;  /* 0x00000020110e7c12 */ /* 0x000fe2000f8e96f0 */
[----:B------:R1:W-:Y:S01]  /*99d0*/  MUFU.EX2 R143, R5 ;  /* 0x00000005008f7308 */ /* 0x0003e20000000800 */
[----:B------:R-:W-:Y:S01]  /*99e0*/  FSETP.NEU.FTZ.AND P5, PT, R234, -INF , PT ;  /* 0xff800000ea00780b */ /* 0x000fe20003fbd000 */
[----:B------:R-:W-:Y:S01]  /*99f0*/  IMAD.WIDE.U32 R6, R7, -0x326172a9, RZ ;  /* 0xcd9e8d5707067825 */ /* 0x000fe200078e00ff */
[----:B------:R-:W-:Y:S02]  /*9a00*/  LOP3.LUT R11, R9, UR28, R16, 0x96, !PT ;  /* 0x0000001c090b7c12 */ /* 0x000fe4000f8e9610 */
[----:B------:R-:W3:Y:S01]  /*9a10*/  SHFL.BFLY PT, R16, R12, 0x1, 0x1f ;  /* 0x0c201f000c107f89 */ /* 0x000ee200000e0000 */
[----:B------:R-:W-:Y:S01]  /*9a20*/  IMAD.WIDE.U32 R28, R10, -0x2daee0ad, RZ ;  /* 0xd2511f530a1c7825 */ /* 0x000fe200078e00ff */
[----:B------:R-:W-:Y:S01]  /*9a30*/  LOP3.LUT R10, R7, UR32, R138, 0x96, !PT ;  /* 0x00000020070a7c12 */ /* 0x000fe2000f8e968a */
[----:B--2---:R2:W-:Y:S01]  /*9a40*/  MUFU.EX2 R140, R0 ;  /* 0x00000000008c7308 */ /* 0x0045e20000000800 */
[----:B------:R-:W-:Y:S01]  /*9a50*/  FMNMX.FTZ R9, R3, R15, !PT ;  /* 0x0000000f03097209 */ /* 0x000fe20007810000 */
[----:B------:R-:W-:Y:S01]  /*9a60*/  IMAD.WIDE.U32 R14, R14, -0x2daee0ad, RZ ;  /* 0xd2511f530e0e7825 */ /* 0x000fe200078e00ff */
[----:B------:R-:W-:-:S03]  /*9a70*/  LOP3.LUT R7, R29, UR29, R30, 0x96, !PT ;  /* 0x0000001d1d077c12 */ /* 0x000fc6000f8e961e */
[----:B------:R-:W-:Y:S01]  /*9a80*/  FMUL.FTZ R3, R234, UR38 ;  /* 0x00000026ea037c20 */ /* 0x000fe20008410000 */
[----:B------:R-:W-:Y:S01]  /*9a90*/  IMAD.WIDE.U32 R138, R11, -0x2daee0ad, RZ ;  /* 0xd2511f530b8a7825 */ /* 0x000fe200078e00ff */
[----:B------:R-:W-:-:S03]  /*9aa0*/  LOP3.LUT R15, R15, UR27, R4, 0x96, !PT ;  /* 0x0000001b0f0f7c12 */ /* 0x000fc6000f8e9604 */
[----:B-1----:R-:W-:Y:S01]  /*9ab0*/  FFMA.FTZ R5, R19, UR38, -R2 ;  /* 0x0000002613057c23 */ /* 0x002fe20008010802 */
[----:B------:R-:W-:Y:S01]  /*9ac0*/  IMAD.WIDE.U32 R18, R7, -0x326172a9, RZ ;  /* 0xcd9e8d5707127825 */ /* 0x000fe200078e00ff */
[----:B------:R-:W-:Y:S02]  /*9ad0*/  FSEL R3, R3, RZ, P5 ;  /* 0x000000ff03037208 */ /* 0x000fe40002800000 */
[----:B------:R-:W-:Y:S01]  /*9ae0*/  LOP3.LUT R4, R139, UR10, R14, 0x96, !PT ;  /* 0x0000000a8b047c12 */ /* 0x000fe2000f8e960e */
[----:B------:R-:W-:Y:S01]  /*9af0*/  IMAD.WIDE.U32 R10, R10, -0x2daee0ad, RZ ;  /* 0xd2511f530a0a7825 */ /* 0x000fe200078e00ff */
[----:B------:R-:W-:Y:S01]  /*9b00*/  LOP3.LUT R7, R19, UR28, R6, 0x96, !PT ;  /* 0x0000001c13077c12 */ /* 0x000fe2000f8e9606 */
[----:B------:R1:W-:Y:S02]  /*9b10*/  MUFU.EX2 R196, R5 ;  /* 0x0000000500c47308 */ /* 0x0003e40000000800 */
[----:B--2---:R-:W-:Y:S01]  /*9b20*/  FFMA.FTZ R0, R22, UR38, -R3 ;  /* 0x0000002616007c23 */ /* 0x004fe20008010803 */
[----:B------:R-:W-:-:S04]  /*9b30*/  IMAD.WIDE.U32 R14, R15, -0x326172a9, RZ ;  /* 0xcd9e8d570f0e7825 */ /* 0x000fc800078e00ff */
[--C-:B------:R-:W-:Y:S01]  /*9b40*/  FFMA.FTZ R6, R24, UR38, -R3.reuse ;  /* 0x0000002618067c23 */ /* 0x100fe20008010803 */
[----:B------:R-:W-:Y:S02]  /*9b50*/  LOP3.LUT R11, R11, UR27, R28, 0x96, !PT ;  /* 0x0000001b0b0b7c12 */ /* 0x000fe4000f8e961c */
[----:B---3--:R-:W-:Y:S01]  /*9b60*/  FMNMX.FTZ R233, R12, R16, !PT ;  /* 0x000000100ce97209 */ /* 0x008fe20007810000 */
[----:B------:R-:W-:Y:S01]  /*9b70*/  IMAD.WIDE.U32 R202, R7, -0x2daee0ad, RZ ;  /* 0xd2511f5307ca7825 */ /* 0x000fe200078e00ff */
[----:B------:R-:W2:Y:S01]  /*9b80*/  SHFL.BFLY PT, R16, R9, 0x1, 0x1f ;  /* 0x0c201f0009107f89 */ /* 0x000ea200000e0000 */
[----:B------:R3:W-:Y:S01]  /*9b90*/  MUFU.EX2 R197, R0 ;  /* 0x0000000000c57308 */ /* 0x0007e20000000800 */
[----:B------:R-:W-:Y:S01]  /*9ba0*/  LOP3.LUT R195, R15, UR11, R8, 0x96, !PT ;  /* 0x0000000b0fc37c12 */ /* 0x000fe2000f8e9608 */
[C---:B------:R-:W-:Y:S01]  /*9bb0*/  FMUL.FTZ R13, R233.reuse, UR38 ;  /* 0x00000026e90d7c20 */ /* 0x040fe20008410000 */
[----:B------:R-:W-:Y:S01]  /*9bc0*/  FSETP.NEU.FTZ.AND P4, PT, R233, -INF , PT ;  /* 0xff800000e900780b */ /* 0x000fe20003f9d000 */
[----:B------:R-:W-:Y:S01]  /*9bd0*/  FFMA.FTZ R7, R23, UR38, -R3 ;  /* 0x0000002617077c23 */ /* 0x000fe20008010803 */
[----:B------:R-:W-:Y:S02]  /*9be0*/  LDSM.16.MT88.4 R28, [R209+0xa000] ;  /* 0x00a00000d11c783b */ /* 0x000fe40000004200 */
[----:B------:R-:W-:Y:S01]  /*9bf0*/  FSEL R13, R13, RZ, P4 ;  /* 0x000000ff0d0d7208 */ /* 0x000fe20002000000 */
[----:B-1----:R-:W-:Y:S01]  /*9c00*/  IMAD.WIDE.U32 R4, R4, -0x326172a9, RZ ;  /* 0xcd9e8d5704047825 */ /* 0x002fe200078e00ff */
[----:B------:R1:W-:Y:S02]  /*9c10*/  MUFU.EX2 R141, R6 ;  /* 0x00000006008d7308 */ /* 0x0003e40000000800 */
[----:B------:R-:W-:-:S02]  /*9c20*/  LOP3.LUT R8, R4, 0xffff, RZ, 0xc0, !PT ;  /* 0x0000ffff04087812 */ /* 0x000fc400078ec0ff */
[----:B------:R-:W-:Y:S02]  /*9c30*/  LOP3.LUT R15, R4, 0xff, RZ, 0xc0, !PT ;  /* 0x000000ff040f7812 */ /* 0x000fe400078ec0ff */
[----:B---3--:R-:W-:Y:S02]  /*9c40*/  LOP3.LUT R0, R5, UR21, R14, 0x96, !PT ;  /* 0x0000001505007c12 */ /* 0x008fe4000f8e960e */
[----:B------:R3:W4:Y:S01]  /*9c50*/  MUFU.EX2 R133, R7 ;  /* 0x0000000700857308 */ /* 0x0007220000000800 */
[--C-:B------:R-:W-:Y:S02]  /*9c60*/  SHF.R.U32.HI R12, RZ, 0x10, R4.reuse ;  /* 0x00000010ff0c7819 */ /* 0x100fe40000011604 */
[----:B------:R-:W-:Y:S01]  /*9c70*/  SHF.R.U32.HI R14, RZ, 0x18, R4 ;  /* 0x00000018ff0e7819 */ /* 0x000fe20000011604 */
[----:B------:R-:W-:-:S04]  /*9c80*/  IMAD.WIDE.U32 R4, R11, -0x326172a9, RZ ;  /* 0xcd9e8d570b047825 */ /* 0x000fc800078e00ff */
[----:B------:R-:W-:Y:S01]  /*9c90*/  FFMA.FTZ R11, R21, UR38, -R3 ;  /* 0x00000026150b7c23 */ /* 0x000fe20008010803 */
[----:B--2---:R-:W-:Y:S02]  /*9ca0*/  FMNMX.FTZ R220, R9, R16, !PT ;  /* 0x0000001009dc7209 */ /* 0x004fe40007810000 */
[----:B-1----:R-:W-:Y:S01]  /*9cb0*/  LOP3.LUT R6, R203, UR10, R10, 0x96, !PT ;  /* 0x0000000acb067c12 */ /* 0x002fe2000f8e960a */
[----:B------:R1:W-:Y:S01]  /*9cc0*/  MUFU.EX2 R178, R11 ;  /* 0x0000000b00b27308 */ /* 0x0003e20000000800 */
[----:B------:R-:W-:Y:S01]  /*9cd0*/  SHF.R.U32.HI R10, RZ, 0x8, R8 ;  /* 0x00000008ff0a7819 */ /* 0x000fe20000011608 */
[----:B------:R-:W-:Y:S01]  /*9ce0*/  IMAD.MOV.U32 R9, RZ, RZ, 0x7054 ;  /* 0x00007054ff097424 */ /* 0x000fe200078e00ff */
[----:B------:R-:W-:Y:S01]  /*9cf0*/  LOP3.LUT R8, R12, 0xff, RZ, 0xc0, !PT ;  /* 0x000000ff0c087812 */ /* 0x000fe200078ec0ff */
[----:B------:R-:W-:Y:S01]  /*9d00*/  FMUL.FTZ R12, R220, UR38 ;  /* 0x00000026dc0c7c20 */ /* 0x000fe20008410000 */
[----:B------:R-:W-:Y:S01]  /*9d10*/  LOP3.LUT R139, R5, UR11, R18, 0x96, !PT ;  /* 0x0000000b058b7c12 */ /* 0x000fe2000f8e9612 */
[----:B------:R-:W-:Y:S01]  /*9d20*/  FFMA.FTZ R5, R32, UR38, -R13 ;  /* 0x0000002620057c23 */ /* 0x000fe2000801080d */
[----:B------:R-:W-:Y:S01]  /*9d30*/  PRMT R20, R15, 0x5410, R10 ;  /* 0x000054100f147816 */ /* 0x000fe2000000000a */
[----:B---3--:R-:W-:Y:S01]  /*9d40*/  IMAD.WIDE.U32 R6, R6, -0x326172a9, RZ ;  /* 0xcd9e8d5706067825 */ /* 0x008fe200078e00ff */
[----:B------:R-:W-:Y:S01]  /*9d50*/  PRMT R21, R8, 0x5410, R14 ;  /* 0x0000541008157816 */ /* 0x000fe2000000000e */
[----:B------:R2:W3:Y:S01]  /*9d60*/  MUFU.EX2 R22, R5 ;  /* 0x0000000500167308 */ /* 0x0004e20000000800 */
[----:B------:R-:W-:-:S02]  /*9d70*/  LOP3.LUT R10, R0, 0xff, RZ, 0xc0, !PT ;  /* 0x000000ff000a7812 */ /* 0x000fc400078ec0ff */
[----:B------:R-:W-:Y:S02]  /*9d80*/  LOP3.LUT R4, R7, UR21, R4, 0x96, !PT ;  /* 0x0000001507047c12 */ /* 0x000fe4000f8e9604 */
[C---:B------:R-:W-:Y:S02]  /*9d90*/  LOP3.LUT R15, R6.reuse, 0xff, RZ, 0xc0, !PT ;  /* 0x000000ff060f7812 */ /* 0x040fe400078ec0ff */
[----:B-1----:R-:W-:Y:S02]  /*9da0*/  LOP3.LUT R11, R6, 0xffff, RZ, 0xc0, !PT ;  /* 0x0000ffff060b7812 */ /* 0x002fe400078ec0ff */
[--C-:B------:R-:W-:Y:S02]  /*9db0*/  SHF.R.U32.HI R14, RZ, 0x10, R6.reuse ;  /* 0x00000010ff0e7819 */ /* 0x100fe40000011606 */
[----:B------:R-:W-:Y:S01]  /*9dc0*/  SHF.R.U32.HI R24, RZ, 0x18, R6 ;  /* 0x00000018ff187819 */ /* 0x000fe20000011606 */
[----:B------:R-:W-:Y:S01]  /*9dd0*/  FFMA.FTZ R6, R33, UR38, -R13 ;  /* 0x0000002621067c23 */ /* 0x000fe2000801080d */
[----:B------:R-:W-:-:S02]  /*9de0*/  SHF.R.U32.HI R7, RZ, 0x10, R0 ;  /* 0x00000010ff077819 */ /* 0x000fc40000011600 */
[----:B------:R-:W-:Y:S01]  /*9df0*/  SHF.R.U32.HI R8, RZ, 0x18, R0 ;  /* 0x00000018ff087819 */ /* 0x000fe20000011600 */
[----:B------:R1:W-:Y:S01]  /*9e00*/  MUFU.EX2 R142, R6 ;  /* 0x00000006008e7308 */ /* 0x0003e20000000800 */
[----:B--2---:R-:W-:Y:S02]  /*9e10*/  LOP3.LUT R5, R0, 0xffff, RZ, 0xc0, !PT ;  /* 0x0000ffff00057812 */ /* 0x004fe400078ec0ff */
[----:B------:R-:W-:Y:S02]  /*9e20*/  LOP3.LUT R0, R7, 0xff, RZ, 0xc0, !PT ;  /* 0x000000ff07007812 */ /* 0x000fe400078ec0ff */
[----:B------:R-:W-:Y:S02]  /*9e30*/  SHF.R.U32.HI R5, RZ, 0x8, R5 ;  /* 0x00000008ff057819 */ /* 0x000fe40000011605 */
[----:B------:R-:W-:Y:S02]  /*9e40*/  FSETP.NEU.FTZ.AND P1, PT, R220, -INF , PT ;  /* 0xff800000dc00780b */ /* 0x000fe40003f3d000 */
[----:B------:R-:W-:Y:S01]  /*9e50*/  PRMT R17, R0, 0x5410, R8 ;  /* 0x0000541000117816 */ /* 0x000fe20000000008 */
[----:B------:R-:W-:Y:S01]  /*9e60*/  FFMA.FTZ R0, R25, UR38, -R13 ;  /* 0x0000002619007c23 */ /* 0x000fe2000801080d */
[----:B------:R-:W-:-:S02]  /*9e70*/  PRMT R10, R10, 0x5410, R5 ;  /* 0x000054100a0a7816 */ /* 0x000fc40000000005 */
[----:B------:R-:W-:Y:S02]  /*9e80*/  FSEL R12, R12, RZ, P1 ;  /* 0x000000ff0c0c7208 */ /* 0x000fe40000800000 */
[----:B------:R-:W-:Y:S01]  /*9e90*/  SHF.R.U32.HI R5, RZ, 0x8, R11 ;  /* 0x00000008ff057819 */ /* 0x000fe2000001160b */
[----:B-1----:R-:W-:Y:S01]  /*9ea0*/  FFMA.FTZ R6, R27, UR38, -R13 ;  /* 0x000000261b067c23 */ /* 0x002fe2000801080d */
[----:B----4-:R-:W-:Y:S02]  /*9eb0*/  MOV R32, R133 ;  /* 0x0000008500207202 */ /* 0x010fe40000000f00 */
[----:B------:R-:W-:Y:S01]  /*9ec0*/  MUFU.EX2 R133, R0 ;  /* 0x0000000000857308 */ /* 0x000fe20000000800 */
[----:B------:R-:W-:Y:S02]  /*9ed0*/  PRMT R16, R15, 0x5410, R5 ;  /* 0x000054100f107816 */ /* 0x000fe40000000005 */
[----:B------:R-:W-:Y:S02]  /*9ee0*/  LOP3.LUT R5, R4, 0xffff, RZ, 0xc0, !PT ;  /* 0x0000ffff04057812 */ /* 0x000fe400078ec0ff */
[----:B------:R-:W-:-:S02]  /*9ef0*/  LOP3.LUT R7, R14, 0xff, RZ, 0xc0, !PT ;  /* 0x000000ff0e077812 */ /* 0x000fc400078ec0ff */
[----:B------:R-:W-:Y:S01]  /*9f00*/  SHF.R.U32.HI R8, RZ, 0x18, R4 ;  /* 0x00000018ff087819 */ /* 0x000fe20000011604 */
[----:B------:R1:W-:Y:S01]  /*9f10*/  MUFU.EX2 R176, R6 ;  /* 0x0000000600b07308 */ /* 0x0003e20000000800 */
[----:B------:R-:W-:Y:S02]  /*9f20*/  PRMT R24, R7, 0x5410, R24 ;  /* 0x0000541007187816 */ /* 0x000fe40000000018 */
[----:B------:R-:W-:Y:S02]  /*9f30*/  FSEL R7, R235, RZ, P6 ;  /* 0x000000ffeb077208 */ /* 0x000fe40003000000 */
[----:B------:R-:W-:Y:S02]  /*9f40*/  MOV R203, R248 ;  /* 0x000000f800cb7202 */ /* 0x000fe40000000f00 */
[----:B-1----:R-:W-:-:S04]  /*9f50*/  MOV R6, UR26 ;  /* 0x0000001a00067c02 */ /* 0x002fc80008000f00 */
[----:B------:R-:W-:Y:S01]  /*9f60*/  PRMT R0, R6, R9, UR26 ;  /* 0x0000001a06007e16 */ /* 0x000fe20008000009 */
[--C-:B------:R-:W-:Y:S01]  /*9f70*/  FFMA.FTZ R6, R35, UR38, -R12.reuse ;  /* 0x0000002623067c23 */ /* 0x100fe2000801080c */
[----:B------:R-:W-:Y:S01]  /*9f80*/  FADD.FTZ R9, R136, -R7 ;  /* 0x8000000788097221 */ /* 0x000fe20000010000 */
[----:B------:R-:W-:Y:S01]  /*9f90*/  FFMA.FTZ R7, R132, UR38, -R12 ;  /* 0x0000002684077c23 */ /* 0x000fe2000801080c */
[----:B------:R-:W-:Y:S01]  /*9fa0*/  MOV R136, R143 ;  /* 0x0000008f00887202 */ /* 0x000fe20000000f00 */
[----:B------:R1:W-:Y:S01]  /*9fb0*/  MUFU.EX2 R179, R6 ;  /* 0x0000000600b37308 */ /* 0x0003e20000000800 */
[----:B------:R-:W-:-:S07]  /*9fc0*/  FMUL.FTZ R9, R9, UR38 ;  /* 0x0000002609097c20 */ /* 0x000fce0008410000 */
[----:B------:R2:W-:Y:S01]  /*9fd0*/  MUFU.EX2 R143, R7 ;  /* 0x00000007008f7308 */ /* 0x0005e20000000800 */
[----:B-1----:R-:W-:Y:S02]  /*9fe0*/  SHF.R.U32.HI R6, RZ, 0x8, R5 ;  /* 0x00000008ff067819 */ /* 0x002fe40000011605 */
[----:B------:R-:W-:-:S04]  /*9ff0*/  LOP3.LUT R5, R4, 0xff, RZ, 0xc0, !PT ;  /* 0x000000ff04057812 */ /* 0x000fc800078ec0ff */
[----:B------:R-:W-:Y:S02]  /*a000*/  PRMT R19, R5, 0x5410, R6 ;  /* 0x0000541005137816 */ /* 0x000fe40000000006 */
[----:B------:R-:W-:Y:S02]  /*a010*/  SHF.R.U32.HI R5, RZ, 0x10, R4 ;  /* 0x00000010ff057819 */ /* 0x000fe40000011604 */
[----:B------:R-:W-:Y:S02]  /*a020*/  FSEL R4, R234, RZ, P5 ;  /* 0x000000ffea047208 */ /* 0x000fe40002800000 */
[----:B------:R-:W-:Y:S02]  /*a030*/  LOP3.LUT R5, R5, 0xff, RZ, 0xc0, !PT ;  /* 0x000000ff05057812 */ /* 0x000fe400078ec0ff */
[----:B------:R-:W-:Y:S01]  /*a040*/  FSEL R6, R233, RZ, P4 ;  /* 0x000000ffe9067208 */ /* 0x000fe20002000000 */
[----:B------:R-:W-:Y:S01]  /*a050*/  FADD.FTZ R11, R135, -R4 ;  /* 0x80000004870b7221 */ /* 0x000fe20000010000 */
[----:B------:R-:W-:Y:S01]  /*a060*/  PRMT R18, R5, 0x5410, R8 ;  /* 0x0000541005127816 */ /* 0x000fe20000000008 */
[--C-:B------:R-:W-:Y:S01]  /*a070*/  FFMA.FTZ R4, R34, UR38, -R12.reuse ;  /* 0x0000002622047c23 */ /* 0x100fe2000801080c */
[----:B------:R-:W-:Y:S01]  /*a080*/  FSEL R5, R220, RZ, P1 ;  /* 0x000000ffdc057208 */ /* 0x000fe20000800000 */
[----:B------:R-:W-:Y:S01]  /*a090*/  FFMA.FTZ R8, R26, UR38, -R12 ;  /* 0x000000261a087c23 */ /* 0x000fe2000801080c */
[----:B------:R-:W-:Y:S01]  /*a0a0*/  FADD.FTZ R15, R134, -R6 ;  /* 0x80000006860f7221 */ /* 0x000fe20000010000 */
[----:B------:R1:W-:Y:S01]  /*a0b0*/  MUFU.EX2 R177, R4 ;  /* 0x0000000400b17308 */ /* 0x0003e20000000800 */
[--C-:B------:R-:W-:Y:S01]  /*a0c0*/  HSET2.LE.AND R6, R20, R0.reuse, PT ;  /* 0x0000000014067233 */ /* 0x100fe20003803000 */
[----:B------:R-:W-:Y:S01]  /*a0d0*/  FADD.FTZ R14, R137, -R5 ;  /* 0x80000005890e7221 */ /* 0x000fe20000010000 */
[----:B---3--:R-:W-:Y:S01]  /*a0e0*/  MOV R137, R22 ;  /* 0x0000001600897202 */ /* 0x008fe20000000f00 */
[----:B------:R-:W-:Y:S01]  /*a0f0*/  FMUL.FTZ R15, R15, UR38 ;  /* 0x000000260f0f7c20 */ /* 0x000fe20008410000 */
[--C-:B--2---:R-:W-:Y:S01]  /*a100*/  HSET2.LE.AND R7, R21, R0.reuse, PT ;  /* 0x0000000015077233 */ /* 0x104fe20003803000 */
[----:B------:R-:W-:Y:S01]  /*a110*/  FMUL.FTZ R14, R14, UR38 ;  /* 0x000000260e0e7c20 */ /* 0x000fe20008410000 */
[----:B------:R-:W2:Y:S01]  /*a120*/  LDSM.16.MT88.4 R20, [R205+0xa000] ;  /* 0x00a00000cd14783b */ /* 0x000ea20000004200 */
[----:B------:R3:W-:Y:S01]  /*a130*/  MUFU.EX2 R132, R8 ;  /* 0x0000000800847308 */ /* 0x0007e20000000800 */
[--C-:B------:R-:W-:Y:S01]  /*a140*/  HSET2.LE.AND R5, R10, R0.reuse, PT ;  /* 0x000000000a057233 */ /* 0x100fe20003803000 */
[----:B------:R-:W-:Y:S01]  /*a150*/  FMUL.FTZ R11, R11, UR38 ;  /* 0x000000260b0b7c20 */ /* 0x000fe20008410000 */
[----:B------:R-:W-:-:S05]  /*a160*/  HSET2.LE.AND R10, R16, R0, PT ;  /* 0x00000000100a7233 */ /* 0x000fca0003803000 */
[----:B------:R-:W4:Y:S01]  /*a170*/  MUFU.EX2 R16, R11 ;  /* 0x0000000b00107308 */ /* 0x000f220000000800 */
[----:B-1----:R-:W-:-:S04]  /*a180*/  F2FP.BF16.F32.PACK_AB R4, R140, R196 ;  /* 0x000000c48c04723e */ /* 0x002fc800000010ff */
[----:B------:R-:W-:Y:S02]  /*a190*/  LOP3.LUT R6, R6, R4, RZ, 0xc0, !PT ;  /* 0x0000000406067212 */ /* 0x000fe400078ec0ff */
[----:B------:R-:W-:Y:S01]  /*a1a0*/  F2FP.BF16.F32.PACK_AB R4, R178, R32 ;  /* 0x00000020b204723e */ /* 0x000fe200000010ff */
[----:B------:R-:W1:Y:S01]  /*a1b0*/  MUFU.EX2 R15, R15 ;  /* 0x0000000f000f7308 */ /* 0x000e620000000800 */
[----:B---3--:R-:W-:Y:S02]  /*a1c0*/  F2FP.BF16.F32.PACK_AB R8, R136, R201 ;  /* 0x000000c98808723e */ /* 0x008fe400000010ff */
[----:B------:R-:W-:Y:S02]  /*a1d0*/  LOP3.LUT R7, R7, R4, RZ, 0xc0, !PT ;  /* 0x0000000407077212 */ /* 0x000fe400078ec0ff */
[----:B------:R-:W-:Y:S02]  /*a1e0*/  LOP3.LUT R4, R5, R8, RZ, 0xc0, !PT ;  /* 0x0000000805047212 */ /* 0x000fe400078ec0ff */
[--C-:B------:R-:W-:Y:S01]  /*a1f0*/  HSET2.LE.AND R5, R17, R0.reuse, PT ;  /* 0x0000000011057233 */ /* 0x100fe20003803000 */
[----:B------:R-:W3:Y:S01]  /*a200*/  MUFU.EX2 R14, R14 ;  /* 0x0000000e000e7308 */ /* 0x000ee20000000800 */
[----:B------:R-:W-:Y:S01]  /*a210*/  F2FP.BF16.F32.PACK_AB R8, R141, R197 ;  /* 0x000000c58d08723e */ /* 0x000fe200000010ff */
[-C--:B----4-:R-:W-:Y:S01]  /*a220*/  FMUL.FTZ R150, R150, R16.reuse ;  /* 0x0000001096967220 */ /* 0x090fe20000410000 */
[--C-:B------:R-:W-:Y:S01]  /*a230*/  HSET2.LE.AND R11, R24, R0.reuse, PT ;  /* 0x00000000180b7233 */ /* 0x100fe20003803000 */
[----:B------:R-:W-:Y:S01]  /*a240*/  FMUL.FTZ R151, R151, R16 ;  /* 0x0000001097977220 */ /* 0x000fe20000410000 */
[----:B------:R-:W-:Y:S01]  /*a250*/  LOP3.LUT R5, R5, R8, RZ, 0xc0, !PT ;  /* 0x0000000805057212 */ /* 0x000fe200078ec0ff */
[----:B------:R-:W-:Y:S01]  /*a260*/  FMUL.FTZ R154, R154, R16 ;  /* 0x000000109a9a7220 */ /* 0x000fe20000410000 */
[----:B------:R-:W-:Y:S01]  /*a270*/  F2FP.BF16.F32.PACK_AB R8, R132, R177 ;  /* 0x000000b18408723e */ /* 0x000fe200000010ff */
[----:B------:R4:W5:Y:S01]  /*a280*/  MUFU.EX2 R17, R9 ;  /* 0x0000000900117308 */ /* 0x0009620000000800 */
[-C--:B-1----:R-:W-:Y:S01]  /*a290*/  FMUL.FTZ R144, R144, R15.reuse ;  /* 0x0000000f90907220 */ /* 0x082fe20000410000 */
[-C--:B------:R-:W-:Y:S01]  /*a2a0*/  FMUL.FTZ R145, R145, R15.reuse ;  /* 0x0000000f91917220 */ /* 0x080fe20000410000 */
[----:B------:R-:W-:Y:S01]  /*a2b0*/  LOP3.LUT R11, R11, R8, RZ, 0xc0, !PT ;  /* 0x000000080b0b7212 */ /* 0x000fe200078ec0ff */
[----:B------:R-:W-:Y:S01]  /*a2c0*/  FMUL.FTZ R155, R155, R16 ;  /* 0x000000109b9b7220 */ /* 0x000fe20000410000 */
[--C-:B------:R-:W-:Y:S01]  /*a2d0*/  HSET2.LE.AND R8, R19, R0.reuse, PT ;  /* 0x0000000013087233 */ /* 0x100fe20003803000 */
[-C--:B------:R-:W-:Y:S01]  /*a2e0*/  FMUL.FTZ R156, R156, R15.reuse ;  /* 0x0000000f9c9c7220 */ /* 0x080fe20000410000 */
[-C--:B------:R-:W-:Y:S01]  /*a2f0*/  FMUL.FTZ R157, R157, R15.reuse ;  /* 0x0000000f9d9d7220 */ /* 0x080fe20000410000 */
[----:B------:R-:W1:Y:S01]  /*a300*/  LDSM.16.MT88.4 R24, [R207+0xa000] ;  /* 0x00a00000cf18783b */ /* 0x000e620000004200 */
[-C--:B---3--:R-:W-:Y:S01]  /*a310*/  FMUL.FTZ R146, R146, R14.reuse ;  /* 0x0000000e92927220 */ /* 0x088fe20000410000 */
[-C--:B------:R-:W-:Y:S01]  /*a320*/  FMUL.FTZ R147, R147, R14.reuse ;  /* 0x0000000e93937220 */ /* 0x080fe20000410000 */
[-C--:B------:R-:W-:Y:S01]  /*a330*/  FMUL.FTZ R158, R158, R14.reuse ;  /* 0x0000000e9e9e7220 */ /* 0x080fe20000410000 */
[-C--:B------:R-:W-:Y:S01]  /*a340*/  FMUL.FTZ R159, R159, R14.reuse ;  /* 0x0000000e9f9f7220 */ /* 0x080fe20000410000 */
[-C--:B------:R-:W-:Y:S01]  /*a350*/  FMUL.FTZ R172, R172, R15.reuse ;  /* 0x0000000facac7220 */ /* 0x080fe20000410000 */
[----:B------:R-:W-:Y:S01]  /*a360*/  FMUL.FTZ R173, R173, R15 ;  /* 0x0000000fadad7220 */ /* 0x000fe20000410000 */
[-C--:B------:R-:W-:Y:S01]  /*a370*/  FMUL.FTZ R174, R174, R14.reuse ;  /* 0x0000000eaeae7220 */ /* 0x080fe20000410000 */
[----:B------:R-:W-:Y:S01]  /*a380*/  FMUL.FTZ R175, R175, R14 ;  /* 0x0000000eafaf7220 */ /* 0x000fe20000410000 */
[----:B----4-:R-:W-:Y:S01]  /*a390*/  F2FP.BF16.F32.PACK_AB R9, R133, R176 ;  /* 0x000000b08509723e */ /* 0x010fe200000010ff */
[-C--:B-----5:R-:W-:Y:S01]  /*a3a0*/  FMUL.FTZ R148, R148, R17.reuse ;  /* 0x0000001194947220 */ /* 0x0a0fe20000410000 */
[-C--:B------:R-:W-:Y:S01]  /*a3b0*/  FMUL.FTZ R149, R149, R17.reuse ;  /* 0x0000001195957220 */ /* 0x080fe20000410000 */
[----:B------:R-:W-:Y:S01]  /*a3c0*/  FMUL.FTZ R152, R152, R17 ;  /* 0x0000001198987220 */ /* 0x000fe20000410000 */
[----:B------:R-:W-:Y:S01]  /*a3d0*/  LOP3.LUT R10, R10, R9, RZ, 0xc0, !PT ;  /* 0x000000090a0a7212 */ /* 0x000fe200078ec0ff */
[----:B------:R-:W-:Y:S01]  /*a3e0*/  FMUL.FTZ R153, R153, R17 ;  /* 0x0000001199997220 */ /* 0x000fe20000410000 */
[----:B------:R-:W-:Y:S01]  /*a3f0*/  F2FP.BF16.F32.PACK_AB R9, R142, R137 ;  /* 0x000000898e09723e */ /* 0x000fe200000010ff */
[-C--:B------:R-:W-:Y:S01]  /*a400*/  FMUL.FTZ R44, R44, R15.reuse ;  /* 0x0000000f2c2c7220 */ /* 0x080fe20000410000 */
[----:B------:R-:W-:Y:S01]  /*a410*/  FMUL.FTZ R45, R45, R15 ;  /* 0x0000000f2d2d7220 */ /* 0x000fe20000410000 */
[C---:B--2---:R-:W-:Y:S01]  /*a420*/  HMMA.16816.F32.BF16 R148, R4.reuse, R20, R148 ;  /* 0x000000140494723c */ /* 0x044fe20000041894 */
[----:B------:R-:W-:Y:S01]  /*a430*/  LOP3.LUT R8, R8, R9, RZ, 0xc0, !PT ;  /* 0x0000000908087212 */ /* 0x000fe200078ec0ff */
[-C--:B------:R-:W-:Y:S01]  /*a440*/  FMUL.FTZ R46, R46, R14.reuse ;  /* 0x0000000e2e2e7220 */ /* 0x080fe20000410000 */
[----:B------:R-:W-:Y:S01]  /*a450*/  HSET2.LE.AND R9, R18, R0, PT ;  /* 0x0000000012097233 */ /* 0x000fe20003803000 */
[----:B------:R-:W-:Y:S01]  /*a460*/  FMUL.FTZ R47, R47, R14 ;  /* 0x0000000e2f2f7220 */ /* 0x000fe20000410000 */
[----:B------:R-:W-:Y:S01]  /*a470*/  F2FP.BF16.F32.PACK_AB R18, R143, R179 ;  /* 0x000000b38f12723e */ /* 0x000fe200000010ff */
[----:B------:R-:W-:Y:S01]  /*a480*/  HMMA.16816.F32.BF16 R152, R4, R22, R152 ;  /* 0x000000160498723c */ /* 0x000fe20000041898 */
[-C--:B------:R-:W-:Y:S01]  /*a490*/  FMUL.FTZ R164, R164, R17.reuse ;  /* 0x00000011a4a47220 */ /* 0x080fe20000410000 */
[----:B------:R-:W-:Y:S01]  /*a4a0*/  FMUL.FTZ R165, R165, R17 ;  /* 0x00000011a5a57220 */ /* 0x000fe20000410000 */
[----:B------:R-:W-:Y:S01]  /*a4b0*/  LOP3.LUT R9, R9, R18, RZ, 0xc0, !PT ;  /* 0x0000001209097212 */ /* 0x000fe200078ec0ff */
[-C--:B------:R-:W-:Y:S01]  /*a4c0*/  FMUL.FTZ R166, R166, R16.reuse ;  /* 0x00000010a6a67220 */ /* 0x080fe20000410000 */
[----:B------:R-:W-:Y:S01]  /*a4d0*/  FMUL.FTZ R167, R167, R16 ;  /* 0x00000010a7a77220 */ /* 0x000fe20000410000 */
[-C--:B------:R-:W-:Y:S01]  /*a4e0*/  FMUL.FTZ R160, R160, R15.reuse ;  /* 0x0000000fa0a07220 */ /* 0x080fe20000410000 */
[----:B------:R-:W-:Y:S01]  /*a4f0*/  FMUL.FTZ R161, R161, R15 ;  /* 0x0000000fa1a17220 */ /* 0x000fe20000410000 */
[-C--:B------:R-:W-:Y:S01]  /*a500*/  FMUL.FTZ R162, R162, R14.reuse ;  /* 0x0000000ea2a27220 */ /* 0x080fe20000410000 */
[----:B------:R-:W-:Y:S01]  /*a510*/  FMUL.FTZ R163, R163, R14 ;  /* 0x0000000ea3a37220 */ /* 0x000fe20000410000 */
[C---:B------:R-:W-:Y:S01]  /*a520*/  HMMA.16816.F32.BF16 R144, R8.reuse, R20, R144 ;  /* 0x000000140890723c */ /* 0x040fe20000041890 */
[-C--:B------:R-:W-:Y:S01]  /*a530*/  FMUL.FTZ R168, R168, R17.reuse ;  /* 0x00000011a8a87220 */ /* 0x080fe20000410000 */
[-C--:B------:R-:W-:Y:S01]  /*a540*/  FMUL.FTZ R169, R169, R17.reuse ;  /* 0x00000011a9a97220 */ /* 0x080fe20000410000 */
[-C--:B------:R-:W-:Y:S01]  /*a550*/  FMUL.FTZ R170, R170, R16.reuse ;  /* 0x00000010aaaa7220 */ /* 0x080fe20000410000 */
[-C--:B------:R-:W-:Y:S01]  /*a560*/  FMUL.FTZ R171, R171, R16.reuse ;  /* 0x00000010abab7220 */ /* 0x080fe20000410000 */
[-C--:B------:R-:W-:Y:S01]  /*a570*/  FMUL.FTZ R36, R36, R17.reuse ;  /* 0x0000001124247220 */ /* 0x080fe20000410000 */
[C---:B------:R-:W-:Y:S01]  /*a580*/  HMMA.16816.F32.BF16 R244, R8.reuse, R22, R156 ;  /* 0x0000001608f4723c */ /* 0x040fe2000004189c */
[----:B------:R-:W2:Y:S01]  /*a590*/  LDSM.16.MT88.4 R20, [R210+0xa000] ;  /* 0x00a00000d214783b */ /* 0x000ea20000004200 */
        /* <DEDUP_REMOVED lines=13> */
[----:B-1----:R-:W-:Y:S01]  /*a670*/  HMMA.16816.F32.BF16 R248, R8, R26, R172 ;  /* 0x0000001a08f8723c */ /* 0x002fe200000418ac */
[----:B------:R-:W-:Y:S01]  /*a680*/  MOV R157, R242 ;  /* 0x000000f2009d7202 */ /* 0x000fe20000000f00 */
[-C--:B------:R-:W-:Y:S01]  /*a690*/  FMUL.FTZ R52, R52, R17.reuse ;  /* 0x0000001134347220 */ /* 0x080fe20000410000 */
[-C--:B------:R-:W-:Y:S01]  /*a6a0*/  FMUL.FTZ R53, R53, R17.reuse ;  /* 0x0000001135357220 */ /* 0x080fe20000410000 */
[-C--:B------:R-:W-:Y:S01]  /*a6b0*/  FMUL.FTZ R64, R64, R17.reuse ;  /* 0x0000001140407220 */ /* 0x080fe20000410000 */
[-C--:B------:R-:W-:Y:S01]  /*a6c0*/  FMUL.FTZ R65, R65, R17.reuse ;  /* 0x0000001141417220 */ /* 0x080fe20000410000 */
[-C--:B------:R-:W-:Y:S01]  /*a6d0*/  HMMA.16816.F32.BF16 R164, R4, R24.reuse, R164 ;  /* 0x0000001804a4723c */ /* 0x080fe200000418a4 */
[----:B------:R-:W-:Y:S01]  /*a6e0*/  MOV R172, R196 ;  /* 0x000000c400ac7202 */ /* 0x000fe20000000f00 */
[----:B------:R-:W-:Y:S01]  /*a6f0*/  FMUL.FTZ R68, R68, R17 ;  /* 0x0000001144447220 */ /* 0x000fe20000410000 */
[----:B------:R-:W-:Y:S01]  /*a700*/  MOV R173, R243 ;  /* 0x000000f300ad7202 */ /* 0x000fe20000000f00 */
        /* <DEDUP_REMOVED lines=16> */
[----:B--2---:R-:W-:Y:S01]  /*a810*/  HMMA.16816.F32.BF16 R196, R8, R22, R44 ;  /* 0x0000001608c4723c */ /* 0x004fe2000004182c */
[-C--:B------:R-:W-:Y:S01]  /*a820*/  FMUL.FTZ R83, R83, R16.reuse ;  /* 0x0000001053537220 */ /* 0x080fe20000410000 */
[-C--:B------:R-:W-:Y:S01]  /*a830*/  FMUL.FTZ R97, R97, R17.reuse ;  /* 0x0000001161617220 */ /* 0x080fe20000410000 */
[-C--:B------:R-:W-:Y:S01]  /*a840*/  FMUL.FTZ R100, R100, R17.reuse ;  /* 0x0000001164647220 */ /* 0x080fe20000410000 */
[-C--:B------:R-:W-:Y:S01]  /*a850*/  FMUL.FTZ R101, R101, R17.reuse ;  /* 0x0000001165657220 */ /* 0x080fe20000410000 */
[----:B------:R-:W-:Y:S01]  /*a860*/  FMUL.FTZ R86, R86, R16 ;  /* 0x0000001056567220 */ /* 0x000fe20000410000 */
[-C--:B------:R-:W-:Y:S01]  /*a870*/  HMMA.16816.F32.BF16 R236, R4, R20.reuse, R36 ;  /* 0x0000001404ec723c */ /* 0x080fe20000041824 */
[----:B------:R-:W-:Y:S01]  /*a880*/  MOV R44, R32 ;  /* 0x00000020002c7202 */ /* 0x000fe20000000f00 */
[----:B------:R-:W-:Y:S01]  /*a890*/  LDSM.16.MT88.4 R36, [R209+0xb000] ;  /* 0x00b00000d124783b */ /* 0x000fe20000004200 */
        /* <DEDUP_REMOVED lines=9> */
[C---:B------:R-:W-:Y:S01]  /*a930*/  HMMA.16816.F32.BF16 R48, R4.reuse, R22, R48 ;  /* 0x000000160430723c */ /* 0x040fe20000041830 */
[----:B------:R-:W3:Y:S01]  /*a940*/  LDSM.16.MT88.4 R20, [R205+0xb000] ;  /* 0x00b00000cd14783b */ /* 0x000ee20000004200 */
        /* <DEDUP_REMOVED lines=21> */
[----:B------:R-:W-:Y:S01]  /*aaa0*/  IMAD.MOV.U32 R174, RZ, RZ, R203 ;  /* 0x000000ffffae7224 */ /* 0x000fe200078e00cb */
[C---:B-1----:R-:W-:Y:S01]  /*aab0*/  HMMA.16816.F32.BF16 R84, R4.reuse, R24, R84 ;  /* 0x000000180454723c */ /* 0x042fe20000041854 */
[----:B------:R-:W-:Y:S01]  /*aac0*/  MOV R18, R177 ;  /* 0x000000b100127202 */ /* 0x000fe20000000f00 */
[-C--:B------:R-:W-:Y:S01]  /*aad0*/  FMUL.FTZ R76, R76, R15.reuse ;  /* 0x0000000f4c4c7220 */ /* 0x080fe20000410000 */
[----:B------:R-:W-:Y:S01]  /*aae0*/  FMUL.FTZ R77, R77, R15 ;  /* 0x0000000f4d4d7220 */ /* 0x000fe20000410000 */
[-C--:B------:R-:W-:Y:S01]  /*aaf0*/  FMUL.FTZ R78, R78, R14.reuse ;  /* 0x0000000e4e4e7220 */ /* 0x080fe20000410000 */
[----:B------:R-:W-:Y:S01]  /*ab00*/  FMUL.FTZ R79, R79, R14 ;  /* 0x0000000e4f4f7220 */ /* 0x000fe20000410000 */
[----:B------:R-:W-:Y:S01]  /*ab10*/  HMMA.16816.F32.BF16 R96, R4, R26, R96 ;  /* 0x0000001a0460723c */ /* 0x000fe20000041860 */
[----:B------:R-:W-:-:S02]  /*ab20*/  IMAD.MOV.U32 R19, RZ, RZ, R176 ;  /* 0x000000ffff137224 */ /* 0x000fc400078e00b0 */
[-C--:B------:R-:W-:Y:S01]  /*ab30*/  FMUL.FTZ R92, R92, R15.reuse ;  /* 0x0000000f5c5c7220 */ /* 0x080fe20000410000 */
[----:B------:R-:W-:Y:S01]  /*ab40*/  FMUL.FTZ R93, R93, R15 ;  /* 0x0000000f5d5d7220 */ /* 0x000fe20000410000 */
[-C--:B------:R-:W-:Y:S01]  /*ab50*/  FMUL.FTZ R94, R94, R14.reuse ;  /* 0x0000000e5e5e7220 */ /* 0x080fe20000410000 */
[----:B------:R-:W-:Y:S01]  /*ab60*/  FMUL.FTZ R95, R95, R14 ;  /* 0x0000000e5f5f7220 */ /* 0x000fe20000410000 */
[C---:B--2---:R-:W-:Y:S01]  /*ab70*/  HMMA.16816.F32.BF16 R100, R4.reuse, R32, R100 ;  /* 0x000000200464723c */ /* 0x044fe20000041864 */
[----:B------:R-:W-:Y:S01]  /*ab80*/  MOV R45, R143 ;  /* 0x0000008f002d7202 */ /* 0x000fe20000000f00 */
[-C--:B------:R-:W-:Y:S01]  /*ab90*/  FMUL.FTZ R56, R56, R15.reuse ;  /* 0x0000000f38387220 */ /* 0x080fe20000410000 */
[----:B------:R-:W-:Y:S01]  /*aba0*/  MOV R46, R142 ;  /* 0x0000008e002e7202 */ /* 0x000fe20000000f00 */
[----:B------:R-:W-:Y:S01]  /*abb0*/  FMUL.FTZ R57, R57, R15 ;  /* 0x0000000f39397220 */ /* 0x000fe20000410000 */
[----:B------:R-:W-:Y:S01]  /*abc0*/  MOV R47, R141 ;  /* 0x0000008d002f7202 */ /* 0x000fe20000000f00 */
[C---:B---3--:R-:W-:Y:S01]  /*abd0*/  HMMA.16816.F32.BF16 R68, R4.reuse, R20, R68 ;  /* 0x000000140444723c */ /* 0x048fe20000041844 */
[----:B------:R-:W-:Y:S01]  /*abe0*/  MOV R175, R179 ;  /* 0x000000b300af7202 */ /* 0x000fe20000000f00 */
        /* <DEDUP_REMOVED lines=25> */
[----:B------:R-:W-:-:S03]  /*ad80*/  FMUL.FTZ R127, R127, R14 ;  /* 0x0000000e7f7f7220 */ /* 0x000fc60000410000 */
[C---:B------:R-:W-:Y:S01]  /*ad90*/  HMMA.16816.F32.BF16 R72, R8.reuse, R20, R72 ;  /* 0x000000140848723c */ /* 0x040fe20000041848 */
[----:B------:R-:W-:Y:S01]  /*ada0*/  FFMA.FTZ R4, R188, UR38, -R2 ;  /* 0x00000026bc047c23 */ /* 0x000fe20008010802 */
[----:B------:R-:W-:Y:S01]  /*adb0*/  MOV R131, R140 ;  /* 0x0000008c00837202 */ /* 0x000fe20000000f00 */
[----:B------:R-:W-:Y:S01]  /*adc0*/  IMAD.MOV.U32 R129, RZ, RZ, R133 ;  /* 0x000000ffff817224 */ /* 0x000fe200078e0085 */
[----:B------:R-:W-:Y:S01]  /*add0*/  MOV R128, R132 ;  /* 0x0000008400807202 */ /* 0x000fe20000000f00 */
[----:B------:R1:W-:Y:S01]  /*ade0*/  MUFU.EX2 R188, R4 ;  /* 0x0000000400bc7308 */ /* 0x0003e20000000800 */
[----:B------:R-:W-:Y:S01]  /*adf0*/  HMMA.16816.F32.BF16 R88, R8, R24, R88 ;  /* 0x000000180858723c */ /* 0x000fe20000041858 */
[----:B------:R-:W-:-:S05]  /*ae00*/  MOV R130, R178 ;  /* 0x000000b200827202 */ /* 0x000fca0000000f00 */
[C---:B------:R-:W-:Y:S01]  /*ae10*/  HMMA.16816.F32.BF16 R140, R8.reuse, R22, R76 ;  /* 0x00000016088c723c */ /* 0x040fe2000004184c */
[----:B------:R-:W-:Y:S05]  /*ae20*/  LDSM.16.MT88.4 R76, [R205+0xb800] ;  /* 0x00b80000cd4c783b */ /* 0x000fea0000004200 */
[C---:B------:R-:W-:Y:S01]  /*ae30*/  HMMA.16816.F32.BF16 R132, R8.reuse, R26, R92 ;  /* 0x0000001a0884723c */ /* 0x040fe2000004185c */
[----:B------:R-:W-:Y:S01]  /*ae40*/  FFMA.FTZ R22, R186, UR38, -R12 ;  /* 0x00000026ba167c23 */ /* 0x000fe2000801080c */
[----:B------:R-:W-:Y:S01]  /*ae50*/  MOV R186, R47 ;  /* 0x0000002f00ba7202 */ /* 0x000fe20000000f00 */
[----:B------:R-:W-:Y:S01]  /*ae60*/  LDSM.16.MT88.4 R92, [R207+0xb800] ;  /* 0x00b80000cf5c783b */ /* 0x000fe20000004200 */
[----:B-1----:R-:W-:Y:S01]  /*ae70*/  FFMA.FTZ R4, R187, UR38, -R2 ;  /* 0x00000026bb047c23 */ /* 0x002fe20008010802 */
[----:B------:R-:W-:Y:S01]  /*ae80*/  MOV R47, R156 ;  /* 0x0000009c002f7202 */ /* 0x000fe20000000f00 */
[----:B------:R-:W-:Y:S01]  /*ae90*/  HMMA.16816.F32.BF16 R56, R8, R28, R56 ;  /* 0x0000001c0838723c */ /* 0x000fe20000041838 */
[----:B------:R-:W-:Y:S01]  /*aea0*/  FFMA.FTZ R26, R192, UR38, -R12 ;  /* 0x00000026c01a7c23 */ /* 0x000fe2000801080c */
[----:B------:R1:W-:Y:S01]  /*aeb0*/  MUFU.EX2 R201, R4 ;  /* 0x0000000400c97308 */ /* 0x0003e20000000800 */
[----:B------:R-:W-:Y:S01]  /*aec0*/  IMAD.MOV.U32 R192, RZ, RZ, R46 ;  /* 0x000000ffffc07224 */ /* 0x000fe200078e002e */
[----:B------:R-:W-:-:S02]  /*aed0*/  MOV R46, R158 ;  /* 0x0000009e002e7202 */ /* 0x000fc40000000f00 */
[C---:B------:R-:W-:Y:S01]  /*aee0*/  HMMA.16816.F32.BF16 R176, R8.reuse, R30, R60 ;  /* 0x0000001e08b0723c */ /* 0x040fe2000004183c */
[----:B------:R-:W-:Y:S03]  /*aef0*/  LDSM.16.MT88.4 R60, [R209+0xa800] ;  /* 0x00a80000d13c783b */ /* 0x000fe60000004200 */
[----:B------:R-:W-:Y:S02]  /*af00*/  MUFU.EX2 R26, R26 ;  /* 0x0000001a001a7308 */ /* 0x000fe40000000800 */
[C---:B------:R-:W-:Y:S06]  /*af10*/  HMMA.16816.F32.BF16 R104, R8.reuse, R32, R104 ;  /* 0x000000200868723c */ /* 0x040fec0000041868 */
[C---:B------:R-:W-:Y:S01]  /*af20*/  HMMA.16816.F32.BF16 R32, R8.reuse, R34, R108 ;  /* 0x000000220820723c */ /* 0x040fe2000004186c */
[--C-:B-1----:R-:W-:Y:S01]  /*af30*/  FFMA.FTZ R4, R182, UR38, -R2.reuse ;  /* 0x00000026b6047c23 */ /* 0x102fe20008010802 */
[----:B------:R-:W-:Y:S01]  /*af40*/  FFMA.FTZ R2, R180, UR38, -R2 ;  /* 0x00000026b4027c23 */ /* 0x000fe20008010802 */
[----:B------:R-:W-:Y:S02]  /*af50*/  LDSM.16.MT88.4 R108, [R210+0xb800] ;  /* 0x00b80000d26c783b */ /* 0x000fe40000004200 */
[----:B------:R1:W-:Y:S01]  /*af60*/  MUFU.EX2 R203, R4 ;  /* 0x0000000400cb7308 */ /* 0x0003e20000000800 */
[C---:B------:R-:W-:Y:S06]  /*af70*/  HMMA.16816.F32.BF16 R120, R8.reuse, R36, R120 ;  /* 0x000000240878723c */ /* 0x040fec0000041878 */
[----:B------:R-:W-:Y:S01]  /*af80*/  HMMA.16816.F32.BF16 R28, R8, R38, R124 ;  /* 0x00000026081c723c */ /* 0x000fe2000004187c */
[----:B------:R2:W-:Y:S01]  /*af90*/  MUFU.EX2 R187, R2 ;  /* 0x0000000200bb7308 */ /* 0x0005e20000000800 */
[----:B-1----:R-:W-:Y:S01]  /*afa0*/  IMAD.WIDE.U32 R4, R195, -0x2daee0ad, RZ ;  /* 0xd2511f53c3047825 */ /* 0x002fe200078e00ff */
[----:B------:R-:W-:-:S02]  /*afb0*/  MOV R195, R130 ;  /* 0x0000008200c37202 */ /* 0x000fc40000000f00 */
[C---:B------:R-:W-:Y:S02]  /*afc0*/  LOP3.LUT R7, R4.reuse, 0xffff, RZ, 0xc0, !PT ;  /* 0x0000ffff04077812 */ /* 0x040fe400078ec0ff */
[----:B------:R-:W-:Y:S01]  /*afd0*/  LOP3.LUT R21, R4, 0xff, RZ, 0xc0, !PT ;  /* 0x000000ff04157812 */ /* 0x000fe200078ec0ff */
[----:B--2---:R-:W-:Y:S01]  /*afe0*/  FFMA.FTZ R2, R191, UR38, -R3 ;  /* 0x00000026bf027c23 */ /* 0x004fe20008010803 */
[--C-:B------:R-:W-:Y:S02]  /*aff0*/  SHF.R.U32.HI R20, RZ, 0x10, R4.reuse ;  /* 0x00000010ff147819 */ /* 0x100fe40000011604 */
[----:B------:R-:W-:Y:S01]  /*b000*/  SHF.R.U32.HI R25, RZ, 0x18, R4 ;  /* 0x00000018ff197819 */ /* 0x000fe20000011604 */
[----:B------:R1:W-:Y:S01]  /*b010*/  MUFU.EX2 R180, R2 ;  /* 0x0000000200b47308 */ /* 0x0003e20000000800 */
[----:B------:R-:W-:Y:S01]  /*b020*/  LOP3.LUT R6, R5, UR23, R138, 0x96, !PT ;  /* 0x0000001705067c12 */ /* 0x000fe2000f8e968a */
[----:B------:R-:W-:Y:S01]  /*b030*/  FFMA.FTZ R5, R193, UR38, -R13 ;  /* 0x00000026c1057c23 */ /* 0x000fe2000801080d */
[----:B------:R-:W-:Y:S01]  /*b040*/  SHF.R.U32.HI R7, RZ, 0x8, R7 ;  /* 0x00000008ff077819 */ /* 0x000fe20000011607 */
[----:B------:R-:W-:Y:S01]  /*b050*/  IMAD.MOV.U32 R193, RZ, RZ, R131 ;  /* 0x000000ffffc17224 */ /* 0x000fe200078e0083 */
[----:B------:R-:W-:-:S02]  /*b060*/  LOP3.LUT R11, R6, 0xff, RZ, 0xc0, !PT ;  /* 0x000000ff060b7812 */ /* 0x000fc400078ec0ff */
[----:B------:R-:W-:Y:S02]  /*b070*/  PRMT R21, R21, 0x5410, R7 ;  /* 0x0000541015157816 */ /* 0x000fe40000000007 */
[----:B------:R-:W-:Y:S02]  /*b080*/  SHF.R.U32.HI R10, RZ, 0x18, R6 ;  /* 0x00000018ff0a7819 */ /* 0x000fe40000011606 */
[----:B------:R-:W-:Y:S01]  /*b090*/  MOV R191, R128 ;  /* 0x0000008000bf7202 */ /* 0x000fe20000000f00 */
[----:B-1----:R-:W-:Y:S01]  /*b0a0*/  FFMA.FTZ R2, R190, UR38, -R3 ;  /* 0x00000026be027c23 */ /* 0x002fe20008010803 */
[----:B------:R-:W-:-:S03]  /*b0b0*/  MOV R190, R129 ;  /* 0x0000008100be7202 */ /* 0x000fc60000000f00 */
[----:B------:R1:W-:Y:S02]  /*b0c0*/  MUFU.EX2 R182, R2 ;  /* 0x0000000200b67308 */ /* 0x0003e40000000800 */
[--C-:B-1----:R-:W-:Y:S01]  /*b0d0*/  FFMA.FTZ R2, R184, UR38, -R3.reuse ;  /* 0x00000026b8027c23 */ /* 0x102fe20008010803 */
[----:B------:R-:W-:-:S05]  /*b0e0*/  FFMA.FTZ R3, R181, UR38, -R3 ;  /* 0x00000026b5037c23 */ /* 0x000fca0008010803 */
[----:B------:R-:W-:Y:S08]  /*b0f0*/  MUFU.EX2 R184, R2 ;  /* 0x0000000200b87308 */ /* 0x000ff00000000800 */
[----:B------:R1:W2:Y:S02]  /*b100*/  MUFU.EX2 R181, R3 ;  /* 0x0000000300b57308 */ /* 0x0002a40000000800 */
[----:B-1----:R-:W-:-:S06]  /*b110*/  IMAD.WIDE.U32 R2, R139, -0x2daee0ad, RZ ;  /* 0xd2511f538b027825 */ /* 0x002fcc00078e00ff */
[----:B------:R1:W-:Y:S01]  /*b120*/  MUFU.EX2 R139, R5 ;  /* 0x00000005008b7308 */ /* 0x0003e20000000800 */
[----:B------:R-:W-:Y:S02]  /*b130*/  LOP3.LUT R4, R3, UR23, R202, 0x96, !PT ;  /* 0x0000001703047c12 */ /* 0x000fe4000f8e96ca */
[----:B------:R-:W-:Y:S02]  /*b140*/  MOV R202, R18 ;  /* 0x0000001200ca7202 */ /* 0x000fe40000000f00 */
[----:B------:R-:W-:Y:S01]  /*b150*/  LOP3.LUT R18, R2, 0xffff, RZ, 0xc0, !PT ;  /* 0x0000ffff02127812 */ /* 0x000fe200078ec0ff */
[----:B------:R-:W-:Y:S01]  /*b160*/  FFMA.FTZ R3, R194, UR38, -R13 ;  /* 0x00000026c2037c23 */ /* 0x000fe2000801080d */
[----:B------:R-:W-:Y:S02]  /*b170*/  MOV R194, R19 ;  /* 0x0000001300c27202 */ /* 0x000fe40000000f00 */
[----:B------:R-:W-:Y:S01]  /*b180*/  LOP3.LUT R24, R2, 0xff, RZ, 0xc0, !PT ;  /* 0x000000ff02187812 */ /* 0x000fe200078ec0ff */
[----:B------:R3:W-:Y:S01]  /*b190*/  MUFU.EX2 R138, R3 ;  /* 0x00000003008a7308 */ /* 0x0007e20000000800 */
[----:B------:R-:W-:-:S02]  /*b1a0*/  SHF.R.U32.HI R19, RZ, 0x10, R2 ;  /* 0x00000010ff137819 */ /* 0x000fc40000011602 */
[----:B------:R-:W-:Y:S01]  /*b1b0*/  SHF.R.U32.HI R23, RZ, 0x18, R2 ;  /* 0x00000018ff177819 */ /* 0x000fe20000011602 */
[----:B------:R-:W-:Y:S01]  /*b1c0*/  FFMA.FTZ R2, R183, UR38, -R13 ;  /* 0x00000026b7027c23 */ /* 0x000fe2000801080d */
[----:B------:R-:W-:Y:S01]  /*b1d0*/  MOV R183, R172 ;  /* 0x000000ac00b77202 */ /* 0x000fe20000000f00 */
[----:B------:R-:W-:Y:S01]  /*b1e0*/  IMAD.MOV.U32 R172, RZ, RZ, R173 ;  /* 0x000000ffffac7224 */ /* 0x000fe200078e00ad */
[----:B------:R-:W-:Y:S02]  /*b1f0*/  MOV R173, R174 ;  /* 0x000000ae00ad7202 */ /* 0x000fe40000000f00 */
[----:B------:R-:W-:Y:S02]  /*b200*/  MOV R174, R175 ;  /* 0x000000af00ae7202 */ /* 0x000fe40000000f00 */
[----:B------:R-:W-:Y:S02]  /*b210*/  MOV R175, R137 ;  /* 0x0000008900af7202 */ /* 0x000fe40000000f00 */
[----:B-1----:R-:W-:-:S02]  /*b220*/  LOP3.LUT R5, R20, 0xff, RZ, 0xc0, !PT ;  /* 0x000000ff14057812 */ /* 0x002fc400078ec0ff */
[----:B------:R-:W-:Y:S01]  /*b230*/  SHF.R.U32.HI R8, RZ, 0x10, R4 ;  /* 0x00000010ff087819 */ /* 0x000fe20000011604 */
[----:B---3--:R-:W-:Y:S01]  /*b240*/  FFMA.FTZ R3, R189, UR38, -R13 ;  /* 0x00000026bd037c23 */ /* 0x008fe2000801080d */
[--C-:B------:R-:W-:Y:S01]  /*b250*/  FFMA.FTZ R13, R200, UR38, -R12.reuse ;  /* 0x00000026c80d7c23 */ /* 0x100fe2000801080c */
[----:B------:R-:W-:Y:S01]  /*b260*/  FFMA.FTZ R12, R185, UR38, -R12 ;  /* 0x00000026b90c7c23 */ /* 0x000fe2000801080c */
[----:B------:R-:W-:Y:S01]  /*b270*/  MOV R185, R136 ;  /* 0x0000008800b97202 */ /* 0x000fe20000000f00 */
[----:B------:R1:W-:Y:S01]  /*b280*/  MUFU.EX2 R137, R3 ;  /* 0x0000000300897308 */ /* 0x0003e20000000800 */
[----:B------:R-:W-:Y:S02]  /*b290*/  PRMT R20, R5, 0x5410, R25 ;  /* 0x0000541005147816 */ /* 0x000fe40000000019 */
[----:B------:R-:W-:Y:S02]  /*b2a0*/  SHF.R.U32.HI R5, RZ, 0x10, R6 ;  /* 0x00000010ff057819 */ /* 0x000fe40000011606 */
[----:B------:R-:W-:-:S02]  /*b2b0*/  LOP3.LUT R9, R4, 0xff, RZ, 0xc0, !PT ;  /* 0x000000ff04097812 */ /* 0x000fc400078ec0ff */
[----:B------:R-:W-:Y:S01]  /*b2c0*/  SHF.R.U32.HI R7, RZ, 0x18, R4 ;  /* 0x00000018ff077819 */ /* 0x000fe20000011604 */
[----:B------:R3:W4:Y:S01]  /*b2d0*/  MUFU.EX2 R136, R2 ;  /* 0x0000000200887308 */ /* 0x0007220000000800 */
[----:B------:R-:W-:Y:S02]  /*b2e0*/  MOV R131, R175 ;  /* 0x000000af00837202 */ /* 0x000fe40000000f00 */
[----:B------:R-:W-:Y:S02]  /*b2f0*/  MOV R130, R173 ;  /* 0x000000ad00827202 */ /* 0x000fe40000000f00 */
[----:B------:R-:W-:Y:S02]  /*b300*/  MOV R189, R44 ;  /* 0x0000002c00bd7202 */ /* 0x000fe40000000f00 */
[----:B------:R-:W-:Y:S01]  /*b310*/  MOV R200, R45 ;  /* 0x0000002d00c87202 */ /* 0x000fe20000000f00 */
[----:B------:R5:W-:Y:S01]  /*b320*/  MUFU.EX2 R27, R13 ;  /* 0x0000000d001b7308 */ /* 0x000be20000000800 */
[----:B-1----:R-:W-:Y:S01]  /*b330*/  SHF.R.U32.HI R3, RZ, 0x8, R18 ;  /* 0x00000008ff037819 */ /* 0x002fe20000011612 */
[----:B------:R-:W-:Y:S01]  /*b340*/  IMAD.MOV.U32 R45, RZ, RZ, R159 ;  /* 0x000000ffff2d7224 */ /* 0x000fe200078e009f */
[----:B------:R-:W-:-:S02]  /*b350*/  MOV R44, R157 ;  /* 0x0000009d002c7202 */ /* 0x000fc40000000f00 */
[----:B------:R-:W-:Y:S01]  /*b360*/  MOV R25, R172 ;  /* 0x000000ac00197202 */ /* 0x000fe20000000f00 */
[----:B------:R-:W1:Y:S01]  /*b370*/  LDSM.16.MT88.4 R156, [R205+0xa800] ;  /* 0x00a80000cd9c783b */ /* 0x000e620000004200 */
[----:B---3--:R-:W-:Y:S02]  /*b380*/  LOP3.LUT R2, R19, 0xff, RZ, 0xc0, !PT ;  /* 0x000000ff13027812 */ /* 0x008fe400078ec0ff */
[----:B------:R-:W-:Y:S01]  /*b390*/  PRMT R19, R24, 0x5410, R3 ;  /* 0x0000541018137816 */ /* 0x000fe20000000003 */
[----:B------:R-:W-:Y:S01]  /*b3a0*/  IMAD.MOV.U32 R24, RZ, RZ, R174 ;  /* 0x000000ffff187224 */ /* 0x000fe200078e00ae */
[----:B------:R-:W-:Y:S01]  /*b3b0*/  PRMT R18, R2, 0x5410, R23 ;  /* 0x0000541002127816 */ /* 0x000fe20000000017 */
[----:B------:R-:W-:Y:S01]  /*b3c0*/  LDSM.16.MT88.4 R172, [R207+0xa800] ;  /* 0x00a80000cfac783b */ /* 0x000fe20000004200 */
[----:B------:R-:W-:Y:S01]  /*b3d0*/  LOP3.LUT R3, R6, 0xffff, RZ, 0xc0, !PT ;  /* 0x0000ffff06037812 */ /* 0x000fe200078ec0ff */
[----:B------:R-:W-:Y:S01]  /*b3e0*/  MUFU.EX2 R23, R22 ;  /* 0x0000001600177308 */ /* 0x000fe20000000800 */
[----:B------:R-:W-:-:S02]  /*b3f0*/  LOP3.LUT R2, R4, 0xffff, RZ, 0xc0, !PT ;  /* 0x0000ffff04027812 */ /* 0x000fc400078ec0ff */
[----:B------:R-:W-:Y:S02]  /*b400*/  SHF.R.U32.HI R6, RZ, 0x8, R3 ;  /* 0x00000008ff067819 */ /* 0x000fe40000011603 */
[----:B------:R-:W-:Y:S02]  /*b410*/  LOP3.LUT R4, R5, 0xff, RZ, 0xc0, !PT ;  /* 0x000000ff05047812 */ /* 0x000fe400078ec0ff */
[----:B------:R-:W-:Y:S01]  /*b420*/  SHF.R.U32.HI R3, RZ, 0x8, R2 ;  /* 0x00000008ff037819 */ /* 0x000fe20000011602 */
[----:B------:R3:W1:Y:S01]  /*b430*/  MUFU.EX2 R22, R12 ;  /* 0x0000000c00167308 */ /* 0x0006620000000800 */
[----:B------:R-:W-:Y:S02]  /*b440*/  LOP3.LUT R2, R8, 0xff, RZ, 0xc0, !PT ;  /* 0x000000ff08027812 */ /* 0x000fe400078ec0ff */
[----:B-----5:R-:W-:Y:S02]  /*b450*/  PRMT R13, R11, 0x5410, R6 ;  /* 0x000054100b0d7816 */ /* 0x020fe40000000006 */
[----:B------:R-:W-:-:S02]  /*b460*/  HSET2.LE.AND R6, R19, R0, PT ;  /* 0x0000000013067233 */ /* 0x000fc40003803000 */
[----:B------:R-:W-:Y:S02]  /*b470*/  PRMT R11, R9, 0x5410, R3 ;  /* 0x00005410090b7816 */ /* 0x000fe40000000003 */
[----:B--2---:R-:W-:Y:S02]  /*b480*/  F2FP.BF16.F32.PACK_AB R5, R181, R184 ;  /* 0x000000b8b505723e */ /* 0x004fe400000010ff */
[----:B------:R-:W-:Y:S02]  /*b490*/  F2FP.BF16.F32.PACK_AB R3, R187, R203 ;  /* 0x000000cbbb03723e */ /* 0x000fe400000010ff */
[----:B------:R-:W-:Y:S02]  /*b4a0*/  HSET2.LE.AND R8, R18, R0, PT ;  /* 0x0000000012087233 */ /* 0x000fe40003803000 */
[----:B------:R-:W-:Y:S02]  /*b4b0*/  MOV R19, R44 ;  /* 0x0000002c00137202 */ /* 0x000fe40000000f00 */
[----:B---3--:R-:W-:-:S02]  /*b4c0*/  PRMT R12, R4, 0x5410, R10 ;  /* 0x00005410040c7816 */ /* 0x008fc4000000000a */
[----:B------:R-:W-:Y:S02]  /*b4d0*/  PRMT R10, R2, 0x5410, R7 ;  /* 0x00005410020a7816 */ /* 0x000fe40000000007 */
[----:B------:R-:W-:Y:S02]  /*b4e0*/  HSET2.LE.AND R4, R20, R0, PT ;  /* 0x0000000014047233 */ /* 0x000fe40003803000 */
[----:B----4-:R-:W-:Y:S02]  /*b4f0*/  F2FP.BF16.F32.PACK_AB R7, R136, R137 ;  /* 0x000000898807723e */ /* 0x010fe400000010ff */
[----:B------:R-:W-:Y:S02]  /*b500*/  MOV R20, R131 ;  /* 0x0000008300147202 */ /* 0x000fe40000000f00 */
[----:B------:R-:W-:Y:S02]  /*b510*/  LOP3.LUT R131, R4, R5, RZ, 0xc0, !PT ;  /* 0x0000000504837212 */ /* 0x000fe400078ec0ff */
[----:B------:R-:W-:-:S02]  /*b520*/  LOP3.LUT R126, R6, R7, RZ, 0xc0, !PT ;  /* 0x00000007067e7212 */ /* 0x000fc400078ec0ff */
[----:B------:R-:W-:Y:S02]  /*b530*/  F2FP.BF16.F32.PACK_AB R5, R182, R180 ;  /* 0x000000b4b605723e */ /* 0x000fe400000010ff */
[----:B------:R-:W-:Y:S02]  /*b540*/  F2FP.BF16.F32.PACK_AB R7, R138, R139 ;  /* 0x0000008b8a07723e */ /* 0x000fe400000010ff */
[--C-:B------:R-:W-:Y:S02]  /*b550*/  HSET2.LE.AND R4, R12, R0.reuse, PT ;  /* 0x000000000c047233 */ /* 0x100fe40003803000 */
[--C-:B------:R-:W-:Y:S02]  /*b560*/  HSET2.LE.AND R6, R11, R0.reuse, PT ;  /* 0x000000000b067233 */ /* 0x100fe40003803000 */
[----:B------:R-:W-:Y:S02]  /*b570*/  HSET2.LE.AND R2, R21, R0, PT ;  /* 0x0000000015027233 */ /* 0x000fe40003803000 */
[----:B------:R-:W-:-:S02]  /*b580*/  LOP3.LUT R129, R4, R5, RZ, 0xc0, !PT ;  /* 0x0000000504817212 */ /* 0x000fc400078ec0ff */
[----:B------:R-:W-:Y:S02]  /*b590*/  LOP3.LUT R124, R6, R7, RZ, 0xc0, !PT ;  /* 0x00000007067c7212 */ /* 0x000fe400078ec0ff */
[----:B------:R-:W2:Y:S01]  /*b5a0*/  LDSM.16.MT88.4 R4, [R209+0xb800] ;  /* 0x00b80000d104783b */ /* 0x000ea20000004200 */
[----:B------:R-:W-:Y:S02]  /*b5b0*/  MOV R21, R130 ;  /* 0x0000008200157202 */ /* 0x000fe40000000f00 */
[----:B------:R-:W-:Y:S02]  /*b5c0*/  LOP3.LUT R130, R2, R3, RZ, 0xc0, !PT ;  /* 0x0000000302827212 */ /* 0x000fe400078ec0ff */
[----:B------:R-:W-:Y:S01]  /*b5d0*/  HSET2.LE.AND R2, R13, R0, PT ;  /* 0x000000000d027233 */ /* 0x000fe20003803000 */
[----:B------:R-:W-:Y:S01]  /*b5e0*/  IMAD.MOV.U32 R13, RZ, RZ, R46 ;  /* 0x000000ffff0d7224 */ /* 0x000fe200078e002e */
[----:B------:R-:W-:Y:S02]  /*b5f0*/  MOV R18, R45 ;  /* 0x0000002d00127202 */ /* 0x000fe40000000f00 */
[----:B------:R-:W-:-:S02]  /*b600*/  MOV R12, R47 ;  /* 0x0000002f000c7202 */ /* 0x000fc40000000f00 */
[----:B------:R-:W3:Y:S01]  /*b610*/  LDSM.16.MT88.4 R44, [R210+0xa800] ;  /* 0x00a80000d22c783b */ /* 0x000ee20000004200 */
[----:B-1----:R-:W-:Y:S02]  /*b620*/  F2FP.BF16.F32.PACK_AB R9, R22, R23 ;  /* 0x000000171609723e */ /* 0x002fe400000010ff */
[----:B------:R-:W-:Y:S02]  /*b630*/  F2FP.BF16.F32.PACK_AB R3, R201, R188 ;  /* 0x000000bcc903723e */ /* 0x000fe400000010ff */
[----:B------:R-:W-:Y:S02]  /*b640*/  LOP3.LUT R127, R8, R9, RZ, 0xc0, !PT ;  /* 0x00000009087f7212 */ /* 0x000fe400078ec0ff */
[----:B------:R-:W-:Y:S02]  /*b650*/  HSET2.LE.AND R8, R10, R0, PT ;  /* 0x000000000a087233 */ /* 0x000fe40003803000 */
[----:B------:R-:W-:Y:S02]  /*b660*/  F2FP.BF16.F32.PACK_AB R9, R26, R27 ;  /* 0x0000001b1a09723e */ /* 0x000fe400000010ff */
[----:B------:R-:W-:Y:S01]  /*b670*/  LOP3.LUT R128, R2, R3, RZ, 0xc0, !PT ;  /* 0x0000000302807212 */ /* 0x000fe200078ec0ff */
[----:B------:R-:W-:Y:S01]  /*b680*/  FFMA.FTZ R2, R21, R15, R20 ;  /* 0x0000000f15027223 */ /* 0x000fe20000010014 */
[----:B------:R-:W-:Y:S01]  /*b690*/  LOP3.LUT R125, R8, R9, RZ, 0xc0, !PT ;  /* 0x00000009087d7212 */ /* 0x000fe200078ec0ff */
[----:B------:R-:W-:Y:S01]  /*b6a0*/  FFMA.FTZ R9, R13, R17, R12 ;  /* 0x000000110d097223 */ /* 0x000fe2000001000c */
[----:B------:R-:W-:Y:S01]  /*b6b0*/  FFMA.FTZ R8, R19, R16, R18 ;  /* 0x0000001013087223 */ /* 0x000fe20000010012 */
[----:B------:R-:W-:-:S02]  /*b6c0*/  FFMA.FTZ R3, R25, R14, R24 ;  /* 0x0000000e19037223 */ /* 0x000fc40000010018 */
[----:B------:R-:W-:Y:S01]  /*b6d0*/  FADD.FTZ R11, R185, R9 ;  /* 0x00000009b90b7221 */ /* 0x000fe20000010000 */
[----:B------:R-:W-:Y:S01]  /*b6e0*/  FADD.FTZ R10, R186, R8 ;  /* 0x00000008ba0a7221 */ /* 0x000fe20000010000 */
[----:B------:R-:W-:Y:S01]  /*b6f0*/  FADD.FTZ R9, R192, R2 ;  /* 0x00000002c0097221 */ /* 0x000fe20000010000 */
[----:B------:R-:W-:Y:S01]  /*b700*/  FADD.FTZ R8, R200, R3 ;  /* 0x00000003c8087221 */ /* 0x000fe20000010000 */
[----:B------:R-:W-:Y:S01]  /*b710*/  FADD.FTZ R2, R183, R11 ;  /* 0x0000000bb7027221 */ /* 0x000fe20000010000 */
[----:B------:R-:W-:Y:S01]  /*b720*/  FADD.FTZ R3, R189, R10 ;  /* 0x0000000abd037221 */ /* 0x000fe20000010000 */
[----:B------:R-:W-:Y:S01]  /*b730*/  HMMA.16816.F32.BF16 R148, R128, R156, R148 ;  /* 0x0000009c8094723c */ /* 0x000fe20000041894 */
[----:B------:R-:W-:Y:S02]  /*b740*/  FADD.FTZ R8, R202, R8 ;  /* 0x00000008ca087221 */ /* 0x000fe40000010000 */
[----:B------:R-:W-:-:S03]  /*b750*/  FADD.FTZ R3, R195, R3 ;  /* 0x00000003c3037221 */ /* 0x000fc60000010000 */
[----:B--2---:R-:W-:Y:S01]  /*b760*/  HMMA.16816.F32.BF16 R116, R128, R4, R116 ;  /* 0x000000048074723c */ /* 0x004fe20000041874 */
[----:B------:R-:W-:-:S04]  /*b770*/  FADD.FTZ R3, R180, R3 ;  /* 0x00000003b4037221 */ /* 0x000fc80000010000 */
[----:B------:R-:W-:Y:S01]  /*b780*/  FADD.FTZ R3, R182, R3 ;  /* 0x00000003b6037221 */ /* 0x000fe20000010000 */
[----:B------:R-:W-:Y:S06]  /*b790*/  HMMA.16816.F32.BF16 R120, R124, R4, R120 ;  /* 0x000000047c78723c */ /* 0x000fec0000041878 */
[----:B------:R-:W-:Y:S01]  /*b7a0*/  HMMA.16816.F32.BF16 R152, R128, R158, R152 ;  /* 0x0000009e8098723c */ /* 0x000fe20000041898 */
        /* <DEDUP_REMOVED lines=11> */
[----:B------:R-:W-:-:S05]  /*b860*/  FADD.FTZ R5, R26, R5 ;  /* 0x000000051a057221 */ /* 0x000fca0000010000 */
        /* <DEDUP_REMOVED lines=38> */
[----:B------:R-:W-:-:S03]  /*bad0*/  MOV R137, R220 ;  /* 0x000000dc00897202 */ /* 0x000fc60000000f00 */
        /* <DEDUP_REMOVED lines=16> */
[----:B------:R-:W-:Y:S01]  /*bbe0*/  IMAD.U32 R2, RZ, RZ, UR40 ;  /* 0x00000028ff027e24 */ /* 0x000fe2000f8e00ff */
[----:B------:R-:W1:Y:S01]  /*bbf0*/  S2R R251, SR_TID.X ;  /* 0x0000000000fb7919 */ /* 0x000e620000002100 */
[----:B------:R-:W-:Y:S01]  /*bc00*/  IMAD.U32 R5, RZ, RZ, UR40 ;  /* 0x00000028ff057e24 */ /* 0x000fe2000f8e00ff */
[----:B------:R-:W-:-:S03]  /*bc10*/  UIADD3 UR4, UR41, UR4, URZ ;  /* 0x0000000429047290 */ /* 0x000fc6000fffe03f */
[----:B------:R-:W5:Y:S03]  /*bc20*/  @!P3 LDC.64 R10, c[0x0][0x220] ;  /* 0x00008800ff0abb82 */ /* 0x000f660000000a00 */
[----:B------:R-:W-:-:S05]  /*bc30*/  IMAD.U32 R4, RZ, RZ, UR4 ;  /* 0x00000004ff047e24 */ /* 0x000fca000f8e00ff */
[----:B------:R-:W5:Y:S01]  /*bc40*/  @!P2 LDC.64 R6, c[0x0][0x220] ;  /* 0x00008800ff06ab82 */ /* 0x000f620000000a00 */
[----:B------:R-:W-:Y:S01]  /*bc50*/  @P3 STS.128 [R219+0xa000], RZ ;  /* 0x00a000ffdb003388 */ /* 0x000fe20000000c00 */
[----:B-1----:R-:W-:-:S05]  /*bc60*/  IMAD.SHL.U32 R251, R251, 0x2, RZ ;  /* 0x00000002fbfb7824 */ /* 0x002fca00078e00ff */
[----:B------:R-:W-:Y:S02]  /*bc70*/  LOP3.LUT R251, R251, 0x6, RZ, 0xc0, !PT ;  /* 0x00000006fbfb7812 */ /* 0x000fe400078ec0ff */
[----:B--2---:R-:W-:-:S04]  /*bc80*/  LEA R2, P1, R2, R194, 0x5 ;  /* 0x000000c202027211 */ /* 0x004fc800078228ff */
[C---:B------:R-:W-:Y:S02]  /*bc90*/  IADD3 R3, P0, R2.reuse, UR22, RZ ;  /* 0x0000001602037c10 */ /* 0x040fe4000ff1e0ff */
[----:B---3--:R-:W-:Y:S02]  /*bca0*/  LEA.HI.X R4, R5, R191, R4, 0x5, P1 ;  /* 0x000000bf05047211 */ /* 0x008fe400008f2c04 */
[C---:B----4-:R-:W-:Y:S02]  /*bcb0*/  @!P3 LEA R12, P5, R2.reuse, R12, 0x1 ;  /* 0x0000000c020cb211 */ /* 0x050fe400078a08ff */
[----:B-----5:R-:W-:Y:S02]  /*bcc0*/  @!P2 LEA R8, P1, R2, R8, 0x1 ;  /* 0x000000080208a211 */ /* 0x020fe400078208ff */
[----:B------:R-:W-:Y:S02]  /*bcd0*/  @!P3 LEA R10, P4, R3, R10, 0x1 ;  /* 0x0000000a030ab211 */ /* 0x000fe400078808ff */
[----:B------:R-:W-:-:S02]  /*bce0*/  IADD3.X R5, R4, UR20, RZ, P0, !PT ;  /* 0x0000001404057c10 */ /* 0x000fc400087fe4ff */
[C-C-:B------:R-:W-:Y:S02]  /*bcf0*/  @!P3 LEA.HI.X R13, R2.reuse, R13, R4.reuse, 0x1, P5 ;  /* 0x0000000d020db211 */ /* 0x140fe400028f0c04 */
[C---:B------:R-:W-:Y:S02]  /*bd00*/  @!P2 LEA R6, P0, R3.reuse, R6, 0x1 ;  /* 0x000000060306a211 */ /* 0x040fe400078008ff */
[----:B------:R-:W-:Y:S01]  /*bd10*/  @!P2 LEA.HI.X R9, R2, R9, R4, 0x1, P1 ;  /* 0x000000090209a211 */ /* 0x000fe200008f0c04 */
[----:B------:R-:W-:Y:S01]  /*bd20*/  @!PT LDS RZ, [RZ] ;  /* 0x00000000fffff984 */ /* 0x000fe20000000800 */
[----:B------:R-:W-:Y:S01]  /*bd30*/  @!PT LDS RZ, [RZ] ;  /* 0x00000000fffff984 */ /* 0x000fe20000000800 */
[----:B------:R-:W-:Y:S01]  /*bd40*/  @!PT LDS RZ, [RZ] ;  /* 0x00000000fffff984 */ /* 0x000fe20000000800 */
[----:B------:R1:W-:Y:S01]  /*bd50*/  @!P3 LDGSTS.E.BYPASS.LTC128B.128 [R219+0xa000], desc[UR24][R12.64] ;  /* 0x0a0000000cdbbfae */ /* 0x0003e2000b901d58 */
        /* <DEDUP_REMOVED lines=9> */
[C---:B------:R-:W-:Y:S01]  /*bdf0*/  VIADD R3, R2.reuse, 0x1 ;  /* 0x0000000102037836 */ /* 0x040fe20000000000 */
[CC--:B------:R-:W-:Y:S01]  /*be00*/  ISETP.GE.AND P0, PT, R2.reuse, R231.reuse, PT ;  /* 0x000000e70200720c */ /* 0x0c0fe20003f06270 */
[----:B------:R-:W-:Y:S01]  /*be10*/  @P3 STS.128 [R219+0xa800], RZ ;  /* 0x00a800ffdb003388 */ /* 0x000fe20000000c00 */
[C---:B------:R-:W-:Y:S02]  /*be20*/  ISETP.GE.AND P6, PT, R2.reuse, R230, PT ;  /* 0x000000e60200720c */ /* 0x040fe40003fc6270 */
[----:B------:R-:W-:Y:S01]  /*be30*/  ISETP.LT.OR P0, PT, R2, R226, P0 ;  /* 0x000000e20200720c */ /* 0x000fe20000701670 */
[----:B------:R-:W-:Y:S01]  /*be40*/  @!PT LDS RZ, [RZ] ;  /* 0x00000000fffff984 */ /* 0x000fe20000000800 */
[----:B------:R-:W-:Y:S01]  /*be50*/  @!PT LDS RZ, [RZ] ;  /* 0x00000000fffff984 */ /* 0x000fe20000000800 */
[----:B------:R-:W-:Y:S01]  /*be60*/  @!PT LDS RZ, [RZ] ;  /* 0x00000000fffff984 */ /* 0x000fe20000000800 */
[----:B------:R2:W-:Y:S01]  /*be70*/  @!P3 LDGSTS.E.BYPASS.LTC128B.128 [R219+0xa800], desc[UR24][R10.64] ;  /* 0x0a8000000adbbfae */ /* 0x0005e2000b901d58 */
[C---:B------:R-:W-:Y:S02]  /*be80*/  ISETP.GE.AND P5, PT, R3.reuse, R231, PT ;  /* 0x000000e70300720c */ /* 0x040fe40003fa6270 */
[C---:B------:R-:W-:Y:S01]  /*be90*/  ISETP.GE.AND P4, PT, R3.reuse, R230, PT ;  /* 0x000000e60300720c */ /* 0x040fe20003f86270 */
[----:B------:R-:W-:Y:S01]  /*bea0*/  @P2 STS.128 [R219+0xb800], RZ ;  /* 0x00b800ffdb002388 */ /* 0x000fe20000000c00 */
[----:B------:R-:W-:-:S02]  /*beb0*/  ISETP.GE.AND P1, PT, R3, R229, PT ;  /* 0x000000e50300720c */ /* 0x000fc40003f26270 */
[-C--:B------:R-:W-:Y:S01]  /*bec0*/  ISETP.LT.OR P6, PT, R2, R225.reuse, P6 ;  /* 0x000000e10200720c */ /* 0x080fe200037c1670 */
[----:B------:R-:W-:Y:S01]  /*bed0*/  @!PT LDS RZ, [RZ] ;  /* 0x00000000fffff984 */ /* 0x000fe20000000800 */
[----:B------:R-:W-:Y:S01]  /*bee0*/  @!PT LDS RZ, [RZ] ;  /* 0x00000000fffff984 */ /* 0x000fe20000000800 */
[----:B------:R-:W-:Y:S01]  /*bef0*/  @!PT LDS RZ, [RZ] ;  /* 0x00000000fffff984 */ /* 0x000fe20000000800 */
[----:B------:R3:W-:Y:S01]  /*bf00*/  @!P2 LDGSTS.E.BYPASS.LTC128B.128 [R219+0xb800], desc[UR24][R6.64+0x80] ;  /* 0x0b80008006dbafae */ /* 0x0007e2000b901d58 */
[C---:B------:R-:W-:Y:S02]  /*bf10*/  ISETP.LT.OR P5, PT, R3.reuse, R226, P5 ;  /* 0x000000e20300720c */ /* 0x040fe40002fa1670 */
[C---:B------:R-:W-:Y:S01]  /*bf20*/  ISETP.LT.OR P4, PT, R3.reuse, R225, P4 ;  /* 0x000000e10300720c */ /* 0x040fe20002781670 */
[----:B------:R-:W-:Y:S01]  /*bf30*/  LDSM.16.M88.4 R24, [R204+0x8000] ;  /* 0x00800000cc18783b */ /* 0x000fe20000000200 */
[----:B------:R-:W-:-:S03]  /*bf40*/  ISETP.LT.OR P1, PT, R3, R224, P1 ;  /* 0x000000e00300720c */ /* 0x000fc60000f21670 */
[----:B------:R-:W-:Y:S04]  /*bf50*/  LDSM.16.M88.4 R20, [R204+0x8800] ;  /* 0x00880000cc14783b */ /* 0x000fe80000000200 */
[----:B-1----:R-:W1:Y:S04]  /*bf60*/  LDSM.16.M88.4 R12, [R206] ;  /* 0x00000000ce0c783b */ /* 0x002e680000000200 */
[----:B------:R-:W-:Y:S04]  /*bf70*/  LDSM.16.M88.4 R28, [R218] ;  /* 0x00000000da1c783b */ /* 0x000fe80000000200 */
[----:B--2---:R-:W2:Y:S04]  /*bf80*/  LDSM.16.M88.4 R8, [R206+0x2000] ;  /* 0x00200000ce08783b */ /* 0x004ea80000000200 */
[----:B------:R-:W-:Y:S04]  /*bf90*/  LDSM.16.M88.4 R32, [R215] ;  /* 0x00000000d720783b */ /* 0x000fe80000000200 */
[----:B---3--:R-:W3:Y:S04]  /*bfa0*/  LDSM.16.M88.4 R4, [R208+0x2000] ;  /* 0x00200000d004783b */ /* 0x008ee80000000200 */
[----:B------:R-:W4:Y:S04]  /*bfb0*/  LDSM.16.M88.4 R16, [R208] ;  /* 0x00000000d010783b */ /* 0x000f280000000200 */
[----:B------:R-:W0:Y:S01]  /*bfc0*/  LDGDEPBAR ;  /* 0x00000000000079af */ /* 0x000e220000000000 */
[C---:B-1----:R-:W-:Y:S06]  /*bfd0*/  HMMA.16816.F32.BF16 R176, R12.reuse, R20, RZ ;  /* 0x000000140cb0723c */ /* 0x042fec00000418ff */
[-C--:B------:R-:W-:Y:S06]  /*bfe0*/  HMMA.16816.F32.BF16 R180, R12, R24.reuse, RZ ;  /* 0x000000180cb4723c */ /* 0x080fec00000418ff */
[C---:B--2---:R-:W-:Y:S06]  /*bff0*/  HMMA.16816.F32.BF16 R140, R8.reuse, R24, RZ ;  /* 0x00000018088c723c */ /* 0x044fec00000418ff */
[C---:B------:R-:W-:Y:S06]  /*c000*/  HMMA.16816.F32.BF16 R132, R8.reuse, R20, RZ ;  /* 0x000000140884723c */ /* 0x040fec00000418ff */
[C---:B------:R-:W-:Y:S06]  /*c010*/  HMMA.16816.F32.BF16 R136, R8.reuse, R26, RZ ;  /* 0x0000001a0888723c */ /* 0x040fec00000418ff */
[-C--:B------:R-:W-:Y:S06]  /*c020*/  HMMA.16816.F32.BF16 R8, R8, R22.reuse, RZ ;  /* 0x000000160808723c */ /* 0x080fec00000418ff */
[C---:B------:R-:W-:Y:S01]  /*c030*/  HMMA.16816.F32.BF16 R188, R12.reuse, R22, RZ ;  /* 0x000000160cbc723c */ /* 0x040fe200000418ff */
[----:B------:R-:W-:Y:S05]  /*c040*/  LDSM.16.M88.4 R20, [R212+0x8000] ;  /* 0x00800000d414783b */ /* 0x000fea0000000200 */
[----:B------:R-:W-:Y:S01]  /*c050*/  HMMA.16816.F32.BF16 R192, R12, R26, RZ ;  /* 0x0000001a0cc0723c */ /* 0x000fe200000418ff */
[----:B------:R-:W-:Y:S04]  /*c060*/  LDSM.16.M88.4 R24, [R212+0x8800] ;  /* 0x00880000d418783b */ /* 0x000fe80000000200 */
[----:B------:R-:W-:Y:S01]  /*c070*/  LDSM.16.M88.4 R12, [R214] ;  /* 0x00000000d60c783b */ /* 0x000fe20000000200 */
[C---:B---3--:R-:W-:Y:S06]  /*c080*/  HMMA.16816.F32.BF16 R136, R4.reuse, R34, R136 ;  /* 0x000000220488723c */ /* 0x048fec0000041888 */
[C---:B------:R-:W-:Y:S01]  /*c090*/  HMMA.16816.F32.BF16 R200, R4.reuse, R30, R8 ;  /* 0x0000001e04c8723c */ /* 0x040fe20000041808 */
[----:B------:R-:W1:Y:S05]  /*c0a0*/  LDSM.16.M88.4 R8, [R214+0x2000] ;  /* 0x00200000d608783b */ /* 0x000e6a0000000200 */
[C---:B------:R-:W-:Y:S06]  /*c0b0*/  HMMA.16816.F32.BF16 R140, R4.reuse, R32, R140 ;  /* 0x00000020048c723c */ /* 0x040fec000004188c */
[-C--:B------:R-:W-:Y:S01]  /*c0c0*/  HMMA.16816.F32.BF16 R132, R4, R28.reuse, R132 ;  /* 0x0000001c0484723c */ /* 0x080fe20000041884 */
[----:B------:R-:W-:Y:S05]  /*c0d0*/  LDSM.16.M88.4 R4, [R213+0x2000] ;  /* 0x00200000d504783b */ /* 0x000fea0000000200 */
[C---:B----4-:R-:W-:Y:S06]  /*c0e0*/  HMMA.16816.F32.BF16 R184, R16.reuse, R28, R176 ;  /* 0x0000001c10b8723c */ /* 0x050fec00000418b0 */
[C---:B------:R-:W-:Y:S06]  /*c0f0*/  HMMA.16816.F32.BF16 R196, R16.reuse, R32, R180 ;  /* 0x0000002010c4723c */ /* 0x040fec00000418b4 */
[C---:B------:R-:W-:Y:S01]  /*c100*/  HMMA.16816.F32.BF16 R176, R16.reuse, R30, R188 ;  /* 0x0000001e10b0723c */ /* 0x040fe200000418bc */
[----:B------:R-:W2:Y:S05]  /*c110*/  LDSM.16.M88.4 R28, [R211] ;  /* 0x00000000d31c783b */ /* 0x000eaa0000000200 */
[----:B------:R-:W-:Y:S01]  /*c120*/  HMMA.16816.F32.BF16 R180, R16, R34, R192 ;  /* 0x0000002210b4723c */ /* 0x000fe200000418c0 */
[----:B------:R-:W3:Y:S05]  /*c130*/  LDSM.16.M88.4 R16, [R211+0x800] ;  /* 0x00080000d310783b */ /* 0x000eea0000000200 */
[C---:B-1----:R-:W-:Y:S06]  /*c140*/  HMMA.16816.F32.BF16 R136, R8.reuse, R22, R136 ;  /* 0x000000160888723c */ /* 0x042fec0000041888 */
[C---:B------:R-:W-:Y:S06]  /*c150*/  HMMA.16816.F32.BF16 R140, R8.reuse, R20, R140 ;  /* 0x00000014088c723c */ /* 0x040fec000004188c */
[C---:B------:R-:W-:Y:S06]  /*c160*/  HMMA.16816.F32.BF16 R132, R8.reuse, R24, R132 ;  /* 0x000000180884723c */ /* 0x040fec0000041884 */
[----:B------:R-:W-:Y:S01]  /*c170*/  HMMA.16816.F32.BF16 R32, R8, R26, R200 ;  /* 0x0000001a0820723c */ /* 0x000fe200000418c8 */
[----:B------:R-:W1:Y:S05]  /*c180*/  LDSM.16.M88.4 R8, [R213] ;  /* 0x00000000d508783b */ /* 0x000e6a0000000200 */
[C---:B------:R-:W-:Y:S06]  /*c190*/  HMMA.16816.F32.BF16 R200, R12.reuse, R20, R196 ;  /* 0x000000140cc8723c */ /* 0x040fec00000418c4 */
[C---:B------:R-:W-:Y:S06]  /*c1a0*/  HMMA.16816.F32.BF16 R196, R12.reuse, R22, R180 ;  /* 0x000000160cc4723c */ /* 0x040fec00000418b4 */
[----:B------:R-:W-:Y:S06]  /*c1b0*/  HMMA.16816.F32.BF16 R192, R12, R24, R184 ;  /* 0x000000180cc0723c */ /* 0x000fec00000418b8 */
[C---:B--2---:R-:W-:Y:S06]  /*c1c0*/  HMMA.16816.F32.BF16 R180, R4.reuse, R30, R136 ;  /* 0x0000001e04b4723c */ /* 0x044fec0000041888 */
[C---:B------:R-:W-:Y:S06]  /*c1d0*/  HMMA.16816.F32.BF16 R184, R4.reuse, R28, R140 ;  /* 0x0000001c04b8723c */ /* 0x040fec000004188c */
[C---:B---3--:R-:W-:Y:S06]  /*c1e0*/  HMMA.16816.F32.BF16 R136, R4.reuse, R16, R132 ;  /* 0x000000100488723c */ /* 0x048fec0000041884 */
[----:B------:R-:W-:Y:S01]  /*c1f0*/  HMMA.16816.F32.BF16 R20, R4, R18, R32 ;  /* 0x000000120414723c */ /* 0x000fe20000041820 */
[----:B------:R-:W-:Y:S04]  /*c200*/  LDSM.16.M88.4 R4, [R206+0x6000] ;  /* 0x00600000ce04783b */ /* 0x000fe80000000200 */
[----:B------:R-:W2:Y:S01]  /*c210*/  LDSM.16.M88.4 R32, [R204+0x9800] ;  /* 0x00980000cc20783b */ /* 0x000ea20000000200 */
[----:B------:R-:W-:Y:S03]  /*c220*/  HMMA.16816.F32.BF16 R188, R12, R26, R176 ;  /* 0x0000001a0cbc723c */ /* 0x000fe600000418b0 */
[----:B------:R-:W3:Y:S03]  /*c230*/  LDSM.16.M88.4 R24, [R204+0x9000] ;  /* 0x00900000cc18783b */ /* 0x000ee60000000200 */
[C---:B-1----:R-:W-:Y:S01]  /*c240*/  HMMA.16816.F32.BF16 R176, R8.reuse, R30, R196 ;  /* 0x0000001e08b0723c */ /* 0x042fe200000418c4 */
[----:B------:R-:W1:Y:S05]  /*c250*/  LDSM.16.M88.4 R12, [R206+0x4000] ;  /* 0x00400000ce0c783b */ /* 0x000e6a0000000200 */
[C---:B------:R-:W-:Y:S01]  /*c260*/  HMMA.16816.F32.BF16 R140, R8.reuse, R28, R200 ;  /* 0x0000001c088c723c */ /* 0x040fe200000418c8 */
[----:B------:R-:W-:Y:S05]  /*c270*/  LDSM.16.M88.4 R28, [R216] ;  /* 0x00000000d81c783b */ /* 0x000fea0000000200 */
[C---:B------:R-:W-:Y:S06]  /*c280*/  HMMA.16816.F32.BF16 R192, R8.reuse, R16, R192 ;  /* 0x0000001008c0723c */ /* 0x040fec00000418c0 */
[----:B------:R-:W-:Y:S01]  /*c290*/  HMMA.16816.F32.BF16 R132, R8, R18, R188 ;  /* 0x000000120884723c */ /* 0x000fe200000418bc */
[----:B------:R-:W-:Y:S04]  /*c2a0*/  LDSM.16.M88.4 R8, [R208+0x6000] ;  /* 0x00600000d008783b */ /* 0x000fe80000000200 */
[----:B------:R-:W-:Y:S01]  /*c2b0*/  LDSM.16.M88.4 R16, [R208+0x4000] ;  /* 0x00400000d010783b */ /* 0x000fe20000000200 */
[C---:B--2---:R-:W-:Y:S03]  /*c2c0*/  HMMA.16816.F32.BF16 R196, R4.reuse, R34, R20 ;  /* 0x0000002204c4723c */ /* 0x044fe60000041814 */
[----:B------:R-:W2:Y:S03]  /*c2d0*/  LDSM.16.M88.4 R20, [R217] ;  /* 0x00000000d914783b */ /* 0x000ea60000000200 */
[C---:B---3--:R-:W-:Y:S06]  /*c2e0*/  HMMA.16816.F32.BF16 R240, R4.reuse, R24, R184 ;  /* 0x0000001804f0723c */ /* 0x048fec00000418b8 */
[C---:B------:R-:W-:Y:S06]  /*c2f0*/  HMMA.16816.F32.BF16 R236, R4.reuse, R26, R180 ;  /* 0x0000001a04ec723c */ /* 0x040fec00000418b4 */
[----:B------:R-:W-:Y:S01]  /*c300*/  HMMA.16816.F32.BF16 R200, R4, R32, R136 ;  /* 0x0000002004c8723c */ /* 0x000fe20000041888 */
[----:B------:R-:W-:Y:S05]  /*c310*/  LDSM.16.M88.4 R4, [R214+0x6000] ;  /* 0x00600000d604783b */ /* 0x000fea0000000200 */
[C---:B-1----:R-:W-:Y:S06]  /*c320*/  HMMA.16816.F32.BF16 R184, R12.reuse, R26, R176 ;  /* 0x0000001a0cb8723c */ /* 0x042fec00000418b0 */
[C---:B------:R-:W-:Y:S06]  /*c330*/  HMMA.16816.F32.BF16 R180, R12.reuse, R32, R192 ;  /* 0x000000200cb4723c */ /* 0x040fec00000418c0 */
[C---:B------:R-:W-:Y:S01]  /*c340*/  HMMA.16816.F32.BF16 R176, R12.reuse, R34, R132 ;  /* 0x000000220cb0723c */ /* 0x040fe20000041884 */
[----:B------:R-:W1:Y:S05]  /*c350*/  LDSM.16.M88.4 R32, [R212+0x9000] ;  /* 0x00900000d420783b */ /* 0x000e6a0000000200 */
[----:B------:R-:W-:Y:S01]  /*c360*/  HMMA.16816.F32.BF16 R188, R12, R24, R140 ;  /* 0x000000180cbc723c */ /* 0x000fe2000004188c */
[----:B------:R-:W3:Y:S04]  /*c370*/  LDSM.16.M88.4 R24, [R212+0x9800] ;  /* 0x00980000d418783b */ /* 0x000ee80000000200 */
[----:B------:R-:W4:Y:S01]  /*c380*/  LDSM.16.M88.4 R12, [R214+0x4000] ;  /* 0x00400000d60c783b */ /* 0x000f220000000200 */
[C---:B--2---:R-:W-:Y:S06]  /*c390*/  HMMA.16816.F32.BF16 R140, R8.reuse, R20, R240 ;  /* 0x00000014088c723c */ /* 0x044fec00000418f0 */
[C---:B------:R-:W-:Y:S06]  /*c3a0*/  HMMA.16816.F32.BF16 R136, R8.reuse, R22, R236 ;  /* 0x000000160888723c */ /* 0x040fec00000418ec */
[C---:B------:R-:W-:Y:S06]  /*c3b0*/  HMMA.16816.F32.BF16 R132, R8.reuse, R28, R200 ;  /* 0x0000001c0884723c */ /* 0x040fec00000418c8 */
[----:B------:R-:W-:Y:S06]  /*c3c0*/  HMMA.16816.F32.BF16 R8, R8, R30, R196 ;  /* 0x0000001e0808723c */ /* 0x000fec00000418c4 */
[C---:B------:R-:W-:Y:S06]  /*c3d0*/  HMMA.16816.F32.BF16 R196, R16.reuse, R20, R188 ;  /* 0x0000001410c4723c */ /* 0x040fec00000418bc */
[C---:B------:R-:W-:Y:S01]  /*c3e0*/  HMMA.16816.F32.BF16 R192, R16.reuse, R22, R184 ;  /* 0x0000001610c0723c */ /* 0x040fe200000418b8 */
[----:B------:R-:W-:Y:S05]  /*c3f0*/  LDSM.16.M88.4 R20, [R211+0x1800] ;  /* 0x00180000d314783b */ /* 0x000fea0000000200 */
[----:B------:R-:W-:Y:S06]  /*c400*/  HMMA.16816.F32.BF16 R184, R16, R30, R176 ;  /* 0x0000001e10b8723c */ /* 0x000fec00000418b0 */
[----:B-1----:R-:W-:Y:S06]  /*c410*/  HMMA.16816.F32.BF16 R176, R4, R34, R136 ;  /* 0x0000002204b0723c */ /* 0x002fec0000041888 */
[----:B------:R-:W-:Y:S01]  /*c420*/  HMMA.16816.F32.BF16 R188, R16, R28, R180 ;  /* 0x0000001c10bc723c */ /* 0x000fe200000418b4 */
[----:B------:R-:W-:Y:S05]  /*c430*/  LDSM.16.M88.4 R16, [R211+0x1000] ;  /* 0x00100000d310783b */ /* 0x000fea0000000200 */
[C---:B---3--:R-:W-:Y:S01]  /*c440*/  HMMA.16816.F32.BF16 R136, R4.reuse, R26, R8 ;  /* 0x0000001a0488723c */ /* 0x048fe20000041808 */
[----:B------:R-:W1:Y:S05]  /*c450*/  LDSM.16.M88.4 R8, [R213+0x4000] ;  /* 0x00400000d508783b */ /* 0x000e6a0000000200 */
[C---:B------:R-:W-:Y:S06]  /*c460*/  HMMA.16816.F32.BF16 R180, R4.reuse, R32, R140 ;  /* 0x0000002004b4723c */ /* 0x040fec000004188c */
[----:B------:R-:W-:Y:S01]  /*c470*/  HMMA.16816.F32.BF16 R140, R4, R24, R132 ;  /* 0x00000018048c723c */ /* 0x000fe20000041884 */
[----:B------:R-:W2:Y:S01]  /*c480*/  LDSM.16.M88.4 R4, [R213+0x6000] ;  /* 0x00600000d504783b */ /* 0x000ea20000000200 */
[----:B------:R-:W-:-:S04]  /*c490*/  DEPBAR.LE SB0, 0x0 ;  /* 0x000080000000791a */ /* 0x000fc80000000000 */
[C---:B----4-:R-:W-:Y:S06]  /*c4a0*/  HMMA.16816.F32.BF16 R132, R12.reuse, R32, R196 ;  /* 0x000000200c84723c */ /* 0x050fec00000418c4 */
[C---:B------:R-:W-:Y:S06]  /*c4b0*/  HMMA.16816.F32.BF16 R32, R12.reuse, R34, R192 ;  /* 0x000000220c20723c */ /* 0x040fec00000418c0 */
[C---:B------:R-:W-:Y:S06]  /*c4c0*/  HMMA.16816.F32.BF16 R28, R12.reuse, R24, R188 ;  /* 0x000000180c1c723c */ /* 0x040fec00000418bc */
[----:B------:R-:W-:Y:S06]  /*c4d0*/  HMMA.16816.F32.BF16 R12, R12, R26, R184 ;  /* 0x0000001a0c0c723c */ /* 0x000fec00000418b8 */
[C---:B-1----:R-:W-:Y:S06]  /*c4e0*/  HMMA.16816.F32.BF16 R132, R8.reuse, R16, R132 ;  /* 0x000000100884723c */ /* 0x042fec0000041884 */
[----:B------:R-:W-:Y:S06]  /*c4f0*/  HMMA.16816.F32.BF16 R32, R8, R18, R32 ;  /* 0x000000120820723c */ /* 0x000fec0000041820 */
[C---:B--2---:R-:W-:Y:S06]  /*c500*/  HMMA.16816.F32.BF16 R180, R4.reuse, R16, R180 ;  /* 0x0000001004b4723c */ /* 0x044fec00000418b4 */
[C---:B------:R-:W-:Y:S06]  /*c510*/  HMMA.16816.F32.BF16 R176, R4.reuse, R18, R176 ;  /* 0x0000001204b0723c */ /* 0x040fec00000418b0 */
[C---:B------:R-:W-:Y:S06]  /*c520*/  HMMA.16816.F32.BF16 R188, R4.reuse, R20, R140 ;  /* 0x0000001404bc723c */ /* 0x040fec000004188c */
[----:B------:R-:W-:Y:S06]  /*c530*/  HMMA.16816.F32.BF16 R192, R4, R22, R136 ;  /* 0x0000001604c0723c */ /* 0x000fec0000041888 */
[----:B------:R-:W-:Y:S01]  /*c540*/  HMMA.16816.F32.BF16 R136, R8, R20, R28 ;  /* 0x000000140888723c */ /* 0x000fe2000004181c */
[----:B------:R-:W-:-:S02]  /*c550*/  IMAD.IADD R5, R221, 0x1, -R2 ;  /* 0x00000001dd057824 */ /* 0x000fc400078e0a02 */
[--C-:B------:R-:W-:Y:S02]  /*c560*/  IMAD.IADD R4, R222, 0x1, -R2.reuse ;  /* 0x00000001de047824 */ /* 0x100fe400078e0a02 */
[--C-:B------:R-:W-:Y:S01]  /*c570*/  IMAD.IADD R7, R227, 0x1, -R2.reuse ;  /* 0x00000001e3077824 */ /* 0x100fe200078e0a02 */
[----:B------:R-:W-:Y:S01]  /*c580*/  HMMA.16816.F32.BF16 R184, R8, R22, R12 ;  /* 0x0000001608b8723c */ /* 0x000fe2000004180c */
[----:B------:R-:W-:Y:S02]  /*c590*/  IABS R6, R5 ;  /* 0x0000000500067213 */ /* 0x000fe40000000000 */
[----:B------:R-:W-:Y:S02]  /*c5a0*/  IABS R5, R4 ;  /* 0x0000000400057213 */ /* 0x000fe40000000000 */
[----:B------:R-:W-:Y:S01]  /*c5b0*/  IABS R4, R7 ;  /* 0x0000000700047213 */ /* 0x000fe20000000000 */
[----:B------:R-:W-:Y:S02]  /*c5c0*/  IMAD.IADD R7, R221, 0x1, -R3 ;  /* 0x00000001dd077824 */ /* 0x000fe400078e0a03 */
[----:B------:R-:W-:-:S05]  /*c5d0*/  IMAD.IADD R8, R232, 0x1, -R2 ;  /* 0x00000001e8087824 */ /* 0x000fca00078e0a02 */
[----:B------:R-:W-:Y:S01]  /*c5e0*/  IABS R9, R8 ;  /* 0x0000000800097213 */ /* 0x000fe20000000000 */
[----:B------:R-:W-:Y:S01]  /*c5f0*/  IMAD.MOV.U32 R8, RZ, RZ, R4 ;  /* 0x000000ffff087224 */ /* 0x000fe200078e0004 */
[----:B------:R-:W-:Y:S02]  /*c600*/  IABS R4, R7 ;  /* 0x0000000700047213 */ /* 0x000fe40000000000 */
        /* <DEDUP_REMOVED lines=20> */
[----:B------:R-:W-:Y:S02]  /*c750*/  IABS R5, R4 ;  /* 0x0000000400057213 */ /* 0x000fe40000000000 */
[C---:B------:R-:W-:Y:S02]  /*c760*/  ISETP.GE.AND P6, PT, R2.reuse, R229, PT ;  /* 0x000000e50200720c */ /* 0x040fe40003fc6270 */
[----:B------:R-:W-:Y:S01]  /*c770*/  IABS R4, R3 ;  /* 0x0000000300047213 */ /* 0x000fe20000000000 */
[----:B------:R-:W-:Y:S01]  /*c780*/  IMAD.MOV.U32 R3, RZ, RZ, R7 ;  /* 0x000000ffff037224 */ /* 0x000fe200078e0007 */
        /* <DEDUP_REMOVED lines=8> */
[----:B------:R-:W-:Y:S02]  /*c810*/  I2FP.F32.S32 R4, R4 ;  /* 0x0000000400047245 */ /* 0x000fe40000201400 */
[----:B------:R-:W-:Y:S01]  /*c820*/  ISETP.LT.OR P6, PT, R2, R223, P6 ;  /* 0x000000df0200720c */ /* 0x000fe200037c1670 */
[----:B------:R-:W-:Y:S01]  /*c830*/  IMAD.IADD R7, R222, 0x1, -R3 ;  /* 0x00000001de077824 */ /* 0x000fe200078e0a03 */
[----:B------:R-:W-:Y:S01]  /*c840*/  FSEL R18, R8, -INF , !P5 ;  /* 0xff80000008127808 */ /* 0x000fe20006800000 */
[----:B------:R-:W-:Y:S01]  /*c850*/  FFMA.FTZ R10, R4, -UR19, R183 ;  /* 0x80000013040a7c23 */ /* 0x000fe200080100b7 */
[----:B------:R-:W-:Y:S01]  /*c860*/  FSEL R140, R9, -INF , !P6 ;  /* 0xff800000098c7808 */ /* 0x000fe20007000000 */
[--C-:B------:R-:W-:Y:S01]  /*c870*/  IMAD.IADD R8, R221, 0x1, -R3.reuse ;  /* 0x00000001dd087824 */ /* 0x100fe200078e0a03 */
[----:B------:R-:W-:Y:S01]  /*c880*/  FSEL R24, R6, -INF , !P4 ;  /* 0xff80000006187808 */ /* 0x000fe20006000000 */
[----:B------:R-:W-:Y:S01]  /*c890*/  VIADD R4, R2, 0x9 ;  /* 0x0000000902047836 */ /* 0x000fe20000000000 */
        /* <DEDUP_REMOVED lines=20> */
[----:B------:R-:W-:Y:S01]  /*c9e0*/  I2FP.F32.S32 R7, R7 ;  /* 0x0000000700077245 */ /* 0x000fe20000201400 */
[----:B------:R-:W-:Y:S01]  /*c9f0*/  IMAD.IADD R8, R222, 0x1, -R4 ;  /* 0x00000001de087824 */ /* 0x000fe200078e0a04 */
[----:B------:R-:W-:-:S02]  /*ca00*/  I2FP.F32.S32 R6, R6 ;  /* 0x0000000600067245 */ /* 0x000fc40000201400 */
        /* <DEDUP_REMOVED lines=15> */
[----:B------:R-:W-:Y:S01]  /*cb00*/  IMAD.IADD R5, R221, 0x1, -R3 ;  /* 0x00000001dd057824 */ /* 0x000fe200078e0a03 */
[----:B------:R-:W-:-:S02]  /*cb10*/  ISETP.GE.AND P5, PT, R4, R229, PT ;  /* 0x000000e50400720c */ /* 0x000fc40003fa6270 */
        /* <DEDUP_REMOVED lines=12> */
[----:B------:R-:W-:Y:S02]  /*cbe0*/  I2FP.F32.S32 R11, R11 ;  /* 0x0000000b000b7245 */ /* 0x000fe40000201400 */
[----:B------:R-:W-:Y:S02]  /*cbf0*/  IABS R5, R5 ;  /* 0x0000000500057213 */ /* 0x000fe40000000000 */
[----:B------:R-:W-:Y:S01]  /*cc00*/  I2FP.F32.S32 R6, R6 ;  /* 0x0000000600067245 */ /* 0x000fe20000201400 */
[----:B------:R-:W-:Y:S01]  /*cc10*/  FFMA.FTZ R11, R11, -UR19, R178 ;  /* 0x800000130b0b7c23 */ /* 0x000fe200080100b2 */
        /* <DEDUP_REMOVED lines=20> */
[----:B------:R-:W-:Y:S02]  /*cd60*/  I2FP.F32.S32 R10, R10 ;  /* 0x0000000a000a7245 */ /* 0x000fe40000201400 */
[C---:B------:R-:W-:Y:S02]  /*cd70*/  ISETP.LT.OR P1, PT, R3.reuse, R226, P1 ;  /* 0x000000e20300720c */ /* 0x040fe40000f21670 */
[C---:B------:R-:W-:Y:S01]  /*cd80*/  ISETP.LT.OR P0, PT, R3.reuse, R225, P0 ;  /* 0x000000e10300720c */ /* 0x040fe20000701670 */
[----:B------:R-:W-:Y:S01]  /*cd90*/  FFMA.FTZ R14, R10, -UR19, R179 ;  /* 0x800000130a0e7c23 */ /* 0x000fe200080100b3 */
[C---:B------:R-:W-:Y:S02]  /*cda0*/  ISETP.LT.OR P6, PT, R3.reuse, R224, P6 ;  /* 0x000000e00300720c */ /* 0x040fe400037c1670 */
[----:B------:R-:W-:Y:S01]  /*cdb0*/  ISETP.LT.OR P5, PT, R3, R223, P5 ;  /* 0x000000df0300720c */ /* 0x000fe20002fa1670 */
[----:B------:R-:W-:Y:S01]  /*cdc0*/  IMAD.IADD R3, R232, 0x1, -R3 ;  /* 0x00000001e8037824 */ /* 0x000fe200078e0a03 */
[----:B------:R-:W-:-:S02]  /*cdd0*/  IABS R9, R6 ;  /* 0x0000000600097213 */ /* 0x000fc40000000000 */
[----:B------:R-:W-:Y:S02]  /*cde0*/  IABS R5, R5 ;  /* 0x0000000500057213 */ /* 0x000fe40000000000 */
        /* <DEDUP_REMOVED lines=21> */
[----:B------:R-:W-:Y:S01]  /*cf40*/  ISETP.GE.AND P4, PT, R4, R231, PT ;  /* 0x000000e70400720c */ /* 0x000fe20003f86270 */
[----:B------:R-:W-:Y:S01]  /*cf50*/  IMAD.IADD R7, R232, 0x1, -R4 ;  /* 0x00000001e8077824 */ /* 0x000fe200078e0a04 */
[----:B------:R-:W-:Y:S01]  /*cf60*/  ISETP.GE.AND P1, PT, R4, R230, PT ;  /* 0x000000e60400720c */ /* 0x000fe20003f26270 */
[----:B------:R-:W-:Y:S01]  /*cf70*/  VIADD R2, R2, 0x19 ;  /* 0x0000001902027836 */ /* 0x000fe20000000000 */
[----:B------:R-:W-:-:S02]  /*cf80*/  ISETP.GE.AND P0, PT, R4, R229, PT ;  /* 0x000000e50400720c */ /* 0x000fc40003f06270 */
[----:B------:R-:W-:Y:S02]  /*cf90*/  FSEL R200, R8, -INF , !P6 ;  /* 0xff80000008c87808 */ /* 0x000fe40007000000 */
[C---:B------:R-:W-:Y:S02]  /*cfa0*/  ISETP.GE.AND P6, PT, R4.reuse, R228, PT ;  /* 0x000000e40400720c */ /* 0x040fe40003fc6270 */
[C---:B------:R-:W-:Y:S02]  /*cfb0*/  ISETP.LT.OR P4, PT, R4.reuse, R226, P4 ;  /* 0x000000e20400720c */ /* 0x040fe40002781670 */
[C---:B------:R-:W-:Y:S02]  /*cfc0*/  ISETP.LT.OR P1, PT, R4.reuse, R225, P1 ;  /* 0x000000e10400720c */ /* 0x040fe40000f21670 */
[C---:B------:R-:W-:Y:S02]  /*cfd0*/  ISETP.LT.OR P0, PT, R4.reuse, R224, P0 ;  /* 0x000000e00400720c */ /* 0x040fe40000701670 */
[----:B------:R-:W-:Y:S01]  /*cfe0*/  ISETP.LT.OR P6, PT, R4, R223, P6 ;  /* 0x000000df0400720c */ /* 0x000fe200037c1670 */
[----:B------:R-:W-:Y:S01]  /*cff0*/  IMAD.IADD R4, R227, 0x1, -R3 ;  /* 0x00000001e3047824 */ /* 0x000fe200078e0a03 */
[----:B------:R-:W-:-:S02]  /*d000*/  FSEL R203, R10, -INF , !P5 ;  /* 0xff8000000acb7808 */ /* 0x000fc40006800000 */
[----:B------:R-:W-:Y:S02]  /*d010*/  FSEL R196, R9, -INF , !P4 ;  /* 0xff80000009c47808 */ /* 0x000fe40006000000 */
[----:B------:R-:W-:Y:S01]  /*d020*/  FSEL R202, R6, -INF , !P1 ;  /* 0xff80000006ca7808 */ /* 0x000fe20004800000 */
[--C-:B------:R-:W-:Y:S01]  /*d030*/  IMAD.IADD R6, R221, 0x1, -R3.reuse ;  /* 0x00000001dd067824 */ /* 0x100fe200078e0a03 */
[----:B------:R-:W-:Y:S01]  /*d040*/  FSEL R201, R5, -INF , !P0 ;  /* 0xff80000005c97808 */ /* 0x000fe20004000000 */
[----:B------:R-:W-:Y:S01]  /*d050*/  IMAD.IADD R5, R222, 0x1, -R3 ;  /* 0x00000001de057824 */ /* 0x000fe200078e0a03 */
[C---:B------:R-:W-:Y:S02]  /*d060*/  ISETP.GE.AND P5, PT, R3.reuse, R231, PT ;  /* 0x000000e70300720c */ /* 0x040fe40003fa6270 */
[C---:B------:R-:W-:Y:S02]  /*d070*/  ISETP.GE.AND P4, PT, R3.reuse, R230, PT ;  /* 0x000000e60300720c */ /* 0x040fe40003f86270 */
[----:B------:R-:W-:-:S02]  /*d080*/  ISETP.GE.AND P1, PT, R3, R229, PT ;  /* 0x000000e50300720c */ /* 0x000fc40003f26270 */
[C---:B------:R-:W-:Y:S02]  /*d090*/  ISETP.GE.AND P0, PT, R3.reuse, R228, PT ;  /* 0x000000e40300720c */ /* 0x040fe40003f06270 */
[----:B------:R-:W-:Y:S02]  /*d0a0*/  IABS R7, R7 ;  /* 0x0000000700077213 */ /* 0x000fe40000000000 */
[C---:B------:R-:W-:Y:S02]  /*d0b0*/  ISETP.LT.OR P5, PT, R3.reuse, R226, P5 ;  /* 0x000000e20300720c */ /* 0x040fe40002fa1670 */
[C---:B------:R-:W-:Y:S02]  /*d0c0*/  ISETP.LT.OR P4, PT, R3.reuse, R225, P4 ;  /* 0x000000e10300720c */ /* 0x040fe40002781670 */
[C---:B------:R-:W-:Y:S02]  /*d0d0*/  ISETP.LT.OR P1, PT, R3.reuse, R224, P1 ;  /* 0x000000e00300720c */ /* 0x040fe40000f21670 */
[----:B------:R-:W-:Y:S01]  /*d0e0*/  ISETP.LT.OR P0, PT, R3, R223, P0 ;  /* 0x000000df0300720c */ /* 0x000fe20000701670 */
[----:B------:R-:W-:Y:S01]  /*d0f0*/  IMAD.IADD R3, R232, 0x1, -R3 ;  /* 0x00000001e8037824 */ /* 0x000fe200078e0a03 */
[----:B------:R-:W-:Y:S01]  /*d100*/  IABS R9, R4 ;  /* 0x0000000400097213 */ /* 0x000fe20000000000 */
[----:B------:R-:W-:Y:S01]  /*d110*/  IMAD.MOV.U32 R4, RZ, RZ, R7 ;  /* 0x000000ffff047224 */ /* 0x000fe200078e0007 */
[----:B------:R-:W-:-:S02]  /*d120*/  IABS R6, R6 ;  /* 0x0000000600067213 */ /* 0x000fc40000000000 */
[----:B------:R-:W-:Y:S01]  /*d130*/  IABS R8, R3 ;  /* 0x0000000300087213 */ /* 0x000fe20000000000 */
[----:B------:R-:W-:Y:S01]  /*d140*/  IMAD.MOV.U32 R7, RZ, RZ, R9 ;  /* 0x000000ffff077224 */ /* 0x000fe200078e0009 */
[----:B------:R-:W-:Y:S02]  /*d150*/  I2FP.F32.S32 R3, R4 ;  /* 0x0000000400037245 */ /* 0x000fe40000201400 */
[----:B------:R-:W-:Y:S02]  /*d160*/  IABS R5, R5 ;  /* 0x0000000500057213 */ /* 0x000fe40000000000 */
[----:B------:R-:W-:Y:S01]  /*d170*/  I2FP.F32.S32 R6, R6 ;  /* 0x0000000600067245 */ /* 0x000fe20000201400 */
[----:B------:R-:W-:Y:S01]  /*d180*/  FFMA.FTZ R4, R3, -UR19, R191 ;  /* 0x8000001303047c23 */ /* 0x000fe200080100bf */
        /* <DEDUP_REMOVED lines=59> */
[C---:B------:R-:W-:Y:S02]  /*d540*/  IADD3 R3, P5, R2.reuse, UR35, RZ ;  /* 0x0000002302037c10 */ /* 0x040fe4000ffbe0ff */
        /* <DEDUP_REMOVED lines=31> */
.L_x_2472:
[----:B------:R-:W-:Y:S05]  /*d740*/  BSYNC B0 ;  /* 0x0000000000007941 */ /* 0x000fea0003800000 */
.L_x_2471:
[----:B------:R-:W0:Y:S02]  /*d750*/  LDGDEPBAR ;  /* 0x00000000000079af */ /* 0x000e240000000000 */
.L_x_2470:
[----:B------:R-:W3:Y:S04]  /*d760*/  LDL R5, [R1+0x80] ;  /* 0x0000800001057983 */ /* 0x000ee80000100800 */
[----:B-1----:R-:W4:Y:S04]  /*d770*/  LDL R9, [R1+0x5c] ;  /* 0x00005c0001097983 */ /* 0x002f280000100800 */
[----:B------:R-:W5:Y:S01]  /*d780*/  LDL.64 R132, [R1] ;  /* 0x0000000001847983 */ /* 0x000f620000100a00 */
[----:B--2---:R-:W-:Y:S01]  /*d790*/  FMNMX.FTZ R2, R235, R17, !PT ;  /* 0x00000011eb027209 */ /* 0x004fe20007810000 */
[----:B------:R-:W-:Y:S01]  /*d7a0*/  IMAD.WIDE.U32 R12, R252, -0x326172a9, RZ ;  /* 0xcd9e8d57fc0c7825 */ /* 0x000fe200078e00ff */
[----:B------:R-:W-:Y:S01]  /*d7b0*/  FMNMX.FTZ R4, R234, R21, !PT ;  /* 0x00000015ea047209 */ /* 0x000fe20007810000 */
[----:B------:R-:W-:Y:S01]  /*d7c0*/  UIADD3 UR4, UR31, -0x4498517b, URZ ;  /* 0xbb67ae851f047890 */ /* 0x000fe2000fffe03f */
[----:B------:R-:W-:Y:S01]  /*d7d0*/  FMNMX.FTZ R2, R18, R2, !PT ;  /* 0x0000000212027209 */ /* 0x000fe20007810000 */
[----:B------:R-:W-:Y:S01]  /*d7e0*/  IMAD.MOV.U32 R236, RZ, RZ, R244 ;  /* 0x000000ffffec7224 */ /* 0x000fe200078e00f4 */
[----:B------:R-:W-:Y:S01]  /*d7f0*/  FMNMX.FTZ R4, R24, R4, !PT ;  /* 0x0000000418047209 */ /* 0x000fe20007810000 */
[----:B------:R-:W-:Y:S01]  /*d800*/  UMOV UR5, UR39 ;  /* 0x0000002700057c82 */ /* 0x000fe20008000000 */
        /* <DEDUP_REMOVED lines=13> */
[----:B------:R-:W1:Y:S01]  /*d8e0*/  SHFL.BFLY PT, R136, R2, 0x2, 0x1f ;  /* 0x0c401f0002887f89 */ /* 0x000e6200000e0000 */
[----:B------:R-:W-:-:S02]  /*d8f0*/  FMNMX.FTZ R3, R30, R3, !PT ;  /* 0x000000031e037209 */ /* 0x000fc40007810000 */
[----:B------:R-:W-:Y:S01]  /*d900*/  FMNMX.FTZ R8, R220, R140, !PT ;  /* 0x0000008cdc087209 */ /* 0x000fe20007810000 */
[----:B------:R-:W2:Y:S01]  /*d910*/  SHFL.BFLY PT, R135, R4, 0x2, 0x1f ;  /* 0x0c401f0004877f89 */ /* 0x000ea200000e0000 */
[----:B------:R-:W-:Y:S02]  /*d920*/  MOV R181, R247 ;  /* 0x000000f700b57202 */ /* 0x000fe40000000f00 */
[----:B------:R-:W-:Y:S02]  /*d930*/  MOV R182, R246 ;  /* 0x000000f600b67202 */ /* 0x000fe40000000f00 */
[----:B------:R-:W-:Y:S02]  /*d940*/  MOV R183, R245 ;  /* 0x000000f500b77202 */ /* 0x000fe40000000f00 */
[----:B-1----:R-:W-:Y:S02]  /*d950*/  FMNMX.FTZ R136, R2, R136, !PT ;  /* 0x0000008802887209 */ /* 0x002fe40007810000 */
[----:B------:R-:W-:-:S02]  /*d960*/  MOV R2, UR31 ;  /* 0x0000001f00027c02 */ /* 0x000fc40008000f00 */
[----:B--2---:R-:W-:Y:S01]  /*d970*/  FMNMX.FTZ R135, R4, R135, !PT ;  /* 0x0000008704877209 */ /* 0x004fe20007810000 */
[----:B------:R-:W1:Y:S02]  /*d980*/  SHFL.BFLY PT, R11, R136, 0x1, 0x1f ;  /* 0x0c201f00880b7f89 */ /* 0x000e6400000e0000 */
[----:B-1----:R-:W-:-:S04]  /*d990*/  FMNMX.FTZ R136, R136, R11, !PT ;  /* 0x0000000b88887209 */ /* 0x002fc80007810000 */
[----:B------:R-:W-:Y:S01]  /*d9a0*/  FSETP.NEU.FTZ.AND P6, PT, R136, -INF , PT ;  /* 0xff8000008800780b */ /* 0x000fe20003fdd000 */
[----:B---3--:R-:W-:Y:S01]  /*d9b0*/  IMAD.WIDE.U32 R6, R5, -0x2daee0ad, RZ ;  /* 0xd2511f5305067825 */ /* 0x008fe200078e00ff */
[----:B------:R-:W-:Y:S02]  /*d9c0*/  FMNMX.FTZ R5, R28, R3, !PT ;  /* 0x000000031c057209 */ /* 0x000fe40007810000 */
[----:B----4-:R-:W-:Y:S02]  /*d9d0*/  LOP3.LUT R14, R13, R9, RZ, 0x3c, !PT ;  /* 0x000000090d0e7212 */ /* 0x010fe400078e3cff */
[----:B------:R-:W-:Y:S02]  /*d9e0*/  LOP3.LUT R2, R7, UR39, R2, 0x96, !PT ;  /* 0x0000002707027c12 */ /* 0x000fe4000f8e9602 */
[----:B------:R-:W-:Y:S01]  /*d9f0*/  FMNMX.FTZ R7, R31, R8, !PT ;  /* 0x000000081f077209 */ /* 0x000fe20007810000 */
[----:B------:R-:W-:Y:S01]  /*da00*/  IMAD.WIDE.U32 R14, R14, -0x2daee0ad, RZ ;  /* 0xd2511f530e0e7825 */ /* 0x000fe200078e00ff */
[----:B------:R-:W-:-:S02]  /*da10*/  FMNMX.FTZ R5, R26, R5, !PT ;  /* 0x000000051a057209 */ /* 0x000fc40007810000 */
[----:B------:R-:W-:Y:S01]  /*da20*/  FMNMX.FTZ R7, R29, R7, !PT ;  /* 0x000000071d077209 */ /* 0x000fe20007810000 */
[----:B------:R-:W-:Y:S01]  /*da30*/  IMAD.WIDE.U32 R2, R2, -0x326172a9, RZ ;  /* 0xcd9e8d5702027825 */ /* 0x000fe200078e00ff */
[----:B------:R-:W-:Y:S02]  /*da40*/  FMNMX.FTZ R8, R200, R5, !PT ;  /* 0x00000005c8087209 */ /* 0x000fe40007810000 */
[----:B------:R-:W-:Y:S02]  /*da50*/  FMNMX.FTZ R5, R27, R7, !PT ;  /* 0x000000071b057209 */ /* 0x000fe40007810000 */
[----:B------:R-:W-:Y:S02]  /*da60*/  FMNMX.FTZ R7, R201, R8, !PT ;  /* 0x00000008c9077209 */ /* 0x000fe40007810000 */
[----:B------:R-:W-:Y:S02]  /*da70*/  IADD3 R13, R252, 0x4, RZ ;  /* 0x00000004fc0d7810 */ /* 0x000fe40007ffe0ff */
[----:B------:R-:W-:-:S02]  /*da80*/  FMNMX.FTZ R7, R194, R7, !PT ;  /* 0x00000007c2077209 */ /* 0x000fc40007810000 */
[----:B------:R-:W-:Y:S01]  /*da90*/  FMNMX.FTZ R5, R203, R5, !PT ;  /* 0x00000005cb057209 */ /* 0x000fe20007810000 */
[----:B------:R-:W-:Y:S01]  /*daa0*/  IMAD R4, R13, -0x326172a9, RZ ;  /* 0xcd9e8d570d047824 */ /* 0x000fe200078e02ff */
[----:B------:R-:W-:Y:S02]  /*dab0*/  FMNMX.FTZ R8, R190, R7, !PT ;  /* 0x00000007be087209 */ /* 0x000fe40007810000 */
[--C-:B-----5:R-:W-:Y:S02]  /*dac0*/  LOP3.LUT R10, R133, UR4, R6.reuse, 0x96, !PT ;  /* 0x00000004850a7c12 */ /* 0x120fe4000f8e9606 */
[----:B------:R-:W-:Y:S01]  /*dad0*/  LOP3.LUT R9, R15, UR4, R6, 0x96, !PT ;  /* 0x000000040f097c12 */ /* 0x000fe2000f8e9606 */
[----:B------:R-:W1:Y:S01]  /*dae0*/  SHFL.BFLY PT, R134, R8, 0x2, 0x1f ;  /* 0x0c401f0008867f89 */ /* 0x000e6200000e0000 */
[----:B------:R-:W-:Y:S01]  /*daf0*/  FMNMX.FTZ R5, R199, R5, !PT ;  /* 0x00000005c7057209 */ /* 0x000fe20007810000 */
[----:B------:R-:W-:Y:S01]  /*db00*/  IMAD.WIDE.U32 R34, R10, -0x326172a9, RZ ;  /* 0xcd9e8d570a227825 */ /* 0x000fe200078e00ff */
[----:B------:R-:W-:Y:S01]  /*db10*/  LOP3.LUT R10, R3, UR37, R4, 0x96, !PT ;  /* 0x00000025030a7c12 */ /* 0x000fe2000f8e9604 */
[----:B------:R-:W2:Y:S01]  /*db20*/  SHFL.BFLY PT, R15, R135, 0x1, 0x1f ;  /* 0x0c201f00870f7f89 */ /* 0x000ea200000e0000 */
[----:B------:R-:W-:Y:S01]  /*db30*/  FMNMX.FTZ R6, R192, R5, !PT ;  /* 0x00000005c0067209 */ /* 0x000fe20007810000 */
[----:B------:R-:W-:Y:S01]  /*db40*/  IMAD.WIDE.U32 R4, R9, -0x326172a9, RZ ;  /* 0xcd9e8d5709047825 */ /* 0x000fe200078e00ff */
[----:B------:R-:W-:-:S02]  /*db50*/  LOP3.LUT R12, R3, UR37, R12, 0x96, !PT ;  /* 0x00000025030c7c12 */ /* 0x000fc4000f8e960c */
[----:B------:R-:W-:Y:S01]  /*db60*/  FMNMX.FTZ R3, R191, R6, !PT ;  /* 0x00000006bf037209 */ /* 0x000fe20007810000 */
[----:B------:R-:W-:Y:S01]  /*db70*/  FMUL.FTZ R6, R136, UR38 ;  /* 0x0000002688067c20 */ /* 0x000fe20008410000 */
[--C-:B------:R-:W-:Y:S01]  /*db80*/  LOP3.LUT R7, R5, UR36, R2.reuse, 0x96, !PT ;  /* 0x0000002405077c12 */ /* 0x100fe2000f8e9602 */
[----:B------:R-:W-:Y:S01]  /*db90*/  IMAD.WIDE.U32 R12, R12, -0x2daee0ad, RZ ;  /* 0xd2511f530c0c7825 */ /* 0x000fe200078e00ff */
[----:B------:R-:W-:Y:S01]  /*dba0*/  LOP3.LUT R9, R35, UR36, R2, 0x96, !PT ;  /* 0x0000002423097c12 */ /* 0x000fe2000f8e9602 */
[----:B------:R-:W3:Y:S01]  /*dbb0*/  SHFL.BFLY PT, R137, R3, 0x2, 0x1f ;  /* 0x0c401f0003897f89 */ /* 0x000ee200000e0000 */
[----:B------:R-:W-:Y:S01]  /*dbc0*/  FSEL R2, R6, RZ, P6 ;  /* 0x000000ff06027208 */ /* 0x000fe20003000000 */
[----:B------:R-:W-:Y:S01]  /*dbd0*/  IMAD.WIDE.U32 R6, R7, -0x2daee0ad, RZ ;  /* 0xd2511f5307067825 */ /* 0x000fe200078e00ff */
[----:B------:R-:W-:-:S03]  /*dbe0*/  LOP3.LUT R13, R13, UR33, R14, 0x96, !PT ;  /* 0x000000210d0d7c12 */ /* 0x000fc6000f8e960e */
[----:B------:R-:W-:Y:S01]  /*dbf0*/  IMAD.WIDE.U32 R10, R10, -0x2daee0ad, RZ ;  /* 0xd2511f530a0a7825 */ /* 0x000fe200078e00ff */
[----:B------:R-:W-:-:S03]  /*dc00*/  LOP3.LUT R14, R7, UR29, R12, 0x96, !PT ;  /* 0x0000001d070e7c12 */ /* 0x000fc6000f8e960c */
[----:B------:R-:W-:Y:S01]  /*dc10*/  FFMA.FTZ R5, R17, UR38, -R2 ;  /* 0x0000002611057c23 */ /* 0x000fe20008010802 */
[----:B------:R-:W-:Y:S01]  /*dc20*/  IMAD.WIDE.U32 R32, R9, -0x2daee0ad, RZ ;  /* 0xd2511f5309207825 */ /* 0x000fe200078e00ff */
[----:B------:R-:W-:Y:S02]  /*dc30*/  LOP3.LUT R11, R11, UR33, R132, 0x96, !PT ;  /* 0x000000210b0b7c12 */ /* 0x000fe4000f8e9684 */
[----:B------:R4:W-:Y:S01]  /*dc40*/  MUFU.EX2 R237, R5 ;  /* 0x0000000500ed7308 */ /* 0x0009e20000000800 */
[----:B-1----:R-:W-:Y:S01]  /*dc50*/  FMNMX.FTZ R134, R8, R134, !PT ;  /* 0x0000008608867209 */ /* 0x002fe20007810000 */
[----:B------:R-:W-:Y:S01]  /*dc60*/  IMAD.WIDE.U32 R12, R13, -0x326172a9, RZ ;  /* 0xcd9e8d570d0c7825 */ /* 0x000fe200078e00ff */
[----:B------:R-:W-:Y:S02]  /*dc70*/  LOP3.LUT R9, R33, UR29, R10, 0x96, !PT ;  /* 0x0000001d21097c12 */ /* 0x000fe4000f8e960a */
[----:B--2---:R-:W-:Y:S01]  /*dc80*/  FMNMX.FTZ R135, R135, R15, !PT ;  /* 0x0000000f87877209 */ /* 0x004fe20007810000 */
[----:B------:R-:W-:Y:S01]  /*dc90*/  IMAD.WIDE.U32 R10, R11, -0x326172a9, RZ ;  /* 0xcd9e8d570b0a7825 */ /* 0x000fe200078e00ff */
[----:B------:R-:W-:-:S03]  /*dca0*/  LOP3.LUT R8, R13, UR32, R4, 0x96, !PT ;  /* 0x000000200d087c12 */ /* 0x000fc6000f8e9604 */
[--C-:B------:R-:W-:Y:S01]  /*dcb0*/  FFMA.FTZ R4, R20, UR38, -R2.reuse ;  /* 0x0000002614047c23 */ /* 0x100fe20008010802 */
[----:B------:R-:W1:Y:S01]  /*dcc0*/  SHFL.BFLY PT, R13, R134, 0x1, 0x1f ;  /* 0x0c201f00860d7f89 */ /* 0x000e6200000e0000 */
[----:B------:R-:W-:Y:S02]  /*dcd0*/  FSETP.NEU.FTZ.AND P5, PT, R135, -INF , PT ;  /* 0xff8000008700780b */ /* 0x000fe40003fbd000 */
[----:B------:R-:W2:Y:S01]  /*dce0*/  MUFU.EX2 R178, R4 ;  /* 0x0000000400b27308 */ /* 0x000ea20000000800 */
[----:B---3--:R-:W-:Y:S01]  /*dcf0*/  FMNMX.FTZ R137, R3, R137, !PT ;  /* 0x0000008903897209 */ /* 0x008fe20007810000 */
[--C-:B------:R-:W-:Y:S01]  /*dd00*/  FFMA.FTZ R3, R16, UR38, -R2.reuse ;  /* 0x0000002610037c23 */ /* 0x100fe20008010802 */
[----:B----4-:R-:W-:Y:S01]  /*dd10*/  FFMA.FTZ R5, R18, UR38, -R2 ;  /* 0x0000002612057c23 */ /* 0x010fe20008010802 */
[----:B------:R-:W-:-:S04]  /*dd20*/  IMAD.WIDE.U32 R18, R9, -0x326172a9, RZ ;  /* 0xcd9e8d5709127825 */ /* 0x000fc800078e00ff */
[----:B------:R-:W3:Y:S01]  /*dd30*/  MUFU.EX2 R177, R3 ;  /* 0x0000000300b17308 */ /* 0x000ee20000000800 */
[----:B------:R-:W-:Y:S01]  /*dd40*/  IMAD.WIDE.U32 R8, R8, -0x2daee0ad, RZ ;  /* 0xd2511f5308087825 */ /* 0x000fe200078e00ff */
[----:B------:R-:W-:-:S06]  /*dd50*/  LOP3.LUT R7, R19, UR28, R10, 0x96, !PT ;  /* 0x0000001c13077c12 */ /* 0x000fcc000f8e960a */
[----:B------:R4:W-:Y:S01]  /*dd60*/  MUFU.EX2 R185, R5 ;  /* 0x0000000500b97308 */ /* 0x0009e20000000800 */
[----:B------:R-:W-:Y:S01]  /*dd70*/  IMAD.WIDE.U32 R142, R7, -0x2daee0ad, RZ ;  /* 0xd2511f53078e7825 */ /* 0x000fe200078e00ff */
[----:B-1----:R-:W-:-:S04]  /*dd80*/  FMNMX.FTZ R134, R134, R13, !PT ;  /* 0x0000000d86867209 */ /* 0x002fc80007810000 */
[C---:B------:R-:W-:Y:S01]  /*dd90*/  FSETP.NEU.FTZ.AND P4, PT, R134.reuse, -INF , PT ;  /* 0xff8000008600780b */ /* 0x040fe20003f9d000 */
[----:B------:R-:W-:-:S05]  /*dda0*/  FMUL.FTZ R13, R134, UR38 ;  /* 0x00000026860d7c20 */ /* 0x000fca0008410000 */
[----:B------:R-:W-:Y:S02]  /*ddb0*/  FSEL R13, R13, RZ, P4 ;  /* 0x000000ff0d0d7208 */ /* 0x000fe40002000000 */
[----:B----4-:R-:W-:Y:S01]  /*ddc0*/  LOP3.LUT R5, R11, UR32, R34, 0x96, !PT ;  /* 0x000000200b057c12 */ /* 0x010fe2000f8e9622 */
[----:B------:R-:W-:-:S04]  /*ddd0*/  IMAD.WIDE.U32 R10, R14, -0x326172a9, RZ ;  /* 0xcd9e8d570e0a7825 */ /* 0x000fc800078e00ff */
[----:B------:R-:W-:Y:S01]  /*dde0*/  FMUL.FTZ R14, R135, UR38 ;  /* 0x00000026870e7c20 */ /* 0x000fe20008410000 */
[----:B------:R-:W-:Y:S01]  /*ddf0*/  IMAD.WIDE.U32 R4, R5, -0x2daee0ad, RZ ;  /* 0xd2511f5305047825 */ /* 0x000fe200078e00ff */
[----:B------:R-:W-:-:S03]  /*de00*/  LOP3.LUT R12, R11, UR28, R12, 0x96, !PT ;  /* 0x0000001c0b0c7c12 */ /* 0x000fc6000f8e960c */
[----:B------:R-:W-:Y:S02]  /*de10*/  FSEL R14, R14, RZ, P5 ;  /* 0x000000ff0e0e7208 */ /* 0x000fe40002800000 */
[----:B------:R-:W-:Y:S01]  /*de20*/  LOP3.LUT R7, R5, UR27, R32, 0x96, !PT ;  /* 0x0000001b05077c12 */ /* 0x000fe2000f8e9620 */
[----:B------:R-:W-:Y:S01]  /*de30*/  IMAD.WIDE.U32 R132, R12, -0x2daee0ad, RZ ;  /* 0xd2511f530c847825 */ /* 0x000fe200078e00ff */
[----:B------:R-:W-:Y:S01]  /*de40*/  LOP3.LUT R4, R143, UR10, R4, 0x96, !PT ;  /* 0x0000000a8f047c12 */ /* 0x000fe2000f8e9604 */
[----:B------:R-:W1:Y:S01]  /*de50*/  SHFL.BFLY PT, R12, R137, 0x1, 0x1f ;  /* 0x0c201f00890c7f89 */ /* 0x000e6200000e0000 */
[----:B------:R-:W-:Y:S01]  /*de60*/  LOP3.LUT R11, R9, UR27, R6, 0x96, !PT ;  /* 0x0000001b090b7c12 */ /* 0x000fe2000f8e9606 */
[----:B------:R-:W-:Y:S01]  /*de70*/  FFMA.FTZ R3, R21, UR38, -R14 ;  /* 0x0000002615037c23 */ /* 0x000fe2000801080e */
[----:B------:R-:W-:Y:S01]  /*de80*/  IMAD.WIDE.U32 R6, R7, -0x326172a9, RZ ;  /* 0xcd9e8d5707067825 */ /* 0x000fe200078e00ff */
[----:B------:R-:W-:-:S03]  /*de90*/  LOP3.LUT R9, R133, UR10, R8, 0x96, !PT ;  /* 0x0000000a85097c12 */ /* 0x000fc6000f8e9608 */
[----:B------:R-:W-:Y:S01]  /*dea0*/  FFMA.FTZ R8, R24, UR38, -R14 ;  /* 0x0000002618087c23 */ /* 0x000fe2000801080e */
[----:B------:R4:W-:Y:S01]  /*deb0*/  MUFU.EX2 R180, R3 ;  /* 0x0000000300b47308 */ /* 0x0009e20000000800 */
[----:B------:R-:W-:Y:S01]  /*dec0*/  IMAD.WIDE.U32 R4, R4, -0x326172a9, RZ ;  /* 0xcd9e8d5704047825 */ /* 0x000fe200078e00ff */
[----:B------:R-:W-:Y:S01]  /*ded0*/  LOP3.LUT R193, R7, UR11, R18, 0x96, !PT ;  /* 0x0000000b07c17c12 */ /* 0x000fe2000f8e9612 */
[----:B------:R-:W-:Y:S01]  /*dee0*/  LDSM.16.MT88.4 R32, [R210+0xb000] ;  /* 0x00b00000d220783b */ /* 0x000fe20000004200 */
[C---:B------:R-:W-:Y:S02]  /*def0*/  LOP3.LUT R17, R4.reuse, 0xffff, RZ, 0xc0, !PT ;  /* 0x0000ffff04117812 */ /* 0x040fe400078ec0ff */
[----:B------:R-:W-:Y:S02]  /*df00*/  LOP3.LUT R21, R4, 0xff, RZ, 0xc0, !PT ;  /* 0x000000ff04157812 */ /* 0x000fe400078ec0ff */
[----:B------:R5:W-:Y:S01]  /*df10*/  MUFU.EX2 R186, R8 ;  /* 0x0000000800ba7308 */ /* 0x000be20000000800 */
[----:B------:R-:W-:-:S02]  /*df20*/  SHF.R.U32.HI R18, RZ, 0x10, R4 ;  /* 0x00000010ff127819 */ /* 0x000fc40000011604 */
[----:B------:R-:W-:Y:S02]  /*df30*/  SHF.R.U32.HI R19, RZ, 0x18, R4 ;  /* 0x00000018ff137819 */ /* 0x000fe40000011604 */
[----:B----4-:R-:W-:Y:S01]  /*df40*/  LOP3.LUT R3, R5, UR21, R6, 0x96, !PT ;  /* 0x0000001505037c12 */ /* 0x010fe2000f8e9606 */
[----:B------:R-:W-:Y:S01]  /*df50*/  IMAD.WIDE.U32 R6, R11, -0x326172a9, RZ ;  /* 0xcd9e8d570b067825 */ /* 0x000fe200078e00ff */
[----:B-1----:R-:W-:-:S03]  /*df60*/  FMNMX.FTZ R137, R137, R12, !PT ;  /* 0x0000000c89897209 */ /* 0x002fc60007810000 */
[----:B------:R-:W-:Y:S01]  /*df70*/  IMAD.WIDE.U32 R4, R9, -0x326172a9, RZ ;  /* 0xcd9e8d5709047825 */ /* 0x000fe200078e00ff */
[----:B------:R-:W-:-:S03]  /*df80*/  LOP3.LUT R133, R7, UR11, R10, 0x96, !PT ;  /* 0x0000000b07857c12 */ /* 0x000fc6000f8e960a */
[--C-:B------:R-:W-:Y:S01]  /*df90*/  FFMA.FTZ R7, R22, UR38, -R14.reuse ;  /* 0x0000002616077c23 */ /* 0x100fe2000801080e */
[----:B------:R-:W-:Y:S01]  /*dfa0*/  LOP3.LUT R9, R3, 0xff, RZ, 0xc0, !PT ;  /* 0x000000ff03097812 */ /* 0x000fe200078ec0ff */
[----:B-----5:R-:W-:Y:S01]  /*dfb0*/  FFMA.FTZ R8, R23, UR38, -R14 ;  /* 0x0000002617087c23 */ /* 0x020fe2000801080e */
[----:B------:R-:W-:Y:S01]  /*dfc0*/  LOP3.LUT R6, R5, UR21, R6, 0x96, !PT ;  /* 0x0000001505067c12 */ /* 0x000fe2000f8e9606 */
[----:B------:R1:W-:Y:S01]  /*dfd0*/  MUFU.EX2 R176, R7 ;  /* 0x0000000700b07308 */ /* 0x0003e20000000800 */
[C---:B------:R-:W-:Y:S01]  /*dfe0*/  LOP3.LUT R10, R4.reuse, 0xffff, RZ, 0xc0, !PT ;  /* 0x0000ffff040a7812 */ /* 0x040fe200078ec0ff */
[----:B------:R-:W-:Y:S01]  /*dff0*/  FMUL.FTZ R12, R137, UR38 ;  /* 0x00000026890c7c20 */ /* 0x000fe20008410000 */
[----:B------:R-:W-:Y:S02]  /*e000*/  SHF.R.U32.HI R5, RZ, 0x8, R17 ;  /* 0x00000008ff057819 */ /* 0x000fe40000011611 */
[----:B------:R-:W-:Y:S02]  /*e010*/  LOP3.LUT R15, R4, 0xff, RZ, 0xc0, !PT ;  /* 0x000000ff040f7812 */ /* 0x000fe400078ec0ff */
[--C-:B------:R-:W-:Y:S01]  /*e020*/  SHF.R.U32.HI R11, RZ, 0x10, R4.reuse ;  /* 0x00000010ff0b7819 */ /* 0x100fe20000011604 */
[----:B------:R4:W-:Y:S01]  /*e030*/  MUFU.EX2 R195, R8 ;  /* 0x0000000800c37308 */ /* 0x0009e20000000800 */
[----:B------:R-:W-:Y:S01]  /*e040*/  SHF.R.U32.HI R16, RZ, 0x18, R4 ;  /* 0x00000018ff107819 */ /* 0x000fe20000011604 */
[----:B------:R-:W-:Y:S01]  /*e050*/  FFMA.FTZ R4, R25, UR38, -R13 ;  /* 0x0000002619047c23 */ /* 0x000fe2000801080d */
[----:B------:R-:W-:Y:S01]  /*e060*/  PRMT R21, R21, 0x5410, R5 ;  /* 0x0000541015157816 */ /* 0x000fe20000000005 */
[----:B------:R-:W-:Y:S01]  /*e070*/  FFMA.FTZ R5, R30, UR38, -R13 ;  /* 0x000000261e057c23 */ /* 0x000fe2000801080d */
[----:B------:R-:W-:-:S03]  /*e080*/  FSETP.NEU.FTZ.AND P1, PT, R137, -INF , PT ;  /* 0xff8000008900780b */ /* 0x000fc60003f3d000 */
[----:B------:R5:W-:Y:S01]  /*e090*/  MUFU.EX2 R238, R4 ;  /* 0x0000000400ee7308 */ /* 0x000be20000000800 */
[----:B-1----:R-:W-:Y:S02]  /*e0a0*/  LOP3.LUT R7, R18, 0xff, RZ, 0xc0, !PT ;  /* 0x000000ff12077812 */ /* 0x002fe400078ec0ff */
[----:B------:R-:W-:Y:S02]  /*e0b0*/  FSEL R12, R12, RZ, P1 ;  /* 0x000000ff0c0c7208 */ /* 0x000fe40000800000 */
[----:B------:R-:W-:Y:S02]  /*e0c0*/  PRMT R25, R7, 0x5410, R19 ;  /* 0x0000541007197816 */ /* 0x000fe40000000013 */
[--C-:B------:R-:W-:Y:S01]  /*e0d0*/  SHF.R.U32.HI R7, RZ, 0x18, R3.reuse ;  /* 0x00000018ff077819 */ /* 0x100fe20000011603 */
[----:B------:R1:W-:Y:S01]  /*e0e0*/  MUFU.EX2 R184, R5 ;  /* 0x0000000500b87308 */ /* 0x0003e20000000800 */
[----:B----4-:R-:W-:Y:S02]  /*e0f0*/  SHF.R.U32.HI R8, RZ, 0x10, R3 ;  /* 0x00000010ff087819 */ /* 0x010fe40000011603 */
[----:B-----5:R-:W-:-:S02]  /*e100*/  LOP3.LUT R4, R3, 0xffff, RZ, 0xc0, !PT ;  /* 0x0000ffff03047812 */ /* 0x020fc400078ec0ff */
[----:B------:R-:W-:Y:S02]  /*e110*/  LOP3.LUT R3, R8, 0xff, RZ, 0xc0, !PT ;  /* 0x000000ff08037812 */ /* 0x000fe400078ec0ff */
[----:B------:R-:W-:Y:S02]  /*e120*/  SHF.R.U32.HI R4, RZ, 0x8, R4 ;  /* 0x00000008ff047819 */ /* 0x000fe40000011604 */
[----:B------:R-:W-:Y:S01]  /*e130*/  PRMT R20, R3, 0x5410, R7 ;  /* 0x0000541003147816 */ /* 0x000fe20000000007 */
[--C-:B------:R-:W-:Y:S01]  /*e140*/  FFMA.FTZ R3, R26, UR38, -R13.reuse ;  /* 0x000000261a037c23 */ /* 0x100fe2000801080d */
[----:B-1----:R-:W-:Y:S01]  /*e150*/  FFMA.FTZ R5, R28, UR38, -R13 ;  /* 0x000000261c057c23 */ /* 0x002fe2000801080d */
[----:B------:R-:W-:Y:S02]  /*e160*/  PRMT R18, R9, 0x5410, R4 ;  /* 0x0000541009127816 */ /* 0x000fe40000000004 */
[----:B------:R1:W-:Y:S01]  /*e170*/  MUFU.EX2 R141, R3 ;  /* 0x00000003008d7308 */ /* 0x0003e20000000800 */
[----:B------:R-:W-:-:S02]  /*e180*/  LOP3.LUT R4, R11, 0xff, RZ, 0xc0, !PT ;  /* 0x000000ff0b047812 */ /* 0x000fc400078ec0ff */
[----:B------:R-:W-:Y:S02]  /*e190*/  FSEL R7, R136, RZ, P6 ;  /* 0x000000ff88077208 */ /* 0x000fe40003000000 */
[----:B------:R-:W-:-:S03]  /*e1a0*/  PRMT R11, R4, 0x5410, R16 ;  /* 0x00005410040b7816 */ /* 0x000fc60000000010 */
[----:B------:R4:W5:Y:S01]  /*e1b0*/  MUFU.EX2 R187, R5 ;  /* 0x0000000500bb7308 */ /* 0x0009620000000800 */
[----:B------:R-:W-:Y:S01]  /*e1c0*/  FADD.FTZ R17, R235, -R7 ;  /* 0x80000007eb117221 */ /* 0x000fe20000010000 */
[----:B------:R-:W-:Y:S02]  /*e1d0*/  FSEL R7, R135, RZ, P5 ;  /* 0x000000ff87077208 */ /* 0x000fe40002800000 */
[----:B------:R-:W-:Y:S01]  /*e1e0*/  HSET2.LE.AND R11, R11, R0, PT ;  /* 0x000000000b0b7233 */ /* 0x000fe20003803000 */
[----:B------:R-:W-:Y:S01]  /*e1f0*/  FMUL.FTZ R17, R17, UR38 ;  /* 0x0000002611117c20 */ /* 0x000fe20008410000 */
[----:B-1----:R-:W-:-:S04]  /*e200*/  LOP3.LUT R3, R6, 0xffff, RZ, 0xc0, !PT ;  /* 0x0000ffff06037812 */ /* 0x002fc800078ec0ff */
[----:B------:R-:W-:Y:S02]  /*e210*/  SHF.R.U32.HI R4, RZ, 0x8, R3 ;  /* 0x00000008ff047819 */ /* 0x000fe40000011603 */
[----:B------:R-:W-:Y:S02]  /*e220*/  LOP3.LUT R3, R6, 0xff, RZ, 0xc0, !PT ;  /* 0x000000ff06037812 */ /* 0x000fe400078ec0ff */
[----:B----4-:R-:W-:Y:S02]  /*e230*/  SHF.R.U32.HI R5, RZ, 0x8, R10 ;  /* 0x00000008ff057819 */ /* 0x010fe4000001160a */
[----:B------:R-:W-:Y:S01]  /*e240*/  PRMT R24, R3, 0x5410, R4 ;  /* 0x0000541003187816 */ /* 0x000fe20000000004 */
[--C-:B------:R-:W-:Y:S01]  /*e250*/  FFMA.FTZ R4, R29, UR38, -R12.reuse ;  /* 0x000000261d047c23 */ /* 0x100fe2000801080c */
[----:B------:R-:W-:Y:S01]  /*e260*/  PRMT R10, R15, 0x5410, R5 ;  /* 0x000054100f0a7816 */ /* 0x000fe20000000005 */
[----:B------:R-:W-:Y:S01]  /*e270*/  FFMA.FTZ R5, R140, UR38, -R12 ;  /* 0x000000268c057c23 */ /* 0x000fe2000801080c */
[----:B--2---:R-:W-:Y:S01]  /*e280*/  MOV R140, R178 ;  /* 0x000000b2008c7202 */ /* 0x004fe20000000f00 */
[----:B------:R1:W-:Y:S01]  /*e290*/  MUFU.EX2 R179, R4 ;  /* 0x0000000400b37308 */ /* 0x0003e20000000800 */
[--C-:B------:R-:W-:Y:S01]  /*e2a0*/  SHF.R.U32.HI R3, RZ, 0x10, R6.reuse ;  /* 0x00000010ff037819 */ /* 0x100fe20000011606 */
[----:B------:R-:W-:Y:S01]  /*e2b0*/  FADD.FTZ R15, R234, -R7 ;  /* 0x80000007ea0f7221 */ /* 0x000fe20000010000 */
[----:B------:R-:W-:-:S02]  /*e2c0*/  SHF.R.U32.HI R6, RZ, 0x18, R6 ;  /* 0x00000018ff067819 */ /* 0x000fc40000011606 */
[----:B------:R-:W-:Y:S01]  /*e2d0*/  LOP3.LUT R3, R3, 0xff, RZ, 0xc0, !PT ;  /* 0x000000ff03037812 */ /* 0x000fe200078ec0ff */
[----:B------:R-:W-:Y:S01]  /*e2e0*/  FMUL.FTZ R15, R15, UR38 ;  /* 0x000000260f0f7c20 */ /* 0x000fe20008410000 */
[--C-:B------:R-:W-:Y:S01]  /*e2f0*/  HSET2.LE.AND R10, R10, R0.reuse, PT ;  /* 0x000000000a0a7233 */ /* 0x100fe20003803000 */
[----:B------:R2:W-:Y:S01]  /*e300*/  MUFU.EX2 R28, R5 ;  /* 0x00000005001c7308 */ /* 0x0005e20000000800 */
[----:B------:R-:W-:Y:S02]  /*e310*/  PRMT R19, R3, 0x5410, R6 ;  /* 0x0000541003137816 */ /* 0x000fe40000000006 */
[----:B------:R-:W-:Y:S02]  /*e320*/  HSET2.LE.AND R6, R21, R0, PT ;  /* 0x0000000015067233 */ /* 0x000fe40003803000 */
[----:B---3--:R-:W-:Y:S02]  /*e330*/  F2FP.BF16.F32.PACK_AB R3, R177, R140 ;  /* 0x0000008cb103723e */ /* 0x008fe400000010ff */
[----:B-----5:R-:W-:-:S02]  /*e340*/  F2FP.BF16.F32.PACK_AB R7, R141, R187 ;  /* 0x000000bb8d07723e */ /* 0x020fc400000010ff */
[----:B-1----:R-:W-:Y:S02]  /*e350*/  FSEL R4, R137, RZ, P1 ;  /* 0x000000ff89047208 */ /* 0x002fe40000800000 */
[----:B------:R-:W-:Y:S02]  /*e360*/  LOP3.LUT R10, R10, R3, RZ, 0xc0, !PT ;  /* 0x000000030a0a7212 */ /* 0x000fe400078ec0ff */
[----:B------:R-:W-:Y:S01]  /*e370*/  F2FP.BF16.F32.PACK_AB R3, R176, R195 ;  /* 0x000000c3b003723e */ /* 0x000fe200000010ff */
[----:B------:R-:W-:Y:S01]  /*e380*/  FADD.FTZ R9, R220, -R4 ;  /* 0x80000004dc097221 */ /* 0x000fe20000010000 */
[----:B------:R-:W-:Y:S01]  /*e390*/  HSET2.LE.AND R4, R18, R0, PT ;  /* 0x0000000012047233 */ /* 0x000fe20003803000 */
[----:B--2---:R-:W-:Y:S01]  /*e3a0*/  FFMA.FTZ R5, R31, UR38, -R12 ;  /* 0x000000261f057c23 */ /* 0x004fe2000801080c */
[----:B------:R-:W-:Y:S01]  /*e3b0*/  LOP3.LUT R11, R11, R3, RZ, 0xc0, !PT ;  /* 0x000000030b0b7212 */ /* 0x000fe200078ec0ff */
[----:B------:R-:W-:Y:S01]  /*e3c0*/  FMUL.FTZ R9, R9, UR38 ;  /* 0x0000002609097c20 */ /* 0x000fe20008410000 */
[----:B------:R-:W1:Y:S01]  /*e3d0*/  MUFU.EX2 R18, R17 ;  /* 0x0000001100127308 */ /* 0x000e620000000800 */
[----:B------:R-:W-:-:S07]  /*e3e0*/  LOP3.LUT R6, R6, R7, RZ, 0xc0, !PT ;  /* 0x0000000706067212 */ /* 0x000fce00078ec0ff */
[----:B------:R2:W3:Y:S08]  /*e3f0*/  MUFU.EX2 R178, R5 ;  /* 0x0000000500b27308 */ /* 0x0004f00000000800 */
[----:B------:R-:W4:Y:S01]  /*e400*/  MUFU.EX2 R17, R15 ;  /* 0x0000000f00117308 */ /* 0x000f220000000800 */
[-C--:B-1----:R-:W-:Y:S01]  /*e410*/  FMUL.FTZ R148, R148, R18.reuse ;  /* 0x0000001294947220 */ /* 0x082fe20000410000 */
[-C--:B------:R-:W-:Y:S01]  /*e420*/  FMUL.FTZ R149, R149, R18.reuse ;  /* 0x0000001295957220 */ /* 0x080fe20000410000 */
[-C--:B------:R-:W-:Y:S01]  /*e430*/  FMUL.FTZ R152, R152, R18.reuse ;  /* 0x0000001298987220 */ /* 0x080fe20000410000 */
[-C--:B------:R-:W-:Y:S01]  /*e440*/  FMUL.FTZ R153, R153, R18.reuse ;  /* 0x0000001299997220 */ /* 0x080fe20000410000 */
[-C--:B------:R-:W-:Y:S01]  /*e450*/  FMUL.FTZ R36, R36, R18.reuse ;  /* 0x0000001224247220 */ /* 0x080fe20000410000 */
[-C--:B------:R-:W-:Y:S01]  /*e460*/  FMUL.FTZ R37, R37, R18.reuse ;  /* 0x0000001225257220 */ /* 0x080fe20000410000 */
[-C--:B------:R-:W-:Y:S01]  /*e470*/  FMUL.FTZ R168, R168, R18.reuse ;  /* 0x00000012a8a87220 */ /* 0x080fe20000410000 */
[----:B------:R1:W5:Y:S01]  /*e480*/  MUFU.EX2 R15, R9 ;  /* 0x00000009000f7308 */ /* 0x0003620000000800 */
[----:B--2---:R-:W-:Y:S01]  /*e490*/  FSEL R5, R134, RZ, P4 ;  /* 0x000000ff86057208 */ /* 0x004fe20002000000 */
[----:B------:R-:W-:Y:S01]  /*e4a0*/  FMUL.FTZ R169, R169, R18 ;  /* 0x00000012a9a97220 */ /* 0x000fe20000410000 */
[----:B---3--:R-:W-:Y:S01]  /*e4b0*/  F2FP.BF16.F32.PACK_AB R3, R178, R28 ;  /* 0x0000001cb203723e */ /* 0x008fe200000010ff */
[-C--:B------:R-:W-:Y:S01]  /*e4c0*/  FMUL.FTZ R164, R164, R18.reuse ;  /* 0x00000012a4a47220 */ /* 0x080fe20000410000 */
[-C--:B------:R-:W-:Y:S01]  /*e4d0*/  FMUL.FTZ R165, R165, R18.reuse ;  /* 0x00000012a5a57220 */ /* 0x080fe20000410000 */
[----:B------:R-:W-:Y:S01]  /*e4e0*/  FADD.FTZ R8, R233, -R5 ;  /* 0x80000005e9087221 */ /* 0x000fe20000010000 */
[----:B------:R-:W-:Y:S01]  /*e4f0*/  FFMA.FTZ R5, R27, UR38, -R12 ;  /* 0x000000261b057c23 */ /* 0x000fe2000801080c */
[----:B------:R-:W-:Y:S01]  /*e500*/  FMUL.FTZ R48, R48, R18 ;  /* 0x0000001230307220 */ /* 0x000fe20000410000 */
[-C--:B----4-:R-:W-:Y:S01]  /*e510*/  FMUL.FTZ R150, R150, R17.reuse ;  /* 0x0000001196967220 */ /* 0x090fe20000410000 */
[----:B------:R-:W-:Y:S01]  /*e520*/  FMUL.FTZ R8, R8, UR38 ;  /* 0x0000002608087c20 */ /* 0x000fe20008410000 */
[----:B------:R2:W3:Y:S01]  /*e530*/  MUFU.EX2 R235, R5 ;  /* 0x0000000500eb7308 */ /* 0x0004e20000000800 */
[-C--:B------:R-:W-:Y:S01]  /*e540*/  FMUL.FTZ R151, R151, R17.reuse ;  /* 0x0000001197977220 */ /* 0x080fe20000410000 */
[-C--:B------:R-:W-:Y:S01]  /*e550*/  FMUL.FTZ R154, R154, R17.reuse ;  /* 0x000000119a9a7220 */ /* 0x080fe20000410000 */
[-C--:B------:R-:W-:Y:S01]  /*e560*/  FMUL.FTZ R155, R155, R17.reuse ;  /* 0x000000119b9b7220 */ /* 0x080fe20000410000 */
[-C--:B------:R-:W-:Y:S01]  /*e570*/  FMUL.FTZ R38, R38, R17.reuse ;  /* 0x0000001126267220 */ /* 0x080fe20000410000 */
[----:B------:R-:W-:Y:S01]  /*e580*/  FMUL.FTZ R39, R39, R17 ;  /* 0x0000001127277220 */ /* 0x000fe20000410000 */
[----:B-1----:R-:W-:Y:S01]  /*e590*/  F2FP.BF16.F32.PACK_AB R9, R186, R180 ;  /* 0x000000b4ba09723e */ /* 0x002fe200000010ff */
[-C--:B-----5:R-:W-:Y:S01]  /*e5a0*/  FMUL.FTZ R146, R146, R15.reuse ;  /* 0x0000000f92927220 */ /* 0x0a0fe20000410000 */
[----:B------:R1:W4:Y:S01]  /*e5b0*/  MUFU.EX2 R16, R8 ;  /* 0x0000000800107308 */ /* 0x0003220000000800 */
        /* <DEDUP_REMOVED lines=8> */
[----:B--2---:R-:W-:Y:S01]  /*e640*/  F2FP.BF16.F32.PACK_AB R5, R184, R238 ;  /* 0x000000eeb805723e */ /* 0x004fe200000010ff */
[----:B------:R-:W-:Y:S01]  /*e650*/  FMUL.FTZ R167, R167, R17 ;  /* 0x00000011a7a77220 */ /* 0x000fe20000410000 */
[----:B---3--:R-:W-:Y:S01]  /*e660*/  F2FP.BF16.F32.PACK_AB R7, R235, R179 ;  /* 0x000000b3eb07723e */ /* 0x008fe200000010ff */
[----:B------:R-:W-:Y:S01]  /*e670*/  FMUL.FTZ R174, R174, R15 ;  /* 0x0000000faeae7220 */ /* 0x000fe20000410000 */
[----:B------:R-:W-:Y:S01]  /*e680*/  LOP3.LUT R4, R4, R5, RZ, 0xc0, !PT ;  /* 0x0000000504047212 */ /* 0x000fe200078ec0ff */
[-C--:B------:R-:W-:Y:S01]  /*e690*/  FMUL.FTZ R175, R175, R15.reuse ;  /* 0x0000000fafaf7220 */ /* 0x080fe20000410000 */
[--C-:B------:R-:W-:Y:S01]  /*e6a0*/  HSET2.LE.AND R5, R20, R0.reuse, PT ;  /* 0x0000000014057233 */ /* 0x100fe20003803000 */
[----:B------:R-:W-:Y:S01]  /*e6b0*/  FMUL.FTZ R42, R42, R15 ;  /* 0x0000000f2a2a7220 */ /* 0x000fe20000410000 */
[----:B------:R-:W2:Y:S01]  /*e6c0*/  LDSM.16.MT88.4 R20, [R205+0xa000] ;  /* 0x00a00000cd14783b */ /* 0x000ea20000004200 */
[----:B-1----:R-:W-:Y:S01]  /*e6d0*/  F2FP.BF16.F32.PACK_AB R8, R185, R237 ;  /* 0x000000edb908723e */ /* 0x002fe200000010ff */
[-C--:B----4-:R-:W-:Y:S01]  /*e6e0*/  FMUL.FTZ R144, R144, R16.reuse ;  /* 0x0000001090907220 */ /* 0x090fe20000410000 */
[----:B------:R-:W-:Y:S01]  /*e6f0*/  LOP3.LUT R5, R5, R3, RZ, 0xc0, !PT ;  /* 0x0000000305057212 */ /* 0x000fe200078ec0ff */
[-C--:B------:R-:W-:Y:S01]  /*e700*/  FMUL.FTZ R145, R145, R16.reuse ;  /* 0x0000001091917220 */ /* 0x080fe20000410000 */
[--C-:B------:R-:W-:Y:S01]  /*e710*/  HSET2.LE.AND R3, R25, R0.reuse, PT ;  /* 0x0000000019037233 */ /* 0x100fe20003803000 */
[-C--:B------:R-:W-:Y:S01]  /*e720*/  FMUL.FTZ R156, R156, R16.reuse ;  /* 0x000000109c9c7220 */ /* 0x080fe20000410000 */
[-C--:B------:R-:W-:Y:S01]  /*e730*/  FMUL.FTZ R157, R157, R16.reuse ;  /* 0x000000109d9d7220 */ /* 0x080fe20000410000 */
[-C--:B------:R-:W-:Y:S01]  /*e740*/  FMUL.FTZ R160, R160, R16.reuse ;  /* 0x00000010a0a07220 */ /* 0x080fe20000410000 */
[-C--:B------:R-:W-:Y:S01]  /*e750*/  FMUL.FTZ R161, R161, R16.reuse ;  /* 0x00000010a1a17220 */ /* 0x080fe20000410000 */
[----:B------:R-:W-:Y:S01]  /*e760*/  LOP3.LUT R7, R3, R7, RZ, 0xc0, !PT ;  /* 0x0000000703077212 */ /* 0x000fe200078ec0ff */
[-C--:B------:R-:W-:Y:S01]  /*e770*/  FMUL.FTZ R172, R172, R16.reuse ;  /* 0x00000010acac7220 */ /* 0x080fe20000410000 */
[--C-:B------:R-:W-:Y:S01]  /*e780*/  HSET2.LE.AND R3, R24, R0.reuse, PT ;  /* 0x0000000018037233 */ /* 0x100fe20003803000 */
[-C--:B------:R-:W-:Y:S01]  /*e790*/  FMUL.FTZ R173, R173, R16.reuse ;  /* 0x00000010adad7220 */ /* 0x080fe20000410000 */
[----:B------:R-:W1:Y:S01]  /*e7a0*/  LDSM.16.MT88.4 R24, [R207+0xa000] ;  /* 0x00a00000cf18783b */ /* 0x000e620000004200 */
[-C--:B------:R-:W-:Y:S01]  /*e7b0*/  FMUL.FTZ R40, R40, R16.reuse ;  /* 0x0000001028287220 */ /* 0x080fe20000410000 */
[----:B------:R-:W-:Y:S01]  /*e7c0*/  FMUL.FTZ R41, R41, R16 ;  /* 0x0000001029297220 */ /* 0x000fe20000410000 */
[----:B------:R-:W-:Y:S01]  /*e7d0*/  LOP3.LUT R8, R3, R8, RZ, 0xc0, !PT ;  /* 0x0000000803087212 */ /* 0x000fe200078ec0ff */
[----:B------:R-:W-:Y:S01]  /*e7e0*/  FMUL.FTZ R43, R43, R15 ;  /* 0x0000000f2b2b7220 */ /* 0x000fe20000410000 */
[----:B------:R-:W-:Y:S01]  /*e7f0*/  HSET2.LE.AND R3, R19, R0, PT ;  /* 0x0000000013037233 */ /* 0x000fe20003803000 */
[----:B------:R-:W-:Y:S01]  /*e800*/  FMUL.FTZ R49, R49, R18 ;  /* 0x0000001231317220 */ /* 0x000fe20000410000 */
[----:B------:R-:W-:Y:S01]  /*e810*/  FMUL.FTZ R50, R50, R17 ;  /* 0x0000001132327220 */ /* 0x000fe20000410000 */
[-C--:B------:R-:W-:Y:S01]  /*e820*/  FMUL.FTZ R44, R44, R16.reuse ;  /* 0x000000102c2c7220 */ /* 0x080fe20000410000 */
[-C--:B------:R-:W-:Y:S01]  /*e830*/  FMUL.FTZ R45, R45, R16.reuse ;  /* 0x000000102d2d7220 */ /* 0x080fe20000410000 */
[----:B------:R-:W-:Y:S01]  /*e840*/  LOP3.LUT R9, R3, R9, RZ, 0xc0, !PT ;  /* 0x0000000903097212 */ /* 0x000fe200078ec0ff */
[-C--:B------:R-:W-:Y:S01]  /*e850*/  FMUL.FTZ R46, R46, R15.reuse ;  /* 0x0000000f2e2e7220 */ /* 0x080fe20000410000 */
[----:B------:R-:W-:Y:S01]  /*e860*/  FMUL.FTZ R47, R47, R15 ;  /* 0x0000000f2f2f7220 */ /* 0x000fe20000410000 */
[----:B------:R-:W-:Y:S01]  /*e870*/  FMUL.FTZ R51, R51, R17 ;  /* 0x0000001133337220 */ /* 0x000fe20000410000 */
[--C-:B------:R-:W-:Y:S01]  /*e880*/  FFMA.FTZ R3, R197, UR38, -R2.reuse ;  /* 0x00000026c5037c23 */ /* 0x100fe20008010802 */
        /* <DEDUP_REMOVED lines=11> */
[-C--:B--2---:R-:W-:Y:S01]  /*e940*/  HMMA.16816.F32.BF16 R144, R4, R20.reuse, R144 ;  /* 0x000000140490723c */ /* 0x084fe20000041890 */
        /* <DEDUP_REMOVED lines=8> */
[----:B---3--:R-:W-:Y:S01]  /*e9d0*/  FFMA.FTZ R3, R196, UR38, -R2 ;  /* 0x00000026c4037c23 */ /* 0x008fe20008010802 */
[-C--:B------:R-:W-:Y:S01]  /*e9e0*/  FMUL.FTZ R62, R62, R15.reuse ;  /* 0x0000000f3e3e7220 */ /* 0x080fe20000410000 */
[-C--:B------:R-:W-:Y:S01]  /*e9f0*/  FMUL.FTZ R63, R63, R15.reuse ;  /* 0x0000000f3f3f7220 */ /* 0x080fe20000410000 */
[-C--:B------:R-:W-:Y:S01]  /*ea00*/  HMMA.16816.F32.BF16 R156, R4, R22.reuse, R156 ;  /* 0x00000016049c723c */ /* 0x080fe2000004189c */
[----:B------:R2:W-:Y:S01]  /*ea10*/  MUFU.EX2 R233, R3 ;  /* 0x0000000300e97308 */ /* 0x0005e20000000800 */
[-C--:B------:R-:W-:Y:S01]  /*ea20*/  FMUL.FTZ R74, R74, R15.reuse ;  /* 0x0000000f4a4a7220 */ /* 0x080fe20000410000 */
[-C--:B------:R-:W-:Y:S01]  /*ea30*/  FMUL.FTZ R75, R75, R15.reuse ;  /* 0x0000000f4b4b7220 */ /* 0x080fe20000410000 */
[-C--:B------:R-:W-:Y:S01]  /*ea40*/  FMUL.FTZ R78, R78, R15.reuse ;  /* 0x0000000f4e4e7220 */ /* 0x080fe20000410000 */
[-C--:B------:R-:W-:Y:S01]  /*ea50*/  FMUL.FTZ R79, R79, R15.reuse ;  /* 0x0000000f4f4f7220 */ /* 0x080fe20000410000 */
[C---:B------:R-:W-:Y:S01]  /*ea60*/  HMMA.16816.F32.BF16 R244, R8.reuse, R22, R152 ;  /* 0x0000001608f4723c */ /* 0x040fe20000041898 */
[----:B------:R-:W3:Y:S01]  /*ea70*/  LDSM.16.MT88.4 R20, [R210+0xa000] ;  /* 0x00a00000d214783b */ /* 0x000ee20000004200 */
[-C--:B------:R-:W-:Y:S01]  /*ea80*/  FMUL.FTZ R93, R93, R16.reuse ;  /* 0x000000105d5d7220 */ /* 0x080fe20000410000 */
[-C--:B------:R-:W-:Y:S01]  /*ea90*/  FMUL.FTZ R104, R104, R16.reuse ;  /* 0x0000001068687220 */ /* 0x080fe20000410000 */
[----:B------:R-:W-:Y:S01]  /*eaa0*/  FMUL.FTZ R105, R105, R16 ;  /* 0x0000001069697220 */ /* 0x000fe20000410000 */
[----:B------:R-:W-:Y:S01]  /*eab0*/  FMUL.FTZ R90, R90, R15 ;  /* 0x0000000f5a5a7220 */ /* 0x000fe20000410000 */
[----:B-1----:R-:W-:Y:S01]  /*eac0*/  HMMA.16816.F32.BF16 R248, R8, R26, R168 ;  /* 0x0000001a08f8723c */ /* 0x002fe200000418a8 */
[----:B------:R-:W-:Y:S01]  /*ead0*/  MOV R152, R237 ;  /* 0x000000ed00987202 */ /* 0x000fe20000000f00 */
[----:B------:R-:W-:Y:S01]  /*eae0*/  IMAD.MOV.U32 R153, RZ, RZ, R182 ;  /* 0x000000ffff997224 */ /* 0x000fe200078e00b6 */
[----:B------:R-:W-:Y:S01]  /*eaf0*/  MOV R154, R181 ;  /* 0x000000b5009a7202 */ /* 0x000fe20000000f00 */
[----:B------:R-:W-:Y:S01]  /*eb00*/  FMUL.FTZ R91, R91, R15 ;  /* 0x0000000f5b5b7220 */ /* 0x000fe20000410000 */
[----:B------:R-:W-:Y:S01]  /*eb10*/  MOV R155, R180 ;  /* 0x000000b4009b7202 */ /* 0x000fe20000000f00 */
[-C--:B------:R-:W-:Y:S01]  /*eb20*/  HMMA.16816.F32.BF16 R160, R4, R24.reuse, R160 ;  /* 0x0000001804a0723c */ /* 0x080fe200000418a0 */
[----:B------:R-:W-:Y:S01]  /*eb30*/  MOV R171, R238 ;  /* 0x000000ee00ab7202 */ /* 0x000fe20000000f00 */
[--C-:B--2---:R-:W-:Y:S01]  /*eb40*/  FFMA.FTZ R3, R188, UR38, -R2.reuse ;  /* 0x00000026bc037c23 */ /* 0x104fe20008010802 */
[----:B------:R-:W-:Y:S01]  /*eb50*/  MOV R169, R236 ;  /* 0x000000ec00a97202 */ /* 0x000fe20000000f00 */
[----:B------:R-:W-:Y:S01]  /*eb60*/  FFMA.FTZ R2, R138, UR38, -R2 ;  /* 0x000000268a027c23 */ /* 0x000fe20008010802 */
[----:B------:R-:W-:Y:S01]  /*eb70*/  MOV R170, R28 ;  /* 0x0000001c00aa7202 */ /* 0x000fe20000000f00 */
[----:B------:R-:W-:Y:S01]  /*eb80*/  HMMA.16816.F32.BF16 R164, R8, R24, R164 ;  /* 0x0000001808a4723c */ /* 0x000fe200000418a4 */
[----:B------:R-:W1:Y:S01]  /*eb90*/  LDSM.16.MT88.4 R28, [R209+0xa000] ;  /* 0x00a00000d11c783b */ /* 0x000e620000004200 */
[----:B------:R2:W-:Y:S01]  /*eba0*/  MUFU.EX2 R197, R2 ;  /* 0x0000000200c57308 */ /* 0x0005e20000000800 */
[----:B------:R-:W-:Y:S01]  /*ebb0*/  MOV R168, R183 ;  /* 0x000000b700a87202 */ /* 0x000fe20000000f00 */
[-C--:B------:R-:W-:Y:S01]  /*ebc0*/  FMUL.FTZ R108, R108, R16.reuse ;  /* 0x000000106c6c7220 */ /* 0x080fe20000410000 */
[-C--:B------:R-:W-:Y:S01]  /*ebd0*/  FMUL.FTZ R109, R109, R16.reuse ;  /* 0x000000106d6d7220 */ /* 0x080fe20000410000 */
[----:B------:R-:W-:Y:S01]  /*ebe0*/  HMMA.16816.F32.BF16 R172, R4, R26, R172 ;  /* 0x0000001a04ac723c */ /* 0x000fe200000418ac */
[----:B------:R-:W4:Y:S01]  /*ebf0*/  LDSM.16.MT88.4 R24, [R207+0xb000] ;  /* 0x00b00000cf18783b */ /* 0x000f220000004200 */
        /* <DEDUP_REMOVED lines=10> */
[----:B------:R-:W-:Y:S01]  /*eca0*/  MUFU.EX2 R234, R3 ;  /* 0x0000000300ea7308 */ /* 0x000fe20000000800 */
[----:B--2---:R-:W-:Y:S01]  /*ecb0*/  FFMA.FTZ R2, R198, UR38, -R14 ;  /* 0x00000026c6027c23 */ /* 0x004fe2000801080e */
[-C--:B------:R-:W-:Y:S01]  /*ecc0*/  FMUL.FTZ R68, R68, R18.reuse ;  /* 0x0000001244447220 */ /* 0x080fe20000410000 */
[-C--:B------:R-:W-:Y:S01]  /*ecd0*/  FMUL.FTZ R69, R69, R18.reuse ;  /* 0x0000001245457220 */ /* 0x080fe20000410000 */
[-C--:B------:R-:W-:Y:S01]  /*ece0*/  FMUL.FTZ R70, R70, R17.reuse ;  /* 0x0000001146467220 */ /* 0x080fe20000410000 */
[-C--:B---3--:R-:W-:Y:S01]  /*ecf0*/  HMMA.16816.F32.BF16 R240, R8, R20.reuse, R36 ;  /* 0x0000001408f0723c */ /* 0x088fe20000041824 */
[----:B------:R-:W2:Y:S01]  /*ed00*/  LDSM.16.MT88.4 R36, [R209+0xb000] ;  /* 0x00b00000d124783b */ /* 0x000ea20000004200 */
        /* <DEDUP_REMOVED lines=17> */
[----:B------:R-:W3:Y:S01]  /*ee20*/  LDSM.16.MT88.4 R20, [R205+0xb000] ;  /* 0x00b00000cd14783b */ /* 0x000ee20000004200 */
[-C--:B------:R-:W-:Y:S01]  /*ee30*/  FMUL.FTZ R81, R81, R18.reuse ;  /* 0x0000001251517220 */ /* 0x080fe20000410000 */
[-C--:B------:R-:W-:Y:S01]  /*ee40*/  FMUL.FTZ R82, R82, R17.reuse ;  /* 0x0000001152527220 */ /* 0x080fe20000410000 */
[----:B------:R-:W-:Y:S01]  /*ee50*/  FMUL.FTZ R83, R83, R17 ;  /* 0x0000001153537220 */ /* 0x000fe20000410000 */
[-C--:B------:R-:W-:Y:S01]  /*ee60*/  FMUL.FTZ R96, R96, R18.reuse ;  /* 0x0000001260607220 */ /* 0x080fe20000410000 */
[C---:B-1----:R-:W-:Y:S01]  /*ee70*/  HMMA.16816.F32.BF16 R56, R4.reuse, R28, R56 ;  /* 0x0000001c0438723c */ /* 0x042fe20000041838 */
[----:B------:R-:W-:Y:S01]  /*ee80*/  IMAD.MOV.U32 R50, RZ, RZ, R186 ;  /* 0x000000ffff327224 */ /* 0x000fe200078e00ba */
[----:B------:R-:W-:Y:S01]  /*ee90*/  MOV R51, R185 ;  /* 0x000000b900337202 */ /* 0x000fe20000000f00 */
[----:B------:R-:W-:Y:S01]  /*eea0*/  FMUL.FTZ R97, R97, R18 ;  /* 0x0000001261617220 */ /* 0x000fe20000410000 */
[----:B------:R-:W-:Y:S01]  /*eeb0*/  MOV R49, R184 ;  /* 0x000000b800317202 */ /* 0x000fe20000000f00 */
[-C--:B------:R-:W-:Y:S01]  /*eec0*/  FMUL.FTZ R98, R98, R17.reuse ;  /* 0x0000001162627220 */ /* 0x080fe20000410000 */
[C---:B------:R-:W-:Y:S01]  /*eed0*/  HMMA.16816.F32.BF16 R60, R4.reuse, R30, R60 ;  /* 0x0000001e043c723c */ /* 0x040fe2000004183c */
[----:B------:R-:W-:Y:S01]  /*eee0*/  MOV R48, R178 ;  /* 0x000000b200307202 */ /* 0x000fe20000000f00 */
[-C--:B------:R-:W-:Y:S01]  /*eef0*/  FMUL.FTZ R99, R99, R17.reuse ;  /* 0x0000001163637220 */ /* 0x080fe20000410000 */
[-C--:B------:R-:W-:Y:S01]  /*ef00*/  FMUL.FTZ R100, R100, R18.reuse ;  /* 0x0000001264647220 */ /* 0x080fe20000410000 */
[-C--:B------:R-:W-:Y:S01]  /*ef10*/  FMUL.FTZ R101, R101, R18.reuse ;  /* 0x0000001265657220 */ /* 0x080fe20000410000 */
[-C--:B------:R-:W-:Y:S01]  /*ef20*/  FMUL.FTZ R102, R102, R17.reuse ;  /* 0x0000001166667220 */ /* 0x080fe20000410000 */
[C---:B----4-:R-:W-:Y:S01]  /*ef30*/  HMMA.16816.F32.BF16 R88, R4.reuse, R24, R88 ;  /* 0x000000180458723c */ /* 0x050fe20000041858 */
        /* <DEDUP_REMOVED lines=9> */
[----:B------:R-:W-:Y:S01]  /*efd0*/  FMUL.FTZ R119, R119, R17 ;  /* 0x0000001177777220 */ /* 0x000fe20000410000 */
[-C--:B------:R-:W-:Y:S01]  /*efe0*/  FMUL.FTZ R128, R128, R18.reuse ;  /* 0x0000001280807220 */ /* 0x080fe20000410000 */
[C---:B------:R-:W-:Y:S01]  /*eff0*/  HMMA.16816.F32.BF16 R92, R4.reuse, R26, R92 ;  /* 0x0000001a045c723c */ /* 0x040fe2000004185c */
[----:B------:R-:W-:Y:S01]  /*f000*/  MOV R126, R195 ;  /* 0x000000c3007e7202 */ /* 0x000fe20000000f00 */
[----:B------:R-:W-:Y:S01]  /*f010*/  FMUL.FTZ R129, R129, R18 ;  /* 0x0000001281817220 */ /* 0x000fe20000410000 */
[----:B------:R1:W-:Y:S01]  /*f020*/  MUFU.EX2 R195, R2 ;  /* 0x0000000200c37308 */ /* 0x0003e20000000800 */
[----:B------:R-:W-:Y:S01]  /*f030*/  MOV R125, R187 ;  /* 0x000000bb007d7202 */ /* 0x000fe20000000f00 */
[----:B------:R-:W-:Y:S01]  /*f040*/  FMUL.FTZ R130, R130, R17 ;  /* 0x0000001182827220 */ /* 0x000fe20000410000 */
[----:B------:R-:W-:Y:S01]  /*f050*/  HMMA.16816.F32.BF16 R104, R4, R32, R104 ;  /* 0x000000200468723c */ /* 0x000fe20000041868 */
[----:B------:R-:W-:Y:S01]  /*f060*/  MOV R124, R179 ;  /* 0x000000b3007c7202 */ /* 0x000fe20000000f00 */
[----:B------:R-:W-:Y:S01]  /*f070*/  FMUL.FTZ R131, R131, R17 ;  /* 0x0000001183837220 */ /* 0x000fe20000410000 */
[----:B------:R-:W-:-:S03]  /*f080*/  MOV R127, R140 ;  /* 0x0000008c007f7202 */ /* 0x000fc60000000f00 */
[C---:B---3--:R-:W-:Y:S06]  /*f090*/  HMMA.16816.F32.BF16 R72, R4.reuse, R20, R72 ;  /* 0x000000140448723c */ /* 0x048fec0000041848 */
[----:B------:R-:W-:Y:S01]  /*f0a0*/  HMMA.16816.F32.BF16 R76, R4, R22, R76 ;  /* 0x00000016044c723c */ /* 0x000fe2000004184c */
[----:B-1----:R-:W-:-:S04]  /*f0b0*/  FFMA.FTZ R2, R189, UR38, -R14 ;  /* 0x00000026bd027c23 */ /* 0x002fc8000801080e */
[----:B------:R1:W-:Y:S01]  /*f0c0*/  MUFU.EX2 R189, R2 ;  /* 0x0000000200bd7308 */ /* 0x0003e20000000800 */
[C---:B------:R-:W-:Y:S06]  /*f0d0*/  HMMA.16816.F32.BF16 R108, R4.reuse, R34, R108 ;  /* 0x00000022046c723c */ /* 0x040fec000004186c */
[----:B------:R-:W-:Y:S06]  /*f0e0*/  HMMA.16816.F32.BF16 R120, R4, R36, R120 ;  /* 0x000000240478723c */ /* 0x000fec0000041878 */
[C---:B------:R-:W-:Y:S01]  /*f0f0*/  HMMA.16816.F32.BF16 R68, R8.reuse, R20, R68 ;  /* 0x000000140844723c */ /* 0x040fe20000041844 */
[----:B------:R-:W-:Y:S01]  /*f100*/  FFMA.FTZ R4, R139, UR38, -R14 ;  /* 0x000000268b047c23 */ /* 0x000fe2000801080e */
[----:B------:R-:W-:Y:S01]  /*f110*/  FFMA.FTZ R6, R201, UR38, -R13 ;  /* 0x00000026c9067c23 */ /* 0x000fe2000801080d */
[----:B------:R-:W-:Y:S01]  /*f120*/  MOV R201, R124 ;  /* 0x0000007c00c97202 */ /* 0x000fe20000000f00 */
[----:B-1----:R-:W-:Y:S01]  /*f130*/  IMAD.WIDE.U32 R2, R133, -0x2daee0ad, RZ ;  /* 0xd2511f5385027825 */ /* 0x002fe200078e00ff */
[----:B------:R-:W-:Y:S01]  /*f140*/  MUFU.EX2 R196, R4 ;  /* 0x0000000400c47308 */ /* 0x000fe20000000800 */
[----:B------:R-:W-:Y:S03]  /*f150*/  HMMA.16816.F32.BF16 R84, R8, R24, R84 ;  /* 0x000000180854723c */ /* 0x000fe60000041854 */
[----:B------:R-:W-:-:S02]  /*f160*/  LOP3.LUT R5, R3, UR23, R132, 0x96, !PT ;  /* 0x0000001703057c12 */ /* 0x000fc4000f8e9684 */
[----:B------:R-:W-:Y:S01]  /*f170*/  LOP3.LUT R7, R2, 0xffff, RZ, 0xc0, !PT ;  /* 0x0000ffff02077812 */ /* 0x000fe200078ec0ff */
[----:B------:R-:W-:Y:S01]  /*f180*/  FFMA.FTZ R3, R200, UR38, -R13 ;  /* 0x00000026c8037c23 */ /* 0x000fe2000801080d */
[----:B------:R-:W-:Y:S01]  /*f190*/  LOP3.LUT R21, R2, 0xff, RZ, 0xc0, !PT ;  /* 0x000000ff02157812 */ /* 0x000fe200078ec0ff */
[C---:B------:R-:W-:Y:S01]  /*f1a0*/  HMMA.16816.F32.BF16 R184, R8.reuse, R30, R64 ;  /* 0x0000001e08b8723c */ /* 0x040fe20000041840 */
[--C-:B------:R-:W-:Y:S01]  /*f1b0*/  SHF.R.U32.HI R19, RZ, 0x10, R2.reuse ;  /* 0x00000010ff137819 */ /* 0x100fe20000011602 */
[----:B------:R1:W-:Y:S01]  /*f1c0*/  MUFU.EX2 R188, R3 ;  /* 0x0000000300bc7308 */ /* 0x0003e20000000800 */
[----:B------:R-:W-:Y:S02]  /*f1d0*/  SHF.R.U32.HI R25, RZ, 0x18, R2 ;  /* 0x00000018ff197819 */ /* 0x000fe40000011602 */
[----:B------:R-:W-:Y:S01]  /*f1e0*/  SHF.R.U32.HI R7, RZ, 0x8, R7 ;  /* 0x00000008ff077819 */ /* 0x000fe20000011607 */
[C---:B------:R-:W-:Y:S01]  /*f1f0*/  HMMA.16816.F32.BF16 R52, R8.reuse, R28, R52 ;  /* 0x0000001c0834723c */ /* 0x040fe20000041834 */
[----:B------:R-:W-:Y:S01]  /*f200*/  MOV R64, R142 ;  /* 0x0000008e00407202 */ /* 0x000fe20000000f00 */
[----:B------:R-:W-:Y:S01]  /*f210*/  IMAD.MOV.U32 R67, RZ, RZ, R141 ;  /* 0x000000ffff437224 */ /* 0x000fe200078e008d */
[----:B------:R-:W-:Y:S01]  /*f220*/  MOV R65, R143 ;  /* 0x0000008f00417202 */ /* 0x000fe20000000f00 */
[----:B------:R2:W-:Y:S01]  /*f230*/  MUFU.EX2 R139, R6 ;  /* 0x00000006008b7308 */ /* 0x0005e20000000800 */
[----:B------:R-:W-:Y:S01]  /*f240*/  PRMT R21, R21, 0x5410, R7 ;  /* 0x0000541015157816 */ /* 0x000fe20000000007 */
[----:B------:R-:W-:Y:S01]  /*f250*/  HMMA.16816.F32.BF16 R140, R8, R26, R96 ;  /* 0x0000001a088c723c */ /* 0x000fe20000041860 */
[----:B------:R-:W-:Y:S01]  /*f260*/  MOV R29, R177 ;  /* 0x000000b1001d7202 */ /* 0x000fe20000000f00 */
[----:B------:R-:W-:Y:S01]  /*f270*/  LDSM.16.MT88.4 R96, [R207+0xb800] ;  /* 0x00b80000cf60783b */ /* 0x000fe20000004200 */
[----:B------:R-:W-:-:S02]  /*f280*/  MOV R28, R176 ;  /* 0x000000b0001c7202 */ /* 0x000fc40000000f00 */
[----:B------:R-:W-:Y:S01]  /*f290*/  MOV R198, R67 ;  /* 0x0000004300c67202 */ /* 0x000fe20000000f00 */
[----:B------:R-:W-:Y:S01]  /*f2a0*/  HMMA.16816.F32.BF16 R176, R8, R22, R80 ;  /* 0x0000001608b0723c */ /* 0x000fe20000041850 */
[----:B-1----:R-:W-:-:S04]  /*f2b0*/  IMAD.WIDE.U32 R2, R193, -0x2daee0ad, RZ ;  /* 0xd2511f53c1027825 */ /* 0x002fc800078e00ff */
[----:B------:R-:W-:Y:S01]  /*f2c0*/  FFMA.FTZ R26, R202, UR38, -R14 ;  /* 0x00000026ca1a7c23 */ /* 0x000fe2000801080e */
[----:B------:R-:W-:Y:S01]  /*f2d0*/  MOV R200, R28 ;  /* 0x0000001c00c87202 */ /* 0x000fe20000000f00 */
[----:B------:R-:W-:Y:S01]  /*f2e0*/  LDSM.16.MT88.4 R80, [R205+0xb800] ;  /* 0x00b80000cd50783b */ /* 0x000fe20000004200 */
[----:B------:R-:W-:Y:S01]  /*f2f0*/  MOV R193, R29 ;  /* 0x0000001d00c17202 */ /* 0x000fe20000000f00 */
[C---:B------:R-:W-:Y:S01]  /*f300*/  HMMA.16816.F32.BF16 R100, R8.reuse, R32, R100 ;  /* 0x000000200864723c */ /* 0x040fe20000041864 */
[----:B------:R-:W-:Y:S01]  /*f310*/  LOP3.LUT R4, R3, UR23, R64, 0x96, !PT ;  /* 0x0000001703047c12 */ /* 0x000fe2000f8e9640 */
[----:B------:R-:W-:Y:S01]  /*f320*/  FFMA.FTZ R22, R192, UR38, -R12 ;  /* 0x00000026c0167c23 */ /* 0x000fe2000801080c */
[C---:B------:R-:W-:Y:S01]  /*f330*/  LOP3.LUT R3, R2.reuse, 0xffff, RZ, 0xc0, !PT ;  /* 0x0000ffff02037812 */ /* 0x040fe200078ec0ff */
[----:B------:R-:W-:Y:S01]  /*f340*/  MUFU.EX2 R26, R26 ;  /* 0x0000001a001a7308 */ /* 0x000fe20000000800 */
[----:B------:R-:W-:Y:S01]  /*f350*/  LOP3.LUT R24, R2, 0xff, RZ, 0xc0, !PT ;  /* 0x000000ff02187812 */ /* 0x000fe200078ec0ff */
[C---:B------:R-:W-:Y:S01]  /*f360*/  HMMA.16816.F32.BF16 R32, R8.reuse, R34, R112 ;  /* 0x000000220820723c */ /* 0x040fe20000041870 */
[--C-:B------:R-:W-:Y:S01]  /*f370*/  SHF.R.U32.HI R20, RZ, 0x10, R2.reuse ;  /* 0x00000010ff147819 */ /* 0x100fe20000011602 */
[----:B------:R-:W-:Y:S01]  /*f380*/  LDSM.16.MT88.4 R64, [R209+0xa800] ;  /* 0x00a80000d140783b */ /* 0x000fe20000004200 */
[----:B------:R-:W-:Y:S01]  /*f390*/  SHF.R.U32.HI R23, RZ, 0x18, R2 ;  /* 0x00000018ff177819 */ /* 0x000fe20000011602 */
[----:B------:R-:W-:Y:S01]  /*f3a0*/  FFMA.FTZ R2, R194, UR38, -R13 ;  /* 0x00000026c2027c23 */ /* 0x000fe2000801080d */
[----:B------:R-:W-:Y:S01]  /*f3b0*/  SHF.R.U32.HI R3, RZ, 0x8, R3 ;  /* 0x00000008ff037819 */ /* 0x000fe20000011603 */
[C---:B------:R-:W-:Y:S01]  /*f3c0*/  HMMA.16816.F32.BF16 R116, R8.reuse, R36, R116 ;  /* 0x000000240874723c */ /* 0x040fe20000041874 */
[----:B--2---:R-:W-:Y:S01]  /*f3d0*/  LOP3.LUT R6, R19, 0xff, RZ, 0xc0, !PT ;  /* 0x000000ff13067812 */ /* 0x004fe200078ec0ff */
[----:B------:R1:W-:Y:S01]  /*f3e0*/  MUFU.EX2 R138, R2 ;  /* 0x00000002008a7308 */ /* 0x0003e20000000800 */
[----:B------:R-:W-:Y:S01]  /*f3f0*/  PRMT R19, R24, 0x5410, R3 ;  /* 0x0000541018137816 */ /* 0x000fe20000000003 */
[----:B------:R-:W-:Y:S01]  /*f400*/  IMAD.MOV.U32 R194, RZ, RZ, R125 ;  /* 0x000000ffffc27224 */ /* 0x000fe200078e007d */
[----:B------:R-:W-:Y:S01]  /*f410*/  LOP3.LUT R3, R5, 0xffff, RZ, 0xc0, !PT ;  /* 0x0000ffff05037812 */ /* 0x000fe200078ec0ff */
[----:B------:R-:W-:Y:S01]  /*f420*/  HMMA.16816.F32.BF16 R28, R8, R38, R128 ;  /* 0x00000026081c723c */ /* 0x000fe20000041880 */
[----:B------:R-:W-:Y:S01]  /*f430*/  SHF.R.U32.HI R7, RZ, 0x18, R4 ;  /* 0x00000018ff077819 */ /* 0x000fe20000011604 */
[----:B------:R-:W-:Y:S01]  /*f440*/  LDSM.16.MT88.4 R112, [R210+0xb800] ;  /* 0x00b80000d270783b */ /* 0x000fe20000004200 */
[----:B------:R-:W-:-:S02]  /*f450*/  MOV R202, R126 ;  /* 0x0000007e00ca7202 */ /* 0x000fc40000000f00 */
[----:B------:R-:W-:Y:S02]  /*f460*/  MOV R126, R169 ;  /* 0x000000a9007e7202 */ /* 0x000fe40000000f00 */
[----:B------:R-:W-:Y:S02]  /*f470*/  SHF.R.U32.HI R8, RZ, 0x10, R4 ;  /* 0x00000010ff087819 */ /* 0x000fe40000011604 */
[----:B------:R-:W-:Y:S02]  /*f480*/  LOP3.LUT R11, R5, 0xff, RZ, 0xc0, !PT ;  /* 0x000000ff050b7812 */ /* 0x000fe400078ec0ff */
[----:B------:R-:W-:Y:S01]  /*f490*/  SHF.R.U32.HI R10, RZ, 0x18, R5 ;  /* 0x00000018ff0a7819 */ /* 0x000fe20000011605 */
[----:B-1----:R-:W-:Y:S01]  /*f4a0*/  FFMA.FTZ R2, R190, UR38, -R13 ;  /* 0x00000026be027c23 */ /* 0x002fe2000801080d */
[----:B------:R-:W-:Y:S01]  /*f4b0*/  FFMA.FTZ R13, R199, UR38, -R12 ;  /* 0x00000026c70d7c23 */ /* 0x000fe2000801080c */
[----:B------:R-:W-:Y:S02]  /*f4c0*/  LOP3.LUT R9, R4, 0xff, RZ, 0xc0, !PT ;  /* 0x000000ff04097812 */ /* 0x000fe400078ec0ff */
[----:B------:R1:W2:Y:S01]  /*f4d0*/  MUFU.EX2 R133, R2 ;  /* 0x0000000200857308 */ /* 0x0002a20000000800 */
[----:B------:R-:W-:Y:S01]  /*f4e0*/  MOV R199, R49 ;  /* 0x0000003100c77202 */ /* 0x000fe20000000f00 */
[----:B------:R-:W-:Y:S01]  /*f4f0*/  IMAD.MOV.U32 R49, RZ, RZ, R155 ;  /* 0x000000ffff317224 */ /* 0x000fe200078e009b */
[----:B------:R-:W-:-:S02]  /*f500*/  MOV R192, R50 ;  /* 0x0000003200c07202 */ /* 0x000fc40000000f00 */
[----:B------:R-:W-:Y:S02]  /*f510*/  MOV R50, R154 ;  /* 0x0000009a00327202 */ /* 0x000fe40000000f00 */
[----:B------:R-:W-:Y:S01]  /*f520*/  MOV R190, R127 ;  /* 0x0000007f00be7202 */ /* 0x000fe20000000f00 */
[----:B------:R-:W-:Y:S01]  /*f530*/  MUFU.EX2 R27, R13 ;  /* 0x0000000d001b7308 */ /* 0x000fe20000000800 */
[----:B------:R-:W-:Y:S02]  /*f540*/  MOV R24, R170 ;  /* 0x000000aa00187202 */ /* 0x000fe40000000f00 */
[----:B------:R-:W-:Y:S01]  /*f550*/  MOV R127, R171 ;  /* 0x000000ab007f7202 */ /* 0x000fe20000000f00 */
[--C-:B-1----:R-:W-:Y:S01]  /*f560*/  FFMA.FTZ R2, R203, UR38, -R12.reuse ;  /* 0x00000026cb027c23 */ /* 0x102fe2000801080c */
[----:B------:R-:W-:Y:S01]  /*f570*/  FFMA.FTZ R12, R191, UR38, -R12 ;  /* 0x00000026bf0c7c23 */ /* 0x000fe2000801080c */
[----:B------:R-:W-:Y:S02]  /*f580*/  MOV R203, R48 ;  /* 0x0000003000cb7202 */ /* 0x000fe40000000f00 */
[----:B------:R1:W3:Y:S01]  /*f590*/  MUFU.EX2 R132, R2 ;  /* 0x0000000200847308 */ /* 0x0002e20000000800 */
[----:B------:R-:W-:-:S02]  /*f5a0*/  MOV R191, R51 ;  /* 0x0000003300bf7202 */ /* 0x000fc40000000f00 */
[----:B------:R-:W-:Y:S02]  /*f5b0*/  MOV R51, R152 ;  /* 0x0000009800337202 */ /* 0x000fe40000000f00 */
[----:B------:R-:W-:Y:S02]  /*f5c0*/  MOV R48, R153 ;  /* 0x0000009900307202 */ /* 0x000fe40000000f00 */
[----:B------:R-:W4:Y:S01]  /*f5d0*/  LDSM.16.MT88.4 R152, [R205+0xa800] ;  /* 0x00a80000cd98783b */ /* 0x000f220000004200 */
[----:B-1----:R-:W-:Y:S02]  /*f5e0*/  LOP3.LUT R2, R20, 0xff, RZ, 0xc0, !PT ;  /* 0x000000ff14027812 */ /* 0x002fe400078ec0ff */
[----:B------:R-:W-:Y:S01]  /*f5f0*/  PRMT R20, R6, 0x5410, R25 ;  /* 0x0000541006147816 */ /* 0x000fe20000000019 */
[----:B------:R-:W-:Y:S01]  /*f600*/  IMAD.MOV.U32 R25, RZ, RZ, R168 ;  /* 0x000000ffff197224 */ /* 0x000fe200078e00a8 */
[----:B------:R-:W-:Y:S01]  /*f610*/  PRMT R14, R2, 0x5410, R23 ;  /* 0x00005410020e7816 */ /* 0x000fe20000000017 */
[----:B------:R-:W-:Y:S01]  /*f620*/  LDSM.16.MT88.4 R168, [R207+0xa800] ;  /* 0x00a80000cfa8783b */ /* 0x000fe20000004200 */
[----:B------:R-:W-:Y:S01]  /*f630*/  SHF.R.U32.HI R6, RZ, 0x10, R5 ;  /* 0x00000010ff067819 */ /* 0x000fe20000011605 */
[----:B------:R-:W-:Y:S01]  /*f640*/  MUFU.EX2 R23, R22 ;  /* 0x0000001600177308 */ /* 0x000fe20000000800 */
[----:B------:R-:W-:-:S02]  /*f650*/  LOP3.LUT R2, R4, 0xffff, RZ, 0xc0, !PT ;  /* 0x0000ffff04027812 */ /* 0x000fc400078ec0ff */
[----:B------:R-:W-:Y:S02]  /*f660*/  SHF.R.U32.HI R5, RZ, 0x8, R3 ;  /* 0x00000008ff057819 */ /* 0x000fe40000011603 */
[----:B------:R-:W-:Y:S02]  /*f670*/  LOP3.LUT R4, R6, 0xff, RZ, 0xc0, !PT ;  /* 0x000000ff06047812 */ /* 0x000fe400078ec0ff */
[----:B------:R-:W-:Y:S01]  /*f680*/  SHF.R.U32.HI R3, RZ, 0x8, R2 ;  /* 0x00000008ff037819 */ /* 0x000fe20000011602 */
[----:B------:R1:W5:Y:S01]  /*f690*/  MUFU.EX2 R22, R12 ;  /* 0x0000000c00167308 */ /* 0x0003620000000800 */
[----:B------:R-:W-:Y:S02]  /*f6a0*/  LOP3.LUT R2, R8, 0xff, RZ, 0xc0, !PT ;  /* 0x000000ff08027812 */ /* 0x000fe400078ec0ff */
[----:B------:R-:W-:Y:S02]  /*f6b0*/  PRMT R13, R4, 0x5410, R10 ;  /* 0x00005410040d7816 */ /* 0x000fe4000000000a */
[----:B------:R-:W-:-:S02]  /*f6c0*/  PRMT R10, R2, 0x5410, R7 ;  /* 0x00005410020a7816 */ /* 0x000fc40000000007 */
[--C-:B------:R-:W-:Y:S02]  /*f6d0*/  HSET2.LE.AND R4, R20, R0.reuse, PT ;  /* 0x0000000014047233 */ /* 0x100fe40003803000 */
[--C-:B------:R-:W-:Y:S02]  /*f6e0*/  HSET2.LE.AND R6, R19, R0.reuse, PT ;  /* 0x0000000013067233 */ /* 0x100fe40003803000 */
[----:B--2---:R-:W-:Y:S02]  /*f6f0*/  F2FP.BF16.F32.PACK_AB R7, R133, R138 ;  /* 0x0000008a8507723e */ /* 0x004fe400000010ff */
[----:B------:R-:W-:Y:S02]  /*f700*/  HSET2.LE.AND R2, R21, R0, PT ;  /* 0x0000000015027233 */ /* 0x000fe40003803000 */
[----:B------:R-:W-:Y:S02]  /*f710*/  MOV R21, R126 ;  /* 0x0000007e00157202 */ /* 0x000fe40000000f00 */
[----:B-1----:R-:W-:-:S02]  /*f720*/  PRMT R12, R11, 0x5410, R5 ;  /* 0x000054100b0c7816 */ /* 0x002fc40000000005 */
[----:B------:R-:W-:Y:S02]  /*f730*/  PRMT R11, R9, 0x5410, R3 ;  /* 0x00005410090b7816 */ /* 0x000fe40000000003 */
[----:B------:R-:W-:Y:S02]  /*f740*/  F2FP.BF16.F32.PACK_AB R5, R196, R189 ;  /* 0x000000bdc405723e */ /* 0x000fe400000010ff */
[----:B------:R-:W-:Y:S02]  /*f750*/  LOP3.LUT R126, R6, R7, RZ, 0xc0, !PT ;  /* 0x00000007067e7212 */ /* 0x000fe400078ec0ff */
[----:B------:R-:W-:Y:S02]  /*f760*/  LOP3.LUT R131, R4, R5, RZ, 0xc0, !PT ;  /* 0x0000000504837212 */ /* 0x000fe400078ec0ff */
[----:B------:R-:W-:Y:S02]  /*f770*/  F2FP.BF16.F32.PACK_AB R5, R139, R188 ;  /* 0x000000bc8b05723e */ /* 0x000fe400000010ff */
[----:B---3--:R-:W-:-:S02]  /*f780*/  F2FP.BF16.F32.PACK_AB R7, R27, R132 ;  /* 0x000000841b07723e */ /* 0x008fc400000010ff */
[--C-:B------:R-:W-:Y:S02]  /*f790*/  HSET2.LE.AND R4, R11, R0.reuse, PT ;  /* 0x000000000b047233 */ /* 0x100fe40003803000 */
[----:B------:R-:W-:Y:S02]  /*f7a0*/  HSET2.LE.AND R6, R10, R0, PT ;  /* 0x000000000a067233 */ /* 0x000fe40003803000 */
[----:B------:R-:W-:Y:S02]  /*f7b0*/  F2FP.BF16.F32.PACK_AB R3, R197, R234 ;  /* 0x000000eac503723e */ /* 0x000fe400000010ff */
[----:B------:R-:W-:Y:S02]  /*f7c0*/  LOP3.LUT R124, R4, R5, RZ, 0xc0, !PT ;  /* 0x00000005047c7212 */ /* 0x000fe400078ec0ff */
[----:B------:R-:W-:Y:S02]  /*f7d0*/  LOP3.LUT R125, R6, R7, RZ, 0xc0, !PT ;  /* 0x00000007067d7212 */ /* 0x000fe400078ec0ff */
[----:B------:R-:W1:Y:S01]  /*f7e0*/  LDSM.16.MT88.4 R4, [R209+0xb800] ;  /* 0x00b80000d104783b */ /* 0x000e620000004200 */
[----:B------:R-:W-:-:S02]  /*f7f0*/  LOP3.LUT R130, R2, R3, RZ, 0xc0, !PT ;  /* 0x0000000302827212 */ /* 0x000fc400078ec0ff */
[--C-:B------:R-:W-:Y:S02]  /*f800*/  HSET2.LE.AND R8, R14, R0.reuse, PT ;  /* 0x000000000e087233 */ /* 0x100fe40003803000 */
[----:B------:R-:W-:Y:S02]  /*f810*/  HSET2.LE.AND R2, R12, R0, PT ;  /* 0x000000000c027233 */ /* 0x000fe40003803000 */
[----:B------:R-:W-:Y:S02]  /*f820*/  MOV R19, R48 ;  /* 0x0000003000137202 */ /* 0x000fe40000000f00 */
[----:B------:R-:W-:Y:S02]  /*f830*/  MOV R14, R49 ;  /* 0x00000031000e7202 */ /* 0x000fe40000000f00 */
[----:B------:R-:W-:Y:S02]  /*f840*/  MOV R12, R50 ;  /* 0x00000032000c7202 */ /* 0x000fe40000000f00 */
[----:B------:R-:W-:-:S02]  /*f850*/  MOV R11, R51 ;  /* 0x00000033000b7202 */ /* 0x000fc40000000f00 */
[----:B------:R-:W2:Y:S01]  /*f860*/  LDSM.16.MT88.4 R48, [R210+0xa800] ;  /* 0x00a80000d230783b */ /* 0x000ea20000004200 */
[----:B-----5:R-:W-:Y:S02]  /*f870*/  F2FP.BF16.F32.PACK_AB R9, R22, R23 ;  /* 0x000000171609723e */ /* 0x020fe400000010ff */
[----:B------:R-:W-:Y:S02]  /*f880*/  MOV R20, R127 ;  /* 0x0000007f00147202 */ /* 0x000fe40000000f00 */
[----:B------:R-:W-:Y:S02]  /*f890*/  LOP3.LUT R127, R8, R9, RZ, 0xc0, !PT ;  /* 0x00000009087f7212 */ /* 0x000fe400078ec0ff */
[----:B------:R-:W-:Y:S02]  /*f8a0*/  HSET2.LE.AND R8, R13, R0, PT ;  /* 0x000000000d087233 */ /* 0x000fe40003803000 */
[----:B------:R-:W-:Y:S02]  /*f8b0*/  F2FP.BF16.F32.PACK_AB R9, R26, R195 ;  /* 0x000000c31a09723e */ /* 0x000fe400000010ff */
[----:B------:R-:W-:Y:S01]  /*f8c0*/  F2FP.BF16.F32.PACK_AB R3, R233, R220 ;  /* 0x000000dce903723e */ /* 0x000fe200000010ff */
[C---:B----4-:R-:W-:Y:S01]  /*f8d0*/  HMMA.16816.F32.BF16 R144, R124.reuse, R152, R144 ;  /* 0x000000987c90723c */ /* 0x050fe20000041890 */
[----:B------:R-:W-:Y:S01]  /*f8e0*/  LOP3.LUT R129, R8, R9, RZ, 0xc0, !PT ;  /* 0x0000000908817212 */ /* 0x000fe200078ec0ff */
[----:B------:R-:W-:Y:S01]  /*f8f0*/  FFMA.FTZ R9, R12, R18, R11 ;  /* 0x000000120c097223 */ /* 0x000fe2000001000b */
[----:B------:R-:W-:Y:S01]  /*f900*/  LOP3.LUT R128, R2, R3, RZ, 0xc0, !PT ;  /* 0x0000000302807212 */ /* 0x000fe200078ec0ff */
[----:B------:R-:W-:Y:S01]  /*f910*/  FFMA.FTZ R8, R19, R17, R14 ;  /* 0x0000001113087223 */ /* 0x000fe2000001000e */
[----:B------:R-:W-:Y:S01]  /*f920*/  FFMA.FTZ R2, R21, R16, R20 ;  /* 0x0000001015027223 */ /* 0x000fe20000010014 */
[----:B------:R-:W-:Y:S01]  /*f930*/  FFMA.FTZ R3, R25, R15, R24 ;  /* 0x0000000f19037223 */ /* 0x000fe20000010018 */
[----:B------:R-:W-:Y:S01]  /*f940*/  FADD.FTZ R11, R191, R9 ;  /* 0x00000009bf0b7221 */ /* 0x000fe20000010000 */
[----:B------:R-:W-:Y:S01]  /*f950*/  FADD.FTZ R10, R192, R8 ;  /* 0x00000008c00a7221 */ /* 0x000fe20000010000 */
[----:B------:R-:W-:Y:S01]  /*f960*/  FADD.FTZ R9, R199, R2 ;  /* 0x00000002c7097221 */ /* 0x000fe20000010000 */
[----:B------:R-:W-:Y:S01]  /*f970*/  FADD.FTZ R8, R203, R3 ;  /* 0x00000003cb087221 */ /* 0x000fe20000010000 */
[----:B------:R-:W-:Y:S01]  /*f980*/  FADD.FTZ R2, R190, R11 ;  /* 0x0000000bbe027221 */ /* 0x000fe20000010000 */
[----:B------:R-:W-:Y:S01]  /*f990*/  FADD.FTZ R3, R202, R10 ;  /* 0x0000000aca037221 */ /* 0x000fe20000010000 */
[----:B-1----:R-:W-:Y:S01]  /*f9a0*/  HMMA.16816.F32.BF16 R120, R124, R4, R120 ;  /* 0x000000047c78723c */ /* 0x002fe20000041878 */
[----:B------:R-:W-:-:S02]  /*f9b0*/  FADD.FTZ R8, R201, R8 ;  /* 0x00000008c9087221 */ /* 0x000fc40000010000 */
[----:B------:R-:W-:-:S03]  /*f9c0*/  FADD.FTZ R3, R200, R3 ;  /* 0x00000003c8037221 */ /* 0x000fc60000010000 */
[----:B------:R-:W-:Y:S01]  /*f9d0*/  HMMA.16816.F32.BF16 R116, R128, R4, R116 ;  /* 0x000000048074723c */ /* 0x000fe20000041874 */
[----:B------:R-:W-:-:S04]  /*f9e0*/  FADD.FTZ R3, R195, R3 ;  /* 0x00000003c3037221 */ /* 0x000fc80000010000 */
[----:B------:R-:W-:Y:S01]  /*f9f0*/  FADD.FTZ R3, R26, R3 ;  /* 0x000000031a037221 */ /* 0x000fe20000010000 */
        /* <DEDUP_REMOVED lines=13> */
[----:B------:R-:W-:Y:S06]  /*fad0*/  HMMA.16816.F32.BF16 R164, R128, R168, R164 ;  /* 0x000000a880a4723c */ /* 0x000fec00000418a4 */
[C---:B------:R-:W-:Y:S06]  /*fae0*/  HMMA.16816.F32.BF16 R172, R124.reuse, R170, R172 ;  /* 0x000000aa7cac723c */ /* 0x040fec00000418ac */
        /* <DEDUP_REMOVED lines=50> */
[----:B------:R-:W2:Y:S01]  /*fe10*/  S2R R235, SR_TID.X ;  /* 0x0000000000eb7919 */ /* 0x000ea20000002100 */
[----:B------:R-:W-:Y:S01]  /*fe20*/  IMAD.U32 R5, RZ, RZ, UR40 ;  /* 0x00000028ff057e24 */ /* 0x000fe2000f8e00ff */
[----:B------:R-:W-:-:S03]  /*fe30*/  UIADD3 UR4, UR41, UR4, URZ ;  /* 0x0000000429047290 */ /* 0x000fc6000fffe03f */
[----:B------:R-:W5:Y:S03]  /*fe40*/  @!P3 LDC.64 R10, c[0x0][0x220] ;  /* 0x00008800ff0abb82 */ /* 0x000f660000000a00 */
[----:B------:R-:W-:-:S05]  /*fe50*/  IMAD.U32 R4, RZ, RZ, UR4 ;  /* 0x00000004ff047e24 */ /* 0x000fca000f8e00ff */
[----:B------:R-:W5:Y:S01]  /*fe60*/  @!P2 LDC.64 R6, c[0x0][0x220] ;  /* 0x00008800ff06ab82 */ /* 0x000f620000000a00 */
[----:B------:R-:W-:Y:S01]  /*fe70*/  @P3 STS.128 [R219+0xa000], RZ ;  /* 0x00a000ffdb003388 */ /* 0x000fe20000000c00 */
[----:B--2---:R-:W-:-:S05]  /*fe80*/  IMAD.SHL.U32 R235, R235, 0x2, RZ ;  /* 0x00000002ebeb7824 */ /* 0x004fca00078e00ff */
[----:B------:R-:W-:Y:S02]  /*fe90*/  LOP3.LUT R235, R235, 0x6, RZ, 0xc0, !PT ;  /* 0x00000006ebeb7812 */ /* 0x000fe400078ec0ff */
[----:B---3--:R-:W-:-:S04]  /*fea0*/  LEA R2, P1, R2, R202, 0x5 ;  /* 0x000000ca02027211 */ /* 0x008fc800078228ff */
[C---:B------:R-:W-:Y:S02]  /*feb0*/  IADD3 R3, P0, R2.reuse, UR22, RZ ;  /* 0x0000001602037c10 */ /* 0x040fe4000ff1e0ff */
[----:B----4-:R-:W-:Y:S02]  /*fec0*/  LEA.HI.X R4, R5, R201, R4, 0x5, P1 ;  /* 0x000000c905047211 */ /* 0x010fe400008f2c04 */
[C---:B-1----:R-:W-:Y:S02]  /*fed0*/  @!P3 LEA R12, P5, R2.reuse, R12, 0x1 ;  /* 0x0000000c020cb211 */ /* 0x042fe400078a08ff */
        /* <DEDUP_REMOVED lines=217> */
[----:B------:R-:W-:Y:S01]  /*10c70*/  IABS R12, R8 ;  /* 0x00000008000c7213 */ /* 0x000fe20000000000 */
[----:B------:R-:W-:Y:S01]  /*10c80*/  FFMA.FTZ R5, R5, -UR19, R184 ;  /* 0x8000001305057c23 */ /* 0x000fe200080100b8 */
[----:B------:R-:W-:Y:S01]  /*10c90*/  FSEL R24, R7, -INF , !P6 ;  /* 0xff80000007187808 */ /* 0x000fe20007000000 */
[----:B------:R-:W-:Y:S01]  /*10ca0*/  FFMA.FTZ R9, R3, -UR19, R33 ;  /* 0x8000001303097c23 */ /* 0x000fe20008010021 */
[----:B------:R-:W-:Y:S01]  /*10cb0*/  FSEL R33, R10, -INF , !P0 ;  /* 0xff8000000a217808 */ /* 0x000fe20004000000 */
[----:B------:R-:W-:Y:S01]  /*10cc0*/  VIADD R3, R2, 0x10 ;  /* 0x0000001002037836 */ /* 0x000fe20000000000 */
[----:B------:R-:W-:Y:S01]  /*10cd0*/  FSEL R26, R6, -INF , !P5 ;  /* 0xff800000061a7808 */ /* 0x000fe20006800000 */
[----:B------:R-:W-:Y:S01]  /*10ce0*/  IMAD.IADD R6, R227, 0x1, -R4 ;  /* 0x00000001e3067824 */ /* 0x000fe200078e0a04 */
        /* <DEDUP_REMOVED lines=12> */
[----:B------:R-:W-:Y:S01]  /*10db0*/  IABS R8, R6 ;  /* 0x0000000600087213 */ /* 0x000fe20000000000 */
[----:B------:R-:W-:Y:S01]  /*10dc0*/  IMAD.MOV.U32 R6, RZ, RZ, R12 ;  /* 0x000000ffff067224 */ /* 0x000fe200078e000c */
[----:B------:R-:W-:-:S02]  /*10dd0*/  I2FP.F32.S32 R11, R11 ;  /* 0x0000000b000b7245 */ /* 0x000fc40000201400 */
[----:B------:R-:W-:Y:S02]  /*10de0*/  IABS R10, R4 ;  /* 0x00000004000a7213 */ /* 0x000fe40000000000 */
[----:B------:R-:W-:Y:S01]  /*10df0*/  IABS R4, R7 ;  /* 0x0000000700047213 */ /* 0x000fe20000000000 */
[----:B------:R-:W-:Y:S01]  /*10e00*/  IMAD.MOV.U32 R7, RZ, RZ, R8 ;  /* 0x000000ffff077224 */ /* 0x000fe200078e0008 */
[----:B------:R-:W-:Y:S01]  /*10e10*/  IABS R5, R5 ;  /* 0x0000000500057213 */ /* 0x000fe20000000000 */
[----:B------:R-:W-:Y:S01]  /*10e20*/  FFMA.FTZ R11, R11, -UR19, R186 ;  /* 0x800000130b0b7c23 */ /* 0x000fe200080100ba */
        /* <DEDUP_REMOVED lines=179> */
.L_x_2475:
[----:B------:R-:W-:Y:S05]  /*11960*/  BSYNC B0 ;  /* 0x0000000000007941 */ /* 0x000fea0003800000 */
.L_x_2474:
[----:B------:R-:W0:Y:S02]  /*11970*/  LDGDEPBAR ;  /* 0x00000000000079af */ /* 0x000e240000000000 */
.L_x_2473:
[----:B-1----:R-:W3:Y:S04]  /*11980*/  LDL R6, [R1+0x80] ;  /* 0x0000800001067983 */ /* 0x002ee80000100800 */
[----:B------:R-:W4:Y:S04]  /*11990*/  LDL R9, [R1+0x5c] ;  /* 0x00005c0001097983 */ /* 0x000f280000100800 */
[----:B------:R-:W5:Y:S01]  /*119a0*/  LDL.64 R176, [R1] ;  /* 0x0000000001b07983 */ /* 0x000f620000100a00 */
[----:B--2---:R-:W-:Y:S01]  /*119b0*/  FMNMX.FTZ R2, R136, R17, !PT ;  /* 0x0000001188027209 */ /* 0x004fe20007810000 */
[----:B------:R-:W-:Y:S01]  /*119c0*/  IMAD.WIDE.U32 R10, R252, -0x326172a9, RZ ;  /* 0xcd9e8d57fc0a7825 */ /* 0x000fe200078e00ff */
[----:B------:R-:W-:Y:S01]  /*119d0*/  FMNMX.FTZ R5, R135, R27, !PT ;  /* 0x0000001b87057209 */ /* 0x000fe20007810000 */
[----:B------:R-:W-:Y:S01]  /*119e0*/  UIADD3 UR4, UR31, -0x4498517b, URZ ;  /* 0xbb67ae851f047890 */ /* 0x000fe2000fffe03f */
        /* <DEDUP_REMOVED lines=19> */
[----:B------:R-:W-:Y:S01]  /*11b20*/  SHFL.BFLY PT, R12, R5, 0x2, 0x1f ;  /* 0x0c401f00050c7f89 */ /* 0x000fe200000e0000 */
[----:B------:R-:W-:Y:S02]  /*11b30*/  IADD3 R18, R252, 0x4, RZ ;  /* 0x00000004fc127810 */ /* 0x000fe40007ffe0ff */
[----:B------:R-:W-:-:S04]  /*11b40*/  FMNMX.FTZ R8, R33, R8, !PT ;  /* 0x0000000821087209 */ /* 0x000fc80007810000 */
[----:B------:R-:W-:Y:S02]  /*11b50*/  FMNMX.FTZ R8, R32, R8, !PT ;  /* 0x0000000820087209 */ /* 0x000fe40007810000 */
[----:B-1----:R-:W-:Y:S02]  /*11b60*/  FMNMX.FTZ R4, R2, R4, !PT ;  /* 0x0000000402047209 */ /* 0x002fe40007810000 */
[----:B------:R-:W-:-:S03]  /*11b70*/  MOV R2, UR31 ;  /* 0x0000001f00027c02 */ /* 0x000fc60008000f00 */
[----:B------:R-:W1:Y:S02]  /*11b80*/  SHFL.BFLY PT, R13, R4, 0x1, 0x1f ;  /* 0x0c201f00040d7f89 */ /* 0x000e6400000e0000 */
[----:B-1----:R-:W-:-:S04]  /*11b90*/  FMNMX.FTZ R235, R4, R13, !PT ;  /* 0x0000000d04eb7209 */ /* 0x002fc80007810000 */
[----:B------:R-:W-:Y:S01]  /*11ba0*/  FSETP.NEU.FTZ.AND P6, PT, R235, -INF , PT ;  /* 0xff800000eb00780b */ /* 0x000fe20003fdd000 */
[----:B---3--:R-:W-:Y:S01]  /*11bb0*/  IMAD.WIDE.U32 R6, R6, -0x2daee0ad, RZ ;  /* 0xd2511f5306067825 */ /* 0x008fe200078e00ff */
[----:B----4-:R-:W-:-:S04]  /*11bc0*/  LOP3.LUT R14, R11, R9, RZ, 0x3c, !PT ;  /* 0x000000090b0e7212 */ /* 0x010fc800078e3cff */
[----:B------:R-:W-:Y:S02]  /*11bd0*/  LOP3.LUT R2, R7, UR39, R2, 0x96, !PT ;  /* 0x0000002707027c12 */ /* 0x000fe4000f8e9602 */
[----:B------:R-:W-:Y:S01]  /*11be0*/  FMNMX.FTZ R7, R31, R3, !PT ;  /* 0x000000031f077209 */ /* 0x000fe20007810000 */
[----:B------:R-:W-:Y:S01]  /*11bf0*/  IMAD.WIDE.U32 R14, R14, -0x2daee0ad, RZ ;  /* 0xd2511f530e0e7825 */ /* 0x000fe200078e00ff */
[----:B-----5:R-:W-:Y:S02]  /*11c00*/  LOP3.LUT R11, R177, UR4, R6, 0x96, !PT ;  /* 0x00000004b10b7c12 */ /* 0x020fe4000f8e9606 */
[----:B------:R-:W-:Y:S01]  /*11c10*/  FMNMX.FTZ R7, R29, R7, !PT ;  /* 0x000000071d077209 */ /* 0x000fe20007810000 */
[----:B------:R-:W-:Y:S01]  /*11c20*/  IMAD.WIDE.U32 R2, R2, -0x326172a9, RZ ;  /* 0xcd9e8d5702027825 */ /* 0x000fe200078e00ff */
[----:B------:R-:W-:Y:S02]  /*11c30*/  MOV R177, R234 ;  /* 0x000000ea00b17202 */ /* 0x000fe40000000f00 */
[----:B------:R-:W-:Y:S01]  /*11c40*/  FMNMX.FTZ R9, R194, R7, !PT ;  /* 0x00000007c2097209 */ /* 0x000fe20007810000 */
[----:B------:R-:W-:Y:S01]  /*11c50*/  IMAD.WIDE.U32 R140, R11, -0x326172a9, RZ ;  /* 0xcd9e8d570b8c7825 */ /* 0x000fe200078e00ff */
[----:B------:R-:W-:-:S02]  /*11c60*/  FMNMX.FTZ R7, R30, R8, !PT ;  /* 0x000000081e077209 */ /* 0x000fc40007810000 */
[----:B------:R-:W-:Y:S02]  /*11c70*/  FMNMX.FTZ R8, R200, R9, !PT ;  /* 0x00000009c8087209 */ /* 0x000fe40007810000 */
[----:B------:R-:W-:Y:S02]  /*11c80*/  FMNMX.FTZ R7, R202, R7, !PT ;  /* 0x00000007ca077209 */ /* 0x000fe40007810000 */
[----:B------:R-:W-:Y:S02]  /*11c90*/  FMNMX.FTZ R9, R191, R8, !PT ;  /* 0x00000008bf097209 */ /* 0x000fe40007810000 */
[----:B------:R-:W-:Y:S01]  /*11ca0*/  FMNMX.FTZ R8, R5, R12, !PT ;  /* 0x0000000c05087209 */ /* 0x000fe20007810000 */
[----:B------:R-:W-:Y:S01]  /*11cb0*/  IMAD R5, R18, -0x326172a9, RZ ;  /* 0xcd9e8d5712057824 */ /* 0x000fe200078e02ff */
[----:B------:R-:W-:Y:S02]  /*11cc0*/  FMNMX.FTZ R9, R186, R9, !PT ;  /* 0x00000009ba097209 */ /* 0x000fe40007810000 */
[----:B------:R-:W-:Y:S01]  /*11cd0*/  LOP3.LUT R16, R3, UR37, R10, 0x96, !PT ;  /* 0x0000002503107c12 */ /* 0x000fe2000f8e960a */
[----:B------:R-:W-:Y:S01]  /*11ce0*/  SHFL.BFLY PT, R20, R8, 0x1, 0x1f ;  /* 0x0c201f0008147f89 */ /* 0x000fe200000e0000 */
[----:B------:R-:W-:-:S02]  /*11cf0*/  LOP3.LUT R10, R15, UR4, R6, 0x96, !PT ;  /* 0x000000040f0a7c12 */ /* 0x000fc4000f8e9606 */
[----:B------:R-:W-:Y:S01]  /*11d00*/  FMNMX.FTZ R6, R193, R7, !PT ;  /* 0x00000007c1067209 */ /* 0x000fe20007810000 */
[----:B------:R-:W1:Y:S01]  /*11d10*/  SHFL.BFLY PT, R18, R9, 0x2, 0x1f ;  /* 0x0c401f0009127f89 */ /* 0x000e6200000e0000 */
[----:B------:R-:W-:Y:S01]  /*11d20*/  LOP3.LUT R11, R3, UR37, R5, 0x96, !PT ;  /* 0x00000025030b7c12 */ /* 0x000fe2000f8e9605 */
[----:B------:R-:W-:Y:S01]  /*11d30*/  IMAD.WIDE.U32 R4, R10, -0x326172a9, RZ ;  /* 0xcd9e8d570a047825 */ /* 0x000fe200078e00ff */
[----:B------:R-:W-:Y:S02]  /*11d40*/  FMNMX.FTZ R6, R188, R6, !PT ;  /* 0x00000006bc067209 */ /* 0x000fe40007810000 */
[----:B------:R-:W-:Y:S01]  /*11d50*/  LOP3.LUT R15, R141, UR36, R2, 0x96, !PT ;  /* 0x000000248d0f7c12 */ /* 0x000fe2000f8e9602 */
[----:B------:R-:W-:Y:S01]  /*11d60*/  IMAD.WIDE.U32 R12, R16, -0x2daee0ad, RZ ;  /* 0xd2511f53100c7825 */ /* 0x000fe200078e00ff */
[----:B------:R-:W-:-:S03]  /*11d70*/  FMNMX.FTZ R3, R187, R6, !PT ;  /* 0x00000006bb037209 */ /* 0x000fc60007810000 */
[----:B------:R-:W-:Y:S01]  /*11d80*/  FMUL.FTZ R6, R235, UR38 ;  /* 0x00000026eb067c20 */ /* 0x000fe20008410000 */
[----:B------:R-:W-:Y:S01]  /*11d90*/  LOP3.LUT R7, R5, UR36, R2, 0x96, !PT ;  /* 0x0000002405077c12 */ /* 0x000fe2000f8e9602 */
[----:B------:R-:W-:Y:S01]  /*11da0*/  IMAD.WIDE.U32 R10, R11, -0x2daee0ad, RZ ;  /* 0xd2511f530b0a7825 */ /* 0x000fe200078e00ff */
[----:B------:R-:W-:Y:S01]  /*11db0*/  LOP3.LUT R13, R13, UR33, R14, 0x96, !PT ;  /* 0x000000210d0d7c12 */ /* 0x000fe2000f8e960e */
[----:B------:R-:W2:Y:S01]  /*11dc0*/  SHFL.BFLY PT, R19, R3, 0x2, 0x1f ;  /* 0x0c401f0003137f89 */ /* 0x000ea200000e0000 */
[----:B------:R-:W-:Y:S01]  /*11dd0*/  FSEL R2, R6, RZ, P6 ;  /* 0x000000ff06027208 */ /* 0x000fe20003000000 */
[----:B------:R-:W-:Y:S01]  /*11de0*/  IMAD.WIDE.U32 R6, R7, -0x2daee0ad, RZ ;  /* 0xd2511f5307067825 */ /* 0x000fe200078e00ff */
[----:B------:R-:W-:-:S03]  /*11df0*/  LOP3.LUT R11, R11, UR33, R176, 0x96, !PT ;  /* 0x000000210b0b7c12 */ /* 0x000fc6000f8e96b0 */
[----:B------:R-:W-:-:S04]  /*11e00*/  IMAD.WIDE.U32 R34, R15, -0x2daee0ad, RZ ;  /* 0xd2511f530f227825 */ /* 0x000fc800078e00ff */
[----:B------:R-:W-:Y:S01]  /*11e10*/  FFMA.FTZ R5, R17, UR38, -R2 ;  /* 0x0000002611057c23 */ /* 0x000fe20008010802 */
[----:B------:R-:W-:Y:S01]  /*11e20*/  LOP3.LUT R17, R7, UR29, R12, 0x96, !PT ;  /* 0x0000001d07117c12 */ /* 0x000fe2000f8e960c */
[----:B------:R-:W-:Y:S01]  /*11e30*/  IMAD.WIDE.U32 R12, R13, -0x326172a9, RZ ;  /* 0xcd9e8d570d0c7825 */ /* 0x000fe200078e00ff */
[----:B------:R-:W-:Y:S01]  /*11e40*/  LOP3.LUT R14, R35, UR29, R10, 0x96, !PT ;  /* 0x0000001d230e7c12 */ /* 0x000fe2000f8e960a */
[----:B------:R3:W4:Y:S01]  /*11e50*/  MUFU.EX2 R178, R5 ;  /* 0x0000000500b27308 */ /* 0x0007220000000800 */
[----:B-1----:R-:W-:Y:S01]  /*11e60*/  FMNMX.FTZ R15, R9, R18, !PT ;  /* 0x00000012090f7209 */ /* 0x002fe20007810000 */
[----:B------:R-:W-:Y:S01]  /*11e70*/  IMAD.WIDE.U32 R10, R11, -0x326172a9, RZ ;  /* 0xcd9e8d570b0a7825 */ /* 0x000fe200078e00ff */
[----:B------:R-:W-:-:S03]  /*11e80*/  LOP3.LUT R9, R13, UR32, R4, 0x96, !PT ;  /* 0x000000200d097c12 */ /* 0x000fc6000f8e9604 */
[----:B------:R-:W-:Y:S01]  /*11e90*/  FFMA.FTZ R4, R24, UR38, -R2 ;  /* 0x0000002618047c23 */ /* 0x000fe20008010802 */
[----:B------:R-:W-:Y:S01]  /*11ea0*/  FMNMX.FTZ R234, R8, R20, !PT ;  /* 0x0000001408ea7209 */ /* 0x000fe20007810000 */
[----:B------:R-:W1:Y:S02]  /*11eb0*/  SHFL.BFLY PT, R13, R15, 0x1, 0x1f ;  /* 0x0c201f000f0d7f89 */ /* 0x000e6400000e0000 */
[----:B------:R-:W5:Y:S01]  /*11ec0*/  MUFU.EX2 R179, R4 ;  /* 0x0000000400b37308 */ /* 0x000f620000000800 */
[----:B------:R-:W-:Y:S01]  /*11ed0*/  FSETP.NEU.FTZ.AND P5, PT, R234, -INF , PT ;  /* 0xff800000ea00780b */ /* 0x000fe20003fbd000 */
[----:B------:R-:W-:Y:S01]  /*11ee0*/  IMAD.WIDE.U32 R8, R9, -0x2daee0ad, RZ ;  /* 0xd2511f5309087825 */ /* 0x000fe200078e00ff */
[----:B--2---:R-:W-:-:S03]  /*11ef0*/  FMNMX.FTZ R16, R3, R19, !PT ;  /* 0x0000001303107209 */ /* 0x004fc60007810000 */
[--C-:B------:R-:W-:Y:S01]  /*11f00*/  FFMA.FTZ R3, R21, UR38, -R2.reuse ;  /* 0x0000002615037c23 */ /* 0x100fe20008010802 */
[----:B---3--:R-:W-:Y:S01]  /*11f10*/  FFMA.FTZ R5, R22, UR38, -R2 ;  /* 0x0000002616057c23 */ /* 0x008fe20008010802 */
[----:B------:R-:W-:-:S04]  /*11f20*/  IMAD.WIDE.U32 R22, R14, -0x326172a9, RZ ;  /* 0xcd9e8d570e167825 */ /* 0x000fc800078e00ff */
[----:B------:R-:W-:Y:S01]  /*11f30*/  FMUL.FTZ R14, R234, UR38 ;  /* 0x00000026ea0e7c20 */ /* 0x000fe20008410000 */
[----:B------:R2:W-:Y:S01]  /*11f40*/  MUFU.EX2 R176, R3 ;  /* 0x0000000300b07308 */ /* 0x0005e20000000800 */
[----:B------:R-:W-:-:S03]  /*11f50*/  LOP3.LUT R7, R23, UR28, R10, 0x96, !PT ;  /* 0x0000001c17077c12 */ /* 0x000fc6000f8e960a */
[----:B------:R-:W-:-:S04]  /*11f60*/  FSEL R14, R14, RZ, P5 ;  /* 0x000000ff0e0e7208 */ /* 0x000fc80002800000 */
[----:B------:R3:W-:Y:S01]  /*11f70*/  MUFU.EX2 R181, R5 ;  /* 0x0000000500b57308 */ /* 0x0007e20000000800 */
[----:B------:R-:W-:-:S04]  /*11f80*/  IMAD.WIDE.U32 R248, R7, -0x2daee0ad, RZ ;  /* 0xd2511f5307f87825 */ /* 0x000fc800078e00ff */
[----:B--2---:R-:W-:-:S04]  /*11f90*/  FFMA.FTZ R3, R27, UR38, -R14 ;  /* 0x000000261b037c23 */ /* 0x004fc8000801080e */
[----:B------:R2:W5:Y:S01]  /*11fa0*/  MUFU.EX2 R24, R3 ;  /* 0x0000000300187308 */ /* 0x0005620000000800 */
[----:B---3--:R-:W-:Y:S01]  /*11fb0*/  LOP3.LUT R5, R11, UR32, R140, 0x96, !PT ;  /* 0x000000200b057c12 */ /* 0x008fe2000f8e968c */
[----:B------:R-:W-:-:S04]  /*11fc0*/  IMAD.WIDE.U32 R10, R17, -0x326172a9, RZ ;  /* 0xcd9e8d57110a7825 */ /* 0x000fc800078e00ff */
[----:B------:R-:W-:Y:S01]  /*11fd0*/  IMAD.WIDE.U32 R4, R5, -0x2daee0ad, RZ ;  /* 0xd2511f5305047825 */ /* 0x000fe200078e00ff */
[----:B------:R-:W-:Y:S02]  /*11fe0*/  LOP3.LUT R12, R11, UR28, R12, 0x96, !PT ;  /* 0x0000001c0b0c7c12 */ /* 0x000fe4000f8e960c */
[----:B------:R-:W-:Y:S02]  /*11ff0*/  LOP3.LUT R11, R9, UR27, R6, 0x96, !PT ;  /* 0x0000001b090b7c12 */ /* 0x000fe4000f8e9606 */
[----:B------:R-:W-:Y:S01]  /*12000*/  LOP3.LUT R7, R5, UR27, R34, 0x96, !PT ;  /* 0x0000001b05077c12 */ /* 0x000fe2000f8e9622 */
[----:B------:R-:W-:Y:S01]  /*12010*/  IMAD.WIDE.U32 R140, R12, -0x2daee0ad, RZ ;  /* 0xd2511f530c8c7825 */ /* 0x000fe200078e00ff */
[----:B------:R-:W-:Y:S01]  /*12020*/  LOP3.LUT R4, R249, UR10, R4, 0x96, !PT ;  /* 0x0000000af9047c12 */ /* 0x000fe2000f8e9604 */
[----:B------:R-:W3:Y:S02]  /*12030*/  SHFL.BFLY PT, R12, R16, 0x1, 0x1f ;  /* 0x0c201f00100c7f89 */ /* 0x000ee400000e0000 */
[----:B----4-:R-:W-:Y:S01]  /*12040*/  IMAD.MOV.U32 R249, RZ, RZ, R178 ;  /* 0x000000fffff97224 */ /* 0x010fe200078e00b2 */
[----:B------:R-:W-:Y:S01]  /*12050*/  MOV R178, R233 ;  /* 0x000000e900b27202 */ /* 0x000fe20000000f00 */
[----:B------:R-:W-:Y:S01]  /*12060*/  IMAD.WIDE.U32 R6, R7, -0x326172a9, RZ ;  /* 0xcd9e8d5707067825 */ /* 0x000fe200078e00ff */
[----:B-1----:R-:W-:-:S02]  /*12070*/  FMNMX.FTZ R233, R15, R13, !PT ;  /* 0x0000000d0fe97209 */ /* 0x002fc40007810000 */
[----:B------:R-:W-:Y:S01]  /*12080*/  LOP3.LUT R9, R141, UR10, R8, 0x96, !PT ;  /* 0x0000000a8d097c12 */ /* 0x000fe2000f8e9608 */
[----:B------:R-:W-:Y:S01]  /*12090*/  IMAD.WIDE.U32 R4, R4, -0x326172a9, RZ ;  /* 0xcd9e8d5704047825 */ /* 0x000fe200078e00ff */
[----:B------:R-:W-:-:S03]  /*120a0*/  FSETP.NEU.FTZ.AND P4, PT, R233, -INF , PT ;  /* 0xff800000e900780b */ /* 0x000fc60003f9d000 */
[----:B------:R-:W-:Y:S01]  /*120b0*/  FMUL.FTZ R13, R233, UR38 ;  /* 0x00000026e90d7c20 */ /* 0x000fe20008410000 */
[----:B------:R-:W-:Y:S01]  /*120c0*/  LOP3.LUT R195, R7, UR11, R22, 0x96, !PT ;  /* 0x0000000b07c37c12 */ /* 0x000fe2000f8e9616 */
[----:B------:R-:W-:Y:S01]  /*120d0*/  FFMA.FTZ R8, R28, UR38, -R14 ;  /* 0x000000261c087c23 */ /* 0x000fe2000801080e */
[----:B--2---:R-:W-:Y:S01]  /*120e0*/  LOP3.LUT R3, R5, UR21, R6, 0x96, !PT ;  /* 0x0000001505037c12 */ /* 0x004fe2000f8e9606 */
[----:B------:R-:W-:Y:S01]  /*120f0*/  IMAD.WIDE.U32 R6, R11, -0x326172a9, RZ ;  /* 0xcd9e8d570b067825 */ /* 0x000fe200078e00ff */
[C---:B------:R-:W-:Y:S01]  /*12100*/  LOP3.LUT R18, R4.reuse, 0xffff, RZ, 0xc0, !PT ;  /* 0x0000ffff04127812 */ /* 0x040fe200078ec0ff */
[----:B------:R1:W-:Y:S01]  /*12110*/  MUFU.EX2 R180, R8 ;  /* 0x0000000800b47308 */ /* 0x0003e20000000800 */
[----:B------:R-:W-:Y:S02]  /*12120*/  LOP3.LUT R21, R4, 0xff, RZ, 0xc0, !PT ;  /* 0x000000ff04157812 */ /* 0x000fe400078ec0ff */
[--C-:B------:R-:W-:Y:S02]  /*12130*/  SHF.R.U32.HI R19, RZ, 0x10, R4.reuse ;  /* 0x00000010ff137819 */ /* 0x100fe40000011604 */
[----:B------:R-:W-:Y:S01]  /*12140*/  SHF.R.U32.HI R20, RZ, 0x18, R4 ;  /* 0x00000018ff147819 */ /* 0x000fe20000011604 */
[----:B------:R-:W-:Y:S01]  /*12150*/  IMAD.WIDE.U32 R4, R9, -0x326172a9, RZ ;  /* 0xcd9e8d5709047825 */ /* 0x000fe200078e00ff */
[----:B------:R-:W-:-:S02]  /*12160*/  FSEL R13, R13, RZ, P4 ;  /* 0x000000ff0d0d7208 */ /* 0x000fc40002000000 */
[----:B------:R-:W-:Y:S01]  /*12170*/  LOP3.LUT R141, R7, UR11, R10, 0x96, !PT ;  /* 0x0000000b078d7c12 */ /* 0x000fe2000f8e960a */
[----:B------:R-:W-:Y:S01]  /*12180*/  FFMA.FTZ R7, R25, UR38, -R14 ;  /* 0x0000002619077c23 */ /* 0x000fe2000801080e */
[C---:B------:R-:W-:Y:S02]  /*12190*/  LOP3.LUT R10, R4.reuse, 0xffff, RZ, 0xc0, !PT ;  /* 0x0000ffff040a7812 */ /* 0x040fe400078ec0ff */
[----:B------:R-:W-:Y:S01]  /*121a0*/  LOP3.LUT R15, R4, 0xff, RZ, 0xc0, !PT ;  /* 0x000000ff040f7812 */ /* 0x000fe200078ec0ff */
[----:B------:R2:W-:Y:S01]  /*121b0*/  MUFU.EX2 R34, R7 ;  /* 0x0000000700227308 */ /* 0x0005e20000000800 */
[--C-:B------:R-:W-:Y:S02]  /*121c0*/  SHF.R.U32.HI R11, RZ, 0x10, R4.reuse ;  /* 0x00000010ff0b7819 */ /* 0x100fe40000011604 */
[----:B------:R-:W-:Y:S01]  /*121d0*/  SHF.R.U32.HI R17, RZ, 0x18, R4 ;  /* 0x00000018ff117819 */ /* 0x000fe20000011604 */
[----:B------:R-:W-:Y:S01]  /*121e0*/  FFMA.FTZ R4, R132, UR38, -R13 ;  /* 0x0000002684047c23 */ /* 0x000fe2000801080d */
[----:B-1----:R-:W-:Y:S01]  /*121f0*/  FFMA.FTZ R8, R26, UR38, -R14 ;  /* 0x000000261a087c23 */ /* 0x002fe2000801080e */
[----:B-----5:R-:W-:-:S02]  /*12200*/  MOV R132, R179 ;  /* 0x000000b300847202 */ /* 0x020fc40000000f00 */
[----:B------:R-:W-:Y:S01]  /*12210*/  LOP3.LUT R6, R5, UR21, R6, 0x96, !PT ;  /* 0x0000001505067c12 */ /* 0x000fe2000f8e9606 */
[----:B------:R1:W-:Y:S01]  /*12220*/  MUFU.EX2 R203, R4 ;  /* 0x0000000400cb7308 */ /* 0x0003e20000000800 */
[----:B------:R-:W-:Y:S01]  /*12230*/  MOV R179, R178 ;  /* 0x000000b200b37202 */ /* 0x000fe20000000f00 */
[----:B------:R-:W-:Y:S01]  /*12240*/  IMAD.MOV.U32 R178, RZ, RZ, R220 ;  /* 0x000000ffffb27224 */ /* 0x000fe200078e00dc */
[----:B------:R-:W-:Y:S02]  /*12250*/  SHF.R.U32.HI R5, RZ, 0x8, R18 ;  /* 0x00000008ff057819 */ /* 0x000fe40000011612 */
[----:B---3--:R-:W-:Y:S02]  /*12260*/  FMNMX.FTZ R220, R16, R12, !PT ;  /* 0x0000000c10dc7209 */ /* 0x008fe40007810000 */
[----:B------:R-:W-:Y:S01]  /*12270*/  PRMT R18, R21, 0x5410, R5 ;  /* 0x0000541015127816 */ /* 0x000fe20000000005 */
[----:B------:R3:W4:Y:S01]  /*12280*/  MUFU.EX2 R250, R8 ;  /* 0x0000000800fa7308 */ /* 0x0007220000000800 */
[----:B--2---:R-:W-:Y:S01]  /*12290*/  LOP3.LUT R7, R19, 0xff, RZ, 0xc0, !PT ;  /* 0x000000ff13077812 */ /* 0x004fe200078ec0ff */
[----:B------:R-:W-:Y:S01]  /*122a0*/  FFMA.FTZ R5, R133, UR38, -R13 ;  /* 0x0000002685057c23 */ /* 0x000fe2000801080d */
[----:B------:R-:W-:Y:S01]  /*122b0*/  LOP3.LUT R9, R3, 0xff, RZ, 0xc0, !PT ;  /* 0x000000ff03097812 */ /* 0x000fe200078ec0ff */
[----:B------:R-:W-:Y:S01]  /*122c0*/  FMUL.FTZ R12, R220, UR38 ;  /* 0x00000026dc0c7c20 */ /* 0x000fe20008410000 */
[----:B------:R-:W-:-:S02]  /*122d0*/  PRMT R25, R7, 0x5410, R20 ;  /* 0x0000541007197816 */ /* 0x000fc40000000014 */
[--C-:B------:R-:W-:Y:S01]  /*122e0*/  SHF.R.U32.HI R7, RZ, 0x18, R3.reuse ;  /* 0x00000018ff077819 */ /* 0x100fe20000011603 */
[----:B------:R2:W-:Y:S01]  /*122f0*/  MUFU.EX2 R21, R5 ;  /* 0x0000000500157308 */ /* 0x0005e20000000800 */
[----:B-1----:R-:W-:Y:S02]  /*12300*/  LOP3.LUT R4, R3, 0xffff, RZ, 0xc0, !PT ;  /* 0x0000ffff03047812 */ /* 0x002fe400078ec0ff */
[----:B------:R-:W-:Y:S02]  /*12310*/  FSETP.NEU.FTZ.AND P1, PT, R220, -INF , PT ;  /* 0xff800000dc00780b */ /* 0x000fe40003f3d000 */
[----:B------:R-:W-:Y:S02]  /*12320*/  SHF.R.U32.HI R4, RZ, 0x8, R4 ;  /* 0x00000008ff047819 */ /* 0x000fe40000011604 */
[----:B------:R-:W-:Y:S02]  /*12330*/  FSEL R12, R12, RZ, P1 ;  /* 0x000000ff0c0c7208 */ /* 0x000fe40000800000 */
[----:B---3--:R-:W-:-:S02]  /*12340*/  SHF.R.U32.HI R8, RZ, 0x10, R3 ;  /* 0x00000010ff087819 */ /* 0x008fc40000011603 */
[----:B------:R-:W-:Y:S02]  /*12350*/  PRMT R16, R9, 0x5410, R4 ;  /* 0x0000541009107816 */ /* 0x000fe40000000004 */
[----:B------:R-:W-:Y:S02]  /*12360*/  LOP3.LUT R3, R8, 0xff, RZ, 0xc0, !PT ;  /* 0x000000ff08037812 */ /* 0x000fe400078ec0ff */
[----:B------:R-:W-:Y:S01]  /*12370*/  SHF.R.U32.HI R4, RZ, 0x8, R10 ;  /* 0x00000008ff047819 */ /* 0x000fe2000001160a */
[----:B--2---:R-:W-:Y:S01]  /*12380*/  FFMA.FTZ R5, R31, UR38, -R13 ;  /* 0x000000261f057c23 */ /* 0x004fe2000801080d */
[----:B------:R-:W-:Y:S01]  /*12390*/  PRMT R20, R3, 0x5410, R7 ;  /* 0x0000541003147816 */ /* 0x000fe20000000007 */
[----:B------:R-:W-:Y:S01]  /*123a0*/  FFMA.FTZ R3, R29, UR38, -R13 ;  /* 0x000000261d037c23 */ /* 0x000fe2000801080d */
[----:B------:R-:W-:Y:S01]  /*123b0*/  PRMT R10, R15, 0x5410, R4 ;  /* 0x000054100f0a7816 */ /* 0x000fe20000000004 */
[----:B------:R1:W-:Y:S01]  /*123c0*/  MUFU.EX2 R183, R5 ;  /* 0x0000000500b77308 */ /* 0x0003e20000000800 */
[----:B------:R-:W-:Y:S01]  /*123d0*/  FFMA.FTZ R4, R138, UR38, -R12 ;  /* 0x000000268a047c23 */ /* 0x000fe2000801080c */
[----:B------:R-:W-:-:S02]  /*123e0*/  MOV R133, R24 ;  /* 0x0000001800857202 */ /* 0x000fc40000000f00 */
[----:B------:R-:W-:Y:S02]  /*123f0*/  FSEL R7, R235, RZ, P6 ;  /* 0x000000ffeb077208 */ /* 0x000fe40003000000 */
[----:B------:R-:W-:Y:S02]  /*12400*/  HSET2.LE.AND R10, R10, R0, PT ;  /* 0x000000000a0a7233 */ /* 0x000fe40003803000 */
[----:B------:R2:W-:Y:S01]  /*12410*/  MUFU.EX2 R182, R3 ;  /* 0x0000000300b67308 */ /* 0x0005e20000000800 */
[----:B------:R-:W-:Y:S01]  /*12420*/  FADD.FTZ R7, R136, -R7 ;  /* 0x8000000788077221 */ /* 0x000fe20000010000 */
[----:B------:R-:W-:Y:S02]  /*12430*/  MOV R136, R179 ;  /* 0x000000b300887202 */ /* 0x000fe40000000f00 */
[----:B------:R-:W-:Y:S01]  /*12440*/  MOV R138, R178 ;  /* 0x000000b2008a7202 */ /* 0x000fe20000000f00 */
[----:B------:R-:W-:-:S03]  /*12450*/  FMUL.FTZ R7, R7, UR38 ;  /* 0x0000002607077c20 */ /* 0x000fc60008410000 */
[----:B------:R3:W-:Y:S01]  /*12460*/  MUFU.EX2 R251, R4 ;  /* 0x0000000400fb7308 */ /* 0x0007e20000000800 */
[----:B-1----:R-:W-:-:S04]  /*12470*/  LOP3.LUT R5, R11, 0xff, RZ, 0xc0, !PT ;  /* 0x000000ff0b057812 */ /* 0x002fc800078ec0ff */
[----:B------:R-:W-:Y:S02]  /*12480*/  PRMT R11, R5, 0x5410, R17 ;  /* 0x00005410050b7816 */ /* 0x000fe40000000011 */
[----:B------:R-:W-:Y:S02]  /*12490*/  FSEL R5, R234, RZ, P5 ;  /* 0x000000ffea057208 */ /* 0x000fe40002800000 */
[C---:B--2---:R-:W-:Y:S02]  /*124a0*/  LOP3.LUT R3, R6.reuse, 0xffff, RZ, 0xc0, !PT ;  /* 0x0000ffff06037812 */ /* 0x044fe400078ec0ff */
[----:B------:R-:W-:Y:S01]  /*124b0*/  HSET2.LE.AND R11, R11, R0, PT ;  /* 0x000000000b0b7233 */ /* 0x000fe20003803000 */
[----:B------:R-:W-:Y:S01]  /*124c0*/  FADD.FTZ R15, R135, -R5 ;  /* 0x80000005870f7221 */ /* 0x000fe20000010000 */
[----:B------:R-:W-:Y:S01]  /*124d0*/  FFMA.FTZ R5, R33, UR38, -R12 ;  /* 0x0000002621057c23 */ /* 0x000fe2000801080c */
[----:B------:R-:W-:Y:S02]  /*124e0*/  IMAD.MOV.U32 R135, RZ, RZ, R177 ;  /* 0x000000ffff877224 */ /* 0x000fe400078e00b1 */
[----:B------:R-:W-:Y:S01]  /*124f0*/  FMUL.FTZ R15, R15, UR38 ;  /* 0x000000260f0f7c20 */ /* 0x000fe20008410000 */
[----:B---3--:R-:W-:Y:S01]  /*12500*/  SHF.R.U32.HI R4, RZ, 0x8, R3 ;  /* 0x00000008ff047819 */ /* 0x008fe20000011603 */
[----:B------:R1:W-:Y:S01]  /*12510*/  MUFU.EX2 R26, R5 ;  /* 0x00000005001a7308 */ /* 0x0003e20000000800 */
[----:B------:R-:W-:-:S04]  /*12520*/  LOP3.LUT R3, R6, 0xff, RZ, 0xc0, !PT ;  /* 0x000000ff06037812 */ /* 0x000fc800078ec0ff */
[----:B------:R-:W-:Y:S01]  /*12530*/  PRMT R24, R3, 0x5410, R4 ;  /* 0x0000541003187816 */ /* 0x000fe20000000004 */
[----:B------:R-:W-:Y:S01]  /*12540*/  FFMA.FTZ R4, R32, UR38, -R12 ;  /* 0x0000002620047c23 */ /* 0x000fe2000801080c */
[--C-:B------:R-:W-:Y:S01]  /*12550*/  SHF.R.U32.HI R3, RZ, 0x10, R6.reuse ;  /* 0x00000010ff037819 */ /* 0x100fe20000011606 */
[----:B------:R-:W2:Y:S01]  /*12560*/  MUFU.EX2 R17, R15 ;  /* 0x0000000f00117308 */ /* 0x000ea20000000800 */
[----:B------:R-:W-:Y:S02]  /*12570*/  SHF.R.U32.HI R6, RZ, 0x18, R6 ;  /* 0x00000018ff067819 */ /* 0x000fe40000011606 */
[----:B------:R-:W-:-:S04]  /*12580*/  LOP3.LUT R3, R3, 0xff, RZ, 0xc0, !PT ;  /* 0x000000ff03037812 */ /* 0x000fc800078ec0ff */
[----:B------:R-:W-:Y:S01]  /*12590*/  PRMT R19, R3, 0x5410, R6 ;  /* 0x0000541003137816 */ /* 0x000fe20000000006 */
[----:B------:R3:W-:Y:S01]  /*125a0*/  MUFU.EX2 R27, R4 ;  /* 0x00000004001b7308 */ /* 0x0007e20000000800 */
[----:B-1----:R-:W-:Y:S02]  /*125b0*/  FSEL R5, R233, RZ, P4 ;  /* 0x000000ffe9057208 */ /* 0x002fe40002000000 */
[----:B------:R-:W-:Y:S02]  /*125c0*/  F2FP.BF16.F32.PACK_AB R3, R176, R132 ;  /* 0x00000084b003723e */ /* 0x000fe400000010ff */
[--C-:B------:R-:W-:Y:S01]  /*125d0*/  HSET2.LE.AND R6, R18, R0.reuse, PT ;  /* 0x0000000012067233 */ /* 0x100fe20003803000 */
[----:B------:R-:W-:Y:S01]  /*125e0*/  FADD.FTZ R9, R134, -R5 ;  /* 0x8000000586097221 */ /* 0x000fe20000010000 */
[----:B------:R-:W-:Y:S01]  /*125f0*/  FFMA.FTZ R5, R30, UR38, -R12 ;  /* 0x000000261e057c23 */ /* 0x000fe2000801080c */
[----:B------:R-:W-:Y:S01]  /*12600*/  MOV R134, R139 ;  /* 0x0000008b00867202 */ /* 0x000fe20000000f00 */
[----:B------:R1:W5:Y:S01]  /*12610*/  MUFU.EX2 R18, R7 ;  /* 0x0000000700127308 */ /* 0x0003620000000800 */
[----:B------:R-:W-:Y:S01]  /*12620*/  LOP3.LUT R10, R10, R3, RZ, 0xc0, !PT ;  /* 0x000000030a0a7212 */ /* 0x000fe200078ec0ff */
[----:B------:R-:W-:Y:S01]  /*12630*/  FMUL.FTZ R9, R9, UR38 ;  /* 0x0000002609097c20 */ /* 0x000fe20008410000 */
[----:B----4-:R-:W-:Y:S01]  /*12640*/  F2FP.BF16.F32.PACK_AB R3, R34, R250 ;  /* 0x000000fa2203723e */ /* 0x010fe200000010ff */
[-C--:B--2---:R-:W-:Y:S01]  /*12650*/  FMUL.FTZ R150, R150, R17.reuse ;  /* 0x0000001196967220 */ /* 0x084fe20000410000 */
[-C--:B------:R-:W-:Y:S01]  /*12660*/  FMUL.FTZ R151, R151, R17.reuse ;  /* 0x0000001197977220 */ /* 0x080fe20000410000 */
[----:B------:R-:W-:Y:S01]  /*12670*/  FMUL.FTZ R154, R154, R17 ;  /* 0x000000119a9a7220 */ /* 0x000fe20000410000 */
[----:B------:R-:W-:Y:S01]  /*12680*/  LOP3.LUT R11, R11, R3, RZ, 0xc0, !PT ;  /* 0x000000030b0b7212 */ /* 0x000fe200078ec0ff */
[----:B------:R2:W4:Y:S01]  /*12690*/  MUFU.EX2 R139, R5 ;  /* 0x00000005008b7308 */ /* 0x0005220000000800 */
[----:B---3--:R-:W-:Y:S01]  /*126a0*/  FSEL R4, R220, RZ, P1 ;  /* 0x000000ffdc047208 */ /* 0x008fe20000800000 */
[----:B------:R-:W-:Y:S01]  /*126b0*/  FMUL.FTZ R155, R155, R17 ;  /* 0x000000119b9b7220 */ /* 0x000fe20000410000 */
[----:B------:R-:W-:Y:S01]  /*126c0*/  F2FP.BF16.F32.PACK_AB R3, R26, R251 ;  /* 0x000000fb1a03723e */ /* 0x000fe200000010ff */
[-C--:B------:R-:W-:Y:S01]  /*126d0*/  FMUL.FTZ R38, R38, R17.reuse ;  /* 0x0000001126267220 */ /* 0x080fe20000410000 */
[----:B------:R-:W-:Y:S01]  /*126e0*/  FMUL.FTZ R39, R39, R17 ;  /* 0x0000001127277220 */ /* 0x000fe20000410000 */
[----:B------:R-:W-:Y:S01]  /*126f0*/  FADD.FTZ R8, R137, -R4 ;  /* 0x8000000489087221 */ /* 0x000fe20000010000 */
[----:B------:R-:W-:Y:S01]  /*12700*/  MOV R137, R21 ;  /* 0x0000001500897202 */ /* 0x000fe20000000f00 */
[----:B------:R-:W-:Y:S01]  /*12710*/  FMUL.FTZ R166, R166, R17 ;  /* 0x00000011a6a67220 */ /* 0x000fe20000410000 */
[--C-:B------:R-:W-:Y:S01]  /*12720*/  HSET2.LE.AND R4, R16, R0.reuse, PT ;  /* 0x0000000010047233 */ /* 0x100fe20003803000 */
[----:B------:R-:W-:Y:S01]  /*12730*/  FMUL.FTZ R8, R8, UR38 ;  /* 0x0000002608087c20 */ /* 0x000fe20008410000 */
[----:B-1----:R-:W-:Y:S01]  /*12740*/  F2FP.BF16.F32.PACK_AB R7, R182, R183 ;  /* 0x000000b7b607723e */ /* 0x002fe200000010ff */
[----:B------:R-:W1:Y:S01]  /*12750*/  MUFU.EX2 R16, R9 ;  /* 0x0000000900107308 */ /* 0x000e620000000800 */
[-C--:B-----5:R-:W-:Y:S01]  /*12760*/  FMUL.FTZ R148, R148, R18.reuse ;  /* 0x0000001294947220 */ /* 0x0a0fe20000410000 */
[-C--:B------:R-:W-:Y:S01]  /*12770*/  FMUL.FTZ R149, R149, R18.reuse ;  /* 0x0000001295957220 */ /* 0x080fe20000410000 */
[----:B------:R-:W-:Y:S01]  /*12780*/  LOP3.LUT R6, R6, R7, RZ, 0xc0, !PT ;  /* 0x0000000706067212 */ /* 0x000fe200078ec0ff */
[-C--:B------:R-:W-:Y:S01]  /*12790*/  FMUL.FTZ R152, R152, R18.reuse ;  /* 0x0000001298987220 */ /* 0x080fe20000410000 */
[----:B--2---:R-:W-:Y:S01]  /*127a0*/  F2FP.BF16.F32.PACK_AB R5, R137, R203 ;  /* 0x000000cb8905723e */ /* 0x004fe200000010ff */
[-C--:B------:R-:W-:Y:S01]  /*127b0*/  FMUL.FTZ R153, R153, R18.reuse ;  /* 0x0000001299997220 */ /* 0x080fe20000410000 */
[----:B----4-:R-:W-:Y:S01]  /*127c0*/  F2FP.BF16.F32.PACK_AB R7, R139, R27 ;  /* 0x0000001b8b07723e */ /* 0x010fe200000010ff */
[----:B------:R-:W2:Y:S01]  /*127d0*/  MUFU.EX2 R15, R8 ;  /* 0x00000008000f7308 */ /* 0x000ea20000000800 */
[----:B------:R-:W-:Y:S01]  /*127e0*/  LOP3.LUT R4, R4, R5, RZ, 0xc0, !PT ;  /* 0x0000000504047212 */ /* 0x000fe200078ec0ff */
[-C--:B------:R-:W-:Y:S01]  /*127f0*/  FMUL.FTZ R36, R36, R18.reuse ;  /* 0x0000001224247220 */ /* 0x080fe20000410000 */
[--C-:B------:R-:W-:Y:S01]  /*12800*/  HSET2.LE.AND R5, R20, R0.reuse, PT ;  /* 0x0000000014057233 */ /* 0x100fe20003803000 */
[-C--:B------:R-:W-:Y:S01]  /*12810*/  FMUL.FTZ R37, R37, R18.reuse ;  /* 0x0000001225257220 */ /* 0x080fe20000410000 */
[----:B------:R-:W3:Y:S01]  /*12820*/  LDSM.16.MT88.4 R20, [R205+0xa000] ;  /* 0x00a00000cd14783b */ /* 0x000ee20000004200 */
[-C--:B------:R-:W-:Y:S01]  /*12830*/  FMUL.FTZ R164, R164, R18.reuse ;  /* 0x00000012a4a47220 */ /* 0x080fe20000410000 */
[----:B------:R-:W-:Y:S01]  /*12840*/  FMUL.FTZ R165, R165, R18 ;  /* 0x00000012a5a57220 */ /* 0x000fe20000410000 */
[----:B------:R-:W-:Y:S01]  /*12850*/  LOP3.LUT R5, R5, R3, RZ, 0xc0, !PT ;  /* 0x0000000305057212 */ /* 0x000fe200078ec0ff */
[-C--:B-1----:R-:W-:Y:S01]  /*12860*/  FMUL.FTZ R144, R144, R16.reuse ;  /* 0x0000001090907220 */ /* 0x082fe20000410000 */
[--C-:B------:R-:W-:Y:S01]  /*12870*/  HSET2.LE.AND R3, R25, R0.reuse, PT ;  /* 0x0000000019037233 */ /* 0x100fe20003803000 */
[-C--:B------:R-:W-:Y:S01]  /*12880*/  FMUL.FTZ R145, R145, R16.reuse ;  /* 0x0000001091917220 */ /* 0x080fe20000410000 */
[----:B------:R-:W-:Y:S01]  /*12890*/  F2FP.BF16.F32.PACK_AB R9, R180, R133 ;  /* 0x00000085b409723e */ /* 0x000fe200000010ff */
[-C--:B------:R-:W-:Y:S01]  /*128a0*/  FMUL.FTZ R156, R156, R16.reuse ;  /* 0x000000109c9c7220 */ /* 0x080fe20000410000 */
[-C--:B------:R-:W-:Y:S01]  /*128b0*/  FMUL.FTZ R157, R157, R16.reuse ;  /* 0x000000109d9d7220 */ /* 0x080fe20000410000 */
[----:B------:R-:W-:Y:S01]  /*128c0*/  LOP3.LUT R7, R3, R7, RZ, 0xc0, !PT ;  /* 0x0000000703077212 */ /* 0x000fe200078ec0ff */
[----:B------:R-:W-:Y:S01]  /*128d0*/  FMUL.FTZ R160, R160, R16 ;  /* 0x00000010a0a07220 */ /* 0x000fe20000410000 */
[--C-:B------:R-:W-:Y:S01]  /*128e0*/  HSET2.LE.AND R3, R24, R0.reuse, PT ;  /* 0x0000000018037233 */ /* 0x100fe20003803000 */
[----:B--2---:R-:W-:Y:S01]  /*128f0*/  FMUL.FTZ R146, R146, R15 ;  /* 0x0000000f92927220 */ /* 0x004fe20000410000 */
[----:B------:R-:W-:Y:S01]  /*12900*/  F2FP.BF16.F32.PACK_AB R8, R181, R249 ;  /* 0x000000f9b508723e */ /* 0x000fe200000010ff */
[-C--:B------:R-:W-:Y:S01]  /*12910*/  FMUL.FTZ R147, R147, R15.reuse ;  /* 0x0000000f93937220 */ /* 0x080fe20000410000 */
[-C--:B------:R-:W-:Y:S01]  /*12920*/  FMUL.FTZ R158, R158, R15.reuse ;  /* 0x0000000f9e9e7220 */ /* 0x080fe20000410000 */
[-C--:B------:R-:W-:Y:S01]  /*12930*/  FMUL.FTZ R159, R159, R15.reuse ;  /* 0x0000000f9f9f7220 */ /* 0x080fe20000410000 */
[----:B------:R-:W-:Y:S01]  /*12940*/  LOP3.LUT R8, R3, R8, RZ, 0xc0, !PT ;  /* 0x0000000803087212 */ /* 0x000fe200078ec0ff */
[----:B------:R-:W-:Y:S01]  /*12950*/  FMUL.FTZ R161, R161, R16 ;  /* 0x00000010a1a17220 */ /* 0x000fe20000410000 */
[----:B------:R-:W-:Y:S01]  /*12960*/  HSET2.LE.AND R3, R19, R0, PT ;  /* 0x0000000013037233 */ /* 0x000fe20003803000 */
[----:B------:R-:W-:Y:S01]  /*12970*/  FMUL.FTZ R162, R162, R15 ;  /* 0x0000000fa2a27220 */ /* 0x000fe20000410000 */
[----:B------:R-:W-:Y:S01]  /*12980*/  MOV R19, R27 ;  /* 0x0000001b00137202 */ /* 0x000fe20000000f00 */
[----:B------:R-:W-:Y:S01]  /*12990*/  FMUL.FTZ R163, R163, R15 ;  /* 0x0000000fa3a37220 */ /* 0x000fe20000410000 */
[----:B------:R-:W-:Y:S01]  /*129a0*/  FMUL.FTZ R167, R167, R17 ;  /* 0x00000011a7a77220 */ /* 0x000fe20000410000 */
[----:B------:R-:W-:Y:S01]  /*129b0*/  LOP3.LUT R9, R3, R9, RZ, 0xc0, !PT ;  /* 0x0000000903097212 */ /* 0x000fe200078ec0ff */
[----:B------:R-:W-:-:S02]  /*129c0*/  IMAD.MOV.U32 R3, RZ, RZ, R26 ;  /* 0x000000ffff037224 */ /* 0x000fc400078e001a */
[-C--:B------:R-:W-:Y:S01]  /*129d0*/  FMUL.FTZ R168, R168, R18.reuse ;  /* 0x00000012a8a87220 */ /* 0x080fe20000410000 */
[----:B------:R-:W1:Y:S01]  /*129e0*/  LDSM.16.MT88.4 R24, [R207+0xa000] ;  /* 0x00a00000cf18783b */ /* 0x000e620000004200 */
        /* <DEDUP_REMOVED lines=11> */
[-C--:B---3--:R-:W-:Y:S01]  /*12aa0*/  HMMA.16816.F32.BF16 R144, R4, R20.reuse, R144 ;  /* 0x000000140490723c */ /* 0x088fe20000041890 */
[-C--:B------:R-:W-:Y:S01]  /*12ab0*/  FMUL.FTZ R48, R48, R18.reuse ;  /* 0x0000001230307220 */ /* 0x080fe20000410000 */
[----:B------:R-:W-:Y:S01]  /*12ac0*/  FMUL.FTZ R49, R49, R18 ;  /* 0x0000001231317220 */ /* 0x000fe20000410000 */
[----:B------:R-:W-:Y:S01]  /*12ad0*/  FMUL.FTZ R50, R50, R17 ;  /* 0x0000001132327220 */ /* 0x000fe20000410000 */
[-C--:B------:R-:W-:Y:S01]  /*12ae0*/  FMUL.FTZ R44, R44, R16.reuse ;  /* 0x000000102c2c7220 */ /* 0x080fe20000410000 */
[-C--:B------:R-:W-:Y:S01]  /*12af0*/  FMUL.FTZ R45, R45, R16.reuse ;  /* 0x000000102d2d7220 */ /* 0x080fe20000410000 */
[----:B------:R-:W-:Y:S01]  /*12b00*/  HMMA.16816.F32.BF16 R148, R8, R20, R148 ;  /* 0x000000140894723c */ /* 0x000fe20000041894 */
[-C--:B------:R-:W-:Y:S01]  /*12b10*/  FMUL.FTZ R46, R46, R15.reuse ;  /* 0x0000000f2e2e7220 */ /* 0x080fe20000410000 */
[----:B------:R-:W-:Y:S01]  /*12b20*/  FMUL.FTZ R47, R47, R15 ;  /* 0x0000000f2f2f7220 */ /* 0x000fe20000410000 */
[----:B------:R-:W-:Y:S01]  /*12b30*/  FMUL.FTZ R51, R51, R17 ;  /* 0x0000001133337220 */ /* 0x000fe20000410000 */
[----:B------:R-:W-:Y:S01]  /*12b40*/  LDSM.16.MT88.4 R28, [R209+0xa000] ;  /* 0x00a00000d11c783b */ /* 0x000fe20000004200 */
[-C--:B------:R-:W-:Y:S01]  /*12b50*/  FMUL.FTZ R124, R124, R16.reuse ;  /* 0x000000107c7c7220 */ /* 0x080fe20000410000 */
[-C--:B------:R-:W-:Y:S01]  /*12b60*/  HMMA.16816.F32.BF16 R156, R4, R22.reuse, R156 ;  /* 0x00000016049c723c */ /* 0x080fe2000004189c */
[-C--:B------:R-:W-:Y:S01]  /*12b70*/  FMUL.FTZ R125, R125, R16.reuse ;  /* 0x000000107d7d7220 */ /* 0x080fe20000410000 */
[-C--:B------:R-:W-:Y:S01]  /*12b80*/  FMUL.FTZ R126, R126, R15.reuse ;  /* 0x0000000f7e7e7220 */ /* 0x080fe20000410000 */
[----:B------:R-:W-:Y:S01]  /*12b90*/  FMUL.FTZ R127, R127, R15 ;  /* 0x0000000f7f7f7220 */ /* 0x000fe20000410000 */
        /* <DEDUP_REMOVED lines=9> */
[----:B------:R-:W-:Y:S01]  /*12c30*/  MOV R154, R34 ;  /* 0x00000022009a7202 */ /* 0x000fe20000000f00 */
[-C--:B------:R-:W-:Y:S01]  /*12c40*/  FMUL.FTZ R77, R77, R16.reuse ;  /* 0x000000104d4d7220 */ /* 0x080fe20000410000 */
[----:B------:R-:W-:Y:S01]  /*12c50*/  LDSM.16.MT88.4 R32, [R210+0xb000] ;  /* 0x00b00000d220783b */ /* 0x000fe20000004200 */
[-C--:B-1----:R-:W-:Y:S01]  /*12c60*/  HMMA.16816.F32.BF16 R160, R4, R24.reuse, R160 ;  /* 0x0000001804a0723c */ /* 0x082fe200000418a0 */
        /* <DEDUP_REMOVED lines=23> */
[-C--:B------:R-:W-:Y:S01]  /*12de0*/  FMUL.FTZ R109, R109, R16.reuse ;  /* 0x000000106d6d7220 */ /* 0x080fe20000410000 */
[----:B------:R-:W-:Y:S01]  /*12df0*/  MOV R171, R203 ;  /* 0x000000cb00ab7202 */ /* 0x000fe20000000f00 */
[-C--:B------:R-:W-:Y:S01]  /*12e00*/  FMUL.FTZ R120, R120, R16.reuse ;  /* 0x0000001078787220 */ /* 0x080fe20000410000 */
[-C--:B------:R-:W-:Y:S01]  /*12e10*/  FMUL.FTZ R94, R94, R15.reuse ;  /* 0x0000000f5e5e7220 */ /* 0x080fe20000410000 */
[-C--:B------:R-:W-:Y:S01]  /*12e20*/  FMUL.FTZ R95, R95, R15.reuse ;  /* 0x0000000f5f5f7220 */ /* 0x080fe20000410000 */
[----:B------:R-:W-:Y:S01]  /*12e30*/  FMUL.FTZ R121, R121, R16 ;  /* 0x0000001079797220 */ /* 0x000fe20000410000 */
[-C--:B------:R-:W-:Y:S01]  /*12e40*/  FMUL.FTZ R106, R106, R15.reuse ;  /* 0x0000000f6a6a7220 */ /* 0x080fe20000410000 */
[-C--:B--2---:R-:W-:Y:S01]  /*12e50*/  HMMA.16816.F32.BF16 R236, R8, R20.reuse, R36 ;  /* 0x0000001408ec723c */ /* 0x084fe20000041824 */
[----:B------:R-:W2:Y:S01]  /*12e60*/  LDSM.16.MT88.4 R36, [R209+0xb000] ;  /* 0x00b00000d124783b */ /* 0x000ea20000004200 */
        /* <DEDUP_REMOVED lines=10> */
[-C--:B------:R-:W-:Y:S01]  /*12f10*/  HMMA.16816.F32.BF16 R44, R4, R22.reuse, R44 ;  /* 0x00000016042c723c */ /* 0x080fe2000004182c */
[----:B------:R-:W-:Y:S01]  /*12f20*/  MOV R170, R251 ;  /* 0x000000fb00aa7202 */ /* 0x000fe20000000f00 */
[-C--:B------:R-:W-:Y:S01]  /*12f30*/  FMUL.FTZ R68, R68, R18.reuse ;  /* 0x0000001244447220 */ /* 0x080fe20000410000 */
[-C--:B------:R-:W-:Y:S01]  /*12f40*/  FMUL.FTZ R69, R69, R18.reuse ;  /* 0x0000001245457220 */ /* 0x080fe20000410000 */
[-C--:B------:R-:W-:Y:S01]  /*12f50*/  FMUL.FTZ R70, R70, R17.reuse ;  /* 0x0000001146467220 */ /* 0x080fe20000410000 */
[-C--:B------:R-:W-:Y:S01]  /*12f60*/  FMUL.FTZ R71, R71, R17.reuse ;  /* 0x0000001147477220 */ /* 0x080fe20000410000 */
[----:B------:R-:W-:Y:S01]  /*12f70*/  HMMA.16816.F32.BF16 R196, R8, R22, R48 ;  /* 0x0000001608c4723c */ /* 0x000fe20000041830 */
[----:B------:R-:W3:Y:S01]  /*12f80*/  LDSM.16.MT88.4 R20, [R205+0xb000] ;  /* 0x00b00000cd14783b */ /* 0x000ee20000004200 */
[-C--:B------:R-:W-:Y:S01]  /*12f90*/  FMUL.FTZ R84, R84, R18.reuse ;  /* 0x0000001254547220 */ /* 0x080fe20000410000 */
[----:B------:R-:W-:Y:S01]  /*12fa0*/  FMUL.FTZ R85, R85, R18 ;  /* 0x0000001255557220 */ /* 0x000fe20000410000 */
[-C--:B------:R-:W-:Y:S01]  /*12fb0*/  FMUL.FTZ R86, R86, R17.reuse ;  /* 0x0000001156567220 */ /* 0x080fe20000410000 */
[----:B------:R-:W-:Y:S01]  /*12fc0*/  FMUL.FTZ R87, R87, R17 ;  /* 0x0000001157577220 */ /* 0x000fe20000410000 */
[C---:B------:R-:W-:Y:S01]  /*12fd0*/  HMMA.16816.F32.BF16 R56, R4.reuse, R28, R56 ;  /* 0x0000001c0438723c */ /* 0x040fe20000041838 */
[----:B------:R-:W-:Y:S01]  /*12fe0*/  MOV R48, R3 ;  /* 0x0000000300307202 */ /* 0x000fe20000000f00 */
[--C-:B------:R-:W-:Y:S01]  /*12ff0*/  FFMA.FTZ R3, R190, UR38, -R2.reuse ;  /* 0x00000026be037c23 */ /* 0x100fe20008010802 */
[----:B------:R-:W-:Y:S01]  /*13000*/  MOV R168, R132 ;  /* 0x0000008400a87202 */ /* 0x000fe20000000f00 */
[-C--:B------:R-:W-:Y:S01]  /*13010*/  FMUL.FTZ R80, R80, R18.reuse ;  /* 0x0000001250507220 */ /* 0x080fe20000410000 */
[----:B------:R-:W-:Y:S01]  /*13020*/  MOV R169, R135 ;  /* 0x0000008700a97202 */ /* 0x000fe20000000f00 */
[----:B------:R4:W-:Y:S01]  /*13030*/  MUFU.EX2 R249, R3 ;  /* 0x0000000300f97308 */ /* 0x0009e20000000800 */
[C---:B------:R-:W-:Y:S01]  /*13040*/  HMMA.16816.F32.BF16 R60, R4.reuse, R30, R60 ;  /* 0x0000001e043c723c */ /* 0x040fe2000004183c */
[-C--:B------:R-:W-:Y:S01]  /*13050*/  FMUL.FTZ R81, R81, R18.reuse ;  /* 0x0000001251517220 */ /* 0x080fe20000410000 */
[-C--:B------:R-:W-:Y:S01]  /*13060*/  FMUL.FTZ R82, R82, R17.reuse ;  /* 0x0000001152527220 */ /* 0x080fe20000410000 */
[----:B------:R-:W-:Y:S01]  /*13070*/  FMUL.FTZ R83, R83, R17 ;  /* 0x0000001153537220 */ /* 0x000fe20000410000 */
[----:B------:R-:W-:Y:S01]  /*13080*/  MOV R49, R137 ;  /* 0x0000008900317202 */ /* 0x000fe20000000f00 */
[----:B------:R-:W-:Y:S01]  /*13090*/  FMUL.FTZ R96, R96, R18 ;  /* 0x0000001260607220 */ /* 0x000fe20000410000 */
[C---:B-1----:R-:W-:Y:S01]  /*130a0*/  HMMA.16816.F32.BF16 R88, R4.reuse, R24, R88 ;  /* 0x000000180458723c */ /* 0x042fe20000041858 */
[----:B------:R-:W-:Y:S01]  /*130b0*/  MOV R153, R138 ;  /* 0x0000008a00997202 */ /* 0x000fe20000000f00 */
[-C--:B------:R-:W-:Y:S01]  /*130c0*/  FMUL.FTZ R97, R97, R18.reuse ;  /* 0x0000001261617220 */ /* 0x080fe20000410000 */
[-C--:B------:R-:W-:Y:S01]  /*130d0*/  FMUL.FTZ R98, R98, R17.reuse ;  /* 0x0000001162627220 */ /* 0x080fe20000410000 */
[-C--:B------:R-:W-:Y:S01]  /*130e0*/  FMUL.FTZ R99, R99, R17.reuse ;  /* 0x0000001163637220 */ /* 0x080fe20000410000 */
[-C--:B------:R-:W-:Y:S01]  /*130f0*/  FMUL.FTZ R64, R64, R18.reuse ;  /* 0x0000001240407220 */ /* 0x080fe20000410000 */
[C---:B--2---:R-:W-:Y:S01]  /*13100*/  HMMA.16816.F32.BF16 R176, R4.reuse, R38, R124 ;  /* 0x0000002604b0723c */ /* 0x044fe2000004187c */
[-C--:B------:R-:W-:Y:S01]  /*13110*/  FMUL.FTZ R65, R65, R18.reuse ;  /* 0x0000001241417220 */ /* 0x080fe20000410000 */
[-C--:B------:R-:W-:Y:S01]  /*13120*/  FMUL.FTZ R66, R66, R17.reuse ;  /* 0x0000001142427220 */ /* 0x080fe20000410000 */
[----:B------:R-:W-:Y:S01]  /*13130*/  FMUL.FTZ R67, R67, R17 ;  /* 0x0000001143437220 */ /* 0x000fe20000410000 */
[----:B----4-:R-:W-:Y:S01]  /*13140*/  FFMA.FTZ R3, R189, UR38, -R2 ;  /* 0x00000026bd037c23 */ /* 0x010fe20008010802 */
[----:B------:R-:W-:Y:S01]  /*13150*/  FMUL.FTZ R100, R100, R18 ;  /* 0x0000001264647220 */ /* 0x000fe20000410000 */
[C---:B------:R-:W-:Y:S01]  /*13160*/  HMMA.16816.F32.BF16 R92, R4.reuse, R26, R92 ;  /* 0x0000001a045c723c */ /* 0x040fe2000004185c */
[----:B------:R-:W-:Y:S01]  /*13170*/  IMAD.MOV.U32 R127, RZ, RZ, R250 ;  /* 0x000000ffff7f7224 */ /* 0x000fe200078e00fa */
[----:B------:R-:W-:Y:S01]  /*13180*/  MOV R125, R182 ;  /* 0x000000b6007d7202 */ /* 0x000fe20000000f00 */
[----:B------:R1:W-:Y:S01]  /*13190*/  MUFU.EX2 R250, R3 ;  /* 0x0000000300fa7308 */ /* 0x0003e20000000800 */
[----:B------:R-:W-:Y:S01]  /*131a0*/  MOV R126, R183 ;  /* 0x000000b7007e7202 */ /* 0x000fe20000000f00 */
[----:B------:R-:W-:Y:S01]  /*131b0*/  FMUL.FTZ R101, R101, R18 ;  /* 0x0000001265657220 */ /* 0x000fe20000410000 */
[----:B------:R-:W-:Y:S01]  /*131c0*/  HMMA.16816.F32.BF16 R104, R4, R32, R104 ;  /* 0x000000200468723c */ /* 0x000fe20000041868 */
[----:B------:R-:W-:Y:S01]  /*131d0*/  MOV R124, R19 ;  /* 0x00000013007c7202 */ /* 0x000fe20000000f00 */
[----:B------:R-:W-:-:S02]  /*131e0*/  IMAD.MOV.U32 R19, RZ, RZ, R134 ;  /* 0x000000ffff137224 */ /* 0x000fc400078e0086 */
[-C--:B------:R-:W-:Y:S01]  /*131f0*/  FMUL.FTZ R102, R102, R17.reuse ;  /* 0x0000001166667220 */ /* 0x080fe20000410000 */
[-C--:B------:R-:W-:Y:S01]  /*13200*/  FMUL.FTZ R103, R103, R17.reuse ;  /* 0x0000001167677220 */ /* 0x080fe20000410000 */
[-C--:B------:R-:W-:Y:S01]  /*13210*/  FMUL.FTZ R112, R112, R18.reuse ;  /* 0x0000001270707220 */ /* 0x080fe20000410000 */
[C---:B---3--:R-:W-:Y:S01]  /*13220*/  HMMA.16816.F32.BF16 R72, R4.reuse, R20, R72 ;  /* 0x000000140448723c */ /* 0x048fe20000041848 */
[-C--:B------:R-:W-:Y:S01]  /*13230*/  FMUL.FTZ R113, R113, R18.reuse ;  /* 0x0000001271717220 */ /* 0x080fe20000410000 */
[-C--:B------:R-:W-:Y:S01]  /*13240*/  FMUL.FTZ R114, R114, R17.reuse ;  /* 0x0000001172727220 */ /* 0x080fe20000410000 */
[-C--:B------:R-:W-:Y:S01]  /*13250*/  FMUL.FTZ R115, R115, R17.reuse ;  /* 0x0000001173737220 */ /* 0x080fe20000410000 */
[-C--:B------:R-:W-:Y:S01]  /*13260*/  FMUL.FTZ R116, R116, R18.reuse ;  /* 0x0000001274747220 */ /* 0x080fe20000410000 */
[-C--:B------:R-:W-:Y:S01]  /*13270*/  FMUL.FTZ R117, R117, R18.reuse ;  /* 0x0000001275757220 */ /* 0x080fe20000410000 */
[C---:B------:R-:W-:Y:S01]  /*13280*/  HMMA.16816.F32.BF16 R76, R4.reuse, R22, R76 ;  /* 0x00000016044c723c */ /* 0x040fe2000004184c */
[-C--:B------:R-:W-:Y:S01]  /*13290*/  FMUL.FTZ R118, R118, R17.reuse ;  /* 0x0000001176767220 */ /* 0x080fe20000410000 */
[--C-:B-1----:R-:W-:Y:S01]  /*132a0*/  FFMA.FTZ R3, R184, UR38, -R2.reuse ;  /* 0x00000026b8037c23 */ /* 0x102fe20008010802 */
[----:B------:R-:W-:Y:S01]  /*132b0*/  FFMA.FTZ R2, R142, UR38, -R2 ;  /* 0x000000268e027c23 */ /* 0x000fe20008010802 */
[-C--:B------:R-:W-:Y:S01]  /*132c0*/  FMUL.FTZ R119, R119, R17.reuse ;  /* 0x0000001177777220 */ /* 0x080fe20000410000 */
[-C--:B------:R-:W-:Y:S01]  /*132d0*/  FMUL.FTZ R128, R128, R18.reuse ;  /* 0x0000001280807220 */ /* 0x080fe20000410000 */
[C---:B------:R-:W-:Y:S01]  /*132e0*/  HMMA.16816.F32.BF16 R108, R4.reuse, R34, R108 ;  /* 0x00000022046c723c */ /* 0x040fe2000004186c */
[----:B------:R1:W-:Y:S01]  /*132f0*/  MUFU.EX2 R203, R2 ;  /* 0x0000000200cb7308 */ /* 0x0003e20000000800 */
[----:B------:R-:W-:Y:S01]  /*13300*/  FMUL.FTZ R129, R129, R18 ;  /* 0x0000001281817220 */ /* 0x000fe20000410000 */
[-C--:B------:R-:W-:Y:S01]  /*13310*/  FMUL.FTZ R130, R130, R17.reuse ;  /* 0x0000001182827220 */ /* 0x080fe20000410000 */
[----:B------:R-:W-:Y:S01]  /*13320*/  FMUL.FTZ R131, R131, R17 ;  /* 0x0000001183837220 */ /* 0x000fe20000410000 */
[----:B------:R-:W-:Y:S01]  /*13330*/  IMAD.MOV.U32 R51, RZ, RZ, R181 ;  /* 0x000000ffff337224 */ /* 0x000fe200078e00b5 */
[----:B------:R-:W-:Y:S01]  /*13340*/  HMMA.16816.F32.BF16 R120, R4, R36, R120 ;  /* 0x000000240478723c */ /* 0x000fe20000041878 */
[----:B------:R-:W-:-:S02]  /*13350*/  MOV R50, R180 ;  /* 0x000000b400327202 */ /* 0x000fc40000000f00 */
[----:B------:R-:W-:Y:S03]  /*13360*/  MUFU.EX2 R251, R3 ;  /* 0x0000000300fb7308 */ /* 0x000fe60000000800 */
[C---:B------:R-:W-:Y:S01]  /*13370*/  HMMA.16816.F32.BF16 R52, R8.reuse, R28, R52 ;  /* 0x0000001c0834723c */ /* 0x040fe20000041834 */
[----:B------:R-:W-:Y:S01]  /*13380*/  IMAD.MOV.U32 R6, RZ, RZ, R155 ;  /* 0x000000ffff067224 */ /* 0x000fe200078e009b */
[----:B------:R-:W-:Y:S01]  /*13390*/  MOV R7, R154 ;  /* 0x0000009a00077202 */ /* 0x000fe20000000f00 */
[--C-:B------:R-:W-:Y:S01]  /*133a0*/  FFMA.FTZ R4, R143, UR38, -R14.reuse ;  /* 0x000000268f047c23 */ /* 0x100fe2000801080e */
[----:B------:R-:W-:Y:S01]  /*133b0*/  MOV R5, R139 ;  /* 0x0000008b00057202 */ /* 0x000fe20000000f00 */
[----:B------:R-:W-:Y:S02]  /*133c0*/  IMAD.MOV.U32 R155, RZ, RZ, R133 ;  /* 0x000000ffff9b7224 */ /* 0x000fe400078e0085 */
[----:B-1----:R-:W-:Y:S01]  /*133d0*/  FFMA.FTZ R2, R192, UR38, -R14 ;  /* 0x00000026c0027c23 */ /* 0x002fe2000801080e */
[----:B------:R-:W-:Y:S01]  /*133e0*/  IMAD.MOV.U32 R29, RZ, RZ, R6 ;  /* 0x000000ffff1d7224 */ /* 0x000fe200078e0006 */
[----:B------:R-:W-:Y:S01]  /*133f0*/  MOV R192, R5 ;  /* 0x0000000500c07202 */ /* 0x000fe20000000f00 */
[----:B------:R-:W-:Y:S01]  /*13400*/  HMMA.16816.F32.BF16 R68, R8, R20, R68 ;  /* 0x000000140844723c */ /* 0x000fe20000041844 */
[----:B------:R1:W-:Y:S01]  /*13410*/  MUFU.EX2 R189, R2 ;  /* 0x0000000200bd7308 */ /* 0x0003e20000000800 */
[----:B------:R-:W-:-:S02]  /*13420*/  MOV R6, R7 ;  /* 0x0000000700067202 */ /* 0x000fc40000000f00 */
[----:B------:R-:W-:Y:S02]  /*13430*/  MOV R154, R136 ;  /* 0x00000088009a7202 */ /* 0x000fe40000000f00 */
[C---:B------:R-:W-:Y:S03]  /*13440*/  HMMA.16816.F32.BF16 R84, R8.reuse, R24, R84 ;  /* 0x000000180854723c */ /* 0x040fe60000041854 */
[----:B------:R-:W-:Y:S03]  /*13450*/  MUFU.EX2 R190, R4 ;  /* 0x0000000400be7308 */ /* 0x000fe60000000800 */
[----:B------:R-:W-:Y:S01]  /*13460*/  HMMA.16816.F32.BF16 R136, R8, R22, R80 ;  /* 0x000000160888723c */ /* 0x000fe20000041850 */
[----:B------:R-:W-:Y:S01]  /*13470*/  LDSM.16.MT88.4 R80, [R205+0xb800] ;  /* 0x00b80000cd50783b */ /* 0x000fe20000004200 */
[----:B-1----:R-:W-:-:S04]  /*13480*/  FFMA.FTZ R2, R185, UR38, -R14 ;  /* 0x00000026b9027c23 */ /* 0x002fc8000801080e */
[C---:B------:R-:W-:Y:S01]  /*13490*/  HMMA.16816.F32.BF16 R132, R8.reuse, R26, R96 ;  /* 0x0000001a0884723c */ /* 0x040fe20000041860 */
[----:B------:R-:W-:Y:S01]  /*134a0*/  FFMA.FTZ R22, R188, UR38, -R12 ;  /* 0x00000026bc167c23 */ /* 0x000fe2000801080c */
[----:B------:R-:W-:Y:S01]  /*134b0*/  IMAD.MOV.U32 R188, RZ, RZ, R50 ;  /* 0x000000ffffbc7224 */ /* 0x000fe200078e0032 */
[----:B------:R1:W-:Y:S01]  /*134c0*/  MUFU.EX2 R185, R2 ;  /* 0x0000000200b97308 */ /* 0x0003e20000000800 */
[----:B------:R-:W-:Y:S01]  /*134d0*/  IMAD.MOV.U32 R50, RZ, RZ, R154 ;  /* 0x000000ffff327224 */ /* 0x000fe200078e009a */
[----:B------:R-:W-:Y:S01]  /*134e0*/  LDSM.16.MT88.4 R96, [R207+0xb800] ;  /* 0x00b80000cf60783b */ /* 0x000fe20000004200 */
[C---:B------:R-:W-:Y:S01]  /*134f0*/  HMMA.16816.F32.BF16 R180, R8.reuse, R30, R64 ;  /* 0x0000001e08b4723c */ /* 0x040fe20000041840 */
[----:B------:R-:W-:Y:S02]  /*13500*/  FFMA.FTZ R26, R201, UR38, -R14 ;  /* 0x00000026c91a7c23 */ /* 0x000fe4000801080e */
[----:B------:R-:W-:Y:S03]  /*13510*/  LDSM.16.MT88.4 R64, [R209+0xa800] ;  /* 0x00a80000d140783b */ /* 0x000fe60000004200 */
[C---:B------:R-:W-:Y:S01]  /*13520*/  HMMA.16816.F32.BF16 R100, R8.reuse, R32, R100 ;  /* 0x000000200864723c */ /* 0x040fe20000041864 */
[----:B------:R-:W-:Y:S05]  /*13530*/  MUFU.EX2 R26, R26 ;  /* 0x0000001a001a7308 */ /* 0x000fea0000000800 */
[----:B------:R-:W-:Y:S01]  /*13540*/  HMMA.16816.F32.BF16 R32, R8, R34, R112 ;  /* 0x000000220820723c */ /* 0x000fe20000041870 */
[----:B------:R-:W-:Y:S01]  /*13550*/  LDSM.16.MT88.4 R112, [R210+0xb800] ;  /* 0x00b80000d270783b */ /* 0x000fe20000004200 */
[----:B-1----:R-:W-:-:S04]  /*13560*/  IMAD.WIDE.U32 R2, R141, -0x2daee0ad, RZ ;  /* 0xd2511f538d027825 */ /* 0x002fc800078e00ff */
[----:B------:R-:W-:Y:S01]  /*13570*/  HMMA.16816.F32.BF16 R116, R8, R36, R116 ;  /* 0x000000240874723c */ /* 0x000fe20000041874 */
[----:B------:R-:W-:Y:S02]  /*13580*/  LOP3.LUT R5, R3, UR23, R140, 0x96, !PT ;  /* 0x0000001703057c12 */ /* 0x000fe4000f8e968c */
[----:B------:R-:W-:Y:S01]  /*13590*/  LOP3.LUT R7, R2, 0xffff, RZ, 0xc0, !PT ;  /* 0x0000ffff02077812 */ /* 0x000fe200078ec0ff */
[----:B------:R-:W-:Y:S01]  /*135a0*/  FFMA.FTZ R3, R194, UR38, -R13 ;  /* 0x00000026c2037c23 */ /* 0x000fe2000801080d */
[----:B------:R-:W-:Y:S02]  /*135b0*/  MOV R194, R125 ;  /* 0x0000007d00c27202 */ /* 0x000fe40000000f00 */
[----:B------:R-:W-:Y:S01]  /*135c0*/  MOV R125, R126 ;  /* 0x0000007e007d7202 */ /* 0x000fe20000000f00 */
[----:B------:R-:W-:Y:S01]  /*135d0*/  IMAD.MOV.U32 R126, RZ, RZ, R127 ;  /* 0x000000ffff7e7224 */ /* 0x000fe200078e007f */
[----:B------:R-:W-:Y:S01]  /*135e0*/  MOV R127, R168 ;  /* 0x000000a8007f7202 */ /* 0x000fe20000000f00 */
[----:B------:R1:W-:Y:S01]  /*135f0*/  MUFU.EX2 R184, R3 ;  /* 0x0000000300b87308 */ /* 0x0003e20000000800 */
[----:B------:R-:W-:Y:S01]  /*13600*/  MOV R168, R169 ;  /* 0x000000a900a87202 */ /* 0x000fe20000000f00 */
[----:B------:R-:W-:Y:S01]  /*13610*/  IMAD.MOV.U32 R201, RZ, RZ, R126 ;  /* 0x000000ffffc97224 */ /* 0x000fe200078e007e */
[----:B------:R-:W-:-:S02]  /*13620*/  MOV R169, R19 ;  /* 0x0000001300a97202 */ /* 0x000fc40000000f00 */
[----:B------:R-:W-:Y:S02]  /*13630*/  LOP3.LUT R21, R2, 0xff, RZ, 0xc0, !PT ;  /* 0x000000ff02157812 */ /* 0x000fe400078ec0ff */
[--C-:B------:R-:W-:Y:S02]  /*13640*/  SHF.R.U32.HI R19, RZ, 0x10, R2.reuse ;  /* 0x00000010ff137819 */ /* 0x100fe40000011602 */
[----:B------:R-:W-:Y:S02]  /*13650*/  SHF.R.U32.HI R25, RZ, 0x18, R2 ;  /* 0x00000018ff197819 */ /* 0x000fe40000011602 */
[----:B------:R-:W-:Y:S02]  /*13660*/  SHF.R.U32.HI R7, RZ, 0x8, R7 ;  /* 0x00000008ff077819 */ /* 0x000fe40000011607 */
[----:B------:R-:W-:Y:S02]  /*13670*/  MOV R126, R169 ;  /* 0x000000a9007e7202 */ /* 0x000fe40000000f00 */
[----:B------:R-:W-:Y:S01]  /*13680*/  PRMT R21, R21, 0x5410, R7 ;  /* 0x0000541015157816 */ /* 0x000fe20000000007 */
[----:B-1----:R-:W-:-:S04]  /*13690*/  IMAD.WIDE.U32 R2, R195, -0x2daee0ad, RZ ;  /* 0xd2511f53c3027825 */ /* 0x002fc800078e00ff */
[----:B------:R-:W-:Y:S01]  /*136a0*/  IMAD.MOV.U32 R195, RZ, RZ, R6 ;  /* 0x000000ffffc37224 */ /* 0x000fe200078e0006 */
[----:B------:R-:W-:Y:S01]  /*136b0*/  LOP3.LUT R4, R3, UR23, R248, 0x96, !PT ;  /* 0x0000001703047c12 */ /* 0x000fe2000f8e96f8 */
[--C-:B------:R-:W-:Y:S01]  /*136c0*/  FFMA.FTZ R6, R200, UR38, -R13.reuse ;  /* 0x00000026c8067c23 */ /* 0x100fe2000801080d */
[C---:B------:R-:W-:Y:S02]  /*136d0*/  LOP3.LUT R3, R2.reuse, 0xffff, RZ, 0xc0, !PT ;  /* 0x0000ffff02037812 */ /* 0x040fe400078ec0ff */
[----:B------:R-:W-:Y:S01]  /*136e0*/  LOP3.LUT R24, R2, 0xff, RZ, 0xc0, !PT ;  /* 0x000000ff02187812 */ /* 0x000fe200078ec0ff */
[----:B------:R1:W-:Y:S01]  /*136f0*/  MUFU.EX2 R143, R6 ;  /* 0x00000006008f7308 */ /* 0x0003e20000000800 */
[--C-:B------:R-:W-:Y:S02]  /*13700*/  SHF.R.U32.HI R20, RZ, 0x10, R2.reuse ;  /* 0x00000010ff147819 */ /* 0x100fe40000011602 */
[----:B------:R-:W-:Y:S01]  /*13710*/  SHF.R.U32.HI R23, RZ, 0x18, R2 ;  /* 0x00000018ff177819 */ /* 0x000fe20000011602 */
[----:B------:R-:W-:Y:S01]  /*13720*/  FFMA.FTZ R2, R191, UR38, -R13 ;  /* 0x00000026bf027c23 */ /* 0x000fe2000801080d */
[----:B------:R-:W-:-:S02]  /*13730*/  SHF.R.U32.HI R3, RZ, 0x8, R3 ;  /* 0x00000008ff037819 */ /* 0x000fc40000011603 */
[----:B------:R-:W-:Y:S01]  /*13740*/  MOV R200, R29 ;  /* 0x0000001d00c87202 */ /* 0x000fe20000000f00 */
[----:B------:R2:W-:Y:S01]  /*13750*/  MUFU.EX2 R142, R2 ;  /* 0x00000002008e7308 */ /* 0x0005e20000000800 */
[----:B------:R-:W-:Y:S01]  /*13760*/  HMMA.16816.F32.BF16 R28, R8, R38, R128 ;  /* 0x00000026081c723c */ /* 0x000fe20000041880 */
[--C-:B------:R-:W-:Y:S02]  /*13770*/  SHF.R.U32.HI R7, RZ, 0x18, R4.reuse ;  /* 0x00000018ff077819 */ /* 0x100fe40000011604 */
[----:B------:R-:W-:Y:S02]  /*13780*/  MOV R248, R124 ;  /* 0x0000007c00f87202 */ /* 0x000fe40000000f00 */
[----:B------:R-:W-:Y:S02]  /*13790*/  MOV R191, R125 ;  /* 0x0000007d00bf7202 */ /* 0x000fe40000000f00 */
[----:B------:R-:W-:Y:S02]  /*137a0*/  SHF.R.U32.HI R8, RZ, 0x10, R4 ;  /* 0x00000010ff087819 */ /* 0x000fe40000011604 */
[----:B-1----:R-:W-:-:S02]  /*137b0*/  LOP3.LUT R6, R19, 0xff, RZ, 0xc0, !PT ;  /* 0x000000ff13067812 */ /* 0x002fc400078ec0ff */
[----:B------:R-:W-:Y:S01]  /*137c0*/  PRMT R19, R24, 0x5410, R3 ;  /* 0x0000541018137816 */ /* 0x000fe20000000003 */
[----:B------:R-:W-:Y:S01]  /*137d0*/  IMAD.MOV.U32 R24, RZ, RZ, R170 ;  /* 0x000000ffff187224 */ /* 0x000fe200078e00aa */
[C---:B------:R-:W-:Y:S02]  /*137e0*/  LOP3.LUT R3, R5.reuse, 0xffff, RZ, 0xc0, !PT ;  /* 0x0000ffff05037812 */ /* 0x040fe400078ec0ff */
[----:B------:R-:W-:Y:S01]  /*137f0*/  LOP3.LUT R11, R5, 0xff, RZ, 0xc0, !PT ;  /* 0x000000ff050b7812 */ /* 0x000fe200078ec0ff */
[----:B--2---:R-:W-:Y:S01]  /*13800*/  FFMA.FTZ R2, R186, UR38, -R13 ;  /* 0x00000026ba027c23 */ /* 0x004fe2000801080d */
[----:B------:R-:W-:Y:S01]  /*13810*/  FFMA.FTZ R13, R193, UR38, -R12 ;  /* 0x00000026c10d7c23 */ /* 0x000fe2000801080c */
[----:B------:R-:W-:Y:S02]  /*13820*/  SHF.R.U32.HI R10, RZ, 0x18, R5 ;  /* 0x00000018ff0a7819 */ /* 0x000fe40000011605 */
[----:B------:R1:W2:Y:S01]  /*13830*/  MUFU.EX2 R141, R2 ;  /* 0x00000002008d7308 */ /* 0x0002a20000000800 */
[----:B------:R-:W-:-:S02]  /*13840*/  LOP3.LUT R9, R4, 0xff, RZ, 0xc0, !PT ;  /* 0x000000ff04097812 */ /* 0x000fc400078ec0ff */
[----:B------:R-:W-:Y:S02]  /*13850*/  MOV R193, R49 ;  /* 0x0000003100c17202 */ /* 0x000fe40000000f00 */
[----:B------:R-:W-:Y:S02]  /*13860*/  MOV R49, R155 ;  /* 0x0000009b00317202 */ /* 0x000fe40000000f00 */
[----:B------:R-:W-:Y:S01]  /*13870*/  MOV R186, R127 ;  /* 0x0000007f00ba7202 */ /* 0x000fe20000000f00 */
[----:B------:R-:W-:Y:S01]  /*13880*/  MUFU.EX2 R27, R13 ;  /* 0x0000000d001b7308 */ /* 0x000fe20000000800 */
[----:B------:R-:W-:Y:S01]  /*13890*/  MOV R127, R171 ;  /* 0x000000ab007f7202 */ /* 0x000fe20000000f00 */
[--C-:B-1----:R-:W-:Y:S01]  /*138a0*/  FFMA.FTZ R2, R202, UR38, -R12.reuse ;  /* 0x00000026ca027c23 */ /* 0x102fe2000801080c */
[----:B------:R-:W-:Y:S01]  /*138b0*/  FFMA.FTZ R12, R187, UR38, -R12 ;  /* 0x00000026bb0c7c23 */ /* 0x000fe2000801080c */
[----:B------:R-:W-:-:S04]  /*138c0*/  MOV R202, R48 ;  /* 0x0000003000ca7202 */ /* 0x000fc80000000f00 */
[----:B------:R1:W3:Y:S01]  /*138d0*/  MUFU.EX2 R140, R2 ;  /* 0x00000002008c7308 */ /* 0x0002e20000000800 */
[----:B------:R-:W-:Y:S02]  /*138e0*/  MOV R187, R51 ;  /* 0x0000003300bb7202 */ /* 0x000fe40000000f00 */
[----:B------:R-:W-:Y:S02]  /*138f0*/  MOV R51, R152 ;  /* 0x0000009800337202 */ /* 0x000fe40000000f00 */
[----:B------:R-:W-:Y:S02]  /*13900*/  MOV R48, R153 ;  /* 0x0000009900307202 */ /* 0x000fe40000000f00 */
[----:B------:R-:W4:Y:S01]  /*13910*/  LDSM.16.MT88.4 R152, [R205+0xa800] ;  /* 0x00a80000cd98783b */ /* 0x000f220000004200 */
[----:B-1----:R-:W-:Y:S02]  /*13920*/  LOP3.LUT R2, R20, 0xff, RZ, 0xc0, !PT ;  /* 0x000000ff14027812 */ /* 0x002fe400078ec0ff */
[----:B------:R-:W-:-:S02]  /*13930*/  PRMT R20, R6, 0x5410, R25 ;  /* 0x0000541006147816 */ /* 0x000fc40000000019 */
[----:B------:R-:W-:Y:S02]  /*13940*/  PRMT R14, R2, 0x5410, R23 ;  /* 0x00005410020e7816 */ /* 0x000fe40000000017 */
[----:B------:R-:W-:Y:S01]  /*13950*/  SHF.R.U32.HI R6, RZ, 0x10, R5 ;  /* 0x00000010ff067819 */ /* 0x000fe20000011605 */
[----:B------:R-:W-:Y:S01]  /*13960*/  MUFU.EX2 R23, R22 ;  /* 0x0000001600177308 */ /* 0x000fe20000000800 */
[----:B------:R-:W-:Y:S02]  /*13970*/  LOP3.LUT R2, R4, 0xffff, RZ, 0xc0, !PT ;  /* 0x0000ffff04027812 */ /* 0x000fe400078ec0ff */
[----:B------:R-:W-:Y:S02]  /*13980*/  SHF.R.U32.HI R5, RZ, 0x8, R3 ;  /* 0x00000008ff057819 */ /* 0x000fe40000011603 */
[----:B------:R-:W-:Y:S02]  /*13990*/  LOP3.LUT R4, R6, 0xff, RZ, 0xc0, !PT ;  /* 0x000000ff06047812 */ /* 0x000fe400078ec0ff */
[----:B------:R-:W-:Y:S01]  /*139a0*/  SHF.R.U32.HI R3, RZ, 0x8, R2 ;  /* 0x00000008ff037819 */ /* 0x000fe20000011602 */
[----:B------:R1:W5:Y:S01]  /*139b0*/  MUFU.EX2 R22, R12 ;  /* 0x0000000c00167308 */ /* 0x0003620000000800 */
[----:B------:R-:W-:-:S02]  /*139c0*/  LOP3.LUT R2, R8, 0xff, RZ, 0xc0, !PT ;  /* 0x000000ff08027812 */ /* 0x000fc400078ec0ff */
[----:B------:R-:W-:Y:S02]  /*139d0*/  PRMT R13, R4, 0x5410, R10 ;  /* 0x00005410040d7816 */ /* 0x000fe4000000000a */
[----:B------:R-:W-:Y:S02]  /*139e0*/  PRMT R10, R2, 0x5410, R7 ;  /* 0x00005410020a7816 */ /* 0x000fe40000000007 */
[--C-:B------:R-:W-:Y:S02]  /*139f0*/  HSET2.LE.AND R4, R20, R0.reuse, PT ;  /* 0x0000000014047233 */ /* 0x100fe40003803000 */
[--C-:B------:R-:W-:Y:S01]  /*13a00*/  HSET2.LE.AND R6, R19, R0.reuse, PT ;  /* 0x0000000013067233 */ /* 0x100fe20003803000 */
[----:B------:R-:W-:Y:S01]  /*13a10*/  IMAD.MOV.U32 R19, RZ, RZ, R48 ;  /* 0x000000ffff137224 */ /* 0x000fe200078e0030 */
[----:B--2---:R-:W-:Y:S02]  /*13a20*/  F2FP.BF16.F32.PACK_AB R7, R141, R142 ;  /* 0x0000008e8d07723e */ /* 0x004fe400000010ff */
[----:B------:R-:W-:-:S02]  /*13a30*/  HSET2.LE.AND R2, R21, R0, PT ;  /* 0x0000000015027233 */ /* 0x000fc40003803000 */
[----:B------:R-:W-:Y:S02]  /*13a40*/  MOV R21, R126 ;  /* 0x0000007e00157202 */ /* 0x000fe40000000f00 */
[----:B-1----:R-:W-:Y:S02]  /*13a50*/  PRMT R12, R11, 0x5410, R5 ;  /* 0x000054100b0c7816 */ /* 0x002fe40000000005 */
[----:B------:R-:W-:Y:S02]  /*13a60*/  PRMT R11, R9, 0x5410, R3 ;  /* 0x00005410090b7816 */ /* 0x000fe40000000003 */
[----:B------:R-:W-:Y:S02]  /*13a70*/  F2FP.BF16.F32.PACK_AB R5, R190, R185 ;  /* 0x000000b9be05723e */ /* 0x000fe400000010ff */
[----:B------:R-:W-:Y:S02]  /*13a80*/  LOP3.LUT R126, R6, R7, RZ, 0xc0, !PT ;  /* 0x00000007067e7212 */ /* 0x000fe400078ec0ff */
[----:B------:R-:W-:-:S02]  /*13a90*/  LOP3.LUT R131, R4, R5, RZ, 0xc0, !PT ;  /* 0x0000000504837212 */ /* 0x000fc400078ec0ff */
[----:B------:R-:W-:Y:S02]  /*13aa0*/  F2FP.BF16.F32.PACK_AB R5, R143, R184 ;  /* 0x000000b88f05723e */ /* 0x000fe400000010ff */
[----:B---3--:R-:W-:Y:S02]  /*13ab0*/  F2FP.BF16.F32.PACK_AB R7, R27, R140 ;  /* 0x0000008c1b07723e */ /* 0x008fe400000010ff */
[--C-:B------:R-:W-:Y:S02]  /*13ac0*/  HSET2.LE.AND R4, R11, R0.reuse, PT ;  /* 0x000000000b047233 */ /* 0x100fe40003803000 */
[----:B------:R-:W-:Y:S02]  /*13ad0*/  HSET2.LE.AND R6, R10, R0, PT ;  /* 0x000000000a067233 */ /* 0x000fe40003803000 */
[----:B------:R-:W-:Y:S02]  /*13ae0*/  F2FP.BF16.F32.PACK_AB R3, R203, R251 ;  /* 0x000000fbcb03723e */ /* 0x000fe400000010ff */
[----:B------:R-:W-:-:S02]  /*13af0*/  LOP3.LUT R124, R4, R5, RZ, 0xc0, !PT ;  /* 0x00000005047c7212 */ /* 0x000fc400078ec0ff */
[----:B------:R-:W-:Y:S02]  /*13b00*/  LOP3.LUT R125, R6, R7, RZ, 0xc0, !PT ;  /* 0x00000007067d7212 */ /* 0x000fe400078ec0ff */
[----:B------:R-:W1:Y:S01]  /*13b10*/  LDSM.16.MT88.4 R4, [R209+0xb800] ;  /* 0x00b80000d104783b */ /* 0x000e620000004200 */
[----:B------:R-:W-:Y:S02]  /*13b20*/  LOP3.LUT R130, R2, R3, RZ, 0xc0, !PT ;  /* 0x0000000302827212 */ /* 0x000fe400078ec0ff */
[--C-:B------:R-:W-:Y:S02]  /*13b30*/  HSET2.LE.AND R8, R14, R0.reuse, PT ;  /* 0x000000000e087233 */ /* 0x100fe40003803000 */
[----:B------:R-:W-:Y:S02]  /*13b40*/  HSET2.LE.AND R2, R12, R0, PT ;  /* 0x000000000c027233 */ /* 0x000fe40003803000 */
[----:B------:R-:W-:Y:S02]  /*13b50*/  MOV R25, R168 ;  /* 0x000000a800197202 */ /* 0x000fe40000000f00 */
[----:B------:R-:W-:Y:S01]  /*13b60*/  MOV R14, R49 ;  /* 0x00000031000e7202 */ /* 0x000fe20000000f00 */
[----:B------:R-:W2:Y:S01]  /*13b70*/  LDSM.16.MT88.4 R168, [R207+0xa800] ;  /* 0x00a80000cfa8783b */ /* 0x000ea20000004200 */
[----:B------:R-:W-:-:S02]  /*13b80*/  MOV R12, R50 ;  /* 0x00000032000c7202 */ /* 0x000fc40000000f00 */
[----:B------:R-:W-:Y:S02]  /*13b90*/  MOV R11, R51 ;  /* 0x00000033000b7202 */ /* 0x000fe40000000f00 */
[----:B------:R-:W3:Y:S01]  /*13ba0*/  LDSM.16.MT88.4 R48, [R210+0xa800] ;  /* 0x00a80000d230783b */ /* 0x000ee20000004200 */
[----:B-----5:R-:W-:Y:S02]  /*13bb0*/  F2FP.BF16.F32.PACK_AB R9, R22, R23 ;  /* 0x000000171609723e */ /* 0x020fe400000010ff */
[----:B------:R-:W-:Y:S02]  /*13bc0*/  MOV R20, R127 ;  /* 0x0000007f00147202 */ /* 0x000fe40000000f00 */
[----:B------:R-:W-:Y:S02]  /*13bd0*/  LOP3.LUT R127, R8, R9, RZ, 0xc0, !PT ;  /* 0x00000009087f7212 */ /* 0x000fe400078ec0ff */
[----:B------:R-:W-:Y:S02]  /*13be0*/  HSET2.LE.AND R8, R13, R0, PT ;  /* 0x000000000d087233 */ /* 0x000fe40003803000 */
[----:B------:R-:W-:-:S02]  /*13bf0*/  F2FP.BF16.F32.PACK_AB R9, R26, R189 ;  /* 0x000000bd1a09723e */ /* 0x000fc400000010ff */
        /* <DEDUP_REMOVED lines=31> */
[----:B--2---:R-:W-:Y:S01]  /*13df0*/  HMMA.16816.F32.BF16 R160, R124, R168, R160 ;  /* 0x000000a87ca0723c */ /* 0x004fe200000418a0 */
[----:B------:R-:W-:-:S05]  /*13e00*/  FADD.FTZ R5, R27, R5 ;  /* 0x000000051b057221 */ /* 0x000fca0000010000 */
[----:B------:R-:W-:Y:S06]  /*13e10*/  HMMA.16816.F32.BF16 R164, R128, R168, R164 ;  /* 0x000000a880a4723c */ /* 0x000fec00000418a4 */
        /* <DEDUP_REMOVED lines=26> */
[----:B------:R-:W-:-:S04]  /*13fc0*/  MOV R134, R233 ;  /* 0x000000e900867202 */ /* 0x000fc80000000f00 */
        /* <DEDUP_REMOVED lines=28> */
[----:B------:R-:W3:Y:S01]  /*14190*/  S2R R248, SR_TID.X ;  /* 0x0000000000f87919 */ /* 0x000ee20000002100 */
[----:B------:R-:W-:Y:S01]  /*141a0*/  IMAD.U32 R5, RZ, RZ, UR40 ;  /* 0x00000028ff057e24 */ /* 0x000fe2000f8e00ff */
[----:B------:R-:W-:-:S03]  /*141b0*/  UIADD3 UR4, UR41, UR4, URZ ;  /* 0x0000000429047290 */ /* 0x000fc6000fffe03f */
[----:B------:R-:W5:Y:S03]  /*141c0*/  @!P3 LDC.64 R10, c[0x0][0x220] ;  /* 0x00008800ff0abb82 */ /* 0x000f660000000a00 */
[----:B------:R-:W-:-:S05]  /*141d0*/  IMAD.U32 R4, RZ, RZ, UR4 ;  /* 0x00000004ff047e24 */ /* 0x000fca000f8e00ff */
[----:B------:R-:W5:Y:S01]  /*141e0*/  @!P2 LDC.64 R6, c[0x0][0x220] ;  /* 0x00008800ff06ab82 */ /* 0x000f620000000a00 */
[----:B------:R-:W-:Y:S01]  /*141f0*/  @P3 STS.128 [R219+0xa000], RZ ;  /* 0x00a000ffdb003388 */ /* 0x000fe20000000c00 */
[----:B---3--:R-:W-:-:S05]  /*14200*/  IMAD.SHL.U32 R248, R248, 0x2, RZ ;  /* 0x00000002f8f87824 */ /* 0x008fca00078e00ff */
[----:B------:R-:W-:Y:S02]  /*14210*/  LOP3.LUT R248, R248, 0x6, RZ, 0xc0, !PT ;  /* 0x00000006f8f87812 */ /* 0x000fe400078ec0ff */
[----:B--2---:R-:W-:-:S04]  /*14220*/  LEA R2, P1, R2, R200, 0x5 ;  /* 0x000000c802027211 */ /* 0x004fc800078228ff */
        /* <DEDUP_REMOVED lines=427> */
.L_x_2478:
[----:B------:R-:W-:Y:S05]  /*15ce0*/  BSYNC B0 ;  /* 0x0000000000007941 */ /* 0x000fea0003800000 */
.L_x_2477:
[----:B------:R-:W0:Y:S02]  /*15cf0*/  LDGDEPBAR ;  /* 0x00000000000079af */ /* 0x000e240000000000 */
.L_x_2476:
[----:B-1----:R-:W3:Y:S04]  /*15d00*/  LDL R7, [R1+0x80] ;  /* 0x0000800001077983 */ /* 0x002ee80000100800 */
[----:B------:R-:W4:Y:S04]  /*15d10*/  LDL R6, [R1+0x5c] ;  /* 0x00005c0001067983 */ /* 0x000f280000100800 */
[----:B------:R-:W5:Y:S01]  /*15d20*/  LDL.LU.64 R138, [R1] ;  /* 0x00000000018a7983 */ /* 0x000f620000300a00 */
[----:B------:R-:W-:Y:S01]  /*15d30*/  FMNMX.FTZ R136, R235, R15, !PT ;  /* 0x0000000feb887209 */ /* 0x000fe20007810000 */
[----:B------:R-:W-:Y:S01]  /*15d40*/  IMAD.WIDE.U32 R16, R252, -0x326172a9, RZ ;  /* 0xcd9e8d57fc107825 */ /* 0x000fe200078e00ff */
[----:B--2---:R-:W-:Y:S01]  /*15d50*/  FMNMX.FTZ R2, R234, R27, !PT ;  /* 0x0000001bea027209 */ /* 0x004fe20007810000 */
        /* <DEDUP_REMOVED lines=18> */
[----:B------:R-:W-:Y:S02]  /*15e80*/  IADD3 R11, R252, 0x4, RZ ;  /* 0x00000004fc0b7810 */ /* 0x000fe40007ffe0ff */
[----:B------:R-:W-:Y:S01]  /*15e90*/  FMNMX.FTZ R4, R133, R4, !PT ;  /* 0x0000000485047209 */ /* 0x000fe20007810000 */
[----:B------:R-:W2:Y:S01]  /*15ea0*/  SHFL.BFLY PT, R135, R2, 0x2, 0x1f ;  /* 0x0c401f0002877f89 */ /* 0x000ea200000e0000 */
[----:B------:R-:W-:Y:S02]  /*15eb0*/  MOV R180, R246 ;  /* 0x000000f600b47202 */ /* 0x000fe40000000f00 */
[----:B------:R-:W-:Y:S02]  /*15ec0*/  FMNMX.FTZ R4, R32, R4, !PT ;  /* 0x0000000420047209 */ /* 0x000fe40007810000 */
[----:B------:R-:W-:-:S02]  /*15ed0*/  MOV R181, R245 ;  /* 0x000000f500b57202 */ /* 0x000fc40000000f00 */
[----:B------:R-:W-:Y:S02]  /*15ee0*/  FMNMX.FTZ R4, R30, R4, !PT ;  /* 0x000000041e047209 */ /* 0x000fe40007810000 */
[----:B------:R-:W-:Y:S02]  /*15ef0*/  MOV R183, R244 ;  /* 0x000000f400b77202 */ /* 0x000fe40000000f00 */
[----:B------:R-:W-:-:S04]  /*15f00*/  FMNMX.FTZ R4, R202, R4, !PT ;  /* 0x00000004ca047209 */ /* 0x000fc80007810000 */
[----:B------:R-:W-:-:S04]  /*15f10*/  FMNMX.FTZ R4, R201, R4, !PT ;  /* 0x00000004c9047209 */ /* 0x000fc80007810000 */
[----:B------:R-:W-:Y:S02]  /*15f20*/  FMNMX.FTZ R12, R195, R4, !PT ;  /* 0x00000004c30c7209 */ /* 0x000fe40007810000 */
[----:B-1----:R-:W-:Y:S02]  /*15f30*/  FMNMX.FTZ R136, R136, R3, !PT ;  /* 0x0000000388887209 */ /* 0x002fe40007810000 */
[----:B------:R-:W-:Y:S02]  /*15f40*/  FMNMX.FTZ R3, R220, R142, !PT ;  /* 0x0000008edc037209 */ /* 0x000fe40007810000 */
[----:B--2---:R-:W-:Y:S01]  /*15f50*/  FMNMX.FTZ R135, R2, R135, !PT ;  /* 0x0000008702877209 */ /* 0x004fe20007810000 */
[----:B------:R-:W1:Y:S01]  /*15f60*/  SHFL.BFLY PT, R5, R136, 0x1, 0x1f ;  /* 0x0c201f0088057f89 */ /* 0x000e6200000e0000 */
[----:B------:R-:W-:Y:S02]  /*15f70*/  FMNMX.FTZ R3, R34, R3, !PT ;  /* 0x0000000322037209 */ /* 0x000fe40007810000 */
[----:B------:R-:W-:Y:S01]  /*15f80*/  FMNMX.FTZ R12, R189, R12, !PT ;  /* 0x0000000cbd0c7209 */ /* 0x000fe20007810000 */
[----:B------:R-:W-:Y:S01]  /*15f90*/  SHFL.BFLY PT, R23, R135, 0x1, 0x1f ;  /* 0x0c201f0087177f89 */ /* 0x000fe200000e0000 */
[----:B------:R-:W-:-:S03]  /*15fa0*/  FMNMX.FTZ R3, R33, R3, !PT ;  /* 0x0000000321037209 */ /* 0x000fc60007810000 */
[----:B------:R-:W2:Y:S01]  /*15fb0*/  SHFL.BFLY PT, R134, R12, 0x2, 0x1f ;  /* 0x0c401f000c867f89 */ /* 0x000ea200000e0000 */
[----:B------:R-:W-:-:S04]  /*15fc0*/  FMNMX.FTZ R3, R31, R3, !PT ;  /* 0x000000031f037209 */ /* 0x000fc80007810000 */
[----:B------:R-:W-:-:S04]  /*15fd0*/  FMNMX.FTZ R2, R203, R3, !PT ;  /* 0x00000003cb027209 */ /* 0x000fc80007810000 */
[----:B------:R-:W-:-:S04]  /*15fe0*/  FMNMX.FTZ R2, R196, R2, !PT ;  /* 0x00000002c4027209 */ /* 0x000fc80007810000 */
[----:B------:R-:W-:Y:S02]  /*15ff0*/  FMNMX.FTZ R2, R193, R2, !PT ;  /* 0x00000002c1027209 */ /* 0x000fe40007810000 */
[----:B-1----:R-:W-:Y:S02]  /*16000*/  FMNMX.FTZ R136, R136, R5, !PT ;  /* 0x0000000588887209 */ /* 0x002fe40007810000 */
[----:B------:R-:W-:Y:S02]  /*16010*/  FMNMX.FTZ R3, R190, R2, !PT ;  /* 0x00000002be037209 */ /* 0x000fe40007810000 */
[----:B------:R-:W-:Y:S01]  /*16020*/  MOV R5, UR31 ;  /* 0x0000001f00057c02 */ /* 0x000fe20008000f00 */
[C---:B------:R-:W-:Y:S01]  /*16030*/  FMUL.FTZ R2, R136.reuse, UR38 ;  /* 0x0000002688027c20 */ /* 0x040fe20008410000 */
[----:B------:R-:W-:Y:S01]  /*16040*/  FSETP.NEU.FTZ.AND P0, PT, R136, -INF , PT ;  /* 0xff8000008800780b */ /* 0x000fe20003f1d000 */
[----:B------:R-:W1:Y:S01]  /*16050*/  SHFL.BFLY PT, R21, R3, 0x2, 0x1f ;  /* 0x0c401f0003157f89 */ /* 0x000e6200000e0000 */
[----:B--2---:R-:W-:-:S02]  /*16060*/  FMNMX.FTZ R134, R12, R134, !PT ;  /* 0x000000860c867209 */ /* 0x004fc40007810000 */
[----:B------:R-:W-:Y:S02]  /*16070*/  FSEL R2, R2, RZ, P0 ;  /* 0x000000ff02027208 */ /* 0x000fe40000000000 */
[----:B------:R-:W-:-:S04]  /*16080*/  FMNMX.FTZ R135, R135, R23, !PT ;  /* 0x0000001787877209 */ /* 0x000fc80007810000 */
[----:B------:R-:W-:Y:S02]  /*16090*/  FSETP.NEU.FTZ.AND P2, PT, R135, -INF , PT ;  /* 0xff8000008700780b */ /* 0x000fe40003f5d000 */
[----:B-1----:R-:W-:-:S05]  /*160a0*/  FMNMX.FTZ R3, R3, R21, !PT ;  /* 0x0000001503037209 */ /* 0x002fca0007810000 */
[----:B------:R-:W1:Y:S02]  /*160b0*/  SHFL.BFLY PT, R137, R3, 0x1, 0x1f ;  /* 0x0c201f0003897f89 */ /* 0x000e6400000e0000 */
[----:B-1----:R-:W-:Y:S01]  /*160c0*/  FMNMX.FTZ R137, R3, R137, !PT ;  /* 0x0000008903897209 */ /* 0x002fe20007810000 */
[----:B---3--:R-:W-:Y:S01]  /*160d0*/  IMAD.WIDE.U32 R8, R7, -0x2daee0ad, RZ ;  /* 0xd2511f5307087825 */ /* 0x008fe200078e00ff */
[----:B----4-:R-:W-:-:S04]  /*160e0*/  LOP3.LUT R6, R17, R6, RZ, 0x3c, !PT ;  /* 0x0000000611067212 */ /* 0x010fc800078e3cff */
[----:B------:R-:W-:Y:S01]  /*160f0*/  LOP3.LUT R4, R9, UR39, R5, 0x96, !PT ;  /* 0x0000002709047c12 */ /* 0x000fe2000f8e9605 */
[----:B------:R-:W-:Y:S01]  /*16100*/  IMAD R9, R11, -0x326172a9, RZ ;  /* 0xcd9e8d570b097824 */ /* 0x000fe200078e02ff */
[----:B-----5:R-:W-:Y:S01]  /*16110*/  LOP3.LUT R10, R139, UR4, R8, 0x96, !PT ;  /* 0x000000048b0a7c12 */ /* 0x020fe2000f8e9608 */
[----:B------:R-:W-:-:S04]  /*16120*/  IMAD.WIDE.U32 R6, R6, -0x2daee0ad, RZ ;  /* 0xd2511f5306067825 */ /* 0x000fc800078e00ff */
[----:B------:R-:W-:Y:S01]  /*16130*/  IMAD.WIDE.U32 R4, R4, -0x326172a9, RZ ;  /* 0xcd9e8d5704047825 */ /* 0x000fe200078e00ff */
[----:B------:R-:W-:-:S03]  /*16140*/  LOP3.LUT R8, R7, UR4, R8, 0x96, !PT ;  /* 0x0000000407087c12 */ /* 0x000fc6000f8e9608 */
[----:B------:R-:W-:Y:S01]  /*16150*/  FFMA.FTZ R7, R15, UR38, -R2 ;  /* 0x000000260f077c23 */ /* 0x000fe20008010802 */
[----:B------:R-:W-:Y:S01]  /*16160*/  IMAD.WIDE.U32 R10, R10, -0x326172a9, RZ ;  /* 0xcd9e8d570a0a7825 */ /* 0x000fe200078e00ff */
[C---:B------:R-:W-:Y:S02]  /*16170*/  LOP3.LUT R14, R5.reuse, UR37, R9, 0x96, !PT ;  /* 0x00000025050e7c12 */ /* 0x040fe4000f8e9609 */
[----:B------:R1:W2:Y:S01]  /*16180*/  MUFU.EX2 R176, R7 ;  /* 0x0000000700b07308 */ /* 0x0002a20000000800 */
[----:B------:R-:W-:Y:S01]  /*16190*/  LOP3.LUT R16, R5, UR37, R16, 0x96, !PT ;  /* 0x0000002505107c12 */ /* 0x000fe2000f8e9610 */
[----:B------:R-:W-:Y:S01]  /*161a0*/  IMAD.WIDE.U32 R8, R8, -0x326172a9, RZ ;  /* 0xcd9e8d5708087825 */ /* 0x000fe200078e00ff */
[----:B------:R-:W-:-:S03]  /*161b0*/  LOP3.LUT R18, R11, UR36, R4, 0x96, !PT ;  /* 0x000000240b127c12 */ /* 0x000fc6000f8e9604 */
[----:B------:R-:W-:Y:S01]  /*161c0*/  FFMA.FTZ R5, R20, UR38, -R2 ;  /* 0x0000002614057c23 */ /* 0x000fe20008010802 */
[----:B------:R-:W3:Y:S01]  /*161d0*/  SHFL.BFLY PT, R11, R134, 0x1, 0x1f ;  /* 0x0c201f00860b7f89 */ /* 0x000ee200000e0000 */
[----:B------:R-:W-:Y:S01]  /*161e0*/  IMAD.WIDE.U32 R14, R14, -0x2daee0ad, RZ ;  /* 0xd2511f530e0e7825 */ /* 0x000fe200078e00ff */
[----:B------:R-:W-:-:S03]  /*161f0*/  LOP3.LUT R13, R9, UR36, R4, 0x96, !PT ;  /* 0x00000024090d7c12 */ /* 0x000fc6000f8e9604 */
[----:B------:R-:W-:Y:S01]  /*16200*/  FFMA.FTZ R4, R25, UR38, -R2 ;  /* 0x0000002619047c23 */ /* 0x000fe20008010802 */
[----:B------:R-:W4:Y:S01]  /*16210*/  MUFU.EX2 R178, R5 ;  /* 0x0000000500b27308 */ /* 0x000f220000000800 */
[----:B------:R-:W-:-:S04]  /*16220*/  IMAD.WIDE.U32 R18, R18, -0x2daee0ad, RZ ;  /* 0xd2511f5312127825 */ /* 0x000fc800078e00ff */
[----:B------:R-:W-:Y:S01]  /*16230*/  IMAD.WIDE.U32 R16, R16, -0x2daee0ad, RZ ;  /* 0xd2511f5310107825 */ /* 0x000fe200078e00ff */
[----:B------:R-:W-:-:S03]  /*16240*/  LOP3.LUT R20, R19, UR29, R14, 0x96, !PT ;  /* 0x0000001d13147c12 */ /* 0x000fc6000f8e960e */
[----:B------:R-:W-:Y:S01]  /*16250*/  FMUL.FTZ R14, R135, UR38 ;  /* 0x00000026870e7c20 */ /* 0x000fe20008410000 */
[----:B-1----:R-:W-:Y:S01]  /*16260*/  LOP3.LUT R7, R15, UR33, R138, 0x96, !PT ;  /* 0x000000210f077c12 */ /* 0x002fe2000f8e968a */
[----:B------:R-:W-:Y:S01]  /*16270*/  IMAD.WIDE.U32 R12, R13, -0x2daee0ad, RZ ;  /* 0xd2511f530d0c7825 */ /* 0x000fe200078e00ff */
[----:B------:R-:W-:Y:S01]  /*16280*/  LOP3.LUT R22, R17, UR33, R6, 0x96, !PT ;  /* 0x0000002111167c12 */ /* 0x000fe2000f8e9606 */
[----:B------:R1:W-:Y:S02]  /*16290*/  MUFU.EX2 R185, R4 ;  /* 0x0000000400b97308 */ /* 0x0003e40000000800 */
[----:B------:R-:W-:Y:S01]  /*162a0*/  FFMA.FTZ R6, R24, UR38, -R2 ;  /* 0x0000002618067c23 */ /* 0x000fe20008010802 */
[----:B------:R-:W-:Y:S01]  /*162b0*/  IMAD.WIDE.U32 R20, R20, -0x326172a9, RZ ;  /* 0xcd9e8d5714147825 */ /* 0x000fe200078e00ff */
[----:B------:R-:W-:Y:S02]  /*162c0*/  FSEL R14, R14, RZ, P2 ;  /* 0x000000ff0e0e7208 */ /* 0x000fe40001000000 */
[----:B------:R-:W-:Y:S01]  /*162d0*/  LOP3.LUT R16, R13, UR29, R16, 0x96, !PT ;  /* 0x0000001d0d107c12 */ /* 0x000fe2000f8e9610 */
[----:B------:R-:W-:Y:S01]  /*162e0*/  IMAD.WIDE.U32 R22, R22, -0x326172a9, RZ ;  /* 0xcd9e8d5716167825 */ /* 0x000fe200078e00ff */
[----:B------:R5:W-:Y:S01]  /*162f0*/  MUFU.EX2 R191, R6 ;  /* 0x0000000600bf7308 */ /* 0x000be20000000800 */
[----:B---3--:R-:W-:-:S02]  /*16300*/  FMNMX.FTZ R134, R134, R11, !PT ;  /* 0x0000000b86867209 */ /* 0x008fc40007810000 */
[----:B------:R-:W-:-:S04]  /*16310*/  IMAD.WIDE.U32 R16, R16, -0x326172a9, RZ ;  /* 0xcd9e8d5710107825 */ /* 0x000fc800078e00ff */
[----:B------:R-:W-:Y:S01]  /*16320*/  FFMA.FTZ R3, R26, UR38, -R14 ;  /* 0x000000261a037c23 */ /* 0x000fe2000801080e */
[C---:B------:R-:W-:Y:S01]  /*16330*/  FSETP.NEU.FTZ.AND P1, PT, R134.reuse, -INF , PT ;  /* 0xff8000008600780b */ /* 0x040fe20003f3d000 */
[----:B------:R-:W-:Y:S01]  /*16340*/  FMUL.FTZ R13, R134, UR38 ;  /* 0x00000026860d7c20 */ /* 0x000fe20008410000 */
[----:B------:R-:W-:Y:S01]  /*16350*/  LOP3.LUT R22, R17, UR28, R22, 0x96, !PT ;  /* 0x0000001c11167c12 */ /* 0x000fe2000f8e9616 */
[----:B------:R3:W-:Y:S01]  /*16360*/  MUFU.EX2 R179, R3 ;  /* 0x0000000300b37308 */ /* 0x0007e20000000800 */
[----:B-1----:R-:W-:-:S04]  /*16370*/  IMAD.WIDE.U32 R4, R7, -0x326172a9, RZ ;  /* 0xcd9e8d5707047825 */ /* 0x002fc800078e00ff */
[----:B------:R-:W-:Y:S01]  /*16380*/  FFMA.FTZ R7, R27, UR38, -R14 ;  /* 0x000000261b077c23 */ /* 0x000fe2000801080e */
[----:B------:R-:W-:Y:S01]  /*16390*/  FSEL R13, R13, RZ, P1 ;  /* 0x000000ff0d0d7208 */ /* 0x000fe20000800000 */
[----:B------:R-:W1:Y:S01]  /*163a0*/  LDSM.16.MT88.4 R24, [R205+0xa000] ;  /* 0x00a00000cd18783b */ /* 0x000e620000004200 */
[----:B------:R-:W-:Y:S01]  /*163b0*/  IMAD.WIDE.U32 R138, R22, -0x2daee0ad, RZ ;  /* 0xd2511f53168a7825 */ /* 0x000fe200078e00ff */
[----:B------:R-:W-:Y:S02]  /*163c0*/  LOP3.LUT R5, R5, UR32, R10, 0x96, !PT ;  /* 0x0000002005057c12 */ /* 0x000fe4000f8e960a */
[----:B------:R-:W-:Y:S01]  /*163d0*/  LOP3.LUT R9, R21, UR28, R4, 0x96, !PT ;  /* 0x0000001c15097c12 */ /* 0x000fe2000f8e9604 */
[----:B------:R2:W1:Y:S01]  /*163e0*/  MUFU.EX2 R35, R7 ;  /* 0x0000000700237308 */ /* 0x0004620000000800 */
[----:B-----5:R-:W-:Y:S01]  /*163f0*/  LOP3.LUT R6, R23, UR32, R8, 0x96, !PT ;  /* 0x0000002017067c12 */ /* 0x020fe2000f8e9608 */
[----:B------:R-:W-:-:S04]  /*16400*/  IMAD.WIDE.U32 R4, R5, -0x2daee0ad, RZ ;  /* 0xd2511f5305047825 */ /* 0x000fc800078e00ff */
[----:B------:R-:W-:Y:S01]  /*16410*/  FFMA.FTZ R8, R29, UR38, -R14 ;  /* 0x000000261d087c23 */ /* 0x000fe2000801080e */
[----:B------:R-:W-:Y:S01]  /*16420*/  IMAD.WIDE.U32 R140, R9, -0x2daee0ad, RZ ;  /* 0xd2511f53098c7825 */ /* 0x000fe200078e00ff */
[----:B------:R-:W-:Y:S02]  /*16430*/  LOP3.LUT R9, R5, UR27, R18, 0x96, !PT ;  /* 0x0000001b05097c12 */ /* 0x000fe4000f8e9612 */
[----:B------:R5:W-:Y:S01]  /*16440*/  MUFU.EX2 R177, R8 ;  /* 0x0000000800b17308 */ /* 0x000be20000000800 */
[----:B---3--:R-:W-:Y:S01]  /*16450*/  FFMA.FTZ R3, R132, UR38, -R13 ;  /* 0x0000002684037c23 */ /* 0x008fe2000801080d */
[----:B------:R-:W-:Y:S01]  /*16460*/  LOP3.LUT R5, R141, UR10, R4, 0x96, !PT ;  /* 0x0000000a8d057c12 */ /* 0x000fe2000f8e9604 */
[----:B------:R-:W-:-:S05]  /*16470*/  FFMA.FTZ R4, R28, UR38, -R14 ;  /* 0x000000261c047c23 */ /* 0x000fca000801080e */
[----:B------:R3:W-:Y:S01]  /*16480*/  MUFU.EX2 R184, R4 ;  /* 0x0000000400b87308 */ /* 0x0007e20000000800 */
[----:B--2---:R-:W-:-:S05]  /*16490*/  IMAD.WIDE.U32 R6, R6, -0x2daee0ad, RZ ;  /* 0xd2511f5306067825 */ /* 0x004fca00078e00ff */
[----:B------:R-:W-:Y:S02]  /*164a0*/  LOP3.LUT R10, R7, UR27, R12, 0x96, !PT ;  /* 0x0000001b070a7c12 */ /* 0x000fe4000f8e960c */
[----:B------:R-:W-:Y:S01]  /*164b0*/  LOP3.LUT R6, R139, UR10, R6, 0x96, !PT ;  /* 0x0000000a8b067c12 */ /* 0x000fe2000f8e9606 */
[----:B-----5:R-:W-:Y:S01]  /*164c0*/  IMAD.WIDE.U32 R8, R9, -0x326172a9, RZ ;  /* 0xcd9e8d5709087825 */ /* 0x020fe200078e00ff */
[----:B------:R2:W-:Y:S03]  /*164d0*/  MUFU.EX2 R182, R3 ;  /* 0x0000000300b67308 */ /* 0x0005e60000000800 */
[----:B------:R-:W-:Y:S01]  /*164e0*/  IMAD.WIDE.U32 R10, R10, -0x326172a9, RZ ;  /* 0xcd9e8d570a0a7825 */ /* 0x000fe200078e00ff */
[----:B------:R-:W-:-:S03]  /*164f0*/  LOP3.LUT R141, R9, UR11, R20, 0x96, !PT ;  /* 0x0000000b098d7c12 */ /* 0x000fc6000f8e9614 */
[----:B---3--:R-:W-:Y:S01]  /*16500*/  IMAD.WIDE.U32 R4, R5, -0x326172a9, RZ ;  /* 0xcd9e8d5705047825 */ /* 0x008fe200078e00ff */
[----:B------:R-:W-:-:S03]  /*16510*/  LOP3.LUT R139, R11, UR11, R16, 0x96, !PT ;  /* 0x0000000b0b8b7c12 */ /* 0x000fc6000f8e9610 */
[----:B------:R-:W-:Y:S01]  /*16520*/  IMAD.WIDE.U32 R6, R6, -0x326172a9, RZ ;  /* 0xcd9e8d5706067825 */ /* 0x000fe200078e00ff */
[----:B------:R-:W-:Y:S02]  /*16530*/  LOP3.LUT R8, R5, UR21, R8, 0x96, !PT ;  /* 0x0000001505087c12 */ /* 0x000fe4000f8e9608 */
[C---:B------:R-:W-:Y:S02]  /*16540*/  LOP3.LUT R9, R4.reuse, 0xffff, RZ, 0xc0, !PT ;  /* 0x0000ffff04097812 */ /* 0x040fe400078ec0ff */
[----:B------:R-:W-:Y:S02]  /*16550*/  LOP3.LUT R12, R4, 0xff, RZ, 0xc0, !PT ;  /* 0x000000ff040c7812 */ /* 0x000fe400078ec0ff */
[--C-:B------:R-:W-:Y:S02]  /*16560*/  SHF.R.U32.HI R5, RZ, 0x10, R4.reuse ;  /* 0x00000010ff057819 */ /* 0x100fe40000011604 */
[----:B------:R-:W-:Y:S01]  /*16570*/  SHF.R.U32.HI R11, RZ, 0x18, R4 ;  /* 0x00000018ff0b7819 */ /* 0x000fe20000011604 */
[----:B------:R-:W-:Y:S01]  /*16580*/  FFMA.FTZ R4, R133, UR38, -R13 ;  /* 0x0000002685047c23 */ /* 0x000fe2000801080d */
[----:B------:R-:W-:-:S02]  /*16590*/  SHF.R.U32.HI R9, RZ, 0x8, R9 ;  /* 0x00000008ff097819 */ /* 0x000fc40000011609 */
[----:B--2---:R-:W-:Y:S01]  /*165a0*/  LOP3.LUT R3, R7, UR21, R10, 0x96, !PT ;  /* 0x0000001507037c12 */ /* 0x004fe2000f8e960a */
[----:B------:R2:W-:Y:S01]  /*165b0*/  MUFU.EX2 R186, R4 ;  /* 0x0000000400ba7308 */ /* 0x0005e20000000800 */
[----:B------:R-:W-:Y:S02]  /*165c0*/  LOP3.LUT R5, R5, 0xff, RZ, 0xc0, !PT ;  /* 0x000000ff05057812 */ /* 0x000fe400078ec0ff */
[----:B------:R-:W-:Y:S02]  /*165d0*/  FSEL R10, R136, RZ, P0 ;  /* 0x000000ff880a7208 */ /* 0x000fe40000000000 */
[----:B------:R-:W-:Y:S01]  /*165e0*/  PRMT R22, R12, 0x5410, R9 ;  /* 0x000054100c167816 */ /* 0x000fe20000000009 */
[C---:B------:R-:W-:Y:S01]  /*165f0*/  FMUL.FTZ R12, R137.reuse, UR38 ;  /* 0x00000026890c7c20 */ /* 0x040fe20008410000 */
[----:B------:R-:W-:Y:S01]  /*16600*/  FSETP.NEU.FTZ.AND P0, PT, R137, -INF , PT ;  /* 0xff8000008900780b */ /* 0x000fe20003f1d000 */
[----:B------:R-:W-:Y:S01]  /*16610*/  FADD.FTZ R19, R235, -R10 ;  /* 0x8000000aeb137221 */ /* 0x000fe20000010000 */
[----:B------:R-:W-:-:S02]  /*16620*/  PRMT R28, R5, 0x5410, R11 ;  /* 0x00005410051c7816 */ /* 0x000fc4000000000b */
[C---:B------:R-:W-:Y:S02]  /*16630*/  LOP3.LUT R15, R6.reuse, 0xffff, RZ, 0xc0, !PT ;  /* 0x0000ffff060f7812 */ /* 0x040fe400078ec0ff */
[----:B------:R-:W-:Y:S02]  /*16640*/  LOP3.LUT R18, R6, 0xff, RZ, 0xc0, !PT ;  /* 0x000000ff06127812 */ /* 0x000fe400078ec0ff */
[--C-:B------:R-:W-:Y:S01]  /*16650*/  SHF.R.U32.HI R16, RZ, 0x10, R6.reuse ;  /* 0x00000010ff107819 */ /* 0x100fe20000011606 */
[----:B--2---:R-:W-:Y:S01]  /*16660*/  FFMA.FTZ R4, R32, UR38, -R13 ;  /* 0x0000002620047c23 */ /* 0x004fe2000801080d */
[----:B------:R-:W-:Y:S02]  /*16670*/  SHF.R.U32.HI R17, RZ, 0x18, R6 ;  /* 0x00000018ff117819 */ /* 0x000fe40000011606 */
[----:B------:R-:W-:Y:S01]  /*16680*/  FSEL R5, R137, RZ, P0 ;  /* 0x000000ff89057208 */ /* 0x000fe20000000000 */
[----:B------:R2:W-:Y:S01]  /*16690*/  MUFU.EX2 R132, R4 ;  /* 0x0000000400847308 */ /* 0x0005e20000000800 */
[----:B------:R-:W-:-:S02]  /*166a0*/  FSEL R7, R135, RZ, P2 ;  /* 0x000000ff87077208 */ /* 0x000fc40001000000 */
[----:B------:R-:W-:Y:S01]  /*166b0*/  FSEL R6, R134, RZ, P1 ;  /* 0x000000ff86067208 */ /* 0x000fe20000800000 */
[----:B------:R-:W-:Y:S01]  /*166c0*/  FADD.FTZ R23, R220, -R5 ;  /* 0x80000005dc177221 */ /* 0x000fe20000010000 */
[----:B------:R-:W-:Y:S01]  /*166d0*/  FSEL R12, R12, RZ, P0 ;  /* 0x000000ff0c0c7208 */ /* 0x000fe20000000000 */
[----:B------:R-:W-:Y:S01]  /*166e0*/  FADD.FTZ R20, R234, -R7 ;  /* 0x80000007ea147221 */ /* 0x000fe20000010000 */
[----:B------:R-:W-:Y:S01]  /*166f0*/  MOV R133, R176 ;  /* 0x000000b000857202 */ /* 0x000fe20000000f00 */
[----:B------:R-:W-:Y:S01]  /*16700*/  FADD.FTZ R21, R233, -R6 ;  /* 0x80000006e9157221 */ /* 0x000fe20000010000 */
[----:B------:R-:W-:Y:S01]  /*16710*/  SHF.R.U32.HI R5, RZ, 0x10, R8 ;  /* 0x00000010ff057819 */ /* 0x000fe20000011608 */
[--C-:B------:R-:W-:Y:S01]  /*16720*/  FFMA.FTZ R6, R142, UR38, -R12.reuse ;  /* 0x000000268e067c23 */ /* 0x100fe2000801080c */
[----:B------:R-:W-:Y:S01]  /*16730*/  FFMA.FTZ R7, R34, UR38, -R12 ;  /* 0x0000002622077c23 */ /* 0x000fe2000801080c */
[----:B------:R-:W-:Y:S02]  /*16740*/  LOP3.LUT R10, R8, 0xff, RZ, 0xc0, !PT ;  /* 0x000000ff080a7812 */ /* 0x000fe400078ec0ff */
[----:B------:R-:W-:Y:S01]  /*16750*/  SHF.R.U32.HI R9, RZ, 0x18, R8 ;  /* 0x00000018ff097819 */ /* 0x000fe20000011608 */
[----:B------:R3:W-:Y:S01]  /*16760*/  MUFU.EX2 R235, R6 ;  /* 0x0000000600eb7308 */ /* 0x0007e20000000800 */
[----:B----4-:R-:W-:Y:S01]  /*16770*/  MOV R142, R178 ;  /* 0x000000b2008e7202 */ /* 0x010fe20000000f00 */
[----:B--2---:R-:W-:Y:S01]  /*16780*/  FFMA.FTZ R4, R30, UR38, -R13 ;  /* 0x000000261e047c23 */ /* 0x004fe2000801080d */
[----:B------:R-:W-:-:S05]  /*16790*/  MOV R178, R247 ;  /* 0x000000f700b27202 */ /* 0x000fca0000000f00 */
[----:B------:R2:W-:Y:S08]  /*167a0*/  MUFU.EX2 R176, R4 ;  /* 0x0000000400b07308 */ /* 0x0005f00000000800 */
[----:B------:R4:W5:Y:S01]  /*167b0*/  MUFU.EX2 R234, R7 ;  /* 0x0000000700ea7308 */ /* 0x0009620000000800 */
[----:B---3--:R-:W-:Y:S02]  /*167c0*/  SHF.R.U32.HI R6, RZ, 0x8, R15 ;  /* 0x00000008ff067819 */ /* 0x008fe4000001160f */
[----:B--2---:R-:W-:-:S04]  /*167d0*/  LOP3.LUT R4, R8, 0xffff, RZ, 0xc0, !PT ;  /* 0x0000ffff08047812 */ /* 0x004fc800078ec0ff */
[----:B------:R-:W-:Y:S02]  /*167e0*/  SHF.R.U32.HI R8, RZ, 0x8, R4 ;  /* 0x00000008ff087819 */ /* 0x000fe40000011604 */
[----:B------:R-:W-:Y:S02]  /*167f0*/  LOP3.LUT R4, R5, 0xff, RZ, 0xc0, !PT ;  /* 0x000000ff05047812 */ /* 0x000fe400078ec0ff */
[----:B------:R-:W-:Y:S02]  /*16800*/  LOP3.LUT R5, R16, 0xff, RZ, 0xc0, !PT ;  /* 0x000000ff10057812 */ /* 0x000fe400078ec0ff */
[----:B------:R-:W-:Y:S02]  /*16810*/  PRMT R16, R10, 0x5410, R8 ;  /* 0x000054100a107816 */ /* 0x000fe40000000008 */
[----:B------:R-:W-:Y:S01]  /*16820*/  PRMT R15, R4, 0x5410, R9 ;  /* 0x00005410040f7816 */ /* 0x000fe20000000009 */
[--C-:B------:R-:W-:Y:S01]  /*16830*/  FFMA.FTZ R9, R31, UR38, -R12.reuse ;  /* 0x000000261f097c23 */ /* 0x100fe2000801080c */
[----:B------:R-:W-:Y:S01]  /*16840*/  PRMT R11, R5, 0x5410, R17 ;  /* 0x00005410050b7816 */ /* 0x000fe20000000011 */
[----:B------:R-:W-:Y:S01]  /*16850*/  FFMA.FTZ R5, R33, UR38, -R12 ;  /* 0x0000002621057c23 */ /* 0x000fe2000801080c */
[----:B------:R-:W-:Y:S01]  /*16860*/  PRMT R10, R18, 0x5410, R6 ;  /* 0x00005410120a7816 */ /* 0x000fe20000000006 */
[----:B------:R-:W-:Y:S01]  /*16870*/  MUFU.EX2 R220, R9 ;  /* 0x0000000900dc7308 */ /* 0x000fe20000000800 */
[----:B------:R-:W-:Y:S01]  /*16880*/  LOP3.LUT R4, R3, 0xffff, RZ, 0xc0, !PT ;  /* 0x0000ffff03047812 */ /* 0x000fe200078ec0ff */
[----:B------:R-:W-:Y:S01]  /*16890*/  FMUL.FTZ R18, R19, UR38 ;  /* 0x0000002613127c20 */ /* 0x000fe20008410000 */
[----:B------:R-:W-:Y:S01]  /*168a0*/  SHF.R.U32.HI R6, RZ, 0x10, R3 ;  /* 0x00000010ff067819 */ /* 0x000fe20000011603 */
[----:B------:R-:W-:Y:S01]  /*168b0*/  FMUL.FTZ R17, R20, UR38 ;  /* 0x0000002614117c20 */ /* 0x000fe20008410000 */
[----:B----4-:R-:W-:Y:S01]  /*168c0*/  SHF.R.U32.HI R7, RZ, 0x8, R4 ;  /* 0x00000008ff077819 */ /* 0x010fe20000011604 */
[----:B-1----:R-:W-:Y:S01]  /*168d0*/  IMAD.MOV.U32 R19, RZ, RZ, R35 ;  /* 0x000000ffff137224 */ /* 0x002fe200078e0023 */
[----:B------:R-:W-:Y:S01]  /*168e0*/  LOP3.LUT R8, R3, 0xff, RZ, 0xc0, !PT ;  /* 0x000000ff03087812 */ /* 0x000fe200078ec0ff */
[----:B------:R1:W-:Y:S01]  /*168f0*/  MUFU.EX2 R233, R5 ;  /* 0x0000000500e97308 */ /* 0x0003e20000000800 */
[----:B------:R-:W-:-:S02]  /*16900*/  LOP3.LUT R4, R6, 0xff, RZ, 0xc0, !PT ;  /* 0x000000ff06047812 */ /* 0x000fc400078ec0ff */
[--C-:B------:R-:W-:Y:S02]  /*16910*/  HSET2.LE.AND R10, R10, R0.reuse, PT ;  /* 0x000000000a0a7233 */ /* 0x100fe40003803000 */
[--C-:B------:R-:W-:Y:S02]  /*16920*/  HSET2.LE.AND R11, R11, R0.reuse, PT ;  /* 0x000000000b0b7233 */ /* 0x100fe40003803000 */
[----:B------:R-:W-:Y:S01]  /*16930*/  PRMT R8, R8, 0x5410, R7 ;  /* 0x0000541008087816 */ /* 0x000fe20000000007 */
[----:B------:R-:W2:Y:S01]  /*16940*/  MUFU.EX2 R18, R18 ;  /* 0x0000001200127308 */ /* 0x000ea20000000800 */
[----:B------:R-:W-:Y:S01]  /*16950*/  HSET2.LE.AND R6, R15, R0, PT ;  /* 0x000000000f067233 */ /* 0x000fe20003803000 */
[----:B------:R-:W-:Y:S01]  /*16960*/  FMUL.FTZ R15, R23, UR38 ;  /* 0x00000026170f7c20 */ /* 0x000fe20008410000 */
[----:B-----5:R-:W-:-:S05]  /*16970*/  F2FP.BF16.F32.PACK_AB R7, R234, R235 ;  /* 0x000000ebea07723e */ /* 0x020fca00000010ff */
[----:B------:R-:W3:Y:S01]  /*16980*/  MUFU.EX2 R17, R17 ;  /* 0x0000001100117308 */ /* 0x000ee20000000800 */
[----:B-1----:R-:W-:Y:S02]  /*16990*/  SHF.R.U32.HI R5, RZ, 0x18, R3 ;  /* 0x00000018ff057819 */ /* 0x002fe40000011603 */
[----:B------:R-:W-:Y:S02]  /*169a0*/  F2FP.BF16.F32.PACK_AB R3, R191, R185 ;  /* 0x000000b9bf03723e */ /* 0x000fe400000010ff */
[----:B------:R-:W-:Y:S02]  /*169b0*/  PRMT R9, R4, 0x5410, R5 ;  /* 0x0000541004097816 */ /* 0x000fe40000000005 */
[----:B------:R-:W-:Y:S01]  /*169c0*/  LOP3.LUT R10, R10, R3, RZ, 0xc0, !PT ;  /* 0x000000030a0a7212 */ /* 0x000fe200078ec0ff */
[----:B------:R-:W1:Y:S01]  /*169d0*/  MUFU.EX2 R15, R15 ;  /* 0x0000000f000f7308 */ /* 0x000e620000000800 */
[--C-:B------:R-:W-:Y:S01]  /*169e0*/  HSET2.LE.AND R4, R16, R0.reuse, PT ;  /* 0x0000000010047233 */ /* 0x100fe20003803000 */
[----:B------:R-:W-:Y:S01]  /*169f0*/  FMUL.FTZ R16, R21, UR38 ;  /* 0x0000002615107c20 */ /* 0x000fe20008410000 */
[----:B------:R-:W-:Y:S01]  /*16a00*/  F2FP.BF16.F32.PACK_AB R3, R179, R184 ;  /* 0x000000b8b303723e */ /* 0x000fe200000010ff */
[----:B--2---:R-:W-:Y:S01]  /*16a10*/  FMUL.FTZ R152, R152, R18 ;  /* 0x0000001298987220 */ /* 0x004fe20000410000 */
[----:B------:R-:W-:Y:S01]  /*16a20*/  F2FP.BF16.F32.PACK_AB R5, R186, R182 ;  /* 0x000000b6ba05723e */ /* 0x000fe200000010ff */
[-C--:B------:R-:W-:Y:S01]  /*16a30*/  FMUL.FTZ R153, R153, R18.reuse ;  /* 0x0000001299997220 */ /* 0x080fe20000410000 */
[----:B------:R-:W-:Y:S01]  /*16a40*/  LOP3.LUT R11, R11, R3, RZ, 0xc0, !PT ;  /* 0x000000030b0b7212 */ /* 0x000fe200078ec0ff */
[----:B------:R-:W2:Y:S01]  /*16a50*/  MUFU.EX2 R16, R16 ;  /* 0x0000001000107308 */ /* 0x000ea20000000800 */
[----:B------:R-:W-:Y:S01]  /*16a60*/  LOP3.LUT R4, R4, R5, RZ, 0xc0, !PT ;  /* 0x0000000504047212 */ /* 0x000fe200078ec0ff */
[----:B---3--:R-:W-:Y:S01]  /*16a70*/  FMUL.FTZ R154, R154, R17 ;  /* 0x000000119a9a7220 */ /* 0x008fe20000410000 */
[----:B------:R-:W-:Y:S01]  /*16a80*/  LOP3.LUT R5, R6, R7, RZ, 0xc0, !PT ;  /* 0x0000000706057212 */ /* 0x000fe200078ec0ff */
[----:B------:R-:W-:Y:S01]  /*16a90*/  FMUL.FTZ R155, R155, R17 ;  /* 0x000000119b9b7220 */ /* 0x000fe20000410000 */
[--C-:B------:R-:W-:Y:S01]  /*16aa0*/  HSET2.LE.AND R3, R22, R0.reuse, PT ;  /* 0x0000000016037233 */ /* 0x100fe20003803000 */
[----:B------:R-:W-:Y:S01]  /*16ab0*/  FMUL.FTZ R148, R148, R18 ;  /* 0x0000001294947220 */ /* 0x000fe20000410000 */
[----:B------:R-:W-:Y:S01]  /*16ac0*/  F2FP.BF16.F32.PACK_AB R6, R176, R132 ;  /* 0x00000084b006723e */ /* 0x000fe200000010ff */
[----:B------:R-:W3:Y:S01]  /*16ad0*/  LDSM.16.MT88.4 R20, [R207+0xa000] ;  /* 0x00a00000cf14783b */ /* 0x000ee20000004200 */
[----:B------:R-:W-:Y:S01]  /*16ae0*/  F2FP.BF16.F32.PACK_AB R7, R220, R233 ;  /* 0x000000e9dc07723e */ /* 0x000fe200000010ff */
[----:B------:R-:W-:Y:S01]  /*16af0*/  FMUL.FTZ R149, R149, R18 ;  /* 0x0000001295957220 */ /* 0x000fe20000410000 */
[----:B------:R-:W-:Y:S01]  /*16b00*/  LOP3.LUT R6, R3, R6, RZ, 0xc0, !PT ;  /* 0x0000000603067212 */ /* 0x000fe200078ec0ff */
[----:B------:R-:W-:Y:S01]  /*16b10*/  FMUL.FTZ R150, R150, R17 ;  /* 0x0000001196967220 */ /* 0x000fe20000410000 */
[--C-:B------:R-:W-:Y:S01]  /*16b20*/  HSET2.LE.AND R3, R28, R0.reuse, PT ;  /* 0x000000001c037233 */ /* 0x100fe20003803000 */
[-C--:B-1----:R-:W-:Y:S01]  /*16b30*/  FMUL.FTZ R146, R146, R15.reuse ;  /* 0x0000000f92927220 */ /* 0x082fe20000410000 */
[----:B------:R-:W1:Y:S01]  /*16b40*/  LDSM.16.MT88.4 R28, [R210+0xa000] ;  /* 0x00a00000d21c783b */ /* 0x000e620000004200 */
[----:B------:R-:W-:Y:S01]  /*16b50*/  FMUL.FTZ R147, R147, R15 ;  /* 0x0000000f93937220 */ /* 0x000fe20000410000 */
[-C--:B--2---:R-:W-:Y:S01]  /*16b60*/  FMUL.FTZ R144, R144, R16.reuse ;  /* 0x0000001090907220 */ /* 0x084fe20000410000 */
[----:B------:R-:W-:Y:S01]  /*16b70*/  LOP3.LUT R7, R3, R7, RZ, 0xc0, !PT ;  /* 0x0000000703077212 */ /* 0x000fe200078ec0ff */
[-C--:B------:R-:W-:Y:S01]  /*16b80*/  FMUL.FTZ R145, R145, R16.reuse ;  /* 0x0000001091917220 */ /* 0x080fe20000410000 */
[--C-:B------:R-:W-:Y:S01]  /*16b90*/  HSET2.LE.AND R3, R8, R0.reuse, PT ;  /* 0x0000000008037233 */ /* 0x100fe20003803000 */
[----:B------:R-:W-:Y:S01]  /*16ba0*/  FMUL.FTZ R151, R151, R17 ;  /* 0x0000001197977220 */ /* 0x000fe20000410000 */
[----:B------:R-:W-:Y:S01]  /*16bb0*/  F2FP.BF16.F32.PACK_AB R8, R142, R133 ;  /* 0x000000858e08723e */ /* 0x000fe200000010ff */
[-C--:B------:R-:W-:Y:S01]  /*16bc0*/  FMUL.FTZ R156, R156, R16.reuse ;  /* 0x000000109c9c7220 */ /* 0x080fe20000410000 */
[----:B------:R-:W-:Y:S01]  /*16bd0*/  FMUL.FTZ R157, R157, R16 ;  /* 0x000000109d9d7220 */ /* 0x000fe20000410000 */
[-C--:B------:R-:W-:Y:S01]  /*16be0*/  FMUL.FTZ R158, R158, R15.reuse ;  /* 0x0000000f9e9e7220 */ /* 0x080fe20000410000 */
[----:B------:R-:W-:Y:S01]  /*16bf0*/  LOP3.LUT R8, R3, R8, RZ, 0xc0, !PT ;  /* 0x0000000803087212 */ /* 0x000fe200078ec0ff */
[----:B------:R-:W-:Y:S01]  /*16c00*/  FMUL.FTZ R159, R159, R15 ;  /* 0x0000000f9f9f7220 */ /* 0x000fe20000410000 */
[----:B------:R-:W-:Y:S01]  /*16c10*/  HSET2.LE.AND R3, R9, R0, PT ;  /* 0x0000000009037233 */ /* 0x000fe20003803000 */
[-C--:B------:R-:W-:Y:S01]  /*16c20*/  FMUL.FTZ R164, R164, R18.reuse ;  /* 0x00000012a4a47220 */ /* 0x080fe20000410000 */
[----:B------:R-:W-:Y:S01]  /*16c30*/  F2FP.BF16.F32.PACK_AB R9, R177, R19 ;  /* 0x00000013b109723e */ /* 0x000fe200000010ff */
[----:B------:R-:W-:Y:S01]  /*16c40*/  FMUL.FTZ R165, R165, R18 ;  /* 0x00000012a5a57220 */ /* 0x000fe20000410000 */
        /* <DEDUP_REMOVED lines=9> */
[----:B------:R-:W-:Y:S01]  /*16ce0*/  HMMA.16816.F32.BF16 R32, R8, R26, R152 ;  /* 0x0000001a0820723c */ /* 0x000fe20000041898 */
        /* <DEDUP_REMOVED lines=14> */
[-C--:B------:R-:W-:Y:S01]  /*16dd0*/  HMMA.16816.F32.BF16 R144, R4, R24.reuse, R144 ;  /* 0x000000180490723c */ /* 0x080fe20000041890 */
[-C--:B------:R-:W-:Y:S01]  /*16de0*/  FMUL.FTZ R44, R44, R16.reuse ;  /* 0x000000102c2c7220 */ /* 0x080fe20000410000 */
[-C--:B------:R-:W-:Y:S01]  /*16df0*/  FMUL.FTZ R45, R45, R16.reuse ;  /* 0x000000102d2d7220 */ /* 0x080fe20000410000 */
[-C--:B------:R-:W-:Y:S01]  /*16e00*/  FMUL.FTZ R56, R56, R16.reuse ;  /* 0x0000001038387220 */ /* 0x080fe20000410000 */
[-C--:B------:R-:W-:Y:S01]  /*16e10*/  FMUL.FTZ R57, R57, R16.reuse ;  /* 0x0000001039397220 */ /* 0x080fe20000410000 */
[-C--:B------:R-:W-:Y:S01]  /*16e20*/  FMUL.FTZ R60, R60, R16.reuse ;  /* 0x000000103c3c7220 */ /* 0x080fe20000410000 */
[----:B------:R-:W-:Y:S01]  /*16e30*/  HMMA.16816.F32.BF16 R148, R8, R24, R148 ;  /* 0x000000180894723c */ /* 0x000fe20000041894 */
[-C--:B------:R-:W-:Y:S01]  /*16e40*/  FMUL.FTZ R61, R61, R16.reuse ;  /* 0x000000103d3d7220 */ /* 0x080fe20000410000 */
[----:B------:R-:W-:Y:S01]  /*16e50*/  FMUL.FTZ R72, R72, R16 ;  /* 0x0000001048487220 */ /* 0x000fe20000410000 */
[----:B------:R-:W-:Y:S01]  /*16e60*/  MOV R3, R33 ;  /* 0x0000002100037202 */ /* 0x000fe20000000f00 */
[----:B------:R-:W-:Y:S01]  /*16e70*/  IMAD.MOV.U32 R154, RZ, RZ, R34 ;  /* 0x000000ffff9a7224 */ /* 0x000fe200078e0022 */
[----:B------:R-:W-:Y:S01]  /*16e80*/  MOV R153, R35 ;  /* 0x0000002300997202 */ /* 0x000fe20000000f00 */
[C---:B------:R-:W-:Y:S01]  /*16e90*/  HMMA.16816.F32.BF16 R156, R4.reuse, R26, R156 ;  /* 0x0000001a049c723c */ /* 0x040fe2000004189c */
[----:B------:R-:W-:Y:S01]  /*16ea0*/  MOV R152, R32 ;  /* 0x0000002000987202 */ /* 0x000fe20000000f00 */
[----:B------:R-:W2:Y:S01]  /*16eb0*/  LDSM.16.MT88.4 R24, [R209+0xa000] ;  /* 0x00a00000d118783b */ /* 0x000ea20000004200 */
[-C--:B------:R-:W-:Y:S01]  /*16ec0*/  FMUL.FTZ R73, R73, R16.reuse ;  /* 0x0000001049497220 */ /* 0x080fe20000410000 */
[-C--:B------:R-:W-:Y:S01]  /*16ed0*/  FMUL.FTZ R46, R46, R15.reuse ;  /* 0x0000000f2e2e7220 */ /* 0x080fe20000410000 */
[-C--:B------:R-:W-:Y:S01]  /*16ee0*/  FMUL.FTZ R47, R47, R15.reuse ;  /* 0x0000000f2f2f7220 */ /* 0x080fe20000410000 */
[-C--:B---3--:R-:W-:Y:S01]  /*16ef0*/  HMMA.16816.F32.BF16 R160, R4, R20.reuse, R160 ;  /* 0x0000001404a0723c */ /* 0x088fe200000418a0 */
[----:B------:R-:W-:Y:S01]  /*16f00*/  LDSM.16.MT88.4 R32, [R207+0xb000] ;  /* 0x00b00000cf20783b */ /* 0x000fe20000004200 */
        /* <DEDUP_REMOVED lines=22> */
[----:B-1----:R-:W-:Y:S01]  /*17070*/  HMMA.16816.F32.BF16 R236, R4, R28, R40 ;  /* 0x0000001c04ec723c */ /* 0x002fe20000041828 */
[----:B------:R-:W-:Y:S01]  /*17080*/  LDSM.16.MT88.4 R40, [R209+0xb000] ;  /* 0x00b00000d128783b */ /* 0x000fe20000004200 */
[----:B------:R-:W-:-:S02]  /*17090*/  IMAD.MOV.U32 R171, RZ, RZ, R3 ;  /* 0x000000ffffab7224 */ /* 0x000fc400078e0003 */
[----:B------:R-:W-:Y:S01]  /*170a0*/  FFMA.FTZ R3, R198, UR38, -R2 ;  /* 0x00000026c6037c23 */ /* 0x000fe20008010802 */
        /* <DEDUP_REMOVED lines=31> */
[C---:B------:R-:W-:Y:S01]  /*172a0*/  HMMA.16816.F32.BF16 R44, R4.reuse, R30, R44 ;  /* 0x0000001e042c723c */ /* 0x040fe2000004182c */
[----:B------:R-:W-:Y:S01]  /*172b0*/  MOV R168, R179 ;  /* 0x000000b300a87202 */ /* 0x000fe20000000f00 */
[----:B------:R-:W-:Y:S01]  /*172c0*/  IMAD.MOV.U32 R29, RZ, RZ, R178 ;  /* 0x000000ffff1d7224 */ /* 0x000fe200078e00b2 */
[----:B------:R-:W-:Y:S01]  /*172d0*/  MOV R169, R180 ;  /* 0x000000b400a97202 */ /* 0x000fe20000000f00 */
[--C-:B----4-:R-:W-:Y:S01]  /*172e0*/  FFMA.FTZ R3, R197, UR38, -R2.reuse ;  /* 0x00000026c5037c23 */ /* 0x110fe20008010802 */
[----:B------:R-:W-:Y:S01]  /*172f0*/  MOV R170, R182 ;  /* 0x000000b600aa7202 */ /* 0x000fe20000000f00 */
[C---:B--2---:R-:W-:Y:S01]  /*17300*/  HMMA.16816.F32.BF16 R56, R4.reuse, R24, R56 ;  /* 0x000000180438723c */ /* 0x044fe20000041838 */
[----:B------:R-:W-:Y:S01]  /*17310*/  MOV R28, R177 ;  /* 0x000000b1001c7202 */ /* 0x000fe20000000f00 */
[----:B------:R2:W-:Y:S01]  /*17320*/  MUFU.EX2 R197, R3 ;  /* 0x0000000300c57308 */ /* 0x0005e20000000800 */
        /* <DEDUP_REMOVED lines=36> */
[----:B------:R-:W-:Y:S01]  /*17570*/  FMUL.FTZ R129, R129, R18 ;  /* 0x0000001281817220 */ /* 0x000fe20000410000 */
[-C--:B------:R-:W-:Y:S01]  /*17580*/  FMUL.FTZ R130, R130, R17.reuse ;  /* 0x0000001182827220 */ /* 0x080fe20000410000 */
[----:B------:R-:W-:Y:S01]  /*17590*/  FMUL.FTZ R131, R131, R17 ;  /* 0x0000001183837220 */ /* 0x000fe20000410000 */
[C---:B------:R-:W-:Y:S06]  /*175a0*/  HMMA.16816.F32.BF16 R108, R4.reuse, R38, R108 ;  /* 0x00000026046c723c */ /* 0x040fec000004186c */
[C---:B------:R-:W-:Y:S06]  /*175b0*/  HMMA.16816.F32.BF16 R120, R4.reuse, R40, R120 ;  /* 0x000000280478723c */ /* 0x040fec0000041878 */
[----:B------:R-:W-:Y:S06]  /*175c0*/  HMMA.16816.F32.BF16 R164, R4, R42, R124 ;  /* 0x0000002a04a4723c */ /* 0x000fec000004187c */
[----:B------:R-:W-:Y:S01]  /*175d0*/  HMMA.16816.F32.BF16 R52, R8, R24, R52 ;  /* 0x000000180834723c */ /* 0x000fe20000041834 */
[--C-:B------:R-:W-:Y:S01]  /*175e0*/  FFMA.FTZ R5, R192, UR38, -R2.reuse ;  /* 0x00000026c0057c23 */ /* 0x100fe20008010802 */
[----:B------:R-:W-:Y:S01]  /*175f0*/  FFMA.FTZ R4, R143, UR38, -R2 ;  /* 0x000000268f047c23 */ /* 0x000fe20008010802 */
[----:B--2---:R-:W-:Y:S01]  /*17600*/  IMAD.WIDE.U32 R2, R139, -0x2daee0ad, RZ ;  /* 0xd2511f538b027825 */ /* 0x004fe200078e00ff */
[----:B------:R-:W-:-:S03]  /*17610*/  MOV R127, R176 ;  /* 0x000000b0007f7202 */ /* 0x000fc60000000f00 */
[----:B------:R-:W-:Y:S01]  /*17620*/  FFMA.FTZ R6, R194, UR38, -R14 ;  /* 0x00000026c2067c23 */ /* 0x000fe2000801080e */
[C---:B------:R-:W-:Y:S01]  /*17630*/  HMMA.16816.F32.BF16 R68, R8.reuse, R20, R68 ;  /* 0x000000140844723c */ /* 0x040fe20000041844 */
[----:B------:R1:W-:Y:S01]  /*17640*/  MUFU.EX2 R192, R5 ;  /* 0x0000000500c07308 */ /* 0x0003e20000000800 */
[----:B------:R-:W-:Y:S01]  /*17650*/  MOV R194, R168 ;  /* 0x000000a800c27202 */ /* 0x000fe20000000f00 */
[----:B------:R-:W-:Y:S01]  /*17660*/  IMAD.MOV.U32 R125, RZ, RZ, R185 ;  /* 0x000000ffff7d7224 */ /* 0x000fe200078e00b9 */
[C---:B------:R-:W-:Y:S02]  /*17670*/  LOP3.LUT R25, R2.reuse, 0xff, RZ, 0xc0, !PT ;  /* 0x000000ff02197812 */ /* 0x040fe400078ec0ff */
[C---:B------:R-:W-:Y:S01]  /*17680*/  HMMA.16816.F32.BF16 R176, R8.reuse, R22, R80 ;  /* 0x0000001608b0723c */ /* 0x040fe20000041850 */
[----:B------:R-:W-:Y:S01]  /*17690*/  LOP3.LUT R21, R2, 0xffff, RZ, 0xc0, !PT ;  /* 0x0000ffff02157812 */ /* 0x000fe200078ec0ff */
[----:B------:R-:W-:Y:S01]  /*176a0*/  LDSM.16.MT88.4 R80, [R205+0xb800] ;  /* 0x00b80000cd50783b */ /* 0x000fe20000004200 */
[--C-:B------:R-:W-:Y:S01]  /*176b0*/  SHF.R.U32.HI R24, RZ, 0x10, R2.reuse ;  /* 0x00000010ff187819 */ /* 0x100fe20000011602 */
[----:B------:R2:W-:Y:S01]  /*176c0*/  MUFU.EX2 R143, R6 ;  /* 0x00000006008f7308 */ /* 0x0005e20000000800 */
[----:B------:R-:W-:Y:S01]  /*176d0*/  MOV R168, R169 ;  /* 0x000000a900a87202 */ /* 0x000fe20000000f00 */
[----:B------:R-:W-:Y:S01]  /*176e0*/  HMMA.16816.F32.BF16 R84, R8, R32, R84 ;  /* 0x000000200854723c */ /* 0x000fe20000041854 */
[----:B------:R-:W-:-:S02]  /*176f0*/  SHF.R.U32.HI R23, RZ, 0x18, R2 ;  /* 0x00000018ff177819 */ /* 0x000fc40000011602 */
[----:B------:R-:W-:Y:S02]  /*17700*/  MOV R169, R170 ;  /* 0x000000aa00a97202 */ /* 0x000fe40000000f00 */
[----:B------:R-:W-:Y:S01]  /*17710*/  MOV R170, R171 ;  /* 0x000000ab00aa7202 */ /* 0x000fe20000000f00 */
[----:B------:R-:W-:Y:S01]  /*17720*/  IMAD.MOV.U32 R171, RZ, RZ, R154 ;  /* 0x000000ffffab7224 */ /* 0x000fe200078e009a */
[----:B-1----:R-:W-:Y:S01]  /*17730*/  LOP3.LUT R5, R3, UR23, R138, 0x96, !PT ;  /* 0x0000001703057c12 */ /* 0x002fe2000f8e968a */
[----:B------:R-:W-:Y:S01]  /*17740*/  IMAD.WIDE.U32 R2, R141, -0x2daee0ad, RZ ;  /* 0xd2511f538d027825 */ /* 0x000fe200078e00ff */
[----:B------:R-:W-:Y:S01]  /*17750*/  MOV R7, R132 ;  /* 0x0000008400077202 */ /* 0x000fe20000000f00 */
[----:B------:R-:W-:Y:S01]  /*17760*/  HMMA.16816.F32.BF16 R32, R8, R34, R96 ;  /* 0x000000220820723c */ /* 0x000fe20000041860 */
[----:B------:R-:W-:Y:S01]  /*17770*/  MOV R132, R181 ;  /* 0x000000b500847202 */ /* 0x000fe20000000f00 */
[----:B------:R-:W-:Y:S01]  /*17780*/  LDSM.16.MT88.4 R96, [R207+0xb800] ;  /* 0x00b80000cf60783b */ /* 0x000fe20000004200 */
[----:B------:R-:W-:-:S02]  /*17790*/  MOV R154, R155 ;  /* 0x0000009b009a7202 */ /* 0x000fc40000000f00 */
[----:B------:R-:W-:Y:S01]  /*177a0*/  MOV R155, R19 ;  /* 0x00000013009b7202 */ /* 0x000fe20000000f00 */
[C---:B------:R-:W-:Y:S01]  /*177b0*/  HMMA.16816.F32.BF16 R180, R8.reuse, R26, R64 ;  /* 0x0000001a08b4723c */ /* 0x040fe20000041840 */
[----:B------:R-:W-:Y:S01]  /*177c0*/  MOV R126, R186 ;  /* 0x000000ba007e7202 */ /* 0x000fe20000000f00 */
[--C-:B--2---:R-:W-:Y:S01]  /*177d0*/  FFMA.FTZ R6, R201, UR38, -R13.reuse ;  /* 0x00000026c9067c23 */ /* 0x104fe2000801080d */
[----:B------:R-:W-:Y:S01]  /*177e0*/  MOV R124, R184 ;  /* 0x000000b8007c7202 */ /* 0x000fe20000000f00 */
[----:B------:R-:W-:Y:S01]  /*177f0*/  LDSM.16.MT88.4 R64, [R209+0xa800] ;  /* 0x00a80000d140783b */ /* 0x000fe20000004200 */
[C---:B------:R-:W-:Y:S01]  /*17800*/  LOP3.LUT R19, R2.reuse, 0xffff, RZ, 0xc0, !PT ;  /* 0x0000ffff02137812 */ /* 0x040fe200078ec0ff */
[C---:B------:R-:W-:Y:S01]  /*17810*/  HMMA.16816.F32.BF16 R184, R8.reuse, R30, R48 ;  /* 0x0000001e08b8723c */ /* 0x040fe20000041830 */
[----:B------:R-:W-:Y:S01]  /*17820*/  LOP3.LUT R20, R2, 0xff, RZ, 0xc0, !PT ;  /* 0x000000ff02147812 */ /* 0x000fe200078ec0ff */
[----:B------:R1:W-:Y:S01]  /*17830*/  MUFU.EX2 R139, R6 ;  /* 0x00000006008b7308 */ /* 0x0003e20000000800 */
[----:B------:R-:W-:Y:S01]  /*17840*/  SHF.R.U32.HI R22, RZ, 0x10, R2 ;  /* 0x00000010ff167819 */ /* 0x000fe20000011602 */
[----:B------:R-:W-:Y:S01]  /*17850*/  FFMA.FTZ R27, R190, UR38, -R12 ;  /* 0x00000026be1b7c23 */ /* 0x000fe2000801080c */
[----:B------:R-:W-:Y:S01]  /*17860*/  SHF.R.U32.HI R26, RZ, 0x18, R2 ;  /* 0x00000018ff1a7819 */ /* 0x000fe20000011602 */
[--C-:B------:R-:W-:Y:S01]  /*17870*/  FFMA.FTZ R2, R188, UR38, -R14.reuse ;  /* 0x00000026bc027c23 */ /* 0x100fe2000801080e */
[----:B------:R-:W-:Y:S01]  /*17880*/  MOV R51, R191 ;  /* 0x000000bf00337202 */ /* 0x000fe20000000f00 */
[----:B------:R-:W-:Y:S01]  /*17890*/  FFMA.FTZ R30, R200, UR38, -R14 ;  /* 0x00000026c81e7c23 */ /* 0x000fe2000801080e */
[----:B------:R-:W-:Y:S01]  /*178a0*/  MOV R188, R7 ;  /* 0x0000000700bc7202 */ /* 0x000fe20000000f00 */
[----:B------:R2:W3:Y:S01]  /*178b0*/  MUFU.EX2 R191, R4 ;  /* 0x0000000400bf7308 */ /* 0x0004e20000000800 */
[----:B------:R-:W-:Y:S01]  /*178c0*/  FFMA.FTZ R7, R195, UR38, -R13 ;  /* 0x00000026c3077c23 */ /* 0x000fe2000801080d */
[----:B------:R-:W-:Y:S01]  /*178d0*/  MOV R200, R51 ;  /* 0x0000003300c87202 */ /* 0x000fe20000000f00 */
[----:B------:R-:W-:Y:S01]  /*178e0*/  HMMA.16816.F32.BF16 R100, R8, R36, R100 ;  /* 0x000000240864723c */ /* 0x000fe20000041864 */
[----:B------:R-:W-:-:S02]  /*178f0*/  MOV R201, R125 ;  /* 0x0000007d00c97202 */ /* 0x000fc40000000f00 */
[----:B------:R-:W-:Y:S02]  /*17900*/  MOV R190, R169 ;  /* 0x000000a900be7202 */ /* 0x000fe40000000f00 */
[----:B------:R4:W-:Y:S01]  /*17910*/  MUFU.EX2 R141, R2 ;  /* 0x00000002008d7308 */ /* 0x0009e20000000800 */
[----:B-1----:R-:W-:Y:S01]  /*17920*/  LOP3.LUT R6, R22, 0xff, RZ, 0xc0, !PT ;  /* 0x000000ff16067812 */ /* 0x002fe200078ec0ff */
[----:B------:R-:W-:Y:S01]  /*17930*/  HMMA.16816.F32.BF16 R116, R8, R40, R116 ;  /* 0x000000280874723c */ /* 0x000fe20000041874 */
[----:B------:R-:W-:Y:S02]  /*17940*/  MOV R125, R171 ;  /* 0x000000ab007d7202 */ /* 0x000fe40000000f00 */
[----:B------:R-:W-:Y:S02]  /*17950*/  MOV R51, R152 ;  /* 0x0000009800337202 */ /* 0x000fe40000000f00 */
[----:B------:R-:W-:Y:S01]  /*17960*/  MOV R152, R132 ;  /* 0x0000008400987202 */ /* 0x000fe20000000f00 */
[----:B------:R-:W-:Y:S01]  /*17970*/  MUFU.EX2 R138, R7 ;  /* 0x00000007008a7308 */ /* 0x000fe20000000800 */
[----:B--2---:R-:W-:Y:S01]  /*17980*/  FFMA.FTZ R4, R199, UR38, -R14 ;  /* 0x00000026c7047c23 */ /* 0x004fe2000801080e */
[----:B------:R-:W-:Y:S01]  /*17990*/  MOV R199, R127 ;  /* 0x0000007f00c77202 */ /* 0x000fe20000000f00 */
[----:B------:R-:W-:Y:S01]  /*179a0*/  FFMA.FTZ R14, R189, UR38, -R13 ;  /* 0x00000026bd0e7c23 */ /* 0x000fe2000801080d */
[----:B------:R-:W-:Y:S01]  /*179b0*/  MOV R127, R29 ;  /* 0x0000001d007f7202 */ /* 0x000fe20000000f00 */
[----:B------:R-:W-:Y:S01]  /*179c0*/  IMAD.MOV.U32 R29, RZ, RZ, R142 ;  /* 0x000000ffff1d7224 */ /* 0x000fe200078e008e */
[----:B------:R-:W-:Y:S01]  /*179d0*/  MOV R189, R28 ;  /* 0x0000001c00bd7202 */ /* 0x000fe20000000f00 */
[--C-:B------:R-:W-:Y:S01]  /*179e0*/  FFMA.FTZ R28, R203, UR38, -R12.reuse ;  /* 0x00000026cb1c7c23 */ /* 0x100fe2000801080c */
[----:B------:R1:W-:Y:S01]  /*179f0*/  MUFU.EX2 R142, R4 ;  /* 0x00000004008e7308 */ /* 0x0003e20000000800 */
[----:B----4-:R-:W-:Y:S01]  /*17a00*/  SHF.R.U32.HI R2, RZ, 0x8, R21 ;  /* 0x00000008ff027819 */ /* 0x010fe20000011615 */
[--C-:B------:R-:W-:Y:S01]  /*17a10*/  FFMA.FTZ R21, R193, UR38, -R12.reuse ;  /* 0x00000026c1157c23 */ /* 0x100fe2000801080c */
[----:B------:R-:W-:Y:S01]  /*17a20*/  MOV R203, R29 ;  /* 0x0000001d00cb7202 */ /* 0x000fe20000000f00 */
[----:B------:R-:W-:Y:S01]  /*17a30*/  FFMA.FTZ R29, R196, UR38, -R12 ;  /* 0x00000026c41d7c23 */ /* 0x000fe2000801080c */
[----:B------:R-:W-:Y:S01]  /*17a40*/  PRMT R25, R25, 0x5410, R2 ;  /* 0x0000541019197816 */ /* 0x000fe20000000002 */
[----:B------:R-:W-:Y:S01]  /*17a50*/  IMAD.MOV.U32 R196, RZ, RZ, R127 ;  /* 0x000000ffffc47224 */ /* 0x000fe200078e007f */
[----:B------:R-:W-:Y:S01]  /*17a60*/  SHF.R.U32.HI R2, RZ, 0x8, R19 ;  /* 0x00000008ff027819 */ /* 0x000fe20000011613 */
[----:B------:R-:W-:Y:S01]  /*17a70*/  MUFU.EX2 R132, R21 ;  /* 0x0000001500847308 */ /* 0x000fe20000000800 */
[----:B------:R-:W-:Y:S01]  /*17a80*/  MOV R193, R168 ;  /* 0x000000a800c17202 */ /* 0x000fe20000000f00 */
[----:B------:R-:W-:Y:S01]  /*17a90*/  IMAD.MOV.U32 R168, RZ, RZ, R153 ;  /* 0x000000ffffa87224 */ /* 0x000fe200078e0099 */
[----:B------:R-:W-:-:S02]  /*17aa0*/  PRMT R20, R20, 0x5410, R2 ;  /* 0x0000541014147816 */ /* 0x000fc40000000002 */
[----:B------:R-:W-:Y:S02]  /*17ab0*/  LOP3.LUT R2, R5, 0xffff, RZ, 0xc0, !PT ;  /* 0x0000ffff05027812 */ /* 0x000fe400078ec0ff */
[----:B------:R-:W-:Y:S01]  /*17ac0*/  PRMT R19, R6, 0x5410, R26 ;  /* 0x0000541006137816 */ /* 0x000fe2000000001a */
[----:B------:R-:W-:Y:S01]  /*17ad0*/  MUFU.EX2 R31, R27 ;  /* 0x0000001b001f7308 */ /* 0x000fe20000000800 */
[----:B-1----:R-:W-:Y:S01]  /*17ae0*/  LOP3.LUT R4, R3, UR23, R140, 0x96, !PT ;  /* 0x0000001703047c12 */ /* 0x002fe2000f8e968c */
[----:B------:R-:W-:Y:S01]  /*17af0*/  FFMA.FTZ R3, R202, UR38, -R13 ;  /* 0x00000026ca037c23 */ /* 0x000fe2000801080d */
[----:B------:R-:W-:Y:S01]  /*17b00*/  SHF.R.U32.HI R12, RZ, 0x18, R5 ;  /* 0x00000018ff0c7819 */ /* 0x000fe20000011605 */
[----:B------:R-:W-:Y:S01]  /*17b10*/  IMAD.MOV.U32 R202, RZ, RZ, R124 ;  /* 0x000000ffffca7224 */ /* 0x000fe200078e007c */
[----:B------:R-:W-:Y:S02]  /*17b20*/  SHF.R.U32.HI R6, RZ, 0x10, R4 ;  /* 0x00000010ff067819 */ /* 0x000fe40000011604 */
[----:B------:R-:W-:Y:S01]  /*17b30*/  MOV R153, R133 ;  /* 0x0000008500997202 */ /* 0x000fe20000000f00 */
[----:B------:R1:W-:Y:S01]  /*17b40*/  MUFU.EX2 R140, R3 ;  /* 0x00000003008c7308 */ /* 0x0003e20000000800 */
[----:B------:R-:W-:-:S02]  /*17b50*/  LOP3.LUT R7, R4, 0xff, RZ, 0xc0, !PT ;  /* 0x000000ff04077812 */ /* 0x000fc400078ec0ff */
[----:B------:R-:W-:Y:S01]  /*17b60*/  MOV R124, R170 ;  /* 0x000000aa007c7202 */ /* 0x000fe20000000f00 */
[----:B------:R-:W-:Y:S01]  /*17b70*/  IMAD.MOV.U32 R171, RZ, RZ, R153 ;  /* 0x000000ffffab7224 */ /* 0x000fe200078e0099 */
[----:B------:R-:W-:Y:S02]  /*17b80*/  MOV R170, R154 ;  /* 0x0000009a00aa7202 */ /* 0x000fe40000000f00 */
[----:B------:R-:W-:Y:S01]  /*17b90*/  MOV R169, R155 ;  /* 0x0000009b00a97202 */ /* 0x000fe20000000f00 */
[----:B------:R2:W4:Y:S01]  /*17ba0*/  MUFU.EX2 R133, R14 ;  /* 0x0000000e00857308 */ /* 0x0005220000000800 */
[----:B------:R-:W-:Y:S02]  /*17bb0*/  MOV R36, R51 ;  /* 0x0000003300247202 */ /* 0x000fe40000000f00 */
[----:B------:R-:W-:Y:S01]  /*17bc0*/  LDSM.16.MT88.4 R48, [R210+0xa800] ;  /* 0x00a80000d230783b */ /* 0x000fe20000004200 */
[----:B------:R-:W-:Y:S02]  /*17bd0*/  MOV R195, R126 ;  /* 0x0000007e00c37202 */ /* 0x000fe40000000f00 */
[----:B------:R-:W-:-:S02]  /*17be0*/  MOV R37, R124 ;  /* 0x0000007c00257202 */ /* 0x000fc40000000f00 */
[----:B------:R-:W-:Y:S01]  /*17bf0*/  MUFU.EX2 R28, R28 ;  /* 0x0000001c001c7308 */ /* 0x000fe20000000800 */
[----:B-1----:R-:W-:-:S04]  /*17c00*/  LOP3.LUT R3, R24, 0xff, RZ, 0xc0, !PT ;  /* 0x000000ff18037812 */ /* 0x002fc800078ec0ff */
[----:B------:R-:W-:Y:S02]  /*17c10*/  PRMT R23, R3, 0x5410, R23 ;  /* 0x0000541003177816 */ /* 0x000fe40000000017 */
[----:B------:R-:W-:Y:S01]  /*17c20*/  SHF.R.U32.HI R3, RZ, 0x8, R2 ;  /* 0x00000008ff037819 */ /* 0x000fe20000011602 */
[----:B------:R-:W1:Y:S01]  /*17c30*/  MUFU.EX2 R29, R29 ;  /* 0x0000001d001d7308 */ /* 0x000e620000000800 */
[----:B------:R-:W-:Y:S02]  /*17c40*/  LOP3.LUT R2, R5, 0xff, RZ, 0xc0, !PT ;  /* 0x000000ff05027812 */ /* 0x000fe400078ec0ff */
[----:B--2---:R-:W-:Y:S02]  /*17c50*/  HSET2.LE.AND R14, R23, R0, PT ;  /* 0x00000000170e7233 */ /* 0x004fe40003803000 */
[----:B------:R-:W-:Y:S02]  /*17c60*/  PRMT R13, R2, 0x5410, R3 ;  /* 0x00005410020d7816 */ /* 0x000fe40000000003 */
[----:B------:R-:W-:Y:S01]  /*17c70*/  SHF.R.U32.HI R3, RZ, 0x10, R5 ;  /* 0x00000010ff037819 */ /* 0x000fe20000011605 */
[----:B------:R-:W2:Y:S01]  /*17c80*/  MUFU.EX2 R30, R30 ;  /* 0x0000001e001e7308 */ /* 0x000ea20000000800 */
[----:B------:R-:W-:-:S02]  /*17c90*/  LOP3.LUT R2, R4, 0xffff, RZ, 0xc0, !PT ;  /* 0x0000ffff04027812 */ /* 0x000fc400078ec0ff */
[----:B------:R-:W-:Y:S02]  /*17ca0*/  SHF.R.U32.HI R5, RZ, 0x18, R4 ;  /* 0x00000018ff057819 */ /* 0x000fe40000011604 */
[----:B------:R-:W-:Y:S02]  /*17cb0*/  LOP3.LUT R4, R3, 0xff, RZ, 0xc0, !PT ;  /* 0x000000ff03047812 */ /* 0x000fe400078ec0ff */
[----:B------:R-:W-:Y:S02]  /*17cc0*/  SHF.R.U32.HI R3, RZ, 0x8, R2 ;  /* 0x00000008ff037819 */ /* 0x000fe40000011602 */
[----:B------:R-:W-:Y:S02]  /*17cd0*/  LOP3.LUT R2, R6, 0xff, RZ, 0xc0, !PT ;  /* 0x000000ff06027812 */ /* 0x000fe400078ec0ff */
[----:B------:R-:W-:Y:S02]  /*17ce0*/  PRMT R6, R4, 0x5410, R12 ;  /* 0x0000541004067816 */ /* 0x000fe4000000000c */
[----:B------:R-:W-:-:S02]  /*17cf0*/  PRMT R5, R2, 0x5410, R5 ;  /* 0x0000541002057816 */ /* 0x000fc40000000005 */
[----:B------:R-:W-:Y:S02]  /*17d00*/  PRMT R7, R7, 0x5410, R3 ;  /* 0x0000541007077816 */ /* 0x000fe40000000003 */
[--C-:B------:R-:W-:Y:S02]  /*17d10*/  HSET2.LE.AND R2, R25, R0.reuse, PT ;  /* 0x0000000019027233 */ /* 0x100fe40003803000 */
[--C-:B------:R-:W-:Y:S01]  /*17d20*/  HSET2.LE.AND R4, R20, R0.reuse, PT ;  /* 0x0000000014047233 */ /* 0x100fe20003803000 */
[C---:B------:R-:W-:Y:S01]  /*17d30*/  HMMA.16816.F32.BF16 R24, R8.reuse, R38, R112 ;  /* 0x000000260818723c */ /* 0x040fe20000041870 */
[--C-:B------:R-:W-:Y:S01]  /*17d40*/  HSET2.LE.AND R3, R19, R0.reuse, PT ;  /* 0x0000000013037233 */ /* 0x100fe20003803000 */
[----:B------:R-:W-:Y:S01]  /*17d50*/  LDSM.16.MT88.4 R112, [R210+0xb800] ;  /* 0x00b80000d270783b */ /* 0x000fe20000004200 */
[----:B------:R-:W-:Y:S02]  /*17d60*/  MOV R19, R152 ;  /* 0x0000009800137202 */ /* 0x000fe40000000f00 */
[--C-:B------:R-:W-:Y:S01]  /*17d70*/  HSET2.LE.AND R12, R13, R0.reuse, PT ;  /* 0x000000000d0c7233 */ /* 0x100fe20003803000 */
[----:B------:R-:W-:Y:S01]  /*17d80*/  HMMA.16816.F32.BF16 R20, R8, R42, R128 ;  /* 0x0000002a0814723c */ /* 0x000fe20000041880 */
[----:B------:R-:W-:Y:S01]  /*17d90*/  MOV R39, R168 ;  /* 0x000000a800277202 */ /* 0x000fe20000000f00 */
[----:B------:R-:W5:Y:S01]  /*17da0*/  LDSM.16.MT88.4 R152, [R205+0xa800] ;  /* 0x00a80000cd98783b */ /* 0x000f620000004200 */
[--C-:B------:R-:W-:Y:S01]  /*17db0*/  HSET2.LE.AND R13, R6, R0.reuse, PT ;  /* 0x00000000060d7233 */ /* 0x100fe20003803000 */
[----:B------:R-:W-:Y:S01]  /*17dc0*/  IMAD.MOV.U32 R38, RZ, RZ, R125 ;  /* 0x000000ffff267224 */ /* 0x000fe200078e007d */
[----:B------:R-:W-:Y:S01]  /*17dd0*/  HSET2.LE.AND R7, R7, R0, PT ;  /* 0x0000000007077233 */ /* 0x000fe20003803000 */
[----:B------:R-:W-:Y:S01]  /*17de0*/  LDSM.16.MT88.4 R128, [R209+0xb800] ;  /* 0x00b80000d180783b */ /* 0x000fe20000004200 */
[----:B------:R-:W-:-:S02]  /*17df0*/  MOV R11, R169 ;  /* 0x000000a9000b7202 */ /* 0x000fc40000000f00 */
[----:B------:R-:W-:Y:S02]  /*17e00*/  MOV R10, R170 ;  /* 0x000000aa000a7202 */ /* 0x000fe40000000f00 */
[----:B------:R-:W-:Y:S02]  /*17e10*/  MOV R9, R171 ;  /* 0x000000ab00097202 */ /* 0x000fe40000000f00 */
[----:B------:R-:W5:Y:S01]  /*17e20*/  LDSM.16.MT88.4 R168, [R207+0xa800] ;  /* 0x00a80000cfa8783b */ /* 0x000f620000004200 */
[----:B------:R-:W-:Y:S02]  /*17e30*/  HSET2.LE.AND R5, R5, R0, PT ;  /* 0x0000000005057233 */ /* 0x000fe40003803000 */
[----:B---3--:R-:W-:Y:S01]  /*17e40*/  F2FP.BF16.F32.PACK_AB R0, R191, R192 ;  /* 0x000000c0bf00723e */ /* 0x008fe200000010ff */
[----:B------:R-:W-:-:S03]  /*17e50*/  FFMA.FTZ R8, R10, R18, R9 ;  /* 0x000000120a087223 */ /* 0x000fc60000010009 */
[----:B------:R-:W-:Y:S01]  /*17e60*/  LOP3.LUT R6, R2, R0, RZ, 0xc0, !PT ;  /* 0x0000000002067212 */ /* 0x000fe200078ec0ff */
[----:B------:R-:W-:Y:S01]  /*17e70*/  FADD.FTZ R10, R203, R8 ;  /* 0x00000008cb0a7221 */ /* 0x000fe20000010000 */
[----:B----4-:R-:W-:Y:S02]  /*17e80*/  F2FP.BF16.F32.PACK_AB R0, R133, R138 ;  /* 0x0000008a8500723e */ /* 0x010fe400000010ff */
[----:B------:R-:W-:Y:S02]  /*17e90*/  F2FP.BF16.F32.PACK_AB R2, R31, R132 ;  /* 0x000000841f02723e */ /* 0x000fe400000010ff */
[----:B------:R-:W-:Y:S02]  /*17ea0*/  LOP3.LUT R126, R4, R0, RZ, 0xc0, !PT ;  /* 0x00000000047e7212 */ /* 0x000fe400078ec0ff */
[----:B------:R-:W-:Y:S02]  /*17eb0*/  LOP3.LUT R127, R3, R2, RZ, 0xc0, !PT ;  /* 0x00000002037f7212 */ /* 0x000fe400078ec0ff */
[----:B------:R-:W-:-:S02]  /*17ec0*/  F2FP.BF16.F32.PACK_AB R0, R139, R140 ;  /* 0x0000008c8b00723e */ /* 0x000fc400000010ff */
[----:B-1----:R-:W-:Y:S02]  /*17ed0*/  F2FP.BF16.F32.PACK_AB R2, R29, R28 ;  /* 0x0000001c1d02723e */ /* 0x002fe400000010ff */
[----:B------:R-:W-:Y:S02]  /*17ee0*/  LOP3.LUT R124, R7, R0, RZ, 0xc0, !PT ;  /* 0x00000000077c7212 */ /* 0x000fe400078ec0ff */
[----:B--2---:R-:W-:Y:S02]  /*17ef0*/  F2FP.BF16.F32.PACK_AB R3, R30, R142 ;  /* 0x0000008e1e03723e */ /* 0x004fe400000010ff */
[----:B------:R-:W-:Y:S02]  /*17f00*/  LOP3.LUT R125, R5, R2, RZ, 0xc0, !PT ;  /* 0x00000002057d7212 */ /* 0x000fe400078ec0ff */
[----:B------:R-:W-:Y:S02]  /*17f10*/  F2FP.BF16.F32.PACK_AB R0, R141, R143 ;  /* 0x0000008f8d00723e */ /* 0x000fe400000010ff */
[----:B------:R-:W-:-:S02]  /*17f20*/  F2FP.BF16.F32.PACK_AB R2, R197, R198 ;  /* 0x000000c6c502723e */ /* 0x000fc400000010ff */
        /* <DEDUP_REMOVED lines=8> */
[----:B------:R-:W-:Y:S01]  /*17fb0*/  FADD.FTZ R3, R201, R10 ;  /* 0x0000000ac9037221 */ /* 0x000fe20000010000 */
[----:B------:R-:W-:Y:S01]  /*17fc0*/  FADD.FTZ R8, R234, R2 ;  /* 0x00000002ea087221 */ /* 0x000fe20000010000 */
[----:B------:R-:W-:Y:S01]  /*17fd0*/  FADD.FTZ R2, R202, R9 ;  /* 0x00000009ca027221 */ /* 0x000fe20000010000 */
[----:B------:R-:W-:Y:S01]  /*17fe0*/  FADD.FTZ R0, R188, R0 ;  /* 0x00000000bc007221 */ /* 0x000fe20000010000 */
[----:B-----5:R-:W-:Y:S01]  /*17ff0*/  HMMA.16816.F32.BF16 R144, R124, R152, R144 ;  /* 0x000000987c90723c */ /* 0x020fe20000041890 */
[----:B------:R-:W-:Y:S01]  /*18000*/  FADD.FTZ R8, R233, R8 ;  /* 0x00000008e9087221 */ /* 0x000fe20000010000 */
[----:B------:R-:W-:Y:S01]  /*18010*/  FADD.FTZ R3, R200, R3 ;  /* 0x00000003c8037221 */ /* 0x000fe20000010000 */
[----:B------:R-:W-:Y:S01]  /*18020*/  FADD.FTZ R2, R194, R2 ;  /* 0x00000002c2027221 */ /* 0x000fe20000010000 */
[----:B------:R-:W-:-:S02]  /*18030*/  FADD.FTZ R0, R199, R0 ;  /* 0x00000000c7007221 */ /* 0x000fc40000010000 */
[----:B------:R-:W-:Y:S01]  /*18040*/  HMMA.16816.F32.BF16 R148, R4, R152, R148 ;  /* 0x000000980494723c */ /* 0x000fe20000041894 */
[----:B------:R-:W-:Y:S01]  /*18050*/  FADD.FTZ R3, R198, R3 ;  /* 0x00000003c6037221 */ /* 0x000fe20000010000 */
[----:B------:R-:W-:Y:S01]  /*18060*/  FADD.FTZ R2, R142, R2 ;  /* 0x000000028e027221 */ /* 0x000fe20000010000 */
[----:B------:R-:W-:Y:S02]  /*18070*/  FADD.FTZ R0, R140, R0 ;  /* 0x000000008c007221 */ /* 0x000fe40000010000 */
[----:B------:R-:W-:Y:S01]  /*18080*/  FADD.FTZ R3, R197, R3 ;  /* 0x00000003c5037221 */ /* 0x000fe20000010000 */
        /* <DEDUP_REMOVED lines=36> */
[----:B------:R-:W-:-:S02]  /*182d0*/  FADD.FTZ R4, R28, R4 ;  /* 0x000000041c047221 */ /* 0x000fc40000010000 */
[----:B------:R-:W-:Y:S01]  /*182e0*/  FADD.FTZ R3, R141, R3 ;  /* 0x000000038d037221 */ /* 0x000fe20000010000 */
[----:B------:R-:W-:Y:S01]  /*182f0*/  FADD.FTZ R2, R133, R2 ;  /* 0x0000000285027221 */ /* 0x000fe20000010000 */
[----:B------:R-:W-:-:S04]  /*18300*/  FADD.FTZ R4, R29, R4 ;  /* 0x000000041d047221 */ /* 0x000fc80000010000 */
[----:B------:R-:W-:Y:S01]  /*18310*/  FADD.FTZ R0, R132, R4 ;  /* 0x0000000484007221 */ /* 0x000fe20000010000 */
[----:B------:R-:W-:-:S03]  /*18320*/  FADD.FTZ R4, R191, R5 ;  /* 0x00000005bf047221 */ /* 0x000fc60000010000 */
[----:B------:R-:W-:Y:S02]  /*18330*/  FADD.FTZ R0, R31, R0 ;  /* 0x000000001f007221 */ /* 0x000fe40000010000 */
[----:B------:R4:W-:Y:S04]  /*18340*/  STL [R1+0x48], R4 ;  /* 0x0000480401007387 */ /* 0x0009e80000100800 */
[----:B------:R4:W-:Y:S04]  /*18350*/  STL [R1+0x4c], R3 ;  /* 0x00004c0301007387 */ /* 0x0009e80000100800 */
[----:B------:R4:W-:Y:S04]  /*18360*/  STL [R1+0x54], R2 ;  /* 0x0000540201007387 */ /* 0x0009e80000100800 */
[----:B------:R4:W-:Y:S02]  /*18370*/  STL [R1+0x50], R0 ;  /* 0x0000500001007387 */ /* 0x0009e40000100800 */
.L_x_2466:
[----:B------:R-:W-:-:S06]  /*18380*/  UISETP.GT.AND UP0, UPT, UR5, UR15, UPT ;  /* 0x0000000f0500728c */ /* 0x000fcc000bf04270 */
[----:B------:R-:W-:-:S13]  /*18390*/  PLOP3.LUT P0, PT, PT, PT, UP0, 0x80, 0x0 ;  /* 0x000000000000781c */ /* 0x000fda0003f0f008 */
[----:B------:R-:W-:Y:S05]  /*183a0*/  @!P0 BRA `(.L_x_2479) ;  /* 0x0000004000688947 */ /* 0x000fea0003800000 */
[----:B------:R-:W5:Y:S01]  /*183b0*/  LDL.LU R6, [R1+0x5c] ;  /* 0x00005c0001067983 */ /* 0x000f620000300800 */
[----:B------:R-:W-:Y:S01]  /*183c0*/  ULDC UR4, c[0x0][0x2d0] ;  /* 0x0000b40000047ab9 */ /* 0x000fe20000000800 */
[----:B----4-:R-:W4:Y:S01]  /*183d0*/  S2R R2, SR_TID.X ;  /* 0x0000000000027919 */ /* 0x010f220000002100 */
[----:B--2---:R-:W-:Y:S01]  /*183e0*/  IMAD.U32 R220, RZ, RZ, UR26 ;  /* 0x0000001affdc7e24 */ /* 0x004fe2000f8e00ff */
[----:B------:R-:W-:Y:S01]  /*183f0*/  MOV R133, R135 ;  /* 0x0000008700857202 */ /* 0x000fe20000000f00 */
[----:B------:R-:W-:Y:S01]  /*18400*/  IMAD.MOV.U32 R132, RZ, RZ, R136 ;  /* 0x000000ffff847224 */ /* 0x000fe200078e0088 */
[----:B------:R-:W2:Y:S01]  /*18410*/  LDL.LU R3, [R1+0x80] ;  /* 0x0000800001037983 */ /* 0x000ea20000300800 */
[----:B------:R-:W-:Y:S01]  /*18420*/  MOV R139, R137 ;  /* 0x00000089008b7202 */ /* 0x000fe20000000f00 */
[----:B------:R-:W-:Y:S01]  /*18430*/  IMAD.MOV.U32 R138, RZ, RZ, R134 ;  /* 0x000000ffff8a7224 */ /* 0x000fe200078e0086 */
[----:B------:R-:W-:Y:S01]  /*18440*/  ULDC UR8, c[0x0][0x2d0] ;  /* 0x0000b40000087ab9 */ /* 0x000fe20000000800 */
[----:B------:R-:W-:Y:S01]  /*18450*/  ULDC.64 UR6, c[0x0][0x248] ;  /* 0x0000920000067ab9 */ /* 0x000fe20000000a00 */
[----:B----4-:R-:W-:-:S04]  /*18460*/  SHF.R.S32.HI R0, RZ, 0x1f, R2 ;  /* 0x0000001fff007819 */ /* 0x010fc80000011402 */
[----:B------:R-:W-:-:S04]  /*18470*/  LEA.HI R0, R0, R2, RZ, 0x3 ;  /* 0x0000000200007211 */ /* 0x000fc800078f18ff */
[----:B------:R-:W-:-:S05]  /*18480*/  LOP3.LUT R0, R0, 0xfffffff8, RZ, 0xc0, !PT ;  /* 0xfffffff800007812 */ /* 0x000fca00078ec0ff */
[----:B------:R-:W-:Y:S01]  /*18490*/  IMAD.IADD R0, R2, 0x1, -R0 ;  /* 0x0000000102007824 */ /* 0x000fe200078e0a00 */
[----:B------:R-:W-:-:S04]  /*184a0*/  MOV R2, 0x7054 ;  /* 0x0000705400027802 */ /* 0x000fc80000000f00 */
[----:B------:R-:W-:Y:S02]  /*184b0*/  SHF.L.U32 R0, R0, 0x3, RZ ;  /* 0x0000000300007819 */ /* 0x000fe400000006ff */
[----:B------:R-:W-:Y:S02]  /*184c0*/  PRMT R220, R220, R2, UR26 ;  /* 0x0000001adcdc7e16 */ /* 0x000fe40008000002 */
[----:B------:R-:W-:Y:S01]  /*184d0*/  ISETP.GE.AND P4, PT, R0, UR4, PT ;  /* 0x0000000400007c0c */ /* 0x000fe2000bf86270 */
[----:B------:R-:W-:Y:S01]  /*184e0*/  VIADD R0, R252, 0x4 ;  /* 0x00000004fc007836 */ /* 0x000fe20000000000 */
[----:B------:R-:W-:-:S11]  /*184f0*/  ULDC UR4, c[0x0][0x2ec] ;  /* 0x0000bb0000047ab9 */ /* 0x000fd60000000800 */
[----:B------:R-:W4:Y:S08]  /*18500*/  @!P4 LDC.64 R8, c[0x0][0x220] ;  /* 0x00008800ff08cb82 */ /* 0x000f300000000a00 */
[----:B------:R-:W1:Y:S01]  /*18510*/  @!P4 LDC.64 R4, c[0x0][0x220] ;  /* 0x00008800ff04cb82 */ /* 0x000e620000000a00 */
[----:B----4-:R4:W-:Y:S04]  /*18520*/  @!P4 STL.64 [R1+0x40], R8 ;  /* 0x000040080100c387 */ /* 0x0109e80000100a00 */
[----:B-1----:R1:W-:Y:S01]  /*18530*/  @!P4 STL.64 [R1+0x38], R4 ;  /* 0x000038040100c387 */ /* 0x0023e20000100a00 */
[----:B----4-:R-:W-:-:S05]  /*18540*/  IMAD.WIDE.U32 R8, R252, -0x326172a9, RZ ;  /* 0xcd9e8d57fc087825 */ /* 0x010fca00078e00ff */
[----:B------:R-:W-:Y:S01]  /*18550*/  STL.64 [R1+0x28], R8 ;  /* 0x0000280801007387 */ /* 0x000fe20000100a00 */
[----:B-1----:R-:W-:-:S05]  /*18560*/  IMAD.WIDE.U32 R4, R0, -0x326172a9, RZ ;  /* 0xcd9e8d5700047825 */ /* 0x002fca00078e00ff */
[----:B------:R2:W-:Y:S01]  /*18570*/  STL.64 [R1+0x20], R4 ;  /* 0x0000200401007387 */ /* 0x0005e20000100a00 */
[-C--:B-----5:R-:W-:Y:S02]  /*18580*/  LOP3.LUT R2, R5, R6.reuse, RZ, 0x3c, !PT ;  /* 0x0000000605027212 */ /* 0x0a0fe400078e3cff */
[----:B------:R-:W-:Y:S01]  /*18590*/  LOP3.LUT R0, R9, R6, RZ, 0x3c, !PT ;  /* 0x0000000609007212 */ /* 0x000fe200078e3cff */
[----:B--2---:R-:W-:-:S05]  /*185a0*/  IMAD.WIDE.U32 R4, R3, -0x2daee0ad, RZ ;  /* 0xd2511f5303047825 */ /* 0x004fca00078e00ff */
[----:B------:R1:W-:Y:S04]  /*185b0*/  STL.64 [R1+0x8], R4 ;  /* 0x0000080401007387 */ /* 0x0003e80000100a00 */
[----:B------:R-:W2:Y:S04]  /*185c0*/  LDL.LU.64 R6, [R1+0x70] ;  /* 0x0000700001067983 */ /* 0x000ea80000300a00 */
[----:B-1----:R-:W4:Y:S01]  /*185d0*/  LDL.LU.64 R4, [R1+0x78] ;  /* 0x0000780001047983 */ /* 0x002f220000300a00 */
[----:B------:R-:W-:-:S04]  /*185e0*/  IMAD.WIDE.U32 R8, R0, -0x2daee0ad, RZ ;  /* 0xd2511f5300087825 */ /* 0x000fc800078e00ff */
[----:B------:R-:W-:Y:S01]  /*185f0*/  IMAD.WIDE.U32 R2, R2, -0x2daee0ad, RZ ;  /* 0xd2511f5302027825 */ /* 0x000fe200078e00ff */
[----:B------:R-:W-:Y:S04]  /*18600*/  STL.64 [R1+0x18], R8 ;  /* 0x0000180801007387 */ /* 0x000fe80000100a00 */
[----:B------:R2:W-:Y:S02]  /*18610*/  STL.64 [R1+0x10], R2 ;  /* 0x0000100201007387 */ /* 0x0005e40000100a00 */
[----:B--2---:R-:W-:Y:S01]  /*18620*/  IMAD.MOV.U32 R3, RZ, RZ, R7 ;  /* 0x000000ffff037224 */ /* 0x004fe200078e0007 */
[----:B----4-:R-:W-:-:S05]  /*18630*/  MOV R2, R4 ;  /* 0x0000000400027202 */ /* 0x010fca0000000f00 */
[----:B------:R1:W-:Y:S01]  /*18640*/  STL.64 [R1+0x30], R2 ;  /* 0x0000300201007387 */ /* 0x0003e20000100a00 */
[----:B------:R-:W-:Y:S05]  /*18650*/  BRA `(.L_x_2480) ;  /* 0x0000000000c47947 */ /* 0x000fea0003800000 */
.L_x_2482:
        /* <DEDUP_REMOVED lines=49> */
.L_x_2480:
[----:B-1----:R-:W2:Y:S01]  /*18970*/  LDL R0, [R1+0x58] ;  /* 0x0000580001007983 */ /* 0x002ea20000100800 */
[----:B------:R-:W-:Y:S04]  /*18980*/  DEPBAR.LE SB0, 0x0 ;  /* 0x000080000000791a */ /* 0x000fe80000000000 */
[----:B------:R-:W4:Y:S01]  /*18990*/  LDL.64 R8, [R1+0x30] ;  /* 0x0000300001087983 */ /* 0x000f220000100a00 */
[----:B------:R-:W-:Y:S03]  /*189a0*/  UIADD3 UR9, UR5, -0x1, URZ ;  /* 0xffffffff05097890 */ /* 0x000fe6000fffe03f */
[----:B------:R-:W5:Y:S01]  /*189b0*/  LDL R5, [R1+0x40] ;  /* 0x0000400001057983 */ /* 0x000f620000100800 */
[----:B------:R-:W-:Y:S02]  /*189c0*/  USHF.R.S32.HI UR26, URZ, 0x1f, UR9 ;  /* 0x0000001f3f1a7899 */ /* 0x000fe40008011409 */
[----:B------:R-:W-:Y:S01]  /*189d0*/  UIMAD UR18, UR12, UR9, URZ ;  /* 0x000000090c1272a4 */ /* 0x000fe2000f8e023f */
[----:B------:R-:W3:Y:S01]  /*189e0*/  LDL R15, [R1+0x44] ;  /* 0x00004400010f7983 */ /* 0x000ee20000100800 */
[----:B-1----:R-:W-:Y:S01]  /*189f0*/  IMAD.U32 R2, RZ, RZ, UR9 ;  /* 0x00000009ff027e24 */ /* 0x002fe2000f8e00ff */
[----:B------:R-:W-:Y:S02]  /*18a00*/  UISETP.GT.AND UP0, UPT, UR9, UR15, UPT ;  /* 0x0000000f0900728c */ /* 0x000fe4000bf04270 */
[----:B------:R-:W3:Y:S01]  /*18a10*/  LDL R4, [R1+0x38] ;  /* 0x0000380001047983 */ /* 0x000ee20000100800 */
[----:B------:R-:W-:Y:S03]  /*18a20*/  UIMAD UR18, UR26, UR13, UR18 ;  /* 0x0000000d1a1272a4 */ /* 0x000fe6000f8e0212 */
[----:B------:R-:W3:Y:S01]  /*18a30*/  LDL R14, [R1+0x3c] ;  /* 0x00003c00010e7983 */ /* 0x000ee20000100800 */
[----:B------:R-:W-:Y:S06]  /*18a40*/  BAR.SYNC.DEFER_BLOCKING 0x0 ;  /* 0x0000000000007b1d */ /* 0x000fec0000010000 */
[----:B------:R-:W-:Y:S01]  /*18a50*/  @P4 STS.128 [R219+0xa000], RZ ;  /* 0x00a000ffdb004388 */ /* 0x000fe20000000c00 */
[----:B--2---:R-:W-:Y:S01]  /*18a60*/  ISETP.GE.AND P2, PT, R0, UR8, PT ;  /* 0x0000000800007c0c */ /* 0x004fe2000bf46270 */
[----:B----4-:R-:W-:Y:S04]  /*18a70*/  IMAD.WIDE.U32 R2, R2, UR13, R8 ;  /* 0x0000000d02027c25 */ /* 0x010fe8000f8e0008 */
[----:B------:R-:W-:Y:S01]  /*18a80*/  VIADD R3, R3, UR18 ;  /* 0x0000001203037c36 */ /* 0x000fe20008000000 */
[C---:B-----5:R-:W-:Y:S02]  /*18a90*/  @!P4 LEA R10, P5, R2.reuse, R5, 0x1 ;  /* 0x00000005020ac211 */ /* 0x060fe400078a08ff */
[C---:B------:R-:W-:Y:S05]  /*18aa0*/  IADD3 R0, P0, R2.reuse, UR22, RZ ;  /* 0x0000001602007c10 */ /* 0x040fea000ff1e0ff */
[----:B------:R-:W1:Y:S01]  /*18ab0*/  @!P2 LDC.64 R6, c[0x0][0x220] ;  /* 0x00008800ff06ab82 */ /* 0x000e620000000a00 */
[----:B---3--:R-:W-:Y:S02]  /*18ac0*/  @!P4 LEA.HI.X R11, R2, R15, R3, 0x1, P5 ;  /* 0x0000000f020bc211 */ /* 0x008fe400028f0c03 */
        /* <DEDUP_REMOVED lines=39> */
[----:B------:R-:W-:Y:S01]  /*18d40*/  VIADD R2, R0, 0x1 ;  /* 0x0000000100027836 */ /* 0x000fe20000000000 */
[----:B------:R-:W4:Y:S01]  /*18d50*/  LDSM.16.M88.4 R180, [R215] ;  /* 0x00000000d7b4783b */ /* 0x000f220000000200 */
[C---:B------:R-:W-:Y:S02]  /*18d60*/  IMAD.IADD R3, R222.reuse, 0x1, -R0 ;  /* 0x00000001de037824 */ /* 0x040fe400078e0a00 */
[C-C-:B------:R-:W-:Y:S01]  /*18d70*/  IMAD.IADD R134, R221.reuse, 0x1, -R2.reuse ;  /* 0x00000001dd867824 */ /* 0x140fe200078e0a02 */
[----:B------:R-:W5:Y:S01]  /*18d80*/  LDSM.16.M88.4 R184, [R208+0x2000] ;  /* 0x00200000d0b8783b */ /* 0x000f620000000200 */
[----:B------:R-:W-:Y:S01]  /*18d90*/  IMAD.IADD R136, R222, 0x1, -R2 ;  /* 0x00000001de887824 */ /* 0x000fe200078e0a02 */
[----:B------:R-:W-:Y:S01]  /*18da0*/  IABS R135, R3 ;  /* 0x0000000300877213 */ /* 0x000fe20000000000 */
[--C-:B------:R-:W-:Y:S01]  /*18db0*/  IMAD.IADD R137, R221, 0x1, -R0.reuse ;  /* 0x00000001dd897824 */ /* 0x100fe200078e0a00 */
[----:B------:R-:W5:Y:S01]  /*18dc0*/  LDSM.16.M88.4 R188, [R218] ;  /* 0x00000000dabc783b */ /* 0x000f620000000200 */
[----:B------:R-:W-:Y:S02]  /*18dd0*/  IABS R134, R134 ;  /* 0x0000008600867213 */ /* 0x000fe40000000000 */
[----:B------:R-:W-:Y:S01]  /*18de0*/  IABS R3, R136 ;  /* 0x0000008800037213 */ /* 0x000fe20000000000 */
[----:B------:R-:W-:Y:S01]  /*18df0*/  LDSM.16.M88.4 R192, [R214] ;  /* 0x00000000d6c0783b */ /* 0x000fe20000000200 */
[----:B------:R-:W-:Y:S01]  /*18e00*/  I2FP.F32.S32 R134, R134 ;  /* 0x0000008600867245 */ /* 0x000fe20000201400 */
[--C-:B------:R-:W-:Y:S01]  /*18e10*/  IMAD.IADD R136, R232, 0x1, -R0.reuse ;  /* 0x00000001e8887824 */ /* 0x100fe200078e0a00 */
[----:B------:R-:W-:Y:S01]  /*18e20*/  I2FP.F32.S32 R3, R3 ;  /* 0x0000000300037245 */ /* 0x000fe20000201400 */
[----:B------:R-:W5:Y:S01]  /*18e30*/  LDSM.16.M88.4 R196, [R212+0x8000] ;  /* 0x00800000d4c4783b */ /* 0x000f620000000200 */
[----:B------:R-:W-:Y:S02]  /*18e40*/  I2FP.F32.S32 R135, R135 ;  /* 0x0000008700877245 */ /* 0x000fe40000201400 */
[C---:B------:R-:W-:Y:S01]  /*18e50*/  ISETP.GE.AND P5, PT, R2.reuse, R226, PT ;  /* 0x000000e20200720c */ /* 0x040fe20003fa6270 */
[-C--:B--2---:R-:W-:Y:S01]  /*18e60*/  HMMA.16816.F32.BF16 R4, R32, R16.reuse, RZ ;  /* 0x000000102004723c */ /* 0x084fe200000418ff */
[----:B------:R-:W-:Y:S02]  /*18e70*/  LDSM.16.M88.4 R200, [R211] ;  /* 0x00000000d3c8783b */ /* 0x000fe40000000200 */
[C---:B------:R-:W-:Y:S02]  /*18e80*/  ISETP.GE.AND P6, PT, R2.reuse, R225, PT ;  /* 0x000000e10200720c */ /* 0x040fe40003fc6270 */
[C---:B------:R-:W-:Y:S01]  /*18e90*/  ISETP.GE.AND P1, PT, R2.reuse, R224, PT ;  /* 0x000000e00200720c */ /* 0x040fe20003f26270 */
[C---:B---3--:R-:W-:Y:S02]  /*18ea0*/  HMMA.16816.F32.BF16 R8, R28.reuse, R16, RZ ;  /* 0x000000101c08723c */ /* 0x048fe400000418ff */
[C---:B------:R-:W-:Y:S02]  /*18eb0*/  ISETP.GE.AND P3, PT, R2.reuse, R223, PT ;  /* 0x000000df0200720c */ /* 0x040fe40003f66270 */
[C---:B------:R-:W-:Y:S02]  /*18ec0*/  ISETP.GE.OR P5, PT, R2.reuse, R231, !P5 ;  /* 0x000000e70200720c */ /* 0x040fe40006fa6670 */
[-C--:B------:R-:W-:Y:S01]  /*18ed0*/  HMMA.16816.F32.BF16 R12, R28, R18.reuse, RZ ;  /* 0x000000121c0c723c */ /* 0x080fe200000418ff */
[----:B------:R-:W-:Y:S02]  /*18ee0*/  IABS R137, R137 ;  /* 0x0000008900897213 */ /* 0x000fe40000000000 */
[C---:B------:R-:W-:Y:S02]  /*18ef0*/  ISETP.GE.OR P6, PT, R2.reuse, R230, !P6 ;  /* 0x000000e60200720c */ /* 0x040fe400077c6670 */
[C---:B------:R-:W-:Y:S01]  /*18f00*/  ISETP.GE.OR P1, PT, R2.reuse, R229, !P1 ;  /* 0x000000e50200720c */ /* 0x040fe20004f26670 */
[C---:B------:R-:W-:Y:S02]  /*18f10*/  HMMA.16816.F32.BF16 R16, R32.reuse, R18, RZ ;  /* 0x000000122010723c */ /* 0x040fe400000418ff */
[----:B------:R-:W-:Y:S03]  /*18f20*/  ISETP.GE.OR P3, PT, R2, R228, !P3 ;  /* 0x000000e40200720c */ /* 0x000fe60005f66670 */
[----:B------:R-:W-:Y:S01]  /*18f30*/  I2FP.F32.S32 R137, R137 ;  /* 0x0000008900897245 */ /* 0x000fe20000201400 */
        /* <DEDUP_REMOVED lines=9> */
[----:B------:R-:W2:Y:S05]  /*18fd0*/  LDSM.16.M88.4 R180, [R212+0x8800] ;  /* 0x00880000d4b4783b */ /* 0x000eaa0000000200 */
[-C--:B------:R-:W-:Y:S06]  /*18fe0*/  HMMA.16816.F32.BF16 R20, R176, R188.reuse, R20 ;  /* 0x000000bcb014723c */ /* 0x080fec0000041814 */
[C---:B------:R-:W-:Y:S06]  /*18ff0*/  HMMA.16816.F32.BF16 R24, R184.reuse, R188, R24 ;  /* 0x000000bcb818723c */ /* 0x040fec0000041818 */
[-C--:B------:R-:W-:Y:S01]  /*19000*/  HMMA.16816.F32.BF16 R28, R184, R190.reuse, R28 ;  /* 0x000000beb81c723c */ /* 0x080fe2000004181c */
[----:B------:R-:W3:Y:S05]  /*19010*/  LDSM.16.M88.4 R184, [R213] ;  /* 0x00000000d5b8783b */ /* 0x000eea0000000200 */
[----:B------:R-:W-:Y:S01]  /*19020*/  HMMA.16816.F32.BF16 R32, R176, R190, R32 ;  /* 0x000000beb020723c */ /* 0x000fe20000041820 */
[----:B------:R-:W4:Y:S04]  /*19030*/  LDSM.16.M88.4 R176, [R213+0x2000] ;  /* 0x00200000d5b0783b */ /* 0x000f280000000200 */
[----:B------:R-:W5:Y:S01]  /*19040*/  LDSM.16.M88.4 R188, [R211+0x800] ;  /* 0x00080000d3bc783b */ /* 0x000f620000000200 */
[-C--:B------:R-:W-:Y:S06]  /*19050*/  HMMA.16816.F32.BF16 R4, R192, R196.reuse, R4 ;  /* 0x000000c4c004723c */ /* 0x080fec0000041804 */
[C---:B-1----:R-:W-:Y:S06]  /*19060*/  HMMA.16816.F32.BF16 R8, R140.reuse, R196, R8 ;  /* 0x000000c48c08723c */ /* 0x042fec0000041808 */
[-C--:B------:R-:W-:Y:S06]  /*19070*/  HMMA.16816.F32.BF16 R12, R140, R198.reuse, R12 ;  /* 0x000000c68c0c723c */ /* 0x080fec000004180c */
[C---:B------:R-:W-:Y:S01]  /*19080*/  HMMA.16816.F32.BF16 R16, R192.reuse, R198, R16 ;  /* 0x000000c6c010723c */ /* 0x040fe20000041810 */
[----:B------:R-:W-:Y:S05]  /*19090*/  LDSM.16.M88.4 R196, [R204+0x9800] ;  /* 0x00980000ccc4783b */ /* 0x000fea0000000200 */
[-C--:B--2---:R-:W-:Y:S06]  /*190a0*/  HMMA.16816.F32.BF16 R20, R192, R180.reuse, R20 ;  /* 0x000000b4c014723c */ /* 0x084fec0000041814 */
[C---:B------:R-:W-:Y:S06]  /*190b0*/  HMMA.16816.F32.BF16 R24, R140.reuse, R180, R24 ;  /* 0x000000b48c18723c */ /* 0x040fec0000041818 */
[-C--:B------:R-:W-:Y:S01]  /*190c0*/  HMMA.16816.F32.BF16 R28, R140, R182.reuse, R28 ;  /* 0x000000b68c1c723c */ /* 0x080fe2000004181c */
[----:B------:R-:W-:Y:S05]  /*190d0*/  LDSM.16.M88.4 R140, [R206+0x4000] ;  /* 0x00400000ce8c783b */ /* 0x000fea0000000200 */
[----:B------:R-:W-:Y:S01]  /*190e0*/  HMMA.16816.F32.BF16 R32, R192, R182, R32 ;  /* 0x000000b6c020723c */ /* 0x000fe20000041820 */
[----:B------:R-:W1:Y:S04]  /*190f0*/  LDSM.16.M88.4 R180, [R204+0x9000] ;  /* 0x00900000ccb4783b */ /* 0x000e680000000200 */
[----:B------:R-:W2:Y:S01]  /*19100*/  LDSM.16.M88.4 R192, [R206+0x6000] ;  /* 0x00600000cec0783b */ /* 0x000ea20000000200 */
[-C--:B---3--:R-:W-:Y:S06]  /*19110*/  HMMA.16816.F32.BF16 R4, R184, R200.reuse, R4 ;  /* 0x000000c8b804723c */ /* 0x088fec0000041804 */
[C---:B----4-:R-:W-:Y:S06]  /*19120*/  HMMA.16816.F32.BF16 R8, R176.reuse, R200, R8 ;  /* 0x000000c8b008723c */ /* 0x050fec0000041808 */
[-C--:B------:R-:W-:Y:S06]  /*19130*/  HMMA.16816.F32.BF16 R12, R176, R202.reuse, R12 ;  /* 0x000000cab00c723c */ /* 0x080fec000004180c */
[C---:B------:R-:W-:Y:S01]  /*19140*/  HMMA.16816.F32.BF16 R16, R184.reuse, R202, R16 ;  /* 0x000000cab810723c */ /* 0x040fe20000041810 */
[----:B------:R-:W-:Y:S05]  /*19150*/  LDSM.16.M88.4 R200, [R217] ;  /* 0x00000000d9c8783b */ /* 0x000fea0000000200 */
[-C--:B-----5:R-:W-:Y:S06]  /*19160*/  HMMA.16816.F32.BF16 R20, R184, R188.reuse, R20 ;  /* 0x000000bcb814723c */ /* 0x0a0fec0000041814 */
[C---:B------:R-:W-:Y:S06]  /*19170*/  HMMA.16816.F32.BF16 R24, R176.reuse, R188, R24 ;  /* 0x000000bcb018723c */ /* 0x040fec0000041818 */
[-C--:B------:R-:W-:Y:S01]  /*19180*/  HMMA.16816.F32.BF16 R28, R176, R190.reuse, R28 ;  /* 0x000000beb01c723c */ /* 0x080fe2000004181c */
[----:B------:R-:W3:Y:S05]  /*19190*/  LDSM.16.M88.4 R176, [R208+0x4000] ;  /* 0x00400000d0b0783b */ /* 0x000eea0000000200 */
[----:B------:R-:W-:Y:S01]  /*191a0*/  HMMA.16816.F32.BF16 R32, R184, R190, R32 ;  /* 0x000000beb820723c */ /* 0x000fe20000041820 */
[----:B------:R-:W4:Y:S04]  /*191b0*/  LDSM.16.M88.4 R184, [R208+0x6000] ;  /* 0x00600000d0b8783b */ /* 0x000f280000000200 */
[----:B------:R-:W-:Y:S01]  /*191c0*/  LDSM.16.M88.4 R188, [R214+0x4000] ;  /* 0x00400000d6bc783b */ /* 0x000fe20000000200 */
[-C--:B-1----:R-:W-:Y:S06]  /*191d0*/  HMMA.16816.F32.BF16 R4, R140, R180.reuse, R4 ;  /* 0x000000b48c04723c */ /* 0x082fec0000041804 */
[C---:B--2---:R-:W-:Y:S06]  /*191e0*/  HMMA.16816.F32.BF16 R8, R192.reuse, R180, R8 ;  /* 0x000000b4c008723c */ /* 0x044fec0000041808 */
[-C--:B------:R-:W-:Y:S06]  /*191f0*/  HMMA.16816.F32.BF16 R12, R192, R182.reuse, R12 ;  /* 0x000000b6c00c723c */ /* 0x080fec000004180c */
[C---:B------:R-:W-:Y:S01]  /*19200*/  HMMA.16816.F32.BF16 R16, R140.reuse, R182, R16 ;  /* 0x000000b68c10723c */ /* 0x040fe20000041810 */
[----:B------:R-:W1:Y:S05]  /*19210*/  LDSM.16.M88.4 R180, [R216] ;  /* 0x00000000d8b4783b */ /* 0x000e6a0000000200 */
[-C--:B------:R-:W-:Y:S06]  /*19220*/  HMMA.16816.F32.BF16 R20, R140, R196.reuse, R20 ;  /* 0x000000c48c14723c */ /* 0x080fec0000041814 */
[C---:B------:R-:W-:Y:S06]  /*19230*/  HMMA.16816.F32.BF16 R24, R192.reuse, R196, R24 ;  /* 0x000000c4c018723c */ /* 0x040fec0000041818 */
[-C--:B------:R-:W-:Y:S01]  /*19240*/  HMMA.16816.F32.BF16 R28, R192, R198.reuse, R28 ;  /* 0x000000c6c01c723c */ /* 0x080fe2000004181c */
[----:B------:R-:W2:Y:S05]  /*19250*/  LDSM.16.M88.4 R192, [R212+0x9000] ;  /* 0x00900000d4c0783b */ /* 0x000eaa0000000200 */
[----:B------:R-:W-:Y:S01]  /*19260*/  HMMA.16816.F32.BF16 R32, R140, R198, R32 ;  /* 0x000000c68c20723c */ /* 0x000fe20000041820 */
[----:B------:R-:W5:Y:S04]  /*19270*/  LDSM.16.M88.4 R140, [R214+0x6000] ;  /* 0x00600000d68c783b */ /* 0x000f680000000200 */
[----:B------:R-:W5:Y:S01]  /*19280*/  LDSM.16.M88.4 R196, [R212+0x9800] ;  /* 0x00980000d4c4783b */ /* 0x000f620000000200 */
[-C--:B---3--:R-:W-:Y:S06]  /*19290*/  HMMA.16816.F32.BF16 R4, R176, R200.reuse, R4 ;  /* 0x000000c8b004723c */ /* 0x088fec0000041804 */
        /* <DEDUP_REMOVED lines=9> */
[----:B------:R-:W-:Y:S04]  /*19330*/  LDSM.16.M88.4 R176, [R213+0x4000] ;  /* 0x00400000d5b0783b */ /* 0x000fe80000000200 */
[----:B------:R-:W1:Y:S01]  /*19340*/  LDSM.16.M88.4 R180, [R211+0x1000] ;  /* 0x00100000d3b4783b */ /* 0x000e620000000200 */
[-C--:B--2---:R-:W-:Y:S01]  /*19350*/  HMMA.16816.F32.BF16 R4, R188, R192.reuse, R4 ;  /* 0x000000c0bc04723c */ /* 0x084fe20000041804 */
[----:B------:R-:W-:Y:S04]  /*19360*/  DEPBAR.LE SB0, 0x0 ;  /* 0x000080000000791a */ /* 0x000fe80000000000 */
[----:B------:R-:W-:Y:S01]  /*19370*/  BAR.SYNC.DEFER_BLOCKING 0x0 ;  /* 0x0000000000007b1d */ /* 0x000fe20000010000 */
[C---:B-----5:R-:W-:Y:S06]  /*19380*/  HMMA.16816.F32.BF16 R8, R140.reuse, R192, R8 ;  /* 0x000000c08c08723c */ /* 0x060fec0000041808 */
[-C--:B------:R-:W-:Y:S06]  /*19390*/  HMMA.16816.F32.BF16 R12, R140, R194.reuse, R12 ;  /* 0x000000c28c0c723c */ /* 0x080fec000004180c */
[C---:B------:R-:W-:Y:S06]  /*193a0*/  HMMA.16816.F32.BF16 R16, R188.reuse, R194, R16 ;  /* 0x000000c2bc10723c */ /* 0x040fec0000041810 */
[-C--:B------:R-:W-:Y:S06]  /*193b0*/  HMMA.16816.F32.BF16 R20, R188, R196.reuse, R20 ;  /* 0x000000c4bc14723c */ /* 0x080fec0000041814 */
[C---:B------:R-:W-:Y:S06]  /*193c0*/  HMMA.16816.F32.BF16 R24, R140.reuse, R196, R24 ;  /* 0x000000c48c18723c */ /* 0x040fec0000041818 */
[-C--:B------:R-:W-:Y:S06]  /*193d0*/  HMMA.16816.F32.BF16 R28, R140, R198.reuse, R28 ;  /* 0x000000c68c1c723c */ /* 0x080fec000004181c */
[----:B------:R-:W-:Y:S06]  /*193e0*/  HMMA.16816.F32.BF16 R32, R188, R198, R32 ;  /* 0x000000c6bc20723c */ /* 0x000fec0000041820 */
[-C--:B-1----:R-:W-:Y:S06]  /*193f0*/  HMMA.16816.F32.BF16 R4, R176, R180.reuse, R4 ;  /* 0x000000b4b004723c */ /* 0x082fec0000041804 */
[C---:B------:R-:W-:Y:S06]  /*19400*/  HMMA.16816.F32.BF16 R8, R184.reuse, R180, R8 ;  /* 0x000000b4b808723c */ /* 0x040fec0000041808 */
[-C--:B------:R-:W-:Y:S06]  /*19410*/  HMMA.16816.F32.BF16 R12, R184, R182.reuse, R12 ;  /* 0x000000b6b80c723c */ /* 0x080fec000004180c */
[C---:B------:R-:W-:Y:S06]  /*19420*/  HMMA.16816.F32.BF16 R16, R176.reuse, R182, R16 ;  /* 0x000000b6b010723c */ /* 0x040fec0000041810 */
[-C--:B------:R-:W-:Y:S05]  /*19430*/  HMMA.16816.F32.BF16 R20, R176, R200.reuse, R20 ;  /* 0x000000c8b014723c */ /* 0x080fea0000041814 */
[----:B------:R-:W-:Y:S01]  /*19440*/  FFMA.FTZ R5, R134, -UR19, R5 ;  /* 0x8000001386057c23 */ /* 0x000fe20008010005 */
[C---:B------:R-:W-:Y:S05]  /*19450*/  HMMA.16816.F32.BF16 R24, R184.reuse, R200, R24 ;  /* 0x000000c8b818723c */ /* 0x040fea0000041818 */
[----:B------:R-:W-:Y:S01]  /*19460*/  FFMA.FTZ R7, R3, -UR19, R7 ;  /* 0x8000001303077c23 */ /* 0x000fe20008010007 */
[-C--:B------:R-:W-:Y:S05]  /*19470*/  HMMA.16816.F32.BF16 R28, R184, R202.reuse, R28 ;  /* 0x000000cab81c723c */ /* 0x080fea000004181c */
[C---:B------:R-:W-:Y:S01]  /*19480*/  IMAD.IADD R3, R227.reuse, 0x1, -R0 ;  /* 0x00000001e3037824 */ /* 0x040fe200078e0a00 */
[----:B------:R-:W-:Y:S05]  /*19490*/  HMMA.16816.F32.BF16 R32, R176, R202, R32 ;  /* 0x000000cab020723c */ /* 0x000fea0000041820 */
[----:B------:R-:W-:Y:S01]  /*194a0*/  IABS R3, R3 ;  /* 0x0000000300037213 */ /* 0x000fe20000000000 */
[----:B------:R-:W-:Y:S02]  /*194b0*/  IMAD.IADD R134, R227, 0x1, -R2 ;  /* 0x00000001e3867824 */ /* 0x000fe400078e0a02 */
[----:B------:R-:W-:Y:S03]  /*194c0*/  FFMA.FTZ R6, R135, -UR19, R6 ;  /* 0x8000001387067c23 */ /* 0x000fe60008010006 */
[----:B------:R-:W-:Y:S01]  /*194d0*/  IMAD.IADD R135, R232, 0x1, -R2 ;  /* 0x00000001e8877824 */ /* 0x000fe200078e0a02 */
[----:B------:R-:W-:Y:S01]  /*194e0*/  IABS R2, R136 ;  /* 0x0000008800027213 */ /* 0x000fe20000000000 */
[----:B------:R-:W-:Y:S01]  /*194f0*/  FFMA.FTZ R4, R137, -UR19, R4 ;  /* 0x8000001389047c23 */ /* 0x000fe20008010004 */
[----:B------:R-:W-:Y:S02]  /*19500*/  IABS R179, R134 ;  /* 0x0000008600b37213 */ /* 0x000fe40000000000 */
[----:B------:R-:W-:Y:S01]  /*19510*/  IABS R178, R135 ;  /* 0x0000008700b27213 */ /* 0x000fe20000000000 */
[----:B------:R-:W-:Y:S01]  /*19520*/  IMAD.MOV.U32 R176, RZ, RZ, R2 ;  /* 0x000000ffffb07224 */ /* 0x000fe200078e0002 */
[----:B------:R-:W-:Y:S02]  /*19530*/  I2FP.F32.S32 R177, R3 ;  /* 0x0000000300b17245 */ /* 0x000fe40000201400 */
[----:B------:R-:W-:Y:S01]  /*19540*/  I2FP.F32.S32 R179, R179 ;  /* 0x000000b300b37245 */ /* 0x000fe20000201400 */
[----:B------:R-:W-:Y:S06]  /*19550*/  @P0 BRA `(.L_x_2482) ;  /* 0xfffffff000400947 */ /* 0x000fec000383ffff */
.L_x_2481:
[C---:B------:R-:W-:Y:S01]  /*19560*/  ISETP.GE.AND P2, PT, R0.reuse, R226, PT ;  /* 0x000000e20000720c */ /* 0x040fe20003f46270 */
[----:B------:R-:W2:Y:S01]  /*19570*/  LDL.64 R200, [R1+0x8] ;  /* 0x0000080001c87983 */ /* 0x000ea20000100a00 */
[----:B------:R-:W-:Y:S01]  /*19580*/  I2FP.F32.S32 R3, R176 ;  /* 0x000000b000037245 */ /* 0x000fe20000201400 */
[C---:B-1----:R-:W-:Y:S01]  /*19590*/  VIADD R135, R0.reuse, 0x9 ;  /* 0x0000000900877836 */ /* 0x042fe20000000000 */
[C---:B------:R-:W-:Y:S01]  /*195a0*/  ISETP.GE.OR P2, PT, R0.reuse, R231, !P2 ;  /* 0x000000e70000720c */ /* 0x040fe20005746670 */
[----:B------:R-:W-:Y:S01]  /*195b0*/  VIADD R134, R0, 0x10 ;  /* 0x0000001000867836 */ /* 0x000fe20000000000 */
[----:B------:R-:W-:Y:S01]  /*195c0*/  I2FP.F32.S32 R2, R178 ;  /* 0x000000b200027245 */ /* 0x000fe20000201400 */
[----:B------:R-:W3:Y:S01]  /*195d0*/  LDL.64 R184, [R1+0x10] ;  /* 0x0000100001b87983 */ /* 0x000ee20000100a00 */
[----:B------:R-:W-:Y:S01]  /*195e0*/  FSEL R176, R4, -INF , !P2 ;  /* 0xff80000004b07808 */ /* 0x000fe20005000000 */
[----:B------:R-:W-:Y:S01]  /*195f0*/  FFMA.FTZ R10, R3, -UR19, R10 ;  /* 0x80000013030a7c23 */ /* 0x000fe2000801000a */
[----:B------:R-:W-:Y:S01]  /*19600*/  ISETP.GE.AND P0, PT, R0, R225, PT ;  /* 0x000000e10000720c */ /* 0x000fe20003f06270 */
[----:B------:R-:W-:Y:S01]  /*19610*/  FFMA.FTZ R11, R2, -UR19, R11 ;  /* 0x80000013020b7c23 */ /* 0x000fe2000801000b */
[C---:B------:R-:W-:Y:S01]  /*19620*/  ISETP.GE.AND P2, PT, R0.reuse, R224, PT ;  /* 0x000000e00000720c */ /* 0x040fe20003f46270 */
[----:B------:R-:W4:Y:S01]  /*19630*/  LDL.64 R186, [R1+0x18] ;  /* 0x0000180001ba7983 */ /* 0x000f220000100a00 */
[C---:B------:R-:W-:Y:S01]  /*19640*/  ISETP.GE.OR P0, PT, R0.reuse, R230, !P0 ;  /* 0x000000e60000720c */ /* 0x040fe20004706670 */
[----:B------:R-:W-:Y:S01]  /*19650*/  FFMA.FTZ R8, R177, -UR19, R8 ;  /* 0x80000013b1087c23 */ /* 0x000fe20008010008 */
[C---:B------:R-:W-:Y:S01]  /*19660*/  ISETP.GE.OR P2, PT, R0.reuse, R229, !P2 ;  /* 0x000000e50000720c */ /* 0x040fe20005746670 */
[----:B------:R-:W-:Y:S01]  /*19670*/  VIADD R2, R0, 0x8 ;  /* 0x0000000800027836 */ /* 0x000fe20000000000 */
[----:B------:R-:W-:Y:S01]  /*19680*/  FSEL R178, R5, -INF , !P5 ;  /* 0xff80000005b27808 */ /* 0x000fe20006800000 */
[----:B------:R-:W5:Y:S01]  /*19690*/  LDL.64 R192, [R1+0x20] ;  /* 0x0000200001c07983 */ /* 0x000f620000100a00 */
[----:B------:R-:W-:Y:S01]  /*196a0*/  FSEL R180, R7, -INF , !P6 ;  /* 0xff80000007b47808 */ /* 0x000fe20007000000 */
[----:B------:R-:W-:Y:S01]  /*196b0*/  FFMA.FTZ R9, R179, -UR19, R9 ;  /* 0x80000013b3097c23 */ /* 0x000fe20008010009 */
[----:B------:R-:W-:Y:S01]  /*196c0*/  FSEL R179, R6, -INF , !P0 ;  /* 0xff80000006b37808 */ /* 0x000fe20004000000 */
[----:B------:R-:W-:Y:S01]  /*196d0*/  VIADD R137, R0, 0x11 ;  /* 0x0000001100897836 */ /* 0x000fe20000000000 */
[----:B------:R-:W-:Y:S01]  /*196e0*/  FSEL R182, R8, -INF , !P2 ;  /* 0xff80000008b67808 */ /* 0x000fe20005000000 */
[----:B------:R-:W5:Y:S01]  /*196f0*/  LDL.64 R198, [R1+0x28] ;  /* 0x0000280001c67983 */ /* 0x000f620000100a00 */
[C---:B------:R-:W-:Y:S01]  /*19700*/  ISETP.GE.AND P0, PT, R2.reuse, R226, PT ;  /* 0x000000e20200720c */ /* 0x040fe20003f06270 */
[C-C-:B------:R-:W-:Y:S01]  /*19710*/  IMAD.IADD R4, R227.reuse, 0x1, -R2.reuse ;  /* 0x00000001e3047824 */ /* 0x140fe200078e0a02 */
[C---:B------:R-:W-:Y:S01]  /*19720*/  ISETP.GE.AND P5, PT, R2.reuse, R225, PT ;  /* 0x000000e10200720c */ /* 0x040fe20003fa6270 */
[----:B------:R-:W-:Y:S01]  /*19730*/  UIADD3 UR5, UR31, -0x4498517b, URZ ;  /* 0xbb67ae851f057890 */ /* 0x000fe2000fffe03f */
[C---:B------:R-:W-:Y:S01]  /*19740*/  ISETP.GE.AND P6, PT, R2.reuse, R224, PT ;  /* 0x000000e00200720c */ /* 0x040fe20003fc6270 */
[----:B------:R-:W-:Y:S01]  /*19750*/  IMAD.IADD R3, R227, 0x1, -R135 ;  /* 0x00000001e3037824 */ /* 0x000fe200078e0a87 */
[----:B------:R-:W-:Y:S01]  /*19760*/  ISETP.GE.AND P2, PT, R2, R223, PT ;  /* 0x000000df0200720c */ /* 0x000fe20003f46270 */
[--C-:B------:R-:W-:Y:S01]  /*19770*/  IMAD.IADD R6, R232, 0x1, -R2.reuse ;  /* 0x00000001e8067824 */ /* 0x100fe200078e0a02 */
[----:B------:R-:W-:Y:S01]  /*19780*/  ISETP.GE.OR P0, PT, R2, R231, !P0 ;  /* 0x000000e70200720c */ /* 0x000fe20004706670 */
[--C-:B------:R-:W-:Y:S01]  /*19790*/  IMAD.IADD R5, R222, 0x1, -R2.reuse ;  /* 0x00000001de057824 */ /* 0x100fe200078e0a02 */
[C---:B------:R-:W-:Y:S01]  /*197a0*/  ISETP.GE.OR P5, PT, R2.reuse, R230, !P5 ;  /* 0x000000e60200720c */ /* 0x040fe20006fa6670 */
[C---:B------:R-:W-:Y:S01]  /*197b0*/  IMAD.IADD R7, R221.reuse, 0x1, -R2 ;  /* 0x00000001dd077824 */ /* 0x040fe200078e0a02 */
[C---:B------:R-:W-:Y:S01]  /*197c0*/  ISETP.GE.OR P6, PT, R2.reuse, R229, !P6 ;  /* 0x000000e50200720c */ /* 0x040fe200077c6670 */
[----:B------:R-:W-:Y:S01]  /*197d0*/  UISETP.GT.AND UP0, UPT, UR9, UR15, UPT ;  /* 0x0000000f0900728c */ /* 0x000fe2000bf04270 */
[----:B------:R-:W-:Y:S02]  /*197e0*/  ISETP.GE.OR P2, PT, R2, R228, !P2 ;  /* 0x000000e40200720c */ /* 0x000fe40005746670 */
[----:B------:R-:W-:Y:S02]  /*197f0*/  IABS R8, R4 ;  /* 0x0000000400087213 */ /* 0x000fe40000000000 */
[----:B------:R-:W-:Y:S02]  /*19800*/  IABS R2, R3 ;  /* 0x0000000300027213 */ /* 0x000fe40000000000 */
[----:B------:R-:W-:Y:S01]  /*19810*/  IABS R4, R6 ;  /* 0x0000000600047213 */ /* 0x000fe20000000000 */
[----:B------:R-:W-:Y:S01]  /*19820*/  IMAD.MOV.U32 R3, RZ, RZ, R8 ;  /* 0x000000ffff037224 */ /* 0x000fe200078e0008 */
[----:B------:R-:W-:Y:S01]  /*19830*/  IABS R6, R5 ;  /* 0x0000000500067213 */ /* 0x000fe20000000000 */
[----:B------:R-:W-:Y:S01]  /*19840*/  IMAD.IADD R8, R221, 0x1, -R137 ;  /* 0x00000001dd087824 */ /* 0x000fe200078e0a89 */
[----:B------:R-:W-:Y:S02]  /*19850*/  I2FP.F32.S32 R2, R2 ;  /* 0x0000000200027245 */ /* 0x000fe40000201400 */
[----:B------:R-:W-:Y:S02]  /*19860*/  IABS R7, R7 ;  /* 0x0000000700077213 */ /* 0x000fe40000000000 */
[----:B------:R-:W-:Y:S01]  /*19870*/  I2FP.F32.S32 R4, R4 ;  /* 0x0000000400047245 */ /* 0x000fe20000201400 */
[----:B------:R-:W-:Y:S01]  /*19880*/  FFMA.FTZ R13, R2, -UR19, R13 ;  /* 0x80000013020d7c23 */ /* 0x000fe2000801000d */
[----:B------:R-:W-:Y:S01]  /*19890*/  I2FP.F32.S32 R6, R6 ;  /* 0x0000000600067245 */ /* 0x000fe20000201400 */
[----:B------:R-:W-:Y:S01]  /*198a0*/  IMAD.MOV.U32 R5, RZ, RZ, R7 ;  /* 0x000000ffff057224 */ /* 0x000fe200078e0007 */
[----:B------:R-:W-:Y:S01]  /*198b0*/  I2FP.F32.S32 R3, R3 ;  /* 0x0000000300037245 */ /* 0x000fe20000201400 */
[----:B------:R-:W-:Y:S01]  /*198c0*/  FFMA.FTZ R14, R4, -UR19, R14 ;  /* 0x80000013040e7c23 */ /* 0x000fe2000801000e */
[----:B------:R-:W-:Y:S01]  /*198d0*/  FSEL R177, R9, -INF , !P1 ;  /* 0xff80000009b17808 */ /* 0x000fe20004800000 */
[----:B------:R-:W-:Y:S01]  /*198e0*/  FFMA.FTZ R18, R6, -UR19, R18 ;  /* 0x8000001306127c23 */ /* 0x000fe20008010012 */
[----:B------:R-:W-:Y:S01]  /*198f0*/  I2FP.F32.S32 R5, R5 ;  /* 0x0000000500057245 */ /* 0x000fe20000201400 */
[--C-:B------:R-:W-:Y:S01]  /*19900*/  IMAD.IADD R2, R221, 0x1, -R135.reuse ;  /* 0x00000001dd027824 */ /* 0x100fe200078e0a87 */
[----:B------:R-:W-:Y:S01]  /*19910*/  ISETP.GE.AND P1, PT, R0, R223, PT ;  /* 0x000000df0000720c */ /* 0x000fe20003f26270 */
[C---:B------:R-:W-:Y:S01]  /*19920*/  IMAD.IADD R4, R222.reuse, 0x1, -R135 ;  /* 0x00000001de047824 */ /* 0x040fe200078e0a87 */
[----:B------:R-:W-:Y:S01]  /*19930*/  FSEL R142, R11, -INF , !P3 ;  /* 0xff8000000b8e7808 */ /* 0x000fe20005800000 */
[----:B------:R-:W-:Y:S01]  /*19940*/  IMAD.IADD R6, R222, 0x1, -R134 ;  /* 0x00000001de067824 */ /* 0x000fe200078e0a86 */
[----:B------:R-:W-:Y:S01]  /*19950*/  ISETP.GE.OR P1, PT, R0, R228, !P1 ;  /* 0x000000e40000720c */ /* 0x000fe20004f26670 */
[----:B------:R-:W-:Y:S01]  /*19960*/  FFMA.FTZ R12, R3, -UR19, R12 ;  /* 0x80000013030c7c23 */ /* 0x000fe2000801000c */
[----:B------:R-:W-:Y:S01]  /*19970*/  IABS R3, R2 ;  /* 0x0000000200037213 */ /* 0x000fe20000000000 */
[----:B------:R-:W-:Y:S01]  /*19980*/  FFMA.FTZ R16, R5, -UR19, R16 ;  /* 0x8000001305107c23 */ /* 0x000fe20008010010 */
[----:B------:R-:W-:Y:S01]  /*19990*/  IABS R2, R4 ;  /* 0x0000000400027213 */ /* 0x000fe20000000000 */
[----:B------:R-:W-:Y:S01]  /*199a0*/  IMAD.IADD R5, R221, 0x1, -R134 ;  /* 0x00000001dd057824 */ /* 0x000fe200078e0a86 */
[----:B------:R-:W-:Y:S02]  /*199b0*/  IABS R7, R6 ;  /* 0x0000000600077213 */ /* 0x000fe40000000000 */
[----:B------:R-:W-:Y:S02]  /*199c0*/  I2FP.F32.S32 R6, R3 ;  /* 0x0000000300067245 */ /* 0x000fe40000201400 */
[----:B------:R-:W-:Y:S01]  /*199d0*/  I2FP.F32.S32 R3, R2 ;  /* 0x0000000200037245 */ /* 0x000fe20000201400 */
[----:B------:R-:W-:Y:S01]  /*199e0*/  IMAD.MOV.U32 R2, RZ, RZ, R7 ;  /* 0x000000ffff027224 */ /* 0x000fe200078e0007 */
[----:B------:R-:W-:Y:S01]  /*199f0*/  IABS R4, R8 ;  /* 0x0000000800047213 */ /* 0x000fe20000000000 */
[----:B------:R-:W-:Y:S01]  /*19a00*/  FFMA.FTZ R17, R6, -UR19, R17 ;  /* 0x8000001306117c23 */ /* 0x000fe20008010011 */
[----:B------:R-:W-:Y:S01]  /*19a10*/  IABS R5, R5 ;  /* 0x0000000500057213 */ /* 0x000fe20000000000 */
[----:B------:R-:W-:Y:S01]  /*19a20*/  FFMA.FTZ R19, R3, -UR19, R19 ;  /* 0x8000001303137c23 */ /* 0x000fe20008010013 */
[----:B------:R-:W-:Y:S02]  /*19a30*/  I2FP.F32.S32 R2, R2 ;  /* 0x0000000200027245 */ /* 0x000fe40000201400 */
[----:B------:R-:W-:Y:S02]  /*19a40*/  I2FP.F32.S32 R3, R4 ;  /* 0x0000000400037245 */ /* 0x000fe40000201400 */
[----:B------:R-:W-:Y:S01]  /*19a50*/  I2FP.F32.S32 R5, R5 ;  /* 0x0000000500057245 */ /* 0x000fe20000201400 */
[----:B------:R-:W-:Y:S01]  /*19a60*/  FFMA.FTZ R22, R2, -UR19, R22 ;  /* 0x8000001302167c23 */ /* 0x000fe20008010016 */
[-C--:B------:R-:W-:Y:S01]  /*19a70*/  ISETP.GE.AND P3, PT, R135, R225.reuse, PT ;  /* 0x000000e18700720c */ /* 0x080fe20003f66270 */
[----:B------:R-:W-:Y:S01]  /*19a80*/  VIADD R2, R0, 0x18 ;  /* 0x0000001800027836 */ /* 0x000fe20000000000 */
[----:B------:R-:W-:Y:S01]  /*19a90*/  FSEL R181, R10, -INF , !P1 ;  /* 0xff8000000ab57808 */ /* 0x000fe20004800000 */
[----:B------:R-:W-:Y:S01]  /*19aa0*/  FFMA.FTZ R21, R3, -UR19, R21 ;  /* 0x8000001303157c23 */ /* 0x000fe20008010015 */
[----:B------:R-:W-:Y:S01]  /*19ab0*/  ISETP.GE.AND P1, PT, R135, R226, PT ;  /* 0x000000e28700720c */ /* 0x000fe20003f26270 */
[----:B------:R-:W-:Y:S01]  /*19ac0*/  VIADD R0, R0, 0x19 ;  /* 0x0000001900007836 */ /* 0x000fe20000000000 */
[----:B------:R-:W-:Y:S01]  /*19ad0*/  FSEL R18, R18, -INF , !P5 ;  /* 0xff80000012127808 */ /* 0x000fe20006800000 */
[----:B------:R-:W-:Y:S01]  /*19ae0*/  FFMA.FTZ R20, R5, -UR19, R20 ;  /* 0x8000001305147c23 */ /* 0x000fe20008010014 */
[----:B------:R-:W-:Y:S01]  /*19af0*/  ISETP.GE.OR P3, PT, R135, R230, !P3 ;  /* 0x000000e68700720c */ /* 0x000fe20005f66670 */
[----:B------:R-:W-:Y:S01]  /*19b00*/  IMAD.IADD R3, R222, 0x1, -R137 ;  /* 0x00000001de037824 */ /* 0x000fe200078e0a89 */
[----:B------:R-:W-:Y:S01]  /*19b10*/  ISETP.GE.AND P5, PT, R134, R225, PT ;  /* 0x000000e18600720c */ /* 0x000fe20003fa6270 */
[--C-:B------:R-:W-:Y:S01]  /*19b20*/  IMAD.IADD R5, R222, 0x1, -R2.reuse ;  /* 0x00000001de057824 */ /* 0x100fe200078e0a02 */
[----:B------:R-:W-:Y:S01]  /*19b30*/  FSEL R16, R16, -INF , !P0 ;  /* 0xff80000010107808 */ /* 0x000fe20004000000 */
[C---:B------:R-:W-:Y:S01]  /*19b40*/  IMAD.IADD R4, R221.reuse, 0x1, -R2 ;  /* 0x00000001dd047824 */ /* 0x040fe200078e0a02 */
[----:B------:R-:W-:Y:S01]  /*19b50*/  IABS R8, R3 ;  /* 0x0000000300087213 */ /* 0x000fe20000000000 */
[--C-:B------:R-:W-:Y:S01]  /*19b60*/  IMAD.IADD R9, R222, 0x1, -R0.reuse ;  /* 0x00000001de097824 */ /* 0x100fe200078e0a00 */
[----:B------:R-:W-:Y:S01]  /*19b70*/  IABS R3, R5 ;  /* 0x0000000500037213 */ /* 0x000fe20000000000 */
[----:B------:R-:W-:Y:S01]  /*19b80*/  IMAD.IADD R7, R221, 0x1, -R0 ;  /* 0x00000001dd077824 */ /* 0x000fe200078e0a00 */
[----:B------:R-:W-:Y:S02]  /*19b90*/  IABS R6, R4 ;  /* 0x0000000400067213 */ /* 0x000fe40000000000 */
[----:B------:R-:W-:Y:S02]  /*19ba0*/  IABS R4, R9 ;  /* 0x0000000900047213 */ /* 0x000fe40000000000 */
[----:B------:R-:W-:Y:S02]  /*19bb0*/  I2FP.F32.S32 R3, R3 ;  /* 0x0000000300037245 */ /* 0x000fe40000201400 */
[----:B------:R-:W-:Y:S02]  /*19bc0*/  I2FP.F32.S32 R4, R4 ;  /* 0x0000000400047245 */ /* 0x000fe40000201400 */
[----:B------:R-:W-:Y:S01]  /*19bd0*/  IABS R5, R7 ;  /* 0x0000000700057213 */ /* 0x000fe20000000000 */
[----:B------:R-:W-:Y:S01]  /*19be0*/  FFMA.FTZ R34, R3, -UR19, R34 ;  /* 0x8000001303227c23 */ /* 0x000fe20008010022 */
[----:B------:R-:W-:Y:S01]  /*19bf0*/  FMNMX.FTZ R3, R179, R133, !PT ;  /* 0x00000085b3037209 */ /* 0x000fe20007810000 */
[----:B------:R-:W-:Y:S01]  /*19c00*/  FFMA.FTZ R35, R4, -UR19, R35 ;  /* 0x8000001304237c23 */ /* 0x000fe20008010023 */
[----:B------:R-:W-:Y:S02]  /*19c10*/  FMNMX.FTZ R4, R176, R132, !PT ;  /* 0x00000084b0047209 */ /* 0x000fe40007810000 */
[----:B------:R-:W-:Y:S02]  /*19c20*/  ISETP.GE.OR P1, PT, R135, R231, !P1 ;  /* 0x000000e78700720c */ /* 0x000fe40004f26670 */
[----:B------:R-:W-:Y:S02]  /*19c30*/  FMNMX.FTZ R3, R180, R3, !PT ;  /* 0x00000003b4037209 */ /* 0x000fe40007810000 */
[----:B------:R-:W-:Y:S02]  /*19c40*/  I2FP.F32.S32 R7, R8 ;  /* 0x0000000800077245 */ /* 0x000fe40000201400 */
[----:B------:R-:W-:Y:S02]  /*19c50*/  ISETP.GE.AND P0, PT, R134, R226, PT ;  /* 0x000000e28600720c */ /* 0x000fe40003f06270 */
[----:B------:R-:W-:Y:S01]  /*19c60*/  FSEL R19, R19, -INF , !P3 ;  /* 0xff80000013137808 */ /* 0x000fe20005800000 */
[----:B------:R-:W-:Y:S01]  /*19c70*/  FFMA.FTZ R23, R7, -UR19, R23 ;  /* 0x8000001307177c23 */ /* 0x000fe20008010017 */
[----:B------:R-:W-:Y:S01]  /*19c80*/  FMNMX.FTZ R4, R178, R4, !PT ;  /* 0x00000004b2047209 */ /* 0x000fe20007810000 */
[----:B------:R-:W-:Y:S01]  /*19c90*/  IMAD.IADD R7, R227, 0x1, -R134 ;  /* 0x00000001e3077824 */ /* 0x000fe200078e0a86 */
[----:B------:R-:W-:Y:S02]  /*19ca0*/  ISETP.GE.AND P3, PT, R137, R225, PT ;  /* 0x000000e18900720c */ /* 0x000fe40003f66270 */
[----:B------:R-:W-:Y:S02]  /*19cb0*/  ISETP.GE.OR P5, PT, R134, R230, !P5 ;  /* 0x000000e68600720c */ /* 0x000fe40006fa6670 */
[----:B------:R-:W-:Y:S02]  /*19cc0*/  FSEL R17, R17, -INF , !P1 ;  /* 0xff80000011117808 */ /* 0x000fe40004800000 */
[----:B------:R-:W-:Y:S02]  /*19cd0*/  FMNMX.FTZ R3, R18, R3, !PT ;  /* 0x0000000312037209 */ /* 0x000fe40007810000 */
[C---:B------:R-:W-:Y:S02]  /*19ce0*/  ISETP.GE.AND P1, PT, R137.reuse, R226, PT ;  /* 0x000000e28900720c */ /* 0x040fe40003f26270 */
[----:B------:R-:W-:Y:S02]  /*19cf0*/  ISETP.GE.OR P0, PT, R134, R231, !P0 ;  /* 0x000000e78600720c */ /* 0x000fe40004706670 */
[----:B------:R-:W-:Y:S01]  /*19d00*/  FMNMX.FTZ R136, R16, R4, !PT ;  /* 0x0000000410887209 */ /* 0x000fe20007810000 */
[----:B------:R-:W-:Y:S01]  /*19d10*/  IMAD.IADD R4, R232, 0x1, -R135 ;  /* 0x00000001e8047824 */ /* 0x000fe200078e0a87 */
[----:B------:R-:W-:Y:S02]  /*19d20*/  ISETP.GE.OR P3, PT, R137, R230, !P3 ;  /* 0x000000e68900720c */ /* 0x000fe40005f66670 */
[----:B------:R-:W-:Y:S02]  /*19d30*/  FSEL R242, R22, -INF , !P5 ;  /* 0xff80000016f27808 */ /* 0x000fe40006800000 */
[----:B------:R-:W-:Y:S02]  /*19d40*/  I2FP.F32.S32 R6, R6 ;  /* 0x0000000600067245 */ /* 0x000fe40000201400 */
[----:B------:R-:W-:Y:S02]  /*19d50*/  ISETP.GE.AND P5, PT, R2, R225, PT ;  /* 0x000000e10200720c */ /* 0x000fe40003fa6270 */
[----:B------:R-:W-:Y:S01]  /*19d60*/  FMNMX.FTZ R3, R19, R3, !PT ;  /* 0x0000000313037209 */ /* 0x000fe20007810000 */
[----:B------:R-:W-:Y:S01]  /*19d70*/  FFMA.FTZ R32, R6, -UR19, R32 ;  /* 0x8000001306207c23 */ /* 0x000fe20008010020 */
[----:B------:R-:W-:Y:S01]  /*19d80*/  FSEL R196, R20, -INF , !P0 ;  /* 0xff80000014c47808 */ /* 0x000fe20004000000 */
[----:B------:R-:W-:Y:S01]  /*19d90*/  IMAD.IADD R6, R227, 0x1, -R2 ;  /* 0x00000001e3067824 */ /* 0x000fe200078e0a02 */
[----:B------:R-:W-:Y:S02]  /*19da0*/  ISETP.GE.OR P1, PT, R137, R231, !P1 ;  /* 0x000000e78900720c */ /* 0x000fe40004f26670 */
[----:B------:R-:W-:Y:S02]  /*19db0*/  ISETP.GE.AND P0, PT, R2, R226, PT ;  /* 0x000000e20200720c */ /* 0x000fe40003f06270 */
[----:B------:R-:W-:Y:S02]  /*19dc0*/  FMNMX.FTZ R136, R17, R136, !PT ;  /* 0x0000008811887209 */ /* 0x000fe40007810000 */
[----:B------:R-:W-:Y:S02]  /*19dd0*/  FSEL R197, R23, -INF , !P3 ;  /* 0xff80000017c57808 */ /* 0x000fe40005800000 */
[----:B------:R-:W-:Y:S02]  /*19de0*/  I2FP.F32.S32 R5, R5 ;  /* 0x0000000500057245 */ /* 0x000fe40000201400 */
[----:B------:R-:W-:Y:S02]  /*19df0*/  ISETP.GE.AND P3, PT, R0, R225, PT ;  /* 0x000000e10000720c */ /* 0x000fe40003f66270 */
[----:B------:R-:W-:Y:S01]  /*19e00*/  ISETP.GE.OR P5, PT, R2, R230, !P5 ;  /* 0x000000e60200720c */ /* 0x000fe20006fa6670 */
[----:B------:R-:W-:Y:S01]  /*19e10*/  FFMA.FTZ R33, R5, -UR19, R33 ;  /* 0x8000001305217c23 */ /* 0x000fe20008010021 */
[----:B------:R-:W-:Y:S01]  /*19e20*/  FMNMX.FTZ R3, R242, R3, !PT ;  /* 0x00000003f2037209 */ /* 0x000fe20007810000 */
[----:B------:R-:W-:Y:S01]  /*19e30*/  IMAD.IADD R5, R232, 0x1, -R134 ;  /* 0x00000001e8057824 */ /* 0x000fe200078e0a86 */
[----:B------:R-:W-:Y:S02]  /*19e40*/  FSEL R195, R21, -INF , !P1 ;  /* 0xff80000015c37808 */ /* 0x000fe40004800000 */
[----:B------:R-:W-:Y:S02]  /*19e50*/  ISETP.GE.AND P1, PT, R0, R226, PT ;  /* 0x000000e20000720c */ /* 0x000fe40003f26270 */
[----:B------:R-:W-:Y:S02]  /*19e60*/  ISETP.GE.OR P0, PT, R2, R231, !P0 ;  /* 0x000000e70200720c */ /* 0x000fe40004706670 */
[----:B------:R-:W-:Y:S02]  /*19e70*/  FMNMX.FTZ R136, R196, R136, !PT ;  /* 0x00000088c4887209 */ /* 0x000fe40007810000 */
[----:B------:R-:W-:Y:S02]  /*19e80*/  FSEL R191, R34, -INF , !P5 ;  /* 0xff80000022bf7808 */ /* 0x000fe40006800000 */
[----:B------:R-:W-:Y:S02]  /*19e90*/  ISETP.GE.OR P3, PT, R0, R230, !P3 ;  /* 0x000000e60000720c */ /* 0x000fe40005f66670 */
[----:B------:R-:W-:Y:S02]  /*19ea0*/  FMNMX.FTZ R3, R197, R3, !PT ;  /* 0x00000003c5037209 */ /* 0x000fe40007810000 */
[----:B------:R-:W-:Y:S02]  /*19eb0*/  FSEL R189, R32, -INF , !P0 ;  /* 0xff80000020bd7808 */ /* 0x000fe40004000000 */
[----:B------:R-:W-:Y:S02]  /*19ec0*/  ISETP.GE.OR P1, PT, R0, R231, !P1 ;  /* 0x000000e70000720c */ /* 0x000fe40004f26670 */
[----:B------:R-:W-:Y:S02]  /*19ed0*/  FMNMX.FTZ R136, R195, R136, !PT ;  /* 0x00000088c3887209 */ /* 0x000fe40007810000 */
[C---:B------:R-:W-:Y:S02]  /*19ee0*/  ISETP.GE.AND P0, PT, R135.reuse, R224, PT ;  /* 0x000000e08700720c */ /* 0x040fe40003f06270 */
[----:B------:R-:W-:Y:S02]  /*19ef0*/  ISETP.GE.AND P5, PT, R135, R223, PT ;  /* 0x000000df8700720c */ /* 0x000fe40003fa6270 */
[----:B------:R-:W-:Y:S02]  /*19f00*/  FSEL R194, R35, -INF , !P3 ;  /* 0xff80000023c27808 */ /* 0x000fe40005800000 */
[----:B------:R-:W-:Y:S02]  /*19f10*/  FMNMX.FTZ R3, R191, R3, !PT ;  /* 0x00000003bf037209 */ /* 0x000fe40007810000 */
[----:B------:R-:W-:Y:S02]  /*19f20*/  FSEL R190, R33, -INF , !P1 ;  /* 0xff80000021be7808 */ /* 0x000fe40004800000 */
[----:B------:R-:W-:Y:S02]  /*19f30*/  FMNMX.FTZ R136, R189, R136, !PT ;  /* 0x00000088bd887209 */ /* 0x000fe40007810000 */
[C---:B------:R-:W-:Y:S02]  /*19f40*/  ISETP.GE.OR P0, PT, R135.reuse, R229, !P0 ;  /* 0x000000e58700720c */ /* 0x040fe40004706670 */
[----:B------:R-:W-:Y:S02]  /*19f50*/  ISETP.GE.OR P5, PT, R135, R228, !P5 ;  /* 0x000000e48700720c */ /* 0x000fe40006fa6670 */
[----:B------:R-:W-:Y:S01]  /*19f60*/  FMNMX.FTZ R135, R194, R3, !PT ;  /* 0x00000003c2877209 */ /* 0x000fe20007810000 */
[----:B------:R-:W-:Y:S01]  /*19f70*/  IMAD.IADD R3, R227, 0x1, -R137 ;  /* 0x00000001e3037824 */ /* 0x000fe200078e0a89 */
[----:B------:R-:W-:Y:S02]  /*19f80*/  FMNMX.FTZ R136, R190, R136, !PT ;  /* 0x00000088be887209 */ /* 0x000fe40007810000 */
[----:B------:R-:W-:Y:S01]  /*19f90*/  IABS R11, R7 ;  /* 0x00000007000b7213 */ /* 0x000fe20000000000 */
[----:B------:R-:W-:Y:S01]  /*19fa0*/  SHFL.BFLY PT, R9, R135, 0x2, 0x1f ;  /* 0x0c401f0087097f89 */ /* 0x000fe200000e0000 */
[----:B------:R-:W-:Y:S02]  /*19fb0*/  IABS R10, R4 ;  /* 0x00000004000a7213 */ /* 0x000fe40000000000 */
[----:B------:R-:W-:Y:S05]  /*19fc0*/  IABS R4, R3 ;  /* 0x0000000300047213 */ /* 0x000fea0000000000 */
[----:B------:R-:W1:Y:S01]  /*19fd0*/  SHFL.BFLY PT, R8, R136, 0x2, 0x1f ;  /* 0x0c401f0088087f89 */ /* 0x000e6200000e0000 */
[----:B------:R-:W-:Y:S01]  /*19fe0*/  IABS R3, R6 ;  /* 0x0000000600037213 */ /* 0x000fe20000000000 */
[----:B------:R-:W-:Y:S01]  /*19ff0*/  IMAD.MOV.U32 R6, RZ, RZ, R11 ;  /* 0x000000ffff067224 */ /* 0x000fe200078e000b */
[C---:B------:R-:W-:Y:S02]  /*1a000*/  ISETP.GE.AND P1, PT, R134.reuse, R224, PT ;  /* 0x000000e08600720c */ /* 0x040fe40003f26270 */
[----:B------:R-:W-:Y:S02]  /*1a010*/  I2FP.F32.S32 R4, R4 ;  /* 0x0000000400047245 */ /* 0x000fe40000201400 */
[----:B------:R-:W-:Y:S02]  /*1a020*/  I2FP.F32.S32 R6, R6 ;  /* 0x0000000600067245 */ /* 0x000fe40000201400 */
[----:B------:R-:W-:Y:S01]  /*1a030*/  ISETP.GE.OR P1, PT, R134, R229, !P1 ;  /* 0x000000e58600720c */ /* 0x000fe20004f26670 */
[----:B------:R-:W-:Y:S01]  /*1a040*/  FFMA.FTZ R25, R4, -UR19, R25 ;  /* 0x8000001304197c23 */ /* 0x000fe20008010019 */
[----:B------:R-:W-:Y:S01]  /*1a050*/  I2FP.F32.S32 R3, R3 ;  /* 0x0000000300037245 */ /* 0x000fe20000201400 */
[----:B------:R-:W-:Y:S01]  /*1a060*/  FFMA.FTZ R24, R6, -UR19, R24 ;  /* 0x8000001306187c23 */ /* 0x000fe20008010018 */
[----:B------:R-:W-:Y:S01]  /*1a070*/  IABS R7, R5 ;  /* 0x0000000500077213 */ /* 0x000fe20000000000 */
[----:B------:R-:W-:Y:S01]  /*1a080*/  IMAD.MOV.U32 R5, RZ, RZ, R10 ;  /* 0x000000ffff057224 */ /* 0x000fe200078e000a */
[----:B------:R-:W-:Y:S01]  /*1a090*/  FSEL R21, R12, -INF , !P6 ;  /* 0xff8000000c157808 */ /* 0x000fe20007000000 */
[----:B------:R-:W-:Y:S01]  /*1a0a0*/  FFMA.FTZ R28, R3, -UR19, R28 ;  /* 0x80000013031c7c23 */ /* 0x000fe2000801001c */
[----:B------:R-:W-:Y:S01]  /*1a0b0*/  FSEL R13, R13, -INF , !P0 ;  /* 0xff8000000d0d7808 */ /* 0x000fe20004000000 */
[----:B------:R-:W-:Y:S01]  /*1a0c0*/  IMAD.IADD R3, R227, 0x1, -R0 ;  /* 0x00000001e3037824 */ /* 0x000fe200078e0a00 */
[CC--:B------:R-:W-:Y:S01]  /*1a0d0*/  ISETP.GE.AND P6, PT, R137.reuse, R224.reuse, PT ;  /* 0x000000e08900720c */ /* 0x0c0fe20003fc6270 */
[----:B------:R-:W-:Y:S01]  /*1a0e0*/  IMAD.IADD R4, R232, 0x1, -R137 ;  /* 0x00000001e8047824 */ /* 0x000fe200078e0a89 */
[----:B------:R-:W-:Y:S02]  /*1a0f0*/  ISETP.GE.AND P0, PT, R2, R224, PT ;  /* 0x000000e00200720c */ /* 0x000fe40003f06270 */
[----:B------:R-:W-:Y:S02]  /*1a100*/  FSEL R202, R24, -INF , !P1 ;  /* 0xff80000018ca7808 */ /* 0x000fe40004800000 */
[C---:B------:R-:W-:Y:S02]  /*1a110*/  ISETP.GE.AND P1, PT, R2.reuse, R223, PT ;  /* 0x000000df0200720c */ /* 0x040fe40003f26270 */
[-C--:B------:R-:W-:Y:S02]  /*1a120*/  ISETP.GE.OR P6, PT, R137, R229.reuse, !P6 ;  /* 0x000000e58900720c */ /* 0x080fe400077c6670 */
[C---:B------:R-:W-:Y:S02]  /*1a130*/  ISETP.GE.OR P0, PT, R2.reuse, R229, !P0 ;  /* 0x000000e50200720c */ /* 0x040fe40004706670 */
[----:B------:R-:W-:Y:S02]  /*1a140*/  I2FP.F32.S32 R5, R5 ;  /* 0x0000000500057245 */ /* 0x000fe40000201400 */
[----:B------:R-:W-:Y:S01]  /*1a150*/  ISETP.GE.OR P1, PT, R2, R228, !P1 ;  /* 0x000000e40200720c */ /* 0x000fe20004f26670 */
[----:B------:R-:W-:Y:S01]  /*1a160*/  IMAD.IADD R2, R232, 0x1, -R2 ;  /* 0x00000001e8027824 */ /* 0x000fe200078e0a02 */
[----:B-1----:R-:W-:Y:S01]  /*1a170*/  FMNMX.FTZ R136, R136, R8, !PT ;  /* 0x0000000888887209 */ /* 0x002fe20007810000 */
[----:B------:R-:W-:Y:S01]  /*1a180*/  FFMA.FTZ R15, R5, -UR19, R15 ;  /* 0x80000013050f7c23 */ /* 0x000fe2000801000f */
[----:B------:R-:W-:Y:S02]  /*1a190*/  FSEL R239, R25, -INF , !P6 ;  /* 0xff80000019ef7808 */ /* 0x000fe40007000000 */
[----:B------:R-:W-:Y:S02]  /*1a1a0*/  FSEL R244, R28, -INF , !P0 ;  /* 0xff8000001cf47808 */ /* 0x000fe40004000000 */
[C---:B------:R-:W-:Y:S02]  /*1a1b0*/  ISETP.GE.AND P6, PT, R0.reuse, R224, PT ;  /* 0x000000e00000720c */ /* 0x040fe40003fc6270 */
[----:B------:R-:W-:Y:S02]  /*1a1c0*/  ISETP.GE.AND P0, PT, R0, R223, PT ;  /* 0x000000df0000720c */ /* 0x000fe40003f06270 */
[----:B------:R-:W-:Y:S02]  /*1a1d0*/  IABS R6, R3 ;  /* 0x0000000300067213 */ /* 0x000fe40000000000 */
[----:B------:R-:W-:Y:S02]  /*1a1e0*/  IABS R5, R2 ;  /* 0x0000000200057213 */ /* 0x000fe40000000000 */
[----:B------:R-:W-:Y:S01]  /*1a1f0*/  FMNMX.FTZ R3, R182, R138, !PT ;  /* 0x0000008ab6037209 */ /* 0x000fe20007810000 */
[----:B------:R-:W1:Y:S01]  /*1a200*/  SHFL.BFLY PT, R2, R136, 0x1, 0x1f ;  /* 0x0c201f0088027f89 */ /* 0x000e6200000e0000 */
[----:B------:R-:W-:Y:S02]  /*1a210*/  I2FP.F32.S32 R7, R7 ;  /* 0x0000000700077245 */ /* 0x000fe40000201400 */
[C---:B------:R-:W-:Y:S02]  /*1a220*/  ISETP.GE.OR P0, PT, R0.reuse, R228, !P0 ;  /* 0x000000e40000720c */ /* 0x040fe40004706670 */
[----:B------:R-:W-:Y:S01]  /*1a230*/  ISETP.GE.OR P6, PT, R0, R229, !P6 ;  /* 0x000000e50000720c */ /* 0x000fe200077c6670 */
[----:B------:R-:W-:Y:S01]  /*1a240*/  IMAD.IADD R0, R232, 0x1, -R0 ;  /* 0x00000001e8007824 */ /* 0x000fe200078e0a00 */
[----:B------:R-:W-:Y:S01]  /*1a250*/  IABS R4, R4 ;  /* 0x0000000400047213 */ /* 0x000fe20000000000 */
[----:B------:R-:W-:Y:S01]  /*1a260*/  FFMA.FTZ R26, R7, -UR19, R26 ;  /* 0x80000013071a7c23 */ /* 0x000fe2000801001a */
[----:B------:R-:W-:Y:S02]  /*1a270*/  FMNMX.FTZ R3, R177, R3, !PT ;  /* 0x00000003b1037209 */ /* 0x000fe40007810000 */
[----:B------:R-:W-:Y:S01]  /*1a280*/  IABS R7, R0 ;  /* 0x0000000000077213 */ /* 0x000fe20000000000 */
[----:B------:R-:W-:Y:S01]  /*1a290*/  IMAD.MOV.U32 R0, RZ, RZ, R4 ;  /* 0x000000ffff007224 */ /* 0x000fe200078e0004 */
[----:B------:R-:W-:Y:S02]  /*1a2a0*/  FMNMX.FTZ R3, R21, R3, !PT ;  /* 0x0000000315037209 */ /* 0x000fe40007810000 */
[----:B------:R-:W-:Y:S02]  /*1a2b0*/  FMNMX.FTZ R135, R135, R9, !PT ;  /* 0x0000000987877209 */ /* 0x000fe40007810000 */
[----:B------:R-:W-:Y:S02]  /*1a2c0*/  FMNMX.FTZ R3, R13, R3, !PT ;  /* 0x000000030d037209 */ /* 0x000fe40007810000 */
[----:B------:R-:W-:Y:S01]  /*1a2d0*/  I2FP.F32.S32 R0, R0 ;  /* 0x0000000000007245 */ /* 0x000fe20000201400 */
[----:B------:R-:W2:Y:S01]  /*1a2e0*/  SHFL.BFLY PT, R4, R135, 0x1, 0x1f ;  /* 0x0c201f0087047f89 */ /* 0x000ea200000e0000 */
[----:B------:R-:W-:Y:S02]  /*1a2f0*/  I2FP.F32.S32 R6, R6 ;  /* 0x0000000600067245 */ /* 0x000fe40000201400 */
[----:B------:R-:W-:Y:S01]  /*1a300*/  FMNMX.FTZ R3, R202, R3, !PT ;  /* 0x00000003ca037209 */ /* 0x000fe20007810000 */
[----:B------:R-:W-:Y:S01]  /*1a310*/  FFMA.FTZ R27, R0, -UR19, R27 ;  /* 0x80000013001b7c23 */ /* 0x000fe2000801001b */
[----:B------:R-:W-:Y:S01]  /*1a320*/  FMNMX.FTZ R0, R181, R139, !PT ;  /* 0x0000008bb5007209 */ /* 0x000fe20007810000 */
[----:B------:R-:W-:Y:S01]  /*1a330*/  FFMA.FTZ R29, R6, -UR19, R29 ;  /* 0x80000013061d7c23 */ /* 0x000fe2000801001d */
[----:B------:R-:W-:Y:S02]  /*1a340*/  FMNMX.FTZ R3, R239, R3, !PT ;  /* 0x00000003ef037209 */ /* 0x000fe40007810000 */
[----:B------:R-:W-:Y:S02]  /*1a350*/  ISETP.GE.AND P3, PT, R134, R223, PT ;  /* 0x000000df8600720c */ /* 0x000fe40003f66270 */
[----:B------:R-:W-:Y:S02]  /*1a360*/  FSEL R22, R14, -INF , !P2 ;  /* 0xff8000000e167808 */ /* 0x000fe40005000000 */
[----:B------:R-:W-:Y:S02]  /*1a370*/  FMNMX.FTZ R0, R142, R0, !PT ;  /* 0x000000008e007209 */ /* 0x000fe40007810000 */
[----:B------:R-:W-:Y:S02]  /*1a380*/  FMNMX.FTZ R3, R244, R3, !PT ;  /* 0x00000003f4037209 */ /* 0x000fe40007810000 */
[----:B------:R-:W-:Y:S02]  /*1a390*/  FSEL R203, R29, -INF , !P6 ;  /* 0xff8000001dcb7808 */ /* 0x000fe40007000000 */
[----:B-1----:R-:W-:Y:S02]  /*1a3a0*/  FMNMX.FTZ R136, R136, R2, !PT ;  /* 0x0000000288887209 */ /* 0x002fe40007810000 */
[----:B------:R-:W-:Y:S02]  /*1a3b0*/  ISETP.GE.OR P3, PT, R134, R228, !P3 ;  /* 0x000000e48600720c */ /* 0x000fe40005f66670 */
[----:B------:R-:W-:Y:S01]  /*1a3c0*/  I2FP.F32.S32 R7, R7 ;  /* 0x0000000700077245 */ /* 0x000fe20000201400 */
[----:B------:R-:W-:Y:S01]  /*1a3d0*/  FMUL.FTZ R141, R136, UR4 ;  /* 0x00000004888d7c20 */ /* 0x000fe20008410000 */
[----:B------:R-:W-:Y:S02]  /*1a3e0*/  FSEL R20, R15, -INF , !P5 ;  /* 0xff8000000f147808 */ /* 0x000fe40006800000 */
[----:B------:R-:W-:Y:S01]  /*1a3f0*/  FMNMX.FTZ R0, R22, R0, !PT ;  /* 0x0000000016007209 */ /* 0x000fe20007810000 */
[----:B------:R-:W-:Y:S01]  /*1a400*/  FFMA.FTZ R31, R7, -UR19, R31 ;  /* 0x80000013071f7c23 */ /* 0x000fe2000801001f */
[----:B------:R-:W-:Y:S02]  /*1a410*/  ISETP.GE.AND P2, PT, R137, R223, PT ;  /* 0x000000df8900720c */ /* 0x000fe40003f46270 */
[----:B------:R-:W-:Y:S02]  /*1a420*/  FMNMX.FTZ R3, R203, R3, !PT ;  /* 0x00000003cb037209 */ /* 0x000fe40007810000 */
[----:B------:R-:W-:Y:S02]  /*1a430*/  FSEL R252, R26, -INF , !P3 ;  /* 0xff8000001afc7808 */ /* 0x000fe40005800000 */
[----:B------:R-:W-:Y:S01]  /*1a440*/  FMNMX.FTZ R0, R20, R0, !PT ;  /* 0x0000000014007209 */ /* 0x000fe20007810000 */
[----:B------:R-:W1:Y:S01]  /*1a450*/  SHFL.BFLY PT, R7, R3, 0x2, 0x1f ;  /* 0x0c401f0003077f89 */ /* 0x000e6200000e0000 */
[----:B------:R-:W-:Y:S02]  /*1a460*/  ISETP.GE.OR P2, PT, R137, R228, !P2 ;  /* 0x000000e48900720c */ /* 0x000fe40005746670 */
[----:B------:R-:W-:Y:S02]  /*1a470*/  FSETP.NEU.FTZ.AND P3, PT, R136, -INF , PT ;  /* 0xff8000008800780b */ /* 0x000fe40003f7d000 */
[----:B------:R-:W-:Y:S01]  /*1a480*/  FMNMX.FTZ R2, R252, R0, !PT ;  /* 0x00000000fc027209 */ /* 0x000fe20007810000 */
[----:B------:R-:W-:Y:S01]  /*1a490*/  IMAD.U32 R0, RZ, RZ, UR31 ;  /* 0x0000001fff007e24 */ /* 0x000fe2000f8e00ff */
[----:B------:R-:W-:Y:S02]  /*1a4a0*/  FSEL R34, R27, -INF , !P2 ;  /* 0xff8000001b227808 */ /* 0x000fe40005000000 */
[----:B------:R-:W-:Y:S02]  /*1a4b0*/  FSEL R141, R141, RZ, P3 ;  /* 0x000000ff8d8d7208 */ /* 0x000fe40001800000 */
[----:B--2---:R-:W-:Y:S02]  /*1a4c0*/  FMNMX.FTZ R135, R135, R4, !PT ;  /* 0x0000000487877209 */ /* 0x004fe40007810000 */
[----:B------:R-:W-:Y:S01]  /*1a4d0*/  I2FP.F32.S32 R5, R5 ;  /* 0x0000000500057245 */ /* 0x000fe20000201400 */
[--C-:B------:R-:W-:Y:S01]  /*1a4e0*/  FFMA.FTZ R17, R17, UR4, -R141.reuse ;  /* 0x0000000411117c23 */ /* 0x100fe2000801088d */
[----:B------:R-:W-:Y:S01]  /*1a4f0*/  FMNMX.FTZ R4, R34, R2, !PT ;  /* 0x0000000222047209 */ /* 0x000fe20007810000 */
[----:B------:R-:W-:Y:S01]  /*1a500*/  FFMA.FTZ R2, R16, UR4, -R141 ;  /* 0x0000000410027c23 */ /* 0x000fe2000801088d */
[----:B------:R-:W-:Y:S01]  /*1a510*/  FSEL R140, R31, -INF , !P0 ;  /* 0xff8000001f8c7808 */ /* 0x000fe20004000000 */
[----:B------:R-:W-:Y:S01]  /*1a520*/  FFMA.FTZ R30, R5, -UR19, R30 ;  /* 0x80000013051e7c23 */ /* 0x000fe2000801001e */
[----:B------:R-:W-:Y:S01]  /*1a530*/  LOP3.LUT R5, R201, UR9, R0, 0x96, !PT ;  /* 0x00000009c9057c12 */ /* 0x000fe2000f8e9600 */
[----:B------:R2:W-:Y:S01]  /*1a540*/  MUFU.EX2 R251, R2 ;  /* 0x0000000200fb7308 */ /* 0x0005e20000000800 */
[C---:B------:R-:W-:Y:S01]  /*1a550*/  FMUL.FTZ R143, R135.reuse, UR4 ;  /* 0x00000004878f7c20 */ /* 0x040fe20008410000 */
[----:B------:R-:W-:Y:S02]  /*1a560*/  FSETP.NEU.FTZ.AND P2, PT, R135, -INF , PT ;  /* 0xff8000008700780b */ /* 0x000fe40003f5d000 */
[----:B------:R-:W-:Y:S01]  /*1a570*/  FSEL R32, R30, -INF , !P1 ;  /* 0xff8000001e207808 */ /* 0x000fe20004800000 */
[----:B------:R-:W-:Y:S01]  /*1a580*/  IMAD.WIDE.U32 R10, R5, -0x326172a9, RZ ;  /* 0xcd9e8d57050a7825 */ /* 0x000fe200078e00ff */
[----:B-1----:R-:W-:Y:S02]  /*1a590*/  FMNMX.FTZ R3, R3, R7, !PT ;  /* 0x0000000703037209 */ /* 0x002fe40007810000 */
[----:B------:R-:W-:Y:S02]  /*1a5a0*/  FMNMX.FTZ R0, R32, R4, !PT ;  /* 0x0000000420007209 */ /* 0x000fe40007810000 */
[----:B------:R1:W1:Y:S01]  /*1a5b0*/  MUFU.EX2 R250, R17 ;  /* 0x0000001100fa7308 */ /* 0x0002620000000800 */
[----:B------:R-:W-:Y:S01]  /*1a5c0*/  FSEL R143, R143, RZ, P2 ;  /* 0x000000ff8f8f7208 */ /* 0x000fe20001000000 */
[----:B------:R-:W1:Y:S01]  /*1a5d0*/  SHFL.BFLY PT, R134, R3, 0x1, 0x1f ;  /* 0x0c201f0003867f89 */ /* 0x000e6200000e0000 */
[----:B------:R-:W-:Y:S02]  /*1a5e0*/  FMNMX.FTZ R0, R140, R0, !PT ;  /* 0x000000008c007209 */ /* 0x000fe40007810000 */
[--C-:B---3--:R-:W-:Y:S01]  /*1a5f0*/  LOP3.LUT R6, R185, UR5, R200.reuse, 0x96, !PT ;  /* 0x00000005b9067c12 */ /* 0x108fe2000f8e96c8 */
[--C-:B------:R-:W-:Y:S01]  /*1a600*/  FFMA.FTZ R19, R19, UR4, -R143.reuse ;  /* 0x0000000413137c23 */ /* 0x100fe2000801088f */
[----:B----4-:R-:W-:Y:S03]  /*1a610*/  LOP3.LUT R4, R187, UR5, R200, 0x96, !PT ;  /* 0x00000005bb047c12 */ /* 0x010fe6000f8e96c8 */
[----:B--2---:R-:W2:Y:S01]  /*1a620*/  SHFL.BFLY PT, R2, R0, 0x2, 0x1f ;  /* 0x0c401f0000027f89 */ /* 0x004ea200000e0000 */
[--C-:B------:R-:W-:Y:S01]  /*1a630*/  FFMA.FTZ R5, R18, UR4, -R143.reuse ;  /* 0x0000000412057c23 */ /* 0x100fe2000801088f */
[----:B------:R3:W-:Y:S01]  /*1a640*/  MUFU.EX2 R248, R19 ;  /* 0x0000001300f87308 */ /* 0x0007e20000000800 */
[----:B------:R-:W-:Y:S01]  /*1a650*/  IMAD.WIDE.U32 R24, R6, -0x326172a9, RZ ;  /* 0xcd9e8d5706187825 */ /* 0x000fe200078e00ff */
[----:B-----5:R-:W-:Y:S01]  /*1a660*/  LOP3.LUT R8, R11, UR37, R192, 0x96, !PT ;  /* 0x000000250b087c12 */ /* 0x020fe2000f8e96c0 */
[----:B------:R-:W-:Y:S02]  /*1a670*/  UMOV UR5, UR9 ;  /* 0x0000000900057c82 */ /* 0x000fe40008000000 */
[----:B------:R-:W-:Y:S01]  /*1a680*/  IMAD.WIDE.U32 R14, R4, -0x326172a9, RZ ;  /* 0xcd9e8d57040e7825 */ /* 0x000fe200078e00ff */
[----:B------:R-:W-:Y:S02]  /*1a690*/  LOP3.LUT R6, R25, UR36, R10, 0x96, !PT ;  /* 0x0000002419067c12 */ /* 0x000fe4000f8e960a */
[----:B------:R-:W-:Y:S02]  /*1a6a0*/  LOP3.LUT R4, R11, UR37, R198, 0x96, !PT ;  /* 0x000000250b047c12 */ /* 0x000fe4000f8e96c6 */
[----:B------:R4:W5:Y:S01]  /*1a6b0*/  MUFU.EX2 R249, R5 ;  /* 0x0000000500f97308 */ /* 0x0009620000000800 */
[----:B------:R-:W-:Y:S01]  /*1a6c0*/  LOP3.LUT R7, R15, UR36, R10, 0x96, !PT ;  /* 0x000000240f077c12 */ /* 0x000fe2000f8e960a */
[----:B------:R-:W-:Y:S04]  /*1a6d0*/  IMAD.WIDE.U32 R10, R8, -0x2daee0ad, RZ ;  /* 0xd2511f53080a7825 */ /* 0x000fe800078e00ff */
[----:B-1----:R-:W-:Y:S01]  /*1a6e0*/  IMAD.WIDE.U32 R16, R7, -0x2daee0ad, RZ ;  /* 0xd2511f5307107825 */ /* 0x002fe200078e00ff */
[----:B------:R-:W-:Y:S03]  /*1a6f0*/  FMNMX.FTZ R134, R3, R134, !PT ;  /* 0x0000008603867209 */ /* 0x000fe60007810000 */
[----:B------:R-:W-:Y:S01]  /*1a700*/  FFMA.FTZ R3, R180, UR4, -R143 ;  /* 0x00000004b4037c23 */ /* 0x000fe2000801088f */
[----:B---3--:R-:W-:Y:S04]  /*1a710*/  IMAD.WIDE.U32 R18, R6, -0x2daee0ad, RZ ;  /* 0xd2511f5306127825 */ /* 0x008fe800078e00ff */
[--C-:B------:R-:W-:Y:S01]  /*1a720*/  FFMA.FTZ R6, R176, UR4, -R141.reuse ;  /* 0x00000004b0067c23 */ /* 0x100fe2000801088d */
[----:B------:R-:W-:Y:S01]  /*1a730*/  FSETP.NEU.FTZ.AND P1, PT, R134, -INF , PT ;  /* 0xff8000008600780b */ /* 0x000fe20003f3d000 */
[----:B------:R1:W-:Y:S01]  /*1a740*/  MUFU.EX2 R243, R3 ;  /* 0x0000000300f37308 */ /* 0x0003e20000000800 */
[----:B--2---:R-:W-:Y:S02]  /*1a750*/  FMNMX.FTZ R0, R0, R2, !PT ;  /* 0x0000000200007209 */ /* 0x004fe40007810000 */
[----:B------:R-:W-:Y:S01]  /*1a760*/  LOP3.LUT R7, R11, UR33, R184, 0x96, !PT ;  /* 0x000000210b077c12 */ /* 0x000fe2000f8e96b8 */
[----:B------:R-:W-:Y:S01]  /*1a770*/  FMUL.FTZ R184, R134, UR4 ;  /* 0x0000000486b87c20 */ /* 0x000fe20008410000 */
[----:B----4-:R-:W-:Y:S01]  /*1a780*/  IMAD.WIDE.U32 R4, R4, -0x2daee0ad, RZ ;  /* 0xd2511f5304047825 */ /* 0x010fe200078e00ff */
[----:B------:R-:W2:Y:S04]  /*1a790*/  SHFL.BFLY PT, R2, R0, 0x1, 0x1f ;  /* 0x0c201f0000027f89 */ /* 0x000ea800000e0000 */
[----:B------:R3:W-:Y:S01]  /*1a7a0*/  MUFU.EX2 R247, R6 ;  /* 0x0000000600f77308 */ /* 0x0007e20000000800 */
[----:B------:R-:W-:Y:S02]  /*1a7b0*/  FSEL R184, R184, RZ, P1 ;  /* 0x000000ffb8b87208 */ /* 0x000fe40000800000 */
[----:B------:R-:W-:Y:S02]  /*1a7c0*/  LOP3.LUT R5, R5, UR33, R186, 0x96, !PT ;  /* 0x0000002105057c12 */ /* 0x000fe4000f8e96ba */
[----:B------:R-:W-:Y:S01]  /*1a7d0*/  LOP3.LUT R8, R17, UR29, R4, 0x96, !PT ;  /* 0x0000001d11087c12 */ /* 0x000fe2000f8e9604 */
[----:B------:R-:W-:Y:S01]  /*1a7e0*/  FFMA.FTZ R13, R13, UR4, -R184 ;  /* 0x000000040d0d7c23 */ /* 0x000fe200080108b8 */
[----:B------:R-:W-:Y:S01]  /*1a7f0*/  LOP3.LUT R9, R19, UR29, R10, 0x96, !PT ;  /* 0x0000001d13097c12 */ /* 0x000fe2000f8e960a */
[----:B------:R-:W-:Y:S04]  /*1a800*/  IMAD.WIDE.U32 R4, R5, -0x326172a9, RZ ;  /* 0xcd9e8d5705047825 */ /* 0x000fe800078e00ff */
[----:B-1----:R-:W-:Y:S01]  /*1a810*/  FFMA.FTZ R3, R182, UR4, -R184 ;  /* 0x00000004b6037c23 */ /* 0x002fe200080108b8 */
[----:B------:R-:W-:Y:S01]  /*1a820*/  MUFU.EX2 R235, R13 ;  /* 0x0000000d00eb7308 */ /* 0x000fe20000000800 */
[----:B------:R-:W-:Y:S01]  /*1a830*/  IMAD.WIDE.U32 R10, R7, -0x326172a9, RZ ;  /* 0xcd9e8d57070a7825 */ /* 0x000fe200078e00ff */
[----:B------:R-:W-:Y:S03]  /*1a840*/  LOP3.LUT R5, R5, UR32, R14, 0x96, !PT ;  /* 0x0000002005057c12 */ /* 0x000fe6000f8e960e */
[----:B------:R-:W-:Y:S04]  /*1a850*/  IMAD.WIDE.U32 R14, R8, -0x326172a9, RZ ;  /* 0xcd9e8d57080e7825 */ /* 0x000fe800078e00ff */
[----:B---3--:R-:W-:Y:S01]  /*1a860*/  FFMA.FTZ R6, R178, UR4, -R141 ;  /* 0x00000004b2067c23 */ /* 0x008fe2000801088d */
[----:B------:R1:W-:Y:S01]  /*1a870*/  MUFU.EX2 R241, R3 ;  /* 0x0000000300f17308 */ /* 0x0003e20000000800 */
[----:B------:R-:W-:Y:S01]  /*1a880*/  LOP3.LUT R8, R11, UR32, R24, 0x96, !PT ;  /* 0x000000200b087c12 */ /* 0x000fe2000f8e9618 */
[----:B------:R-:W-:Y:S01]  /*1a890*/  IMAD.WIDE.U32 R200, R9, -0x326172a9, RZ ;  /* 0xcd9e8d5709c87825 */ /* 0x000fe200078e00ff */
[----:B------:R-:W-:Y:S02]  /*1a8a0*/  LOP3.LUT R7, R15, UR28, R4, 0x96, !PT ;  /* 0x0000001c0f077c12 */ /* 0x000fe4000f8e9604 */
[----:B--2---:R-:W-:Y:S01]  /*1a8b0*/  FMNMX.FTZ R137, R0, R2, !PT ;  /* 0x0000000200897209 */ /* 0x004fe20007810000 */
[----:B------:R-:W-:Y:S01]  /*1a8c0*/  FFMA.FTZ R0, R177, UR4, -R184 ;  /* 0x00000004b1007c23 */ /* 0x000fe200080108b8 */
[----:B------:R-:W-:Y:S03]  /*1a8d0*/  IMAD.WIDE.U32 R4, R5, -0x2daee0ad, RZ ;  /* 0xd2511f5305047825 */ /* 0x000fe600078e00ff */
[----:B------:R2:W-:Y:S01]  /*1a8e0*/  MUFU.EX2 R246, R6 ;  /* 0x0000000600f67308 */ /* 0x0005e20000000800 */
[C---:B------:R-:W-:Y:S01]  /*1a8f0*/  FSETP.NEU.FTZ.AND P0, PT, R137.reuse, -INF , PT ;  /* 0xff8000008900780b */ /* 0x040fe20003f1d000 */
[----:B------:R-:W-:Y:S01]  /*1a900*/  FMUL.FTZ R185, R137, UR4 ;  /* 0x0000000489b97c20 */ /* 0x000fe20008410000 */
[----:B------:R-:W-:Y:S01]  /*1a910*/  IMAD.WIDE.U32 R192, R7, -0x2daee0ad, RZ ;  /* 0xd2511f5307c07825 */ /* 0x000fe200078e00ff */
[----:B------:R-:W-:Y:S02]  /*1a920*/  LOP3.LUT R10, R201, UR28, R10, 0x96, !PT ;  /* 0x0000001cc90a7c12 */ /* 0x000fe4000f8e960a */
[----:B------:R-:W-:Y:S01]  /*1a930*/  LOP3.LUT R5, R5, UR27, R16, 0x96, !PT ;  /* 0x0000001b05057c12 */ /* 0x000fe2000f8e9610 */
[----:B------:R-:W-:Y:S01]  /*1a940*/  IMAD.WIDE.U32 R8, R8, -0x2daee0ad, RZ ;  /* 0xd2511f5308087825 */ /* 0x000fe200078e00ff */
[----:B------:R-:W-:Y:S02]  /*1a950*/  FSEL R185, R185, RZ, P0 ;  /* 0x000000ffb9b97208 */ /* 0x000fe40000000000 */
[----:B------:R3:W4:Y:S01]  /*1a960*/  MUFU.EX2 R240, R0 ;  /* 0x0000000000f07308 */ /* 0x0007220000000800 */
[----:B------:R-:W-:Y:S01]  /*1a970*/  F2FP.BF16.F32.PACK_AB R178, R250, R251 ;  /* 0x000000fbfab2723e */ /* 0x000fe200000010ff */
[----:B------:R-:W-:Y:S01]  /*1a980*/  IMAD.WIDE.U32 R198, R10, -0x2daee0ad, RZ ;  /* 0xd2511f530ac67825 */ /* 0x000fe200078e00ff */
[----:B------:R-:W-:Y:S03]  /*1a990*/  LOP3.LUT R9, R9, UR27, R18, 0x96, !PT ;  /* 0x0000001b09097c12 */ /* 0x000fe6000f8e9612 */
[----:B-1----:R-:W-:Y:S01]  /*1a9a0*/  FFMA.FTZ R3, R142, UR4, -R185 ;  /* 0x000000048e037c23 */ /* 0x002fe200080108b9 */
[----:B------:R-:W-:Y:S01]  /*1a9b0*/  LOP3.LUT R8, R199, UR10, R8, 0x96, !PT ;  /* 0x0000000ac7087c12 */ /* 0x000fe2000f8e9608 */
[----:B--2---:R-:W-:Y:S02]  /*1a9c0*/  FFMA.FTZ R6, R179, UR4, -R143 ;  /* 0x00000004b3067c23 */ /* 0x004fe4000801088f */
[----:B------:R1:W-:Y:S01]  /*1a9d0*/  MUFU.EX2 R237, R3 ;  /* 0x0000000300ed7308 */ /* 0x0003e20000000800 */
[----:B------:R-:W-:Y:S01]  /*1a9e0*/  IMAD.WIDE.U32 R186, R9, -0x326172a9, RZ ;  /* 0xcd9e8d5709ba7825 */ /* 0x000fe200078e00ff */
[----:B-----5:R-:W-:Y:S08]  /*1a9f0*/  F2FP.BF16.F32.PACK_AB R179, R248, R249 ;  /* 0x000000f9f8b3723e */ /* 0x020ff000000010ff */
[----:B------:R2:W5:Y:S01]  /*1aa00*/  MUFU.EX2 R245, R6 ;  /* 0x0000000600f57308 */ /* 0x0005620000000800 */
[----:B---3--:R-:W-:Y:S01]  /*1aa10*/  FFMA.FTZ R0, R181, UR4, -R185 ;  /* 0x00000004b5007c23 */ /* 0x008fe200080108b9 */
[----:B----4-:R-:W-:Y:S08]  /*1aa20*/  F2FP.BF16.F32.PACK_AB R180, R240, R241 ;  /* 0x000000f1f0b4723e */ /* 0x010ff000000010ff */
[----:B------:R-:W3:Y:S01]  /*1aa30*/  MUFU.EX2 R238, R0 ;  /* 0x0000000000ee7308 */ /* 0x000ee20000000800 */
[----:B-1----:R-:W-:Y:S09]  /*1aa40*/  FFMA.FTZ R3, R21, UR4, -R184 ;  /* 0x0000000415037c23 */ /* 0x002ff200080108b8 */
[----:B------:R1:W-:Y:S01]  /*1aa50*/  MUFU.EX2 R236, R3 ;  /* 0x0000000300ec7308 */ /* 0x0003e20000000800 */
[----:B--2---:R-:W-:Y:S01]  /*1aa60*/  LOP3.LUT R6, R193, UR10, R4, 0x96, !PT ;  /* 0x0000000ac1067c12 */ /* 0x004fe2000f8e9604 */
[----:B------:R-:W-:Y:S01]  /*1aa70*/  IMAD.WIDE.U32 R4, R5, -0x326172a9, RZ ;  /* 0xcd9e8d5705047825 */ /* 0x000fe200078e00ff */
[----:B-----5:R-:W-:Y:S03]  /*1aa80*/  F2FP.BF16.F32.PACK_AB R177, R243, R245 ;  /* 0x000000f5f3b1723e */ /* 0x020fe600000010ff */
[----:B------:R-:W-:Y:S01]  /*1aa90*/  IMAD.WIDE.U32 R6, R6, -0x326172a9, RZ ;  /* 0xcd9e8d5706067825 */ /* 0x000fe200078e00ff */
[----:B------:R-:W-:Y:S02]  /*1aaa0*/  LOP3.LUT R188, R5, UR11, R14, 0x96, !PT ;  /* 0x0000000b05bc7c12 */ /* 0x000fe4000f8e960e */
[----:B---3--:R-:W-:Y:S02]  /*1aab0*/  F2FP.BF16.F32.PACK_AB R181, R237, R238 ;  /* 0x000000eeedb5723e */ /* 0x008fe400000010ff */
[----:B------:R-:W-:Y:S01]  /*1aac0*/  LOP3.LUT R2, R7, UR21, R4, 0x96, !PT ;  /* 0x0000001507027c12 */ /* 0x000fe2000f8e9604 */
[----:B------:R-:W-:Y:S01]  /*1aad0*/  IMAD.WIDE.U32 R4, R8, -0x326172a9, RZ ;  /* 0xcd9e8d5708047825 */ /* 0x000fe200078e00ff */
[----:B------:R-:W-:Y:S02]  /*1aae0*/  SHF.R.U32.HI R10, RZ, 0x10, R6 ;  /* 0x00000010ff0a7819 */ /* 0x000fe40000011606 */
[----:B------:R-:W-:Y:S02]  /*1aaf0*/  LOP3.LUT R7, R6, 0xffff, RZ, 0xc0, !PT ;  /* 0x0000ffff06077812 */ /* 0x000fe400078ec0ff */
[C---:B------:R-:W-:Y:S02]  /*1ab00*/  LOP3.LUT R8, R4.reuse, 0xffff, RZ, 0xc0, !PT ;  /* 0x0000ffff04087812 */ /* 0x040fe400078ec0ff */
[----:B------:R-:W-:Y:S02]  /*1ab10*/  LOP3.LUT R12, R4, 0xff, RZ, 0xc0, !PT ;  /* 0x000000ff040c7812 */ /* 0x000fe400078ec0ff */
[--C-:B------:R-:W-:Y:S02]  /*1ab20*/  SHF.R.U32.HI R11, RZ, 0x10, R4.reuse ;  /* 0x00000010ff0b7819 */ /* 0x100fe40000011604 */
[----:B------:R-:W-:Y:S02]  /*1ab30*/  SHF.R.U32.HI R16, RZ, 0x18, R4 ;  /* 0x00000018ff107819 */ /* 0x000fe40000011604 */
[C---:B------:R-:W-:Y:S02]  /*1ab40*/  LOP3.LUT R4, R2.reuse, 0xffff, RZ, 0xc0, !PT ;  /* 0x0000ffff02047812 */ /* 0x040fe400078ec0ff */
[----:B------:R-:W-:Y:S02]  /*1ab50*/  LOP3.LUT R0, R5, UR21, R186, 0x96, !PT ;  /* 0x0000001505007c12 */ /* 0x000fe4000f8e96ba */
[----:B------:R-:W-:Y:S02]  /*1ab60*/  SHF.R.U32.HI R5, RZ, 0x8, R8 ;  /* 0x00000008ff057819 */ /* 0x000fe40000011608 */
[----:B-1----:R-:W-:Y:S02]  /*1ab70*/  SHF.R.U32.HI R3, RZ, 0x8, R4 ;  /* 0x00000008ff037819 */ /* 0x002fe40000011604 */
[----:B------:R-:W-:Y:S02]  /*1ab80*/  LOP3.LUT R8, R2, 0xff, RZ, 0xc0, !PT ;  /* 0x000000ff02087812 */ /* 0x000fe400078ec0ff */
[----:B------:R-:W-:Y:S02]  /*1ab90*/  LOP3.LUT R15, R6, 0xff, RZ, 0xc0, !PT ;  /* 0x000000ff060f7812 */ /* 0x000fe400078ec0ff */
[----:B------:R-:W-:Y:S01]  /*1aba0*/  PRMT R176, R8, 0x5410, R3 ;  /* 0x0000541008b07816 */ /* 0x000fe20000000003 */
[----:B------:R-:W-:Y:S01]  /*1abb0*/  FFMA.FTZ R3, R22, UR4, -R185 ;  /* 0x0000000416037c23 */ /* 0x000fe200080108b9 */
[----:B------:R-:W-:Y:S02]  /*1abc0*/  SHF.R.U32.HI R14, RZ, 0x18, R6 ;  /* 0x00000018ff0e7819 */ /* 0x000fe40000011606 */
[----:B------:R-:W-:Y:S01]  /*1abd0*/  SHF.R.U32.HI R7, RZ, 0x8, R7 ;  /* 0x00000008ff077819 */ /* 0x000fe20000011607 */
[----:B------:R1:W-:Y:S01]  /*1abe0*/  MUFU.EX2 R234, R3 ;  /* 0x0000000300ea7308 */ /* 0x0003e20000000800 */
[----:B------:R-:W-:Y:S02]  /*1abf0*/  LOP3.LUT R6, R10, 0xff, RZ, 0xc0, !PT ;  /* 0x000000ff0a067812 */ /* 0x000fe400078ec0ff */
[----:B------:R-:W-:Y:S02]  /*1ac00*/  PRMT R9, R15, 0x5410, R7 ;  /* 0x000054100f097816 */ /* 0x000fe40000000007 */
[----:B------:R-:W-:Y:S02]  /*1ac10*/  PRMT R10, R6, 0x5410, R14 ;  /* 0x00005410060a7816 */ /* 0x000fe4000000000e */
[--C-:B------:R-:W-:Y:S02]  /*1ac20*/  SHF.R.U32.HI R7, RZ, 0x18, R2.reuse ;  /* 0x00000018ff077819 */ /* 0x100fe40000011602 */
[----:B------:R-:W-:Y:S02]  /*1ac30*/  SHF.R.U32.HI R6, RZ, 0x10, R2 ;  /* 0x00000010ff067819 */ /* 0x000fe40000011602 */
[----:B------:R-:W-:Y:S02]  /*1ac40*/  LOP3.LUT R2, R0, 0xffff, RZ, 0xc0, !PT ;  /* 0x0000ffff00027812 */ /* 0x000fe400078ec0ff */
[----:B------:R-:W-:Y:S02]  /*1ac50*/  PRMT R12, R12, 0x5410, R5 ;  /* 0x000054100c0c7816 */ /* 0x000fe40000000005 */
[----:B------:R-:W-:Y:S02]  /*1ac60*/  LOP3.LUT R11, R11, 0xff, RZ, 0xc0, !PT ;  /* 0x000000ff0b0b7812 */ /* 0x000fe400078ec0ff */
[----:B------:R-:W-:Y:S02]  /*1ac70*/  LOP3.LUT R5, R0, 0xff, RZ, 0xc0, !PT ;  /* 0x000000ff00057812 */ /* 0x000fe400078ec0ff */
[----:B------:R-:W-:Y:S02]  /*1ac80*/  SHF.R.U32.HI R2, RZ, 0x8, R2 ;  /* 0x00000008ff027819 */ /* 0x000fe40000011602 */
[----:B------:R-:W-:Y:S02]  /*1ac90*/  PRMT R16, R11, 0x5410, R16 ;  /* 0x000054100b107816 */ /* 0x000fe40000000010 */
[----:B------:R-:W-:Y:S01]  /*1aca0*/  PRMT R11, R5, 0x5410, R2 ;  /* 0x00005410050b7816 */ /* 0x000fe20000000002 */
[----:B------:R-:W-:Y:S01]  /*1acb0*/  FFMA.FTZ R5, R20, UR4, -R185 ;  /* 0x0000000414057c23 */ /* 0x000fe200080108b9 */
[----:B------:R-:W-:Y:S01]  /*1acc0*/  LOP3.LUT R4, R6, 0xff, RZ, 0xc0, !PT ;  /* 0x000000ff06047812 */ /* 0x000fe200078ec0ff */
[----:B------:R-:W2:Y:S01]  /*1acd0*/  LDSM.16.MT88.4 R20, [R205+0xa000] ;  /* 0x00a00000cd14783b */ /* 0x000ea20000004200 */
[--C-:B------:R-:W-:Y:S01]  /*1ace0*/  SHF.R.U32.HI R2, RZ, 0x10, R0.reuse ;  /* 0x00000010ff027819 */ /* 0x100fe20000011600 */
[----:B------:R3:W-:Y:S01]  /*1acf0*/  MUFU.EX2 R233, R5 ;  /* 0x0000000500e97308 */ /* 0x0007e20000000800 */
[----:B------:R-:W-:Y:S02]  /*1ad00*/  SHF.R.U32.HI R6, RZ, 0x18, R0 ;  /* 0x00000018ff067819 */ /* 0x000fe40000011600 */
[----:B------:R-:W-:Y:S02]  /*1ad10*/  FSEL R0, R136, RZ, P3 ;  /* 0x000000ff88007208 */ /* 0x000fe40001800000 */
[----:B------:R-:W-:Y:S02]  /*1ad20*/  PRMT R8, R4, 0x5410, R7 ;  /* 0x0000541004087816 */ /* 0x000fe40000000007 */
[----:B------:R-:W-:Y:S01]  /*1ad30*/  LOP3.LUT R4, R2, 0xff, RZ, 0xc0, !PT ;  /* 0x000000ff02047812 */ /* 0x000fe200078ec0ff */
[----:B------:R-:W-:Y:S01]  /*1ad40*/  FADD.FTZ R0, -R0, R132 ;  /* 0x0000008400007221 */ /* 0x000fe20000010100 */
[----:B-1----:R-:W-:Y:S02]  /*1ad50*/  FSEL R3, R135, RZ, P2 ;  /* 0x000000ff87037208 */ /* 0x002fe40001000000 */
[----:B------:R-:W-:Y:S02]  /*1ad60*/  FSEL R2, R134, RZ, P1 ;  /* 0x000000ff86027208 */ /* 0x000fe40000800000 */
[----:B------:R-:W-:Y:S01]  /*1ad70*/  PRMT R7, R4, 0x5410, R6 ;  /* 0x0000541004077816 */ /* 0x000fe20000000006 */
[----:B------:R-:W-:Y:S01]  /*1ad80*/  FADD.FTZ R4, -R3, R133 ;  /* 0x0000008503047221 */ /* 0x000fe20000010100 */
[--C-:B------:R-:W-:Y:S01]  /*1ad90*/  HSET2.LE.AND R176, R176, R220.reuse, PT ;  /* 0x000000dcb0b07233 */ /* 0x100fe20003803000 */
[----:B------:R-:W-:Y:S01]  /*1ada0*/  FADD.FTZ R3, -R2, R138 ;  /* 0x0000008a02037221 */ /* 0x000fe20000010100 */
[----:B------:R-:W-:Y:S01]  /*1adb0*/  FMUL.FTZ R2, R0, UR4 ;  /* 0x0000000400027c20 */ /* 0x000fe20008410000 */
[----:B------:R-:W-:Y:S02]  /*1adc0*/  FSEL R0, R137, RZ, P0 ;  /* 0x000000ff89007208 */ /* 0x000fe40000000000 */
[--C-:B---3--:R-:W-:Y:S01]  /*1add0*/  HSET2.LE.AND R5, R9, R220.reuse, PT ;  /* 0x000000dc09057233 */ /* 0x108fe20003803000 */
[----:B------:R1:W3:Y:S01]  /*1ade0*/  MUFU.EX2 R133, R2 ;  /* 0x0000000200857308 */ /* 0x0002e20000000800 */
[--C-:B------:R-:W-:Y:S02]  /*1adf0*/  HSET2.LE.AND R6, R10, R220.reuse, PT ;  /* 0x000000dc0a067233 */ /* 0x100fe40003803000 */
[--C-:B------:R-:W-:Y:S02]  /*1ae00*/  HSET2.LE.AND R183, R16, R220.reuse, PT ;  /* 0x000000dc10b77233 */ /* 0x100fe40003803000 */
[----:B------:R-:W-:Y:S02]  /*1ae10*/  LOP3.LUT R178, R5, R178, RZ, 0xc0, !PT ;  /* 0x000000b205b27212 */ /* 0x000fe400078ec0ff */
[--C-:B------:R-:W-:Y:S02]  /*1ae20*/  HSET2.LE.AND R5, R8, R220.reuse, PT ;  /* 0x000000dc08057233 */ /* 0x100fe40003803000 */
[----:B------:R-:W-:Y:S02]  /*1ae30*/  LOP3.LUT R179, R6, R179, RZ, 0xc0, !PT ;  /* 0x000000b306b37212 */ /* 0x000fe400078ec0ff */
[--C-:B------:R-:W-:Y:S02]  /*1ae40*/  HSET2.LE.AND R182, R12, R220.reuse, PT ;  /* 0x000000dc0cb67233 */ /* 0x100fe40003803000 */
[----:B------:R-:W-:Y:S02]  /*1ae50*/  LOP3.LUT R177, R5, R177, RZ, 0xc0, !PT ;  /* 0x000000b105b17212 */ /* 0x000fe400078ec0ff */
[--C-:B------:R-:W-:Y:S01]  /*1ae60*/  HSET2.LE.AND R5, R7, R220.reuse, PT ;  /* 0x000000dc07057233 */ /* 0x100fe20003803000 */
[----:B-1----:R-:W-:Y:S01]  /*1ae70*/  FADD.FTZ R2, -R0, R139 ;  /* 0x0000008b00027221 */ /* 0x002fe20000010100 */
[----:B------:R-:W-:Y:S01]  /*1ae80*/  FMUL.FTZ R0, R4, UR4 ;  /* 0x0000000404007c20 */ /* 0x000fe20008410000 */
[----:B------:R-:W-:Y:S01]  /*1ae90*/  F2FP.BF16.F32.PACK_AB R4, R246, R247 ;  /* 0x000000f7f604723e */ /* 0x000fe200000010ff */
[----:B---3--:R-:W-:Y:S01]  /*1aea0*/  FMUL.FTZ R16, R133, R152 ;  /* 0x0000009885107220 */ /* 0x008fe20000410000 */
[----:B------:R-:W-:Y:S01]  /*1aeb0*/  LOP3.LUT R181, R5, R181, RZ, 0xc0, !PT ;  /* 0x000000b505b57212 */ /* 0x000fe200078ec0ff */
[----:B------:R1:W3:Y:S01]  /*1aec0*/  MUFU.EX2 R132, R0 ;  /* 0x0000000000847308 */ /* 0x0002e20000000800 */
[----:B------:R-:W-:Y:S01]  /*1aed0*/  LOP3.LUT R176, R176, R4, RZ, 0xc0, !PT ;  /* 0x00000004b0b07212 */ /* 0x000fe200078ec0ff */
[C---:B------:R-:W-:Y:S01]  /*1aee0*/  FMUL.FTZ R5, R133.reuse, R149 ;  /* 0x0000009585057220 */ /* 0x040fe20000410000 */
[--C-:B------:R-:W-:Y:S01]  /*1aef0*/  HSET2.LE.AND R4, R11, R220.reuse, PT ;  /* 0x000000dc0b047233 */ /* 0x100fe20003803000 */
[C---:B------:R-:W-:Y:S01]  /*1af00*/  FMUL.FTZ R17, R133.reuse, R153 ;  /* 0x0000009985117220 */ /* 0x040fe20000410000 */
[C---:B------:R-:W-:Y:S01]  /*1af10*/  FMUL.FTZ R33, R133.reuse, R169 ;  /* 0x000000a985217220 */ /* 0x040fe20000410000 */
[C---:B------:R-:W-:Y:S01]  /*1af20*/  FMUL.FTZ R36, R133.reuse, R36 ;  /* 0x0000002485247220 */ /* 0x040fe20000410000 */
[C---:B------:R-:W-:Y:S01]  /*1af30*/  FMUL.FTZ R37, R133.reuse, R37 ;  /* 0x0000002585257220 */ /* 0x040fe20000410000 */
[----:B------:R-:W-:Y:S01]  /*1af40*/  LOP3.LUT R180, R4, R180, RZ, 0xc0, !PT ;  /* 0x000000b404b47212 */ /* 0x000fe200078ec0ff */
[----:B------:R-:W-:Y:S01]  /*1af50*/  FMUL.FTZ R48, R133, R48 ;  /* 0x0000003085307220 */ /* 0x000fe20000410000 */
[----:B------:R-:W-:Y:S01]  /*1af60*/  F2FP.BF16.F32.PACK_AB R4, R233, R234 ;  /* 0x000000eae904723e */ /* 0x000fe200000010ff */
[C---:B------:R-:W-:Y:S01]  /*1af70*/  FMUL.FTZ R49, R133.reuse, R49 ;  /* 0x0000003185317220 */ /* 0x040fe20000410000 */
[C---:B------:R-:W-:Y:S01]  /*1af80*/  FMUL.FTZ R52, R133.reuse, R52 ;  /* 0x0000003485347220 */ /* 0x040fe20000410000 */
[----:B------:R-:W-:Y:S01]  /*1af90*/  FMUL.FTZ R53, R133, R53 ;  /* 0x0000003585357220 */ /* 0x000fe20000410000 */
[----:B------:R-:W-:Y:S01]  /*1afa0*/  LOP3.LUT R183, R183, R4, RZ, 0xc0, !PT ;  /* 0x00000004b7b77212 */ /* 0x000fe200078ec0ff */
[C---:B------:R-:W-:Y:S01]  /*1afb0*/  FMUL.FTZ R4, R133.reuse, R148 ;  /* 0x0000009485047220 */ /* 0x040fe20000410000 */
[----:B------:R-:W-:Y:S01]  /*1afc0*/  FMUL.FTZ R64, R133, R64 ;  /* 0x0000004085407220 */ /* 0x000fe20000410000 */
[----:B-1----:R-:W-:Y:S01]  /*1afd0*/  FMUL.FTZ R0, R3, UR4 ;  /* 0x0000000403007c20 */ /* 0x002fe20008410000 */
[C---:B---3--:R-:W-:Y:S01]  /*1afe0*/  FMUL.FTZ R6, R132.reuse, R150 ;  /* 0x0000009684067220 */ /* 0x048fe20000410000 */
[C---:B------:R-:W-:Y:S01]  /*1aff0*/  FMUL.FTZ R7, R132.reuse, R151 ;  /* 0x0000009784077220 */ /* 0x040fe20000410000 */
[C---:B------:R-:W-:Y:S01]  /*1b000*/  FMUL.FTZ R35, R132.reuse, R171 ;  /* 0x000000ab84237220 */ /* 0x040fe20000410000 */
[----:B------:R1:W3:Y:S01]  /*1b010*/  MUFU.EX2 R3, R0 ;  /* 0x0000000000037308 */ /* 0x0002e20000000800 */
[----:B------:R-:W-:Y:S01]  /*1b020*/  LDSM.16.MT88.4 R148, [R210+0xa000] ;  /* 0x00a00000d294783b */ /* 0x000fe20000004200 */
[C---:B------:R-:W-:Y:S01]  /*1b030*/  FMUL.FTZ R18, R132.reuse, R154 ;  /* 0x0000009a84127220 */ /* 0x040fe20000410000 */
[C---:B------:R-:W-:Y:S01]  /*1b040*/  FMUL.FTZ R19, R132.reuse, R155 ;  /* 0x0000009b84137220 */ /* 0x040fe20000410000 */
[C---:B------:R-:W-:Y:S01]  /*1b050*/  FMUL.FTZ R38, R132.reuse, R38 ;  /* 0x0000002684267220 */ /* 0x040fe20000410000 */
[-C--:B--2---:R-:W-:Y:S01]  /*1b060*/  HMMA.16816.F32.BF16 R4, R176, R20.reuse, R4 ;  /* 0x00000014b004723c */ /* 0x084fe20000041804 */
[----:B------:R-:W-:Y:S04]  /*1b070*/  PLOP3.LUT P0, PT, PT, PT, UP0, 0x80, 0x0 ;  /* 0x000000000000781c */ /* 0x000fe80003f0f008 */
[C---:B------:R-:W-:Y:S01]  /*1b080*/  FMUL.FTZ R39, R132.reuse, R39 ;  /* 0x0000002784277220 */ /* 0x040fe20000410000 */
[C---:B------:R-:W-:Y:S01]  /*1b090*/  FMUL.FTZ R50, R132.reuse, R50 ;  /* 0x0000003284327220 */ /* 0x040fe20000410000 */
[C---:B------:R-:W-:Y:S01]  /*1b0a0*/  FMUL.FTZ R51, R132.reuse, R51 ;  /* 0x0000003384337220 */ /* 0x040fe20000410000 */
[C---:B------:R-:W-:Y:S03]  /*1b0b0*/  FMUL.FTZ R54, R132.reuse, R54 ;  /* 0x0000003684367220 */ /* 0x040fe60000410000 */
[----:B------:R-:W-:Y:S01]  /*1b0c0*/  FMUL.FTZ R55, R132, R55 ;  /* 0x0000003784377220 */ /* 0x000fe20000410000 */
[----:B-1----:R-:W-:Y:S01]  /*1b0d0*/  FMUL.FTZ R0, R2, UR4 ;  /* 0x0000000402007c20 */ /* 0x002fe20008410000 */
[C---:B---3--:R-:W-:Y:S01]  /*1b0e0*/  FMUL.FTZ R8, R3.reuse, R144 ;  /* 0x0000009003087220 */ /* 0x048fe20000410000 */
[----:B------:R-:W-:Y:S01]  /*1b0f0*/  FMUL.FTZ R9, R3, R145 ;  /* 0x0000009103097220 */ /* 0x000fe20000410000 */
[----:B------:R-:W-:Y:S01]  /*1b100*/  F2FP.BF16.F32.PACK_AB R2, R235, R236 ;  /* 0x000000eceb02723e */ /* 0x000fe200000010ff */
[C---:B------:R-:W-:Y:S01]  /*1b110*/  FMUL.FTZ R12, R3.reuse, R156 ;  /* 0x0000009c030c7220 */ /* 0x040fe20000410000 */
[C---:B------:R-:W-:Y:S01]  /*1b120*/  FMUL.FTZ R13, R3.reuse, R157 ;  /* 0x0000009d030d7220 */ /* 0x040fe20000410000 */
[----:B------:R-:W1:Y:S01]  /*1b130*/  MUFU.EX2 R0, R0 ;  /* 0x0000000000007308 */ /* 0x000e620000000800 */
[----:B------:R-:W-:Y:S01]  /*1b140*/  LOP3.LUT R182, R182, R2, RZ, 0xc0, !PT ;  /* 0x00000002b6b67212 */ /* 0x000fe200078ec0ff */
        /* <DEDUP_REMOVED lines=13> */
[C---:B------:R-:W-:Y:S01]  /*1b220*/  FMUL.FTZ R66, R132.reuse, R66 ;  /* 0x0000004284427220 */ /* 0x040fe20000410000 */
[----:B------:R-:W-:Y:S01]  /*1b230*/  FMUL.FTZ R67, R132, R67 ;  /* 0x0000004384437220 */ /* 0x000fe20000410000 */
[C---:B-1----:R-:W-:Y:S01]  /*1b240*/  FMUL.FTZ R10, R0.reuse, R146 ;  /* 0x00000092000a7220 */ /* 0x042fe20000410000 */
[C---:B------:R-:W-:Y:S01]  /*1b250*/  FMUL.FTZ R11, R0.reuse, R147 ;  /* 0x00000093000b7220 */ /* 0x040fe20000410000 */
[C---:B------:R-:W-:Y:S01]  /*1b260*/  FMUL.FTZ R14, R0.reuse, R158 ;  /* 0x0000009e000e7220 */ /* 0x040fe20000410000 */
[----:B------:R-:W1:Y:S01]  /*1b270*/  LDSM.16.MT88.4 R144, [R207+0xa000] ;  /* 0x00a00000cf90783b */ /* 0x000e620000004200 */
[C---:B------:R-:W-:Y:S01]  /*1b280*/  FMUL.FTZ R15, R0.reuse, R159 ;  /* 0x0000009f000f7220 */ /* 0x040fe20000410000 */
[----:B------:R-:W-:Y:S01]  /*1b290*/  LOP3.LUT R2, R187, UR11, R200, 0x96, !PT ;  /* 0x0000000bbb027c12 */ /* 0x000fe2000f8e96c8 */
[C---:B------:R-:W-:Y:S01]  /*1b2a0*/  FMUL.FTZ R26, R0.reuse, R162 ;  /* 0x000000a2001a7220 */ /* 0x040fe20000410000 */
[C---:B------:R-:W-:Y:S01]  /*1b2b0*/  FMUL.FTZ R27, R0.reuse, R163 ;  /* 0x000000a3001b7220 */ /* 0x040fe20000410000 */
[C---:B------:R-:W-:Y:S04]  /*1b2c0*/  HMMA.16816.F32.BF16 R8, R180.reuse, R20, R8 ;  /* 0x00000014b408723c */ /* 0x040fe80000041808 */
[C---:B------:R-:W-:Y:S01]  /*1b2d0*/  FMUL.FTZ R30, R0.reuse, R174 ;  /* 0x000000ae001e7220 */ /* 0x040fe20000410000 */
[----:B------:R-:W-:Y:S01]  /*1b2e0*/  FMUL.FTZ R31, R0, R175 ;  /* 0x000000af001f7220 */ /* 0x000fe20000410000 */
[-C--:B------:R-:W-:Y:S05]  /*1b2f0*/  HMMA.16816.F32.BF16 R12, R180, R22.reuse, R12 ;  /* 0x00000016b40c723c */ /* 0x080fea000004180c */
[C---:B------:R-:W-:Y:S01]  /*1b300*/  FMUL.FTZ R20, R133.reuse, R164 ;  /* 0x000000a485147220 */ /* 0x040fe20000410000 */
[C---:B------:R-:W-:Y:S05]  /*1b310*/  HMMA.16816.F32.BF16 R16, R176.reuse, R22, R16 ;  /* 0x00000016b010723c */ /* 0x040fea0000041810 */
[C---:B------:R-:W-:Y:S01]  /*1b320*/  FMUL.FTZ R21, R133.reuse, R165 ;  /* 0x000000a585157220 */ /* 0x040fe20000410000 */
[----:B------:R-:W-:Y:S02]  /*1b330*/  IMAD.MOV.U32 R164, RZ, RZ, R32 ;  /* 0x000000ffffa47224 */ /* 0x000fe400078e0020 */
[C---:B------:R-:W-:Y:S03]  /*1b340*/  FMUL.FTZ R22, R132.reuse, R166 ;  /* 0x000000a684167220 */ /* 0x040fe60000410000 */
[C---:B------:R-:W-:Y:S01]  /*1b350*/  FMUL.FTZ R23, R132.reuse, R167 ;  /* 0x000000a784177220 */ /* 0x040fe20000410000 */
[C---:B------:R-:W-:Y:S01]  /*1b360*/  FMUL.FTZ R32, R133.reuse, R168 ;  /* 0x000000a885207220 */ /* 0x040fe20000410000 */
[----:B------:R-:W-:Y:S02]  /*1b370*/  IMAD.MOV.U32 R166, RZ, RZ, R34 ;  /* 0x000000ffffa67224 */ /* 0x000fe400078e0022 */
        /* <DEDUP_REMOVED lines=11> */
[C---:B------:R-:W-:Y:S01]  /*1b430*/  FMUL.FTZ R68, R133.reuse, R68 ;  /* 0x0000004485447220 */ /* 0x040fe20000410000 */
[----:B------:R-:W-:Y:S01]  /*1b440*/  FMUL.FTZ R69, R133, R69 ;  /* 0x0000004585457220 */ /* 0x000fe20000410000 */
[C---:B------:R-:W-:Y:S01]  /*1b450*/  FMUL.FTZ R70, R132.reuse, R70 ;  /* 0x0000004684467220 */ /* 0x040fe20000410000 */
[C---:B------:R-:W-:Y:S05]  /*1b460*/  HMMA.16816.F32.BF16 R24, R180.reuse, R144, R24 ;  /* 0x00000090b418723c */ /* 0x040fea0000041818 */
[----:B------:R-:W-:Y:S01]  /*1b470*/  FMUL.FTZ R71, R132, R71 ;  /* 0x0000004784477220 */ /* 0x000fe20000410000 */
[-C--:B------:R-:W-:Y:S05]  /*1b480*/  HMMA.16816.F32.BF16 R28, R180, R146.reuse, R28 ;  /* 0x00000092b41c723c */ /* 0x080fea000004181c */
[C---:B------:R-:W-:Y:S01]  /*1b490*/  FMUL.FTZ R72, R3.reuse, R72 ;  /* 0x0000004803487220 */ /* 0x040fe20000410000 */
[C---:B------:R-:W-:Y:S01]  /*1b4a0*/  HMMA.16816.F32.BF16 R32, R176.reuse, R146, R32 ;  /* 0x00000092b020723c */ /* 0x040fe20000041820 */
[----:B------:R-:W1:Y:S04]  /*1b4b0*/  LDSM.16.MT88.4 R144, [R209+0xa000] ;  /* 0x00a00000d190783b */ /* 0x000e680000004200 */
[C---:B------:R-:W-:Y:S01]  /*1b4c0*/  FMUL.FTZ R73, R3.reuse, R73 ;  /* 0x0000004903497220 */ /* 0x040fe20000410000 */
[-C--:B------:R-:W-:Y:S05]  /*1b4d0*/  HMMA.16816.F32.BF16 R36, R176, R148.reuse, R36 ;  /* 0x00000094b024723c */ /* 0x080fea0000041824 */
[C---:B------:R-:W-:Y:S01]  /*1b4e0*/  FMUL.FTZ R74, R0.reuse, R74 ;  /* 0x0000004a004a7220 */ /* 0x040fe20000410000 */
[C---:B------:R-:W-:Y:S05]  /*1b4f0*/  HMMA.16816.F32.BF16 R40, R180.reuse, R148, R40 ;  /* 0x00000094b428723c */ /* 0x040fea0000041828 */
[C---:B------:R-:W-:Y:S01]  /*1b500*/  FMUL.FTZ R75, R0.reuse, R75 ;  /* 0x0000004b004b7220 */ /* 0x040fe20000410000 */
[-C--:B------:R-:W-:Y:S05]  /*1b510*/  HMMA.16816.F32.BF16 R44, R180, R150.reuse, R44 ;  /* 0x00000096b42c723c */ /* 0x080fea000004182c */
[C---:B------:R-:W-:Y:S01]  /*1b520*/  FMUL.FTZ R76, R3.reuse, R76 ;  /* 0x0000004c034c7220 */ /* 0x040fe20000410000 */
[C---:B------:R-:W-:Y:S01]  /*1b530*/  HMMA.16816.F32.BF16 R48, R176.reuse, R150, R48 ;  /* 0x00000096b030723c */ /* 0x040fe20000041830 */
[----:B------:R-:W2:Y:S04]  /*1b540*/  LDSM.16.MT88.4 R148, [R205+0xb000] ;  /* 0x00b00000cd94783b */ /* 0x000ea80000004200 */
[----:B------:R-:W-:Y:S01]  /*1b550*/  FMUL.FTZ R77, R3, R77 ;  /* 0x0000004d034d7220 */ /* 0x000fe20000410000 */
[C---:B------:R-:W-:Y:S01]  /*1b560*/  FMUL.FTZ R78, R0.reuse, R78 ;  /* 0x0000004e004e7220 */ /* 0x040fe20000410000 */
[----:B------:R-:W-:Y:S01]  /*1b570*/  FMUL.FTZ R79, R0, R79 ;  /* 0x0000004f004f7220 */ /* 0x000fe20000410000 */
[C---:B------:R-:W-:Y:S03]  /*1b580*/  FMUL.FTZ R80, R133.reuse, R80 ;  /* 0x0000005085507220 */ /* 0x040fe60000410000 */
[C---:B------:R-:W-:Y:S01]  /*1b590*/  FMUL.FTZ R81, R133.reuse, R81 ;  /* 0x0000005185517220 */ /* 0x040fe20000410000 */
[C---:B------:R-:W-:Y:S01]  /*1b5a0*/  FMUL.FTZ R82, R132.reuse, R82 ;  /* 0x0000005284527220 */ /* 0x040fe20000410000 */
[C---:B------:R-:W-:Y:S01]  /*1b5b0*/  FMUL.FTZ R83, R132.reuse, R83 ;  /* 0x0000005384537220 */ /* 0x040fe20000410000 */
[C---:B------:R-:W-:Y:S01]  /*1b5c0*/  FMUL.FTZ R84, R133.reuse, R84 ;  /* 0x0000005485547220 */ /* 0x040fe20000410000 */
[C---:B------:R-:W-:Y:S01]  /*1b5d0*/  FMUL.FTZ R85, R133.reuse, R85 ;  /* 0x0000005585557220 */ /* 0x040fe20000410000 */
[C---:B------:R-:W-:Y:S01]  /*1b5e0*/  FMUL.FTZ R86, R132.reuse, R86 ;  /* 0x0000005684567220 */ /* 0x040fe20000410000 */
[-C--:B-1----:R-:W-:Y:S03]  /*1b5f0*/  HMMA.16816.F32.BF16 R52, R176, R144.reuse, R52 ;  /* 0x00000090b034723c */ /* 0x082fe60000041834 */
[----:B------:R-:W-:Y:S01]  /*1b600*/  FMUL.FTZ R87, R132, R87 ;  /* 0x0000005784577220 */ /* 0x000fe20000410000 */
[----:B------:R-:W-:Y:S01]  /*1b610*/  FFMA.FTZ R152, R196, UR4, -R141 ;  /* 0x00000004c4987c23 */ /* 0x000fe2000801088d */
[----:B------:R-:W-:Y:S01]  /*1b620*/  IMAD.MOV.U32 R165, RZ, RZ, R203 ;  /* 0x000000ffffa57224 */ /* 0x000fe200078e00cb */
[C---:B------:R-:W-:Y:S02]  /*1b630*/  HMMA.16816.F32.BF16 R56, R180.reuse, R144, R56 ;  /* 0x00000090b438723c */ /* 0x040fe40000041838 */
[----:B------:R-:W-:Y:S03]  /*1b640*/  MUFU.EX2 R199, R152 ;  /* 0x0000009800c77308 */ /* 0x000fe60000000800 */
[C---:B------:R-:W-:Y:S01]  /*1b650*/  FMUL.FTZ R96, R133.reuse, R96 ;  /* 0x0000006085607220 */ /* 0x040fe20000410000 */
[-C--:B------:R-:W-:Y:S05]  /*1b660*/  HMMA.16816.F32.BF16 R60, R180, R146.reuse, R60 ;  /* 0x00000092b43c723c */ /* 0x080fea000004183c */
[----:B------:R-:W-:Y:S01]  /*1b670*/  FMUL.FTZ R97, R133, R97 ;  /* 0x0000006185617220 */ /* 0x000fe20000410000 */
[C---:B------:R-:W-:Y:S01]  /*1b680*/  HMMA.16816.F32.BF16 R64, R176.reuse, R146, R64 ;  /* 0x00000092b040723c */ /* 0x040fe20000041840 */
[----:B------:R-:W1:Y:S04]  /*1b690*/  LDSM.16.MT88.4 R144, [R207+0xb000] ;  /* 0x00b00000cf90783b */ /* 0x000e680000004200 */
[C---:B------:R-:W-:Y:S01]  /*1b6a0*/  FMUL.FTZ R98, R132.reuse, R98 ;  /* 0x0000006284627220 */ /* 0x040fe20000410000 */
[-C--:B--2---:R-:W-:Y:S05]  /*1b6b0*/  HMMA.16816.F32.BF16 R68, R176, R148.reuse, R68 ;  /* 0x00000094b044723c */ /* 0x084fea0000041844 */
[----:B------:R-:W-:Y:S01]  /*1b6c0*/  FMUL.FTZ R99, R132, R99 ;  /* 0x0000006384637220 */ /* 0x000fe20000410000 */
[C---:B------:R-:W-:Y:S05]  /*1b6d0*/  HMMA.16816.F32.BF16 R72, R180.reuse, R148, R72 ;  /* 0x00000094b448723c */ /* 0x040fea0000041848 */
[----:B------:R-:W-:Y:S01]  /*1b6e0*/  IMAD.MOV.U32 R167, RZ, RZ, R202 ;  /* 0x000000ffffa77224 */ /* 0x000fe200078e00ca */
[-C--:B------:R-:W-:Y:S05]  /*1b6f0*/  HMMA.16816.F32.BF16 R76, R180, R150.reuse, R76 ;  /* 0x00000096b44c723c */ /* 0x080fea000004184c */
[----:B------:R-:W-:Y:S01]  /*1b700*/  FFMA.FTZ R148, R189, UR4, -R141 ;  /* 0x00000004bd947c23 */ /* 0x000fe2000801088d */
[C---:B------:R-:W-:Y:S03]  /*1b710*/  HMMA.16816.F32.BF16 R80, R176.reuse, R150, R80 ;  /* 0x00000096b050723c */ /* 0x040fe60000041850 */
[----:B------:R2:W-:Y:S02]  /*1b720*/  MUFU.EX2 R202, R148 ;  /* 0x0000009400ca7308 */ /* 0x0005e40000000800 */
[----:B------:R-:W-:Y:S06]  /*1b730*/  IMAD.WIDE.U32 R138, R188, -0x2daee0ad, RZ ;  /* 0xd2511f53bc8a7825 */ /* 0x000fec00078e00ff */
[C---:B------:R-:W-:Y:S01]  /*1b740*/  FMUL.FTZ R88, R3.reuse, R88 ;  /* 0x0000005803587220 */ /* 0x040fe20000410000 */
[----:B------:R-:W-:Y:S01]  /*1b750*/  FMUL.FTZ R89, R3, R89 ;  /* 0x0000005903597220 */ /* 0x000fe20000410000 */
[----:B------:R-:W-:Y:S01]  /*1b760*/  LOP3.LUT R142, R139, UR23, R192, 0x96, !PT ;  /* 0x000000178b8e7c12 */ /* 0x000fe2000f8e96c0 */
[----:B------:R-:W-:Y:S01]  /*1b770*/  FMUL.FTZ R90, R0, R90 ;  /* 0x0000005a005a7220 */ /* 0x000fe20000410000 */
[----:B------:R-:W-:Y:S01]  /*1b780*/  LOP3.LUT R153, R138, 0xffff, RZ, 0xc0, !PT ;  /* 0x0000ffff8a997812 */ /* 0x000fe200078ec0ff */
[----:B------:R-:W-:Y:S01]  /*1b790*/  FMUL.FTZ R91, R0, R91 ;  /* 0x0000005b005b7220 */ /* 0x000fe20000410000 */
[--C-:B------:R-:W-:Y:S01]  /*1b7a0*/  SHF.R.U32.HI R154, RZ, 0x10, R138.reuse ;  /* 0x00000010ff9a7819 */ /* 0x100fe2000001168a */
[----:B------:R-:W-:Y:S01]  /*1b7b0*/  FMUL.FTZ R100, R133, R100 ;  /* 0x0000006485647220 */ /* 0x000fe20000410000 */
[-C--:B-1----:R-:W-:Y:S03]  /*1b7c0*/  HMMA.16816.F32.BF16 R84, R176, R144.reuse, R84 ;  /* 0x00000090b054723c */ /* 0x082fe60000041854 */
[--C-:B--2---:R-:W-:Y:S01]  /*1b7d0*/  FFMA.FTZ R148, R191, UR4, -R143.reuse ;  /* 0x00000004bf947c23 */ /* 0x104fe2000801088f */
[----:B------:R-:W-:Y:S01]  /*1b7e0*/  LOP3.LUT R156, R138, 0xff, RZ, 0xc0, !PT ;  /* 0x000000ff8a9c7812 */ /* 0x000fe200078ec0ff */
[C---:B------:R-:W-:Y:S01]  /*1b7f0*/  FMUL.FTZ R92, R3.reuse, R92 ;  /* 0x0000005c035c7220 */ /* 0x040fe20000410000 */
[C---:B------:R-:W-:Y:S01]  /*1b800*/  HMMA.16816.F32.BF16 R88, R180.reuse, R144, R88 ;  /* 0x00000090b458723c */ /* 0x040fe20000041858 */
[----:B------:R1:W-:Y:S04]  /*1b810*/  MUFU.EX2 R201, R148 ;  /* 0x0000009400c97308 */ /* 0x0003e80000000800 */
[----:B------:R-:W-:Y:S01]  /*1b820*/  SHF.R.U32.HI R155, RZ, 0x18, R138 ;  /* 0x00000018ff9b7819 */ /* 0x000fe2000001168a */
[----:B------:R-:W-:Y:S05]  /*1b830*/  IMAD.WIDE.U32 R138, R2, -0x2daee0ad, RZ ;  /* 0xd2511f53028a7825 */ /* 0x000fea00078e00ff */
[----:B------:R-:W-:Y:S01]  /*1b840*/  FMUL.FTZ R93, R3, R93 ;  /* 0x0000005d035d7220 */ /* 0x000fe20000410000 */
[----:B------:R-:W-:Y:S01]  /*1b850*/  LOP3.LUT R157, R138, 0xffff, RZ, 0xc0, !PT ;  /* 0x0000ffff8a9d7812 */ /* 0x000fe200078ec0ff */
[C---:B------:R-:W-:Y:S01]  /*1b860*/  FMUL.FTZ R94, R0.reuse, R94 ;  /* 0x0000005e005e7220 */ /* 0x040fe20000410000 */
[--C-:B------:R-:W-:Y:S01]  /*1b870*/  SHF.R.U32.HI R158, RZ, 0x10, R138.reuse ;  /* 0x00000010ff9e7819 */ /* 0x100fe2000001168a */
[----:B------:R-:W-:Y:S01]  /*1b880*/  FMUL.FTZ R95, R0, R95 ;  /* 0x0000005f005f7220 */ /* 0x000fe20000410000 */
[----:B------:R-:W-:Y:S01]  /*1b890*/  LOP3.LUT R160, R138, 0xff, RZ, 0xc0, !PT ;  /* 0x000000ff8aa07812 */ /* 0x000fe200078ec0ff */
[--C-:B------:R-:W-:Y:S01]  /*1b8a0*/  FFMA.FTZ R144, R242, UR4, -R143.reuse ;  /* 0x00000004f2907c23 */ /* 0x100fe2000801088f */
[----:B------:R-:W-:Y:S01]  /*1b8b0*/  SHF.R.U32.HI R159, RZ, 0x18, R138 ;  /* 0x00000018ff9f7819 */ /* 0x000fe2000001168a */
[----:B-1----:R-:W1:Y:S01]  /*1b8c0*/  LDSM.16.MT88.4 R148, [R210+0xb000] ;  /* 0x00b00000d294783b */ /* 0x002e620000004200 */
[----:B------:R-:W-:Y:S01]  /*1b8d0*/  FFMA.FTZ R138, R194, UR4, -R143 ;  /* 0x00000004c28a7c23 */ /* 0x000fe2000801088f */
[----:B------:R-:W-:Y:S01]  /*1b8e0*/  LOP3.LUT R2, R139, UR23, R198, 0x96, !PT ;  /* 0x000000178b027c12 */ /* 0x000fe2000f8e96c6 */
[-C--:B------:R-:W-:Y:S02]  /*1b8f0*/  HMMA.16816.F32.BF16 R92, R180, R146.reuse, R92 ;  /* 0x00000092b45c723c */ /* 0x080fe4000004185c */
[----:B------:R2:W-:Y:S01]  /*1b900*/  MUFU.EX2 R200, R138 ;  /* 0x0000008a00c87308 */ /* 0x0005e20000000800 */
[--C-:B------:R-:W-:Y:S01]  /*1b910*/  FFMA.FTZ R139, R190, UR4, -R141.reuse ;  /* 0x00000004be8b7c23 */ /* 0x100fe2000801088d */
[----:B------:R-:W-:Y:S01]  /*1b920*/  FFMA.FTZ R141, R195, UR4, -R141 ;  /* 0x00000004c38d7c23 */ /* 0x000fe2000801088d */
[----:B------:R-:W-:Y:S01]  /*1b930*/  FFMA.FTZ R143, R197, UR4, -R143 ;  /* 0x00000004c58f7c23 */ /* 0x000fe2000801088f */
[C---:B------:R-:W-:Y:S06]  /*1b940*/  HMMA.16816.F32.BF16 R96, R176.reuse, R146, R96 ;  /* 0x00000092b060723c */ /* 0x040fec0000041860 */
[----:B------:R3:W-:Y:S01]  /*1b950*/  MUFU.EX2 R198, R141 ;  /* 0x0000008d00c67308 */ /* 0x0007e20000000800 */
[----:B------:R-:W-:Y:S01]  /*1b960*/  FMUL.FTZ R101, R133, R101 ;  /* 0x0000006585657220 */ /* 0x000fe20000410000 */
[C---:B------:R-:W-:Y:S03]  /*1b970*/  FMUL.FTZ R102, R132.reuse, R102 ;  /* 0x0000006684667220 */ /* 0x040fe60000410000 */
[----:B------:R-:W-:Y:S01]  /*1b980*/  FMUL.FTZ R103, R132, R103 ;  /* 0x0000006784677220 */ /* 0x000fe20000410000 */
[C---:B------:R-:W-:Y:S01]  /*1b990*/  FMUL.FTZ R104, R3.reuse, R104 ;  /* 0x0000006803687220 */ /* 0x040fe20000410000 */
[----:B------:R-:W-:Y:S03]  /*1b9a0*/  FMUL.FTZ R105, R3, R105 ;  /* 0x0000006903697220 */ /* 0x000fe60000410000 */
[----:B------:R4:W5:Y:S01]  /*1b9b0*/  MUFU.EX2 R203, R139 ;  /* 0x0000008b00cb7308 */ /* 0x0009620000000800 */
[----:B--2---:R-:W-:Y:S01]  /*1b9c0*/  LOP3.LUT R138, R154, 0xff, RZ, 0xc0, !PT ;  /* 0x000000ff9a8a7812 */ /* 0x004fe200078ec0ff */
[C---:B------:R-:W-:Y:S01]  /*1b9d0*/  FMUL.FTZ R106, R0.reuse, R106 ;  /* 0x0000006a006a7220 */ /* 0x040fe20000410000 */
[----:B------:R-:W-:Y:S01]  /*1b9e0*/  FMUL.FTZ R107, R0, R107 ;  /* 0x0000006b006b7220 */ /* 0x000fe20000410000 */
[----:B------:R-:W-:Y:S01]  /*1b9f0*/  LOP3.LUT R145, R142, 0xff, RZ, 0xc0, !PT ;  /* 0x000000ff8e917812 */ /* 0x000fe200078ec0ff */
[C---:B------:R-:W-:Y:S01]  /*1ba00*/  FMUL.FTZ R112, R133.reuse, R112 ;  /* 0x0000007085707220 */ /* 0x040fe20000410000 */
[----:B------:R-:W-:Y:S01]  /*1ba10*/  PRMT R155, R138, 0x5410, R155 ;  /* 0x000054108a9b7816 */ /* 0x000fe2000000009b */
[----:B------:R-:W-:Y:S01]  /*1ba20*/  FMUL.FTZ R113, R133, R113 ;  /* 0x0000007185717220 */ /* 0x000fe20000410000 */
[----:B------:R-:W-:Y:S02]  /*1ba30*/  LOP3.LUT R138, R142, 0xffff, RZ, 0xc0, !PT ;  /* 0x0000ffff8e8a7812 */ /* 0x000fe400078ec0ff */
[----:B------:R-:W-:Y:S01]  /*1ba40*/  MUFU.EX2 R196, R143 ;  /* 0x0000008f00c47308 */ /* 0x000fe20000000800 */
[----:B------:R-:W-:Y:S01]  /*1ba50*/  SHF.R.U32.HI R147, RZ, 0x8, R157 ;  /* 0x00000008ff937819 */ /* 0x000fe2000001169d */
[----:B------:R-:W-:Y:S01]  /*1ba60*/  FMUL.FTZ R114, R132, R114 ;  /* 0x0000007284727220 */ /* 0x000fe20000410000 */
[----:B---3--:R-:W-:Y:S01]  /*1ba70*/  SHF.R.U32.HI R141, RZ, 0x8, R138 ;  /* 0x00000008ff8d7819 */ /* 0x008fe2000001168a */
[--C-:B------:R-:W-:Y:S01]  /*1ba80*/  FFMA.FTZ R138, R167, UR4, -R184.reuse ;  /* 0x00000004a78a7c23 */ /* 0x100fe200080108b8 */
[----:B------:R-:W-:Y:S01]  /*1ba90*/  LOP3.LUT R146, R158, 0xff, RZ, 0xc0, !PT ;  /* 0x000000ff9e927812 */ /* 0x000fe200078ec0ff */
[----:B------:R-:W-:Y:S01]  /*1baa0*/  FMUL.FTZ R115, R132, R115 ;  /* 0x0000007384737220 */ /* 0x000fe20000410000 */
[----:B------:R-:W-:Y:S03]  /*1bab0*/  PRMT R152, R145, 0x5410, R141 ;  /* 0x0000541091987816 */ /* 0x000fe6000000008d */
[----:B------:R2:W-:Y:S01]  /*1bac0*/  MUFU.EX2 R194, R138 ;  /* 0x0000008a00c27308 */ /* 0x0005e20000000800 */
[----:B----4-:R-:W-:Y:S01]  /*1bad0*/  SHF.R.U32.HI R139, RZ, 0x8, R153 ;  /* 0x00000008ff8b7819 */ /* 0x010fe20000011699 */
[-C--:B-1----:R-:W-:Y:S03]  /*1bae0*/  HMMA.16816.F32.BF16 R100, R176, R148.reuse, R100 ;  /* 0x00000094b064723c */ /* 0x082fe60000041864 */
[----:B------:R-:W-:Y:S01]  /*1baf0*/  PRMT R154, R156, 0x5410, R139 ;  /* 0x000054109c9a7816 */ /* 0x000fe2000000008b */
[----:B------:R-:W-:Y:S01]  /*1bb00*/  FFMA.FTZ R141, R239, UR4, -R184 ;  /* 0x00000004ef8d7c23 */ /* 0x000fe200080108b8 */
[--C-:B------:R-:W-:Y:S01]  /*1bb10*/  SHF.R.U32.HI R139, RZ, 0x10, R142.reuse ;  /* 0x00000010ff8b7819 */ /* 0x100fe2000001168e */
[C---:B------:R-:W-:Y:S02]  /*1bb20*/  HMMA.16816.F32.BF16 R104, R180.reuse, R148, R104 ;  /* 0x00000094b468723c */ /* 0x040fe40000041868 */
[----:B------:R1:W3:Y:S03]  /*1bb30*/  MUFU.EX2 R197, R144 ;  /* 0x0000009000c57308 */ /* 0x0002e60000000800 */
[----:B------:R-:W-:Y:S01]  /*1bb40*/  SHF.R.U32.HI R142, RZ, 0x18, R142 ;  /* 0x00000018ff8e7819 */ /* 0x000fe2000001168e */
[----:B------:R-:W-:Y:S01]  /*1bb50*/  FMUL.FTZ R108, R3, R108 ;  /* 0x0000006c036c7220 */ /* 0x000fe20000410000 */
[----:B------:R-:W-:Y:S01]  /*1bb60*/  LOP3.LUT R139, R139, 0xff, RZ, 0xc0, !PT ;  /* 0x000000ff8b8b7812 */ /* 0x000fe200078ec0ff */
[----:B------:R-:W-:Y:S04]  /*1bb70*/  FMUL.FTZ R109, R3, R109 ;  /* 0x0000006d036d7220 */ /* 0x000fe80000410000 */
[----:B------:R4:W3:Y:S01]  /*1bb80*/  MUFU.EX2 R195, R141 ;  /* 0x0000008d00c37308 */ /* 0x0008e20000000800 */
[----:B------:R-:W-:Y:S01]  /*1bb90*/  PRMT R153, R139, 0x5410, R142 ;  /* 0x000054108b997816 */ /* 0x000fe2000000008e */
[----:B------:R-:W-:Y:S01]  /*1bba0*/  FMUL.FTZ R110, R0, R110 ;  /* 0x0000006e006e7220 */ /* 0x000fe20000410000 */
[----:B--2---:R-:W-:Y:S01]  /*1bbb0*/  LOP3.LUT R138, R2, 0xffff, RZ, 0xc0, !PT ;  /* 0x0000ffff028a7812 */ /* 0x004fe200078ec0ff */
[----:B------:R-:W-:Y:S01]  /*1bbc0*/  FMUL.FTZ R111, R0, R111 ;  /* 0x0000006f006f7220 */ /* 0x000fe20000410000 */
[--C-:B------:R-:W-:Y:S01]  /*1bbd0*/  SHF.R.U32.HI R139, RZ, 0x10, R2.reuse ;  /* 0x00000010ff8b7819 */ /* 0x100fe20000011602 */
[--C-:B------:R-:W-:Y:S01]  /*1bbe0*/  FFMA.FTZ R149, R164, UR4, -R185.reuse ;  /* 0x00000004a4957c23 */ /* 0x100fe200080108b9 */
[----:B------:R-:W-:Y:S01]  /*1bbf0*/  LOP3.LUT R148, R2, 0xff, RZ, 0xc0, !PT ;  /* 0x000000ff02947812 */ /* 0x000fe200078ec0ff */
[C---:B------:R-:W-:Y:S01]  /*1bc00*/  FMUL.FTZ R116, R133.reuse, R116 ;  /* 0x0000007485747220 */ /* 0x040fe20000410000 */
[----:B------:R-:W-:Y:S01]  /*1bc10*/  SHF.R.U32.HI R143, RZ, 0x18, R2 ;  /* 0x00000018ff8f7819 */ /* 0x000fe20000011602 */
[----:B------:R-:W-:Y:S01]  /*1bc20*/  FFMA.FTZ R2, R252, UR4, -R185 ;  /* 0x00000004fc027c23 */ /* 0x000fe200080108b9 */
[-C--:B------:R-:W-:Y:S01]  /*1bc30*/  HMMA.16816.F32.BF16 R108, R180, R150.reuse, R108 ;  /* 0x00000096b46c723c */ /* 0x080fe2000004186c */
[----:B------:R-:W2:Y:S01]  /*1bc40*/  LDL.LU R252, [R1+0x48] ;  /* 0x0000480001fc7983 */ /* 0x000ea20000300800 */
[----:B------:R-:W-:Y:S01]  /*1bc50*/  MUFU.EX2 R189, R149 ;  /* 0x0000009500bd7308 */ /* 0x000fe20000000800 */
[----:B------:R-:W-:Y:S01]  /*1bc60*/  PRMT R160, R160, 0x5410, R147 ;  /* 0x00005410a0a07816 */ /* 0x000fe20000000093 */
[----:B------:R-:W-:Y:S01]  /*1bc70*/  FMUL.FTZ R117, R133, R117 ;  /* 0x0000007585757220 */ /* 0x000fe20000410000 */
[----:B------:R-:W-:Y:S01]  /*1bc80*/  PRMT R159, R146, 0x5410, R159 ;  /* 0x00005410929f7816 */ /* 0x000fe2000000009f */
[C---:B------:R-:W-:Y:S01]  /*1bc90*/  HMMA.16816.F32.BF16 R112, R176.reuse, R150, R112 ;  /* 0x00000096b070723c */ /* 0x040fe20000041870 */
[----:B-1----:R-:W1:Y:S05]  /*1bca0*/  LDSM.16.MT88.4 R144, [R209+0xb000] ;  /* 0x00b00000d190783b */ /* 0x002e6a0000004200 */
[----:B------:R5:W-:Y:S01]  /*1bcb0*/  MUFU.EX2 R193, R2 ;  /* 0x0000000200c17308 */ /* 0x000be20000000800 */
[----:B------:R-:W-:Y:S01]  /*1bcc0*/  SHF.R.U32.HI R142, RZ, 0x8, R138 ;  /* 0x00000008ff8e7819 */ /* 0x000fe2000001168a */
[--C-:B------:R-:W-:Y:S03]  /*1bcd0*/  FFMA.FTZ R138, R166, UR4, -R185.reuse ;  /* 0x00000004a68a7c23 */ /* 0x100fe600080108b9 */
[--C-:B----4-:R-:W-:Y:S01]  /*1bce0*/  HSET2.LE.AND R141, R152, R220.reuse, PT ;  /* 0x000000dc988d7233 */ /* 0x110fe20003803000 */
[----:B------:R-:W-:Y:S01]  /*1bcf0*/  FMUL.FTZ R118, R132, R118 ;  /* 0x0000007684767220 */ /* 0x000fe20000410000 */
[----:B------:R-:W-:Y:S03]  /*1bd00*/  LOP3.LUT R139, R139, 0xff, RZ, 0xc0, !PT ;  /* 0x000000ff8b8b7812 */ /* 0x000fe600078ec0ff */
[----:B------:R4:W3:Y:S01]  /*1bd10*/  MUFU.EX2 R192, R138 ;  /* 0x0000008a00c07308 */ /* 0x0008e20000000800 */
[----:B------:R-:W-:Y:S01]  /*1bd20*/  PRMT R156, R148, 0x5410, R142 ;  /* 0x00005410949c7816 */ /* 0x000fe2000000008e */
[----:B------:R-:W-:Y:S01]  /*1bd30*/  FFMA.FTZ R148, R140, UR4, -R185 ;  /* 0x000000048c947c23 */ /* 0x000fe200080108b9 */
[----:B------:R-:W-:Y:S01]  /*1bd40*/  PRMT R157, R139, 0x5410, R143 ;  /* 0x000054108b9d7816 */ /* 0x000fe2000000008f */
[----:B------:R-:W-:Y:S01]  /*1bd50*/  FMUL.FTZ R119, R132, R119 ;  /* 0x0000007784777220 */ /* 0x000fe20000410000 */
[--C-:B------:R-:W-:Y:S01]  /*1bd60*/  HSET2.LE.AND R139, R155, R220.reuse, PT ;  /* 0x000000dc9b8b7233 */ /* 0x100fe20003803000 */
[C---:B------:R-:W-:Y:S01]  /*1bd70*/  FMUL.FTZ R120, R3.reuse, R120 ;  /* 0x0000007803787220 */ /* 0x040fe20000410000 */
[----:B------:R-:W-:Y:S01]  /*1bd80*/  FMUL.FTZ R121, R3, R121 ;  /* 0x0000007903797220 */ /* 0x000fe20000410000 */
[----:B------:R-:W-:Y:S01]  /*1bd90*/  FMUL.FTZ R122, R0, R122 ;  /* 0x0000007a007a7220 */ /* 0x000fe20000410000 */
[--C-:B-----5:R-:W-:Y:S01]  /*1bda0*/  FFMA.FTZ R2, R244, UR4, -R184.reuse ;  /* 0x00000004f4027c23 */ /* 0x120fe200080108b8 */
[----:B------:R-:W-:Y:S01]  /*1bdb0*/  FMUL.FTZ R123, R0, R123 ;  /* 0x0000007b007b7220 */ /* 0x000fe20000410000 */
[----:B------:R-:W5:Y:S01]  /*1bdc0*/  LDL.LU R244, [R1+0x4c] ;  /* 0x00004c0001f47983 */ /* 0x000f620000300800 */
[----:B------:R-:W-:Y:S01]  /*1bdd0*/  FFMA.FTZ R184, R165, UR4, -R184 ;  /* 0x00000004a5b87c23 */ /* 0x000fe200080108b8 */
[----:B------:R3:W-:Y:S01]  /*1bde0*/  MUFU.EX2 R191, R2 ;  /* 0x0000000200bf7308 */ /* 0x0007e20000000800 */
[C---:B------:R-:W-:Y:S01]  /*1bdf0*/  FMUL.FTZ R128, R133.reuse, R128 ;  /* 0x0000008085807220 */ /* 0x040fe20000410000 */
[----:B------:R-:W5:Y:S01]  /*1be00*/  LDL.LU R242, [R1+0x54] ;  /* 0x0000540001f27983 */ /* 0x000f620000300800 */
[----:B------:R-:W-:Y:S01]  /*1be10*/  FMUL.FTZ R129, R133, R129 ;  /* 0x0000008185817220 */ /* 0x000fe20000410000 */
[--C-:B----4-:R-:W-:Y:S01]  /*1be20*/  HSET2.LE.AND R138, R154, R220.reuse, PT ;  /* 0x000000dc9a8a7233 */ /* 0x110fe20003803000 */
[C---:B------:R-:W-:Y:S01]  /*1be30*/  FMUL.FTZ R130, R132.reuse, R130 ;  /* 0x0000008284827220 */ /* 0x040fe20000410000 */
[----:B------:R-:W4:Y:S01]  /*1be40*/  LDL.LU R239, [R1+0x50] ;  /* 0x0000500001ef7983 */ /* 0x000f220000300800 */
[----:B------:R-:W-:Y:S03]  /*1be50*/  FMUL.FTZ R131, R132, R131 ;  /* 0x0000008384837220 */ /* 0x000fe60000410000 */
[----:B------:R3:W3:Y:S01]  /*1be60*/  MUFU.EX2 R190, R184 ;  /* 0x000000b800be7308 */ /* 0x0006e20000000800 */
[C---:B------:R-:W-:Y:S01]  /*1be70*/  FMUL.FTZ R124, R3.reuse, R124 ;  /* 0x0000007c037c7220 */ /* 0x040fe20000410000 */
[----:B------:R-:W-:Y:S01]  /*1be80*/  FMUL.FTZ R125, R3, R125 ;  /* 0x0000007d037d7220 */ /* 0x000fe20000410000 */
[C---:B------:R-:W-:Y:S01]  /*1be90*/  FMUL.FTZ R126, R0.reuse, R126 ;  /* 0x0000007e007e7220 */ /* 0x040fe20000410000 */
[----:B------:R-:W-:Y:S01]  /*1bea0*/  FMUL.FTZ R127, R0, R127 ;  /* 0x0000007f007f7220 */ /* 0x000fe20000410000 */
[----:B------:R-:W-:Y:S02]  /*1beb0*/  F2FP.BF16.F32.PACK_AB R142, R203, R202 ;  /* 0x000000cacb8e723e */ /* 0x000fe400000010ff */
[----:B------:R-:W-:Y:S01]  /*1bec0*/  F2FP.BF16.F32.PACK_AB R143, R200, R201 ;  /* 0x000000c9c88f723e */ /* 0x000fe200000010ff */
[-C--:B-1----:R-:W-:Y:S02]  /*1bed0*/  HMMA.16816.F32.BF16 R116, R176, R144.reuse, R116 ;  /* 0x00000090b074723c */ /* 0x082fe40000041874 */
[----:B------:R-:W1:Y:S01]  /*1bee0*/  MUFU.EX2 R188, R148 ;  /* 0x0000009400bc7308 */ /* 0x000e620000000800 */
[----:B---3--:R-:W-:Y:S02]  /*1bef0*/  F2FP.BF16.F32.PACK_AB R2, R198, R199 ;  /* 0x000000c7c602723e */ /* 0x008fe400000010ff */
[----:B------:R-:W-:Y:S01]  /*1bf00*/  LOP3.LUT R142, R138, R142, RZ, 0xc0, !PT ;  /* 0x0000008e8a8e7212 */ /* 0x000fe200078ec0ff */
[C---:B------:R-:W-:Y:S01]  /*1bf10*/  HMMA.16816.F32.BF16 R120, R180.reuse, R144, R120 ;  /* 0x00000090b478723c */ /* 0x040fe20000041878 */
[----:B------:R-:W-:Y:S04]  /*1bf20*/  LDSM.16.MT88.4 R184, [R210+0xa800] ;  /* 0x00a80000d2b8783b */ /* 0x000fe80000004200 */
[----:B------:R-:W-:Y:S01]  /*1bf30*/  LOP3.LUT R140, R141, R2, RZ, 0xc0, !PT ;  /* 0x000000028d8c7212 */ /* 0x000fe200078ec0ff */
[-C--:B------:R-:W-:Y:S05]  /*1bf40*/  HMMA.16816.F32.BF16 R124, R180, R146.reuse, R124 ;  /* 0x00000092b47c723c */ /* 0x080fea000004187c */
[--C-:B------:R-:W-:Y:S01]  /*1bf50*/  HSET2.LE.AND R2, R153, R220.reuse, PT ;  /* 0x000000dc99027233 */ /* 0x100fe20003803000 */
[----:B------:R-:W-:Y:S01]  /*1bf60*/  HMMA.16816.F32.BF16 R128, R176, R146, R128 ;  /* 0x00000092b080723c */ /* 0x000fe20000041880 */
[----:B------:R-:W3:Y:S04]  /*1bf70*/  LDSM.16.MT88.4 R152, [R205+0xa800] ;  /* 0x00a80000cd98783b */ /* 0x000ee80000004200 */
[----:B------:R-:W-:Y:S02]  /*1bf80*/  F2FP.BF16.F32.PACK_AB R141, R196, R197 ;  /* 0x000000c5c48d723e */ /* 0x000fe400000010ff */
[--C-:B------:R-:W-:Y:S02]  /*1bf90*/  HSET2.LE.AND R180, R156, R220.reuse, PT ;  /* 0x000000dc9cb47233 */ /* 0x100fe40003803000 */
[----:B------:R-:W3:Y:S02]  /*1bfa0*/  LDSM.16.MT88.4 R176, [R209+0xa800] ;  /* 0x00a80000d1b0783b */ /* 0x000ee40000004200 */
[----:B------:R-:W-:Y:S02]  /*1bfb0*/  LOP3.LUT R141, R2, R141, RZ, 0xc0, !PT ;  /* 0x0000008d028d7212 */ /* 0x000fe400078ec0ff */
[----:B------:R-:W-:Y:S02]  /*1bfc0*/  F2FP.BF16.F32.PACK_AB R2, R195, R194 ;  /* 0x000000c2c302723e */ /* 0x000fe400000010ff */
[----:B------:R-:W-:Y:S02]  /*1bfd0*/  LOP3.LUT R143, R139, R143, RZ, 0xc0, !PT ;  /* 0x0000008f8b8f7212 */ /* 0x000fe400078ec0ff */
[----:B------:R-:W-:Y:S02]  /*1bfe0*/  LOP3.LUT R180, R180, R2, RZ, 0xc0, !PT ;  /* 0x00000002b4b47212 */ /* 0x000fe400078ec0ff */
[--C-:B------:R-:W-:Y:S02]  /*1bff0*/  HSET2.LE.AND R183, R159, R220.reuse, PT ;  /* 0x000000dc9fb77233 */ /* 0x100fe40003803000 */
[--C-:B------:R-:W-:Y:S02]  /*1c000*/  HSET2.LE.AND R181, R157, R220.reuse, PT ;  /* 0x000000dc9db57233 */ /* 0x100fe40003803000 */
[----:B------:R-:W-:Y:S02]  /*1c010*/  HSET2.LE.AND R182, R160, R220, PT ;  /* 0x000000dca0b67233 */ /* 0x000fe40003803000 */
[----:B------:R-:W-:Y:S02]  /*1c020*/  F2FP.BF16.F32.PACK_AB R2, R192, R193 ;  /* 0x000000c1c002723e */ /* 0x000fe400000010ff */
[----:B------:R-:W-:Y:S02]  /*1c030*/  F2FP.BF16.F32.PACK_AB R138, R190, R191 ;  /* 0x000000bfbe8a723e */ /* 0x000fe400000010ff */
[----:B-1----:R-:W-:Y:S02]  /*1c040*/  F2FP.BF16.F32.PACK_AB R139, R188, R189 ;  /* 0x000000bdbc8b723e */ /* 0x002fe400000010ff */
[----:B------:R-:W-:Y:S02]  /*1c050*/  LOP3.LUT R181, R181, R2, RZ, 0xc0, !PT ;  /* 0x00000002b5b57212 */ /* 0x000fe400078ec0ff */
[----:B------:R-:W-:Y:S01]  /*1c060*/  LOP3.LUT R182, R182, R138, RZ, 0xc0, !PT ;  /* 0x0000008ab6b67212 */ /* 0x000fe200078ec0ff */
[----:B------:R-:W-:Y:S01]  /*1c070*/  IMAD.MOV.U32 R138, RZ, RZ, R134 ;  /* 0x000000ffff8a7224 */ /* 0x000fe200078e0086 */
[----:B------:R-:W-:Y:S01]  /*1c080*/  LOP3.LUT R183, R183, R139, RZ, 0xc0, !PT ;  /* 0x0000008bb7b77212 */ /* 0x000fe200078ec0ff */
[----:B------:R-:W-:Y:S01]  /*1c090*/  IMAD.MOV.U32 R139, RZ, RZ, R137 ;  /* 0x000000ffff8b7224 */ /* 0x000fe200078e0089 */
[-C--:B---3--:R-:W-:Y:S01]  /*1c0a0*/  HMMA.16816.F32.BF16 R148, R140, R152.reuse, R4 ;  /* 0x000000988c94723c */ /* 0x088fe20000041804 */
[----:B------:R-:W1:Y:S05]  /*1c0b0*/  LDSM.16.MT88.4 R4, [R205+0xb800] ;  /* 0x00b80000cd04783b */ /* 0x000e6a0000004200 */
[C---:B------:R-:W-:Y:S03]  /*1c0c0*/  HMMA.16816.F32.BF16 R144, R180.reuse, R152, R8 ;  /* 0x00000098b490723c */ /* 0x040fe60000041808 */
[----:B------:R-:W3:Y:S03]  /*1c0d0*/  LDSM.16.MT88.4 R8, [R207+0xb800] ;  /* 0x00b80000cf08783b */ /* 0x000ee60000004200 */
[-C--:B------:R-:W-:Y:S05]  /*1c0e0*/  HMMA.16816.F32.BF16 R156, R180, R154.reuse, R12 ;  /* 0x0000009ab49c723c */ /* 0x080fea000004180c */
[----:B------:R-:W3:Y:S01]  /*1c0f0*/  LDSM.16.MT88.4 R12, [R210+0xb800] ;  /* 0x00b80000d20c783b */ /* 0x000ee20000004200 */
[C---:B------:R-:W-:Y:S06]  /*1c100*/  HMMA.16816.F32.BF16 R152, R140.reuse, R154, R16 ;  /* 0x0000009a8c98723c */ /* 0x040fec0000041810 */
[-C--:B------:R-:W-:Y:S01]  /*1c110*/  HMMA.16816.F32.BF16 R164, R140, R168.reuse, R20 ;  /* 0x000000a88ca4723c */ /* 0x080fe20000041814 */
[----:B------:R-:W3:Y:S05]  /*1c120*/  LDSM.16.MT88.4 R16, [R209+0xb800] ;  /* 0x00b80000d110783b */ /* 0x000eea0000004200 */
        /* <DEDUP_REMOVED lines=27> */
[----:B--2---:R-:W-:Y:S01]  /*1c2e0*/  FFMA.FTZ R4, R133, R252, R247 ;  /* 0x000000fc85047223 */ /* 0x004fe200000100f7 */
[----:B------:R-:W-:Y:S05]  /*1c2f0*/  IMAD.MOV.U32 R133, RZ, RZ, R135 ;  /* 0x000000ffff857224 */ /* 0x000fea00078e0087 */
[----:B------:R-:W-:Y:S04]  /*1c300*/  FADD.FTZ R4, R246, R4 ;  /* 0x00000004f6047221 */ /* 0x000fe80000010000 */
[----:B------:R-:W-:Y:S01]  /*1c310*/  FADD.FTZ R5, R251, R4 ;  /* 0x00000004fb057221 */ /* 0x000fe20000010000 */
[----:B-----5:R-:W-:Y:S01]  /*1c320*/  FFMA.FTZ R2, R132, R244, R245 ;  /* 0x000000f484027223 */ /* 0x020fe200000100f5 */
[----:B------:R-:W-:Y:S02]  /*1c330*/  IMAD.MOV.U32 R132, RZ, RZ, R136 ;  /* 0x000000ffff847224 */ /* 0x000fe400078e0088 */
[----:B------:R-:W-:Y:S01]  /*1c340*/  FFMA.FTZ R3, R3, R242, R241 ;  /* 0x000000f203037223 */ /* 0x000fe200000100f1 */
[----:B------:R-:W-:Y:S03]  /*1c350*/  FADD.FTZ R2, R243, R2 ;  /* 0x00000002f3027221 */ /* 0x000fe60000010000 */
[----:B------:R-:W-:Y:S01]  /*1c360*/  FADD.FTZ R3, R240, R3 ;  /* 0x00000003f0037221 */ /* 0x000fe20000010000 */
[----:B------:R-:W-:Y:S01]  /*1c370*/  FADD.FTZ R2, R249, R2 ;  /* 0x00000002f9027221 */ /* 0x000fe20000010000 */
[----:B----4-:R-:W-:Y:S02]  /*1c380*/  FFMA.FTZ R0, R0, R239, R238 ;  /* 0x000000ef00007223 */ /* 0x010fe400000100ee */
        /* <DEDUP_REMOVED lines=28> */
.L_x_2479:
        /* <DEDUP_REMOVED lines=9> */
[----:B------:R-:W-:-:S04]  /*1c5e0*/  LEA.HI R141, R176, R143, RZ, 0x2 ;  /* 0x0000008fb08d7211 */ /* 0x000fc800078f10ff */
[----:B------:R-:W-:Y:S01]  /*1c5f0*/  SHF.R.S32.HI R26, RZ, 0x2, R141 ;  /* 0x00000002ff1a7819 */ /* 0x000fe2000001148d */
[----:B----4-:R-:W1:Y:S04]  /*1c600*/  SHFL.BFLY PT, R2, R4, 0x2, 0x1f ;  /* 0x0c401f0004027f89 */ /* 0x010e6800000e0000 */
[----:B-----5:R-:W4:Y:S04]  /*1c610*/  SHFL.BFLY PT, R0, R3, 0x2, 0x1f ;  /* 0x0c401f0003007f89 */ /* 0x020f2800000e0000 */
[----:B---3--:R-:W-:Y:S01]  /*1c620*/  SHFL.BFLY PT, R5, R7, 0x2, 0x1f ;  /* 0x0c401f0007057f89 */ /* 0x008fe200000e0000 */
[----:B-1----:R-:W-:Y:S01]  /*1c630*/  FADD.FTZ R2, R2, R4 ;  /* 0x0000000402027221 */ /* 0x002fe20000010000 */
[----:B----4-:R-:W-:-:S04]  /*1c640*/  FADD.FTZ R0, R0, R3 ;  /* 0x0000000300007221 */ /* 0x010fc80000010000 */
[----:B------:R-:W1:Y:S04]  /*1c650*/  SHFL.BFLY PT, R6, R2, 0x1, 0x1f ;  /* 0x0c201f0002067f89 */ /* 0x000e6800000e0000 */
[----:B------:R-:W3:Y:S04]  /*1c660*/  SHFL.BFLY PT, R4, R0, 0x1, 0x1f ;  /* 0x0c201f0000047f89 */ /* 0x000ee800000e0000 */
[----:B--2---:R-:W2:Y:S01]  /*1c670*/  SHFL.BFLY PT, R3, R8, 0x2, 0x1f ;  /* 0x0c401f0008037f89 */ /* 0x004ea200000e0000 */
[----:B-1----:R-:W-:Y:S01]  /*1c680*/  FADD.FTZ R132, R2, R6 ;  /* 0x0000000602847221 */ /* 0x002fe20000010000 */
[----:B---3--:R-:W-:Y:S01]  /*1c690*/  FADD.FTZ R133, R0, R4 ;  /* 0x0000000400857221 */ /* 0x008fe20000010000 */
[----:B------:R-:W-:-:S03]  /*1c6a0*/  FADD.FTZ R4, R5, R7 ;  /* 0x0000000705047221 */ /* 0x000fc60000010000 */
[----:B------:R-:W-:Y:S01]  /*1c6b0*/  FSETP.NE.FTZ.AND P6, PT, R132, RZ, PT ;  /* 0x000000ff8400720b */ /* 0x000fe20003fd5000 */
[----:B--2---:R-:W-:Y:S01]  /*1c6c0*/  FADD.FTZ R2, R3, R8 ;  /* 0x0000000803027221 */ /* 0x004fe20000010000 */
[----:B------:R-:W-:Y:S01]  /*1c6d0*/  MOV R0, 0x3f800000 ;  /* 0x3f80000000007802 */ /* 0x000fe20000000f00 */
[----:B------:R-:W1:Y:S01]  /*1c6e0*/  SHFL.BFLY PT, R7, R4, 0x1, 0x1f ;  /* 0x0c201f0004077f89 */ /* 0x000e6200000e0000 */
[----:B------:R-:W-:Y:S02]  /*1c6f0*/  SHF.R.S32.HI R5, RZ, 0x1f, R141 ;  /* 0x0000001fff057819 */ /* 0x000fe4000001148d */
[----:B------:R-:W-:Y:S01]  /*1c700*/  FSETP.NE.FTZ.AND P0, PT, R133, RZ, PT ;  /* 0x000000ff8500720b */ /* 0x000fe20003f15000 */
[----:B------:R-:W2:Y:S01]  /*1c710*/  SHFL.BFLY PT, R6, R2, 0x1, 0x1f ;  /* 0x0c201f0002067f89 */ /* 0x000ea200000e0000 */
[----:B------:R-:W-:Y:S02]  /*1c720*/  LEA.HI R5, R5, R26, RZ, 0x3 ;  /* 0x0000001a05057211 */ /* 0x000fe400078f18ff */
[----:B------:R-:W-:-:S03]  /*1c730*/  MOV R3, 0x3f800000 ;  /* 0x3f80000000037802 */ /* 0x000fc60000000f00 */
[----:B------:R-:W3:Y:S01]  /*1c740*/  @P6 MUFU.RCP R0, R132 ;  /* 0x0000008400006308 */ /* 0x000ee20000001000 */
[----:B------:R-:W-:Y:S02]  /*1c750*/  LOP3.LUT R5, R5, 0xfffffff8, RZ, 0xc0, !PT ;  /* 0xfffffff805057812 */ /* 0x000fe400078ec0ff */
[----:B------:R-:W-:Y:S02]  /*1c760*/  P2R R142, PR, RZ, 0x40 ;  /* 0x00000040ff8e7803 */ /* 0x000fe40000000000 */
[----:B------:R-:W-:-:S03]  /*1c770*/  IADD3 R26, R26, -R5, RZ ;  /* 0x800000051a1a7210 */ /* 0x000fc60007ffe0ff */
[----:B------:R-:W4:Y:S01]  /*1c780*/  @P0 MUFU.RCP R3, R133 ;  /* 0x0000008500030308 */ /* 0x000f220000001000 */
[----:B-1----:R-:W-:Y:S01]  /*1c790*/  FADD.FTZ R139, R4, R7 ;  /* 0x00000007048b7221 */ /* 0x002fe20000010000 */
[----:B---3--:R-:W-:Y:S01]  /*1c7a0*/  FMUL.FTZ R0, R0, UR4 ;  /* 0x0000000400007c20 */ /* 0x008fe20008410000 */
[----:B--2---:R-:W-:-:S03]  /*1c7b0*/  FADD.FTZ R138, R2, R6 ;  /* 0x00000006028a7221 */ /* 0x004fc60000010000 */
[----:B------:R-:W-:Y:S01]  /*1c7c0*/  FSETP.NE.FTZ.AND P4, PT, R139, RZ, PT ;  /* 0x000000ff8b00720b */ /* 0x000fe20003f95000 */
[C---:B------:R-:W-:Y:S01]  /*1c7d0*/  FMUL.FTZ R148, R0.reuse, R148 ;  /* 0x0000009400947220 */ /* 0x040fe20000410000 */
[C---:B------:R-:W-:Y:S01]  /*1c7e0*/  FMUL.FTZ R5, R0.reuse, R149 ;  /* 0x0000009500057220 */ /* 0x040fe20000410000 */
[----:B------:R-:W-:Y:S01]  /*1c7f0*/  FMUL.FTZ R152, R0, R152 ;  /* 0x0000009800987220 */ /* 0x000fe20000410000 */
        /* <DEDUP_REMOVED lines=31> */
[----:B----4-:R-:W-:Y:S01]  /*1c9f0*/  FMUL.FTZ R3, R3, UR4 ;  /* 0x0000000403037c20 */ /* 0x010fe20008410000 */
[----:B------:R-:W-:-:S02]  /*1ca00*/  MOV R0, 0x3f800000 ;  /* 0x3f80000000007802 */ /* 0x000fc40000000f00 */
[----:B------:R-:W-:Y:S01]  /*1ca10*/  R2P PR, R26, 0x6 ;  /* 0x000000061a007804 */ /* 0x000fe20000000000 */
        /* <DEDUP_REMOVED lines=116> */
[----:B------:R-:W-:Y:S01]  /*1d160*/  FMUL.FTZ R131, R3, R131 ;  /* 0x0000008303837220 */ /* 0x000fe20000410000 */
[----:B------:R-:W-:Y:S01]  /*1d170*/  LEA R0, R0, UR4, 0x1 ;  /* 0x0000000400007c11 */ /* 0x000fe2000f8e08ff */
[----:B------:R-:W-:Y:S01]  /*1d180*/  @UP0 ULDC.64 UR4, c[0x0][0x298] ;  /* 0x0000a60000040ab9 */ /* 0x000fe20000000a00 */
[----:B------:R-:W-:Y:S01]  /*1d190*/  F2FP.BF16.F32.PACK_AB R5, R5, R148 ;  /* 0x000000940505723e */ /* 0x000fe200000010ff */
[----:B------:R-:W-:Y:S01]  /*1d1a0*/  @UP0 UIMAD.WIDE.U32 UR8, UR16, UR4, URZ ;  /* 0x00000004100802a5 */ /* 0x000fe2000f8e003f */
[----:B------:R-:W-:-:S02]  /*1d1b0*/  F2FP.BF16.F32.PACK_AB R4, R4, R150 ;  /* 0x000000960404723e */ /* 0x000fc400000010ff */
[C---:B------:R-:W-:Y:S01]  /*1d1c0*/  IADD3 R2, R0.reuse, -0x10, RZ ;  /* 0xfffffff000027810 */ /* 0x040fe20007ffe0ff */
[----:B------:R1:W-:Y:S01]  /*1d1d0*/  STS [R0], R5 ;  /* 0x0000000500007388 */ /* 0x0003e20000000800 */
[----:B------:R-:W-:Y:S01]  /*1d1e0*/  F2FP.BF16.F32.PACK_AB R3, R153, R152 ;  /* 0x000000989903723e */ /* 0x000fe200000010ff */
[----:B------:R-:W-:Y:S01]  /*1d1f0*/  @UP0 UIMAD UR6, UR16, UR5, UR9 ;  /* 0x00000005100602a4 */ /* 0x000fe2000f8e0209 */
[----:B------:R-:W-:Y:S01]  /*1d200*/  @P3 IADD3 R2, R0, 0x10, RZ ;  /* 0x0000001000023810 */ /* 0x000fe20007ffe0ff */
[----:B------:R-:W-:Y:S01]  /*1d210*/  STS [R0+0x400], R4 ;  /* 0x0004000400007388 */ /* 0x000fe20000000800 */
[----:B------:R-:W-:Y:S02]  /*1d220*/  F2FP.BF16.F32.PACK_AB R49, R49, R56 ;  /* 0x000000383131723e */ /* 0x000fe400000010ff */
[----:B------:R-:W-:Y:S01]  /*1d230*/  MOV R56, 0x20 ;  /* 0x0000002000387802 */ /* 0x000fe20000000f00 */
[----:B------:R2:W-:Y:S01]  /*1d240*/  STS [R2], R3 ;  /* 0x0000000302007388 */ /* 0x0005e20000000800 */
[----:B------:R-:W-:-:S02]  /*1d250*/  F2FP.BF16.F32.PACK_AB R6, R6, R154 ;  /* 0x0000009a0606723e */ /* 0x000fc400000010ff */
[----:B------:R-:W-:Y:S02]  /*1d260*/  F2FP.BF16.F32.PACK_AB R8, R8, R144 ;  /* 0x000000900808723e */ /* 0x000fe400000010ff */
[----:B------:R-:W-:Y:S01]  /*1d270*/  F2FP.BF16.F32.PACK_AB R7, R7, R146 ;  /* 0x000000920707723e */ /* 0x000fe200000010ff */
[----:B------:R-:W-:Y:S01]  /*1d280*/  STS [R2+0x400], R6 ;  /* 0x0004000602007388 */ /* 0x000fe20000000800 */
[----:B------:R-:W-:Y:S02]  /*1d290*/  F2FP.BF16.F32.PACK_AB R9, R9, R156 ;  /* 0x0000009c0909723e */ /* 0x000fe400000010ff */
[----:B------:R-:W-:Y:S01]  /*1d2a0*/  F2FP.BF16.F32.PACK_AB R12, R12, R158 ;  /* 0x0000009e0c0c723e */ /* 0x000fe200000010ff */
[----:B------:R3:W-:Y:S01]  /*1d2b0*/  STS [R0+0x2000], R8 ;  /* 0x0020000800007388 */ /* 0x0007e20000000800 */
[----:B------:R-:W-:Y:S02]  /*1d2c0*/  F2FP.BF16.F32.PACK_AB R11, R11, R164 ;  /* 0x000000a40b0b723e */ /* 0x000fe400000010ff */
[----:B------:R-:W-:Y:S01]  /*1d2d0*/  F2FP.BF16.F32.PACK_AB R10, R10, R166 ;  /* 0x000000a60a0a723e */ /* 0x000fe200000010ff */
[----:B------:R4:W-:Y:S01]  /*1d2e0*/  STS [R0+0x2400], R7 ;  /* 0x0024000700007388 */ /* 0x0009e20000000800 */
[----:B------:R-:W-:-:S02]  /*1d2f0*/  F2FP.BF16.F32.PACK_AB R14, R14, R168 ;  /* 0x000000a80e0e723e */ /* 0x000fc400000010ff */
[----:B-1----:R-:W-:Y:S01]  /*1d300*/  MOV R5, 0x40 ;  /* 0x0000004000057802 */ /* 0x002fe20000000f00 */
[----:B------:R-:W-:Y:S01]  /*1d310*/  STS [R2+0x2000], R9 ;  /* 0x0020000902007388 */ /* 0x000fe20000000800 */
[----:B------:R-:W-:Y:S02]  /*1d320*/  F2FP.BF16.F32.PACK_AB R13, R13, R170 ;  /* 0x000000aa0d0d723e */ /* 0x000fe400000010ff */
[----:B------:R-:W-:Y:S01]  /*1d330*/  SEL R5, R5, 0xffffffc0, !P2 ;  /* 0xffffffc005057807 */ /* 0x000fe20005000000 */
[----:B------:R-:W-:Y:S01]  /*1d340*/  STS [R2+0x2400], R12 ;  /* 0x0024000c02007388 */ /* 0x000fe20000000800 */
[----:B------:R-:W-:Y:S02]  /*1d350*/  F2FP.BF16.F32.PACK_AB R15, R15, R160 ;  /* 0x000000a00f0f723e */ /* 0x000fe400000010ff */
[----:B--2---:R-:W-:Y:S02]  /*1d360*/  SEL R3, R56, 0xffffffe0, !P1 ;  /* 0xffffffe038037807 */ /* 0x004fe40004800000 */
[----:B------:R-:W-:-:S02]  /*1d370*/  F2FP.BF16.F32.PACK_AB R16, R16, R162 ;  /* 0x000000a21010723e */ /* 0x000fc400000010ff */
[----:B------:R-:W-:Y:S02]  /*1d380*/  IADD3 R4, R0, R3, RZ ;  /* 0x0000000300047210 */ /* 0x000fe40007ffe0ff */
[----:B------:R-:W-:Y:S02]  /*1d390*/  IADD3 R3, R3, R2, RZ ;  /* 0x0000000203037210 */ /* 0x000fe40007ffe0ff */
[----:B------:R-:W-:Y:S01]  /*1d3a0*/  F2FP.BF16.F32.PACK_AB R23, R23, R172 ;  /* 0x000000ac1717723e */ /* 0x000fe200000010ff */
[----:B------:R-:W-:Y:S01]  /*1d3b0*/  STS [R4], R11 ;  /* 0x0000000b04007388 */ /* 0x000fe20000000800 */
[----:B------:R-:W-:Y:S02]  /*1d3c0*/  F2FP.BF16.F32.PACK_AB R22, R22, R174 ;  /* 0x000000ae1616723e */ /* 0x000fe400000010ff */
[----:B------:R-:W-:Y:S01]  /*1d3d0*/  F2FP.BF16.F32.PACK_AB R21, R21, R18 ;  /* 0x000000121515723e */ /* 0x000fe200000010ff */
[----:B------:R-:W-:Y:S01]  /*1d3e0*/  STS [R4+0x400], R10 ;  /* 0x0004000a04007388 */ /* 0x000fe20000000800 */
[----:B------:R-:W-:-:S02]  /*1d3f0*/  F2FP.BF16.F32.PACK_AB R20, R20, R38 ;  /* 0x000000261414723e */ /* 0x000fc400000010ff */
[----:B---3--:R-:W-:Y:S01]  /*1d400*/  IADD3 R8, R0, R5, RZ ;  /* 0x0000000500087210 */ /* 0x008fe20007ffe0ff */
[----:B------:R-:W-:Y:S01]  /*1d410*/  STS [R3], R14 ;  /* 0x0000000e03007388 */ /* 0x000fe20000000800 */
[----:B------:R-:W-:Y:S02]  /*1d420*/  F2FP.BF16.F32.PACK_AB R18, R27, R31 ;  /* 0x0000001f1b12723e */ /* 0x000fe400000010ff */
[----:B----4-:R-:W-:Y:S01]  /*1d430*/  IADD3 R7, R5, R2, RZ ;  /* 0x0000000205077210 */ /* 0x010fe20007ffe0ff */
[----:B------:R-:W-:Y:S01]  /*1d440*/  STS [R3+0x400], R13 ;  /* 0x0004000d03007388 */ /* 0x000fe20000000800 */
[----:B------:R-:W-:Y:S02]  /*1d450*/  F2FP.BF16.F32.PACK_AB R24, R24, R42 ;  /* 0x0000002a1818723e */ /* 0x000fe400000010ff */
[----:B------:R-:W-:Y:S01]  /*1d460*/  F2FP.BF16.F32.PACK_AB R52, R52, R46 ;  /* 0x0000002e3434723e */ /* 0x000fe200000010ff */
[----:B------:R1:W-:Y:S01]  /*1d470*/  STS [R4+0x2000], R15 ;  /* 0x0020000f04007388 */ /* 0x0003e20000000800 */
[----:B------:R-:W-:-:S02]  /*1d480*/  F2FP.BF16.F32.PACK_AB R51, R35, R140 ;  /* 0x0000008c2333723e */ /* 0x000fc400000010ff */
[-C--:B------:R-:W-:Y:S01]  /*1d490*/  IADD3 R6, R4, R5.reuse, RZ ;  /* 0x0000000504067210 */ /* 0x080fe20007ffe0ff */
[----:B------:R-:W-:Y:S01]  /*1d4a0*/  STS [R4+0x2400], R16 ;  /* 0x0024001004007388 */ /* 0x000fe20000000800 */
[----:B------:R-:W-:Y:S02]  /*1d4b0*/  F2FP.BF16.F32.PACK_AB R47, R65, R64 ;  /* 0x00000040412f723e */ /* 0x000fe400000010ff */
[----:B------:R-:W-:Y:S01]  /*1d4c0*/  F2FP.BF16.F32.PACK_AB R46, R67, R66 ;  /* 0x00000042432e723e */ /* 0x000fe200000010ff */
[----:B------:R-:W-:Y:S01]  /*1d4d0*/  STS [R3+0x2000], R23 ;  /* 0x0020001703007388 */ /* 0x000fe20000000800 */
[----:B------:R-:W-:Y:S02]  /*1d4e0*/  IADD3 R5, R3, R5, RZ ;  /* 0x0000000503057210 */ /* 0x000fe40007ffe0ff */
        /* <DEDUP_REMOVED lines=33> */
[----:B------:R-:W-:Y:S01]  /*1d700*/  PLOP3.LUT P1, PT, PT, PT, UP0, 0x80, 0x0 ;  /* 0x000000000000781c */ /* 0x000fe20003f2f008 */
[----:B------:R-:W-:Y:S01]  /*1d710*/  STS [R5], R47 ;  /* 0x0000002f05007388 */ /* 0x000fe20000000800 */
        /* <DEDUP_REMOVED lines=46> */
.L_x_2483:
        /* <DEDUP_REMOVED lines=13> */
[----:B------:R5:W-:Y:S01]  /*1dad0*/  STS [R5+0x4000], R2 ;  /* 0x0040000205007388 */ /* 0x000be20000000800 */
[----:B-1----:R-:W1:Y:S03]  /*1dae0*/  @P6 LDC R15, c[0x0][0x2e8] ;  /* 0x0000ba00ff0f6b82 */ /* 0x002e660000000800 */
[----:B------:R5:W-:Y:S01]  /*1daf0*/  STS [R5+0x4400], R0 ;  /* 0x0044000005007388 */ /* 0x000be20000000800 */
[----:B---3--:R3:W1:Y:S03]  /*1db00*/  @P0 MUFU.LG2 R8, R133 ;  /* 0x0000008500080308 */ /* 0x0086660000000c00 */
[----:B------:R3:W-:Y:S04]  /*1db10*/  STS [R6+0x6000], R4 ;  /* 0x0060000406007388 */ /* 0x0007e80000000800 */
[----:B------:R3:W-:Y:S01]  /*1db20*/  STS [R6+0x6400], R3 ;  /* 0x0064000306007388 */ /* 0x0007e20000000800 */
[----:B--2---:R-:W2:Y:S01]  /*1db30*/  @P0 LDC R11, c[0x0][0x2e8] ;  /* 0x0000ba00ff0b0b82 */ /* 0x004ea20000000800 */
[----:B------:R-:W1:Y:S01]  /*1db40*/  S2R R12, SR_CTAID.Y ;  /* 0x00000000000c7919 */ /* 0x000e620000002600 */
[----:B----4-:R-:W-:Y:S01]  /*1db50*/  SHF.R.S32.HI R10, RZ, 0x1f, R18 ;  /* 0x0000001fff0a7819 */ /* 0x010fe20000011412 */
[----:B------:R-:W4:Y:S03]  /*1db60*/  S2R R25, SR_CTAID.Z ;  /* 0x0000000000197919 */ /* 0x000f260000002700 */
[----:B------:R-:W-:Y:S01]  /*1db70*/  LEA.HI R10, R10, R18, RZ, 0x3 ;  /* 0x000000120a0a7211 */ /* 0x000fe200078f18ff */
[----:B-----5:R1:W1:Y:S01]  /*1db80*/  @P6 MUFU.LG2 R9, R132 ;  /* 0x0000008400096308 */ /* 0x0202620000000c00 */
[----:B------:R-:W1:Y:S02]  /*1db90*/  S2R R20, SR_CTAID.X ;  /* 0x0000000000147919 */ /* 0x000e640000002500 */
[----:B------:R-:W-:-:S02]  /*1dba0*/  LOP3.LUT R2, R10, 0xfffffff8, RZ, 0xc0, !PT ;  /* 0xfffffff80a027812 */ /* 0x000fc400078ec0ff */
[----:B------:R-:W-:Y:S01]  /*1dbb0*/  SHF.R.S32.HI R10, RZ, 0x3, R10 ;  /* 0x00000003ff0a7819 */ /* 0x000fe2000001140a */
[----:B------:R5:W-:Y:S01]  /*1dbc0*/  STS [R5+0x6400], R16 ;  /* 0x0064001005007388 */ /* 0x000be20000000800 */
[----:B------:R-:W-:-:S03]  /*1dbd0*/  LOP3.LUT R0, R55, 0xffffffe0, RZ, 0xc0, !PT ;  /* 0xffffffe037007812 */ /* 0x000fc600078ec0ff */
[----:B------:R4:W-:Y:S01]  /*1dbe0*/  STS [R5+0x6000], R17 ;  /* 0x0060001105007388 */ /* 0x0009e20000000800 */
[----:B---3--:R-:W3:Y:S01]  /*1dbf0*/  @P3 LDC R4, c[0x0][0x2c0] ;  /* 0x0000b000ff043b82 */ /* 0x008ee20000000800 */
[----:B------:R-:W-:-:S05]  /*1dc00*/  IMAD.IADD R0, R143, 0x1, -R0 ;  /* 0x000000018f007824 */ /* 0x000fca00078e0a00 */
[----:B------:R-:W-:Y:S02]  /*1dc10*/  LOP3.LUT P6, RZ, R0, 0x3, RZ, 0xc0, !PT ;  /* 0x0000000300ff7812 */ /* 0x000fe400078cc0ff */
[----:B------:R-:W1:Y:S01]  /*1dc20*/  @P3 LDC.64 R6, c[0x0][0x2c0] ;  /* 0x0000b000ff063b82 */ /* 0x000e620000000a00 */
[----:B-----5:R1:W1:Y:S01]  /*1dc30*/  @P5 MUFU.LG2 R16, R138 ;  /* 0x0000008a00105308 */ /* 0x0202620000000c00 */
[----:B----4-:R-:W-:Y:S01]  /*1dc40*/  IMAD.IADD R17, R18, 0x1, -R2 ;  /* 0x0000000112117824 */ /* 0x010fe200078e0a02 */
[----:B------:R-:W-:Y:S01]  /*1dc50*/  @!P2 CS2R R2, SRZ ;  /* 0x000000000002a805 */ /* 0x000fe2000001ff00 */
[----:B------:R-:W-:Y:S02]  /*1dc60*/  @P3 IMAD.MOV.U32 R5, RZ, RZ, 0x1 ;  /* 0x00000001ff053424 */ /* 0x000fe400078e00ff */
[----:B-1----:R-:W-:Y:S02]  /*1dc70*/  @P3 IMAD R0, R7, R6, RZ ;  /* 0x0000000607003224 */ /* 0x002fe400078e02ff */
[----:B------:R-:W-:Y:S01]  /*1dc80*/  VIADD R6, R10, 0x10 ;  /* 0x000000100a067836 */ /* 0x000fe20000000000 */
[----:B--23--:R-:W-:Y:S06]  /*1dc90*/  @!P2 BRA `(.L_x_2484) ;  /* 0x00000000001ca947 */ /* 0x00cfec0003800000 */
[----:B------:R-:W1:Y:S01]  /*1dca0*/  S2UR UR5, SR_CTAID.Y ;  /* 0x00000000000579c3 */ /* 0x000e620000002600 */
[----:B------:R-:W-:Y:S01]  /*1dcb0*/  ULDC UR4, c[0x0][0x2c4] ;  /* 0x0000b10000047ab9 */ /* 0x000fe20000000800 */
[----:B------:R-:W-:Y:S01]  /*1dcc0*/  PLOP3.LUT P1, PT, PT, PT, PT, 0x80, 0x0 ;  /* 0x000000000000781c */ /* 0x000fe20003f2f070 */
[----:B-1----:R-:W-:-:S04]  /*1dcd0*/  @!UP0 UIMAD UR16, UR5, UR4, URZ ;  /* 0x00000004051082a4 */ /* 0x002fc8000f8e023f */
[----:B------:R-:W-:Y:S02]  /*1dce0*/  USHF.R.S32.HI UR4, URZ, 0x1f, UR16 ;  /* 0x0000001f3f047899 */ /* 0x000fe40008011410 */
[----:B------:R-:W-:-:S04]  /*1dcf0*/  IMAD.U32 R2, RZ, RZ, UR16 ;  /* 0x00000010ff027e24 */ /* 0x000fc8000f8e00ff */
[----:B------:R-:W-:Y:S02]  /*1dd00*/  MOV R3, UR4 ;  /* 0x0000000400037c02 */ /* 0x000fe40008000f00 */
.L_x_2484:
[----:B------:R-:W-:Y:S05]  /*1dd10*/  @P3 BRA `(.L_x_2485) ;  /* 0x0000000000183947 */ /* 0x000fea0003800000 */
[----:B------:R-:W1:Y:S01]  /*1dd20*/  LDC R0, c[0x0][0x2c4] ;  /* 0x0000b100ff007b82 */ /* 0x000e620000000800 */
[----:B------:R-:W-:Y:S02]  /*1dd30*/  ISETP.NE.AND P2, PT, RZ, UR7, PT ;  /* 0x00000007ff007c0c */ /* 0x000fe4000bf45270 */
[----:B------:R-:W-:-:S05]  /*1dd40*/  MOV R4, 0x1 ;  /* 0x0000000100047802 */ /* 0x000fca0000000f00 */
[----:B------:R-:W2:Y:S08]  /*1dd50*/  LDC R5, c[0x0][0x270] ;  /* 0x00009c00ff057b82 */ /* 0x000eb00000000800 */
[----:B-1----:R-:W2:Y:S02]  /*1dd60*/  @P2 LDC R0, c[0x0][0x2e4] ;  /* 0x0000b900ff002b82 */ /* 0x002ea40000000800 */
[----:B--2---:R-:W-:-:S07]  /*1dd70*/  IMAD R5, R0, R5, RZ ;  /* 0x0000000500057224 */ /* 0x004fce00078e02ff */
.L_x_2485:
        /* <DEDUP_REMOVED lines=11> */
[----:B------:R-:W-:Y:S01]  /*1de30*/  IMAD R6, R20, R4, RZ ;  /* 0x0000000414067224 */ /* 0x000fe200078e02ff */
        /* <DEDUP_REMOVED lines=78> */
.L_x_2487:
[----:B------:R-:W-:Y:S05]  /*1e320*/  BSYNC B0 ;  /* 0x0000000000007941 */ /* 0x000fea0003800000 */
.L_x_2486:
[----:B------:R1:W5:Y:S01]  /*1e330*/  LDL R15, [R1+0x58] ;  /* 0x00005800010f7983 */ /* 0x0003620000100800 */
[----:B--2---:R-:W-:Y:S01]  /*1e340*/  SHF.R.S32.HI R3, RZ, 0x1f, R24 ;  /* 0x0000001fff037819 */ /* 0x004fe20000011418 */
[----:B------:R-:W-:Y:S01]  /*1e350*/  VIADD R0, R10, 0x50 ;  /* 0x000000500a007836 */ /* 0x000fe20000000000 */
        /* <DEDUP_REMOVED lines=30> */
[----:B--2---:R4:W-:Y:S04]  /*1e540*/  @!P6 STG.E.128 desc[UR24][R2.64], R20 ;  /* 0x000000140200e986 */ /* 0x0049e8000c101d18 */
[----:B---3--:R4:W-:Y:S02]  /*1e550*/  @!P4 STG.E.128 desc[UR24][R2.64+0x80], R16 ;  /* 0x000080100200c986 */ /* 0x0089e4000c101d18 */
.L_x_2489:
[----:B------:R-:W-:Y:S05]  /*1e560*/  BSYNC B0 ;  /* 0x0000000000007941 */ /* 0x000fea0003800000 */
.L_x_2488:
        /* <DEDUP_REMOVED lines=23> */
.L_x_2491:
[----:B------:R-:W-:Y:S05]  /*1e6e0*/  BSYNC B0 ;  /* 0x0000000000007941 */ /* 0x000fea0003800000 */
.L_x_2490:
        /* <DEDUP_REMOVED lines=21> */
[----:B---3--:R1:W-:Y:S02]  /*1e840*/  @!P2 STG.E.128 desc[UR24][R2.64+0x80], R16 ;  /* 0x000080100200a986 */ /* 0x0083e4000c101d18 */
.L_x_2493:
[----:B------:R-:W-:Y:S05]  /*1e850*/  BSYNC B0 ;  /* 0x0000000000007941 */ /* 0x000fea0003800000 */
.L_x_2492:
        /* <DEDUP_REMOVED lines=21> */
.L_x_2495:
[----:B------:R-:W-:Y:S05]  /*1e9b0*/  BSYNC B0 ;  /* 0x0000000000007941 */ /* 0x000fea0003800000 */
.L_x_2494:
        /* <DEDUP_REMOVED lines=21> */
.L_x_2497:
[----:B------:R-:W-:Y:S05]  /*1eb10*/  BSYNC B0 ;  /* 0x0000000000007941 */ /* 0x000fea0003800000 */
.L_x_2496:
        /* <DEDUP_REMOVED lines=21> */
.L_x_2499:
[----:B------:R-:W-:Y:S05]  /*1ec70*/  BSYNC B0 ;  /* 0x0000000000007941 */ /* 0x000fea0003800000 */
.L_x_2498:
        /* <DEDUP_REMOVED lines=21> */
.L_x_2501:
[----:B------:R-:W-:Y:S05]  /*1edd0*/  BSYNC B0 ;  /* 0x0000000000007941 */ /* 0x000fea0003800000 */
.L_x_2500:
        /* <DEDUP_REMOVED lines=21> */
.L_x_2502:
        /* <DEDUP_REMOVED lines=13> */
.L_x_2949:


//--------------------- .text._ZN5flash16flash_fwd_kernelI23Flash_fwd_kernel_traitsILi128ELi128ELi32ELi4ELb0ELb0EN7cutlass10bfloat16_tE19Flash_kernel_traitsILi128ELi128ELi32ELi4ES3_EELb1ELb0ELb1ELb0ELb0ELb0ELb0ELb1EEEvNS_16Flash_fwd_paramsE --------------------------
	.section	.text._ZN5flash16flash_fwd_kernelI23Flash_fwd_kernel_traitsILi128ELi128ELi32ELi4ELb0ELb0EN7cutlass10bfloat16_tE19Flash_kernel_traitsILi128ELi128ELi32ELi4ES3_EELb1ELb0ELb1ELb0ELb0ELb0ELb0ELb1EEEvNS_16Flash_fwd_paramsE,"ax",@progbits
	.align	128
        .global         _ZN5flash16flash_fwd_kernelI23Flash_fwd_kernel_traitsILi128ELi128ELi32ELi4ELb0ELb0EN7cutlass10bfloat16_tE19Flash_kernel_traitsILi128ELi128ELi32ELi4ES3_EELb1ELb0ELb1ELb0ELb0ELb0ELb0ELb1EEEvNS_16Flash_fwd_paramsE
        .type           _ZN5flash16flash_fwd_kernelI23Flash_fwd_kernel_traitsILi128ELi128ELi32ELi4ELb0ELb0EN7cutlass10bfloat16_tE19Flash_kernel_traitsILi128ELi128ELi32ELi4ES3_EELb1ELb0ELb1ELb0ELb0ELb0ELb0ELb1EEEvNS_16Flash_fwd_paramsE,@function
        .size           _ZN5flash16flash_fwd_kernelI23Flash_fwd_kernel_traitsILi128ELi128ELi32ELi4ELb0ELb0EN7cutlass10bfloat16_tE19Flash_kernel_traitsILi128ELi128ELi32ELi4ES3_EELb1ELb0ELb1ELb0ELb0ELb0ELb0ELb1EEEvNS_16Flash_fwd_paramsE,(.L_x_2950 - _ZN5flash16flash_fwd_kernelI23Flash_fwd_kernel_traitsILi128ELi128ELi32ELi4ELb0ELb0EN7cutlass10bfloat16_tE19Flash_kernel_traitsILi128ELi128ELi32ELi4ES3_EELb1ELb0ELb1ELb0ELb0ELb0ELb0ELb1EEEvNS_16Flash_fwd_paramsE)
        .other          _ZN5flash16flash_fwd_kernelI23Flash_fwd_kernel_traitsILi128ELi128ELi32ELi4ELb0ELb0EN7cutlass10bfloat16_tE19Flash_kernel_traitsILi128ELi128ELi32ELi4ES3_EELb1ELb0ELb1ELb0ELb0ELb0ELb0ELb1EEEvNS_16Flash_fwd_paramsE,@"STO_CUDA_ENTRY STV_DEFAULT"
_ZN5flash16flash_fwd_kernelI23Flash_fwd_kernel_traitsILi128ELi128ELi32ELi4ELb0ELb0EN7cutlass10bfloat16_tE19Flash_kernel_traitsILi128ELi128ELi32ELi4ES3_EELb1ELb0ELb1ELb0ELb0ELb0ELb0ELb1EEEvNS_16Flash_fwd_paramsE:
.text._ZN5flash16flash_fwd_kernelI23Flash_fwd_kernel_traitsILi128ELi128ELi32ELi4ELb0ELb0EN7cutlass10bfloat16_tE19Flash_kernel_traitsILi128ELi128ELi32ELi4ES3_EELb1ELb0ELb1ELb0ELb0ELb0ELb0ELb1EEEvNS_16Flash_fwd_paramsE:
        /* <DEDUP_REMOVED lines=13> */
[----:B------:R-:W-:Y:S01]  /*00d0*/  S2UR UR15, SR_CTAID.X ;  /* 0x00000000000f79c3 */ /* 0x000fe20000002500 */
[----:B------:R2:W5:Y:S07]  /*00e0*/  @P2 LDG.E.64 R4, desc[UR24][R2.64] ;  /* 0x0000001802042981 */ /* 0x00056e000c1e1b00 */
[----:B------:R-:W-:Y:S01]  /*00f0*/  S2UR UR18, SR_CTAID.Y ;  /* 0x00000000001279c3 */ /* 0x000fe20000002600 */
[----:B------:R-:W-:Y:S01]  /*0100*/  UMOV UR14, 0xffffffff ;  /* 0xffffffff000e7882 */ /* 0x000fe20000000000 */
[----:B------:R-:W-:Y:S01]  /*0110*/  UMOV UR30, URZ ;  /* 0x0000003f001e7c82 */ /* 0x000fe20008000000 */
[----:B------:R-:W-:-:S05]  /*0120*/  ULDC.U8 UR13, c[0x0][0x388] ;  /* 0x0000e200000d7ab9 */ /* 0x000fca0000000000 */
[----:B------:R-:W1:Y:S08]  /*0130*/  S2UR UR4, SR_CTAID.Z ;  /* 0x00000000000479c3 */ /* 0x000e700000002700 */
[----:B------:R-:W5:Y:S01]  /*0140*/  @P2 LDC R0, c[0x0][0x3b0] ;  /* 0x0000ec00ff002b82 */ /* 0x000f620000000800 */
[----:B--2---:R-:W-:Y:S02]  /*0150*/  @P2 IMAD.MOV.U32 R2, RZ, RZ, R8 ;  /* 0x000000ffff022224 */ /* 0x004fe400078e0008 */
[----:B---3--:R-:W-:-:S06]  /*0160*/  @P2 IMAD.MOV.U32 R3, RZ, RZ, R9 ;  /* 0x000000ffff032224 */ /* 0x008fcc00078e0009 */
[----:B------:R-:W2:Y:S01]  /*0170*/  @P2 LDG.E.64 R2, desc[UR24][R2.64] ;  /* 0x0000001802022981 */ /* 0x000ea2000c1e1b00 */
[----:B------:R-:W-:Y:S02]  /*0180*/  UISETP.NE.U32.AND UP2, UPT, UR8, URZ, UPT ;  /* 0x0000003f0800728c */ /* 0x000fe4000bf45070 */
[----:B------:R-:W-:Y:S02]  /*0190*/  UISETP.NE.U32.AND UP1, UPT, UR6, URZ, UPT ;  /* 0x0000003f0600728c */ /* 0x000fe4000bf25070 */
[----:B------:R-:W-:Y:S02]  /*01a0*/  UISETP.NE.AND.EX UP2, UPT, UR9, URZ, UPT, UP2 ;  /* 0x0000003f0900728c */ /* 0x000fe4000bf45320 */
[----:B-1----:R-:W-:Y:S01]  /*01b0*/  ULOP3.LUT UR5, UR4, UR15, UR18, 0xfe, !UPT ;  /* 0x0000000f04057292 */ /* 0x002fe2000f8efe12 */
[----:B------:R-:W-:Y:S01]  /*01c0*/  ULDC.64 UR8, c[0x0][0x2f0] ;  /* 0x0000bc0000087ab9 */ /* 0x000fe20000000a00 */
[----:B------:R-:W-:Y:S02]  /*01d0*/  UISETP.NE.AND.EX UP1, UPT, UR7, URZ, UPT, UP1 ;  /* 0x0000003f0700728c */ /* 0x000fe4000bf25310 */
[----:B------:R-:W-:Y:S01]  /*01e0*/  PLOP3.LUT P0, PT, PT, PT, UP2, 0x80, 0x0 ;  /* 0x000000000000781c */ /* 0x000fe20003f0f028 */
[----:B------:R-:W-:Y:S01]  /*01f0*/  UIMAD.WIDE UR8, UR18, 0x4, UR8 ;  /* 0x00000004120878a5 */ /* 0x000fe2000f8e0208 */
[----:B----4-:R-:W-:Y:S01]  /*0200*/  LOP3.LUT P3, RZ, R93, UR5, RZ, 0xfc, !PT ;  /* 0x000000055dff7c12 */ /* 0x010fe2000f86fcff */
[----:B------:R-:W-:Y:S01]  /*0210*/  ULDC.U8 UR5, c[0x0][0x3c2] ;  /* 0x0000f08000057ab9 */ /* 0x000fe20000000000 */
[----:B------:R-:W-:Y:S01]  /*0220*/  ULDC.64 UR6, c[0x0][0x2f8] ;  /* 0x0000be0000067ab9 */ /* 0x000fe20000000a00 */
[----:B------:R-:W-:-:S02]  /*0230*/  UISETP.NE.AND UP3, UPT, UR5, URZ, UPT ;  /* 0x0000003f0500728c */ /* 0x000fc4000bf65270 */
[----:B------:R-:W-:Y:S02]  /*0240*/  UISETP.EQ.U32.AND UP0, UPT, UR6, URZ, UPT ;  /* 0x0000003f0600728c */ /* 0x000fe4000bf02070 */
[----:B------:R-:W-:Y:S02]  /*0250*/  @UP1 ULDC.64 UR10, c[0x0][0x300] ;  /* 0x0000c000000a1ab9 */ /* 0x000fe40000000a00 */
[----:B------:R-:W-:Y:S02]  /*0260*/  UISETP.EQ.OR.EX UP0, UPT, UR7, URZ, !UP3, UP0 ;  /* 0x0000003f0700728c */ /* 0x000fe4000df02700 */
[----:B------:R-:W-:Y:S02]  /*0270*/  @UP1 UIMAD.WIDE UR10, UR18, 0x4, UR10 ;  /* 0x00000004120a18a5 */ /* 0x000fe4000f8e020a */
[----:B------:R-:W1:Y:S01]  /*0280*/  @!P3 LDC.64 R6, c[0x0][0x3b8] ;  /* 0x0000ee00ff06bb82 */ /* 0x000e620000000a00 */
        /* <DEDUP_REMOVED lines=10> */
[----:B------:R-:W-:Y:S01]  /*0330*/  ULDC.64 UR8, c[0x0][0x2f8] ;  /* 0x0000be0000087ab9 */ /* 0x000fe20000000a00 */
[----:B-1----:R-:W-:Y:S02]  /*0340*/  @!P3 IMAD.MOV.U32 R4, RZ, RZ, R8 ;  /* 0x000000ffff04b224 */ /* 0x002fe400078e0008 */
[----:B------:R-:W-:-:S05]  /*0350*/  @!P3 IMAD.MOV.U32 R5, RZ, RZ, R9 ;  /* 0x000000ffff05b224 */ /* 0x000fca00078e0009 */
[----:B------:R1:W-:Y:S01]  /*0360*/  @!P3 STG.E.64 desc[UR24][R6.64+0x8], R4 ;  /* 0x000008040600b986 */ /* 0x0003e2000c101b18 */
[----:B------:R-:W-:Y:S01]  /*0370*/  PLOP3.LUT P2, PT, PT, PT, UP0, 0x80, 0x0 ;  /* 0x000000000000781c */ /* 0x000fe20003f4f008 */
[----:B------:R-:W-:Y:S02]  /*0380*/  UIMAD.WIDE UR8, UR18, 0x4, UR8 ;  /* 0x00000004120878a5 */ /* 0x000fe4000f8e0208 */
[----:B-1----:R-:W2:Y:S04]  /*0390*/  @P0 LDG.E R6, desc[UR24][R2.64] ;  /* 0x0000001802060981 */ /* 0x002ea8000c1e1900 */
[----:B------:R1:W3:Y:S02]  /*03a0*/  @P0 LDG.E R5, desc[UR24][R2.64+0x4] ;  /* 0x0000041802050981 */ /* 0x0002e4000c1e1900 */
[----:B-1----:R-:W-:-:S02]  /*03b0*/  IMAD.U32 R2, RZ, RZ, UR10 ;  /* 0x0000000aff027e24 */ /* 0x002fc4000f8e00ff */
[----:B------:R-:W-:-:S05]  /*03c0*/  IMAD.U32 R3, RZ, RZ, UR11 ;  /* 0x0000000bff037e24 */ /* 0x000fca000f8e00ff */
[----:B------:R1:W4:Y:S02]  /*03d0*/  @P1 LDG.E R0, desc[UR24][R2.64] ;  /* 0x0000001802001981 */ /* 0x000324000c1e1900 */
[----:B-1----:R-:W-:Y:S02]  /*03e0*/  IMAD.U32 R2, RZ, RZ, UR8 ;  /* 0x00000008ff027e24 */ /* 0x002fe4000f8e00ff */
[----:B------:R-:W-:-:S05]  /*03f0*/  IMAD.U32 R3, RZ, RZ, UR9 ;  /* 0x00000009ff037e24 */ /* 0x000fca000f8e00ff */
[----:B------:R-:W5:Y:S01]  /*0400*/  @!P2 LDG.E R4, desc[UR24][R2.64] ;  /* 0x000000180204a981 */ /* 0x000f62000c1e1900 */
[----:B------:R-:W-:Y:S01]  /*0410*/  SHF.R.S32.HI R17, RZ, 0x1f, R93 ;  /* 0x0000001fff117819 */ /* 0x000fe2000001145d */
[----:B------:R-:W-:-:S03]  /*0420*/  UMOV UR8, 0xffffffff ;  /* 0xffffffff00087882 */ /* 0x000fc60000000000 */
[----:B------:R-:W-:Y:S02]  /*0430*/  LEA.HI R92, R17, R93, RZ, 0x5 ;  /* 0x0000005d115c7211 */ /* 0x000fe400078f28ff */
[----:B--2---:R-:W-:Y:S02]  /*0440*/  @P0 R2UR UR14, R6 ;  /* 0x00000000060e02ca */ /* 0x004fe400000e0000 */
[----:B---3--:R-:W-:Y:S02]  /*0450*/  @P0 R2UR UR16, R5 ;  /* 0x00000000051002ca */ /* 0x008fe400000e0000 */
[----:B------:R-:W-:-:S04]  /*0460*/  ISETP.NE.U32.AND P0, PT, RZ, UR6, PT ;  /* 0x00000006ff007c0c */ /* 0x000fc8000bf05070 */
[----:B------:R-:W-:-:S07]  /*0470*/  ISETP.NE.AND.EX P0, PT, RZ, UR7, PT, P0 ;  /* 0x00000007ff007c0c */ /* 0x000fce000bf05300 */
[----:B------:R-:W-:-:S07]  /*0480*/  @UP2 UIADD3 UR16, UR16, -UR14, URZ ;  /* 0x8000000e10102290 */ /* 0x000fce000fffe03f */
[----:B------:R-:W-:Y:S01]  /*0490*/  @!UP2 ULDC UR16, c[0x0][0x2c4] ;  /* 0x0000b1000010aab9 */ /* 0x000fe20000000800 */
[----:B----4-:R-:W-:Y:S02]  /*04a0*/  @P1 R2UR UR30, R0 ;  /* 0x00000000001e12ca */ /* 0x010fe400000e0000 */
[----:B------:R-:W-:-:S05]  /*04b0*/  LOP3.LUT R0, R92, 0xffffffe0, RZ, 0xc0, !PT ;  /* 0xffffffe05c007812 */ /* 0x000fca00078ec0ff */
[----:B------:R-:W-:Y:S01]  /*04c0*/  IMAD.IADD R88, R93, 0x1, -R0 ;  /* 0x000000015d587824 */ /* 0x000fe200078e0a00 */
[----:B-----5:R-:W-:Y:S01]  /*04d0*/  @!P2 R2UR UR8, R4 ;  /* 0x000000000408a2ca */ /* 0x020fe200000e0000 */
[----:B------:R-:W-:-:S14]  /*04e0*/  @!P0 BRA `(.L_x_2503) ;  /* 0x00000000001c8947 */ /* 0x000fdc0003800000 */
[----:B------:R-:W-:-:S13]  /*04f0*/  PLOP3.LUT P0, PT, PT, PT, UP3, 0x80, 0x0 ;  /* 0x000000000000781c */ /* 0x000fda0003f0f038 */
[----:B------:R-:W2:Y:S04]  /*0500*/  @P0 LDG.E R0, desc[UR24][R2.64+0x4] ;  /* 0x0000041802000981 */ /* 0x000ea8000c1e1900 */
[----:B------:R-:W3:Y:S01]  /*0510*/  @!P0 LDG.E R2, desc[UR24][R2.64] ;  /* 0x0000001802028981 */ /* 0x000ee2000c1e1900 */
[----:B--2---:R-:W-:-:S13]  /*0520*/  @P0 R2UR UR5, R0 ;  /* 0x00000000000502ca */ /* 0x004fda00000e0000 */
[----:B------:R-:W-:-:S07]  /*0530*/  @UP3 UIADD3 UR5, UR5, -UR8, URZ ;  /* 0x8000000805053290 */ /* 0x000fce000fffe03f */
[----:B---3--:R-:W-:Y:S01]  /*0540*/  @!P0 R2UR UR5, R2 ;  /* 0x00000000020582ca */ /* 0x008fe200000e0000 */
[----:B------:R-:W-:-:S14]  /*0550*/  BRA `(.L_x_2504) ;  /* 0x0000000000047947 */ /* 0x000fdc0003800000 */
.L_x_2503:
[----:B------:R-:W-:-:S05]  /*0560*/  ULDC UR5, c[0x0][0x2c8] ;  /* 0x0000b20000057ab9 */ /* 0x000fca0000000800 */
.L_x_2504:
        /* <DEDUP_REMOVED lines=47> */
[----:B------:R-:W-:Y:S01]  /*0860*/  ULDC.U8 UR10, c[0x0][0x3d9] ;  /* 0x0000f640000a7ab9 */ /* 0x000fe20000000000 */
[----:B------:R-:W-:Y:S01]  /*0870*/  UISETP.NE.AND UP2, UPT, UR5, URZ, UPT ;  /* 0x0000003f0500728c */ /* 0x000fe2000bf45270 */
[----:B------:R-:W-:Y:S01]  /*0880*/  LOP3.LUT R0, R8, 0xfffffff8, RZ, 0xc0, !PT ;  /* 0xfffffff808007812 */ /* 0x000fe200078ec0ff */
[----:B------:R-:W-:Y:S02]  /*0890*/  UISETP.NE.AND UP1, UPT, UR10, URZ, UPT ;  /* 0x0000003f0a00728c */ /* 0x000fe4000bf25270 */
[----:B------:R-:W-:Y:S02]  /*08a0*/  UISETP.EQ.AND UP2, UPT, UR10, URZ, UP2 ;  /* 0x0000003f0a00728c */ /* 0x000fe40009742270 */
[----:B------:R-:W-:Y:S01]  /*08b0*/  IMAD.IADD R0, R93, 0x1, -R0 ;  /* 0x000000015d007824 */ /* 0x000fe200078e0a00 */
[----:B------:R-:W-:Y:S01]  /*08c0*/  @!UP0 USHF.R.S32.HI UR12, URZ, 0x1f, UR18 ;  /* 0x0000001f3f0c8899 */ /* 0x000fe20008011412 */
[----:B------:R-:W-:Y:S01]  /*08d0*/  PLOP3.LUT P0, PT, PT, PT, UP1, 0x80, 0x0 ;  /* 0x000000000000781c */ /* 0x000fe20003f0f018 */
[----:B------:R-:W-:Y:S01]  /*08e0*/  @UP0 ULDC.64 UR8, c[0x0][0x298] ;  /* 0x0000a60000080ab9 */ /* 0x000fe20000000a00 */
[----:B------:R-:W-:Y:S01]  /*08f0*/  @!UP0 ULDC.64 UR6, c[0x0][0x290] ;  /* 0x0000a40000068ab9 */ /* 0x000fe20000000a00 */
[----:B------:R-:W-:Y:S01]  /*0900*/  @UP0 UIMAD.WIDE.U32 UR10, UR14, UR8, URZ ;  /* 0x000000080e0a02a5 */ /* 0x000fe2000f8e003f */
[----:B------:R-:W-:Y:S01]  /*0910*/  IMAD.SHL.U32 R14, R0, 0x8, RZ ;  /* 0x00000008000e7824 */ /* 0x000fe200078e00ff */
[----:B------:R-:W-:-:S02]  /*0920*/  @!UP0 UIMAD UR8, UR12, UR6, URZ ;  /* 0x000000060c0882a4 */ /* 0x000fc4000f8e023f */
[----:B------:R-:W-:Y:S02]  /*0930*/  @!UP0 UIMAD.WIDE.U32 UR20, UR18, UR6, URZ ;  /* 0x00000006121482a5 */ /* 0x000fe4000f8e003f */
[----:B------:R-:W-:Y:S02]  /*0940*/  @!UP0 UIMAD UR8, UR18, UR7, UR8 ;  /* 0x00000007120882a4 */ /* 0x000fe4000f8e0208 */
[----:B------:R-:W-:Y:S01]  /*0950*/  @UP0 UIMAD UR9, UR14, UR9, UR11 ;  /* 0x000000090e0902a4 */ /* 0x000fe2000f8e020b */
[----:B------:R-:W-:Y:S01]  /*0960*/  @UP1 ULDC.64 UR6, c[0x0][0x2c0] ;  /* 0x0000b00000061ab9 */ /* 0x000fe20000000a00 */
[----:B------:R-:W-:Y:S01]  /*0970*/  @!UP2 UMOV UR22, URZ ;  /* 0x0000003f0016ac82 */ /* 0x000fe20008000000 */
[----:B------:R-:W-:Y:S01]  /*0980*/  @UP1 UIMAD UR11, UR7, UR6, URZ ;  /* 0x00000006070b12a4 */ /* 0x000fe2000f8e023f */
[----:B------:R-:W-:Y:S02]  /*0990*/  @!UP2 UMOV UR23, URZ ;  /* 0x0000003f0017ac82 */ /* 0x000fe40008000000 */
[----:B------:R-:W-:Y:S01]  /*09a0*/  @UP2 ULDC UR6, c[0x0][0x2c4] ;  /* 0x0000b10000062ab9 */ /* 0x000fe20000000800 */
[----:B------:R-:W-:-:S02]  /*09b0*/  UIADD3 UR16, -UR27, UR16, URZ ;  /* 0x000000101b107290 */ /* 0x000fc4000fffe13f */
[----:B------:R-:W-:Y:S01]  /*09c0*/  @UP2 UIMAD UR6, UR18, UR6, URZ ;  /* 0x00000006120622a4 */ /* 0x000fe2000f8e023f */
[----:B------:R-:W-:Y:S01]  /*09d0*/  @UP1 ULDC UR12, c[0x0][0x2c0] ;  /* 0x0000b000000c1ab9 */ /* 0x000fe20000000800 */
[----:B------:R-:W-:Y:S02]  /*09e0*/  @UP1 UMOV UR13, 0x1 ;  /* 0x00000001000d1882 */ /* 0x000fe40000000000 */
[----:B------:R-:W-:Y:S02]  /*09f0*/  @UP2 USEL UR14, UR6, UR14, !UP0 ;  /* 0x0000000e060e2287 */ /* 0x000fe4000c000000 */
[----:B------:R-:W-:Y:S02]  /*0a00*/  @!UP0 UIADD3 UR9, UR21, UR8, URZ ;  /* 0x0000000815098290 */ /* 0x000fe4000fffe03f */
[----:B------:R-:W-:Y:S01]  /*0a10*/  @UP2 USHF.R.S32.HI UR6, URZ, 0x1f, UR14 ;  /* 0x0000001f3f062899 */ /* 0x000fe2000801140e */
[----:B------:R-:W-:Y:S02]  /*0a20*/  @!UP0 UMOV UR10, UR20 ;  /* 0x00000014000a8c82 */ /* 0x000fe40008000000 */
[----:B------:R-:W-:-:S04]  /*0a30*/  @UP2 UMOV UR22, UR14 ;  /* 0x0000000e00162c82 */ /* 0x000fc80008000000 */
[----:B------:R-:W-:Y:S01]  /*0a40*/  @UP2 UMOV UR23, UR6 ;  /* 0x0000000600172c82 */ /* 0x000fe20008000000 */
[----:B------:R-:W-:Y:S05]  /*0a50*/  @P0 BRA `(.L_x_2506) ;  /* 0x0000000000180947 */ /* 0x000fea0003800000 */
[----:B------:R-:W-:Y:S01]  /*0a60*/  UISETP.NE.AND UP0, UPT, UR5, URZ, UPT ;  /* 0x0000003f0500728c */ /* 0x000fe2000bf05270 */
[----:B------:R-:W-:Y:S01]  /*0a70*/  ULDC UR11, c[0x0][0x2c4] ;  /* 0x0000b100000b7ab9 */ /* 0x000fe20000000800 */
[----:B------:R-:W-:Y:S01]  /*0a80*/  ULDC UR13, c[0x0][0x270] ;  /* 0x00009c00000d7ab9 */ /* 0x000fe20000000800 */
[----:B------:R-:W-:-:S08]  /*0a90*/  UMOV UR12, 0x1 ;  /* 0x00000001000c7882 */ /* 0x000fd00000000000 */
[----:B------:R-:W-:Y:S02]  /*0aa0*/  @UP0 ULDC UR11, c[0x0][0x2e4] ;  /* 0x0000b900000b0ab9 */ /* 0x000fe40000000800 */
[----:B------:R-:W-:-:S12]  /*0ab0*/  UIMAD UR13, UR11, UR13, URZ ;  /* 0x0000000d0b0d72a4 */ /* 0x000fd8000f8e023f */
.L_x_2506:
[----:B------:R-:W-:Y:S01]  /*0ac0*/  USHF.R.S32.HI UR5, URZ, 0x1f, UR4 ;  /* 0x0000001f3f057899 */ /* 0x000fe20008011404 */
[----:B------:R-:W-:Y:S01]  /*0ad0*/  SHF.R.S32.HI R8, RZ, 0x3, R8 ;  /* 0x00000003ff087819 */ /* 0x000fe20000011408 */
[----:B------:R-:W-:Y:S01]  /*0ae0*/  ULDC.64 UR6, c[0x0][0x2a0] ;  /* 0x0000a80000067ab9 */ /* 0x000fe20000000a00 */
[----:B------:R-:W-:Y:S01]  /*0af0*/  IADD3 R2, P0, R14, UR10, RZ ;  /* 0x0000000a0e027c10 */ /* 0x000fe2000ff1e0ff */
[----:B------:R-:W-:Y:S01]  /*0b00*/  UIMAD UR5, UR5, UR6, URZ ;  /* 0x00000006050572a4 */ /* 0x000fe2000f8e023f */
[----:B------:R-:W-:Y:S01]  /*0b10*/  ISETP.GE.AND P4, PT, R8, UR16, PT ;  /* 0x0000001008007c0c */ /* 0x000fe2000bf86270 */
[----:B------:R-:W-:Y:S01]  /*0b20*/  IMAD.U32 R12, RZ, RZ, UR6 ;  /* 0x00000006ff0c7e24 */ /* 0x000fe2000f8e00ff */
[----:B------:R-:W-:Y:S01]  /*0b30*/  LEA.HI.X.SX32 R3, R14, UR9, 0x1, P0 ;  /* 0x000000090e037c11 */ /* 0x000fe200080f0eff */
[----:B------:R-:W-:Y:S01]  /*0b40*/  UIMAD UR7, UR4, UR7, UR5 ;  /* 0x00000007040772a4 */ /* 0x000fe2000f8e0205 */
[----:B------:R-:W-:Y:S01]  /*0b50*/  SHF.R.S32.HI R9, RZ, 0x1f, R8 ;  /* 0x0000001fff097819 */ /* 0x000fe20000011408 */
[----:B------:R-:W-:Y:S01]  /*0b60*/  UIMAD UR5, UR18, UR13, URZ ;  /* 0x0000000d120572a4 */ /* 0x000fe2000f8e023f */
[----:B------:R-:W-:Y:S01]  /*0b70*/  VIADD R17, R8, 0x10 ;  /* 0x0000001008117836 */ /* 0x000fe20000000000 */
[----:B------:R-:W-:Y:S01]  /*0b80*/  UIMAD UR6, UR27, UR12, URZ ;  /* 0x0000000c1b0672a4 */ /* 0x000fe2000f8e023f */
[----:B------:R-:W-:Y:S01]  /*0b90*/  IMAD.WIDE.U32 R12, R12, UR4, R2 ;  /* 0x000000040c0c7c25 */ /* 0x000fe2000f8e0002 */
[----:B------:R-:W-:Y:S01]  /*0ba0*/  USEL UR5, UR5, URZ, !UP2 ;  /* 0x0000003f05057287 */ /* 0x000fe2000d000000 */
[C---:B------:R-:W-:Y:S01]  /*0bb0*/  IADD3 R20, R8.reuse, 0x30, RZ ;  /* 0x0000003008147810 */ /* 0x040fe20007ffe0ff */
[----:B------:R-:W-:Y:S01]  /*0bc0*/  BSSY B0, `(.L_x_2507) ;  /* 0x000001f000007945 */ /* 0x000fe20003800000 */
[----:B------:R-:W-:Y:S01]  /*0bd0*/  VIADD R18, R8, 0x20 ;  /* 0x0000002008127836 */ /* 0x000fe20000000000 */
[----:B------:R-:W-:Y:S01]  /*0be0*/  UIMAD UR11, UR4, UR11, UR5 ;  /* 0x0000000b040b72a4 */ /* 0x000fe2000f8e0205 */
[----:B------:R-:W-:Y:S01]  /*0bf0*/  IMAD.U32 R6, RZ, RZ, UR15 ;  /* 0x0000000fff067e24 */ /* 0x000fe2000f8e00ff */
[----:B------:R-:W-:Y:S01]  /*0c00*/  USHF.R.S32.HI UR4, URZ, 0x1f, UR6 ;  /* 0x0000001f3f047899 */ /* 0x000fe20008011406 */
[----:B------:R-:W-:Y:S01]  /*0c10*/  IADD3 R11, R13, UR7, RZ ;  /* 0x000000070d0b7c10 */ /* 0x000fe2000fffe0ff */
[----:B------:R-:W-:Y:S01]  /*0c20*/  USHF.R.S32.HI UR5, URZ, 0x1f, UR11 ;  /* 0x0000001f3f057899 */ /* 0x000fe2000801140b */
[----:B------:R-:W-:Y:S01]  /*0c30*/  ISETP.NE.AND P1, PT, R0, RZ, PT ;  /* 0x000000ff0000720c */ /* 0x000fe20003f25270 */
[----:B------:R-:W-:Y:S01]  /*0c40*/  UIADD3 UR6, UP1, UP0, UR6, UR22, UR11 ;  /* 0x0000001606067290 */ /* 0x000fe2000f83e00b */
[----:B------:R-:W-:Y:S01]  /*0c50*/  ISETP.GE.AND P0, PT, R17, UR16, PT ;  /* 0x0000001011007c0c */ /* 0x000fe2000bf06270 */
[----:B------:R-:W-:Y:S01]  /*0c60*/  IMAD.WIDE R6, R6, 0x80, R8 ;  /* 0x0000008006067825 */ /* 0x000fe200078e0208 */
[----:B------:R-:W-:Y:S01]  /*0c70*/  ISETP.GE.AND P3, PT, R18, UR16, PT ;  /* 0x0000001012007c0c */ /* 0x000fe2000bf66270 */
[----:B------:R-:W-:Y:S01]  /*0c80*/  UIADD3.X UR22, UR4, UR23, UR5, UP1, UP0 ;  /* 0x0000001704167290 */ /* 0x000fe20008fe0405 */
[----:B------:R-:W-:Y:S01]  /*0c90*/  ISETP.GE.AND P2, PT, R20, UR16, PT ;  /* 0x0000001014007c0c */ /* 0x000fe2000bf46270 */
[----:B------:R-:W-:-:S02]  /*0ca0*/  VIADD R22, R8, 0x40 ;  /* 0x0000004008167836 */ /* 0x000fc40000000000 */
[----:B------:R-:W-:Y:S01]  /*0cb0*/  VIADD R15, R14, 0x40 ;  /* 0x000000400e0f7836 */ /* 0x000fe20000000000 */
[----:B------:R-:W-:Y:S09]  /*0cc0*/  @P4 BRA `(.L_x_2508) ;  /* 0x0000000000384947 */ /* 0x000ff20003800000 */
        /* <DEDUP_REMOVED lines=14> */
.L_x_2508:
[----:B------:R-:W-:Y:S05]  /*0db0*/  BSYNC B0 ;  /* 0x0000000000007941 */ /* 0x000fea0003800000 */
.L_x_2507:
        /* <DEDUP_REMOVED lines=21> */
.L_x_2510:
[----:B------:R-:W-:Y:S05]  /*0f10*/  BSYNC B0 ;  /* 0x0000000000007941 */ /* 0x000fea0003800000 */
.L_x_2509:
        /* <DEDUP_REMOVED lines=21> */
.L_x_2512:
[----:B------:R-:W-:Y:S05]  /*1070*/  BSYNC B0 ;  /* 0x0000000000007941 */ /* 0x000fea0003800000 */
.L_x_2511:
        /* <DEDUP_REMOVED lines=21> */
.L_x_2514:
[----:B------:R-:W-:Y:S05]  /*11d0*/  BSYNC B0 ;  /* 0x0000000000007941 */ /* 0x000fea0003800000 */
.L_x_2513:
        /* <DEDUP_REMOVED lines=20> */
.L_x_2516:
[----:B------:R-:W-:Y:S05]  /*1320*/  BSYNC B0 ;  /* 0x0000000000007941 */ /* 0x000fea0003800000 */
.L_x_2515:
        /* <DEDUP_REMOVED lines=20> */
.L_x_2518:
[----:B------:R-:W-:Y:S05]  /*1470*/  BSYNC B0 ;  /* 0x0000000000007941 */ /* 0x000fea0003800000 */
.L_x_2517:
        /* <DEDUP_REMOVED lines=20> */
.L_x_2520:
[----:B------:R-:W-:Y:S05]  /*15c0*/  BSYNC B0 ;  /* 0x0000000000007941 */ /* 0x000fea0003800000 */
.L_x_2519:
        /* <DEDUP_REMOVED lines=20> */
.L_x_2522:
[----:B------:R-:W-:Y:S05]  /*1710*/  BSYNC B0 ;  /* 0x0000000000007941 */ /* 0x000fea0003800000 */
.L_x_2521:
        /* <DEDUP_REMOVED lines=10> */
.L_x_2524:
[----:B------:R-:W-:Y:S05]  /*17c0*/  BSYNC B0 ;  /* 0x0000000000007941 */ /* 0x000fea0003800000 */
.L_x_2523:
        /* <DEDUP_REMOVED lines=15> */
.L_x_2526:
[----:B------:R-:W-:Y:S05]  /*18c0*/  BSYNC B0 ;  /* 0x0000000000007941 */ /* 0x000fea0003800000 */
.L_x_2525:
        /* <DEDUP_REMOVED lines=10> */
.L_x_2528:
[----:B------:R-:W-:Y:S05]  /*1970*/  BSYNC B0 ;  /* 0x0000000000007941 */ /* 0x000fea0003800000 */
.L_x_2527:
        /* <DEDUP_REMOVED lines=10> */
.L_x_2530:
[----:B------:R-:W-:Y:S05]  /*1a20*/  BSYNC B0 ;  /* 0x0000000000007941 */ /* 0x000fea0003800000 */
.L_x_2529:
        /* <DEDUP_REMOVED lines=10> */
.L_x_2532:
[----:B------:R-:W-:Y:S05]  /*1ad0*/  BSYNC B0 ;  /* 0x0000000000007941 */ /* 0x000fea0003800000 */
.L_x_2531:
        /* <DEDUP_REMOVED lines=10> */
.L_x_2534:
[----:B------:R-:W-:Y:S05]  /*1b80*/  BSYNC B0 ;  /* 0x0000000000007941 */ /* 0x000fea0003800000 */
.L_x_2533:
        /* <DEDUP_REMOVED lines=10> */
.L_x_2536:
[----:B------:R-:W-:Y:S05]  /*1c30*/  BSYNC B0 ;  /* 0x0000000000007941 */ /* 0x000fea0003800000 */
.L_x_2535:
        /* <DEDUP_REMOVED lines=10> */
.L_x_2505:
[----:B------:R-:W1:Y:S01]  /*1ce0*/  LDC R14, c[0x0][0x278] ;  /* 0x00009e00ff0e7b82 */ /* 0x000e620000000800 */
[----:B------:R-:W2:Y:S01]  /*1cf0*/  S2R R7, SR_CTAID.Z ;  /* 0x0000000000077919 */ /* 0x000ea20000002700 */
[----:B------:R-:W-:Y:S01]  /*1d00*/  LEA.HI R5, R17, R93, RZ, 0x3 ;  /* 0x0000005d11057211 */ /* 0x000fe200078f18ff */
[----:B------:R-:W-:Y:S02]  /*1d10*/  UIADD3 UR5, -UR27, UR16, URZ ;  /* 0x000000101b057290 */ /* 0x000fe4000fffe13f */
[----:B------:R-:W-:Y:S01]  /*1d20*/  UISETP.NE.AND UP0, UPT, UR14, -0x1, UPT ;  /* 0xffffffff0e00788c */ /* 0x000fe2000bf05270 */
[----:B------:R-:W-:Y:S01]  /*1d30*/  SHF.R.S32.HI R6, RZ, 0x3, R5 ;  /* 0x00000003ff067819 */ /* 0x000fe20000011405 */
[----:B------:R-:W-:Y:S01]  /*1d40*/  ULDC UR9, c[0x0][0x270] ;  /* 0x00009c0000097ab9 */ /* 0x000fe20000000800 */
[----:B------:R-:W-:Y:S02]  /*1d50*/  UISETP.NE.AND UP1, UPT, UR8, -0x1, UPT ;  /* 0xffffffff0800788c */ /* 0x000fe4000bf25270 */
[----:B------:R-:W-:Y:S01]  /*1d60*/  UIMAD UR9, UR18, UR9, UR4 ;  /* 0x00000009120972a4 */ /* 0x000fe2000f8e0204 */
[----:B------:R-:W-:-:S03]  /*1d70*/  VIADD R4, R6, 0x20 ;  /* 0x0000002006047836 */ /* 0x000fc60000000000 */
[----:B------:R-:W-:Y:S02]  /*1d80*/  USHF.L.U32 UR20, UR9, 0x5, URZ ;  /* 0x0000000509147899 */ /* 0x000fe4000800063f */
[----:B------:R-:W-:Y:S01]  /*1d90*/  ISETP.GE.AND P3, PT, R4, UR5, PT ;  /* 0x0000000504007c0c */ /* 0x000fe2000bf66270 */
[----:B------:R-:W-:Y:S01]  /*1da0*/  @UP0 ULDC.64 UR6, c[0x0][0x240] ;  /* 0x0000900000060ab9 */ /* 0x000fe20000000a00 */
[----:B------:R-:W-:Y:S02]  /*1db0*/  USHF.R.S32.HI UR11, URZ, 0x1f, UR20 ;  /* 0x0000001f3f0b7899 */ /* 0x000fe40008011414 */
[----:B------:R-:W-:Y:S01]  /*1dc0*/  IADD3 R102, P4, P0, R8, UR20, R88 ;  /* 0x0000001408667c10 */ /* 0x000fe2000f89e058 */
[----:B------:R-:W-:Y:S01]  /*1dd0*/  @UP0 UIMAD.WIDE.U32 UR32, UR14, UR6, URZ ;  /* 0x000000060e2002a5 */ /* 0x000fe2000f8e003f */
[----:B------:R-:W-:Y:S01]  /*1de0*/  IMAD.U32 R8, RZ, RZ, UR15 ;  /* 0x0000000fff087e24 */ /* 0x000fe2000f8e00ff */
[----:B------:R-:W-:Y:S01]  /*1df0*/  @!UP0 USHF.R.S32.HI UR10, URZ, 0x1f, UR18 ;  /* 0x0000001f3f0a8899 */ /* 0x000fe20008011412 */
[----:B-1----:R-:W-:Y:S01]  /*1e00*/  IABS R0, R14 ;  /* 0x0000000e00007213 */ /* 0x002fe20000000000 */
[----:B------:R-:W-:Y:S01]  /*1e10*/  @UP0 UIMAD UR17, UR14, UR7, UR33 ;  /* 0x000000070e1102a4 */ /* 0x000fe2000f8e0221 */
[----:B------:R1:W-:Y:S01]  /*1e20*/  STL [R1+0xb8], R102 ;  /* 0x0000b86601007387 */ /* 0x0003e20000100800 */
[----:B------:R-:W-:-:S02]  /*1e30*/  @UP1 UIADD3 UR33, UR30, UR8, URZ ;  /* 0x000000081e211290 */ /* 0x000fc4000fffe03f */
[----:B------:R-:W-:Y:S01]  /*1e40*/  IMAD.MOV.U32 R10, RZ, RZ, R0 ;  /* 0x000000ffff0a7224 */ /* 0x000fe200078e0000 */
[----:B------:R-:W-:Y:S01]  /*1e50*/  @!UP0 ULDC.64 UR6, c[0x0][0x228] ;  /* 0x00008a0000068ab9 */ /* 0x000fe20000000a00 */
[----:B------:R-:W-:Y:S01]  /*1e60*/  ULDC UR20, c[0x0][0x2d8] ;  /* 0x0000b60000147ab9 */ /* 0x000fe20000000800 */
[----:B------:R-:W-:Y:S01]  /*1e70*/  @!UP0 UIMAD UR10, UR10, UR6, URZ ;  /* 0x000000060a0a82a4 */ /* 0x000fe2000f8e023f */
[----:B------:R-:W3:Y:S01]  /*1e80*/  I2F.RP R2, R10 ;  /* 0x0000000a00027306 */ /* 0x000ee20000209400 */
[----:B--2---:R-:W-:Y:S01]  /*1e90*/  IABS R7, R7 ;  /* 0x0000000700077213 */ /* 0x004fe20000000000 */
[----:B------:R-:W-:Y:S02]  /*1ea0*/  @!UP0 UIMAD.WIDE.U32 UR36, UR18, UR6, URZ ;  /* 0x00000006122482a5 */ /* 0x000fe4000f8e003f */
[----:B------:R-:W-:Y:S01]  /*1eb0*/  @!UP0 UIMAD UR7, UR18, UR7, UR10 ;  /* 0x00000007120782a4 */ /* 0x000fe2000f8e020a */
[----:B------:R-:W-:Y:S02]  /*1ec0*/  ULDC UR6, c[0x0][0x2d4] ;  /* 0x0000b50000067ab9 */ /* 0x000fe40000000800 */
[----:B------:R-:W-:-:S02]  /*1ed0*/  UIMAD UR6, UR9, UR6, UR27 ;  /* 0x00000006090672a4 */ /* 0x000fc4000f8e021b */
[----:B------:R-:W-:Y:S02]  /*1ee0*/  @!UP0 UIADD3 UR17, UR37, UR7, URZ ;  /* 0x0000000725118290 */ /* 0x000fe4000fffe03f */
[----:B------:R-:W-:Y:S01]  /*1ef0*/  UIMAD UR23, UR6, UR20, URZ ;  /* 0x00000014061772a4 */ /* 0x000fe2000f8e023f */
[----:B------:R-:W-:Y:S01]  /*1f00*/  @!UP0 UMOV UR32, UR36 ;  /* 0x0000002400208c82 */ /* 0x000fe20008000000 */
[----:B---3--:R-:W2:Y:S02]  /*1f10*/  MUFU.RCP R2, R2 ;  /* 0x0000000200027308 */ /* 0x008ea40000001000 */
[----:B--2---:R-:W-:-:S06]  /*1f20*/  VIADD R2, R2, 0xffffffe ;  /* 0x0ffffffe02027836 */ /* 0x004fcc0000000000 */
[----:B------:R-:W2:Y:S02]  /*1f30*/  F2I.FTZ.U32.TRUNC.NTZ R3, R2 ;  /* 0x0000000200037305 */ /* 0x000ea4000021f000 */
[----:B--2---:R-:W-:Y:S02]  /*1f40*/  IMAD.MOV R0, RZ, RZ, -R3 ;  /* 0x000000ffff007224 */ /* 0x004fe400078e0a03 */
[C---:B------:R-:W-:Y:S02]  /*1f50*/  VIADD R2, R6.reuse, 0x30 ;  /* 0x0000003006027836 */ /* 0x040fe40000000000 */
[----:B------:R-:W-:Y:S02]  /*1f60*/  IMAD.MOV.U32 R4, RZ, RZ, R0 ;  /* 0x000000ffff047224 */ /* 0x000fe400078e0000 */
[----:B------:R-:W-:Y:S01]  /*1f70*/  VIADD R0, R6, 0x40 ;  /* 0x0000004006007836 */ /* 0x000fe20000000000 */
[----:B------:R-:W-:Y:S01]  /*1f80*/  ISETP.GE.AND P2, PT, R2, UR5, PT ;  /* 0x0000000502007c0c */ /* 0x000fe2000bf46270 */
[----:B------:R-:W-:-:S02]  /*1f90*/  IMAD R4, R4, R10, RZ ;  /* 0x0000000a04047224 */ /* 0x000fc400078e02ff */
[----:B------:R-:W-:Y:S01]  /*1fa0*/  IMAD.MOV.U32 R2, RZ, RZ, RZ ;  /* 0x000000ffff027224 */ /* 0x000fe200078e00ff */
[----:B------:R-:W-:Y:S02]  /*1fb0*/  ISETP.GE.AND P1, PT, R0, UR5, PT ;  /* 0x0000000500007c0c */ /* 0x000fe4000bf26270 */
[----:B------:R-:W-:Y:S01]  /*1fc0*/  LOP3.LUT R0, R5, 0xfffffff8, RZ, 0xc0, !PT ;  /* 0xfffffff805007812 */ /* 0x000fe200078ec0ff */
[----:B------:R-:W-:Y:S01]  /*1fd0*/  IMAD.HI.U32 R3, R3, R4, R2 ;  /* 0x0000000403037227 */ /* 0x000fe200078e0002 */
[----:B------:R-:W-:-:S03]  /*1fe0*/  SHF.R.S32.HI R5, RZ, 0x1f, R88 ;  /* 0x0000001fff057819 */ /* 0x000fc60000011458 */
[----:B------:R-:W-:Y:S01]  /*1ff0*/  IMAD.SHL.U32 R2, R6, 0x40, RZ ;  /* 0x0000004006027824 */ /* 0x000fe200078e00ff */
[----:B------:R-:W-:Y:S01]  /*2000*/  IADD3.X R94, R9, UR11, R5, P4, P0 ;  /* 0x0000000b095e7c10 */ /* 0x000fe2000a7e0405 */
[----:B------:R-:W-:Y:S01]  /*2010*/  IMAD.IADD R18, R93, 0x1, -R0 ;  /* 0x000000015d127824 */ /* 0x000fe200078e0a00 */
[----:B------:R-:W-:Y:S01]  /*2020*/  PLOP3.LUT P0, PT, PT, PT, UP1, 0x80, 0x0 ;  /* 0x000000000000781c */ /* 0x000fe20003f0f018 */
[----:B------:R-:W-:Y:S01]  /*2030*/  IMAD.HI.U32 R0, R3, R7, RZ ;  /* 0x0000000703007227 */ /* 0x000fe200078e00ff */
[----:B------:R-:W-:Y:S01]  /*2040*/  LOP3.LUT R2, R2, 0x1c0, RZ, 0xc0, !PT ;  /* 0x000001c002027812 */ /* 0x000fe200078ec0ff */
[----:B------:R-:W-:Y:S02]  /*2050*/  @UP1 ULDC.64 UR10, c[0x0][0x248] ;  /* 0x00009200000a1ab9 */ /* 0x000fe40000000a00 */
[----:B------:R-:W-:Y:S01]  /*2060*/  IMAD.SHL.U32 R136, R18, 0x8, RZ ;  /* 0x0000000812887824 */ /* 0x000fe200078e00ff */
[----:B------:R-:W-:Y:S01]  /*2070*/  SHF.R.U32.HI R4, RZ, 0x3, R2 ;  /* 0x00000003ff047819 */ /* 0x000fe20000011602 */
[----:B------:R-:W-:-:S02]  /*2080*/  @UP1 UIMAD.WIDE.U32 UR34, UR33, UR10, URZ ;  /* 0x0000000a212212a5 */ /* 0x000fc4000f8e003f */
[----:B------:R-:W-:Y:S01]  /*2090*/  @UP1 UIMAD UR33, UR33, UR11, URZ ;  /* 0x0000000b212112a4 */ /* 0x000fe2000f8e023f */
[----:B------:R-:W-:Y:S01]  /*20a0*/  LOP3.LUT R3, R2, 0x38, R136, 0xf8, !PT ;  /* 0x0000003802037812 */ /* 0x000fe200078ef888 */
[----:B------:R-:W-:Y:S01]  /*20b0*/  IMAD.MOV R2, RZ, RZ, -R0 ;  /* 0x000000ffff027224 */ /* 0x000fe200078e0a00 */
[----:B------:R-:W-:Y:S01]  /*20c0*/  SHF.R.S32.HI R137, RZ, 0x1f, R136 ;  /* 0x0000001fff897819 */ /* 0x000fe20000011488 */
[----:B------:R-:W-:Y:S01]  /*20d0*/  @UP1 UIADD3 UR33, UR35, UR33, URZ ;  /* 0x0000002123211290 */ /* 0x000fe2000fffe03f */
[----:B------:R-:W-:Y:S01]  /*20e0*/  LOP3.LUT R4, R3, R4, RZ, 0x3c, !PT ;  /* 0x0000000403047212 */ /* 0x000fe200078e3cff */
[C---:B------:R-:W-:Y:S01]  /*20f0*/  IMAD R2, R10.reuse, R2, R7 ;  /* 0x000000020a027224 */ /* 0x040fe200078e0207 */
[----:B------:R-:W-:Y:S02]  /*2100*/  LEA.HI R3, R17, R93, RZ, 0x6 ;  /* 0x0000005d11037211 */ /* 0x000fe400078f30ff */
[----:B------:R-:W-:Y:S02]  /*2110*/  SHF.R.S32.HI R7, RZ, 0x1f, R6 ;  /* 0x0000001fff077819 */ /* 0x000fe40000011406 */
[----:B------:R-:W-:Y:S01]  /*2120*/  ISETP.GT.U32.AND P5, PT, R10, R2, PT ;  /* 0x000000020a00720c */ /* 0x000fe20003fa4070 */
[----:B------:R-:W-:-:S02]  /*2130*/  IMAD.SHL.U32 R3, R3, 0x8, RZ ;  /* 0x0000000803037824 */ /* 0x000fc400078e00ff */
[----:B------:R-:W-:-:S03]  /*2140*/  IMAD.WIDE R8, R8, 0x80, R6 ;  /* 0x0000008008087825 */ /* 0x000fc600078e0206 */
[----:B------:R-:W-:Y:S01]  /*2150*/  LOP3.LUT R210, R4, 0xfffffe00, R3, 0xf8, !PT ;  /* 0xfffffe0004d27812 */ /* 0x000fe200078ef803 */
[----:B-1----:R-:W-:Y:S06]  /*2160*/  @P0 BRA `(.L_x_2537) ;  /* 0x0000000000300947 */ /* 0x002fec0003800000 */
        /* <DEDUP_REMOVED lines=12> */
.L_x_2537:
[----:B------:R-:W-:Y:S01]  /*2230*/  @UP1 UIADD3 UR7, UR30, UR8, URZ ;  /* 0x000000081e071290 */ /* 0x000fe2000fffe03f */
[----:B------:R-:W-:Y:S01]  /*2240*/  @!P5 IMAD.IADD R2, R2, 0x1, -R10 ;  /* 0x000000010202d824 */ /* 0x000fe200078e0a0a */
[----:B------:R-:W-:Y:S01]  /*2250*/  LOP3.LUT R3, R14, UR4, RZ, 0x3c, !PT ;  /* 0x000000040e037c12 */ /* 0x000fe2000f8e3cff */
[----:B------:R-:W-:Y:S01]  /*2260*/  @UP1 ULDC.64 UR8, c[0x0][0x250] ;  /* 0x0000940000081ab9 */ /* 0x000fe20000000a00 */
[----:B------:R-:W-:Y:S02]  /*2270*/  USHF.R.S32.HI UR31, URZ, 0x1f, UR4 ;  /* 0x0000001f3f1f7899 */ /* 0x000fe40008011404 */
[----:B------:R-:W-:Y:S01]  /*2280*/  @UP1 UIMAD.WIDE.U32 UR36, UR7, UR8, URZ ;  /* 0x00000008072412a5 */ /* 0x000fe2000f8e003f */
[----:B------:R-:W-:Y:S01]  /*2290*/  ISETP.GE.U32.AND P6, PT, R2, R10, PT ;  /* 0x0000000a0200720c */ /* 0x000fe20003fc6070 */
[----:B------:R-:W-:Y:S01]  /*22a0*/  @UP1 UIMAD UR7, UR7, UR9, URZ ;  /* 0x00000009070712a4 */ /* 0x000fe2000f8e023f */
[----:B------:R-:W-:Y:S02]  /*22b0*/  ISETP.GE.AND P4, PT, R3, RZ, PT ;  /* 0x000000ff0300720c */ /* 0x000fe40003f86270 */
[----:B------:R-:W-:Y:S01]  /*22c0*/  P2R R2, PR, RZ, 0x40 ;  /* 0x00000040ff027803 */ /* 0x000fe20000000000 */
[----:B------:R-:W-:Y:S01]  /*22d0*/  @UP1 UIADD3 UR7, UR37, UR7, URZ ;  /* 0x0000000725071290 */ /* 0x000fe2000fffe03f */
[----:B------:R-:W-:Y:S01]  /*22e0*/  ISETP.NE.AND P6, PT, R14, RZ, PT ;  /* 0x000000ff0e00720c */ /* 0x000fe20003fc5270 */
[----:B------:R-:W-:Y:S01]  /*22f0*/  @UP1 UMOV UR6, UR36 ;  /* 0x0000002400061c82 */ /* 0x000fe20008000000 */
        /* <DEDUP_REMOVED lines=12> */
[----:B------:R-:W-:Y:S01]  /*23c0*/  UIADD3 UR7, UR37, UR7, URZ ;  /* 0x0000000725077290 */ /* 0x000fe2000fffe03f */
[----:B------:R-:W-:-:S11]  /*23d0*/  UMOV UR6, UR36 ;  /* 0x0000002400067c82 */ /* 0x000fd60008000000 */
.L_x_2538:
[----:B------:R-:W-:Y:S01]  /*23e0*/  ISETP.NE.AND P0, PT, R2, RZ, PT ;  /* 0x000000ff0200720c */ /* 0x000fe20003f05270 */
[----:B------:R-:W-:Y:S01]  /*23f0*/  IMAD R10, R7, UR10, RZ ;  /* 0x0000000a070a7c24 */ /* 0x000fe2000f8e02ff */
[----:B------:R-:W-:Y:S01]  /*2400*/  @!P5 IADD3 R0, R0, 0x1, RZ ;  /* 0x000000010000d810 */ /* 0x000fe20007ffe0ff */
[--C-:B------:R-:W-:Y:S01]  /*2410*/  IMAD.WIDE.U32 R4, R6, UR10, R136.reuse ;  /* 0x0000000a06047c25 */ /* 0x100fe2000f8e0088 */
[----:B------:R-:W1:Y:S01]  /*2420*/  S2UR UR18, SR_CgaCtaId ;  /* 0x00000000001279c3 */ /* 0x000e620000008800 */
[----:B------:R-:W-:Y:S01]  /*2430*/  IADD3 R98, R136, 0x40, RZ ;  /* 0x0000004088627810 */ /* 0x000fe20007ffe0ff */
[----:B------:R-:W-:Y:S01]  /*2440*/  BSSY B0, `(.L_x_2539) ;  /* 0x0000042000007945 */ /* 0x000fe20003800000 */
[C---:B------:R-:W-:Y:S01]  /*2450*/  IMAD.WIDE.U32 R2, R6.reuse, UR8, R136 ;  /* 0x0000000806027c25 */ /* 0x040fe2000f8e0088 */
[----:B------:R-:W-:-:S03]  /*2460*/  IADD3 R16, R6, 0x10, RZ ;  /* 0x0000001006107810 */ /* 0x000fc60007ffe0ff */
[----:B------:R-:W-:Y:S02]  /*2470*/  IMAD R11, R7, UR8, RZ ;  /* 0x00000008070b7c24 */ /* 0x000fe4000f8e02ff */
[----:B------:R-:W-:Y:S02]  /*2480*/  @P0 VIADD R0, R0, 0x1 ;  /* 0x0000000100000836 */ /* 0x000fe40000000000 */
[----:B------:R-:W-:Y:S01]  /*2490*/  IMAD R13, R6, UR11, R10 ;  /* 0x0000000b060d7c24 */ /* 0x000fe2000f8e020a */
[----:B------:R-:W-:Y:S01]  /*24a0*/  IADD3 R10, P5, R4, UR34, RZ ;  /* 0x00000022040a7c10 */ /* 0x000fe2000ffbe0ff */
[----:B------:R-:W-:Y:S01]  /*24b0*/  IMAD R12, R6, UR9, R11 ;  /* 0x00000009060c7c24 */ /* 0x000fe2000f8e020b */
[----:B------:R-:W-:Y:S02]  /*24c0*/  IADD3 R4, P0, R2, UR6, RZ ;  /* 0x0000000602047c10 */ /* 0x000fe4000ff1e0ff */
[----:B------:R-:W-:Y:S02]  /*24d0*/  @!P4 IADD3 R0, -R0, RZ, RZ ;  /* 0x000000ff0000c210 */ /* 0x000fe40007ffe1ff */
[----:B------:R-:W-:-:S02]  /*24e0*/  IADD3 R2, P4, R136, UR32, RZ ;  /* 0x0000002088027c10 */ /* 0x000fc4000ff9e0ff */
[----:B------:R-:W-:Y:S02]  /*24f0*/  IADD3.X R11, R5, UR33, R13, P5, !PT ;  /* 0x00000021050b7c10 */ /* 0x000fe4000affe40d */
[----:B------:R-:W-:Y:S01]  /*2500*/  IADD3.X R5, R3, UR7, R12, P0, !PT ;  /* 0x0000000703057c10 */ /* 0x000fe200087fe40c */
[----:B------:R-:W-:Y:S01]  /*2510*/  ULDC.64 UR6, c[0x0][0x258] ;  /* 0x0000960000067ab9 */ /* 0x000fe20000000a00 */
[----:B------:R-:W-:Y:S01]  /*2520*/  IADD3.X R3, R137, UR17, RZ, P4, !PT ;  /* 0x0000001189037c10 */ /* 0x000fe2000a7fe4ff */
[----:B------:R-:W-:Y:S01]  /*2530*/  UIMAD UR17, UR31, UR6, URZ ;  /* 0x000000061f1172a4 */ /* 0x000fe2000f8e023f */
[----:B------:R-:W-:Y:S01]  /*2540*/  @!P6 LOP3.LUT R0, RZ, R14, RZ, 0x33, !PT ;  /* 0x0000000eff00e212 */ /* 0x000fe200078e33ff */
[----:B------:R-:W-:Y:S01]  /*2550*/  IMAD.U32 R12, RZ, RZ, UR6 ;  /* 0x00000006ff0c7e24 */ /* 0x000fe2000f8e00ff */
[----:B------:R-:W-:Y:S01]  /*2560*/  ULDC.64 UR30, c[0x0][0x260] ;  /* 0x00009800001e7ab9 */ /* 0x000fe20000000a00 */
[----:B------:R-:W-:Y:S01]  /*2570*/  UIMAD UR17, UR4, UR7, UR17 ;  /* 0x00000007041172a4 */ /* 0x000fe2000f8e0211 */
[----:B------:R-:W-:Y:S01]  /*2580*/  ISETP.GE.AND P4, PT, R6, UR5, PT ;  /* 0x0000000506007c0c */ /* 0x000fe2000bf86270 */
[----:B------:R-:W-:Y:S01]  /*2590*/  IMAD.WIDE.U32 R24, R0, UR30, R10 ;  /* 0x0000001e00187c25 */ /* 0x000fe2000f8e000a */
[----:B------:R-:W-:Y:S01]  /*25a0*/  ULDC.64 UR6, c[0x0][0x268] ;  /* 0x00009a0000067ab9 */ /* 0x000fe20000000a00 */
[----:B------:R-:W-:-:S02]  /*25b0*/  SHF.R.S32.HI R14, RZ, 0x1f, R0 ;  /* 0x0000001fff0e7819 */ /* 0x000fc40000011400 */
[----:B------:R-:W-:Y:S01]  /*25c0*/  IMAD.WIDE.U32 R22, R0, UR6, R4 ;  /* 0x0000000600167c25 */ /* 0x000fe2000f8e0004 */
[----:B------:R2:W-:Y:S01]  /*25d0*/  STL.64 [R1+0xa0], R24 ;  /* 0x0000a01801007387 */ /* 0x0005e20000100a00 */
[----:B------:R-:W-:Y:S02]  /*25e0*/  ISETP.GE.AND P0, PT, R16, UR5, PT ;  /* 0x0000000510007c0c */ /* 0x000fe4000bf06270 */
[----:B------:R-:W-:Y:S01]  /*25f0*/  IMAD.WIDE.U32 R12, R12, UR4, R2 ;  /* 0x000000040c0c7c25 */ /* 0x000fe2000f8e0002 */
[----:B------:R2:W-:Y:S01]  /*2600*/  STL.64 [R1+0xb0], R22 ;  /* 0x0000b01601007387 */ /* 0x0005e20000100a00 */
[----:B------:R-:W-:Y:S02]  /*2610*/  UMOV UR4, 0x400 ;  /* 0x0000040000047882 */ /* 0x000fe40000000000 */
[C---:B------:R-:W-:Y:S01]  /*2620*/  IMAD R2, R14.reuse, UR30, RZ ;  /* 0x0000001e0e027c24 */ /* 0x040fe2000f8e02ff */
[----:B------:R2:W-:Y:S01]  /*2630*/  STL [R1+0x6c], R98 ;  /* 0x00006c6201007387 */ /* 0x0005e20000100800 */
[----:B------:R-:W-:Y:S01]  /*2640*/  IMAD R14, R14, UR6, RZ ;  /* 0x000000060e0e7c24 */ /* 0x000fe2000f8e02ff */
[----:B-1----:R-:W-:Y:S01]  /*2650*/  ULEA UR4, UR18, UR4, 0x18 ;  /* 0x0000000412047291 */ /* 0x002fe2000f8ec03f */
[C---:B------:R-:W-:Y:S01]  /*2660*/  IMAD R19, R0.reuse, UR31, R2 ;  /* 0x0000001f00137c24 */ /* 0x040fe2000f8e0202 */
[----:B------:R-:W-:Y:S01]  /*2670*/  IADD3 R11, R13, UR17, RZ ;  /* 0x000000110d0b7c10 */ /* 0x000fe2000fffe0ff */
[----:B------:R-:W-:-:S02]  /*2680*/  IMAD R20, R0, UR7, R14 ;  /* 0x0000000700147c24 */ /* 0x000fc4000f8e020e */
[----:B------:R-:W-:Y:S01]  /*2690*/  VIADD R14, R6, 0x50 ;  /* 0x00000050060e7836 */ /* 0x000fe20000000000 */
        /* <DEDUP_REMOVED lines=28> */
.L_x_2540:
[----:B------:R-:W-:Y:S05]  /*2860*/  BSYNC B0 ;  /* 0x0000000000007941 */ /* 0x000fea0003800000 */
.L_x_2539:
        /* <DEDUP_REMOVED lines=33> */
.L_x_2542:
[----:B------:R-:W-:Y:S05]  /*2a80*/  BSYNC B0 ;  /* 0x0000000000007941 */ /* 0x000fea0003800000 */
.L_x_2541:
        /* <DEDUP_REMOVED lines=34> */
.L_x_2544:
[----:B------:R-:W-:Y:S05]  /*2cb0*/  BSYNC B0 ;  /* 0x0000000000007941 */ /* 0x000fea0003800000 */
.L_x_2543:
        /* <DEDUP_REMOVED lines=33> */
.L_x_2546:
[----:B------:R-:W-:Y:S05]  /*2ed0*/  BSYNC B0 ;  /* 0x0000000000007941 */ /* 0x000fea0003800000 */
.L_x_2545:
        /* <DEDUP_REMOVED lines=32> */
.L_x_2548:
[----:B------:R-:W-:Y:S05]  /*30e0*/  BSYNC B0 ;  /* 0x0000000000007941 */ /* 0x000fea0003800000 */
.L_x_2547:
[----:B------:R-:W-:Y:S01]  /*30f0*/  ISETP.GE.AND P3, PT, R16, UR17, PT ;  /* 0x0000001110007c0c */ /* 0x000fe2000bf66270 */
[----:B------:R-:W-:Y:S01]  /*3100*/  BSSY B0, `(.L_x_2549) ;  /* 0x0000021000007945 */ /* 0x000fe20003800000 */
[----:B------:R-:W-:-:S04]  /*3110*/  LEA.HI R16, R17, R93, RZ, 0x4 ;  /* 0x0000005d11107211 */ /* 0x000fc800078f20ff */
[----:B------:R-:W-:Y:S01]  /*3120*/  LOP3.LUT R17, R16, 0xfffffff0, RZ, 0xc0, !PT ;  /* 0xfffffff010117812 */ /* 0x000fe200078ec0ff */
        /* <DEDUP_REMOVED lines=30> */
.L_x_2550:
[----:B------:R-:W-:Y:S05]  /*3310*/  BSYNC B0 ;  /* 0x0000000000007941 */ /* 0x000fea0003800000 */
.L_x_2549:
        /* <DEDUP_REMOVED lines=31> */
.L_x_2552:
[----:B------:R-:W-:Y:S05]  /*3510*/  BSYNC B0 ;  /* 0x0000000000007941 */ /* 0x000fea0003800000 */
.L_x_2551:
[----:B------:R-:W-:Y:S04]  /*3520*/  BSSY B0, `(.L_x_2553) ;  /* 0x000001f000007945 */ /* 0x000fe80003800000 */
        /* <DEDUP_REMOVED lines=30> */
.L_x_2554:
[----:B------:R-:W-:Y:S05]  /*3710*/  BSYNC B0 ;  /* 0x0000000000007941 */ /* 0x000fea0003800000 */
.L_x_2553:
[----:B------:R-:W-:Y:S01]  /*3720*/  IMAD.IADD R97, R25, 0x1, R19 ;  /* 0x0000000119617824 */ /* 0x000fe200078e0213 */
[----:B------:R-:W-:Y:S01]  /*3730*/  USHF.L.U64.HI UR30, UR10, 0x5, UR11 ;  /* 0x000000050a1e7899 */ /* 0x000fe2000801020b */
[----:B------:R-:W-:Y:S01]  /*3740*/  IMAD.MOV.U32 R96, RZ, RZ, R24 ;  /* 0x000000ffff607224 */ /* 0x000fe200078e0018 */
[----:B------:R-:W-:Y:S01]  /*3750*/  ISETP.GE.AND P0, PT, R6, UR17, PT ;  /* 0x0000001106007c0c */ /* 0x000fe2000bf06270 */
[----:B------:R-:W-:Y:S01]  /*3760*/  IMAD.IADD R8, R93, 0x1, -R17 ;  /* 0x000000015d087824 */ /* 0x000fe200078e0a11 */
[----:B------:R-:W-:Y:S01]  /*3770*/  USHF.R.S32.HI UR36, URZ, 0x1f, UR18 ;  /* 0x0000001f3f247899 */ /* 0x000fe20008011412 */
[----:B-1-34-:R-:W-:Y:S01]  /*3780*/  SHF.R.S32.HI R5, RZ, 0x4, R16 ;  /* 0x00000004ff057819 */ /* 0x01afe20000011410 */
[----:B------:R1:W-:Y:S01]  /*3790*/  STL.64 [R1+0x98], R96 ;  /* 0x0000986001007387 */ /* 0x0003e20000100a00 */
[----:B------:R-:W-:Y:S01]  /*37a0*/  IMAD.SHL.U32 R7, R18, 0x40, RZ ;  /* 0x0000004012077824 */ /* 0x000fe200078e00ff */
[----:B------:R-:W-:Y:S01]  /*37b0*/  SHF.R.S32.HI R2, RZ, 0x1f, R8 ;  /* 0x0000001fff027819 */ /* 0x000fe20000011408 */
[----:B------:R-:W-:Y:S01]  /*37c0*/  USHF.L.U32 UR31, UR10, 0x5, URZ ;  /* 0x000000050a1f7899 */ /* 0x000fe2000800063f */
[----:B------:R-:W-:Y:S01]  /*37d0*/  IMAD.U32 R13, RZ, RZ, UR18 ;  /* 0x00000012ff0d7e24 */ /* 0x000fe2000f8e00ff */
[----:B------:R-:W-:Y:S01]  /*37e0*/  UIMAD UR6, UR30, UR18, URZ ;  /* 0x000000121e0672a4 */ /* 0x000fe2000f8e023f */
[C---:B------:R-:W-:Y:S01]  /*37f0*/  ISETP.GE.AND P5, PT, R6.reuse, UR17, PT ;  /* 0x0000001106007c0c */ /* 0x040fe2000bfa6270 */
[----:B------:R-:W-:Y:S01]  /*3800*/  IMAD.SHL.U32 R6, R6, 0x8, RZ ;  /* 0x0000000806067824 */ /* 0x000fe200078e00ff */
[----:B------:R-:W-:Y:S01]  /*3810*/  LEA.HI R0, R16, R5, RZ, 0x1 ;  /* 0x0000000510007211 */ /* 0x000fe200078f08ff */
[----:B------:R-:W-:Y:S01]  /*3820*/  UIMAD UR6, UR36, UR31, UR6 ;  /* 0x0000001f240672a4 */ /* 0x000fe2000f8e0206 */
[----:B------:R-:W-:Y:S01]  /*3830*/  LEA.HI R11, R2, R8, RZ, 0x3 ;  /* 0x00000008020b7211 */ /* 0x000fe200078f18ff */
[----:B------:R-:W-:Y:S01]  /*3840*/  IMAD.WIDE.U32 R2, R13, UR31, R96 ;  /* 0x0000001f0d027c25 */ /* 0x000fe2000f8e0060 */
[----:B------:R-:W-:Y:S01]  /*3850*/  LOP3.LUT R7, R7, 0x1c0, RZ, 0xc0, !PT ;  /* 0x000001c007077812 */ /* 0x000fe200078ec0ff */
[----:B------:R-:W-:Y:S01]  /*3860*/  BSSY B0, `(.L_x_2555) ;  /* 0x000001c000007945 */ /* 0x000fe20003800000 */
[----:B------:R-:W-:-:S02]  /*3870*/  LOP3.LUT R0, R0, 0xfffffffe, RZ, 0xc0, !PT ;  /* 0xfffffffe00007812 */ /* 0x000fc400078ec0ff */
[----:B------:R-:W-:Y:S02]  /*3880*/  LOP3.LUT R4, R11, 0xfffffff8, RZ, 0xc0, !PT ;  /* 0xfffffff80b047812 */ /* 0x000fe400078ec0ff */
[----:B------:R-:W-:Y:S01]  /*3890*/  LOP3.LUT R12, R7, 0x8, R6, 0xf8, !PT ;  /* 0x00000008070c7812 */ /* 0x000fe200078ef806 */
[----:B------:R-:W-:Y:S02]  /*38a0*/  VIADD R6, R3, UR6 ;  /* 0x0000000603067c36 */ /* 0x000fe40008000000 */
[----:B------:R-:W-:Y:S02]  /*38b0*/  IMAD.IADD R10, R5, 0x1, -R0 ;  /* 0x00000001050a7824 */ /* 0x000fe400078e0a00 */
[----:B------:R-:W-:Y:S01]  /*38c0*/  IMAD.IADD R14, R8, 0x1, -R4 ;  /* 0x00000001080e7824 */ /* 0x000fe200078e0a04 */
[----:B------:R-:W-:Y:S06]  /*38d0*/  @P0 BRA `(.L_x_2556) ;  /* 0x0000000000500947 */ /* 0x000fec0003800000 */
        /* <DEDUP_REMOVED lines=20> */
.L_x_2556:
[----:B------:R-:W-:Y:S05]  /*3a20*/  BSYNC B0 ;  /* 0x0000000000007941 */ /* 0x000fea0003800000 */
.L_x_2555:
[----:B------:R-:W-:Y:S01]  /*3a30*/  USHF.L.U64.HI UR32, UR10, 0x4, UR11 ;  /* 0x000000040a207899 */ /* 0x000fe2000801020b */
[----:B------:R-:W-:Y:S01]  /*3a40*/  BSSY B0, `(.L_x_2557) ;  /* 0x000001a000007945 */ /* 0x000fe20003800000 */
[----:B------:R-:W-:Y:S01]  /*3a50*/  USHF.L.U32 UR33, UR10, 0x4, URZ ;  /* 0x000000040a217899 */ /* 0x000fe2000800063f */
[----:B------:R-:W-:Y:S02]  /*3a60*/  SHF.R.U32.HI R7, RZ, 0x3, R7 ;  /* 0x00000003ff077819 */ /* 0x000fe40000011607 */
[----:B------:R-:W-:Y:S09]  /*3a70*/  @P2 BRA `(.L_x_2558) ;  /* 0x0000000000582947 */ /* 0x000ff20003800000 */
[----:B------:R-:W-:Y:S01]  /*3a80*/  ULDC UR6, c[0x0][0x2d0] ;  /* 0x0000b40000067ab9 */ /* 0x000fe20000000800 */
[----:B------:R-:W-:Y:S02]  /*3a90*/  IADD3 R0, P2, R2, UR33, RZ ;  /* 0x0000002102007c10 */ /* 0x000fe4000ff5e0ff */
[----:B------:R-:W-:Y:S02]  /*3aa0*/  ISETP.GE.AND P1, PT, R136, UR6, PT ;  /* 0x0000000688007c0c */ /* 0x000fe4000bf26270 */
[----:B------:R-:W-:Y:S02]  /*3ab0*/  ISETP.GE.AND P0, PT, R98, UR6, PT ;  /* 0x0000000662007c0c */ /* 0x000fe4000bf06270 */
[----:B---34-:R-:W-:-:S09]  /*3ac0*/  IADD3.X R4, R6, UR32, RZ, P2, !PT ;  /* 0x0000002006047c10 */ /* 0x018fd200097fe4ff */
        /* <DEDUP_REMOVED lines=17> */
.L_x_2558:
[----:B------:R-:W-:Y:S05]  /*3be0*/  BSYNC B0 ;  /* 0x0000000000007941 */ /* 0x000fea0003800000 */
.L_x_2557:
[----:B------:R-:W0:Y:S01]  /*3bf0*/  LDGDEPBAR ;  /* 0x00000000000079af */ /* 0x000e220000000000 */
[----:B------:R-:W-:Y:S01]  /*3c00*/  IADD3 R9, R23, R20, RZ ;  /* 0x0000001417097210 */ /* 0x000fe20007ffe0ff */
[----:B------:R-:W-:Y:S01]  /*3c10*/  IMAD.MOV.U32 R8, RZ, RZ, R22 ;  /* 0x000000ffff087224 */ /* 0x000fe200078e0016 */
[----:B------:R-:W-:Y:S01]  /*3c20*/  USHF.L.U64.HI UR34, UR8, 0x5, UR9 ;  /* 0x0000000508227899 */ /* 0x000fe20008010209 */
[----:B------:R-:W-:Y:S01]  /*3c30*/  IMAD.SHL.U32 R0, R14, 0x40, RZ ;  /* 0x000000400e007824 */ /* 0x000fe200078e00ff */
[----:B---34-:R-:W-:Y:S01]  /*3c40*/  LOP3.LUT R3, R12, R7, RZ, 0x3c, !PT ;  /* 0x000000070c037212 */ /* 0x018fe200078e3cff */
[----:B------:R-:W-:Y:S01]  /*3c50*/  IMAD.SHL.U32 R5, R11, 0x40, RZ ;  /* 0x000000400b057824 */ /* 0x000fe200078e00ff */
[----:B------:R3:W-:Y:S01]  /*3c60*/  STL.64 [R1+0xa8], R8 ;  /* 0x0000a80801007387 */ /* 0x0007e20000100a00 */
[----:B------:R-:W-:Y:S01]  /*3c70*/  IMAD.SHL.U32 R4, R10, 0x8, RZ ;  /* 0x000000080a047824 */ /* 0x000fe200078e00ff */
[----:B------:R-:W-:Y:S01]  /*3c80*/  USHF.L.U32 UR35, UR8, 0x5, URZ ;  /* 0x0000000508237899 */ /* 0x000fe2000800063f */
[----:B------:R-:W-:Y:S01]  /*3c90*/  LOP3.LUT R2, R0, 0x1c0, RZ, 0xc0, !PT ;  /* 0x000001c000027812 */ /* 0x000fe200078ec0ff */
[----:B------:R-:W-:Y:S01]  /*3ca0*/  UIMAD UR6, UR34, UR18, URZ ;  /* 0x00000012220672a4 */ /* 0x000fe2000f8e023f */
[----:B------:R-:W-:Y:S01]  /*3cb0*/  IMAD R0, R10, 0x200, R3 ;  /* 0x000002000a007824 */ /* 0x000fe200078e0203 */
[----:B------:R-:W-:Y:S01]  /*3cc0*/  LOP3.LUT R90, R5, 0xfffffe00, RZ, 0xc0, !PT ;  /* 0xfffffe00055a7812 */ /* 0x000fe200078ec0ff */
[----:B------:R-:W-:Y:S01]  /*3cd0*/  BSSY B0, `(.L_x_2559) ;  /* 0x0000023000007945 */ /* 0x000fe20003800000 */
[----:B------:R-:W-:Y:S01]  /*3ce0*/  LOP3.LUT R3, R2, 0x8, R4, 0xf8, !PT ;  /* 0x0000000802037812 */ /* 0x000fe200078ef804 */
[----:B------:R-:W-:Y:S01]  /*3cf0*/  UIMAD UR6, UR36, UR35, UR6 ;  /* 0x00000023240672a4 */ /* 0x000fe2000f8e0206 */
[----:B------:R-:W-:Y:S01]  /*3d00*/  IMAD.WIDE.U32 R4, R13, UR35, R8 ;  /* 0x000000230d047c25 */ /* 0x000fe2000f8e0008 */
[----:B------:R-:W-:-:S02]  /*3d10*/  SHF.R.S32.HI R95, RZ, 0x5, R92 ;  /* 0x00000005ff5f7819 */ /* 0x000fc4000001145c */
[----:B------:R-:W-:Y:S02]  /*3d20*/  SHF.R.U32.HI R2, RZ, 0x3, R2 ;  /* 0x00000003ff027819 */ /* 0x000fe40000011602 */
[----:B------:R-:W-:Y:S01]  /*3d30*/  IADD3 R6, R5, UR6, RZ ;  /* 0x0000000605067c10 */ /* 0x000fe2000fffe0ff */
[----:B------:R-:W-:Y:S01]  /*3d40*/  IMAD R7, R95, 0x400, R90 ;  /* 0x000004005f077824 */ /* 0x000fe200078e025a */
[----:B------:R-:W-:-:S04]  /*3d50*/  DEPBAR.LE SB0, 0x0 ;  /* 0x000080000000791a */ /* 0x000fc80000000000 */
[----:B------:R-:W-:Y:S01]  /*3d60*/  BAR.SYNC.DEFER_BLOCKING 0x0 ;  /* 0x0000000000007b1d */ /* 0x000fe20000010000 */
[----:B------:R-:W-:Y:S02]  /*3d70*/  LOP3.LUT R89, R3, R2, RZ, 0x3c, !PT ;  /* 0x0000000203597212 */ /* 0x000fe400078e3cff */
[----:B------:R-:W-:-:S03]  /*3d80*/  LEA R91, R95, UR27, 0x4 ;  /* 0x0000001b5f5b7c11 */ /* 0x000fc6000f8e20ff */
[----:B------:R3:W-:Y:S04]  /*3d90*/  @P5 STS.128 [R210+0xa000], RZ ;  /* 0x00a000ffd2005388 */ /* 0x0007e80000000c00 */
[----:B------:R3:W-:Y:S01]  /*3da0*/  @P5 STS.128 [R210+0xb000], RZ ;  /* 0x00b000ffd2005388 */ /* 0x0007e20000000c00 */
[----:B------:R-:W-:Y:S05]  /*3db0*/  @P5 BRA `(.L_x_2560) ;  /* 0x0000000000505947 */ /* 0x000fea0003800000 */
[----:B------:R-:W-:Y:S02]  /*3dc0*/  ULDC UR6, c[0x0][0x2d0] ;  /* 0x0000b40000067ab9 */ /* 0x000fe40000000800 */
[----:B------:R-:W-:Y:S02]  /*3dd0*/  ISETP.GE.AND P1, PT, R136, UR6, PT ;  /* 0x0000000688007c0c */ /* 0x000fe4000bf26270 */
[----:B------:R-:W-:-:S11]  /*3de0*/  ISETP.GE.AND P0, PT, R98, UR6, PT ;  /* 0x0000000662007c0c */ /* 0x000fd6000bf06270 */
[----:B------:R-:W4:Y:S01]  /*3df0*/  @!P1 LDC.64 R2, c[0x0][0x220] ;  /* 0x00008800ff029b82 */ /* 0x000f220000000a00 */
[----:B------:R1:W-:Y:S01]  /*3e00*/  @P1 STS.128 [R210+0xa000], RZ ;  /* 0x00a000ffd2001388 */ /* 0x0003e20000000c00 */
[----:B----4-:R-:W-:-:S04]  /*3e10*/  @!P1 LEA R2, P2, R4, R2, 0x1 ;  /* 0x0000000204029211 */ /* 0x010fc800078408ff */
        /* <DEDUP_REMOVED lines=14> */
.L_x_2560:
[----:B------:R-:W-:Y:S05]  /*3f00*/  BSYNC B0 ;  /* 0x0000000000007941 */ /* 0x000fea0003800000 */
.L_x_2559:
[----:B------:R2:W-:Y:S01]  /*3f10*/  @P3 STS.128 [R210+0xa800], RZ ;  /* 0x00a800ffd2003388 */ /* 0x0005e20000000c00 */
[----:B------:R-:W-:Y:S01]  /*3f20*/  UIADD3 UR37, UR26, 0x1, -UR16 ;  /* 0x000000011a257890 */ /* 0x000fe2000fffe810 */
[----:B-1--4-:R-:W-:Y:S01]  /*3f30*/  IMAD.IADD R2, R89, 0x1, R7 ;  /* 0x0000000159027824 */ /* 0x012fe200078e0207 */
[----:B------:R-:W-:Y:S01]  /*3f40*/  R2P PR, R14, 0x6 ;  /* 0x000000060e007804 */ /* 0x000fe20000000000 */
[----:B------:R2:W-:Y:S01]  /*3f50*/  @P3 STS.128 [R210+0xb800], RZ ;  /* 0x00b800ffd2003388 */ /* 0x0005e20000000c00 */
[----:B------:R-:W-:Y:S01]  /*3f60*/  IMAD.MOV.U32 R3, RZ, RZ, 0x10 ;  /* 0x00000010ff037424 */ /* 0x000fe200078e00ff */
[----:B------:R-:W-:Y:S01]  /*3f70*/  UIADD3 UR36, UR26, -UR22, -UR16 ;  /* 0x800000161a247290 */ /* 0x000fe2000fffe810 */
[----:B------:R-:W-:Y:S01]  /*3f80*/  IMAD.MOV.U32 R7, RZ, RZ, 0x20 ;  /* 0x00000020ff077424 */ /* 0x000fe200078e00ff */
[----:B------:R-:W-:Y:S01]  /*3f90*/  USHF.L.U64.HI UR17, UR8, 0x4, UR9 ;  /* 0x0000000408117899 */ /* 0x000fe20008010209 */
[----:B------:R-:W-:Y:S01]  /*3fa0*/  BSSY B0, `(.L_x_2561) ;  /* 0x000001e000007945 */ /* 0x000fe20003800000 */
[----:B------:R-:W-:Y:S01]  /*3fb0*/  USHF.L.U32 UR22, UR8, 0x4, URZ ;  /* 0x0000000408167899 */ /* 0x000fe2000800063f */
[----:B------:R-:W-:Y:S01]  /*3fc0*/  LEA R191, R2, UR4, 0x1 ;  /* 0x0000000402bf7c11 */ /* 0x000fe2000f8e08ff */
[----:B------:R-:W-:Y:S01]  /*3fd0*/  UIADD3 UR37, UR37, UR21, URZ ;  /* 0x0000001525257290 */ /* 0x000fe2000fffe03f */
[----:B------:R-:W-:-:S02]  /*3fe0*/  LEA R189, R0, UR4, 0x1 ;  /* 0x0000000400bd7c11 */ /* 0x000fc4000f8e08ff */
[----:B------:R-:W-:Y:S02]  /*3ff0*/  SEL R3, R3, 0xfffffff0, !P1 ;  /* 0xfffffff003037807 */ /* 0x000fe40004800000 */
[----:B------:R-:W-:Y:S01]  /*4000*/  SEL R2, R7, 0xffffffe0, !P2 ;  /* 0xffffffe007027807 */ /* 0x000fe20005000000 */
[----:B------:R-:W-:Y:S06]  /*4010*/  @P3 BRA `(.L_x_2562) ;  /* 0x0000000000583947 */ /* 0x000fec0003800000 */
[----:B------:R-:W-:Y:S01]  /*4020*/  ULDC UR6, c[0x0][0x2d0] ;  /* 0x0000b40000067ab9 */ /* 0x000fe20000000800 */
[----:B------:R-:W-:Y:S02]  /*4030*/  IADD3 R0, P2, R4, UR22, RZ ;  /* 0x0000001604007c10 */ /* 0x000fe4000ff5e0ff */
[----:B------:R-:W-:Y:S02]  /*4040*/  ISETP.GE.AND P1, PT, R136, UR6, PT ;  /* 0x0000000688007c0c */ /* 0x000fe4000bf26270 */
[----:B------:R-:W-:Y:S02]  /*4050*/  ISETP.GE.AND P0, PT, R98, UR6, PT ;  /* 0x0000000662007c0c */ /* 0x000fe4000bf06270 */
[----:B------:R-:W-:-:S09]  /*4060*/  IADD3.X R6, R6, UR17, RZ, P2, !PT ;  /* 0x0000001106067c10 */ /* 0x000fd200097fe4ff */
        /* <DEDUP_REMOVED lines=17> */
.L_x_2562:
[----:B------:R-:W-:Y:S05]  /*4180*/  BSYNC B0 ;  /* 0x0000000000007941 */ /* 0x000fea0003800000 */
.L_x_2561:
[----:B--2---:R-:W-:Y:S01]  /*4190*/  LDSM.16.M88.4 R20, [R189+0x8000] ;  /* 0x00800000bd14783b */ /* 0x004fe20000000200 */
[----:B------:R-:W-:Y:S01]  /*41a0*/  R2P PR, R18, 0x6 ;  /* 0x0000000612007804 */ /* 0x000fe20000000000 */
[C---:B------:R-:W-:Y:S01]  /*41b0*/  VIADD R0, R189.reuse, 0x8000 ;  /* 0x00008000bd007836 */ /* 0x040fe20000000000 */
[----:B------:R-:W-:Y:S01]  /*41c0*/  UMOV UR44, UR18 ;  /* 0x00000012002c7c82 */ /* 0x000fe20008000000 */
[----:B-1--4-:R-:W1:Y:S01]  /*41d0*/  LDSM.16.M88.4 R4, [R191+0x2000] ;  /* 0x00200000bf04783b */ /* 0x012e620000000200 */
[----:B------:R-:W-:Y:S01]  /*41e0*/  VIADD R200, R189, 0x8020 ;  /* 0x00008020bdc87836 */ /* 0x000fe20000000000 */
[----:B------:R-:W-:Y:S01]  /*41f0*/  UISETP.GT.AND UP0, UPT, UR44, UR12, UPT ;  /* 0x0000000c2c00728c */ /* 0x000fe2000bf04270 */
[--C-:B------:R-:W-:Y:S01]  /*4200*/  IMAD R193, R3, 0x2, R191.reuse ;  /* 0x0000000203c17824 */ /* 0x100fe200078e02bf */
[----:B------:R-:W2:Y:S01]  /*4210*/  LDSM.16.M88.4 R32, [R189+0x8800] ;  /* 0x00880000bd20783b */ /* 0x000ea20000000200 */
[C---:B------:R-:W-:Y:S01]  /*4220*/  IMAD R199, R2.reuse, 0x2, R191 ;  /* 0x0000000202c77824 */ /* 0x040fe200078e02bf */
[----:B------:R-:W-:Y:S01]  /*4230*/  UIADD3 UR27, UR28, -0x4ab325aa, URZ ;  /* 0xb54cda561c1b7890 */ /* 0x000fe2000fffe03f */
[----:B------:R-:W-:Y:S01]  /*4240*/  IMAD R198, R2, 0x2, R193 ;  /* 0x0000000202c67824 */ /* 0x000fe200078e02c1 */
[----:B------:R-:W4:Y:S01]  /*4250*/  LDSM.16.M88.4 R12, [R191] ;  /* 0x00000000bf0c783b */ /* 0x000f220000000200 */
[----:B------:R-:W-:Y:S01]  /*4260*/  PLOP3.LUT P0, PT, PT, PT, UP0, 0x80, 0x0 ;  /* 0x000000000000781c */ /* 0x000fe20003f0f008 */
[----:B------:R-:W-:Y:S01]  /*4270*/  @P1 VIADD R200, R0, 0xffffffe0 ;  /* 0xffffffe000c81836 */ /* 0x000fe20000000000 */
[----:B------:R-:W-:Y:S01]  /*4280*/  UIADD3 UR21, UR29, 0x646e171e, URZ ;  /* 0x646e171e1d157890 */ /* 0x000fe2000fffe03f */
[----:B---3--:R-:W-:Y:S01]  /*4290*/  LDSM.16.M88.4 R8, [R193+0x2000] ;  /* 0x00200000c108783b */ /* 0x008fe20000000200 */
[----:B------:R-:W-:-:S02]  /*42a0*/  IMAD.MOV.U32 R0, RZ, RZ, 0x40 ;  /* 0x00000040ff007424 */ /* 0x000fc400078e00ff */
[----:B------:R-:W-:Y:S01]  /*42b0*/  IMAD.SHL.U32 R93, R93, 0x2, RZ ;  /* 0x000000025d5d7824 */ /* 0x000fe200078e00ff */
[----:B------:R-:W3:Y:S01]  /*42c0*/  LDSM.16.M88.4 R28, [R200] ;  /* 0x00000000c81c783b */ /* 0x000ee20000000200 */
[----:B------:R-:W-:Y:S01]  /*42d0*/  VIADD R203, R200, 0x800 ;  /* 0x00000800c8cb7836 */ /* 0x000fe20000000000 */
[----:B------:R-:W-:Y:S01]  /*42e0*/  SEL R0, R0, 0xffffffc0, !P2 ;  /* 0xffffffc000007807 */ /* 0x000fe20005000000 */
[C---:B------:R-:W-:Y:S01]  /*42f0*/  VIADD R202, R200.reuse, 0x1000 ;  /* 0x00001000c8ca7836 */ /* 0x040fe20000000000 */
[----:B------:R-:W5:Y:S01]  /*4300*/  LDSM.16.M88.4 R36, [R200+0x800] ;  /* 0x00080000c824783b */ /* 0x000f620000000200 */
[----:B------:R-:W-:Y:S01]  /*4310*/  LOP3.LUT R101, R93, 0x6, RZ, 0xc0, !PT ;  /* 0x000000065d657812 */ /* 0x000fe200078ec0ff */
[----:B------:R-:W-:Y:S02]  /*4320*/  VIADD R201, R200, 0x1800 ;  /* 0x00001800c8c97836 */ /* 0x000fe40000000000 */
[----:B------:R-:W5:Y:S01]  /*4330*/  LDSM.16.M88.4 R16, [R193] ;  /* 0x00000000c110783b */ /* 0x000f620000000200 */
[----:B------:R-:W-:-:S02]  /*4340*/  IMAD.IADD R197, R189, 0x1, R0 ;  /* 0x00000001bdc57824 */ /* 0x000fc400078e0200 */
[----:B------:R-:W-:Y:S01]  /*4350*/  IMAD.IADD R196, R0, 0x1, R200 ;  /* 0x0000000100c47824 */ /* 0x000fe200078e02c8 */
[----:B------:R-:W-:Y:S01]  /*4360*/  LDSM.16.M88.4 R24, [R199] ;  /* 0x00000000c718783b */ /* 0x000fe20000000200 */
[----:B------:R-:W-:-:S03]  /*4370*/  SHF.R.S32.HI R0, RZ, 0x1f, R92 ;  /* 0x0000001fff007819 */ /* 0x000fc6000001145c */
[----:B------:R-:W-:Y:S01]  /*4380*/  LDSM.16.M88.4 R64, [R197+0x8800] ;  /* 0x00880000c540783b */ /* 0x000fe20000000200 */
[----:B------:R-:W-:-:S03]  /*4390*/  LEA.HI R0, R0, R95, RZ, 0x2 ;  /* 0x0000005f00007211 */ /* 0x000fc600078f10ff */
[----:B------:R-:W0:Y:S01]  /*43a0*/  LDGDEPBAR ;  /* 0x00000000000079af */ /* 0x000e220000000000 */
[----:B------:R-:W-:Y:S01]  /*43b0*/  LOP3.LUT R0, R0, 0xffffffc, RZ, 0xc0, !PT ;  /* 0x0ffffffc00007812 */ /* 0x000fe200078ec0ff */
[C---:B-1----:R-:W-:Y:S06]  /*43c0*/  HMMA.16816.F32.BF16 R52, R4.reuse, R20, RZ ;  /* 0x000000140434723c */ /* 0x042fec00000418ff */
[C---:B------:R-:W-:Y:S06]  /*43d0*/  HMMA.16816.F32.BF16 R48, R4.reuse, R22, RZ ;  /* 0x000000160430723c */ /* 0x040fec00000418ff */
[C---:B--2---:R-:W-:Y:S06]  /*43e0*/  HMMA.16816.F32.BF16 R44, R4.reuse, R32, RZ ;  /* 0x00000020042c723c */ /* 0x044fec00000418ff */
[----:B------:R-:W-:Y:S01]  /*43f0*/  HMMA.16816.F32.BF16 R40, R4, R34, RZ ;  /* 0x000000220428723c */ /* 0x000fe200000418ff */
[----:B------:R-:W-:Y:S05]  /*4400*/  LDSM.16.M88.4 R4, [R199+0x2000] ;  /* 0x00200000c704783b */ /* 0x000fea0000000200 */
[C---:B----4-:R-:W-:Y:S06]  /*4410*/  HMMA.16816.F32.BF16 R60, R12.reuse, R20, RZ ;  /* 0x000000140c3c723c */ /* 0x050fec00000418ff */
[C---:B------:R-:W-:Y:S01]  /*4420*/  HMMA.16816.F32.BF16 R56, R12.reuse, R22, RZ ;  /* 0x000000160c38723c */ /* 0x040fe200000418ff */
[----:B------:R-:W1:Y:S05]  /*4430*/  LDSM.16.M88.4 R20, [R197+0x8000] ;  /* 0x00800000c514783b */ /* 0x000e6a0000000200 */
[----:B------:R-:W-:Y:S06]  /*4440*/  HMMA.16816.F32.BF16 R84, R12, R32, RZ ;  /* 0x000000200c54723c */ /* 0x000fec00000418ff */
[----:B---3--:R-:W-:Y:S06]  /*4450*/  HMMA.16816.F32.BF16 R76, R8, R28, R52 ;  /* 0x0000001c084c723c */ /* 0x008fec0000041834 */
[----:B------:R-:W-:Y:S01]  /*4460*/  HMMA.16816.F32.BF16 R80, R12, R34, RZ ;  /* 0x000000220c50723c */ /* 0x000fe200000418ff */
[----:B------:R-:W-:Y:S05]  /*4470*/  LDSM.16.M88.4 R12, [R198] ;  /* 0x00000000c60c783b */ /* 0x000fea0000000200 */
[C---:B------:R-:W-:Y:S01]  /*4480*/  HMMA.16816.F32.BF16 R68, R8.reuse, R30, R48 ;  /* 0x0000001e0844723c */ /* 0x040fe20000041830 */
[----:B------:R-:W-:Y:S05]  /*4490*/  LDSM.16.M88.4 R48, [R196+0x800] ;  /* 0x00080000c430783b */ /* 0x000fea0000000200 */
[C---:B-----5:R-:W-:Y:S06]  /*44a0*/  HMMA.16816.F32.BF16 R72, R8.reuse, R36, R44 ;  /* 0x000000240848723c */ /* 0x060fec000004182c */
[----:B------:R-:W-:Y:S01]  /*44b0*/  HMMA.16816.F32.BF16 R40, R8, R38, R40 ;  /* 0x000000260828723c */ /* 0x000fe20000041828 */
[----:B------:R-:W-:Y:S05]  /*44c0*/  LDSM.16.M88.4 R8, [R198+0x2000] ;  /* 0x00200000c608783b */ /* 0x000fea0000000200 */
[C---:B------:R-:W-:Y:S06]  /*44d0*/  HMMA.16816.F32.BF16 R32, R16.reuse, R28, R60 ;  /* 0x0000001c1020723c */ /* 0x040fec000004183c */
[C---:B------:R-:W-:Y:S01]  /*44e0*/  HMMA.16816.F32.BF16 R44, R16.reuse, R30, R56 ;  /* 0x0000001e102c723c */ /* 0x040fe20000041838 */
[----:B------:R-:W2:Y:S05]  /*44f0*/  LDSM.16.M88.4 R28, [R196] ;  /* 0x00000000c41c783b */ /* 0x000eaa0000000200 */
[----:B------:R-:W-:Y:S06]  /*4500*/  HMMA.16816.F32.BF16 R84, R16, R36, R84 ;  /* 0x000000241054723c */ /* 0x000fec0000041854 */
[----:B-1----:R-:W-:Y:S06]  /*4510*/  HMMA.16816.F32.BF16 R60, R4, R20, R76 ;  /* 0x00000014043c723c */ /* 0x002fec000004184c */
[----:B------:R-:W-:Y:S06]  /*4520*/  HMMA.16816.F32.BF16 R52, R16, R38, R80 ;  /* 0x000000261034723c */ /* 0x000fec0000041850 */
[C---:B------:R-:W-:Y:S01]  /*4530*/  HMMA.16816.F32.BF16 R56, R4.reuse, R22, R68 ;  /* 0x000000160438723c */ /* 0x040fe20000041844 */
[----:B------:R-:W-:Y:S05]  /*4540*/  LDSM.16.M88.4 R68, [R189+0x9800] ;  /* 0x00980000bd44783b */ /* 0x000fea0000000200 */
[C---:B------:R-:W-:Y:S06]  /*4550*/  HMMA.16816.F32.BF16 R72, R4.reuse, R64, R72 ;  /* 0x000000400448723c */ /* 0x040fec0000041848 */
[----:B------:R-:W-:Y:S01]  /*4560*/  HMMA.16816.F32.BF16 R40, R4, R66, R40 ;  /* 0x000000420428723c */ /* 0x000fe20000041828 */
[----:B------:R-:W-:Y:S05]  /*4570*/  LDSM.16.M88.4 R4, [R191+0x6000] ;  /* 0x00600000bf04783b */ /* 0x000fea0000000200 */
[C---:B------:R-:W-:Y:S01]  /*4580*/  HMMA.16816.F32.BF16 R36, R24.reuse, R20, R32 ;  /* 0x000000141824723c */ /* 0x040fe20000041820 */
[----:B------:R-:W1:Y:S05]  /*4590*/  LDSM.16.M88.4 R32, [R189+0x9000] ;  /* 0x00900000bd20783b */ /* 0x000e6a0000000200 */
[C---:B------:R-:W-:Y:S01]  /*45a0*/  HMMA.16816.F32.BF16 R16, R24.reuse, R22, R44 ;  /* 0x000000161810723c */ /* 0x040fe2000004182c */
[----:B------:R-:W3:Y:S05]  /*45b0*/  LDSM.16.M88.4 R20, [R191+0x4000] ;  /* 0x00400000bf14783b */ /* 0x000eea0000000200 */
[----:B------:R-:W-:Y:S06]  /*45c0*/  HMMA.16816.F32.BF16 R80, R24, R64, R84 ;  /* 0x000000401850723c */ /* 0x000fec0000041854 */
[----:B--2---:R-:W-:Y:S06]  /*45d0*/  HMMA.16816.F32.BF16 R44, R8, R28, R60 ;  /* 0x0000001c082c723c */ /* 0x004fec000004183c */
[----:B------:R-:W-:Y:S01]  /*45e0*/  HMMA.16816.F32.BF16 R52, R24, R66, R52 ;  /* 0x000000421834723c */ /* 0x000fe20000041834 */
[----:B------:R-:W-:Y:S05]  /*45f0*/  LDSM.16.M88.4 R24, [R193+0x4000] ;  /* 0x00400000c118783b */ /* 0x000fea0000000200 */
[C---:B------:R-:W-:Y:S06]  /*4600*/  HMMA.16816.F32.BF16 R56, R8.reuse, R30, R56 ;  /* 0x0000001e0838723c */ /* 0x040fec0000041838 */
[C---:B------:R-:W-:Y:S06]  /*4610*/  HMMA.16816.F32.BF16 R76, R8.reuse, R48, R72 ;  /* 0x00000030084c723c */ /* 0x040fec0000041848 */
[----:B------:R-:W-:Y:S01]  /*4620*/  HMMA.16816.F32.BF16 R64, R8, R50, R40 ;  /* 0x000000320840723c */ /* 0x000fe20000041828 */
[----:B------:R-:W-:Y:S05]  /*4630*/  LDSM.16.M88.4 R40, [R200+0x1800] ;  /* 0x00180000c828783b */ /* 0x000fea0000000200 */
[C---:B------:R-:W-:Y:S06]  /*4640*/  HMMA.16816.F32.BF16 R36, R12.reuse, R28, R36 ;  /* 0x0000001c0c24723c */ /* 0x040fec0000041824 */
[C---:B------:R-:W-:Y:S01]  /*4650*/  HMMA.16816.F32.BF16 R8, R12.reuse, R30, R16 ;  /* 0x0000001e0c08723c */ /* 0x040fe20000041810 */
[----:B------:R-:W-:Y:S04]  /*4660*/  LDSM.16.M88.4 R16, [R193+0x6000] ;  /* 0x00600000c110783b */ /* 0x000fe80000000200 */
[----:B------:R-:W2:Y:S01]  /*4670*/  LDSM.16.M88.4 R28, [R200+0x1000] ;  /* 0x00100000c81c783b */ /* 0x000ea20000000200 */
[----:B------:R-:W-:Y:S06]  /*4680*/  HMMA.16816.F32.BF16 R80, R12, R48, R80 ;  /* 0x000000300c50723c */ /* 0x000fec0000041850 */
[----:B-1----:R-:W-:Y:S06]  /*4690*/  HMMA.16816.F32.BF16 R60, R4, R32, R44 ;  /* 0x00000020043c723c */ /* 0x002fec000004182c */
[----:B------:R-:W-:Y:S01]  /*46a0*/  HMMA.16816.F32.BF16 R72, R12, R50, R52 ;  /* 0x000000320c48723c */ /* 0x000fe20000041834 */
[----:B------:R-:W-:Y:S05]  /*46b0*/  LDSM.16.M88.4 R12, [R199+0x4000] ;  /* 0x00400000c70c783b */ /* 0x000fea0000000200 */
[C---:B------:R-:W-:Y:S06]  /*46c0*/  HMMA.16816.F32.BF16 R56, R4.reuse, R34, R56 ;  /* 0x000000220438723c */ /* 0x040fec0000041838 */
[C---:B------:R-:W-:Y:S06]  /*46d0*/  HMMA.16816.F32.BF16 R52, R4.reuse, R68, R76 ;  /* 0x000000440434723c */ /* 0x040fec000004184c */
[----:B------:R-:W-:Y:S06]  /*46e0*/  HMMA.16816.F32.BF16 R48, R4, R70, R64 ;  /* 0x000000460430723c */ /* 0x000fec0000041840 */
[C---:B---3--:R-:W-:Y:S01]  /*46f0*/  HMMA.16816.F32.BF16 R44, R20.reuse, R32, R36 ;  /* 0x00000020142c723c */ /* 0x048fe20000041824 */
[----:B------:R-:W-:Y:S05]  /*4700*/  LDSM.16.M88.4 R36, [R197+0x9000] ;  /* 0x00900000c524783b */ /* 0x000fea0000000200 */
[C---:B------:R-:W-:Y:S01]  /*4710*/  HMMA.16816.F32.BF16 R4, R20.reuse, R34, R8 ;  /* 0x000000221404723c */ /* 0x040fe20000041808 */
[----:B------:R-:W1:Y:S04]  /*4720*/  LDSM.16.M88.4 R8, [R199+0x6000] ;  /* 0x00600000c708783b */ /* 0x000e680000000200 */
[----:B------:R-:W3:Y:S01]  /*4730*/  LDSM.16.M88.4 R32, [R197+0x9800] ;  /* 0x00980000c520783b */ /* 0x000ee20000000200 */
        /* <DEDUP_REMOVED lines=10> */
[----:B------:R-:W2:Y:S04]  /*47e0*/  LDSM.16.M88.4 R4, [R198+0x6000] ;  /* 0x00600000c604783b */ /* 0x000ea80000000200 */
[----:B------:R-:W4:Y:S01]  /*47f0*/  LDSM.16.M88.4 R28, [R196+0x1800] ;  /* 0x00180000c41c783b */ /* 0x000f220000000200 */
[----:B------:R-:W-:Y:S01]  /*4800*/  HMMA.16816.F32.BF16 R48, R24, R40, R76 ;  /* 0x000000281830723c */ /* 0x000fe2000004184c */
[----:B------:R-:W-:-:S05]  /*4810*/  DEPBAR.LE SB0, 0x0 ;  /* 0x000080000000791a */ /* 0x000fca0000000000 */
[----:B------:R-:W-:Y:S06]  /*4820*/  HMMA.16816.F32.BF16 R40, R24, R42, R72 ;  /* 0x0000002a1828723c */ /* 0x000fec0000041848 */
[C---:B-1----:R-:W-:Y:S06]  /*4830*/  HMMA.16816.F32.BF16 R64, R8.reuse, R36, R64 ;  /* 0x000000240840723c */ /* 0x042fec0000041840 */
[C---:B------:R-:W-:Y:S06]  /*4840*/  HMMA.16816.F32.BF16 R60, R8.reuse, R38, R60 ;  /* 0x00000026083c723c */ /* 0x040fec000004183c */
[C---:B---3--:R-:W-:Y:S06]  /*4850*/  HMMA.16816.F32.BF16 R56, R8.reuse, R32, R56 ;  /* 0x000000200838723c */ /* 0x048fec0000041838 */
[----:B------:R-:W-:Y:S06]  /*4860*/  HMMA.16816.F32.BF16 R24, R8, R34, R68 ;  /* 0x000000220818723c */ /* 0x000fec0000041844 */
[C---:B------:R-:W-:Y:S06]  /*4870*/  HMMA.16816.F32.BF16 R8, R12.reuse, R36, R52 ;  /* 0x000000240c08723c */ /* 0x040fec0000041834 */
[C---:B------:R-:W-:Y:S06]  /*4880*/  HMMA.16816.F32.BF16 R36, R12.reuse, R38, R44 ;  /* 0x000000260c24723c */ /* 0x040fec000004182c */
[C---:B------:R-:W-:Y:S06]  /*4890*/  HMMA.16816.F32.BF16 R44, R12.reuse, R32, R48 ;  /* 0x000000200c2c723c */ /* 0x040fec0000041830 */
[----:B------:R-:W-:Y:S06]  /*48a0*/  HMMA.16816.F32.BF16 R12, R12, R34, R40 ;  /* 0x000000220c0c723c */ /* 0x000fec0000041828 */
[C---:B--2---:R-:W-:Y:S06]  /*48b0*/  HMMA.16816.F32.BF16 R64, R4.reuse, R20, R64 ;  /* 0x000000140440723c */ /* 0x044fec0000041840 */
[C---:B------:R-:W-:Y:S06]  /*48c0*/  HMMA.16816.F32.BF16 R60, R4.reuse, R22, R60 ;  /* 0x00000016043c723c */ /* 0x040fec000004183c */
[C---:B----4-:R-:W-:Y:S06]  /*48d0*/  HMMA.16816.F32.BF16 R56, R4.reuse, R28, R56 ;  /* 0x0000001c0438723c */ /* 0x050fec0000041838 */
[----:B------:R-:W-:Y:S06]  /*48e0*/  HMMA.16816.F32.BF16 R32, R4, R30, R24 ;  /* 0x0000001e0420723c */ /* 0x000fec0000041818 */
[----:B------:R-:W-:Y:S01]  /*48f0*/  HMMA.16816.F32.BF16 R24, R16, R20, R8 ;  /* 0x000000141018723c */ /* 0x000fe20000041808 */
[----:B------:R-:W-:Y:S01]  /*4900*/  IMAD.U32 R5, RZ, RZ, UR15 ;  /* 0x0000000fff057e24 */ /* 0x000fe2000f8e00ff */
[----:B------:R-:W-:-:S03]  /*4910*/  SHF.R.S32.HI R4, RZ, 0x1f, R88 ;  /* 0x0000001fff047819 */ /* 0x000fc60000011458 */
[----:B------:R-:W-:Y:S01]  /*4920*/  IMAD R100, R5, 0x8, R95 ;  /* 0x0000000805647824 */ /* 0x000fe200078e025f */
[----:B------:R-:W-:Y:S01]  /*4930*/  IADD3 R5, R95, -R0, RZ ;  /* 0x800000005f057210 */ /* 0x000fe20007ffe0ff */
[C---:B------:R-:W-:Y:S01]  /*4940*/  HMMA.16816.F32.BF16 R36, R16.reuse, R22, R36 ;  /* 0x000000161024723c */ /* 0x040fe20000041824 */
[----:B------:R-:W-:Y:S02]  /*4950*/  LEA.HI R20, R4, R88, RZ, 0x2 ;  /* 0x0000005804147211 */ /* 0x000fe400078f10ff */
[----:B------:R1:W-:Y:S02]  /*4960*/  STL [R1+0x60], R100 ;  /* 0x0000606401007387 */ /* 0x0003e40000100800 */
[----:B------:R-:W-:Y:S01]  /*4970*/  SHF.R.S32.HI R4, RZ, 0x2, R20 ;  /* 0x00000002ff047819 */ /* 0x000fe20000011414 */
[----:B------:R-:W-:Y:S04]  /*4980*/  HMMA.16816.F32.BF16 R44, R16, R28, R44 ;  /* 0x0000001c102c723c */ /* 0x000fe8000004182c */
[----:B------:R-:W-:-:S02]  /*4990*/  IMAD R21, R5, 0x10, R4 ;  /* 0x0000001005157824 */ /* 0x000fc400078e0204 */
[----:B------:R-:W-:Y:S01]  /*49a0*/  IMAD.IADD R0, R4, 0x1, R91 ;  /* 0x0000000104007824 */ /* 0x000fe200078e025b */
[----:B------:R-:W-:Y:S01]  /*49b0*/  HMMA.16816.F32.BF16 R16, R16, R30, R12 ;  /* 0x0000001e1010723c */ /* 0x000fe2000004180c */
[----:B------:R-:W-:Y:S02]  /*49c0*/  IMAD.U32 R5, RZ, RZ, UR26 ;  /* 0x0000001aff057e24 */ /* 0x000fe4000f8e00ff */
[----:B------:R-:W-:Y:S01]  /*49d0*/  IMAD.U32 R4, RZ, RZ, UR37 ;  /* 0x00000025ff047e24 */ /* 0x000fe2000f8e00ff */
[C---:B------:R-:W-:Y:S01]  /*49e0*/  IADD3 R7, R0.reuse, 0x40, RZ ;  /* 0x0000004000077810 */ /* 0x040fe20007ffe0ff */
[C---:B------:R-:W-:Y:S01]  /*49f0*/  VIADD R6, R0.reuse, 0x8 ;  /* 0x0000000800067836 */ /* 0x040fe20000000000 */
[C---:B------:R-:W-:Y:S01]  /*4a00*/  VIADDMNMX R223, R0.reuse, UR37, R5, PT ;  /* 0x0000002500df7c46 */ /* 0x040fe2000b800105 */
[----:B------:R-:W-:Y:S01]  /*4a10*/  VIADD R8, R0, 0x48 ;  /* 0x0000004800087836 */ /* 0x000fe20000000000 */
[C-C-:B------:R-:W-:Y:S02]  /*4a20*/  IADD3 R5, R4.reuse, 0x8, R0.reuse ;  /* 0x0000000804057810 */ /* 0x140fe40007ffe000 */
[----:B------:R-:W-:-:S02]  /*4a30*/  IADD3 R9, R4, 0x40, R0 ;  /* 0x0000004004097810 */ /* 0x000fc40007ffe000 */
[----:B------:R-:W-:Y:S02]  /*4a40*/  IADD3 R4, R4, 0x48, R0 ;  /* 0x0000004804047810 */ /* 0x000fe40007ffe000 */
[----:B------:R-:W-:Y:S02]  /*4a50*/  VIADDMNMX R219, R0, UR36, RZ, !PT ;  /* 0x0000002400db7c46 */ /* 0x000fe4000f8001ff */
[----:B------:R-:W-:Y:S02]  /*4a60*/  VIADDMNMX R218, R6, UR36, RZ, !PT ;  /* 0x0000002406da7c46 */ /* 0x000fe4000f8001ff */
[----:B------:R-:W-:Y:S02]  /*4a70*/  VIADDMNMX R217, R7, UR36, RZ, !PT ;  /* 0x0000002407d97c46 */ /* 0x000fe4000f8001ff */
[----:B------:R-:W-:Y:S02]  /*4a80*/  VIADDMNMX R216, R8, UR36, RZ, !PT ;  /* 0x0000002408d87c46 */ /* 0x000fe4000f8001ff */
[----:B------:R-:W-:-:S02]  /*4a90*/  VIMNMX R222, R5, UR26, PT ;  /* 0x0000001a05de7c48 */ /* 0x000fc4000bfe0100 */
[----:B------:R-:W-:Y:S02]  /*4aa0*/  VIMNMX R221, R9, UR26, PT ;  /* 0x0000001a09dd7c48 */ /* 0x000fe4000bfe0100 */
[----:B------:R-:W-:Y:S01]  /*4ab0*/  VIMNMX R220, R4, UR26, PT ;  /* 0x0000001a04dc7c48 */ /* 0x000fe2000bfe0100 */
[----:B------:R-:W-:Y:S06]  /*4ac0*/  BAR.SYNC.DEFER_BLOCKING 0x0 ;  /* 0x0000000000007b1d */ /* 0x000fec0000010000 */
[----:B-1----:R-:W-:Y:S05]  /*4ad0*/  @!P0 BRA `(.L_x_2563) ;  /* 0x0000000000c08947 */ /* 0x002fea0003800000 */
[----:B------:R-:W-:Y:S01]  /*4ae0*/  ULDC UR6, c[0x0][0x2d0] ;  /* 0x0000b40000067ab9 */ /* 0x000fe20000000800 */
[----:B------:R-:W-:Y:S01]  /*4af0*/  UIADD3 UR26, UR19, -0x2, URZ ;  /* 0xfffffffe131a7890 */ /* 0x000fe2000fffe03f */
[----:B------:R-:W-:Y:S01]  /*4b00*/  ISETP.GE.AND P3, PT, R136, UR6, PT ;  /* 0x0000000688007c0c */ /* 0x000fe2000bf66270 */
[----:B------:R-:W-:Y:S01]  /*4b10*/  BSSY B0, `(.L_x_2564) ;  /* 0x000002b000007945 */ /* 0x000fe20003800000 */
[----:B------:R-:W-:Y:S01]  /*4b20*/  ISETP.GE.AND P2, PT, R98, UR6, PT ;  /* 0x0000000662007c0c */ /* 0x000fe2000bf46270 */
[----:B------:R-:W-:Y:S02]  /*4b30*/  USHF.R.S32.HI UR7, URZ, 0x1f, UR26 ;  /* 0x0000001f3f077899 */ /* 0x000fe4000801141a */
[----:B------:R-:W-:Y:S01]  /*4b40*/  UIMAD UR6, UR30, UR26, URZ ;  /* 0x0000001a1e0672a4 */ /* 0x000fe2000f8e023f */
[----:B------:R-:W-:-:S03]  /*4b50*/  IMAD.U32 R0, RZ, RZ, UR26 ;  /* 0x0000001aff007e24 */ /* 0x000fc6000f8e00ff */
[----:B------:R-:W-:Y:S01]  /*4b60*/  UIMAD UR6, UR7, UR31, UR6 ;  /* 0x0000001f070672a4 */ /* 0x000fe2000f8e0206 */
[----:B------:R-:W-:-:S03]  /*4b70*/  IMAD.WIDE.U32 R4, R0, UR31, R96 ;  /* 0x0000001f00047c25 */ /* 0x000fc6000f8e0060 */
[----:B------:R-:W1:Y:S01]  /*4b80*/  @!P3 LDC.64 R6, c[0x0][0x218] ;  /* 0x00008600ff06bb82 */ /* 0x000e620000000a00 */
[----:B------:R2:W-:Y:S01]  /*4b90*/  @P3 STS.128 [R210+0x8000], RZ ;  /* 0x008000ffd2003388 */ /* 0x0005e20000000c00 */
[----:B------:R-:W-:Y:S01]  /*4ba0*/  VIADD R5, R5, UR6 ;  /* 0x0000000605057c36 */ /* 0x000fe20008000000 */
[----:B------:R-:W-:-:S04]  /*4bb0*/  IADD3 R0, P4, R4, UR33, RZ ;  /* 0x0000002104007c10 */ /* 0x000fc8000ff9e0ff */
        /* <DEDUP_REMOVED lines=32> */
.L_x_2565:
[----:B------:R-:W-:Y:S05]  /*4dc0*/  BSYNC B0 ;  /* 0x0000000000007941 */ /* 0x000fea0003800000 */
.L_x_2564:
[----:B------:R-:W0:Y:S02]  /*4dd0*/  LDGDEPBAR ;  /* 0x00000000000079af */ /* 0x000e240000000000 */
.L_x_2563:
[----:B-1----:R-:W-:Y:S01]  /*4de0*/  IMAD.U32 R4, RZ, RZ, UR18 ;  /* 0x00000012ff047e24 */ /* 0x002fe2000f8e00ff */
[----:B------:R-:W-:Y:S01]  /*4df0*/  LOP3.LUT R0, R20, 0x7ffffffc, RZ, 0xc0, !PT ;  /* 0x7ffffffc14007812 */ /* 0x000fe200078ec0ff */
[----:B------:R-:W-:Y:S01]  /*4e00*/  ULOP3.LUT UR6, UR44, UR29, URZ, 0x3c, !UPT ;  /* 0x0000001d2c067292 */ /* 0x000fe2000f8e3c3f */
[----:B------:R-:W-:Y:S01]  /*4e10*/  IMAD.WIDE.U32 R22, R102, -0x2daee0ad, RZ ;  /* 0xd2511f5366167825 */ /* 0x000fe200078e00ff */
[----:B------:R-:W-:Y:S01]  /*4e20*/  UIADD3 UR26, UR28, -0x61c88647, URZ ;  /* 0x9e3779b91c1a7890 */ /* 0x000fe2000fffe03f */
[----:B------:R-:W-:Y:S01]  /*4e30*/  LOP3.LUT R28, R94, UR28, RZ, 0x3c, !PT ;  /* 0x0000001c5e1c7c12 */ /* 0x000fe2000f8e3cff */
[----:B------:R-:W-:Y:S01]  /*4e40*/  UIADD3 UR45, UR29, -0x4498517b, URZ ;  /* 0xbb67ae851d2d7890 */ /* 0x000fe2000fffe03f */
[----:B------:R-:W-:Y:S01]  /*4e50*/  IMAD R4, R4, 0x20, R101 ;  /* 0x0000002004047824 */ /* 0x000fe200078e0265 */
[----:B------:R-:W-:Y:S01]  /*4e60*/  UIADD3 UR41, UR29, 0x76cf5d0a, URZ ;  /* 0x76cf5d0a1d297890 */ /* 0x000fe2000fffe03f */
[----:B--2---:R-:W-:Y:S01]  /*4e70*/  IMAD.IADD R6, R88, 0x1, -R0 ;  /* 0x0000000158067824 */ /* 0x004fe200078e0a00 */
[----:B------:R-:W-:Y:S01]  /*4e80*/  LOP3.LUT R0, R23, UR6, RZ, 0x3c, !PT ;  /* 0x0000000617007c12 */ /* 0x000fe2000f8e3cff */
[C---:B------:R-:W-:Y:S01]  /*4e90*/  VIADD R5, R4.reuse, 0x1 ;  /* 0x0000000104057836 */ /* 0x040fe20000000000 */
[-C--:B------:R-:W-:Y:S01]  /*4ea0*/  ISETP.GE.AND P6, PT, R4, R223.reuse, PT ;  /* 0x000000df0400720c */ /* 0x080fe20003fc6270 */
[----:B------:R-:W-:Y:S01]  /*4eb0*/  IMAD.SHL.U32 R6, R6, 0x2, RZ ;  /* 0x0000000206067824 */ /* 0x000fe200078e00ff */
[-C--:B------:R-:W-:Y:S01]  /*4ec0*/  ISETP.GE.AND P4, PT, R4, R222.reuse, PT ;  /* 0x000000de0400720c */ /* 0x080fe20003f86270 */
[----:B------:R-:W-:Y:S01]  /*4ed0*/  VIADD R9, R100, 0x4 ;  /* 0x0000000464097836 */ /* 0x000fe20000000000 */
[----:B------:R-:W-:Y:S01]  /*4ee0*/  ISETP.GE.AND P5, PT, R5, R223, PT ;  /* 0x000000df0500720c */ /* 0x000fe20003fa6270 */
[----:B------:R-:W-:Y:S01]  /*4ef0*/  IMAD R111, R21, UR20, R6 ;  /* 0x00000014156f7c24 */ /* 0x000fe2000f8e0206 */
[C---:B------:R-:W-:Y:S01]  /*4f00*/  ISETP.GE.AND P3, PT, R5.reuse, R222, PT ;  /* 0x000000de0500720c */ /* 0x040fe20003f66270 */
[----:B------:R-:W-:Y:S01]  /*4f10*/  VIADD R6, R4, 0x8 ;  /* 0x0000000804067836 */ /* 0x000fe20000000000 */
[C---:B------:R-:W-:Y:S01]  /*4f20*/  ISETP.GE.AND P2, PT, R5.reuse, R221, PT ;  /* 0x000000dd0500720c */ /* 0x040fe20003f46270 */
[----:B------:R-:W-:Y:S01]  /*4f30*/  IMAD.WIDE.U32 R78, R100, -0x326172a9, RZ ;  /* 0xcd9e8d57644e7825 */ /* 0x000fe200078e00ff */
[C---:B------:R-:W-:Y:S01]  /*4f40*/  ISETP.GE.AND P1, PT, R5.reuse, R220, PT ;  /* 0x000000dc0500720c */ /* 0x040fe20003f26270 */
[----:B------:R-:W-:Y:S01]  /*4f50*/  UIADD3 UR40, UR28, -0x255992d5, URZ ;  /* 0xdaa66d2b1c287890 */ /* 0x000fe2000fffe03f */
[----:B------:R-:W-:Y:S01]  /*4f60*/  ISETP.LT.OR P5, PT, R5, R219, P5 ;  /* 0x000000db0500720c */ /* 0x000fe20002fa1670 */
[----:B------:R-:W-:Y:S01]  /*4f70*/  IMAD.WIDE.U32 R10, R9, -0x326172a9, RZ ;  /* 0xcd9e8d57090a7825 */ /* 0x000fe200078e00ff */
[C---:B------:R-:W-:Y:S01]  /*4f80*/  ISETP.LT.OR P3, PT, R5.reuse, R218, P3 ;  /* 0x000000da0500720c */ /* 0x040fe20001f61670 */
[----:B------:R-:W-:Y:S01]  /*4f90*/  UIADD3 UR42, UR28, 0x3c6ef372, URZ ;  /* 0x3c6ef3721c2a7890 */ /* 0x000fe2000fffe03f */
[C---:B------:R-:W-:Y:S01]  /*4fa0*/  ISETP.LT.OR P2, PT, R5.reuse, R217, P2 ;  /* 0x000000d90500720c */ /* 0x040fe20001741670 */
[----:B------:R-:W-:Y:S01]  /*4fb0*/  IMAD.WIDE.U32 R12, R0, -0x326172a9, RZ ;  /* 0xcd9e8d57000c7825 */ /* 0x000fe200078e00ff */
[----:B------:R-:W-:Y:S01]  /*4fc0*/  ISETP.LT.OR P1, PT, R5, R216, P1 ;  /* 0x000000d80500720c */ /* 0x000fe20000f21670 */
[----:B------:R-:W-:Y:S01]  /*4fd0*/  STL.64 [R1+0x18], R22 ;  /* 0x0000181601007387 */ /* 0x000fe20000100a00 */
[C---:B------:R-:W-:Y:S01]  /*4fe0*/  ISETP.LT.OR P6, PT, R4.reuse, R219, P6 ;  /* 0x000000db0400720c */ /* 0x040fe200037c1670 */
[----:B------:R-:W-:Y:S01]  /*4ff0*/  VIADD R5, R4, 0x9 ;  /* 0x0000000904057836 */ /* 0x000fe20000000000 */
[----:B------:R-:W-:Y:S01]  /*5000*/  FSEL R41, R25, -INF , !P5 ;  /* 0xff80000019297808 */ /* 0x000fe20006800000 */
[----:B------:R1:W-:Y:S01]  /*5010*/  STL [R1+0x64], R28 ;  /* 0x0000641c01007387 */ /* 0x0003e20000100800 */
[----:B------:R-:W-:Y:S01]  /*5020*/  FSEL R40, R24, -INF , !P6 ;  /* 0xff80000018287808 */ /* 0x000fe20007000000 */
[----:B------:R-:W-:Y:S01]  /*5030*/  UIADD3 UR39, UR29, 0x32370b8f, URZ ;  /* 0x32370b8f1d277890 */ /* 0x000fe2000fffe03f */
[----:B------:R-:W-:Y:S01]  /*5040*/  FSEL R49, R27, -INF , !P3 ;  /* 0xff8000001b317808 */ /* 0x000fe20005800000 */
[----:B------:R-:W-:Y:S01]  /*5050*/  STL.64 [R1+0x90], R78 ;  /* 0x0000904e01007387 */ /* 0x000fe20000100a00 */
[----:B------:R-:W-:Y:S01]  /*5060*/  FSEL R67, R67, -INF , !P1 ;  /* 0xff80000043437808 */ /* 0x000fe20004800000 */
[----:B------:R-:W-:Y:S01]  /*5070*/  UIADD3 UR37, UR29, -0x126145ec, URZ ;  /* 0xed9eba141d257890 */ /* 0x000fe2000fffe03f */
[C---:B------:R-:W-:Y:S01]  /*5080*/  ISETP.GE.AND P6, PT, R4.reuse, R221, PT ;  /* 0x000000dd0400720c */ /* 0x040fe20003fc6270 */
[----:B------:R-:W-:Y:S01]  /*5090*/  UIADD3 UR38, UR28, 0x78dde6e4, URZ ;  /* 0x78dde6e41c267890 */ /* 0x000fe2000fffe03f */
[----:B------:R-:W-:Y:S01]  /*50a0*/  ISETP.GE.AND P5, PT, R4, R220, PT ;  /* 0x000000dc0400720c */ /* 0x000fe20003fa6270 */
[----:B------:R-:W-:Y:S01]  /*50b0*/  UIADD3 UR18, UR29, -0x56f99767, URZ ;  /* 0xa90668991d127890 */ /* 0x000fe2000fffe03f */
[-C--:B------:R-:W-:Y:S01]  /*50c0*/  ISETP.GE.AND P3, PT, R6, R223.reuse, PT ;  /* 0x000000df0600720c */ /* 0x080fe20003f66270 */
[----:B------:R-:W-:Y:S01]  /*50d0*/  UIADD3 UR36, UR28, 0x1715609d, URZ ;  /* 0x1715609d1c247890 */ /* 0x000fe2000fffe03f */
[----:B------:R-:W-:Y:S01]  /*50e0*/  ISETP.GE.AND P1, PT, R5, R223, PT ;  /* 0x000000df0500720c */ /* 0x000fe20003f26270 */
[----:B------:R-:W-:Y:S01]  /*50f0*/  ULDC UR43, c[0x0][0x2ec] ;  /* 0x0000bb00002b7ab9 */ /* 0x000fe20000000800 */
[----:B------:R-:W-:Y:S01]  /*5100*/  ISETP.LT.OR P4, PT, R4, R218, P4 ;  /* 0x000000da0400720c */ /* 0x000fe20002781670 */
[----:B------:R-:W-:Y:S01]  /*5110*/  IMAD.IADD R0, R90, 0x1, R89 ;  /* 0x000000015a007824 */ /* 0x000fe200078e0259 */
[C---:B------:R-:W-:Y:S01]  /*5120*/  ISETP.LT.OR P6, PT, R4.reuse, R217, P6 ;  /* 0x000000d90400720c */ /* 0x040fe200037c1670 */
[----:B------:R-:W-:Y:S01]  /*5130*/  ULDC.64 UR6, c[0x0][0x2a8] ;  /* 0x0000aa0000067ab9 */ /* 0x000fe20000000a00 */
[----:B------:R-:W-:-:S02]  /*5140*/  ISETP.LT.OR P5, PT, R4, R216, P5 ;  /* 0x000000d80400720c */ /* 0x000fc40002fa1670 */
[-C--:B------:R-:W-:Y:S02]  /*5150*/  ISETP.LT.OR P3, PT, R6, R219.reuse, P3 ;  /* 0x000000db0600720c */ /* 0x080fe40001f61670 */
[----:B------:R-:W-:Y:S02]  /*5160*/  ISETP.LT.OR P1, PT, R5, R219, P1 ;  /* 0x000000db0500720c */ /* 0x000fe40000f21670 */
[----:B------:R-:W-:Y:S01]  /*5170*/  FSEL R48, R26, -INF , !P4 ;  /* 0xff8000001a307808 */ /* 0x000fe20006000000 */
[----:B------:R-:W-:Y:S01]  /*5180*/  IMAD.WIDE.U32 R26, R9, -0x326172a9, RZ ;  /* 0xcd9e8d57091a7825 */ /* 0x000fe200078e00ff */
        /* <DEDUP_REMOVED lines=24> */
[----:B------:R-:W-:Y:S02]  /*5310*/  ISETP.LT.OR P1, PT, R5, R219, P1 ;  /* 0x000000db0500720c */ /* 0x000fe40000f21670 */
        /* <DEDUP_REMOVED lines=11> */
[----:B------:R-:W-:Y:S02]  /*53d0*/  ISETP.GE.AND P2, PT, R6, R220, PT ;  /* 0x000000dc0600720c */ /* 0x000fe40003f46270 */
[C---:B------:R-:W-:Y:S02]  /*53e0*/  ISETP.LT.OR P5, PT, R5.reuse, R218, P5 ;  /* 0x000000da0500720c */ /* 0x040fe40002fa1670 */
[CC--:B------:R-:W-:Y:S02]  /*53f0*/  ISETP.LT.OR P3, PT, R5.reuse, R217.reuse, P3 ;  /* 0x000000d90500720c */ /* 0x0c0fe40001f61670 */
[----:B------:R-:W-:Y:S01]  /*5400*/  ISETP.LT.OR P1, PT, R5, R216, P1 ;  /* 0x000000d80500720c */ /* 0x000fe20000f21670 */
[----:B------:R-:W-:Y:S01]  /*5410*/  VIADD R5, R4, 0x18 ;  /* 0x0000001804057836 */ /* 0x000fe20000000000 */
[----:B------:R-:W-:Y:S01]  /*5420*/  ISETP.LT.OR P6, PT, R6, R218, P6 ;  /* 0x000000da0600720c */ /* 0x000fe200037c1670 */
[----:B------:R-:W-:Y:S01]  /*5430*/  VIADD R4, R4, 0x19 ;  /* 0x0000001904047836 */ /* 0x000fe20000000000 */
        /* <DEDUP_REMOVED lines=10> */
[----:B------:R-:W-:Y:S02]  /*54e0*/  FSEL R57, R57, -INF , !P3 ;  /* 0xff80000039397808 */ /* 0x000fe40005800000 */
[----:B------:R-:W-:Y:S02]  /*54f0*/  ISETP.GE.AND P3, PT, R4, R223, PT ;  /* 0x000000df0400720c */ /* 0x000fe40003f66270 */
[----:B------:R-:W-:-:S02]  /*5500*/  ISETP.LT.OR P5, PT, R5, R219, P5 ;  /* 0x000000db0500720c */ /* 0x000fc40002fa1670 */
[C---:B------:R-:W-:Y:S02]  /*5510*/  ISETP.LT.OR P6, PT, R5.reuse, R218, P6 ;  /* 0x000000da0500720c */ /* 0x040fe400037c1670 */
[C---:B------:R-:W-:Y:S02]  /*5520*/  ISETP.LT.OR P4, PT, R5.reuse, R217, P4 ;  /* 0x000000d90500720c */ /* 0x040fe40002781670 */
[----:B------:R-:W-:Y:S02]  /*5530*/  ISETP.LT.OR P2, PT, R5, R216, P2 ;  /* 0x000000d80500720c */ /* 0x000fe40001741670 */
[----:B------:R-:W-:Y:S02]  /*5540*/  FSEL R69, R59, -INF , !P1 ;  /* 0xff8000003b457808 */ /* 0x000fe40004800000 */
[----:B------:R-:W-:Y:S02]  /*5550*/  ISETP.LT.OR P1, PT, R4, R219, P3 ;  /* 0x000000db0400720c */ /* 0x000fe40001f21670 */
[----:B------:R-:W-:-:S02]  /*5560*/  LOP3.LUT R5, R79, R28, RZ, 0x3c, !PT ;  /* 0x0000001c4f057212 */ /* 0x000fc400078e3cff */
[----:B------:R-:W-:Y:S02]  /*5570*/  LOP3.LUT R7, R11, R28, RZ, 0x3c, !PT ;  /* 0x0000001c0b077212 */ /* 0x000fe400078e3cff */
[----:B------:R-:W-:Y:S01]  /*5580*/  LOP3.LUT R8, R13, UR26, R10, 0x96, !PT ;  /* 0x0000001a0d087c12 */ /* 0x000fe2000f8e960a */
[----:B------:R-:W-:Y:S01]  /*5590*/  IMAD.WIDE.U32 R20, R5, -0x2daee0ad, RZ ;  /* 0xd2511f5305147825 */ /* 0x000fe200078e00ff */
[----:B------:R-:W-:Y:S02]  /*55a0*/  FSEL R44, R16, -INF , !P5 ;  /* 0xff800000102c7808 */ /* 0x000fe40006800000 */
[----:B------:R-:W-:Y:S01]  /*55b0*/  FSEL R45, R17, -INF , !P1 ;  /* 0xff800000112d7808 */ /* 0x000fe20004800000 */
[----:B------:R-:W-:Y:S01]  /*55c0*/  IMAD.WIDE.U32 R6, R7, -0x2daee0ad, RZ ;  /* 0xd2511f5307067825 */ /* 0x000fe200078e00ff */
[C---:B------:R-:W-:Y:S01]  /*55d0*/  ISETP.GE.AND P5, PT, R4.reuse, R222, PT ;  /* 0x000000de0400720c */ /* 0x040fe20003fa6270 */
[----:B------:R2:W-:Y:S01]  /*55e0*/  STL.64 [R1+0x30], R20 ;  /* 0x0000301401007387 */ /* 0x0005e20000100a00 */
[----:B------:R-:W-:Y:S01]  /*55f0*/  ISETP.GE.AND P3, PT, R4, R221, PT ;  /* 0x000000dd0400720c */ /* 0x000fe20003f66270 */
[----:B------:R-:W-:Y:S01]  /*5600*/  IMAD.WIDE.U32 R14, R8, -0x2daee0ad, RZ ;  /* 0xd2511f53080e7825 */ /* 0x000fe200078e00ff */
[C---:B------:R-:W-:Y:S01]  /*5610*/  ISETP.GE.AND P1, PT, R4.reuse, R220, PT ;  /* 0x000000dc0400720c */ /* 0x040fe20003f26270 */
[----:B------:R3:W-:Y:S01]  /*5620*/  STL.64 [R1+0x20], R26 ;  /* 0x0000201a01007387 */ /* 0x0007e20000100a00 */
[----:B------:R-:W-:-:S02]  /*5630*/  ISETP.LT.OR P5, PT, R4, R218, P5 ;  /* 0x000000da0400720c */ /* 0x000fc40002fa1670 */
[C---:B------:R-:W-:Y:S02]  /*5640*/  ISETP.LT.OR P3, PT, R4.reuse, R217, P3 ;  /* 0x000000d90400720c */ /* 0x040fe40001f61670 */
[----:B------:R-:W-:Y:S02]  /*5650*/  ISETP.LT.OR P1, PT, R4, R216, P1 ;  /* 0x000000d80400720c */ /* 0x000fe40000f21670 */
[--C-:B------:R-:W-:Y:S02]  /*5660*/  LOP3.LUT R4, R21, UR45, R22.reuse, 0x96, !PT ;  /* 0x0000002d15047c12 */ /* 0x100fe4000f8e9616 */
[----:B------:R-:W-:Y:S02]  /*5670*/  LOP3.LUT R5, R7, UR45, R22, 0x96, !PT ;  /* 0x0000002d07057c12 */ /* 0x000fe4000f8e9616 */
[----:B------:R-:W-:Y:S01]  /*5680*/  LOP3.LUT R6, R15, UR41, R6, 0x96, !PT ;  /* 0x000000290f067c12 */ /* 0x000fe2000f8e9606 */
[----:B------:R-:W-:Y:S01]  /*5690*/  IMAD.WIDE.U32 R30, R4, -0x326172a9, RZ ;  /* 0xcd9e8d57041e7825 */ /* 0x000fe200078e00ff */
[----:B------:R-:W-:-:S02]  /*56a0*/  FSEL R55, R32, -INF , !P4 ;  /* 0xff80000020377808 */ /* 0x000fc40006000000 */
[----:B------:R-:W-:Y:S01]  /*56b0*/  FSEL R54, R33, -INF , !P3 ;  /* 0xff80000021367808 */ /* 0x000fe20005800000 */
[----:B------:R-:W-:Y:S01]  /*56c0*/  IMAD.WIDE.U32 R4, R5, -0x326172a9, RZ ;  /* 0xcd9e8d5705047825 */ /* 0x000fe200078e00ff */
[----:B------:R-:W-:Y:S01]  /*56d0*/  FSEL R72, R18, -INF , !P6 ;  /* 0xff80000012487808 */ /* 0x000fe20007000000 */
[----:B------:R-:W-:Y:S01]  /*56e0*/  STL.64 [R1], R30 ;  /* 0x0000001e01007387 */ /* 0x000fe20000100a00 */
[----:B------:R-:W-:Y:S01]  /*56f0*/  LOP3.LUT R8, R31, UR42, R12, 0x96, !PT ;  /* 0x0000002a1f087c12 */ /* 0x000fe2000f8e960c */
[----:B------:R-:W-:Y:S01]  /*5700*/  IMAD.WIDE.U32 R32, R6, -0x326172a9, RZ ;  /* 0xcd9e8d5706207825 */ /* 0x000fe200078e00ff */
[----:B------:R-:W-:Y:S02]  /*5710*/  LOP3.LUT R6, R13, UR26, R78, 0x96, !PT ;  /* 0x0000001a0d067c12 */ /* 0x000fe4000f8e964e */
[----:B------:R-:W-:Y:S01]  /*5720*/  LOP3.LUT R9, R27, R28, RZ, 0x3c, !PT ;  /* 0x0000001c1b097212 */ /* 0x000fe200078e3cff */
[----:B-1----:R-:W-:Y:S01]  /*5730*/  IMAD.WIDE.U32 R28, R8, -0x2daee0ad, RZ ;  /* 0xd2511f53081c7825 */ /* 0x002fe200078e00ff */
[----:B------:R-:W-:-:S02]  /*5740*/  LOP3.LUT R24, R33, UR40, R4, 0x96, !PT ;  /* 0x0000002821187c12 */ /* 0x000fc4000f8e9604 */
[----:B------:R-:W-:Y:S01]  /*5750*/  FMNMX.FTZ R4, R40, R41, !PT ;  /* 0x0000002928047209 */ /* 0x000fe20007810000 */
[----:B------:R-:W-:Y:S01]  /*5760*/  IMAD.WIDE.U32 R6, R6, -0x2daee0ad, RZ ;  /* 0xd2511f5306067825 */ /* 0x000fe200078e00ff */
[----:B------:R-:W-:Y:S02]  /*5770*/  FSEL R59, R34, -INF , !P2 ;  /* 0xff800000223b7808 */ /* 0x000fe40005000000 */
[----:B------:R-:W-:Y:S01]  /*5780*/  FMNMX.FTZ R18, R42, R4, !PT ;  /* 0x000000042a127209 */ /* 0x000fe20007810000 */
[----:B------:R-:W-:Y:S01]  /*5790*/  IMAD.WIDE.U32 R24, R24, -0x2daee0ad, RZ ;  /* 0xd2511f5318187825 */ /* 0x000fe200078e00ff */
[----:B------:R-:W-:Y:S02]  /*57a0*/  FSEL R58, R35, -INF , !P1 ;  /* 0xff800000233a7808 */ /* 0x000fe40004800000 */
[----:B------:R-:W-:Y:S01]  /*57b0*/  FMNMX.FTZ R18, R43, R18, !PT ;  /* 0x000000122b127209 */ /* 0x000fe20007810000 */
[----:B------:R-:W-:Y:S01]  /*57c0*/  IMAD.WIDE.U32 R34, R9, -0x2daee0ad, RZ ;  /* 0xd2511f5309227825 */ /* 0x000fe200078e00ff */
[----:B------:R-:W-:-:S02]  /*57d0*/  LOP3.LUT R8, R7, UR41, R20, 0x96, !PT ;  /* 0x0000002907087c12 */ /* 0x000fc4000f8e9614 */
[----:B------:R-:W-:Y:S02]  /*57e0*/  FMNMX.FTZ R18, R38, R18, !PT ;  /* 0x0000001226127209 */ /* 0x000fe40007810000 */
[----:B------:R-:W-:Y:S01]  /*57f0*/  LOP3.LUT R7, R7, UR41, R20, 0x96, !PT ;  /* 0x0000002907077c12 */ /* 0x000fe2000f8e9614 */
[----:B------:R1:W-:Y:S01]  /*5800*/  STL.64 [R1+0x38], R34 ;  /* 0x0000382201007387 */ /* 0x0003e20000100a00 */
[----:B------:R-:W-:Y:S02]  /*5810*/  FMNMX.FTZ R18, R39, R18, !PT ;  /* 0x0000001227127209 */ /* 0x000fe40007810000 */
[C-C-:B------:R-:W-:Y:S02]  /*5820*/  LOP3.LUT R11, R29.reuse, UR39, R6.reuse, 0x96, !PT ;  /* 0x000000271d0b7c12 */ /* 0x140fe4000f8e9606 */
[----:B------:R-:W-:Y:S02]  /*5830*/  FMNMX.FTZ R18, R44, R18, !PT ;  /* 0x000000122c127209 */ /* 0x000fe40007810000 */
[----:B--2---:R-:W-:-:S02]  /*5840*/  LOP3.LUT R21, R29, UR39, R6, 0x96, !PT ;  /* 0x000000271d157c12 */ /* 0x004fc4000f8e9606 */
[----:B------:R-:W-:Y:S02]  /*5850*/  LOP3.LUT R10, R13, UR26, R26, 0x96, !PT ;  /* 0x0000001a0d0a7c12 */ /* 0x000fe4000f8e961a */
[----:B------:R-:W-:Y:S01]  /*5860*/  LOP3.LUT R6, R35, UR45, R22, 0x96, !PT ;  /* 0x0000002d23067c12 */ /* 0x000fe2000f8e9616 */
[----:B------:R-:W-:Y:S01]  /*5870*/  IMAD.WIDE.U32 R22, R7, -0x326172a9, RZ ;  /* 0xcd9e8d5707167825 */ /* 0x000fe200078e00ff */
[----:B------:R-:W-:Y:S02]  /*5880*/  FMNMX.FTZ R18, R45, R18, !PT ;  /* 0x000000122d127209 */ /* 0x000fe40007810000 */
[----:B------:R-:W-:Y:S01]  /*5890*/  LOP3.LUT R5, R5, UR42, R12, 0x96, !PT ;  /* 0x0000002a05057c12 */ /* 0x000fe2000f8e960c */
[----:B------:R-:W-:Y:S01]  /*58a0*/  IMAD.WIDE.U32 R16, R10, -0x2daee0ad, RZ ;  /* 0xd2511f530a107825 */ /* 0x000fe200078e00ff */
[----:B------:R-:W-:Y:S02]  /*58b0*/  LOP3.LUT R10, R23, UR40, R30, 0x96, !PT ;  /* 0x00000028170a7c12 */ /* 0x000fe4000f8e961e */
[----:B------:R-:W2:Y:S01]  /*58c0*/  SHFL.BFLY PT, R23, R18, 0x2, 0x1f ;  /* 0x0c401f0012177f89 */ /* 0x000ea200000e0000 */
[----:B------:R-:W-:Y:S01]  /*58d0*/  IMAD.WIDE.U32 R4, R5, -0x2daee0ad, RZ ;  /* 0xd2511f5305047825 */ /* 0x000fe200078e00ff */
[----:B------:R-:W-:-:S02]  /*58e0*/  FSEL R71, R19, -INF , !P5 ;  /* 0xff80000013477808 */ /* 0x000fc40006800000 */
[----:B------:R-:W-:Y:S01]  /*58f0*/  LEA R190, R0, UR4, 0x1 ;  /* 0x0000000400be7c11 */ /* 0x000fe2000f8e08ff */
[----:B------:R-:W-:Y:S01]  /*5900*/  IMAD.WIDE.U32 R12, R8, -0x326172a9, RZ ;  /* 0xcd9e8d57080c7825 */ /* 0x000fe200078e00ff */
[----:B---3--:R-:W-:Y:S01]  /*5910*/  LOP3.LUT R26, R5, UR39, R14, 0x96, !PT ;  /* 0x00000027051a7c12 */ /* 0x008fe2000f8e960e */
[----:B------:R-:W-:Y:S01]  /*5920*/  ULEA UR4, UR19, UR23, 0x5 ;  /* 0x0000001713047291 */ /* 0x000fe2000f8e283f */
[----:B------:R-:W-:Y:S01]  /*5930*/  LOP3.LUT R8, R17, UR41, R34, 0x96, !PT ;  /* 0x0000002911087c12 */ /* 0x000fe2000f8e9622 */
[----:B-1----:R-:W-:Y:S01]  /*5940*/  IMAD.WIDE.U32 R34, R6, -0x326172a9, RZ ;  /* 0xcd9e8d5706227825 */ /* 0x002fe200078e00ff */
[----:B------:R-:W-:Y:S01]  /*5950*/  LOP3.LUT R14, R13, UR40, R30, 0x96, !PT ;  /* 0x000000280d0e7c12 */ /* 0x000fe2000f8e961e */
[----:B------:R-:W-:Y:S01]  /*5960*/  LDSM.16.MT88.4 R224, [R190+0xa000] ;  /* 0x00a00000bee0783b */ /* 0x000fe20000004200 */
[----:B------:R-:W-:Y:S01]  /*5970*/  LOP3.LUT R6, R5, UR39, R16, 0x96, !PT ;  /* 0x0000002705067c12 */ /* 0x000fe2000f8e9610 */
[----:B------:R-:W-:Y:S01]  /*5980*/  IMAD.WIDE.U32 R30, R11, -0x326172a9, RZ ;  /* 0xcd9e8d570b1e7825 */ /* 0x000fe200078e00ff */
[----:B------:R-:W-:Y:S01]  /*5990*/  LOP3.LUT R5, R25, UR37, R4, 0x96, !PT ;  /* 0x0000002519057c12 */ /* 0x000fe2000f8e9604 */
[----:B------:R1:W-:Y:S01]  /*59a0*/  STL.64 [R1+0x28], R34 ;  /* 0x0000282201007387 */ /* 0x0003e20000100a00 */
[----:B------:R-:W-:Y:S01]  /*59b0*/  UIADD3 UR4, UR4, -0x20, URZ ;  /* 0xffffffe004047890 */ /* 0x000fe2000fffe03f */
[----:B------:R-:W-:Y:S01]  /*59c0*/  IMAD.WIDE.U32 R14, R14, -0x2daee0ad, RZ ;  /* 0xd2511f530e0e7825 */ /* 0x000fe200078e00ff */
[----:B------:R-:W-:Y:S01]  /*59d0*/  LOP3.LUT R19, R31, UR38, R12, 0x96, !PT ;  /* 0x000000261f137c12 */ /* 0x000fe2000f8e960c */
[----:B------:R-:W-:Y:S02]  /*59e0*/  LDSM.16.MT88.4 R172, [R190+0xb000] ;  /* 0x00b00000beac783b */ /* 0x000fe40000004200 */
[----:B------:R-:W-:Y:S01]  /*59f0*/  IMAD.WIDE.U32 R10, R10, -0x2daee0ad, RZ ;  /* 0xd2511f530a0a7825 */ /* 0x000fe200078e00ff */
[--C-:B------:R-:W-:Y:S01]  /*5a00*/  LOP3.LUT R20, R15, UR37, R28.reuse, 0x96, !PT ;  /* 0x000000250f147c12 */ /* 0x100fe2000f8e961c */
[----:B------:R-:W-:Y:S01]  /*5a10*/  LDSM.16.MT88.4 R164, [R190+0xa800] ;  /* 0x00a80000bea4783b */ /* 0x000fe20000004200 */
[----:B--2---:R-:W-:Y:S01]  /*5a20*/  FMNMX.FTZ R18, R18, R23, !PT ;  /* 0x0000001712127209 */ /* 0x004fe20007810000 */
[----:B------:R-:W-:Y:S01]  /*5a30*/  IMAD.WIDE.U32 R8, R8, -0x326172a9, RZ ;  /* 0xcd9e8d5708087825 */ /* 0x000fe200078e00ff */
[----:B------:R-:W-:-:S03]  /*5a40*/  LOP3.LUT R15, R11, UR37, R28, 0x96, !PT ;  /* 0x000000250b0f7c12 */ /* 0x000fc6000f8e961c */
[----:B------:R-:W-:Y:S01]  /*5a50*/  IMAD.WIDE.U32 R28, R21, -0x326172a9, RZ ;  /* 0xcd9e8d57151c7825 */ /* 0x000fe200078e00ff */
[----:B------:R-:W-:Y:S01]  /*5a60*/  LOP3.LUT R16, R9, UR40, R34, 0x96, !PT ;  /* 0x0000002809107c12 */ /* 0x000fe2000f8e9622 */
[----:B------:R-:W2:Y:S02]  /*5a70*/  SHFL.BFLY PT, R134, R18, 0x1, 0x1f ;  /* 0x0c201f0012867f89 */ /* 0x000ea400000e0000 */
[----:B------:R-:W-:Y:S01]  /*5a80*/  IMAD.WIDE.U32 R36, R5, -0x326172a9, RZ ;  /* 0xcd9e8d5705247825 */ /* 0x000fe200078e00ff */
[----:B------:R-:W-:Y:S02]  /*5a90*/  FMNMX.FTZ R5, R48, R49, !PT ;  /* 0x0000003130057209 */ /* 0x000fe40007810000 */
[----:B------:R-:W-:Y:S01]  /*5aa0*/  LOP3.LUT R9, R29, UR38, R22, 0x96, !PT ;  /* 0x000000261d097c12 */ /* 0x000fe2000f8e9616 */
[----:B------:R-:W-:Y:S01]  /*5ab0*/  IMAD.WIDE.U32 R16, R16, -0x2daee0ad, RZ ;  /* 0xd2511f5310107825 */ /* 0x000fe200078e00ff */
[----:B------:R-:W-:-:S03]  /*5ac0*/  FMNMX.FTZ R5, R50, R5, !PT ;  /* 0x0000000532057209 */ /* 0x000fc60007810000 */
[----:B------:R-:W-:Y:S01]  /*5ad0*/  IMAD.WIDE.U32 R12, R26, -0x326172a9, RZ ;  /* 0xcd9e8d571a0c7825 */ /* 0x000fe200078e00ff */
[----:B------:R-:W-:Y:S02]  /*5ae0*/  LOP3.LUT R11, R17, UR37, R4, 0x96, !PT ;  /* 0x00000025110b7c12 */ /* 0x000fe4000f8e9604 */
[----:B------:R-:W-:Y:S01]  /*5af0*/  FMNMX.FTZ R5, R51, R5, !PT ;  /* 0x0000000533057209 */ /* 0x000fe20007810000 */
[----:B------:R-:W-:Y:S01]  /*5b00*/  IMAD.WIDE.U32 R6, R6, -0x326172a9, RZ ;  /* 0xcd9e8d5706067825 */ /* 0x000fe200078e00ff */
[----:B------:R-:W-:Y:S02]  /*5b10*/  LOP3.LUT R13, R13, UR38, R32, 0x96, !PT ;  /* 0x000000260d0d7c12 */ /* 0x000fe4000f8e9620 */
[----:B------:R-:W-:Y:S01]  /*5b20*/  FMNMX.FTZ R4, R64, R65, !PT ;  /* 0x0000004140047209 */ /* 0x000fe20007810000 */
[----:B-1----:R-:W-:Y:S01]  /*5b30*/  IMAD.WIDE.U32 R34, R9, -0x2daee0ad, RZ ;  /* 0xd2511f5309227825 */ /* 0x002fe200078e00ff */
[----:B------:R-:W-:Y:S02]  /*5b40*/  LOP3.LUT R22, R7, UR38, R8, 0x96, !PT ;  /* 0x0000002607167c12 */ /* 0x000fe4000f8e9608 */
[----:B------:R-:W-:Y:S01]  /*5b50*/  FMNMX.FTZ R8, R52, R5, !PT ;  /* 0x0000000534087209 */ /* 0x000fe20007810000 */
[----:B------:R-:W-:Y:S01]  /*5b60*/  IMAD.WIDE.U32 R32, R19, -0x2daee0ad, RZ ;  /* 0xd2511f5313207825 */ /* 0x000fe200078e00ff */
[----:B------:R-:W-:-:S02]  /*5b70*/  LOP3.LUT R19, R35, UR18, R10, 0x96, !PT ;  /* 0x0000001223137c12 */ /* 0x000fc4000f8e960a */
[----:B------:R-:W-:Y:S01]  /*5b80*/  FMNMX.FTZ R10, R53, R4, !PT ;  /* 0x00000004350a7209 */ /* 0x000fe20007810000 */
[----:B------:R-:W-:Y:S01]  /*5b90*/  IMAD.WIDE.U32 R20, R20, -0x326172a9, RZ ;  /* 0xcd9e8d5714147825 */ /* 0x000fe200078e00ff */
[----:B------:R-:W-:Y:S02]  /*5ba0*/  FMNMX.FTZ R8, R75, R8, !PT ;  /* 0x000000084b087209 */ /* 0x000fe40007810000 */
[----:B------:R-:W-:Y:S01]  /*5bb0*/  FMNMX.FTZ R10, R62, R10, !PT ;  /* 0x0000000a3e0a7209 */ /* 0x000fe20007810000 */
[----:B------:R-:W-:Y:S01]  /*5bc0*/  IMAD.WIDE.U32 R26, R11, -0x326172a9, RZ ;  /* 0xcd9e8d570b1a7825 */ /* 0x000fe200078e00ff */
[----:B------:R-:W-:Y:S02]  /*5bd0*/  LOP3.LUT R30, R21, UR36, R30, 0x96, !PT ;  /* 0x00000024151e7c12 */ /* 0x000fe4000f8e961e */
[----:B------:R-:W-:Y:S01]  /*5be0*/  FMNMX.FTZ R10, R56, R10, !PT ;  /* 0x0000000a380a7209 */ /* 0x000fe20007810000 */
[----:B------:R-:W-:Y:S01]  /*5bf0*/  IMAD.WIDE.U32 R4, R13, -0x2daee0ad, RZ ;  /* 0xd2511f530d047825 */ /* 0x000fe200078e00ff */
[----:B------:R-:W-:-:S02]  /*5c00*/  LOP3.LUT R21, R27, UR36, R6, 0x96, !PT ;  /* 0x000000241b157c12 */ /* 0x000fc4000f8e9606 */
[----:B------:R-:W-:Y:S01]  /*5c10*/  LOP3.LUT R7, R37, UR36, R12, 0x96, !PT ;  /* 0x0000002425077c12 */ /* 0x000fe2000f8e960c */
[----:B------:R-:W-:Y:S01]  /*5c20*/  IMAD.WIDE.U32 R22, R22, -0x2daee0ad, RZ ;  /* 0xd2511f5316167825 */ /* 0x000fe200078e00ff */
[----:B------:R-:W-:Y:S02]  /*5c30*/  LOP3.LUT R27, R5, UR18, R24, 0x96, !PT ;  /* 0x00000012051b7c12 */ /* 0x000fe4000f8e9618 */
[----:B------:R-:W-:Y:S01]  /*5c40*/  FMNMX.FTZ R5, R72, R8, !PT ;  /* 0x0000000848057209 */ /* 0x000fe20007810000 */
[----:B------:R-:W-:Y:S01]  /*5c50*/  IMAD.WIDE.U32 R6, R7, -0x2daee0ad, RZ ;  /* 0xd2511f5307067825 */ /* 0x000fe200078e00ff */
[----:B------:R-:W-:Y:S02]  /*5c60*/  FMNMX.FTZ R10, R57, R10, !PT ;  /* 0x0000000a390a7209 */ /* 0x000fe40007810000 */
[----:B------:R-:W-:Y:S01]  /*5c70*/  FMNMX.FTZ R5, R71, R5, !PT ;  /* 0x0000000547057209 */ /* 0x000fe20007810000 */
[--C-:B------:R-:W-:Y:S01]  /*5c80*/  IMAD R192, R3, 0x2, R190.reuse ;  /* 0x0000000203c07824 */ /* 0x100fe200078e02be */
[----:B------:R-:W-:Y:S01]  /*5c90*/  FMNMX.FTZ R10, R55, R10, !PT ;  /* 0x0000000a370a7209 */ /* 0x000fe20007810000 */
[----:B------:R-:W-:Y:S01]  /*5ca0*/  IMAD R195, R2, 0x2, R190 ;  /* 0x0000000202c37824 */ /* 0x000fe200078e02be */
[----:B--2---:R-:W-:Y:S01]  /*5cb0*/  FMNMX.FTZ R134, R18, R134, !PT ;  /* 0x0000008612867209 */ /* 0x004fe20007810000 */
[----:B------:R-:W1:Y:S01]  /*5cc0*/  SHFL.BFLY PT, R13, R5, 0x2, 0x1f ;  /* 0x0c401f00050d7f89 */ /* 0x000e6200000e0000 */
[----:B------:R-:W-:Y:S01]  /*5cd0*/  FMNMX.FTZ R10, R54, R10, !PT ;  /* 0x0000000a360a7209 */ /* 0x000fe20007810000 */
[----:B------:R-:W-:Y:S01]  /*5ce0*/  IMAD R194, R2, 0x2, R192 ;  /* 0x0000000202c27824 */ /* 0x000fe200078e02c0 */
[----:B------:R-:W-:Y:S01]  /*5cf0*/  LOP3.LUT R35, R7, UR21, R4, 0x96, !PT ;  /* 0x0000001507237c12 */ /* 0x000fe2000f8e9604 */
[----:B------:R-:W-:Y:S01]  /*5d00*/  FMUL.FTZ R11, R134, UR43 ;  /* 0x0000002b860b7c20 */ /* 0x000fe20008410000 */
[----:B------:R-:W-:Y:S01]  /*5d10*/  FMNMX.FTZ R4, R66, R67, !PT ;  /* 0x0000004342047209 */ /* 0x000fe20007810000 */
[----:B------:R-:W2:Y:S01]  /*5d20*/  SHFL.BFLY PT, R135, R10, 0x2, 0x1f ;  /* 0x0c401f000a877f89 */ /* 0x000ea200000e0000 */
[----:B------:R-:W-:Y:S01]  /*5d30*/  LOP3.LUT R17, R33, UR18, R14, 0x96, !PT ;  /* 0x0000001221117c12 */ /* 0x000fe2000f8e960e */
[----:B------:R-:W-:Y:S01]  /*5d40*/  IMAD.WIDE.U32 R14, R15, -0x326172a9, RZ ;  /* 0xcd9e8d570f0e7825 */ /* 0x000fe200078e00ff */
[----:B------:R-:W-:Y:S01]  /*5d50*/  FSETP.NEU.FTZ.AND P1, PT, R134, -INF , PT ;  /* 0xff8000008600780b */ /* 0x000fe20003f3d000 */
[----:B------:R-:W-:Y:S01]  /*5d60*/  LDSM.16.MT88.4 R236, [R192+0xa000] ;  /* 0x00a00000c0ec783b */ /* 0x000fe20000004200 */
[----:B------:R-:W-:Y:S01]  /*5d70*/  FMNMX.FTZ R12, R68, R4, !PT ;  /* 0x00000004440c7209 */ /* 0x000fe20007810000 */
[----:B------:R-:W-:Y:S01]  /*5d80*/  IMAD.WIDE.U32 R8, R17, -0x326172a9, RZ ;  /* 0xcd9e8d5711087825 */ /* 0x000fe200078e00ff */
[----:B------:R-:W-:Y:S01]  /*5d90*/  FSEL R4, R11, RZ, P1 ;  /* 0x000000ff0b047208 */ /* 0x000fe20000800000 */
[----:B------:R-:W-:Y:S01]  /*5da0*/  LDSM.16.MT88.4 R184, [R195+0xa000] ;  /* 0x00a00000c3b8783b */ /* 0x000fe20000004200 */
[----:B------:R-:W-:-:S02]  /*5db0*/  FMNMX.FTZ R11, R70, R12, !PT ;  /* 0x0000000c460b7209 */ /* 0x000fc40007810000 */
[C---:B------:R-:W-:Y:S01]  /*5dc0*/  LOP3.LUT R29, R6.reuse, 0xff, RZ, 0xc0, !PT ;  /* 0x000000ff061d7812 */ /* 0x040fe200078ec0ff */
[----:B------:R-:W-:Y:S01]  /*5dd0*/  LDSM.16.MT88.4 R232, [R194+0xa000] ;  /* 0x00a00000c2e8783b */ /* 0x000fe20000004200 */
[----:B------:R-:W-:Y:S02]  /*5de0*/  LOP3.LUT R88, R6, 0xffff, RZ, 0xc0, !PT ;  /* 0x0000ffff06587812 */ /* 0x000fe400078ec0ff */
[--C-:B------:R-:W-:Y:S01]  /*5df0*/  SHF.R.U32.HI R89, RZ, 0x10, R6.reuse ;  /* 0x00000010ff597819 */ /* 0x100fe20000011606 */
[----:B------:R-:W-:Y:S01]  /*5e00*/  LDSM.16.MT88.4 R204, [R192+0xb000] ;  /* 0x00b00000c0cc783b */ /* 0x000fe20000004200 */
[----:B------:R-:W-:Y:S01]  /*5e10*/  SHF.R.U32.HI R85, RZ, 0x18, R6 ;  /* 0x00000018ff557819 */ /* 0x000fe20000011606 */
[----:B------:R-:W-:Y:S01]  /*5e20*/  FFMA.FTZ R6, R40, UR43, -R4 ;  /* 0x0000002b28067c23 */ /* 0x000fe20008010804 */
[C---:B------:R-:W-:Y:S01]  /*5e30*/  LOP3.LUT R40, R8.reuse, 0xff, RZ, 0xc0, !PT ;  /* 0x000000ff08287812 */ /* 0x040fe200078ec0ff */
[----:B------:R-:W-:Y:S01]  /*5e40*/  LDSM.16.MT88.4 R156, [R192+0xa800] ;  /* 0x00a80000c09c783b */ /* 0x000fe20000004200 */
[----:B------:R-:W-:Y:S01]  /*5e50*/  LOP3.LUT R149, R8, 0xffff, RZ, 0xc0, !PT ;  /* 0x0000ffff08957812 */ /* 0x000fe200078ec0ff */
[----:B------:R3:W-:Y:S01]  /*5e60*/  MUFU.EX2 R104, R6 ;  /* 0x0000000600687308 */ /* 0x0007e20000000800 */
[----:B------:R-:W-:-:S02]  /*5e70*/  SHF.R.U32.HI R151, RZ, 0x10, R8 ;  /* 0x00000010ff977819 */ /* 0x000fc40000011608 */
[----:B------:R-:W-:Y:S02]  /*5e80*/  SHF.R.U32.HI R150, RZ, 0x18, R8 ;  /* 0x00000018ff967819 */ /* 0x000fe40000011608 */
[----:B------:R-:W-:Y:S01]  /*5e90*/  FMNMX.FTZ R8, R63, R11, !PT ;  /* 0x0000000b3f087209 */ /* 0x000fe20007810000 */
[----:B------:R-:W-:Y:S01]  /*5ea0*/  FFMA.FTZ R11, R42, UR43, -R4 ;  /* 0x0000002b2a0b7c23 */ /* 0x000fe20008010804 */
[----:B------:R-:W-:Y:S01]  /*5eb0*/  LOP3.LUT R46, R9, UR27, R20, 0x96, !PT ;  /* 0x0000001b092e7c12 */ /* 0x000fe2000f8e9614 */
[----:B------:R-:W-:Y:S01]  /*5ec0*/  FFMA.FTZ R9, R41, UR43, -R4 ;  /* 0x0000002b29097c23 */ /* 0x000fe20008010804 */
[----:B------:R-:W-:Y:S01]  /*5ed0*/  FMNMX.FTZ R132, R69, R8, !PT ;  /* 0x0000000845847209 */ /* 0x000fe20007810000 */
[----:B------:R-:W-:Y:S01]  /*5ee0*/  MUFU.EX2 R105, R11 ;  /* 0x0000000b00697308 */ /* 0x000fe20000000800 */
[----:B-1----:R-:W-:Y:S02]  /*5ef0*/  FMNMX.FTZ R5, R5, R13, !PT ;  /* 0x0000000d05057209 */ /* 0x002fe40007810000 */
[----:B------:R-:W-:-:S02]  /*5f00*/  FMNMX.FTZ R132, R59, R132, !PT ;  /* 0x000000843b847209 */ /* 0x000fc40007810000 */
[----:B--2---:R-:W-:Y:S01]  /*5f10*/  FMNMX.FTZ R135, R10, R135, !PT ;  /* 0x000000870a877209 */ /* 0x004fe20007810000 */
[----:B------:R-:W1:Y:S01]  /*5f20*/  SHFL.BFLY PT, R133, R5, 0x1, 0x1f ;  /* 0x0c201f0005857f89 */ /* 0x000e6200000e0000 */
[----:B------:R-:W-:Y:S01]  /*5f30*/  FMNMX.FTZ R132, R58, R132, !PT ;  /* 0x000000843a847209 */ /* 0x000fe20007810000 */
[----:B------:R2:W-:Y:S01]  /*5f40*/  MUFU.EX2 R103, R9 ;  /* 0x0000000900677308 */ /* 0x0005e20000000800 */
[----:B---3--:R-:W-:Y:S01]  /*5f50*/  IMAD.WIDE.U32 R6, R30, -0x2daee0ad, RZ ;  /* 0xd2511f531e067825 */ /* 0x008fe200078e00ff */
[----:B------:R-:W-:-:S03]  /*5f60*/  LOP3.LUT R28, R15, UR36, R28, 0x96, !PT ;  /* 0x000000240f1c7c12 */ /* 0x000fc6000f8e961c */
[----:B------:R-:W-:Y:S01]  /*5f70*/  FFMA.FTZ R10, R39, UR43, -R4 ;  /* 0x0000002b270a7c23 */ /* 0x000fe20008010804 */
[----:B------:R-:W3:Y:S01]  /*5f80*/  SHFL.BFLY PT, R15, R135, 0x1, 0x1f ;  /* 0x0c201f00870f7f89 */ /* 0x000ee200000e0000 */
[----:B------:R-:W-:Y:S02]  /*5f90*/  LOP3.LUT R16, R23, UR18, R16, 0x96, !PT ;  /* 0x0000001217107c12 */ /* 0x000fe4000f8e9610 */
[C---:B------:R-:W-:Y:S01]  /*5fa0*/  LOP3.LUT R106, R6.reuse, 0xff, RZ, 0xc0, !PT ;  /* 0x000000ff066a7812 */ /* 0x040fe200078ec0ff */
[----:B------:R-:W-:Y:S01]  /*5fb0*/  MUFU.EX2 R126, R10 ;  /* 0x0000000a007e7308 */ /* 0x000fe20000000800 */
[----:B------:R-:W-:Y:S02]  /*5fc0*/  LOP3.LUT R115, R6, 0xffff, RZ, 0xc0, !PT ;  /* 0x0000ffff06737812 */ /* 0x000fe400078ec0ff */
[--C-:B------:R-:W-:Y:S02]  /*5fd0*/  SHF.R.U32.HI R116, RZ, 0x10, R6.reuse ;  /* 0x00000010ff747819 */ /* 0x100fe40000011606 */
[----:B------:R-:W-:Y:S01]  /*5fe0*/  SHF.R.U32.HI R107, RZ, 0x18, R6 ;  /* 0x00000018ff6b7819 */ /* 0x000fe20000011606 */
[----:B------:R-:W-:Y:S01]  /*5ff0*/  FFMA.FTZ R6, R43, UR43, -R4 ;  /* 0x0000002b2b067c23 */ /* 0x000fe20008010804 */
[----:B------:R-:W-:Y:S01]  /*6000*/  LOP3.LUT R61, R7, UR21, R32, 0x96, !PT ;  /* 0x00000015073d7c12 */ /* 0x000fe2000f8e9620 */
[----:B--2---:R-:W-:-:S02]  /*6010*/  IMAD.WIDE.U32 R8, R19, -0x326172a9, RZ ;  /* 0xcd9e8d5713087825 */ /* 0x004fc400078e00ff */
[----:B------:R2:W4:Y:S01]  /*6020*/  MUFU.EX2 R109, R6 ;  /* 0x00000006006d7308 */ /* 0x0005220000000800 */
[----:B------:R-:W-:Y:S02]  /*6030*/  ISETP.LE.U32.AND P5, PT, R29, UR13, PT ;  /* 0x0000000d1d007c0c */ /* 0x000fe4000bfa3070 */
[----:B------:R-:W-:Y:S02]  /*6040*/  SHF.R.U32.HI R2, RZ, 0x10, R35 ;  /* 0x00000010ff027819 */ /* 0x000fe40000011623 */
[----:B------:R-:W-:Y:S02]  /*6050*/  LOP3.LUT R13, R9, UR27, R14, 0x96, !PT ;  /* 0x0000001b090d7c12 */ /* 0x000fe4000f8e960e */
[----:B------:R-:W5:Y:S01]  /*6060*/  SHFL.BFLY PT, R14, R132, 0x2, 0x1f ;  /* 0x0c401f00840e7f89 */ /* 0x000f6200000e0000 */
[----:B-1----:R-:W-:Y:S02]  /*6070*/  FMNMX.FTZ R133, R5, R133, !PT ;  /* 0x0000008505857209 */ /* 0x002fe40007810000 */
[----:B------:R-:W-:-:S02]  /*6080*/  LOP3.LUT R33, R8, 0xff, RZ, 0xc0, !PT ;  /* 0x000000ff08217812 */ /* 0x000fc400078ec0ff */
[--C-:B------:R-:W-:Y:S02]  /*6090*/  SHF.R.U32.HI R32, RZ, 0x10, R8.reuse ;  /* 0x00000010ff207819 */ /* 0x100fe40000011608 */
[----:B------:R-:W-:Y:S02]  /*60a0*/  SHF.R.U32.HI R30, RZ, 0x18, R8 ;  /* 0x00000018ff1e7819 */ /* 0x000fe40000011608 */
[----:B------:R-:W-:Y:S01]  /*60b0*/  FSETP.NEU.FTZ.AND P1, PT, R133, -INF , PT ;  /* 0xff8000008500780b */ /* 0x000fe20003f3d000 */
[----:B--2---:R-:W-:Y:S01]  /*60c0*/  IMAD.WIDE.U32 R6, R28, -0x2daee0ad, RZ ;  /* 0xd2511f531c067825 */ /* 0x004fe200078e00ff */
[----:B------:R-:W-:-:S03]  /*60d0*/  LOP3.LUT R28, R8, 0xffff, RZ, 0xc0, !PT ;  /* 0x0000ffff081c7812 */ /* 0x000fc600078ec0ff */
[----:B------:R-:W-:Y:S01]  /*60e0*/  FFMA.FTZ R9, R38, UR43, -R4 ;  /* 0x0000002b26097c23 */ /* 0x000fe20008010804 */
[----:B---3--:R-:W-:Y:S02]  /*60f0*/  FMNMX.FTZ R135, R135, R15, !PT ;  /* 0x0000000f87877209 */ /* 0x008fe40007810000 */
[C---:B------:R-:W-:Y:S01]  /*6100*/  LOP3.LUT R17, R6.reuse, 0xffff, RZ, 0xc0, !PT ;  /* 0x0000ffff06117812 */ /* 0x040fe200078ec0ff */
[----:B------:R1:W-:Y:S01]  /*6110*/  MUFU.EX2 R110, R9 ;  /* 0x00000009006e7308 */ /* 0x0003e20000000800 */
[----:B------:R-:W-:Y:S02]  /*6120*/  LOP3.LUT R25, R6, 0xff, RZ, 0xc0, !PT ;  /* 0x000000ff06197812 */ /* 0x000fe400078ec0ff */
[--C-:B------:R-:W-:Y:S02]  /*6130*/  SHF.R.U32.HI R19, RZ, 0x10, R6.reuse ;  /* 0x00000010ff137819 */ /* 0x100fe40000011606 */
[----:B------:R-:W-:Y:S01]  /*6140*/  SHF.R.U32.HI R24, RZ, 0x18, R6 ;  /* 0x00000018ff187819 */ /* 0x000fe20000011606 */
[----:B------:R-:W-:Y:S01]  /*6150*/  FFMA.FTZ R6, R44, UR43, -R4 ;  /* 0x0000002b2c067c23 */ /* 0x000fe20008010804 */
[----:B------:R-:W-:Y:S01]  /*6160*/  LOP3.LUT R12, R7, UR21, R34, 0x96, !PT ;  /* 0x00000015070c7c12 */ /* 0x000fe2000f8e9622 */
[----:B------:R-:W-:Y:S01]  /*6170*/  FFMA.FTZ R7, R45, UR43, -R4 ;  /* 0x0000002b2d077c23 */ /* 0x000fe20008010804 */
[----:B-----5:R-:W-:Y:S01]  /*6180*/  FMNMX.FTZ R132, R132, R14, !PT ;  /* 0x0000000e84847209 */ /* 0x020fe20007810000 */
[----:B------:R2:W-:Y:S01]  /*6190*/  MUFU.EX2 R125, R6 ;  /* 0x00000006007d7308 */ /* 0x0005e20000000800 */
[----:B------:R-:W-:Y:S01]  /*61a0*/  IMAD.WIDE.U32 R4, R27, -0x326172a9, RZ ;  /* 0xcd9e8d571b047825 */ /* 0x000fe200078e00ff */
[----:B----4-:R-:W-:-:S02]  /*61b0*/  F2FP.BF16.F32.PACK_AB R0, R109, R105 ;  /* 0x000000696d00723e */ /* 0x010fc400000010ff */
[----:B------:R-:W-:Y:S02]  /*61c0*/  LOP3.LUT R2, R2, 0xff, RZ, 0xc0, !PT ;  /* 0x000000ff02027812 */ /* 0x000fe400078ec0ff */
[----:B------:R-:W-:Y:S01]  /*61d0*/  LOP3.LUT R10, R5, UR27, R36, 0x96, !PT ;  /* 0x0000001b050a7c12 */ /* 0x000fe2000f8e9624 */
[----:B-1----:R-:W-:Y:S01]  /*61e0*/  IMAD.WIDE.U32 R8, R21, -0x2daee0ad, RZ ;  /* 0xd2511f5315087825 */ /* 0x002fe200078e00ff */
[C---:B------:R-:W-:Y:S01]  /*61f0*/  LOP3.LUT R34, R4.reuse, 0xffff, RZ, 0xc0, !PT ;  /* 0x0000ffff04227812 */ /* 0x040fe200078ec0ff */
[----:B------:R1:W-:Y:S02]  /*6200*/  MUFU.EX2 R124, R7 ;  /* 0x00000007007c7308 */ /* 0x0003e40000000800 */
[----:B------:R-:W-:Y:S01]  /*6210*/  FMUL.FTZ R5, R135, UR43 ;  /* 0x0000002b87057c20 */ /* 0x000fe20008410000 */
[----:B------:R-:W-:Y:S02]  /*6220*/  LOP3.LUT R15, R4, 0xff, RZ, 0xc0, !PT ;  /* 0x000000ff040f7812 */ /* 0x000fe400078ec0ff */
[----:B------:R-:W-:-:S02]  /*6230*/  LOP3.LUT R11, R9, UR21, R22, 0x96, !PT ;  /* 0x00000015090b7c12 */ /* 0x000fc4000f8e9616 */
[C---:B------:R-:W-:Y:S01]  /*6240*/  LOP3.LUT R20, R8.reuse, 0xffff, RZ, 0xc0, !PT ;  /* 0x0000ffff08147812 */ /* 0x040fe200078ec0ff */
[----:B--2---:R-:W-:Y:S01]  /*6250*/  FMUL.FTZ R6, R133, UR43 ;  /* 0x0000002b85067c20 */ /* 0x004fe20008410000 */
[----:B------:R-:W-:Y:S02]  /*6260*/  LOP3.LUT R23, R8, 0xff, RZ, 0xc0, !PT ;  /* 0x000000ff08177812 */ /* 0x000fe400078ec0ff */
[--C-:B------:R-:W-:Y:S02]  /*6270*/  SHF.R.U32.HI R22, RZ, 0x10, R8.reuse ;  /* 0x00000010ff167819 */ /* 0x100fe40000011608 */
[----:B------:R-:W-:Y:S01]  /*6280*/  SHF.R.U32.HI R21, RZ, 0x18, R8 ;  /* 0x00000018ff157819 */ /* 0x000fe20000011608 */
[----:B------:R-:W-:Y:S01]  /*6290*/  IMAD.WIDE.U32 R8, R16, -0x326172a9, RZ ;  /* 0xcd9e8d5710087825 */ /* 0x000fe200078e00ff */
[----:B------:R-:W-:Y:S01]  /*62a0*/  FSEL R6, R6, RZ, P1 ;  /* 0x000000ff06067208 */ /* 0x000fe20000800000 */
[----:B------:R-:W2:Y:S01]  /*62b0*/  SHFL.BFLY PT, R16, R132, 0x1, 0x1f ;  /* 0x0c201f0084107f89 */ /* 0x000ea200000e0000 */
[----:B------:R-:W-:-:S02]  /*62c0*/  FSETP.NEU.FTZ.AND P1, PT, R135, -INF , PT ;  /* 0xff8000008700780b */ /* 0x000fc40003f3d000 */
[----:B------:R-:W-:Y:S01]  /*62d0*/  SHF.R.U32.HI R18, RZ, 0x10, R4 ;  /* 0x00000010ff127819 */ /* 0x000fe20000011604 */
[----:B-1----:R-:W-:Y:S01]  /*62e0*/  FFMA.FTZ R7, R48, UR43, -R6 ;  /* 0x0000002b30077c23 */ /* 0x002fe20008010806 */
[----:B------:R-:W-:Y:S02]  /*62f0*/  SHF.R.U32.HI R14, RZ, 0x18, R4 ;  /* 0x00000018ff0e7819 */ /* 0x000fe40000011604 */
[----:B------:R-:W-:Y:S01]  /*6300*/  FSEL R4, R5, RZ, P1 ;  /* 0x000000ff05047208 */ /* 0x000fe20000800000 */
[----:B------:R1:W-:Y:S01]  /*6310*/  MUFU.EX2 R102, R7 ;  /* 0x0000000700667308 */ /* 0x0003e20000000800 */
[----:B------:R-:W-:Y:S02]  /*6320*/  LOP3.LUT R27, R8, 0xff, RZ, 0xc0, !PT ;  /* 0x000000ff081b7812 */ /* 0x000fe400078ec0ff */
[----:B------:R-:W-:Y:S01]  /*6330*/  SHF.R.U32.HI R29, RZ, 0x10, R8 ;  /* 0x00000010ff1d7819 */ /* 0x000fe20000011608 */
[----:B------:R-:W-:Y:S01]  /*6340*/  FFMA.FTZ R5, R64, UR43, -R4 ;  /* 0x0000002b40057c23 */ /* 0x000fe20008010804 */
[----:B------:R-:W-:-:S02]  /*6350*/  SHF.R.U32.HI R31, RZ, 0x18, R8 ;  /* 0x00000018ff1f7819 */ /* 0x000fc40000011608 */
[----:B------:R-:W-:Y:S01]  /*6360*/  ISETP.LE.U32.AND P2, PT, R15, UR13, PT ;  /* 0x0000000d0f007c0c */ /* 0x000fe2000bf43070 */
[----:B------:R3:W-:Y:S01]  /*6370*/  MUFU.EX2 R100, R5 ;  /* 0x0000000500647308 */ /* 0x0007e20000000800 */
[----:B------:R-:W-:Y:S02]  /*6380*/  SHF.R.U32.HI R15, RZ, 0x8, R28 ;  /* 0x00000008ff0f7819 */ /* 0x000fe4000001161c */
[----:B------:R-:W-:Y:S02]  /*6390*/  ISETP.LE.U32.AND P1, PT, R14, UR13, PT ;  /* 0x0000000d0e007c0c */ /* 0x000fe4000bf23070 */
[----:B------:R-:W-:Y:S02]  /*63a0*/  LOP3.LUT R14, R10, 0xff, RZ, 0xc0, !PT ;  /* 0x000000ff0a0e7812 */ /* 0x000fe400078ec0ff */
[----:B------:R-:W-:Y:S01]  /*63b0*/  PRMT R33, R33, 0x5410, R15 ;  /* 0x0000541021217816 */ /* 0x000fe2000000000f */
[--C-:B------:R-:W-:Y:S01]  /*63c0*/  FFMA.FTZ R15, R51, UR43, -R6.reuse ;  /* 0x0000002b330f7c23 */ /* 0x100fe20008010806 */
[----:B-1----:R-:W-:Y:S01]  /*63d0*/  FFMA.FTZ R7, R49, UR43, -R6 ;  /* 0x0000002b31077c23 */ /* 0x002fe20008010806 */
[----:B--2---:R-:W-:-:S02]  /*63e0*/  FMNMX.FTZ R132, R132, R16, !PT ;  /* 0x0000001084847209 */ /* 0x004fc40007810000 */
[----:B------:R-:W-:Y:S01]  /*63f0*/  ISETP.LE.U32.AND P6, PT, R14, UR13, PT ;  /* 0x0000000d0e007c0c */ /* 0x000fe2000bfc3070 */
[----:B------:R1:W-:Y:S01]  /*6400*/  MUFU.EX2 R101, R7 ;  /* 0x0000000700657308 */ /* 0x0003e20000000800 */
[----:B------:R-:W-:Y:S02]  /*6410*/  FSETP.NEU.FTZ.AND P3, PT, R132, -INF , PT ;  /* 0xff8000008400780b */ /* 0x000fe40003f7d000 */
[----:B------:R-:W-:Y:S02]  /*6420*/  SHF.R.U32.HI R14, RZ, 0x8, R20 ;  /* 0x00000008ff0e7819 */ /* 0x000fe40000011614 */
[----:B---3--:R-:W-:Y:S02]  /*6430*/  LOP3.LUT R5, R35, 0xff, RZ, 0xc0, !PT ;  /* 0x000000ff23057812 */ /* 0x008fe400078ec0ff */
[----:B------:R-:W-:Y:S01]  /*6440*/  SHF.R.U32.HI R16, RZ, 0x8, R17 ;  /* 0x00000008ff107819 */ /* 0x000fe20000011611 */
[----:B------:R2:W-:Y:S01]  /*6450*/  MUFU.EX2 R108, R15 ;  /* 0x0000000f006c7308 */ /* 0x0005e20000000800 */
[----:B------:R-:W-:-:S02]  /*6460*/  ISETP.LE.U32.AND P4, PT, R5, UR13, PT ;  /* 0x0000000d05007c0c */ /* 0x000fc4000bf83070 */
[----:B------:R-:W-:Y:S02]  /*6470*/  LOP3.LUT R5, R10, 0xffff, RZ, 0xc0, !PT ;  /* 0x0000ffff0a057812 */ /* 0x000fe400078ec0ff */
[----:B------:R-:W-:Y:S02]  /*6480*/  LOP3.LUT R17, R19, 0xff, RZ, 0xc0, !PT ;  /* 0x000000ff13117812 */ /* 0x000fe400078ec0ff */
[----:B------:R-:W-:Y:S02]  /*6490*/  SHF.R.U32.HI R5, RZ, 0x8, R5 ;  /* 0x00000008ff057819 */ /* 0x000fe40000011605 */
[----:B-1----:R-:W-:Y:S02]  /*64a0*/  LOP3.LUT R7, R9, UR27, R26, 0x96, !PT ;  /* 0x0000001b09077c12 */ /* 0x002fe4000f8e961a */
[----:B------:R-:W-:Y:S01]  /*64b0*/  LOP3.LUT R26, R8, 0xffff, RZ, 0xc0, !PT ;  /* 0x0000ffff081a7812 */ /* 0x000fe200078ec0ff */
[----:B------:R-:W-:Y:S01]  /*64c0*/  FFMA.FTZ R8, R65, UR43, -R4 ;  /* 0x0000002b41087c23 */ /* 0x000fe20008010804 */
[----:B------:R-:W-:-:S02]  /*64d0*/  LOP3.LUT R9, R32, 0xff, RZ, 0xc0, !PT ;  /* 0x000000ff20097812 */ /* 0x000fc400078ec0ff */
[----:B------:R-:W-:Y:S01]  /*64e0*/  PRMT R24, R17, 0x5410, R24 ;  /* 0x0000541011187816 */ /* 0x000fe20000000018 */
[----:B------:R1:W3:Y:S01]  /*64f0*/  MUFU.EX2 R95, R8 ;  /* 0x00000008005f7308 */ /* 0x0002e20000000800 */
[----:B------:R-:W-:Y:S01]  /*6500*/  PRMT R28, R9, 0x5410, R30 ;  /* 0x00005410091c7816 */ /* 0x000fe2000000001e */
[----:B------:R-:W-:Y:S01]  /*6510*/  FMUL.FTZ R9, R132, UR43 ;  /* 0x0000002b84097c20 */ /* 0x000fe20008410000 */
[----:B------:R-:W-:Y:S01]  /*6520*/  PRMT R30, R23, 0x5410, R14 ;  /* 0x00005410171e7816 */ /* 0x000fe2000000000e */
[----:B------:R-:W-:Y:S01]  /*6530*/  FFMA.FTZ R14, R52, UR43, -R6 ;  /* 0x0000002b340e7c23 */ /* 0x000fe20008010806 */
[----:B------:R-:W-:Y:S01]  /*6540*/  SHF.R.U32.HI R17, RZ, 0x18, R13 ;  /* 0x00000018ff117819 */ /* 0x000fe2000001160d */
[----:B--2---:R-:W-:Y:S01]  /*6550*/  FFMA.FTZ R15, R62, UR43, -R4 ;  /* 0x0000002b3e0f7c23 */ /* 0x004fe20008010804 */
[----:B------:R-:W-:Y:S01]  /*6560*/  PRMT R25, R25, 0x5410, R16 ;  /* 0x0000541019197816 */ /* 0x000fe20000000010 */
[----:B------:R2:W-:Y:S01]  /*6570*/  MUFU.EX2 R252, R14 ;  /* 0x0000000e00fc7308 */ /* 0x0005e20000000800 */
[----:B------:R-:W-:-:S07]  /*6580*/  LOP3.LUT R16, R12, 0xff, RZ, 0xc0, !PT ;  /* 0x000000ff0c107812 */ /* 0x000fce00078ec0ff */
[----:B------:R-:W-:Y:S01]  /*6590*/  MUFU.EX2 R92, R15 ;  /* 0x0000000f005c7308 */ /* 0x000fe20000000800 */
[----:B-1----:R-:W-:Y:S02]  /*65a0*/  FFMA.FTZ R8, R50, UR43, -R6 ;  /* 0x0000002b32087c23 */ /* 0x002fe40008010806 */
[----:B------:R-:W-:Y:S05]  /*65b0*/  LDSM.16.MT88.4 R48, [R195+0xa800] ;  /* 0x00a80000c330783b */ /* 0x000fea0000004200 */
[----:B------:R1:W-:Y:S01]  /*65c0*/  MUFU.EX2 R94, R8 ;  /* 0x00000008005e7308 */ /* 0x0003e20000000800 */
[----:B--2---:R-:W-:-:S07]  /*65d0*/  FFMA.FTZ R14, R53, UR43, -R4 ;  /* 0x0000002b350e7c23 */ /* 0x004fce0008010804 */
[----:B------:R-:W-:Y:S01]  /*65e0*/  MUFU.EX2 R78, R14 ;  /* 0x0000000e004e7308 */ /* 0x000fe20000000800 */
[----:B-1----:R-:W-:Y:S02]  /*65f0*/  LOP3.LUT R8, R5, 0xffff, RZ, 0xc0, !PT ;  /* 0x0000ffff05087812 */ /* 0x002fe400078ec0ff */
[----:B------:R-:W-:Y:S02]  /*6600*/  FSEL R5, R9, RZ, P3 ;  /* 0x000000ff09057208 */ /* 0x000fe40001800000 */
[----:B------:R-:W-:Y:S02]  /*6610*/  ISETP.LE.U32.AND P3, PT, R8, UR13, PT ;  /* 0x0000000d08007c0c */ /* 0x000fe4000bf63070 */
[----:B---3--:R-:W-:Y:S01]  /*6620*/  F2FP.BF16.F32.PACK_AB R8, R95, R100 ;  /* 0x000000645f08723e */ /* 0x008fe200000010ff */
[----:B------:R-:W-:-:S03]  /*6630*/  FFMA.FTZ R9, R66, UR43, -R5 ;  /* 0x0000002b42097c23 */ /* 0x000fc60008010805 */
[C---:B------:R-:W-:Y:S01]  /*6640*/  PRMT R47, R8.reuse, 0x7610, R47 ;  /* 0x00007610082f7816 */ /* 0x040fe2000000002f */
[----:B------:R1:W-:Y:S01]  /*6650*/  MUFU.EX2 R93, R9 ;  /* 0x00000009005d7308 */ /* 0x0003e20000000800 */
[----:B------:R-:W-:Y:S01]  /*6660*/  PRMT R60, R8, 0x7632, R60 ;  /* 0x00007632083c7816 */ /* 0x000fe2000000003c */
[----:B------:R-:W-:Y:S02]  /*6670*/  FFMA.FTZ R8, R67, UR43, -R5 ;  /* 0x0000002b43087c23 */ /* 0x000fe40008010805 */
[----:B------:R-:W-:Y:S01]  /*6680*/  @!P6 HFMA2.BF16_V2 R74, -RZ.H0_H0, RZ.H0_H0, -R47.H0_H0 ;  /* 0x200000ffff4ae231 */ /* 0x000fe2000034092f */
[----:B------:R-:W-:Y:S01]  /*6690*/  PRMT R37, R47, 0x5410, R60 ;  /* 0x000054102f257816 */ /* 0x000fe2000000003c */
[----:B------:R-:W-:Y:S01]  /*66a0*/  @!P3 HFMA2.BF16_V2 R73, -RZ.H0_H0, RZ.H0_H0, -R60.H0_H0 ;  /* 0x200000ffff49b231 */ /* 0x000fe2000034093c */
[----:B------:R-:W2:Y:S01]  /*66b0*/  LDSM.16.MT88.4 R64, [R194+0xa800] ;  /* 0x00a80000c240783b */ /* 0x000ea20000004200 */
[----:B------:R3:W4:Y:S01]  /*66c0*/  MUFU.EX2 R79, R8 ;  /* 0x00000008004f7308 */ /* 0x0007220000000800 */
[----:B------:R-:W-:-:S02]  /*66d0*/  @!P6 PRMT R47, R74, 0x5410, RZ ;  /* 0x000054104a2fe816 */ /* 0x000fc400000000ff */
[----:B------:R-:W-:Y:S02]  /*66e0*/  @!P3 PRMT R60, R73, 0x5410, RZ ;  /* 0x00005410493cb816 */ /* 0x000fe400000000ff */
[----:B-1----:R-:W-:-:S04]  /*66f0*/  LOP3.LUT R9, R22, 0xff, RZ, 0xc0, !PT ;  /* 0x000000ff16097812 */ /* 0x002fc800078ec0ff */
[----:B------:R-:W-:Y:S02]  /*6700*/  PRMT R32, R9, 0x5410, R21 ;  /* 0x0000541009207816 */ /* 0x000fe40000000015 */
[----:B------:R-:W-:Y:S02]  /*6710*/  SHF.R.U32.HI R9, RZ, 0x18, R10 ;  /* 0x00000018ff097819 */ /* 0x000fe4000001160a */
[----:B---3--:R-:W-:Y:S02]  /*6720*/  LOP3.LUT R8, R18, 0xff, RZ, 0xc0, !PT ;  /* 0x000000ff12087812 */ /* 0x008fe400078ec0ff */
[----:B------:R-:W-:Y:S02]  /*6730*/  ISETP.LE.U32.AND P6, PT, R9, UR13, PT ;  /* 0x0000000d09007c0c */ /* 0x000fe4000bfc3070 */
[----:B------:R-:W-:Y:S02]  /*6740*/  ISETP.LE.U32.AND P3, PT, R8, UR13, PT ;  /* 0x0000000d08007c0c */ /* 0x000fe4000bf63070 */
[----:B------:R-:W-:-:S02]  /*6750*/  LOP3.LUT R8, R13, 0xffff, RZ, 0xc0, !PT ;  /* 0x0000ffff0d087812 */ /* 0x000fc400078ec0ff */
[----:B------:R-:W-:Y:S02]  /*6760*/  SHF.R.U32.HI R9, RZ, 0x10, R13 ;  /* 0x00000010ff097819 */ /* 0x000fe4000001160d */
[----:B------:R-:W-:Y:S02]  /*6770*/  SHF.R.U32.HI R14, RZ, 0x8, R8 ;  /* 0x00000008ff0e7819 */ /* 0x000fe40000011608 */
[----:B------:R-:W-:Y:S02]  /*6780*/  LOP3.LUT R8, R9, 0xff, RZ, 0xc0, !PT ;  /* 0x000000ff09087812 */ /* 0x000fe400078ec0ff */
[----:B----4-:R-:W-:Y:S02]  /*6790*/  F2FP.BF16.F32.PACK_AB R9, R79, R93 ;  /* 0x0000005d4f09723e */ /* 0x010fe400000010ff */
[----:B------:R-:W-:Y:S02]  /*67a0*/  LOP3.LUT R18, R13, 0xff, RZ, 0xc0, !PT ;  /* 0x000000ff0d127812 */ /* 0x000fe400078ec0ff */
[----:B------:R-:W-:Y:S01]  /*67b0*/  PRMT R22, R8, 0x5410, R17 ;  /* 0x0000541008167816 */ /* 0x000fe20000000011 */
[----:B------:R-:W-:Y:S01]  /*67c0*/  FFMA.FTZ R8, R56, UR43, -R4 ;  /* 0x0000002b38087c23 */ /* 0x000fe20008010804 */
[----:B------:R-:W-:-:S02]  /*67d0*/  LOP3.LUT R13, R12, 0xffff, RZ, 0xc0, !PT ;  /* 0x0000ffff0c0d7812 */ /* 0x000fc400078ec0ff */
[C---:B------:R-:W-:Y:S01]  /*67e0*/  PRMT R45, R9.reuse, 0x7632, R45 ;  /* 0x00007632092d7816 */ /* 0x040fe2000000002d */
[----:B------:R1:W-:Y:S01]  /*67f0*/  MUFU.EX2 R251, R8 ;  /* 0x0000000800fb7308 */ /* 0x0003e20000000800 */
[----:B------:R-:W-:Y:S02]  /*6800*/  SHF.R.U32.HI R13, RZ, 0x8, R13 ;  /* 0x00000008ff0d7819 */ /* 0x000fe4000001160d */
[----:B------:R-:W-:Y:S01]  /*6810*/  PRMT R44, R9, 0x7610, R44 ;  /* 0x00007610092c7816 */ /* 0x000fe2000000002c */
[----:B------:R-:W-:Y:S01]  /*6820*/  @!P6 HFMA2.BF16_V2 R76, -RZ.H0_H0, RZ.H0_H0, -R45.H0_H0 ;  /* 0x200000ffff4ce231 */ /* 0x000fe2000034092d */
[----:B------:R-:W-:Y:S02]  /*6830*/  SHF.R.U32.HI R9, RZ, 0x10, R12 ;  /* 0x00000010ff097819 */ /* 0x000fe4000001160c */
[----:B------:R-:W-:Y:S02]  /*6840*/  PRMT R23, R18, 0x5410, R14 ;  /* 0x0000541012177816 */ /* 0x000fe4000000000e */
[----:B------:R-:W-:-:S02]  /*6850*/  PRMT R14, R16, 0x5410, R13 ;  /* 0x00005410100e7816 */ /* 0x000fc4000000000d */
[----:B------:R-:W-:Y:S01]  /*6860*/  SHF.R.U32.HI R13, RZ, 0x18, R12 ;  /* 0x00000018ff0d7819 */ /* 0x000fe2000001160c */
[----:B------:R-:W-:Y:S01]  /*6870*/  FFMA.FTZ R12, R57, UR43, -R4 ;  /* 0x0000002b390c7c23 */ /* 0x000fe20008010804 */
[----:B------:R-:W-:Y:S02]  /*6880*/  LOP3.LUT R9, R9, 0xff, RZ, 0xc0, !PT ;  /* 0x000000ff09097812 */ /* 0x000fe400078ec0ff */
[----:B------:R-:W-:Y:S01]  /*6890*/  PRMT R36, R44, 0x5410, R45 ;  /* 0x000054102c247816 */ /* 0x000fe2000000002d */
[----:B------:R3:W-:Y:S01]  /*68a0*/  MUFU.EX2 R250, R12 ;  /* 0x0000000c00fa7308 */ /* 0x0007e20000000800 */
[----:B-1----:R-:W-:Y:S02]  /*68b0*/  SHF.R.U32.HI R8, RZ, 0x10, R10 ;  /* 0x00000010ff087819 */ /* 0x002fe4000001160a */
[----:B------:R-:W-:Y:S02]  /*68c0*/  @!P6 PRMT R45, R76, 0x5410, RZ ;  /* 0x000054104c2de816 */ /* 0x000fe400000000ff */
[----:B------:R-:W-:-:S02]  /*68d0*/  LOP3.LUT R8, R8, 0xff, RZ, 0xc0, !PT ;  /* 0x000000ff08087812 */ /* 0x000fc400078ec0ff */
[----:B------:R-:W-:Y:S01]  /*68e0*/  PRMT R15, R9, 0x5410, R13 ;  /* 0x00005410090f7816 */ /* 0x000fe2000000000d */
[--C-:B------:R-:W-:Y:S01]  /*68f0*/  FFMA.FTZ R13, R54, UR43, -R4.reuse ;  /* 0x0000002b360d7c23 */ /* 0x100fe20008010804 */
[----:B------:R-:W-:Y:S01]  /*6900*/  ISETP.LE.U32.AND P6, PT, R8, UR13, PT ;  /* 0x0000000d08007c0c */ /* 0x000fe2000bfc3070 */
[----:B------:R-:W-:Y:S01]  /*6910*/  FFMA.FTZ R8, R55, UR43, -R4 ;  /* 0x0000002b37087c23 */ /* 0x000fe20008010804 */
[C---:B------:R-:W-:Y:S01]  /*6920*/  LOP3.LUT R4, R11.reuse, 0xffff, RZ, 0xc0, !PT ;  /* 0x0000ffff0b047812 */ /* 0x040fe200078ec0ff */
[----:B------:R-:W-:Y:S01]  /*6930*/  MUFU.EX2 R248, R13 ;  /* 0x0000000d00f87308 */ /* 0x000fe20000000800 */
[----:B------:R-:W-:Y:S02]  /*6940*/  SHF.R.U32.HI R9, RZ, 0x10, R11 ;  /* 0x00000010ff097819 */ /* 0x000fe4000001160b */
[----:B------:R-:W-:Y:S02]  /*6950*/  SHF.R.U32.HI R10, RZ, 0x8, R26 ;  /* 0x00000008ff0a7819 */ /* 0x000fe4000001161a */
[----:B---3--:R-:W-:-:S02]  /*6960*/  LOP3.LUT R12, R11, 0xff, RZ, 0xc0, !PT ;  /* 0x000000ff0b0c7812 */ /* 0x008fc400078ec0ff */
[----:B------:R-:W-:Y:S01]  /*6970*/  SHF.R.U32.HI R11, RZ, 0x18, R11 ;  /* 0x00000018ff0b7819 */ /* 0x000fe2000001160b */
[----:B------:R1:W-:Y:S01]  /*6980*/  MUFU.EX2 R249, R8 ;  /* 0x0000000800f97308 */ /* 0x0003e20000000800 */
[----:B------:R-:W-:Y:S01]  /*6990*/  PRMT R16, R27, 0x5410, R10 ;  /* 0x000054101b107816 */ /* 0x000fe2000000000a */
[----:B------:R-:W-:Y:S01]  /*69a0*/  @!P6 HFMA2.BF16_V2 R77, -RZ.H0_H0, RZ.H0_H0, -R44.H0_H0 ;  /* 0x200000ffff4de231 */ /* 0x000fe2000034092c */
[----:B------:R-:W-:-:S04]  /*69b0*/  LOP3.LUT R10, R29, 0xff, RZ, 0xc0, !PT ;  /* 0x000000ff1d0a7812 */ /* 0x000fc800078ec0ff */
[----:B------:R-:W-:Y:S01]  /*69c0*/  @!P6 PRMT R44, R77, 0x5410, RZ ;  /* 0x000054104d2ce816 */ /* 0x000fe200000000ff */
[----:B------:R-:W-:Y:S01]  /*69d0*/  IMAD.MOV.U32 R77, RZ, RZ, R126 ;  /* 0x000000ffff4d7224 */ /* 0x000fe200078e007e */
[----:B------:R-:W-:Y:S01]  /*69e0*/  PRMT R19, R10, 0x5410, R31 ;  /* 0x000054100a137816 */ /* 0x000fe2000000001f */
[----:B------:R-:W-:-:S04]  /*69f0*/  FFMA.FTZ R10, R70, UR43, -R5 ;  /* 0x0000002b460a7c23 */ /* 0x000fc80008010805 */
[----:B------:R3:W-:Y:S01]  /*6a00*/  MUFU.EX2 R76, R10 ;  /* 0x0000000a004c7308 */ /* 0x0007e20000000800 */
[----:B-1----:R-:W-:Y:S02]  /*6a10*/  SHF.R.U32.HI R8, RZ, 0x8, R4 ;  /* 0x00000008ff087819 */ /* 0x002fe40000011604 */
[----:B------:R-:W-:Y:S02]  /*6a20*/  LOP3.LUT R4, R9, 0xff, RZ, 0xc0, !PT ;  /* 0x000000ff09047812 */ /* 0x000fe400078ec0ff */
[----:B------:R-:W-:Y:S01]  /*6a30*/  PRMT R18, R12, 0x5410, R8 ;  /* 0x000054100c127816 */ /* 0x000fe20000000008 */
[----:B------:R-:W-:Y:S01]  /*6a40*/  FFMA.FTZ R8, R68, UR43, -R5 ;  /* 0x0000002b44087c23 */ /* 0x000fe20008010805 */
[----:B------:R-:W-:Y:S01]  /*6a50*/  PRMT R17, R4, 0x5410, R11 ;  /* 0x0000541004117816 */ /* 0x000fe2000000000b */
[----:B------:R-:W-:Y:S01]  /*6a60*/  IMAD.U32 R12, RZ, RZ, UR13 ;  /* 0x0000000dff0c7e24 */ /* 0x000fe2000f8e00ff */
[----:B------:R-:W-:Y:S01]  /*6a70*/  SHF.R.U32.HI R4, RZ, 0x8, R34 ;  /* 0x00000008ff047819 */ /* 0x000fe20000011622 */
[----:B------:R1:W4:Y:S01]  /*6a80*/  MUFU.EX2 R62, R8 ;  /* 0x00000008003e7308 */ /* 0x0003220000000800 */
[----:B------:R-:W-:-:S02]  /*6a90*/  LOP3.LUT R9, R7, 0xffff, RZ, 0xc0, !PT ;  /* 0x0000ffff07097812 */ /* 0x000fc400078ec0ff */
[----:B------:R-:W-:Y:S02]  /*6aa0*/  LOP3.LUT R4, R4, 0xffff, RZ, 0xc0, !PT ;  /* 0x0000ffff04047812 */ /* 0x000fe400078ec0ff */
[----:B------:R-:W-:Y:S02]  /*6ab0*/  LOP3.LUT R11, R7, 0xff, RZ, 0xc0, !PT ;  /* 0x000000ff070b7812 */ /* 0x000fe400078ec0ff */
[----:B------:R-:W-:Y:S02]  /*6ac0*/  ISETP.LE.U32.AND P6, PT, R4, UR13, PT ;  /* 0x0000000d04007c0c */ /* 0x000fe4000bfc3070 */
[----:B------:R-:W-:Y:S02]  /*6ad0*/  SHF.R.U32.HI R9, RZ, 0x8, R9 ;  /* 0x00000008ff097819 */ /* 0x000fe40000011609 */
[----:B---3--:R-:W-:Y:S02]  /*6ae0*/  F2FP.BF16.F32.PACK_AB R10, R92, R78 ;  /* 0x0000004e5c0a723e */ /* 0x008fe400000010ff */
[----:B------:R-:W-:-:S02]  /*6af0*/  PRMT R11, R11, 0x5410, R9 ;  /* 0x000054100b0b7816 */ /* 0x000fc40000000009 */
[----:B------:R-:W-:Y:S02]  /*6b00*/  PRMT R231, R10, 0x7610, R231 ;  /* 0x000076100ae77816 */ /* 0x000fe400000000e7 */
[--C-:B-1----:R-:W-:Y:S02]  /*6b10*/  SHF.R.U32.HI R8, RZ, 0x10, R7.reuse ;  /* 0x00000010ff087819 */ /* 0x102fe40000011607 */
[----:B------:R-:W-:Y:S01]  /*6b20*/  SHF.R.U32.HI R7, RZ, 0x18, R7 ;  /* 0x00000018ff077819 */ /* 0x000fe20000011607 */
[----:B------:R-:W-:Y:S01]  /*6b30*/  @!P2 HFMA2.BF16_V2 R80, -RZ.H0_H0, RZ.H0_H0, -R231.H0_H0 ;  /* 0x200000ffff50a231 */ /* 0x000fe200003409e7 */
[----:B------:R-:W-:Y:S01]  /*6b40*/  LOP3.LUT R4, R8, 0xff, RZ, 0xc0, !PT ;  /* 0x000000ff08047812 */ /* 0x000fe200078ec0ff */
[----:B------:R-:W-:Y:S01]  /*6b50*/  FFMA.FTZ R8, R63, UR43, -R5 ;  /* 0x0000002b3f087c23 */ /* 0x000fe20008010805 */
[----:B------:R-:W-:Y:S01]  /*6b60*/  PRMT R230, R10, 0x7632, R230 ;  /* 0x000076320ae67816 */ /* 0x000fe200000000e6 */
[----:B------:R-:W-:Y:S01]  /*6b70*/  IMAD.MOV.U32 R63, RZ, RZ, R125 ;  /* 0x000000ffff3f7224 */ /* 0x000fe200078e007d */
[----:B------:R-:W-:Y:S01]  /*6b80*/  PRMT R9, R4, 0x5410, R7 ;  /* 0x0000541004097816 */ /* 0x000fe20000000007 */
[----:B------:R1:W-:Y:S01]  /*6b90*/  MUFU.EX2 R247, R8 ;  /* 0x0000000800f77308 */ /* 0x0003e20000000800 */
[----:B------:R-:W-:Y:S01]  /*6ba0*/  LEA R4, R12, UR13, 0x10 ;  /* 0x0000000d0c047c11 */ /* 0x000fe2000f8e80ff */
[----:B------:R-:W-:Y:S01]  /*6bb0*/  FFMA.FTZ R7, R59, UR43, -R5 ;  /* 0x0000002b3b077c23 */ /* 0x000fe20008010805 */
[----:B------:R-:W-:Y:S01]  /*6bc0*/  F2FP.BF16.F32.PACK_AB R3, R124, R63 ;  /* 0x0000003f7c03723e */ /* 0x000fe200000010ff */
[----:B------:R-:W-:Y:S01]  /*6bd0*/  @!P6 HFMA2.BF16_V2 R82, -RZ.H0_H0, RZ.H0_H0, -R230.H0_H0 ;  /* 0x200000ffff52e231 */ /* 0x000fe200003409e6 */
[----:B------:R-:W-:-:S02]  /*6be0*/  PRMT R31, R231, 0x5410, R230 ;  /* 0x00005410e71f7816 */ /* 0x000fc400000000e6 */
[--C-:B------:R-:W-:Y:S01]  /*6bf0*/  HSET2.LE.AND R29, R17, R4.reuse, PT ;  /* 0x00000004111d7233 */ /* 0x100fe20003803000 */
[----:B------:R3:W-:Y:S01]  /*6c00*/  MUFU.EX2 R245, R7 ;  /* 0x0000000700f57308 */ /* 0x0007e20000000800 */
[--C-:B------:R-:W-:Y:S01]  /*6c10*/  HSET2.LE.AND R17, R9, R4.reuse, PT ;  /* 0x0000000409117233 */ /* 0x100fe20003803000 */
[----:B------:R-:W-:Y:S01]  /*6c20*/  FFMA.FTZ R9, R71, UR43, -R6 ;  /* 0x0000002b47097c23 */ /* 0x000fe20008010806 */
[--C-:B------:R-:W-:Y:S02]  /*6c30*/  HSET2.LE.AND R13, R28, R4.reuse, PT ;  /* 0x000000041c0d7233 */ /* 0x100fe40003803000 */
[--C-:B------:R-:W-:Y:S02]  /*6c40*/  HSET2.LE.AND R28, R18, R4.reuse, PT ;  /* 0x00000004121c7233 */ /* 0x100fe40003803000 */
[--C-:B------:R-:W-:Y:S01]  /*6c50*/  HSET2.LE.AND R12, R33, R4.reuse, PT ;  /* 0x00000004210c7233 */ /* 0x100fe20003803000 */
[----:B------:R-:W-:Y:S01]  /*6c60*/  MUFU.EX2 R241, R9 ;  /* 0x0000000900f17308 */ /* 0x000fe20000000800 */
[--C-:B-1----:R-:W-:Y:S01]  /*6c70*/  FFMA.FTZ R8, R69, UR43, -R5.reuse ;  /* 0x0000002b45087c23 */ /* 0x102fe20008010805 */
[----:B------:R-:W-:Y:S01]  /*6c80*/  FFMA.FTZ R5, R58, UR43, -R5 ;  /* 0x0000002b3a057c23 */ /* 0x000fe20008010805 */
[----:B------:R-:W-:-:S02]  /*6c90*/  HSET2.LE.AND R20, R25, R4, PT ;  /* 0x0000000419147233 */ /* 0x000fc40003803000 */
[--C-:B------:R-:W-:Y:S02]  /*6ca0*/  HSET2.LE.AND R21, R24, R4.reuse, PT ;  /* 0x0000000418157233 */ /* 0x100fe40003803000 */
[--C-:B------:R-:W-:Y:S01]  /*6cb0*/  HSET2.LE.AND R30, R30, R4.reuse, PT ;  /* 0x000000041e1e7233 */ /* 0x100fe20003803000 */
[----:B------:R1:W-:Y:S01]  /*6cc0*/  MUFU.EX2 R246, R8 ;  /* 0x0000000800f67308 */ /* 0x0003e20000000800 */
[----:B---3--:R-:W-:Y:S01]  /*6cd0*/  FFMA.FTZ R7, R72, UR43, -R6 ;  /* 0x0000002b48077c23 */ /* 0x008fe20008010806 */
[--C-:B------:R-:W-:Y:S02]  /*6ce0*/  HSET2.LE.AND R32, R32, R4.reuse, PT ;  /* 0x0000000420207233 */ /* 0x100fe40003803000 */
[--C-:B------:R-:W-:Y:S02]  /*6cf0*/  HSET2.LE.AND R10, R22, R4.reuse, PT ;  /* 0x00000004160a7233 */ /* 0x100fe40003803000 */
[--C-:B------:R-:W-:Y:S02]  /*6d00*/  HSET2.LE.AND R14, R14, R4.reuse, PT ;  /* 0x000000040e0e7233 */ /* 0x100fe40003803000 */
[----:B------:R-:W-:Y:S01]  /*6d10*/  MUFU.EX2 R244, R5 ;  /* 0x0000000500f47308 */ /* 0x000fe20000000800 */
[----:B------:R-:W-:-:S02]  /*6d20*/  HSET2.LE.AND R15, R15, R4, PT ;  /* 0x000000040f0f7233 */ /* 0x000fc40003803000 */
[--C-:B------:R-:W-:Y:S02]  /*6d30*/  HSET2.LE.AND R16, R16, R4.reuse, PT ;  /* 0x0000000410107233 */ /* 0x100fe40003803000 */
[--C-:B------:R-:W-:Y:S02]  /*6d40*/  HSET2.LE.AND R19, R19, R4.reuse, PT ;  /* 0x0000000413137233 */ /* 0x100fe40003803000 */
[--C-:B------:R-:W-:Y:S01]  /*6d50*/  HSET2.LE.AND R18, R11, R4.reuse, PT ;  /* 0x000000040b127233 */ /* 0x100fe20003803000 */
[----:B------:R-:W3:Y:S01]  /*6d60*/  MUFU.EX2 R242, R7 ;  /* 0x0000000700f27308 */ /* 0x000ee20000000800 */
[----:B-1----:R-:W-:Y:S01]  /*6d70*/  HSET2.LE.AND R8, R23, R4, PT ;  /* 0x0000000417087233 */ /* 0x002fe20003803000 */
[----:B------:R-:W-:Y:S01]  /*6d80*/  FFMA.FTZ R4, R75, UR43, -R6 ;  /* 0x0000002b4b047c23 */ /* 0x000fe20008010806 */
[----:B----4-:R-:W-:Y:S02]  /*6d90*/  F2FP.BF16.F32.PACK_AB R6, R76, R62 ;  /* 0x0000003e4c06723e */ /* 0x010fe400000010ff */
[----:B------:R-:W-:-:S02]  /*6da0*/  PRMT R23, R0, 0x7610, R23 ;  /* 0x0000761000177816 */ /* 0x000fc40000000017 */
[----:B------:R-:W-:Y:S01]  /*6db0*/  PRMT R22, R0, 0x7632, R22 ;  /* 0x0000763200167816 */ /* 0x000fe20000000016 */
[----:B------:R1:W4:Y:S01]  /*6dc0*/  MUFU.EX2 R243, R4 ;  /* 0x0000000400f37308 */ /* 0x0003220000000800 */
[----:B------:R-:W-:Y:S02]  /*6dd0*/  F2FP.BF16.F32.PACK_AB R0, R77, R110 ;  /* 0x0000006e4d00723e */ /* 0x000fe400000010ff */
[C---:B------:R-:W-:Y:S02]  /*6de0*/  PRMT R229, R6.reuse, 0x7632, R229 ;  /* 0x0000763206e57816 */ /* 0x040fe400000000e5 */
[----:B------:R-:W-:Y:S02]  /*6df0*/  PRMT R228, R6, 0x7610, R228 ;  /* 0x0000761006e47816 */ /* 0x000fe400000000e4 */
[----:B------:R-:W-:Y:S01]  /*6e00*/  F2FP.BF16.F32.PACK_AB R6, R103, R104 ;  /* 0x000000686706723e */ /* 0x000fe200000010ff */
[----:B------:R-:W-:Y:S01]  /*6e10*/  @!P1 HFMA2.BF16_V2 R81, -RZ.H0_H0, RZ.H0_H0, -R229.H0_H0 ;  /* 0x200000ffff519231 */ /* 0x000fe200003409e5 */
[C---:B------:R-:W-:Y:S01]  /*6e20*/  PRMT R181, R0.reuse, 0x7610, R181 ;  /* 0x0000761000b57816 */ /* 0x040fe200000000b5 */
[----:B------:R-:W-:Y:S01]  /*6e30*/  @!P3 HFMA2.BF16_V2 R83, -RZ.H0_H0, RZ.H0_H0, -R228.H0_H0 ;  /* 0x200000ffff53b231 */ /* 0x000fe200003409e4 */
[----:B------:R-:W-:-:S02]  /*6e40*/  PRMT R180, R0, 0x7632, R180 ;  /* 0x0000763200b47816 */ /* 0x000fc400000000b4 */
[----:B---3--:R-:W-:Y:S02]  /*6e50*/  F2FP.BF16.F32.PACK_AB R0, R241, R242 ;  /* 0x000000f2f100723e */ /* 0x008fe400000010ff */
[----:B------:R-:W-:Y:S02]  /*6e60*/  PRMT R27, R6, 0x7610, R27 ;  /* 0x00007610061b7816 */ /* 0x000fe4000000001b */
[----:B-1----:R-:W-:Y:S02]  /*6e70*/  F2FP.BF16.F32.PACK_AB R4, R246, R247 ;  /* 0x000000f7f604723e */ /* 0x002fe400000010ff */
[----:B------:R-:W-:Y:S02]  /*6e80*/  PRMT R26, R6, 0x7632, R26 ;  /* 0x00007632061a7816 */ /* 0x000fe4000000001a */
[C---:B------:R-:W-:Y:S02]  /*6e90*/  PRMT R213, R4.reuse, 0x7610, R213 ;  /* 0x0000761004d57816 */ /* 0x040fe400000000d5 */
[----:B------:R-:W-:-:S02]  /*6ea0*/  PRMT R212, R4, 0x7632, R212 ;  /* 0x0000763204d47816 */ /* 0x000fc400000000d4 */
[----:B------:R-:W-:Y:S02]  /*6eb0*/  F2FP.BF16.F32.PACK_AB R4, R244, R245 ;  /* 0x000000f5f404723e */ /* 0x000fe400000010ff */
[----:B------:R-:W-:Y:S02]  /*6ec0*/  PRMT R139, R0, 0x7610, R139 ;  /* 0x00007610008b7816 */ /* 0x000fe4000000008b */
[C---:B------:R-:W-:Y:S02]  /*6ed0*/  PRMT R208, R4.reuse, 0x7610, R208 ;  /* 0x0000761004d07816 */ /* 0x040fe400000000d0 */
[----:B------:R-:W-:Y:S02]  /*6ee0*/  PRMT R188, R4, 0x7632, R188 ;  /* 0x0000763204bc7816 */ /* 0x000fe400000000bc */
[----:B------:R-:W-:Y:S02]  /*6ef0*/  F2FP.BF16.F32.PACK_AB R4, R101, R102 ;  /* 0x000000666504723e */ /* 0x000fe400000010ff */
[----:B------:R-:W-:-:S02]  /*6f00*/  PRMT R138, R0, 0x7632, R138 ;  /* 0x00007632008a7816 */ /* 0x000fc4000000008a */
[----:B------:R-:W-:Y:S02]  /*6f10*/  PRMT R0, R27, 0x5410, R26 ;  /* 0x000054101b007816 */ /* 0x000fe4000000001a */
[C---:B------:R-:W-:Y:S02]  /*6f20*/  PRMT R25, R4.reuse, 0x7610, R25 ;  /* 0x0000761004197816 */ /* 0x040fe40000000019 */
[----:B------:R-:W-:Y:S02]  /*6f30*/  PRMT R24, R4, 0x7632, R24 ;  /* 0x0000763204187816 */ /* 0x000fe40000000018 */
[----:B------:R-:W-:Y:S02]  /*6f40*/  LOP3.LUT R8, R8, R0, RZ, 0xc0, !PT ;  /* 0x0000000008087212 */ /* 0x000fe400078ec0ff */
[----:B------:R-:W-:Y:S02]  /*6f50*/  PRMT R0, R25, 0x5410, R24 ;  /* 0x0000541019007816 */ /* 0x000fe40000000018 */
[----:B------:R-:W-:-:S02]  /*6f60*/  F2FP.BF16.F32.PACK_AB R4, R108, R94 ;  /* 0x0000005e6c04723e */ /* 0x000fc400000010ff */
[----:B------:R-:W-:Y:S02]  /*6f70*/  LOP3.LUT R9, R10, R0, RZ, 0xc0, !PT ;  /* 0x000000000a097212 */ /* 0x000fe400078ec0ff */
[----:B------:R-:W-:Y:S02]  /*6f80*/  PRMT R0, R23, 0x5410, R22 ;  /* 0x0000541017007816 */ /* 0x000fe40000000016 */
[C---:B------:R-:W-:Y:S02]  /*6f90*/  PRMT R183, R4.reuse, 0x7610, R183 ;  /* 0x0000761004b77816 */ /* 0x040fe400000000b7 */
[----:B------:R-:W-:Y:S02]  /*6fa0*/  PRMT R182, R4, 0x7632, R182 ;  /* 0x0000763204b67816 */ /* 0x000fe400000000b6 */
[----:B------:R-:W-:Y:S02]  /*6fb0*/  LOP3.LUT R10, R12, R0, RZ, 0xc0, !PT ;  /* 0x000000000c0a7212 */ /* 0x000fe400078ec0ff */
[----:B------:R-:W-:-:S02]  /*6fc0*/  PRMT R0, R183, 0x5410, R182 ;  /* 0x00005410b7007816 */ /* 0x000fc400000000b6 */
[----:B----4-:R-:W-:Y:S02]  /*6fd0*/  F2FP.BF16.F32.PACK_AB R4, R243, R252 ;  /* 0x000000fcf304723e */ /* 0x010fe400000010ff */
[----:B------:R-:W-:Y:S02]  /*6fe0*/  LOP3.LUT R11, R13, R0, RZ, 0xc0, !PT ;  /* 0x000000000d0b7212 */ /* 0x000fe400078ec0ff */
[----:B------:R-:W-:Y:S02]  /*6ff0*/  PRMT R0, R181, 0x5410, R180 ;  /* 0x00005410b5007816 */ /* 0x000fe400000000b4 */
[C---:B------:R-:W-:Y:S02]  /*7000*/  PRMT R179, R4.reuse, 0x7610, R179 ;  /* 0x0000761004b37816 */ /* 0x040fe400000000b3 */
[----:B------:R-:W-:Y:S01]  /*7010*/  PRMT R178, R4, 0x7632, R178 ;  /* 0x0000763204b27816 */ /* 0x000fe200000000b2 */
[----:B------:R-:W-:Y:S01]  /*7020*/  HMMA.16816.F32.BF16 R168, R8, R224, RZ ;  /* 0x000000e008a8723c */ /* 0x000fe200000418ff */
[----:B------:R-:W-:-:S02]  /*7030*/  LOP3.LUT R128, R14, R0, RZ, 0xc0, !PT ;  /* 0x000000000e807212 */ /* 0x000fc400078ec0ff */
[----:B------:R-:W-:Y:S02]  /*7040*/  PRMT R0, R179, 0x5410, R178 ;  /* 0x00005410b3007816 */ /* 0x000fe400000000b2 */
[----:B------:R-:W-:Y:S01]  /*7050*/  PRMT R177, R3, 0x7610, R177 ;  /* 0x0000761003b17816 */ /* 0x000fe200000000b1 */
[C---:B------:R-:W-:Y:S01]  /*7060*/  HMMA.16816.F32.BF16 R160, R8.reuse, R236, RZ ;  /* 0x000000ec08a0723c */ /* 0x040fe200000418ff */
[----:B------:R-:W-:Y:S02]  /*7070*/  LOP3.LUT R129, R15, R0, RZ, 0xc0, !PT ;  /* 0x000000000f817212 */ /* 0x000fe400078ec0ff */
[----:B------:R-:W-:Y:S01]  /*7080*/  PRMT R0, R228, 0x5410, R229 ;  /* 0x00005410e4007816 */ /* 0x000fe200000000e5 */
[----:B------:R-:W-:Y:S01]  /*7090*/  LDSM.16.MT88.4 R12, [R194+0xb800] ;  /* 0x00b80000c20c783b */ /* 0x000fe20000004200 */
[----:B------:R-:W-:Y:S01]  /*70a0*/  PRMT R176, R3, 0x7632, R176 ;  /* 0x0000763203b07816 */ /* 0x000fe200000000b0 */
[----:B------:R-:W-:Y:S01]  /*70b0*/  HMMA.16816.F32.BF16 R52, R8, R232, RZ ;  /* 0x000000e80834723c */ /* 0x000fe200000418ff */
[----:B------:R-:W-:-:S02]  /*70c0*/  LOP3.LUT R7, R19, R0, RZ, 0xc0, !PT ;  /* 0x0000000013077212 */ /* 0x000fc400078ec0ff */
[----:B------:R-:W-:Y:S02]  /*70d0*/  PRMT R0, R177, 0x5410, R176 ;  /* 0x00005410b1007816 */ /* 0x000fe400000000b0 */
[----:B------:R-:W-:Y:S01]  /*70e0*/  F2FP.BF16.F32.PACK_AB R5, R250, R251 ;  /* 0x000000fbfa05723e */ /* 0x000fe200000010ff */
[----:B------:R-:W-:Y:S01]  /*70f0*/  HMMA.16816.F32.BF16 R68, R8, R172, RZ ;  /* 0x000000ac0844723c */ /* 0x000fe200000418ff */
[----:B------:R-:W-:Y:S02]  /*7100*/  LOP3.LUT R130, R20, R0, RZ, 0xc0, !PT ;  /* 0x0000000014827212 */ /* 0x000fe400078ec0ff */
[----:B------:R-:W-:Y:S02]  /*7110*/  PRMT R0, R139, 0x5410, R138 ;  /* 0x000054108b007816 */ /* 0x000fe4000000008a */
[C---:B------:R-:W-:Y:S02]  /*7120*/  PRMT R215, R5.reuse, 0x7610, R215 ;  /* 0x0000761005d77816 */ /* 0x040fe400000000d7 */
[----:B------:R-:W-:-:S02]  /*7130*/  PRMT R214, R5, 0x7632, R214 ;  /* 0x0000763205d67816 */ /* 0x000fc400000000d6 */
[----:B------:R-:W-:Y:S01]  /*7140*/  LOP3.LUT R131, R21, R0, RZ, 0xc0, !PT ;  /* 0x0000000015837212 */ /* 0x000fe200078ec0ff */
[----:B------:R-:W-:Y:S01]  /*7150*/  @!P4 HFMA2.BF16_V2 R84, -RZ.H0_H0, RZ.H0_H0, -R215.H0_H0 ;  /* 0x200000ffff54c231 */ /* 0x000fe200003409d7 */
[----:B------:R-:W-:Y:S01]  /*7160*/  PRMT R0, R215, 0x5410, R214 ;  /* 0x00005410d7007816 */ /* 0x000fe200000000d6 */
[----:B------:R-:W-:Y:S01]  /*7170*/  FADD.FTZ R21, R93, R79 ;  /* 0x0000004f5d157221 */ /* 0x000fe20000010000 */
[----:B------:R-:W-:Y:S02]  /*7180*/  F2FP.BF16.F32.PACK_AB R5, R248, R249 ;  /* 0x000000f9f805723e */ /* 0x000fe400000010ff */
[----:B------:R-:W-:Y:S01]  /*7190*/  LOP3.LUT R6, R16, R31, RZ, 0xc0, !PT ;  /* 0x0000001f10067212 */ /* 0x000fe200078ec0ff */
[----:B------:R-:W-:Y:S01]  /*71a0*/  IMAD.MOV.U32 R31, RZ, RZ, R124 ;  /* 0x000000ffff1f7224 */ /* 0x000fe200078e007c */
[----:B------:R-:W-:Y:S01]  /*71b0*/  LOP3.LUT R124, R28, R0, RZ, 0xc0, !PT ;  /* 0x000000001c7c7212 */ /* 0x000fe200078ec0ff */
[----:B------:R-:W-:Y:S01]  /*71c0*/  HMMA.16816.F32.BF16 R168, R128, R164, R168 ;  /* 0x000000a480a8723c */ /* 0x000fe200000418a8 */
[----:B------:R-:W-:-:S02]  /*71d0*/  PRMT R0, R213, 0x5410, R212 ;  /* 0x00005410d5007816 */ /* 0x000fc400000000d4 */
[C---:B------:R-:W-:Y:S02]  /*71e0*/  PRMT R211, R5.reuse, 0x7610, R211 ;  /* 0x0000761005d37816 */ /* 0x040fe400000000d3 */
[----:B------:R-:W-:Y:S01]  /*71f0*/  PRMT R209, R5, 0x7632, R209 ;  /* 0x0000763205d17816 */ /* 0x000fe200000000d1 */
[C---:B------:R-:W-:Y:S01]  /*7200*/  HMMA.16816.F32.BF16 R160, R128.reuse, R156, R160 ;  /* 0x0000009c80a0723c */ /* 0x040fe200000418a0 */
[----:B------:R-:W-:Y:S01]  /*7210*/  LOP3.LUT R125, R29, R0, RZ, 0xc0, !PT ;  /* 0x000000001d7d7212 */ /* 0x000fe200078ec0ff */
[----:B------:R-:W-:Y:S01]  /*7220*/  @!P5 HFMA2.BF16_V2 R91, -RZ.H0_H0, RZ.H0_H0, -R211.H0_H0 ;  /* 0x200000ffff5bd231 */ /* 0x000fe200003409d3 */
[----:B------:R-:W-:Y:S01]  /*7230*/  PRMT R0, R211, 0x5410, R209 ;  /* 0x00005410d3007816 */ /* 0x000fe200000000d1 */
[----:B------:R-:W-:Y:S01]  /*7240*/  FADD.FTZ R29, R62, R21 ;  /* 0x000000153e1d7221 */ /* 0x000fe20000010000 */
[----:B------:R-:W-:Y:S01]  /*7250*/  @!P2 PRMT R231, R80, 0x5410, RZ ;  /* 0x0000541050e7a816 */ /* 0x000fe200000000ff */
[----:B--2---:R-:W-:Y:S01]  /*7260*/  HMMA.16816.F32.BF16 R52, R128, R64, R52 ;  /* 0x000000408034723c */ /* 0x004fe20000041834 */
[----:B------:R-:W-:Y:S01]  /*7270*/  LOP3.LUT R126, R30, R0, RZ, 0xc0, !PT ;  /* 0x000000001e7e7212 */ /* 0x000fe200078ec0ff */
[----:B------:R-:W-:Y:S01]  /*7280*/  IMAD.U32 R30, RZ, RZ, UR4 ;  /* 0x00000004ff1e7e24 */ /* 0x000fe2000f8e00ff */
[----:B------:R-:W-:-:S02]  /*7290*/  LOP3.LUT R0, R35, 0xffff, RZ, 0xc0, !PT ;  /* 0x0000ffff23007812 */ /* 0x000fc400078ec0ff */
[----:B------:R-:W-:Y:S02]  /*72a0*/  ISETP.LE.U32.AND P2, PT, R2, UR13, PT ;  /* 0x0000000d02007c0c */ /* 0x000fe4000bf43070 */
[----:B------:R-:W-:Y:S02]  /*72b0*/  SHF.R.U32.HI R3, RZ, 0x8, R0 ;  /* 0x00000008ff037819 */ /* 0x000fe40000011600 */
[----:B------:R-:W-:Y:S02]  /*72c0*/  PRMT R0, R208, 0x5410, R188 ;  /* 0x00005410d0007816 */ /* 0x000fe400000000bc */
[----:B------:R-:W-:Y:S02]  /*72d0*/  LOP3.LUT R3, R3, 0xffff, RZ, 0xc0, !PT ;  /* 0x0000ffff03037812 */ /* 0x000fe400078ec0ff */
[----:B------:R-:W-:Y:S02]  /*72e0*/  @!P6 PRMT R230, R82, 0x5410, RZ ;  /* 0x0000541052e6e816 */ /* 0x000fe400000000ff */
[----:B------:R-:W-:Y:S01]  /*72f0*/  ISETP.LE.U32.AND P6, PT, R3, UR13, PT ;  /* 0x0000000d03007c0c */ /* 0x000fe2000bfc3070 */
[----:B------:R-:W-:Y:S01]  /*7300*/  FADD.FTZ R3, R100, R95 ;  /* 0x0000005f64037221 */ /* 0x000fe20000010000 */
[----:B------:R-:W-:Y:S01]  /*7310*/  LOP3.LUT R127, R32, R0, RZ, 0xc0, !PT ;  /* 0x00000000207f7212 */ /* 0x000fe200078ec0ff */
[----:B------:R-:W-:Y:S01]  /*7320*/  @!P2 HFMA2.BF16_V2 R87, -RZ.H0_H0, RZ.H0_H0, -R213.H0_H0 ;  /* 0x200000ffff57a231 */ /* 0x000fe200003409d5 */
[----:B------:R-:W-:Y:S01]  /*7330*/  SHF.R.U32.HI R0, RZ, 0x18, R35 ;  /* 0x00000018ff007819 */ /* 0x000fe20000011623 */
[----:B------:R-:W-:Y:S01]  /*7340*/  FADD.FTZ R3, R78, R3 ;  /* 0x000000034e037221 */ /* 0x000fe20000010000 */
[----:B------:R-:W-:Y:S01]  /*7350*/  @!P4 PRMT R215, R84, 0x5410, RZ ;  /* 0x0000541054d7c816 */ /* 0x000fe200000000ff */
[----:B------:R-:W-:Y:S01]  /*7360*/  LDSM.16.MT88.4 R32, [R195+0xb000] ;  /* 0x00b00000c320783b */ /* 0x000fe20000004200 */
[----:B------:R-:W-:-:S02]  /*7370*/  ISETP.LE.U32.AND P4, PT, R0, UR13, PT ;  /* 0x0000000d00007c0c */ /* 0x000fc4000bf83070 */
[----:B------:R-:W-:Y:S02]  /*7380*/  SHF.R.U32.HI R0, RZ, 0x8, R88 ;  /* 0x00000008ff007819 */ /* 0x000fe40000011658 */
[----:B------:R-:W-:Y:S01]  /*7390*/  @!P2 PRMT R213, R87, 0x5410, RZ ;  /* 0x0000541057d5a816 */ /* 0x000fe200000000ff */
[----:B------:R-:W-:Y:S01]  /*73a0*/  @!P6 HFMA2.BF16_V2 R86, -RZ.H0_H0, RZ.H0_H0, -R214.H0_H0 ;  /* 0x200000ffff56e231 */ /* 0x000fe200003409d6 */
[----:B------:R-:W-:Y:S02]  /*73b0*/  LOP3.LUT R0, R0, 0xffff, RZ, 0xc0, !PT ;  /* 0x0000ffff00007812 */ /* 0x000fe400078ec0ff */
[----:B------:R-:W-:Y:S02]  /*73c0*/  LOP3.LUT R2, R89, 0xff, RZ, 0xc0, !PT ;  /* 0x000000ff59027812 */ /* 0x000fe400078ec0ff */
[----:B------:R-:W-:Y:S02]  /*73d0*/  ISETP.LE.U32.AND P2, PT, R0, UR13, PT ;  /* 0x0000000d00007c0c */ /* 0x000fe4000bf43070 */
[----:B------:R-:W-:Y:S01]  /*73e0*/  LOP3.LUT R0, R46, 0xffff, RZ, 0xc0, !PT ;  /* 0x0000ffff2e007812 */ /* 0x000fe200078ec0ff */
[----:B------:R-:W-:Y:S01]  /*73f0*/  @!P4 HFMA2.BF16_V2 R90, -RZ.H0_H0, RZ.H0_H0, -R212.H0_H0 ;  /* 0x200000ffff5ac231 */ /* 0x000fe200003409d4 */
[----:B------:R-:W-:-:S02]  /*7400*/  @!P6 PRMT R214, R86, 0x5410, RZ ;  /* 0x0000541056d6e816 */ /* 0x000fc400000000ff */
[----:B------:R-:W-:Y:S02]  /*7410*/  ISETP.LE.U32.AND P6, PT, R2, UR13, PT ;  /* 0x0000000d02007c0c */ /* 0x000fe4000bfc3070 */
[----:B------:R-:W-:Y:S02]  /*7420*/  SHF.R.U32.HI R0, RZ, 0x8, R0 ;  /* 0x00000008ff007819 */ /* 0x000fe40000011600 */
[----:B------:R-:W-:Y:S02]  /*7430*/  LOP3.LUT R2, R46, 0xff, RZ, 0xc0, !PT ;  /* 0x000000ff2e027812 */ /* 0x000fe400078ec0ff */
[----:B------:R-:W-:Y:S01]  /*7440*/  LOP3.LUT R0, R0, 0xffff, RZ, 0xc0, !PT ;  /* 0x0000ffff00007812 */ /* 0x000fe200078ec0ff */
[----:B------:R-:W-:Y:S01]  /*7450*/  @!P2 HFMA2.BF16_V2 R96, -RZ.H0_H0, RZ.H0_H0, -R209.H0_H0 ;  /* 0x200000ffff60a231 */ /* 0x000fe200003409d1 */
[----:B------:R-:W-:Y:S02]  /*7460*/  @!P4 PRMT R212, R90, 0x5410, RZ ;  /* 0x000054105ad4c816 */ /* 0x000fe400000000ff */
[----:B------:R-:W-:-:S02]  /*7470*/  @!P5 PRMT R211, R91, 0x5410, RZ ;  /* 0x000054105bd3d816 */ /* 0x000fc400000000ff */
[----:B------:R-:W-:Y:S01]  /*7480*/  ISETP.LE.U32.AND P4, PT, R2, UR13, PT ;  /* 0x0000000d02007c0c */ /* 0x000fe2000bf83070 */
[----:B------:R-:W-:Y:S01]  /*7490*/  @!P6 HFMA2.BF16_V2 R97, -RZ.H0_H0, RZ.H0_H0, -R208.H0_H0 ;  /* 0x200000ffff61e231 */ /* 0x000fe200003409d0 */
[----:B------:R-:W-:Y:S02]  /*74a0*/  ISETP.LE.U32.AND P5, PT, R0, UR13, PT ;  /* 0x0000000d00007c0c */ /* 0x000fe4000bfa3070 */
[--C-:B------:R-:W-:Y:S02]  /*74b0*/  SHF.R.U32.HI R0, RZ, 0x10, R46.reuse ;  /* 0x00000010ff007819 */ /* 0x100fe4000001162e */
[----:B------:R-:W-:Y:S02]  /*74c0*/  @!P1 PRMT R229, R81, 0x5410, RZ ;  /* 0x0000541051e59816 */ /* 0x000fe400000000ff */
[----:B------:R-:W-:Y:S02]  /*74d0*/  LOP3.LUT R2, R0, 0xff, RZ, 0xc0, !PT ;  /* 0x000000ff00027812 */ /* 0x000fe400078ec0ff */
[----:B------:R-:W-:-:S02]  /*74e0*/  SHF.R.U32.HI R0, RZ, 0x18, R46 ;  /* 0x00000018ff007819 */ /* 0x000fc4000001162e */
[----:B------:R-:W-:Y:S01]  /*74f0*/  ISETP.LE.U32.AND P1, PT, R85, UR13, PT ;  /* 0x0000000d55007c0c */ /* 0x000fe2000bf23070 */
[----:B------:R-:W-:Y:S01]  /*7500*/  @!P4 HFMA2.BF16_V2 R99, -RZ.H0_H0, RZ.H0_H0, -R27.H0_H0 ;  /* 0x200000ffff63c231 */ /* 0x000fe2000034091b */
[----:B------:R-:W-:Y:S01]  /*7510*/  @!P6 PRMT R208, R97, 0x5410, RZ ;  /* 0x0000541061d0e816 */ /* 0x000fe200000000ff */
[----:B------:R-:W-:Y:S01]  /*7520*/  @!P5 HFMA2.BF16_V2 R112, -RZ.H0_H0, RZ.H0_H0, -R26.H0_H0 ;  /* 0x200000ffff70d231 */ /* 0x000fe2000034091a */
[----:B------:R-:W-:Y:S01]  /*7530*/  ISETP.LE.U32.AND P6, PT, R0, UR13, PT ;  /* 0x0000000d00007c0c */ /* 0x000fe2000bfc3070 */
[----:B------:R-:W-:Y:S01]  /*7540*/  HMMA.16816.F32.BF16 R84, R8, R204, RZ ;  /* 0x000000cc0854723c */ /* 0x000fe200000418ff */
[----:B------:R-:W-:Y:S02]  /*7550*/  SHF.R.U32.HI R0, RZ, 0x8, R149 ;  /* 0x00000008ff007819 */ /* 0x000fe40000011695 */
[----:B------:R-:W-:Y:S02]  /*7560*/  @!P4 PRMT R27, R99, 0x5410, RZ ;  /* 0x00005410631bc816 */ /* 0x000fe400000000ff */
[----:B------:R-:W-:-:S02]  /*7570*/  LOP3.LUT R0, R0, 0xffff, RZ, 0xc0, !PT ;  /* 0x0000ffff00007812 */ /* 0x000fc400078ec0ff */
[----:B------:R-:W-:Y:S01]  /*7580*/  LOP3.LUT R4, R18, R37, RZ, 0xc0, !PT ;  /* 0x0000002512047212 */ /* 0x000fe200078ec0ff */
[----:B------:R-:W-:Y:S01]  /*7590*/  @!P1 HFMA2.BF16_V2 R98, -RZ.H0_H0, RZ.H0_H0, -R188.H0_H0 ;  /* 0x200000ffff629231 */ /* 0x000fe200003409bc */
[----:B------:R-:W-:Y:S02]  /*75a0*/  ISETP.LE.U32.AND P4, PT, R0, UR13, PT ;  /* 0x0000000d00007c0c */ /* 0x000fe4000bf83070 */
[----:B------:R-:W-:Y:S01]  /*75b0*/  LOP3.LUT R5, R17, R36, RZ, 0xc0, !PT ;  /* 0x0000002411057212 */ /* 0x000fe200078ec0ff */
[----:B------:R-:W-:Y:S01]  /*75c0*/  @!P6 HFMA2.BF16_V2 R114, -RZ.H0_H0, RZ.H0_H0, -R24.H0_H0 ;  /* 0x200000ffff72e231 */ /* 0x000fe20000340918 */
[----:B------:R-:W-:Y:S01]  /*75d0*/  LOP3.LUT R0, R61, 0xffff, RZ, 0xc0, !PT ;  /* 0x0000ffff3d007812 */ /* 0x000fe200078ec0ff */
[----:B------:R-:W1:Y:S01]  /*75e0*/  LDSM.16.MT88.4 R16, [R194+0xb000] ;  /* 0x00b00000c210783b */ /* 0x000e620000004200 */
[----:B------:R-:W-:Y:S01]  /*75f0*/  @!P3 PRMT R228, R83, 0x5410, RZ ;  /* 0x0000541053e4b816 */ /* 0x000fe200000000ff */
[----:B------:R-:W-:Y:S01]  /*7600*/  HMMA.16816.F32.BF16 R36, R8, R184, RZ ;  /* 0x000000b80824723c */ /* 0x000fe200000418ff */
[----:B------:R-:W-:Y:S01]  /*7610*/  @!P1 PRMT R188, R98, 0x5410, RZ ;  /* 0x0000541062bc9816 */ /* 0x000fe200000000ff */
[----:B------:R-:W2:Y:S01]  /*7620*/  LDSM.16.MT88.4 R80, [R190+0xb800] ;  /* 0x00b80000be50783b */ /* 0x000ea20000004200 */
[----:B------:R-:W-:-:S02]  /*7630*/  ISETP.LE.U32.AND P3, PT, R40, UR13, PT ;  /* 0x0000000d28007c0c */ /* 0x000fc4000bf63070 */
[----:B------:R-:W-:Y:S01]  /*7640*/  ISETP.LE.U32.AND P1, PT, R150, UR13, PT ;  /* 0x0000000d96007c0c */ /* 0x000fe2000bf23070 */
[----:B------:R-:W-:Y:S01]  /*7650*/  @!P4 HFMA2.BF16_V2 R118, -RZ.H0_H0, RZ.H0_H0, -R22.H0_H0 ;  /* 0x200000ffff76c231 */ /* 0x000fe20000340916 */
[----:B------:R-:W-:Y:S01]  /*7660*/  SHF.R.U32.HI R0, RZ, 0x8, R0 ;  /* 0x00000008ff007819 */ /* 0x000fe20000011600 */
[C---:B------:R-:W-:Y:S01]  /*7670*/  HMMA.16816.F32.BF16 R152, R4.reuse, R224, RZ ;  /* 0x000000e00498723c */ /* 0x040fe200000418ff */
[----:B------:R-:W-:Y:S02]  /*7680*/  @!P2 PRMT R209, R96, 0x5410, RZ ;  /* 0x0000541060d1a816 */ /* 0x000fe400000000ff */
[----:B------:R-:W-:Y:S01]  /*7690*/  LOP3.LUT R0, R0, 0xffff, RZ, 0xc0, !PT ;  /* 0x0000ffff00007812 */ /* 0x000fe200078ec0ff */
[----:B------:R-:W3:Y:S01]  /*76a0*/  LDSM.16.MT88.4 R96, [R192+0xb800] ;  /* 0x00b80000c060783b */ /* 0x000ee20000004200 */
[----:B------:R-:W-:Y:S01]  /*76b0*/  ISETP.LE.U32.AND P2, PT, R2, UR13, PT ;  /* 0x0000000d02007c0c */ /* 0x000fe2000bf43070 */
[C---:B------:R-:W-:Y:S01]  /*76c0*/  HMMA.16816.F32.BF16 R144, R4.reuse, R236, RZ ;  /* 0x000000ec0490723c */ /* 0x040fe200000418ff */
[----:B------:R-:W-:Y:S01]  /*76d0*/  @!P4 PRMT R22, R118, 0x5410, RZ ;  /* 0x000054107616c816 */ /* 0x000fe200000000ff */
[----:B------:R-:W-:Y:S01]  /*76e0*/  @!P3 HFMA2.BF16_V2 R117, -RZ.H0_H0, RZ.H0_H0, -R23.H0_H0 ;  /* 0x200000ffff75b231 */ /* 0x000fe20000340917 */
[----:B------:R-:W-:Y:S01]  /*76f0*/  LOP3.LUT R2, R151, 0xff, RZ, 0xc0, !PT ;  /* 0x000000ff97027812 */ /* 0x000fe200078ec0ff */
[----:B------:R-:W-:Y:S01]  /*7700*/  @!P1 HFMA2.BF16_V2 R120, -RZ.H0_H0, RZ.H0_H0, -R182.H0_H0 ;  /* 0x200000ffff789231 */ /* 0x000fe200003409b6 */
[----:B------:R-:W-:Y:S01]  /*7710*/  ISETP.LE.U32.AND P4, PT, R0, UR13, PT ;  /* 0x0000000d00007c0c */ /* 0x000fe2000bf83070 */
[----:B------:R-:W-:Y:S01]  /*7720*/  HMMA.16816.F32.BF16 R40, R4, R184, RZ ;  /* 0x000000b80428723c */ /* 0x000fe200000418ff */
[----:B------:R-:W-:-:S02]  /*7730*/  SHF.R.U32.HI R0, RZ, 0x10, R61 ;  /* 0x00000010ff007819 */ /* 0x000fc4000001163d */
[----:B------:R-:W-:Y:S02]  /*7740*/  @!P6 PRMT R24, R114, 0x5410, RZ ;  /* 0x000054107218e816 */ /* 0x000fe400000000ff */
[----:B------:R-:W-:Y:S01]  /*7750*/  ISETP.LE.U32.AND P6, PT, R2, UR13, PT ;  /* 0x0000000d02007c0c */ /* 0x000fe2000bfc3070 */
[----:B------:R-:W-:Y:S01]  /*7760*/  @!P2 HFMA2.BF16_V2 R113, -RZ.H0_H0, RZ.H0_H0, -R25.H0_H0 ;  /* 0x200000ffff71a231 */ /* 0x000fe20000340919 */
[----:B------:R-:W-:Y:S01]  /*7770*/  LOP3.LUT R2, R61, 0xff, RZ, 0xc0, !PT ;  /* 0x000000ff3d027812 */ /* 0x000fe200078ec0ff */
[C---:B------:R-:W-:Y:S01]  /*7780*/  HMMA.16816.F32.BF16 R56, R4.reuse, R232, RZ ;  /* 0x000000e80438723c */ /* 0x040fe200000418ff */
[----:B------:R-:W-:Y:S02]  /*7790*/  LOP3.LUT R0, R0, 0xff, RZ, 0xc0, !PT ;  /* 0x000000ff00007812 */ /* 0x000fe400078ec0ff */
[----:B------:R-:W-:Y:S01]  /*77a0*/  @!P3 PRMT R23, R117, 0x5410, RZ ;  /* 0x000054107517b816 */ /* 0x000fe200000000ff */
[----:B------:R-:W-:Y:S01]  /*77b0*/  @!P4 HFMA2.BF16_V2 R122, -RZ.H0_H0, RZ.H0_H0, -R180.H0_H0 ;  /* 0x200000ffff7ac231 */ /* 0x000fe200003409b4 */
[----:B------:R-:W-:Y:S01]  /*77c0*/  @!P1 PRMT R182, R120, 0x5410, RZ ;  /* 0x0000541078b69816 */ /* 0x000fe200000000ff */
[----:B------:R-:W-:Y:S01]  /*77d0*/  HMMA.16816.F32.BF16 R72, R4, R172, RZ ;  /* 0x000000ac0448723c */ /* 0x000fe200000418ff */
[----:B------:R-:W-:-:S02]  /*77e0*/  ISETP.LE.U32.AND P3, PT, R2, UR13, PT ;  /* 0x0000000d02007c0c */ /* 0x000fc4000bf63070 */
[----:B------:R-:W-:Y:S01]  /*77f0*/  ISETP.LE.U32.AND P1, PT, R0, UR13, PT ;  /* 0x0000000d00007c0c */ /* 0x000fe2000bf23070 */
[----:B------:R-:W-:Y:S01]  /*7800*/  @!P6 HFMA2.BF16_V2 R119, -RZ.H0_H0, RZ.H0_H0, -R183.H0_H0 ;  /* 0x200000ffff77e231 */ /* 0x000fe200003409b7 */
[----:B------:R-:W-:Y:S01]  /*7810*/  SHF.R.U32.HI R2, RZ, 0x18, R61 ;  /* 0x00000018ff027819 */ /* 0x000fe2000001163d */
[----:B------:R-:W-:Y:S01]  /*7820*/  HMMA.16816.F32.BF16 R88, R4, R204, RZ ;  /* 0x000000cc0458723c */ /* 0x000fe200000418ff */
[----:B------:R-:W-:Y:S02]  /*7830*/  SHF.R.U32.HI R0, RZ, 0x8, R115 ;  /* 0x00000008ff007819 */ /* 0x000fe40000011673 */
[----:B------:R-:W-:Y:S02]  /*7840*/  @!P6 PRMT R183, R119, 0x5410, RZ ;  /* 0x0000541077b7e816 */ /* 0x000fe400000000ff */
[----:B------:R-:W-:Y:S01]  /*7850*/  ISETP.LE.U32.AND P6, PT, R2, UR13, PT ;  /* 0x0000000d02007c0c */ /* 0x000fe2000bfc3070 */
[----:B------:R-:W-:Y:S01]  /*7860*/  HMMA.16816.F32.BF16 R152, R124, R164, R152 ;  /* 0x000000a47c98723c */ /* 0x000fe20000041898 */
[----:B------:R-:W-:Y:S01]  /*7870*/  LOP3.LUT R2, R116, 0xff, RZ, 0xc0, !PT ;  /* 0x000000ff74027812 */ /* 0x000fe200078ec0ff */
[----:B------:R-:W-:Y:S01]  /*7880*/  @!P3 HFMA2.BF16_V2 R121, -RZ.H0_H0, RZ.H0_H0, -R181.H0_H0 ;  /* 0x200000ffff79b231 */ /* 0x000fe200003409b5 */
[----:B------:R-:W-:Y:S01]  /*7890*/  LOP3.LUT R0, R0, 0xffff, RZ, 0xc0, !PT ;  /* 0x0000ffff00007812 */ /* 0x000fe200078ec0ff */
[----:B------:R-:W-:Y:S01]  /*78a0*/  @!P1 HFMA2.BF16_V2 R123, -RZ.H0_H0, RZ.H0_H0, -R179.H0_H0 ;  /* 0x200000ffff7b9231 */ /* 0x000fe200003409b3 */
[----:B------:R-:W-:Y:S01]  /*78b0*/  @!P4 PRMT R180, R122, 0x5410, RZ ;  /* 0x000054107ab4c816 */ /* 0x000fe200000000ff */
[----:B-1----:R-:W-:Y:S01]  /*78c0*/  HMMA.16816.F32.BF16 R116, R8, R16, RZ ;  /* 0x000000100874723c */ /* 0x002fe200000418ff */
[----:B------:R-:W-:-:S02]  /*78d0*/  @!P3 PRMT R181, R121, 0x5410, RZ ;  /* 0x0000541079b5b816 */ /* 0x000fc400000000ff */
[----:B------:R-:W-:Y:S02]  /*78e0*/  @!P1 PRMT R179, R123, 0x5410, RZ ;  /* 0x000054107bb39816 */ /* 0x000fe400000000ff */
[----:B------:R-:W-:Y:S01]  /*78f0*/  ISETP.LE.U32.AND P3, PT, R2, UR13, PT ;  /* 0x0000000d02007c0c */ /* 0x000fe2000bf63070 */
[----:B------:R-:W-:Y:S01]  /*7900*/  HMMA.16816.F32.BF16 R120, R4, R16, RZ ;  /* 0x000000100478723c */ /* 0x000fe200000418ff */
[----:B------:R-:W-:Y:S01]  /*7910*/  ISETP.LE.U32.AND P4, PT, R0, UR13, PT ;  /* 0x0000000d00007c0c */ /* 0x000fe2000bf83070 */
[----:B------:R-:W-:Y:S01]  /*7920*/  FADD.FTZ R2, R104, R103 ;  /* 0x0000006768027221 */ /* 0x000fe20000010000 */
[----:B------:R-:W-:Y:S01]  /*7930*/  FADD.FTZ R0, R102, R101 ;  /* 0x0000006566007221 */ /* 0x000fe20000010000 */
[----:B------:R-:W-:Y:S01]  /*7940*/  @!P5 PRMT R26, R112, 0x5410, RZ ;  /* 0x00005410701ad816 */ /* 0x000fe200000000ff */
[----:B------:R-:W-:Y:S02]  /*7950*/  @!P6 HFMA2.BF16_V2 R140, -RZ.H0_H0, RZ.H0_H0, -R178.H0_H0 ;  /* 0x200000ffff8ce231 */ /* 0x000fe400003409b2 */
[----:B------:R-:W-:Y:S01]  /*7960*/  FADD.FTZ R28, R105, R2 ;  /* 0x00000002691c7221 */ /* 0x000fe20000010000 */
[----:B------:R-:W-:Y:S01]  /*7970*/  FADD.FTZ R20, R94, R0 ;  /* 0x000000005e147221 */ /* 0x000fe20000010000 */
[----:B------:R-:W-:Y:S01]  /*7980*/  SHF.R.S32.HI R2, RZ, 0x1f, R111 ;  /* 0x0000001fff027819 */ /* 0x000fe2000001146f */
[-C--:B------:R-:W-:Y:S01]  /*7990*/  HMMA.16816.F32.BF16 R100, R8, R32.reuse, RZ ;  /* 0x000000200864723c */ /* 0x080fe200000418ff */
[----:B------:R-:W-:Y:S01]  /*79a0*/  IADD3 R0, P1, R111, UR4, RZ ;  /* 0x000000046f007c10 */ /* 0x000fe2000ff3e0ff */
[----:B------:R-:W-:Y:S01]  /*79b0*/  FADD.FTZ R240, R108, R20 ;  /* 0x000000146cf07221 */ /* 0x000fe20000010000 */
[----:B------:R-:W-:Y:S01]  /*79c0*/  @!P2 PRMT R25, R113, 0x5410, RZ ;  /* 0x000054107119a816 */ /* 0x000fe200000000ff */
[----:B------:R-:W-:Y:S01]  /*79d0*/  USHF.L.U32 UR4, UR20, 0x6, URZ ;  /* 0x0000000614047899 */ /* 0x000fe2000800063f */
[----:B------:R-:W-:Y:S01]  /*79e0*/  LEA.HI.X.SX32 R2, R30, R2, 0x1, P1 ;  /* 0x000000021e027211 */ /* 0x000fe200008f0eff */
[----:B------:R-:W1:Y:S01]  /*79f0*/  LDSM.16.MT88.4 R112, [R195+0xb800] ;  /* 0x00b80000c370783b */ /* 0x000e620000004200 */
[----:B------:R-:W-:Y:S01]  /*7a00*/  LEA R20, P1, R0, UR6, 0x1 ;  /* 0x0000000600147c11 */ /* 0x000fe2000f8208ff */
[----:B------:R-:W-:Y:S01]  /*7a10*/  USHF.L.U32 UR6, UR20, 0x3, URZ ;  /* 0x0000000314067899 */ /* 0x000fe2000800063f */
[----:B------:R-:W-:Y:S01]  /*7a20*/  ISETP.LE.U32.AND P5, PT, R106, UR13, PT ;  /* 0x0000000d6a007c0c */ /* 0x000fe2000bfa3070 */
[----:B------:R-:W-:Y:S01]  /*7a30*/  UIMAD UR20, UR20, 0x48, URZ ;  /* 0x00000048141478a4 */ /* 0x000fe2000f8e023f */
[----:B------:R-:W-:Y:S01]  /*7a40*/  ISETP.LE.U32.AND P2, PT, R107, UR13, PT ;  /* 0x0000000d6b007c0c */ /* 0x000fe2000bf43070 */
[----:B------:R-:W-:Y:S01]  /*7a50*/  FADD.FTZ R28, R109, R28 ;  /* 0x0000001c6d1c7221 */ /* 0x000fe20000010000 */
[----:B------:R-:W-:Y:S01]  /*7a60*/  LEA.HI.X R21, R0, UR7, R2, 0x1, P1 ;  /* 0x0000000700157c11 */ /* 0x000fe200088f0c02 */
[----:B------:R-:W-:Y:S01]  /*7a70*/  IMAD.U32 R0, RZ, RZ, UR6 ;  /* 0x00000006ff007e24 */ /* 0x000fe2000f8e00ff */
[----:B------:R-:W-:Y:S01]  /*7a80*/  HMMA.16816.F32.BF16 R104, R4, R32, RZ ;  /* 0x000000200468723c */ /* 0x000fe200000418ff */
[----:B------:R-:W-:-:S02]  /*7a90*/  IMAD.U32 R30, RZ, RZ, UR4 ;  /* 0x00000004ff1e7e24 */ /* 0x000fc4000f8e00ff */
[----:B------:R-:W-:Y:S01]  /*7aa0*/  FADD.FTZ R17, R92, R3 ;  /* 0x000000035c117221 */ /* 0x000fe20000010000 */
[----:B------:R-:W-:Y:S01]  /*7ab0*/  FADD.FTZ R3, R76, R29 ;  /* 0x0000001d4c037221 */ /* 0x000fe20000010000 */
[----:B------:R-:W-:Y:S01]  /*7ac0*/  FADD.FTZ R16, R110, R28 ;  /* 0x0000001c6e107221 */ /* 0x000fe20000010000 */
[----:B------:R-:W-:Y:S01]  /*7ad0*/  @!P4 HFMA2.BF16_V2 R141, -RZ.H0_H0, RZ.H0_H0, -R176.H0_H0 ;  /* 0x200000ffff8dc231 */ /* 0x000fe200003409b0 */
[----:B------:R-:W-:Y:S01]  /*7ae0*/  HMMA.16816.F32.BF16 R116, R128, R12, R116 ;  /* 0x0000000c8074723c */ /* 0x000fe20000041874 */
[----:B------:R-:W-:-:S04]  /*7af0*/  IMAD.WIDE R32, R0, 0x2, R20 ;  /* 0x0000000200207825 */ /* 0x000fc800078e0214 */
[----:B------:R-:W-:Y:S01]  /*7b00*/  @!P5 HFMA2.BF16_V2 R148, -RZ.H0_H0, RZ.H0_H0, -R177.H0_H0 ;  /* 0x200000ffff94d231 */ /* 0x000fe200003409b1 */
[----:B------:R4:W-:Y:S01]  /*7b10*/  STG.E.U16 desc[UR24][R20.64], R27 ;  /* 0x0000001b14007986 */ /* 0x0009e2000c101518 */
[----:B------:R-:W-:Y:S02]  /*7b20*/  @!P3 HFMA2.BF16_V2 R143, -RZ.H0_H0, RZ.H0_H0, -R139.H0_H0 ;  /* 0x200000ffff8fb231 */ /* 0x000fe4000034098b */
[----:B------:R-:W-:Y:S01]  /*7b30*/  IMAD.U32 R0, RZ, RZ, UR20 ;  /* 0x00000014ff007e24 */ /* 0x000fe2000f8e00ff */
[----:B------:R-:W-:Y:S01]  /*7b40*/  HMMA.16816.F32.BF16 R120, R124, R12, R120 ;  /* 0x0000000c7c78723c */ /* 0x000fe20000041878 */
[----:B------:R-:W-:Y:S01]  /*7b50*/  @!P2 HFMA2.BF16_V2 R142, -RZ.H0_H0, RZ.H0_H0, -R138.H0_H0 ;  /* 0x200000ffff8ea231 */ /* 0x000fe2000034098a */
[----:B------:R-:W-:Y:S01]  /*7b60*/  STG.E.U16 desc[UR24][R20.64+0x2], R26 ;  /* 0x0000021a14007986 */ /* 0x000fe2000c101518 */
[----:B------:R-:W-:Y:S01]  /*7b70*/  IMAD.WIDE R28, R0, 0x2, R20 ;  /* 0x00000002001c7825 */ /* 0x000fe200078e0214 */
[----:B------:R-:W-:-:S03]  /*7b80*/  @!P6 PRMT R178, R140, 0x5410, RZ ;  /* 0x000054108cb2e816 */ /* 0x000fc600000000ff */
[----:B------:R-:W-:Y:S01]  /*7b90*/  FADD.FTZ R2, R252, R240 ;  /* 0x000000f0fc027221 */ /* 0x000fe20000010000 */
[----:B------:R-:W-:Y:S01]  /*7ba0*/  STG.E.U16 desc[UR24][R32.64], R25 ;  /* 0x0000001920007986 */ /* 0x000fe2000c101518 */
[----:B------:R-:W-:Y:S01]  /*7bb0*/  IMAD.MOV.U32 R13, RZ, RZ, R31 ;  /* 0x000000ffff0d7224 */ /* 0x000fe200078e001f */
[----:B------:R-:W-:Y:S01]  /*7bc0*/  @!P5 PRMT R177, R148, 0x5410, RZ ;  /* 0x0000541094b1d816 */ /* 0x000fe200000000ff */
[----:B------:R-:W-:Y:S01]  /*7bd0*/  IMAD.WIDE R30, R30, 0x2, R20 ;  /* 0x000000021e1e7825 */ /* 0x000fe200078e0214 */
[----:B------:R-:W-:Y:S01]  /*7be0*/  STG.E.U16 desc[UR24][R32.64+0x2], R24 ;  /* 0x0000021820007986 */ /* 0x000fe2000c101518 */
[----:B------:R-:W-:Y:S01]  /*7bf0*/  @!P4 PRMT R176, R141, 0x5410, RZ ;  /* 0x000054108db0c816 */ /* 0x000fe200000000ff */
[----:B------:R-:W-:Y:S01]  /*7c00*/  HMMA.16816.F32.BF16 R148, R4, R226, RZ ;  /* 0x000000e20494723c */ /* 0x000fe200000418ff */
[----:B------:R-:W-:Y:S01]  /*7c10*/  @!P3 PRMT R139, R143, 0x5410, RZ ;  /* 0x000054108f8bb816 */ /* 0x000fe200000000ff */
[----:B------:R-:W-:Y:S01]  /*7c20*/  STG.E.U16 desc[UR24][R30.64], R47 ;  /* 0x0000002f1e007986 */ /* 0x000fe2000c101518 */
[----:B------:R-:W-:Y:S01]  /*7c30*/  @!P2 PRMT R138, R142, 0x5410, RZ ;  /* 0x000054108e8aa816 */ /* 0x000fe200000000ff */
[----:B------:R-:W-:-:S02]  /*7c40*/  IMAD.MOV.U32 R12, RZ, RZ, R63 ;  /* 0x000000ffff0c7224 */ /* 0x000fc400078e003f */
[----:B------:R-:W-:Y:S01]  /*7c50*/  FADD.FTZ R0, R251, R17 ;  /* 0x00000011fb007221 */ /* 0x000fe20000010000 */
[----:B------:R5:W-:Y:S01]  /*7c60*/  STG.E.U16 desc[UR24][R30.64+0x2], R60 ;  /* 0x0000023c1e007986 */ /* 0x000be2000c101518 */
[C---:B------:R-:W-:Y:S01]  /*7c70*/  HMMA.16816.F32.BF16 R140, R4.reuse, R238, RZ ;  /* 0x000000ee048c723c */ /* 0x040fe200000418ff */
[----:B------:R-:W-:Y:S01]  /*7c80*/  FADD.FTZ R3, R247, R3 ;  /* 0x00000003f7037221 */ /* 0x000fe20000010000 */
[----:B------:R-:W-:Y:S01]  /*7c90*/  FADD.FTZ R0, R250, R0 ;  /* 0x00000000fa007221 */ /* 0x000fe20000010000 */
[----:B------:R-:W-:Y:S01]  /*7ca0*/  STG.E.U16 desc[UR24][R28.64], R44 ;  /* 0x0000002c1c007986 */ /* 0x000fe2000c101518 */
[----:B----4-:R-:W-:Y:S02]  /*7cb0*/  IMAD.MOV.U32 R27, RZ, RZ, R77 ;  /* 0x000000ffff1b7224 */ /* 0x010fe400078e004d */
[----:B------:R-:W-:Y:S01]  /*7cc0*/  HMMA.16816.F32.BF16 R92, R4, R206, RZ ;  /* 0x000000ce045c723c */ /* 0x000fe200000418ff */
[----:B------:R4:W-:Y:S01]  /*7cd0*/  STG.E.U16 desc[UR24][R28.64+0x2], R45 ;  /* 0x0000022d1c007986 */ /* 0x0009e2000c101518 */
[----:B------:R-:W-:-:S03]  /*7ce0*/  FADD.FTZ R0, R249, R0 ;  /* 0x00000000f9007221 */ /* 0x000fc60000010000 */
[----:B------:R-:W-:Y:S01]  /*7cf0*/  STG.E.U16 desc[UR24][R20.64+0x10], R23 ;  /* 0x0000101714007986 */ /* 0x000fe2000c101518 */
[C---:B------:R-:W-:Y:S03]  /*7d00*/  HMMA.16816.F32.BF16 R76, R4.reuse, R174, RZ ;  /* 0x000000ae044c723c */ /* 0x040fe600000418ff */
[----:B------:R-:W-:Y:S03]  /*7d10*/  STG.E.U16 desc[UR24][R20.64+0x12], R22 ;  /* 0x0000121614007986 */ /* 0x000fe6000c101518 */
[----:B------:R-:W-:Y:S01]  /*7d20*/  HMMA.16816.F32.BF16 R108, R4, R34, RZ ;  /* 0x00000022046c723c */ /* 0x000fe200000418ff */
[----:B------:R-:W-:Y:S04]  /*7d30*/  STG.E.U16 desc[UR24][R32.64+0x10], R183 ;  /* 0x000010b720007986 */ /* 0x000fe8000c101518 */
[----:B------:R-:W-:Y:S01]  /*7d40*/  STG.E.U16 desc[UR24][R32.64+0x12], R182 ;  /* 0x000012b620007986 */ /* 0x000fe2000c101518 */
[----:B------:R-:W-:Y:S03]  /*7d50*/  HMMA.16816.F32.BF16 R144, R124, R156, R144 ;  /* 0x0000009c7c90723c */ /* 0x000fe60000041890 */
[----:B------:R-:W-:Y:S03]  /*7d60*/  STG.E.U16 desc[UR24][R30.64+0x10], R231 ;  /* 0x000010e71e007986 */ /* 0x000fe6000c101518 */
[C---:B-----5:R-:W-:Y:S01]  /*7d70*/  HMMA.16816.F32.BF16 R60, R4.reuse, R234, RZ ;  /* 0x000000ea043c723c */ /* 0x060fe200000418ff */
[----:B------:R-:W-:Y:S04]  /*7d80*/  STG.E.U16 desc[UR24][R30.64+0x12], R230 ;  /* 0x000012e61e007986 */ /* 0x000fe8000c101518 */
[----:B------:R-:W-:Y:S01]  /*7d90*/  STG.E.U16 desc[UR24][R28.64+0x10], R228 ;  /* 0x000010e41c007986 */ /* 0x000fe2000c101518 */
[C---:B----4-:R-:W-:Y:S03]  /*7da0*/  HMMA.16816.F32.BF16 R44, R4.reuse, R186, RZ ;  /* 0x000000ba042c723c */ /* 0x050fe600000418ff */
[----:B------:R4:W-:Y:S03]  /*7db0*/  STG.E.U16 desc[UR24][R28.64+0x12], R229 ;  /* 0x000012e51c007986 */ /* 0x0009e6000c101518 */
[----:B------:R-:W-:Y:S01]  /*7dc0*/  HMMA.16816.F32.BF16 R4, R4, R18, RZ ;  /* 0x000000120404723c */ /* 0x000fe200000418ff */
[----:B------:R-:W-:Y:S04]  /*7dd0*/  STG.E.U16 desc[UR24][R20.64+0x20], R181 ;  /* 0x000020b514007986 */ /* 0x000fe8000c101518 */
[----:B------:R-:W-:Y:S01]  /*7de0*/  STG.E.U16 desc[UR24][R20.64+0x22], R180 ;  /* 0x000022b414007986 */ /* 0x000fe2000c101518 */
[C---:B------:R-:W-:Y:S03]  /*7df0*/  HMMA.16816.F32.BF16 R40, R124.reuse, R48, R40 ;  /* 0x000000307c28723c */ /* 0x040fe60000041828 */
[----:B------:R-:W-:Y:S03]  /*7e00*/  STG.E.U16 desc[UR24][R32.64+0x20], R179 ;  /* 0x000020b320007986 */ /* 0x000fe6000c101518 */
[C---:B------:R-:W-:Y:S01]  /*7e10*/  HMMA.16816.F32.BF16 R56, R124.reuse, R64, R56 ;  /* 0x000000407c38723c */ /* 0x040fe20000041838 */
[----:B------:R-:W-:Y:S04]  /*7e20*/  STG.E.U16 desc[UR24][R32.64+0x22], R178 ;  /* 0x000022b220007986 */ /* 0x000fe8000c101518 */
[----:B------:R-:W-:Y:S01]  /*7e30*/  STG.E.U16 desc[UR24][R30.64+0x20], R215 ;  /* 0x000020d71e007986 */ /* 0x000fe2000c101518 */
[C---:B--2---:R-:W-:Y:S03]  /*7e40*/  HMMA.16816.F32.BF16 R72, R124.reuse, R80, R72 ;  /* 0x000000507c48723c */ /* 0x044fe60000041848 */
[----:B------:R-:W-:Y:S03]  /*7e50*/  STG.E.U16 desc[UR24][R30.64+0x22], R214 ;  /* 0x000022d61e007986 */ /* 0x000fe6000c101518 */
[----:B---3--:R-:W-:Y:S01]  /*7e60*/  HMMA.16816.F32.BF16 R88, R124, R96, R88 ;  /* 0x000000607c58723c */ /* 0x008fe20000041858 */
[----:B------:R-:W-:Y:S01]  /*7e70*/  STG.E.U16 desc[UR24][R28.64+0x20], R213 ;  /* 0x000020d51c007986 */ /* 0x000fe2000c101518 */
[----:B----4-:R-:W-:-:S03]  /*7e80*/  FADD.FTZ R229, R248, R0 ;  /* 0x00000000f8e57221 */ /* 0x010fc60000010000 */
[----:B------:R-:W-:Y:S01]  /*7e90*/  STG.E.U16 desc[UR24][R28.64+0x22], R212 ;  /* 0x000022d41c007986 */ /* 0x000fe2000c101518 */
[C---:B-1----:R-:W-:Y:S03]  /*7ea0*/  HMMA.16816.F32.BF16 R104, R124.reuse, R112, R104 ;  /* 0x000000707c68723c */ /* 0x042fe60000041868 */
[----:B------:R-:W-:Y:S03]  /*7eb0*/  STG.E.U16 desc[UR24][R20.64+0x30], R177 ;  /* 0x000030b114007986 */ /* 0x000fe6000c101518 */
[C---:B------:R-:W-:Y:S01]  /*7ec0*/  HMMA.16816.F32.BF16 R148, R124.reuse, R166, R148 ;  /* 0x000000a67c94723c */ /* 0x040fe20000041894 */
[----:B------:R-:W-:Y:S04]  /*7ed0*/  STG.E.U16 desc[UR24][R20.64+0x32], R176 ;  /* 0x000032b014007986 */ /* 0x000fe8000c101518 */
[----:B------:R-:W-:Y:S01]  /*7ee0*/  STG.E.U16 desc[UR24][R32.64+0x30], R139 ;  /* 0x0000308b20007986 */ /* 0x000fe2000c101518 */
[C---:B------:R-:W-:Y:S03]  /*7ef0*/  HMMA.16816.F32.BF16 R140, R124.reuse, R158, R140 ;  /* 0x0000009e7c8c723c */ /* 0x040fe6000004188c */
[----:B------:R-:W-:Y:S03]  /*7f00*/  STG.E.U16 desc[UR24][R32.64+0x32], R138 ;  /* 0x0000328a20007986 */ /* 0x000fe6000c101518 */
[C---:B------:R-:W-:Y:S01]  /*7f10*/  HMMA.16816.F32.BF16 R44, R124.reuse, R50, R44 ;  /* 0x000000327c2c723c */ /* 0x040fe2000004182c */
[----:B------:R1:W-:Y:S04]  /*7f20*/  STG.E.U16 desc[UR24][R30.64+0x30], R211 ;  /* 0x000030d31e007986 */ /* 0x0003e8000c101518 */
[----:B------:R2:W-:Y:S01]  /*7f30*/  STG.E.U16 desc[UR24][R30.64+0x32], R209 ;  /* 0x000032d11e007986 */ /* 0x0005e2000c101518 */
[C---:B------:R-:W-:Y:S03]  /*7f40*/  HMMA.16816.F32.BF16 R60, R124.reuse, R66, R60 ;  /* 0x000000427c3c723c */ /* 0x040fe6000004183c */
[----:B------:R2:W-:Y:S03]  /*7f50*/  STG.E.U16 desc[UR24][R28.64+0x30], R208 ;  /* 0x000030d01c007986 */ /* 0x0005e6000c101518 */
[C---:B------:R-:W-:Y:S01]  /*7f60*/  HMMA.16816.F32.BF16 R76, R124.reuse, R82, R76 ;  /* 0x000000527c4c723c */ /* 0x040fe2000004184c */
[----:B------:R2:W-:Y:S05]  /*7f70*/  STG.E.U16 desc[UR24][R28.64+0x32], R188 ;  /* 0x000032bc1c007986 */ /* 0x0005ea000c101518 */
[C---:B------:R-:W-:Y:S06]  /*7f80*/  HMMA.16816.F32.BF16 R92, R124.reuse, R98, R92 ;  /* 0x000000627c5c723c */ /* 0x040fec000004185c */
[C---:B------:R-:W-:Y:S06]  /*7f90*/  HMMA.16816.F32.BF16 R108, R124.reuse, R114, R108 ;  /* 0x000000727c6c723c */ /* 0x040fec000004186c */
[----:B------:R-:W-:Y:S06]  /*7fa0*/  HMMA.16816.F32.BF16 R124, R124, R14, R4 ;  /* 0x0000000e7c7c723c */ /* 0x000fec0000041804 */
[----:B------:R-:W-:Y:S06]  /*7fb0*/  HMMA.16816.F32.BF16 R4, R8, R34, RZ ;  /* 0x000000220804723c */ /* 0x000fec00000418ff */
[----:B------:R-:W-:Y:S06]  /*7fc0*/  HMMA.16816.F32.BF16 R100, R128, R112, R100 ;  /* 0x000000708064723c */ /* 0x000fec0000041864 */
[C---:B------:R-:W-:Y:S06]  /*7fd0*/  HMMA.16816.F32.BF16 R204, R8.reuse, R206, RZ ;  /* 0x000000ce08cc723c */ /* 0x040fec00000418ff */
[----:B------:R-:W-:Y:S06]  /*7fe0*/  HMMA.16816.F32.BF16 R224, R8, R226, RZ ;  /* 0x000000e208e0723c */ /* 0x000fec00000418ff */
[----:B------:R-:W-:Y:S06]  /*7ff0*/  HMMA.16816.F32.BF16 R112, R128, R114, R4 ;  /* 0x000000728070723c */ /* 0x000fec0000041804 */
[----:B------:R-:W-:Y:S01]  /*8000*/  HMMA.16816.F32.BF16 R236, R8, R238, RZ ;  /* 0x000000ee08ec723c */ /* 0x000fe200000418ff */
[----:B------:R-:W-:Y:S01]  /*8010*/  FADD.FTZ R5, R27, R16 ;  /* 0x000000101b057221 */ /* 0x000fe20000010000 */
[----:B------:R-:W-:Y:S01]  /*8020*/  FADD.FTZ R4, R243, R2 ;  /* 0x00000002f3047221 */ /* 0x000fe20000010000 */
[----:B------:R-:W-:-:S02]  /*8030*/  FADD.FTZ R2, R246, R3 ;  /* 0x00000003f6027221 */ /* 0x000fc40000010000 */
[----:B------:R-:W-:Y:S01]  /*8040*/  FADD.FTZ R5, R12, R5 ;  /* 0x000000050c057221 */ /* 0x000fe20000010000 */
[C---:B------:R-:W-:Y:S01]  /*8050*/  HMMA.16816.F32.BF16 R184, R8.reuse, R186, RZ ;  /* 0x000000ba08b8723c */ /* 0x040fe200000418ff */
[----:B------:R-:W-:Y:S01]  /*8060*/  FADD.FTZ R4, R242, R4 ;  /* 0x00000004f2047221 */ /* 0x000fe20000010000 */
[----:B------:R-:W-:Y:S01]  /*8070*/  FADD.FTZ R2, R245, R2 ;  /* 0x00000002f5027221 */ /* 0x000fe20000010000 */
[----:B-1----:R-:W-:Y:S02]  /*8080*/  FADD.FTZ R211, R13, R5 ;  /* 0x000000050dd37221 */ /* 0x002fe40000010000 */
[----:B------:R-:W-:Y:S01]  /*8090*/  FADD.FTZ R231, R241, R4 ;  /* 0x00000004f1e77221 */ /* 0x000fe20000010000 */
[C---:B------:R-:W-:Y:S01]  /*80a0*/  HMMA.16816.F32.BF16 R232, R8.reuse, R234, RZ ;  /* 0x000000ea08e8723c */ /* 0x040fe200000418ff */
[----:B------:R-:W-:Y:S01]  /*80b0*/  FADD.FTZ R230, R244, R2 ;  /* 0x00000002f4e67221 */ /* 0x000fe20000010000 */
[----:B------:R2:W-:Y:S04]  /*80c0*/  STL [R1+0x68], R211 ;  /* 0x000068d301007387 */ /* 0x0005e80000100800 */
[C---:B------:R-:W-:Y:S06]  /*80d0*/  HMMA.16816.F32.BF16 R172, R8.reuse, R174, RZ ;  /* 0x000000ae08ac723c */ /* 0x040fec00000418ff */
[----:B------:R-:W-:Y:S06]  /*80e0*/  HMMA.16816.F32.BF16 R8, R8, R18, RZ ;  /* 0x000000120808723c */ /* 0x000fec00000418ff */
[C---:B------:R-:W-:Y:S06]  /*80f0*/  HMMA.16816.F32.BF16 R84, R128.reuse, R96, R84 ;  /* 0x000000608054723c */ /* 0x040fec0000041854 */
[C---:B------:R-:W-:Y:S06]  /*8100*/  HMMA.16816.F32.BF16 R36, R128.reuse, R48, R36 ;  /* 0x000000308024723c */ /* 0x040fec0000041824 */
[C---:B------:R-:W-:Y:S06]  /*8110*/  HMMA.16816.F32.BF16 R68, R128.reuse, R80, R68 ;  /* 0x000000508044723c */ /* 0x040fec0000041844 */
[C---:B------:R-:W-:Y:S06]  /*8120*/  HMMA.16816.F32.BF16 R96, R128.reuse, R98, R204 ;  /* 0x000000628060723c */ /* 0x040fec00000418cc */
[----:B------:R-:W-:Y:S01]  /*8130*/  HMMA.16816.F32.BF16 R164, R128, R166, R224 ;  /* 0x000000a680a4723c */ /* 0x000fe200000418e0 */
[----:B------:R-:W-:-:S04]  /*8140*/  IADD3 R204, P1, R20, -0x40, RZ ;  /* 0xffffffc014cc7810 */ /* 0x000fc80007f3e0ff */
[----:B------:R-:W-:Y:S01]  /*8150*/  IADD3.X R205, R21, -0x1, RZ, P1, !PT ;  /* 0xffffffff15cd7810 */ /* 0x000fe20000ffe4ff */
[C---:B------:R-:W-:Y:S06]  /*8160*/  HMMA.16816.F32.BF16 R156, R128.reuse, R158, R236 ;  /* 0x0000009e809c723c */ /* 0x040fec00000418ec */
[C---:B------:R-:W-:Y:S06]  /*8170*/  HMMA.16816.F32.BF16 R48, R128.reuse, R50, R184 ;  /* 0x000000328030723c */ /* 0x040fec00000418b8 */
[C---:B------:R-:W-:Y:S06]  /*8180*/  HMMA.16816.F32.BF16 R64, R128.reuse, R66, R232 ;  /* 0x000000428040723c */ /* 0x040fec00000418e8 */
[C---:B------:R-:W-:Y:S06]  /*8190*/  HMMA.16816.F32.BF16 R80, R128.reuse, R82, R172 ;  /* 0x000000528050723c */ /* 0x040fec00000418ac */
        /* <DEDUP_REMOVED lines=43> */
[----:B------:R-:W-:-:S03]  /*8450*/  PLOP3.LUT P2, PT, PT, PT, UP0, 0x80, 0x0 ;  /* 0x000000000000781c */ /* 0x000fc60003f4f008 */
        /* <DEDUP_REMOVED lines=10> */
[----:B------:R-:W3:Y:S04]  /*8500*/  LDSM.16.M88.4 R12, [R191+0x2000] ;  /* 0x00200000bf0c783b */ /* 0x000ee80000000200 */
[----:B------:R-:W4:Y:S04]  /*8510*/  LDSM.16.M88.4 R172, [R189+0x8800] ;  /* 0x00880000bdac783b */ /* 0x000f280000000200 */
[----:B------:R-:W5:Y:S04]  /*8520*/  LDSM.16.M88.4 R16, [R191] ;  /* 0x00000000bf10783b */ /* 0x000f680000000200 */
[----:B------:R-:W-:Y:S04]  /*8530*/  LDSM.16.M88.4 R24, [R203] ;  /* 0x00000000cb18783b */ /* 0x000fe80000000200 */
[----:B-1----:R-:W-:Y:S04]  /*8540*/  LDSM.16.M88.4 R8, [R193] ;  /* 0x00000000c108783b */ /* 0x002fe80000000200 */
[----:B--2---:R-:W1:Y:S04]  /*8550*/  LDSM.16.M88.4 R4, [R193+0x2000] ;  /* 0x00200000c104783b */ /* 0x004e680000000200 */
[----:B------:R-:W2:Y:S04]  /*8560*/  LDSM.16.M88.4 R136, [R200] ;  /* 0x00000000c888783b */ /* 0x000ea80000000200 */
[----:B------:R-:W0:Y:S01]  /*8570*/  LDGDEPBAR ;  /* 0x00000000000079af */ /* 0x000e220000000000 */
[C---:B---3--:R-:W-:Y:S06]  /*8580*/  HMMA.16816.F32.BF16 R224, R12.reuse, R176, RZ ;  /* 0x000000b00ce0723c */ /* 0x048fec00000418ff */
[C---:B----4-:R-:W-:Y:S06]  /*8590*/  HMMA.16816.F32.BF16 R204, R12.reuse, R172, RZ ;  /* 0x000000ac0ccc723c */ /* 0x050fec00000418ff */
[C---:B------:R-:W-:Y:S06]  /*85a0*/  HMMA.16816.F32.BF16 R212, R12.reuse, R178, RZ ;  /* 0x000000b20cd4723c */ /* 0x040fec00000418ff */
[----:B------:R-:W-:Y:S06]  /*85b0*/  HMMA.16816.F32.BF16 R184, R12, R174, RZ ;  /* 0x000000ae0cb8723c */ /* 0x000fec00000418ff */
[C---:B-----5:R-:W-:Y:S06]  /*85c0*/  HMMA.16816.F32.BF16 R180, R16.reuse, R176, RZ ;  /* 0x000000b010b4723c */ /* 0x060fec00000418ff */
[C---:B------:R-:W-:Y:S06]  /*85d0*/  HMMA.16816.F32.BF16 R232, R16.reuse, R178, RZ ;  /* 0x000000b210e8723c */ /* 0x040fec00000418ff */
[C---:B------:R-:W-:Y:S06]  /*85e0*/  HMMA.16816.F32.BF16 R12, R16.reuse, R172, RZ ;  /* 0x000000ac100c723c */ /* 0x040fec00000418ff */
[----:B------:R-:W-:Y:S06]  /*85f0*/  HMMA.16816.F32.BF16 R16, R16, R174, RZ ;  /* 0x000000ae1010723c */ /* 0x000fec00000418ff */
[C---:B-1----:R-:W-:Y:S06]  /*8600*/  HMMA.16816.F32.BF16 R172, R4.reuse, R24, R204 ;  /* 0x0000001804ac723c */ /* 0x042fec00000418cc */
[----:B------:R-:W-:Y:S06]  /*8610*/  HMMA.16816.F32.BF16 R184, R4, R26, R184 ;  /* 0x0000001a04b8723c */ /* 0x000fec00000418b8 */
[----:B------:R-:W-:Y:S01]  /*8620*/  HMMA.16816.F32.BF16 R176, R8, R24, R12 ;  /* 0x0000001808b0723c */ /* 0x000fe2000004180c */
[----:B------:R-:W-:Y:S05]  /*8630*/  LDSM.16.M88.4 R12, [R197+0x8800] ;  /* 0x00880000c50c783b */ /* 0x000fea0000000200 */
[C---:B--2---:R-:W-:Y:S06]  /*8640*/  HMMA.16816.F32.BF16 R224, R4.reuse, R136, R224 ;  /* 0x0000008804e0723c */ /* 0x044fec00000418e0 */
[----:B------:R-:W-:Y:S01]  /*8650*/  HMMA.16816.F32.BF16 R204, R4, R138, R212 ;  /* 0x0000008a04cc723c */ /* 0x000fe200000418d4 */
[----:B------:R-:W1:Y:S05]  /*8660*/  LDSM.16.M88.4 R4, [R199+0x2000] ;  /* 0x00200000c704783b */ /* 0x000e6a0000000200 */
[C---:B------:R-:W-:Y:S01]  /*8670*/  HMMA.16816.F32.BF16 R24, R8.reuse, R26, R16 ;  /* 0x0000001a0818723c */ /* 0x040fe20000041810 */
[----:B------:R-:W2:Y:S05]  /*8680*/  LDSM.16.M88.4 R16, [R197+0x8000] ;  /* 0x00800000c510783b */ /* 0x000eaa0000000200 */
[C---:B------:R-:W-:Y:S06]  /*8690*/  HMMA.16816.F32.BF16 R180, R8.reuse, R136, R180 ;  /* 0x0000008808b4723c */ /* 0x040fec00000418b4 */
[----:B------:R-:W-:Y:S01]  /*86a0*/  HMMA.16816.F32.BF16 R136, R8, R138, R232 ;  /* 0x0000008a0888723c */ /* 0x000fe200000418e8 */
[----:B------:R-:W3:Y:S05]  /*86b0*/  LDSM.16.M88.4 R8, [R199] ;  /* 0x00000000c708783b */ /* 0x000eea0000000200 */
[C---:B-1----:R-:W-:Y:S06]  /*86c0*/  HMMA.16816.F32.BF16 R184, R4.reuse, R14, R184 ;  /* 0x0000000e04b8723c */ /* 0x042fec00000418b8 */
[C---:B--2---:R-:W-:Y:S06]  /*86d0*/  HMMA.16816.F32.BF16 R212, R4.reuse, R16, R224 ;  /* 0x0000001004d4723c */ /* 0x044fec00000418e0 */
[----:B------:R-:W-:Y:S06]  /*86e0*/  HMMA.16816.F32.BF16 R224, R4, R12, R172 ;  /* 0x0000000c04e0723c */ /* 0x000fec00000418ac */
[-C--:B---3--:R-:W-:Y:S06]  /*86f0*/  HMMA.16816.F32.BF16 R172, R8, R18.reuse, R136 ;  /* 0x0000001208ac723c */ /* 0x088fec0000041888 */
[----:B------:R-:W-:Y:S01]  /*8700*/  HMMA.16816.F32.BF16 R204, R4, R18, R204 ;  /* 0x0000001204cc723c */ /* 0x000fe200000418cc */
[----:B------:R-:W-:Y:S05]  /*8710*/  LDSM.16.M88.4 R4, [R198+0x2000] ;  /* 0x00200000c604783b */ /* 0x000fea0000000200 */
[C---:B------:R-:W-:Y:S01]  /*8720*/  HMMA.16816.F32.BF16 R180, R8.reuse, R16, R180 ;  /* 0x0000001008b4723c */ /* 0x040fe200000418b4 */
[----:B------:R-:W1:Y:S05]  /*8730*/  LDSM.16.M88.4 R16, [R196] ;  /* 0x00000000c410783b */ /* 0x000e6a0000000200 */
[C---:B------:R-:W-:Y:S06]  /*8740*/  HMMA.16816.F32.BF16 R136, R8.reuse, R12, R176 ;  /* 0x0000000c0888723c */ /* 0x040fec00000418b0 */
[----:B------:R-:W-:Y:S01]  /*8750*/  HMMA.16816.F32.BF16 R24, R8, R14, R24 ;  /* 0x0000000e0818723c */ /* 0x000fe20000041818 */
[----:B------:R-:W2:Y:S04]  /*8760*/  LDSM.16.M88.4 R12, [R196+0x800] ;  /* 0x00080000c40c783b */ /* 0x000ea80000000200 */
[----:B------:R-:W3:Y:S01]  /*8770*/  LDSM.16.M88.4 R8, [R198] ;  /* 0x00000000c608783b */ /* 0x000ee20000000200 */
[C---:B-1----:R-:W-:Y:S06]  /*8780*/  HMMA.16816.F32.BF16 R212, R4.reuse, R16, R212 ;  /* 0x0000001004d4723c */ /* 0x042fec00000418d4 */
[C---:B------:R-:W-:Y:S06]  /*8790*/  HMMA.16816.F32.BF16 R204, R4.reuse, R18, R204 ;  /* 0x0000001204cc723c */ /* 0x040fec00000418cc */
[C---:B--2---:R-:W-:Y:S06]  /*87a0*/  HMMA.16816.F32.BF16 R224, R4.reuse, R12, R224 ;  /* 0x0000000c04e0723c */ /* 0x044fec00000418e0 */
[----:B------:R-:W-:Y:S01]  /*87b0*/  HMMA.16816.F32.BF16 R184, R4, R14, R184 ;  /* 0x0000000e04b8723c */ /* 0x000fe200000418b8 */
[----:B------:R-:W-:Y:S05]  /*87c0*/  LDSM.16.M88.4 R4, [R191+0x6000] ;  /* 0x00600000bf04783b */ /* 0x000fea0000000200 */
[C---:B---3--:R-:W-:Y:S06]  /*87d0*/  HMMA.16816.F32.BF16 R176, R8.reuse, R16, R180 ;  /* 0x0000001008b0723c */ /* 0x048fec00000418b4 */
[C---:B------:R-:W-:Y:S01]  /*87e0*/  HMMA.16816.F32.BF16 R172, R8.reuse, R18, R172 ;  /* 0x0000001208ac723c */ /* 0x040fe200000418ac */
[----:B------:R-:W1:Y:S05]  /*87f0*/  LDSM.16.M88.4 R16, [R189+0x9000] ;  /* 0x00900000bd10783b */ /* 0x000e6a0000000200 */
[C---:B------:R-:W-:Y:S06]  /*8800*/  HMMA.16816.F32.BF16 R136, R8.reuse, R12, R136 ;  /* 0x0000000c0888723c */ /* 0x040fec0000041888 */
[----:B------:R-:W-:Y:S01]  /*8810*/  HMMA.16816.F32.BF16 R24, R8, R14, R24 ;  /* 0x0000000e0818723c */ /* 0x000fe20000041818 */
[----:B------:R-:W2:Y:S04]  /*8820*/  LDSM.16.M88.4 R12, [R189+0x9800] ;  /* 0x00980000bd0c783b */ /* 0x000ea80000000200 */
[----:B------:R-:W3:Y:S01]  /*8830*/  LDSM.16.M88.4 R8, [R191+0x4000] ;  /* 0x00400000bf08783b */ /* 0x000ee20000000200 */
[C---:B-1----:R-:W-:Y:S06]  /*8840*/  HMMA.16816.F32.BF16 R212, R4.reuse, R16, R212 ;  /* 0x0000001004d4723c */ /* 0x042fec00000418d4 */
[C---:B------:R-:W-:Y:S06]  /*8850*/  HMMA.16816.F32.BF16 R204, R4.reuse, R18, R204 ;  /* 0x0000001204cc723c */ /* 0x040fec00000418cc */
[C---:B--2---:R-:W-:Y:S06]  /*8860*/  HMMA.16816.F32.BF16 R224, R4.reuse, R12, R224 ;  /* 0x0000000c04e0723c */ /* 0x044fec00000418e0 */
[----:B------:R-:W-:Y:S01]  /*8870*/  HMMA.16816.F32.BF16 R180, R4, R14, R184 ;  /* 0x0000000e04b4723c */ /* 0x000fe200000418b8 */
[----:B------:R-:W-:Y:S05]  /*8880*/  LDSM.16.M88.4 R4, [R193+0x6000] ;  /* 0x00600000c104783b */ /* 0x000fea0000000200 */
[C---:B---3--:R-:W-:Y:S06]  /*8890*/  HMMA.16816.F32.BF16 R176, R8.reuse, R16, R176 ;  /* 0x0000001008b0723c */ /* 0x048fec00000418b0 */
[C---:B------:R-:W-:Y:S01]  /*88a0*/  HMMA.16816.F32.BF16 R172, R8.reuse, R18, R172 ;  /* 0x0000001208ac723c */ /* 0x040fe200000418ac */
[----:B------:R-:W1:Y:S05]  /*88b0*/  LDSM.16.M88.4 R16, [R202] ;  /* 0x00000000ca10783b */ /* 0x000e6a0000000200 */
[C---:B------:R-:W-:Y:S06]  /*88c0*/  HMMA.16816.F32.BF16 R136, R8.reuse, R12, R136 ;  /* 0x0000000c0888723c */ /* 0x040fec0000041888 */
[----:B------:R-:W-:Y:S01]  /*88d0*/  HMMA.16816.F32.BF16 R24, R8, R14, R24 ;  /* 0x0000000e0818723c */ /* 0x000fe20000041818 */
[----:B------:R-:W2:Y:S04]  /*88e0*/  LDSM.16.M88.4 R12, [R201] ;  /* 0x00000000c90c783b */ /* 0x000ea80000000200 */
        /* <DEDUP_REMOVED lines=25> */
[----:B------:R-:W-:-:S04]  /*8a80*/  DEPBAR.LE SB0, 0x0 ;  /* 0x000080000000791a */ /* 0x000fc80000000000 */
[C---:B-1----:R-:W-:Y:S06]  /*8a90*/  HMMA.16816.F32.BF16 R212, R4.reuse, R16, R212 ;  /* 0x0000001004d4723c */ /* 0x042fec00000418d4 */
[C---:B------:R-:W-:Y:S06]  /*8aa0*/  HMMA.16816.F32.BF16 R204, R4.reuse, R18, R204 ;  /* 0x0000001204cc723c */ /* 0x040fec00000418cc */
[C---:B--2---:R-:W-:Y:S06]  /*8ab0*/  HMMA.16816.F32.BF16 R184, R4.reuse, R12, R184 ;  /* 0x0000000c04b8723c */ /* 0x044fec00000418b8 */
        /* <DEDUP_REMOVED lines=8> */
[----:B------:R-:W2:Y:S01]  /*8b40*/  LDL.64 R22, [R1+0x98] ;  /* 0x0000980001167983 */ /* 0x000ea20000100a00 */
[----:B------:R-:W1:Y:S01]  /*8b50*/  @!P1 LDC.64 R4, c[0x0][0x218] ;  /* 0x00008600ff049b82 */ /* 0x000e620000000a00 */
[----:B------:R-:W-:Y:S01]  /*8b60*/  UIADD3 UR6, UR19, -0x3, URZ ;  /* 0xfffffffd13067890 */ /* 0x000fe2000fffe03f */
[----:B------:R-:W-:Y:S01]  /*8b70*/  BSSY B0, `(.L_x_2568) ;  /* 0x0000029000007945 */ /* 0x000fe20003800000 */
[----:B------:R3:W-:Y:S02]  /*8b80*/  @P1 STS.128 [R210+0x8000], RZ ;  /* 0x008000ffd2001388 */ /* 0x0007e40000000c00 */
[----:B------:R-:W-:Y:S02]  /*8b90*/  USHF.R.S32.HI UR4, URZ, 0x1f, UR6 ;  /* 0x0000001f3f047899 */ /* 0x000fe40008011406 */
[----:B------:R-:W-:Y:S01]  /*8ba0*/  IMAD.U32 R2, RZ, RZ, UR6 ;  /* 0x00000006ff027e24 */ /* 0x000fe2000f8e00ff */
[----:B------:R-:W4:Y:S01]  /*8bb0*/  @!P0 LDC.64 R6, c[0x0][0x218] ;  /* 0x00008600ff068b82 */ /* 0x000f220000000a00 */
[----:B------:R-:W-:-:S04]  /*8bc0*/  UIMAD UR6, UR30, UR6, URZ ;  /* 0x000000061e0672a4 */ /* 0x000fc8000f8e023f */
[----:B------:R-:W-:-:S03]  /*8bd0*/  UIMAD UR4, UR4, UR31, UR6 ;  /* 0x0000001f040472a4 */ /* 0x000fc6000f8e0206 */
[----:B------:R-:W5:Y:S01]  /*8be0*/  @!P1 LDC.64 R8, c[0x0][0x218] ;  /* 0x00008600ff089b82 */ /* 0x000f620000000a00 */
[----:B--2---:R-:W-:-:S04]  /*8bf0*/  IMAD.WIDE.U32 R2, R2, UR31, R22 ;  /* 0x0000001f02027c25 */ /* 0x004fc8000f8e0016 */
[----:B------:R-:W-:Y:S01]  /*8c00*/  VIADD R3, R3, UR4 ;  /* 0x0000000403037c36 */ /* 0x000fe20008000000 */
[C---:B-1----:R-:W-:Y:S02]  /*8c10*/  @!P1 LEA R4, P2, R2.reuse, R4, 0x1 ;  /* 0x0000000402049211 */ /* 0x042fe400078408ff */
[C---:B------:R-:W-:Y:S02]  /*8c20*/  IADD3 R0, P3, R2.reuse, UR33, RZ ;  /* 0x0000002102007c10 */ /* 0x040fe4000ff7e0ff */
[----:B------:R-:W-:-:S05]  /*8c30*/  @!P1 LEA.HI.X R5, R2, R5, R3, 0x1, P2 ;  /* 0x0000000502059211 */ /* 0x000fca00010f0c03 */
[----:B------:R-:W-:Y:S01]  /*8c40*/  @!PT LDS RZ, [RZ] ;  /* 0x00000000fffff984 */ /* 0x000fe20000000800 */
[----:B------:R-:W-:Y:S01]  /*8c50*/  @!PT LDS RZ, [RZ] ;  /* 0x00000000fffff984 */ /* 0x000fe20000000800 */
[----:B------:R-:W-:Y:S01]  /*8c60*/  @!PT LDS RZ, [RZ] ;  /* 0x00000000fffff984 */ /* 0x000fe20000000800 */
[----:B------:R4:W-:Y:S04]  /*8c70*/  @!P1 LDGSTS.E.BYPASS.LTC128B.128 [R210+0x8000], desc[UR24][R4.64] ;  /* 0x0800000004d29fae */ /* 0x0009e8000b901d58 */
[----:B------:R3:W-:Y:S01]  /*8c80*/  @P0 STS.128 [R210+0x9000], RZ ;  /* 0x009000ffd2000388 */ /* 0x0007e20000000c00 */
[C---:B----4-:R-:W-:Y:S02]  /*8c90*/  @!P0 LEA R4, P2, R2.reuse, R6, 0x1 ;  /* 0x0000000602048211 */ /* 0x050fe400078408ff */
[----:B------:R-:W-:Y:S02]  /*8ca0*/  IADD3.X R6, R3, UR32, RZ, P3, !PT ;  /* 0x0000002003067c10 */ /* 0x000fe40009ffe4ff */
[----:B------:R-:W-:Y:S02]  /*8cb0*/  @!P0 LEA.HI.X R5, R2, R7, R3, 0x1, P2 ;  /* 0x0000000702058211 */ /* 0x000fe400010f0c03 */
[----:B-----5:R-:W-:-:S03]  /*8cc0*/  @!P1 LEA R2, P2, R0, R8, 0x1 ;  /* 0x0000000800029211 */ /* 0x020fc600078408ff */
        /* <DEDUP_REMOVED lines=19> */
.L_x_2569:
[----:B------:R-:W-:Y:S05]  /*8e00*/  BSYNC B0 ;  /* 0x0000000000007941 */ /* 0x000fea0003800000 */
.L_x_2568:
[----:B------:R-:W0:Y:S02]  /*8e10*/  LDGDEPBAR ;  /* 0x00000000000079af */ /* 0x000e240000000000 */
.L_x_2567:
[----:B------:R-:W2:Y:S01]  /*8e20*/  LDL R188, [R1+0x60] ;  /* 0x0000600001bc7983 */ /* 0x000ea20000100800 */
[----:B------:R-:W4:Y:S01]  /*8e30*/  S2R R252, SR_TID.X ;  /* 0x0000000000fc7919 */ /* 0x000f220000002100 */
[----:B------:R-:W-:Y:S02]  /*8e40*/  IMAD.U32 R0, RZ, RZ, UR44 ;  /* 0x0000002cff007e24 */ /* 0x000fe4000f8e00ff */
[----:B------:R-:W2:Y:S04]  /*8e50*/  LDL.64 R248, [R1+0x90] ;  /* 0x0000900001f87983 */ /* 0x000ea80000100a00 */
[----:B------:R-:W2:Y:S04]  /*8e60*/  LDL.64 R22, [R1+0x30] ;  /* 0x0000300001167983 */ /* 0x000ea80000100a00 */
[----:B------:R-:W2:Y:S04]  /*8e70*/  LDL.64 R226, [R1+0x18] ;  /* 0x0000180001e27983 */ /* 0x000ea80000100a00 */
[----:B------:R-:W2:Y:S01]  /*8e80*/  LDL R209, [R1+0x64] ;  /* 0x0000640001d17983 */ /* 0x000ea20000100800 */
[----:B----4-:R-:W-:-:S05]  /*8e90*/  IMAD.SHL.U32 R252, R252, 0x2, RZ ;  /* 0x00000002fcfc7824 */ /* 0x010fca00078e00ff */
[----:B------:R-:W-:-:S05]  /*8ea0*/  LOP3.LUT R252, R252, 0x6, RZ, 0xc0, !PT ;  /* 0x00000006fcfc7812 */ /* 0x000fca00078ec0ff */
[----:B------:R-:W-:-:S04]  /*8eb0*/  IMAD R0, R0, 0x20, R252 ;  /* 0x0000002000007824 */ /* 0x000fc800078e02fc */
[C---:B------:R-:W-:Y:S01]  /*8ec0*/  VIADD R10, R0.reuse, 0x1 ;  /* 0x00000001000a7836 */ /* 0x040fe20000000000 */
[C---:B------:R-:W-:Y:S01]  /*8ed0*/  ISETP.GE.AND P3, PT, R0.reuse, R223, PT ;  /* 0x000000df0000720c */ /* 0x040fe20003f66270 */
[----:B------:R-:W-:-:S03]  /*8ee0*/  VIADD R9, R0, 0x8 ;  /* 0x0000000800097836 */ /* 0x000fc60000000000 */
[----:B------:R-:W-:Y:S02]  /*8ef0*/  ISETP.LT.OR P3, PT, R0, R219, P3 ;  /* 0x000000db0000720c */ /* 0x000fe40001f61670 */
[-C--:B------:R-:W-:Y:S01]  /*8f00*/  ISETP.GE.AND P2, PT, R10, R223.reuse, PT ;  /* 0x000000df0a00720c */ /* 0x080fe20003f46270 */
[----:B------:R-:W-:Y:S01]  /*8f10*/  VIADD R8, R0, 0x9 ;  /* 0x0000000900087836 */ /* 0x000fe20000000000 */
[----:B------:R-:W-:Y:S02]  /*8f20*/  ISETP.GE.AND P6, PT, R9, R223, PT ;  /* 0x000000df0900720c */ /* 0x000fe40003fc6270 */
[----:B------:R-:W-:Y:S02]  /*8f30*/  FSEL R11, R176, -INF , !P3 ;  /* 0xff800000b00b7808 */ /* 0x000fe40005800000 */
[----:B------:R-:W-:Y:S01]  /*8f40*/  ISETP.LT.OR P2, PT, R10, R219, P2 ;  /* 0x000000db0a00720c */ /* 0x000fe20001741670 */
[----:B------:R-:W-:Y:S01]  /*8f50*/  VIADD R7, R0, 0x10 ;  /* 0x0000001000077836 */ /* 0x000fe20000000000 */
[----:B------:R-:W-:-:S02]  /*8f60*/  ISETP.GE.AND P5, PT, R8, R223, PT ;  /* 0x000000df0800720c */ /* 0x000fc40003fa6270 */
[----:B------:R-:W-:Y:S02]  /*8f70*/  FSEL R18, R177, -INF , !P2 ;  /* 0xff800000b1127808 */ /* 0x000fe40005000000 */
[----:B------:R-:W-:Y:S02]  /*8f80*/  ISETP.LT.OR P6, PT, R9, R219, P6 ;  /* 0x000000db0900720c */ /* 0x000fe400037c1670 */
[----:B-1-3--:R-:W-:Y:S01]  /*8f90*/  FMNMX.FTZ R2, R134, R11, !PT ;  /* 0x0000000b86027209 */ /* 0x00afe20007810000 */
[----:B------:R-:W-:Y:S01]  /*8fa0*/  VIADD R6, R0, 0x11 ;  /* 0x0000001100067836 */ /* 0x000fe20000000000 */
[----:B------:R-:W-:Y:S02]  /*8fb0*/  ISETP.GE.AND P4, PT, R7, R223, PT ;  /* 0x000000df0700720c */ /* 0x000fe40003f86270 */
[----:B------:R-:W-:Y:S02]  /*8fc0*/  ISETP.LT.OR P5, PT, R8, R219, P5 ;  /* 0x000000db0800720c */ /* 0x000fe40002fa1670 */
[----:B------:R-:W-:-:S02]  /*8fd0*/  FSEL R17, R172, -INF , !P6 ;  /* 0xff800000ac117808 */ /* 0x000fc40007000000 */
[----:B------:R-:W-:Y:S01]  /*8fe0*/  FMNMX.FTZ R2, R18, R2, !PT ;  /* 0x0000000212027209 */ /* 0x000fe20007810000 */
[----:B------:R-:W-:Y:S01]  /*8ff0*/  VIADD R5, R0, 0x18 ;  /* 0x0000001800057836 */ /* 0x000fe20000000000 */
[----:B------:R-:W-:Y:S02]  /*9000*/  ISETP.GE.AND P3, PT, R6, R223, PT ;  /* 0x000000df0600720c */ /* 0x000fe40003f66270 */
[----:B------:R-:W-:Y:S02]  /*9010*/  ISETP.LT.OR P4, PT, R7, R219, P4 ;  /* 0x000000db0700720c */ /* 0x000fe40002781670 */
[----:B------:R-:W-:Y:S02]  /*9020*/  FSEL R16, R173, -INF , !P5 ;  /* 0xff800000ad107808 */ /* 0x000fe40006800000 */
[----:B------:R-:W-:Y:S01]  /*9030*/  FMNMX.FTZ R2, R17, R2, !PT ;  /* 0x0000000211027209 */ /* 0x000fe20007810000 */
[----:B------:R-:W-:Y:S01]  /*9040*/  VIADD R4, R0, 0x19 ;  /* 0x0000001900047836 */ /* 0x000fe20000000000 */
[----:B------:R-:W-:-:S02]  /*9050*/  ISETP.GE.AND P2, PT, R5, R223, PT ;  /* 0x000000df0500720c */ /* 0x000fc40003f46270 */
[----:B------:R-:W-:Y:S02]  /*9060*/  ISETP.LT.OR P3, PT, R6, R219, P3 ;  /* 0x000000db0600720c */ /* 0x000fe40001f61670 */
        /* <DEDUP_REMOVED lines=10> */
[----:B------:R-:W-:-:S04]  /*9110*/  FMNMX.FTZ R2, R13, R2, !PT ;  /* 0x000000020d027209 */ /* 0x000fc80007810000 */
[----:B------:R-:W-:-:S05]  /*9120*/  FMNMX.FTZ R2, R12, R2, !PT ;  /* 0x000000020c027209 */ /* 0x000fca0007810000 */
[----:B------:R-:W1:Y:S02]  /*9130*/  SHFL.BFLY PT, R3, R2, 0x2, 0x1f ;  /* 0x0c401f0002037f89 */ /* 0x000e6400000e0000 */
[----:B-1----:R-:W-:-:S05]  /*9140*/  FMNMX.FTZ R2, R2, R3, !PT ;  /* 0x0000000302027209 */ /* 0x002fca0007810000 */
[----:B------:R-:W1:Y:S02]  /*9150*/  SHFL.BFLY PT, R3, R2, 0x1, 0x1f ;  /* 0x0c201f0002037f89 */ /* 0x000e6400000e0000 */
[----:B-1----:R-:W-:-:S04]  /*9160*/  FMNMX.FTZ R208, R2, R3, !PT ;  /* 0x0000000302d07209 */ /* 0x002fc80007810000 */
[C---:B------:R-:W-:Y:S01]  /*9170*/  FSETP.NEU.FTZ.AND P2, PT, R208.reuse, -INF , PT ;  /* 0xff800000d000780b */ /* 0x040fe20003f5d000 */
[----:B------:R-:W-:-:S03]  /*9180*/  FMUL.FTZ R3, R208, UR43 ;  /* 0x0000002bd0037c20 */ /* 0x000fc60008410000 */
[----:B------:R-:W-:Y:S02]  /*9190*/  FSEL R2, R208, RZ, P2 ;  /* 0x000000ffd0027208 */ /* 0x000fe40001000000 */
[----:B------:R-:W-:-:S03]  /*91a0*/  FSEL R3, R3, RZ, P2 ;  /* 0x000000ff03037208 */ /* 0x000fc60001000000 */
[----:B------:R-:W-:-:S04]  /*91b0*/  FADD.FTZ R2, R134, -R2 ;  /* 0x8000000286027221 */ /* 0x000fc80000010000 */
[----:B------:R-:W-:Y:S01]  /*91c0*/  FMUL.FTZ R2, R2, UR43 ;  /* 0x0000002b02027c20 */ /* 0x000fe20008410000 */
[--C-:B------:R-:W-:Y:S01]  /*91d0*/  FFMA.FTZ R11, R11, UR43, -R3.reuse ;  /* 0x0000002b0b0b7c23 */ /* 0x100fe20008010803 */
[----:B------:R1:W-:Y:S01]  /*91e0*/  STL [R1+0x110], R190 ;  /* 0x000110be01007387 */ /* 0x0003e20000100800 */
[--C-:B------:R-:W-:Y:S01]  /*91f0*/  FFMA.FTZ R18, R18, UR43, -R3.reuse ;  /* 0x0000002b12127c23 */ /* 0x100fe20008010803 */
[--C-:B------:R-:W-:Y:S01]  /*9200*/  FFMA.FTZ R134, R17, UR43, -R3.reuse ;  /* 0x0000002b11867c23 */ /* 0x100fe20008010803 */
[--C-:B------:R-:W-:Y:S01]  /*9210*/  FFMA.FTZ R136, R16, UR43, -R3.reuse ;  /* 0x0000002b10887c23 */ /* 0x100fe20008010803 */
[----:B------:R3:W-:Y:S01]  /*9220*/  STL [R1+0xf4], R192 ;  /* 0x0000f4c001007387 */ /* 0x0007e20000100800 */
[----:B------:R-:W4:Y:S01]  /*9230*/  MUFU.EX2 R2, R2 ;  /* 0x0000000200027308 */ /* 0x000f220000000800 */
[--C-:B------:R-:W-:Y:S01]  /*9240*/  FFMA.FTZ R137, R15, UR43, -R3.reuse ;  /* 0x0000002b0f897c23 */ /* 0x100fe20008010803 */
[--C-:B------:R-:W-:Y:S01]  /*9250*/  FFMA.FTZ R172, R14, UR43, -R3.reuse ;  /* 0x0000002b0eac7c23 */ /* 0x100fe20008010803 */
[----:B------:R3:W-:Y:S01]  /*9260*/  STL [R1+0xf0], R195 ;  /* 0x0000f0c301007387 */ /* 0x0007e20000100800 */
[--C-:B------:R-:W-:Y:S01]  /*9270*/  FFMA.FTZ R173, R13, UR43, -R3.reuse ;  /* 0x0000002b0dad7c23 */ /* 0x100fe20008010803 */
[----:B------:R-:W-:-:S02]  /*9280*/  FFMA.FTZ R176, R12, UR43, -R3 ;  /* 0x0000002b0cb07c23 */ /* 0x000fc40008010803 */
[----:B------:R-:W-:Y:S01]  /*9290*/  STL [R1+0xec], R194 ;  /* 0x0000ecc201007387 */ /* 0x000fe20000100800 */
[----:B------:R-:W3:Y:S03]  /*92a0*/  MUFU.EX2 R3, R11 ;  /* 0x0000000b00037308 */ /* 0x000ee60000000800 */
[----:B------:R-:W-:Y:S04]  /*92b0*/  STL [R1+0xe8], R210 ;  /* 0x0000e8d201007387 */ /* 0x000fe80000100800 */
[----:B------:R3:W-:Y:S04]  /*92c0*/  STL [R1+0xe4], R203 ;  /* 0x0000e4cb01007387 */ /* 0x0007e80000100800 */
[----:B------:R3:W-:Y:S04]  /*92d0*/  STL [R1+0xe0], R202 ;  /* 0x0000e0ca01007387 */ /* 0x0007e80000100800 */
[----:B------:R-:W-:Y:S04]  /*92e0*/  STL [R1+0xdc], R201 ;  /* 0x0000dcc901007387 */ /* 0x000fe80000100800 */
[----:B------:R-:W-:Y:S04]  /*92f0*/  STL [R1+0xd8], R200 ;  /* 0x0000d8c801007387 */ /* 0x000fe80000100800 */
[----:B------:R3:W-:Y:S04]  /*9300*/  STL [R1+0xd4], R199 ;  /* 0x0000d4c701007387 */ /* 0x0007e80000100800 */
[----:B------:R3:W-:Y:S04]  /*9310*/  STL [R1+0xd0], R198 ;  /* 0x0000d0c601007387 */ /* 0x0007e80000100800 */
[----:B------:R-:W-:Y:S04]  /*9320*/  STL [R1+0xcc], R197 ;  /* 0x0000ccc501007387 */ /* 0x000fe80000100800 */
[----:B------:R-:W-:Y:S04]  /*9330*/  STL [R1+0xc8], R196 ;  /* 0x0000c8c401007387 */ /* 0x000fe80000100800 */
[----:B------:R3:W-:Y:S04]  /*9340*/  STL [R1+0xc4], R193 ;  /* 0x0000c4c101007387 */ /* 0x0007e80000100800 */
[----:B------:R-:W-:Y:S04]  /*9350*/  STL [R1+0xc0], R191 ;  /* 0x0000c0bf01007387 */ /* 0x000fe80000100800 */
[----:B------:R-:W-:Y:S01]  /*9360*/  STL [R1+0xbc], R189 ;  /* 0x0000bcbd01007387 */ /* 0x000fe20000100800 */
[----:B----4-:R-:W-:-:S03]  /*9370*/  FMUL.FTZ R245, R164, R2 ;  /* 0x00000002a4f57220 */ /* 0x010fc60000410000 */
[----:B------:R-:W-:Y:S01]  /*9380*/  STL [R1+0xf8], R252 ;  /* 0x0000f8fc01007387 */ /* 0x000fe20000100800 */
[----:B------:R-:W-:-:S03]  /*9390*/  FMUL.FTZ R244, R157, R2 ;  /* 0x000000029df47220 */ /* 0x000fc60000410000 */
[----:B------:R-:W-:Y:S01]  /*93a0*/  STL [R1+0xfc], R223 ;  /* 0x0000fcdf01007387 */ /* 0x000fe20000100800 */
[-C--:B------:R-:W-:Y:S01]  /*93b0*/  FMUL.FTZ R168, R168, R2.reuse ;  /* 0x00000002a8a87220 */ /* 0x080fe20000410000 */
[-C--:B------:R-:W-:Y:S02]  /*93c0*/  FMUL.FTZ R169, R169, R2.reuse ;  /* 0x00000002a9a97220 */ /* 0x080fe40000410000 */
[----:B------:R4:W-:Y:S01]  /*93d0*/  STL [R1+0x100], R219 ;  /* 0x000100db01007387 */ /* 0x0009e20000100800 */
[-C--:B-1----:R-:W-:Y:S01]  /*93e0*/  FMUL.FTZ R190, R165, R2.reuse ;  /* 0x00000002a5be7220 */ /* 0x082fe20000410000 */
[-C--:B------:R-:W-:Y:S01]  /*93f0*/  FMUL.FTZ R160, R160, R2.reuse ;  /* 0x00000002a0a07220 */ /* 0x080fe20000410000 */
[-C--:B------:R-:W-:Y:S01]  /*9400*/  FMUL.FTZ R161, R161, R2.reuse ;  /* 0x00000002a1a17220 */ /* 0x080fe20000410000 */
[----:B------:R1:W-:Y:S01]  /*9410*/  STL [R1+0x104], R208 ;  /* 0x000104d001007387 */ /* 0x0003e20000100800 */
[-C--:B------:R-:W-:Y:S01]  /*9420*/  FMUL.FTZ R19, R156, R2.reuse ;  /* 0x000000029c137220 */ /* 0x080fe20000410000 */
[-C--:B------:R-:W-:Y:S01]  /*9430*/  FMUL.FTZ R239, R36, R2.reuse ;  /* 0x0000000224ef7220 */ /* 0x080fe20000410000 */
[-C--:B------:R-:W-:Y:S01]  /*9440*/  FMUL.FTZ R238, R37, R2.reuse ;  /* 0x0000000225ee7220 */ /* 0x080fe20000410000 */
[-C--:B------:R-:W-:Y:S01]  /*9450*/  FMUL.FTZ R224, R48, R2.reuse ;  /* 0x0000000230e07220 */ /* 0x080fe20000410000 */
[-C--:B------:R-:W-:Y:S01]  /*9460*/  FMUL.FTZ R237, R49, R2.reuse ;  /* 0x0000000231ed7220 */ /* 0x080fe20000410000 */
        /* <DEDUP_REMOVED lines=15> */
[-C--:B----4-:R-:W-:Y:S01]  /*9560*/  FMUL.FTZ R219, R53, R2.reuse ;  /* 0x0000000235db7220 */ /* 0x090fe20000410000 */
[-C--:B------:R-:W-:Y:S01]  /*9570*/  FMUL.FTZ R117, R117, R2.reuse ;  /* 0x0000000275757220 */ /* 0x080fe20000410000 */
[-C--:B------:R-:W-:Y:S01]  /*9580*/  FMUL.FTZ R250, R128, R2.reuse ;  /* 0x0000000280fa7220 */ /* 0x080fe20000410000 */
[-C--:B------:R-:W-:Y:S01]  /*9590*/  FMUL.FTZ R247, R129, R2.reuse ;  /* 0x0000000281f77220 */ /* 0x080fe20000410000 */
[-C--:B-1----:R-:W-:Y:S01]  /*95a0*/  FMUL.FTZ R208, R52, R2.reuse ;  /* 0x0000000234d07220 */ /* 0x082fe20000410000 */
[----:B------:R-:W-:-:S02]  /*95b0*/  FFMA.FTZ R11, R211, R2, R3 ;  /* 0x00000002d30b7223 */ /* 0x000fc40000010003 */
[----:B------:R-:W1:Y:S01]  /*95c0*/  MUFU.EX2 R2, R18 ;  /* 0x0000001200027308 */ /* 0x000e620000000800 */
[-C--:B------:R-:W-:Y:S02]  /*95d0*/  ISETP.GE.AND P4, PT, R0, R222.reuse, PT ;  /* 0x000000de0000720c */ /* 0x080fe40003f86270 */
[----:B------:R-:W-:Y:S02]  /*95e0*/  ISETP.GE.AND P2, PT, R10, R222, PT ;  /* 0x000000de0a00720c */ /* 0x000fe40003f46270 */
[-C--:B------:R-:W-:Y:S02]  /*95f0*/  ISETP.LT.OR P4, PT, R0, R218.reuse, P4 ;  /* 0x000000da0000720c */ /* 0x080fe40002781670 */
[----:B------:R-:W-:Y:S02]  /*9600*/  ISETP.LT.OR P2, PT, R10, R218, P2 ;  /* 0x000000da0a00720c */ /* 0x000fe40001741670 */
[----:B------:R-:W-:Y:S01]  /*9610*/  ISETP.GE.AND P3, PT, R9, R222, PT ;  /* 0x000000de0900720c */ /* 0x000fe20003f66270 */
[----:B-1----:R-:W-:Y:S01]  /*9620*/  FADD.FTZ R36, R2, R11 ;  /* 0x0000000b02247221 */ /* 0x002fe20000010000 */
[----:B------:R-:W-:-:S02]  /*9630*/  FSEL R11, R178, -INF , !P4 ;  /* 0xff800000b20b7808 */ /* 0x000fc40006000000 */
[----:B------:R-:W-:Y:S02]  /*9640*/  F2FP.BF16.F32.PACK_AB R37, R2, R3 ;  /* 0x000000030225723e */ /* 0x000fe400000010ff */
[----:B------:R-:W-:Y:S02]  /*9650*/  FSEL R18, R179, -INF , !P2 ;  /* 0xff800000b3127808 */ /* 0x000fe40005000000 */
[----:B------:R-:W-:Y:S02]  /*9660*/  ISETP.GE.AND P2, PT, R8, R222, PT ;  /* 0x000000de0800720c */ /* 0x000fe40003f46270 */
[----:B------:R-:W-:Y:S02]  /*9670*/  ISETP.LT.OR P3, PT, R9, R218, P3 ;  /* 0x000000da0900720c */ /* 0x000fe40001f61670 */
[----:B------:R-:W-:Y:S02]  /*9680*/  FMNMX.FTZ R2, R133, R11, !PT ;  /* 0x0000000b85027209 */ /* 0x000fe40007810000 */
[----:B------:R-:W-:-:S02]  /*9690*/  ISETP.GE.AND P4, PT, R7, R222, PT ;  /* 0x000000de0700720c */ /* 0x000fc40003f86270 */
[----:B------:R-:W-:Y:S02]  /*96a0*/  ISETP.LT.OR P2, PT, R8, R218, P2 ;  /* 0x000000da0800720c */ /* 0x000fe40001741670 */
[----:B------:R-:W-:Y:S02]  /*96b0*/  FSEL R17, R174, -INF , !P3 ;  /* 0xff800000ae117808 */ /* 0x000fe40005800000 */
[----:B------:R-:W-:Y:S02]  /*96c0*/  FMNMX.FTZ R2, R18, R2, !PT ;  /* 0x0000000212027209 */ /* 0x000fe40007810000 */
[----:B------:R-:W-:Y:S02]  /*96d0*/  ISETP.GE.AND P3, PT, R6, R222, PT ;  /* 0x000000de0600720c */ /* 0x000fe40003f66270 */
[----:B------:R-:W-:Y:S02]  /*96e0*/  FSEL R16, R175, -INF , !P2 ;  /* 0xff800000af107808 */ /* 0x000fe40005000000 */
[----:B------:R-:W-:-:S02]  /*96f0*/  ISETP.LT.OR P4, PT, R7, R218, P4 ;  /* 0x000000da0700720c */ /* 0x000fc40002781670 */
[----:B------:R-:W-:Y:S02]  /*9700*/  FMNMX.FTZ R2, R17, R2, !PT ;  /* 0x0000000211027209 */ /* 0x000fe40007810000 */
[----:B------:R-:W-:Y:S02]  /*9710*/  ISETP.LT.OR P3, PT, R6, R218, P3 ;  /* 0x000000da0600720c */ /* 0x000fe40001f61670 */
[----:B------:R-:W-:Y:S02]  /*9720*/  ISETP.GE.AND P2, PT, R5, R222, PT ;  /* 0x000000de0500720c */ /* 0x000fe40003f46270 */
[----:B------:R-:W-:Y:S02]  /*9730*/  FSEL R15, R138, -INF , !P4 ;  /* 0xff8000008a0f7808 */ /* 0x000fe40006000000 */
[----:B------:R-:W-:Y:S02]  /*9740*/  FMNMX.FTZ R2, R16, R2, !PT ;  /* 0x0000000210027209 */ /* 0x000fe40007810000 */
[----:B------:R-:W-:-:S02]  /*9750*/  FSEL R14, R139, -INF , !P3 ;  /* 0xff8000008b0e7808 */ /* 0x000fc40005800000 */
[C---:B------:R-:W-:Y:S02]  /*9760*/  ISETP.GE.AND P3, PT, R4.reuse, R222, PT ;  /* 0x000000de0400720c */ /* 0x040fe40003f66270 */
[----:B------:R-:W-:Y:S02]  /*9770*/  ISETP.LT.OR P2, PT, R5, R218, P2 ;  /* 0x000000da0500720c */ /* 0x000fe40001741670 */
[----:B------:R-:W-:Y:S02]  /*9780*/  FMNMX.FTZ R2, R15, R2, !PT ;  /* 0x000000020f027209 */ /* 0x000fe40007810000 */
[----:B------:R-:W-:Y:S02]  /*9790*/  ISETP.LT.OR P3, PT, R4, R218, P3 ;  /* 0x000000da0400720c */ /* 0x000fe40001f61670 */
[----:B------:R-:W-:Y:S02]  /*97a0*/  FSEL R13, R26, -INF , !P2 ;  /* 0xff8000001a0d7808 */ /* 0x000fe40005000000 */
[----:B------:R-:W-:-:S02]  /*97b0*/  FMNMX.FTZ R2, R14, R2, !PT ;  /* 0x000000020e027209 */ /* 0x000fc40007810000 */
[----:B------:R-:W-:Y:S02]  /*97c0*/  FSEL R12, R27, -INF , !P3 ;  /* 0xff8000001b0c7808 */ /* 0x000fe40005800000 */
[----:B------:R-:W-:-:S04]  /*97d0*/  FMNMX.FTZ R2, R13, R2, !PT ;  /* 0x000000020d027209 */ /* 0x000fc80007810000 */
[----:B------:R-:W-:-:S05]  /*97e0*/  FMNMX.FTZ R2, R12, R2, !PT ;  /* 0x000000020c027209 */ /* 0x000fca0007810000 */
[----:B------:R-:W1:Y:S02]  /*97f0*/  SHFL.BFLY PT, R3, R2, 0x2, 0x1f ;  /* 0x0c401f0002037f89 */ /* 0x000e6400000e0000 */
[----:B-1----:R-:W-:-:S05]  /*9800*/  FMNMX.FTZ R2, R2, R3, !PT ;  /* 0x0000000302027209 */ /* 0x002fca0007810000 */
[----:B------:R-:W1:Y:S01]  /*9810*/  SHFL.BFLY PT, R3, R2, 0x1, 0x1f ;  /* 0x0c201f0002037f89 */ /* 0x000e6200000e0000 */
[----:B--2---:R-:W-:Y:S01]  /*9820*/  IMAD.MOV.U32 R211, RZ, RZ, R188 ;  /* 0x000000ffffd37224 */ /* 0x004fe200078e00bc */
[----:B-1----:R-:W-:-:S04]  /*9830*/  FMNMX.FTZ R188, R2, R3, !PT ;  /* 0x0000000302bc7209 */ /* 0x002fc80007810000 */
[----:B------:R-:W-:-:S04]  /*9840*/  FSETP.NEU.FTZ.AND P2, PT, R188, -INF , PT ;  /* 0xff800000bc00780b */ /* 0x000fc80003f5d000 */
[----:B------:R-:W-:-:S05]  /*9850*/  FSEL R2, R188, RZ, P2 ;  /* 0x000000ffbc027208 */ /* 0x000fca0001000000 */
[----:B------:R-:W-:-:S04]  /*9860*/  FADD.FTZ R2, R133, -R2 ;  /* 0x8000000285027221 */ /* 0x000fc80000010000 */
[----:B------:R-:W-:-:S06]  /*9870*/  FMUL.FTZ R2, R2, UR43 ;  /* 0x0000002b02027c20 */ /* 0x000fcc0008410000 */
[----:B------:R-:W1:Y:S01]  /*9880*/  MUFU.EX2 R2, R2 ;  /* 0x0000000200027308 */ /* 0x000e620000000800 */
[----:B------:R1:W-:Y:S04]  /*9890*/  STL [R1+0x108], R160 ;  /* 0x000108a001007387 */ /* 0x0003e80000100800 */
[----:B------:R2:W-:Y:S01]  /*98a0*/  STL [R1+0x10c], R161 ;  /* 0x00010ca101007387 */ /* 0x0005e20000100800 */
[-C--:B-1----:R-:W-:Y:S01]  /*98b0*/  FMUL.FTZ R160, R103, R2.reuse ;  /* 0x0000000267a07220 */ /* 0x082fe20000410000 */
[----:B--2---:R-:W-:Y:S02]  /*98c0*/  FMUL.FTZ R161, R102, R2 ;  /* 0x0000000266a17220 */ /* 0x004fe40000410000 */
[----:B------:R-:W2:Y:S01]  /*98d0*/  LDL.LU.64 R102, [R1] ;  /* 0x0000000001667983 */ /* 0x000ea20000300a00 */
[----:B------:R-:W-:Y:S01]  /*98e0*/  FMUL.FTZ R3, R188, UR43 ;  /* 0x0000002bbc037c20 */ /* 0x000fe20008410000 */
[----:B------:R-:W-:-:S04]  /*98f0*/  ISETP.GE.AND P6, PT, R0, R221, PT ;  /* 0x000000dd0000720c */ /* 0x000fc80003fc6270 */
[----:B------:R-:W-:Y:S02]  /*9900*/  FSEL R3, R3, RZ, P2 ;  /* 0x000000ff03037208 */ /* 0x000fe40001000000 */
[----:B------:R-:W-:-:S03]  /*9910*/  ISETP.LT.OR P6, PT, R0, R217, P6 ;  /* 0x000000d90000720c */ /* 0x000fc600037c1670 */
[----:B------:R-:W-:Y:S01]  /*9920*/  FFMA.FTZ R11, R11, UR43, -R3 ;  /* 0x0000002b0b0b7c23 */ /* 0x000fe20008010803 */
[-C--:B------:R-:W-:Y:S01]  /*9930*/  ISETP.GE.AND P2, PT, R0, R220.reuse, PT ;  /* 0x000000dc0000720c */ /* 0x080fe20003f46270 */
[----:B------:R-:W-:Y:S01]  /*9940*/  IMAD.MOV.U32 R65, RZ, RZ, R19 ;  /* 0x000000ffff417224 */ /* 0x000fe200078e0013 */
[----:B------:R-:W-:Y:S01]  /*9950*/  FSEL R19, R212, -INF , !P6 ;  /* 0xff800000d4137808 */ /* 0x000fe20007000000 */
[----:B------:R-:W1:Y:S01]  /*9960*/  MUFU.EX2 R24, R11 ;  /* 0x0000000b00187308 */ /* 0x000e620000000800 */
[-C--:B------:R-:W-:Y:S02]  /*9970*/  ISETP.GE.AND P5, PT, R10, R221.reuse, PT ;  /* 0x000000dd0a00720c */ /* 0x080fe40003fa6270 */
[C---:B------:R-:W-:Y:S02]  /*9980*/  ISETP.GE.AND P4, PT, R9.reuse, R221, PT ;  /* 0x000000dd0900720c */ /* 0x040fe40003f86270 */
[----:B------:R-:W-:Y:S02]  /*9990*/  ISETP.GE.AND P6, PT, R9, R220, PT ;  /* 0x000000dc0900720c */ /* 0x000fe40003fc6270 */
[----:B------:R-:W-:-:S02]  /*99a0*/  ISETP.LT.OR P2, PT, R0, R216, P2 ;  /* 0x000000d80000720c */ /* 0x000fc40001741670 */
[C---:B------:R-:W-:Y:S02]  /*99b0*/  ISETP.GE.AND P3, PT, R10.reuse, R220, PT ;  /* 0x000000dc0a00720c */ /* 0x040fe40003f66270 */
[CC--:B------:R-:W-:Y:S02]  /*99c0*/  ISETP.LT.OR P5, PT, R10.reuse, R217.reuse, P5 ;  /* 0x000000d90a00720c */ /* 0x0c0fe40002fa1670 */
[C---:B------:R-:W-:Y:S02]  /*99d0*/  ISETP.LT.OR P4, PT, R9.reuse, R217, P4 ;  /* 0x000000d90900720c */ /* 0x040fe40002781670 */
[-C--:B------:R-:W-:Y:S02]  /*99e0*/  ISETP.LT.OR P6, PT, R9, R216.reuse, P6 ;  /* 0x000000d80900720c */ /* 0x080fe400037c1670 */
[----:B------:R-:W-:Y:S02]  /*99f0*/  ISETP.LT.OR P3, PT, R10, R216, P3 ;  /* 0x000000d80a00720c */ /* 0x000fe40001f61670 */
[----:B------:R-:W-:Y:S01]  /*9a00*/  FSEL R9, R214, -INF , !P2 ;  /* 0xff800000d6097808 */ /* 0x000fe20005000000 */
[----:B------:R-:W-:Y:S01]  /*9a10*/  IMAD.MOV.U32 R81, RZ, RZ, R23 ;  /* 0x000000ffff517224 */ /* 0x000fe200078e0017 */
[----:B------:R-:W-:Y:S01]  /*9a20*/  ISETP.GE.AND P2, PT, R8, R221, PT ;  /* 0x000000dd0800720c */ /* 0x000fe20003f46270 */
[----:B------:R-:W-:Y:S01]  /*9a30*/  FFMA.FTZ R64, R17, UR43, -R3 ;  /* 0x0000002b11407c23 */ /* 0x000fe20008010803 */
[----:B------:R-:W-:-:S02]  /*9a40*/  FSEL R23, R213, -INF , !P5 ;  /* 0xff800000d5177808 */ /* 0x000fc40006800000 */
[----:B------:R-:W-:Y:S02]  /*9a50*/  ISETP.GE.AND P5, PT, R8, R220, PT ;  /* 0x000000dc0800720c */ /* 0x000fe40003fa6270 */
[----:B------:R-:W-:Y:S02]  /*9a60*/  FSEL R17, R215, -INF , !P3 ;  /* 0xff800000d7117808 */ /* 0x000fe40005800000 */
[----:B------:R-:W-:Y:S01]  /*9a70*/  FMNMX.FTZ R0, R132, R9, !PT ;  /* 0x0000000984007209 */ /* 0x000fe20007810000 */
[----:B------:R-:W-:Y:S01]  /*9a80*/  IMAD.MOV.U32 R80, RZ, RZ, R22 ;  /* 0x000000ffff507224 */ /* 0x000fe200078e0016 */
[----:B------:R-:W-:Y:S01]  /*9a90*/  ISETP.LT.OR P2, PT, R8, R217, P2 ;  /* 0x000000d90800720c */ /* 0x000fe20001741670 */
[--C-:B------:R-:W-:Y:S01]  /*9aa0*/  FFMA.FTZ R69, R16, UR43, -R3.reuse ;  /* 0x0000002b10457c23 */ /* 0x100fe20008010803 */
[C---:B------:R-:W-:Y:S02]  /*9ab0*/  ISETP.GE.AND P3, PT, R7.reuse, R221, PT ;  /* 0x000000dd0700720c */ /* 0x040fe40003f66270 */
[----:B------:R-:W-:Y:S01]  /*9ac0*/  FSEL R22, R204, -INF , !P4 ;  /* 0xff800000cc167808 */ /* 0x000fe20006000000 */
[----:B------:R-:W-:Y:S01]  /*9ad0*/  FFMA.FTZ R26, R18, UR43, -R3 ;  /* 0x0000002b121a7c23 */ /* 0x000fe20008010803 */
[----:B------:R-:W-:Y:S01]  /*9ae0*/  ISETP.LT.OR P5, PT, R8, R216, P5 ;  /* 0x000000d80800720c */ /* 0x000fe20002fa1670 */
[----:B------:R-:W-:Y:S01]  /*9af0*/  FMUL.FTZ R243, R166, R2 ;  /* 0x00000002a6f37220 */ /* 0x000fe20000410000 */
[----:B------:R-:W-:Y:S01]  /*9b00*/  ISETP.GE.AND P4, PT, R7, R220, PT ;  /* 0x000000dc0700720c */ /* 0x000fe20003f86270 */
[----:B------:R-:W-:Y:S01]  /*9b10*/  FMUL.FTZ R242, R167, R2 ;  /* 0x00000002a7f27220 */ /* 0x000fe20000410000 */
[----:B------:R-:W-:-:S02]  /*9b20*/  FSEL R16, R206, -INF , !P6 ;  /* 0xff800000ce107808 */ /* 0x000fc40007000000 */
[----:B------:R-:W-:Y:S01]  /*9b30*/  FMNMX.FTZ R0, R17, R0, !PT ;  /* 0x0000000011007209 */ /* 0x000fe20007810000 */
        /* <DEDUP_REMOVED lines=28> */
[----:B-1----:R-:W-:Y:S01]  /*9d00*/  FFMA.FTZ R96, R231, R2, R24 ;  /* 0x00000002e7607223 */ /* 0x002fe20000010018 */
[----:B------:R-:W-:Y:S01]  /*9d10*/  FSEL R18, R205, -INF , !P2 ;  /* 0xff800000cd127808 */ /* 0x000fe20005000000 */
[----:B------:R-:W-:Y:S01]  /*9d20*/  FFMA.FTZ R85, R14, UR43, -R3 ;  /* 0x0000002b0e557c23 */ /* 0x000fe20008010803 */
[----:B------:R-:W-:-:S02]  /*9d30*/  ISETP.LT.OR P3, PT, R7, R217, P3 ;  /* 0x000000d90700720c */ /* 0x000fc40001f61670 */
[----:B------:R-:W-:Y:S02]  /*9d40*/  ISETP.LT.OR P4, PT, R7, R216, P4 ;  /* 0x000000d80700720c */ /* 0x000fe40002781670 */
[----:B------:R-:W-:Y:S01]  /*9d50*/  FMNMX.FTZ R0, R16, R0, !PT ;  /* 0x0000000010007209 */ /* 0x000fe20007810000 */
[--C-:B------:R-:W-:Y:S01]  /*9d60*/  FFMA.FTZ R84, R15, UR43, -R3.reuse ;  /* 0x0000002b0f547c23 */ /* 0x100fe20008010803 */
[----:B------:R-:W-:Y:S01]  /*9d70*/  ISETP.GE.AND P2, PT, R6, R220, PT ;  /* 0x000000dc0600720c */ /* 0x000fe20003f46270 */
[--C-:B------:R-:W-:Y:S01]  /*9d80*/  FFMA.FTZ R101, R13, UR43, -R3.reuse ;  /* 0x0000002b0d657c23 */ /* 0x100fe20008010803 */
[----:B------:R-:W-:Y:S01]  /*9d90*/  FMNMX.FTZ R2, R135, R19, !PT ;  /* 0x0000001387027209 */ /* 0x000fe20007810000 */
[----:B------:R-:W-:Y:S01]  /*9da0*/  FFMA.FTZ R112, R12, UR43, -R3 ;  /* 0x0000002b0c707c23 */ /* 0x000fe20008010803 */
[----:B------:R-:W-:Y:S02]  /*9db0*/  FSEL R14, R207, -INF , !P5 ;  /* 0xff800000cf0e7808 */ /* 0x000fe40006800000 */
[C---:B------:R-:W-:Y:S01]  /*9dc0*/  ISETP.GE.AND P6, PT, R6.reuse, R221, PT ;  /* 0x000000dd0600720c */ /* 0x040fe20003fc6270 */
[----:B------:R-:W-:Y:S01]  /*9dd0*/  IMAD.MOV.U32 R98, RZ, RZ, R224 ;  /* 0x000000ffff627224 */ /* 0x000fe200078e00e0 */
[----:B------:R-:W-:Y:S01]  /*9de0*/  ISETP.LT.OR P2, PT, R6, R216, P2 ;  /* 0x000000d80600720c */ /* 0x000fe20001741670 */
[----:B------:R-:W-:Y:S01]  /*9df0*/  IMAD.MOV.U32 R129, RZ, RZ, R237 ;  /* 0x000000ffff817224 */ /* 0x000fe200078e00ed */
[----:B------:R-:W-:Y:S01]  /*9e00*/  FSEL R15, R184, -INF , !P3 ;  /* 0xff800000b80f7808 */ /* 0x000fe20005800000 */
[----:B------:R-:W-:Y:S01]  /*9e10*/  ULOP3.LUT UR4, UR44, UR29, URZ, 0x3c, !UPT ;  /* 0x0000001d2c047292 */ /* 0x000fe2000f8e3c3f */
[----:B------:R-:W-:Y:S01]  /*9e20*/  FMNMX.FTZ R2, R23, R2, !PT ;  /* 0x0000000217027209 */ /* 0x000fe20007810000 */
[----:B------:R-:W-:Y:S01]  /*9e30*/  MUFU.EX2 R26, R26 ;  /* 0x0000001a001a7308 */ /* 0x000fe20000000800 */
[----:B------:R-:W-:Y:S01]  /*9e40*/  ISETP.GE.AND P3, PT, R5, R220, PT ;  /* 0x000000dc0500720c */ /* 0x000fe20003f66270 */
[----:B------:R-:W3:Y:S01]  /*9e50*/  LDL.LU.64 R130, [R1+0x20] ;  /* 0x0000200001827983 */ /* 0x000ee20000300a00 */
[----:B------:R-:W-:-:S02]  /*9e60*/  FSEL R13, R186, -INF , !P4 ;  /* 0xff800000ba0d7808 */ /* 0x000fc40006000000 */
[----:B------:R-:W-:Y:S02]  /*9e70*/  FMNMX.FTZ R0, R14, R0, !PT ;  /* 0x000000000e007209 */ /* 0x000fe40007810000 */
[----:B------:R-:W-:Y:S02]  /*9e80*/  FSEL R12, R187, -INF , !P2 ;  /* 0xff800000bb0c7808 */ /* 0x000fe40005000000 */
[----:B------:R-:W-:Y:S02]  /*9e90*/  FMNMX.FTZ R2, R22, R2, !PT ;  /* 0x0000000216027209 */ /* 0x000fe40007810000 */
[----:B------:R-:W-:Y:S02]  /*9ea0*/  ISETP.LT.OR P3, PT, R5, R216, P3 ;  /* 0x000000d80500720c */ /* 0x000fe40001f61670 */
[----:B------:R-:W-:Y:S02]  /*9eb0*/  ISETP.GE.AND P2, PT, R4, R220, PT ;  /* 0x000000dc0400720c */ /* 0x000fe40003f46270 */
[----:B------:R-:W-:-:S02]  /*9ec0*/  FMNMX.FTZ R0, R13, R0, !PT ;  /* 0x000000000d007209 */ /* 0x000fc40007810000 */
[----:B------:R-:W-:Y:S02]  /*9ed0*/  ISETP.LT.OR P6, PT, R6, R217, P6 ;  /* 0x000000d90600720c */ /* 0x000fe400037c1670 */
[----:B------:R-:W-:Y:S02]  /*9ee0*/  ISETP.GE.AND P5, PT, R5, R221, PT ;  /* 0x000000dd0500720c */ /* 0x000fe40003fa6270 */
[----:B------:R-:W-:Y:S02]  /*9ef0*/  FMNMX.FTZ R2, R18, R2, !PT ;  /* 0x0000000212027209 */ /* 0x000fe40007810000 */
[----:B------:R-:W-:Y:S02]  /*9f00*/  ISETP.LT.OR P2, PT, R4, R216, P2 ;  /* 0x000000d80400720c */ /* 0x000fe40001741670 */
[----:B------:R-:W-:Y:S02]  /*9f10*/  FSEL R7, R182, -INF , !P3 ;  /* 0xff800000b6077808 */ /* 0x000fe40005800000 */
[----:B------:R-:W-:-:S02]  /*9f20*/  FMNMX.FTZ R0, R12, R0, !PT ;  /* 0x000000000c007209 */ /* 0x000fc40007810000 */
[----:B------:R-:W-:Y:S02]  /*9f30*/  ISETP.LT.OR P5, PT, R5, R217, P5 ;  /* 0x000000d90500720c */ /* 0x000fe40002fa1670 */
[----:B------:R-:W-:Y:S02]  /*9f40*/  ISETP.GE.AND P4, PT, R4, R221, PT ;  /* 0x000000dd0400720c */ /* 0x000fe40003f86270 */
[----:B------:R-:W-:Y:S02]  /*9f50*/  FSEL R11, R185, -INF , !P6 ;  /* 0xff800000b90b7808 */ /* 0x000fe40007000000 */
[----:B------:R-:W-:Y:S02]  /*9f60*/  FMNMX.FTZ R2, R15, R2, !PT ;  /* 0x000000020f027209 */ /* 0x000fe40007810000 */
        /* <DEDUP_REMOVED lines=8> */
[----:B------:R-:W1:Y:S03]  /*9ff0*/  SHFL.BFLY PT, R3, R0, 0x2, 0x1f ;  /* 0x0c401f0000037f89 */ /* 0x000e6600000e0000 */
[----:B------:R-:W-:-:S05]  /*a000*/  FMNMX.FTZ R2, R8, R2, !PT ;  /* 0x0000000208027209 */ /* 0x000fca0007810000 */
[----:B------:R-:W4:Y:S01]  /*a010*/  SHFL.BFLY PT, R4, R2, 0x2, 0x1f ;  /* 0x0c401f0002047f89 */ /* 0x000f2200000e0000 */
[----:B-1----:R-:W-:-:S05]  /*a020*/  FMNMX.FTZ R0, R0, R3, !PT ;  /* 0x0000000300007209 */ /* 0x002fca0007810000 */
[----:B------:R-:W1:Y:S01]  /*a030*/  SHFL.BFLY PT, R3, R0, 0x1, 0x1f ;  /* 0x0c201f0000037f89 */ /* 0x000e6200000e0000 */
[----:B----4-:R-:W-:-:S05]  /*a040*/  FMNMX.FTZ R2, R2, R4, !PT ;  /* 0x0000000402027209 */ /* 0x010fca0007810000 */
[----:B------:R-:W4:Y:S01]  /*a050*/  SHFL.BFLY PT, R4, R2, 0x1, 0x1f ;  /* 0x0c201f0002047f89 */ /* 0x000f2200000e0000 */
[----:B------:R-:W-:Y:S01]  /*a060*/  IMAD.MOV.U32 R224, RZ, RZ, R209 ;  /* 0x000000ffffe07224 */ /* 0x000fe200078e00d1 */
[----:B-1----:R-:W-:-:S04]  /*a070*/  FMNMX.FTZ R209, R0, R3, !PT ;  /* 0x0000000300d17209 */ /* 0x002fc80007810000 */
[C---:B------:R-:W-:Y:S01]  /*a080*/  FSETP.NEU.FTZ.AND P2, PT, R209.reuse, -INF , PT ;  /* 0xff800000d100780b */ /* 0x040fe20003f5d000 */
[C---:B------:R-:W-:Y:S01]  /*a090*/  FMUL.FTZ R3, R209.reuse, UR43 ;  /* 0x0000002bd1037c20 */ /* 0x040fe20008410000 */
[----:B----4-:R-:W-:Y:S02]  /*a0a0*/  FMNMX.FTZ R237, R2, R4, !PT ;  /* 0x0000000402ed7209 */ /* 0x010fe40007810000 */
[----:B------:R-:W-:Y:S02]  /*a0b0*/  FSEL R2, R209, RZ, P2 ;  /* 0x000000ffd1027208 */ /* 0x000fe40001000000 */
[----:B------:R-:W-:-:S03]  /*a0c0*/  FSEL R3, R3, RZ, P2 ;  /* 0x000000ff03037208 */ /* 0x000fc60001000000 */
[----:B------:R-:W-:Y:S02]  /*a0d0*/  FADD.FTZ R2, R132, -R2 ;  /* 0x8000000284027221 */ /* 0x000fe40000010000 */
[--C-:B------:R-:W-:Y:S02]  /*a0e0*/  FFMA.FTZ R0, R9, UR43, -R3.reuse ;  /* 0x0000002b09007c23 */ /* 0x100fe40008010803 */
[----:B------:R-:W-:Y:S01]  /*a0f0*/  FMUL.FTZ R2, R2, UR43 ;  /* 0x0000002b02027c20 */ /* 0x000fe20008410000 */
[----:B------:R-:W-:Y:S01]  /*a100*/  FFMA.FTZ R4, R17, UR43, -R3 ;  /* 0x0000002b11047c23 */ /* 0x000fe20008010803 */
[----:B------:R1:W-:Y:S01]  /*a110*/  MUFU.EX2 R5, R0 ;  /* 0x0000000000057308 */ /* 0x0003e20000000800 */
[----:B------:R-:W-:-:S07]  /*a120*/  FSETP.NEU.FTZ.AND P5, PT, R237, -INF , PT ;  /* 0xff800000ed00780b */ /* 0x000fce0003fbd000 */
[----:B------:R-:W4:Y:S08]  /*a130*/  MUFU.EX2 R2, R2 ;  /* 0x0000000200027308 */ /* 0x000f300000000800 */
[----:B------:R-:W4:Y:S01]  /*a140*/  MUFU.EX2 R4, R4 ;  /* 0x0000000400047308 */ /* 0x000f220000000800 */
[----:B-1----:R-:W-:Y:S01]  /*a150*/  FMUL.FTZ R0, R237, UR43 ;  /* 0x0000002bed007c20 */ /* 0x002fe20008410000 */
[----:B------:R-:W-:-:S04]  /*a160*/  IMAD.MOV.U32 R182, RZ, RZ, R80 ;  /* 0x000000ffffb67224 */ /* 0x000fc800078e0050 */
[----:B------:R-:W-:Y:S01]  /*a170*/  FSEL R0, R0, RZ, P5 ;  /* 0x000000ff00007208 */ /* 0x000fe20002800000 */
[----:B------:R-:W-:Y:S02]  /*a180*/  IMAD.MOV.U32 R183, RZ, RZ, R81 ;  /* 0x000000ffffb77224 */ /* 0x000fe400078e0051 */
[----:B------:R-:W-:Y:S02]  /*a190*/  IMAD.MOV.U32 R80, RZ, RZ, R65 ;  /* 0x000000ffff507224 */ /* 0x000fe400078e0041 */
        /* <DEDUP_REMOVED lines=8> */
[----:B----4-:R-:W-:Y:S01]  /*a220*/  FFMA.FTZ R0, R230, R2, R5 ;  /* 0x00000002e6007223 */ /* 0x010fe20000010005 */
[----:B------:R-:W-:-:S03]  /*a230*/  FFMA.FTZ R99, R12, UR43, -R3 ;  /* 0x0000002b0c637c23 */ /* 0x000fc60008010803 */
[----:B------:R-:W-:Y:S01]  /*a240*/  FADD.FTZ R12, R4, R0 ;  /* 0x00000000040c7221 */ /* 0x000fe20000010000 */
[----:B------:R-:W-:-:S05]  /*a250*/  LOP3.LUT R0, R227, UR4, RZ, 0x3c, !PT ;  /* 0x00000004e3007c12 */ /* 0x000fca000f8e3cff */
[----:B------:R-:W-:Y:S01]  /*a260*/  IMAD.WIDE.U32 R114, R0, -0x326172a9, RZ ;  /* 0xcd9e8d5700727825 */ /* 0x000fe200078e00ff */
[----:B------:R-:W-:-:S04]  /*a270*/  F2FP.BF16.F32.PACK_AB R100, R4, R5 ;  /* 0x000000050464723e */ /* 0x000fc800000010ff */
[----:B------:R-:W-:-:S05]  /*a280*/  LOP3.LUT R0, R115, UR26, R248, 0x96, !PT ;  /* 0x0000001a73007c12 */ /* 0x000fca000f8e96f8 */
[----:B------:R-:W-:-:S04]  /*a290*/  IMAD.WIDE.U32 R4, R0, -0x2daee0ad, RZ ;  /* 0xd2511f5300047825 */ /* 0x000fc800078e00ff */
[--C-:B------:R-:W-:Y:S01]  /*a2a0*/  FFMA.FTZ R86, R7, UR43, -R3.reuse ;  /* 0x0000002b07567c23 */ /* 0x100fe20008010803 */
[----:B------:R-:W-:Y:S01]  /*a2b0*/  LOP3.LUT R0, R5, UR41, R182, 0x96, !PT ;  /* 0x0000002905007c12 */ /* 0x000fe2000f8e96b6 */
[----:B------:R-:W-:-:S04]  /*a2c0*/  FFMA.FTZ R87, R6, UR43, -R3 ;  /* 0x0000002b06577c23 */ /* 0x000fc80008010803 */
[----:B------:R-:W-:Y:S01]  /*a2d0*/  IMAD.WIDE.U32 R6, R0, -0x326172a9, RZ ;  /* 0xcd9e8d5700067825 */ /* 0x000fe200078e00ff */
[----:B--2---:R-:W-:-:S03]  /*a2e0*/  LOP3.LUT R0, R103, UR42, R114, 0x96, !PT ;  /* 0x0000002a67007c12 */ /* 0x004fc6000f8e9672 */
[--C-:B------:R-:W-:Y:S01]  /*a2f0*/  FFMA.FTZ R10, R16, UR43, -R3.reuse ;  /* 0x0000002b100a7c23 */ /* 0x100fe20008010803 */
[--C-:B------:R-:W-:Y:S01]  /*a300*/  FFMA.FTZ R14, R14, UR43, -R3.reuse ;  /* 0x0000002b0e0e7c23 */ /* 0x100fe20008010803 */
[----:B------:R-:W-:Y:S01]  /*a310*/  FFMA.FTZ R97, R13, UR43, -R3 ;  /* 0x0000002b0d617c23 */ /* 0x000fe20008010803 */
[----:B------:R-:W-:Y:S01]  /*a320*/  LOP3.LUT R3, R7, UR40, R102, 0x96, !PT ;  /* 0x0000002807037c12 */ /* 0x000fe2000f8e9666 */
[----:B------:R-:W-:-:S05]  /*a330*/  IMAD.WIDE.U32 R8, R0, -0x2daee0ad, RZ ;  /* 0xd2511f5300087825 */ /* 0x000fca00078e00ff */
[----:B------:R-:W-:Y:S01]  /*a340*/  LOP3.LUT R0, R9, UR39, R4, 0x96, !PT ;  /* 0x0000002709007c12 */ /* 0x000fe2000f8e9604 */
[----:B------:R-:W-:-:S05]  /*a350*/  IMAD.WIDE.U32 R4, R3, -0x2daee0ad, RZ ;  /* 0xd2511f5303047825 */ /* 0x000fca00078e00ff */
[----:B------:R-:W-:Y:S01]  /*a360*/  LOP3.LUT R3, R5, UR37, R8, 0x96, !PT ;  /* 0x0000002505037c12 */ /* 0x000fe2000f8e9608 */
[----:B------:R-:W-:-:S05]  /*a370*/  IMAD.WIDE.U32 R8, R0, -0x326172a9, RZ ;  /* 0xcd9e8d5700087825 */ /* 0x000fca00078e00ff */
[----:B------:R-:W-:-:S05]  /*a380*/  LOP3.LUT R0, R9, UR38, R6, 0x96, !PT ;  /* 0x0000002609007c12 */ /* 0x000fca000f8e9606 */
[----:B------:R-:W-:-:S05]  /*a390*/  IMAD.WIDE.U32 R22, R0, -0x2daee0ad, RZ ;  /* 0xd2511f5300167825 */ /* 0x000fca00078e00ff */
[----:B------:R-:W-:Y:S01]  /*a3a0*/  LOP3.LUT R0, R23, UR18, R4, 0x96, !PT ;  /* 0x0000001217007c12 */ /* 0x000fe2000f8e9604 */
[----:B------:R-:W-:-:S04]  /*a3b0*/  IMAD.WIDE.U32 R6, R3, -0x326172a9, RZ ;  /* 0xcd9e8d5703067825 */ /* 0x000fc800078e00ff */
[----:B------:R-:W-:-:S05]  /*a3c0*/  IMAD.WIDE.U32 R4, R0, -0x326172a9, RZ ;  /* 0xcd9e8d5700047825 */ /* 0x000fca00078e00ff */
[----:B------:R-:W-:-:S04]  /*a3d0*/  LOP3.LUT R0, R5, UR27, R6, 0x96, !PT ;  /* 0x0000001b05007c12 */ /* 0x000fc8000f8e9606 */
[----:B------:R-:W-:-:S04]  /*a3e0*/  LOP3.LUT R3, R0, 0xff, RZ, 0xc0, !PT ;  /* 0x000000ff00037812 */ /* 0x000fc800078ec0ff */
[----:B------:R-:W-:Y:S02]  /*a3f0*/  ISETP.LE.U32.AND P6, PT, R3, UR13, PT ;  /* 0x0000000d03007c0c */ /* 0x000fe4000bfc3070 */
[----:B------:R-:W-:Y:S02]  /*a400*/  LOP3.LUT R3, R0, 0xffff, RZ, 0xc0, !PT ;  /* 0x0000ffff00037812 */ /* 0x000fe400078ec0ff */
[----:B------:R-:W-:Y:S02]  /*a410*/  LOP3.LUT R11, R7, UR36, R8, 0x96, !PT ;  /* 0x00000024070b7c12 */ /* 0x000fe4000f8e9608 */
[----:B------:R-:W1:Y:S01]  /*a420*/  MUFU.EX2 R7, R134 ;  /* 0x0000008600077308 */ /* 0x000e620000000800 */
[----:B------:R-:W-:-:S04]  /*a430*/  SHF.R.U32.HI R3, RZ, 0x8, R3 ;  /* 0x00000008ff037819 */ /* 0x000fc80000011603 */
[----:B------:R-:W-:-:S03]  /*a440*/  LOP3.LUT R3, R3, 0xffff, RZ, 0xc0, !PT ;  /* 0x0000ffff03037812 */ /* 0x000fc600078ec0ff */
[----:B------:R-:W2:Y:S01]  /*a450*/  MUFU.EX2 R6, R136 ;  /* 0x0000008800067308 */ /* 0x000ea20000000800 */
[--C-:B------:R-:W-:Y:S02]  /*a460*/  SHF.R.U32.HI R8, RZ, 0x10, R0.reuse ;  /* 0x00000010ff087819 */ /* 0x100fe40000011600 */
[----:B------:R-:W-:Y:S02]  /*a470*/  SHF.R.U32.HI R0, RZ, 0x18, R0 ;  /* 0x00000018ff007819 */ /* 0x000fe40000011600 */
[----:B------:R-:W-:-:S03]  /*a480*/  ISETP.LE.U32.AND P4, PT, R3, UR13, PT ;  /* 0x0000000d03007c0c */ /* 0x000fc6000bf83070 */
[----:B------:R-:W4:Y:S01]  /*a490*/  MUFU.EX2 R3, R10 ;  /* 0x0000000a00037308 */ /* 0x000f220000000800 */
[----:B------:R-:W-:Y:S02]  /*a4a0*/  LOP3.LUT R8, R8, 0xff, RZ, 0xc0, !PT ;  /* 0x000000ff08087812 */ /* 0x000fe400078ec0ff */
[----:B------:R-:W-:Y:S02]  /*a4b0*/  ISETP.LE.U32.AND P2, PT, R0, UR13, PT ;  /* 0x0000000d00007c0c */ /* 0x000fe4000bf43070 */
[----:B------:R-:W-:-:S03]  /*a4c0*/  ISETP.LE.U32.AND P3, PT, R8, UR13, PT ;  /* 0x0000000d08007c0c */ /* 0x000fc6000bf63070 */
[----:B------:R-:W4:Y:S01]  /*a4d0*/  MUFU.EX2 R0, R14 ;  /* 0x0000000e00007308 */ /* 0x000f220000000800 */
[----:B-1----:R-:W-:Y:S01]  /*a4e0*/  FADD.FTZ R8, R7, R36 ;  /* 0x0000002407087221 */ /* 0x002fe20000010000 */
[----:B--2---:R-:W-:-:S03]  /*a4f0*/  F2FP.BF16.F32.PACK_AB R9, R6, R7 ;  /* 0x000000070609723e */ /* 0x004fc600000010ff */
[----:B------:R-:W-:Y:S01]  /*a500*/  FADD.FTZ R8, R6, R8 ;  /* 0x0000000806087221 */ /* 0x000fe20000010000 */
[----:B------:R-:W-:Y:S01]  /*a510*/  F2FP.BF16.F32.PACK_AB R6, R26, R24 ;  /* 0x000000181a06723e */ /* 0x000fe200000010ff */
[----:B------:R-:W-:Y:S02]  /*a520*/  IMAD.MOV.U32 R118, RZ, RZ, R129 ;  /* 0x000000ffff767224 */ /* 0x000fe400078e0081 */
[----:B----4-:R-:W-:Y:S01]  /*a530*/  FADD.FTZ R7, R3, R12 ;  /* 0x0000000c03077221 */ /* 0x010fe20000010000 */
[C---:B------:R-:W-:Y:S01]  /*a540*/  PRMT R19, R6.reuse, 0x7610, R19 ;  /* 0x0000761006137816 */ /* 0x040fe20000000013 */
[----:B------:R-:W-:Y:S01]  /*a550*/  IMAD.MOV.U32 R129, RZ, RZ, R80 ;  /* 0x000000ffff817224 */ /* 0x000fe200078e0050 */
[----:B------:R-:W-:-:S03]  /*a560*/  PRMT R18, R6, 0x7632, R18 ;  /* 0x0000763206127816 */ /* 0x000fc60000000012 */
[----:B------:R-:W-:Y:S02]  /*a570*/  @!P3 HFMA2.BF16_V2 R27, -RZ.H0_H0, RZ.H0_H0, -R19.H0_H0 ;  /* 0x200000ffff1bb231 */ /* 0x000fe40000340913 */
[C---:B------:R-:W-:Y:S01]  /*a580*/  FADD.FTZ R80, R0.reuse, R7 ;  /* 0x0000000700507221 */ /* 0x040fe20000010000 */
[----:B------:R-:W-:Y:S02]  /*a590*/  F2FP.BF16.F32.PACK_AB R48, R0, R3 ;  /* 0x000000030030723e */ /* 0x000fe400000010ff */
[----:B------:R-:W-:Y:S01]  /*a5a0*/  LOP3.LUT R0, R4, 0xff, RZ, 0xc0, !PT ;  /* 0x000000ff04007812 */ /* 0x000fe200078ec0ff */
[----:B------:R-:W1:Y:S01]  /*a5b0*/  MUFU.EX2 R3, R137 ;  /* 0x0000008900037308 */ /* 0x000e620000000800 */
[----:B------:R-:W-:Y:S02]  /*a5c0*/  PRMT R102, R19, 0x5410, R18 ;  /* 0x0000541013667816 */ /* 0x000fe40000000012 */
[----:B------:R-:W-:Y:S02]  /*a5d0*/  @!P3 PRMT R19, R27, 0x5410, RZ ;  /* 0x000054101b13b816 */ /* 0x000fe400000000ff */
[----:B------:R-:W-:-:S02]  /*a5e0*/  ISETP.LE.U32.AND P3, PT, R0, UR13, PT ;  /* 0x0000000d00007c0c */ /* 0x000fc4000bf63070 */
[C---:B------:R-:W-:Y:S01]  /*a5f0*/  PRMT R13, R37.reuse, 0x7632, R13 ;  /* 0x00007632250d7816 */ /* 0x040fe2000000000d */
[----:B------:R-:W2:Y:S01]  /*a600*/  MUFU.EX2 R0, R172 ;  /* 0x000000ac00007308 */ /* 0x000ea20000000800 */
[--C-:B------:R-:W-:Y:S02]  /*a610*/  SHF.R.U32.HI R7, RZ, 0x10, R4.reuse ;  /* 0x00000010ff077819 */ /* 0x100fe40000011604 */
[----:B------:R-:W-:Y:S01]  /*a620*/  LOP3.LUT R5, R4, 0xffff, RZ, 0xc0, !PT ;  /* 0x0000ffff04057812 */ /* 0x000fe200078ec0ff */
[----:B------:R-:W-:Y:S01]  /*a630*/  @!P4 HFMA2.BF16_V2 R35, -RZ.H0_H0, RZ.H0_H0, -R13.H0_H0 ;  /* 0x200000ffff23c231 */ /* 0x000fe2000034090d */
[----:B------:R-:W-:Y:S02]  /*a640*/  PRMT R15, R37, 0x7610, R15 ;  /* 0x00007610250f7816 */ /* 0x000fe4000000000f */
[----:B------:R-:W-:Y:S02]  /*a650*/  SHF.R.U32.HI R6, RZ, 0x18, R4 ;  /* 0x00000018ff067819 */ /* 0x000fe40000011604 */
[----:B------:R-:W-:-:S02]  /*a660*/  LOP3.LUT R4, R7, 0xff, RZ, 0xc0, !PT ;  /* 0x000000ff07047812 */ /* 0x000fc400078ec0ff */
[----:B------:R-:W-:Y:S01]  /*a670*/  SHF.R.U32.HI R5, RZ, 0x8, R5 ;  /* 0x00000008ff057819 */ /* 0x000fe20000011605 */
[----:B------:R-:W-:Y:S01]  /*a680*/  @!P2 HFMA2.BF16_V2 R25, -RZ.H0_H0, RZ.H0_H0, -R18.H0_H0 ;  /* 0x200000ffff19a231 */ /* 0x000fe20000340912 */
[----:B------:R-:W-:Y:S01]  /*a690*/  PRMT R103, R15, 0x5410, R13 ;  /* 0x000054100f677816 */ /* 0x000fe2000000000d */
[----:B------:R-:W-:Y:S01]  /*a6a0*/  @!P6 HFMA2.BF16_V2 R34, -RZ.H0_H0, RZ.H0_H0, -R15.H0_H0 ;  /* 0x200000ffff22e231 */ /* 0x000fe2000034090f */
[----:B------:R-:W-:Y:S02]  /*a6b0*/  @!P4 PRMT R13, R35, 0x5410, RZ ;  /* 0x00005410230dc816 */ /* 0x000fe400000000ff */
[----:B------:R-:W-:Y:S01]  /*a6c0*/  ISETP.LE.U32.AND P4, PT, R4, UR13, PT ;  /* 0x0000000d04007c0c */ /* 0x000fe2000bf83070 */
[----:B-1----:R-:W-:Y:S01]  /*a6d0*/  FADD.FTZ R4, R3, R8 ;  /* 0x0000000803047221 */ /* 0x002fe20000010000 */
[----:B------:R-:W-:Y:S02]  /*a6e0*/  LOP3.LUT R5, R5, 0xffff, RZ, 0xc0, !PT ;  /* 0x0000ffff05057812 */ /* 0x000fe400078ec0ff */
[----:B------:R-:W-:Y:S01]  /*a6f0*/  @!P2 PRMT R18, R25, 0x5410, RZ ;  /* 0x000054101912a816 */ /* 0x000fe200000000ff */
[----:B--2---:R-:W-:Y:S01]  /*a700*/  FADD.FTZ R8, R0, R4 ;  /* 0x0000000400087221 */ /* 0x004fe20000010000 */
[----:B------:R-:W-:-:S02]  /*a710*/  @!P6 PRMT R15, R34, 0x5410, RZ ;  /* 0x00005410220fe816 */ /* 0x000fc400000000ff */
[----:B------:R-:W-:Y:S01]  /*a720*/  ISETP.LE.U32.AND P2, PT, R5, UR13, PT ;  /* 0x0000000d05007c0c */ /* 0x000fe2000bf43070 */
[----:B------:R-:W-:Y:S01]  /*a730*/  IMAD.WIDE.U32 R4, R11, -0x2daee0ad, RZ ;  /* 0xd2511f530b047825 */ /* 0x000fe200078e00ff */
[----:B------:R-:W-:Y:S02]  /*a740*/  ISETP.LE.U32.AND P6, PT, R6, UR13, PT ;  /* 0x0000000d06007c0c */ /* 0x000fe4000bfc3070 */
[----:B------:R-:W1:Y:S01]  /*a750*/  MUFU.EX2 R6, R173 ;  /* 0x000000ad00067308 */ /* 0x000e620000000800 */
[----:B------:R-:W-:Y:S02]  /*a760*/  F2FP.BF16.F32.PACK_AB R10, R0, R3 ;  /* 0x00000003000a723e */ /* 0x000fe400000010ff */
[----:B------:R-:W-:Y:S02]  /*a770*/  LOP3.LUT R3, R5, UR21, R22, 0x96, !PT ;  /* 0x0000001505037c12 */ /* 0x000fe4000f8e9616 */
[----:B------:R-:W-:-:S03]  /*a780*/  PRMT R25, R9, 0x7610, R25 ;  /* 0x0000761009197816 */ /* 0x000fc60000000019 */
[----:B------:R-:W2:Y:S01]  /*a790*/  MUFU.EX2 R0, R176 ;  /* 0x000000b000007308 */ /* 0x000ea20000000800 */
[----:B------:R-:W-:Y:S01]  /*a7a0*/  SHF.R.U32.HI R7, RZ, 0x10, R3 ;  /* 0x00000010ff077819 */ /* 0x000fe20000011603 */
[----:B------:R-:W-:Y:S01]  /*a7b0*/  @!P3 HFMA2.BF16_V2 R38, -RZ.H0_H0, RZ.H0_H0, -R25.H0_H0 ;  /* 0x200000ffff26b231 */ /* 0x000fe20000340919 */
[----:B------:R-:W-:Y:S01]  /*a7c0*/  PRMT R24, R9, 0x7632, R24 ;  /* 0x0000763209187816 */ /* 0x000fe20000000018 */
[----:B------:R-:W-:Y:S01]  /*a7d0*/  IMAD.MOV.U32 R119, RZ, RZ, R98 ;  /* 0x000000ffff777224 */ /* 0x000fe200078e0062 */
[----:B------:R-:W-:Y:S02]  /*a7e0*/  LOP3.LUT R7, R7, 0xff, RZ, 0xc0, !PT ;  /* 0x000000ff07077812 */ /* 0x000fe400078ec0ff */
[----:B------:R-:W-:Y:S01]  /*a7f0*/  PRMT R98, R25, 0x5410, R24 ;  /* 0x0000541019627816 */ /* 0x000fe20000000018 */
[----:B------:R-:W-:Y:S01]  /*a800*/  MUFU.EX2 R27, R64 ;  /* 0x00000040001b7308 */ /* 0x000fe20000000800 */
[----:B------:R-:W-:Y:S02]  /*a810*/  @!P3 PRMT R25, R38, 0x5410, RZ ;  /* 0x000054102619b816 */ /* 0x000fe400000000ff */
[----:B------:R-:W-:Y:S01]  /*a820*/  ISETP.LE.U32.AND P3, PT, R7, UR13, PT ;  /* 0x0000000d07007c0c */ /* 0x000fe2000bf63070 */
[----:B-1----:R-:W-:-:S04]  /*a830*/  FADD.FTZ R7, R6, R8 ;  /* 0x0000000806077221 */ /* 0x002fc80000010000 */
[----:B------:R-:W1:Y:S01]  /*a840*/  MUFU.EX2 R35, R69 ;  /* 0x0000004500237308 */ /* 0x000e620000000800 */
[C---:B--2---:R-:W-:Y:S01]  /*a850*/  FADD.FTZ R7, R0.reuse, R7 ;  /* 0x0000000700077221 */ /* 0x044fe20000010000 */
[----:B------:R-:W-:Y:S02]  /*a860*/  F2FP.BF16.F32.PACK_AB R37, R0, R6 ;  /* 0x000000060025723e */ /* 0x000fe400000010ff */
[----:B------:R-:W-:Y:S02]  /*a870*/  LOP3.LUT R0, R3, 0xff, RZ, 0xc0, !PT ;  /* 0x000000ff03007812 */ /* 0x000fe400078ec0ff */
[----:B------:R-:W-:Y:S01]  /*a880*/  FSEL R6, R237, RZ, P5 ;  /* 0x000000ffed067208 */ /* 0x000fe20002800000 */
[----:B------:R-:W-:Y:S01]  /*a890*/  @!P2 HFMA2.BF16_V2 R53, -RZ.H0_H0, RZ.H0_H0, -R24.H0_H0 ;  /* 0x200000ffff35a231 */ /* 0x000fe20000340918 */
[----:B------:R-:W-:Y:S02]  /*a8a0*/  ISETP.LE.U32.AND P5, PT, R0, UR13, PT ;  /* 0x0000000d00007c0c */ /* 0x000fe4000bfa3070 */
[----:B------:R-:W-:Y:S01]  /*a8b0*/  SHF.R.U32.HI R0, RZ, 0x18, R3 ;  /* 0x00000018ff007819 */ /* 0x000fe20000011603 */
[----:B------:R-:W-:Y:S01]  /*a8c0*/  FADD.FTZ R6, R135, -R6 ;  /* 0x8000000687067221 */ /* 0x000fe20000010000 */
[----:B------:R-:W-:-:S02]  /*a8d0*/  @!P2 PRMT R24, R53, 0x5410, RZ ;  /* 0x000054103518a816 */ /* 0x000fc400000000ff */
[----:B------:R-:W-:Y:S01]  /*a8e0*/  ISETP.LE.U32.AND P2, PT, R0, UR13, PT ;  /* 0x0000000d00007c0c */ /* 0x000fe2000bf43070 */
[----:B------:R-:W-:Y:S01]  /*a8f0*/  FMUL.FTZ R0, R6, UR43 ;  /* 0x0000002b06007c20 */ /* 0x000fe20008410000 */
[----:B-1----:R-:W-:-:S04]  /*a900*/  F2FP.BF16.F32.PACK_AB R6, R35, R27 ;  /* 0x0000001b2306723e */ /* 0x002fc800000010ff */
[C---:B------:R-:W-:Y:S01]  /*a910*/  PRMT R180, R6.reuse, 0x7610, R180 ;  /* 0x0000761006b47816 */ /* 0x040fe200000000b4 */
[----:B------:R1:W-:Y:S01]  /*a920*/  STL [R1+0x68], R7 ;  /* 0x0000680701007387 */ /* 0x0003e20000100800 */
[----:B------:R-:W-:-:S03]  /*a930*/  PRMT R179, R6, 0x7632, R179 ;  /* 0x0000763206b37816 */ /* 0x000fc600000000b3 */
[----:B------:R-:W-:Y:S01]  /*a940*/  @!P4 HFMA2.BF16_V2 R68, -RZ.H0_H0, RZ.H0_H0, -R180.H0_H0 ;  /* 0x200000ffff44c231 */ /* 0x000fe200003409b4 */
[----:B------:R-:W2:Y:S01]  /*a950*/  LDL.LU.64 R8, [R1+0x28] ;  /* 0x0000280001087983 */ /* 0x000ea20000300a00 */
[----:B------:R-:W-:-:S03]  /*a960*/  PRMT R53, R180, 0x5410, R179 ;  /* 0x00005410b4357816 */ /* 0x000fc600000000b3 */
[----:B------:R-:W-:Y:S02]  /*a970*/  @!P4 PRMT R180, R68, 0x5410, RZ ;  /* 0x0000541044b4c816 */ /* 0x000fe400000000ff */
[----:B------:R-:W4:Y:S01]  /*a980*/  LDL.LU.64 R68, [R1+0x38] ;  /* 0x0000380001447983 */ /* 0x000f220000300a00 */
[----:B------:R-:W-:Y:S08]  /*a990*/  MUFU.EX2 R22, R17 ;  /* 0x0000001100167308 */ /* 0x000ff00000000800 */
[----:B------:R-:W1:Y:S08]  /*a9a0*/  MUFU.EX2 R0, R0 ;  /* 0x0000000000007308 */ /* 0x000e700000000800 */
[----:B------:R-:W-:Y:S08]  /*a9b0*/  MUFU.EX2 R34, R84 ;  /* 0x0000005400227308 */ /* 0x000ff00000000800 */
[----:B------:R-:W1:Y:S01]  /*a9c0*/  MUFU.EX2 R36, R85 ;  /* 0x0000005500247308 */ /* 0x000e620000000800 */
[----:B---3--:R-:W-:Y:S01]  /*a9d0*/  LOP3.LUT R16, R115, UR26, R130, 0x96, !PT ;  /* 0x0000001a73107c12 */ /* 0x008fe2000f8e9682 */
[----:B------:R-:W-:Y:S01]  /*a9e0*/  IMAD.MOV.U32 R204, RZ, RZ, R236 ;  /* 0x000000ffffcc7224 */ /* 0x000fe200078e00ec */
[----:B------:R-:W-:Y:S01]  /*a9f0*/  PRMT R178, R10, 0x7610, R178 ;  /* 0x000076100ab27816 */ /* 0x000fe200000000b2 */
[----:B------:R-:W-:-:S02]  /*aa00*/  IMAD.MOV.U32 R214, RZ, RZ, R157 ;  /* 0x000000ffffd67224 */ /* 0x000fc400078e009d */
[-C--:B-1----:R-:W-:Y:S01]  /*aa10*/  FFMA.FTZ R38, R229, R0.reuse, R22 ;  /* 0x00000000e5267223 */ /* 0x082fe20000010016 */
[----:B------:R-:W-:Y:S02]  /*aa20*/  IMAD.MOV.U32 R131, RZ, RZ, R156 ;  /* 0x000000ffff837224 */ /* 0x000fe400078e009c */
[-C--:B------:R-:W-:Y:S01]  /*aa30*/  FMUL.FTZ R152, R152, R0.reuse ;  /* 0x0000000098987220 */ /* 0x080fe20000410000 */
[----:B------:R-:W-:Y:S02]  /*aa40*/  IMAD.MOV.U32 R130, RZ, RZ, R165 ;  /* 0x000000ffff827224 */ /* 0x000fe400078e00a5 */
[-C--:B------:R-:W-:Y:S01]  /*aa50*/  FMUL.FTZ R153, R153, R0.reuse ;  /* 0x0000000099997220 */ /* 0x080fe20000410000 */
[----:B------:R-:W-:Y:S02]  /*aa60*/  IMAD.MOV.U32 R215, RZ, RZ, R164 ;  /* 0x000000ffffd77224 */ /* 0x000fe400078e00a4 */
        /* <DEDUP_REMOVED lines=37> */
[----:B------:R-:W-:Y:S01]  /*acc0*/  @!P6 HFMA2.BF16_V2 R45, -RZ.H0_H0, RZ.H0_H0, -R179.H0_H0 ;  /* 0x200000ffff2de231 */ /* 0x000fe200003409b3 */
[----:B------:R-:W-:Y:S01]  /*acd0*/  LOP3.LUT R3, R3, 0xffff, RZ, 0xc0, !PT ;  /* 0x0000ffff03037812 */ /* 0x000fe200078ec0ff */
[----:B------:R-:W-:Y:S01]  /*ace0*/  @!P5 HFMA2.BF16_V2 R44, -RZ.H0_H0, RZ.H0_H0, -R178.H0_H0 ;  /* 0x200000ffff2cd231 */ /* 0x000fe200003409b2 */
[----:B------:R-:W-:-:S02]  /*acf0*/  PRMT R177, R10, 0x7632, R177 ;  /* 0x000076320ab17816 */ /* 0x000fc400000000b1 */
[C---:B------:R-:W-:Y:S02]  /*ad00*/  PRMT R176, R0.reuse, 0x7610, R176 ;  /* 0x0000761000b07816 */ /* 0x040fe400000000b0 */
[----:B------:R-:W-:Y:S02]  /*ad10*/  PRMT R175, R0, 0x7632, R175 ;  /* 0x0000763200af7816 */ /* 0x000fe400000000af */
[----:B------:R-:W-:Y:S02]  /*ad20*/  SHF.R.U32.HI R3, RZ, 0x8, R3 ;  /* 0x00000008ff037819 */ /* 0x000fe40000011603 */
[----:B------:R-:W-:Y:S02]  /*ad30*/  LOP3.LUT R0, R4, 0xff, RZ, 0xc0, !PT ;  /* 0x000000ff04007812 */ /* 0x000fe400078ec0ff */
[----:B------:R-:W-:Y:S02]  /*ad40*/  @!P6 PRMT R179, R45, 0x5410, RZ ;  /* 0x000054102db3e816 */ /* 0x000fe400000000ff */
[----:B------:R-:W-:Y:S01]  /*ad50*/  PRMT R45, R178, 0x5410, R177 ;  /* 0x00005410b22d7816 */ /* 0x000fe200000000b1 */
[----:B------:R-:W-:Y:S01]  /*ad60*/  IMAD.WIDE.U32 R6, R16, -0x2daee0ad, RZ ;  /* 0xd2511f5310067825 */ /* 0x000fe200078e00ff */
[----:B------:R-:W-:-:S02]  /*ad70*/  @!P5 PRMT R178, R44, 0x5410, RZ ;  /* 0x000054102cb2d816 */ /* 0x000fc400000000ff */
[----:B------:R-:W-:Y:S02]  /*ad80*/  LOP3.LUT R3, R3, 0xffff, RZ, 0xc0, !PT ;  /* 0x0000ffff03037812 */ /* 0x000fe400078ec0ff */
[----:B------:R-:W-:Y:S02]  /*ad90*/  ISETP.LE.U32.AND P5, PT, R0, UR13, PT ;  /* 0x0000000d00007c0c */ /* 0x000fe4000bfa3070 */
[----:B------:R-:W-:Y:S02]  /*ada0*/  ISETP.LE.U32.AND P4, PT, R3, UR13, PT ;  /* 0x0000000d03007c0c */ /* 0x000fe4000bf83070 */
[----:B------:R-:W-:Y:S02]  /*adb0*/  LOP3.LUT R14, R4, 0xffff, RZ, 0xc0, !PT ;  /* 0x0000ffff040e7812 */ /* 0x000fe400078ec0ff */
[--C-:B------:R-:W-:Y:S02]  /*adc0*/  SHF.R.U32.HI R23, RZ, 0x10, R4.reuse ;  /* 0x00000010ff177819 */ /* 0x100fe40000011604 */
[----:B------:R-:W-:Y:S01]  /*add0*/  SHF.R.U32.HI R12, RZ, 0x18, R4 ;  /* 0x00000018ff0c7819 */ /* 0x000fe20000011604 */
[----:B------:R-:W-:Y:S01]  /*ade0*/  @!P3 HFMA2.BF16_V2 R50, -RZ.H0_H0, RZ.H0_H0, -R176.H0_H0 ;  /* 0x200000ffff32b231 */ /* 0x000fe200003409b0 */
[----:B------:R-:W-:-:S04]  /*adf0*/  PRMT R44, R176, 0x5410, R175 ;  /* 0x00005410b02c7816 */ /* 0x000fc800000000af */
[----:B------:R-:W-:Y:S01]  /*ae00*/  @!P3 PRMT R176, R50, 0x5410, RZ ;  /* 0x0000541032b0b816 */ /* 0x000fe200000000ff */
[----:B------:R-:W-:Y:S01]  /*ae10*/  IMAD.MOV.U32 R181, RZ, RZ, R207 ;  /* 0x000000ffffb57224 */ /* 0x000fe200078e00cf */
[C---:B------:R-:W-:Y:S01]  /*ae20*/  PRMT R174, R37.reuse, 0x7610, R174 ;  /* 0x0000761025ae7816 */ /* 0x040fe200000000ae */
[----:B------:R-:W-:Y:S02]  /*ae30*/  IMAD.MOV.U32 R207, RZ, RZ, R130 ;  /* 0x000000ffffcf7224 */ /* 0x000fe400078e0082 */
[----:B------:R-:W-:Y:S01]  /*ae40*/  IMAD.MOV.U32 R130, RZ, RZ, R239 ;  /* 0x000000ffff827224 */ /* 0x000fe200078e00ef */
[----:B------:R-:W-:Y:S01]  /*ae50*/  PRMT R173, R37, 0x7632, R173 ;  /* 0x0000763225ad7816 */ /* 0x000fe200000000ad */
[----:B------:R-:W-:Y:S01]  /*ae60*/  MUFU.EX2 R239, R112 ;  /* 0x0000007000ef7308 */ /* 0x000fe20000000800 */
[----:B------:R-:W-:Y:S02]  /*ae70*/  @!P5 HFMA2.BF16_V2 R39, -RZ.H0_H0, RZ.H0_H0, -R174.H0_H0 ;  /* 0x200000ffff27d231 */ /* 0x000fe400003409ae */
[----:B------:R-:W-:-:S03]  /*ae80*/  PRMT R37, R174, 0x5410, R173 ;  /* 0x00005410ae257816 */ /* 0x000fc600000000ad */
[----:B------:R-:W-:Y:S01]  /*ae90*/  @!P5 PRMT R174, R39, 0x5410, RZ ;  /* 0x0000541027aed816 */ /* 0x000fe200000000ff */
[----:B------:R-:W-:Y:S02]  /*aea0*/  @!P4 HFMA2.BF16_V2 R51, -RZ.H0_H0, RZ.H0_H0, -R177.H0_H0 ;  /* 0x200000ffff33c231 */ /* 0x000fe400003409b1 */
[----:B------:R-:W-:Y:S02]  /*aeb0*/  @!P2 HFMA2.BF16_V2 R49, -RZ.H0_H0, RZ.H0_H0, -R175.H0_H0 ;  /* 0x200000ffff31a231 */ /* 0x000fe400003409af */
[----:B------:R-:W-:Y:S01]  /*aec0*/  IMAD.MOV.U32 R230, RZ, RZ, R204 ;  /* 0x000000ffffe67224 */ /* 0x000fe200078e00cc */
[----:B------:R-:W-:Y:S01]  /*aed0*/  @!P4 PRMT R177, R51, 0x5410, RZ ;  /* 0x0000541033b1c816 */ /* 0x000fe200000000ff */
[----:B------:R-:W-:Y:S02]  /*aee0*/  IMAD.MOV.U32 R51, RZ, RZ, R205 ;  /* 0x000000ffff337224 */ /* 0x000fe400078e00cd */
[----:B------:R-:W-:Y:S02]  /*aef0*/  IMAD.MOV.U32 R229, RZ, RZ, R206 ;  /* 0x000000ffffe57224 */ /* 0x000fe400078e00ce */
[----:B------:R-:W-:-:S02]  /*af00*/  IMAD.MOV.U32 R204, RZ, RZ, R215 ;  /* 0x000000ffffcc7224 */ /* 0x000fc400078e00d7 */
[-C--:B------:R-:W-:Y:S01]  /*af10*/  FMUL.FTZ R215, R75, R2.reuse ;  /* 0x000000024bd77220 */ /* 0x080fe20000410000 */
[----:B------:R-:W-:Y:S02]  /*af20*/  IMAD.MOV.U32 R205, RZ, RZ, R214 ;  /* 0x000000ffffcd7224 */ /* 0x000fe400078e00d6 */
[-C--:B------:R-:W-:Y:S01]  /*af30*/  FMUL.FTZ R214, R74, R2.reuse ;  /* 0x000000024ad67220 */ /* 0x080fe20000410000 */
[----:B------:R-:W-:Y:S01]  /*af40*/  IMAD.MOV.U32 R206, RZ, RZ, R131 ;  /* 0x000000ffffce7224 */ /* 0x000fe200078e0083 */
[----:B------:R-:W-:Y:S01]  /*af50*/  @!P2 PRMT R175, R49, 0x5410, RZ ;  /* 0x0000541031afa816 */ /* 0x000fe200000000ff */
[----:B------:R-:W-:Y:S01]  /*af60*/  IMAD.MOV.U32 R64, RZ, RZ, R186 ;  /* 0x000000ffff407224 */ /* 0x000fe200078e00ba */
[----:B------:R-:W-:Y:S01]  /*af70*/  ISETP.LE.U32.AND P2, PT, R12, UR13, PT ;  /* 0x0000000d0c007c0c */ /* 0x000fe2000bf43070 */
        /* <DEDUP_REMOVED lines=38> */
[----:B------:R-:W-:-:S02]  /*b1e0*/  PRMT R135, R48, 0x7632, R135 ;  /* 0x0000763230877816 */ /* 0x000fc40000000087 */
[----:B--2---:R-:W-:-:S05]  /*b1f0*/  LOP3.LUT R0, R9, UR42, R114, 0x96, !PT ;  /* 0x0000002a09007c12 */ /* 0x004fca000f8e9672 */
[----:B------:R-:W-:Y:S01]  /*b200*/  IMAD.WIDE.U32 R4, R0, -0x2daee0ad, RZ ;  /* 0xd2511f5300047825 */ /* 0x000fe200078e00ff */
[----:B----4-:R-:W-:-:S04]  /*b210*/  LOP3.LUT R3, R7, UR41, R68, 0x96, !PT ;  /* 0x0000002907037c12 */ /* 0x010fc8000f8e9644 */
[----:B------:R-:W-:Y:S01]  /*b220*/  LOP3.LUT R6, R5, UR39, R6, 0x96, !PT ;  /* 0x0000002705067c12 */ /* 0x000fe2000f8e9606 */
[----:B------:R-:W-:-:S04]  /*b230*/  IMAD.WIDE.U32 R10, R3, -0x326172a9, RZ ;  /* 0xcd9e8d57030a7825 */ /* 0x000fc800078e00ff */
[----:B------:R-:W-:Y:S01]  /*b240*/  IMAD.WIDE.U32 R6, R6, -0x326172a9, RZ ;  /* 0xcd9e8d5706067825 */ /* 0x000fe200078e00ff */
[----:B------:R-:W-:-:S05]  /*b250*/  LOP3.LUT R0, R11, UR40, R8, 0x96, !PT ;  /* 0x000000280b007c12 */ /* 0x000fca000f8e9608 */
[----:B------:R-:W-:Y:S01]  /*b260*/  IMAD.WIDE.U32 R8, R0, -0x2daee0ad, RZ ;  /* 0xd2511f5300087825 */ /* 0x000fe200078e00ff */
[----:B------:R-:W-:-:S05]  /*b270*/  LOP3.LUT R0, R7, UR38, R10, 0x96, !PT ;  /* 0x0000002607007c12 */ /* 0x000fca000f8e960a */
[----:B------:R-:W-:Y:S01]  /*b280*/  IMAD.WIDE.U32 R16, R0, -0x2daee0ad, RZ ;  /* 0xd2511f5300107825 */ /* 0x000fe200078e00ff */
[----:B------:R-:W-:-:S04]  /*b290*/  LOP3.LUT R3, R9, UR37, R4, 0x96, !PT ;  /* 0x0000002509037c12 */ /* 0x000fc8000f8e9604 */
[----:B------:R-:W-:-:S05]  /*b2a0*/  LOP3.LUT R0, R17, UR18, R8, 0x96, !PT ;  /* 0x0000001211007c12 */ /* 0x000fca000f8e9608 */
[----:B------:R-:W-:-:S03]  /*b2b0*/  IMAD.WIDE.U32 R4, R0, -0x326172a9, RZ ;  /* 0xcd9e8d5700047825 */ /* 0x000fc600078e00ff */
[----:B------:R-:W-:-:S04]  /*b2c0*/  LOP3.LUT R0, R4, 0xff, RZ, 0xc0, !PT ;  /* 0x000000ff04007812 */ /* 0x000fc800078ec0ff */
[----:B------:R-:W-:Y:S02]  /*b2d0*/  ISETP.LE.U32.AND P3, PT, R0, UR13, PT ;  /* 0x0000000d00007c0c */ /* 0x000fe4000bf63070 */
[----:B------:R-:W-:-:S04]  /*b2e0*/  SHF.R.U32.HI R0, RZ, 0x8, R14 ;  /* 0x00000008ff007819 */ /* 0x000fc8000001160e */
[----:B------:R-:W-:Y:S01]  /*b2f0*/  LOP3.LUT R0, R0, 0xffff, RZ, 0xc0, !PT ;  /* 0x0000ffff00007812 */ /* 0x000fe200078ec0ff */
[----:B------:R-:W-:-:S03]  /*b300*/  IMAD.WIDE.U32 R8, R3, -0x326172a9, RZ ;  /* 0xcd9e8d5703087825 */ /* 0x000fc600078e00ff */
[----:B------:R-:W-:Y:S01]  /*b310*/  ISETP.LE.U32.AND P6, PT, R0, UR13, PT ;  /* 0x0000000d00007c0c */ /* 0x000fe2000bfc3070 */
[----:B------:R-:W-:Y:S02]  /*b320*/  IMAD.MOV.U32 R68, RZ, RZ, R244 ;  /* 0x000000ffff447224 */ /* 0x000fe400078e00f4 */
[----:B------:R-:W1:Y:S01]  /*b330*/  MUFU.EX2 R244, R101 ;  /* 0x0000006500f47308 */ /* 0x000e620000000800 */
[----:B------:R-:W-:Y:S02]  /*b340*/  LOP3.LUT R11, R9, UR36, R6, 0x96, !PT ;  /* 0x00000024090b7c12 */ /* 0x000fe4000f8e9606 */
[----:B------:R-:W-:Y:S02]  /*b350*/  LOP3.LUT R9, R5, UR27, R8, 0x96, !PT ;  /* 0x0000001b05097c12 */ /* 0x000fe4000f8e9608 */
[----:B------:R-:W-:Y:S02]  /*b360*/  LOP3.LUT R0, R23, 0xff, RZ, 0xc0, !PT ;  /* 0x000000ff17007812 */ /* 0x000fe400078ec0ff */
[----:B------:R-:W-:-:S02]  /*b370*/  LOP3.LUT R5, R4, 0xffff, RZ, 0xc0, !PT ;  /* 0x0000ffff04057812 */ /* 0x000fc400078ec0ff */
[----:B------:R-:W-:Y:S02]  /*b380*/  ISETP.LE.U32.AND P5, PT, R0, UR13, PT ;  /* 0x0000000d00007c0c */ /* 0x000fe4000bfa3070 */
[----:B------:R-:W-:Y:S01]  /*b390*/  SHF.R.U32.HI R0, RZ, 0x8, R5 ;  /* 0x00000008ff007819 */ /* 0x000fe20000011605 */
[----:B------:R-:W-:-:S03]  /*b3a0*/  @!P6 HFMA2.BF16_V2 R40, -RZ.H0_H0, RZ.H0_H0, -R173.H0_H0 ;  /* 0x200000ffff28e231 */ /* 0x000fc600003409ad */
[----:B------:R-:W-:Y:S02]  /*b3b0*/  LOP3.LUT R0, R0, 0xffff, RZ, 0xc0, !PT ;  /* 0x0000ffff00007812 */ /* 0x000fe400078ec0ff */
[----:B------:R-:W-:Y:S02]  /*b3c0*/  @!P6 PRMT R173, R40, 0x5410, RZ ;  /* 0x0000541028ade816 */ /* 0x000fe400000000ff */
[----:B------:R-:W-:Y:S02]  /*b3d0*/  ISETP.LE.U32.AND P6, PT, R0, UR13, PT ;  /* 0x0000000d00007c0c */ /* 0x000fe4000bfc3070 */
[----:B-1----:R-:W-:-:S04]  /*b3e0*/  F2FP.BF16.F32.PACK_AB R0, R239, R244 ;  /* 0x000000f4ef00723e */ /* 0x002fc800000010ff */
[C---:B------:R-:W-:Y:S02]  /*b3f0*/  PRMT R172, R0.reuse, 0x7610, R172 ;  /* 0x0000761000ac7816 */ /* 0x040fe400000000ac */
[----:B------:R-:W-:Y:S02]  /*b400*/  PRMT R139, R0, 0x7632, R139 ;  /* 0x00007632008b7816 */ /* 0x000fe4000000008b */
[----:B------:R-:W1:Y:S01]  /*b410*/  MUFU.EX2 R0, R65 ;  /* 0x0000004100007308 */ /* 0x000e620000000800 */
[----:B------:R-:W-:Y:S02]  /*b420*/  IMAD.MOV.U32 R69, RZ, RZ, R235 ;  /* 0x000000ffff457224 */ /* 0x000fe400078e00eb */
[----:B------:R-:W-:Y:S02]  /*b430*/  @!P5 HFMA2.BF16_V2 R41, -RZ.H0_H0, RZ.H0_H0, -R172.H0_H0 ;  /* 0x200000ffff29d231 */ /* 0x000fe400003409ac */
[----:B------:R-:W-:Y:S01]  /*b440*/  FMUL.FTZ R235, R95, R2 ;  /* 0x000000025feb7220 */ /* 0x000fe20000410000 */
[----:B------:R-:W-:-:S02]  /*b450*/  LOP3.LUT R2, R9, 0xff, RZ, 0xc0, !PT ;  /* 0x000000ff09027812 */ /* 0x000fc400078ec0ff */
[----:B------:R-:W-:Y:S02]  /*b460*/  PRMT R39, R172, 0x5410, R139 ;  /* 0x00005410ac277816 */ /* 0x000fe4000000008b */
[----:B------:R-:W-:Y:S02]  /*b470*/  SHF.R.U32.HI R3, RZ, 0x18, R4 ;  /* 0x00000018ff037819 */ /* 0x000fe40000011604 */
[----:B------:R-:W-:Y:S02]  /*b480*/  @!P5 PRMT R172, R41, 0x5410, RZ ;  /* 0x0000541029acd816 */ /* 0x000fe400000000ff */
[----:B------:R-:W-:Y:S02]  /*b490*/  ISETP.LE.U32.AND P5, PT, R2, UR13, PT ;  /* 0x0000000d02007c0c */ /* 0x000fe4000bfa3070 */
[----:B------:R-:W-:Y:S02]  /*b4a0*/  LOP3.LUT R2, R9, 0xffff, RZ, 0xc0, !PT ;  /* 0x0000ffff09027812 */ /* 0x000fe400078ec0ff */
[----:B------:R-:W-:-:S02]  /*b4b0*/  ISETP.LE.U32.AND P4, PT, R3, UR13, PT ;  /* 0x0000000d03007c0c */ /* 0x000fc4000bf83070 */
[----:B-1----:R-:W-:Y:S02]  /*b4c0*/  F2FP.BF16.F32.PACK_AB R3, R0, R22 ;  /* 0x000000160003723e */ /* 0x002fe400000010ff */
[----:B------:R-:W-:Y:S01]  /*b4d0*/  SHF.R.U32.HI R2, RZ, 0x8, R2 ;  /* 0x00000008ff027819 */ /* 0x000fe20000011602 */
[----:B------:R-:W-:Y:S01]  /*b4e0*/  @!P2 HFMA2.BF16_V2 R42, -RZ.H0_H0, RZ.H0_H0, -R139.H0_H0 ;  /* 0x200000ffff2aa231 */ /* 0x000fe2000034098b */
[--C-:B------:R-:W-:Y:S02]  /*b4f0*/  SHF.R.U32.HI R7, RZ, 0x10, R4.reuse ;  /* 0x00000010ff077819 */ /* 0x100fe40000011604 */
[C---:B------:R-:W-:Y:S02]  /*b500*/  PRMT R4, R3.reuse, 0x7610, R4 ;  /* 0x0000761003047816 */ /* 0x040fe40000000004 */
[----:B------:R-:W-:Y:S01]  /*b510*/  LOP3.LUT R2, R2, 0xffff, RZ, 0xc0, !PT ;  /* 0x0000ffff02027812 */ /* 0x000fe200078ec0ff */
[----:B------:R-:W-:Y:S01]  /*b520*/  MUFU.EX2 R6, R66 ;  /* 0x0000004200067308 */ /* 0x000fe20000000800 */
[----:B------:R-:W-:Y:S01]  /*b530*/  @!P2 PRMT R139, R42, 0x5410, RZ ;  /* 0x000054102a8ba816 */ /* 0x000fe200000000ff */
[----:B------:R-:W-:Y:S01]  /*b540*/  @!P5 HFMA2.BF16_V2 R43, -RZ.H0_H0, RZ.H0_H0, -R4.H0_H0 ;  /* 0x200000ffff2bd231 */ /* 0x000fe20000340904 */
[----:B------:R-:W-:-:S02]  /*b550*/  PRMT R14, R3, 0x7632, R14 ;  /* 0x00007632030e7816 */ /* 0x000fc4000000000e */
[----:B------:R-:W-:Y:S02]  /*b560*/  ISETP.LE.U32.AND P2, PT, R2, UR13, PT ;  /* 0x0000000d02007c0c */ /* 0x000fe4000bf43070 */
[----:B------:R-:W-:Y:S01]  /*b570*/  LOP3.LUT R2, R7, 0xff, RZ, 0xc0, !PT ;  /* 0x000000ff07027812 */ /* 0x000fe200078ec0ff */
[----:B------:R-:W1:Y:S01]  /*b580*/  MUFU.EX2 R5, R67 ;  /* 0x0000004300057308 */ /* 0x000e620000000800 */
[----:B------:R-:W-:Y:S02]  /*b590*/  PRMT R41, R4, 0x5410, R14 ;  /* 0x0000541004297816 */ /* 0x000fe4000000000e */
[----:B------:R-:W-:Y:S02]  /*b5a0*/  @!P5 PRMT R4, R43, 0x5410, RZ ;  /* 0x000054102b04d816 */ /* 0x000fe400000000ff */
[----:B------:R-:W-:Y:S01]  /*b5b0*/  ISETP.LE.U32.AND P5, PT, R2, UR13, PT ;  /* 0x0000000d02007c0c */ /* 0x000fe2000bfa3070 */
[----:B------:R-:W-:-:S04]  /*b5c0*/  IMAD.WIDE.U32 R2, R11, -0x2daee0ad, RZ ;  /* 0xd2511f530b027825 */ /* 0x000fc800078e00ff */
[----:B------:R-:W-:Y:S01]  /*b5d0*/  FADD.FTZ R10, R0, R38 ;  /* 0x00000026000a7221 */ /* 0x000fe20000010000 */
[----:B------:R-:W-:Y:S01]  /*b5e0*/  PRMT R136, R48, 0x7610, R136 ;  /* 0x0000761030887816 */ /* 0x000fe20000000088 */
[----:B------:R-:W-:Y:S01]  /*b5f0*/  @!P4 HFMA2.BF16_V2 R57, -RZ.H0_H0, RZ.H0_H0, -R135.H0_H0 ;  /* 0x200000ffff39c231 */ /* 0x000fe20000340987 */
[----:B------:R-:W-:Y:S01]  /*b600*/  LOP3.LUT R0, R3, UR21, R16, 0x96, !PT ;  /* 0x0000001503007c12 */ /* 0x000fe2000f8e9610 */
[----:B------:R-:W-:Y:S01]  /*b610*/  IMAD.MOV.U32 R73, RZ, RZ, R129 ;  /* 0x000000ffff497224 */ /* 0x000fe200078e0081 */
[----:B------:R-:W-:Y:S02]  /*b620*/  PRMT R38, R136, 0x5410, R135 ;  /* 0x0000541088267816 */ /* 0x000fe40000000087 */
[----:B------:R-:W-:Y:S01]  /*b630*/  LOP3.LUT R7, R0, 0xffff, RZ, 0xc0, !PT ;  /* 0x0000ffff00077812 */ /* 0x000fe200078ec0ff */
[----:B------:R-:W-:Y:S01]  /*b640*/  IMAD.MOV.U32 R129, RZ, RZ, R238 ;  /* 0x000000ffff817224 */ /* 0x000fe200078e00ee */
[----:B-1----:R-:W-:Y:S01]  /*b650*/  F2FP.BF16.F32.PACK_AB R8, R5, R6 ;  /* 0x000000060508723e */ /* 0x002fe200000010ff */
[----:B------:R-:W-:Y:S01]  /*b660*/  MUFU.EX2 R11, R70 ;  /* 0x00000046000b7308 */ /* 0x000fe20000000800 */
[----:B------:R-:W-:Y:S01]  /*b670*/  @!P4 PRMT R135, R57, 0x5410, RZ ;  /* 0x000054103987c816 */ /* 0x000fe200000000ff */
[----:B------:R-:W-:Y:S01]  /*b680*/  IMAD.MOV.U32 R57, RZ, RZ, R190 ;  /* 0x000000ffff397224 */ /* 0x000fe200078e00be */
[----:B------:R-:W-:Y:S01]  /*b690*/  SHF.R.U32.HI R7, RZ, 0x8, R7 ;  /* 0x00000008ff077819 */ /* 0x000fe20000011607 */
[----:B------:R-:W2:Y:S01]  /*b6a0*/  LDL.LU R190, [R1+0x110] ;  /* 0x0001100001be7983 */ /* 0x000ea20000300800 */
[----:B------:R-:W-:Y:S01]  /*b6b0*/  @!P2 HFMA2.BF16_V2 R46, -RZ.H0_H0, RZ.H0_H0, -R14.H0_H0 ;  /* 0x200000ffff2ea231 */ /* 0x000fe2000034090e */
[----:B------:R-:W-:-:S02]  /*b6c0*/  PRMT R138, R8, 0x7610, R138 ;  /* 0x00007610088a7816 */ /* 0x000fc4000000008a */
[----:B------:R-:W1:Y:S01]  /*b6d0*/  MUFU.EX2 R238, R81 ;  /* 0x0000005100ee7308 */ /* 0x000e620000000800 */
[----:B------:R-:W-:Y:S02]  /*b6e0*/  LOP3.LUT R7, R7, 0xffff, RZ, 0xc0, !PT ;  /* 0x0000ffff07077812 */ /* 0x000fe400078ec0ff */
[----:B------:R-:W-:Y:S01]  /*b6f0*/  @!P2 PRMT R14, R46, 0x5410, RZ ;  /* 0x000054102e0ea816 */ /* 0x000fe200000000ff */
[----:B------:R-:W-:Y:S01]  /*b700*/  @!P3 HFMA2.BF16_V2 R47, -RZ.H0_H0, RZ.H0_H0, -R138.H0_H0 ;  /* 0x200000ffff2fb231 */ /* 0x000fe2000034098a */
[----:B------:R-:W-:Y:S02]  /*b710*/  PRMT R137, R8, 0x7632, R137 ;  /* 0x0000763208897816 */ /* 0x000fe40000000089 */
[----:B------:R-:W-:Y:S02]  /*b720*/  ISETP.LE.U32.AND P2, PT, R7, UR13, PT ;  /* 0x0000000d07007c0c */ /* 0x000fe4000bf43070 */
[----:B------:R-:W-:Y:S02]  /*b730*/  LOP3.LUT R7, R0, 0xff, RZ, 0xc0, !PT ;  /* 0x000000ff00077812 */ /* 0x000fe400078ec0ff */
[----:B------:R-:W-:-:S02]  /*b740*/  PRMT R40, R138, 0x5410, R137 ;  /* 0x000054108a287816 */ /* 0x000fc40000000089 */
[----:B------:R-:W-:Y:S02]  /*b750*/  @!P3 PRMT R138, R47, 0x5410, RZ ;  /* 0x000054102f8ab816 */ /* 0x000fe400000000ff */
[----:B------:R-:W-:Y:S01]  /*b760*/  ISETP.LE.U32.AND P3, PT, R7, UR13, PT ;  /* 0x0000000d07007c0c */ /* 0x000fe2000bf63070 */
[----:B------:R-:W-:Y:S01]  /*b770*/  FADD.FTZ R7, R6, R10 ;  /* 0x0000000a06077221 */ /* 0x000fe20000010000 */
[----:B-1----:R-:W-:-:S04]  /*b780*/  F2FP.BF16.F32.PACK_AB R6, R238, R11 ;  /* 0x0000000bee06723e */ /* 0x002fc800000010ff */
[C---:B------:R-:W-:Y:S02]  /*b790*/  PRMT R134, R6.reuse, 0x7610, R134 ;  /* 0x0000761006867816 */ /* 0x040fe40000000086 */
[----:B------:R-:W-:Y:S01]  /*b7a0*/  PRMT R133, R6, 0x7632, R133 ;  /* 0x0000763206857816 */ /* 0x000fe20000000085 */
[----:B------:R-:W-:Y:S01]  /*b7b0*/  IMAD.MOV.U32 R47, RZ, RZ, R75 ;  /* 0x000000ffff2f7224 */ /* 0x000fe200078e004b */
[----:B------:R-:W-:-:S03]  /*b7c0*/  LOP3.LUT R6, R2, 0xff, RZ, 0xc0, !PT ;  /* 0x000000ff02067812 */ /* 0x000fc600078ec0ff */
[----:B------:R-:W-:Y:S02]  /*b7d0*/  @!P3 HFMA2.BF16_V2 R56, -RZ.H0_H0, RZ.H0_H0, -R134.H0_H0 ;  /* 0x200000ffff38b231 */ /* 0x000fe40000340986 */
[----:B------:R-:W-:Y:S01]  /*b7e0*/  IMAD.MOV.U32 R78, RZ, RZ, R51 ;  /* 0x000000ffff4e7224 */ /* 0x000fe200078e0033 */
[----:B------:R-:W-:Y:S01]  /*b7f0*/  PRMT R51, R134, 0x5410, R133 ;  /* 0x0000541086337816 */ /* 0x000fe20000000085 */
[----:B------:R-:W-:Y:S02]  /*b800*/  IMAD.MOV.U32 R75, RZ, RZ, R64 ;  /* 0x000000ffff4b7224 */ /* 0x000fe400078e0040 */
[----:B------:R-:W-:Y:S01]  /*b810*/  IMAD.MOV.U32 R94, RZ, RZ, R247 ;  /* 0x000000ffff5e7224 */ /* 0x000fe200078e00f7 */
[----:B------:R-:W-:Y:S01]  /*b820*/  @!P3 PRMT R134, R56, 0x5410, RZ ;  /* 0x000054103886b816 */ /* 0x000fe200000000ff */
[----:B------:R-:W-:Y:S02]  /*b830*/  IMAD.MOV.U32 R64, RZ, RZ, R246 ;  /* 0x000000ffff407224 */ /* 0x000fe400078e00f6 */
[----:B------:R-:W-:-:S02]  /*b840*/  @!P5 HFMA2.BF16_V2 R54, -RZ.H0_H0, RZ.H0_H0, -R136.H0_H0 ;  /* 0x200000ffff36d231 */ /* 0x000fc40000340988 */
[----:B------:R-:W-:Y:S01]  /*b850*/  IMAD.MOV.U32 R247, RZ, RZ, R236 ;  /* 0x000000fffff77224 */ /* 0x000fe200078e00ec */
[----:B------:R-:W-:Y:S01]  /*b860*/  ISETP.LE.U32.AND P3, PT, R6, UR13, PT ;  /* 0x0000000d06007c0c */ /* 0x000fe2000bf63070 */
[----:B------:R-:W-:Y:S01]  /*b870*/  IMAD.MOV.U32 R246, RZ, RZ, R211 ;  /* 0x000000fffff67224 */ /* 0x000fe200078e00d3 */
[----:B------:R-:W-:Y:S01]  /*b880*/  MUFU.EX2 R236, R82 ;  /* 0x0000005200ec7308 */ /* 0x000fe20000000800 */
[----:B------:R-:W-:Y:S01]  /*b890*/  @!P2 HFMA2.BF16_V2 R55, -RZ.H0_H0, RZ.H0_H0, -R133.H0_H0 ;  /* 0x200000ffff37a231 */ /* 0x000fe20000340985 */
[--C-:B------:R-:W-:Y:S02]  /*b8a0*/  SHF.R.U32.HI R6, RZ, 0x18, R2.reuse ;  /* 0x00000018ff067819 */ /* 0x100fe40000011602 */
[----:B------:R-:W-:Y:S02]  /*b8b0*/  LOP3.LUT R3, R2, 0xffff, RZ, 0xc0, !PT ;  /* 0x0000ffff02037812 */ /* 0x000fe400078ec0ff */
[----:B------:R-:W-:Y:S02]  /*b8c0*/  SHF.R.U32.HI R8, RZ, 0x10, R2 ;  /* 0x00000010ff087819 */ /* 0x000fe40000011602 */
[----:B------:R-:W1:Y:S01]  /*b8d0*/  MUFU.EX2 R211, R83 ;  /* 0x0000005300d37308 */ /* 0x000e620000000800 */
[----:B------:R-:W-:-:S02]  /*b8e0*/  SHF.R.U32.HI R2, RZ, 0x18, R9 ;  /* 0x00000018ff027819 */ /* 0x000fc40000011609 */
[----:B------:R-:W-:Y:S02]  /*b8f0*/  @!P5 PRMT R136, R54, 0x5410, RZ ;  /* 0x000054103688d816 */ /* 0x000fe400000000ff */
[----:B------:R-:W-:Y:S02]  /*b900*/  @!P2 PRMT R133, R55, 0x5410, RZ ;  /* 0x000054103785a816 */ /* 0x000fe400000000ff */
[----:B------:R-:W-:Y:S02]  /*b910*/  ISETP.LE.U32.AND P5, PT, R2, UR13, PT ;  /* 0x0000000d02007c0c */ /* 0x000fe4000bfa3070 */
[----:B------:R-:W-:Y:S02]  /*b920*/  ISETP.LE.U32.AND P2, PT, R6, UR13, PT ;  /* 0x0000000d06007c0c */ /* 0x000fe4000bf43070 */
[----:B------:R-:W-:Y:S02]  /*b930*/  SHF.R.U32.HI R2, RZ, 0x10, R9 ;  /* 0x00000010ff027819 */ /* 0x000fe40000011609 */
[----:B------:R-:W-:-:S02]  /*b940*/  SHF.R.U32.HI R6, RZ, 0x8, R3 ;  /* 0x00000008ff067819 */ /* 0x000fc40000011603 */
[----:B------:R-:W-:Y:S02]  /*b950*/  LOP3.LUT R3, R2, 0xff, RZ, 0xc0, !PT ;  /* 0x000000ff02037812 */ /* 0x000fe400078ec0ff */
[----:B------:R-:W-:Y:S01]  /*b960*/  LOP3.LUT R2, R6, 0xffff, RZ, 0xc0, !PT ;  /* 0x0000ffff06027812 */ /* 0x000fe200078ec0ff */
[----:B------:R-:W-:-:S03]  /*b970*/  FADD.FTZ R12, R26, R96 ;  /* 0x000000601a0c7221 */ /* 0x000fc60000010000 */
[----:B------:R-:W-:Y:S02]  /*b980*/  ISETP.LE.U32.AND P4, PT, R2, UR13, PT ;  /* 0x0000000d02007c0c */ /* 0x000fe4000bf83070 */
[----:B-1----:R-:W-:Y:S01]  /*b990*/  F2FP.BF16.F32.PACK_AB R2, R211, R236 ;  /* 0x000000ecd302723e */ /* 0x002fe200000010ff */
[----:B------:R-:W-:-:S03]  /*b9a0*/  FADD.FTZ R12, R27, R12 ;  /* 0x0000000c1b0c7221 */ /* 0x000fc60000010000 */
[C---:B------:R-:W-:Y:S01]  /*b9b0*/  PRMT R132, R2.reuse, 0x7610, R132 ;  /* 0x0000761002847816 */ /* 0x040fe20000000084 */
[----:B------:R-:W-:Y:S02]  /*b9c0*/  IMAD.MOV.U32 R66, RZ, RZ, R182 ;  /* 0x000000ffff427224 */ /* 0x000fe400078e00b6 */
[----:B------:R-:W-:Y:S01]  /*b9d0*/  FADD.FTZ R6, R35, R12 ;  /* 0x0000000c23067221 */ /* 0x000fe20000010000 */
[----:B------:R-:W-:Y:S01]  /*b9e0*/  IMAD.MOV.U32 R67, RZ, RZ, R183 ;  /* 0x000000ffff437224 */ /* 0x000fe200078e00b7 */
[----:B------:R-:W-:Y:S01]  /*b9f0*/  MUFU.EX2 R182, R87 ;  /* 0x0000005700b67308 */ /* 0x000fe20000000800 */
[----:B------:R-:W-:Y:S01]  /*ba00*/  @!P3 HFMA2.BF16_V2 R58, -RZ.H0_H0, RZ.H0_H0, -R132.H0_H0 ;  /* 0x200000ffff3ab231 */ /* 0x000fe20000340984 */
[----:B------:R-:W-:Y:S02]  /*ba10*/  PRMT R35, R2, 0x7632, R35 ;  /* 0x0000763202237816 */ /* 0x000fe40000000023 */
[----:B------:R-:W-:-:S04]  /*ba20*/  LOP3.LUT R2, R8, 0xff, RZ, 0xc0, !PT ;  /* 0x000000ff08027812 */ /* 0x000fc800078ec0ff */
[----:B------:R-:W1:Y:S01]  /*ba30*/  MUFU.EX2 R183, R86 ;  /* 0x0000005600b77308 */ /* 0x000e620000000800 */
[----:B------:R-:W-:Y:S01]  /*ba40*/  @!P6 HFMA2.BF16_V2 R52, -RZ.H0_H0, RZ.H0_H0, -R137.H0_H0 ;  /* 0x200000ffff34e231 */ /* 0x000fe20000340989 */
[----:B------:R-:W-:Y:S02]  /*ba50*/  PRMT R50, R132, 0x5410, R35 ;  /* 0x0000541084327816 */ /* 0x000fe40000000023 */
[----:B------:R-:W-:Y:S02]  /*ba60*/  @!P3 PRMT R132, R58, 0x5410, RZ ;  /* 0x000054103a84b816 */ /* 0x000fe400000000ff */
[----:B------:R-:W-:Y:S02]  /*ba70*/  ISETP.LE.U32.AND P3, PT, R2, UR13, PT ;  /* 0x0000000d02007c0c */ /* 0x000fe4000bf63070 */
[----:B------:R-:W-:Y:S01]  /*ba80*/  SHF.R.U32.HI R2, RZ, 0x10, R0 ;  /* 0x00000010ff027819 */ /* 0x000fe20000011600 */
[----:B------:R-:W-:Y:S01]  /*ba90*/  @!P4 HFMA2.BF16_V2 R59, -RZ.H0_H0, RZ.H0_H0, -R35.H0_H0 ;  /* 0x200000ffff3bc231 */ /* 0x000fe20000340923 */
[----:B------:R-:W-:-:S02]  /*baa0*/  @!P6 PRMT R137, R52, 0x5410, RZ ;  /* 0x000054103489e816 */ /* 0x000fc400000000ff */
[----:B------:R-:W-:Y:S02]  /*bab0*/  ISETP.LE.U32.AND P6, PT, R3, UR13, PT ;  /* 0x0000000d03007c0c */ /* 0x000fe4000bfc3070 */
[----:B------:R-:W-:Y:S01]  /*bac0*/  LOP3.LUT R3, R2, 0xff, RZ, 0xc0, !PT ;  /* 0x000000ff02037812 */ /* 0x000fe200078ec0ff */
[----:B------:R-:W-:Y:S01]  /*bad0*/  IMAD.MOV.U32 R46, RZ, RZ, R74 ;  /* 0x000000ffff2e7224 */ /* 0x000fe200078e004a */
[----:B------:R-:W-:Y:S01]  /*bae0*/  @!P4 PRMT R35, R59, 0x5410, RZ ;  /* 0x000054103b23c816 */ /* 0x000fe200000000ff */
[----:B------:R-:W-:Y:S01]  /*baf0*/  IMAD.MOV.U32 R74, RZ, RZ, R181 ;  /* 0x000000ffff4a7224 */ /* 0x000fe200078e00b5 */
[----:B------:R-:W-:Y:S01]  /*bb00*/  MUFU.EX2 R2, R97 ;  /* 0x0000006100027308 */ /* 0x000fe20000000800 */
[----:B------:R-:W-:Y:S02]  /*bb10*/  ISETP.LE.U32.AND P4, PT, R3, UR13, PT ;  /* 0x0000000d03007c0c */ /* 0x000fe4000bf83070 */
[----:B-1----:R-:W-:-:S05]  /*bb20*/  F2FP.BF16.F32.PACK_AB R3, R182, R183 ;  /* 0x000000b7b603723e */ /* 0x002fca00000010ff */
[----:B------:R-:W1:Y:S01]  /*bb30*/  MUFU.EX2 R181, R99 ;  /* 0x0000006300b57308 */ /* 0x000e620000000800 */
[C---:B------:R-:W-:Y:S02]  /*bb40*/  PRMT R27, R3.reuse, 0x7610, R27 ;  /* 0x00007610031b7816 */ /* 0x040fe4000000001b */
[----:B------:R-:W-:-:S03]  /*bb50*/  PRMT R26, R3, 0x7632, R26 ;  /* 0x00007632031a7816 */ /* 0x000fc6000000001a */
[----:B------:R-:W-:Y:S01]  /*bb60*/  @!P3 HFMA2.BF16_V2 R60, -RZ.H0_H0, RZ.H0_H0, -R27.H0_H0 ;  /* 0x200000ffff3cb231 */ /* 0x000fe2000034091b */
[----:B------:R-:W-:Y:S02]  /*bb70*/  SHF.R.U32.HI R0, RZ, 0x18, R0 ;  /* 0x00000018ff007819 */ /* 0x000fe40000011600 */
[----:B------:R-:W-:Y:S02]  /*bb80*/  PRMT R49, R27, 0x5410, R26 ;  /* 0x000054101b317816 */ /* 0x000fe4000000001a */
[----:B------:R-:W-:Y:S02]  /*bb90*/  @!P3 PRMT R27, R60, 0x5410, RZ ;  /* 0x000054103c1bb816 */ /* 0x000fe400000000ff */
[----:B------:R-:W-:Y:S01]  /*bba0*/  ISETP.LE.U32.AND P3, PT, R0, UR13, PT ;  /* 0x0000000d00007c0c */ /* 0x000fe2000bf63070 */
[----:B------:R-:W-:Y:S01]  /*bbb0*/  IMAD.MOV.U32 R79, RZ, RZ, R128 ;  /* 0x000000ffff4f7224 */ /* 0x000fe200078e0080 */
[----:B-1----:R-:W-:Y:S01]  /*bbc0*/  F2FP.BF16.F32.PACK_AB R0, R181, R2 ;  /* 0x00000002b500723e */ /* 0x002fe200000010ff */
[----:B------:R-:W-:-:S02]  /*bbd0*/  IMAD.MOV.U32 R42, RZ, RZ, R248 ;  /* 0x000000ffff2a7224 */ /* 0x000fc400078e00f8 */
[----:B------:R-:W-:Y:S01]  /*bbe0*/  FADD.FTZ R5, R5, R7 ;  /* 0x0000000705057221 */ /* 0x000fe20000010000 */
[----:B------:R-:W-:Y:S01]  /*bbf0*/  IMAD.MOV.U32 R101, RZ, RZ, R94 ;  /* 0x000000ffff657224 */ /* 0x000fe200078e005e */
[----:B------:R-:W-:Y:S01]  /*bc00*/  PRMT R23, R0, 0x7632, R23 ;  /* 0x0000763200177816 */ /* 0x000fe20000000017 */
[----:B------:R-:W-:Y:S02]  /*bc10*/  IMAD.MOV.U32 R95, RZ, RZ, R79 ;  /* 0x000000ffff5f7224 */ /* 0x000fe400078e004f */
[----:B------:R-:W-:Y:S01]  /*bc20*/  FADD.FTZ R7, R34, R6 ;  /* 0x0000000622077221 */ /* 0x000fe20000010000 */
[----:B------:R-:W-:Y:S02]  /*bc30*/  IMAD.MOV.U32 R94, RZ, RZ, R78 ;  /* 0x000000ffff5e7224 */ /* 0x000fe400078e004e */
[----:B------:R-:W-:Y:S01]  /*bc40*/  FADD.FTZ R248, R2, R80 ;  /* 0x0000005002f87221 */ /* 0x000fe20000010000 */
[----:B------:R-:W-:Y:S02]  /*bc50*/  IMAD.MOV.U32 R79, RZ, RZ, R75 ;  /* 0x000000ffff4f7224 */ /* 0x000fe400078e004b */
[----:B------:R-:W-:-:S02]  /*bc60*/  @!P4 HFMA2.BF16_V2 R62, -RZ.H0_H0, RZ.H0_H0, -R0.H0_H0 ;  /* 0x200000ffff3ec231 */ /* 0x000fc40000340900 */
[----:B------:R-:W-:Y:S01]  /*bc70*/  IMAD.MOV.U32 R78, RZ, RZ, R74 ;  /* 0x000000ffff4e7224 */ /* 0x000fe200078e004a */
[C---:B------:R-:W-:Y:S01]  /*bc80*/  @P4 PRMT R34, R0.reuse, 0x7610, R34 ;  /* 0x0000761000224816 */ /* 0x040fe20000000022 */
[----:B------:R-:W-:Y:S01]  /*bc90*/  IMAD.MOV.U32 R75, RZ, RZ, R93 ;  /* 0x000000ffff4b7224 */ /* 0x000fe200078e005d */
[----:B------:R-:W-:Y:S01]  /*bca0*/  PRMT R48, R0, 0x5410, R23 ;  /* 0x0000541000307816 */ /* 0x000fe20000000017 */
[----:B------:R-:W-:Y:S01]  /*bcb0*/  IMAD.MOV.U32 R74, RZ, RZ, R92 ;  /* 0x000000ffff4a7224 */ /* 0x000fe200078e005c */
[----:B------:R-:W-:Y:S01]  /*bcc0*/  LOP3.LUT R2, R115, UR26, R42, 0x96, !PT ;  /* 0x0000001a73027c12 */ /* 0x000fe2000f8e962a */
[----:B------:R-:W-:Y:S01]  /*bcd0*/  IMAD.MOV.U32 R93, RZ, RZ, R77 ;  /* 0x000000ffff5d7224 */ /* 0x000fe200078e004d */
[----:B------:R-:W-:Y:S01]  /*bce0*/  LOP3.LUT R0, R67, UR45, R46, 0x96, !PT ;  /* 0x0000002d43007c12 */ /* 0x000fe2000f8e962e */
        /* <DEDUP_REMOVED lines=9> */
[----:B------:R-:W-:-:S04]  /*bd80*/  IMAD.WIDE.U32 R2, R2, -0x2daee0ad, RZ ;  /* 0xd2511f5302027825 */ /* 0x000fc800078e00ff */
[----:B------:R-:W-:Y:S01]  /*bd90*/  IMAD.WIDE.U32 R240, R0, -0x326172a9, RZ ;  /* 0xcd9e8d5700f07825 */ /* 0x000fe200078e00ff */
[----:B------:R-:W-:-:S04]  /*bda0*/  LOP3.LUT R0, R3, UR41, R66, 0x96, !PT ;  /* 0x0000002903007c12 */ /* 0x000fc8000f8e9642 */
[----:B------:R-:W-:Y:S01]  /*bdb0*/  LOP3.LUT R3, R241, UR42, R114, 0x96, !PT ;  /* 0x0000002af1037c12 */ /* 0x000fe2000f8e9672 */
[----:B------:R1:W-:Y:S04]  /*bdc0*/  STG.E.U16 desc[UR24][R20.64+-0x3e], R13 ;  /* 0xffffc20d14007986 */ /* 0x0003e8000c101518 */
[----:B------:R-:W-:-:S04]  /*bdd0*/  IMAD.WIDE.U32 R8, R3, -0x2daee0ad, RZ ;  /* 0xd2511f5303087825 */ /* 0x000fc800078e00ff */
[----:B------:R-:W-:Y:S02]  /*bde0*/  IMAD.MOV.U32 R43, RZ, RZ, R249 ;  /* 0x000000ffff2b7224 */ /* 0x000fe400078e00f9 */
[----:B------:R-:W-:Y:S01]  /*bdf0*/  FADD.FTZ R249, R11, R5 ;  /* 0x000000050bf97221 */ /* 0x000fe20000010000 */
[----:B-1----:R-:W-:Y:S01]  /*be00*/  IMAD.WIDE.U32 R12, R0, -0x326172a9, RZ ;  /* 0xcd9e8d57000c7825 */ /* 0x002fe200078e00ff */
[----:B------:R-:W-:-:S05]  /*be10*/  LOP3.LUT R0, R9, UR39, R2, 0x96, !PT ;  /* 0x0000002709007c12 */ /* 0x000fca000f8e9602 */
[----:B------:R-:W-:Y:S01]  /*be20*/  IMAD.WIDE.U32 R10, R0, -0x326172a9, RZ ;  /* 0xcd9e8d57000a7825 */ /* 0x000fe200078e00ff */
[----:B------:R-:W-:-:S04]  /*be30*/  LOP3.LUT R3, R13, UR40, R240, 0x96, !PT ;  /* 0x000000280d037c12 */ /* 0x000fc8000f8e96f0 */
[----:B------:R-:W-:Y:S01]  /*be40*/  LOP3.LUT R0, R11, UR38, R12, 0x96, !PT ;  /* 0x000000260b007c12 */ /* 0x000fe2000f8e960c */
[----:B------:R-:W-:-:S04]  /*be50*/  IMAD.WIDE.U32 R2, R3, -0x2daee0ad, RZ ;  /* 0xd2511f5303027825 */ /* 0x000fc800078e00ff */
[----:B------:R-:W-:Y:S01]  /*be60*/  IMAD.WIDE.U32 R12, R0, -0x2daee0ad, RZ ;  /* 0xd2511f53000c7825 */ /* 0x000fe200078e00ff */
[----:B------:R-:W-:-:S04]  /*be70*/  LOP3.LUT R3, R3, UR37, R8, 0x96, !PT ;  /* 0x0000002503037c12 */ /* 0x000fc8000f8e9608 */
[----:B------:R-:W-:Y:S01]  /*be80*/  LOP3.LUT R2, R13, UR18, R2, 0x96, !PT ;  /* 0x000000120d027c12 */ /* 0x000fe2000f8e9602 */
[----:B------:R-:W-:-:S04]  /*be90*/  IMAD.WIDE.U32 R8, R3, -0x326172a9, RZ ;  /* 0xcd9e8d5703087825 */ /* 0x000fc800078e00ff */
[----:B------:R-:W-:Y:S01]  /*bea0*/  IMAD.WIDE.U32 R2, R2, -0x326172a9, RZ ;  /* 0xcd9e8d5702027825 */ /* 0x000fe200078e00ff */
[----:B------:R-:W-:Y:S03]  /*beb0*/  STG.E.U16 desc[UR24][R20.64+-0x40], R15 ;  /* 0xffffc00f14007986 */ /* 0x000fe6000c101518 */
[----:B------:R-:W-:Y:S02]  /*bec0*/  IMAD.MOV.U32 R128, RZ, RZ, R245 ;  /* 0x000000ffff807224 */ /* 0x000fe400078e00f5 */
[----:B------:R-:W-:Y:S01]  /*bed0*/  FADD.FTZ R245, R36, R7 ;  /* 0x0000000724f57221 */ /* 0x000fe20000010000 */
[----:B------:R-:W-:Y:S01]  /*bee0*/  SHF.R.U32.HI R7, RZ, 0x10, R2 ;  /* 0x00000010ff077819 */ /* 0x000fe20000011602 */
[----:B------:R-:W-:Y:S01]  /*bef0*/  STG.E.U16 desc[UR24][R32.64+-0x40], R19 ;  /* 0xffffc01320007986 */ /* 0x000fe2000c101518 */
[----:B------:R-:W-:-:S03]  /*bf00*/  LOP3.LUT R0, R3, UR27, R8, 0x96, !PT ;  /* 0x0000001b03007c12 */ /* 0x000fc6000f8e9608 */
[----:B------:R-:W-:Y:S01]  /*bf10*/  STG.E.U16 desc[UR24][R32.64+-0x3e], R18 ;  /* 0xffffc21220007986 */ /* 0x000fe2000c101518 */
[C---:B------:R-:W-:Y:S02]  /*bf20*/  LOP3.LUT R3, R2.reuse, 0xffff, RZ, 0xc0, !PT ;  /* 0x0000ffff02037812 */ /* 0x040fe400078ec0ff */
[----:B------:R-:W-:Y:S01]  /*bf30*/  LOP3.LUT R8, R2, 0xff, RZ, 0xc0, !PT ;  /* 0x000000ff02087812 */ /* 0x000fe200078ec0ff */
[----:B------:R1:W-:Y:S01]  /*bf40*/  STG.E.U16 desc[UR24][R30.64+-0x40], R4 ;  /* 0xffffc0041e007986 */ /* 0x0003e2000c101518 */
[----:B------:R-:W-:-:S04]  /*bf50*/  SHF.R.U32.HI R3, RZ, 0x8, R3 ;  /* 0x00000008ff037819 */ /* 0x000fc80000011603 */
[----:B------:R-:W-:Y:S02]  /*bf60*/  PRMT R16, R8, 0x5410, R3 ;  /* 0x0000541008107816 */ /* 0x000fe40000000003 */
[----:B------:R-:W-:Y:S02]  /*bf70*/  LOP3.LUT R10, R9, UR36, R10, 0x96, !PT ;  /* 0x00000024090a7c12 */ /* 0x000fe4000f8e960a */
[----:B-1----:R-:W-:Y:S02]  /*bf80*/  SHF.R.U32.HI R4, RZ, 0x18, R2 ;  /* 0x00000018ff047819 */ /* 0x002fe40000011602 */
[----:B------:R-:W-:-:S04]  /*bf90*/  LOP3.LUT R2, R7, 0xff, RZ, 0xc0, !PT ;  /* 0x000000ff07027812 */ /* 0x000fc800078ec0ff */
[----:B------:R-:W-:Y:S02]  /*bfa0*/  PRMT R15, R2, 0x5410, R4 ;  /* 0x00005410020f7816 */ /* 0x000fe40000000004 */
[----:B------:R-:W-:-:S04]  /*bfb0*/  LOP3.LUT R2, R0, 0xffff, RZ, 0xc0, !PT ;  /* 0x0000ffff00027812 */ /* 0x000fc800078ec0ff */
[----:B------:R-:W-:Y:S02]  /*bfc0*/  SHF.R.U32.HI R3, RZ, 0x8, R2 ;  /* 0x00000008ff037819 */ /* 0x000fe40000011602 */
[----:B------:R-:W-:-:S04]  /*bfd0*/  LOP3.LUT R2, R0, 0xff, RZ, 0xc0, !PT ;  /* 0x000000ff00027812 */ /* 0x000fc800078ec0ff */
[----:B------:R-:W-:Y:S02]  /*bfe0*/  PRMT R11, R2, 0x5410, R3 ;  /* 0x00005410020b7816 */ /* 0x000fe40000000003 */
[--C-:B------:R-:W-:Y:S02]  /*bff0*/  SHF.R.U32.HI R3, RZ, 0x10, R0.reuse ;  /* 0x00000010ff037819 */ /* 0x100fe40000011600 */
[----:B------:R-:W-:Y:S02]  /*c000*/  SHF.R.U32.HI R2, RZ, 0x18, R0 ;  /* 0x00000018ff027819 */ /* 0x000fe40000011600 */
[----:B------:R-:W-:-:S04]  /*c010*/  LOP3.LUT R0, R3, 0xff, RZ, 0xc0, !PT ;  /* 0x000000ff03007812 */ /* 0x000fc800078ec0ff */
[----:B------:R-:W-:Y:S01]  /*c020*/  PRMT R9, R0, 0x5410, R2 ;  /* 0x0000541000097816 */ /* 0x000fe20000000002 */
[----:B------:R-:W-:-:S04]  /*c030*/  IMAD.WIDE.U32 R2, R10, -0x2daee0ad, RZ ;  /* 0xd2511f530a027825 */ /* 0x000fc800078e00ff */
[----:B------:R-:W-:Y:S02]  /*c040*/  IMAD.U32 R0, RZ, RZ, UR13 ;  /* 0x0000000dff007e24 */ /* 0x000fe4000f8e00ff */
[----:B------:R-:W-:Y:S01]  /*c050*/  IMAD.MOV.U32 R7, RZ, RZ, 0x7054 ;  /* 0x00007054ff077424 */ /* 0x000fe200078e00ff */
[----:B------:R-:W-:-:S04]  /*c060*/  LOP3.LUT R4, R3, UR21, R12, 0x96, !PT ;  /* 0x0000001503047c12 */ /* 0x000fc8000f8e960c */
[----:B------:R-:W-:Y:S02]  /*c070*/  PRMT R0, R0, R7, UR13 ;  /* 0x0000000d00007e16 */ /* 0x000fe40008000007 */
[----:B------:R-:W-:-:S04]  /*c080*/  LOP3.LUT R7, R4, 0xffff, RZ, 0xc0, !PT ;  /* 0x0000ffff04077812 */ /* 0x000fc800078ec0ff */
[----:B------:R-:W-:Y:S02]  /*c090*/  SHF.R.U32.HI R8, RZ, 0x8, R7 ;  /* 0x00000008ff087819 */ /* 0x000fe40000011607 */
[----:B------:R-:W-:-:S04]  /*c0a0*/  LOP3.LUT R7, R4, 0xff, RZ, 0xc0, !PT ;  /* 0x000000ff04077812 */ /* 0x000fc800078ec0ff */
[----:B------:R-:W-:Y:S02]  /*c0b0*/  PRMT R13, R7, 0x5410, R8 ;  /* 0x00005410070d7816 */ /* 0x000fe40000000008 */
[--C-:B------:R-:W-:Y:S02]  /*c0c0*/  SHF.R.U32.HI R8, RZ, 0x10, R4.reuse ;  /* 0x00000010ff087819 */ /* 0x100fe40000011604 */
[----:B------:R-:W-:Y:S02]  /*c0d0*/  SHF.R.U32.HI R7, RZ, 0x18, R4 ;  /* 0x00000018ff077819 */ /* 0x000fe40000011604 */
[----:B------:R-:W-:Y:S02]  /*c0e0*/  LOP3.LUT R4, R8, 0xff, RZ, 0xc0, !PT ;  /* 0x000000ff08047812 */ /* 0x000fe400078ec0ff */
[----:B------:R-:W-:Y:S02]  /*c0f0*/  LOP3.LUT R3, R2, 0xffff, RZ, 0xc0, !PT ;  /* 0x0000ffff02037812 */ /* 0x000fe400078ec0ff */
[----:B------:R-:W-:-:S02]  /*c100*/  PRMT R12, R4, 0x5410, R7 ;  /* 0x00005410040c7816 */ /* 0x000fc40000000007 */
[----:B------:R-:W-:Y:S02]  /*c110*/  SHF.R.U32.HI R4, RZ, 0x8, R3 ;  /* 0x00000008ff047819 */ /* 0x000fe40000011603 */
[----:B------:R-:W-:-:S04]  /*c120*/  LOP3.LUT R3, R2, 0xff, RZ, 0xc0, !PT ;  /* 0x000000ff02037812 */ /* 0x000fc800078ec0ff */
[----:B------:R-:W-:Y:S02]  /*c130*/  PRMT R7, R3, 0x5410, R4 ;  /* 0x0000541003077816 */ /* 0x000fe40000000004 */
[--C-:B------:R-:W-:Y:S02]  /*c140*/  SHF.R.U32.HI R4, RZ, 0x10, R2.reuse ;  /* 0x00000010ff047819 */ /* 0x100fe40000011602 */
[----:B------:R-:W-:Y:S02]  /*c150*/  SHF.R.U32.HI R3, RZ, 0x18, R2 ;  /* 0x00000018ff037819 */ /* 0x000fe40000011602 */
[----:B------:R-:W-:Y:S01]  /*c160*/  LOP3.LUT R2, R4, 0xff, RZ, 0xc0, !PT ;  /* 0x000000ff04027812 */ /* 0x000fe200078ec0ff */
[----:B------:R1:W-:Y:S01]  /*c170*/  STG.E.U16 desc[UR24][R30.64+-0x3e], R14 ;  /* 0xffffc20e1e007986 */ /* 0x0003e2000c101518 */
[----:B------:R-:W-:Y:S02]  /*c180*/  IMAD.MOV.U32 R112, RZ, RZ, R78 ;  /* 0x000000ffff707224 */ /* 0x000fe400078e004e */
[----:B------:R-:W-:-:S02]  /*c190*/  IMAD.MOV.U32 R78, RZ, RZ, R77 ;  /* 0x000000ffff4e7224 */ /* 0x000fc400078e004d */
[----:B------:R-:W-:Y:S02]  /*c1a0*/  IMAD.MOV.U32 R77, RZ, RZ, R131 ;  /* 0x000000ffff4d7224 */ /* 0x000fe400078e0083 */
[----:B------:R-:W-:Y:S01]  /*c1b0*/  IMAD.MOV.U32 R131, RZ, RZ, R128 ;  /* 0x000000ffff837224 */ /* 0x000fe200078e0080 */
[----:B-1----:R-:W-:Y:S02]  /*c1c0*/  PRMT R14, R2, 0x5410, R3 ;  /* 0x00005410020e7816 */ /* 0x002fe40000000003 */
[----:B------:R-:W-:-:S05]  /*c1d0*/  HSET2.LE.AND R2, R16, R0, PT ;  /* 0x0000000010027233 */ /* 0x000fca0003803000 */
[----:B------:R-:W-:Y:S02]  /*c1e0*/  LOP3.LUT R10, R2, R98, RZ, 0xc0, !PT ;  /* 0x00000062020a7212 */ /* 0x000fe400078ec0ff */
[--C-:B------:R-:W-:Y:S02]  /*c1f0*/  HSET2.LE.AND R2, R15, R0.reuse, PT ;  /* 0x000000000f027233 */ /* 0x100fe40003803000 */
[----:B------:R-:W-:-:S03]  /*c200*/  HSET2.LE.AND R3, R11, R0, PT ;  /* 0x000000000b037233 */ /* 0x000fc60003803000 */
[----:B------:R-:W-:Y:S02]  /*c210*/  LOP3.LUT R11, R2, R53, RZ, 0xc0, !PT ;  /* 0x00000035020b7212 */ /* 0x000fe400078ec0ff */
[----:B------:R-:W-:Y:S01]  /*c220*/  HSET2.LE.AND R2, R13, R0, PT ;  /* 0x000000000d027233 */ /* 0x000fe20003803000 */
[----:B------:R-:W-:-:S04]  /*c230*/  IMAD.MOV.U32 R42, RZ, RZ, R247 ;  /* 0x000000ffff2a7224 */ /* 0x000fc800078e00f7 */
[----:B------:R-:W-:Y:S01]  /*c240*/  LOP3.LUT R128, R2, R45, RZ, 0xc0, !PT ;  /* 0x0000002d02807212 */ /* 0x000fe200078ec0ff */
[----:B------:R-:W-:-:S04]  /*c250*/  VIADD R2, R246, 0x4 ;  /* 0x00000004f6027836 */ /* 0x000fc80000000000 */
[----:B------:R-:W-:Y:S01]  /*c260*/  IMAD.WIDE.U32 R246, R2, -0x326172a9, RZ ;  /* 0xcd9e8d5702f67825 */ /* 0x000fe200078e00ff */
[----:B------:R-:W-:-:S04]  /*c270*/  UIADD3 UR4, UR29, -0x4498517b, URZ ;  /* 0xbb67ae851d047890 */ /* 0x000fc8000fffe03f */
[----:B------:R-:W-:Y:S01]  /*c280*/  LOP3.LUT R2, R247, R42, RZ, 0x3c, !PT ;  /* 0x0000002af7027212 */ /* 0x000fe200078e3cff */
[----:B------:R-:W-:Y:S02]  /*c290*/  IMAD.MOV.U32 R66, RZ, RZ, R64 ;  /* 0x000000ffff427224 */ /* 0x000fe400078e0040 */
[----:B------:R-:W-:Y:S02]  /*c2a0*/  IMAD.MOV.U32 R42, RZ, RZ, R251 ;  /* 0x000000ffff2a7224 */ /* 0x000fe400078e00fb */
[----:B------:R-:W-:Y:S02]  /*c2b0*/  IMAD.MOV.U32 R64, RZ, RZ, R250 ;  /* 0x000000ffff407224 */ /* 0x000fe400078e00fa */
[----:B------:R-:W-:Y:S01]  /*c2c0*/  IMAD.WIDE.U32 R250, R2, -0x2daee0ad, RZ ;  /* 0xd2511f5302fa7825 */ /* 0x000fe200078e00ff */
[----:B------:R-:W-:-:S03]  /*c2d0*/  PRMT R5, R100, 0x7632, R5 ;  /* 0x0000763264057816 */ /* 0x000fc60000000005 */
[----:B------:R-:W-:Y:S01]  /*c2e0*/  IMAD.MOV.U32 R65, RZ, RZ, R101 ;  /* 0x000000ffff417224 */ /* 0x000fe200078e0065 */
[----:B------:R-:W-:Y:S01]  /*c2f0*/  LOP3.LUT R2, R251, UR4, R46, 0x96, !PT ;  /* 0x00000004fb027c12 */ /* 0x000fe2000f8e962e */
[----:B------:R-:W-:Y:S01]  /*c300*/  IMAD.MOV.U32 R101, RZ, RZ, R95 ;  /* 0x000000ffff657224 */ /* 0x000fe200078e005f */
[--C-:B------:R-:W-:Y:S01]  /*c310*/  HSET2.LE.AND R4, R9, R0.reuse, PT ;  /* 0x0000000009047233 */ /* 0x100fe20003803000 */
[----:B------:R-:W-:Y:S01]  /*c320*/  IMAD.MOV.U32 R95, RZ, RZ, R94 ;  /* 0x000000ffff5f7224 */ /* 0x000fe200078e005e */
[----:B------:R-:W-:Y:S01]  /*c330*/  LOP3.LUT R8, R3, R103, RZ, 0xc0, !PT ;  /* 0x0000006703087212 */ /* 0x000fe200078ec0ff */
[----:B------:R-:W-:Y:S01]  /*c340*/  @!P5 HFMA2.BF16_V2 R72, -RZ.H0_H0, RZ.H0_H0, -R5.H0_H0 ;  /* 0x200000ffff48d231 */ /* 0x000fe20000340905 */
[----:B------:R-:W-:Y:S01]  /*c350*/  PRMT R6, R100, 0x7610, R6 ;  /* 0x0000761064067816 */ /* 0x000fe20000000006 */
[----:B------:R-:W-:Y:S01]  /*c360*/  IMAD.MOV.U32 R94, RZ, RZ, R75 ;  /* 0x000000ffff5e7224 */ /* 0x000fe200078e004b */
[----:B------:R-:W-:Y:S01]  /*c370*/  HSET2.LE.AND R3, R12, R0, PT ;  /* 0x000000000c037233 */ /* 0x000fe20003803000 */
[----:B------:R-:W-:-:S02]  /*c380*/  IMAD.MOV.U32 R75, RZ, RZ, R76 ;  /* 0x000000ffff4b7224 */ /* 0x000fc400078e004c */
[----:B------:R-:W-:Y:S02]  /*c390*/  IMAD.MOV.U32 R58, RZ, RZ, R243 ;  /* 0x000000ffff3a7224 */ /* 0x000fe400078e00f3 */
[----:B------:R-:W-:Y:S02]  /*c3a0*/  IMAD.MOV.U32 R59, RZ, RZ, R242 ;  /* 0x000000ffff3b7224 */ /* 0x000fe400078e00f2 */
[----:B------:R-:W-:Y:S02]  /*c3b0*/  IMAD.MOV.U32 R76, RZ, RZ, R73 ;  /* 0x000000ffff4c7224 */ /* 0x000fe400078e0049 */
[----:B------:R-:W-:Y:S01]  /*c3c0*/  IMAD.WIDE.U32 R242, R2, -0x326172a9, RZ ;  /* 0xcd9e8d5702f27825 */ /* 0x000fe200078e00ff */
[----:B------:R-:W-:Y:S02]  /*c3d0*/  PRMT R17, R6, 0x5410, R5 ;  /* 0x0000541006117816 */ /* 0x000fe40000000005 */
[----:B------:R-:W-:Y:S01]  /*c3e0*/  LOP3.LUT R9, R4, R102, RZ, 0xc0, !PT ;  /* 0x0000006604097212 */ /* 0x000fe200078ec0ff */
[----:B------:R-:W-:Y:S01]  /*c3f0*/  IMAD.MOV.U32 R73, RZ, RZ, R68 ;  /* 0x000000ffff497224 */ /* 0x000fe200078e0044 */
[----:B------:R-:W-:Y:S01]  /*c400*/  @!P5 PRMT R5, R72, 0x5410, RZ ;  /* 0x000054104805d816 */ /* 0x000fe200000000ff */
[----:B------:R-:W-:Y:S01]  /*c410*/  IMAD.MOV.U32 R96, RZ, RZ, R79 ;  /* 0x000000ffff607224 */ /* 0x000fe200078e004f */
[----:B------:R-:W-:Y:S01]  /*c420*/  HSET2.LE.AND R4, R7, R0, PT ;  /* 0x0000000007047233 */ /* 0x000fe20003803000 */
[----:B------:R-:W-:Y:S01]  /*c430*/  IMAD.MOV.U32 R68, RZ, RZ, R129 ;  /* 0x000000ffff447224 */ /* 0x000fe200078e0081 */
[----:B------:R-:W-:Y:S01]  /*c440*/  LOP3.LUT R129, R3, R44, RZ, 0xc0, !PT ;  /* 0x0000002c03817212 */ /* 0x000fe200078ec0ff */
[----:B------:R-:W-:Y:S01]  /*c450*/  IMAD.MOV.U32 R79, RZ, RZ, R74 ;  /* 0x000000ffff4f7224 */ /* 0x000fe200078e004a */
[----:B------:R-:W-:Y:S01]  /*c460*/  LOP3.LUT R3, R115, UR26, R246, 0x96, !PT ;  /* 0x0000001a73037c12 */ /* 0x000fe2000f8e96f6 */
[----:B------:R-:W-:Y:S01]  /*c470*/  IMAD.MOV.U32 R74, RZ, RZ, R93 ;  /* 0x000000ffff4a7224 */ /* 0x000fe200078e005d */
[----:B------:R-:W-:Y:S01]  /*c480*/  LOP3.LUT R2, R243, UR42, R114, 0x96, !PT ;  /* 0x0000002af3027c12 */ /* 0x000fe2000f8e9672 */
[----:B------:R-:W-:-:S02]  /*c490*/  IMAD.MOV.U32 R93, RZ, RZ, R92 ;  /* 0x000000ffff5d7224 */ /* 0x000fc400078e005c */
[----:B------:R-:W-:Y:S01]  /*c4a0*/  IMAD.MOV.U32 R92, RZ, RZ, R69 ;  /* 0x000000ffff5c7224 */ /* 0x000fe200078e0045 */
[----:B------:R1:W-:Y:S01]  /*c4b0*/  STG.E.U16 desc[UR24][R28.64+-0x3e], R5 ;  /* 0xffffc2051c007986 */ /* 0x0003e2000c101518 */
[----:B------:R-:W-:Y:S01]  /*c4c0*/  IMAD.MOV.U32 R69, RZ, RZ, R130 ;  /* 0x000000ffff457224 */ /* 0x000fe200078e0082 */
[----:B------:R-:W-:Y:S01]  /*c4d0*/  LOP3.LUT R130, R4, R37, RZ, 0xc0, !PT ;  /* 0x0000002504827212 */ /* 0x000fe200078ec0ff */
[----:B------:R-:W-:Y:S02]  /*c4e0*/  @!P6 HFMA2.BF16_V2 R71, -RZ.H0_H0, RZ.H0_H0, -R6.H0_H0 ;  /* 0x200000ffff47e231 */ /* 0x000fe40000340906 */
[----:B------:R-:W-:-:S03]  /*c4f0*/  IMAD.WIDE.U32 R12, R2, -0x2daee0ad, RZ ;  /* 0xd2511f53020c7825 */ /* 0x000fc600078e00ff */
[----:B------:R-:W-:-:S05]  /*c500*/  @!P6 PRMT R6, R71, 0x5410, RZ ;  /* 0x000054104706e816 */ /* 0x000fca00000000ff */
[----:B------:R3:W-:Y:S01]  /*c510*/  STG.E.U16 desc[UR24][R28.64+-0x40], R6 ;  /* 0xffffc0061c007986 */ /* 0x0007e2000c101518 */
[----:B-1----:R-:W-:-:S05]  /*c520*/  IMAD.WIDE.U32 R4, R3, -0x2daee0ad, RZ ;  /* 0xd2511f5303047825 */ /* 0x002fca00078e00ff */
[----:B------:R-:W-:Y:S02]  /*c530*/  LOP3.LUT R3, R5, UR41, R250, 0x96, !PT ;  /* 0x0000002905037c12 */ /* 0x000fe4000f8e96fa */
[----:B------:R-:W-:-:S03]  /*c540*/  LOP3.LUT R2, R13, UR39, R4, 0x96, !PT ;  /* 0x000000270d027c12 */ /* 0x000fc6000f8e9604 */
[----:B------:R-:W-:-:S04]  /*c550*/  IMAD.WIDE.U32 R4, R3, -0x326172a9, RZ ;  /* 0xcd9e8d5703047825 */ /* 0x000fc800078e00ff */
[----:B---3--:R-:W-:Y:S01]  /*c560*/  IMAD.WIDE.U32 R6, R2, -0x326172a9, RZ ;  /* 0xcd9e8d5702067825 */ /* 0x008fe200078e00ff */
[----:B------:R-:W-:-:S04]  /*c570*/  LOP3.LUT R2, R5, UR40, R242, 0x96, !PT ;  /* 0x0000002805027c12 */ /* 0x000fc8000f8e96f2 */
[----:B------:R-:W-:Y:S01]  /*c580*/  LOP3.LUT R3, R7, UR38, R4, 0x96, !PT ;  /* 0x0000002607037c12 */ /* 0x000fe2000f8e9604 */
[----:B------:R-:W-:Y:S01]  /*c590*/  STG.E.U16 desc[UR24][R20.64+-0x30], R25 ;  /* 0xffffd01914007986 */ /* 0x000fe2000c101518 */
[----:B------:R-:W-:-:S03]  /*c5a0*/  IMAD.WIDE.U32 R4, R2, -0x2daee0ad, RZ ;  /* 0xd2511f5302047825 */ /* 0x000fc600078e00ff */
[----:B------:R1:W-:Y:S01]  /*c5b0*/  STG.E.U16 desc[UR24][R20.64+-0x2e], R24 ;  /* 0xffffd21814007986 */ /* 0x0003e2000c101518 */
[----:B------:R-:W-:Y:S02]  /*c5c0*/  HSET2.LE.AND R2, R14, R0, PT ;  /* 0x000000000e027233 */ /* 0x000fe40003803000 */
[----:B------:R-:W-:Y:S01]  /*c5d0*/  LOP3.LUT R5, R5, UR37, R12, 0x96, !PT ;  /* 0x0000002505057c12 */ /* 0x000fe2000f8e960c */
[----:B------:R-:W-:Y:S01]  /*c5e0*/  IMAD.MOV.U32 R56, RZ, RZ, R131 ;  /* 0x000000ffff387224 */ /* 0x000fe200078e0083 */
[----:B--2---:R-:W2:Y:S01]  /*c5f0*/  LDSM.16.MT88.4 R12, [R190+0xa000] ;  /* 0x00a00000be0c783b */ /* 0x004ea20000004200 */
[----:B------:R-:W-:Y:S01]  /*c600*/  LOP3.LUT R131, R2, R39, RZ, 0xc0, !PT ;  /* 0x0000002702837212 */ /* 0x000fe200078ec0ff */
[----:B-1----:R-:W-:-:S05]  /*c610*/  IMAD.WIDE.U32 R24, R3, -0x2daee0ad, RZ ;  /* 0xd2511f5303187825 */ /* 0x002fca00078e00ff */
[----:B------:R-:W-:Y:S01]  /*c620*/  LOP3.LUT R4, R25, UR18, R4, 0x96, !PT ;  /* 0x0000001219047c12 */ /* 0x000fe2000f8e9604 */
[----:B------:R-:W-:-:S04]  /*c630*/  IMAD.WIDE.U32 R2, R5, -0x326172a9, RZ ;  /* 0xcd9e8d5705027825 */ /* 0x000fc800078e00ff */
[----:B------:R-:W-:Y:S01]  /*c640*/  IMAD.WIDE.U32 R4, R4, -0x326172a9, RZ ;  /* 0xcd9e8d5704047825 */ /* 0x000fe200078e00ff */
[----:B------:R-:W-:Y:S02]  /*c650*/  LOP3.LUT R22, R3, UR36, R6, 0x96, !PT ;  /* 0x0000002403167c12 */ /* 0x000fe4000f8e9606 */
[C---:B------:R-:W-:Y:S02]  /*c660*/  LOP3.LUT R3, R4.reuse, 0xffff, RZ, 0xc0, !PT ;  /* 0x0000ffff04037812 */ /* 0x040fe400078ec0ff */
[----:B------:R-:W-:Y:S02]  /*c670*/  SHF.R.U32.HI R7, RZ, 0x10, R4 ;  /* 0x00000010ff077819 */ /* 0x000fe40000011604 */
[----:B------:R-:W-:Y:S02]  /*c680*/  LOP3.LUT R6, R4, 0xff, RZ, 0xc0, !PT ;  /* 0x000000ff04067812 */ /* 0x000fe400078ec0ff */
[----:B------:R-:W-:Y:S02]  /*c690*/  SHF.R.U32.HI R3, RZ, 0x8, R3 ;  /* 0x00000008ff037819 */ /* 0x000fe40000011603 */
[----:B------:R-:W-:-:S02]  /*c6a0*/  LOP3.LUT R2, R5, UR27, R2, 0x96, !PT ;  /* 0x0000001b05027c12 */ /* 0x000fc4000f8e9602 */
[----:B------:R-:W-:Y:S02]  /*c6b0*/  SHF.R.U32.HI R4, RZ, 0x18, R4 ;  /* 0x00000018ff047819 */ /* 0x000fe40000011604 */
[----:B------:R-:W-:Y:S02]  /*c6c0*/  LOP3.LUT R7, R7, 0xff, RZ, 0xc0, !PT ;  /* 0x000000ff07077812 */ /* 0x000fe400078ec0ff */
[----:B------:R-:W-:Y:S02]  /*c6d0*/  PRMT R6, R6, 0x5410, R3 ;  /* 0x0000541006067816 */ /* 0x000fe40000000003 */
[----:B------:R-:W-:Y:S02]  /*c6e0*/  LOP3.LUT R3, R2, 0xffff, RZ, 0xc0, !PT ;  /* 0x0000ffff02037812 */ /* 0x000fe400078ec0ff */
[----:B------:R-:W-:Y:S02]  /*c6f0*/  PRMT R7, R7, 0x5410, R4 ;  /* 0x0000541007077816 */ /* 0x000fe40000000004 */
[----:B------:R-:W-:-:S02]  /*c700*/  SHF.R.U32.HI R4, RZ, 0x8, R3 ;  /* 0x00000008ff047819 */ /* 0x000fc40000011603 */
[----:B------:R-:W-:-:S04]  /*c710*/  LOP3.LUT R3, R2, 0xff, RZ, 0xc0, !PT ;  /* 0x000000ff02037812 */ /* 0x000fc800078ec0ff */
[----:B------:R-:W-:Y:S02]  /*c720*/  PRMT R5, R3, 0x5410, R4 ;  /* 0x0000541003057816 */ /* 0x000fe40000000004 */
[--C-:B------:R-:W-:Y:S02]  /*c730*/  SHF.R.U32.HI R4, RZ, 0x10, R2.reuse ;  /* 0x00000010ff047819 */ /* 0x100fe40000011602 */
[----:B------:R-:W-:Y:S02]  /*c740*/  SHF.R.U32.HI R3, RZ, 0x18, R2 ;  /* 0x00000018ff037819 */ /* 0x000fe40000011602 */
[----:B------:R-:W-:-:S04]  /*c750*/  LOP3.LUT R2, R4, 0xff, RZ, 0xc0, !PT ;  /* 0x000000ff04027812 */ /* 0x000fc800078ec0ff */
[----:B------:R-:W-:Y:S02]  /*c760*/  PRMT R16, R2, 0x5410, R3 ;  /* 0x0000541002107816 */ /* 0x000fe40000000003 */
[----:B------:R-:W-:Y:S02]  /*c770*/  HSET2.LE.AND R3, R7, R0, PT ;  /* 0x0000000007037233 */ /* 0x000fe40003803000 */
[----:B------:R-:W-:Y:S01]  /*c780*/  @!P4 PRMT R34, R62, 0x5410, RZ ;  /* 0x000054103e22c816 */ /* 0x000fe200000000ff */
[----:B------:R-:W-:Y:S02]  /*c790*/  IMAD.MOV.U32 R62, RZ, RZ, R74 ;  /* 0x000000ffff3e7224 */ /* 0x000fe400078e004a */
[----:B------:R-:W-:Y:S01]  /*c7a0*/  LOP3.LUT R7, R3, R38, RZ, 0xc0, !PT ;  /* 0x0000002603077212 */ /* 0x000fe200078ec0ff */
[----:B------:R-:W-:Y:S01]  /*c7b0*/  IMAD.MOV.U32 R74, RZ, RZ, R68 ;  /* 0x000000ffff4a7224 */ /* 0x000fe200078e0044 */
[----:B--2---:R-:W-:Y:S01]  /*c7c0*/  HMMA.16816.F32.BF16 R36, R8, R14, R56 ;  /* 0x0000000e0824723c */ /* 0x004fe20000041838 */
[----:B------:R-:W-:-:S02]  /*c7d0*/  IMAD.MOV.U32 R68, RZ, RZ, R161 ;  /* 0x000000ffff447224 */ /* 0x000fc400078e00a1 */
[----:B------:R-:W2:Y:S04]  /*c7e0*/  LDL.LU R161, [R1+0x10c] ;  /* 0x00010c0001a17983 */ /* 0x000ea80000300800 */
[----:B------:R-:W-:Y:S02]  /*c7f0*/  IMAD.MOV.U32 R59, RZ, RZ, R73 ;  /* 0x000000ffff3b7224 */ /* 0x000fe400078e0049 */
[----:B------:R-:W-:Y:S02]  /*c800*/  IMAD.MOV.U32 R73, RZ, RZ, R69 ;  /* 0x000000ffff497224 */ /* 0x000fe400078e0045 */
[----:B------:R-:W-:Y:S02]  /*c810*/  IMAD.MOV.U32 R58, RZ, RZ, R76 ;  /* 0x000000ffff3a7224 */ /* 0x000fe400078e004c */
[----:B------:R-:W-:-:S02]  /*c820*/  IMAD.MOV.U32 R69, RZ, RZ, R160 ;  /* 0x000000ffff457224 */ /* 0x000fc400078e00a0 */
[----:B------:R-:W-:Y:S01]  /*c830*/  IMAD.MOV.U32 R57, RZ, RZ, R77 ;  /* 0x000000ffff397224 */ /* 0x000fe200078e004d */
[----:B------:R-:W2:Y:S01]  /*c840*/  LDL.LU R160, [R1+0x108] ;  /* 0x0001080001a07983 */ /* 0x000ea20000300800 */
[----:B------:R-:W-:Y:S02]  /*c850*/  IMAD.MOV.U32 R76, RZ, RZ, R208 ;  /* 0x000000ffff4c7224 */ /* 0x000fe400078e00d0 */
[----:B------:R-:W-:Y:S01]  /*c860*/  IMAD.MOV.U32 R60, RZ, RZ, R78 ;  /* 0x000000ffff3c7224 */ /* 0x000fe200078e004e */
[----:B------:R-:W3:Y:S01]  /*c870*/  LDL.LU R208, [R1+0x104] ;  /* 0x0001040001d07983 */ /* 0x000ee20000300800 */
[----:B------:R-:W-:Y:S02]  /*c880*/  IMAD.MOV.U32 R77, RZ, RZ, R219 ;  /* 0x000000ffff4d7224 */ /* 0x000fe400078e00db */
[----:B------:R-:W-:Y:S01]  /*c890*/  IMAD.MOV.U32 R87, RZ, RZ, R79 ;  /* 0x000000ffff577224 */ /* 0x000fe200078e004f */
[----:B------:R1:W5:Y:S01]  /*c8a0*/  LDL.LU R219, [R1+0x100] ;  /* 0x0001000001db7983 */ /* 0x0003620000300800 */
[----:B------:R-:W-:-:S02]  /*c8b0*/  IMAD.MOV.U32 R78, RZ, RZ, R223 ;  /* 0x000000ffff4e7224 */ /* 0x000fc400078e00df */
[----:B------:R-:W-:Y:S01]  /*c8c0*/  IMAD.MOV.U32 R56, RZ, RZ, R92 ;  /* 0x000000ffff387224 */ /* 0x000fe200078e005c */
[----:B------:R1:W5:Y:S01]  /*c8d0*/  LDL.LU R223, [R1+0xfc] ;  /* 0x0000fc0001df7983 */ /* 0x0003620000300800 */
[----:B------:R-:W-:Y:S02]  /*c8e0*/  IMAD.MOV.U32 R79, RZ, RZ, R252 ;  /* 0x000000ffff4f7224 */ /* 0x000fe400078e00fc */
[----:B------:R-:W-:Y:S01]  /*c8f0*/  IMAD.MOV.U32 R92, RZ, RZ, R192 ;  /* 0x000000ffff5c7224 */ /* 0x000fe200078e00c0 */
[----:B------:R1:W5:Y:S04]  /*c900*/  LDL.LU R252, [R1+0xf8] ;  /* 0x0000f80001fc7983 */ /* 0x0003680000300800 */
[----:B------:R-:W4:Y:S01]  /*c910*/  LDL.LU R192, [R1+0xf4] ;  /* 0x0000f40001c07983 */ /* 0x000f220000300800 */
[----:B------:R-:W-:-:S05]  /*c920*/  @!P3 HFMA2.BF16_V2 R63, -RZ.H0_H0, RZ.H0_H0, -R23.H0_H0 ;  /* 0x200000ffff3fb231 */ /* 0x000fca0000340917 */
[----:B------:R-:W-:Y:S01]  /*c930*/  @!P3 PRMT R23, R63, 0x5410, RZ ;  /* 0x000054103f17b816 */ /* 0x000fe200000000ff */
[----:B------:R-:W-:Y:S02]  /*c940*/  IMAD.MOV.U32 R63, RZ, RZ, R93 ;  /* 0x000000ffff3f7224 */ /* 0x000fe400078e005d */
[----:B------:R-:W-:Y:S02]  /*c950*/  IMAD.MOV.U32 R93, RZ, RZ, R195 ;  /* 0x000000ffff5d7224 */ /* 0x000fe400078e00c3 */
[----:B------:R-:W3:Y:S01]  /*c960*/  LDL.LU R195, [R1+0xf0] ;  /* 0x0000f00001c37983 */ /* 0x000ee20000300800 */
[----:B------:R-:W-:Y:S02]  /*c970*/  IMAD.MOV.U32 R86, RZ, RZ, R94 ;  /* 0x000000ffff567224 */ /* 0x000fe400078e005e */
[----:B------:R-:W-:Y:S02]  /*c980*/  IMAD.MOV.U32 R94, RZ, RZ, R194 ;  /* 0x000000ffff5e7224 */ /* 0x000fe400078e00c2 */
[----:B------:R-:W3:Y:S01]  /*c990*/  LDL.LU R194, [R1+0xec] ;  /* 0x0000ec0001c27983 */ /* 0x000ee20000300800 */
[----:B------:R-:W-:-:S02]  /*c9a0*/  HSET2.LE.AND R2, R6, R0, PT ;  /* 0x0000000006027233 */ /* 0x000fc40003803000 */
[----:B------:R-:W-:-:S03]  /*c9b0*/  HSET2.LE.AND R4, R5, R0, PT ;  /* 0x0000000005047233 */ /* 0x000fc60003803000 */
[----:B------:R-:W-:Y:S02]  /*c9c0*/  LOP3.LUT R6, R2, R40, RZ, 0xc0, !PT ;  /* 0x0000002802067212 */ /* 0x000fe400078ec0ff */
[----:B------:R-:W-:Y:S02]  /*c9d0*/  HSET2.LE.AND R2, R16, R0, PT ;  /* 0x0000000010027233 */ /* 0x000fe40003803000 */
[----:B------:R-:W-:-:S03]  /*c9e0*/  LOP3.LUT R4, R4, R41, RZ, 0xc0, !PT ;  /* 0x0000002904047212 */ /* 0x000fc600078ec0ff */
[----:B------:R-:W-:Y:S01]  /*c9f0*/  LOP3.LUT R5, R2, R17, RZ, 0xc0, !PT ;  /* 0x0000001102057212 */ /* 0x000fe200078ec0ff */
[-C--:B------:R-:W-:Y:S06]  /*ca00*/  HMMA.16816.F32.BF16 R168, R8, R12.reuse, R168 ;  /* 0x0000000c08a8723c */ /* 0x080fec00000418a8 */
[C---:B------:R-:W-:Y:S06]  /*ca10*/  HMMA.16816.F32.BF16 R152, R4.reuse, R12, R152 ;  /* 0x0000000c0498723c */ /* 0x040fec0000041898 */
[----:B------:R-:W-:Y:S01]  /*ca20*/  HMMA.16816.F32.BF16 R148, R4, R14, R148 ;  /* 0x0000000e0494723c */ /* 0x000fe20000041894 */
[----:B------:R-:W-:-:S05]  /*ca30*/  @!P2 HFMA2.BF16_V2 R61, -RZ.H0_H0, RZ.H0_H0, -R26.H0_H0 ;  /* 0x200000ffff3da231 */ /* 0x000fca000034091a */
[----:B------:R-:W-:Y:S01]  /*ca40*/  @!P2 PRMT R26, R61, 0x5410, RZ ;  /* 0x000054103d1aa816 */ /* 0x000fe200000000ff */
[----:B------:R-:W-:Y:S02]  /*ca50*/  IMAD.MOV.U32 R61, RZ, RZ, R75 ;  /* 0x000000ffff3d7224 */ /* 0x000fe400078e004b */
[----:B------:R-:W-:Y:S02]  /*ca60*/  IMAD.MOV.U32 R67, RZ, RZ, R42 ;  /* 0x000000ffff437224 */ /* 0x000fe400078e002a */
[----:B------:R-:W-:Y:S02]  /*ca70*/  IMAD.MOV.U32 R99, RZ, RZ, R95 ;  /* 0x000000ffff637224 */ /* 0x000fe400078e005f */
        /* <DEDUP_REMOVED lines=8> */
[----:B------:R1:W5:Y:S01]  /*cb00*/  LDL.LU R202, [R1+0xe0] ;  /* 0x0000e00001ca7983 */ /* 0x0003620000300800 */
[----:B------:R-:W-:-:S03]  /*cb10*/  IMAD.MOV.U32 R16, RZ, RZ, R199 ;  /* 0x000000ffff107224 */ /* 0x000fc600078e00c7 */
[----:B------:R1:W5:Y:S01]  /*cb20*/  LDL.LU R201, [R1+0xdc] ;  /* 0x0000dc0001c97983 */ /* 0x0003620000300800 */
[----:B------:R-:W-:-:S03]  /*cb30*/  IMAD.MOV.U32 R17, RZ, RZ, R198 ;  /* 0x000000ffff117224 */ /* 0x000fc600078e00c6 */
[----:B------:R1:W5:Y:S01]  /*cb40*/  LDL.LU R200, [R1+0xd8] ;  /* 0x0000d80001c87983 */ /* 0x0003620000300800 */
[----:B------:R-:W-:-:S03]  /*cb50*/  IMAD.MOV.U32 R18, RZ, RZ, R197 ;  /* 0x000000ffff127224 */ /* 0x000fc600078e00c5 */
        /* <DEDUP_REMOVED lines=9> */
[----:B------:R1:W5:Y:S04]  /*cbf0*/  LDL.LU R193, [R1+0xc4] ;  /* 0x0000c40001c17983 */ /* 0x0003680000300800 */
[----:B------:R1:W5:Y:S04]  /*cc00*/  LDL.LU R191, [R1+0xc0] ;  /* 0x0000c00001bf7983 */ /* 0x0003680000300800 */
[----:B------:R1:W5:Y:S04]  /*cc10*/  LDL.LU R189, [R1+0xbc] ;  /* 0x0000bc0001bd7983 */ /* 0x0003680000300800 */
[----:B----4-:R-:W2:Y:S02]  /*cc20*/  LDSM.16.MT88.4 R12, [R192+0xa000] ;  /* 0x00a00000c00c783b */ /* 0x010ea40000004200 */
[-C--:B--2---:R-:W-:Y:S06]  /*cc30*/  HMMA.16816.F32.BF16 R160, R8, R12.reuse, R160 ;  /* 0x0000000c08a0723c */ /* 0x084fec00000418a0 */
[C---:B------:R-:W-:Y:S06]  /*cc40*/  HMMA.16816.F32.BF16 R144, R4.reuse, R12, R144 ;  /* 0x0000000c0490723c */ /* 0x040fec0000041890 */
[-C--:B------:R-:W-:Y:S06]  /*cc50*/  HMMA.16816.F32.BF16 R140, R4, R14.reuse, R140 ;  /* 0x0000000e048c723c */ /* 0x080fec000004188c */
[C---:B------:R-:W-:Y:S01]  /*cc60*/  HMMA.16816.F32.BF16 R40, R8.reuse, R14, R60 ;  /* 0x0000000e0828723c */ /* 0x040fe2000004183c */
[----:B---3--:R-:W2:Y:S05]  /*cc70*/  LDSM.16.MT88.4 R12, [R195+0xa000] ;  /* 0x00a00000c30c783b */ /* 0x008eaa0000004200 */
[-C--:B--2---:R-:W-:Y:S06]  /*cc80*/  HMMA.16816.F32.BF16 R44, R8, R12.reuse, R56 ;  /* 0x0000000c082c723c */ /* 0x084fec0000041838 */
[C---:B------:R-:W-:Y:S06]  /*cc90*/  HMMA.16816.F32.BF16 R52, R4.reuse, R12, R116 ;  /* 0x0000000c0434723c */ /* 0x040fec0000041874 */
[-C--:B------:R-:W-:Y:S06]  /*cca0*/  HMMA.16816.F32.BF16 R56, R4, R14.reuse, R156 ;  /* 0x0000000e0438723c */ /* 0x080fec000004189c */
[----:B------:R-:W-:Y:S01]  /*ccb0*/  HMMA.16816.F32.BF16 R60, R8, R14, R84 ;  /* 0x0000000e083c723c */ /* 0x000fe20000041854 */
[----:B------:R-:W2:Y:S01]  /*ccc0*/  LDSM.16.MT88.4 R12, [R194+0xa000] ;  /* 0x00a00000c20c783b */ /* 0x000ea20000004200 */
[----:B------:R-:W-:-:S02]  /*ccd0*/  IMAD.MOV.U32 R158, RZ, RZ, R68 ;  /* 0x000000ffff9e7224 */ /* 0x000fc400078e0044 */
[----:B------:R-:W-:Y:S02]  /*cce0*/  IMAD.MOV.U32 R159, RZ, RZ, R69 ;  /* 0x000000ffff9f7224 */ /* 0x000fe400078e0045 */
[----:B------:R-:W-:Y:S02]  /*ccf0*/  IMAD.MOV.U32 R156, RZ, RZ, R74 ;  /* 0x000000ffff9c7224 */ /* 0x000fe400078e004a */
[----:B------:R-:W-:Y:S01]  /*cd00*/  IMAD.MOV.U32 R157, RZ, RZ, R73 ;  /* 0x000000ffff9d7224 */ /* 0x000fe200078e0049 */
[-C--:B--2---:R-:W-:Y:S06]  /*cd10*/  HMMA.16816.F32.BF16 R68, R8, R12.reuse, R76 ;  /* 0x0000000c0844723c */ /* 0x084fec000004184c */
[C---:B------:R-:W-:Y:S01]  /*cd20*/  HMMA.16816.F32.BF16 R72, R4.reuse, R12, R164 ;  /* 0x0000000c0448723c */ /* 0x040fe200000418a4 */
[----:B------:R-:W-:Y:S01]  /*cd30*/  IMAD.WIDE.U32 R2, R22, -0x2daee0ad, RZ ;  /* 0xd2511f5316027825 */ /* 0x000fe200078e00ff */
[----:B------:R-:W-:Y:S04]  /*cd40*/  LDSM.16.MT88.4 R164, [R190+0xa800] ;  /* 0x00a80000bea4783b */ /* 0x000fe80000004200 */
        /* <DEDUP_REMOVED lines=11> */
[----:B------:R-:W-:Y:S01]  /*ce00*/  HMMA.16816.F32.BF16 R224, R8, R14, R16 ;  /* 0x0000000e08e0723c */ /* 0x000fe20000041810 */
[----:B------:R-:W2:Y:S04]  /*ce10*/  LDSM.16.MT88.4 R16, [R195+0xb000] ;  /* 0x00b00000c310783b */ /* 0x000ea80000004200 */
[----:B------:R-:W3:Y:S01]  /*ce20*/  LDSM.16.MT88.4 R12, [R194+0xb000] ;  /* 0x00b00000c20c783b */ /* 0x000ee20000004200 */
[C---:B--2---:R-:W-:Y:S06]  /*ce30*/  HMMA.16816.F32.BF16 R104, R4.reuse, R16, R104 ;  /* 0x000000100468723c */ /* 0x044fec0000041868 */
[C---:B------:R-:W-:Y:S06]  /*ce40*/  HMMA.16816.F32.BF16 R108, R4.reuse, R18, R108 ;  /* 0x00000012046c723c */ /* 0x040fec000004186c */
[C---:B---3--:R-:W-:Y:S06]  /*ce50*/  HMMA.16816.F32.BF16 R120, R4.reuse, R12, R120 ;  /* 0x0000000c0478723c */ /* 0x048fec0000041878 */
[----:B------:R-:W-:Y:S07]  /*ce60*/  HMMA.16816.F32.BF16 R116, R4, R14, R124 ;  /* 0x0000000e0474723c */ /* 0x000fee000004187c */
[----:B------:R-:W-:-:S02]  /*ce70*/  LOP3.LUT R4, R3, UR21, R24, 0x96, !PT ;  /* 0x0000001503047c12 */ /* 0x000fc4000f8e9618 */
[--C-:B------:R-:W-:Y:S02]  /*ce80*/  SHF.R.U32.HI R6, RZ, 0x10, R2.reuse ;  /* 0x00000010ff067819 */ /* 0x100fe40000011602 */
[C---:B------:R-:W-:Y:S02]  /*ce90*/  LOP3.LUT R3, R2.reuse, 0xffff, RZ, 0xc0, !PT ;  /* 0x0000ffff02037812 */ /* 0x040fe400078ec0ff */
[----:B------:R-:W-:Y:S02]  /*cea0*/  LOP3.LUT R7, R2, 0xff, RZ, 0xc0, !PT ;  /* 0x000000ff02077812 */ /* 0x000fe400078ec0ff */
[----:B------:R-:W-:Y:S02]  /*ceb0*/  SHF.R.U32.HI R5, RZ, 0x18, R2 ;  /* 0x00000018ff057819 */ /* 0x000fe40000011602 */
[----:B------:R-:W-:Y:S01]  /*cec0*/  LOP3.LUT R2, R6, 0xff, RZ, 0xc0, !PT ;  /* 0x000000ff06027812 */ /* 0x000fe200078ec0ff */
[C---:B------:R-:W-:Y:S01]  /*ced0*/  HMMA.16816.F32.BF16 R212, R8.reuse, R16, R156 ;  /* 0x0000001008d4723c */ /* 0x040fe2000004189c */
[----:B------:R-:W-:Y:S01]  /*cee0*/  SHF.R.U32.HI R3, RZ, 0x8, R3 ;  /* 0x00000008ff037819 */ /* 0x000fe20000011603 */
[----:B------:R-:W2:Y:S04]  /*cef0*/  LDSM.16.MT88.4 R156, [R192+0xa800] ;  /* 0x00a80000c09c783b */ /* 0x000ea80000004200 */
[----:B------:R-:W-:Y:S01]  /*cf00*/  HMMA.16816.F32.BF16 R232, R8, R12, R96 ;  /* 0x0000000c08e8723c */ /* 0x000fe20000041860 */
[----:B------:R-:W-:Y:S01]  /*cf10*/  PRMT R7, R7, 0x5410, R3 ;  /* 0x0000541007077816 */ /* 0x000fe20000000003 */
[----:B------:R-:W-:Y:S01]  /*cf20*/  LDSM.16.MT88.4 R96, [R192+0xb800] ;  /* 0x00b80000c060783b */ /* 0x000fe20000004200 */
[----:B------:R-:W-:-:S03]  /*cf30*/  SHF.R.U32.HI R3, RZ, 0x10, R4 ;  /* 0x00000010ff037819 */ /* 0x000fc60000011604 */
[C---:B------:R-:W-:Y:S01]  /*cf40*/  HMMA.16816.F32.BF16 R16, R8.reuse, R18, R112 ;  /* 0x000000120810723c */ /* 0x040fe20000041870 */
[----:B------:R-:W-:Y:S01]  /*cf50*/  SHF.R.U32.HI R6, RZ, 0x18, R4 ;  /* 0x00000018ff067819 */ /* 0x000fe20000011604 */
[----:B------:R-:W-:Y:S04]  /*cf60*/  LDSM.16.MT88.4 R112, [R195+0xb800] ;  /* 0x00b80000c370783b */ /* 0x000fe80000004200 */
[----:B------:R-:W-:Y:S01]  /*cf70*/  HMMA.16816.F32.BF16 R12, R8, R14, R64 ;  /* 0x0000000e080c723c */ /* 0x000fe20000041840 */
[----:B------:R-:W-:Y:S01]  /*cf80*/  LOP3.LUT R3, R3, 0xff, RZ, 0xc0, !PT ;  /* 0x000000ff03037812 */ /* 0x000fe200078ec0ff */
[----:B------:R-:W-:Y:S05]  /*cf90*/  LDSM.16.MT88.4 R64, [R194+0xa800] ;  /* 0x00a80000c240783b */ /* 0x000fea0000004200 */
[----:B------:R-:W-:-:S02]  /*cfa0*/  PRMT R8, R2, 0x5410, R5 ;  /* 0x0000541002087816 */ /* 0x000fc40000000005 */
[C---:B------:R-:W-:Y:S02]  /*cfb0*/  LOP3.LUT R2, R4.reuse, 0xffff, RZ, 0xc0, !PT ;  /* 0x0000ffff04027812 */ /* 0x040fe400078ec0ff */
[----:B------:R-:W-:Y:S02]  /*cfc0*/  LOP3.LUT R5, R4, 0xff, RZ, 0xc0, !PT ;  /* 0x000000ff04057812 */ /* 0x000fe400078ec0ff */
[----:B------:R-:W-:Y:S02]  /*cfd0*/  SHF.R.U32.HI R4, RZ, 0x8, R2 ;  /* 0x00000008ff047819 */ /* 0x000fe40000011602 */
[----:B------:R-:W-:Y:S02]  /*cfe0*/  HSET2.LE.AND R2, R7, R0, PT ;  /* 0x0000000007027233 */ /* 0x000fe40003803000 */
[----:B------:R-:W-:Y:S02]  /*cff0*/  PRMT R5, R5, 0x5410, R4 ;  /* 0x0000541005057816 */ /* 0x000fe40000000004 */
[----:B------:R-:W-:-:S02]  /*d000*/  PRMT R4, R3, 0x5410, R6 ;  /* 0x0000541003047816 */ /* 0x000fc40000000006 */
[----:B------:R-:W-:Y:S02]  /*d010*/  LOP3.LUT R126, R2, R50, RZ, 0xc0, !PT ;  /* 0x00000032027e7212 */ /* 0x000fe400078ec0ff */
[--C-:B------:R-:W-:Y:S02]  /*d020*/  HSET2.LE.AND R2, R8, R0.reuse, PT ;  /* 0x0000000008027233 */ /* 0x100fe40003803000 */
[--C-:B------:R-:W-:Y:S02]  /*d030*/  HSET2.LE.AND R3, R5, R0.reuse, PT ;  /* 0x0000000005037233 */ /* 0x100fe40003803000 */
[----:B------:R-:W-:Y:S02]  /*d040*/  HSET2.LE.AND R4, R4, R0, PT ;  /* 0x0000000004047233 */ /* 0x000fe40003803000 */
[----:B------:R-:W-:Y:S02]  /*d050*/  LOP3.LUT R127, R2, R49, RZ, 0xc0, !PT ;  /* 0x00000031027f7212 */ /* 0x000fe400078ec0ff */
[----:B------:R-:W-:-:S02]  /*d060*/  LOP3.LUT R124, R3, R51, RZ, 0xc0, !PT ;  /* 0x00000033037c7212 */ /* 0x000fc400078ec0ff */
[----:B------:R-:W-:Y:S02]  /*d070*/  LOP3.LUT R125, R4, R48, RZ, 0xc0, !PT ;  /* 0x00000030047d7212 */ /* 0x000fe400078ec0ff */
[----:B------:R-:W3:Y:S01]  /*d080*/  LDSM.16.MT88.4 R48, [R195+0xa800] ;  /* 0x00a80000c330783b */ /* 0x000ee20000004200 */
[-C--:B------:R-:W-:Y:S03]  /*d090*/  HMMA.16816.F32.BF16 R168, R128, R164.reuse, R168 ;  /* 0x000000a480a8723c */ /* 0x080fe600000418a8 */
[----:B------:R-:W-:Y:S03]  /*d0a0*/  LDSM.16.MT88.4 R4, [R194+0xb800] ;  /* 0x00b80000c204783b */ /* 0x000fe60000004200 */
        /* <DEDUP_REMOVED lines=14> */
[----:B------:R-:W-:Y:S01]  /*d190*/  HMMA.16816.F32.BF16 R64, R128, R66, R80 ;  /* 0x000000428040723c */ /* 0x000fe20000041850 */
[----:B------:R-:W2:Y:S04]  /*d1a0*/  LDSM.16.MT88.4 R80, [R190+0xb800] ;  /* 0x00b80000be50783b */ /* 0x000ea80000004200 */
        /* <DEDUP_REMOVED lines=12> */
[----:B------:R-:W-:-:S03]  /*d270*/  UISETP.GT.AND UP0, UPT, UR44, UR12, UPT ;  /* 0x0000000c2c00728c */ /* 0x000fc6000bf04270 */
[----:B------:R-:W-:Y:S04]  /*d280*/  STG.E.U16 desc[UR24][R28.64+-0x20], R34 ;  /* 0xffffe0221c007986 */ /* 0x000fe8000c101518 */
[----:B------:R-:W-:Y:S04]  /*d290*/  STG.E.U16 desc[UR24][R28.64+-0x1e], R23 ;  /* 0xffffe2171c007986 */ /* 0x000fe8000c101518 */
[----:B------:R-:W-:Y:S04]  /*d2a0*/  STG.E.U16 desc[UR24][R20.64+-0x10], R174 ;  /* 0xfffff0ae14007986 */ /* 0x000fe8000c101518 */
[----:B------:R-:W-:Y:S04]  /*d2b0*/  STG.E.U16 desc[UR24][R20.64+-0xe], R173 ;  /* 0xfffff2ad14007986 */ /* 0x000fe8000c101518 */
[----:B------:R-:W-:Y:S04]  /*d2c0*/  STG.E.U16 desc[UR24][R32.64+-0x10], R172 ;  /* 0xfffff0ac20007986 */ /* 0x000fe8000c101518 */
[----:B------:R-:W-:Y:S04]  /*d2d0*/  STG.E.U16 desc[UR24][R32.64+-0xe], R139 ;  /* 0xfffff28b20007986 */ /* 0x000fe8000c101518 */
[----:B------:R4:W-:Y:S04]  /*d2e0*/  STG.E.U16 desc[UR24][R30.64+-0x10], R132 ;  /* 0xfffff0841e007986 */ /* 0x0009e8000c101518 */
[----:B------:R1:W-:Y:S04]  /*d2f0*/  STG.E.U16 desc[UR24][R30.64+-0xe], R35 ;  /* 0xfffff2231e007986 */ /* 0x0003e8000c101518 */
[----:B------:R1:W-:Y:S04]  /*d300*/  STG.E.U16 desc[UR24][R28.64+-0x10], R27 ;  /* 0xfffff01b1c007986 */ /* 0x0003e8000c101518 */
[----:B------:R1:W-:Y:S01]  /*d310*/  STG.E.U16 desc[UR24][R28.64+-0xe], R26 ;  /* 0xfffff21a1c007986 */ /* 0x0003e2000c101518 */
[----:B------:R-:W-:Y:S01]  /*d320*/  PLOP3.LUT P2, PT, PT, PT, UP0, 0x80, 0x0 ;  /* 0x000000000000781c */ /* 0x000fe20003f4f008 */
[----:B------:R-:W-:Y:S01]  /*d330*/  FADD.FTZ R3, R238, R249 ;  /* 0x000000f9ee037221 */ /* 0x000fe20000010000 */
[----:B------:R-:W-:Y:S01]  /*d340*/  FADD.FTZ R2, R181, R248 ;  /* 0x000000f8b5027221 */ /* 0x000fe20000010000 */
[----:B--2---:R-:W-:Y:S02]  /*d350*/  HMMA.16816.F32.BF16 R76, R124, R82, R92 ;  /* 0x000000527c4c723c */ /* 0x004fe4000004185c */
[----:B------:R-:W-:Y:S01]  /*d360*/  FADD.FTZ R3, R236, R3 ;  /* 0x00000003ec037221 */ /* 0x000fe20000010000 */
[----:B------:R-:W-:-:S03]  /*d370*/  FADD.FTZ R2, R183, R2 ;  /* 0x00000002b7027221 */ /* 0x000fc60000010000 */
[C---:B------:R-:W-:Y:S06]  /*d380*/  HMMA.16816.F32.BF16 R72, R124.reuse, R80, R84 ;  /* 0x000000507c48723c */ /* 0x040fec0000041854 */
[C---:B------:R-:W-:Y:S06]  /*d390*/  HMMA.16816.F32.BF16 R88, R124.reuse, R96, R88 ;  /* 0x000000607c58723c */ /* 0x040fec0000041858 */
[C---:B------:R-:W-:Y:S06]  /*d3a0*/  HMMA.16816.F32.BF16 R92, R124.reuse, R98, R100 ;  /* 0x000000627c5c723c */ /* 0x040fec0000041864 */
[C---:B------:R-:W-:Y:S06]  /*d3b0*/  HMMA.16816.F32.BF16 R104, R124.reuse, R112, R104 ;  /* 0x000000707c68723c */ /* 0x040fec0000041868 */
[C---:B------:R-:W-:Y:S06]  /*d3c0*/  HMMA.16816.F32.BF16 R108, R124.reuse, R114, R108 ;  /* 0x000000727c6c723c */ /* 0x040fec000004186c */
[----:B------:R-:W-:Y:S01]  /*d3d0*/  HMMA.16816.F32.BF16 R120, R124, R4, R120 ;  /* 0x000000047c78723c */ /* 0x000fe20000041878 */
[----:B---3--:R-:W-:-:S05]  /*d3e0*/  IMAD.MOV.U32 R133, RZ, RZ, R188 ;  /* 0x000000ffff857224 */ /* 0x008fca00078e00bc */
[----:B------:R-:W-:Y:S01]  /*d3f0*/  HMMA.16816.F32.BF16 R124, R124, R6, R116 ;  /* 0x000000067c7c723c */ /* 0x000fe20000041874 */
[----:B------:R-:W-:-:S05]  /*d400*/  IMAD.MOV.U32 R134, RZ, RZ, R208 ;  /* 0x000000ffff867224 */ /* 0x000fca00078e00d0 */
[----:B------:R-:W-:Y:S01]  /*d410*/  HMMA.16816.F32.BF16 R68, R128, R80, R204 ;  /* 0x000000508044723c */ /* 0x000fe200000418cc */
[----:B----4-:R-:W-:-:S05]  /*d420*/  IMAD.MOV.U32 R132, RZ, RZ, R209 ;  /* 0x000000ffff847224 */ /* 0x010fca00078e00d1 */
[----:B------:R-:W-:Y:S01]  /*d430*/  HMMA.16816.F32.BF16 R84, R128, R96, R228 ;  /* 0x000000608054723c */ /* 0x000fe200000418e4 */
[----:B------:R-:W-:-:S05]  /*d440*/  IADD3 R204, P3, R20, -0x80, RZ ;  /* 0xffffff8014cc7810 */ /* 0x000fca0007f7e0ff */
[----:B------:R-:W-:Y:S01]  /*d450*/  HMMA.16816.F32.BF16 R100, R128, R112, R212 ;  /* 0x000000708064723c */ /* 0x000fe200000418d4 */
[----:B------:R-:W-:Y:S01]  /*d460*/  FADD.FTZ R231, R244, R245 ;  /* 0x000000f5f4e77221 */ /* 0x000fe20000010000 */
[----:B------:R-:W-:-:S04]  /*d470*/  FADD.FTZ R229, R211, R3 ;  /* 0x00000003d3e57221 */ /* 0x000fc80000010000 */
[----:B------:R-:W-:Y:S01]  /*d480*/  HMMA.16816.F32.BF16 R80, R128, R82, R184 ;  /* 0x000000528050723c */ /* 0x000fe200000418b8 */
[----:B------:R-:W-:Y:S01]  /*d490*/  FADD.FTZ R231, R239, R231 ;  /* 0x000000e7efe77221 */ /* 0x000fe20000010000 */
[----:B------:R-:W-:-:S04]  /*d4a0*/  FADD.FTZ R230, R182, R2 ;  /* 0x00000002b6e67221 */ /* 0x000fc80000010000 */
[----:B------:R-:W-:Y:S01]  /*d4b0*/  HMMA.16816.F32.BF16 R96, R128, R98, R224 ;  /* 0x000000628060723c */ /* 0x000fe200000418e0 */
[----:B------:R-:W-:Y:S01]  /*d4c0*/  IADD3.X R205, R21, -0x1, RZ, P3, !PT ;  /* 0xffffffff15cd7810 */ /* 0x000fe20001ffe4ff */
[----:B------:R-:W-:-:S04]  /*d4d0*/  IMAD.MOV.U32 R135, RZ, RZ, R237 ;  /* 0x000000ffff877224 */ /* 0x000fc800078e00ed */
        /* <DEDUP_REMOVED lines=20> */
[----:B------:R-:W4:Y:S03]  /*d620*/  @!P1 LDC.64 R10, c[0x0][0x220] ;  /* 0x00008800ff0a9b82 */ /* 0x000f260000000a00 */
[----:B------:R-:W-:-:S05]  /*d630*/  IMAD.U32 R4, RZ, RZ, UR4 ;  /* 0x00000004ff047e24 */ /* 0x000fca000f8e00ff */
[----:B------:R-:W4:Y:S01]  /*d640*/  @!P0 LDC.64 R6, c[0x0][0x220] ;  /* 0x00008800ff068b82 */ /* 0x000f220000000a00 */
[----:B-----5:R-:W-:Y:S01]  /*d650*/  @P1 STS.128 [R210+0xa000], RZ ;  /* 0x00a000ffd2001388 */ /* 0x020fe20000000c00 */
[----:B--2---:R-:W-:-:S04]  /*d660*/  LEA R2, P3, R2, R206, 0x5 ;  /* 0x000000ce02027211 */ /* 0x004fc800078628ff */
[C---:B------:R-:W-:Y:S02]  /*d670*/  IADD3 R3, P2, R2.reuse, UR22, RZ ;  /* 0x0000001602037c10 */ /* 0x040fe4000ff5e0ff */
[----:B---3--:R-:W-:Y:S02]  /*d680*/  LEA.HI.X R4, R5, R25, R4, 0x5, P3 ;  /* 0x0000001905047211 */ /* 0x008fe400018f2c04 */
[C---:B-1----:R-:W-:Y:S02]  /*d690*/  @!P1 LEA R12, P5, R2.reuse, R12, 0x1 ;  /* 0x0000000c020c9211 */ /* 0x042fe400078a08ff */
[----:B----4-:R-:W-:Y:S02]  /*d6a0*/  @!P0 LEA R8, P3, R2, R8, 0x1 ;  /* 0x0000000802088211 */ /* 0x010fe400078608ff */
        /* <DEDUP_REMOVED lines=28> */
[----:B-1----:R-:W1:Y:S04]  /*d870*/  LDSM.16.M88.4 R12, [R191+0x2000] ;  /* 0x00200000bf0c783b */ /* 0x002e680000000200 */
[----:B------:R-:W4:Y:S04]  /*d880*/  LDSM.16.M88.4 R136, [R189+0x8800] ;  /* 0x00880000bd88783b */ /* 0x000f280000000200 */
[----:B------:R-:W4:Y:S04]  /*d890*/  LDSM.16.M88.4 R16, [R191] ;  /* 0x00000000bf10783b */ /* 0x000f280000000200 */
[----:B------:R-:W-:Y:S04]  /*d8a0*/  LDSM.16.M88.4 R24, [R203] ;  /* 0x00000000cb18783b */ /* 0x000fe80000000200 */
[----:B--2---:R-:W-:Y:S04]  /*d8b0*/  LDSM.16.M88.4 R8, [R193] ;  /* 0x00000000c108783b */ /* 0x004fe80000000200 */
[----:B---3--:R-:W2:Y:S04]  /*d8c0*/  LDSM.16.M88.4 R4, [R193+0x2000] ;  /* 0x00200000c104783b */ /* 0x008ea80000000200 */
[----:B------:R-:W3:Y:S04]  /*d8d0*/  LDSM.16.M88.4 R132, [R200] ;  /* 0x00000000c884783b */ /* 0x000ee80000000200 */
[----:B------:R-:W0:Y:S01]  /*d8e0*/  LDGDEPBAR ;  /* 0x00000000000079af */ /* 0x000e220000000000 */
[C---:B-1----:R-:W-:Y:S06]  /*d8f0*/  HMMA.16816.F32.BF16 R212, R12.reuse, R172, RZ ;  /* 0x000000ac0cd4723c */ /* 0x042fec00000418ff */
[C---:B----4-:R-:W-:Y:S06]  /*d900*/  HMMA.16816.F32.BF16 R184, R12.reuse, R136, RZ ;  /* 0x000000880cb8723c */ /* 0x050fec00000418ff */
[C---:B------:R-:W-:Y:S06]  /*d910*/  HMMA.16816.F32.BF16 R204, R12.reuse, R174, RZ ;  /* 0x000000ae0ccc723c */ /* 0x040fec00000418ff */
[----:B------:R-:W-:Y:S06]  /*d920*/  HMMA.16816.F32.BF16 R180, R12, R138, RZ ;  /* 0x0000008a0cb4723c */ /* 0x000fec00000418ff */
[C---:B------:R-:W-:Y:S06]  /*d930*/  HMMA.16816.F32.BF16 R176, R16.reuse, R172, RZ ;  /* 0x000000ac10b0723c */ /* 0x040fec00000418ff */
[C---:B------:R-:W-:Y:S06]  /*d940*/  HMMA.16816.F32.BF16 R224, R16.reuse, R174, RZ ;  /* 0x000000ae10e0723c */ /* 0x040fec00000418ff */
[C---:B------:R-:W-:Y:S06]  /*d950*/  HMMA.16816.F32.BF16 R12, R16.reuse, R136, RZ ;  /* 0x00000088100c723c */ /* 0x040fec00000418ff */
[----:B------:R-:W-:Y:S06]  /*d960*/  HMMA.16816.F32.BF16 R16, R16, R138, RZ ;  /* 0x0000008a1010723c */ /* 0x000fec00000418ff */
[C---:B--2---:R-:W-:Y:S06]  /*d970*/  HMMA.16816.F32.BF16 R136, R4.reuse, R24, R184 ;  /* 0x000000180488723c */ /* 0x044fec00000418b8 */
[----:B------:R-:W-:Y:S06]  /*d980*/  HMMA.16816.F32.BF16 R180, R4, R26, R180 ;  /* 0x0000001a04b4723c */ /* 0x000fec00000418b4 */
[----:B------:R-:W-:Y:S01]  /*d990*/  HMMA.16816.F32.BF16 R172, R8, R24, R12 ;  /* 0x0000001808ac723c */ /* 0x000fe2000004180c */
[----:B------:R-:W-:Y:S05]  /*d9a0*/  LDSM.16.M88.4 R12, [R197+0x8800] ;  /* 0x00880000c50c783b */ /* 0x000fea0000000200 */
[C---:B---3--:R-:W-:Y:S06]  /*d9b0*/  HMMA.16816.F32.BF16 R212, R4.reuse, R132, R212 ;  /* 0x0000008404d4723c */ /* 0x048fec00000418d4 */
        /* <DEDUP_REMOVED lines=70> */
[-C--:B--2---:R-:W-:Y:S06]  /*de20*/  HMMA.16816.F32.BF16 R204, R4, R16.reuse, R204 ;  /* 0x0000001004cc723c */ /* 0x084fec00000418cc */
[C---:B---3--:R-:W-:Y:S06]  /*de30*/  HMMA.16816.F32.BF16 R176, R8.reuse, R16, R172 ;  /* 0x0000001008b0723c */ /* 0x048fec00000418ac */
[-C--:B------:R-:W-:Y:S06]  /*de40*/  HMMA.16816.F32.BF16 R172, R8, R18.reuse, R136 ;  /* 0x0000001208ac723c */ /* 0x080fec0000041888 */
        /* <DEDUP_REMOVED lines=24> */
[C---:B-1----:R-:W-:Y:S02]  /*dfd0*/  @!P1 LEA R6, P2, R2.reuse, R6, 0x1 ;  /* 0x0000000602069211 */ /* 0x042fe400078408ff */
[C---:B------:R-:W-:Y:S02]  /*dfe0*/  IADD3 R3, P3, R2.reuse, UR33, RZ ;  /* 0x0000002102037c10 */ /* 0x040fe4000ff7e0ff */
[C---:B------:R-:W-:Y:S02]  /*dff0*/  @!P1 LEA.HI.X R7, R2.reuse, R7, R4, 0x1, P2 ;  /* 0x0000000702079211 */ /* 0x040fe400010f0c04 */
[----:B-----5:R-:W-:-:S03]  /*e000*/  @!P0 LEA R8, P2, R2, R8, 0x1 ;  /* 0x0000000802088211 */ /* 0x020fc600078408ff */
[----:B------:R-:W-:Y:S01]  /*e010*/  @!PT LDS RZ, [RZ] ;  /* 0x00000000fffff984 */ /* 0x000fe20000000800 */
[----:B------:R-:W-:Y:S01]  /*e020*/  @!PT LDS RZ, [RZ] ;  /* 0x00000000fffff984 */ /* 0x000fe20000000800 */
[----:B------:R-:W-:Y:S01]  /*e030*/  @!PT LDS RZ, [RZ] ;  /* 0x00000000fffff984 */ /* 0x000fe20000000800 */
[----:B------:R4:W-:Y:S01]  /*e040*/  @!P1 LDGSTS.E.BYPASS.LTC128B.128 [R210+0x8000], desc[UR24][R6.64] ;  /* 0x0800000006d29fae */ /* 0x0009e2000b901d58 */
[----:B------:R-:W-:Y:S02]  /*e050*/  @!P0 LEA.HI.X R9, R2, R9, R4, 0x1, P2 ;  /* 0x0000000902098211 */ /* 0x000fe400010f0c04 */
[----:B------:R-:W-:Y:S01]  /*e060*/  IADD3.X R4, R4, UR32, RZ, P3, !PT ;  /* 0x0000002004047c10 */ /* 0x000fe20009ffe4ff */
[----:B------:R1:W-:Y:S04]  /*e070*/  @P0 STS.128 [R210+0x9000], RZ ;  /* 0x009000ffd2000388 */ /* 0x0003e80000000c00 */
[----:B------:R-:W-:Y:S01]  /*e080*/  @!PT LDS RZ, [RZ] ;  /* 0x00000000fffff984 */ /* 0x000fe20000000800 */
[----:B------:R-:W-:Y:S01]  /*e090*/  @!PT LDS RZ, [RZ] ;  /* 0x00000000fffff984 */ /* 0x000fe20000000800 */
[----:B------:R-:W-:Y:S01]  /*e0a0*/  @!PT LDS RZ, [RZ] ;  /* 0x00000000fffff984 */ /* 0x000fe20000000800 */
[----:B------:R1:W-:Y:S04]  /*e0b0*/  @!P0 LDGSTS.E.BYPASS.LTC128B.128 [R210+0x9000], desc[UR24][R8.64+0x80] ;  /* 0x0900008008d28fae */ /* 0x0003e8000b901d58 */
        /* <DEDUP_REMOVED lines=16> */
.L_x_2572:
[----:B------:R-:W-:Y:S05]  /*e1c0*/  BSYNC B0 ;  /* 0x0000000000007941 */ /* 0x000fea0003800000 */
.L_x_2571:
[----:B------:R-:W0:Y:S02]  /*e1d0*/  LDGDEPBAR ;  /* 0x00000000000079af */ /* 0x000e240000000000 */
.L_x_2570:
[----:B-1----:R-:W3:Y:S04]  /*e1e0*/  LDL.64 R6, [R1+0x30] ;  /* 0x0000300001067983 */ /* 0x002ee80000100a00 */
[----:B------:R-:W4:Y:S01]  /*e1f0*/  LDL.64 R4, [R1+0x18] ;  /* 0x0000180001047983 */ /* 0x000f220000100a00 */
[----:B--2---:R-:W-:-:S03]  /*e200*/  IMAD.U32 R2, RZ, RZ, UR44 ;  /* 0x0000002cff027e24 */ /* 0x004fc6000f8e00ff */
[----:B------:R-:W-:Y:S01]  /*e210*/  STL [R1+0xf8], R190 ;  /* 0x0000f8be01007387 */ /* 0x000fe20000100800 */
[----:B------:R-:W-:-:S03]  /*e220*/  IMAD R2, R2, 0x20, R252 ;  /* 0x0000002002027824 */ /* 0x000fc600078e02fc */
        /* <DEDUP_REMOVED lines=15> */
[----:B------:R-:W2:Y:S01]  /*e320*/  LDL.LU R211, [R1+0x68] ;  /* 0x0000680001d37983 */ /* 0x000ea20000300800 */
[C---:B------:R-:W-:Y:S01]  /*e330*/  VIADD R11, R2.reuse, 0x1 ;  /* 0x00000001020b7836 */ /* 0x040fe20000000000 */
[C---:B------:R-:W-:Y:S01]  /*e340*/  ISETP.GE.AND P3, PT, R2.reuse, R223, PT ;  /* 0x000000df0200720c */ /* 0x040fe20003f66270 */
[----:B------:R-:W-:-:S03]  /*e350*/  VIADD R10, R2, 0x8 ;  /* 0x00000008020a7836 */ /* 0x000fc60000000000 */
[C---:B------:R-:W-:Y:S02]  /*e360*/  ISETP.LT.OR P3, PT, R2.reuse, R219, P3 ;  /* 0x000000db0200720c */ /* 0x040fe40001f61670 */
[CC--:B------:R-:W-:Y:S01]  /*e370*/  ISETP.GE.AND P2, PT, R11.reuse, R223.reuse, PT ;  /* 0x000000df0b00720c */ /* 0x0c0fe20003f46270 */
        /* <DEDUP_REMOVED lines=18> */
[----:B------:R-:W-:Y:S01]  /*e4a0*/  FMNMX.FTZ R3, R16, R3, !PT ;  /* 0x0000000310037209 */ /* 0x000fe20007810000 */
[----:B------:R-:W-:Y:S04]  /*e4b0*/  STL [R1+0xfc], R223 ;  /* 0x0000fcdf01007387 */ /* 0x000fe80000100800 */
[----:B------:R-:W-:Y:S01]  /*e4c0*/  STL [R1+0x100], R219 ;  /* 0x000100db01007387 */ /* 0x000fe20000100800 */
[----:B------:R-:W-:-:S04]  /*e4d0*/  ISETP.GE.AND P5, PT, R2, R221, PT ;  /* 0x000000dd0200720c */ /* 0x000fc80003fa6270 */
[C---:B------:R-:W-:Y:S01]  /*e4e0*/  ISETP.LT.OR P5, PT, R2.reuse, R217, P5 ;  /* 0x000000d90200720c */ /* 0x040fe20002fa1670 */
[----:B---3--:R-:W-:Y:S02]  /*e4f0*/  IMAD.MOV.U32 R23, RZ, RZ, R7 ;  /* 0x000000ffff177224 */ /* 0x008fe400078e0007 */
[C---:B------:R-:W-:Y:S02]  /*e500*/  VIADD R7, R2.reuse, 0x11 ;  /* 0x0000001102077836 */ /* 0x040fe40000000000 */
[----:B------:R-:W-:Y:S02]  /*e510*/  IMAD.MOV.U32 R22, RZ, RZ, R6 ;  /* 0x000000ffff167224 */ /* 0x000fe400078e0006 */
[C---:B------:R-:W-:Y:S01]  /*e520*/  VIADD R6, R2.reuse, 0x18 ;  /* 0x0000001802067836 */ /* 0x040fe20000000000 */
[CC--:B------:R-:W-:Y:S01]  /*e530*/  ISETP.GE.AND P3, PT, R7.reuse, R223.reuse, PT ;  /* 0x000000df0700720c */ /* 0x0c0fe20003f66270 */
[----:B----4-:R-:W-:Y:S02]  /*e540*/  IMAD.MOV.U32 R35, RZ, RZ, R5 ;  /* 0x000000ffff237224 */ /* 0x010fe400078e0005 */
[----:B------:R-:W-:Y:S01]  /*e550*/  VIADD R5, R2, 0x19 ;  /* 0x0000001902057836 */ /* 0x000fe20000000000 */
[----:B------:R-:W-:Y:S01]  /*e560*/  ISETP.GE.AND P2, PT, R6, R223, PT ;  /* 0x000000df0600720c */ /* 0x000fe20003f46270 */
[----:B------:R-:W-:Y:S01]  /*e570*/  IMAD.MOV.U32 R34, RZ, RZ, R4 ;  /* 0x000000ffff227224 */ /* 0x000fe200078e0004 */
[----:B------:R-:W-:-:S02]  /*e580*/  ISETP.LT.OR P3, PT, R7, R219, P3 ;  /* 0x000000db0700720c */ /* 0x000fc40001f61670 */
[----:B------:R-:W-:Y:S02]  /*e590*/  ISETP.GE.AND P4, PT, R5, R223, PT ;  /* 0x000000df0500720c */ /* 0x000fe40003f86270 */
[-C--:B------:R-:W-:Y:S02]  /*e5a0*/  ISETP.LT.OR P2, PT, R6, R219.reuse, P2 ;  /* 0x000000db0600720c */ /* 0x080fe40001741670 */
[----:B------:R-:W-:Y:S02]  /*e5b0*/  FSEL R15, R137, -INF , !P3 ;  /* 0xff800000890f7808 */ /* 0x000fe40005800000 */
        /* <DEDUP_REMOVED lines=8> */
[----:B------:R-:W1:Y:S02]  /*e640*/  SHFL.BFLY PT, R4, R3, 0x1, 0x1f ;  /* 0x0c201f0003047f89 */ /* 0x000e6400000e0000 */
[----:B-1----:R-:W-:-:S04]  /*e650*/  FMNMX.FTZ R134, R3, R4, !PT ;  /* 0x0000000403867209 */ /* 0x002fc80007810000 */
[----:B------:R-:W-:-:S04]  /*e660*/  FSETP.NEU.FTZ.AND P2, PT, R134, -INF , PT ;  /* 0xff8000008600780b */ /* 0x000fc80003f5d000 */
[C---:B------:R-:W-:Y:S01]  /*e670*/  FSEL R3, R134.reuse, RZ, P2 ;  /* 0x000000ff86037208 */ /* 0x040fe20001000000 */
[----:B------:R-:W-:-:S04]  /*e680*/  FMUL.FTZ R4, R134, UR43 ;  /* 0x0000002b86047c20 */ /* 0x000fc80008410000 */
[----:B------:R-:W-:-:S04]  /*e690*/  FADD.FTZ R3, R208, -R3 ;  /* 0x80000003d0037221 */ /* 0x000fc80000010000 */
[----:B------:R-:W-:Y:S01]  /*e6a0*/  FMUL.FTZ R3, R3, UR43 ;  /* 0x0000002b03037c20 */ /* 0x000fe20008410000 */
[----:B------:R-:W-:-:S05]  /*e6b0*/  FSEL R4, R4, RZ, P2 ;  /* 0x000000ff04047208 */ /* 0x000fca0001000000 */
[----:B------:R-:W1:Y:S01]  /*e6c0*/  MUFU.EX2 R3, R3 ;  /* 0x0000000300037308 */ /* 0x000e620000000800 */
[--C-:B------:R-:W-:Y:S01]  /*e6d0*/  FFMA.FTZ R12, R12, UR43, -R4.reuse ;  /* 0x0000002b0c0c7c23 */ /* 0x100fe20008010804 */
[--C-:B------:R-:W-:Y:S01]  /*e6e0*/  FFMA.FTZ R19, R19, UR43, -R4.reuse ;  /* 0x0000002b13137c23 */ /* 0x100fe20008010804 */
[--C-:B------:R-:W-:Y:S01]  /*e6f0*/  FFMA.FTZ R135, R18, UR43, -R4.reuse ;  /* 0x0000002b12877c23 */ /* 0x100fe20008010804 */
[--C-:B------:R-:W-:Y:S01]  /*e700*/  FFMA.FTZ R136, R17, UR43, -R4.reuse ;  /* 0x0000002b11887c23 */ /* 0x100fe20008010804 */
[--C-:B------:R-:W-:Y:S01]  /*e710*/  FFMA.FTZ R137, R16, UR43, -R4.reuse ;  /* 0x0000002b10897c23 */ /* 0x100fe20008010804 */
[--C-:B------:R-:W-:Y:S01]  /*e720*/  FFMA.FTZ R172, R15, UR43, -R4.reuse ;  /* 0x0000002b0fac7c23 */ /* 0x100fe20008010804 */
[--C-:B------:R-:W-:Y:S01]  /*e730*/  FFMA.FTZ R173, R14, UR43, -R4.reuse ;  /* 0x0000002b0ead7c23 */ /* 0x100fe20008010804 */
[----:B------:R-:W-:Y:S02]  /*e740*/  FFMA.FTZ R176, R13, UR43, -R4 ;  /* 0x0000002b0db07c23 */ /* 0x000fe40008010804 */
[----:B------:R-:W2:Y:S01]  /*e750*/  MUFU.EX2 R4, R12 ;  /* 0x0000000c00047308 */ /* 0x000ea20000000800 */
[----:B------:R3:W-:Y:S01]  /*e760*/  STL [R1+0x104], R134 ;  /* 0x0001048601007387 */ /* 0x0007e20000100800 */
[-C--:B-1----:R-:W-:Y:S01]  /*e770*/  FMUL.FTZ R168, R168, R3.reuse ;  /* 0x00000003a8a87220 */ /* 0x082fe20000410000 */
[-C--:B------:R-:W-:Y:S01]  /*e780*/  FMUL.FTZ R169, R169, R3.reuse ;  /* 0x00000003a9a97220 */ /* 0x080fe20000410000 */
[-C--:B------:R-:W-:Y:S01]  /*e790*/  FMUL.FTZ R232, R164, R3.reuse ;  /* 0x00000003a4e87220 */ /* 0x080fe20000410000 */
[----:B------:R-:W-:-:S02]  /*e7a0*/  FMUL.FTZ R233, R165, R3 ;  /* 0x00000003a5e97220 */ /* 0x000fc40000410000 */
[----:B------:R-:W-:Y:S01]  /*e7b0*/  STL [R1+0x108], R168 ;  /* 0x000108a801007387 */ /* 0x000fe20000100800 */
[-C--:B------:R-:W-:Y:S01]  /*e7c0*/  FMUL.FTZ R160, R160, R3.reuse ;  /* 0x00000003a0a07220 */ /* 0x080fe20000410000 */
[-C--:B------:R-:W-:Y:S02]  /*e7d0*/  FMUL.FTZ R161, R161, R3.reuse ;  /* 0x00000003a1a17220 */ /* 0x080fe40000410000 */
[----:B------:R-:W-:Y:S01]  /*e7e0*/  STL [R1+0x10c], R169 ;  /* 0x00010ca901007387 */ /* 0x000fe20000100800 */
[-C--:B------:R-:W-:Y:S01]  /*e7f0*/  FMUL.FTZ R132, R156, R3.reuse ;  /* 0x000000039c847220 */ /* 0x080fe20000410000 */
        /* <DEDUP_REMOVED lines=25> */
[-C--:B--2---:R-:W-:Y:S01]  /*e990*/  FFMA.FTZ R12, R211, R3.reuse, R4 ;  /* 0x00000003d30c7223 */ /* 0x084fe20000010004 */
[----:B-1----:R-:W-:-:S02]  /*e9a0*/  FMUL.FTZ R232, R49, R3 ;  /* 0x0000000331e87220 */ /* 0x002fc40000410000 */
[----:B------:R-:W1:Y:S01]  /*e9b0*/  MUFU.EX2 R3, R19 ;  /* 0x0000001300037308 */ /* 0x000e620000000800 */
[-C--:B------:R-:W-:Y:S02]  /*e9c0*/  ISETP.GE.AND P3, PT, R10, R222.reuse, PT ;  /* 0x000000de0a00720c */ /* 0x080fe40003f66270 */
[----:B------:R-:W-:Y:S02]  /*e9d0*/  ISETP.GE.AND P4, PT, R2, R222, PT ;  /* 0x000000de0200720c */ /* 0x000fe40003f86270 */
[-C--:B------:R-:W-:Y:S02]  /*e9e0*/  ISETP.LT.OR P3, PT, R10, R218.reuse, P3 ;  /* 0x000000da0a00720c */ /* 0x080fe40001f61670 */
[----:B------:R-:W-:Y:S01]  /*e9f0*/  ISETP.LT.OR P4, PT, R2, R218, P4 ;  /* 0x000000da0200720c */ /* 0x000fe20002781670 */
[----:B------:R-:W-:Y:S01]  /*ea00*/  IMAD.MOV.U32 R244, RZ, RZ, R34 ;  /* 0x000000fffff47224 */ /* 0x000fe200078e0022 */
[----:B------:R-:W-:Y:S02]  /*ea10*/  FSEL R18, R174, -INF , !P3 ;  /* 0xff800000ae127808 */ /* 0x000fe40005800000 */
[----:B------:R-:W-:Y:S01]  /*ea20*/  ISETP.GE.AND P3, PT, R7, R222, PT ;  /* 0x000000de0700720c */ /* 0x000fe20003f66270 */
[----:B-1----:R-:W-:Y:S01]  /*ea30*/  FADD.FTZ R34, R3, R12 ;  /* 0x0000000c03227221 */ /* 0x002fe20000010000 */
[----:B------:R-:W-:-:S02]  /*ea40*/  FSEL R12, R178, -INF , !P4 ;  /* 0xff800000b20c7808 */ /* 0x000fc40006000000 */
[C---:B------:R-:W-:Y:S02]  /*ea50*/  ISETP.GE.AND P4, PT, R8.reuse, R222, PT ;  /* 0x000000de0800720c */ /* 0x040fe40003f86270 */
[-C--:B------:R-:W-:Y:S02]  /*ea60*/  ISETP.LT.OR P3, PT, R7, R218.reuse, P3 ;  /* 0x000000da0700720c */ /* 0x080fe40001f61670 */
[----:B------:R-:W-:Y:S02]  /*ea70*/  ISETP.LT.OR P4, PT, R8, R218, P4 ;  /* 0x000000da0800720c */ /* 0x000fe40002781670 */
[----:B------:R-:W-:Y:S02]  /*ea80*/  FSEL R15, R139, -INF , !P3 ;  /* 0xff8000008b0f7808 */ /* 0x000fe40005800000 */
[----:B------:R-:W-:Y:S02]  /*ea90*/  FSEL R16, R138, -INF , !P4 ;  /* 0xff8000008a107808 */ /* 0x000fe40006000000 */
[----:B------:R-:W-:-:S02]  /*eaa0*/  ISETP.GE.AND P3, PT, R5, R222, PT ;  /* 0x000000de0500720c */ /* 0x000fc40003f66270 */
[----:B------:R-:W-:Y:S02]  /*eab0*/  ISETP.GE.AND P4, PT, R11, R221, PT ;  /* 0x000000dd0b00720c */ /* 0x000fe40003f86270 */
[----:B------:R-:W-:Y:S02]  /*eac0*/  ISETP.LT.OR P3, PT, R5, R218, P3 ;  /* 0x000000da0500720c */ /* 0x000fe40001f61670 */
[----:B------:R-:W-:Y:S02]  /*ead0*/  ISETP.LT.OR P4, PT, R11, R217, P4 ;  /* 0x000000d90b00720c */ /* 0x000fe40002781670 */
[----:B------:R-:W-:Y:S02]  /*eae0*/  FSEL R13, R27, -INF , !P3 ;  /* 0xff8000001b0d7808 */ /* 0x000fe40005800000 */
[----:B------:R-:W-:Y:S02]  /*eaf0*/  FSEL R25, R204, -INF , !P5 ;  /* 0xff800000cc197808 */ /* 0x000fe40006800000 */
[----:B------:R-:W-:-:S02]  /*eb00*/  FSEL R27, R205, -INF , !P4 ;  /* 0xff800000cd1b7808 */ /* 0x000fc40006000000 */
[----:B------:R-:W2:Y:S01]  /*eb10*/  LDL.64 R204, [R1+0x90] ;  /* 0x0000900001cc7983 */ /* 0x000ea20000100a00 */
[----:B------:R-:W-:-:S04]  /*eb20*/  ISETP.GE.AND P2, PT, R11, R222, PT ;  /* 0x000000de0b00720c */ /* 0x000fc80003f46270 */
[----:B------:R-:W-:Y:S02]  /*eb30*/  ISETP.LT.OR P2, PT, R11, R218, P2 ;  /* 0x000000da0b00720c */ /* 0x000fe40001741670 */
[----:B------:R-:W-:Y:S02]  /*eb40*/  F2FP.BF16.F32.PACK_AB R80, R3, R4 ;  /* 0x000000040350723e */ /* 0x000fe400000010ff */
[----:B------:R-:W-:Y:S02]  /*eb50*/  FSEL R19, R179, -INF , !P2 ;  /* 0xff800000b3137808 */ /* 0x000fe40005000000 */
[C---:B------:R-:W-:Y:S02]  /*eb60*/  ISETP.GE.AND P2, PT, R9.reuse, R222, PT ;  /* 0x000000de0900720c */ /* 0x040fe40003f46270 */
[----:B------:R-:W-:Y:S02]  /*eb70*/  FMNMX.FTZ R3, R188, R12, !PT ;  /* 0x0000000cbc037209 */ /* 0x000fe40007810000 */
[----:B------:R-:W-:-:S02]  /*eb80*/  ISETP.LT.OR P2, PT, R9, R218, P2 ;  /* 0x000000da0900720c */ /* 0x000fc40001741670 */
        /* <DEDUP_REMOVED lines=8> */
[----:B------:R-:W-:-:S04]  /*ec10*/  FMNMX.FTZ R3, R15, R3, !PT ;  /* 0x000000030f037209 */ /* 0x000fc80007810000 */
[----:B------:R-:W-:-:S04]  /*ec20*/  FMNMX.FTZ R3, R14, R3, !PT ;  /* 0x000000030e037209 */ /* 0x000fc80007810000 */
[----:B------:R-:W-:-:S05]  /*ec30*/  FMNMX.FTZ R3, R13, R3, !PT ;  /* 0x000000030d037209 */ /* 0x000fca0007810000 */
[----:B------:R-:W1:Y:S02]  /*ec40*/  SHFL.BFLY PT, R4, R3, 0x2, 0x1f ;  /* 0x0c401f0003047f89 */ /* 0x000e6400000e0000 */
[----:B-1----:R-:W-:-:S05]  /*ec50*/  FMNMX.FTZ R3, R3, R4, !PT ;  /* 0x0000000403037209 */ /* 0x002fca0007810000 */
[----:B------:R-:W1:Y:S01]  /*ec60*/  SHFL.BFLY PT, R4, R3, 0x1, 0x1f ;  /* 0x0c201f0003047f89 */ /* 0x000e6200000e0000 */
[----:B------:R-:W-:Y:S01]  /*ec70*/  IMAD.MOV.U32 R97, RZ, RZ, R133 ;  /* 0x000000ffff617224 */ /* 0x000fe200078e0085 */
[----:B-1----:R-:W-:-:S04]  /*ec80*/  FMNMX.FTZ R133, R3, R4, !PT ;  /* 0x0000000403857209 */ /* 0x002fc80007810000 */
[----:B------:R-:W-:-:S04]  /*ec90*/  FSETP.NEU.FTZ.AND P2, PT, R133, -INF , PT ;  /* 0xff8000008500780b */ /* 0x000fc80003f5d000 */
[----:B------:R-:W-:-:S05]  /*eca0*/  FSEL R3, R133, RZ, P2 ;  /* 0x000000ff85037208 */ /* 0x000fca0001000000 */
[----:B------:R-:W-:-:S04]  /*ecb0*/  FADD.FTZ R3, R188, -R3 ;  /* 0x80000003bc037221 */ /* 0x000fc80000010000 */
[----:B------:R-:W-:Y:S01]  /*ecc0*/  FMUL.FTZ R3, R3, UR43 ;  /* 0x0000002b03037c20 */ /* 0x000fe20008410000 */
[----:B------:R-:W-:Y:S01]  /*ecd0*/  FMUL.FTZ R4, R133, UR43 ;  /* 0x0000002b85047c20 */ /* 0x000fe20008410000 */
[----:B------:R-:W-:-:S04]  /*ece0*/  ISETP.GE.AND P3, PT, R2, R220, PT ;  /* 0x000000dc0200720c */ /* 0x000fc80003f66270 */
[----:B------:R-:W1:Y:S01]  /*ecf0*/  MUFU.EX2 R3, R3 ;  /* 0x0000000300037308 */ /* 0x000e620000000800 */
[----:B------:R-:W-:Y:S02]  /*ed00*/  FSEL R4, R4, RZ, P2 ;  /* 0x000000ff04047208 */ /* 0x000fe40001000000 */
[C---:B------:R-:W-:Y:S02]  /*ed10*/  ISETP.GE.AND P2, PT, R10.reuse, R221, PT ;  /* 0x000000dd0a00720c */ /* 0x040fe40003f46270 */
[----:B------:R-:W-:Y:S01]  /*ed20*/  ISETP.GE.AND P5, PT, R10, R220, PT ;  /* 0x000000dc0a00720c */ /* 0x000fe20003fa6270 */
[----:B------:R-:W-:Y:S01]  /*ed30*/  FFMA.FTZ R12, R12, UR43, -R4 ;  /* 0x0000002b0c0c7c23 */ /* 0x000fe20008010804 */
[----:B------:R-:W-:Y:S02]  /*ed40*/  ISETP.LT.OR P3, PT, R2, R216, P3 ;  /* 0x000000d80200720c */ /* 0x000fe40001f61670 */
[C---:B------:R-:W-:Y:S02]  /*ed50*/  ISETP.GE.AND P6, PT, R11.reuse, R220, PT ;  /* 0x000000dc0b00720c */ /* 0x040fe40003fc6270 */
[C---:B------:R-:W-:Y:S01]  /*ed60*/  ISETP.LT.OR P2, PT, R10.reuse, R217, P2 ;  /* 0x000000d90a00720c */ /* 0x040fe20001741670 */
[----:B------:R-:W-:Y:S01]  /*ed70*/  IMAD.MOV.U32 R245, RZ, RZ, R35 ;  /* 0x000000fffff57224 */ /* 0x000fe200078e0023 */
[-C--:B------:R-:W-:Y:S01]  /*ed80*/  ISETP.LT.OR P5, PT, R10, R216.reuse, P5 ;  /* 0x000000d80a00720c */ /* 0x080fe20002fa1670 */
[----:B------:R3:W4:Y:S01]  /*ed90*/  MUFU.EX2 R35, R12 ;  /* 0x0000000c00237308 */ /* 0x0007220000000800 */
[----:B------:R-:W-:-:S02]  /*eda0*/  ISETP.LT.OR P6, PT, R11, R216, P6 ;  /* 0x000000d80b00720c */ /* 0x000fc400037c1670 */
[----:B------:R-:W-:Y:S02]  /*edb0*/  FSEL R10, R206, -INF , !P3 ;  /* 0xff800000ce0a7808 */ /* 0x000fe40005800000 */
[----:B------:R-:W-:Y:S02]  /*edc0*/  FSEL R26, R184, -INF , !P2 ;  /* 0xff800000b81a7808 */ /* 0x000fe40005000000 */
[-C--:B------:R-:W-:Y:S02]  /*edd0*/  ISETP.GE.AND P2, PT, R8, R220.reuse, PT ;  /* 0x000000dc0800720c */ /* 0x080fe40003f46270 */
[C---:B------:R-:W-:Y:S02]  /*ede0*/  ISETP.GE.AND P3, PT, R9.reuse, R221, PT ;  /* 0x000000dd0900720c */ /* 0x040fe40003f66270 */
[----:B------:R-:W-:Y:S02]  /*edf0*/  ISETP.GE.AND P4, PT, R9, R220, PT ;  /* 0x000000dc0900720c */ /* 0x000fe40003f86270 */
[----:B------:R-:W-:Y:S01]  /*ee00*/  FMNMX.FTZ R2, R209, R10, !PT ;  /* 0x0000000ad1027209 */ /* 0x000fe20007810000 */
[----:B-1----:R-:W-:Y:S01]  /*ee10*/  FMUL.FTZ R211, R82, R3 ;  /* 0x0000000352d37220 */ /* 0x002fe20000410000 */
[----:B------:R-:W-:-:S02]  /*ee20*/  ISETP.LT.OR P2, PT, R8, R216, P2 ;  /* 0x000000d80800720c */ /* 0x000fc40001741670 */
[----:B---3--:R-:W-:Y:S01]  /*ee30*/  FSEL R12, R207, -INF , !P6 ;  /* 0xff800000cf0c7808 */ /* 0x008fe20007000000 */
[----:B------:R-:W-:Y:S01]  /*ee40*/  IMAD.MOV.U32 R82, RZ, RZ, R22 ;  /* 0x000000ffff527224 */ /* 0x000fe200078e0016 */
[----:B------:R-:W-:Y:S01]  /*ee50*/  ISETP.LT.OR P3, PT, R9, R217, P3 ;  /* 0x000000d90900720c */ /* 0x000fe20001f61670 */
[----:B------:R-:W-:Y:S01]  /*ee60*/  FMUL.FTZ R249, R83, R3 ;  /* 0x0000000353f97220 */ /* 0x000fe20000410000 */
[----:B------:R-:W-:Y:S01]  /*ee70*/  ISETP.LT.OR P4, PT, R9, R216, P4 ;  /* 0x000000d80900720c */ /* 0x000fe20002781670 */
[----:B------:R-:W-:Y:S01]  /*ee80*/  IMAD.MOV.U32 R83, RZ, RZ, R23 ;  /* 0x000000ffff537224 */ /* 0x000fe200078e0017 */
[----:B------:R-:W-:Y:S02]  /*ee90*/  FSEL R22, R186, -INF , !P5 ;  /* 0xff800000ba167808 */ /* 0x000fe40006800000 */
[----:B------:R-:W-:Y:S01]  /*eea0*/  FMNMX.FTZ R2, R12, R2, !PT ;  /* 0x000000020c027209 */ /* 0x000fe20007810000 */
[----:B------:R-:W-:Y:S01]  /*eeb0*/  FFMA.FTZ R52, R19, UR43, -R4 ;  /* 0x0000002b13347c23 */ /* 0x000fe20008010804 */
[----:B------:R-:W-:-:S02]  /*eec0*/  FSEL R23, R214, -INF , !P2 ;  /* 0xff800000d6177808 */ /* 0x000fc40005000000 */
[----:B------:R-:W-:Y:S02]  /*eed0*/  FSEL R24, R185, -INF , !P3 ;  /* 0xff800000b9187808 */ /* 0x000fe40005800000 */
[-C--:B------:R-:W-:Y:S02]  /*eee0*/  ISETP.GE.AND P2, PT, R6, R220.reuse, PT ;  /* 0x000000dc0600720c */ /* 0x080fe40003f46270 */
[----:B------:R-:W-:Y:S02]  /*eef0*/  ISETP.GE.AND P3, PT, R7, R220, PT ;  /* 0x000000dc0700720c */ /* 0x000fe40003f66270 */
[----:B------:R-:W-:Y:S02]  /*ef00*/  FSEL R19, R187, -INF , !P4 ;  /* 0xff800000bb137808 */ /* 0x000fe40006000000 */
[----:B------:R-:W-:Y:S02]  /*ef10*/  FMNMX.FTZ R2, R22, R2, !PT ;  /* 0x0000000216027209 */ /* 0x000fe40007810000 */
[-C--:B------:R-:W-:Y:S01]  /*ef20*/  ISETP.LT.OR P2, PT, R6, R216.reuse, P2 ;  /* 0x000000d80600720c */ /* 0x080fe20001741670 */
[----:B------:R-:W-:Y:S01]  /*ef30*/  IMAD.MOV.U32 R48, RZ, RZ, R190 ;  /* 0x000000ffff307224 */ /* 0x000fe200078e00be */
[----:B------:R-:W-:Y:S01]  /*ef40*/  ISETP.LT.OR P3, PT, R7, R216, P3 ;  /* 0x000000d80700720c */ /* 0x000fe20001f61670 */
[----:B------:R-:W-:Y:S01]  /*ef50*/  IMAD.MOV.U32 R69, RZ, RZ, R189 ;  /* 0x000000ffff457224 */ /* 0x000fe200078e00bd */
[----:B------:R-:W-:Y:S01]  /*ef60*/  FMNMX.FTZ R2, R19, R2, !PT ;  /* 0x0000000213027209 */ /* 0x000fe20007810000 */
[-C--:B------:R-:W-:Y:S01]  /*ef70*/  FMUL.FTZ R234, R166, R3.reuse ;  /* 0x00000003a6ea7220 */ /* 0x080fe20000410000 */
        /* <DEDUP_REMOVED lines=30> */
[----:B----4-:R-:W-:Y:S01]  /*f160*/  FFMA.FTZ R49, R231, R3, R35 ;  /* 0x00000003e7317223 */ /* 0x010fe20000010023 */
[----:B------:R-:W-:Y:S01]  /*f170*/  FFMA.FTZ R81, R18, UR43, -R4 ;  /* 0x0000002b12517c23 */ /* 0x000fe20008010804 */
[----:B------:R-:W-:-:S02]  /*f180*/  FSEL R17, R182, -INF , !P2 ;  /* 0xff800000b6117808 */ /* 0x000fc40005000000 */
[----:B------:R-:W-:Y:S02]  /*f190*/  FMNMX.FTZ R3, R237, R25, !PT ;  /* 0x00000019ed037209 */ /* 0x000fe40007810000 */
[----:B------:R-:W-:Y:S02]  /*f1a0*/  FSEL R18, R215, -INF , !P3 ;  /* 0xff800000d7127808 */ /* 0x000fe40005800000 */
[----:B------:R-:W-:Y:S02]  /*f1b0*/  ISETP.GE.AND P2, PT, R5, R220, PT ;  /* 0x000000dc0500720c */ /* 0x000fe40003f46270 */
[----:B------:R-:W-:Y:S02]  /*f1c0*/  FMNMX.FTZ R2, R23, R2, !PT ;  /* 0x0000000217027209 */ /* 0x000fe40007810000 */
[----:B------:R-:W-:Y:S02]  /*f1d0*/  ISETP.GE.AND P6, PT, R8, R221, PT ;  /* 0x000000dd0800720c */ /* 0x000fe40003fc6270 */
[----:B------:R-:W-:-:S02]  /*f1e0*/  FMNMX.FTZ R3, R27, R3, !PT ;  /* 0x000000031b037209 */ /* 0x000fc40007810000 */
[----:B------:R-:W-:Y:S02]  /*f1f0*/  ISETP.LT.OR P2, PT, R5, R216, P2 ;  /* 0x000000d80500720c */ /* 0x000fe40001741670 */
[----:B------:R-:W-:Y:S01]  /*f200*/  FMNMX.FTZ R2, R18, R2, !PT ;  /* 0x0000000212027209 */ /* 0x000fe20007810000 */
[----:B------:R-:W-:Y:S01]  /*f210*/  FFMA.FTZ R113, R13, UR43, -R4 ;  /* 0x0000002b0d717c23 */ /* 0x000fe20008010804 */
[----:B------:R-:W-:Y:S02]  /*f220*/  ISETP.GE.AND P3, PT, R5, R221, PT ;  /* 0x000000dd0500720c */ /* 0x000fe40003f66270 */
[----:B------:R-:W-:Y:S02]  /*f230*/  ISETP.LT.OR P6, PT, R8, R217, P6 ;  /* 0x000000d90800720c */ /* 0x000fe400037c1670 */
[----:B------:R-:W-:Y:S02]  /*f240*/  ISETP.GE.AND P5, PT, R7, R221, PT ;  /* 0x000000dd0700720c */ /* 0x000fe40003fa6270 */
[----:B------:R-:W-:-:S02]  /*f250*/  FMNMX.FTZ R3, R26, R3, !PT ;  /* 0x000000031a037209 */ /* 0x000fc40007810000 */
[----:B------:R-:W-:Y:S02]  /*f260*/  FSEL R13, R183, -INF , !P2 ;  /* 0xff800000b70d7808 */ /* 0x000fe40005000000 */
[----:B------:R-:W-:Y:S02]  /*f270*/  FMNMX.FTZ R2, R17, R2, !PT ;  /* 0x0000000211027209 */ /* 0x000fe40007810000 */
[-C--:B------:R-:W-:Y:S02]  /*f280*/  ISETP.LT.OR P3, PT, R5, R217.reuse, P3 ;  /* 0x000000d90500720c */ /* 0x080fe40001f61670 */
[----:B------:R-:W-:Y:S02]  /*f290*/  ISETP.LT.OR P5, PT, R7, R217, P5 ;  /* 0x000000d90700720c */ /* 0x000fe40002fa1670 */
[----:B------:R-:W-:Y:S02]  /*f2a0*/  ISETP.GE.AND P4, PT, R6, R221, PT ;  /* 0x000000dd0600720c */ /* 0x000fe40003f86270 */
[----:B------:R-:W-:-:S02]  /*f2b0*/  FSEL R5, R212, -INF , !P6 ;  /* 0xff800000d4057808 */ /* 0x000fc40007000000 */
[----:B------:R-:W-:Y:S02]  /*f2c0*/  FMNMX.FTZ R3, R24, R3, !PT ;  /* 0x0000000318037209 */ /* 0x000fe40007810000 */
[----:B------:R-:W-:Y:S01]  /*f2d0*/  FMNMX.FTZ R2, R13, R2, !PT ;  /* 0x000000020d027209 */ /* 0x000fe20007810000 */
[--C-:B------:R-:W-:Y:S01]  /*f2e0*/  FFMA.FTZ R85, R16, UR43, -R4.reuse ;  /* 0x0000002b10557c23 */ /* 0x100fe20008010804 */
[----:B------:R-:W-:Y:S02]  /*f2f0*/  ISETP.LT.OR P4, PT, R6, R217, P4 ;  /* 0x000000d90600720c */ /* 0x000fe40002781670 */
[----:B------:R-:W-:Y:S02]  /*f300*/  FSEL R16, R213, -INF , !P5 ;  /* 0xff800000d5107808 */ /* 0x000fe40006800000 */
[----:B------:R-:W-:Y:S01]  /*f310*/  FMNMX.FTZ R3, R5, R3, !PT ;  /* 0x0000000305037209 */ /* 0x000fe20007810000 */
[----:B------:R-:W1:Y:S01]  /*f320*/  SHFL.BFLY PT, R6, R2, 0x2, 0x1f ;  /* 0x0c401f0002067f89 */ /* 0x000e6200000e0000 */
[----:B------:R-:W-:Y:S01]  /*f330*/  FFMA.FTZ R96, R15, UR43, -R4 ;  /* 0x0000002b0f607c23 */ /* 0x000fe20008010804 */
[----:B------:R-:W-:-:S02]  /*f340*/  FSEL R15, R180, -INF , !P4 ;  /* 0xff800000b40f7808 */ /* 0x000fc40006000000 */
[----:B------:R-:W-:Y:S01]  /*f350*/  FMNMX.FTZ R3, R16, R3, !PT ;  /* 0x0000000310037209 */ /* 0x000fe20007810000 */
[----:B------:R-:W-:Y:S01]  /*f360*/  FFMA.FTZ R112, R14, UR43, -R4 ;  /* 0x0000002b0e707c23 */ /* 0x000fe20008010804 */
[----:B------:R-:W-:Y:S02]  /*f370*/  FSEL R14, R181, -INF , !P3 ;  /* 0xff800000b50e7808 */ /* 0x000fe40005800000 */
[----:B------:R-:W-:-:S04]  /*f380*/  FMNMX.FTZ R3, R15, R3, !PT ;  /* 0x000000030f037209 */ /* 0x000fc80007810000 */
[----:B------:R-:W-:-:S05]  /*f390*/  FMNMX.FTZ R3, R14, R3, !PT ;  /* 0x000000030e037209 */ /* 0x000fca0007810000 */
[----:B------:R-:W3:Y:S01]  /*f3a0*/  SHFL.BFLY PT, R4, R3, 0x2, 0x1f ;  /* 0x0c401f0003047f89 */ /* 0x000ee200000e0000 */
[----:B-1----:R-:W-:-:S05]  /*f3b0*/  FMNMX.FTZ R2, R2, R6, !PT ;  /* 0x0000000602027209 */ /* 0x002fca0007810000 */
[----:B------:R-:W1:Y:S01]  /*f3c0*/  SHFL.BFLY PT, R6, R2, 0x1, 0x1f ;  /* 0x0c201f0002067f89 */ /* 0x000e6200000e0000 */
[----:B---3--:R-:W-:-:S05]  /*f3d0*/  FMNMX.FTZ R4, R3, R4, !PT ;  /* 0x0000000403047209 */ /* 0x008fca0007810000 */
[----:B------:R-:W3:Y:S01]  /*f3e0*/  SHFL.BFLY PT, R7, R4, 0x1, 0x1f ;  /* 0x0c201f0004077f89 */ /* 0x000ee200000e0000 */
[----:B------:R-:W-:Y:S01]  /*f3f0*/  IMAD.MOV.U32 R100, RZ, RZ, R132 ;  /* 0x000000ffff647224 */ /* 0x000fe200078e0084 */
[----:B-1----:R-:W-:-:S04]  /*f400*/  FMNMX.FTZ R132, R2, R6, !PT ;  /* 0x0000000602847209 */ /* 0x002fc80007810000 */
[C---:B------:R-:W-:Y:S01]  /*f410*/  FSETP.NEU.FTZ.AND P2, PT, R132.reuse, -INF , PT ;  /* 0xff8000008400780b */ /* 0x040fe20003f5d000 */
[----:B------:R-:W-:Y:S01]  /*f420*/  FMUL.FTZ R3, R132, UR43 ;  /* 0x0000002b84037c20 */ /* 0x000fe20008410000 */
[----:B------:R3:W-:Y:S04]  /*f430*/  MUFU.EX2 R11, R135 ;  /* 0x00000087000b7308 */ /* 0x0007e80000000800 */
[----:B------:R-:W-:-:S05]  /*f440*/  FSEL R3, R3, RZ, P2 ;  /* 0x000000ff03037208 */ /* 0x000fca0001000000 */
[----:B------:R-:W-:-:S04]  /*f450*/  FFMA.FTZ R2, R10, UR43, -R3 ;  /* 0x0000002b0a027c23 */ /* 0x000fc80008010803 */
[----:B------:R1:W-:Y:S01]  /*f460*/  MUFU.EX2 R8, R2 ;  /* 0x0000000200087308 */ /* 0x0003e20000000800 */
[----:B---3--:R-:W-:Y:S02]  /*f470*/  FMNMX.FTZ R135, R4, R7, !PT ;  /* 0x0000000704877209 */ /* 0x008fe40007810000 */
[----:B------:R-:W-:-:S05]  /*f480*/  FSEL R4, R132, RZ, P2 ;  /* 0x000000ff84047208 */ /* 0x000fca0001000000 */
[----:B------:R-:W-:Y:S01]  /*f490*/  FADD.FTZ R4, R209, -R4 ;  /* 0x80000004d1047221 */ /* 0x000fe20000010000 */
[----:B-1----:R-:W-:-:S04]  /*f4a0*/  FFMA.FTZ R2, R12, UR43, -R3 ;  /* 0x0000002b0c027c23 */ /* 0x002fc80008010803 */
[----:B------:R1:W-:Y:S01]  /*f4b0*/  MUFU.EX2 R7, R2 ;  /* 0x0000000200077308 */ /* 0x0003e20000000800 */
[----:B------:R-:W-:Y:S01]  /*f4c0*/  FSETP.NEU.FTZ.AND P5, PT, R135, -INF , PT ;  /* 0xff8000008700780b */ /* 0x000fe20003fbd000 */
[--C-:B------:R-:W-:Y:S01]  /*f4d0*/  FFMA.FTZ R6, R22, UR43, -R3.reuse ;  /* 0x0000002b16067c23 */ /* 0x100fe20008010803 */
[----:B------:R-:W-:Y:S01]  /*f4e0*/  FFMA.FTZ R10, R19, UR43, -R3 ;  /* 0x0000002b130a7c23 */ /* 0x000fe20008010803 */
[----:B-1----:R-:W-:Y:S01]  /*f4f0*/  FMUL.FTZ R2, R4, UR43 ;  /* 0x0000002b04027c20 */ /* 0x002fe20008410000 */
[----:B------:R-:W-:-:S05]  /*f500*/  FMUL.FTZ R4, R135, UR43 ;  /* 0x0000002b87047c20 */ /* 0x000fca0008410000 */
[----:B------:R-:W1:Y:S01]  /*f510*/  MUFU.EX2 R2, R2 ;  /* 0x0000000200027308 */ /* 0x000e620000000800 */
[----:B------:R-:W-:Y:S01]  /*f520*/  FSEL R4, R4, RZ, P5 ;  /* 0x000000ff04047208 */ /* 0x000fe20002800000 */
[----:B------:R-:W-:-:S06]  /*f530*/  IMAD.MOV.U32 R208, RZ, RZ, R82 ;  /* 0x000000ffffd07224 */ /* 0x000fcc00078e0052 */
[----:B------:R-:W3:Y:S01]  /*f540*/  MUFU.EX2 R6, R6 ;  /* 0x0000000600067308 */ /* 0x000ee20000000800 */
[--C-:B------:R-:W-:Y:S01]  /*f550*/  FFMA.FTZ R82, R5, UR43, -R4.reuse ;  /* 0x0000002b05527c23 */ /* 0x100fe20008010804 */
[----:B------:R-:W-:Y:S02]  /*f560*/  IMAD.MOV.U32 R209, RZ, RZ, R83 ;  /* 0x000000ffffd17224 */ /* 0x000fe400078e0053 */
[----:B------:R-:W-:Y:S01]  /*f570*/  FFMA.FTZ R25, R25, UR43, -R4 ;  /* 0x0000002b19197c23 */ /* 0x000fe20008010804 */
[----:B------:R-:W-:-:S03]  /*f580*/  IMAD.MOV.U32 R103, RZ, RZ, R97 ;  /* 0x000000ffff677224 */ /* 0x000fc600078e0061 */
[----:B------:R-:W4:Y:S01]  /*f590*/  MUFU.EX2 R5, R10 ;  /* 0x0000000a00057308 */ /* 0x000f220000000800 */
[----:B------:R-:W-:Y:S02]  /*f5a0*/  IMAD.MOV.U32 R158, RZ, RZ, R69 ;  /* 0x000000ffff9e7224 */ /* 0x000fe400078e0045 */
[----:B------:R-:W-:Y:S01]  /*f5b0*/  FFMA.FTZ R66, R26, UR43, -R4 ;  /* 0x0000002b1a427c23 */ /* 0x000fe20008010804 */
[----:B------:R-:W-:Y:S02]  /*f5c0*/  IMAD.MOV.U32 R167, RZ, RZ, R48 ;  /* 0x000000ffffa77224 */ /* 0x000fe400078e0030 */
[--C-:B------:R-:W-:Y:S01]  /*f5d0*/  FFMA.FTZ R48, R27, UR43, -R4.reuse ;  /* 0x0000002b1b307c23 */ /* 0x100fe20008010804 */
[--C-:B------:R-:W-:Y:S01]  /*f5e0*/  FFMA.FTZ R69, R24, UR43, -R4.reuse ;  /* 0x0000002b18457c23 */ /* 0x100fe20008010804 */
[--C-:B------:R-:W-:Y:S01]  /*f5f0*/  FFMA.FTZ R83, R16, UR43, -R4.reuse ;  /* 0x0000002b10537c23 */ /* 0x100fe20008010804 */
[--C-:B------:R-:W-:Y:S01]  /*f600*/  FFMA.FTZ R86, R15, UR43, -R4.reuse ;  /* 0x0000002b0f567c23 */ /* 0x100fe20008010804 */
[----:B------:R-:W-:Y:S01]  /*f610*/  FFMA.FTZ R97, R14, UR43, -R4 ;  /* 0x0000002b0e617c23 */ /* 0x000fe20008010804 */
[----:B-1----:R-:W-:Y:S01]  /*f620*/  FFMA.FTZ R4, R230, R2, R8 ;  /* 0x00000002e6047223 */ /* 0x002fe20000010008 */
[----:B------:R-:W-:-:S02]  /*f630*/  IMAD.MOV.U32 R130, RZ, RZ, R100 ;  /* 0x000000ffff827224 */ /* 0x000fc400078e0064 */
[--C-:B------:R-:W-:Y:S01]  /*f640*/  FFMA.FTZ R100, R23, UR43, -R3.reuse ;  /* 0x0000002b17647c23 */ /* 0x100fe20008010803 */
[--C-:B------:R-:W-:Y:S01]  /*f650*/  FFMA.FTZ R101, R18, UR43, -R3.reuse ;  /* 0x0000002b12657c23 */ /* 0x100fe20008010803 */
[--C-:B------:R-:W-:Y:S01]  /*f660*/  FFMA.FTZ R87, R17, UR43, -R3.reuse ;  /* 0x0000002b11577c23 */ /* 0x100fe20008010803 */
[----:B------:R-:W-:Y:S01]  /*f670*/  FFMA.FTZ R98, R13, UR43, -R3 ;  /* 0x0000002b0d627c23 */ /* 0x000fe20008010803 */
[----:B------:R-:W-:Y:S01]  /*f680*/  FADD.FTZ R3, R7, R4 ;  /* 0x0000000407037221 */ /* 0x000fe20000010000 */
[----:B------:R-:W-:-:S03]  /*f690*/  ULOP3.LUT UR4, UR44, UR29, URZ, 0x3c, !UPT ;  /* 0x0000001d2c047292 */ /* 0x000fc6000f8e3c3f */
[----:B---3--:R-:W-:-:S04]  /*f6a0*/  FADD.FTZ R3, R6, R3 ;  /* 0x0000000306037221 */ /* 0x008fc80000010000 */
[----:B----4-:R-:W-:Y:S01]  /*f6b0*/  FADD.FTZ R99, R5, R3 ;  /* 0x0000000305637221 */ /* 0x010fe20000010000 */
[----:B------:R-:W-:Y:S01]  /*f6c0*/  LOP3.LUT R3, R245, UR4, RZ, 0x3c, !PT ;  /* 0x00000004f5037c12 */ /* 0x000fe2000f8e3cff */
[----:B------:R-:W1:Y:S04]  /*f6d0*/  MUFU.EX2 R9, R136 ;  /* 0x0000008800097308 */ /* 0x000e680000000800 */
[----:B------:R-:W-:-:S05]  /*f6e0*/  IMAD.WIDE.U32 R114, R3, -0x326172a9, RZ ;  /* 0xcd9e8d5703727825 */ /* 0x000fca00078e00ff */
[----:B--2---:R-:W-:-:S05]  /*f6f0*/  LOP3.LUT R3, R115, UR26, R204, 0x96, !PT ;  /* 0x0000001a73037c12 */ /* 0x004fca000f8e96cc */
[----:B------:R-:W-:Y:S01]  /*f700*/  IMAD.WIDE.U32 R22, R3, -0x2daee0ad, RZ ;  /* 0xd2511f5303167825 */ /* 0x000fe200078e00ff */
[----:B------:R-:W-:-:S03]  /*f710*/  LOP3.LUT R3, R241, UR42, R114, 0x96, !PT ;  /* 0x0000002af1037c12 */ /* 0x000fc6000f8e9672 */
[----:B------:R-:W-:Y:S01]  /*f720*/  FADD.FTZ R4, R11, R34 ;  /* 0x000000220b047221 */ /* 0x000fe20000010000 */
[----:B------:R-:W-:Y:S02]  /*f730*/  F2FP.BF16.F32.PACK_AB R102, R7, R8 ;  /* 0x000000080766723e */ /* 0x000fe400000010ff */
[----:B------:R-:W-:Y:S01]  /*f740*/  F2FP.BF16.F32.PACK_AB R70, R5, R6 ;  /* 0x000000060546723e */ /* 0x000fe200000010ff */
[----:B------:R-:W-:-:S04]  /*f750*/  IMAD.WIDE.U32 R6, R3, -0x2daee0ad, RZ ;  /* 0xd2511f5303067825 */ /* 0x000fc800078e00ff */
[----:B-1----:R-:W-:Y:S01]  /*f760*/  FADD.FTZ R12, R9, R4 ;  /* 0x00000004090c7221 */ /* 0x002fe20000010000 */
[----:B------:R-:W-:Y:S02]  /*f770*/  LOP3.LUT R4, R23, UR41, R208, 0x96, !PT ;  /* 0x0000002917047c12 */ /* 0x000fe4000f8e96d0 */
[----:B------:R-:W-:Y:S02]  /*f780*/  LOP3.LUT R3, R7, UR39, R22, 0x96, !PT ;  /* 0x0000002707037c12 */ /* 0x000fe4000f8e9616 */
[----:B------:R-:W-:Y:S01]  /*f790*/  F2FP.BF16.F32.PACK_AB R14, R9, R11 ;  /* 0x0000000b090e723e */ /* 0x000fe200000010ff */
[----:B------:R-:W-:-:S04]  /*f7a0*/  IMAD.WIDE.U32 R4, R4, -0x326172a9, RZ ;  /* 0xcd9e8d5704047825 */ /* 0x000fc800078e00ff */
        /* <DEDUP_REMOVED lines=8> */
[----:B------:R-:W-:-:S05]  /*f830*/  IMAD.WIDE.U32 R4, R3, -0x326172a9, RZ ;  /* 0xcd9e8d5703047825 */ /* 0x000fca00078e00ff */
[----:B------:R-:W-:-:S04]  /*f840*/  LOP3.LUT R3, R5, UR27, R6, 0x96, !PT ;  /* 0x0000001b05037c12 */ /* 0x000fc8000f8e9606 */
[----:B------:R-:W-:-:S04]  /*f850*/  LOP3.LUT R6, R3, 0xff, RZ, 0xc0, !PT ;  /* 0x000000ff03067812 */ /* 0x000fc800078ec0ff */
[----:B------:R-:W-:Y:S02]  /*f860*/  ISETP.LE.U32.AND P4, PT, R6, UR13, PT ;  /* 0x0000000d06007c0c */ /* 0x000fe4000bf83070 */
[----:B------:R-:W-:Y:S01]  /*f870*/  LOP3.LUT R6, R3, 0xffff, RZ, 0xc0, !PT ;  /* 0x0000ffff03067812 */ /* 0x000fe200078ec0ff */
[----:B------:R-:W1:Y:S03]  /*f880*/  MUFU.EX2 R9, R137 ;  /* 0x0000008900097308 */ /* 0x000e660000000800 */
[----:B------:R-:W-:Y:S02]  /*f890*/  SHF.R.U32.HI R6, RZ, 0x8, R6 ;  /* 0x00000008ff067819 */ /* 0x000fe40000011606 */
[----:B------:R-:W-:Y:S02]  /*f8a0*/  LOP3.LUT R13, R7, UR36, R8, 0x96, !PT ;  /* 0x00000024070d7c12 */ /* 0x000fe4000f8e9608 */
[----:B------:R-:W-:Y:S01]  /*f8b0*/  LOP3.LUT R6, R6, 0xffff, RZ, 0xc0, !PT ;  /* 0x0000ffff06067812 */ /* 0x000fe200078ec0ff */
[----:B------:R-:W2:Y:S03]  /*f8c0*/  MUFU.EX2 R8, R172 ;  /* 0x000000ac00087308 */ /* 0x000ea60000000800 */
[----:B------:R-:W-:-:S05]  /*f8d0*/  ISETP.LE.U32.AND P2, PT, R6, UR13, PT ;  /* 0x0000000d06007c0c */ /* 0x000fca000bf43070 */
[----:B------:R-:W3:Y:S01]  /*f8e0*/  MUFU.EX2 R7, R173 ;  /* 0x000000ad00077308 */ /* 0x000ee20000000800 */
[----:B------:R-:W-:-:S07]  /*f8f0*/  SHF.R.U32.HI R11, RZ, 0x18, R3 ;  /* 0x00000018ff0b7819 */ /* 0x000fce0000011603 */
[----:B------:R-:W4:Y:S01]  /*f900*/  MUFU.EX2 R6, R176 ;  /* 0x000000b000067308 */ /* 0x000f220000000800 */
[----:B------:R-:W-:Y:S01]  /*f910*/  ISETP.LE.U32.AND P6, PT, R11, UR13, PT ;  /* 0x0000000d0b007c0c */ /* 0x000fe2000bfc3070 */
[----:B-1----:R-:W-:Y:S01]  /*f920*/  FADD.FTZ R11, R9, R12 ;  /* 0x0000000c090b7221 */ /* 0x002fe20000010000 */
[----:B------:R-:W-:-:S03]  /*f930*/  SHF.R.U32.HI R3, RZ, 0x10, R3 ;  /* 0x00000010ff037819 */ /* 0x000fc60000011603 */
[----:B--2---:R-:W-:Y:S01]  /*f940*/  FADD.FTZ R11, R8, R11 ;  /* 0x0000000b080b7221 */ /* 0x004fe20000010000 */
[----:B------:R-:W-:-:S04]  /*f950*/  LOP3.LUT R3, R3, 0xff, RZ, 0xc0, !PT ;  /* 0x000000ff03037812 */ /* 0x000fc800078ec0ff */
[----:B------:R-:W-:Y:S01]  /*f960*/  ISETP.LE.U32.AND P3, PT, R3, UR13, PT ;  /* 0x0000000d03007c0c */ /* 0x000fe2000bf63070 */
[----:B---3--:R-:W-:Y:S01]  /*f970*/  FADD.FTZ R3, R7, R11 ;  /* 0x0000000b07037221 */ /* 0x008fe20000010000 */
[C---:B----4-:R-:W-:Y:S02]  /*f980*/  F2FP.BF16.F32.PACK_AB R36, R6.reuse, R7 ;  /* 0x000000070624723e */ /* 0x050fe400000010ff */
[----:B------:R-:W1:Y:S01]  /*f990*/  MUFU.EX2 R7, R52 ;  /* 0x0000003400077308 */ /* 0x000e620000000800 */
[----:B------:R-:W-:Y:S01]  /*f9a0*/  FADD.FTZ R3, R6, R3 ;  /* 0x0000000306037221 */ /* 0x000fe20000010000 */
[----:B------:R-:W-:-:S04]  /*f9b0*/  PRMT R18, R80, 0x7610, R18 ;  /* 0x0000761050127816 */ /* 0x000fc80000000012 */
[----:B------:R2:W-:Y:S01]  /*f9c0*/  STL [R1+0x68], R3 ;  /* 0x0000680301007387 */ /* 0x0005e20000100800 */
[----:B------:R-:W-:Y:S01]  /*f9d0*/  FSEL R6, R135, RZ, P5 ;  /* 0x000000ff87067208 */ /* 0x000fe20002800000 */
[----:B------:R-:W-:Y:S01]  /*f9e0*/  @!P4 HFMA2.BF16_V2 R54, -RZ.H0_H0, RZ.H0_H0, -R18.H0_H0 ;  /* 0x200000ffff36c231 */ /* 0x000fe20000340912 */
[----:B------:R-:W-:Y:S02]  /*f9f0*/  PRMT R17, R80, 0x7632, R17 ;  /* 0x0000763250117816 */ /* 0x000fe40000000011 */
[----:B------:R-:W-:Y:S02]  /*fa00*/  F2FP.BF16.F32.PACK_AB R9, R8, R9 ;  /* 0x000000090809723e */ /* 0x000fe400000010ff */
[----:B------:R-:W-:Y:S02]  /*fa10*/  LOP3.LUT R5, R4, 0xffff, RZ, 0xc0, !PT ;  /* 0x0000ffff04057812 */ /* 0x000fe400078ec0ff */
[----:B------:R-:W-:Y:S02]  /*fa20*/  SHF.R.U32.HI R8, RZ, 0x10, R4 ;  /* 0x00000010ff087819 */ /* 0x000fe40000011604 */
[----:B------:R-:W-:-:S02]  /*fa30*/  PRMT R80, R18, 0x5410, R17 ;  /* 0x0000541012507816 */ /* 0x000fc40000000011 */
[----:B------:R-:W-:Y:S02]  /*fa40*/  @!P4 PRMT R18, R54, 0x5410, RZ ;  /* 0x000054103612c816 */ /* 0x000fe400000000ff */
[----:B--2---:R-:W-:-:S04]  /*fa50*/  LOP3.LUT R3, R4, 0xff, RZ, 0xc0, !PT ;  /* 0x000000ff04037812 */ /* 0x004fc800078ec0ff */
[----:B------:R-:W-:Y:S02]  /*fa60*/  ISETP.LE.U32.AND P5, PT, R3, UR13, PT ;  /* 0x0000000d03007c0c */ /* 0x000fe4000bfa3070 */
[----:B------:R-:W-:Y:S02]  /*fa70*/  SHF.R.U32.HI R3, RZ, 0x18, R4 ;  /* 0x00000018ff037819 */ /* 0x000fe40000011604 */
[----:B-1----:R-:W-:Y:S02]  /*fa80*/  F2FP.BF16.F32.PACK_AB R4, R7, R35 ;  /* 0x000000230704723e */ /* 0x002fe400000010ff */
[----:B------:R-:W-:Y:S02]  /*fa90*/  ISETP.LE.U32.AND P4, PT, R3, UR13, PT ;  /* 0x0000000d03007c0c */ /* 0x000fe4000bf83070 */
[----:B------:R-:W-:Y:S01]  /*faa0*/  SHF.R.U32.HI R3, RZ, 0x8, R5 ;  /* 0x00000008ff037819 */ /* 0x000fe20000011605 */
[----:B------:R-:W-:Y:S01]  /*fab0*/  @!P2 HFMA2.BF16_V2 R55, -RZ.H0_H0, RZ.H0_H0, -R17.H0_H0 ;  /* 0x200000ffff37a231 */ /* 0x000fe20000340911 */
[----:B------:R-:W-:-:S02]  /*fac0*/  PRMT R15, R4, 0x7632, R15 ;  /* 0x00007632040f7816 */ /* 0x000fc4000000000f */
[----:B------:R-:W-:Y:S02]  /*fad0*/  LOP3.LUT R3, R3, 0xffff, RZ, 0xc0, !PT ;  /* 0x0000ffff03037812 */ /* 0x000fe400078ec0ff */
[----:B------:R-:W-:Y:S01]  /*fae0*/  @!P2 PRMT R17, R55, 0x5410, RZ ;  /* 0x000054103711a816 */ /* 0x000fe200000000ff */
[----:B------:R-:W-:Y:S01]  /*faf0*/  @!P6 HFMA2.BF16_V2 R64, -RZ.H0_H0, RZ.H0_H0, -R15.H0_H0 ;  /* 0x200000ffff40e231 */ /* 0x000fe2000034090f */
[----:B------:R-:W-:Y:S02]  /*fb00*/  PRMT R16, R4, 0x7610, R16 ;  /* 0x0000761004107816 */ /* 0x000fe40000000010 */
[----:B------:R-:W-:Y:S01]  /*fb10*/  ISETP.LE.U32.AND P2, PT, R3, UR13, PT ;  /* 0x0000000d03007c0c */ /* 0x000fe2000bf43070 */
[----:B------:R-:W-:Y:S01]  /*fb20*/  FADD.FTZ R6, R237, -R6 ;  /* 0x80000006ed067221 */ /* 0x000fe20000010000 */
[----:B------:R-:W-:Y:S02]  /*fb30*/  LOP3.LUT R3, R8, 0xff, RZ, 0xc0, !PT ;  /* 0x000000ff08037812 */ /* 0x000fe400078ec0ff */
[----:B------:R-:W-:-:S02]  /*fb40*/  PRMT R54, R16, 0x5410, R15 ;  /* 0x0000541010367816 */ /* 0x000fc4000000000f */
[----:B------:R-:W-:Y:S02]  /*fb50*/  @!P6 PRMT R15, R64, 0x5410, RZ ;  /* 0x00005410400fe816 */ /* 0x000fe400000000ff */
[----:B------:R-:W-:Y:S01]  /*fb60*/  ISETP.LE.U32.AND P6, PT, R3, UR13, PT ;  /* 0x0000000d03007c0c */ /* 0x000fe2000bfc3070 */
[----:B------:R-:W-:Y:S01]  /*fb70*/  FMUL.FTZ R3, R6, UR43 ;  /* 0x0000002b06037c20 */ /* 0x000fe20008410000 */
[----:B------:R-:W-:Y:S08]  /*fb80*/  MUFU.EX2 R25, R25 ;  /* 0x0000001900197308 */ /* 0x000ff00000000800 */
[----:B------:R-:W1:Y:S01]  /*fb90*/  MUFU.EX2 R3, R3 ;  /* 0x0000000300037308 */ /* 0x000e620000000800 */
[----:B------:R-:W-:-:S02]  /*fba0*/  PRMT R26, R14, 0x7610, R26 ;  /* 0x000076100e1a7816 */ /* 0x000fc4000000001a */
[----:B------:R-:W-:Y:S01]  /*fbb0*/  PRMT R187, R14, 0x7632, R187 ;  /* 0x000076320ebb7816 */ /* 0x000fe200000000bb */
[----:B------:R-:W-:Y:S02]  /*fbc0*/  @!P3 HFMA2.BF16_V2 R65, -RZ.H0_H0, RZ.H0_H0, -R16.H0_H0 ;  /* 0x200000ffff41b231 */ /* 0x000fe40000340910 */
[----:B------:R-:W-:-:S04]  /*fbd0*/  IMAD.WIDE.U32 R4, R13, -0x2daee0ad, RZ ;  /* 0xd2511f530d047825 */ /* 0x000fc800078e00ff */
[----:B------:R-:W-:Y:S01]  /*fbe0*/  @!P5 HFMA2.BF16_V2 R68, -RZ.H0_H0, RZ.H0_H0, -R26.H0_H0 ;  /* 0x200000ffff44d231 */ /* 0x000fe2000034091a */
[----:B------:R2:W-:Y:S01]  /*fbf0*/  MUFU.EX2 R27, R81 ;  /* 0x00000051001b7308 */ /* 0x0005e20000000800 */
[----:B------:R-:W-:Y:S02]  /*fc00*/  IMAD.MOV.U32 R231, RZ, RZ, R131 ;  /* 0x000000ffffe77224 */ /* 0x000fe400078e0083 */
[----:B------:R-:W-:Y:S02]  /*fc10*/  @!P2 HFMA2.BF16_V2 R67, -RZ.H0_H0, RZ.H0_H0, -R187.H0_H0 ;  /* 0x200000ffff43a231 */ /* 0x000fe400003409bb */
[----:B------:R-:W-:Y:S02]  /*fc20*/  IMAD.MOV.U32 R241, RZ, RZ, R167 ;  /* 0x000000fffff17224 */ /* 0x000fe400078e00a7 */
[----:B------:R-:W-:Y:S01]  /*fc30*/  IMAD.MOV.U32 R213, RZ, RZ, R166 ;  /* 0x000000ffffd57224 */ /* 0x000fe200078e00a6 */
[----:B------:R3:W4:Y:S01]  /*fc40*/  MUFU.EX2 R24, R84 ;  /* 0x0000005400187308 */ /* 0x0007220000000800 */
[----:B------:R-:W-:Y:S01]  /*fc50*/  IMAD.MOV.U32 R166, RZ, RZ, R116 ;  /* 0x000000ffffa67224 */ /* 0x000fe200078e0074 */
[----:B------:R-:W-:Y:S01]  /*fc60*/  @!P3 PRMT R16, R65, 0x5410, RZ ;  /* 0x000054104110b816 */ /* 0x000fe200000000ff */
[----:B------:R-:W-:-:S02]  /*fc70*/  IMAD.MOV.U32 R167, RZ, RZ, R117 ;  /* 0x000000ffffa77224 */ /* 0x000fc400078e0075 */
[-C--:B-1----:R-:W-:Y:S01]  /*fc80*/  FFMA.FTZ R35, R229, R3.reuse, R25 ;  /* 0x00000003e5237223 */ /* 0x082fe20000010019 */
[----:B------:R-:W-:Y:S01]  /*fc90*/  LOP3.LUT R6, R5, UR21, R10, 0x96, !PT ;  /* 0x0000001505067c12 */ /* 0x000fe2000f8e960a */
[----:B------:R-:W-:Y:S02]  /*fca0*/  IMAD.MOV.U32 R65, RZ, RZ, R236 ;  /* 0x000000ffff417224 */ /* 0x000fe400078e00ec */
[-C--:B------:R-:W-:Y:S01]  /*fcb0*/  FMUL.FTZ R229, R77, R3.reuse ;  /* 0x000000034de57220 */ /* 0x080fe20000410000 */
[----:B------:R-:W-:Y:S01]  /*fcc0*/  PRMT R52, R26, 0x5410, R187 ;  /* 0x000054101a347816 */ /* 0x000fe200000000bb */
[----:B--2---:R-:W-:Y:S02]  /*fcd0*/  IMAD.MOV.U32 R81, RZ, RZ, R231 ;  /* 0x000000ffff517224 */ /* 0x004fe400078e00e7 */
[----:B------:R-:W-:Y:S01]  /*fce0*/  FMUL.FTZ R231, R79, R2 ;  /* 0x000000024fe77220 */ /* 0x000fe20000410000 */
[----:B------:R-:W-:Y:S02]  /*fcf0*/  IMAD.MOV.U32 R214, RZ, RZ, R103 ;  /* 0x000000ffffd67224 */ /* 0x000fe400078e0067 */
[-C--:B------:R-:W-:Y:S01]  /*fd00*/  FMUL.FTZ R236, R92, R3.reuse ;  /* 0x000000035cec7220 */ /* 0x080fe20000410000 */
[----:B------:R-:W-:Y:S01]  /*fd10*/  FMUL.FTZ R237, R93, R3 ;  /* 0x000000035ded7220 */ /* 0x000fe20000410000 */
[----:B------:R-:W-:Y:S01]  /*fd20*/  @!P5 PRMT R26, R68, 0x5410, RZ ;  /* 0x00005410441ad816 */ /* 0x000fe200000000ff */
[----:B------:R-:W-:Y:S01]  /*fd30*/  IMAD.MOV.U32 R79, RZ, RZ, R129 ;  /* 0x000000ffff4f7224 */ /* 0x000fe200078e0081 */
[----:B------:R-:W-:Y:S01]  /*fd40*/  @!P2 PRMT R187, R67, 0x5410, RZ ;  /* 0x0000541043bba816 */ /* 0x000fe200000000ff */
        /* <DEDUP_REMOVED lines=16> */
[----:B---3--:R-:W-:-:S02]  /*fe50*/  IMAD.MOV.U32 R84, RZ, RZ, R226 ;  /* 0x000000ffff547224 */ /* 0x008fc400078e00e2 */
        /* <DEDUP_REMOVED lines=26> */
[----:B------:R-:W-:Y:S01]  /*10000*/  LOP3.LUT R2, R6, 0xff, RZ, 0xc0, !PT ;  /* 0x000000ff06027812 */ /* 0x000fe200078ec0ff */
[----:B------:R-:W-:Y:S01]  /*10010*/  IMAD.MOV.U32 R215, RZ, RZ, R130 ;  /* 0x000000ffffd77224 */ /* 0x000fe200078e0082 */
[----:B------:R-:W-:Y:S01]  /*10020*/  LOP3.LUT R34, R115, UR26, R246, 0x96, !PT ;  /* 0x0000001a73227c12 */ /* 0x000fe2000f8e96f6 */
[----:B------:R-:W-:Y:S01]  /*10030*/  IMAD.MOV.U32 R247, RZ, RZ, R157 ;  /* 0x000000fffff77224 */ /* 0x000fe200078e009d */
[----:B------:R-:W-:Y:S01]  /*10040*/  ISETP.LE.U32.AND P5, PT, R2, UR13, PT ;  /* 0x0000000d02007c0c */ /* 0x000fe2000bfa3070 */
[----:B------:R-:W-:Y:S01]  /*10050*/  IMAD.MOV.U32 R246, RZ, RZ, R156 ;  /* 0x000000fffff67224 */ /* 0x000fe200078e009c */
[----:B------:R-:W-:Y:S01]  /*10060*/  SHF.R.U32.HI R2, RZ, 0x18, R6 ;  /* 0x00000018ff027819 */ /* 0x000fe20000011606 */
        /* <DEDUP_REMOVED lines=35> */
[----:B----4-:R-:W-:-:S02]  /*102a0*/  F2FP.BF16.F32.PACK_AB R3, R24, R27 ;  /* 0x0000001b1803723e */ /* 0x010fc400000010ff */
[----:B------:R-:W-:-:S05]  /*102b0*/  ISETP.LE.U32.AND P2, PT, R2, UR13, PT ;  /* 0x0000000d02007c0c */ /* 0x000fca000bf43070 */
[----:B------:R-:W1:Y:S01]  /*102c0*/  MUFU.EX2 R19, R96 ;  /* 0x0000006000137308 */ /* 0x000e620000000800 */
[----:B------:R-:W-:Y:S02]  /*102d0*/  LOP3.LUT R2, R6, 0xffff, RZ, 0xc0, !PT ;  /* 0x0000ffff06027812 */ /* 0x000fe400078ec0ff */
[C---:B------:R-:W-:Y:S02]  /*102e0*/  PRMT R186, R3.reuse, 0x7632, R186 ;  /* 0x0000763203ba7816 */ /* 0x040fe400000000ba */
[----:B------:R-:W-:Y:S02]  /*102f0*/  SHF.R.U32.HI R2, RZ, 0x8, R2 ;  /* 0x00000008ff027819 */ /* 0x000fe40000011602 */
[----:B------:R-:W-:Y:S01]  /*10300*/  PRMT R185, R3, 0x7610, R185 ;  /* 0x0000761003b97816 */ /* 0x000fe200000000b9 */
[----:B------:R-:W-:Y:S01]  /*10310*/  @!P4 HFMA2.BF16_V2 R39, -RZ.H0_H0, RZ.H0_H0, -R186.H0_H0 ;  /* 0x200000ffff27c231 */ /* 0x000fe200003409ba */
[----:B------:R-:W-:Y:S02]  /*10320*/  LOP3.LUT R2, R2, 0xffff, RZ, 0xc0, !PT ;  /* 0x0000ffff02027812 */ /* 0x000fe400078ec0ff */
[----:B------:R-:W-:-:S02]  /*10330*/  PRMT R45, R185, 0x5410, R186 ;  /* 0x00005410b92d7816 */ /* 0x000fc400000000ba */
[----:B------:R-:W-:Y:S02]  /*10340*/  @!P4 PRMT R186, R39, 0x5410, RZ ;  /* 0x0000541027bac816 */ /* 0x000fe400000000ff */
[----:B------:R-:W-:Y:S02]  /*10350*/  ISETP.LE.U32.AND P4, PT, R2, UR13, PT ;  /* 0x0000000d02007c0c */ /* 0x000fe4000bf83070 */
[----:B-1----:R-:W-:Y:S01]  /*10360*/  F2FP.BF16.F32.PACK_AB R2, R19, R14 ;  /* 0x0000000e1302723e */ /* 0x002fe200000010ff */
[----:B------:R-:W-:Y:S01]  /*10370*/  @!P6 HFMA2.BF16_V2 R40, -RZ.H0_H0, RZ.H0_H0, -R185.H0_H0 ;  /* 0x200000ffff28e231 */ /* 0x000fe200003409b9 */
[----:B------:R-:W-:Y:S02]  /*10380*/  PRMT R184, R9, 0x7610, R184 ;  /* 0x0000761009b87816 */ /* 0x000fe400000000b8 */
[C---:B------:R-:W-:Y:S02]  /*10390*/  PRMT R182, R2.reuse, 0x7610, R182 ;  /* 0x0000761002b67816 */ /* 0x040fe400000000b6 */
[----:B------:R-:W-:-:S02]  /*103a0*/  PRMT R181, R2, 0x7632, R181 ;  /* 0x0000763202b57816 */ /* 0x000fc400000000b5 */
[----:B------:R-:W-:Y:S01]  /*103b0*/  LOP3.LUT R2, R4, 0xff, RZ, 0xc0, !PT ;  /* 0x000000ff04027812 */ /* 0x000fe200078ec0ff */
[----:B------:R-:W-:Y:S01]  /*103c0*/  @!P5 HFMA2.BF16_V2 R42, -RZ.H0_H0, RZ.H0_H0, -R184.H0_H0 ;  /* 0x200000ffff2ad231 */ /* 0x000fe200003409b8 */
[----:B------:R-:W-:Y:S02]  /*103d0*/  PRMT R183, R9, 0x7632, R183 ;  /* 0x0000763209b77816 */ /* 0x000fe400000000b7 */
[----:B------:R-:W-:Y:S02]  /*103e0*/  @!P6 PRMT R185, R40, 0x5410, RZ ;  /* 0x0000541028b9e816 */ /* 0x000fe400000000ff */
[----:B------:R-:W-:Y:S02]  /*103f0*/  ISETP.LE.U32.AND P6, PT, R2, UR13, PT ;  /* 0x0000000d02007c0c */ /* 0x000fe4000bfc3070 */
[----:B------:R-:W-:Y:S02]  /*10400*/  SHF.R.U32.HI R2, RZ, 0x18, R4 ;  /* 0x00000018ff027819 */ /* 0x000fe40000011604 */
[----:B------:R-:W-:-:S02]  /*10410*/  PRMT R43, R184, 0x5410, R183 ;  /* 0x00005410b82b7816 */ /* 0x000fc400000000b7 */
[----:B------:R-:W-:Y:S01]  /*10420*/  @!P5 PRMT R184, R42, 0x5410, RZ ;  /* 0x000054102ab8d816 */ /* 0x000fe200000000ff */
[----:B------:R-:W-:Y:S01]  /*10430*/  FADD.FTZ R13, R7, R49 ;  /* 0x00000031070d7221 */ /* 0x000fe20000010000 */
[----:B------:R-:W-:Y:S02]  /*10440*/  ISETP.LE.U32.AND P5, PT, R2, UR13, PT ;  /* 0x0000000d02007c0c */ /* 0x000fe4000bfa3070 */
[----:B------:R-:W-:Y:S01]  /*10450*/  SHF.R.U32.HI R8, RZ, 0x10, R6 ;  /* 0x00000010ff087819 */ /* 0x000fe20000011606 */
[----:B------:R-:W-:Y:S01]  /*10460*/  IMAD.WIDE.U32 R6, R34, -0x2daee0ad, RZ ;  /* 0xd2511f5322067825 */ /* 0x000fe200078e00ff */
[----:B------:R-:W-:Y:S02]  /*10470*/  LOP3.LUT R2, R243, UR42, R114, 0x96, !PT ;  /* 0x0000002af3027c12 */ /* 0x000fe4000f8e9672 */
[----:B------:R-:W-:Y:S02]  /*10480*/  LOP3.LUT R10, R4, 0xffff, RZ, 0xc0, !PT ;  /* 0x0000ffff040a7812 */ /* 0x000fe400078ec0ff */
[----:B------:R-:W-:Y:S01]  /*10490*/  SHF.R.U32.HI R12, RZ, 0x10, R4 ;  /* 0x00000010ff0c7819 */ /* 0x000fe20000011604 */
[----:B------:R-:W-:Y:S01]  /*104a0*/  IMAD.WIDE.U32 R4, R2, -0x2daee0ad, RZ ;  /* 0xd2511f5302047825 */ /* 0x000fe200078e00ff */
[----:B------:R-:W-:-:S04]  /*104b0*/  LOP3.LUT R3, R7, UR41, R250, 0x96, !PT ;  /* 0x0000002907037c12 */ /* 0x000fc8000f8e96fa */
[----:B------:R-:W-:Y:S01]  /*104c0*/  LOP3.LUT R2, R5, UR39, R6, 0x96, !PT ;  /* 0x0000002705027c12 */ /* 0x000fe2000f8e9606 */
[----:B------:R-:W-:-:S04]  /*104d0*/  IMAD.WIDE.U32 R6, R3, -0x326172a9, RZ ;  /* 0xcd9e8d5703067825 */ /* 0x000fc800078e00ff */
[----:B------:R-:W-:Y:S01]  /*104e0*/  IMAD.WIDE.U32 R2, R2, -0x326172a9, RZ ;  /* 0xcd9e8d5702027825 */ /* 0x000fe200078e00ff */
[----:B------:R-:W-:Y:S02]  /*104f0*/  LOP3.LUT R7, R7, UR40, R242, 0x96, !PT ;  /* 0x0000002807077c12 */ /* 0x000fe4000f8e96f2 */
[----:B------:R-:W-:Y:S02]  /*10500*/  LOP3.LUT R8, R8, 0xff, RZ, 0xc0, !PT ;  /* 0x000000ff08087812 */ /* 0x000fe400078ec0ff */
[----:B------:R-:W-:Y:S01]  /*10510*/  LOP3.LUT R3, R3, UR38, R6, 0x96, !PT ;  /* 0x0000002603037c12 */ /* 0x000fe2000f8e9606 */
[----:B------:R-:W-:Y:S01]  /*10520*/  IMAD.WIDE.U32 R6, R7, -0x2daee0ad, RZ ;  /* 0xd2511f5307067825 */ /* 0x000fe200078e00ff */
[----:B------:R-:W-:-:S03]  /*10530*/  ISETP.LE.U32.AND P3, PT, R8, UR13, PT ;  /* 0x0000000d08007c0c */ /* 0x000fc6000bf63070 */
[----:B------:R-:W-:Y:S01]  /*10540*/  IMAD.WIDE.U32 R8, R3, -0x2daee0ad, RZ ;  /* 0xd2511f5303087825 */ /* 0x000fe200078e00ff */
[----:B------:R-:W-:-:S04]  /*10550*/  LOP3.LUT R7, R7, UR37, R4, 0x96, !PT ;  /* 0x0000002507077c12 */ /* 0x000fc8000f8e9604 */
[----:B------:R-:W-:Y:S01]  /*10560*/  LOP3.LUT R3, R9, UR18, R6, 0x96, !PT ;  /* 0x0000001209037c12 */ /* 0x000fe2000f8e9606 */
[----:B------:R-:W-:-:S04]  /*10570*/  IMAD.WIDE.U32 R6, R7, -0x326172a9, RZ ;  /* 0xcd9e8d5707067825 */ /* 0x000fc800078e00ff */
[----:B------:R-:W-:Y:S01]  /*10580*/  @!P2 HFMA2.BF16_V2 R37, -RZ.H0_H0, RZ.H0_H0, -R181.H0_H0 ;  /* 0x200000ffff25a231 */ /* 0x000fe200003409b5 */
[----:B------:R-:W-:Y:S01]  /*10590*/  LOP3.LUT R11, R7, UR36, R2, 0x96, !PT ;  /* 0x00000024070b7c12 */ /* 0x000fe2000f8e9602 */
[----:B------:R-:W-:Y:S01]  /*105a0*/  IMAD.WIDE.U32 R2, R3, -0x326172a9, RZ ;  /* 0xcd9e8d5703027825 */ /* 0x000fe200078e00ff */
[----:B------:R-:W-:Y:S01]  /*105b0*/  PRMT R39, R182, 0x5410, R181 ;  /* 0x00005410b6277816 */ /* 0x000fe200000000b5 */
[----:B------:R-:W1:Y:S01]  /*105c0*/  MUFU.EX2 R4, R48 ;  /* 0x0000003000047308 */ /* 0x000e620000000800 */
[----:B------:R-:W-:Y:S02]  /*105d0*/  LOP3.LUT R5, R2, 0xff, RZ, 0xc0, !PT ;  /* 0x000000ff02057812 */ /* 0x000fe400078ec0ff */
[----:B------:R-:W-:Y:S02]  /*105e0*/  @!P2 PRMT R181, R37, 0x5410, RZ ;  /* 0x0000541025b5a816 */ /* 0x000fe400000000ff */
[----:B------:R-:W-:Y:S02]  /*105f0*/  ISETP.LE.U32.AND P2, PT, R5, UR13, PT ;  /* 0x0000000d05007c0c */ /* 0x000fe4000bf43070 */
[----:B------:R-:W-:Y:S01]  /*10600*/  SHF.R.U32.HI R5, RZ, 0x8, R10 ;  /* 0x00000008ff057819 */ /* 0x000fe2000001160a */
[----:B------:R-:W-:Y:S01]  /*10610*/  @!P4 HFMA2.BF16_V2 R41, -RZ.H0_H0, RZ.H0_H0, -R183.H0_H0 ;  /* 0x200000ffff29c231 */ /* 0x000fe200003409b7 */
[----:B------:R-:W-:-:S02]  /*10620*/  LOP3.LUT R6, R3, UR27, R6, 0x96, !PT ;  /* 0x0000001b03067c12 */ /* 0x000fc4000f8e9606 */
[----:B------:R-:W-:Y:S02]  /*10630*/  LOP3.LUT R7, R2, 0xffff, RZ, 0xc0, !PT ;  /* 0x0000ffff02077812 */ /* 0x000fe400078ec0ff */
[--C-:B------:R-:W-:Y:S02]  /*10640*/  SHF.R.U32.HI R10, RZ, 0x10, R2.reuse ;  /* 0x00000010ff0a7819 */ /* 0x100fe40000011602 */
[----:B------:R-:W-:Y:S02]  /*10650*/  SHF.R.U32.HI R3, RZ, 0x18, R2 ;  /* 0x00000018ff037819 */ /* 0x000fe40000011602 */
[----:B------:R-:W-:Y:S01]  /*10660*/  LOP3.LUT R2, R5, 0xffff, RZ, 0xc0, !PT ;  /* 0x0000ffff05027812 */ /* 0x000fe200078ec0ff */
[----:B------:R-:W-:Y:S01]  /*10670*/  @!P3 HFMA2.BF16_V2 R38, -RZ.H0_H0, RZ.H0_H0, -R182.H0_H0 ;  /* 0x200000ffff26b231 */ /* 0x000fe200003409b6 */
[----:B------:R-:W-:Y:S02]  /*10680*/  @!P4 PRMT R183, R41, 0x5410, RZ ;  /* 0x0000541029b7c816 */ /* 0x000fe400000000ff */
[----:B------:R-:W-:-:S02]  /*10690*/  PRMT R180, R36, 0x7610, R180 ;  /* 0x0000761024b47816 */ /* 0x000fc400000000b4 */
[----:B------:R-:W-:Y:S01]  /*106a0*/  ISETP.LE.U32.AND P4, PT, R2, UR13, PT ;  /* 0x0000000d02007c0c */ /* 0x000fe2000bf83070 */
[----:B------:R-:W-:Y:S02]  /*106b0*/  IMAD.MOV.U32 R94, RZ, RZ, R244 ;  /* 0x000000ffff5e7224 */ /* 0x000fe400078e00f4 */
[----:B------:R-:W-:Y:S01]  /*106c0*/  IMAD.MOV.U32 R95, RZ, RZ, R245 ;  /* 0x000000ffff5f7224 */ /* 0x000fe200078e00f5 */
[----:B------:R-:W-:Y:S01]  /*106d0*/  MUFU.EX2 R244, R113 ;  /* 0x0000007100f47308 */ /* 0x000fe20000000800 */
[----:B------:R-:W-:Y:S01]  /*106e0*/  @!P6 HFMA2.BF16_V2 R44, -RZ.H0_H0, RZ.H0_H0, -R180.H0_H0 ;  /* 0x200000ffff2ce231 */ /* 0x000fe200003409b4 */
[----:B------:R-:W-:Y:S02]  /*106f0*/  PRMT R179, R36, 0x7632, R179 ;  /* 0x0000763224b37816 */ /* 0x000fe400000000b3 */
[----:B------:R-:W-:-:S04]  /*10700*/  @!P3 PRMT R182, R38, 0x5410, RZ ;  /* 0x0000541026b6b816 */ /* 0x000fc800000000ff */
[----:B------:R-:W2:Y:S01]  /*10710*/  MUFU.EX2 R245, R112 ;  /* 0x0000007000f57308 */ /* 0x000ea20000000800 */
[----:B------:R-:W-:Y:S02]  /*10720*/  ISETP.LE.U32.AND P3, PT, R3, UR13, PT ;  /* 0x0000000d03007c0c */ /* 0x000fe4000bf63070 */
[----:B------:R-:W-:Y:S02]  /*10730*/  LOP3.LUT R2, R12, 0xff, RZ, 0xc0, !PT ;  /* 0x000000ff0c027812 */ /* 0x000fe400078ec0ff */
[----:B-1----:R-:W-:Y:S02]  /*10740*/  F2FP.BF16.F32.PACK_AB R3, R4, R25 ;  /* 0x000000190403723e */ /* 0x002fe400000010ff */
[----:B------:R-:W-:Y:S02]  /*10750*/  PRMT R25, R180, 0x5410, R179 ;  /* 0x00005410b4197816 */ /* 0x000fe400000000b3 */
[----:B------:R-:W-:Y:S02]  /*10760*/  @!P6 PRMT R180, R44, 0x5410, RZ ;  /* 0x000054102cb4e816 */ /* 0x000fe400000000ff */
[----:B------:R-:W-:Y:S01]  /*10770*/  ISETP.LE.U32.AND P6, PT, R2, UR13, PT ;  /* 0x0000000d02007c0c */ /* 0x000fe2000bfc3070 */
[----:B------:R-:W-:Y:S01]  /*10780*/  @!P4 HFMA2.BF16_V2 R46, -RZ.H0_H0, RZ.H0_H0, -R179.H0_H0 ;  /* 0x200000ffff2ec231 */ /* 0x000fe200003409b3 */
[----:B------:R-:W-:Y:S01]  /*10790*/  SHF.R.U32.HI R2, RZ, 0x8, R7 ;  /* 0x00000008ff027819 */ /* 0x000fe20000011607 */
[----:B------:R-:W3:Y:S03]  /*107a0*/  LDL R44, [R1+0x60] ;  /* 0x00006000012c7983 */ /* 0x000ee60000100800 */
[----:B------:R-:W-:-:S02]  /*107b0*/  LOP3.LUT R2, R2, 0xffff, RZ, 0xc0, !PT ;  /* 0x0000ffff02027812 */ /* 0x000fc400078ec0ff */
[----:B------:R-:W-:Y:S02]  /*107c0*/  @!P4 PRMT R179, R46, 0x5410, RZ ;  /* 0x000054102eb3c816 */ /* 0x000fe400000000ff */
[----:B------:R-:W-:Y:S02]  /*107d0*/  ISETP.LE.U32.AND P4, PT, R2, UR13, PT ;  /* 0x0000000d02007c0c */ /* 0x000fe4000bf83070 */
[----:B--2---:R-:W-:-:S04]  /*107e0*/  F2FP.BF16.F32.PACK_AB R2, R244, R245 ;  /* 0x000000f5f402723e */ /* 0x004fc800000010ff */
[C---:B------:R-:W-:Y:S02]  /*107f0*/  PRMT R178, R2.reuse, 0x7610, R178 ;  /* 0x0000761002b27816 */ /* 0x040fe400000000b2 */
[----:B------:R-:W-:-:S03]  /*10800*/  PRMT R177, R2, 0x7632, R177 ;  /* 0x0000763202b17816 */ /* 0x000fc600000000b1 */
[----:B------:R-:W-:Y:S01]  /*10810*/  @!P6 HFMA2.BF16_V2 R47, -RZ.H0_H0, RZ.H0_H0, -R178.H0_H0 ;  /* 0x200000ffff2fe231 */ /* 0x000fe200003409b2 */
[----:B------:R-:W-:-:S04]  /*10820*/  PRMT R36, R178, 0x5410, R177 ;  /* 0x00005410b2247816 */ /* 0x000fc800000000b1 */
[----:B------:R-:W-:Y:S02]  /*10830*/  @!P6 PRMT R178, R47, 0x5410, RZ ;  /* 0x000054102fb2e816 */ /* 0x000fe400000000ff */
[----:B------:R-:W2:Y:S01]  /*10840*/  LDL R47, [R1+0x64] ;  /* 0x00006400012f7983 */ /* 0x000ea20000100800 */
[----:B------:R-:W-:Y:S01]  /*10850*/  LOP3.LUT R2, R6, 0xff, RZ, 0xc0, !PT ;  /* 0x000000ff06027812 */ /* 0x000fe200078ec0ff */
[----:B------:R-:W-:-:S03]  /*10860*/  FADD.FTZ R9, R4, R35 ;  /* 0x0000002304097221 */ /* 0x000fc60000010000 */
[----:B------:R-:W-:Y:S02]  /*10870*/  ISETP.LE.U32.AND P6, PT, R2, UR13, PT ;  /* 0x0000000d02007c0c */ /* 0x000fe4000bfc3070 */
[----:B------:R-:W-:Y:S01]  /*10880*/  LOP3.LUT R2, R6, 0xffff, RZ, 0xc0, !PT ;  /* 0x0000ffff06027812 */ /* 0x000fe200078ec0ff */
[----:B------:R-:W1:Y:S01]  /*10890*/  MUFU.EX2 R4, R66 ;  /* 0x0000004200047308 */ /* 0x000e620000000800 */
[----:B------:R-:W-:Y:S02]  /*108a0*/  @!P5 HFMA2.BF16_V2 R50, -RZ.H0_H0, RZ.H0_H0, -R177.H0_H0 ;  /* 0x200000ffff32d231 */ /* 0x000fe400003409b1 */
[----:B------:R-:W-:Y:S02]  /*108b0*/  SHF.R.U32.HI R2, RZ, 0x8, R2 ;  /* 0x00000008ff027819 */ /* 0x000fe40000011602 */
[----:B------:R-:W-:-:S03]  /*108c0*/  PRMT R5, R3, 0x7610, R5 ;  /* 0x0000761003057816 */ /* 0x000fc60000000005 */
[----:B------:R-:W4:Y:S01]  /*108d0*/  MUFU.EX2 R7, R69 ;  /* 0x0000004500077308 */ /* 0x000f220000000800 */
[----:B------:R-:W-:Y:S01]  /*108e0*/  LOP3.LUT R2, R2, 0xffff, RZ, 0xc0, !PT ;  /* 0x0000ffff02027812 */ /* 0x000fe200078ec0ff */
[--C-:B------:R-:W-:Y:S01]  /*108f0*/  FADD.FTZ R12, R27, R13.reuse ;  /* 0x0000000d1b0c7221 */ /* 0x100fe20000010000 */
        /* <DEDUP_REMOVED lines=8> */
[----:B------:R-:W-:-:S04]  /*10980*/  IMAD.WIDE.U32 R2, R11, -0x2daee0ad, RZ ;  /* 0xd2511f530b027825 */ /* 0x000fc800078e00ff */
[----:B-1----:R-:W-:Y:S01]  /*10990*/  FADD.FTZ R10, R4, R9 ;  /* 0x00000009040a7221 */ /* 0x002fe20000010000 */
[----:B----4-:R-:W-:Y:S02]  /*109a0*/  F2FP.BF16.F32.PACK_AB R9, R7, R4 ;  /* 0x000000040709723e */ /* 0x010fe400000010ff */
[----:B------:R-:W-:Y:S02]  /*109b0*/  LOP3.LUT R4, R3, UR21, R8, 0x96, !PT ;  /* 0x0000001503047c12 */ /* 0x000fe4000f8e9608 */
[C---:B------:R-:W-:Y:S02]  /*109c0*/  PRMT R176, R9.reuse, 0x7610, R176 ;  /* 0x0000761009b07816 */ /* 0x040fe400000000b0 */
[----:B------:R-:W-:Y:S02]  /*109d0*/  LOP3.LUT R3, R2, 0xffff, RZ, 0xc0, !PT ;  /* 0x0000ffff02037812 */ /* 0x000fe400078ec0ff */
[----:B------:R-:W-:Y:S01]  /*109e0*/  PRMT R175, R9, 0x7632, R175 ;  /* 0x0000763209af7816 */ /* 0x000fe200000000af */
[----:B------:R-:W-:Y:S01]  /*109f0*/  @!P2 HFMA2.BF16_V2 R56, -RZ.H0_H0, RZ.H0_H0, -R176.H0_H0 ;  /* 0x200000ffff38a231 */ /* 0x000fe200003409b0 */
[----:B------:R-:W-:-:S02]  /*10a00*/  SHF.R.U32.HI R3, RZ, 0x8, R3 ;  /* 0x00000008ff037819 */ /* 0x000fc40000011603 */
[----:B------:R-:W-:Y:S01]  /*10a10*/  LOP3.LUT R8, R2, 0xff, RZ, 0xc0, !PT ;  /* 0x000000ff02087812 */ /* 0x000fe200078ec0ff */
[----:B------:R-:W-:Y:S01]  /*10a20*/  @!P4 HFMA2.BF16_V2 R57, -RZ.H0_H0, RZ.H0_H0, -R175.H0_H0 ;  /* 0x200000ffff39c231 */ /* 0x000fe200003409af */
[--C-:B------:R-:W-:Y:S02]  /*10a30*/  SHF.R.U32.HI R11, RZ, 0x10, R2.reuse ;  /* 0x00000010ff0b7819 */ /* 0x100fe40000011602 */
[----:B------:R-:W-:Y:S02]  /*10a40*/  SHF.R.U32.HI R2, RZ, 0x18, R2 ;  /* 0x00000018ff027819 */ /* 0x000fe40000011602 */
[----:B------:R-:W-:Y:S01]  /*10a50*/  LOP3.LUT R3, R3, 0xffff, RZ, 0xc0, !PT ;  /* 0x0000ffff03037812 */ /* 0x000fe200078ec0ff */
[----:B------:R-:W-:Y:S01]  /*10a60*/  IMAD.MOV.U32 R96, RZ, RZ, R79 ;  /* 0x000000ffff607224 */ /* 0x000fe200078e004f */
[----:B------:R-:W-:Y:S01]  /*10a70*/  PRMT R38, R176, 0x5410, R175 ;  /* 0x00005410b0267816 */ /* 0x000fe200000000af */
[----:B------:R-:W-:Y:S01]  /*10a80*/  IMAD.MOV.U32 R79, RZ, RZ, R241 ;  /* 0x000000ffff4f7224 */ /* 0x000fe200078e00f1 */
[----:B------:R-:W-:Y:S01]  /*10a90*/  @!P2 PRMT R176, R56, 0x5410, RZ ;  /* 0x0000541038b0a816 */ /* 0x000fe200000000ff */
[----:B------:R-:W-:Y:S01]  /*10aa0*/  MUFU.EX2 R241, R83 ;  /* 0x0000005300f17308 */ /* 0x000fe20000000800 */
[----:B------:R-:W-:-:S02]  /*10ab0*/  ISETP.LE.U32.AND P2, PT, R2, UR13, PT ;  /* 0x0000000d02007c0c */ /* 0x000fc4000bf43070 */
[----:B------:R-:W-:Y:S01]  /*10ac0*/  @!P4 PRMT R175, R57, 0x5410, RZ ;  /* 0x0000541039afc816 */ /* 0x000fe200000000ff */
[----:B------:R-:W-:Y:S01]  /*10ad0*/  IMAD.MOV.U32 R56, RZ, RZ, R94 ;  /* 0x000000ffff387224 */ /* 0x000fe200078e005e */
[----:B------:R-:W-:Y:S01]  /*10ae0*/  ISETP.LE.U32.AND P4, PT, R3, UR13, PT ;  /* 0x0000000d03007c0c */ /* 0x000fe2000bf83070 */
[----:B------:R-:W-:Y:S01]  /*10af0*/  IMAD.MOV.U32 R42, RZ, RZ, R93 ;  /* 0x000000ffff2a7224 */ /* 0x000fe200078e005d */
[----:B------:R-:W-:Y:S01]  /*10b00*/  LOP3.LUT R3, R4, 0xffff, RZ, 0xc0, !PT ;  /* 0x0000ffff04037812 */ /* 0x000fe200078ec0ff */
[----:B------:R-:W1:Y:S01]  /*10b10*/  MUFU.EX2 R2, R82 ;  /* 0x0000005200027308 */ /* 0x000e620000000800 */
[----:B------:R-:W-:Y:S01]  /*10b20*/  PRMT R174, R70, 0x7610, R174 ;  /* 0x0000761046ae7816 */ /* 0x000fe200000000ae */
[----:B------:R-:W-:Y:S02]  /*10b30*/  IMAD.MOV.U32 R94, RZ, RZ, R68 ;  /* 0x000000ffff5e7224 */ /* 0x000fe400078e0044 */
[----:B------:R-:W-:Y:S02]  /*10b40*/  IMAD.MOV.U32 R93, RZ, RZ, R246 ;  /* 0x000000ffff5d7224 */ /* 0x000fe400078e00f6 */
[----:B------:R-:W-:-:S02]  /*10b50*/  IMAD.MOV.U32 R68, RZ, RZ, R55 ;  /* 0x000000ffff447224 */ /* 0x000fc400078e0037 */
[----:B------:R-:W-:Y:S01]  /*10b60*/  IMAD.MOV.U32 R246, RZ, RZ, R214 ;  /* 0x000000fffff67224 */ /* 0x000fe200078e00d6 */
[----:B------:R-:W-:Y:S01]  /*10b70*/  SHF.R.U32.HI R3, RZ, 0x8, R3 ;  /* 0x00000008ff037819 */ /* 0x000fe20000011603 */
[----:B------:R-:W-:Y:S02]  /*10b80*/  IMAD.MOV.U32 R55, RZ, RZ, R240 ;  /* 0x000000ffff377224 */ /* 0x000fe400078e00f0 */
[----:B------:R-:W-:Y:S01]  /*10b90*/  IMAD.MOV.U32 R214, RZ, RZ, R211 ;  /* 0x000000ffffd67224 */ /* 0x000fe200078e00d3 */
[----:B------:R-:W-:Y:S01]  /*10ba0*/  MUFU.EX2 R240, R86 ;  /* 0x0000005600f07308 */ /* 0x000fe20000000800 */
[----:B------:R-:W-:Y:S01]  /*10bb0*/  PRMT R173, R70, 0x7632, R173 ;  /* 0x0000763246ad7816 */ /* 0x000fe200000000ad */
[----:B------:R-:W-:Y:S01]  /*10bc0*/  @!P6 HFMA2.BF16_V2 R58, -RZ.H0_H0, RZ.H0_H0, -R174.H0_H0 ;  /* 0x200000ffff3ae231 */ /* 0x000fe200003409ae */
[----:B------:R-:W-:Y:S01]  /*10bd0*/  LOP3.LUT R3, R3, 0xffff, RZ, 0xc0, !PT ;  /* 0x0000ffff03037812 */ /* 0x000fe200078ec0ff */
[----:B------:R-:W-:-:S04]  /*10be0*/  @!P5 HFMA2.BF16_V2 R53, -RZ.H0_H0, RZ.H0_H0, -R13.H0_H0 ;  /* 0x200000ffff35d231 */ /* 0x000fc8000034090d */
[----:B------:R-:W4:Y:S01]  /*10bf0*/  MUFU.EX2 R211, R97 ;  /* 0x0000006100d37308 */ /* 0x000f220000000800 */
[----:B------:R-:W-:Y:S02]  /*10c00*/  PRMT R37, R174, 0x5410, R173 ;  /* 0x00005410ae257816 */ /* 0x000fe400000000ad */
[----:B------:R-:W-:Y:S01]  /*10c10*/  @!P6 PRMT R174, R58, 0x5410, RZ ;  /* 0x000054103aaee816 */ /* 0x000fe200000000ff */
[----:B------:R-:W-:Y:S01]  /*10c20*/  @!P3 HFMA2.BF16_V2 R59, -RZ.H0_H0, RZ.H0_H0, -R173.H0_H0 ;  /* 0x200000ffff3bb231 */ /* 0x000fe200003409ad */
[----:B------:R-:W-:Y:S02]  /*10c30*/  ISETP.LE.U32.AND P6, PT, R3, UR13, PT ;  /* 0x0000000d03007c0c */ /* 0x000fe4000bfc3070 */
[----:B------:R-:W-:Y:S02]  /*10c40*/  @!P5 PRMT R13, R53, 0x5410, RZ ;  /* 0x00005410350dd816 */ /* 0x000fe400000000ff */
[----:B------:R-:W-:Y:S01]  /*10c50*/  ISETP.LE.U32.AND P5, PT, R8, UR13, PT ;  /* 0x0000000d08007c0c */ /* 0x000fe2000bfa3070 */
[----:B------:R-:W-:Y:S01]  /*10c60*/  FADD.FTZ R7, R7, R10 ;  /* 0x0000000a07077221 */ /* 0x000fe20000010000 */
[----:B------:R-:W-:Y:S01]  /*10c70*/  LOP3.LUT R8, R4, 0xff, RZ, 0xc0, !PT ;  /* 0x000000ff04087812 */ /* 0x000fe200078ec0ff */
[----:B------:R-:W-:Y:S01]  /*10c80*/  IMAD.MOV.U32 R57, RZ, RZ, R95 ;  /* 0x000000ffff397224 */ /* 0x000fe200078e005f */
[----:B-1----:R-:W-:Y:S01]  /*10c90*/  F2FP.BF16.F32.PACK_AB R3, R241, R2 ;  /* 0x00000002f103723e */ /* 0x002fe200000010ff */
[----:B------:R-:W-:Y:S01]  /*10ca0*/  IMAD.MOV.U32 R95, RZ, RZ, R67 ;  /* 0x000000ffff5f7224 */ /* 0x000fe200078e0043 */
[----:B------:R-:W-:Y:S01]  /*10cb0*/  @!P3 PRMT R173, R59, 0x5410, RZ ;  /* 0x000054103badb816 */ /* 0x000fe200000000ff */
[----:B------:R-:W-:Y:S01]  /*10cc0*/  IMAD.MOV.U32 R67, RZ, RZ, R64 ;  /* 0x000000ffff437224 */ /* 0x000fe200078e0040 */
[----:B------:R-:W-:Y:S01]  /*10cd0*/  ISETP.LE.U32.AND P3, PT, R8, UR13, PT ;  /* 0x0000000d08007c0c */ /* 0x000fe2000bf63070 */
[----:B------:R-:W-:Y:S01]  /*10ce0*/  FADD.FTZ R64, R2, R7 ;  /* 0x0000000702407221 */ /* 0x000fe20000010000 */
[----:B------:R-:W-:-:S02]  /*10cf0*/  PRMT R139, R3, 0x7632, R139 ;  /* 0x00007632038b7816 */ /* 0x000fc4000000008b */
[----:B----4-:R-:W-:Y:S02]  /*10d00*/  F2FP.BF16.F32.PACK_AB R2, R211, R240 ;  /* 0x000000f0d302723e */ /* 0x010fe400000010ff */
[----:B------:R-:W-:Y:S01]  /*10d10*/  PRMT R172, R3, 0x7610, R172 ;  /* 0x0000761003ac7816 */ /* 0x000fe200000000ac */
[----:B------:R-:W-:Y:S01]  /*10d20*/  @!P6 HFMA2.BF16_V2 R62, -RZ.H0_H0, RZ.H0_H0, -R139.H0_H0 ;  /* 0x200000ffff3ee231 */ /* 0x000fe2000034098b */
[C---:B------:R-:W-:Y:S02]  /*10d30*/  PRMT R138, R2.reuse, 0x7610, R138 ;  /* 0x00007610028a7816 */ /* 0x040fe4000000008a */
[----:B------:R-:W-:Y:S02]  /*10d40*/  PRMT R137, R2, 0x7632, R137 ;  /* 0x0000763202897816 */ /* 0x000fe40000000089 */
[----:B------:R-:W-:Y:S01]  /*10d50*/  SHF.R.U32.HI R2, RZ, 0x18, R6 ;  /* 0x00000018ff027819 */ /* 0x000fe20000011606 */
[----:B------:R-:W-:Y:S01]  /*10d60*/  IMAD.MOV.U32 R251, RZ, RZ, R84 ;  /* 0x000000fffffb7224 */ /* 0x000fe200078e0054 */
[----:B------:R-:W-:Y:S01]  /*10d70*/  PRMT R51, R172, 0x5410, R139 ;  /* 0x00005410ac337816 */ /* 0x000fe2000000008b */
[----:B------:R-:W-:Y:S01]  /*10d80*/  IMAD.MOV.U32 R84, RZ, RZ, R247 ;  /* 0x000000ffff547224 */ /* 0x000fe200078e00f7 */
[----:B------:R-:W-:Y:S01]  /*10d90*/  @!P6 PRMT R139, R62, 0x5410, RZ ;  /* 0x000054103e8be816 */ /* 0x000fe200000000ff */
[----:B------:R-:W-:Y:S01]  /*10da0*/  IMAD.MOV.U32 R247, RZ, RZ, R188 ;  /* 0x000000fffff77224 */ /* 0x000fe200078e00bc */
[----:B------:R-:W-:Y:S01]  /*10db0*/  ISETP.LE.U32.AND P6, PT, R2, UR13, PT ;  /* 0x0000000d02007c0c */ /* 0x000fe2000bfc3070 */
[----:B------:R-:W-:Y:S01]  /*10dc0*/  @!P3 HFMA2.BF16_V2 R60, -RZ.H0_H0, RZ.H0_H0, -R172.H0_H0 ;  /* 0x200000ffff3cb231 */ /* 0x000fe200003409ac */
[----:B------:R-:W1:Y:S01]  /*10dd0*/  MUFU.EX2 R2, R100 ;  /* 0x0000006400027308 */ /* 0x000e620000000800 */
[----:B------:R-:W-:Y:S01]  /*10de0*/  IMAD.MOV.U32 R112, RZ, RZ, R208 ;  /* 0x000000ffff707224 */ /* 0x000fe200078e00d0 */
[----:B------:R-:W-:Y:S01]  /*10df0*/  LOP3.LUT R3, R11, 0xff, RZ, 0xc0, !PT ;  /* 0x000000ff0b037812 */ /* 0x000fe200078ec0ff */
[----:B------:R-:W-:-:S02]  /*10e00*/  IMAD.MOV.U32 R113, RZ, RZ, R209 ;  /* 0x000000ffff717224 */ /* 0x000fc400078e00d1 */
[----:B------:R-:W-:-:S03]  /*10e10*/  FADD.FTZ R9, R24, R12 ;  /* 0x0000000c18097221 */ /* 0x000fc60000010000 */
[----:B------:R-:W4:Y:S01]  /*10e20*/  MUFU.EX2 R188, R101 ;  /* 0x0000006500bc7308 */ /* 0x000f220000000800 */
[----:B------:R-:W-:Y:S02]  /*10e30*/  @!P3 PRMT R172, R60, 0x5410, RZ ;  /* 0x000054103cacb816 */ /* 0x000fe400000000ff */
[----:B------:R-:W-:-:S05]  /*10e40*/  ISETP.LE.U32.AND P3, PT, R3, UR13, PT ;  /* 0x0000000d03007c0c */ /* 0x000fca000bf63070 */
[----:B------:R-:W-:Y:S01]  /*10e50*/  MUFU.EX2 R209, R87 ;  /* 0x0000005700d17308 */ /* 0x000fe20000000800 */
[----:B------:R-:W-:-:S07]  /*10e60*/  FADD.FTZ R3, R14, R9 ;  /* 0x000000090e037221 */ /* 0x000fce0000010000 */
[----:B------:R-:W4:Y:S01]  /*10e70*/  MUFU.EX2 R208, R98 ;  /* 0x0000006200d07308 */ /* 0x000f220000000800 */
[----:B------:R-:W-:Y:S02]  /*10e80*/  IMAD.MOV.U32 R85, RZ, RZ, R92 ;  /* 0x000000ffff557224 */ /* 0x000fe400078e005c */
[----:B------:R-:W-:Y:S02]  /*10e90*/  IMAD.MOV.U32 R92, RZ, RZ, R65 ;  /* 0x000000ffff5c7224 */ /* 0x000fe400078e0041 */
[----:B------:R-:W-:Y:S01]  /*10ea0*/  FADD.FTZ R65, R19, R3 ;  /* 0x0000000313417221 */ /* 0x000fe20000010000 */
[----:B------:R-:W-:Y:S01]  /*10eb0*/  IMAD.MOV.U32 R41, RZ, RZ, R78 ;  /* 0x000000ffff297224 */ /* 0x000fe200078e004e */
[----:B------:R-:W-:Y:S01]  /*10ec0*/  SHF.R.U32.HI R3, RZ, 0x10, R6 ;  /* 0x00000010ff037819 */ /* 0x000fe20000011606 */
[----:B------:R-:W-:Y:S02]  /*10ed0*/  IMAD.MOV.U32 R78, RZ, RZ, R213 ;  /* 0x000000ffff4e7224 */ /* 0x000fe400078e00d5 */
[----:B------:R-:W-:-:S02]  /*10ee0*/  @!P5 HFMA2.BF16_V2 R61, -RZ.H0_H0, RZ.H0_H0, -R138.H0_H0 ;  /* 0x200000ffff3dd231 */ /* 0x000fc4000034098a */
[----:B------:R-:W-:Y:S01]  /*10ef0*/  IMAD.MOV.U32 R213, RZ, RZ, R212 ;  /* 0x000000ffffd57224 */ /* 0x000fe200078e00d4 */
[----:B------:R-:W-:Y:S01]  /*10f00*/  LOP3.LUT R3, R3, 0xff, RZ, 0xc0, !PT ;  /* 0x000000ff03037812 */ /* 0x000fe200078ec0ff */
[----:B------:R-:W-:Y:S01]  /*10f10*/  IMAD.MOV.U32 R212, RZ, RZ, R215 ;  /* 0x000000ffffd47224 */ /* 0x000fe200078e00d7 */
[----:B------:R-:W-:Y:S01]  /*10f20*/  UIADD3 UR4, UR29, -0x4498517b, URZ ;  /* 0xbb67ae851d047890 */ /* 0x000fe2000fffe03f */
[----:B------:R-:W-:Y:S02]  /*10f30*/  IMAD.MOV.U32 R215, RZ, RZ, R252 ;  /* 0x000000ffffd77224 */ /* 0x000fe400078e00fc */
[----:B-1----:R-:W-:Y:S01]  /*10f40*/  FADD.FTZ R252, R2, R99 ;  /* 0x0000006302fc7221 */ /* 0x002fe20000010000 */
[----:B------:R-:W-:Y:S01]  /*10f50*/  PRMT R50, R138, 0x5410, R137 ;  /* 0x000054108a327816 */ /* 0x000fe20000000089 */
[----:B------:R-:W-:Y:S01]  /*10f60*/  @!P4 HFMA2.BF16_V2 R63, -RZ.H0_H0, RZ.H0_H0, -R137.H0_H0 ;  /* 0x200000ffff3fc231 */ /* 0x000fe20000340989 */
[----:B----4-:R-:W-:Y:S02]  /*10f70*/  F2FP.BF16.F32.PACK_AB R2, R188, R2 ;  /* 0x00000002bc02723e */ /* 0x010fe400000010ff */
[----:B------:R-:W-:-:S02]  /*10f80*/  @!P5 PRMT R138, R61, 0x5410, RZ ;  /* 0x000054103d8ad816 */ /* 0x000fc400000000ff */
[----:B------:R-:W-:Y:S02]  /*10f90*/  F2FP.BF16.F32.PACK_AB R6, R208, R209 ;  /* 0x000000d1d006723e */ /* 0x000fe400000010ff */
[----:B------:R-:W-:Y:S02]  /*10fa0*/  ISETP.LE.U32.AND P5, PT, R3, UR13, PT ;  /* 0x0000000d03007c0c */ /* 0x000fe4000bfa3070 */
[----:B------:R-:W-:Y:S02]  /*10fb0*/  SHF.R.U32.HI R3, RZ, 0x18, R4 ;  /* 0x00000018ff037819 */ /* 0x000fe40000011604 */
[C---:B------:R-:W-:Y:S02]  /*10fc0*/  PRMT R34, R2.reuse, 0x7610, R34 ;  /* 0x0000761002227816 */ /* 0x040fe40000000022 */
[----:B------:R-:W-:Y:S02]  /*10fd0*/  PRMT R27, R2, 0x7632, R27 ;  /* 0x00007632021b7816 */ /* 0x000fe4000000001b */
[----:B------:R-:W-:-:S02]  /*10fe0*/  PRMT R136, R6, 0x7610, R136 ;  /* 0x0000761006887816 */ /* 0x000fc40000000088 */
[----:B------:R-:W-:Y:S02]  /*10ff0*/  LOP3.LUT R2, R113, UR4, R56, 0x96, !PT ;  /* 0x0000000471027c12 */ /* 0x000fe4000f8e9638 */
[----:B------:R-:W-:Y:S02]  /*11000*/  @!P4 PRMT R137, R63, 0x5410, RZ ;  /* 0x000054103f89c816 */ /* 0x000fe400000000ff */
[----:B------:R-:W-:Y:S02]  /*11010*/  ISETP.LE.U32.AND P4, PT, R3, UR13, PT ;  /* 0x0000000d03007c0c */ /* 0x000fe4000bf83070 */
[----:B------:R-:W-:Y:S01]  /*11020*/  SHF.R.U32.HI R3, RZ, 0x10, R4 ;  /* 0x00000010ff037819 */ /* 0x000fe20000011604 */
[----:B------:R-:W-:Y:S01]  /*11030*/  @!P3 HFMA2.BF16_V2 R71, -RZ.H0_H0, RZ.H0_H0, -R136.H0_H0 ;  /* 0x200000ffff47b231 */ /* 0x000fe20000340988 */
[----:B------:R-:W-:Y:S01]  /*11040*/  PRMT R35, R6, 0x7632, R35 ;  /* 0x0000763206237816 */ /* 0x000fe20000000023 */
[----:B------:R-:W-:Y:S01]  /*11050*/  IMAD.WIDE.U32 R242, R2, -0x326172a9, RZ ;  /* 0xcd9e8d5702f27825 */ /* 0x000fe200078e00ff */
[----:B------:R-:W-:-:S02]  /*11060*/  LOP3.LUT R2, R23, UR41, R112, 0x96, !PT ;  /* 0x0000002917027c12 */ /* 0x000fc4000f8e9670 */
[----:B------:R-:W-:Y:S02]  /*11070*/  LOP3.LUT R3, R3, 0xff, RZ, 0xc0, !PT ;  /* 0x000000ff03037812 */ /* 0x000fe400078ec0ff */
[----:B------:R-:W-:Y:S01]  /*11080*/  PRMT R49, R136, 0x5410, R35 ;  /* 0x0000541088317816 */ /* 0x000fe20000000023 */
[----:B------:R-:W-:Y:S01]  /*11090*/  IMAD.WIDE.U32 R8, R2, -0x326172a9, RZ ;  /* 0xcd9e8d5702087825 */ /* 0x000fe200078e00ff */
[----:B------:R-:W-:Y:S02]  /*110a0*/  @!P3 PRMT R136, R71, 0x5410, RZ ;  /* 0x000054104788b816 */ /* 0x000fe400000000ff */
[----:B------:R-:W-:Y:S02]  /*110b0*/  ISETP.LE.U32.AND P3, PT, R3, UR13, PT ;  /* 0x0000000d03007c0c */ /* 0x000fe4000bf63070 */
[----:B------:R-:W-:Y:S02]  /*110c0*/  LOP3.LUT R3, R243, UR42, R114, 0x96, !PT ;  /* 0x0000002af3037c12 */ /* 0x000fe4000f8e9672 */
[----:B------:R-:W-:-:S03]  /*110d0*/  LOP3.LUT R2, R9, UR40, R242, 0x96, !PT ;  /* 0x0000002809027c12 */ /* 0x000fc6000f8e96f2 */
[----:B------:R-:W-:-:S04]  /*110e0*/  IMAD.WIDE.U32 R10, R3, -0x2daee0ad, RZ ;  /* 0xd2511f53030a7825 */ /* 0x000fc800078e00ff */
[----:B------:R-:W-:Y:S01]  /*110f0*/  IMAD.WIDE.U32 R2, R2, -0x2daee0ad, RZ ;  /* 0xd2511f5302027825 */ /* 0x000fe200078e00ff */
[----:B------:R-:W-:-:S04]  /*11100*/  LOP3.LUT R4, R11, UR39, R22, 0x96, !PT ;  /* 0x000000270b047c12 */ /* 0x000fc8000f8e9616 */
[----:B------:R-:W-:Y:S01]  /*11110*/  LOP3.LUT R12, R3, UR37, R10, 0x96, !PT ;  /* 0x00000025030c7c12 */ /* 0x000fe2000f8e960a */
[----:B------:R-:W-:-:S05]  /*11120*/  IMAD.WIDE.U32 R10, R4, -0x326172a9, RZ ;  /* 0xcd9e8d57040a7825 */ /* 0x000fca00078e00ff */
[----:B------:R-:W-:-:S05]  /*11130*/  LOP3.LUT R3, R11, UR38, R8, 0x96, !PT ;  /* 0x000000260b037c12 */ /* 0x000fca000f8e9608 */
[----:B------:R-:W-:Y:S01]  /*11140*/  IMAD.WIDE.U32 R8, R3, -0x2daee0ad, RZ ;  /* 0xd2511f5303087825 */ /* 0x000fe200078e00ff */
[----:B------:R-:W-:Y:S04]  /*11150*/  STG.E.U16 desc[UR24][R20.64+-0x80], R18 ;  /* 0xffff801214007986 */ /* 0x000fe8000c101518 */
[----:B------:R-:W-:Y:S01]  /*11160*/  LOP3.LUT R2, R9, UR18, R2, 0x96, !PT ;  /* 0x0000001209027c12 */ /* 0x000fe2000f8e9602 */
[----:B------:R-:W-:Y:S04]  /*11170*/  STG.E.U16 desc[UR24][R20.64+-0x7e], R17 ;  /* 0xffff821114007986 */ /* 0x000fe8000c101518 */
[----:B------:R-:W-:Y:S01]  /*11180*/  STG.E.U16 desc[UR24][R32.64+-0x80], R16 ;  /* 0xffff801020007986 */ /* 0x000fe2000c101518 */
[----:B------:R-:W-:-:S03]  /*11190*/  IMAD.WIDE.U32 R2, R2, -0x326172a9, RZ ;  /* 0xcd9e8d5702027825 */ /* 0x000fc600078e00ff */
[----:B------:R-:W-:Y:S04]  /*111a0*/  STG.E.U16 desc[UR24][R32.64+-0x7e], R15 ;  /* 0xffff820f20007986 */ /* 0x000fe8000c101518 */
[----:B------:R1:W-:Y:S01]  /*111b0*/  STG.E.U16 desc[UR24][R30.64+-0x80], R5 ;  /* 0xffff80051e007986 */ /* 0x0003e2000c101518 */
[----:B------:R-:W-:Y:S01]  /*111c0*/  SHF.R.U32.HI R9, RZ, 0x10, R2 ;  /* 0x00000010ff097819 */ /* 0x000fe20000011602 */
[----:B-1----:R-:W-:-:S05]  /*111d0*/  IMAD.WIDE.U32 R4, R12, -0x326172a9, RZ ;  /* 0xcd9e8d570c047825 */ /* 0x002fca00078e00ff */
[----:B------:R-:W-:Y:S02]  /*111e0*/  LOP3.LUT R11, R5, UR36, R10, 0x96, !PT ;  /* 0x00000024050b7c12 */ /* 0x000fe4000f8e960a */
[----:B------:R-:W-:Y:S02]  /*111f0*/  LOP3.LUT R4, R3, UR27, R4, 0x96, !PT ;  /* 0x0000001b03047c12 */ /* 0x000fe4000f8e9604 */
[C---:B------:R-:W-:Y:S02]  /*11200*/  LOP3.LUT R3, R2.reuse, 0xffff, RZ, 0xc0, !PT ;  /* 0x0000ffff02037812 */ /* 0x040fe400078ec0ff */
[----:B------:R-:W-:Y:S02]  /*11210*/  LOP3.LUT R10, R2, 0xff, RZ, 0xc0, !PT ;  /* 0x000000ff020a7812 */ /* 0x000fe400078ec0ff */
[----:B------:R-:W-:Y:S02]  /*11220*/  SHF.R.U32.HI R5, RZ, 0x18, R2 ;  /* 0x00000018ff057819 */ /* 0x000fe40000011602 */
[----:B------:R-:W-:-:S02]  /*11230*/  LOP3.LUT R2, R9, 0xff, RZ, 0xc0, !PT ;  /* 0x000000ff09027812 */ /* 0x000fc400078ec0ff */
[----:B------:R-:W-:Y:S02]  /*11240*/  SHF.R.U32.HI R3, RZ, 0x8, R3 ;  /* 0x00000008ff037819 */ /* 0x000fe40000011603 */
[----:B------:R-:W-:Y:S02]  /*11250*/  PRMT R16, R2, 0x5410, R5 ;  /* 0x0000541002107816 */ /* 0x000fe40000000005 */
[----:B------:R-:W-:Y:S02]  /*11260*/  LOP3.LUT R2, R4, 0xffff, RZ, 0xc0, !PT ;  /* 0x0000ffff04027812 */ /* 0x000fe400078ec0ff */
[----:B------:R-:W-:Y:S02]  /*11270*/  PRMT R10, R10, 0x5410, R3 ;  /* 0x000054100a0a7816 */ /* 0x000fe40000000003 */
[----:B------:R-:W-:Y:S02]  /*11280*/  SHF.R.U32.HI R3, RZ, 0x8, R2 ;  /* 0x00000008ff037819 */ /* 0x000fe40000011602 */
[----:B------:R-:W-:-:S02]  /*11290*/  LOP3.LUT R2, R4, 0xff, RZ, 0xc0, !PT ;  /* 0x000000ff04027812 */ /* 0x000fc400078ec0ff */
[--C-:B------:R-:W-:Y:S02]  /*112a0*/  SHF.R.U32.HI R5, RZ, 0x10, R4.reuse ;  /* 0x00000010ff057819 */ /* 0x100fe40000011604 */
[----:B------:R-:W-:Y:S01]  /*112b0*/  PRMT R15, R2, 0x5410, R3 ;  /* 0x00005410020f7816 */ /* 0x000fe20000000003 */
[----:B------:R-:W-:Y:S01]  /*112c0*/  IMAD.WIDE.U32 R2, R11, -0x2daee0ad, RZ ;  /* 0xd2511f530b027825 */ /* 0x000fe200078e00ff */
[----:B------:R-:W-:Y:S02]  /*112d0*/  SHF.R.U32.HI R9, RZ, 0x18, R4 ;  /* 0x00000018ff097819 */ /* 0x000fe40000011604 */
[----:B------:R-:W-:Y:S02]  /*112e0*/  LOP3.LUT R5, R5, 0xff, RZ, 0xc0, !PT ;  /* 0x000000ff05057812 */ /* 0x000fe400078ec0ff */
[----:B------:R-:W-:Y:S02]  /*112f0*/  LOP3.LUT R4, R3, UR21, R8, 0x96, !PT ;  /* 0x0000001503047c12 */ /* 0x000fe4000f8e9608 */
[----:B------:R-:W-:-:S02]  /*11300*/  PRMT R9, R5, 0x5410, R9 ;  /* 0x0000541005097816 */ /* 0x000fc40000000009 */
        /* <DEDUP_REMOVED lines=14> */
[----:B------:R-:W-:-:S04]  /*113f0*/  LOP3.LUT R2, R4, 0xff, RZ, 0xc0, !PT ;  /* 0x000000ff04027812 */ /* 0x000fc800078ec0ff */
[----:B------:R-:W-:Y:S02]  /*11400*/  PRMT R17, R2, 0x5410, R3 ;  /* 0x0000541002117816 */ /* 0x000fe40000000003 */
[----:B------:R-:W-:-:S05]  /*11410*/  HSET2.LE.AND R2, R10, R0, PT ;  /* 0x000000000a027233 */ /* 0x000fca0003803000 */
[----:B------:R-:W-:Y:S02]  /*11420*/  LOP3.LUT R10, R2, R52, RZ, 0xc0, !PT ;  /* 0x00000034020a7212 */ /* 0x000fe400078ec0ff */
[----:B------:R-:W-:Y:S01]  /*11430*/  HSET2.LE.AND R2, R16, R0, PT ;  /* 0x0000000010027233 */ /* 0x000fe20003803000 */
[----:B------:R-:W-:-:S04]  /*11440*/  IMAD.MOV.U32 R113, RZ, RZ, R96 ;  /* 0x000000ffff717224 */ /* 0x000fc800078e0060 */
[----:B------:R-:W-:Y:S02]  /*11450*/  LOP3.LUT R11, R2, R45, RZ, 0xc0, !PT ;  /* 0x0000002d020b7212 */ /* 0x000fe400078ec0ff */
[----:B------:R-:W-:Y:S01]  /*11460*/  HSET2.LE.AND R2, R14, R0, PT ;  /* 0x000000000e027233 */ /* 0x000fe20003803000 */
[----:B------:R-:W-:Y:S02]  /*11470*/  IMAD.MOV.U32 R250, RZ, RZ, R81 ;  /* 0x000000fffffa7224 */ /* 0x000fe400078e0051 */
[----:B------:R-:W-:Y:S02]  /*11480*/  IMAD.MOV.U32 R112, RZ, RZ, R77 ;  /* 0x000000ffff707224 */ /* 0x000fe400078e004d */
[----:B------:R-:W-:Y:S01]  /*11490*/  IMAD.MOV.U32 R77, RZ, RZ, R128 ;  /* 0x000000ffff4d7224 */ /* 0x000fe200078e0080 */
[----:B------:R-:W-:Y:S01]  /*114a0*/  LOP3.LUT R128, R2, R43, RZ, 0xc0, !PT ;  /* 0x0000002b02807212 */ /* 0x000fe200078ec0ff */
[----:B------:R-:W-:Y:S02]  /*114b0*/  IMAD.MOV.U32 R46, RZ, RZ, R113 ;  /* 0x000000ffff2e7224 */ /* 0x000fe400078e0071 */
[----:B---3--:R-:W-:-:S02]  /*114c0*/  VIADD R2, R44, 0x4 ;  /* 0x000000042c027836 */ /* 0x008fc40000000000 */
        /* <DEDUP_REMOVED lines=17> */
[----:B------:R-:W-:-:S05]  /*115e0*/  IMAD.WIDE.U32 R248, R2, -0x326172a9, RZ ;  /* 0xcd9e8d5702f87825 */ /* 0x000fca00078e00ff */
[----:B--2---:R-:W-:Y:S01]  /*115f0*/  LOP3.LUT R2, R249, R47, RZ, 0x3c, !PT ;  /* 0x0000002ff9027212 */ /* 0x004fe200078e3cff */
[----:B------:R-:W-:Y:S02]  /*11600*/  IMAD.MOV.U32 R66, RZ, RZ, R46 ;  /* 0x000000ffff427224 */ /* 0x000fe400078e002e */
[----:B------:R-:W-:Y:S02]  /*11610*/  IMAD.MOV.U32 R47, RZ, RZ, R44 ;  /* 0x000000ffff2f7224 */ /* 0x000fe400078e002c */
[----:B------:R-:W-:Y:S02]  /*11620*/  IMAD.MOV.U32 R46, RZ, RZ, R113 ;  /* 0x000000ffff2e7224 */ /* 0x000fe400078e0071 */
[----:B------:R-:W-:Y:S02]  /*11630*/  IMAD.MOV.U32 R44, RZ, RZ, R112 ;  /* 0x000000ffff2c7224 */ /* 0x000fe400078e0070 */
[----:B------:R-:W-:Y:S02]  /*11640*/  IMAD.MOV.U32 R113, RZ, RZ, R250 ;  /* 0x000000ffff717224 */ /* 0x000fe400078e00fa */
[----:B------:R-:W-:-:S02]  /*11650*/  IMAD.MOV.U32 R112, RZ, RZ, R251 ;  /* 0x000000ffff707224 */ /* 0x000fc400078e00fb */
[----:B------:R-:W-:-:S04]  /*11660*/  IMAD.WIDE.U32 R250, R2, -0x2daee0ad, RZ ;  /* 0xd2511f5302fa7825 */ /* 0x000fc800078e00ff */
[----:B------:R-:W-:Y:S01]  /*11670*/  IMAD.MOV.U32 R53, RZ, RZ, R232 ;  /* 0x000000ffff357224 */ /* 0x000fe200078e00e8 */
[----:B------:R-:W-:Y:S01]  /*11680*/  LOP3.LUT R2, R251, UR4, R56, 0x96, !PT ;  /* 0x00000004fb027c12 */ /* 0x000fe2000f8e9638 */
[----:B------:R-:W-:Y:S01]  /*11690*/  IMAD.MOV.U32 R97, RZ, RZ, R66 ;  /* 0x000000ffff617224 */ /* 0x000fe200078e0042 */
[----:B------:R-:W2:Y:S01]  /*116a0*/  LDL.LU R232, [R1+0x110] ;  /* 0x0001100001e87983 */ /* 0x000ea20000300800 */
[----:B------:R-:W-:Y:S02]  /*116b0*/  IMAD.MOV.U32 R70, RZ, RZ, R113 ;  /* 0x000000ffff467224 */ /* 0x000fe400078e0071 */
[----:B------:R-:W-:Y:S02]  /*116c0*/  IMAD.MOV.U32 R69, RZ, RZ, R169 ;  /* 0x000000ffff457224 */ /* 0x000fe400078e00a9 */
[----:B------:R-:W-:Y:S01]  /*116d0*/  IMAD.MOV.U32 R113, RZ, RZ, R41 ;  /* 0x000000ffff717224 */ /* 0x000fe200078e0029 */
[----:B------:R-:W3:Y:S01]  /*116e0*/  LDL.LU R169, [R1+0x10c] ;  /* 0x00010c0001a97983 */ /* 0x000ee20000300800 */
[----:B------:R-:W-:-:S02]  /*116f0*/  IMAD.MOV.U32 R66, RZ, RZ, R168 ;  /* 0x000000ffff427224 */ /* 0x000fc400078e00a8 */
[----:B------:R-:W-:Y:S01]  /*11700*/  IMAD.MOV.U32 R24, RZ, RZ, R44 ;  /* 0x000000ffff187224 */ /* 0x000fe200078e002c */
[----:B------:R-:W3:Y:S01]  /*11710*/  LDL.LU R168, [R1+0x108] ;  /* 0x0001080001a87983 */ /* 0x000ee20000300800 */
[----:B------:R-:W-:Y:S02]  /*11720*/  IMAD.MOV.U32 R82, RZ, RZ, R85 ;  /* 0x000000ffff527224 */ /* 0x000fe400078e0055 */
[----:B------:R-:W-:Y:S02]  /*11730*/  IMAD.MOV.U32 R41, RZ, RZ, R213 ;  /* 0x000000ffff297224 */ /* 0x000fe400078e00d5 */
[----:B------:R-:W-:Y:S02]  /*11740*/  IMAD.MOV.U32 R56, RZ, RZ, R134 ;  /* 0x000000ffff387224 */ /* 0x000fe400078e0086 */
[----:B------:R-:W-:Y:S01]  /*11750*/  IMAD.MOV.U32 R85, RZ, RZ, R55 ;  /* 0x000000ffff557224 */ /* 0x000fe200078e0037 */
[----:B------:R1:W5:Y:S01]  /*11760*/  LDL.LU R134, [R1+0x104] ;  /* 0x0001040001867983 */ /* 0x0003620000300800 */
[----:B------:R-:W-:-:S02]  /*11770*/  IMAD.MOV.U32 R44, RZ, RZ, R214 ;  /* 0x000000ffff2c7224 */ /* 0x000fc400078e00d6 */
[----:B------:R-:W-:Y:S02]  /*11780*/  IMAD.MOV.U32 R213, RZ, RZ, R219 ;  /* 0x000000ffffd57224 */ /* 0x000fe400078e00db */
[----:B------:R-:W-:Y:S01]  /*11790*/  IMAD.MOV.U32 R55, RZ, RZ, R215 ;  /* 0x000000ffff377224 */ /* 0x000fe200078e00d7 */
[----:B------:R1:W5:Y:S01]  /*117a0*/  LDL.LU R219, [R1+0x100] ;  /* 0x0001000001db7983 */ /* 0x0003620000300800 */
[----:B------:R-:W-:Y:S02]  /*117b0*/  IMAD.MOV.U32 R214, RZ, RZ, R223 ;  /* 0x000000ffffd67224 */ /* 0x000fe400078e00df */
[----:B------:R-:W-:Y:S01]  /*117c0*/  IMAD.MOV.U32 R215, RZ, RZ, R190 ;  /* 0x000000ffffd77224 */ /* 0x000fe200078e00be */
[----:B------:R1:W5:Y:S04]  /*117d0*/  LDL.LU R223, [R1+0xfc] ;  /* 0x0000fc0001df7983 */ /* 0x0003680000300800 */
[----:B------:R-:W4:Y:S01]  /*117e0*/  LDL.LU R190, [R1+0xf8] ;  /* 0x0000f80001be7983 */ /* 0x000f220000300800 */
[----:B------:R-:W-:-:S02]  /*117f0*/  IMAD.MOV.U32 R57, RZ, RZ, R42 ;  /* 0x000000ffff397224 */ /* 0x000fc400078e002a */
[----:B------:R-:W-:Y:S02]  /*11800*/  IMAD.MOV.U32 R42, RZ, RZ, R212 ;  /* 0x000000ffff2a7224 */ /* 0x000fe400078e00d4 */
[----:B------:R-:W-:Y:S02]  /*11810*/  IMAD.MOV.U32 R212, RZ, RZ, R192 ;  /* 0x000000ffffd47224 */ /* 0x000fe400078e00c0 */
[----:B------:R-:W2:Y:S01]  /*11820*/  LDL.LU R192, [R1+0xf4] ;  /* 0x0000f40001c07983 */ /* 0x000ea20000300800 */
[----:B------:R-:W-:-:S03]  /*11830*/  IMAD.MOV.U32 R83, RZ, RZ, R195 ;  /* 0x000000ffff537224 */ /* 0x000fc600078e00c3 */
[----:B------:R-:W2:Y:S01]  /*11840*/  LDL.LU R195, [R1+0xf0] ;  /* 0x0000f00001c37983 */ /* 0x000ea20000300800 */
[----:B------:R-:W-:-:S03]  /*11850*/  IMAD.MOV.U32 R59, RZ, RZ, R194 ;  /* 0x000000ffff3b7224 */ /* 0x000fc600078e00c2 */
[----:B------:R-:W2:Y:S01]  /*11860*/  LDL.LU R194, [R1+0xec] ;  /* 0x0000ec0001c27983 */ /* 0x000ea20000300800 */
[--C-:B------:R-:W-:Y:S01]  /*11870*/  HSET2.LE.AND R3, R15, R0.reuse, PT ;  /* 0x000000000f037233 */ /* 0x100fe20003803000 */
[----:B------:R-:W-:Y:S01]  /*11880*/  IMAD.MOV.U32 R99, RZ, RZ, R46 ;  /* 0x000000ffff637224 */ /* 0x000fe200078e002e */
[--C-:B------:R-:W-:Y:S01]  /*11890*/  HSET2.LE.AND R4, R9, R0.reuse, PT ;  /* 0x0000000009047233 */ /* 0x100fe20003803000 */
[----:B------:R-:W-:Y:S02]  /*118a0*/  IMAD.MOV.U32 R98, RZ, RZ, R47 ;  /* 0x000000ffff627224 */ /* 0x000fe400078e002f */
[----:B------:R-:W-:Y:S01]  /*118b0*/  LOP3.LUT R8, R3, R80, RZ, 0xc0, !PT ;  /* 0x0000005003087212 */ /* 0x000fe200078ec0ff */
[----:B------:R-:W-:Y:S01]  /*118c0*/  IMAD.MOV.U32 R46, RZ, RZ, R95 ;  /* 0x000000ffff2e7224 */ /* 0x000fe200078e005f */
[----:B------:R-:W-:Y:S01]  /*118d0*/  HSET2.LE.AND R3, R12, R0, PT ;  /* 0x000000000c037233 */ /* 0x000fe20003803000 */
[----:B------:R-:W-:Y:S02]  /*118e0*/  IMAD.MOV.U32 R95, RZ, RZ, R246 ;  /* 0x000000ffff5f7224 */ /* 0x000fe400078e00f6 */
[----:B------:R-:W-:-:S02]  /*118f0*/  IMAD.MOV.U32 R47, RZ, RZ, R247 ;  /* 0x000000ffff2f7224 */ /* 0x000fc400078e00f7 */
[----:B------:R-:W-:Y:S01]  /*11900*/  IMAD.WIDE.U32 R246, R2, -0x326172a9, RZ ;  /* 0xcd9e8d5702f67825 */ /* 0x000fe200078e00ff */
[----:B------:R-:W-:Y:S02]  /*11910*/  LOP3.LUT R9, R4, R54, RZ, 0xc0, !PT ;  /* 0x0000003604097212 */ /* 0x000fe400078ec0ff */
[----:B------:R-:W-:Y:S01]  /*11920*/  HSET2.LE.AND R4, R5, R0, PT ;  /* 0x0000000005047233 */ /* 0x000fe20003803000 */
[----:B------:R-:W-:Y:S01]  /*11930*/  IMAD.MOV.U32 R81, RZ, RZ, R129 ;  /* 0x000000ffff517224 */ /* 0x000fe200078e0081 */
[----:B------:R-:W-:Y:S02]  /*11940*/  LOP3.LUT R129, R3, R39, RZ, 0xc0, !PT ;  /* 0x0000002703817212 */ /* 0x000fe400078ec0ff */
[C---:B------:R-:W-:Y:S02]  /*11950*/  PRMT R7, R102.reuse, 0x7610, R7 ;  /* 0x0000761066077816 */ /* 0x040fe40000000007 */
[----:B------:R-:W-:Y:S02]  /*11960*/  PRMT R6, R102, 0x7632, R6 ;  /* 0x0000763266067816 */ /* 0x000fe40000000006 */
[----:B------:R-:W-:-:S02]  /*11970*/  LOP3.LUT R3, R115, UR26, R248, 0x96, !PT ;  /* 0x0000001a73037c12 */ /* 0x000fc4000f8e96f8 */
[----:B------:R-:W-:Y:S01]  /*11980*/  LOP3.LUT R2, R247, UR42, R114, 0x96, !PT ;  /* 0x0000002af7027c12 */ /* 0x000fe2000f8e9672 */
[----:B------:R-:W-:Y:S01]  /*11990*/  IMAD.MOV.U32 R96, RZ, RZ, R130 ;  /* 0x000000ffff607224 */ /* 0x000fe200078e0082 */
[----:B------:R-:W-:Y:S01]  /*119a0*/  LOP3.LUT R130, R4, R25, RZ, 0xc0, !PT ;  /* 0x0000001904827212 */ /* 0x000fe200078ec0ff */
[----:B------:R-:W-:Y:S01]  /*119b0*/  @!P5 HFMA2.BF16_V2 R73, -RZ.H0_H0, RZ.H0_H0, -R7.H0_H0 ;  /* 0x200000ffff49d231 */ /* 0x000fe20000340907 */
[----:B------:R1:W-:Y:S01]  /*119c0*/  STG.E.U16 desc[UR24][R30.64+-0x7e], R13 ;  /* 0xffff820d1e007986 */ /* 0x0003e2000c101518 */
[----:B------:R-:W-:Y:S02]  /*119d0*/  @!P6 HFMA2.BF16_V2 R76, -RZ.H0_H0, RZ.H0_H0, -R6.H0_H0 ;  /* 0x200000ffff4ce231 */ /* 0x000fe40000340906 */
[----:B------:R-:W-:Y:S01]  /*119e0*/  IMAD.WIDE.U32 R4, R3, -0x2daee0ad, RZ ;  /* 0xd2511f5303047825 */ /* 0x000fe200078e00ff */
[----:B------:R-:W-:Y:S02]  /*119f0*/  PRMT R19, R7, 0x5410, R6 ;  /* 0x0000541007137816 */ /* 0x000fe40000000006 */
[----:B------:R-:W-:-:S02]  /*11a00*/  @!P5 PRMT R7, R73, 0x5410, RZ ;  /* 0x000054104907d816 */ /* 0x000fc400000000ff */
[----:B------:R-:W-:Y:S02]  /*11a10*/  @!P6 PRMT R6, R76, 0x5410, RZ ;  /* 0x000054104c06e816 */ /* 0x000fe400000000ff */
[----:B------:R-:W-:Y:S01]  /*11a20*/  LOP3.LUT R3, R5, UR41, R250, 0x96, !PT ;  /* 0x0000002905037c12 */ /* 0x000fe2000f8e96fa */
[----:B------:R-:W-:Y:S04]  /*11a30*/  STG.E.U16 desc[UR24][R28.64+-0x80], R7 ;  /* 0xffff80071c007986 */ /* 0x000fe8000c101518 */
[----:B------:R1:W-:Y:S02]  /*11a40*/  STG.E.U16 desc[UR24][R28.64+-0x7e], R6 ;  /* 0xffff82061c007986 */ /* 0x0003e4000c101518 */
[----:B-1----:R-:W-:-:S05]  /*11a50*/  IMAD.WIDE.U32 R12, R2, -0x2daee0ad, RZ ;  /* 0xd2511f53020c7825 */ /* 0x002fca00078e00ff */
[----:B------:R-:W-:Y:S01]  /*11a60*/  LOP3.LUT R2, R13, UR39, R4, 0x96, !PT ;  /* 0x000000270d027c12 */ /* 0x000fe2000f8e9604 */
[----:B------:R-:W-:-:S04]  /*11a70*/  IMAD.WIDE.U32 R4, R3, -0x326172a9, RZ ;  /* 0xcd9e8d5703047825 */ /* 0x000fc800078e00ff */
[----:B------:R-:W-:Y:S01]  /*11a80*/  IMAD.WIDE.U32 R6, R2, -0x326172a9, RZ ;  /* 0xcd9e8d5702067825 */ /* 0x000fe200078e00ff */
[----:B------:R-:W-:-:S04]  /*11a90*/  LOP3.LUT R2, R5, UR40, R246, 0x96, !PT ;  /* 0x0000002805027c12 */ /* 0x000fc8000f8e96f6 */
[----:B------:R-:W-:Y:S01]  /*11aa0*/  LOP3.LUT R3, R7, UR38, R4, 0x96, !PT ;  /* 0x0000002607037c12 */ /* 0x000fe2000f8e9604 */
[----:B------:R-:W-:Y:S02]  /*11ab0*/  IMAD.MOV.U32 R115, RZ, RZ, R82 ;  /* 0x000000ffff737224 */ /* 0x000fe400078e0052 */
[----:B------:R-:W-:Y:S02]  /*11ac0*/  IMAD.MOV.U32 R82, RZ, RZ, R70 ;  /* 0x000000ffff527224 */ /* 0x000fe400078e0046 */
[----:B------:R-:W-:Y:S02]  /*11ad0*/  IMAD.MOV.U32 R70, RZ, RZ, R24 ;  /* 0x000000ffff467224 */ /* 0x000fe400078e0018 */
[----:B------:R-:W-:Y:S01]  /*11ae0*/  IMAD.WIDE.U32 R4, R2, -0x2daee0ad, RZ ;  /* 0xd2511f5302047825 */ /* 0x000fe200078e00ff */
[----:B------:R-:W-:-:S03]  /*11af0*/  HSET2.LE.AND R2, R17, R0, PT ;  /* 0x0000000011027233 */ /* 0x000fc60003803000 */
[----:B------:R-:W-:Y:S01]  /*11b00*/  IMAD.WIDE.U32 R24, R3, -0x2daee0ad, RZ ;  /* 0xd2511f5303187825 */ /* 0x000fe200078e00ff */
[----:B------:R-:W-:-:S03]  /*11b10*/  LOP3.LUT R5, R5, UR37, R12, 0x96, !PT ;  /* 0x0000002505057c12 */ /* 0x000fc6000f8e960c */
[----:B------:R-:W-:Y:S01]  /*11b20*/  IMAD.MOV.U32 R114, RZ, RZ, R57 ;  /* 0x000000ffff727224 */ /* 0x000fe200078e0039 */
[----:B------:R-:W-:Y:S01]  /*11b30*/  LOP3.LUT R4, R25, UR18, R4, 0x96, !PT ;  /* 0x0000001219047c12 */ /* 0x000fe2000f8e9604 */
[----:B------:R-:W-:Y:S01]  /*11b40*/  IMAD.MOV.U32 R57, RZ, RZ, R131 ;  /* 0x000000ffff397224 */ /* 0x000fe200078e0083 */
[----:B------:R-:W-:Y:S01]  /*11b50*/  LOP3.LUT R131, R2, R36, RZ, 0xc0, !PT ;  /* 0x0000002402837212 */ /* 0x000fe200078ec0ff */
        /* <DEDUP_REMOVED lines=20> */
[--C-:B------:R-:W-:Y:S02]  /*11ca0*/  HSET2.LE.AND R2, R6, R0.reuse, PT ;  /* 0x0000000006027233 */ /* 0x100fe40003803000 */
[--C-:B------:R-:W-:Y:S02]  /*11cb0*/  HSET2.LE.AND R3, R7, R0.reuse, PT ;  /* 0x0000000007037233 */ /* 0x100fe40003803000 */
[--C-:B------:R-:W-:Y:S02]  /*11cc0*/  HSET2.LE.AND R4, R5, R0.reuse, PT ;  /* 0x0000000005047233 */ /* 0x100fe40003803000 */
[----:B------:R-:W-:Y:S02]  /*11cd0*/  LOP3.LUT R6, R2, R38, RZ, 0xc0, !PT ;  /* 0x0000002602067212 */ /* 0x000fe400078ec0ff */
[----:B------:R-:W-:-:S02]  /*11ce0*/  HSET2.LE.AND R2, R16, R0, PT ;  /* 0x0000000010027233 */ /* 0x000fc40003803000 */
[----:B------:R-:W-:Y:S02]  /*11cf0*/  LOP3.LUT R7, R3, R37, RZ, 0xc0, !PT ;  /* 0x0000002503077212 */ /* 0x000fe400078ec0ff */
[----:B------:R-:W-:Y:S02]  /*11d00*/  LOP3.LUT R4, R4, R40, RZ, 0xc0, !PT ;  /* 0x0000002804047212 */ /* 0x000fe400078ec0ff */
[----:B------:R-:W-:Y:S01]  /*11d10*/  LOP3.LUT R5, R2, R19, RZ, 0xc0, !PT ;  /* 0x0000001302057212 */ /* 0x000fe200078ec0ff */
[----:B------:R-:W-:Y:S02]  /*11d20*/  @!P2 HFMA2.BF16_V2 R72, -RZ.H0_H0, RZ.H0_H0, -R35.H0_H0 ;  /* 0x200000ffff48a231 */ /* 0x000fe40000340923 */
[----:B------:R-:W-:Y:S02]  /*11d30*/  @!P3 HFMA2.BF16_V2 R75, -RZ.H0_H0, RZ.H0_H0, -R34.H0_H0 ;  /* 0x200000ffff4bb231 */ /* 0x000fe40000340922 */
[----:B------:R-:W-:Y:S01]  /*11d40*/  @!P4 HFMA2.BF16_V2 R74, -RZ.H0_H0, RZ.H0_H0, -R27.H0_H0 ;  /* 0x200000ffff4ac231 */ /* 0x000fe2000034091b */
[----:B------:R-:W-:Y:S01]  /*11d50*/  PRMT R48, R34, 0x5410, R27 ;  /* 0x0000541022307816 */ /* 0x000fe2000000001b */
[----:B------:R-:W-:Y:S01]  /*11d60*/  IMAD.MOV.U32 R73, RZ, RZ, R46 ;  /* 0x000000ffff497224 */ /* 0x000fe200078e002e */
[----:B------:R-:W-:Y:S01]  /*11d70*/  @!P2 PRMT R35, R72, 0x5410, RZ ;  /* 0x000054104823a816 */ /* 0x000fe200000000ff */
[----:B------:R-:W-:Y:S01]  /*11d80*/  IMAD.MOV.U32 R72, RZ, RZ, R47 ;  /* 0x000000ffff487224 */ /* 0x000fe200078e002f */
[----:B------:R-:W-:Y:S01]  /*11d90*/  @!P3 PRMT R34, R75, 0x5410, RZ ;  /* 0x000054104b22b816 */ /* 0x000fe200000000ff */
[----:B------:R-:W-:Y:S01]  /*11da0*/  IMAD.MOV.U32 R75, RZ, RZ, R95 ;  /* 0x000000ffff4b7224 */ /* 0x000fe200078e005f */
[----:B------:R-:W-:Y:S01]  /*11db0*/  @!P4 PRMT R27, R74, 0x5410, RZ ;  /* 0x000054104a1bc816 */ /* 0x000fe200000000ff */
[----:B------:R-:W-:-:S02]  /*11dc0*/  IMAD.MOV.U32 R74, RZ, RZ, R85 ;  /* 0x000000ffff4a7224 */ /* 0x000fc400078e0055 */
[----:B------:R-:W-:Y:S02]  /*11dd0*/  IMAD.MOV.U32 R58, RZ, RZ, R210 ;  /* 0x000000ffff3a7224 */ /* 0x000fe400078e00d2 */
[----:B------:R1:W5:Y:S01]  /*11de0*/  LDL.LU R210, [R1+0xe8] ;  /* 0x0000e80001d27983 */ /* 0x0003620000300800 */
[----:B------:R-:W-:Y:S02]  /*11df0*/  IMAD.MOV.U32 R86, RZ, RZ, R203 ;  /* 0x000000ffff567224 */ /* 0x000fe400078e00cb */
[----:B------:R-:W-:Y:S01]  /*11e00*/  IMAD.MOV.U32 R102, RZ, RZ, R70 ;  /* 0x000000ffff667224 */ /* 0x000fe200078e0046 */
[----:B------:R1:W5:Y:S01]  /*11e10*/  LDL.LU R203, [R1+0xe4] ;  /* 0x0000e40001cb7983 */ /* 0x0003620000300800 */
[----:B------:R-:W-:-:S03]  /*11e20*/  IMAD.MOV.U32 R18, RZ, RZ, R59 ;  /* 0x000000ffff127224 */ /* 0x000fc600078e003b */
[----:B----4-:R-:W3:Y:S02]  /*11e30*/  LDSM.16.MT88.4 R12, [R190+0xa000] ;  /* 0x00a00000be0c783b */ /* 0x010ee40000004200 */
[-C--:B---3--:R-:W-:Y:S06]  /*11e40*/  HMMA.16816.F32.BF16 R168, R8, R12.reuse, R168 ;  /* 0x0000000c08a8723c */ /* 0x088fec00000418a8 */
[C---:B------:R-:W-:Y:S06]  /*11e50*/  HMMA.16816.F32.BF16 R152, R4.reuse, R12, R152 ;  /* 0x0000000c0498723c */ /* 0x040fec0000041898 */
[-C--:B------:R-:W-:Y:S06]  /*11e60*/  HMMA.16816.F32.BF16 R148, R4, R14.reuse, R148 ;  /* 0x0000000e0494723c */ /* 0x080fec0000041894 */
[----:B--2---:R-:W-:Y:S01]  /*11e70*/  HMMA.16816.F32.BF16 R36, R8, R14, R232 ;  /* 0x0000000e0824723c */ /* 0x004fe200000418e8 */
[----:B------:R-:W2:Y:S06]  /*11e80*/  LDSM.16.MT88.4 R12, [R192+0xa000] ;  /* 0x00a00000c00c783b */ /* 0x000eac0000004200 */
[----:B------:R-:W-:-:S02]  /*11e90*/  IMAD.MOV.U32 R233, RZ, RZ, R41 ;  /* 0x000000ffffe97224 */ /* 0x000fc400078e0029 */
[----:B------:R-:W-:Y:S02]  /*11ea0*/  IMAD.MOV.U32 R234, RZ, RZ, R42 ;  /* 0x000000ffffea7224 */ /* 0x000fe400078e002a */
[----:B------:R-:W-:Y:S02]  /*11eb0*/  IMAD.MOV.U32 R70, RZ, RZ, R202 ;  /* 0x000000ffff467224 */ /* 0x000fe400078e00ca */
[----:B------:R-:W-:Y:S01]  /*11ec0*/  IMAD.MOV.U32 R63, RZ, RZ, R66 ;  /* 0x000000ffff3f7224 */ /* 0x000fe200078e0042 */
[----:B------:R1:W5:Y:S01]  /*11ed0*/  LDL.LU R202, [R1+0xe0] ;  /* 0x0000e00001ca7983 */ /* 0x0003620000300800 */
[----:B------:R-:W-:Y:S01]  /*11ee0*/  IMAD.MOV.U32 R59, RZ, RZ, R84 ;  /* 0x000000ffff3b7224 */ /* 0x000fe200078e0054 */
[-C--:B--2---:R-:W-:Y:S06]  /*11ef0*/  HMMA.16816.F32.BF16 R160, R8, R12.reuse, R160 ;  /* 0x0000000c08a0723c */ /* 0x084fec00000418a0 */
[C---:B------:R-:W-:Y:S06]  /*11f00*/  HMMA.16816.F32.BF16 R144, R4.reuse, R12, R144 ;  /* 0x0000000c0490723c */ /* 0x040fec0000041890 */
[-C--:B------:R-:W-:Y:S06]  /*11f10*/  HMMA.16816.F32.BF16 R140, R4, R14.reuse, R140 ;  /* 0x0000000e048c723c */ /* 0x080fec000004188c */
[----:B------:R-:W-:Y:S01]  /*11f20*/  HMMA.16816.F32.BF16 R40, R8, R14, R72 ;  /* 0x0000000e0828723c */ /* 0x000fe20000041848 */
[----:B------:R-:W2:Y:S01]  /*11f30*/  LDSM.16.MT88.4 R12, [R195+0xa000] ;  /* 0x00a00000c30c783b */ /* 0x000ea20000004200 */
[----:B------:R-:W-:-:S02]  /*11f40*/  IMAD.MOV.U32 R71, RZ, RZ, R201 ;  /* 0x000000ffff477224 */ /* 0x000fc400078e00c9 */
[----:B------:R-:W-:Y:S01]  /*11f50*/  IMAD.MOV.U32 R66, RZ, RZ, R67 ;  /* 0x000000ffff427224 */ /* 0x000fe200078e0043 */
[----:B------:R1:W5:Y:S01]  /*11f60*/  LDL.LU R201, [R1+0xdc] ;  /* 0x0000dc0001c97983 */ /* 0x0003620000300800 */
[----:B------:R-:W-:Y:S02]  /*11f70*/  IMAD.MOV.U32 R85, RZ, RZ, R68 ;  /* 0x000000ffff557224 */ /* 0x000fe400078e0044 */
[----:B------:R-:W-:Y:S02]  /*11f80*/  IMAD.MOV.U32 R84, RZ, RZ, R200 ;  /* 0x000000ffff547224 */ /* 0x000fe400078e00c8 */
[----:B------:R-:W-:Y:S01]  /*11f90*/  IMAD.MOV.U32 R19, RZ, RZ, R58 ;  /* 0x000000ffff137224 */ /* 0x000fe200078e003a */
[----:B------:R1:W5:Y:S01]  /*11fa0*/  LDL.LU R200, [R1+0xd8] ;  /* 0x0000d80001c87983 */ /* 0x0003620000300800 */
[----:B------:R-:W-:Y:S02]  /*11fb0*/  IMAD.MOV.U32 R62, RZ, RZ, R69 ;  /* 0x000000ffff3e7224 */ /* 0x000fe400078e0045 */
[----:B------:R-:W-:-:S02]  /*11fc0*/  IMAD.MOV.U32 R68, RZ, RZ, R77 ;  /* 0x000000ffff447224 */ /* 0x000fc400078e004d */
[----:B------:R-:W-:Y:S02]  /*11fd0*/  IMAD.MOV.U32 R67, RZ, RZ, R199 ;  /* 0x000000ffff437224 */ /* 0x000fe400078e00c7 */
[----:B------:R-:W-:Y:S01]  /*11fe0*/  IMAD.MOV.U32 R100, RZ, RZ, R57 ;  /* 0x000000ffff647224 */ /* 0x000fe200078e0039 */
[----:B------:R1:W5:Y:S01]  /*11ff0*/  LDL.LU R199, [R1+0xd4] ;  /* 0x0000d40001c77983 */ /* 0x0003620000300800 */
        /* <DEDUP_REMOVED lines=19> */
[----:B------:R1:W5:Y:S01]  /*12130*/  LDL.LU R189, [R1+0xbc] ;  /* 0x0000bc0001bd7983 */ /* 0x0003620000300800 */
[----:B------:R-:W-:Y:S01]  /*12140*/  IMAD.MOV.U32 R232, RZ, RZ, R44 ;  /* 0x000000ffffe87224 */ /* 0x000fe200078e002c */
[----:B--2---:R-:W-:Y:S01]  /*12150*/  HMMA.16816.F32.BF16 R60, R8, R14, R60 ;  /* 0x0000000e083c723c */ /* 0x004fe2000004183c */
[----:B------:R-:W-:-:S05]  /*12160*/  IMAD.MOV.U32 R235, RZ, RZ, R55 ;  /* 0x000000ffffeb7224 */ /* 0x000fca00078e0037 */
[-C--:B------:R-:W-:Y:S06]  /*12170*/  HMMA.16816.F32.BF16 R44, R8, R12.reuse, R56 ;  /* 0x0000000c082c723c */ /* 0x080fec0000041838 */
[C---:B------:R-:W-:Y:S06]  /*12180*/  HMMA.16816.F32.BF16 R52, R4.reuse, R12, R116 ;  /* 0x0000000c0434723c */ /* 0x040fec0000041874 */
[----:B------:R-:W-:Y:S01]  /*12190*/  HMMA.16816.F32.BF16 R56, R4, R14, R156 ;  /* 0x0000000e0438723c */ /* 0x000fe2000004189c */
[----:B------:R-:W2:Y:S01]  /*121a0*/  LDSM.16.MT88.4 R12, [R194+0xa000] ;  /* 0x00a00000c20c783b */ /* 0x000ea20000004200 */
[----:B------:R-:W-:-:S02]  /*121b0*/  IMAD.MOV.U32 R17, RZ, RZ, R83 ;  /* 0x000000ffff117224 */ /* 0x000fc400078e0053 */
[----:B------:R-:W-:-:S03]  /*121c0*/  IMAD.MOV.U32 R101, RZ, RZ, R82 ;  /* 0x000000ffff657224 */ /* 0x000fc600078e0052 */
[----:B------:R-:W-:Y:S02]  /*121d0*/  IMAD.MOV.U32 R158, RZ, RZ, R79 ;  /* 0x000000ffff9e7224 */ /* 0x000fe400078e004f */
[----:B------:R-:W-:Y:S01]  /*121e0*/  IMAD.MOV.U32 R159, RZ, RZ, R78 ;  /* 0x000000ffff9f7224 */ /* 0x000fe200078e004e */
[-C--:B--2---:R-:W-:Y:S06]  /*121f0*/  HMMA.16816.F32.BF16 R72, R4, R12.reuse, R164 ;  /* 0x0000000c0448723c */ /* 0x084fec00000418a4 */
[----:B------:R-:W-:Y:S01]  /*12200*/  HMMA.16816.F32.BF16 R68, R8, R12, R68 ;  /* 0x0000000c0844723c */ /* 0x000fe20000041844 */
[----:B------:R-:W-:-:S02]  /*12210*/  IMAD.MOV.U32 R166, RZ, RZ, R77 ;  /* 0x000000ffffa67224 */ /* 0x000fc400078e004d */
[----:B------:R-:W-:-:S03]  /*12220*/  IMAD.MOV.U32 R167, RZ, RZ, R81 ;  /* 0x000000ffffa77224 */ /* 0x000fc600078e0051 */
[-C--:B------:R-:W-:Y:S06]  /*12230*/  HMMA.16816.F32.BF16 R76, R4, R14.reuse, R204 ;  /* 0x0000000e044c723c */ /* 0x080fec00000418cc */
[----:B------:R-:W-:Y:S01]  /*12240*/  HMMA.16816.F32.BF16 R80, R8, R14, R92 ;  /* 0x0000000e0850723c */ /* 0x000fe2000004185c */
[----:B------:R-:W2:Y:S01]  /*12250*/  LDSM.16.MT88.4 R12, [R190+0xb000] ;  /* 0x00b00000be0c783b */ /* 0x000ea20000004200 */
[----:B------:R-:W-:Y:S02]  /*12260*/  IMAD.MOV.U32 R16, RZ, RZ, R86 ;  /* 0x000000ffff107224 */ /* 0x000fe400078e0056 */
[----:B------:R-:W-:-:S02]  /*12270*/  IMAD.MOV.U32 R157, RZ, RZ, R85 ;  /* 0x000000ffff9d7224 */ /* 0x000fc400078e0055 */
[----:B------:R-:W-:Y:S01]  /*12280*/  IMAD.MOV.U32 R164, RZ, RZ, R84 ;  /* 0x000000ffffa47224 */ /* 0x000fe200078e0054 */
[-C--:B--2---:R-:W-:Y:S06]  /*12290*/  HMMA.16816.F32.BF16 R212, R8, R12.reuse, R212 ;  /* 0x0000000c08d4723c */ /* 0x084fec00000418d4 */
[C---:B------:R-:W-:Y:S06]  /*122a0*/  HMMA.16816.F32.BF16 R84, R4.reuse, R12, R224 ;  /* 0x0000000c0454723c */ /* 0x040fec00000418e0 */
[-C--:B------:R-:W-:Y:S06]  /*122b0*/  HMMA.16816.F32.BF16 R92, R4, R14.reuse, R228 ;  /* 0x0000000e045c723c */ /* 0x080fec00000418e4 */
[----:B------:R-:W-:Y:S01]  /*122c0*/  HMMA.16816.F32.BF16 R204, R8, R14, R232 ;  /* 0x0000000e08cc723c */ /* 0x000fe200000418e8 */
[----:B------:R-:W2:Y:S01]  /*122d0*/  LDSM.16.MT88.4 R12, [R192+0xb000] ;  /* 0x00b00000c00c783b */ /* 0x000ea20000004200 */
[----:B------:R-:W-:-:S04]  /*122e0*/  IMAD.WIDE.U32 R2, R22, -0x2daee0ad, RZ ;  /* 0xd2511f5316027825 */ /* 0x000fc800078e00ff */
[-C--:B--2---:R-:W-:Y:S06]  /*122f0*/  HMMA.16816.F32.BF16 R232, R8, R12.reuse, R100 ;  /* 0x0000000c08e8723c */ /* 0x084fec0000041864 */
[C---:B------:R-:W-:Y:S06]  /*12300*/  HMMA.16816.F32.BF16 R88, R4.reuse, R12, R88 ;  /* 0x0000000c0458723c */ /* 0x040fec0000041858 */
[-C--:B------:R-:W-:Y:S06]  /*12310*/  HMMA.16816.F32.BF16 R100, R4, R14.reuse, R236 ;  /* 0x0000000e0464723c */ /* 0x080fec00000418ec */
[----:B------:R-:W-:Y:S01]  /*12320*/  HMMA.16816.F32.BF16 R228, R8, R14, R16 ;  /* 0x0000000e08e4723c */ /* 0x000fe20000041810 */
[----:B------:R-:W2:Y:S04]  /*12330*/  LDSM.16.MT88.4 R16, [R195+0xb000] ;  /* 0x00b00000c310783b */ /* 0x000ea80000004200 */
[----:B------:R-:W3:Y:S01]  /*12340*/  LDSM.16.MT88.4 R12, [R194+0xb000] ;  /* 0x00b00000c20c783b */ /* 0x000ee20000004200 */
[----:B------:R-:W-:-:S02]  /*12350*/  IMAD.MOV.U32 R165, RZ, RZ, R67 ;  /* 0x000000ffffa57224 */ /* 0x000fc400078e0043 */
[----:B------:R-:W-:Y:S01]  /*12360*/  IMAD.MOV.U32 R156, RZ, RZ, R66 ;  /* 0x000000ffff9c7224 */ /* 0x000fe200078e0042 */
[----:B------:R4:W-:Y:S01]  /*12370*/  STG.E.U16 desc[UR24][R20.64+-0x70], R26 ;  /* 0xffff901a14007986 */ /* 0x0009e2000c101518 */
        /* <DEDUP_REMOVED lines=13> */
[C---:B------:R-:W-:Y:S01]  /*12450*/  HMMA.16816.F32.BF16 R236, R8.reuse, R12, R112 ;  /* 0x0000000c08ec723c */ /* 0x040fe20000041870 */
[----:B------:R-:W-:Y:S01]  /*12460*/  PRMT R7, R7, 0x5410, R3 ;  /* 0x0000541007077816 */ /* 0x000fe20000000003 */
[----:B------:R-:W-:Y:S01]  /*12470*/  IMAD.MOV.U32 R23, RZ, RZ, R65 ;  /* 0x000000ffff177224 */ /* 0x000fe200078e0041 */
[----:B------:R-:W-:Y:S01]  /*12480*/  SHF.R.U32.HI R3, RZ, 0x10, R4 ;  /* 0x00000010ff037819 */ /* 0x000fe20000011604 */
[----:B----4-:R-:W-:Y:S01]  /*12490*/  IMAD.MOV.U32 R26, RZ, RZ, R64 ;  /* 0x000000ffff1a7224 */ /* 0x010fe200078e0040 */
[----:B------:R-:W-:Y:S01]  /*124a0*/  SHF.R.U32.HI R6, RZ, 0x18, R4 ;  /* 0x00000018ff067819 */ /* 0x000fe20000011604 */
[C---:B------:R-:W-:Y:S06]  /*124b0*/  HMMA.16816.F32.BF16 R16, R8.reuse, R18, R156 ;  /* 0x000000120810723c */ /* 0x040fec000004189c */
[----:B------:R-:W-:Y:S01]  /*124c0*/  HMMA.16816.F32.BF16 R12, R8, R14, R96 ;  /* 0x0000000e080c723c */ /* 0x000fe20000041860 */
[----:B------:R-:W-:Y:S01]  /*124d0*/  LOP3.LUT R3, R3, 0xff, RZ, 0xc0, !PT ;  /* 0x000000ff03037812 */ /* 0x000fe200078ec0ff */
[----:B------:R-:W3:Y:S04]  /*124e0*/  LDSM.16.MT88.4 R156, [R192+0xa800] ;  /* 0x00a80000c09c783b */ /* 0x000ee80000004200 */
[----:B------:R-:W-:Y:S01]  /*124f0*/  LDSM.16.MT88.4 R64, [R194+0xa800] ;  /* 0x00a80000c240783b */ /* 0x000fe20000004200 */
[----:B------:R-:W-:-:S02]  /*12500*/  PRMT R8, R2, 0x5410, R5 ;  /* 0x0000541002087816 */ /* 0x000fc40000000005 */
[C---:B------:R-:W-:Y:S01]  /*12510*/  LOP3.LUT R2, R4.reuse, 0xffff, RZ, 0xc0, !PT ;  /* 0x0000ffff04027812 */ /* 0x040fe200078ec0ff */
[----:B------:R-:W-:Y:S01]  /*12520*/  LDSM.16.MT88.4 R96, [R192+0xb800] ;  /* 0x00b80000c060783b */ /* 0x000fe20000004200 */
[----:B------:R-:W-:Y:S02]  /*12530*/  LOP3.LUT R5, R4, 0xff, RZ, 0xc0, !PT ;  /* 0x000000ff04057812 */ /* 0x000fe400078ec0ff */
[----:B------:R-:W-:Y:S01]  /*12540*/  SHF.R.U32.HI R4, RZ, 0x8, R2 ;  /* 0x00000008ff047819 */ /* 0x000fe20000011602 */
[----:B------:R-:W-:Y:S01]  /*12550*/  LDSM.16.MT88.4 R112, [R195+0xb800] ;  /* 0x00b80000c370783b */ /* 0x000fe20000004200 */
        /* <DEDUP_REMOVED lines=10> */
[----:B------:R-:W4:Y:S01]  /*12600*/  LDSM.16.MT88.4 R48, [R195+0xa800] ;  /* 0x00a80000c330783b */ /* 0x000f220000004200 */
[-C--:B--2---:R-:W-:Y:S03]  /*12610*/  HMMA.16816.F32.BF16 R168, R128, R164.reuse, R168 ;  /* 0x000000a480a8723c */ /* 0x084fe600000418a8 */
[----:B------:R-:W-:Y:S03]  /*12620*/  LDSM.16.MT88.4 R4, [R194+0xb800] ;  /* 0x00b80000c204783b */ /* 0x000fe60000004200 */
        /* <DEDUP_REMOVED lines=16> */
[----:B------:R1:W-:Y:S04]  /*12730*/  STG.E.U16 desc[UR24][R20.64+-0x6e], R187 ;  /* 0xffff92bb14007986 */ /* 0x0003e8000c101518 */
        /* <DEDUP_REMOVED lines=11> */
[----:B------:R1:W-:Y:S01]  /*127f0*/  STG.E.U16 desc[UR24][R30.64+-0x5e], R139 ;  /* 0xffffa28b1e007986 */ /* 0x0003e2000c101518 */
[----:B------:R-:W-:-:S03]  /*12800*/  UISETP.GT.AND UP0, UPT, UR44, UR12, UPT ;  /* 0x0000000c2c00728c */ /* 0x000fc6000bf04270 */
        /* <DEDUP_REMOVED lines=21> */
[----:B------:R-:W-:Y:S06]  /*12960*/  HMMA.16816.F32.BF16 R120, R124, R4, R120 ;  /* 0x000000047c78723c */ /* 0x000fec0000041878 */
[C---:B------:R-:W-:Y:S06]  /*12970*/  HMMA.16816.F32.BF16 R68, R128.reuse, R80, R212 ;  /* 0x000000508044723c */ /* 0x040fec00000418d4 */
[----:B------:R-:W-:Y:S06]  /*12980*/  HMMA.16816.F32.BF16 R84, R128, R96, R232 ;  /* 0x000000608054723c */ /* 0x000fec00000418e8 */
[----:B------:R-:W-:Y:S06]  /*12990*/  HMMA.16816.F32.BF16 R124, R124, R6, R116 ;  /* 0x000000067c7c723c */ /* 0x000fec0000041874 */
[C---:B------:R-:W-:Y:S06]  /*129a0*/  HMMA.16816.F32.BF16 R80, R128.reuse, R82, R204 ;  /* 0x000000528050723c */ /* 0x040fec00000418cc */
        /* <DEDUP_REMOVED lines=9> */
[----:B------:R-:W-:-:S05]  /*12a40*/  IADD3.X R205, R21, -0x1, RZ, P3, !PT ;  /* 0xffffffff15cd7810 */ /* 0x000fca0001ffe4ff */
        /* <DEDUP_REMOVED lines=204> */
.L_x_2575:
[----:B------:R-:W-:Y:S05]  /*13710*/  BSYNC B0 ;  /* 0x0000000000007941 */ /* 0x000fea0003800000 */
.L_x_2574:
[----:B------:R-:W0:Y:S02]  /*13720*/  LDGDEPBAR ;  /* 0x00000000000079af */ /* 0x000e240000000000 */
.L_x_2573:
[----:B-1----:R-:W3:Y:S04]  /*13730*/  LDL.64 R6, [R1+0x18] ;  /* 0x0000180001067983 */ /* 0x002ee80000100a00 */
[----:B------:R-:W4:Y:S01]  /*13740*/  LDL.64 R4, [R1+0x30] ;  /* 0x0000300001047983 */ /* 0x000f220000100a00 */
[----:B--2---:R-:W-:-:S03]  /*13750*/  IMAD.U32 R2, RZ, RZ, UR44 ;  /* 0x0000002cff027e24 */ /* 0x004fc6000f8e00ff */
        /* <DEDUP_REMOVED lines=17> */
[----:B------:R-:W1:Y:S02]  /*13870*/  S2R R3, SR_TID.X ;  /* 0x0000000000037919 */ /* 0x000e640000002100 */
[----:B-1----:R-:W-:-:S05]  /*13880*/  IMAD.SHL.U32 R3, R3, 0x2, RZ ;  /* 0x0000000203037824 */ /* 0x002fca00078e00ff */
[----:B------:R-:W-:-:S05]  /*13890*/  LOP3.LUT R3, R3, 0x6, RZ, 0xc0, !PT ;  /* 0x0000000603037812 */ /* 0x000fca00078ec0ff */
[----:B------:R-:W-:-:S04]  /*138a0*/  IMAD R2, R2, 0x20, R3 ;  /* 0x0000002002027824 */ /* 0x000fc800078e0203 */
        /* <DEDUP_REMOVED lines=26> */
[----:B---3--:R-:W-:Y:S02]  /*13a50*/  IMAD.MOV.U32 R245, RZ, RZ, R7 ;  /* 0x000000fffff57224 */ /* 0x008fe400078e0007 */
[----:B------:R-:W-:Y:S02]  /*13a60*/  VIADD R7, R2, 0x11 ;  /* 0x0000001102077836 */ /* 0x000fe40000000000 */
[----:B------:R-:W-:-:S02]  /*13a70*/  IMAD.MOV.U32 R244, RZ, RZ, R6 ;  /* 0x000000fffff47224 */ /* 0x000fc400078e0006 */
[C---:B------:R-:W-:Y:S01]  /*13a80*/  VIADD R6, R2.reuse, 0x18 ;  /* 0x0000001802067836 */ /* 0x040fe20000000000 */
[CC--:B------:R-:W-:Y:S01]  /*13a90*/  ISETP.GE.AND P3, PT, R7.reuse, R223.reuse, PT ;  /* 0x000000df0700720c */ /* 0x0c0fe20003f66270 */
[----:B----4-:R-:W-:Y:S02]  /*13aa0*/  IMAD.MOV.U32 R235, RZ, RZ, R5 ;  /* 0x000000ffffeb7224 */ /* 0x010fe400078e0005 */
[----:B------:R-:W-:Y:S01]  /*13ab0*/  VIADD R5, R2, 0x19 ;  /* 0x0000001902057836 */ /* 0x000fe20000000000 */
[C---:B------:R-:W-:Y:S01]  /*13ac0*/  ISETP.GE.AND P2, PT, R6.reuse, R223, PT ;  /* 0x000000df0600720c */ /* 0x040fe20003f46270 */
[----:B------:R-:W-:Y:S01]  /*13ad0*/  IMAD.MOV.U32 R234, RZ, RZ, R4 ;  /* 0x000000ffffea7224 */ /* 0x000fe200078e0004 */
[----:B------:R-:W-:Y:S02]  /*13ae0*/  ISETP.LT.OR P3, PT, R7, R219, P3 ;  /* 0x000000db0700720c */ /* 0x000fe40001f61670 */
[----:B------:R-:W-:Y:S02]  /*13af0*/  ISETP.GE.AND P4, PT, R5, R223, PT ;  /* 0x000000df0500720c */ /* 0x000fe40003f86270 */
[----:B------:R-:W-:-:S02]  /*13b00*/  ISETP.LT.OR P2, PT, R6, R219, P2 ;  /* 0x000000db0600720c */ /* 0x000fc40001741670 */
[----:B------:R-:W-:Y:S02]  /*13b10*/  FSEL R15, R137, -INF , !P3 ;  /* 0xff800000890f7808 */ /* 0x000fe40005800000 */
        /* <DEDUP_REMOVED lines=13> */
[----:B------:R-:W-:Y:S01]  /*13bf0*/  FADD.FTZ R3, R134, -R3 ;  /* 0x8000000386037221 */ /* 0x000fe20000010000 */
[----:B------:R-:W-:-:S03]  /*13c00*/  FSEL R4, R4, RZ, P2 ;  /* 0x000000ff04047208 */ /* 0x000fc60001000000 */
[----:B------:R-:W-:Y:S02]  /*13c10*/  FMUL.FTZ R3, R3, UR43 ;  /* 0x0000002b03037c20 */ /* 0x000fe40008410000 */
[----:B------:R-:W-:-:S04]  /*13c20*/  FFMA.FTZ R12, R12, UR43, -R4 ;  /* 0x0000002b0c0c7c23 */ /* 0x000fc80008010804 */
[----:B------:R-:W1:Y:S01]  /*13c30*/  MUFU.EX2 R3, R3 ;  /* 0x0000000300037308 */ /* 0x000e620000000800 */
        /* <DEDUP_REMOVED lines=8> */
[----:B------:R-:W-:Y:S01]  /*13cc0*/  STL [R1+0x104], R239 ;  /* 0x000104ef01007387 */ /* 0x000fe20000100800 */
[-C--:B-1----:R-:W-:Y:S01]  /*13cd0*/  FMUL.FTZ R168, R168, R3.reuse ;  /* 0x00000003a8a87220 */ /* 0x082fe20000410000 */
[-C--:B------:R-:W-:Y:S01]  /*13ce0*/  FMUL.FTZ R232, R164, R3.reuse ;  /* 0x00000003a4e87220 */ /* 0x080fe20000410000 */
        /* <DEDUP_REMOVED lines=28> */
[-C--:B-1----:R-:W-:Y:S01]  /*13eb0*/  FMUL.FTZ R168, R69, R3.reuse ;  /* 0x0000000345a87220 */ /* 0x082fe20000410000 */
[-C--:B------:R-:W-:Y:S01]  /*13ec0*/  FMUL.FTZ R208, R128, R3.reuse ;  /* 0x0000000380d07220 */ /* 0x080fe20000410000 */
[-C--:B------:R-:W-:Y:S01]  /*13ed0*/  FMUL.FTZ R23, R129, R3.reuse ;  /* 0x0000000381177220 */ /* 0x080fe20000410000 */
[----:B--2---:R-:W-:-:S02]  /*13ee0*/  FFMA.FTZ R12, R211, R3, R4 ;  /* 0x00000003d30c7223 */ /* 0x004fc40000010004 */
[----:B------:R-:W1:Y:S01]  /*13ef0*/  MUFU.EX2 R3, R19 ;  /* 0x0000001300037308 */ /* 0x000e620000000800 */
[CC--:B------:R-:W-:Y:S02]  /*13f00*/  ISETP.GE.AND P4, PT, R2.reuse, R222.reuse, PT ;  /* 0x000000de0200720c */ /* 0x0c0fe40003f86270 */
[C---:B------:R-:W-:Y:S02]  /*13f10*/  ISETP.GE.AND P2, PT, R11.reuse, R222, PT ;  /* 0x000000de0b00720c */ /* 0x040fe40003f46270 */
[-C--:B------:R-:W-:Y:S01]  /*13f20*/  ISETP.LT.OR P4, PT, R2, R218.reuse, P4 ;  /* 0x000000da0200720c */ /* 0x080fe20002781670 */
[----:B------:R-:W-:Y:S01]  /*13f30*/  IMAD.MOV.U32 R49, RZ, RZ, R35 ;  /* 0x000000ffff317224 */ /* 0x000fe200078e0023 */
        /* <DEDUP_REMOVED lines=23> */
[-C--:B------:R-:W-:Y:S02]  /*140b0*/  ISETP.LT.OR P2, PT, R6, R218.reuse, P2 ;  /* 0x000000da0600720c */ /* 0x080fe40001741670 */
        /* <DEDUP_REMOVED lines=10> */
[CC--:B------:R-:W-:Y:S02]  /*14160*/  ISETP.GE.AND P5, PT, R2.reuse, R221.reuse, PT ;  /* 0x000000dd0200720c */ /* 0x0c0fe40003fa6270 */
[C---:B------:R-:W-:Y:S02]  /*14170*/  ISETP.GE.AND P4, PT, R11.reuse, R221, PT ;  /* 0x000000dd0b00720c */ /* 0x040fe40003f86270 */
[CC--:B------:R-:W-:Y:S02]  /*14180*/  ISETP.LT.OR P5, PT, R2.reuse, R217.reuse, P5 ;  /* 0x000000d90200720c */ /* 0x0c0fe40002fa1670 */
[----:B------:R-:W-:Y:S02]  /*14190*/  ISETP.LT.OR P4, PT, R11, R217, P4 ;  /* 0x000000d90b00720c */ /* 0x000fe40002781670 */
[----:B------:R-:W-:Y:S02]  /*141a0*/  ISETP.GE.AND P3, PT, R2, R220, PT ;  /* 0x000000dc0200720c */ /* 0x000fe40003f66270 */
[----:B------:R-:W-:-:S02]  /*141b0*/  FSEL R25, R212, -INF , !P5 ;  /* 0xff800000d4197808 */ /* 0x000fc40006800000 */
[----:B-1----:R-:W-:-:S04]  /*141c0*/  FMNMX.FTZ R237, R3, R4, !PT ;  /* 0x0000000403ed7209 */ /* 0x002fc80007810000 */
[C---:B------:R-:W-:Y:S01]  /*141d0*/  FSETP.NEU.FTZ.AND P2, PT, R237.reuse, -INF , PT ;  /* 0xff800000ed00780b */ /* 0x040fe20003f5d000 */
[----:B------:R-:W-:Y:S01]  /*141e0*/  FMUL.FTZ R4, R237, UR43 ;  /* 0x0000002bed047c20 */ /* 0x000fe20008410000 */
[----:B------:R-:W-:-:S04]  /*141f0*/  FSEL R27, R213, -INF , !P4 ;  /* 0xff800000d51b7808 */ /* 0x000fc80006000000 */
[----:B------:R-:W-:Y:S02]  /*14200*/  FSEL R4, R4, RZ, P2 ;  /* 0x000000ff04047208 */ /* 0x000fe40001000000 */
[----:B------:R-:W-:Y:S02]  /*14210*/  FSEL R3, R237, RZ, P2 ;  /* 0x000000ffed037208 */ /* 0x000fe40001000000 */
[CC--:B------:R-:W-:Y:S02]  /*14220*/  ISETP.GE.AND P5, PT, R10.reuse, R220.reuse, PT ;  /* 0x000000dc0a00720c */ /* 0x0c0fe40003fa6270 */
[----:B------:R-:W-:Y:S01]  /*14230*/  ISETP.GE.AND P4, PT, R9, R220, PT ;  /* 0x000000dc0900720c */ /* 0x000fe20003f86270 */
[----:B------:R-:W-:Y:S01]  /*14240*/  FFMA.FTZ R52, R19, UR43, -R4 ;  /* 0x0000002b13347c23 */ /* 0x000fe20008010804 */
[----:B------:R-:W-:Y:S01]  /*14250*/  ISETP.GE.AND P2, PT, R10, R221, PT ;  /* 0x000000dd0a00720c */ /* 0x000fe20003f46270 */
[----:B------:R-:W-:Y:S01]  /*14260*/  IMAD.MOV.U32 R19, RZ, RZ, R22 ;  /* 0x000000ffff137224 */ /* 0x000fe200078e0016 */
[----:B------:R-:W-:-:S02]  /*14270*/  ISETP.LT.OR P3, PT, R2, R216, P3 ;  /* 0x000000d80200720c */ /* 0x000fc40001f61670 */
[CC--:B------:R-:W-:Y:S02]  /*14280*/  ISETP.LT.OR P5, PT, R10.reuse, R216.reuse, P5 ;  /* 0x000000d80a00720c */ /* 0x0c0fe40002fa1670 */
[----:B------:R-:W-:Y:S02]  /*14290*/  ISETP.LT.OR P4, PT, R9, R216, P4 ;  /* 0x000000d80900720c */ /* 0x000fe40002781670 */
[----:B------:R-:W-:Y:S02]  /*142a0*/  ISETP.LT.OR P2, PT, R10, R217, P2 ;  /* 0x000000d90a00720c */ /* 0x000fe40001741670 */
[----:B------:R-:W-:Y:S01]  /*142b0*/  FSEL R10, R214, -INF , !P3 ;  /* 0xff800000d60a7808 */ /* 0x000fe20005800000 */
[----:B------:R-:W-:Y:S01]  /*142c0*/  IMAD.MOV.U32 R214, RZ, RZ, R19 ;  /* 0x000000ffffd67224 */ /* 0x000fe200078e0013 */
[----:B------:R-:W-:Y:S02]  /*142d0*/  FSEL R22, R206, -INF , !P5 ;  /* 0xff800000ce167808 */ /* 0x000fe40006800000 */
[----:B------:R-:W-:-:S02]  /*142e0*/  FSEL R19, R207, -INF , !P4 ;  /* 0xff800000cf137808 */ /* 0x000fc40006000000 */
[----:B------:R-:W2:Y:S01]  /*142f0*/  LDL.64 R206, [R1+0x90] ;  /* 0x0000900001ce7983 */ /* 0x000ea20000100a00 */
[----:B------:R-:W-:-:S04]  /*14300*/  FADD.FTZ R3, R133, -R3 ;  /* 0x8000000385037221 */ /* 0x000fc80000010000 */
[----:B------:R-:W-:Y:S01]  /*14310*/  FMUL.FTZ R3, R3, UR43 ;  /* 0x0000002b03037c20 */ /* 0x000fe20008410000 */
[----:B------:R-:W-:Y:S01]  /*14320*/  FFMA.FTZ R12, R12, UR43, -R4 ;  /* 0x0000002b0c0c7c23 */ /* 0x000fe20008010804 */
[----:B------:R-:W-:-:S04]  /*14330*/  IMAD.MOV.U32 R80, RZ, RZ, R34 ;  /* 0x000000ffff507224 */ /* 0x000fc800078e0022 */
[----:B------:R-:W1:Y:S01]  /*14340*/  MUFU.EX2 R3, R3 ;  /* 0x0000000300037308 */ /* 0x000e620000000800 */
[----:B------:R-:W-:-:S07]  /*14350*/  ISETP.GE.AND P6, PT, R11, R220, PT ;  /* 0x000000dc0b00720c */ /* 0x000fce0003fc6270 */
[----:B------:R3:W4:Y:S01]  /*14360*/  MUFU.EX2 R34, R12 ;  /* 0x0000000c00227308 */ /* 0x0007220000000800 */
[----:B------:R-:W-:Y:S02]  /*14370*/  ISETP.LT.OR P6, PT, R11, R216, P6 ;  /* 0x000000d80b00720c */ /* 0x000fe400037c1670 */
[----:B------:R-:W-:Y:S02]  /*14380*/  FSEL R26, R204, -INF , !P2 ;  /* 0xff800000cc1a7808 */ /* 0x000fe40005000000 */
[C---:B------:R-:W-:Y:S02]  /*14390*/  ISETP.GE.AND P3, PT, R9.reuse, R221, PT ;  /* 0x000000dd0900720c */ /* 0x040fe40003f66270 */
[----:B------:R-:W-:Y:S01]  /*143a0*/  ISETP.GE.AND P2, PT, R8, R220, PT ;  /* 0x000000dc0800720c */ /* 0x000fe20003f46270 */
[----:B------:R-:W-:Y:S01]  /*143b0*/  FFMA.FTZ R96, R16, UR43, -R4 ;  /* 0x0000002b10607c23 */ /* 0x000fe20008010804 */
[----:B------:R-:W-:Y:S01]  /*143c0*/  FMNMX.FTZ R2, R132, R10, !PT ;  /* 0x0000000a84027209 */ /* 0x000fe20007810000 */
[----:B------:R-:W-:Y:S01]  /*143d0*/  IMAD.MOV.U32 R16, RZ, RZ, R234 ;  /* 0x000000ffff107224 */ /* 0x000fe200078e00ea */
[----:B------:R-:W-:-:S02]  /*143e0*/  ISETP.LT.OR P3, PT, R9, R217, P3 ;  /* 0x000000d90900720c */ /* 0x000fc40001f61670 */
[----:B------:R-:W-:Y:S01]  /*143f0*/  ISETP.LT.OR P2, PT, R8, R216, P2 ;  /* 0x000000d80800720c */ /* 0x000fe20001741670 */
[-C--:B-1----:R-:W-:Y:S01]  /*14400*/  FMUL.FTZ R234, R166, R3.reuse ;  /* 0x00000003a6ea7220 */ /* 0x082fe20000410000 */
[----:B---3--:R-:W-:Y:S01]  /*14410*/  FSEL R12, R215, -INF , !P6 ;  /* 0xff800000d70c7808 */ /* 0x008fe20007000000 */
[----:B------:R-:W-:Y:S02]  /*14420*/  IMAD.MOV.U32 R166, RZ, RZ, R23 ;  /* 0x000000ffffa67224 */ /* 0x000fe400078e0017 */
[----:B------:R-:W-:Y:S01]  /*14430*/  FFMA.FTZ R85, R17, UR43, -R4 ;  /* 0x0000002b11557c23 */ /* 0x000fe20008010804 */
[----:B------:R-:W-:Y:S02]  /*14440*/  FSEL R24, R205, -INF , !P3 ;  /* 0xff800000cd187808 */ /* 0x000fe40005800000 */
[----:B------:R-:W-:Y:S01]  /*14450*/  FMNMX.FTZ R2, R12, R2, !PT ;  /* 0x000000020c027209 */ /* 0x000fe20007810000 */
[----:B------:R-:W-:Y:S01]  /*14460*/  IMAD.MOV.U32 R17, RZ, RZ, R235 ;  /* 0x000000ffff117224 */ /* 0x000fe200078e00eb */
[----:B------:R-:W-:Y:S01]  /*14470*/  FSEL R23, R186, -INF , !P2 ;  /* 0xff800000ba177808 */ /* 0x000fe20005000000 */
[-C--:B------:R-:W-:Y:S01]  /*14480*/  FMUL.FTZ R211, R50, R3.reuse ;  /* 0x0000000332d37220 */ /* 0x080fe20000410000 */
[-C--:B------:R-:W-:Y:S01]  /*14490*/  ISETP.GE.AND P3, PT, R7, R220.reuse, PT ;  /* 0x000000dc0700720c */ /* 0x080fe20003f66270 */
[-C--:B------:R-:W-:Y:S01]  /*144a0*/  FMUL.FTZ R170, R170, R3.reuse ;  /* 0x00000003aaaa7220 */ /* 0x080fe20000410000 */
[----:B------:R-:W-:Y:S01]  /*144b0*/  ISETP.GE.AND P2, PT, R6, R220, PT ;  /* 0x000000dc0600720c */ /* 0x000fe20003f46270 */
        /* <DEDUP_REMOVED lines=30> */
[----:B------:R-:W-:-:S02]  /*146a0*/  FMNMX.FTZ R2, R22, R2, !PT ;  /* 0x0000000216027209 */ /* 0x000fc40007810000 */
[----:B------:R-:W-:Y:S02]  /*146b0*/  FMNMX.FTZ R3, R135, R25, !PT ;  /* 0x0000001987037209 */ /* 0x000fe40007810000 */
[-C--:B------:R-:W-:Y:S02]  /*146c0*/  ISETP.LT.OR P3, PT, R7, R216.reuse, P3 ;  /* 0x000000d80700720c */ /* 0x080fe40001f61670 */
[----:B------:R-:W-:Y:S01]  /*146d0*/  ISETP.LT.OR P2, PT, R6, R216, P2 ;  /* 0x000000d80600720c */ /* 0x000fe20001741670 */
[----:B------:R-:W-:Y:S01]  /*146e0*/  FFMA.FTZ R84, R18, UR43, -R4 ;  /* 0x0000002b12547c23 */ /* 0x000fe20008010804 */
[----:B------:R-:W-:Y:S01]  /*146f0*/  ISETP.GE.AND P6, PT, R8, R221, PT ;  /* 0x000000dd0800720c */ /* 0x000fe20003fc6270 */
[----:B------:R-:W-:Y:S01]  /*14700*/  IMAD.MOV.U32 R205, RZ, RZ, R17 ;  /* 0x000000ffffcd7224 */ /* 0x000fe200078e0011 */
[----:B------:R-:W-:Y:S02]  /*14710*/  FMNMX.FTZ R2, R19, R2, !PT ;  /* 0x0000000213027209 */ /* 0x000fe40007810000 */
[----:B------:R-:W-:-:S02]  /*14720*/  FMNMX.FTZ R3, R27, R3, !PT ;  /* 0x000000031b037209 */ /* 0x000fc40007810000 */
[----:B------:R-:W-:Y:S02]  /*14730*/  FSEL R18, R187, -INF , !P3 ;  /* 0xff800000bb127808 */ /* 0x000fe40005800000 */
[----:B------:R-:W-:Y:S02]  /*14740*/  FSEL R17, R182, -INF , !P2 ;  /* 0xff800000b6117808 */ /* 0x000fe40005000000 */
[C---:B------:R-:W-:Y:S02]  /*14750*/  ISETP.GE.AND P3, PT, R5.reuse, R221, PT ;  /* 0x000000dd0500720c */ /* 0x040fe40003f66270 */
[----:B------:R-:W-:Y:S02]  /*14760*/  ISETP.GE.AND P2, PT, R5, R220, PT ;  /* 0x000000dc0500720c */ /* 0x000fe40003f46270 */
[----:B------:R-:W-:Y:S02]  /*14770*/  ISETP.LT.OR P6, PT, R8, R217, P6 ;  /* 0x000000d90800720c */ /* 0x000fe400037c1670 */
[----:B------:R-:W-:-:S02]  /*14780*/  ISETP.GE.AND P5, PT, R7, R221, PT ;  /* 0x000000dd0700720c */ /* 0x000fc40003fa6270 */
[----:B------:R-:W-:Y:S02]  /*14790*/  FMNMX.FTZ R2, R23, R2, !PT ;  /* 0x0000000217027209 */ /* 0x000fe40007810000 */
[----:B------:R-:W-:Y:S02]  /*147a0*/  FMNMX.FTZ R3, R26, R3, !PT ;  /* 0x000000031a037209 */ /* 0x000fe40007810000 */
[CC--:B------:R-:W-:Y:S02]  /*147b0*/  ISETP.LT.OR P3, PT, R5.reuse, R217.reuse, P3 ;  /* 0x000000d90500720c */ /* 0x0c0fe40001f61670 */
[----:B------:R-:W-:Y:S02]  /*147c0*/  ISETP.LT.OR P2, PT, R5, R216, P2 ;  /* 0x000000d80500720c */ /* 0x000fe40001741670 */
[----:B------:R-:W-:Y:S02]  /*147d0*/  ISETP.LT.OR P5, PT, R7, R217, P5 ;  /* 0x000000d90700720c */ /* 0x000fe40002fa1670 */
[----:B------:R-:W-:-:S02]  /*147e0*/  ISETP.GE.AND P4, PT, R6, R221, PT ;  /* 0x000000dd0600720c */ /* 0x000fc40003f86270 */
[----:B------:R-:W-:Y:S02]  /*147f0*/  FMNMX.FTZ R2, R18, R2, !PT ;  /* 0x0000000212027209 */ /* 0x000fe40007810000 */
[----:B------:R-:W-:Y:S02]  /*14800*/  FSEL R5, R184, -INF , !P6 ;  /* 0xff800000b8057808 */ /* 0x000fe40007000000 */
[----:B------:R-:W-:Y:S01]  /*14810*/  FMNMX.FTZ R3, R24, R3, !PT ;  /* 0x0000000318037209 */ /* 0x000fe20007810000 */
[----:B------:R-:W-:Y:S01]  /*14820*/  FFMA.FTZ R113, R13, UR43, -R4 ;  /* 0x0000002b0d717c23 */ /* 0x000fe20008010804 */
[----:B------:R-:W-:Y:S01]  /*14830*/  IMAD.MOV.U32 R204, RZ, RZ, R16 ;  /* 0x000000ffffcc7224 */ /* 0x000fe200078e0010 */
[----:B------:R-:W-:Y:S02]  /*14840*/  ISETP.LT.OR P4, PT, R6, R217, P4 ;  /* 0x000000d90600720c */ /* 0x000fe40002781670 */
[----:B------:R-:W-:Y:S02]  /*14850*/  FSEL R13, R183, -INF , !P2 ;  /* 0xff800000b70d7808 */ /* 0x000fe40005000000 */
[----:B------:R-:W-:-:S02]  /*14860*/  FMNMX.FTZ R2, R17, R2, !PT ;  /* 0x0000000211027209 */ /* 0x000fc40007810000 */
[----:B------:R-:W-:Y:S02]  /*14870*/  FSEL R16, R185, -INF , !P5 ;  /* 0xff800000b9107808 */ /* 0x000fe40006800000 */
[----:B------:R-:W-:Y:S01]  /*14880*/  FMNMX.FTZ R3, R5, R3, !PT ;  /* 0x0000000305037209 */ /* 0x000fe20007810000 */
[--C-:B------:R-:W-:Y:S01]  /*14890*/  FFMA.FTZ R97, R15, UR43, -R4.reuse ;  /* 0x0000002b0f617c23 */ /* 0x100fe20008010804 */
[----:B------:R-:W-:Y:S02]  /*148a0*/  FMNMX.FTZ R2, R13, R2, !PT ;  /* 0x000000020d027209 */ /* 0x000fe40007810000 */
[----:B------:R-:W-:Y:S02]  /*148b0*/  FSEL R15, R180, -INF , !P4 ;  /* 0xff800000b40f7808 */ /* 0x000fe40006000000 */
[----:B------:R-:W-:Y:S01]  /*148c0*/  FMNMX.FTZ R3, R16, R3, !PT ;  /* 0x0000000310037209 */ /* 0x000fe20007810000 */
[----:B------:R-:W-:Y:S01]  /*148d0*/  FFMA.FTZ R112, R14, UR43, -R4 ;  /* 0x0000002b0e707c23 */ /* 0x000fe20008010804 */
[----:B------:R-:W-:Y:S01]  /*148e0*/  FSEL R14, R181, -INF , !P3 ;  /* 0xff800000b50e7808 */ /* 0x000fe20005800000 */
[----:B------:R-:W1:Y:S01]  /*148f0*/  SHFL.BFLY PT, R4, R2, 0x2, 0x1f ;  /* 0x0c401f0002047f89 */ /* 0x000e6200000e0000 */
[----:B------:R-:W-:-:S04]  /*14900*/  FMNMX.FTZ R3, R15, R3, !PT ;  /* 0x000000030f037209 */ /* 0x000fc80007810000 */
[----:B------:R-:W-:-:S05]  /*14910*/  FMNMX.FTZ R3, R14, R3, !PT ;  /* 0x000000030e037209 */ /* 0x000fca0007810000 */
[----:B------:R-:W3:Y:S01]  /*14920*/  SHFL.BFLY PT, R6, R3, 0x2, 0x1f ;  /* 0x0c401f0003067f89 */ /* 0x000ee200000e0000 */
[----:B-1----:R-:W-:-:S05]  /*14930*/  FMNMX.FTZ R2, R2, R4, !PT ;  /* 0x0000000402027209 */ /* 0x002fca0007810000 */
[----:B------:R-:W1:Y:S01]  /*14940*/  SHFL.BFLY PT, R4, R2, 0x1, 0x1f ;  /* 0x0c201f0002047f89 */ /* 0x000e6200000e0000 */
[----:B---3--:R-:W-:-:S05]  /*14950*/  FMNMX.FTZ R3, R3, R6, !PT ;  /* 0x0000000603037209 */ /* 0x008fca0007810000 */
[----:B------:R-:W3:Y:S01]  /*14960*/  SHFL.BFLY PT, R6, R3, 0x1, 0x1f ;  /* 0x0c201f0003067f89 */ /* 0x000ee200000e0000 */
[----:B------:R-:W-:Y:S02]  /*14970*/  IMAD.MOV.U32 R130, RZ, RZ, R209 ;  /* 0x000000ffff827224 */ /* 0x000fe400078e00d1 */
[----:B------:R-:W-:Y:S01]  /*14980*/  IMAD.MOV.U32 R167, RZ, RZ, R208 ;  /* 0x000000ffffa77224 */ /* 0x000fe200078e00d0 */
[----:B-1----:R-:W-:-:S04]  /*14990*/  FMNMX.FTZ R209, R2, R4, !PT ;  /* 0x0000000402d17209 */ /* 0x002fc80007810000 */
[C---:B------:R-:W-:Y:S01]  /*149a0*/  FSETP.NEU.FTZ.AND P2, PT, R209.reuse, -INF , PT ;  /* 0xff800000d100780b */ /* 0x040fe20003f5d000 */
[----:B------:R-:W-:Y:S01]  /*149b0*/  FMUL.FTZ R2, R209, UR43 ;  /* 0x0000002bd1027c20 */ /* 0x000fe20008410000 */
[----:B---3--:R-:W-:Y:S02]  /*149c0*/  FMNMX.FTZ R208, R3, R6, !PT ;  /* 0x0000000603d07209 */ /* 0x008fe40007810000 */
[----:B------:R-:W-:Y:S02]  /*149d0*/  FSEL R3, R209, RZ, P2 ;  /* 0x000000ffd1037208 */ /* 0x000fe40001000000 */
[----:B------:R-:W-:-:S03]  /*149e0*/  FSEL R4, R2, RZ, P2 ;  /* 0x000000ff02047208 */ /* 0x000fc60001000000 */
[----:B------:R-:W-:Y:S02]  /*149f0*/  FADD.FTZ R3, R132, -R3 ;  /* 0x8000000384037221 */ /* 0x000fe40000010000 */
[--C-:B------:R-:W-:Y:S02]  /*14a00*/  FFMA.FTZ R2, R10, UR43, -R4.reuse ;  /* 0x0000002b0a027c23 */ /* 0x100fe40008010804 */
[----:B------:R-:W-:Y:S02]  /*14a10*/  FMUL.FTZ R3, R3, UR43 ;  /* 0x0000002b03037c20 */ /* 0x000fe40008410000 */
[----:B------:R1:W-:Y:S01]  /*14a20*/  MUFU.EX2 R8, R2 ;  /* 0x0000000200087308 */ /* 0x0003e20000000800 */
[----:B------:R-:W-:Y:S01]  /*14a30*/  FSETP.NEU.FTZ.AND P5, PT, R208, -INF , PT ;  /* 0xff800000d000780b */ /* 0x000fe20003fbd000 */
[----:B------:R-:W-:-:S06]  /*14a40*/  FFMA.FTZ R6, R22, UR43, -R4 ;  /* 0x0000002b16067c23 */ /* 0x000fcc0008010804 */
[----:B------:R-:W3:Y:S01]  /*14a50*/  MUFU.EX2 R3, R3 ;  /* 0x0000000300037308 */ /* 0x000ee20000000800 */
[----:B-1----:R-:W-:-:S07]  /*14a60*/  FFMA.FTZ R2, R12, UR43, -R4 ;  /* 0x0000002b0c027c23 */ /* 0x002fce0008010804 */
[----:B------:R1:W4:Y:S01]  /*14a70*/  MUFU.EX2 R7, R2 ;  /* 0x0000000200077308 */ /* 0x0003220000000800 */
[----:B------:R-:W-:Y:S01]  /*14a80*/  FFMA.FTZ R10, R19, UR43, -R4 ;  /* 0x0000002b130a7c23 */ /* 0x000fe20008010804 */
[----:B------:R-:W-:-:S06]  /*14a90*/  IMAD.MOV.U32 R131, RZ, RZ, R80 ;  /* 0x000000ffff837224 */ /* 0x000fcc00078e0050 */
[----:B------:R-:W4:Y:S01]  /*14aa0*/  MUFU.EX2 R6, R6 ;  /* 0x0000000600067308 */ /* 0x000f220000000800 */
[----:B-1----:R-:W-:-:S05]  /*14ab0*/  FMUL.FTZ R2, R208, UR43 ;  /* 0x0000002bd0027c20 */ /* 0x002fca0008410000 */
[----:B------:R-:W-:Y:S01]  /*14ac0*/  FSEL R2, R2, RZ, P5 ;  /* 0x000000ff02027208 */ /* 0x000fe20002800000 */
[----:B------:R-:W-:-:S04]  /*14ad0*/  IMAD.MOV.U32 R119, RZ, RZ, R69 ;  /* 0x000000ffff777224 */ /* 0x000fc800078e0045 */
[----:B------:R-:W-:Y:S02]  /*14ae0*/  FFMA.FTZ R80, R5, UR43, -R2 ;  /* 0x0000002b05507c23 */ /* 0x000fe40008010802 */
[----:B------:R-:W1:Y:S01]  /*14af0*/  MUFU.EX2 R5, R10 ;  /* 0x0000000a00057308 */ /* 0x000e620000000800 */
[----:B------:R-:W-:Y:S02]  /*14b00*/  IMAD.MOV.U32 R118, RZ, RZ, R68 ;  /* 0x000000ffff767224 */ /* 0x000fe400078e0044 */
[--C-:B------:R-:W-:Y:S01]  /*14b10*/  FFMA.FTZ R25, R25, UR43, -R2.reuse ;  /* 0x0000002b19197c23 */ /* 0x100fe20008010802 */
[----:B------:R-:W-:Y:S02]  /*14b20*/  IMAD.MOV.U32 R231, RZ, RZ, R49 ;  /* 0x000000ffffe77224 */ /* 0x000fe400078e0031 */
[--C-:B------:R-:W-:Y:S01]  /*14b30*/  FFMA.FTZ R49, R27, UR43, -R2.reuse ;  /* 0x0000002b1b317c23 */ /* 0x100fe20008010802 */
[--C-:B------:R-:W-:Y:S01]  /*14b40*/  FFMA.FTZ R68, R26, UR43, -R2.reuse ;  /* 0x0000002b1a447c23 */ /* 0x100fe20008010802 */
[--C-:B------:R-:W-:Y:S01]  /*14b50*/  FFMA.FTZ R69, R24, UR43, -R2.reuse ;  /* 0x0000002b18457c23 */ /* 0x100fe20008010802 */
[--C-:B------:R-:W-:Y:S01]  /*14b60*/  FFMA.FTZ R82, R16, UR43, -R2.reuse ;  /* 0x0000002b10527c23 */ /* 0x100fe20008010802 */
[--C-:B------:R-:W-:Y:S01]  /*14b70*/  FFMA.FTZ R83, R15, UR43, -R2.reuse ;  /* 0x0000002b0f537c23 */ /* 0x100fe20008010802 */
[----:B------:R-:W-:Y:S01]  /*14b80*/  FFMA.FTZ R86, R14, UR43, -R2 ;  /* 0x0000002b0e567c23 */ /* 0x000fe20008010802 */
[----:B---3--:R-:W-:Y:S01]  /*14b90*/  FFMA.FTZ R2, R230, R3, R8 ;  /* 0x00000003e6027223 */ /* 0x008fe20000010008 */
[----:B------:R-:W-:-:S03]  /*14ba0*/  ULOP3.LUT UR4, UR44, UR29, URZ, 0x3c, !UPT ;  /* 0x0000001d2c047292 */ /* 0x000fc6000f8e3c3f */
[----:B----4-:R-:W-:-:S04]  /*14bb0*/  FADD.FTZ R2, R7, R2 ;  /* 0x0000000207027221 */ /* 0x010fc80000010000 */
[----:B------:R-:W-:-:S04]  /*14bc0*/  FADD.FTZ R2, R6, R2 ;  /* 0x0000000206027221 */ /* 0x000fc80000010000 */
[----:B-1----:R-:W-:Y:S01]  /*14bd0*/  FADD.FTZ R99, R5, R2 ;  /* 0x0000000205637221 */ /* 0x002fe20000010000 */
[----:B------:R-:W-:Y:S01]  /*14be0*/  LOP3.LUT R2, R245, UR4, RZ, 0x3c, !PT ;  /* 0x00000004f5027c12 */ /* 0x000fe2000f8e3cff */
[----:B------:R-:W1:Y:S04]  /*14bf0*/  MUFU.EX2 R11, R134 ;  /* 0x00000086000b7308 */ /* 0x000e680000000800 */
[----:B------:R-:W-:-:S04]  /*14c00*/  IMAD.WIDE.U32 R114, R2, -0x326172a9, RZ ;  /* 0xcd9e8d5702727825 */ /* 0x000fc800078e00ff */
[----:B------:R-:W3:Y:S01]  /*14c10*/  MUFU.EX2 R9, R136 ;  /* 0x0000008800097308 */ /* 0x000ee20000000800 */
[----:B--2---:R-:W-:Y:S01]  /*14c20*/  LOP3.LUT R2, R115, UR26, R206, 0x96, !PT ;  /* 0x0000001a73027c12 */ /* 0x004fe2000f8e96ce */
[----:B------:R-:W-:Y:S02]  /*14c30*/  IMAD.MOV.U32 R158, RZ, RZ, R101 ;  /* 0x000000ffff9e7224 */ /* 0x000fe400078e0065 */
[----:B------:R-:W-:Y:S02]  /*14c40*/  FFMA.FTZ R101, R23, UR43, -R4 ;  /* 0x0000002b17657c23 */ /* 0x000fe40008010804 */
[----:B------:R-:W-:Y:S01]  /*14c50*/  IMAD.WIDE.U32 R22, R2, -0x2daee0ad, RZ ;  /* 0xd2511f5302167825 */ /* 0x000fe200078e00ff */
[----:B------:R-:W-:-:S03]  /*14c60*/  LOP3.LUT R2, R243, UR42, R114, 0x96, !PT ;  /* 0x0000002af3027c12 */ /* 0x000fc6000f8e9672 */
[--C-:B------:R-:W-:Y:S01]  /*14c70*/  FFMA.FTZ R87, R17, UR43, -R4.reuse ;  /* 0x0000002b11577c23 */ /* 0x100fe20008010804 */
[----:B------:R-:W-:Y:S02]  /*14c80*/  IMAD.MOV.U32 R212, RZ, RZ, R159 ;  /* 0x000000ffffd47224 */ /* 0x000fe400078e009f */
[----:B------:R-:W-:Y:S01]  /*14c90*/  FFMA.FTZ R98, R13, UR43, -R4 ;  /* 0x0000002b0d627c23 */ /* 0x000fe20008010804 */
[----:B------:R-:W-:Y:S02]  /*14ca0*/  IMAD.MOV.U32 R159, RZ, RZ, R100 ;  /* 0x000000ffff9f7224 */ /* 0x000fe400078e0064 */
[----:B------:R-:W-:Y:S01]  /*14cb0*/  FFMA.FTZ R100, R18, UR43, -R4 ;  /* 0x0000002b12647c23 */ /* 0x000fe20008010804 */
[----:B------:R-:W-:Y:S01]  /*14cc0*/  F2FP.BF16.F32.PACK_AB R102, R7, R8 ;  /* 0x000000080766723e */ /* 0x000fe200000010ff */
[----:B-1----:R-:W-:Y:S01]  /*14cd0*/  FADD.FTZ R4, R11, R35 ;  /* 0x000000230b047221 */ /* 0x002fe20000010000 */
[----:B------:R-:W-:Y:S01]  /*14ce0*/  F2FP.BF16.F32.PACK_AB R70, R5, R6 ;  /* 0x000000060546723e */ /* 0x000fe200000010ff */
[----:B------:R-:W-:-:S04]  /*14cf0*/  IMAD.WIDE.U32 R6, R2, -0x2daee0ad, RZ ;  /* 0xd2511f5302067825 */ /* 0x000fc800078e00ff */
[----:B---3--:R-:W-:Y:S01]  /*14d00*/  FADD.FTZ R12, R9, R4 ;  /* 0x00000004090c7221 */ /* 0x008fe20000010000 */
        /* <DEDUP_REMOVED lines=65> */
[----:B------:R-:W-:Y:S01]  /*15120*/  IMAD.WIDE.U32 R4, R13, -0x2daee0ad, RZ ;  /* 0xd2511f530d047825 */ /* 0x000fe200078e00ff */
[----:B------:R-:W-:Y:S04]  /*15130*/  MUFU.EX2 R26, R25 ;  /* 0x00000019001a7308 */ /* 0x000fe80000000800 */
[----:B------:R-:W-:-:S04]  /*15140*/  LOP3.LUT R6, R5, UR21, R10, 0x96, !PT ;  /* 0x0000001505067c12 */ /* 0x000fc8000f8e960a */
[----:B------:R-:W1:Y:S01]  /*15150*/  MUFU.EX2 R2, R2 ;  /* 0x0000000200027308 */ /* 0x000e620000000800 */
[----:B------:R-:W-:Y:S01]  /*15160*/  SHF.R.U32.HI R8, RZ, 0x10, R6 ;  /* 0x00000010ff087819 */ /* 0x000fe20000011606 */
[----:B------:R-:W-:Y:S01]  /*15170*/  @!P3 HFMA2.BF16_V2 R65, -RZ.H0_H0, RZ.H0_H0, -R17.H0_H0 ;  /* 0x200000ffff41b231 */ /* 0x000fe20000340911 */
[----:B------:R-:W-:Y:S02]  /*15180*/  PRMT R27, R15, 0x7610, R27 ;  /* 0x000076100f1b7816 */ /* 0x000fe4000000001b */
[----:B------:R-:W-:-:S03]  /*15190*/  LOP3.LUT R8, R8, 0xff, RZ, 0xc0, !PT ;  /* 0x000000ff08087812 */ /* 0x000fc600078ec0ff */
[----:B------:R2:W-:Y:S01]  /*151a0*/  MUFU.EX2 R34, R84 ;  /* 0x0000005400227308 */ /* 0x0005e20000000800 */
[----:B------:R-:W-:-:S07]  /*151b0*/  PRMT R182, R15, 0x7632, R182 ;  /* 0x000076320fb67816 */ /* 0x000fce00000000b6 */
[----:B------:R-:W3:Y:S01]  /*151c0*/  MUFU.EX2 R25, R85 ;  /* 0x0000005500197308 */ /* 0x000ee20000000800 */
[----:B------:R-:W-:Y:S01]  /*151d0*/  @!P3 PRMT R17, R65, 0x5410, RZ ;  /* 0x000054104111b816 */ /* 0x000fe200000000ff */
[----:B------:R-:W-:Y:S01]  /*151e0*/  IMAD.MOV.U32 R206, RZ, RZ, R212 ;  /* 0x000000ffffce7224 */ /* 0x000fe200078e00d4 */
[----:B------:R-:W-:Y:S01]  /*151f0*/  ISETP.LE.U32.AND P3, PT, R8, UR13, PT ;  /* 0x0000000d08007c0c */ /* 0x000fe2000bf63070 */
[----:B------:R-:W-:Y:S02]  /*15200*/  IMAD.MOV.U32 R24, RZ, RZ, R117 ;  /* 0x000000ffff187224 */ /* 0x000fe400078e0075 */
[----:B------:R-:W-:Y:S02]  /*15210*/  @!P5 HFMA2.BF16_V2 R67, -RZ.H0_H0, RZ.H0_H0, -R27.H0_H0 ;  /* 0x200000ffff43d231 */ /* 0x000fe4000034091b */
[----:B------:R-:W-:Y:S02]  /*15220*/  IMAD.MOV.U32 R55, RZ, RZ, R116 ;  /* 0x000000ffff377224 */ /* 0x000fe400078e0074 */
[----:B-1----:R-:W-:Y:S01]  /*15230*/  FFMA.FTZ R35, R229, R2, R26 ;  /* 0x00000002e5237223 */ /* 0x002fe2000001001a */
        /* <DEDUP_REMOVED lines=10> */
[----:B--2---:R-:W-:Y:S02]  /*152e0*/  IMAD.MOV.U32 R84, RZ, RZ, R224 ;  /* 0x000000ffff547224 */ /* 0x004fe400078e00e0 */
        /* <DEDUP_REMOVED lines=27> */
[----:B------:R-:W-:Y:S01]  /*154a0*/  @!P2 HFMA2.BF16_V2 R66, -RZ.H0_H0, RZ.H0_H0, -R182.H0_H0 ;  /* 0x200000ffff42a231 */ /* 0x000fe200003409b6 */
[----:B------:R-:W-:Y:S01]  /*154b0*/  LOP3.LUT R2, R6, 0xff, RZ, 0xc0, !PT ;  /* 0x000000ff06027812 */ /* 0x000fe200078ec0ff */
[----:B------:R-:W-:Y:S01]  /*154c0*/  FMUL.FTZ R215, R79, R3 ;  /* 0x000000034fd77220 */ /* 0x000fe20000410000 */
[----:B------:R-:W-:Y:S01]  /*154d0*/  PRMT R52, R27, 0x5410, R182 ;  /* 0x000054101b347816 */ /* 0x000fe200000000b6 */
[----:B------:R-:W-:Y:S01]  /*154e0*/  IMAD.MOV.U32 R79, RZ, RZ, R226 ;  /* 0x000000ffff4f7224 */ /* 0x000fe200078e00e2 */
[----:B------:R-:W-:Y:S01]  /*154f0*/  @!P5 PRMT R27, R67, 0x5410, RZ ;  /* 0x00005410431bd816 */ /* 0x000fe200000000ff */
[----:B------:R-:W-:Y:S01]  /*15500*/  IMAD.MOV.U32 R242, RZ, RZ, R204 ;  /* 0x000000fffff27224 */ /* 0x000fe200078e00cc */
[----:B------:R-:W-:Y:S01]  /*15510*/  LOP3.LUT R14, R115, UR26, R248, 0x96, !PT ;  /* 0x0000001a730e7c12 */ /* 0x000fe2000f8e96f8 */
[----:B------:R-:W-:-:S02]  /*15520*/  IMAD.MOV.U32 R243, RZ, RZ, R205 ;  /* 0x000000fffff37224 */ /* 0x000fc400078e00cd */
[-C--:B------:R-:W-:Y:S01]  /*15530*/  FMUL.FTZ R226, R94, R3.reuse ;  /* 0x000000035ee27220 */ /* 0x080fe20000410000 */
[----:B------:R-:W-:Y:S01]  /*15540*/  IMAD.MOV.U32 R249, RZ, RZ, R231 ;  /* 0x000000fffff97224 */ /* 0x000fe200078e00e7 */
[----:B------:R-:W-:Y:S01]  /*15550*/  ISETP.LE.U32.AND P5, PT, R2, UR13, PT ;  /* 0x0000000d02007c0c */ /* 0x000fe2000bfa3070 */
[----:B------:R-:W-:Y:S01]  /*15560*/  IMAD.MOV.U32 R207, RZ, RZ, R130 ;  /* 0x000000ffffcf7224 */ /* 0x000fe200078e0082 */
[----:B------:R-:W-:Y:S01]  /*15570*/  @!P2 PRMT R182, R66, 0x5410, RZ ;  /* 0x0000541042b6a816 */ /* 0x000fe200000000ff */
[----:B------:R-:W-:Y:S01]  /*15580*/  IMAD.MOV.U32 R204, RZ, RZ, R214 ;  /* 0x000000ffffcc7224 */ /* 0x000fe200078e00d6 */
[----:B------:R-:W-:Y:S01]  /*15590*/  SHF.R.U32.HI R2, RZ, 0x18, R6 ;  /* 0x00000018ff027819 */ /* 0x000fe20000011606 */
        /* <DEDUP_REMOVED lines=37> */
[----:B---3--:R-:W-:Y:S01]  /*157f0*/  F2FP.BF16.F32.PACK_AB R3, R25, R34 ;  /* 0x000000221903723e */ /* 0x008fe200000010ff */
[----:B------:R-:W-:Y:S01]  /*15800*/  IMAD.MOV.U32 R85, RZ, RZ, R15 ;  /* 0x000000ffff557224 */ /* 0x000fe200078e000f */
[----:B------:R-:W-:Y:S01]  /*15810*/  ISETP.LE.U32.AND P2, PT, R2, UR13, PT ;  /* 0x0000000d02007c0c */ /* 0x000fe2000bf43070 */
[----:B------:R-:W-:Y:S01]  /*15820*/  IMAD.MOV.U32 R229, RZ, RZ, R24 ;  /* 0x000000ffffe57224 */ /* 0x000fe200078e0018 */
[----:B------:R-:W-:Y:S01]  /*15830*/  LOP3.LUT R2, R6, 0xffff, RZ, 0xc0, !PT ;  /* 0x0000ffff06027812 */ /* 0x000fe200078ec0ff */
[----:B------:R-:W-:Y:S01]  /*15840*/  MUFU.EX2 R15, R96 ;  /* 0x00000060000f7308 */ /* 0x000fe20000000800 */
[----:B------:R-:W-:-:S02]  /*15850*/  PRMT R181, R3, 0x7632, R181 ;  /* 0x0000763203b57816 */ /* 0x000fc400000000b5 */
[----:B------:R-:W-:-:S05]  /*15860*/  SHF.R.U32.HI R2, RZ, 0x8, R2 ;  /* 0x00000008ff027819 */ /* 0x000fca0000011602 */
[----:B------:R-:W1:Y:S01]  /*15870*/  MUFU.EX2 R24, R97 ;  /* 0x0000006100187308 */ /* 0x000e620000000800 */
[----:B------:R-:W-:Y:S01]  /*15880*/  @!P4 HFMA2.BF16_V2 R39, -RZ.H0_H0, RZ.H0_H0, -R181.H0_H0 ;  /* 0x200000ffff27c231 */ /* 0x000fe200003409b5 */
[----:B------:R-:W-:Y:S02]  /*15890*/  PRMT R180, R3, 0x7610, R180 ;  /* 0x0000761003b47816 */ /* 0x000fe400000000b4 */
[----:B------:R-:W-:Y:S02]  /*158a0*/  LOP3.LUT R2, R2, 0xffff, RZ, 0xc0, !PT ;  /* 0x0000ffff02027812 */ /* 0x000fe400078ec0ff */
[----:B------:R-:W-:Y:S02]  /*158b0*/  PRMT R45, R180, 0x5410, R181 ;  /* 0x00005410b42d7816 */ /* 0x000fe400000000b5 */
[----:B------:R-:W-:Y:S02]  /*158c0*/  @!P4 PRMT R181, R39, 0x5410, RZ ;  /* 0x0000541027b5c816 */ /* 0x000fe400000000ff */
[----:B------:R-:W-:-:S02]  /*158d0*/  ISETP.LE.U32.AND P4, PT, R2, UR13, PT ;  /* 0x0000000d02007c0c */ /* 0x000fc4000bf83070 */
[C---:B------:R-:W-:Y:S02]  /*158e0*/  PRMT R179, R9.reuse, 0x7610, R179 ;  /* 0x0000761009b37816 */ /* 0x040fe400000000b3 */
[----:B------:R-:W-:Y:S02]  /*158f0*/  PRMT R178, R9, 0x7632, R178 ;  /* 0x0000763209b27816 */ /* 0x000fe400000000b2 */
[----:B-1----:R-:W-:Y:S01]  /*15900*/  F2FP.BF16.F32.PACK_AB R2, R24, R15 ;  /* 0x0000000f1802723e */ /* 0x002fe200000010ff */
[----:B------:R-:W-:-:S03]  /*15910*/  @!P5 HFMA2.BF16_V2 R42, -RZ.H0_H0, RZ.H0_H0, -R179.H0_H0 ;  /* 0x200000ffff2ad231 */ /* 0x000fc600003409b3 */
[C---:B------:R-:W-:Y:S02]  /*15920*/  PRMT R176, R2.reuse, 0x7632, R176 ;  /* 0x0000763202b07816 */ /* 0x040fe400000000b0 */
[----:B------:R-:W-:Y:S01]  /*15930*/  PRMT R177, R2, 0x7610, R177 ;  /* 0x0000761002b17816 */ /* 0x000fe200000000b1 */
[----:B------:R-:W-:Y:S01]  /*15940*/  @!P4 HFMA2.BF16_V2 R41, -RZ.H0_H0, RZ.H0_H0, -R178.H0_H0 ;  /* 0x200000ffff29c231 */ /* 0x000fe200003409b2 */
[----:B------:R-:W-:Y:S01]  /*15950*/  LOP3.LUT R2, R4, 0xff, RZ, 0xc0, !PT ;  /* 0x000000ff04027812 */ /* 0x000fe200078ec0ff */
[----:B------:R-:W-:Y:S01]  /*15960*/  @!P2 HFMA2.BF16_V2 R37, -RZ.H0_H0, RZ.H0_H0, -R176.H0_H0 ;  /* 0x200000ffff25a231 */ /* 0x000fe200003409b0 */
[----:B------:R-:W-:Y:S02]  /*15970*/  PRMT R43, R179, 0x5410, R178 ;  /* 0x00005410b32b7816 */ /* 0x000fe400000000b2 */
[----:B------:R-:W-:Y:S02]  /*15980*/  @!P5 PRMT R179, R42, 0x5410, RZ ;  /* 0x000054102ab3d816 */ /* 0x000fe400000000ff */
[----:B------:R-:W-:-:S02]  /*15990*/  ISETP.LE.U32.AND P5, PT, R2, UR13, PT ;  /* 0x0000000d02007c0c */ /* 0x000fc4000bfa3070 */
[----:B------:R-:W-:Y:S02]  /*159a0*/  SHF.R.U32.HI R2, RZ, 0x18, R4 ;  /* 0x00000018ff027819 */ /* 0x000fe40000011604 */
[----:B------:R-:W-:Y:S02]  /*159b0*/  @!P4 PRMT R178, R41, 0x5410, RZ ;  /* 0x0000541029b2c816 */ /* 0x000fe400000000ff */
[----:B------:R-:W-:Y:S01]  /*159c0*/  PRMT R41, R177, 0x5410, R176 ;  /* 0x00005410b1297816 */ /* 0x000fe200000000b0 */
[----:B------:R-:W-:Y:S01]  /*159d0*/  IMAD.MOV.U32 R77, RZ, RZ, R13 ;  /* 0x000000ffff4d7224 */ /* 0x000fe200078e000d */
[----:B------:R-:W-:Y:S01]  /*159e0*/  @!P2 PRMT R176, R37, 0x5410, RZ ;  /* 0x0000541025b0a816 */ /* 0x000fe200000000ff */
[----:B------:R-:W-:Y:S01]  /*159f0*/  FADD.FTZ R13, R7, R50 ;  /* 0x00000032070d7221 */ /* 0x000fe20000010000 */
[----:B------:R-:W-:Y:S01]  /*15a00*/  ISETP.LE.U32.AND P2, PT, R2, UR13, PT ;  /* 0x0000000d02007c0c */ /* 0x000fe2000bf43070 */
[----:B------:R-:W-:Y:S01]  /*15a10*/  IMAD.MOV.U32 R95, RZ, RZ, R84 ;  /* 0x000000ffff5f7224 */ /* 0x000fe200078e0054 */
[----:B------:R-:W-:Y:S01]  /*15a20*/  LOP3.LUT R2, R247, UR42, R114, 0x96, !PT ;  /* 0x0000002af7027c12 */ /* 0x000fe2000f8e9672 */
[----:B------:R-:W-:-:S04]  /*15a30*/  IMAD.WIDE.U32 R6, R14, -0x2daee0ad, RZ ;  /* 0xd2511f530e067825 */ /* 0x000fc800078e00ff */
[----:B------:R-:W-:Y:S02]  /*15a40*/  IMAD.MOV.U32 R84, RZ, RZ, R55 ;  /* 0x000000ffff547224 */ /* 0x000fe400078e0037 */
[----:B------:R-:W-:Y:S01]  /*15a50*/  IMAD.MOV.U32 R78, RZ, RZ, R8 ;  /* 0x000000ffff4e7224 */ /* 0x000fe200078e0008 */
[----:B------:R-:W-:Y:S01]  /*15a60*/  LOP3.LUT R8, R4, 0xffff, RZ, 0xc0, !PT ;  /* 0x0000ffff04087812 */ /* 0x000fe200078ec0ff */
[----:B------:R-:W-:Y:S01]  /*15a70*/  IMAD.MOV.U32 R55, RZ, RZ, R12 ;  /* 0x000000ffff377224 */ /* 0x000fe200078e000c */
[----:B------:R-:W-:Y:S01]  /*15a80*/  SHF.R.U32.HI R12, RZ, 0x10, R4 ;  /* 0x00000010ff0c7819 */ /* 0x000fe20000011604 */
        /* <DEDUP_REMOVED lines=8> */
[----:B------:R-:W-:Y:S02]  /*15b10*/  IMAD.MOV.U32 R93, RZ, RZ, R10 ;  /* 0x000000ffff5d7224 */ /* 0x000fe400078e000a */
[----:B------:R-:W-:Y:S01]  /*15b20*/  IMAD.MOV.U32 R92, RZ, RZ, R11 ;  /* 0x000000ffff5c7224 */ /* 0x000fe200078e000b */
[----:B------:R-:W-:Y:S01]  /*15b30*/  LOP3.LUT R7, R7, UR37, R4, 0x96, !PT ;  /* 0x0000002507077c12 */ /* 0x000fe2000f8e9604 */
[----:B------:R-:W-:-:S05]  /*15b40*/  IMAD.WIDE.U32 R10, R3, -0x2daee0ad, RZ ;  /* 0xd2511f53030a7825 */ /* 0x000fca00078e00ff */
[----:B------:R-:W-:Y:S01]  /*15b50*/  LOP3.LUT R3, R11, UR18, R6, 0x96, !PT ;  /* 0x000000120b037c12 */ /* 0x000fe2000f8e9606 */
[----:B------:R-:W-:-:S04]  /*15b60*/  IMAD.WIDE.U32 R6, R7, -0x326172a9, RZ ;  /* 0xcd9e8d5707067825 */ /* 0x000fc800078e00ff */
[----:B------:R-:W-:Y:S01]  /*15b70*/  @!P3 HFMA2.BF16_V2 R38, -RZ.H0_H0, RZ.H0_H0, -R177.H0_H0 ;  /* 0x200000ffff26b231 */ /* 0x000fe200003409b1 */
[----:B------:R-:W-:Y:S01]  /*15b80*/  LOP3.LUT R14, R7, UR36, R2, 0x96, !PT ;  /* 0x00000024070e7c12 */ /* 0x000fe2000f8e9602 */
[----:B------:R-:W-:-:S03]  /*15b90*/  IMAD.WIDE.U32 R2, R3, -0x326172a9, RZ ;  /* 0xcd9e8d5703027825 */ /* 0x000fc600078e00ff */
[----:B------:R-:W-:Y:S02]  /*15ba0*/  @!P3 PRMT R177, R38, 0x5410, RZ ;  /* 0x0000541026b1b816 */ /* 0x000fe400000000ff */
[----:B------:R-:W-:Y:S01]  /*15bb0*/  LOP3.LUT R5, R2, 0xff, RZ, 0xc0, !PT ;  /* 0x000000ff02057812 */ /* 0x000fe200078ec0ff */
[----:B------:R-:W-:-:S03]  /*15bc0*/  @!P6 HFMA2.BF16_V2 R40, -RZ.H0_H0, RZ.H0_H0, -R180.H0_H0 ;  /* 0x200000ffff28e231 */ /* 0x000fc600003409b4 */
[----:B------:R-:W-:Y:S02]  /*15bd0*/  ISETP.LE.U32.AND P3, PT, R5, UR13, PT ;  /* 0x0000000d05007c0c */ /* 0x000fe4000bf63070 */
[----:B------:R-:W-:Y:S02]  /*15be0*/  SHF.R.U32.HI R5, RZ, 0x8, R8 ;  /* 0x00000008ff057819 */ /* 0x000fe40000011608 */
[----:B------:R-:W-:Y:S02]  /*15bf0*/  LOP3.LUT R6, R3, UR27, R6, 0x96, !PT ;  /* 0x0000001b03067c12 */ /* 0x000fe4000f8e9606 */
[----:B------:R-:W-:Y:S02]  /*15c00*/  LOP3.LUT R7, R2, 0xffff, RZ, 0xc0, !PT ;  /* 0x0000ffff02077812 */ /* 0x000fe400078ec0ff */
[--C-:B------:R-:W-:Y:S02]  /*15c10*/  SHF.R.U32.HI R9, RZ, 0x10, R2.reuse ;  /* 0x00000010ff097819 */ /* 0x100fe40000011602 */
[----:B------:R-:W-:-:S02]  /*15c20*/  SHF.R.U32.HI R3, RZ, 0x18, R2 ;  /* 0x00000018ff037819 */ /* 0x000fc40000011602 */
[----:B------:R-:W-:Y:S02]  /*15c30*/  LOP3.LUT R2, R5, 0xffff, RZ, 0xc0, !PT ;  /* 0x0000ffff05027812 */ /* 0x000fe400078ec0ff */
[----:B------:R-:W-:Y:S02]  /*15c40*/  @!P6 PRMT R180, R40, 0x5410, RZ ;  /* 0x0000541028b4e816 */ /* 0x000fe400000000ff */
[----:B------:R-:W-:Y:S02]  /*15c50*/  PRMT R175, R36, 0x7610, R175 ;  /* 0x0000761024af7816 */ /* 0x000fe400000000af */
[----:B------:R-:W-:Y:S01]  /*15c60*/  ISETP.LE.U32.AND P6, PT, R2, UR13, PT ;  /* 0x0000000d02007c0c */ /* 0x000fe2000bfc3070 */
[----:B------:R-:W-:Y:S02]  /*15c70*/  IMAD.MOV.U32 R250, RZ, RZ, R244 ;  /* 0x000000fffffa7224 */ /* 0x000fe400078e00f4 */
[----:B------:R-:W-:Y:S01]  /*15c80*/  IMAD.MOV.U32 R251, RZ, RZ, R245 ;  /* 0x000000fffffb7224 */ /* 0x000fe200078e00f5 */
[----:B------:R-:W-:Y:S01]  /*15c90*/  MUFU.EX2 R244, R113 ;  /* 0x0000007100f47308 */ /* 0x000fe20000000800 */
[----:B------:R-:W-:Y:S01]  /*15ca0*/  @!P5 HFMA2.BF16_V2 R44, -RZ.H0_H0, RZ.H0_H0, -R175.H0_H0 ;  /* 0x200000ffff2cd231 */ /* 0x000fe200003409af */
[----:B------:R-:W-:-:S02]  /*15cb0*/  PRMT R174, R36, 0x7632, R174 ;  /* 0x0000763224ae7816 */ /* 0x000fc400000000ae */
[----:B------:R-:W-:-:S04]  /*15cc0*/  LOP3.LUT R2, R12, 0xff, RZ, 0xc0, !PT ;  /* 0x000000ff0c027812 */ /* 0x000fc800078ec0ff */
[----:B------:R-:W1:Y:S01]  /*15cd0*/  MUFU.EX2 R245, R112 ;  /* 0x0000007000f57308 */ /* 0x000e620000000800 */
[----:B------:R-:W-:Y:S02]  /*15ce0*/  PRMT R37, R175, 0x5410, R174 ;  /* 0x00005410af257816 */ /* 0x000fe400000000ae */
[----:B------:R-:W-:Y:S02]  /*15cf0*/  @!P5 PRMT R175, R44, 0x5410, RZ ;  /* 0x000054102cafd816 */ /* 0x000fe400000000ff */
        /* <DEDUP_REMOVED lines=8> */
[----:B------:R-:W-:-:S03]  /*15d80*/  PRMT R172, R2, 0x7632, R172 ;  /* 0x0000763202ac7816 */ /* 0x000fc600000000ac */
[----:B------:R-:W-:Y:S01]  /*15d90*/  @!P5 HFMA2.BF16_V2 R47, -RZ.H0_H0, RZ.H0_H0, -R173.H0_H0 ;  /* 0x200000ffff2fd231 */ /* 0x000fe200003409ad */
[----:B------:R-:W-:Y:S02]  /*15da0*/  LOP3.LUT R2, R6, 0xff, RZ, 0xc0, !PT ;  /* 0x000000ff06027812 */ /* 0x000fe400078ec0ff */
[----:B------:R-:W-:Y:S01]  /*15db0*/  PRMT R38, R173, 0x5410, R172 ;  /* 0x00005410ad267816 */ /* 0x000fe200000000ac */
[----:B------:R-:W1:Y:S01]  /*15dc0*/  MUFU.EX2 R4, R49 ;  /* 0x0000003100047308 */ /* 0x000e620000000800 */
[----:B------:R-:W-:Y:S02]  /*15dd0*/  @!P5 PRMT R173, R47, 0x5410, RZ ;  /* 0x000054102fadd816 */ /* 0x000fe400000000ff */
[----:B------:R-:W-:Y:S02]  /*15de0*/  ISETP.LE.U32.AND P5, PT, R2, UR13, PT ;  /* 0x0000000d02007c0c */ /* 0x000fe4000bfa3070 */
[----:B------:R-:W-:Y:S01]  /*15df0*/  LOP3.LUT R2, R6, 0xffff, RZ, 0xc0, !PT ;  /* 0x0000ffff06027812 */ /* 0x000fe200078ec0ff */
[----:B------:R-:W-:-:S03]  /*15e00*/  @!P2 HFMA2.BF16_V2 R48, -RZ.H0_H0, RZ.H0_H0, -R172.H0_H0 ;  /* 0x200000ffff30a231 */ /* 0x000fc600003409ac */
[----:B------:R-:W-:-:S04]  /*15e10*/  SHF.R.U32.HI R2, RZ, 0x8, R2 ;  /* 0x00000008ff027819 */ /* 0x000fc80000011602 */
[----:B------:R-:W-:Y:S02]  /*15e20*/  LOP3.LUT R2, R2, 0xffff, RZ, 0xc0, !PT ;  /* 0x0000ffff02027812 */ /* 0x000fe400078ec0ff */
[----:B------:R-:W-:Y:S02]  /*15e30*/  @!P2 PRMT R172, R48, 0x5410, RZ ;  /* 0x0000541030aca816 */ /* 0x000fe400000000ff */
[----:B------:R-:W-:Y:S02]  /*15e40*/  ISETP.LE.U32.AND P2, PT, R2, UR13, PT ;  /* 0x0000000d02007c0c */ /* 0x000fe4000bf43070 */
[----:B------:R-:W-:Y:S02]  /*15e50*/  ISETP.LE.U32.AND P4, PT, R3, UR13, PT ;  /* 0x0000000d03007c0c */ /* 0x000fe4000bf83070 */
[----:B-1----:R-:W-:Y:S01]  /*15e60*/  F2FP.BF16.F32.PACK_AB R3, R4, R26 ;  /* 0x0000001a0403723e */ /* 0x002fe200000010ff */
[--C-:B------:R-:W-:Y:S01]  /*15e70*/  FADD.FTZ R12, R34, R13.reuse ;  /* 0x0000000d220c7221 */ /* 0x100fe20000010000 */
[----:B------:R1:W-:Y:S02]  /*15e80*/  MUFU.EX2 R8, R69 ;  /* 0x0000004500087308 */ /* 0x0003e40000000800 */
[----:B------:R-:W-:-:S02]  /*15e90*/  PRMT R13, R3, 0x7632, R13 ;  /* 0x00007632030d7816 */ /* 0x000fc4000000000d */
[----:B------:R-:W-:-:S03]  /*15ea0*/  PRMT R5, R3, 0x7610, R5 ;  /* 0x0000761003057816 */ /* 0x000fc60000000005 */
[----:B------:R-:W-:Y:S01]  /*15eb0*/  @!P2 HFMA2.BF16_V2 R53, -RZ.H0_H0, RZ.H0_H0, -R13.H0_H0 ;  /* 0x200000ffff35a231 */ /* 0x000fe2000034090d */
[----:B------:R-:W-:Y:S01]  /*15ec0*/  PRMT R42, R5, 0x5410, R13 ;  /* 0x00005410052a7816 */ /* 0x000fe2000000000d */
[----:B-1----:R-:W2:Y:S03]  /*15ed0*/  LDL R69, [R1+0x60] ;  /* 0x0000600001457983 */ /* 0x002ea60000100800 */
[----:B------:R-:W-:Y:S02]  /*15ee0*/  @!P2 PRMT R13, R53, 0x5410, RZ ;  /* 0x00005410350da816 */ /* 0x000fe400000000ff */
[----:B------:R-:W3:Y:S01]  /*15ef0*/  LDL R53, [R1+0x64] ;  /* 0x0000640001357983 */ /* 0x000ee20000100800 */
[----:B------:R-:W-:Y:S01]  /*15f00*/  @!P5 HFMA2.BF16_V2 R51, -RZ.H0_H0, RZ.H0_H0, -R5.H0_H0 ;  /* 0x200000ffff33d231 */ /* 0x000fe20000340905 */
[----:B------:R-:W1:Y:S01]  /*15f10*/  MUFU.EX2 R7, R68 ;  /* 0x0000004400077308 */ /* 0x000e620000000800 */
[----:B------:R-:W-:-:S03]  /*15f20*/  LOP3.LUT R2, R9, 0xff, RZ, 0xc0, !PT ;  /* 0x000000ff09027812 */ /* 0x000fc600078ec0ff */
[----:B------:R-:W-:Y:S02]  /*15f30*/  @!P5 PRMT R5, R51, 0x5410, RZ ;  /* 0x000054103305d816 */ /* 0x000fe400000000ff */
[----:B------:R-:W-:Y:S01]  /*15f40*/  ISETP.LE.U32.AND P5, PT, R2, UR13, PT ;  /* 0x0000000d02007c0c */ /* 0x000fe2000bfa3070 */
[----:B------:R-:W-:-:S04]  /*15f50*/  IMAD.WIDE.U32 R2, R14, -0x2daee0ad, RZ ;  /* 0xd2511f530e027825 */ /* 0x000fc800078e00ff */
[----:B------:R-:W-:Y:S01]  /*15f60*/  FADD.FTZ R11, R4, R35 ;  /* 0x00000023040b7221 */ /* 0x000fe20000010000 */
[----:B------:R-:W-:Y:S01]  /*15f70*/  LOP3.LUT R4, R3, UR21, R10, 0x96, !PT ;  /* 0x0000001503047c12 */ /* 0x000fe2000f8e960a */
[----:B------:R-:W-:Y:S02]  /*15f80*/  IMAD.MOV.U32 R96, RZ, RZ, R230 ;  /* 0x000000ffff607224 */ /* 0x000fe400078e00e6 */
[----:B------:R-:W-:Y:S01]  /*15f90*/  IMAD.MOV.U32 R230, RZ, RZ, R231 ;  /* 0x000000ffffe67224 */ /* 0x000fe200078e00e7 */
[----:B------:R-:W-:Y:S01]  /*15fa0*/  LOP3.LUT R9, R4, 0xffff, RZ, 0xc0, !PT ;  /* 0x0000ffff04097812 */ /* 0x000fe200078ec0ff */
[----:B------:R-:W-:Y:S01]  /*15fb0*/  IMAD.MOV.U32 R231, RZ, RZ, R130 ;  /* 0x000000ffffe77224 */ /* 0x000fe200078e0082 */
[----:B-1----:R-:W-:Y:S01]  /*15fc0*/  F2FP.BF16.F32.PACK_AB R10, R8, R7 ;  /* 0x00000007080a723e */ /* 0x002fe200000010ff */
[----:B------:R-:W-:Y:S02]  /*15fd0*/  IMAD.MOV.U32 R130, RZ, RZ, R129 ;  /* 0x000000ffff827224 */ /* 0x000fe400078e0081 */
[----:B------:R-:W-:Y:S01]  /*15fe0*/  FADD.FTZ R11, R7, R11 ;  /* 0x0000000b070b7221 */ /* 0x000fe20000010000 */
[----:B------:R-:W-:Y:S01]  /*15ff0*/  IMAD.MOV.U32 R129, RZ, RZ, R241 ;  /* 0x000000ffff817224 */ /* 0x000fe200078e00f1 */
[----:B------:R-:W-:Y:S01]  /*16000*/  MUFU.EX2 R7, R80 ;  /* 0x0000005000077308 */ /* 0x000fe20000000800 */
[----:B------:R-:W-:-:S02]  /*16010*/  SHF.R.U32.HI R9, RZ, 0x8, R9 ;  /* 0x00000008ff097819 */ /* 0x000fc40000011609 */
[----:B------:R-:W-:-:S05]  /*16020*/  PRMT R139, R10, 0x7610, R139 ;  /* 0x000076100a8b7816 */ /* 0x000fca000000008b */
[----:B------:R-:W1:Y:S01]  /*16030*/  MUFU.EX2 R241, R82 ;  /* 0x0000005200f17308 */ /* 0x000e620000000800 */
[----:B------:R-:W-:Y:S01]  /*16040*/  LOP3.LUT R9, R9, 0xffff, RZ, 0xc0, !PT ;  /* 0x0000ffff09097812 */ /* 0x000fe200078ec0ff */
[----:B------:R-:W-:Y:S01]  /*16050*/  @!P3 HFMA2.BF16_V2 R56, -RZ.H0_H0, RZ.H0_H0, -R139.H0_H0 ;  /* 0x200000ffff38b231 */ /* 0x000fe2000034098b */
[----:B------:R-:W-:Y:S02]  /*16060*/  PRMT R138, R10, 0x7632, R138 ;  /* 0x000076320a8a7816 */ /* 0x000fe4000000008a */
[----:B------:R-:W-:Y:S02]  /*16070*/  ISETP.LE.U32.AND P2, PT, R9, UR13, PT ;  /* 0x0000000d09007c0c */ /* 0x000fe4000bf43070 */
[----:B------:R-:W-:Y:S02]  /*16080*/  LOP3.LUT R9, R4, 0xff, RZ, 0xc0, !PT ;  /* 0x000000ff04097812 */ /* 0x000fe400078ec0ff */
[----:B------:R-:W-:Y:S02]  /*16090*/  PRMT R40, R139, 0x5410, R138 ;  /* 0x000054108b287816 */ /* 0x000fe4000000008a */
[----:B------:R-:W-:-:S02]  /*160a0*/  @!P3 PRMT R139, R56, 0x5410, RZ ;  /* 0x00005410388bb816 */ /* 0x000fc400000000ff */
[----:B------:R-:W-:Y:S01]  /*160b0*/  ISETP.LE.U32.AND P3, PT, R9, UR13, PT ;  /* 0x0000000d09007c0c */ /* 0x000fe2000bf63070 */
[----:B------:R-:W-:Y:S01]  /*160c0*/  FADD.FTZ R11, R8, R11 ;  /* 0x0000000b080b7221 */ /* 0x000fe20000010000 */
[----:B-1----:R-:W-:-:S04]  /*160d0*/  F2FP.BF16.F32.PACK_AB R8, R241, R7 ;  /* 0x00000007f108723e */ /* 0x002fc800000010ff */
[C---:B------:R-:W-:Y:S02]  /*160e0*/  PRMT R135, R8.reuse, 0x7610, R135 ;  /* 0x0000761008877816 */ /* 0x040fe40000000087 */
[----:B------:R-:W-:Y:S02]  /*160f0*/  PRMT R134, R8, 0x7632, R134 ;  /* 0x0000763208867816 */ /* 0x000fe40000000086 */
[----:B------:R-:W-:-:S03]  /*16100*/  PRMT R137, R70, 0x7610, R137 ;  /* 0x0000761046897816 */ /* 0x000fc60000000089 */
[----:B------:R-:W-:Y:S01]  /*16110*/  @!P3 HFMA2.BF16_V2 R60, -RZ.H0_H0, RZ.H0_H0, -R135.H0_H0 ;  /* 0x200000ffff3cb231 */ /* 0x000fe20000340987 */
[----:B------:R-:W-:Y:S01]  /*16120*/  LOP3.LUT R8, R2, 0xff, RZ, 0xc0, !PT ;  /* 0x000000ff02087812 */ /* 0x000fe200078ec0ff */
[----:B------:R-:W-:Y:S01]  /*16130*/  IMAD.MOV.U32 R246, RZ, RZ, R248 ;  /* 0x000000fffff67224 */ /* 0x000fe200078e00f8 */
[----:B------:R-:W-:Y:S01]  /*16140*/  PRMT R51, R135, 0x5410, R134 ;  /* 0x0000541087337816 */ /* 0x000fe20000000086 */
[----:B------:R-:W-:Y:S01]  /*16150*/  IMAD.MOV.U32 R247, RZ, RZ, R249 ;  /* 0x000000fffff77224 */ /* 0x000fe200078e00f9 */
[----:B------:R-:W-:Y:S01]  /*16160*/  @!P3 PRMT R135, R60, 0x5410, RZ ;  /* 0x000054103c87b816 */ /* 0x000fe200000000ff */
[----:B------:R-:W-:Y:S02]  /*16170*/  IMAD.MOV.U32 R248, RZ, RZ, R206 ;  /* 0x000000fffff87224 */ /* 0x000fe400078e00ce */
[----:B------:R-:W-:Y:S02]  /*16180*/  IMAD.MOV.U32 R249, RZ, RZ, R204 ;  /* 0x000000fffff97224 */ /* 0x000fe400078e00cc */
[----:B------:R-:W-:-:S02]  /*16190*/  @!P5 HFMA2.BF16_V2 R58, -RZ.H0_H0, RZ.H0_H0, -R137.H0_H0 ;  /* 0x200000ffff3ad231 */ /* 0x000fc40000340989 */
[----:B------:R-:W-:Y:S01]  /*161a0*/  IMAD.MOV.U32 R206, RZ, RZ, R240 ;  /* 0x000000ffffce7224 */ /* 0x000fe200078e00f0 */
[----:B------:R-:W-:Y:S01]  /*161b0*/  PRMT R136, R70, 0x7632, R136 ;  /* 0x0000763246887816 */ /* 0x000fe20000000088 */
[----:B------:R-:W-:Y:S01]  /*161c0*/  IMAD.MOV.U32 R204, RZ, RZ, R238 ;  /* 0x000000ffffcc7224 */ /* 0x000fe200078e00ee */
[----:B------:R-:W-:Y:S01]  /*161d0*/  MUFU.EX2 R240, R83 ;  /* 0x0000005300f07308 */ /* 0x000fe20000000800 */
[----:B------:R-:W-:Y:S02]  /*161e0*/  ISETP.LE.U32.AND P3, PT, R8, UR13, PT ;  /* 0x0000000d08007c0c */ /* 0x000fe4000bf63070 */
[--C-:B------:R-:W-:Y:S02]  /*161f0*/  SHF.R.U32.HI R8, RZ, 0x18, R2.reuse ;  /* 0x00000018ff087819 */ /* 0x100fe40000011602 */
[----:B------:R-:W-:Y:S02]  /*16200*/  LOP3.LUT R3, R2, 0xffff, RZ, 0xc0, !PT ;  /* 0x0000ffff02037812 */ /* 0x000fe400078ec0ff */
[----:B------:R-:W-:Y:S01]  /*16210*/  SHF.R.U32.HI R9, RZ, 0x10, R2 ;  /* 0x00000010ff097819 */ /* 0x000fe20000011602 */
[----:B------:R-:W1:Y:S01]  /*16220*/  MUFU.EX2 R238, R86 ;  /* 0x0000005600ee7308 */ /* 0x000e620000000800 */
[----:B------:R-:W-:-:S02]  /*16230*/  SHF.R.U32.HI R2, RZ, 0x18, R6 ;  /* 0x00000018ff027819 */ /* 0x000fc40000011606 */
[----:B------:R-:W-:Y:S02]  /*16240*/  PRMT R39, R137, 0x5410, R136 ;  /* 0x0000541089277816 */ /* 0x000fe40000000088 */
[----:B------:R-:W-:Y:S02]  /*16250*/  @!P5 PRMT R137, R58, 0x5410, RZ ;  /* 0x000054103a89d816 */ /* 0x000fe400000000ff */
[----:B------:R-:W-:Y:S02]  /*16260*/  ISETP.LE.U32.AND P5, PT, R2, UR13, PT ;  /* 0x0000000d02007c0c */ /* 0x000fe4000bfa3070 */
[----:B------:R-:W-:Y:S02]  /*16270*/  SHF.R.U32.HI R2, RZ, 0x10, R6 ;  /* 0x00000010ff027819 */ /* 0x000fe40000011606 */
[----:B------:R-:W-:Y:S01]  /*16280*/  SHF.R.U32.HI R6, RZ, 0x8, R3 ;  /* 0x00000008ff067819 */ /* 0x000fe20000011603 */
[----:B------:R-:W-:Y:S01]  /*16290*/  @!P4 HFMA2.BF16_V2 R61, -RZ.H0_H0, RZ.H0_H0, -R136.H0_H0 ;  /* 0x200000ffff3dc231 */ /* 0x000fe20000340988 */
[----:B------:R-:W-:-:S02]  /*162a0*/  LOP3.LUT R3, R2, 0xff, RZ, 0xc0, !PT ;  /* 0x000000ff02037812 */ /* 0x000fc400078ec0ff */
[----:B------:R-:W-:Y:S02]  /*162b0*/  LOP3.LUT R2, R6, 0xffff, RZ, 0xc0, !PT ;  /* 0x0000ffff06027812 */ /* 0x000fe400078ec0ff */
[----:B------:R-:W-:Y:S02]  /*162c0*/  @!P4 PRMT R136, R61, 0x5410, RZ ;  /* 0x000054103d88c816 */ /* 0x000fe400000000ff */
[----:B------:R-:W-:Y:S02]  /*162d0*/  ISETP.LE.U32.AND P4, PT, R2, UR13, PT ;  /* 0x0000000d02007c0c */ /* 0x000fe4000bf83070 */
[----:B-1----:R-:W-:Y:S01]  /*162e0*/  F2FP.BF16.F32.PACK_AB R2, R238, R240 ;  /* 0x000000f0ee02723e */ /* 0x002fe200000010ff */
[----:B------:R-:W-:Y:S02]  /*162f0*/  IMAD.MOV.U32 R113, RZ, RZ, R207 ;  /* 0x000000ffff717224 */ /* 0x000fe400078e00cf */
[----:B------:R-:W-:Y:S01]  /*16300*/  IMAD.MOV.U32 R44, RZ, RZ, R205 ;  /* 0x000000ffff2c7224 */ /* 0x000fe200078e00cd */
[----:B------:R-:W-:Y:S01]  /*16310*/  PRMT R133, R2, 0x7610, R133 ;  /* 0x0000761002857816 */ /* 0x000fe20000000085 */
[----:B------:R-:W-:-:S02]  /*16320*/  IMAD.MOV.U32 R207, RZ, RZ, R236 ;  /* 0x000000ffffcf7224 */ /* 0x000fc400078e00ec */
[----:B------:R-:W-:Y:S01]  /*16330*/  IMAD.MOV.U32 R205, RZ, RZ, R211 ;  /* 0x000000ffffcd7224 */ /* 0x000fe200078e00d3 */
[----:B------:R-:W-:Y:S01]  /*16340*/  MUFU.EX2 R236, R87 ;  /* 0x0000005700ec7308 */ /* 0x000fe20000000800 */
[----:B------:R-:W-:Y:S02]  /*16350*/  @!P6 HFMA2.BF16_V2 R57, -RZ.H0_H0, RZ.H0_H0, -R138.H0_H0 ;  /* 0x200000ffff39e231 */ /* 0x000fe4000034098a */
[----:B------:R-:W-:Y:S01]  /*16360*/  FADD.FTZ R10, R25, R12 ;  /* 0x0000000c190a7221 */ /* 0x000fe20000010000 */
[----:B------:R-:W-:-:S04]  /*16370*/  PRMT R132, R2, 0x7632, R132 ;  /* 0x0000763202847816 */ /* 0x000fc80000000084 */
[----:B------:R-:W1:Y:S01]  /*16380*/  MUFU.EX2 R211, R98 ;  /* 0x0000006200d37308 */ /* 0x000e620000000800 */
[----:B------:R-:W-:Y:S01]  /*16390*/  @!P3 HFMA2.BF16_V2 R63, -RZ.H0_H0, RZ.H0_H0, -R133.H0_H0 ;  /* 0x200000ffff3fb231 */ /* 0x000fe20000340985 */
[----:B------:R-:W-:Y:S02]  /*163a0*/  @!P6 PRMT R138, R57, 0x5410, RZ ;  /* 0x00005410398ae816 */ /* 0x000fe400000000ff */
[----:B------:R-:W-:Y:S02]  /*163b0*/  LOP3.LUT R2, R9, 0xff, RZ, 0xc0, !PT ;  /* 0x000000ff09027812 */ /* 0x000fe400078ec0ff */
[----:B------:R-:W-:Y:S01]  /*163c0*/  ISETP.LE.U32.AND P6, PT, R3, UR13, PT ;  /* 0x0000000d03007c0c */ /* 0x000fe2000bfc3070 */
[----:B------:R-:W-:Y:S01]  /*163d0*/  FADD.FTZ R3, R15, R10 ;  /* 0x0000000a0f037221 */ /* 0x000fe20000010000 */
[----:B------:R-:W-:Y:S01]  /*163e0*/  PRMT R50, R133, 0x5410, R132 ;  /* 0x0000541085327816 */ /* 0x000fe20000000084 */
[----:B------:R-:W-:Y:S01]  /*163f0*/  @!P4 HFMA2.BF16_V2 R62, -RZ.H0_H0, RZ.H0_H0, -R132.H0_H0 ;  /* 0x200000ffff3ec231 */ /* 0x000fe20000340984 */
[----:B------:R-:W-:-:S02]  /*16400*/  @!P3 PRMT R133, R63, 0x5410, RZ ;  /* 0x000054103f85b816 */ /* 0x000fc400000000ff */
[----:B------:R-:W-:Y:S01]  /*16410*/  ISETP.LE.U32.AND P3, PT, R2, UR13, PT ;  /* 0x0000000d02007c0c */ /* 0x000fe2000bf63070 */
[----:B------:R-:W-:Y:S01]  /*16420*/  IMAD.MOV.U32 R56, RZ, RZ, R250 ;  /* 0x000000ffff387224 */ /* 0x000fe200078e00fa */
[----:B------:R-:W-:Y:S01]  /*16430*/  SHF.R.U32.HI R2, RZ, 0x18, R4 ;  /* 0x00000018ff027819 */ /* 0x000fe20000011604 */
[----:B------:R-:W-:Y:S02]  /*16440*/  IMAD.MOV.U32 R250, RZ, RZ, R131 ;  /* 0x000000fffffa7224 */ /* 0x000fe400078e0083 */
[----:B------:R-:W-:Y:S01]  /*16450*/  FADD.FTZ R97, R24, R3 ;  /* 0x0000000318617221 */ /* 0x000fe20000010000 */
[----:B------:R-:W-:Y:S01]  /*16460*/  IMAD.MOV.U32 R131, RZ, RZ, R188 ;  /* 0x000000ffff837224 */ /* 0x000fe200078e00bc */
[----:B------:R-:W-:Y:S01]  /*16470*/  @!P4 PRMT R132, R62, 0x5410, RZ ;  /* 0x000054103e84c816 */ /* 0x000fe200000000ff */
[----:B------:R-:W4:Y:S01]  /*16480*/  MUFU.EX2 R3, R101 ;  /* 0x0000006500037308 */ /* 0x000f220000000800 */
[----:B------:R-:W-:Y:S02]  /*16490*/  ISETP.LE.U32.AND P4, PT, R2, UR13, PT ;  /* 0x0000000d02007c0c */ /* 0x000fe4000bf83070 */
[----:B-1----:R-:W-:Y:S01]  /*164a0*/  F2FP.BF16.F32.PACK_AB R2, R211, R236 ;  /* 0x000000ecd302723e */ /* 0x002fe200000010ff */
[----:B------:R-:W-:-:S04]  /*164b0*/  UIADD3 UR4, UR29, -0x4498517b, URZ ;  /* 0xbb67ae851d047890 */ /* 0x000fc8000fffe03f */
[----:B------:R-:W1:Y:S01]  /*164c0*/  MUFU.EX2 R188, R100 ;  /* 0x0000006400bc7308 */ /* 0x000e620000000800 */
[----:B------:R-:W-:Y:S01]  /*164d0*/  IMAD.MOV.U32 R47, RZ, RZ, R243 ;  /* 0x000000ffff2f7224 */ /* 0x000fe200078e00f3 */
[C---:B------:R-:W-:Y:S01]  /*164e0*/  PRMT R35, R2.reuse, 0x7632, R35 ;  /* 0x0000763202237816 */ /* 0x040fe20000000023 */
[----:B------:R-:W-:Y:S01]  /*164f0*/  @!P3 HFMA2.BF16_V2 R71, -RZ.H0_H0, RZ.H0_H0, -R2.H0_H0 ;  /* 0x200000ffff47b231 */ /* 0x000fe20000340902 */
[C---:B------:R-:W-:Y:S02]  /*16500*/  @P3 PRMT R183, R2.reuse, 0x7610, R183 ;  /* 0x0000761002b73816 */ /* 0x040fe400000000b7 */
[----:B------:R-:W-:Y:S01]  /*16510*/  PRMT R49, R2, 0x5410, R35 ;  /* 0x0000541002317816 */ /* 0x000fe20000000023 */
[----:B------:R-:W-:Y:S01]  /*16520*/  IMAD.MOV.U32 R46, RZ, RZ, R242 ;  /* 0x000000ffff2e7224 */ /* 0x000fe200078e00f2 */
[----:B------:R-:W-:Y:S01]  /*16530*/  LOP3.LUT R2, R47, UR4, R56, 0x96, !PT ;  /* 0x000000042f027c12 */ /* 0x000fe2000f8e9638 */
[----:B------:R-:W-:Y:S02]  /*16540*/  IMAD.MOV.U32 R57, RZ, RZ, R251 ;  /* 0x000000ffff397224 */ /* 0x000fe400078e00fb */
[----:B------:R-:W-:-:S02]  /*16550*/  @!P2 HFMA2.BF16_V2 R59, -RZ.H0_H0, RZ.H0_H0, -R134.H0_H0 ;  /* 0x200000ffff3ba231 */ /* 0x000fc40000340986 */
[----:B------:R-:W-:Y:S02]  /*16560*/  IMAD.MOV.U32 R251, RZ, RZ, R252 ;  /* 0x000000fffffb7224 */ /* 0x000fe400078e00fc */
[----:B----4-:R-:W-:Y:S01]  /*16570*/  FADD.FTZ R252, R3, R99 ;  /* 0x0000006303fc7221 */ /* 0x010fe20000010000 */
[----:B------:R-:W-:Y:S01]  /*16580*/  IMAD.WIDE.U32 R242, R2, -0x326172a9, RZ ;  /* 0xcd9e8d5702f27825 */ /* 0x000fe200078e00ff */
[----:B------:R-:W-:Y:S02]  /*16590*/  LOP3.LUT R2, R23, UR41, R46, 0x96, !PT ;  /* 0x0000002917027c12 */ /* 0x000fe4000f8e962e */
[----:B-1----:R-:W-:Y:S02]  /*165a0*/  F2FP.BF16.F32.PACK_AB R3, R188, R3 ;  /* 0x00000003bc03723e */ /* 0x002fe400000010ff */
[----:B------:R-:W-:Y:S02]  /*165b0*/  @!P2 PRMT R134, R59, 0x5410, RZ ;  /* 0x000054103b86a816 */ /* 0x000fe400000000ff */
[----:B------:R-:W-:Y:S01]  /*165c0*/  ISETP.LE.U32.AND P2, PT, R8, UR13, PT ;  /* 0x0000000d08007c0c */ /* 0x000fe2000bf43070 */
[----:B------:R-:W-:Y:S01]  /*165d0*/  IMAD.WIDE.U32 R8, R2, -0x326172a9, RZ ;  /* 0xcd9e8d5702087825 */ /* 0x000fe200078e00ff */
[----:B------:R-:W-:-:S02]  /*165e0*/  PRMT R34, R3, 0x7610, R34 ;  /* 0x0000761003227816 */ /* 0x000fc40000000022 */
[----:B------:R-:W-:Y:S02]  /*165f0*/  PRMT R26, R3, 0x7632, R26 ;  /* 0x00007632031a7816 */ /* 0x000fe4000000001a */
[----:B------:R-:W-:Y:S02]  /*16600*/  LOP3.LUT R3, R243, UR42, R114, 0x96, !PT ;  /* 0x0000002af3037c12 */ /* 0x000fe4000f8e9672 */
[----:B------:R-:W-:Y:S01]  /*16610*/  SHF.R.U32.HI R4, RZ, 0x10, R4 ;  /* 0x00000010ff047819 */ /* 0x000fe20000011604 */
[----:B------:R-:W-:Y:S02]  /*16620*/  IMAD.MOV.U32 R112, RZ, RZ, R96 ;  /* 0x000000ffff707224 */ /* 0x000fe400078e0060 */
[----:B------:R-:W-:Y:S01]  /*16630*/  FADD.FTZ R96, R7, R11 ;  /* 0x0000000b07607221 */ /* 0x000fe20000010000 */
[----:B------:R-:W-:Y:S01]  /*16640*/  LOP3.LUT R2, R9, UR40, R242, 0x96, !PT ;  /* 0x0000002809027c12 */ /* 0x000fe2000f8e96f2 */
[----:B------:R-:W-:Y:S01]  /*16650*/  IMAD.WIDE.U32 R10, R3, -0x2daee0ad, RZ ;  /* 0xd2511f53030a7825 */ /* 0x000fe200078e00ff */
[----:B------:R-:W-:-:S02]  /*16660*/  LOP3.LUT R4, R4, 0xff, RZ, 0xc0, !PT ;  /* 0x000000ff04047812 */ /* 0x000fc400078ec0ff */
[----:B------:R-:W-:Y:S01]  /*16670*/  @!P3 PRMT R183, R71, 0x5410, RZ ;  /* 0x0000541047b7b816 */ /* 0x000fe200000000ff */
[----:B------:R-:W-:Y:S01]  /*16680*/  IMAD.WIDE.U32 R2, R2, -0x2daee0ad, RZ ;  /* 0xd2511f5302027825 */ /* 0x000fe200078e00ff */
[----:B------:R-:W-:Y:S02]  /*16690*/  ISETP.LE.U32.AND P3, PT, R4, UR13, PT ;  /* 0x0000000d04007c0c */ /* 0x000fe4000bf63070 */
[----:B------:R-:W-:Y:S02]  /*166a0*/  LOP3.LUT R4, R11, UR39, R22, 0x96, !PT ;  /* 0x000000270b047c12 */ /* 0x000fe4000f8e9616 */
[----:B------:R-:W-:-:S03]  /*166b0*/  LOP3.LUT R12, R3, UR37, R10, 0x96, !PT ;  /* 0x00000025030c7c12 */ /* 0x000fc6000f8e960a */
        /* <DEDUP_REMOVED lines=49> */
[--C-:B------:R-:W-:Y:S01]  /*169d0*/  HSET2.LE.AND R2, R16, R0.reuse, PT ;  /* 0x0000000010027233 */ /* 0x100fe20003803000 */
[----:B------:R-:W-:Y:S02]  /*169e0*/  IMAD.MOV.U32 R46, RZ, RZ, R113 ;  /* 0x000000ffff2e7224 */ /* 0x000fe400078e0071 */
[----:B------:R-:W-:Y:S02]  /*169f0*/  IMAD.MOV.U32 R113, RZ, RZ, R112 ;  /* 0x000000ffff717224 */ /* 0x000fe400078e0070 */
[----:B------:R-:W-:Y:S02]  /*16a00*/  LOP3.LUT R11, R2, R45, RZ, 0xc0, !PT ;  /* 0x0000002d020b7212 */ /* 0x000fe400078ec0ff */
[----:B------:R-:W-:Y:S01]  /*16a10*/  HSET2.LE.AND R2, R14, R0, PT ;  /* 0x000000000e027233 */ /* 0x000fe20003803000 */
[----:B------:R-:W-:-:S02]  /*16a20*/  IMAD.MOV.U32 R112, RZ, RZ, R55 ;  /* 0x000000ffff707224 */ /* 0x000fc400078e0037 */
[----:B------:R-:W-:Y:S02]  /*16a30*/  IMAD.MOV.U32 R68, RZ, RZ, R229 ;  /* 0x000000ffff447224 */ /* 0x000fe400078e00e5 */
[----:B------:R-:W-:Y:S02]  /*16a40*/  IMAD.MOV.U32 R47, RZ, RZ, R84 ;  /* 0x000000ffff2f7224 */ /* 0x000fe400078e0054 */
[----:B------:R-:W-:Y:S02]  /*16a50*/  IMAD.MOV.U32 R55, RZ, RZ, R230 ;  /* 0x000000ffff377224 */ /* 0x000fe400078e00e6 */
[----:B------:R-:W-:Y:S01]  /*16a60*/  IMAD.MOV.U32 R230, RZ, RZ, R128 ;  /* 0x000000ffffe67224 */ /* 0x000fe200078e0080 */
[----:B------:R-:W-:Y:S01]  /*16a70*/  LOP3.LUT R128, R2, R43, RZ, 0xc0, !PT ;  /* 0x0000002b02807212 */ /* 0x000fe200078ec0ff */
[----:B--2---:R-:W-:Y:S02]  /*16a80*/  VIADD R2, R69, 0x4 ;  /* 0x0000000445027836 */ /* 0x004fe40000000000 */
        /* <DEDUP_REMOVED lines=10> */
[----:B------:R-:W-:-:S04]  /*16b30*/  IMAD.WIDE.U32 R248, R2, -0x326172a9, RZ ;  /* 0xcd9e8d5702f87825 */ /* 0x000fc800078e00ff */
[----:B------:R-:W-:Y:S01]  /*16b40*/  IMAD.MOV.U32 R82, RZ, RZ, R80 ;  /* 0x000000ffff527224 */ /* 0x000fe200078e0050 */
[----:B---3--:R-:W-:Y:S01]  /*16b50*/  LOP3.LUT R2, R249, R53, RZ, 0x3c, !PT ;  /* 0x00000035f9027212 */ /* 0x008fe200078e3cff */
        /* <DEDUP_REMOVED lines=9> */
[----:B------:R-:W-:-:S04]  /*16bf0*/  IMAD.WIDE.U32 R250, R2, -0x2daee0ad, RZ ;  /* 0xd2511f5302fa7825 */ /* 0x000fc800078e00ff */
[----:B------:R-:W-:Y:S01]  /*16c00*/  IMAD.MOV.U32 R70, RZ, RZ, R205 ;  /* 0x000000ffff467224 */ /* 0x000fe200078e00cd */
[----:B------:R-:W-:Y:S01]  /*16c10*/  LOP3.LUT R2, R251, UR4, R56, 0x96, !PT ;  /* 0x00000004fb027c12 */ /* 0x000fe2000f8e9638 */
[----:B------:R-:W-:Y:S02]  /*16c20*/  IMAD.MOV.U32 R56, RZ, RZ, R206 ;  /* 0x000000ffff387224 */ /* 0x000fe400078e00ce */
[----:B------:R-:W-:Y:S02]  /*16c30*/  IMAD.MOV.U32 R205, RZ, RZ, R168 ;  /* 0x000000ffffcd7224 */ /* 0x000fe400078e00a8 */
[----:B------:R-:W-:Y:S01]  /*16c40*/  IMAD.MOV.U32 R57, RZ, RZ, R207 ;  /* 0x000000ffff397224 */ /* 0x000fe200078e00cf */
[----:B------:R-:W2:Y:S01]  /*16c50*/  LDL.LU R168, [R1+0x108] ;  /* 0x0001080001a87983 */ /* 0x000ea20000300800 */
[----:B------:R-:W-:Y:S02]  /*16c60*/  IMAD.MOV.U32 R206, RZ, RZ, R239 ;  /* 0x000000ffffce7224 */ /* 0x000fe400078e00ef */
[----:B------:R-:W-:Y:S01]  /*16c70*/  IMAD.MOV.U32 R25, RZ, RZ, R204 ;  /* 0x000000ffff197224 */ /* 0x000fe200078e00cc */
[----:B------:R-:W3:Y:S01]  /*16c80*/  LDL.LU R239, [R1+0x104] ;  /* 0x0001040001ef7983 */ /* 0x000ee20000300800 */
[----:B------:R-:W-:-:S02]  /*16c90*/  IMAD.MOV.U32 R207, RZ, RZ, R219 ;  /* 0x000000ffffcf7224 */ /* 0x000fc400078e00db */
[----:B------:R-:W-:Y:S01]  /*16ca0*/  IMAD.MOV.U32 R204, RZ, RZ, R223 ;  /* 0x000000ffffcc7224 */ /* 0x000fe200078e00df */
[----:B------:R1:W5:Y:S01]  /*16cb0*/  LDL.LU R219, [R1+0x100] ;  /* 0x0001000001db7983 */ /* 0x0003620000300800 */
[----:B------:R-:W-:-:S03]  /*16cc0*/  IMAD.MOV.U32 R60, RZ, RZ, R190 ;  /* 0x000000ffff3c7224 */ /* 0x000fc600078e00be */
[----:B------:R1:W5:Y:S04]  /*16cd0*/  LDL.LU R223, [R1+0xfc] ;  /* 0x0000fc0001df7983 */ /* 0x0003680000300800 */
[----:B------:R-:W4:Y:S01]  /*16ce0*/  LDL.LU R190, [R1+0xf8] ;  /* 0x0000f80001be7983 */ /* 0x000f220000300800 */
[----:B------:R-:W-:Y:S02]  /*16cf0*/  IMAD.MOV.U32 R61, RZ, RZ, R82 ;  /* 0x000000ffff3d7224 */ /* 0x000fe400078e0052 */
[----:B------:R-:W-:Y:S02]  /*16d00*/  IMAD.MOV.U32 R58, RZ, RZ, R53 ;  /* 0x000000ffff3a7224 */ /* 0x000fe400078e0035 */
[----:B------:R-:W-:Y:S02]  /*16d10*/  IMAD.MOV.U32 R82, RZ, RZ, R46 ;  /* 0x000000ffff527224 */ /* 0x000fe400078e002e */
[----:B------:R-:W-:-:S02]  /*16d20*/  IMAD.MOV.U32 R53, RZ, RZ, R47 ;  /* 0x000000ffff357224 */ /* 0x000fc400078e002f */
[----:B------:R-:W-:Y:S02]  /*16d30*/  IMAD.MOV.U32 R46, RZ, RZ, R44 ;  /* 0x000000ffff2e7224 */ /* 0x000fe400078e002c */
[----:B------:R-:W-:Y:S02]  /*16d40*/  IMAD.MOV.U32 R47, RZ, RZ, R246 ;  /* 0x000000ffff2f7224 */ /* 0x000fe400078e00f6 */
[----:B------:R-:W-:Y:S02]  /*16d50*/  IMAD.MOV.U32 R44, RZ, RZ, R247 ;  /* 0x000000ffff2c7224 */ /* 0x000fe400078e00f7 */
[----:B------:R-:W-:-:S05]  /*16d60*/  IMAD.WIDE.U32 R246, R2, -0x326172a9, RZ ;  /* 0xcd9e8d5702f67825 */ /* 0x000fca00078e00ff */
[----:B------:R-:W-:Y:S01]  /*16d70*/  LOP3.LUT R2, R247, UR42, R114, 0x96, !PT ;  /* 0x0000002af7027c12 */ /* 0x000fe2000f8e9672 */
[----:B------:R-:W-:Y:S02]  /*16d80*/  IMAD.MOV.U32 R114, RZ, RZ, R61 ;  /* 0x000000ffff727224 */ /* 0x000fe400078e003d */
[----:B------:R-:W-:Y:S02]  /*16d90*/  IMAD.MOV.U32 R61, RZ, RZ, R192 ;  /* 0x000000ffff3d7224 */ /* 0x000fe400078e00c0 */
[----:B------:R-:W3:Y:S01]  /*16da0*/  LDL.LU R192, [R1+0xf4] ;  /* 0x0000f40001c07983 */ /* 0x000ee20000300800 */
[----:B------:R-:W-:-:S03]  /*16db0*/  IMAD.MOV.U32 R83, RZ, RZ, R195 ;  /* 0x000000ffff537224 */ /* 0x000fc600078e00c3 */
[----:B------:R-:W3:Y:S01]  /*16dc0*/  LDL.LU R195, [R1+0xf0] ;  /* 0x0000f00001c37983 */ /* 0x000ee20000300800 */
[----:B------:R-:W-:Y:S02]  /*16dd0*/  IMAD.MOV.U32 R71, RZ, RZ, R77 ;  /* 0x000000ffff477224 */ /* 0x000fe400078e004d */
[----:B------:R-:W-:Y:S02]  /*16de0*/  IMAD.MOV.U32 R77, RZ, RZ, R194 ;  /* 0x000000ffff4d7224 */ /* 0x000fe400078e00c2 */
[----:B------:R-:W3:Y:S01]  /*16df0*/  LDL.LU R194, [R1+0xec] ;  /* 0x0000ec0001c27983 */ /* 0x000ee20000300800 */
[--C-:B------:R-:W-:Y:S02]  /*16e00*/  HSET2.LE.AND R3, R15, R0.reuse, PT ;  /* 0x000000000f037233 */ /* 0x100fe40003803000 */
[----:B------:R-:W-:-:S03]  /*16e10*/  HSET2.LE.AND R4, R9, R0, PT ;  /* 0x0000000009047233 */ /* 0x000fc60003803000 */
[----:B------:R-:W-:Y:S02]  /*16e20*/  LOP3.LUT R8, R3, R81, RZ, 0xc0, !PT ;  /* 0x0000005103087212 */ /* 0x000fe400078ec0ff */
[--C-:B------:R-:W-:Y:S01]  /*16e30*/  HSET2.LE.AND R3, R12, R0.reuse, PT ;  /* 0x000000000c037233 */ /* 0x100fe20003803000 */
[----:B------:R-:W-:Y:S01]  /*16e40*/  IMAD.MOV.U32 R229, RZ, RZ, R129 ;  /* 0x000000ffffe57224 */ /* 0x000fe200078e0081 */
[----:B------:R-:W-:Y:S02]  /*16e50*/  LOP3.LUT R9, R4, R54, RZ, 0xc0, !PT ;  /* 0x0000003604097212 */ /* 0x000fe400078ec0ff */
[----:B------:R-:W-:Y:S02]  /*16e60*/  HSET2.LE.AND R4, R5, R0, PT ;  /* 0x0000000005047233 */ /* 0x000fe40003803000 */
[----:B------:R-:W-:Y:S02]  /*16e70*/  LOP3.LUT R129, R3, R41, RZ, 0xc0, !PT ;  /* 0x0000002903817212 */ /* 0x000fe400078ec0ff */
[----:B------:R-:W-:-:S02]  /*16e80*/  PRMT R7, R102, 0x7610, R7 ;  /* 0x0000761066077816 */ /* 0x000fc40000000007 */
[----:B------:R-:W-:Y:S02]  /*16e90*/  PRMT R6, R102, 0x7632, R6 ;  /* 0x0000763266067816 */ /* 0x000fe40000000006 */
[----:B------:R-:W-:Y:S01]  /*16ea0*/  LOP3.LUT R3, R115, UR26, R248, 0x96, !PT ;  /* 0x0000001a73037c12 */ /* 0x000fe2000f8e96f8 */
[----:B------:R-:W-:Y:S02]  /*16eb0*/  IMAD.MOV.U32 R84, RZ, RZ, R231 ;  /* 0x000000ffff547224 */ /* 0x000fe400078e00e7 */
[----:B------:R-:W-:Y:S01]  /*16ec0*/  IMAD.MOV.U32 R231, RZ, RZ, R130 ;  /* 0x000000ffffe77224 */ /* 0x000fe200078e0082 */
[----:B------:R-:W-:Y:S01]  /*16ed0*/  LOP3.LUT R130, R4, R37, RZ, 0xc0, !PT ;  /* 0x0000002504827212 */ /* 0x000fe200078ec0ff */
[----:B------:R-:W-:Y:S01]  /*16ee0*/  @!P6 HFMA2.BF16_V2 R76, -RZ.H0_H0, RZ.H0_H0, -R7.H0_H0 ;  /* 0x200000ffff4ce231 */ /* 0x000fe20000340907 */
[----:B------:R1:W-:Y:S01]  /*16ef0*/  STG.E.U16 desc[UR24][R30.64+-0xbe], R13 ;  /* 0xffff420d1e007986 */ /* 0x0003e2000c101518 */
[----:B------:R-:W-:Y:S02]  /*16f00*/  @!P5 HFMA2.BF16_V2 R75, -RZ.H0_H0, RZ.H0_H0, -R6.H0_H0 ;  /* 0x200000ffff4bd231 */ /* 0x000fe40000340906 */
[----:B------:R-:W-:Y:S01]  /*16f10*/  IMAD.WIDE.U32 R4, R3, -0x2daee0ad, RZ ;  /* 0xd2511f5303047825 */ /* 0x000fe200078e00ff */
[----:B------:R-:W-:-:S02]  /*16f20*/  PRMT R36, R7, 0x5410, R6 ;  /* 0x0000541007247816 */ /* 0x000fc40000000006 */
[----:B------:R-:W-:Y:S02]  /*16f30*/  @!P6 PRMT R7, R76, 0x5410, RZ ;  /* 0x000054104c07e816 */ /* 0x000fe400000000ff */
        /* <DEDUP_REMOVED lines=12> */
[----:B------:R-:W-:Y:S01]  /*17000*/  IMAD.WIDE.U32 R4, R2, -0x2daee0ad, RZ ;  /* 0xd2511f5302047825 */ /* 0x000fe200078e00ff */
[----:B------:R-:W-:-:S03]  /*17010*/  HSET2.LE.AND R2, R17, R0, PT ;  /* 0x0000000011027233 */ /* 0x000fc60003803000 */
[----:B------:R-:W-:Y:S01]  /*17020*/  IMAD.WIDE.U32 R24, R3, -0x2daee0ad, RZ ;  /* 0xd2511f5303187825 */ /* 0x000fe200078e00ff */
[----:B------:R-:W-:-:S04]  /*17030*/  LOP3.LUT R5, R5, UR37, R12, 0x96, !PT ;  /* 0x0000002505057c12 */ /* 0x000fc8000f8e960c */
        /* <DEDUP_REMOVED lines=31> */
[----:B------:R-:W-:Y:S02]  /*17230*/  IMAD.MOV.U32 R45, RZ, RZ, R82 ;  /* 0x000000ffff2d7224 */ /* 0x000fe400078e0052 */
[----:B------:R-:W-:Y:S01]  /*17240*/  @!P3 HFMA2.BF16_V2 R74, -RZ.H0_H0, RZ.H0_H0, -R34.H0_H0 ;  /* 0x200000ffff4ab231 */ /* 0x000fe20000340922 */
[----:B------:R-:W-:Y:S01]  /*17250*/  PRMT R48, R34, 0x5410, R26 ;  /* 0x0000541022307816 */ /* 0x000fe2000000001a */
[----:B------:R-:W-:Y:S02]  /*17260*/  @!P4 HFMA2.BF16_V2 R73, -RZ.H0_H0, RZ.H0_H0, -R26.H0_H0 ;  /* 0x200000ffff49c231 */ /* 0x000fe4000034091a */
[----:B------:R-:W-:Y:S01]  /*17270*/  IMAD.MOV.U32 R62, RZ, RZ, R70 ;  /* 0x000000ffff3e7224 */ /* 0x000fe200078e0046 */
[----:B------:R-:W-:Y:S01]  /*17280*/  @!P3 PRMT R34, R74, 0x5410, RZ ;  /* 0x000054104a22b816 */ /* 0x000fe200000000ff */
[----:B------:R-:W-:-:S02]  /*17290*/  IMAD.MOV.U32 R74, RZ, RZ, R69 ;  /* 0x000000ffff4a7224 */ /* 0x000fc400078e0045 */
[----:B------:R-:W-:Y:S01]  /*172a0*/  IMAD.MOV.U32 R70, RZ, RZ, R92 ;  /* 0x000000ffff467224 */ /* 0x000fe200078e005c */
[----:B----4-:R-:W2:Y:S02]  /*172b0*/  LDSM.16.MT88.4 R12, [R190+0xa000] ;  /* 0x00a00000be0c783b */ /* 0x010ea40000004200 */
[-C--:B--2---:R-:W-:Y:S06]  /*172c0*/  HMMA.16816.F32.BF16 R168, R8, R12.reuse, R168 ;  /* 0x0000000c08a8723c */ /* 0x084fec00000418a8 */
[C---:B------:R-:W-:Y:S06]  /*172d0*/  HMMA.16816.F32.BF16 R152, R4.reuse, R12, R152 ;  /* 0x0000000c0498723c */ /* 0x040fec0000041898 */
[-C--:B------:R-:W-:Y:S06]  /*172e0*/  HMMA.16816.F32.BF16 R148, R4, R14.reuse, R148 ;  /* 0x0000000e0494723c */ /* 0x080fec0000041894 */
[----:B------:R-:W-:Y:S01]  /*172f0*/  HMMA.16816.F32.BF16 R36, R8, R14, R232 ;  /* 0x0000000e0824723c */ /* 0x000fe200000418e8 */
[----:B---3--:R-:W1:Y:S01]  /*17300*/  LDSM.16.MT88.4 R12, [R192+0xa000] ;  /* 0x00a00000c00c783b */ /* 0x008e620000004200 */
[----:B------:R-:W-:Y:S01]  /*17310*/  IMAD.MOV.U32 R69, RZ, RZ, R93 ;  /* 0x000000ffff457224 */ /* 0x000fe200078e005d */
[----:B------:R-:W-:Y:S01]  /*17320*/  @!P4 PRMT R26, R73, 0x5410, RZ ;  /* 0x00005410491ac816 */ /* 0x000fe200000000ff */
[----:B------:R-:W-:-:S02]  /*17330*/  IMAD.MOV.U32 R92, RZ, RZ, R210 ;  /* 0x000000ffff5c7224 */ /* 0x000fc400078e00d2 */
[----:B------:R-:W-:Y:S01]  /*17340*/  IMAD.MOV.U32 R63, RZ, RZ, R56 ;  /* 0x000000ffff3f7224 */ /* 0x000fe200078e0038 */
[----:B------:R2:W5:Y:S01]  /*17350*/  LDL.LU R210, [R1+0xe8] ;  /* 0x0000e80001d27983 */ /* 0x0005620000300800 */
[----:B------:R-:W-:Y:S02]  /*17360*/  IMAD.MOV.U32 R82, RZ, RZ, R94 ;  /* 0x000000ffff527224 */ /* 0x000fe400078e005e */
[----:B------:R-:W-:Y:S02]  /*17370*/  IMAD.MOV.U32 R93, RZ, RZ, R203 ;  /* 0x000000ffff5d7224 */ /* 0x000fe400078e00cb */
[----:B------:R-:W-:Y:S01]  /*17380*/  IMAD.MOV.U32 R73, RZ, RZ, R80 ;  /* 0x000000ffff497224 */ /* 0x000fe200078e0050 */
[----:B------:R2:W5:Y:S01]  /*17390*/  LDL.LU R203, [R1+0xe4] ;  /* 0x0000e40001cb7983 */ /* 0x0005620000300800 */
[----:B------:R-:W-:Y:S01]  /*173a0*/  IMAD.MOV.U32 R56, RZ, RZ, R95 ;  /* 0x000000ffff387224 */ /* 0x000fe200078e005f */
[-C--:B-1----:R-:W-:Y:S06]  /*173b0*/  HMMA.16816.F32.BF16 R160, R8, R12.reuse, R160 ;  /* 0x0000000c08a0723c */ /* 0x082fec00000418a0 */
[C---:B------:R-:W-:Y:S06]  /*173c0*/  HMMA.16816.F32.BF16 R144, R4.reuse, R12, R144 ;  /* 0x0000000c0490723c */ /* 0x040fec0000041890 */
[-C--:B------:R-:W-:Y:S06]  /*173d0*/  HMMA.16816.F32.BF16 R140, R4, R14.reuse, R140 ;  /* 0x0000000e048c723c */ /* 0x080fec000004188c */
[----:B------:R-:W-:Y:S01]  /*173e0*/  HMMA.16816.F32.BF16 R40, R8, R14, R44 ;  /* 0x0000000e0828723c */ /* 0x000fe2000004182c */
[----:B------:R-:W1:Y:S01]  /*173f0*/  LDSM.16.MT88.4 R12, [R195+0xa000] ;  /* 0x00a00000c30c783b */ /* 0x000e620000004200 */
[----:B------:R-:W-:-:S02]  /*17400*/  IMAD.MOV.U32 R94, RZ, RZ, R202 ;  /* 0x000000ffff5e7224 */ /* 0x000fc400078e00ca */
[----:B------:R-:W-:Y:S01]  /*17410*/  IMAD.MOV.U32 R80, RZ, RZ, R79 ;  /* 0x000000ffff507224 */ /* 0x000fe200078e004f */
[----:B------:R2:W5:Y:S01]  /*17420*/  LDL.LU R202, [R1+0xe0] ;  /* 0x0000e00001ca7983 */ /* 0x0005620000300800 */
[----:B------:R-:W-:Y:S02]  /*17430*/  IMAD.MOV.U32 R95, RZ, RZ, R201 ;  /* 0x000000ffff5f7224 */ /* 0x000fe400078e00c9 */
[----:B------:R-:W-:Y:S02]  /*17440*/  @!P2 HFMA2.BF16_V2 R72, -RZ.H0_H0, RZ.H0_H0, -R35.H0_H0 ;  /* 0x200000ffff48a231 */ /* 0x000fe40000340923 */
[----:B------:R-:W-:Y:S01]  /*17450*/  IMAD.MOV.U32 R79, RZ, RZ, R78 ;  /* 0x000000ffff4f7224 */ /* 0x000fe200078e004e */
[----:B------:R2:W5:Y:S01]  /*17460*/  LDL.LU R201, [R1+0xdc] ;  /* 0x0000dc0001c97983 */ /* 0x0005620000300800 */
        /* <DEDUP_REMOVED lines=9> */
[----:B------:R-:W-:Y:S01]  /*17500*/  IMAD.MOV.U32 R16, RZ, RZ, R196 ;  /* 0x000000ffff107224 */ /* 0x000fe200078e00c4 */
[----:B------:R-:W-:Y:S01]  /*17510*/  @!P2 PRMT R35, R72, 0x5410, RZ ;  /* 0x000054104823a816 */ /* 0x000fe200000000ff */
        /* <DEDUP_REMOVED lines=8> */
[----:B------:R-:W-:Y:S02]  /*175a0*/  IMAD.MOV.U32 R61, RZ, RZ, R57 ;  /* 0x000000ffff3d7224 */ /* 0x000fe400078e0039 */
[----:B------:R-:W-:Y:S01]  /*175b0*/  IMAD.MOV.U32 R72, RZ, RZ, R53 ;  /* 0x000000ffff487224 */ /* 0x000fe200078e0035 */
[----:B------:R2:W5:Y:S01]  /*175c0*/  LDL.LU R191, [R1+0xc0] ;  /* 0x0000c00001bf7983 */ /* 0x0005620000300800 */
[----:B------:R-:W-:-:S02]  /*175d0*/  IMAD.MOV.U32 R75, RZ, RZ, R68 ;  /* 0x000000ffff4b7224 */ /* 0x000fc400078e0044 */
[----:B------:R-:W-:Y:S02]  /*175e0*/  IMAD.MOV.U32 R19, RZ, RZ, R189 ;  /* 0x000000ffff137224 */ /* 0x000fe400078e00bd */
[----:B------:R2:W5:Y:S01]  /*175f0*/  LDL.LU R189, [R1+0xbc] ;  /* 0x0000bc0001bd7983 */ /* 0x0005620000300800 */
[----:B------:R-:W-:Y:S02]  /*17600*/  IMAD.MOV.U32 R68, RZ, RZ, R85 ;  /* 0x000000ffff447224 */ /* 0x000fe400078e0055 */
[----:B------:R-:W-:Y:S02]  /*17610*/  IMAD.MOV.U32 R85, RZ, RZ, R55 ;  /* 0x000000ffff557224 */ /* 0x000fe400078e0037 */
[----:B-1----:R-:W-:Y:S01]  /*17620*/  HMMA.16816.F32.BF16 R52, R4, R12, R64 ;  /* 0x0000000c0434723c */ /* 0x002fe20000041840 */
[----:B------:R-:W-:-:S05]  /*17630*/  IMAD.MOV.U32 R233, RZ, RZ, R59 ;  /* 0x000000ffffe97224 */ /* 0x000fca00078e003b */
[----:B------:R-:W-:Y:S01]  /*17640*/  HMMA.16816.F32.BF16 R44, R8, R12, R72 ;  /* 0x0000000c082c723c */ /* 0x000fe20000041848 */
[----:B------:R-:W-:-:S05]  /*17650*/  IMAD.MOV.U32 R64, RZ, RZ, R56 ;  /* 0x000000ffff407224 */ /* 0x000fca00078e0038 */
[-C--:B------:R-:W-:Y:S06]  /*17660*/  HMMA.16816.F32.BF16 R56, R4, R14.reuse, R116 ;  /* 0x0000000e0438723c */ /* 0x080fec0000041874 */
[----:B------:R-:W-:Y:S01]  /*17670*/  HMMA.16816.F32.BF16 R60, R8, R14, R60 ;  /* 0x0000000e083c723c */ /* 0x000fe2000004183c */
[----:B------:R-:W1:Y:S01]  /*17680*/  LDSM.16.MT88.4 R12, [R194+0xa000] ;  /* 0x00a00000c20c783b */ /* 0x000e620000004200 */
[----:B------:R-:W-:Y:S02]  /*17690*/  IMAD.MOV.U32 R232, RZ, RZ, R83 ;  /* 0x000000ffffe87224 */ /* 0x000fe400078e0053 */
[----:B------:R-:W-:-:S02]  /*176a0*/  IMAD.MOV.U32 R65, RZ, RZ, R82 ;  /* 0x000000ffff417224 */ /* 0x000fc400078e0052 */
[----:B------:R-:W-:Y:S02]  /*176b0*/  IMAD.MOV.U32 R66, RZ, RZ, R80 ;  /* 0x000000ffff427224 */ /* 0x000fe400078e0050 */
[----:B------:R-:W-:Y:S01]  /*176c0*/  IMAD.MOV.U32 R67, RZ, RZ, R79 ;  /* 0x000000ffff437224 */ /* 0x000fe200078e004f */
[-C--:B-1----:R-:W-:Y:S06]  /*176d0*/  HMMA.16816.F32.BF16 R72, R4, R12.reuse, R156 ;  /* 0x0000000c0448723c */ /* 0x082fec000004189c */
[----:B------:R-:W-:Y:S01]  /*176e0*/  HMMA.16816.F32.BF16 R68, R8, R12, R68 ;  /* 0x0000000c0844723c */ /* 0x000fe20000041844 */
[----:B------:R-:W-:-:S02]  /*176f0*/  IMAD.MOV.U32 R156, RZ, RZ, R78 ;  /* 0x000000ffff9c7224 */ /* 0x000fc400078e004e */
[----:B------:R-:W-:-:S03]  /*17700*/  IMAD.MOV.U32 R158, RZ, RZ, R77 ;  /* 0x000000ffff9e7224 */ /* 0x000fc600078e004d */
[-C--:B------:R-:W-:Y:S06]  /*17710*/  HMMA.16816.F32.BF16 R76, R4, R14.reuse, R164 ;  /* 0x0000000e044c723c */ /* 0x080fec00000418a4 */
[----:B------:R-:W-:Y:S01]  /*17720*/  HMMA.16816.F32.BF16 R80, R8, R14, R92 ;  /* 0x0000000e0850723c */ /* 0x000fe2000004185c */
[----:B------:R-:W1:Y:S01]  /*17730*/  LDSM.16.MT88.4 R12, [R190+0xb000] ;  /* 0x00b00000be0c783b */ /* 0x000e620000004200 */
[----:B------:R-:W-:Y:S02]  /*17740*/  IMAD.MOV.U32 R157, RZ, RZ, R85 ;  /* 0x000000ffff9d7224 */ /* 0x000fe400078e0055 */
[----:B------:R-:W-:Y:S01]  /*17750*/  IMAD.MOV.U32 R159, RZ, RZ, R84 ;  /* 0x000000ffff9f7224 */ /* 0x000fe200078e0054 */
[----:B------:R-:W-:Y:S01]  /*17760*/  LDSM.16.MT88.4 R164, [R190+0xa800] ;  /* 0x00a80000bea4783b */ /* 0x000fe20000004200 */
[-C--:B-1----:R-:W-:Y:S06]  /*17770*/  HMMA.16816.F32.BF16 R84, R4, R12.reuse, R184 ;  /* 0x0000000c0454723c */ /* 0x082fec00000418b8 */
[----:B------:R-:W-:Y:S06]  /*17780*/  HMMA.16816.F32.BF16 R204, R8, R12, R204 ;  /* 0x0000000c08cc723c */ /* 0x000fec00000418cc */
[-C--:B------:R-:W-:Y:S06]  /*17790*/  HMMA.16816.F32.BF16 R92, R4, R14.reuse, R212 ;  /* 0x0000000e045c723c */ /* 0x080fec00000418d4 */
[----:B------:R-:W-:Y:S01]  /*177a0*/  HMMA.16816.F32.BF16 R184, R8, R14, R100 ;  /* 0x0000000e08b8723c */ /* 0x000fe20000041864 */
[----:B------:R-:W1:Y:S01]  /*177b0*/  LDSM.16.MT88.4 R12, [R192+0xb000] ;  /* 0x00b00000c00c783b */ /* 0x000e620000004200 */
[----:B------:R-:W-:-:S04]  /*177c0*/  IMAD.WIDE.U32 R2, R22, -0x2daee0ad, RZ ;  /* 0xd2511f5316027825 */ /* 0x000fc800078e00ff */
[----:B-1----:R-:W-:Y:S06]  /*177d0*/  HMMA.16816.F32.BF16 R100, R4, R14, R224 ;  /* 0x0000000e0464723c */ /* 0x002fec00000418e0 */
[-C--:B------:R-:W-:Y:S06]  /*177e0*/  HMMA.16816.F32.BF16 R228, R8, R12.reuse, R228 ;  /* 0x0000000c08e4723c */ /* 0x080fec00000418e4 */
[----:B------:R-:W-:Y:S06]  /*177f0*/  HMMA.16816.F32.BF16 R88, R4, R12, R88 ;  /* 0x0000000c0458723c */ /* 0x000fec0000041858 */
[----:B------:R-:W-:Y:S01]  /*17800*/  HMMA.16816.F32.BF16 R224, R8, R14, R16 ;  /* 0x0000000e08e0723c */ /* 0x000fe20000041810 */
[----:B------:R-:W1:Y:S04]  /*17810*/  LDSM.16.MT88.4 R16, [R195+0xb000] ;  /* 0x00b00000c310783b */ /* 0x000e680000004200 */
[----:B------:R-:W3:Y:S01]  /*17820*/  LDSM.16.MT88.4 R12, [R194+0xb000] ;  /* 0x00b00000c20c783b */ /* 0x000ee20000004200 */
[C---:B-1----:R-:W-:Y:S06]  /*17830*/  HMMA.16816.F32.BF16 R104, R4.reuse, R16, R104 ;  /* 0x000000100468723c */ /* 0x042fec0000041868 */
        /* <DEDUP_REMOVED lines=11> */
[----:B------:R-:W1:Y:S04]  /*178f0*/  LDSM.16.MT88.4 R156, [R192+0xa800] ;  /* 0x00a80000c09c783b */ /* 0x000e680000004200 */
[----:B------:R-:W-:Y:S01]  /*17900*/  HMMA.16816.F32.BF16 R232, R8, R12, R232 ;  /* 0x0000000c08e8723c */ /* 0x000fe200000418e8 */
[----:B------:R-:W-:-:S02]  /*17910*/  PRMT R7, R7, 0x5410, R3 ;  /* 0x0000541007077816 */ /* 0x000fc40000000003 */
[----:B------:R-:W-:-:S03]  /*17920*/  SHF.R.U32.HI R3, RZ, 0x10, R4 ;  /* 0x00000010ff037819 */ /* 0x000fc60000011604 */
[C---:B------:R-:W-:Y:S01]  /*17930*/  HMMA.16816.F32.BF16 R16, R8.reuse, R18, R64 ;  /* 0x000000120810723c */ /* 0x040fe20000041840 */
[----:B------:R-:W-:Y:S01]  /*17940*/  SHF.R.U32.HI R6, RZ, 0x18, R4 ;  /* 0x00000018ff067819 */ /* 0x000fe20000011604 */
[----:B------:R-:W-:Y:S04]  /*17950*/  LDSM.16.MT88.4 R64, [R194+0xa800] ;  /* 0x00a80000c240783b */ /* 0x000fe80000004200 */
[----:B------:R-:W-:Y:S01]  /*17960*/  HMMA.16816.F32.BF16 R12, R8, R14, R112 ;  /* 0x0000000e080c723c */ /* 0x000fe20000041870 */
[----:B------:R-:W-:Y:S01]  /*17970*/  LOP3.LUT R3, R3, 0xff, RZ, 0xc0, !PT ;  /* 0x000000ff03037812 */ /* 0x000fe200078ec0ff */
[----:B------:R3:W-:Y:S04]  /*17980*/  STG.E.U16 desc[UR24][R20.64+-0xb0], R27 ;  /* 0xffff501b14007986 */ /* 0x0007e8000c101518 */
[----:B------:R-:W-:Y:S01]  /*17990*/  HMMA.16816.F32.BF16 R168, R128, R164, R168 ;  /* 0x000000a480a8723c */ /* 0x000fe200000418a8 */
[----:B------:R-:W-:Y:S01]  /*179a0*/  PRMT R8, R2, 0x5410, R5 ;  /* 0x0000541002087816 */ /* 0x000fe20000000005 */
[----:B------:R-:W-:Y:S01]  /*179b0*/  IMAD.MOV.U32 R23, RZ, RZ, R97 ;  /* 0x000000ffff177224 */ /* 0x000fe200078e0061 */
[C---:B------:R-:W-:Y:S01]  /*179c0*/  LOP3.LUT R2, R4.reuse, 0xffff, RZ, 0xc0, !PT ;  /* 0x0000ffff04027812 */ /* 0x040fe200078ec0ff */
[----:B------:R-:W-:Y:S01]  /*179d0*/  LDSM.16.MT88.4 R112, [R195+0xb800] ;  /* 0x00b80000c370783b */ /* 0x000fe20000004200 */
[----:B------:R-:W-:-:S02]  /*179e0*/  LOP3.LUT R5, R4, 0xff, RZ, 0xc0, !PT ;  /* 0x000000ff04057812 */ /* 0x000fc400078ec0ff */
[----:B------:R-:W-:Y:S02]  /*179f0*/  SHF.R.U32.HI R4, RZ, 0x8, R2 ;  /* 0x00000008ff047819 */ /* 0x000fe40000011602 */
[--C-:B------:R-:W-:Y:S02]  /*17a00*/  HSET2.LE.AND R2, R7, R0.reuse, PT ;  /* 0x0000000007027233 */ /* 0x100fe40003803000 */
[----:B------:R-:W-:Y:S02]  /*17a10*/  PRMT R5, R5, 0x5410, R4 ;  /* 0x0000541005057816 */ /* 0x000fe40000000004 */
[----:B------:R-:W-:Y:S02]  /*17a20*/  PRMT R4, R3, 0x5410, R6 ;  /* 0x0000541003047816 */ /* 0x000fe40000000006 */
[----:B------:R-:W-:Y:S02]  /*17a30*/  LOP3.LUT R126, R2, R50, RZ, 0xc0, !PT ;  /* 0x00000032027e7212 */ /* 0x000fe400078ec0ff */
[----:B------:R-:W-:-:S02]  /*17a40*/  HSET2.LE.AND R2, R8, R0, PT ;  /* 0x0000000008027233 */ /* 0x000fc40003803000 */
[--C-:B------:R-:W-:Y:S02]  /*17a50*/  HSET2.LE.AND R3, R5, R0.reuse, PT ;  /* 0x0000000005037233 */ /* 0x100fe40003803000 */
[----:B------:R-:W-:Y:S02]  /*17a60*/  HSET2.LE.AND R4, R4, R0, PT ;  /* 0x0000000004047233 */ /* 0x000fe40003803000 */
[----:B------:R-:W-:Y:S02]  /*17a70*/  LOP3.LUT R127, R2, R49, RZ, 0xc0, !PT ;  /* 0x00000031027f7212 */ /* 0x000fe400078ec0ff */
[----:B------:R-:W-:Y:S02]  /*17a80*/  LOP3.LUT R124, R3, R51, RZ, 0xc0, !PT ;  /* 0x00000033037c7212 */ /* 0x000fe400078ec0ff */
[----:B------:R-:W-:Y:S02]  /*17a90*/  LOP3.LUT R125, R4, R48, RZ, 0xc0, !PT ;  /* 0x00000030047d7212 */ /* 0x000fe400078ec0ff */
[----:B------:R-:W4:Y:S01]  /*17aa0*/  LDSM.16.MT88.4 R48, [R195+0xa800] ;  /* 0x00a80000c330783b */ /* 0x000f220000004200 */
[----:B-1----:R-:W-:Y:S01]  /*17ab0*/  HMMA.16816.F32.BF16 R160, R128, R156, R160 ;  /* 0x0000009c80a0723c */ /* 0x002fe200000418a0 */
[----:B---3--:R-:W-:-:S02]  /*17ac0*/  IMAD.MOV.U32 R27, RZ, RZ, R96 ;  /* 0x000000ffff1b7224 */ /* 0x008fc400078e0060 */
[----:B------:R-:W-:Y:S03]  /*17ad0*/  LDSM.16.MT88.4 R96, [R192+0xb800] ;  /* 0x00b80000c060783b */ /* 0x000fe60000004200 */
[C---:B------:R-:W-:Y:S01]  /*17ae0*/  HMMA.16816.F32.BF16 R152, R124.reuse, R164, R152 ;  /* 0x000000a47c98723c */ /* 0x040fe20000041898 */
[----:B------:R-:W-:Y:S05]  /*17af0*/  LDSM.16.MT88.4 R4, [R194+0xb800] ;  /* 0x00b80000c204783b */ /* 0x000fea0000004200 */
[-C--:B------:R-:W-:Y:S06]  /*17b00*/  HMMA.16816.F32.BF16 R148, R124, R166.reuse, R148 ;  /* 0x000000a67c94723c */ /* 0x080fec0000041894 */
[----:B------:R-:W-:Y:S06]  /*17b10*/  HMMA.16816.F32.BF16 R164, R128, R166, R36 ;  /* 0x000000a680a4723c */ /* 0x000fec0000041824 */
        /* <DEDUP_REMOVED lines=11> */
[----:B------:R-:W1:Y:S04]  /*17bd0*/  LDSM.16.MT88.4 R80, [R190+0xb800] ;  /* 0x00b80000be50783b */ /* 0x000e680000004200 */
        /* <DEDUP_REMOVED lines=12> */
[----:B------:R-:W-:Y:S01]  /*17ca0*/  STG.E.U16 desc[UR24][R30.64+-0x9e], R134 ;  /* 0xffff62861e007986 */ /* 0x000fe2000c101518 */
        /* <DEDUP_REMOVED lines=14> */
[----:B-1----:R-:W-:Y:S02]  /*17d90*/  HMMA.16816.F32.BF16 R76, R124, R82, R92 ;  /* 0x000000527c4c723c */ /* 0x002fe4000004185c */
        /* <DEDUP_REMOVED lines=230> */
.L_x_2578:
[----:B------:R-:W-:Y:S05]  /*18c00*/  BSYNC B0 ;  /* 0x0000000000007941 */ /* 0x000fea0003800000 */
.L_x_2577:
[----:B------:R-:W0:Y:S02]  /*18c10*/  LDGDEPBAR ;  /* 0x00000000000079af */ /* 0x000e240000000000 */
.L_x_2576:
[----:B------:R-:W3:Y:S01]  /*18c20*/  LDL.LU.64 R4, [R1+0x30] ;  /* 0x0000300001047983 */ /* 0x000ee20000300a00 */
[----:B--2---:R-:W-:Y:S01]  /*18c30*/  IMAD.U32 R2, RZ, RZ, UR44 ;  /* 0x0000002cff027e24 */ /* 0x004fe2000f8e00ff */
[----:B------:R-:W2:Y:S02]  /*18c40*/  S2R R3, SR_TID.X ;  /* 0x0000000000037919 */ /* 0x000ea40000002100 */
[----:B------:R-:W-:Y:S04]  /*18c50*/  STL [R1+0xec], R29 ;  /* 0x0000ec1d01007387 */ /* 0x000fe80000100800 */
[----:B------:R-:W-:Y:S04]  /*18c60*/  STL [R1+0xe8], R210 ;  /* 0x0000e8d201007387 */ /* 0x000fe80000100800 */
[----:B------:R4:W-:Y:S04]  /*18c70*/  STL.64 [R1+0xe0], R202 ;  /* 0x0000e0ca01007387 */ /* 0x0009e80000100a00 */
[----:B------:R-:W-:Y:S04]  /*18c80*/  STL [R1+0xdc], R201 ;  /* 0x0000dcc901007387 */ /* 0x000fe80000100800 */
[----:B------:R-:W-:Y:S04]  /*18c90*/  STL [R1+0xd8], R200 ;  /* 0x0000d8c801007387 */ /* 0x000fe80000100800 */
[----:B------:R-:W-:Y:S04]  /*18ca0*/  STL [R1+0xd4], R199 ;  /* 0x0000d4c701007387 */ /* 0x000fe80000100800 */
[----:B------:R-:W-:Y:S01]  /*18cb0*/  STL [R1+0xd0], R198 ;  /* 0x0000d0c601007387 */ /* 0x000fe20000100800 */
[----:B--2---:R-:W-:-:S03]  /*18cc0*/  IMAD.SHL.U32 R3, R3, 0x2, RZ ;  /* 0x0000000203037824 */ /* 0x004fc600078e00ff */
[----:B------:R-:W-:Y:S02]  /*18cd0*/  STL [R1+0xcc], R197 ;  /* 0x0000ccc501007387 */ /* 0x000fe40000100800 */
[----:B------:R-:W-:Y:S02]  /*18ce0*/  LOP3.LUT R3, R3, 0x6, RZ, 0xc0, !PT ;  /* 0x0000000603037812 */ /* 0x000fe400078ec0ff */
[----:B------:R-:W-:Y:S03]  /*18cf0*/  STL [R1+0xc8], R196 ;  /* 0x0000c8c401007387 */ /* 0x000fe60000100800 */
[----:B------:R-:W-:Y:S01]  /*18d00*/  IMAD R2, R2, 0x20, R3 ;  /* 0x0000002002027824 */ /* 0x000fe200078e0203 */
[----:B------:R-:W-:Y:S03]  /*18d10*/  STL [R1+0xc4], R193 ;  /* 0x0000c4c101007387 */ /* 0x000fe60000100800 */
[C---:B------:R-:W-:Y:S01]  /*18d20*/  VIADD R3, R2.reuse, 0x1 ;  /* 0x0000000102037836 */ /* 0x040fe20000000000 */
[C---:B------:R-:W-:Y:S01]  /*18d30*/  ISETP.GE.AND P4, PT, R2.reuse, R223, PT ;  /* 0x000000df0200720c */ /* 0x040fe20003f86270 */
[----:B------:R-:W-:Y:S03]  /*18d40*/  STL [R1+0xc0], R191 ;  /* 0x0000c0bf01007387 */ /* 0x000fe60000100800 */
[----:B------:R-:W-:Y:S01]  /*18d50*/  ISETP.GE.AND P0, PT, R3, R222, PT ;  /* 0x000000de0300720c */ /* 0x000fe20003f06270 */
[----:B------:R-:W-:Y:S01]  /*18d60*/  STL [R1+0xbc], R189 ;  /* 0x0000bcbd01007387 */ /* 0x000fe20000100800 */
[----:B------:R-:W-:-:S02]  /*18d70*/  ISETP.LT.OR P4, PT, R2, R219, P4 ;  /* 0x000000db0200720c */ /* 0x000fc40002781670 */
[C---:B------:R-:W-:Y:S01]  /*18d80*/  ISETP.LT.OR P0, PT, R3.reuse, R218, P0 ;  /* 0x000000da0300720c */ /* 0x040fe20000701670 */
[----:B------:R-:W2:Y:S01]  /*18d90*/  LDL.LU R236, [R1+0x68] ;  /* 0x0000680001ec7983 */ /* 0x000ea20000300800 */
[----:B-1----:R-:W-:Y:S02]  /*18da0*/  FSEL R7, R172, -INF , !P4 ;  /* 0xff800000ac077808 */ /* 0x002fe40006000000 */
[C---:B------:R-:W-:Y:S01]  /*18db0*/  ISETP.GE.AND P3, PT, R3.reuse, R223, PT ;  /* 0x000000df0300720c */ /* 0x040fe20003f66270 */
[----:B----4-:R-:W4:Y:S01]  /*18dc0*/  LDL.LU.64 R202, [R1+0x18] ;  /* 0x0000180001ca7983 */ /* 0x010f220000300a00 */
[C---:B------:R-:W-:Y:S02]  /*18dd0*/  ISETP.GE.AND P5, PT, R3.reuse, R221, PT ;  /* 0x000000dd0300720c */ /* 0x040fe40003fa6270 */
[----:B------:R-:W-:Y:S02]  /*18de0*/  ISETP.GE.AND P2, PT, R3, R220, PT ;  /* 0x000000dc0300720c */ /* 0x000fe40003f46270 */
[----:B------:R-:W-:-:S02]  /*18df0*/  FSEL R172, R175, -INF , !P0 ;  /* 0xff800000afac7808 */ /* 0x000fc40004000000 */
[C---:B------:R-:W-:Y:S02]  /*18e00*/  ISETP.GE.AND P0, PT, R2.reuse, R220, PT ;  /* 0x000000dc0200720c */ /* 0x040fe40003f06270 */
[C---:B------:R-:W-:Y:S02]  /*18e10*/  ISETP.LT.OR P3, PT, R3.reuse, R219, P3 ;  /* 0x000000db0300720c */ /* 0x040fe40001f61670 */
[C---:B------:R-:W-:Y:S02]  /*18e20*/  ISETP.LT.OR P5, PT, R3.reuse, R217, P5 ;  /* 0x000000d90300720c */ /* 0x040fe40002fa1670 */
[----:B------:R-:W-:Y:S01]  /*18e30*/  ISETP.LT.OR P2, PT, R3, R216, P2 ;  /* 0x000000d80300720c */ /* 0x000fe20001741670 */
[C---:B------:R-:W-:Y:S01]  /*18e40*/  VIADD R3, R2.reuse, 0x9 ;  /* 0x0000000902037836 */ /* 0x040fe20000000000 */
[C---:B------:R-:W-:Y:S02]  /*18e50*/  ISETP.GE.AND P1, PT, R2.reuse, R222, PT ;  /* 0x000000de0200720c */ /* 0x040fe40003f26270 */
[----:B------:R-:W-:-:S02]  /*18e60*/  ISETP.LT.OR P0, PT, R2, R216, P0 ;  /* 0x000000d80200720c */ /* 0x000fc40000701670 */
[----:B------:R-:W-:Y:S02]  /*18e70*/  FSEL R24, R173, -INF , !P3 ;  /* 0xff800000ad187808 */ /* 0x000fe40005800000 */
[----:B------:R-:W-:Y:S02]  /*18e80*/  ISETP.LT.OR P1, PT, R2, R218, P1 ;  /* 0x000000da0200720c */ /* 0x000fe40000f21670 */
[----:B------:R-:W-:Y:S02]  /*18e90*/  FSEL R173, R206, -INF , !P0 ;  /* 0xff800000cead7808 */ /* 0x000fe40004000000 */
[----:B------:R-:W-:Y:S02]  /*18ea0*/  ISETP.GE.AND P0, PT, R3, R223, PT ;  /* 0x000000df0300720c */ /* 0x000fe40003f06270 */
[----:B------:R-:W-:Y:S02]  /*18eb0*/  FSEL R17, R174, -INF , !P1 ;  /* 0xff800000ae117808 */ /* 0x000fe40004800000 */
[----:B------:R-:W-:-:S02]  /*18ec0*/  ISETP.GE.AND P1, PT, R2, R221, PT ;  /* 0x000000dd0200720c */ /* 0x000fc40003f26270 */
[----:B------:R-:W-:Y:S02]  /*18ed0*/  ISETP.LT.OR P0, PT, R3, R219, P0 ;  /* 0x000000db0300720c */ /* 0x000fe40000701670 */
[----:B------:R-:W-:Y:S02]  /*18ee0*/  ISETP.LT.OR P1, PT, R2, R217, P1 ;  /* 0x000000d90200720c */ /* 0x000fe40000f21670 */
[----:B------:R-:W-:Y:S02]  /*18ef0*/  FSEL R18, R177, -INF , !P0 ;  /* 0xff800000b1127808 */ /* 0x000fe40004000000 */
[C---:B------:R-:W-:Y:S02]  /*18f00*/  ISETP.GE.AND P0, PT, R3.reuse, R220, PT ;  /* 0x000000dc0300720c */ /* 0x040fe40003f06270 */
[----:B------:R-:W-:Y:S02]  /*18f10*/  FSEL R25, R204, -INF , !P1 ;  /* 0xff800000cc197808 */ /* 0x000fe40004800000 */
[----:B------:R-:W-:-:S02]  /*18f20*/  ISETP.LT.OR P0, PT, R3, R216, P0 ;  /* 0x000000d80300720c */ /* 0x000fc40000701670 */
[----:B------:R-:W-:Y:S01]  /*18f30*/  FSEL R139, R205, -INF , !P5 ;  /* 0xff800000cd8b7808 */ /* 0x000fe20006800000 */
[----:B---3--:R-:W-:Y:S02]  /*18f40*/  IMAD.MOV.U32 R234, RZ, RZ, R4 ;  /* 0x000000ffffea7224 */ /* 0x008fe400078e0004 */
[----:B------:R-:W-:Y:S02]  /*18f50*/  VIADD R4, R2, 0x8 ;  /* 0x0000000802047836 */ /* 0x000fe40000000000 */
[----:B------:R-:W-:-:S03]  /*18f60*/  IMAD.MOV.U32 R235, RZ, RZ, R5 ;  /* 0x000000ffffeb7224 */ /* 0x000fc600078e0005 */
[C---:B------:R-:W-:Y:S02]  /*18f70*/  ISETP.GE.AND P6, PT, R4.reuse, R223, PT ;  /* 0x000000df0400720c */ /* 0x040fe40003fc6270 */
[C---:B------:R-:W-:Y:S02]  /*18f80*/  ISETP.GE.AND P3, PT, R4.reuse, R222, PT ;  /* 0x000000de0400720c */ /* 0x040fe40003f66270 */
[C---:B------:R-:W-:Y:S02]  /*18f90*/  ISETP.LT.OR P6, PT, R4.reuse, R219, P6 ;  /* 0x000000db0400720c */ /* 0x040fe400037c1670 */
[----:B------:R-:W-:Y:S02]  /*18fa0*/  ISETP.LT.OR P3, PT, R4, R218, P3 ;  /* 0x000000da0400720c */ /* 0x000fe40001f61670 */
[----:B------:R-:W-:Y:S02]  /*18fb0*/  FSEL R19, R176, -INF , !P6 ;  /* 0xff800000b0137808 */ /* 0x000fe40007000000 */
[----:B------:R-:W-:-:S02]  /*18fc0*/  FSEL R137, R178, -INF , !P3 ;  /* 0xff800000b2897808 */ /* 0x000fc40005800000 */
[C---:B------:R-:W-:Y:S02]  /*18fd0*/  ISETP.GE.AND P6, PT, R3.reuse, R222, PT ;  /* 0x000000de0300720c */ /* 0x040fe40003fc6270 */
[CC--:B------:R-:W-:Y:S02]  /*18fe0*/  ISETP.GE.AND P3, PT, R3.reuse, R221.reuse, PT ;  /* 0x000000dd0300720c */ /* 0x0c0fe40003f66270 */
[C---:B------:R-:W-:Y:S02]  /*18ff0*/  ISETP.GE.AND P4, PT, R4.reuse, R221, PT ;  /* 0x000000dd0400720c */ /* 0x040fe40003f86270 */
[----:B------:R-:W-:Y:S02]  /*19000*/  ISETP.GE.AND P1, PT, R4, R220, PT ;  /* 0x000000dc0400720c */ /* 0x000fe40003f26270 */
[C---:B------:R-:W-:Y:S02]  /*19010*/  ISETP.LT.OR P6, PT, R3.reuse, R218, P6 ;  /* 0x000000da0300720c */ /* 0x040fe400037c1670 */
[-C--:B------:R-:W-:Y:S01]  /*19020*/  ISETP.LT.OR P3, PT, R3, R217.reuse, P3 ;  /* 0x000000d90300720c */ /* 0x080fe20001f61670 */
[----:B------:R-:W-:Y:S01]  /*19030*/  VIADD R3, R2, 0x10 ;  /* 0x0000001002037836 */ /* 0x000fe20000000000 */
[----:B------:R-:W-:-:S02]  /*19040*/  ISETP.LT.OR P4, PT, R4, R217, P4 ;  /* 0x000000d90400720c */ /* 0x000fc40002781670 */
[----:B------:R-:W-:Y:S01]  /*19050*/  ISETP.LT.OR P1, PT, R4, R216, P1 ;  /* 0x000000d80400720c */ /* 0x000fe20000f21670 */
[----:B------:R-:W-:Y:S01]  /*19060*/  VIADD R4, R2, 0x11 ;  /* 0x0000001102047836 */ /* 0x000fe20000000000 */
[-C--:B------:R-:W-:Y:S02]  /*19070*/  ISETP.GE.AND P5, PT, R3, R223.reuse, PT ;  /* 0x000000df0300720c */ /* 0x080fe40003fa6270 */
[----:B------:R-:W-:Y:S02]  /*19080*/  FSEL R34, R179, -INF , !P6 ;  /* 0xff800000b3227808 */ /* 0x000fe40007000000 */
[----:B------:R-:W-:Y:S02]  /*19090*/  FSEL R138, R184, -INF , !P4 ;  /* 0xff800000b88a7808 */ /* 0x000fe40006000000 */
[----:B------:R-:W-:Y:S02]  /*190a0*/  ISETP.GE.AND P4, PT, R3, R222, PT ;  /* 0x000000de0300720c */ /* 0x000fe40003f86270 */
[----:B------:R-:W-:-:S02]  /*190b0*/  ISETP.GE.AND P6, PT, R4, R223, PT ;  /* 0x000000df0400720c */ /* 0x000fc40003fc6270 */
[CC--:B------:R-:W-:Y:S02]  /*190c0*/  ISETP.LT.OR P5, PT, R3.reuse, R219.reuse, P5 ;  /* 0x000000db0300720c */ /* 0x0c0fe40002fa1670 */
[----:B------:R-:W-:Y:S02]  /*190d0*/  ISETP.LT.OR P4, PT, R3, R218, P4 ;  /* 0x000000da0300720c */ /* 0x000fe40002781670 */
[----:B------:R-:W-:Y:S02]  /*190e0*/  ISETP.LT.OR P6, PT, R4, R219, P6 ;  /* 0x000000db0400720c */ /* 0x000fe400037c1670 */
[----:B------:R-:W-:Y:S02]  /*190f0*/  FSEL R16, R132, -INF , !P5 ;  /* 0xff80000084107808 */ /* 0x000fe40006800000 */
[----:B------:R-:W-:Y:S02]  /*19100*/  ISETP.GE.AND P5, PT, R4, R222, PT ;  /* 0x000000de0400720c */ /* 0x000fe40003fa6270 */
[----:B------:R-:W-:-:S02]  /*19110*/  FSEL R27, R134, -INF , !P4 ;  /* 0xff800000861b7808 */ /* 0x000fc40006000000 */
[----:B------:R-:W-:Y:S02]  /*19120*/  FSEL R15, R133, -INF , !P6 ;  /* 0xff800000850f7808 */ /* 0x000fe40007000000 */
[C---:B------:R-:W-:Y:S02]  /*19130*/  ISETP.GE.AND P4, PT, R3.reuse, R221, PT ;  /* 0x000000dd0300720c */ /* 0x040fe40003f86270 */
[C---:B------:R-:W-:Y:S02]  /*19140*/  ISETP.GE.AND P6, PT, R3.reuse, R220, PT ;  /* 0x000000dc0300720c */ /* 0x040fe40003fc6270 */
[----:B------:R-:W-:Y:S02]  /*19150*/  ISETP.LT.OR P5, PT, R4, R218, P5 ;  /* 0x000000da0400720c */ /* 0x000fe40002fa1670 */
[C---:B------:R-:W-:Y:S02]  /*19160*/  ISETP.LT.OR P4, PT, R3.reuse, R217, P4 ;  /* 0x000000d90300720c */ /* 0x040fe40002781670 */
[----:B------:R-:W-:Y:S01]  /*19170*/  ISETP.LT.OR P6, PT, R3, R216, P6 ;  /* 0x000000d80300720c */ /* 0x000fe200037c1670 */
[----:B------:R-:W-:Y:S01]  /*19180*/  VIADD R3, R2, 0x18 ;  /* 0x0000001802037836 */ /* 0x000fe20000000000 */
[----:B------:R-:W-:-:S02]  /*19190*/  FSEL R23, R135, -INF , !P5 ;  /* 0xff80000087177808 */ /* 0x000fc40006800000 */
[----:B------:R-:W-:Y:S02]  /*191a0*/  FSEL R136, R185, -INF , !P3 ;  /* 0xff800000b9887808 */ /* 0x000fe40005800000 */
[C---:B------:R-:W-:Y:S02]  /*191b0*/  ISETP.GE.AND P3, PT, R4.reuse, R221, PT ;  /* 0x000000dd0400720c */ /* 0x040fe40003f66270 */
[----:B------:R-:W-:Y:S02]  /*191c0*/  ISETP.GE.AND P5, PT, R4, R220, PT ;  /* 0x000000dc0400720c */ /* 0x000fe40003fa6270 */
[----:B------:R-:W-:Y:S02]  /*191d0*/  FSEL R132, R212, -INF , !P4 ;  /* 0xff800000d4847808 */ /* 0x000fe40006000000 */
[C---:B------:R-:W-:Y:S02]  /*191e0*/  ISETP.LT.OR P3, PT, R4.reuse, R217, P3 ;  /* 0x000000d90400720c */ /* 0x040fe40001f61670 */
[----:B------:R-:W-:-:S02]  /*191f0*/  ISETP.LT.OR P5, PT, R4, R216, P5 ;  /* 0x000000d80400720c */ /* 0x000fc40002fa1670 */
[----:B------:R-:W-:Y:S02]  /*19200*/  ISETP.GE.AND P4, PT, R3, R223, PT ;  /* 0x000000df0300720c */ /* 0x000fe40003f86270 */
[----:B------:R-:W-:Y:S02]  /*19210*/  FMNMX.FTZ R4, R239, R7, !PT ;  /* 0x00000007ef047209 */ /* 0x000fe40007810000 */
[----:B------:R-:W-:Y:S02]  /*19220*/  ISETP.LT.OR P4, PT, R3, R219, P4 ;  /* 0x000000db0300720c */ /* 0x000fe40002781670 */
[----:B------:R-:W-:Y:S02]  /*19230*/  FMNMX.FTZ R4, R24, R4, !PT ;  /* 0x0000000418047209 */ /* 0x000fe40007810000 */
[----:B------:R-:W-:Y:S02]  /*19240*/  FSEL R10, R180, -INF , !P4 ;  /* 0xff800000b40a7808 */ /* 0x000fe40006000000 */
[----:B------:R-:W-:-:S02]  /*19250*/  FMNMX.FTZ R5, R19, R4, !PT ;  /* 0x0000000413057209 */ /* 0x000fc40007810000 */
[----:B------:R-:W-:Y:S02]  /*19260*/  ISETP.GE.AND P4, PT, R3, R222, PT ;  /* 0x000000de0300720c */ /* 0x000fe40003f86270 */
[----:B------:R-:W-:Y:S01]  /*19270*/  FMNMX.FTZ R4, R237, R17, !PT ;  /* 0x00000011ed047209 */ /* 0x000fe20007810000 */
[----:B------:R-:W-:Y:S01]  /*19280*/  VIADD R2, R2, 0x19 ;  /* 0x0000001902027836 */ /* 0x000fe20000000000 */
[----:B------:R-:W-:Y:S02]  /*19290*/  ISETP.LT.OR P4, PT, R3, R218, P4 ;  /* 0x000000da0300720c */ /* 0x000fe40002781670 */
[----:B------:R-:W-:Y:S02]  /*192a0*/  FMNMX.FTZ R4, R172, R4, !PT ;  /* 0x00000004ac047209 */ /* 0x000fe40007810000 */
[----:B------:R-:W-:Y:S02]  /*192b0*/  FMNMX.FTZ R5, R18, R5, !PT ;  /* 0x0000000512057209 */ /* 0x000fe40007810000 */
[----:B------:R-:W-:-:S02]  /*192c0*/  FSEL R14, R182, -INF , !P4 ;  /* 0xff800000b60e7808 */ /* 0x000fc40006000000 */
[----:B------:R-:W-:Y:S02]  /*192d0*/  FMNMX.FTZ R4, R137, R4, !PT ;  /* 0x0000000489047209 */ /* 0x000fe40007810000 */
[----:B------:R-:W-:Y:S02]  /*192e0*/  ISETP.GE.AND P4, PT, R2, R223, PT ;  /* 0x000000df0200720c */ /* 0x000fe40003f86270 */
[----:B------:R-:W-:Y:S02]  /*192f0*/  FMNMX.FTZ R5, R16, R5, !PT ;  /* 0x0000000510057209 */ /* 0x000fe40007810000 */
[----:B------:R-:W-:Y:S02]  /*19300*/  FMNMX.FTZ R4, R34, R4, !PT ;  /* 0x0000000422047209 */ /* 0x000fe40007810000 */
[----:B------:R-:W-:Y:S02]  /*19310*/  ISETP.LT.OR P4, PT, R2, R219, P4 ;  /* 0x000000db0200720c */ /* 0x000fe40002781670 */
[----:B------:R-:W-:-:S02]  /*19320*/  FMNMX.FTZ R5, R15, R5, !PT ;  /* 0x000000050f057209 */ /* 0x000fc40007810000 */
[----:B------:R-:W-:Y:S02]  /*19330*/  FMNMX.FTZ R4, R27, R4, !PT ;  /* 0x000000041b047209 */ /* 0x000fe40007810000 */
[----:B------:R-:W-:Y:S02]  /*19340*/  FSEL R6, R181, -INF , !P4 ;  /* 0xff800000b5067808 */ /* 0x000fe40006000000 */
[----:B------:R-:W-:Y:S02]  /*19350*/  FMNMX.FTZ R5, R10, R5, !PT ;  /* 0x000000050a057209 */ /* 0x000fe40007810000 */
[----:B------:R-:W-:Y:S02]  /*19360*/  FMNMX.FTZ R8, R23, R4, !PT ;  /* 0x0000000417087209 */ /* 0x000fe40007810000 */
[----:B------:R-:W-:Y:S02]  /*19370*/  FMNMX.FTZ R4, R6, R5, !PT ;  /* 0x0000000506047209 */ /* 0x000fe40007810000 */
[----:B------:R-:W-:-:S02]  /*19380*/  ISETP.GE.AND P4, PT, R2, R222, PT ;  /* 0x000000de0200720c */ /* 0x000fc40003f86270 */
[----:B------:R-:W-:Y:S02]  /*19390*/  FMNMX.FTZ R5, R14, R8, !PT ;  /* 0x000000080e057209 */ /* 0x000fe40007810000 */
[----:B------:R-:W1:Y:S01]  /*193a0*/  SHFL.BFLY PT, R8, R4, 0x2, 0x1f ;  /* 0x0c401f0004087f89 */ /* 0x000e6200000e0000 */
[----:B------:R-:W-:-:S04]  /*193b0*/  ISETP.LT.OR P4, PT, R2, R218, P4 ;  /* 0x000000da0200720c */ /* 0x000fc80002781670 */
[----:B------:R-:W-:-:S04]  /*193c0*/  FSEL R11, R183, -INF , !P4 ;  /* 0xff800000b70b7808 */ /* 0x000fc80006000000 */
[----:B------:R-:W-:Y:S02]  /*193d0*/  FMNMX.FTZ R5, R11, R5, !PT ;  /* 0x000000050b057209 */ /* 0x000fe40007810000 */
[----:B------:R-:W-:-:S03]  /*193e0*/  FSEL R22, R213, -INF , !P3 ;  /* 0xff800000d5167808 */ /* 0x000fc60005800000 */
[----:B------:R-:W3:Y:S01]  /*193f0*/  SHFL.BFLY PT, R9, R5, 0x2, 0x1f ;  /* 0x0c401f0005097f89 */ /* 0x000ee200000e0000 */
[C---:B------:R-:W-:Y:S02]  /*19400*/  ISETP.GE.AND P3, PT, R3.reuse, R221, PT ;  /* 0x000000dd0300720c */ /* 0x040fe40003f66270 */
[C---:B------:R-:W-:Y:S02]  /*19410*/  ISETP.GE.AND P4, PT, R3.reuse, R220, PT ;  /* 0x000000dc0300720c */ /* 0x040fe40003f86270 */
[C---:B------:R-:W-:Y:S02]  /*19420*/  ISETP.LT.OR P3, PT, R3.reuse, R217, P3 ;  /* 0x000000d90300720c */ /* 0x040fe40001f61670 */
[----:B------:R-:W-:Y:S02]  /*19430*/  ISETP.LT.OR P4, PT, R3, R216, P4 ;  /* 0x000000d80300720c */ /* 0x000fe40002781670 */
[----:B-1----:R-:W-:Y:S02]  /*19440*/  FMNMX.FTZ R3, R4, R8, !PT ;  /* 0x0000000804037209 */ /* 0x002fe40007810000 */
[----:B------:R-:W-:-:S04]  /*19450*/  FMNMX.FTZ R4, R208, R25, !PT ;  /* 0x00000019d0047209 */ /* 0x000fc80007810000 */
[----:B------:R-:W-:-:S04]  /*19460*/  FMNMX.FTZ R4, R139, R4, !PT ;  /* 0x000000048b047209 */ /* 0x000fc80007810000 */
[----:B------:R-:W-:-:S04]  /*19470*/  FMNMX.FTZ R4, R138, R4, !PT ;  /* 0x000000048a047209 */ /* 0x000fc80007810000 */
[----:B------:R-:W-:Y:S02]  /*19480*/  FMNMX.FTZ R4, R136, R4, !PT ;  /* 0x0000000488047209 */ /* 0x000fe40007810000 */
[----:B---3--:R-:W-:Y:S02]  /*19490*/  FMNMX.FTZ R5, R5, R9, !PT ;  /* 0x0000000905057209 */ /* 0x008fe40007810000 */
[----:B------:R-:W-:Y:S02]  /*194a0*/  FSEL R9, R224, -INF , !P3 ;  /* 0xff800000e0097808 */ /* 0x000fe40005800000 */
[----:B------:R-:W-:Y:S02]  /*194b0*/  ISETP.GE.AND P3, PT, R2, R221, PT ;  /* 0x000000dd0200720c */ /* 0x000fe40003f66270 */
[----:B------:R-:W-:Y:S02]  /*194c0*/  FMNMX.FTZ R4, R132, R4, !PT ;  /* 0x0000000484047209 */ /* 0x000fe40007810000 */
[----:B------:R-:W-:-:S02]  /*194d0*/  ISETP.LT.OR P3, PT, R2, R217, P3 ;  /* 0x000000d90200720c */ /* 0x000fc40001f61670 */
[----:B------:R-:W-:Y:S02]  /*194e0*/  FMNMX.FTZ R4, R22, R4, !PT ;  /* 0x0000000416047209 */ /* 0x000fe40007810000 */
[----:B------:R-:W-:Y:S02]  /*194f0*/  FSEL R8, R225, -INF , !P3 ;  /* 0xff800000e1087808 */ /* 0x000fe40005800000 */
[----:B------:R-:W-:Y:S02]  /*19500*/  FMNMX.FTZ R4, R9, R4, !PT ;  /* 0x0000000409047209 */ /* 0x000fe40007810000 */
[----:B------:R-:W-:Y:S02]  /*19510*/  ISETP.GE.AND P3, PT, R2, R220, PT ;  /* 0x000000dc0200720c */ /* 0x000fe40003f66270 */
[----:B------:R-:W-:Y:S02]  /*19520*/  FMNMX.FTZ R4, R8, R4, !PT ;  /* 0x0000000408047209 */ /* 0x000fe40007810000 */
[----:B------:R-:W-:-:S03]  /*19530*/  ISETP.LT.OR P3, PT, R2, R216, P3 ;  /* 0x000000d80200720c */ /* 0x000fc60001f61670 */
[----:B------:R-:W1:Y:S04]  /*19540*/  SHFL.BFLY PT, R2, R4, 0x2, 0x1f ;  /* 0x0c401f0004027f89 */ /* 0x000e6800000e0000 */
[----:B------:R-:W3:Y:S04]  /*19550*/  SHFL.BFLY PT, R35, R3, 0x1, 0x1f ;  /* 0x0c201f0003237f89 */ /* 0x000ee800000e0000 */
[----:B------:R-:W2:Y:S01]  /*19560*/  SHFL.BFLY PT, R133, R5, 0x1, 0x1f ;  /* 0x0c201f0005857f89 */ /* 0x000ea200000e0000 */
[----:B-1----:R-:W-:-:S05]  /*19570*/  FMNMX.FTZ R4, R4, R2, !PT ;  /* 0x0000000204047209 */ /* 0x002fca0007810000 */
[----:B------:R-:W1:Y:S01]  /*19580*/  SHFL.BFLY PT, R135, R4, 0x1, 0x1f ;  /* 0x0c201f0004877f89 */ /* 0x000e6200000e0000 */
[----:B---3--:R-:W-:Y:S02]  /*19590*/  FMNMX.FTZ R134, R3, R35, !PT ;  /* 0x0000002303867209 */ /* 0x008fe40007810000 */
[----:B------:R-:W-:Y:S02]  /*195a0*/  FSEL R35, R207, -INF , !P2 ;  /* 0xff800000cf237808 */ /* 0x000fe40005000000 */
[C---:B------:R-:W-:Y:S01]  /*195b0*/  FSETP.NEU.FTZ.AND P2, PT, R134.reuse, -INF , PT ;  /* 0xff8000008600780b */ /* 0x040fe20003f5d000 */
[----:B------:R-:W-:Y:S01]  /*195c0*/  FMUL.FTZ R2, R134, UR43 ;  /* 0x0000002b86027c20 */ /* 0x000fe20008410000 */
[----:B--2---:R-:W-:-:S04]  /*195d0*/  FMNMX.FTZ R133, R5, R133, !PT ;  /* 0x0000008505857209 */ /* 0x004fc80007810000 */
[----:B------:R-:W-:Y:S02]  /*195e0*/  FSEL R2, R2, RZ, P2 ;  /* 0x000000ff02027208 */ /* 0x000fe40001000000 */
[----:B------:R-:W-:-:S03]  /*195f0*/  FSEL R5, R186, -INF , !P1 ;  /* 0xff800000ba057808 */ /* 0x000fc60004800000 */
        /* <DEDUP_REMOVED lines=8> */
[C---:B------:R-:W-:Y:S01]  /*19680*/  FMUL.FTZ R2, R133.reuse, UR43 ;  /* 0x0000002b85027c20 */ /* 0x040fe20008410000 */
[----:B------:R-:W-:Y:S02]  /*19690*/  FSETP.NEU.FTZ.AND P1, PT, R133, -INF , PT ;  /* 0xff8000008500780b */ /* 0x000fe40003f3d000 */
[----:B-1----:R-:W-:-:S02]  /*196a0*/  FMNMX.FTZ R135, R4, R135, !PT ;  /* 0x0000008704877209 */ /* 0x002fc40007810000 */
[----:B------:R-:W-:Y:S02]  /*196b0*/  FSEL R2, R2, RZ, P1 ;  /* 0x000000ff02027208 */ /* 0x000fe40000800000 */
[----:B------:R-:W-:Y:S02]  /*196c0*/  FMNMX.FTZ R3, R209, R173, !PT ;  /* 0x000000add1037209 */ /* 0x000fe40007810000 */
[----:B------:R-:W-:Y:S01]  /*196d0*/  FSEL R4, R187, -INF , !P0 ;  /* 0xff800000bb047808 */ /* 0x000fe20004000000 */
        /* <DEDUP_REMOVED lines=9> */
[----:B------:R-:W-:-:S02]  /*19770*/  FSETP.NEU.FTZ.AND P0, PT, R135, -INF , PT ;  /* 0xff8000008700780b */ /* 0x000fc40003f1d000 */
[----:B------:R-:W-:Y:S02]  /*19780*/  FMNMX.FTZ R3, R35, R3, !PT ;  /* 0x0000000323037209 */ /* 0x000fe40007810000 */
[----:B------:R-:W-:Y:S02]  /*19790*/  FSEL R2, R2, RZ, P0 ;  /* 0x000000ff02027208 */ /* 0x000fe40000000000 */
[----:B------:R-:W-:-:S03]  /*197a0*/  FMNMX.FTZ R3, R5, R3, !PT ;  /* 0x0000000305037209 */ /* 0x000fc60007810000 */
        /* <DEDUP_REMOVED lines=8> */
[----:B------:R-:W-:Y:S02]  /*19830*/  FSEL R2, R214, -INF , !P6 ;  /* 0xff800000d6027808 */ /* 0x000fe40007000000 */
[----:B------:R-:W-:-:S02]  /*19840*/  FMNMX.FTZ R6, R4, R3, !PT ;  /* 0x0000000304067209 */ /* 0x000fc40007810000 */
[----:B------:R-:W-:Y:S02]  /*19850*/  FSEL R3, R134, RZ, P2 ;  /* 0x000000ff86037208 */ /* 0x000fe40001000000 */
[----:B------:R-:W-:Y:S02]  /*19860*/  FSEL R11, R215, -INF , !P5 ;  /* 0xff800000d70b7808 */ /* 0x000fe40006800000 */
[----:B------:R-:W-:Y:S01]  /*19870*/  FMNMX.FTZ R6, R2, R6, !PT ;  /* 0x0000000602067209 */ /* 0x000fe20007810000 */
[----:B------:R-:W-:Y:S01]  /*19880*/  FADD.FTZ R17, R239, -R3 ;  /* 0x80000003ef117221 */ /* 0x000fe20000010000 */
[----:B------:R-:W-:Y:S02]  /*19890*/  FSEL R15, R226, -INF , !P4 ;  /* 0xff800000e20f7808 */ /* 0x000fe40006000000 */
[----:B------:R-:W-:Y:S02]  /*198a0*/  FMNMX.FTZ R132, R11, R6, !PT ;  /* 0x000000060b847209 */ /* 0x000fe40007810000 */
[----:B------:R-:W-:-:S02]  /*198b0*/  FSEL R3, R133, RZ, P1 ;  /* 0x000000ff85037208 */ /* 0x000fc40000800000 */
[----:B------:R-:W-:Y:S02]  /*198c0*/  FSEL R14, R227, -INF , !P3 ;  /* 0xff800000e30e7808 */ /* 0x000fe40005800000 */
[----:B------:R-:W-:Y:S01]  /*198d0*/  FMNMX.FTZ R132, R15, R132, !PT ;  /* 0x000000840f847209 */ /* 0x000fe20007810000 */
[----:B------:R-:W-:Y:S01]  /*198e0*/  FADD.FTZ R22, R237, -R3 ;  /* 0x80000003ed167221 */ /* 0x000fe20000010000 */
[----:B------:R-:W-:Y:S02]  /*198f0*/  FSEL R3, R135, RZ, P0 ;  /* 0x000000ff87037208 */ /* 0x000fe40000000000 */
[----:B------:R-:W-:-:S03]  /*19900*/  FMNMX.FTZ R132, R14, R132, !PT ;  /* 0x000000840e847209 */ /* 0x000fc60007810000 */
[----:B------:R-:W-:Y:S02]  /*19910*/  FADD.FTZ R19, R208, -R3 ;  /* 0x80000003d0137221 */ /* 0x000fe40000010000 */
[----:B------:R-:W1:Y:S02]  /*19920*/  SHFL.BFLY PT, R3, R132, 0x2, 0x1f ;  /* 0x0c401f0084037f89 */ /* 0x000e6400000e0000 */
[----:B-1----:R-:W-:-:S05]  /*19930*/  FMNMX.FTZ R132, R132, R3, !PT ;  /* 0x0000000384847209 */ /* 0x002fca0007810000 */
[----:B------:R-:W1:Y:S02]  /*19940*/  SHFL.BFLY PT, R3, R132, 0x1, 0x1f ;  /* 0x0c201f0084037f89 */ /* 0x000e6400000e0000 */
[----:B-1----:R-:W-:-:S04]  /*19950*/  FMNMX.FTZ R132, R132, R3, !PT ;  /* 0x0000000384847209 */ /* 0x002fc80007810000 */
[----:B------:R-:W-:-:S04]  /*19960*/  FSETP.NEU.FTZ.AND P0, PT, R132, -INF , PT ;  /* 0xff8000008400780b */ /* 0x000fc80003f1d000 */
[----:B------:R-:W-:-:S05]  /*19970*/  FSEL R3, R132, RZ, P0 ;  /* 0x000000ff84037208 */ /* 0x000fca0000000000 */
[----:B------:R-:W-:Y:S01]  /*19980*/  FADD.FTZ R6, R209, -R3 ;  /* 0x80000003d1067221 */ /* 0x000fe20000010000 */
[----:B------:R-:W-:-:S05]  /*19990*/  FMUL.FTZ R3, R132, UR43 ;  /* 0x0000002b84037c20 */ /* 0x000fca0008410000 */
[----:B------:R-:W-:-:S05]  /*199a0*/  FSEL R3, R3, RZ, P0 ;  /* 0x000000ff03037208 */ /* 0x000fca0000000000 */
[--C-:B------:R-:W-:Y:S01]  /*199b0*/  FFMA.FTZ R8, R5, UR43, -R3.reuse ;  /* 0x0000002b05087c23 */ /* 0x100fe20008010803 */
[--C-:B------:R-:W-:Y:S01]  /*199c0*/  FFMA.FTZ R10, R173, UR43, -R3.reuse ;  /* 0x0000002bad0a7c23 */ /* 0x100fe20008010803 */
[----:B------:R-:W-:Y:S01]  /*199d0*/  FMUL.FTZ R5, R6, UR43 ;  /* 0x0000002b06057c20 */ /* 0x000fe20008410000 */
[----:B------:R-:W-:-:S04]  /*199e0*/  FFMA.FTZ R9, R35, UR43, -R3 ;  /* 0x0000002b23097c23 */ /* 0x000fc80008010803 */
[----:B------:R-:W-:Y:S08]  /*199f0*/  MUFU.EX2 R10, R10 ;  /* 0x0000000a000a7308 */ /* 0x000ff00000000800 */
[----:B------:R-:W1:Y:S01]  /*19a00*/  MUFU.EX2 R5, R5 ;  /* 0x0000000500057308 */ /* 0x000e620000000800 */
[----:B------:R-:W-:-:S07]  /*19a10*/  FFMA.FTZ R6, R2, UR43, -R3 ;  /* 0x0000002b02067c23 */ /* 0x000fce0008010803 */
[----:B------:R-:W2:Y:S08]  /*19a20*/  MUFU.EX2 R9, R9 ;  /* 0x0000000900097308 */ /* 0x000eb00000000800 */
[----:B------:R3:W-:Y:S01]  /*19a30*/  MUFU.EX2 R16, R7 ;  /* 0x0000000700107308 */ /* 0x0007e20000000800 */
[----:B------:R-:W-:-:S07]  /*19a40*/  FMUL.FTZ R2, R17, UR43 ;  /* 0x0000002b11027c20 */ /* 0x000fce0008410000 */
[----:B------:R-:W4:Y:S01]  /*19a50*/  MUFU.EX2 R8, R8 ;  /* 0x0000000800087308 */ /* 0x000f220000000800 */
[--C-:B---3--:R-:W-:Y:S01]  /*19a60*/  FFMA.FTZ R7, R4, UR43, -R3.reuse ;  /* 0x0000002b04077c23 */ /* 0x108fe20008010803 */
[----:B------:R-:W-:-:S06]  /*19a70*/  FFMA.FTZ R4, R11, UR43, -R3 ;  /* 0x0000002b0b047c23 */ /* 0x000fcc0008010803 */
[----:B------:R-:W-:Y:S01]  /*19a80*/  MUFU.EX2 R6, R6 ;  /* 0x0000000600067308 */ /* 0x000fe20000000800 */
[----:B-1----:R-:W-:-:S07]  /*19a90*/  FFMA.FTZ R230, R230, R5, R10 ;  /* 0x00000005e6e67223 */ /* 0x002fce000001000a */
[----:B------:R-:W1:Y:S01]  /*19aa0*/  MUFU.EX2 R7, R7 ;  /* 0x0000000700077308 */ /* 0x000e620000000800 */
[--C-:B------:R-:W-:Y:S01]  /*19ab0*/  FFMA.FTZ R139, R15, UR43, -R3.reuse ;  /* 0x0000002b0f8b7c23 */ /* 0x100fe20008010803 */
[----:B------:R-:W-:Y:S01]  /*19ac0*/  FFMA.FTZ R173, R14, UR43, -R3 ;  /* 0x0000002b0ead7c23 */ /* 0x000fe20008010803 */
[----:B--2---:R-:W-:-:S05]  /*19ad0*/  FADD.FTZ R3, R9, R230 ;  /* 0x000000e609037221 */ /* 0x004fca0000010000 */
[----:B------:R-:W2:Y:S01]  /*19ae0*/  MUFU.EX2 R4, R4 ;  /* 0x0000000400047308 */ /* 0x000ea20000000800 */
[----:B----4-:R-:W-:-:S07]  /*19af0*/  FADD.FTZ R3, R8, R3 ;  /* 0x0000000308037221 */ /* 0x010fce0000010000 */
[----:B------:R-:W3:Y:S01]  /*19b00*/  MUFU.EX2 R2, R2 ;  /* 0x0000000200027308 */ /* 0x000ee20000000800 */
[----:B-1----:R-:W-:-:S04]  /*19b10*/  FADD.FTZ R3, R7, R3 ;  /* 0x0000000307037221 */ /* 0x002fc80000010000 */
[----:B------:R-:W-:-:S04]  /*19b20*/  FADD.FTZ R3, R6, R3 ;  /* 0x0000000306037221 */ /* 0x000fc80000010000 */
[C---:B--2---:R-:W-:Y:S01]  /*19b30*/  FADD.FTZ R29, R4.reuse, R3 ;  /* 0x00000003041d7221 */ /* 0x044fe20000010000 */
[----:B------:R-:W-:Y:S02]  /*19b40*/  F2FP.BF16.F32.PACK_AB R228, R4, R6 ;  /* 0x0000000604e4723e */ /* 0x000fe400000010ff */
[----:B------:R-:W-:Y:S01]  /*19b50*/  F2FP.BF16.F32.PACK_AB R230, R9, R10 ;  /* 0x0000000a09e6723e */ /* 0x000fe200000010ff */
[-C--:B---3--:R-:W-:Y:S01]  /*19b60*/  FMUL.FTZ R4, R69, R2.reuse ;  /* 0x0000000245047220 */ /* 0x088fe20000410000 */
[-C--:B------:R-:W-:Y:S01]  /*19b70*/  FMUL.FTZ R198, R84, R2.reuse ;  /* 0x0000000254c67220 */ /* 0x080fe20000410000 */
[-C--:B------:R-:W-:Y:S02]  /*19b80*/  FMUL.FTZ R9, R101, R2.reuse ;  /* 0x0000000265097220 */ /* 0x080fe40000410000 */
[----:B------:R-:W-:Y:S02]  /*19b90*/  IMAD.MOV.U32 R84, RZ, RZ, R4 ;  /* 0x000000ffff547224 */ /* 0x000fe400078e0004 */
[----:B------:R-:W-:-:S02]  /*19ba0*/  FMUL.FTZ R4, R100, R2 ;  /* 0x0000000264047220 */ /* 0x000fc40000410000 */
[----:B------:R-:W2:Y:S01]  /*19bb0*/  LDL.LU.64 R100, [R1+0x90] ;  /* 0x0000900001647983 */ /* 0x000ea20000300a00 */
[----:B------:R-:W-:-:S04]  /*19bc0*/  FMUL.FTZ R22, R22, UR43 ;  /* 0x0000002b16167c20 */ /* 0x000fc80008410000 */
[----:B------:R-:W1:Y:S01]  /*19bd0*/  MUFU.EX2 R3, R22 ;  /* 0x0000001600037308 */ /* 0x000e620000000800 */
[----:B------:R-:W-:Y:S01]  /*19be0*/  F2FP.BF16.F32.PACK_AB R35, R7, R8 ;  /* 0x000000080723723e */ /* 0x000fe200000010ff */
[-C--:B------:R-:W-:Y:S01]  /*19bf0*/  FFMA.FTZ R15, R236, R2.reuse, R16 ;  /* 0x00000002ec0f7223 */ /* 0x080fe20000010010 */
[-C--:B------:R-:W-:Y:S01]  /*19c00*/  FMUL.FTZ R11, R48, R2.reuse ;  /* 0x00000002300b7220 */ /* 0x080fe20000410000 */
[----:B------:R-:W-:-:S04]  /*19c10*/  FMUL.FTZ R244, R96, R2 ;  /* 0x0000000260f47220 */ /* 0x000fc80000410000 */
        /* <DEDUP_REMOVED lines=28> */
[-C--:B-1----:R-:W-:Y:S01]  /*19de0*/  FMUL.FTZ R6, R51, R3.reuse ;  /* 0x0000000333067220 */ /* 0x082fe20000410000 */
[----:B------:R-:W-:Y:S01]  /*19df0*/  MUFU.EX2 R18, R18 ;  /* 0x0000001200127308 */ /* 0x000fe20000000800 */
[----:B------:R-:W-:Y:S01]  /*19e00*/  ULOP3.LUT UR4, UR44, UR29, URZ, 0x3c, !UPT ;  /* 0x0000001d2c047292 */ /* 0x000fe2000f8e3c3f */
[-C--:B------:R-:W-:Y:S01]  /*19e10*/  FMUL.FTZ R22, R54, R3.reuse ;  /* 0x0000000336167220 */ /* 0x080fe20000410000 */
[----:B------:R-:W-:Y:S01]  /*19e20*/  FMUL.FTZ R189, R99, R3 ;  /* 0x0000000363bd7220 */ /* 0x000fe20000410000 */
[----:B------:R-:W-:-:S02]  /*19e30*/  IMAD.MOV.U32 R81, RZ, RZ, R235 ;  /* 0x000000ffff517224 */ /* 0x000fc400078e00eb */
[-C--:B------:R-:W-:Y:S01]  /*19e40*/  FMUL.FTZ R235, R83, R3.reuse ;  /* 0x0000000353eb7220 */ /* 0x080fe20000410000 */
[----:B------:R-:W-:Y:S01]  /*19e50*/  IMAD.MOV.U32 R99, RZ, RZ, R6 ;  /* 0x000000ffff637224 */ /* 0x000fe200078e0006 */
[----:B------:R-:W1:Y:S01]  /*19e60*/  MUFU.EX2 R2, R2 ;  /* 0x0000000200027308 */ /* 0x000e620000000800 */
[-C--:B------:R-:W-:Y:S01]  /*19e70*/  FMUL.FTZ R196, R86, R3.reuse ;  /* 0x0000000356c47220 */ /* 0x080fe20000410000 */
[-C--:B------:R-:W-:Y:S01]  /*19e80*/  FMUL.FTZ R193, R87, R3.reuse ;  /* 0x0000000357c17220 */ /* 0x080fe20000410000 */
        /* <DEDUP_REMOVED lines=29> */
[-C--:B----4-:R-:W-:Y:S01]  /*1a060*/  FFMA.FTZ R22, R231, R3.reuse, R17 ;  /* 0x00000003e7167223 */ /* 0x090fe20000010011 */
[-C--:B------:R-:W-:Y:S01]  /*1a070*/  FMUL.FTZ R29, R130, R3.reuse ;  /* 0x00000003821d7220 */ /* 0x080fe20000410000 */
[----:B------:R-:W-:Y:S01]  /*1a080*/  FMUL.FTZ R131, R131, R3 ;  /* 0x0000000383837220 */ /* 0x000fe20000410000 */
[----:B------:R-:W-:-:S05]  /*1a090*/  LOP3.LUT R3, R203, UR4, RZ, 0x3c, !PT ;  /* 0x00000004cb037c12 */ /* 0x000fca000f8e3cff */
[----:B------:R-:W-:-:S04]  /*1a0a0*/  IMAD.WIDE.U32 R70, R3, -0x326172a9, RZ ;  /* 0xcd9e8d5703467825 */ /* 0x000fc800078e00ff */
[-C--:B-1----:R-:W-:Y:S01]  /*1a0b0*/  FFMA.FTZ R19, R229, R2.reuse, R18 ;  /* 0x00000002e5137223 */ /* 0x082fe20000010012 */
[-C--:B------:R-:W-:Y:S01]  /*1a0c0*/  FMUL.FTZ R152, R152, R2.reuse ;  /* 0x0000000298987220 */ /* 0x080fe20000410000 */
        /* <DEDUP_REMOVED lines=41> */
[----:B------:R-:W-:-:S04]  /*1a360*/  IMAD.MOV.U32 R130, RZ, RZ, R14 ;  /* 0x000000ffff827224 */ /* 0x000fc800078e000e */
[----:B------:R-:W-:Y:S02]  /*1a370*/  IMAD.MOV.U32 R249, RZ, RZ, R130 ;  /* 0x000000fffff97224 */ /* 0x000fe400078e0082 */
[----:B------:R-:W-:Y:S02]  /*1a380*/  IMAD.MOV.U32 R130, RZ, RZ, R118 ;  /* 0x000000ffff827224 */ /* 0x000fe400078e0076 */
[----:B------:R-:W-:Y:S02]  /*1a390*/  IMAD.MOV.U32 R118, RZ, RZ, R87 ;  /* 0x000000ffff767224 */ /* 0x000fe400078e0057 */
[----:B------:R-:W-:Y:S02]  /*1a3a0*/  IMAD.MOV.U32 R76, RZ, RZ, R231 ;  /* 0x000000ffff4c7224 */ /* 0x000fe400078e00e7 */
[----:B------:R-:W-:Y:S02]  /*1a3b0*/  IMAD.MOV.U32 R231, RZ, RZ, R102 ;  /* 0x000000ffffe77224 */ /* 0x000fe400078e0066 */
[----:B------:R-:W-:Y:S01]  /*1a3c0*/  FMUL.FTZ R102, R46, R5 ;  /* 0x000000052e667220 */ /* 0x000fe20000410000 */
[----:B------:R-:W-:Y:S01]  /*1a3d0*/  LOP3.LUT R14, R71, UR26, R248, 0x96, !PT ;  /* 0x0000001a470e7c12 */ /* 0x000fe2000f8e96f8 */
[----:B------:R-:W-:-:S02]  /*1a3e0*/  IMAD.MOV.U32 R46, RZ, RZ, R130 ;  /* 0x000000ffff2e7224 */ /* 0x000fc400078e0082 */
[-C--:B------:R-:W-:Y:S01]  /*1a3f0*/  FMUL.FTZ R130, R78, R5.reuse ;  /* 0x000000054e827220 */ /* 0x080fe20000410000 */
[----:B------:R-:W-:Y:S02]  /*1a400*/  IMAD.MOV.U32 R248, RZ, RZ, R229 ;  /* 0x000000fffff87224 */ /* 0x000fe400078e00e5 */
        /* <DEDUP_REMOVED lines=26> */
[----:B--2---:R-:W-:Y:S01]  /*1a5b0*/  LOP3.LUT R3, R71, UR26, R100, 0x96, !PT ;  /* 0x0000001a47037c12 */ /* 0x004fe2000f8e9664 */
[-C--:B------:R-:W-:Y:S01]  /*1a5c0*/  FMUL.FTZ R100, R44, R2.reuse ;  /* 0x000000022c647220 */ /* 0x080fe20000410000 */
[----:B------:R-:W-:Y:S01]  /*1a5d0*/  FMUL.FTZ R101, R45, R2 ;  /* 0x000000022d657220 */ /* 0x000fe20000410000 */
[----:B------:R-:W-:-:S02]  /*1a5e0*/  LOP3.LUT R2, R243, UR42, R70, 0x96, !PT ;  /* 0x0000002af3027c12 */ /* 0x000fc4000f8e9646 */
        /* <DEDUP_REMOVED lines=8> */
[----:B------:R-:W-:Y:S02]  /*1a670*/  IMAD.MOV.U32 R243, RZ, RZ, R11 ;  /* 0x000000fffff37224 */ /* 0x000fe400078e000b */
[----:B------:R-:W-:Y:S02]  /*1a680*/  IMAD.MOV.U32 R242, RZ, RZ, R10 ;  /* 0x000000fffff27224 */ /* 0x000fe400078e000a */
        /* <DEDUP_REMOVED lines=9> */
[----:B------:R-:W-:-:S04]  /*1a720*/  LOP3.LUT R6, R4, 0xffff, RZ, 0xc0, !PT ;  /* 0x0000ffff04067812 */ /* 0x000fc800078ec0ff */
[----:B------:R-:W-:-:S04]  /*1a730*/  SHF.R.U32.HI R6, RZ, 0x8, R6 ;  /* 0x00000008ff067819 */ /* 0x000fc80000011606 */
[----:B------:R-:W-:-:S04]  /*1a740*/  LOP3.LUT R6, R6, 0xffff, RZ, 0xc0, !PT ;  /* 0x0000ffff06067812 */ /* 0x000fc800078ec0ff */
[----:B------:R-:W-:Y:S02]  /*1a750*/  ISETP.LE.U32.AND P1, PT, R6, UR13, PT ;  /* 0x0000000d06007c0c */ /* 0x000fe4000bf23070 */
[--C-:B------:R-:W-:Y:S02]  /*1a760*/  SHF.R.U32.HI R6, RZ, 0x10, R4.reuse ;  /* 0x00000010ff067819 */ /* 0x100fe40000011604 */
[----:B------:R-:W-:-:S04]  /*1a770*/  SHF.R.U32.HI R4, RZ, 0x18, R4 ;  /* 0x00000018ff047819 */ /* 0x000fc80000011604 */
[----:B------:R-:W-:Y:S02]  /*1a780*/  ISETP.LE.U32.AND P0, PT, R4, UR13, PT ;  /* 0x0000000d04007c0c */ /* 0x000fe4000bf03070 */
[----:B------:R-:W-:-:S04]  /*1a790*/  LOP3.LUT R4, R2, 0xff, RZ, 0xc0, !PT ;  /* 0x000000ff02047812 */ /* 0x000fc800078ec0ff */
[----:B------:R-:W-:Y:S02]  /*1a7a0*/  ISETP.LE.U32.AND P2, PT, R4, UR13, PT ;  /* 0x0000000d04007c0c */ /* 0x000fe4000bf43070 */
[----:B------:R-:W-:Y:S02]  /*1a7b0*/  SHF.R.U32.HI R4, RZ, 0x10, R2 ;  /* 0x00000010ff047819 */ /* 0x000fe40000011602 */
[----:B------:R-:W-:Y:S02]  /*1a7c0*/  LOP3.LUT R8, R7, UR36, R8, 0x96, !PT ;  /* 0x0000002407087c12 */ /* 0x000fe4000f8e9608 */
[----:B------:R-:W-:Y:S02]  /*1a7d0*/  LOP3.LUT R7, R2, 0xffff, RZ, 0xc0, !PT ;  /* 0x0000ffff02077812 */ /* 0x000fe400078ec0ff */
[----:B------:R-:W-:-:S04]  /*1a7e0*/  LOP3.LUT R3, R4, 0xff, RZ, 0xc0, !PT ;  /* 0x000000ff04037812 */ /* 0x000fc800078ec0ff */
[----:B------:R-:W-:Y:S02]  /*1a7f0*/  ISETP.LE.U32.AND P5, PT, R3, UR13, PT ;  /* 0x0000000d03007c0c */ /* 0x000fe4000bfa3070 */
[----:B------:R-:W1:Y:S01]  /*1a800*/  MUFU.EX2 R3, R174 ;  /* 0x000000ae00037308 */ /* 0x000e620000000800 */
[----:B------:R-:W-:Y:S01]  /*1a810*/  SHF.R.U32.HI R2, RZ, 0x18, R2 ;  /* 0x00000018ff027819 */ /* 0x000fe20000011602 */
[----:B------:R-:W-:Y:S01]  /*1a820*/  IMAD.MOV.U32 R11, RZ, RZ, R118 ;  /* 0x000000ffff0b7224 */ /* 0x000fe200078e0076 */
[----:B------:R-:W-:Y:S02]  /*1a830*/  LOP3.LUT R6, R6, 0xff, RZ, 0xc0, !PT ;  /* 0x000000ff06067812 */ /* 0x000fe400078ec0ff */
[----:B------:R-:W-:Y:S02]  /*1a840*/  ISETP.LE.U32.AND P4, PT, R2, UR13, PT ;  /* 0x0000000d02007c0c */ /* 0x000fe4000bf83070 */
[----:B------:R-:W-:Y:S02]  /*1a850*/  ISETP.LE.U32.AND P3, PT, R6, UR13, PT ;  /* 0x0000000d06007c0c */ /* 0x000fe4000bf63070 */
[----:B------:R-:W-:-:S02]  /*1a860*/  MOV R6, R86 ;  /* 0x0000005600067202 */ /* 0x000fc40000000f00 */
[C---:B-1----:R-:W-:Y:S01]  /*1a870*/  F2FP.BF16.F32.PACK_AB R2, R3.reuse, R16 ;  /* 0x000000100302723e */ /* 0x042fe200000010ff */
[----:B------:R-:W-:Y:S02]  /*1a880*/  IMAD.MOV.U32 R16, RZ, RZ, R11 ;  /* 0x000000ffff107224 */ /* 0x000fe400078e000b */
[--C-:B------:R-:W-:Y:S01]  /*1a890*/  FADD.FTZ R11, R3, R15.reuse ;  /* 0x0000000f030b7221 */ /* 0x100fe20000010000 */
[----:B------:R-:W-:Y:S01]  /*1a8a0*/  PRMT R15, R2, 0x7610, R15 ;  /* 0x00007610020f7816 */ /* 0x000fe2000000000f */
[----:B------:R-:W-:Y:S01]  /*1a8b0*/  IMAD.MOV.U32 R4, RZ, RZ, R119 ;  /* 0x000000ffff047224 */ /* 0x000fe200078e0077 */
[----:B------:R-:W-:Y:S01]  /*1a8c0*/  SHF.R.U32.HI R3, RZ, 0x8, R7 ;  /* 0x00000008ff037819 */ /* 0x000fe20000011607 */
        /* <DEDUP_REMOVED lines=10> */
[----:B------:R-:W-:Y:S01]  /*1a970*/  PRMT R214, R2, 0x7632, R214 ;  /* 0x0000763202d67816 */ /* 0x000fe200000000d6 */
[----:B------:R-:W-:Y:S01]  /*1a980*/  IMAD.MOV.U32 R5, RZ, RZ, R6 ;  /* 0x000000ffff057224 */ /* 0x000fe200078e0006 */
[----:B------:R-:W-:Y:S01]  /*1a990*/  LOP3.LUT R2, R3, 0xffff, RZ, 0xc0, !PT ;  /* 0x0000ffff03027812 */ /* 0x000fe200078ec0ff */
[----:B------:R-:W-:Y:S01]  /*1a9a0*/  IMAD.MOV.U32 R3, RZ, RZ, R45 ;  /* 0x000000ffff037224 */ /* 0x000fe200078e002d */
[----:B------:R-:W-:-:S02]  /*1a9b0*/  PRMT R45, R15, 0x5410, R214 ;  /* 0x000054100f2d7816 */ /* 0x000fc400000000d6 */
[----:B------:R-:W-:Y:S01]  /*1a9c0*/  @!P6 PRMT R15, R12, 0x5410, RZ ;  /* 0x000054100c0fe816 */ /* 0x000fe200000000ff */
[----:B------:R-:W-:Y:S01]  /*1a9d0*/  IMAD.MOV.U32 R12, RZ, RZ, R5 ;  /* 0x000000ffff0c7224 */ /* 0x000fe200078e0005 */
[----:B------:R-:W-:Y:S01]  /*1a9e0*/  ISETP.LE.U32.AND P6, PT, R2, UR13, PT ;  /* 0x0000000d02007c0c */ /* 0x000fe2000bfc3070 */
[----:B------:R1:W-:Y:S01]  /*1a9f0*/  MUFU.EX2 R5, R23 ;  /* 0x0000001700057308 */ /* 0x0003e20000000800 */
[----:B------:R-:W-:-:S07]  /*1aa00*/  IMAD.MOV.U32 R7, RZ, RZ, R210 ;  /* 0x000000ffff077224 */ /* 0x000fce00078e00d2 */
[----:B------:R-:W2:Y:S01]  /*1aa10*/  MUFU.EX2 R6, R172 ;  /* 0x000000ac00067308 */ /* 0x000ea20000000800 */
[----:B-1----:R-:W-:Y:S02]  /*1aa20*/  IMAD.MOV.U32 R23, RZ, RZ, R3 ;  /* 0x000000ffff177224 */ /* 0x002fe400078e0003 */
[----:B------:R-:W-:-:S04]  /*1aa30*/  IMAD.WIDE.U32 R2, R8, -0x2daee0ad, RZ ;  /* 0xd2511f5308027825 */ /* 0x000fc800078e00ff */
[----:B------:R-:W-:Y:S01]  /*1aa40*/  IMAD.MOV.U32 R8, RZ, RZ, R4 ;  /* 0x000000ffff087224 */ /* 0x000fe200078e0004 */
[----:B------:R-:W-:Y:S01]  /*1aa50*/  LOP3.LUT R4, R3, UR21, R10, 0x96, !PT ;  /* 0x0000001503047c12 */ /* 0x000fe2000f8e960a */
[----:B------:R-:W-:-:S03]  /*1aa60*/  IMAD.MOV.U32 R10, RZ, RZ, R7 ;  /* 0x000000ffff0a7224 */ /* 0x000fc600078e0007 */
[----:B------:R-:W-:Y:S01]  /*1aa70*/  SHF.R.U32.HI R7, RZ, 0x10, R4 ;  /* 0x00000010ff077819 */ /* 0x000fe20000011604 */
[----:B------:R-:W-:-:S03]  /*1aa80*/  @!P1 HFMA2.BF16_V2 R13, -RZ.H0_H0, RZ.H0_H0, -R214.H0_H0 ;  /* 0x200000ffff0d9231 */ /* 0x000fc600003409d6 */
[----:B------:R-:W-:Y:S02]  /*1aa90*/  LOP3.LUT R7, R7, 0xff, RZ, 0xc0, !PT ;  /* 0x000000ff07077812 */ /* 0x000fe400078ec0ff */
[----:B--2---:R-:W-:Y:S01]  /*1aaa0*/  F2FP.BF16.F32.PACK_AB R9, R6, R17 ;  /* 0x000000110609723e */ /* 0x004fe200000010ff */
[----:B------:R-:W-:Y:S01]  /*1aab0*/  IMAD.MOV.U32 R17, RZ, RZ, R8 ;  /* 0x000000ffff117224 */ /* 0x000fe200078e0008 */
[----:B------:R-:W-:Y:S01]  /*1aac0*/  @!P1 PRMT R214, R13, 0x5410, RZ ;  /* 0x000054100dd69816 */ /* 0x000fe200000000ff */
[----:B------:R-:W-:Y:S01]  /*1aad0*/  MUFU.EX2 R8, R175 ;  /* 0x000000af00087308 */ /* 0x000fe20000000800 */
[----:B------:R-:W-:Y:S02]  /*1aae0*/  ISETP.LE.U32.AND P1, PT, R7, UR13, PT ;  /* 0x0000000d07007c0c */ /* 0x000fe4000bf23070 */
[----:B------:R-:W-:-:S05]  /*1aaf0*/  PRMT R213, R9, 0x7632, R213 ;  /* 0x0000763209d57816 */ /* 0x000fca00000000d5 */
[----:B------:R-:W1:Y:S01]  /*1ab00*/  MUFU.EX2 R7, R177 ;  /* 0x000000b100077308 */ /* 0x000e620000000800 */
[----:B------:R-:W-:Y:S01]  /*1ab10*/  PRMT R212, R9, 0x7610, R212 ;  /* 0x0000761009d47816 */ /* 0x000fe200000000d4 */
[----:B------:R-:W-:Y:S01]  /*1ab20*/  FADD.FTZ R9, R6, R22 ;  /* 0x0000001606097221 */ /* 0x000fe20000010000 */
[----:B------:R-:W-:Y:S02]  /*1ab30*/  @!P0 HFMA2.BF16_V2 R26, -RZ.H0_H0, RZ.H0_H0, -R213.H0_H0 ;  /* 0x200000ffff1a8231 */ /* 0x000fe400003409d5 */
[----:B------:R-:W-:Y:S01]  /*1ab40*/  IMAD.MOV.U32 R22, RZ, RZ, R27 ;  /* 0x000000ffff167224 */ /* 0x000fe200078e001b */
[C---:B------:R-:W-:Y:S01]  /*1ab50*/  F2FP.BF16.F32.PACK_AB R34, R5.reuse, R18 ;  /* 0x000000120522723e */ /* 0x040fe200000010ff */
[----:B------:R-:W-:Y:S02]  /*1ab60*/  @!P3 HFMA2.BF16_V2 R36, -RZ.H0_H0, RZ.H0_H0, -R212.H0_H0 ;  /* 0x200000ffff24b231 */ /* 0x000fe400003409d4 */
[----:B------:R-:W-:Y:S01]  /*1ab70*/  FADD.FTZ R27, R5, R19 ;  /* 0x00000013051b7221 */ /* 0x000fe20000010000 */
[----:B------:R-:W-:Y:S01]  /*1ab80*/  LOP3.LUT R5, R4, 0xff, RZ, 0xc0, !PT ;  /* 0x000000ff04057812 */ /* 0x000fe200078ec0ff */
[----:B------:R-:W-:Y:S01]  /*1ab90*/  IMAD.MOV.U32 R13, RZ, RZ, R57 ;  /* 0x000000ffff0d7224 */ /* 0x000fe200078e0039 */
[----:B------:R-:W-:-:S02]  /*1aba0*/  SHF.R.U32.HI R6, RZ, 0x18, R4 ;  /* 0x00000018ff067819 */ /* 0x000fc40000011604 */
[----:B------:R-:W-:Y:S02]  /*1abb0*/  PRMT R57, R212, 0x5410, R213 ;  /* 0x00005410d4397816 */ /* 0x000fe400000000d5 */
[----:B------:R-:W-:Y:S02]  /*1abc0*/  @!P0 PRMT R213, R26, 0x5410, RZ ;  /* 0x000054101ad58816 */ /* 0x000fe400000000ff */
[----:B------:R-:W-:Y:S02]  /*1abd0*/  @!P3 PRMT R212, R36, 0x5410, RZ ;  /* 0x0000541024d4b816 */ /* 0x000fe400000000ff */
[----:B------:R-:W-:Y:S02]  /*1abe0*/  ISETP.LE.U32.AND P0, PT, R6, UR13, PT ;  /* 0x0000000d06007c0c */ /* 0x000fe4000bf03070 */
[----:B------:R-:W-:Y:S02]  /*1abf0*/  ISETP.LE.U32.AND P3, PT, R5, UR13, PT ;  /* 0x0000000d05007c0c */ /* 0x000fe4000bf63070 */
[----:B-1----:R-:W-:Y:S01]  /*1ac00*/  F2FP.BF16.F32.PACK_AB R6, R7, R8 ;  /* 0x000000080706723e */ /* 0x002fe200000010ff */
[----:B------:R-:W1:Y:S01]  /*1ac10*/  MUFU.EX2 R5, R137 ;  /* 0x0000008900057308 */ /* 0x000e620000000800 */
[----:B------:R-:W-:Y:S01]  /*1ac20*/  IMAD.MOV.U32 R36, RZ, RZ, R12 ;  /* 0x000000ffff247224 */ /* 0x000fe200078e000c */
[----:B------:R-:W-:-:S02]  /*1ac30*/  LOP3.LUT R4, R4, 0xffff, RZ, 0xc0, !PT ;  /* 0x0000ffff04047812 */ /* 0x000fc400078ec0ff */
[----:B------:R-:W-:-:S04]  /*1ac40*/  PRMT R211, R6, 0x7610, R211 ;  /* 0x0000761006d37816 */ /* 0x000fc800000000d3 */
[----:B------:R-:W2:Y:S01]  /*1ac50*/  MUFU.EX2 R12, R176 ;  /* 0x000000b0000c7308 */ /* 0x000ea20000000800 */
[----:B------:R-:W-:Y:S01]  /*1ac60*/  SHF.R.U32.HI R4, RZ, 0x8, R4 ;  /* 0x00000008ff047819 */ /* 0x000fe20000011604 */
[----:B------:R-:W-:Y:S02]  /*1ac70*/  IMAD.MOV.U32 R26, RZ, RZ, R23 ;  /* 0x000000ffff1a7224 */ /* 0x000fe400078e0017 */
[----:B------:R-:W-:Y:S01]  /*1ac80*/  @!P2 HFMA2.BF16_V2 R37, -RZ.H0_H0, RZ.H0_H0, -R211.H0_H0 ;  /* 0x200000ffff25a231 */ /* 0x000fe200003409d3 */
[----:B------:R-:W-:Y:S01]  /*1ac90*/  PRMT R209, R6, 0x7632, R209 ;  /* 0x0000763206d17816 */ /* 0x000fe200000000d1 */
[----:B------:R-:W-:Y:S01]  /*1aca0*/  IMAD.MOV.U32 R19, RZ, RZ, R46 ;  /* 0x000000ffff137224 */ /* 0x000fe200078e002e */
[----:B------:R-:W-:Y:S01]  /*1acb0*/  LOP3.LUT R4, R4, 0xffff, RZ, 0xc0, !PT ;  /* 0x0000ffff04047812 */ /* 0x000fe200078ec0ff */
[----:B------:R-:W-:Y:S01]  /*1acc0*/  MUFU.EX2 R18, R178 ;  /* 0x000000b200127308 */ /* 0x000fe20000000800 */
[----:B------:R-:W-:Y:S02]  /*1acd0*/  PRMT R46, R211, 0x5410, R209 ;  /* 0x00005410d32e7816 */ /* 0x000fe400000000d1 */
[----:B------:R-:W-:-:S05]  /*1ace0*/  @!P2 PRMT R211, R37, 0x5410, RZ ;  /* 0x0000541025d3a816 */ /* 0x000fca00000000ff */
[----:B------:R-:W3:Y:S01]  /*1acf0*/  MUFU.EX2 R23, R181 ;  /* 0x000000b500177308 */ /* 0x000ee20000000800 */
[----:B------:R-:W-:Y:S01]  /*1ad00*/  ISETP.LE.U32.AND P2, PT, R4, UR13, PT ;  /* 0x0000000d04007c0c */ /* 0x000fe2000bf43070 */
[----:B------:R-:W-:Y:S01]  /*1ad10*/  FADD.FTZ R4, R8, R11 ;  /* 0x0000000b08047221 */ /* 0x000fe20000010000 */
[----:B------:R-:W-:Y:S02]  /*1ad20*/  IMAD.MOV.U32 R8, RZ, RZ, R25 ;  /* 0x000000ffff087224 */ /* 0x000fe400078e0019 */
[----:B-1----:R-:W-:Y:S01]  /*1ad30*/  FADD.FTZ R25, R5, R9 ;  /* 0x0000000905197221 */ /* 0x002fe20000010000 */
[----:B------:R-:W-:Y:S01]  /*1ad40*/  IMAD.MOV.U32 R37, RZ, RZ, R16 ;  /* 0x000000ffff257224 */ /* 0x000fe200078e0010 */
[----:B--2---:R-:W-:Y:S01]  /*1ad50*/  F2FP.BF16.F32.PACK_AB R5, R12, R5 ;  /* 0x000000050c05723e */ /* 0x004fe200000010ff */
[----:B------:R-:W-:Y:S01]  /*1ad60*/  IMAD.MOV.U32 R9, RZ, RZ, R22 ;  /* 0x000000ffff097224 */ /* 0x000fe200078e0016 */
[----:B------:R-:W-:Y:S02]  /*1ad70*/  MUFU.EX2 R16, R179 ;  /* 0x000000b300107308 */ /* 0x000fe40000000800 */
[----:B------:R-:W-:-:S06]  /*1ad80*/  PRMT R208, R5, 0x7610, R208 ;  /* 0x0000761005d07816 */ /* 0x000fcc00000000d0 */
[----:B------:R-:W1:Y:S01]  /*1ad90*/  MUFU.EX2 R22, R180 ;  /* 0x000000b400167308 */ /* 0x000e620000000800 */
[----:B------:R-:W-:Y:S01]  /*1ada0*/  PRMT R207, R5, 0x7632, R207 ;  /* 0x0000763205cf7816 */ /* 0x000fe200000000cf */
[----:B------:R-:W-:Y:S01]  /*1adb0*/  @!P6 HFMA2.BF16_V2 R38, -RZ.H0_H0, RZ.H0_H0, -R209.H0_H0 ;  /* 0x200000ffff26e231 */ /* 0x000fe200003409d1 */
[----:B---3--:R-:W-:Y:S01]  /*1adc0*/  F2FP.BF16.F32.PACK_AB R5, R23, R18 ;  /* 0x000000121705723e */ /* 0x008fe200000010ff */
[----:B------:R-:W-:-:S03]  /*1add0*/  @!P5 HFMA2.BF16_V2 R39, -RZ.H0_H0, RZ.H0_H0, -R208.H0_H0 ;  /* 0x200000ffff27d231 */ /* 0x000fc600003409d0 */
[----:B------:R-:W-:Y:S01]  /*1ade0*/  PRMT R206, R5, 0x7610, R206 ;  /* 0x0000761005ce7816 */ /* 0x000fe200000000ce */
[----:B------:R-:W-:Y:S01]  /*1adf0*/  @!P4 HFMA2.BF16_V2 R42, -RZ.H0_H0, RZ.H0_H0, -R207.H0_H0 ;  /* 0x200000ffff2ac231 */ /* 0x000fe200003409cf */
[----:B------:R-:W-:Y:S01]  /*1ae00*/  @!P6 PRMT R209, R38, 0x5410, RZ ;  /* 0x0000541026d1e816 */ /* 0x000fe200000000ff */
[----:B------:R-:W-:Y:S01]  /*1ae10*/  IMAD.MOV.U32 R38, RZ, RZ, R36 ;  /* 0x000000ffff267224 */ /* 0x000fe200078e0024 */
[----:B------:R-:W-:Y:S01]  /*1ae20*/  PRMT R36, R208, 0x5410, R207 ;  /* 0x00005410d0247816 */ /* 0x000fe200000000cf */
[----:B------:R-:W-:Y:S01]  /*1ae30*/  @!P3 HFMA2.BF16_V2 R43, -RZ.H0_H0, RZ.H0_H0, -R206.H0_H0 ;  /* 0x200000ffff2bb231 */ /* 0x000fe200003409ce */
[----:B------:R-:W-:Y:S01]  /*1ae40*/  @!P5 PRMT R208, R39, 0x5410, RZ ;  /* 0x0000541027d0d816 */ /* 0x000fe200000000ff */
[----:B------:R-:W-:Y:S01]  /*1ae50*/  IMAD.MOV.U32 R39, RZ, RZ, R26 ;  /* 0x000000ffff277224 */ /* 0x000fe200078e001a */
[----:B------:R-:W-:Y:S01]  /*1ae60*/  PRMT R205, R5, 0x7632, R205 ;  /* 0x0000763205cd7816 */ /* 0x000fe200000000cd */
[----:B------:R-:W-:Y:S01]  /*1ae70*/  FADD.FTZ R26, R7, R4 ;  /* 0x00000004071a7221 */ /* 0x000fe20000010000 */
[----:B-1----:R-:W-:-:S02]  /*1ae80*/  F2FP.BF16.F32.PACK_AB R4, R22, R16 ;  /* 0x000000101604723e */ /* 0x002fc400000010ff */
[----:B------:R-:W-:Y:S01]  /*1ae90*/  @!P4 PRMT R207, R42, 0x5410, RZ ;  /* 0x000054102acfc816 */ /* 0x000fe200000000ff */
[----:B------:R-:W-:Y:S01]  /*1aea0*/  IMAD.MOV.U32 R42, RZ, RZ, R98 ;  /* 0x000000ffff2a7224 */ /* 0x000fe200078e0062 */
[----:B------:R-:W-:Y:S01]  /*1aeb0*/  PRMT R98, R206, 0x5410, R205 ;  /* 0x00005410ce627816 */ /* 0x000fe200000000cd */
[----:B------:R-:W-:Y:S01]  /*1aec0*/  IMAD.MOV.U32 R5, RZ, RZ, R19 ;  /* 0x000000ffff057224 */ /* 0x000fe200078e0013 */
[----:B------:R-:W-:Y:S01]  /*1aed0*/  @!P3 PRMT R206, R43, 0x5410, RZ ;  /* 0x000054102bceb816 */ /* 0x000fe200000000ff */
[----:B------:R-:W-:Y:S01]  /*1aee0*/  IMAD.MOV.U32 R43, RZ, RZ, R10 ;  /* 0x000000ffff2b7224 */ /* 0x000fe200078e000a */
[C---:B------:R-:W-:Y:S02]  /*1aef0*/  PRMT R204, R4.reuse, 0x7610, R204 ;  /* 0x0000761004cc7816 */ /* 0x040fe400000000cc */
[----:B------:R-:W-:Y:S01]  /*1af00*/  PRMT R188, R4, 0x7632, R188 ;  /* 0x0000763204bc7816 */ /* 0x000fe200000000bc */
[----:B------:R-:W-:Y:S01]  /*1af10*/  @!P2 HFMA2.BF16_V2 R44, -RZ.H0_H0, RZ.H0_H0, -R205.H0_H0 ;  /* 0x200000ffff2ca231 */ /* 0x000fe200003409cd */
[----:B------:R-:W-:-:S02]  /*1af20*/  LOP3.LUT R4, R2, 0xff, RZ, 0xc0, !PT ;  /* 0x000000ff02047812 */ /* 0x000fc400078ec0ff */
[----:B------:R-:W-:Y:S02]  /*1af30*/  LOP3.LUT R11, R2, 0xffff, RZ, 0xc0, !PT ;  /* 0x0000ffff020b7812 */ /* 0x000fe400078ec0ff */
[--C-:B------:R-:W-:Y:S02]  /*1af40*/  SHF.R.U32.HI R19, RZ, 0x10, R2.reuse ;  /* 0x00000010ff137819 */ /* 0x100fe40000011602 */
[----:B------:R-:W-:Y:S01]  /*1af50*/  SHF.R.U32.HI R10, RZ, 0x18, R2 ;  /* 0x00000018ff0a7819 */ /* 0x000fe20000011602 */
[----:B------:R-:W-:Y:S01]  /*1af60*/  IMAD.WIDE.U32 R6, R14, -0x2daee0ad, RZ ;  /* 0xd2511f530e067825 */ /* 0x000fe200078e00ff */
[----:B------:R-:W-:-:S03]  /*1af70*/  LOP3.LUT R2, R247, UR42, R70, 0x96, !PT ;  /* 0x0000002af7027c12 */ /* 0x000fc6000f8e9646 */
[----:B------:R-:W-:Y:S01]  /*1af80*/  @!P0 HFMA2.BF16_V2 R40, -RZ.H0_H0, RZ.H0_H0, -R188.H0_H0 ;  /* 0x200000ffff288231 */ /* 0x000fe200003409bc */
[----:B------:R-:W-:Y:S01]  /*1af90*/  @!P2 PRMT R205, R44, 0x5410, RZ ;  /* 0x000054102ccda816 */ /* 0x000fe200000000ff */
[----:B------:R-:W-:Y:S01]  /*1afa0*/  IMAD.MOV.U32 R44, RZ, RZ, R97 ;  /* 0x000000ffff2c7224 */ /* 0x000fe200078e0061 */
[----:B------:R-:W-:Y:S01]  /*1afb0*/  ISETP.LE.U32.AND P5, PT, R4, UR13, PT ;  /* 0x0000000d04007c0c */ /* 0x000fe2000bfa3070 */
[----:B------:R-:W-:Y:S01]  /*1afc0*/  IMAD.WIDE.U32 R2, R2, -0x2daee0ad, RZ ;  /* 0xd2511f5302027825 */ /* 0x000fe200078e00ff */
[----:B------:R-:W-:Y:S02]  /*1afd0*/  LOP3.LUT R4, R7, UR41, R250, 0x96, !PT ;  /* 0x0000002907047c12 */ /* 0x000fe4000f8e96fa */
[----:B------:R-:W-:Y:S02]  /*1afe0*/  PRMT R97, R204, 0x5410, R188 ;  /* 0x00005410cc617816 */ /* 0x000fe400000000bc */
[----:B------:R-:W-:Y:S01]  /*1aff0*/  @!P0 PRMT R188, R40, 0x5410, RZ ;  /* 0x0000541028bc8816 */ /* 0x000fe200000000ff */
[----:B------:R-:W-:Y:S01]  /*1b000*/  IMAD.MOV.U32 R40, RZ, RZ, R5 ;  /* 0x000000ffff287224 */ /* 0x000fe200078e0005 */
[----:B------:R-:W-:Y:S01]  /*1b010*/  LOP3.LUT R5, R3, UR39, R6, 0x96, !PT ;  /* 0x0000002703057c12 */ /* 0x000fe2000f8e9606 */
[----:B------:R-:W-:-:S04]  /*1b020*/  IMAD.WIDE.U32 R6, R4, -0x326172a9, RZ ;  /* 0xcd9e8d5704067825 */ /* 0x000fc800078e00ff */
[----:B------:R-:W-:Y:S01]  /*1b030*/  @!P1 HFMA2.BF16_V2 R41, -RZ.H0_H0, RZ.H0_H0, -R204.H0_H0 ;  /* 0x200000ffff299231 */ /* 0x000fe200003409cc */
[----:B------:R-:W-:Y:S01]  /*1b040*/  LOP3.LUT R3, R7, UR40, R246, 0x96, !PT ;  /* 0x0000002807037c12 */ /* 0x000fe2000f8e96f6 */
[----:B------:R-:W-:-:S03]  /*1b050*/  IMAD.MOV.U32 R251, RZ, RZ, R44 ;  /* 0x000000fffffb7224 */ /* 0x000fc600078e002c */
[----:B------:R-:W-:Y:S01]  /*1b060*/  @!P1 PRMT R204, R41, 0x5410, RZ ;  /* 0x0000541029cc9816 */ /* 0x000fe200000000ff */
[----:B------:R-:W-:Y:S02]  /*1b070*/  IMAD.MOV.U32 R41, RZ, RZ, R9 ;  /* 0x000000ffff297224 */ /* 0x000fe400078e0009 */
[----:B------:R-:W-:Y:S02]  /*1b080*/  IMAD.MOV.U32 R44, RZ, RZ, R8 ;  /* 0x000000ffff2c7224 */ /* 0x000fe400078e0008 */
[----:B------:R-:W-:-:S04]  /*1b090*/  IMAD.WIDE.U32 R8, R3, -0x2daee0ad, RZ ;  /* 0xd2511f5303087825 */ /* 0x000fc800078e00ff */
[----:B------:R-:W-:Y:S01]  /*1b0a0*/  IMAD.WIDE.U32 R4, R5, -0x326172a9, RZ ;  /* 0xcd9e8d5705047825 */ /* 0x000fe200078e00ff */
[----:B------:R-:W-:-:S04]  /*1b0b0*/  LOP3.LUT R3, R9, UR37, R2, 0x96, !PT ;  /* 0x0000002509037c12 */ /* 0x000fc8000f8e9602 */
[----:B------:R-:W-:-:S05]  /*1b0c0*/  LOP3.LUT R2, R5, UR38, R6, 0x96, !PT ;  /* 0x0000002605027c12 */ /* 0x000fca000f8e9606 */
[----:B------:R-:W-:-:S05]  /*1b0d0*/  IMAD.WIDE.U32 R6, R2, -0x2daee0ad, RZ ;  /* 0xd2511f5302067825 */ /* 0x000fca00078e00ff */
[----:B------:R-:W-:Y:S01]  /*1b0e0*/  LOP3.LUT R2, R7, UR18, R8, 0x96, !PT ;  /* 0x0000001207027c12 */ /* 0x000fe2000f8e9608 */
[----:B------:R-:W-:-:S04]  /*1b0f0*/  IMAD.WIDE.U32 R8, R3, -0x326172a9, RZ ;  /* 0xcd9e8d5703087825 */ /* 0x000fc800078e00ff */
[----:B------:R-:W-:Y:S01]  /*1b100*/  IMAD.WIDE.U32 R2, R2, -0x326172a9, RZ ;  /* 0xcd9e8d5702027825 */ /* 0x000fe200078e00ff */
[----:B------:R-:W-:Y:S02]  /*1b110*/  LOP3.LUT R9, R9, UR36, R4, 0x96, !PT ;  /* 0x0000002409097c12 */ /* 0x000fe4000f8e9604 */
[----:B------:R-:W-:Y:S02]  /*1b120*/  LOP3.LUT R4, R2, 0xff, RZ, 0xc0, !PT ;  /* 0x000000ff02047812 */ /* 0x000fe400078ec0ff */
[--C-:B------:R-:W-:Y:S02]  /*1b130*/  SHF.R.U32.HI R7, RZ, 0x10, R2.reuse ;  /* 0x00000010ff077819 */ /* 0x100fe40000011602 */
[----:B------:R-:W-:Y:S01]  /*1b140*/  MOV R250, R43 ;  /* 0x0000002b00fa7202 */ /* 0x000fe20000000f00 */
[----:B------:R-:W-:Y:S01]  /*1b150*/  IMAD.MOV.U32 R43, RZ, RZ, R13 ;  /* 0x000000ffff2b7224 */ /* 0x000fe200078e000d */
[----:B------:R-:W-:Y:S02]  /*1b160*/  ISETP.LE.U32.AND P6, PT, R4, UR13, PT ;  /* 0x0000000d04007c0c */ /* 0x000fe4000bfc3070 */
[----:B------:R-:W-:-:S02]  /*1b170*/  SHF.R.U32.HI R4, RZ, 0x18, R2 ;  /* 0x00000018ff047819 */ /* 0x000fc40000011602 */
[----:B------:R-:W-:Y:S02]  /*1b180*/  LOP3.LUT R13, R2, 0xffff, RZ, 0xc0, !PT ;  /* 0x0000ffff020d7812 */ /* 0x000fe400078ec0ff */
[----:B------:R-:W-:Y:S02]  /*1b190*/  LOP3.LUT R2, R7, 0xff, RZ, 0xc0, !PT ;  /* 0x000000ff07027812 */ /* 0x000fe400078ec0ff */
[----:B------:R-:W-:Y:S02]  /*1b1a0*/  LOP3.LUT R5, R3, UR27, R8, 0x96, !PT ;  /* 0x0000001b03057c12 */ /* 0x000fe4000f8e9608 */
[----:B------:R-:W-:Y:S01]  /*1b1b0*/  ISETP.LE.U32.AND P4, PT, R2, UR13, PT ;  /* 0x0000000d02007c0c */ /* 0x000fe2000bf83070 */
[----:B------:R-:W-:Y:S01]  /*1b1c0*/  IMAD.WIDE.U32 R2, R9, -0x2daee0ad, RZ ;  /* 0xd2511f5309027825 */ /* 0x000fe200078e00ff */
[----:B------:R-:W1:Y:S01]  /*1b1d0*/  MUFU.EX2 R8, R138 ;  /* 0x0000008a00087308 */ /* 0x000e620000000800 */
[----:B------:R-:W-:Y:S02]  /*1b1e0*/  ISETP.LE.U32.AND P1, PT, R4, UR13, PT ;  /* 0x0000000d04007c0c */ /* 0x000fe4000bf23070 */
[----:B------:R-:W-:Y:S01]  /*1b1f0*/  IMAD.MOV.U32 R246, RZ, RZ, R17 ;  /* 0x000000fffff67224 */ /* 0x000fe200078e0011 */
[----:B------:R-:W-:-:S04]  /*1b200*/  LOP3.LUT R4, R3, UR21, R6, 0x96, !PT ;  /* 0x0000001503047c12 */ /* 0x000fc8000f8e9606 */
[----:B------:R-:W2:Y:S01]  /*1b210*/  MUFU.EX2 R7, R136 ;  /* 0x0000008800077308 */ /* 0x000ea20000000800 */
[----:B------:R-:W-:Y:S01]  /*1b220*/  LOP3.LUT R17, R2, 0xffff, RZ, 0xc0, !PT ;  /* 0x0000ffff02117812 */ /* 0x000fe200078ec0ff */
[----:B------:R-:W-:Y:S02]  /*1b230*/  IMAD.MOV.U32 R247, RZ, RZ, R76 ;  /* 0x000000fffff77224 */ /* 0x000fe400078e004c */
[----:B------:R-:W-:Y:S01]  /*1b240*/  IMAD.MOV.U32 R3, RZ, RZ, R249 ;  /* 0x000000ffff037224 */ /* 0x000fe200078e00f9 */
[----:B------:R-:W-:Y:S01]  /*1b250*/  ISETP.LE.U32.AND P3, PT, R10, UR13, PT ;  /* 0x0000000d0a007c0c */ /* 0x000fe2000bf63070 */
[----:B------:R-:W-:Y:S02]  /*1b260*/  IMAD.MOV.U32 R9, RZ, RZ, R24 ;  /* 0x000000ffff097224 */ /* 0x000fe400078e0018 */
[----:B------:R-:W-:Y:S01]  /*1b270*/  MUFU.EX2 R76, R182 ;  /* 0x000000b6004c7308 */ /* 0x000fe20000000800 */
[----:B------:R-:W-:Y:S02]  /*1b280*/  LOP3.LUT R14, R2, 0xff, RZ, 0xc0, !PT ;  /* 0x000000ff020e7812 */ /* 0x000fe400078ec0ff */
[----:B------:R-:W-:-:S02]  /*1b290*/  SHF.R.U32.HI R24, RZ, 0x10, R2 ;  /* 0x00000010ff187819 */ /* 0x000fc40000011602 */
[----:B------:R-:W-:-:S03]  /*1b2a0*/  SHF.R.U32.HI R10, RZ, 0x18, R2 ;  /* 0x00000018ff0a7819 */ /* 0x000fc60000011602 */
[----:B------:R-:W3:Y:S01]  /*1b2b0*/  MUFU.EX2 R249, R185 ;  /* 0x000000b900f97308 */ /* 0x000ee20000000800 */
[----:B------:R-:W-:Y:S01]  /*1b2c0*/  SHF.R.U32.HI R2, RZ, 0x8, R11 ;  /* 0x00000008ff027819 */ /* 0x000fe2000001160b */
[----:B------:R-:W-:-:S03]  /*1b2d0*/  IMAD.MOV.U32 R11, RZ, RZ, R3 ;  /* 0x000000ffff0b7224 */ /* 0x000fc600078e0003 */
[----:B------:R-:W-:Y:S02]  /*1b2e0*/  LOP3.LUT R2, R2, 0xffff, RZ, 0xc0, !PT ;  /* 0x0000ffff02027812 */ /* 0x000fe400078ec0ff */
[----:B------:R-:W-:Y:S01]  /*1b2f0*/  LOP3.LUT R3, R19, 0xff, RZ, 0xc0, !PT ;  /* 0x000000ff13037812 */ /* 0x000fe200078ec0ff */
[----:B------:R-:W-:Y:S01]  /*1b300*/  IMAD.MOV.U32 R19, RZ, RZ, R9 ;  /* 0x000000ffff137224 */ /* 0x000fe200078e0009 */
[----:B------:R-:W-:Y:S01]  /*1b310*/  ISETP.LE.U32.AND P0, PT, R2, UR13, PT ;  /* 0x0000000d02007c0c */ /* 0x000fe2000bf03070 */
[----:B------:R-:W-:Y:S01]  /*1b320*/  FADD.FTZ R9, R12, R25 ;  /* 0x000000190c097221 */ /* 0x000fe20000010000 */
[----:B-1----:R-:W-:Y:S01]  /*1b330*/  FADD.FTZ R2, R8, R27 ;  /* 0x0000001b08027221 */ /* 0x002fe20000010000 */
[----:B--2---:R-:W-:Y:S01]  /*1b340*/  F2FP.BF16.F32.PACK_AB R6, R7, R8 ;  /* 0x000000080706723e */ /* 0x004fe200000010ff */
[----:B------:R-:W-:Y:S02]  /*1b350*/  IMAD.MOV.U32 R12, RZ, RZ, R227 ;  /* 0x000000ffff0c7224 */ /* 0x000fe400078e00e3 */
[----:B------:R-:W-:Y:S01]  /*1b360*/  IMAD.MOV.U32 R8, RZ, RZ, R252 ;  /* 0x000000ffff087224 */ /* 0x000fe200078e00fc */
[----:B------:R-:W-:Y:S01]  /*1b370*/  MUFU.EX2 R227, R183 ;  /* 0x000000b700e37308 */ /* 0x000fe20000000800 */
[----:B------:R-:W-:Y:S01]  /*1b380*/  ISETP.LE.U32.AND P2, PT, R3, UR13, PT ;  /* 0x0000000d03007c0c */ /* 0x000fe2000bf43070 */
[----:B------:R-:W-:Y:S01]  /*1b390*/  IMAD.MOV.U32 R25, RZ, RZ, R11 ;  /* 0x000000ffff197224 */ /* 0x000fe200078e000b */
[----:B---3--:R-:W-:-:S05]  /*1b3a0*/  F2FP.BF16.F32.PACK_AB R3, R249, R76 ;  /* 0x0000004cf903723e */ /* 0x008fca00000010ff */
[----:B------:R-:W1:Y:S01]  /*1b3b0*/  MUFU.EX2 R252, R184 ;  /* 0x000000b800fc7308 */ /* 0x000e620000000800 */
[----:B------:R-:W-:Y:S01]  /*1b3c0*/  FADD.FTZ R11, R7, R2 ;  /* 0x00000002070b7221 */ /* 0x000fe20000010000 */
[----:B------:R-:W-:Y:S02]  /*1b3d0*/  LOP3.LUT R2, R5, 0xffff, RZ, 0xc0, !PT ;  /* 0x0000ffff05027812 */ /* 0x000fe400078ec0ff */
[C---:B------:R-:W-:Y:S02]  /*1b3e0*/  PRMT R187, R3.reuse, 0x7610, R187 ;  /* 0x0000761003bb7816 */ /* 0x040fe400000000bb */
[----:B------:R-:W-:Y:S02]  /*1b3f0*/  SHF.R.U32.HI R2, RZ, 0x8, R2 ;  /* 0x00000008ff027819 */ /* 0x000fe40000011602 */
[----:B------:R-:W-:Y:S01]  /*1b400*/  PRMT R186, R3, 0x7632, R186 ;  /* 0x0000763203ba7816 */ /* 0x000fe200000000ba */
[----:B------:R-:W-:Y:S01]  /*1b410*/  @!P5 HFMA2.BF16_V2 R47, -RZ.H0_H0, RZ.H0_H0, -R187.H0_H0 ;  /* 0x200000ffff2fd231 */ /* 0x000fe200003409bb */
[----:B------:R-:W-:Y:S01]  /*1b420*/  LOP3.LUT R2, R2, 0xffff, RZ, 0xc0, !PT ;  /* 0x0000ffff02027812 */ /* 0x000fe200078ec0ff */
[----:B------:R-:W-:Y:S01]  /*1b430*/  IMAD.MOV.U32 R27, RZ, RZ, R96 ;  /* 0x000000ffff1b7224 */ /* 0x000fe200078e0060 */
[----:B------:R-:W-:Y:S01]  /*1b440*/  PRMT R96, R187, 0x5410, R186 ;  /* 0x00005410bb607816 */ /* 0x000fe200000000ba */
[----:B------:R-:W-:Y:S01]  /*1b450*/  @!P0 HFMA2.BF16_V2 R50, -RZ.H0_H0, RZ.H0_H0, -R186.H0_H0 ;  /* 0x200000ffff328231 */ /* 0x000fe200003409ba */
[----:B------:R-:W-:-:S02]  /*1b460*/  @!P5 PRMT R187, R47, 0x5410, RZ ;  /* 0x000054102fbbd816 */ /* 0x000fc400000000ff */
[----:B------:R-:W-:Y:S02]  /*1b470*/  ISETP.LE.U32.AND P5, PT, R2, UR13, PT ;  /* 0x0000000d02007c0c */ /* 0x000fe4000bfa3070 */
[----:B-1----:R-:W-:Y:S02]  /*1b480*/  F2FP.BF16.F32.PACK_AB R3, R252, R227 ;  /* 0x000000e3fc03723e */ /* 0x002fe400000010ff */
[----:B------:R-:W-:Y:S01]  /*1b490*/  LOP3.LUT R2, R5, 0xff, RZ, 0xc0, !PT ;  /* 0x000000ff05027812 */ /* 0x000fe200078ec0ff */
[----:B------:R-:W-:Y:S01]  /*1b4a0*/  IMAD.MOV.U32 R79, RZ, RZ, R29 ;  /* 0x000000ffff4f7224 */ /* 0x000fe200078e001d */
[----:B------:R-:W-:Y:S02]  /*1b4b0*/  PRMT R185, R3, 0x7610, R185 ;  /* 0x0000761003b97816 */ /* 0x000fe400000000b9 */
[----:B------:R-:W-:Y:S01]  /*1b4c0*/  @!P0 PRMT R186, R50, 0x5410, RZ ;  /* 0x0000541032ba8816 */ /* 0x000fe200000000ff */
[----:B------:R-:W-:Y:S01]  /*1b4d0*/  IMAD.MOV.U32 R50, RZ, RZ, R25 ;  /* 0x000000ffff327224 */ /* 0x000fe200078e0019 */
[----:B------:R-:W-:Y:S01]  /*1b4e0*/  ISETP.LE.U32.AND P0, PT, R2, UR13, PT ;  /* 0x0000000d02007c0c */ /* 0x000fe2000bf03070 */
[----:B------:R-:W-:Y:S01]  /*1b4f0*/  IMAD.MOV.U32 R25, RZ, RZ, R247 ;  /* 0x000000ffff197224 */ /* 0x000fe200078e00f7 */
[----:B------:R-:W-:Y:S01]  /*1b500*/  SHF.R.U32.HI R2, RZ, 0x8, R13 ;  /* 0x00000008ff027819 */ /* 0x000fe2000001160d */
[----:B------:R-:W-:-:S02]  /*1b510*/  IMAD.MOV.U32 R247, RZ, RZ, R250 ;  /* 0x000000fffff77224 */ /* 0x000fc400078e00fa */
[----:B------:R-:W-:Y:S02]  /*1b520*/  @!P2 HFMA2.BF16_V2 R51, -RZ.H0_H0, RZ.H0_H0, -R185.H0_H0 ;  /* 0x200000ffff33a231 */ /* 0x000fe400003409b9 */
[----:B------:R-:W-:Y:S01]  /*1b530*/  IMAD.MOV.U32 R250, RZ, RZ, R251 ;  /* 0x000000fffffa7224 */ /* 0x000fe200078e00fb */
[----:B------:R-:W-:Y:S01]  /*1b540*/  PRMT R184, R3, 0x7632, R184 ;  /* 0x0000763203b87816 */ /* 0x000fe200000000b8 */
[----:B------:R-:W-:Y:S01]  /*1b550*/  IMAD.MOV.U32 R251, RZ, RZ, R79 ;  /* 0x000000fffffb7224 */ /* 0x000fe200078e004f */
[----:B------:R-:W-:Y:S01]  /*1b560*/  PRMT R182, R34, 0x7632, R182 ;  /* 0x0000763222b67816 */ /* 0x000fe200000000b6 */
[----:B------:R-:W-:Y:S01]  /*1b570*/  IMAD.MOV.U32 R79, RZ, RZ, R78 ;  /* 0x000000ffff4f7224 */ /* 0x000fe200078e004e */
[----:B------:R-:W-:Y:S01]  /*1b580*/  LOP3.LUT R2, R2, 0xffff, RZ, 0xc0, !PT ;  /* 0x0000ffff02027812 */ /* 0x000fe200078ec0ff */
[----:B------:R-:W-:Y:S01]  /*1b590*/  IMAD.MOV.U32 R78, RZ, RZ, R99 ;  /* 0x000000ffff4e7224 */ /* 0x000fe200078e0063 */
[----:B------:R-:W-:Y:S01]  /*1b5a0*/  PRMT R183, R34, 0x7610, R183 ;  /* 0x0000761022b77816 */ /* 0x000fe200000000b7 */
[----:B------:R-:W-:Y:S01]  /*1b5b0*/  IMAD.MOV.U32 R99, RZ, RZ, R83 ;  /* 0x000000ffff637224 */ /* 0x000fe200078e0053 */
[----:B------:R-:W-:Y:S01]  /*1b5c0*/  PRMT R83, R185, 0x5410, R184 ;  /* 0x00005410b9537816 */ /* 0x000fe200000000b8 */
[----:B------:R-:W-:Y:S01]  /*1b5d0*/  @!P5 HFMA2.BF16_V2 R53, -RZ.H0_H0, RZ.H0_H0, -R182.H0_H0 ;  /* 0x200000ffff35d231 */ /* 0x000fe200003409b6 */
[----:B------:R-:W-:Y:S01]  /*1b5e0*/  @!P2 PRMT R185, R51, 0x5410, RZ ;  /* 0x0000541033b9a816 */ /* 0x000fe200000000ff */
[----:B------:R-:W-:Y:S01]  /*1b5f0*/  IMAD.MOV.U32 R47, RZ, RZ, R8 ;  /* 0x000000ffff2f7224 */ /* 0x000fe200078e0008 */
[----:B------:R-:W-:Y:S01]  /*1b600*/  ISETP.LE.U32.AND P2, PT, R2, UR13, PT ;  /* 0x0000000d02007c0c */ /* 0x000fe2000bf43070 */
[----:B------:R-:W-:Y:S01]  /*1b610*/  FADD.FTZ R8, R18, R26 ;  /* 0x0000001a12087221 */ /* 0x000fe20000010000 */
[----:B------:R-:W-:Y:S01]  /*1b620*/  SHF.R.U32.HI R2, RZ, 0x18, R5 ;  /* 0x00000018ff027819 */ /* 0x000fe20000011605 */
[----:B------:R-:W2:Y:S01]  /*1b630*/  LDL.LU R29, [R1+0xec] ;  /* 0x0000ec00011d7983 */ /* 0x000ea20000300800 */
[----:B------:R-:W-:-:S02]  /*1b640*/  PRMT R18, R183, 0x5410, R182 ;  /* 0x00005410b7127816 */ /* 0x000fc400000000b6 */
[C---:B------:R-:W-:Y:S02]  /*1b650*/  PRMT R181, R6.reuse, 0x7610, R181 ;  /* 0x0000761006b57816 */ /* 0x040fe400000000b5 */
[----:B------:R-:W-:Y:S01]  /*1b660*/  PRMT R180, R6, 0x7632, R180 ;  /* 0x0000763206b47816 */ /* 0x000fe200000000b4 */
[----:B------:R-:W-:Y:S01]  /*1b670*/  IMAD.MOV.U32 R26, RZ, RZ, R12 ;  /* 0x000000ffff1a7224 */ /* 0x000fe200078e000c */
[----:B------:R-:W-:Y:S01]  /*1b680*/  @!P5 PRMT R182, R53, 0x5410, RZ ;  /* 0x0000541035b6d816 */ /* 0x000fe200000000ff */
[----:B------:R-:W-:Y:S01]  /*1b690*/  @!P0 HFMA2.BF16_V2 R52, -RZ.H0_H0, RZ.H0_H0, -R183.H0_H0 ;  /* 0x200000ffff348231 */ /* 0x000fe200003409b7 */
[----:B------:R-:W-:Y:S01]  /*1b6a0*/  ISETP.LE.U32.AND P5, PT, R2, UR13, PT ;  /* 0x0000000d02007c0c */ /* 0x000fe2000bfa3070 */
[----:B------:R1:W5:Y:S01]  /*1b6b0*/  LDL.LU R210, [R1+0xe8] ;  /* 0x0000e80001d27983 */ /* 0x0003620000300800 */
[----:B------:R-:W-:Y:S01]  /*1b6c0*/  SHF.R.U32.HI R2, RZ, 0x10, R5 ;  /* 0x00000010ff027819 */ /* 0x000fe20000011605 */
[----:B------:R-:W-:Y:S02]  /*1b6d0*/  @!P6 HFMA2.BF16_V2 R55, -RZ.H0_H0, RZ.H0_H0, -R181.H0_H0 ;  /* 0x200000ffff37e231 */ /* 0x000fe400003409b5 */
[----:B------:R-:W-:Y:S01]  /*1b6e0*/  IMAD.MOV.U32 R12, RZ, RZ, R19 ;  /* 0x000000ffff0c7224 */ /* 0x000fe200078e0013 */
[----:B------:R-:W-:-:S02]  /*1b6f0*/  LOP3.LUT R2, R2, 0xff, RZ, 0xc0, !PT ;  /* 0x000000ff02027812 */ /* 0x000fc400078ec0ff */
[----:B------:R-:W-:Y:S02]  /*1b700*/  PRMT R19, R181, 0x5410, R180 ;  /* 0x00005410b5137816 */ /* 0x000fe400000000b4 */
[----:B------:R-:W-:Y:S02]  /*1b710*/  @!P6 PRMT R181, R55, 0x5410, RZ ;  /* 0x0000541037b5e816 */ /* 0x000fe400000000ff */
[----:B------:R-:W-:Y:S02]  /*1b720*/  ISETP.LE.U32.AND P6, PT, R2, UR13, PT ;  /* 0x0000000d02007c0c */ /* 0x000fe4000bfc3070 */
[----:B------:R-:W-:Y:S01]  /*1b730*/  SHF.R.U32.HI R2, RZ, 0x8, R17 ;  /* 0x00000008ff027819 */ /* 0x000fe20000011611 */
[----:B------:R-:W-:-:S03]  /*1b740*/  @!P2 HFMA2.BF16_V2 R56, -RZ.H0_H0, RZ.H0_H0, -R180.H0_H0 ;  /* 0x200000ffff38a231 */ /* 0x000fc600003409b4 */
[----:B------:R-:W-:Y:S02]  /*1b750*/  LOP3.LUT R2, R2, 0xffff, RZ, 0xc0, !PT ;  /* 0x0000ffff02027812 */ /* 0x000fe400078ec0ff */
[----:B------:R-:W-:Y:S01]  /*1b760*/  @!P2 PRMT R180, R56, 0x5410, RZ ;  /* 0x0000541038b4a816 */ /* 0x000fe200000000ff */
[----:B------:R-:W-:Y:S01]  /*1b770*/  IMAD.MOV.U32 R53, RZ, RZ, R203 ;  /* 0x000000ffff357224 */ /* 0x000fe200078e00cb */
[----:B------:R-:W-:Y:S01]  /*1b780*/  @!P0 PRMT R183, R52, 0x5410, RZ ;  /* 0x0000541034b78816 */ /* 0x000fe200000000ff */
[----:B------:R-:W-:Y:S01]  /*1b790*/  IMAD.MOV.U32 R52, RZ, RZ, R202 ;  /* 0x000000ffff347224 */ /* 0x000fe200078e00ca */
[----:B------:R-:W-:Y:S01]  /*1b7a0*/  ISETP.LE.U32.AND P2, PT, R2, UR13, PT ;  /* 0x0000000d02007c0c */ /* 0x000fe2000bf43070 */
[----:B------:R1:W5:Y:S01]  /*1b7b0*/  LDL.LU.64 R202, [R1+0xe0] ;  /* 0x0000e00001ca7983 */ /* 0x0003620000300a00 */
[----:B------:R-:W-:Y:S08]  /*1b7c0*/  MUFU.EX2 R2, R225 ;  /* 0x000000e100027308 */ /* 0x000ff00000000800 */
[----:B------:R3:W-:Y:S02]  /*1b7d0*/  MUFU.EX2 R225, R232 ;  /* 0x000000e800e17308 */ /* 0x0007e40000000800 */
[----:B---3--:R-:W3:Y:S06]  /*1b7e0*/  LDL R232, [R1+0x60] ;  /* 0x0000600001e87983 */ /* 0x008eec0000100800 */
[----:B------:R-:W4:Y:S01]  /*1b7f0*/  MUFU.EX2 R3, R224 ;  /* 0x000000e000037308 */ /* 0x000f220000000800 */
[C---:B------:R-:W-:Y:S01]  /*1b800*/  PRMT R178, R35.reuse, 0x7632, R178 ;  /* 0x0000763223b27816 */ /* 0x040fe200000000b2 */
[----:B------:R-:W-:Y:S01]  /*1b810*/  @!P3 HFMA2.BF16_V2 R54, -RZ.H0_H0, RZ.H0_H0, -R184.H0_H0 ;  /* 0x200000ffff36b231 */ /* 0x000fe200003409b8 */
[----:B------:R-:W-:-:S02]  /*1b820*/  PRMT R179, R35, 0x7610, R179 ;  /* 0x0000761023b37816 */ /* 0x000fc400000000b3 */
[C---:B------:R-:W-:Y:S01]  /*1b830*/  LOP3.LUT R5, R4.reuse, 0xffff, RZ, 0xc0, !PT ;  /* 0x0000ffff04057812 */ /* 0x040fe200078ec0ff */
[----:B------:R-:W-:Y:S01]  /*1b840*/  @!P1 HFMA2.BF16_V2 R59, -RZ.H0_H0, RZ.H0_H0, -R178.H0_H0 ;  /* 0x200000ffff3b9231 */ /* 0x000fe200003409b2 */
[----:B------:R-:W-:Y:S01]  /*1b850*/  LOP3.LUT R6, R4, 0xff, RZ, 0xc0, !PT ;  /* 0x000000ff04067812 */ /* 0x000fe200078ec0ff */
[----:B------:R-:W-:Y:S01]  /*1b860*/  @!P4 HFMA2.BF16_V2 R58, -RZ.H0_H0, RZ.H0_H0, -R179.H0_H0 ;  /* 0x200000ffff3ac231 */ /* 0x000fe200003409b3 */
[----:B------:R-:W-:Y:S01]  /*1b870*/  @!P3 PRMT R184, R54, 0x5410, RZ ;  /* 0x0000541036b8b816 */ /* 0x000fe200000000ff */
[----:B------:R-:W-:Y:S01]  /*1b880*/  FADD.FTZ R7, R16, R9 ;  /* 0x0000000910077221 */ /* 0x000fe20000010000 */
[----:B------:R-:W-:Y:S01]  /*1b890*/  SHF.R.U32.HI R5, RZ, 0x8, R5 ;  /* 0x00000008ff057819 */ /* 0x000fe20000011605 */
        /* <DEDUP_REMOVED lines=8> */
[----:B------:R-:W-:-:S03]  /*1b920*/  LOP3.LUT R5, R5, 0xffff, RZ, 0xc0, !PT ;  /* 0x0000ffff05057812 */ /* 0x000fc600078ec0ff */
[----:B------:R-:W1:Y:S01]  /*1b930*/  MUFU.EX2 R224, R173 ;  /* 0x000000ad00e07308 */ /* 0x000e620000000800 */
[----:B------:R-:W-:Y:S02]  /*1b940*/  IMAD.MOV.U32 R52, RZ, RZ, R226 ;  /* 0x000000ffff347224 */ /* 0x000fe400078e00e2 */
[----:B----4-:R-:W-:Y:S01]  /*1b950*/  FADD.FTZ R6, R3, R11 ;  /* 0x0000000b03067221 */ /* 0x010fe20000010000 */
[----:B------:R-:W-:Y:S02]  /*1b960*/  F2FP.BF16.F32.PACK_AB R3, R2, R3 ;  /* 0x000000030203723e */ /* 0x000fe400000010ff */
[----:B------:R-:W-:Y:S02]  /*1b970*/  ISETP.LE.U32.AND P4, PT, R5, UR13, PT ;  /* 0x0000000d05007c0c */ /* 0x000fe4000bf83070 */
[----:B------:R-:W4:Y:S01]  /*1b980*/  MUFU.EX2 R226, R233 ;  /* 0x000000e900e27308 */ /* 0x000f220000000800 */
[C---:B------:R-:W-:Y:S02]  /*1b990*/  PRMT R177, R3.reuse, 0x7610, R177 ;  /* 0x0000761003b17816 */ /* 0x040fe400000000b1 */
[----:B------:R-:W-:-:S03]  /*1b9a0*/  PRMT R176, R3, 0x7632, R176 ;  /* 0x0000763203b07816 */ /* 0x000fc600000000b0 */
[----:B------:R-:W-:Y:S01]  /*1b9b0*/  @!P1 HFMA2.BF16_V2 R60, -RZ.H0_H0, RZ.H0_H0, -R177.H0_H0 ;  /* 0x200000ffff3c9231 */ /* 0x000fe200003409b1 */
[----:B------:R-:W-:Y:S01]  /*1b9c0*/  LOP3.LUT R3, R24, 0xff, RZ, 0xc0, !PT ;  /* 0x000000ff18037812 */ /* 0x000fe200078ec0ff */
[----:B------:R-:W-:Y:S01]  /*1b9d0*/  FADD.FTZ R51, R2, R6 ;  /* 0x0000000602337221 */ /* 0x000fe20000010000 */
[----:B------:R-:W-:Y:S01]  /*1b9e0*/  MOV R34, R82 ;  /* 0x0000005200227202 */ /* 0x000fe20000000f00 */
[----:B------:R-:W-:Y:S01]  /*1b9f0*/  UIADD3 UR4, UR29, -0x4498517b, URZ ;  /* 0xbb67ae851d047890 */ /* 0x000fe2000fffe03f */
[----:B------:R-:W-:Y:S01]  /*1ba00*/  ISETP.LE.U32.AND P3, PT, R14, UR13, PT ;  /* 0x0000000d0e007c0c */ /* 0x000fe2000bf63070 */
[----:B------:R-:W-:Y:S01]  /*1ba10*/  IMAD.MOV.U32 R11, RZ, RZ, R81 ;  /* 0x000000ffff0b7224 */ /* 0x000fe200078e0051 */
[----:B------:R-:W-:Y:S01]  /*1ba20*/  PRMT R82, R177, 0x5410, R176 ;  /* 0x00005410b1527816 */ /* 0x000fe200000000b0 */
[----:B------:R-:W-:Y:S01]  /*1ba30*/  @!P4 HFMA2.BF16_V2 R61, -RZ.H0_H0, RZ.H0_H0, -R176.H0_H0 ;  /* 0x200000ffff3dc231 */ /* 0x000fe200003409b0 */
[----:B-1----:R-:W-:Y:S02]  /*1ba40*/  F2FP.BF16.F32.PACK_AB R2, R224, R215 ;  /* 0x000000d7e002723e */ /* 0x002fe400000010ff */
[----:B------:R-:W-:-:S02]  /*1ba50*/  @!P1 PRMT R177, R60, 0x5410, RZ ;  /* 0x000054103cb19816 */ /* 0x000fc400000000ff */
[----:B------:R-:W-:Y:S02]  /*1ba60*/  ISETP.LE.U32.AND P1, PT, R3, UR13, PT ;  /* 0x0000000d03007c0c */ /* 0x000fe4000bf23070 */
[----:B------:R-:W-:Y:S01]  /*1ba70*/  ISETP.LE.U32.AND P0, PT, R10, UR13, PT ;  /* 0x0000000d0a007c0c */ /* 0x000fe2000bf03070 */
[----:B------:R-:W-:Y:S01]  /*1ba80*/  IMAD.MOV.U32 R10, RZ, RZ, R80 ;  /* 0x000000ffff0a7224 */ /* 0x000fe200078e0050 */
[----:B------:R-:W-:Y:S02]  /*1ba90*/  SHF.R.U32.HI R3, RZ, 0x18, R4 ;  /* 0x00000018ff037819 */ /* 0x000fe40000011604 */
[----:B----4-:R-:W-:Y:S02]  /*1baa0*/  F2FP.BF16.F32.PACK_AB R5, R226, R225 ;  /* 0x000000e1e205723e */ /* 0x010fe400000010ff */
[C---:B------:R-:W-:Y:S02]  /*1bab0*/  PRMT R173, R2.reuse, 0x7610, R173 ;  /* 0x0000761002ad7816 */ /* 0x040fe400000000ad */
[----:B------:R-:W-:-:S02]  /*1bac0*/  PRMT R136, R2, 0x7632, R136 ;  /* 0x0000763202887816 */ /* 0x000fc40000000088 */
[----:B------:R-:W-:Y:S02]  /*1bad0*/  LOP3.LUT R2, R11, UR4, R58, 0x96, !PT ;  /* 0x000000040b027c12 */ /* 0x000fe4000f8e963a */
[----:B------:R-:W-:Y:S02]  /*1bae0*/  @!P4 PRMT R176, R61, 0x5410, RZ ;  /* 0x000054103db0c816 */ /* 0x000fe400000000ff */
[----:B------:R-:W-:Y:S02]  /*1baf0*/  ISETP.LE.U32.AND P4, PT, R3, UR13, PT ;  /* 0x0000000d03007c0c */ /* 0x000fe4000bf83070 */
[----:B------:R-:W-:Y:S02]  /*1bb00*/  PRMT R175, R5, 0x7610, R175 ;  /* 0x0000761005af7816 */ /* 0x000fe400000000af */
[----:B------:R-:W-:Y:S02]  /*1bb10*/  SHF.R.U32.HI R3, RZ, 0x10, R4 ;  /* 0x00000010ff037819 */ /* 0x000fe40000011604 */
[----:B------:R-:W-:Y:S01]  /*1bb20*/  LOP3.LUT R4, R49, UR41, R10, 0x96, !PT ;  /* 0x0000002931047c12 */ /* 0x000fe2000f8e960a */
[----:B------:R-:W-:-:S04]  /*1bb30*/  IMAD.WIDE.U32 R10, R2, -0x326172a9, RZ ;  /* 0xcd9e8d57020a7825 */ /* 0x000fc800078e00ff */
[----:B------:R-:W-:Y:S01]  /*1bb40*/  @!P3 HFMA2.BF16_V2 R63, -RZ.H0_H0, RZ.H0_H0, -R175.H0_H0 ;  /* 0x200000ffff3fb231 */ /* 0x000fe200003409af */
[----:B------:R-:W-:Y:S02]  /*1bb50*/  PRMT R174, R5, 0x7632, R174 ;  /* 0x0000763205ae7816 */ /* 0x000fe400000000ae */
[----:B------:R-:W-:Y:S02]  /*1bb60*/  LOP3.LUT R3, R3, 0xff, RZ, 0xc0, !PT ;  /* 0x000000ff03037812 */ /* 0x000fe400078ec0ff */
[----:B------:R-:W-:Y:S01]  /*1bb70*/  LOP3.LUT R2, R11, UR42, R70, 0x96, !PT ;  /* 0x0000002a0b027c12 */ /* 0x000fe2000f8e9646 */
[----:B------:R-:W-:Y:S01]  /*1bb80*/  IMAD.MOV.U32 R13, RZ, RZ, R50 ;  /* 0x000000ffff0d7224 */ /* 0x000fe200078e0032 */
[----:B------:R-:W-:Y:S01]  /*1bb90*/  PRMT R81, R175, 0x5410, R174 ;  /* 0x00005410af517816 */ /* 0x000fe200000000ae */
[----:B------:R-:W-:Y:S01]  /*1bba0*/  IMAD.MOV.U32 R50, RZ, RZ, R26 ;  /* 0x000000ffff327224 */ /* 0x000fe200078e001a */
[----:B------:R-:W-:Y:S01]  /*1bbb0*/  @!P3 PRMT R175, R63, 0x5410, RZ ;  /* 0x000054103fafb816 */ /* 0x000fe200000000ff */
[----:B------:R-:W-:Y:S01]  /*1bbc0*/  IMAD.MOV.U32 R26, RZ, RZ, R77 ;  /* 0x000000ffff1a7224 */ /* 0x000fe200078e004d */
[----:B------:R-:W-:Y:S01]  /*1bbd0*/  ISETP.LE.U32.AND P3, PT, R3, UR13, PT ;  /* 0x0000000d03007c0c */ /* 0x000fe2000bf63070 */
[----:B------:R-:W-:Y:S01]  /*1bbe0*/  FADD.FTZ R77, R23, R8 ;  /* 0x00000008174d7221 */ /* 0x000fe20000010000 */
[----:B------:R-:W-:-:S04]  /*1bbf0*/  IMAD.WIDE.U32 R2, R2, -0x2daee0ad, RZ ;  /* 0xd2511f5302027825 */ /* 0x000fc800078e00ff */
[----:B------:R-:W-:Y:S01]  /*1bc00*/  IMAD.WIDE.U32 R8, R4, -0x326172a9, RZ ;  /* 0xcd9e8d5704087825 */ /* 0x000fe200078e00ff */
[----:B------:R-:W-:-:S04]  /*1bc10*/  LOP3.LUT R6, R3, UR39, R48, 0x96, !PT ;  /* 0x0000002703067c12 */ /* 0x000fc8000f8e9630 */
[----:B------:R-:W-:-:S05]  /*1bc20*/  LOP3.LUT R3, R9, UR40, R10, 0x96, !PT ;  /* 0x0000002809037c12 */ /* 0x000fca000f8e960a */
[----:B------:R-:W-:-:S05]  /*1bc30*/  IMAD.WIDE.U32 R4, R3, -0x2daee0ad, RZ ;  /* 0xd2511f5303047825 */ /* 0x000fca00078e00ff */
[----:B------:R-:W-:Y:S01]  /*1bc40*/  LOP3.LUT R5, R5, UR37, R2, 0x96, !PT ;  /* 0x0000002505057c12 */ /* 0x000fe2000f8e9602 */
[----:B------:R-:W-:-:S05]  /*1bc50*/  IMAD.WIDE.U32 R2, R6, -0x326172a9, RZ ;  /* 0xcd9e8d5706027825 */ /* 0x000fca00078e00ff */
[----:B------:R-:W-:Y:S01]  /*1bc60*/  LOP3.LUT R3, R3, UR38, R8, 0x96, !PT ;  /* 0x0000002603037c12 */ /* 0x000fe2000f8e9608 */
[----:B------:R-:W-:Y:S02]  /*1bc70*/  IMAD.MOV.U32 R59, RZ, RZ, R53 ;  /* 0x000000ffff3b7224 */ /* 0x000fe400078e0035 */
[----:B------:R-:W-:Y:S02]  /*1bc80*/  IMAD.MOV.U32 R53, RZ, RZ, R34 ;  /* 0x000000ffff357224 */ /* 0x000fe400078e0022 */
[----:B------:R-:W-:-:S05]  /*1bc90*/  IMAD.WIDE.U32 R34, R3, -0x2daee0ad, RZ ;  /* 0xd2511f5303227825 */ /* 0x000fca00078e00ff */
[----:B------:R-:W-:Y:S01]  /*1bca0*/  LOP3.LUT R3, R35, UR18, R4, 0x96, !PT ;  /* 0x0000001223037c12 */ /* 0x000fe2000f8e9604 */
[----:B------:R-:W-:-:S05]  /*1bcb0*/  IMAD.WIDE.U32 R4, R5, -0x326172a9, RZ ;  /* 0xcd9e8d5705047825 */ /* 0x000fca00078e00ff */
[----:B------:R-:W-:Y:S01]  /*1bcc0*/  LOP3.LUT R35, R5, UR36, R2, 0x96, !PT ;  /* 0x0000002405237c12 */ /* 0x000fe2000f8e9602 */
[----:B------:R-:W-:-:S05]  /*1bcd0*/  IMAD.WIDE.U32 R2, R3, -0x326172a9, RZ ;  /* 0xcd9e8d5703027825 */ /* 0x000fca00078e00ff */
[----:B------:R-:W-:-:S04]  /*1bce0*/  LOP3.LUT R4, R3, UR27, R4, 0x96, !PT ;  /* 0x0000001b03047c12 */ /* 0x000fc8000f8e9604 */
[----:B------:R-:W-:-:S04]  /*1bcf0*/  LOP3.LUT R5, R4, 0xffff, RZ, 0xc0, !PT ;  /* 0x0000ffff04057812 */ /* 0x000fc800078ec0ff */
[----:B------:R-:W-:Y:S02]  /*1bd00*/  SHF.R.U32.HI R6, RZ, 0x8, R5 ;  /* 0x00000008ff067819 */ /* 0x000fe40000011605 */
[----:B------:R-:W-:Y:S01]  /*1bd10*/  LOP3.LUT R5, R4, 0xff, RZ, 0xc0, !PT ;  /* 0x000000ff04057812 */ /* 0x000fe200078ec0ff */
[----:B------:R-:W-:-:S03]  /*1bd20*/  FADD.FTZ R17, R22, R7 ;  /* 0x0000000716117221 */ /* 0x000fc60000010000 */
[----:B------:R-:W-:Y:S02]  /*1bd30*/  PRMT R7, R5, 0x5410, R6 ;  /* 0x0000541005077816 */ /* 0x000fe40000000006 */
[--C-:B------:R-:W-:Y:S02]  /*1bd40*/  SHF.R.U32.HI R6, RZ, 0x10, R4.reuse ;  /* 0x00000010ff067819 */ /* 0x100fe40000011604 */
[----:B------:R-:W-:Y:S02]  /*1bd50*/  SHF.R.U32.HI R5, RZ, 0x18, R4 ;  /* 0x00000018ff057819 */ /* 0x000fe40000011604 */
[----:B------:R-:W-:Y:S02]  /*1bd60*/  LOP3.LUT R4, R6, 0xff, RZ, 0xc0, !PT ;  /* 0x000000ff06047812 */ /* 0x000fe400078ec0ff */
[----:B------:R-:W-:Y:S01]  /*1bd70*/  LOP3.LUT R3, R2, 0xffff, RZ, 0xc0, !PT ;  /* 0x0000ffff02037812 */ /* 0x000fe200078ec0ff */
[----:B------:R-:W-:Y:S01]  /*1bd80*/  IMAD.MOV.U32 R55, RZ, RZ, R13 ;  /* 0x000000ffff377224 */ /* 0x000fe200078e000d */
[----:B------:R-:W-:-:S02]  /*1bd90*/  PRMT R13, R4, 0x5410, R5 ;  /* 0x00005410040d7816 */ /* 0x000fc40000000005 */
[----:B------:R-:W-:Y:S02]  /*1bda0*/  SHF.R.U32.HI R4, RZ, 0x8, R3 ;  /* 0x00000008ff047819 */ /* 0x000fe40000011603 */
[----:B------:R-:W-:Y:S01]  /*1bdb0*/  LOP3.LUT R3, R2, 0xff, RZ, 0xc0, !PT ;  /* 0x000000ff02037812 */ /* 0x000fe200078ec0ff */
[----:B------:R-:W-:Y:S02]  /*1bdc0*/  IMAD.MOV.U32 R56, RZ, RZ, R27 ;  /* 0x000000ffff387224 */ /* 0x000fe400078e001b */
[----:B------:R-:W-:Y:S01]  /*1bdd0*/  IMAD.MOV.U32 R27, RZ, RZ, R12 ;  /* 0x000000ffff1b7224 */ /* 0x000fe200078e000c */
[----:B------:R-:W-:Y:S02]  /*1bde0*/  PRMT R12, R3, 0x5410, R4 ;  /* 0x00005410030c7816 */ /* 0x000fe40000000004 */
[--C-:B------:R-:W-:Y:S02]  /*1bdf0*/  SHF.R.U32.HI R3, RZ, 0x10, R2.reuse ;  /* 0x00000010ff037819 */ /* 0x100fe40000011602 */
[----:B------:R-:W-:-:S02]  /*1be00*/  SHF.R.U32.HI R4, RZ, 0x18, R2 ;  /* 0x00000018ff047819 */ /* 0x000fc40000011602 */
[----:B------:R-:W-:-:S05]  /*1be10*/  HSET2.LE.AND R2, R7, R0, PT ;  /* 0x0000000007027233 */ /* 0x000fca0003803000 */
[----:B------:R-:W-:Y:S01]  /*1be20*/  LOP3.LUT R8, R2, R45, RZ, 0xc0, !PT ;  /* 0x0000002d02087212 */ /* 0x000fe200078ec0ff */
[----:B---3--:R-:W-:Y:S02]  /*1be30*/  VIADD R2, R232, 0x4 ;  /* 0x00000004e8027836 */ /* 0x008fe40000000000 */
[----:B------:R-:W3:Y:S01]  /*1be40*/  LDL R232, [R1+0x64] ;  /* 0x0000640001e87983 */ /* 0x000ee20000100800 */
[----:B------:R-:W-:-:S04]  /*1be50*/  LOP3.LUT R3, R3, 0xff, RZ, 0xc0, !PT ;  /* 0x000000ff03037812 */ /* 0x000fc800078ec0ff */
[----:B------:R-:W-:Y:S01]  /*1be60*/  PRMT R9, R3, 0x5410, R4 ;  /* 0x0000541003097816 */ /* 0x000fe20000000004 */
[----:B------:R-:W-:-:S03]  /*1be70*/  IMAD.WIDE.U32 R2, R2, -0x326172a9, RZ ;  /* 0xcd9e8d5702027825 */ /* 0x000fc600078e00ff */
[----:B------:R-:W-:-:S05]  /*1be80*/  LOP3.LUT R4, R71, UR26, R2, 0x96, !PT ;  /* 0x0000001a47047c12 */ /* 0x000fca000f8e9602 */
[----:B------:R-:W-:Y:S01]  /*1be90*/  IMAD.WIDE.U32 R10, R4, -0x2daee0ad, RZ ;  /* 0xd2511f53040a7825 */ /* 0x000fe200078e00ff */
[C---:B------:R-:W-:Y:S02]  /*1bea0*/  PRMT R172, R230.reuse, 0x7610, R172 ;  /* 0x00007610e6ac7816 */ /* 0x040fe400000000ac */
[----:B------:R-:W-:Y:S01]  /*1beb0*/  PRMT R139, R230, 0x7632, R139 ;  /* 0x00007632e68b7816 */ /* 0x000fe2000000008b */
[----:B------:R-:W-:Y:S01]  /*1bec0*/  IMAD.MOV.U32 R230, RZ, RZ, R25 ;  /* 0x000000ffffe67224 */ /* 0x000fe200078e0019 */
[C---:B------:R-:W-:Y:S01]  /*1bed0*/  PRMT R138, R228.reuse, 0x7610, R138 ;  /* 0x00007610e48a7816 */ /* 0x040fe2000000008a */
[----:B------:R-:W-:Y:S01]  /*1bee0*/  @!P0 HFMA2.BF16_V2 R64, -RZ.H0_H0, RZ.H0_H0, -R136.H0_H0 ;  /* 0x200000ffff408231 */ /* 0x000fe20000340988 */
[----:B------:R-:W-:-:S03]  /*1bef0*/  PRMT R137, R228, 0x7632, R137 ;  /* 0x00007632e4897816 */ /* 0x000fc60000000089 */
[----:B------:R-:W-:Y:S01]  /*1bf00*/  @!P3 HFMA2.BF16_V2 R69, -RZ.H0_H0, RZ.H0_H0, -R138.H0_H0 ;  /* 0x200000ffff45b231 */ /* 0x000fe2000034098a */
[----:B------:R-:W-:Y:S02]  /*1bf10*/  PRMT R80, R173, 0x5410, R136 ;  /* 0x00005410ad507816 */ /* 0x000fe40000000088 */
[----:B------:R-:W-:Y:S02]  /*1bf20*/  @!P0 PRMT R136, R64, 0x5410, RZ ;  /* 0x0000541040888816 */ /* 0x000fe400000000ff */
[----:B------:R-:W-:Y:S01]  /*1bf30*/  PRMT R64, R138, 0x5410, R137 ;  /* 0x000054108a407816 */ /* 0x000fe20000000089 */
[----:B------:R-:W-:Y:S01]  /*1bf40*/  IMAD.MOV.U32 R228, RZ, RZ, R27 ;  /* 0x000000ffffe47224 */ /* 0x000fe200078e001b */
[----:B------:R-:W-:Y:S01]  /*1bf50*/  @!P3 PRMT R138, R69, 0x5410, RZ ;  /* 0x00005410458ab816 */ /* 0x000fe200000000ff */
[----:B------:R-:W-:Y:S01]  /*1bf60*/  IMAD.MOV.U32 R69, RZ, RZ, R26 ;  /* 0x000000ffff457224 */ /* 0x000fe200078e001a */
[----:B------:R-:W-:Y:S01]  /*1bf70*/  PRMT R14, R172, 0x5410, R139 ;  /* 0x00005410ac0e7816 */ /* 0x000fe2000000008b */
[----:B------:R-:W-:Y:S01]  /*1bf80*/  STG.E.U16 desc[UR24][R20.64+-0x100], R15 ;  /* 0xffff000f14007986 */ /* 0x000fe2000c101518 */
[----:B------:R-:W-:-:S02]  /*1bf90*/  IMAD.MOV.U32 R60, RZ, RZ, R40 ;  /* 0x000000ffff3c7224 */ /* 0x000fc400078e0028 */
[----:B------:R-:W-:Y:S02]  /*1bfa0*/  IMAD.MOV.U32 R61, RZ, RZ, R41 ;  /* 0x000000ffff3d7224 */ /* 0x000fe400078e0029 */
[----:B------:R-:W-:Y:S02]  /*1bfb0*/  IMAD.MOV.U32 R63, RZ, RZ, R43 ;  /* 0x000000ffff3f7224 */ /* 0x000fe400078e002b */
[----:B------:R-:W-:Y:S02]  /*1bfc0*/  @!P2 HFMA2.BF16_V2 R62, -RZ.H0_H0, RZ.H0_H0, -R174.H0_H0 ;  /* 0x200000ffff3ea231 */ /* 0x000fe400003409ae */
[----:B------:R-:W-:Y:S02]  /*1bfd0*/  @!P1 HFMA2.BF16_V2 R65, -RZ.H0_H0, RZ.H0_H0, -R173.H0_H0 ;  /* 0x200000ffff419231 */ /* 0x000fe400003409ad */
[----:B------:R-:W-:Y:S01]  /*1bfe0*/  @!P6 HFMA2.BF16_V2 R66, -RZ.H0_H0, RZ.H0_H0, -R172.H0_H0 ;  /* 0x200000ffff42e231 */ /* 0x000fe200003409ac */
[----:B------:R-:W-:Y:S01]  /*1bff0*/  @!P2 PRMT R174, R62, 0x5410, RZ ;  /* 0x000054103eaea816 */ /* 0x000fe200000000ff */
[----:B------:R-:W-:-:S02]  /*1c000*/  @!P5 HFMA2.BF16_V2 R67, -RZ.H0_H0, RZ.H0_H0, -R139.H0_H0 ;  /* 0x200000ffff43d231 */ /* 0x000fc4000034098b */
[----:B------:R-:W-:Y:S01]  /*1c010*/  IMAD.MOV.U32 R62, RZ, RZ, R44 ;  /* 0x000000ffff3e7224 */ /* 0x000fe200078e002c */
[----:B------:R-:W-:Y:S01]  /*1c020*/  @!P1 PRMT R173, R65, 0x5410, RZ ;  /* 0x0000541041ad9816 */ /* 0x000fe200000000ff */
[----:B------:R-:W-:Y:S01]  /*1c030*/  IMAD.MOV.U32 R233, RZ, RZ, R55 ;  /* 0x000000ffffe97224 */ /* 0x000fe200078e0037 */
[----:B------:R-:W-:Y:S01]  /*1c040*/  @!P6 PRMT R172, R66, 0x5410, RZ ;  /* 0x0000541042ace816 */ /* 0x000fe200000000ff */
[----:B------:R-:W-:Y:S01]  /*1c050*/  IMAD.MOV.U32 R66, RZ, RZ, R52 ;  /* 0x000000ffff427224 */ /* 0x000fe200078e0034 */
[----:B------:R-:W-:Y:S01]  /*1c060*/  @!P5 PRMT R139, R67, 0x5410, RZ ;  /* 0x00005410438bd816 */ /* 0x000fe200000000ff */
[----:B------:R-:W-:Y:S02]  /*1c070*/  IMAD.MOV.U32 R67, RZ, RZ, R53 ;  /* 0x000000ffff437224 */ /* 0x000fe400078e0035 */
[----:B------:R-:W-:Y:S02]  /*1c080*/  IMAD.MOV.U32 R65, RZ, RZ, R54 ;  /* 0x000000ffff417224 */ /* 0x000fe400078e0036 */
[----:B------:R-:W-:Y:S01]  /*1c090*/  IMAD.MOV.U32 R71, RZ, RZ, R47 ;  /* 0x000000ffff477224 */ /* 0x000fe200078e002f */
[----:B---3--:R-:W-:-:S05]  /*1c0a0*/  LOP3.LUT R3, R3, R232, RZ, 0x3c, !PT ;  /* 0x000000e803037212 */ /* 0x008fca00078e3cff */
[----:B------:R-:W-:-:S05]  /*1c0b0*/  IMAD.WIDE.U32 R2, R3, -0x2daee0ad, RZ ;  /* 0xd2511f5303027825 */ /* 0x000fca00078e00ff */
[----:B------:R-:W-:-:S05]  /*1c0c0*/  LOP3.LUT R3, R3, UR4, R58, 0x96, !PT ;  /* 0x0000000403037c12 */ /* 0x000fca000f8e963a */
[----:B------:R-:W-:Y:S01]  /*1c0d0*/  IMAD.WIDE.U32 R4, R3, -0x326172a9, RZ ;  /* 0xcd9e8d5703047825 */ /* 0x000fe200078e00ff */
[----:B------:R-:W-:-:S04]  /*1c0e0*/  LOP3.LUT R6, R11, UR41, R2, 0x96, !PT ;  /* 0x000000290b067c12 */ /* 0x000fc8000f8e9602 */
[----:B------:R-:W-:-:S05]  /*1c0f0*/  LOP3.LUT R2, R5, UR42, R70, 0x96, !PT ;  /* 0x0000002a05027c12 */ /* 0x000fca000f8e9646 */
[----:B------:R-:W-:-:S05]  /*1c100*/  IMAD.WIDE.U32 R2, R2, -0x2daee0ad, RZ ;  /* 0xd2511f5302027825 */ /* 0x000fca00078e00ff */
[----:B------:R-:W-:Y:S01]  /*1c110*/  LOP3.LUT R5, R3, UR39, R10, 0x96, !PT ;  /* 0x0000002703057c12 */ /* 0x000fe2000f8e960a */
[----:B------:R-:W-:-:S04]  /*1c120*/  IMAD.WIDE.U32 R10, R6, -0x326172a9, RZ ;  /* 0xcd9e8d57060a7825 */ /* 0x000fc800078e00ff */
[----:B------:R-:W-:Y:S01]  /*1c130*/  IMAD.WIDE.U32 R22, R5, -0x326172a9, RZ ;  /* 0xcd9e8d5705167825 */ /* 0x000fe200078e00ff */
[----:B------:R-:W-:-:S05]  /*1c140*/  LOP3.LUT R3, R11, UR40, R4, 0x96, !PT ;  /* 0x000000280b037c12 */ /* 0x000fca000f8e9604 */
[----:B------:R-:W-:Y:S01]  /*1c150*/  IMAD.WIDE.U32 R6, R3, -0x2daee0ad, RZ ;  /* 0xd2511f5303067825 */ /* 0x000fe200078e00ff */
[----:B------:R-:W-:-:S05]  /*1c160*/  LOP3.LUT R3, R23, UR38, R10, 0x96, !PT ;  /* 0x0000002617037c12 */ /* 0x000fca000f8e960a */
[----:B------:R-:W-:Y:S01]  /*1c170*/  IMAD.WIDE.U32 R24, R3, -0x2daee0ad, RZ ;  /* 0xd2511f5303187825 */ /* 0x000fe200078e00ff */
[----:B------:R-:W-:Y:S02]  /*1c180*/  LOP3.LUT R7, R7, UR37, R2, 0x96, !PT ;  /* 0x0000002507077c12 */ /* 0x000fe4000f8e9602 */
[--C-:B------:R-:W-:Y:S02]  /*1c190*/  HSET2.LE.AND R2, R13, R0.reuse, PT ;  /* 0x000000000d027233 */ /* 0x100fe40003803000 */
[--C-:B------:R-:W-:Y:S02]  /*1c1a0*/  HSET2.LE.AND R3, R12, R0.reuse, PT ;  /* 0x000000000c037233 */ /* 0x100fe40003803000 */
[----:B------:R-:W-:Y:S02]  /*1c1b0*/  LOP3.LUT R6, R25, UR18, R6, 0x96, !PT ;  /* 0x0000001219067c12 */ /* 0x000fe4000f8e9606 */
[----:B------:R-:W-:Y:S01]  /*1c1c0*/  HSET2.LE.AND R4, R9, R0, PT ;  /* 0x0000000009047233 */ /* 0x000fe20003803000 */
[----:B------:R-:W-:Y:S01]  /*1c1d0*/  IMAD.WIDE.U32 R26, R7, -0x326172a9, RZ ;  /* 0xcd9e8d57071a7825 */ /* 0x000fe200078e00ff */
[----:B------:R-:W-:-:S02]  /*1c1e0*/  LOP3.LUT R9, R2, R57, RZ, 0xc0, !PT ;  /* 0x0000003902097212 */ /* 0x000fc400078ec0ff */
[----:B------:R-:W-:Y:S01]  /*1c1f0*/  LOP3.LUT R10, R3, R46, RZ, 0xc0, !PT ;  /* 0x0000002e030a7212 */ /* 0x000fe200078ec0ff */
[----:B------:R-:W-:Y:S01]  /*1c200*/  IMAD.WIDE.U32 R2, R6, -0x326172a9, RZ ;  /* 0xcd9e8d5706027825 */ /* 0x000fe200078e00ff */
[----:B------:R-:W-:-:S04]  /*1c210*/  LOP3.LUT R11, R4, R36, RZ, 0xc0, !PT ;  /* 0x00000024040b7212 */ /* 0x000fc800078ec0ff */
[----:B------:R-:W-:-:S04]  /*1c220*/  LOP3.LUT R5, R3, UR27, R26, 0x96, !PT ;  /* 0x0000001b03057c12 */ /* 0x000fc8000f8e961a */
[----:B------:R-:W-:-:S04]  /*1c230*/  LOP3.LUT R4, R5, 0xffff, RZ, 0xc0, !PT ;  /* 0x0000ffff05047812 */ /* 0x000fc800078ec0ff */
[----:B------:R-:W-:Y:S02]  /*1c240*/  SHF.R.U32.HI R6, RZ, 0x8, R4 ;  /* 0x00000008ff067819 */ /* 0x000fe40000011604 */
[----:B------:R-:W-:Y:S02]  /*1c250*/  LOP3.LUT R4, R5, 0xff, RZ, 0xc0, !PT ;  /* 0x000000ff05047812 */ /* 0x000fe400078ec0ff */
[--C-:B------:R-:W-:Y:S02]  /*1c260*/  SHF.R.U32.HI R7, RZ, 0x10, R5.reuse ;  /* 0x00000010ff077819 */ /* 0x100fe40000011605 */
[----:B------:R-:W-:Y:S02]  /*1c270*/  PRMT R4, R4, 0x5410, R6 ;  /* 0x0000541004047816 */ /* 0x000fe40000000006 */
[----:B------:R-:W-:Y:S02]  /*1c280*/  SHF.R.U32.HI R6, RZ, 0x18, R5 ;  /* 0x00000018ff067819 */ /* 0x000fe40000011605 */
[----:B------:R-:W-:-:S02]  /*1c290*/  LOP3.LUT R5, R7, 0xff, RZ, 0xc0, !PT ;  /* 0x000000ff07057812 */ /* 0x000fc400078ec0ff */
[C---:B------:R-:W-:Y:S02]  /*1c2a0*/  LOP3.LUT R3, R2.reuse, 0xffff, RZ, 0xc0, !PT ;  /* 0x0000ffff02037812 */ /* 0x040fe400078ec0ff */
[----:B------:R-:W-:Y:S02]  /*1c2b0*/  PRMT R12, R5, 0x5410, R6 ;  /* 0x00005410050c7816 */ /* 0x000fe40000000006 */
        /* <DEDUP_REMOVED lines=9> */
[----:B------:R-:W1:Y:S01]  /*1c350*/  LDSM.16.MT88.4 R12, [R190+0xa000] ;  /* 0x00a00000be0c783b */ /* 0x000e620000004200 */
[--C-:B------:R-:W-:Y:S02]  /*1c360*/  HSET2.LE.AND R4, R4, R0.reuse, PT ;  /* 0x0000000004047233 */ /* 0x100fe40003803000 */
[--C-:B------:R-:W-:Y:S02]  /*1c370*/  HSET2.LE.AND R3, R6, R0.reuse, PT ;  /* 0x0000000006037233 */ /* 0x100fe40003803000 */
[----:B------:R-:W-:Y:S02]  /*1c380*/  HSET2.LE.AND R7, R7, R0, PT ;  /* 0x0000000007077233 */ /* 0x000fe40003803000 */
[----:B------:R-:W-:Y:S02]  /*1c390*/  LOP3.LUT R4, R4, R18, RZ, 0xc0, !PT ;  /* 0x0000001204047212 */ /* 0x000fe400078ec0ff */
[----:B------:R-:W-:-:S02]  /*1c3a0*/  LOP3.LUT R6, R3, R19, RZ, 0xc0, !PT ;  /* 0x0000001303067212 */ /* 0x000fc400078ec0ff */
[----:B------:R-:W-:Y:S01]  /*1c3b0*/  LOP3.LUT R7, R7, R16, RZ, 0xc0, !PT ;  /* 0x0000001007077212 */ /* 0x000fe200078ec0ff */
        /* <DEDUP_REMOVED lines=8> */
[----:B------:R-:W-:-:S04]  /*1c440*/  IMAD.MOV.U32 R70, RZ, RZ, R42 ;  /* 0x000000ffff467224 */ /* 0x000fc800078e002a */
[-C--:B-1----:R-:W-:Y:S06]  /*1c450*/  HMMA.16816.F32.BF16 R160, R8, R12.reuse, R160 ;  /* 0x0000000c08a0723c */ /* 0x082fec00000418a0 */
[C---:B------:R-:W-:Y:S06]  /*1c460*/  HMMA.16816.F32.BF16 R144, R4.reuse, R12, R144 ;  /* 0x0000000c0490723c */ /* 0x040fec0000041890 */
[-C--:B------:R-:W-:Y:S06]  /*1c470*/  HMMA.16816.F32.BF16 R140, R4, R14.reuse, R140 ;  /* 0x0000000e048c723c */ /* 0x080fec000004188c */
[----:B------:R-:W-:Y:S01]  /*1c480*/  HMMA.16816.F32.BF16 R40, R8, R14, R156 ;  /* 0x0000000e0828723c */ /* 0x000fe2000004189c */
[----:B------:R-:W1:Y:S01]  /*1c490*/  LDSM.16.MT88.4 R12, [R195+0xa000] ;  /* 0x00a00000c30c783b */ /* 0x000e620000004200 */
[----:B------:R-:W-:-:S02]  /*1c4a0*/  IMAD.MOV.U32 R232, RZ, RZ, R56 ;  /* 0x000000ffffe87224 */ /* 0x000fc400078e0038 */
[----:B------:R-:W-:Y:S02]  /*1c4b0*/  @!P4 HFMA2.BF16_V2 R68, -RZ.H0_H0, RZ.H0_H0, -R137.H0_H0 ;  /* 0x200000ffff44c231 */ /* 0x000fe40000340989 */
[----:B------:R-:W-:Y:S02]  /*1c4c0*/  IMAD.MOV.U32 R48, RZ, RZ, R201 ;  /* 0x000000ffff307224 */ /* 0x000fe400078e00c9 */
[----:B------:R-:W-:Y:S01]  /*1c4d0*/  IMAD.MOV.U32 R49, RZ, RZ, R200 ;  /* 0x000000ffff317224 */ /* 0x000fe200078e00c8 */
[----:B------:R-:W-:Y:S02]  /*1c4e0*/  MOV R156, R71 ;  /* 0x00000047009c7202 */ /* 0x000fe40000000f00 */
[----:B------:R-:W-:Y:S01]  /*1c4f0*/  @!P4 PRMT R137, R68, 0x5410, RZ ;  /* 0x000054104489c816 */ /* 0x000fe200000000ff */
[----:B------:R-:W-:Y:S01]  /*1c500*/  IMAD.MOV.U32 R68, RZ, RZ, R199 ;  /* 0x000000ffff447224 */ /* 0x000fe200078e00c7 */
[----:B------:R-:W-:Y:S01]  /*1c510*/  STG.E.U16 desc[UR24][R20.64+-0xfe], R214 ;  /* 0xffff02d614007986 */ /* 0x000fe2000c101518 */
        /* <DEDUP_REMOVED lines=9> */
[----:B------:R-:W-:Y:S02]  /*1c5b0*/  IMAD.MOV.U32 R165, RZ, RZ, R67 ;  /* 0x000000ffffa57224 */ /* 0x000fe400078e0043 */
[----:B------:R-:W-:Y:S02]  /*1c5c0*/  IMAD.MOV.U32 R166, RZ, RZ, R66 ;  /* 0x000000ffffa67224 */ /* 0x000fe400078e0042 */
[----:B------:R-:W-:Y:S02]  /*1c5d0*/  IMAD.MOV.U32 R167, RZ, RZ, R65 ;  /* 0x000000ffffa77224 */ /* 0x000fe400078e0041 */
[----:B------:R-:W-:-:S02]  /*1c5e0*/  IMAD.MOV.U32 R3, RZ, RZ, R232 ;  /* 0x000000ffff037224 */ /* 0x000fc400078e00e8 */
[----:B------:R-:W-:Y:S02]  /*1c5f0*/  IMAD.MOV.U32 R164, RZ, RZ, R69 ;  /* 0x000000ffffa47224 */ /* 0x000fe400078e0045 */
[----:B------:R-:W-:Y:S01]  /*1c600*/  IMAD.MOV.U32 R16, RZ, RZ, R233 ;  /* 0x000000ffff107224 */ /* 0x000fe200078e00e9 */
[----:B------:R-:W-:Y:S01]  /*1c610*/  STG.E.U16 desc[UR24][R32.64+-0x100], R212 ;  /* 0xffff00d420007986 */ /* 0x000fe2000c101518 */
[----:B------:R-:W-:Y:S02]  /*1c620*/  IMAD.MOV.U32 R67, RZ, RZ, R79 ;  /* 0x000000ffff437224 */ /* 0x000fe400078e004f */
[----:B------:R-:W-:Y:S01]  /*1c630*/  IMAD.MOV.U32 R232, RZ, RZ, R78 ;  /* 0x000000ffffe87224 */ /* 0x000fe200078e004e */
[----:B------:R-:W-:Y:S01]  /*1c640*/  STG.E.U16 desc[UR24][R32.64+-0xfe], R213 ;  /* 0xffff02d520007986 */ /* 0x000fe2000c101518 */
[----:B------:R-:W-:Y:S02]  /*1c650*/  IMAD.MOV.U32 R66, RZ, RZ, R77 ;  /* 0x000000ffff427224 */ /* 0x000fe400078e004d */
[----:B------:R-:W-:Y:S01]  /*1c660*/  IMAD.MOV.U32 R65, RZ, RZ, R76 ;  /* 0x000000ffff417224 */ /* 0x000fe200078e004c */
[----:B------:R3:W5:Y:S01]  /*1c670*/  LDL.LU R200, [R1+0xd8] ;  /* 0x0000d80001c87983 */ /* 0x0007620000300800 */
[----:B------:R-:W-:Y:S01]  /*1c680*/  IMAD.MOV.U32 R103, RZ, RZ, R70 ;  /* 0x000000ffff677224 */ /* 0x000fe200078e0046 */
[----:B-1----:R-:W-:Y:S01]  /*1c690*/  HMMA.16816.F32.BF16 R228, R8, R12, R228 ;  /* 0x0000000c08e4723c */ /* 0x002fe200000418e4 */
        /* <DEDUP_REMOVED lines=8> */
[----:B------:R-:W-:Y:S04]  /*1c720*/  STG.E.U16 desc[UR24][R30.64+-0x100], R183 ;  /* 0xffff00b71e007986 */ /* 0x000fe8000c101518 */
[----:B------:R-:W-:Y:S01]  /*1c730*/  STG.E.U16 desc[UR24][R30.64+-0xfe], R182 ;  /* 0xffff02b61e007986 */ /* 0x000fe2000c101518 */
[----:B------:R-:W-:Y:S03]  /*1c740*/  HMMA.16816.F32.BF16 R116, R8, R14, R156 ;  /* 0x0000000e0874723c */ /* 0x000fe6000004189c */
        /* <DEDUP_REMOVED lines=9> */
[----:B------:R-:W4:Y:S01]  /*1c7e0*/  LDSM.16.MT88.4 R16, [R195+0xb000] ;  /* 0x00b00000c310783b */ /* 0x000f220000004200 */
[-C--:B-1----:R-:W-:Y:S06]  /*1c7f0*/  HMMA.16816.F32.BF16 R236, R8, R12.reuse, R164 ;  /* 0x0000000c08ec723c */ /* 0x082fec00000418a4 */
[C---:B------:R-:W-:Y:S06]  /*1c800*/  HMMA.16816.F32.BF16 R72, R4.reuse, R12, R72 ;  /* 0x0000000c0448723c */ /* 0x040fec0000041848 */
[-C--:B------:R-:W-:Y:S06]  /*1c810*/  HMMA.16816.F32.BF16 R84, R4, R14.reuse, R128 ;  /* 0x0000000e0454723c */ /* 0x080fec0000041880 */
[----:B------:R-:W-:Y:S01]  /*1c820*/  HMMA.16816.F32.BF16 R232, R8, R14, R232 ;  /* 0x0000000e08e8723c */ /* 0x000fe200000418e8 */
[----:B------:R-:W1:Y:S01]  /*1c830*/  LDSM.16.MT88.4 R12, [R192+0xb000] ;  /* 0x00b00000c00c783b */ /* 0x000e620000004200 */
[----:B------:R-:W-:-:S02]  /*1c840*/  IMAD.MOV.U32 R2, RZ, RZ, R246 ;  /* 0x000000ffff027224 */ /* 0x000fc400078e00f6 */
[----:B------:R-:W-:Y:S02]  /*1c850*/  IMAD.MOV.U32 R50, RZ, RZ, R249 ;  /* 0x000000ffff327224 */ /* 0x000fe400078e00f9 */
[----:B------:R-:W-:Y:S02]  /*1c860*/  IMAD.MOV.U32 R248, RZ, RZ, R198 ;  /* 0x000000fffff87224 */ /* 0x000fe400078e00c6 */
[----:B------:R-:W-:Y:S02]  /*1c870*/  IMAD.MOV.U32 R249, RZ, RZ, R197 ;  /* 0x000000fffff97224 */ /* 0x000fe400078e00c5 */
[----:B------:R-:W-:Y:S02]  /*1c880*/  IMAD.MOV.U32 R250, RZ, RZ, R196 ;  /* 0x000000fffffa7224 */ /* 0x000fe400078e00c4 */
[----:B------:R-:W-:Y:S02]  /*1c890*/  IMAD.MOV.U32 R251, RZ, RZ, R193 ;  /* 0x000000fffffb7224 */ /* 0x000fe400078e00c1 */
[----:B------:R-:W-:Y:S01]  /*1c8a0*/  IMAD.MOV.U32 R247, RZ, RZ, R189 ;  /* 0x000000fffff77224 */ /* 0x000fe200078e00bd */
[----:B----4-:R-:W-:Y:S01]  /*1c8b0*/  HMMA.16816.F32.BF16 R100, R8, R16, R100 ;  /* 0x000000100864723c */ /* 0x010fe20000041864 */
[----:B------:R-:W-:-:S02]  /*1c8c0*/  IMAD.MOV.U32 R246, RZ, RZ, R191 ;  /* 0x000000fffff67224 */ /* 0x000fc400078e00bf */
[----:B------:R-:W-:Y:S02]  /*1c8d0*/  IMAD.MOV.U32 R113, RZ, RZ, R3 ;  /* 0x000000ffff717224 */ /* 0x000fe400078e0003 */
[----:B------:R-:W-:Y:S01]  /*1c8e0*/  IMAD.MOV.U32 R158, RZ, RZ, R49 ;  /* 0x000000ffff9e7224 */ /* 0x000fe200078e0031 */
[----:B------:R-:W-:Y:S01]  /*1c8f0*/  MOV R159, R67 ;  /* 0x00000043009f7202 */ /* 0x000fe20000000f00 */
[C---:B-1----:R-:W-:Y:S06]  /*1c900*/  HMMA.16816.F32.BF16 R88, R4.reuse, R12, R88 ;  /* 0x0000000c0458723c */ /* 0x042fec0000041858 */
[----:B------:R-:W-:Y:S01]  /*1c910*/  HMMA.16816.F32.BF16 R92, R4, R14, R92 ;  /* 0x0000000e045c723c */ /* 0x000fe2000004185c */
[----:B------:R-:W-:Y:S01]  /*1c920*/  IMAD.MOV.U32 R115, RZ, RZ, R2 ;  /* 0x000000ffff737224 */ /* 0x000fe200078e0002 */
[----:B--2---:R-:W-:Y:S04]  /*1c930*/  STG.E.U16 desc[UR24][R28.64+-0x100], R172 ;  /* 0xffff00ac1c007986 */ /* 0x004fe8000c101518 */
[C---:B------:R-:W-:Y:S01]  /*1c940*/  HMMA.16816.F32.BF16 R248, R8.reuse, R12, R248 ;  /* 0x0000000c08f8723c */ /* 0x040fe200000418f8 */
[----:B------:R-:W-:Y:S01]  /*1c950*/  IMAD.MOV.U32 R166, RZ, RZ, R66 ;  /* 0x000000ffffa67224 */ /* 0x000fe200078e0042 */
[----:B------:R-:W-:Y:S04]  /*1c960*/  STG.E.U16 desc[UR24][R28.64+-0xfe], R139 ;  /* 0xffff028b1c007986 */ /* 0x000fe8000c101518 */
[----:B------:R-:W-:Y:S01]  /*1c970*/  HMMA.16816.F32.BF16 R244, R8, R14, R244 ;  /* 0x0000000e08f4723c */ /* 0x000fe200000418f4 */
[----:B------:R-:W1:Y:S01]  /*1c980*/  LDSM.16.MT88.4 R12, [R194+0xb000] ;  /* 0x00b00000c20c783b */ /* 0x000e620000004200 */
[----:B------:R-:W-:-:S02]  /*1c990*/  IMAD.MOV.U32 R49, RZ, RZ, R51 ;  /* 0x000000ffff317224 */ /* 0x000fc400078e0033 */
[----:B------:R-:W-:Y:S01]  /*1c9a0*/  IMAD.MOV.U32 R167, RZ, RZ, R65 ;  /* 0x000000ffffa77224 */ /* 0x000fe200078e0041 */
[----:B------:R3:W5:Y:S01]  /*1c9b0*/  LDL.LU R198, [R1+0xd0] ;  /* 0x0000d00001c67983 */ /* 0x0007620000300800 */
[----:B------:R-:W-:Y:S01]  /*1c9c0*/  IMAD.MOV.U32 R51, RZ, RZ, R99 ;  /* 0x000000ffff337224 */ /* 0x000fe200078e0063 */
[C---:B------:R-:W-:Y:S01]  /*1c9d0*/  HMMA.16816.F32.BF16 R104, R4.reuse, R16, R104 ;  /* 0x000000100468723c */ /* 0x040fe20000041868 */
[----:B------:R-:W-:Y:S02]  /*1c9e0*/  IMAD.MOV.U32 R99, RZ, RZ, R100 ;  /* 0x000000ffff637224 */ /* 0x000fe400078e0064 */
[----:B------:R-:W-:Y:S02]  /*1c9f0*/  IMAD.MOV.U32 R67, RZ, RZ, R101 ;  /* 0x000000ffff437224 */ /* 0x000fe400078e0065 */
[----:B------:R-:W-:Y:S01]  /*1ca00*/  IMAD.MOV.U32 R66, RZ, RZ, R102 ;  /* 0x000000ffff427224 */ /* 0x000fe200078e0066 */
[----:B------:R-:W-:Y:S01]  /*1ca10*/  HMMA.16816.F32.BF16 R108, R4, R18, R108 ;  /* 0x00000012046c723c */ /* 0x000fe2000004186c */
[----:B------:R-:W-:-:S02]  /*1ca20*/  IMAD.MOV.U32 R65, RZ, RZ, R103 ;  /* 0x000000ffff417224 */ /* 0x000fc400078e0067 */
[----:B------:R-:W-:-:S03]  /*1ca30*/  IMAD.WIDE.U32 R2, R35, -0x2daee0ad, RZ ;  /* 0xd2511f5323027825 */ /* 0x000fc600078e00ff */
[----:B------:R-:W-:Y:S06]  /*1ca40*/  HMMA.16816.F32.BF16 R240, R8, R18, R240 ;  /* 0x0000001208f0723c */ /* 0x000fec00000418f0 */
[C---:B-1----:R-:W-:Y:S01]  /*1ca50*/  HMMA.16816.F32.BF16 R120, R4.reuse, R12, R120 ;  /* 0x0000000c0478723c */ /* 0x042fe20000041878 */
[----:B------:R-:W-:Y:S01]  /*1ca60*/  IMAD.MOV.U32 R26, RZ, RZ, R167 ;  /* 0x000000ffff1a7224 */ /* 0x000fe200078e00a7 */
[----:B------:R-:W-:Y:S04]  /*1ca70*/  STG.E.U16 desc[UR24][R20.64+-0xf0], R211 ;  /* 0xffff10d314007986 */ /* 0x000fe8000c101518 */
[----:B------:R-:W-:Y:S01]  /*1ca80*/  HMMA.16816.F32.BF16 R100, R4, R14, R124 ;  /* 0x0000000e0464723c */ /* 0x000fe2000004187c */
[----:B------:R-:W-:Y:S04]  /*1ca90*/  STG.E.U16 desc[UR24][R20.64+-0xee], R209 ;  /* 0xffff12d114007986 */ /* 0x000fe8000c101518 */
[----:B------:R3:W5:Y:S01]  /*1caa0*/  LDL.LU R197, [R1+0xcc] ;  /* 0x0000cc0001c57983 */ /* 0x0007620000300800 */
[C---:B------:R-:W-:Y:S06]  /*1cab0*/  HMMA.16816.F32.BF16 R4, R8.reuse, R12, R112 ;  /* 0x0000000c0804723c */ /* 0x040fec0000041870 */
[----:B------:R-:W-:Y:S01]  /*1cac0*/  HMMA.16816.F32.BF16 R16, R8, R14, R156 ;  /* 0x0000000e0810723c */ /* 0x000fe2000004189c */
[----:B------:R-:W-:Y:S01]  /*1cad0*/  SHF.R.U32.HI R12, RZ, 0x18, R2 ;  /* 0x00000018ff0c7819 */ /* 0x000fe20000011602 */
[----:B------:R-:W-:Y:S01]  /*1cae0*/  IMAD.MOV.U32 R35, RZ, RZ, R166 ;  /* 0x000000ffff237224 */ /* 0x000fe200078e00a6 */
[----:B------:R-:W-:Y:S04]  /*1caf0*/  LDSM.16.MT88.4 R156, [R192+0xa800] ;  /* 0x00a80000c09c783b */ /* 0x000fe80000004200 */
[----:B------:R-:W-:Y:S01]  /*1cb00*/  LOP3.LUT R11, R2, 0xff, RZ, 0xc0, !PT ;  /* 0x000000ff020b7812 */ /* 0x000fe200078ec0ff */
[----:B------:R-:W1:Y:S01]  /*1cb10*/  LDSM.16.MT88.4 R164, [R190+0xa800] ;  /* 0x00a80000bea4783b */ /* 0x000e620000004200 */
[----:B------:R-:W-:Y:S01]  /*1cb20*/  SHF.R.U32.HI R10, RZ, 0x10, R2 ;  /* 0x00000010ff0a7819 */ /* 0x000fe20000011602 */
[----:B------:R-:W-:-:S02]  /*1cb30*/  IMAD.MOV.U32 R23, RZ, RZ, R51 ;  /* 0x000000ffff177224 */ /* 0x000fc400078e0033 */
[----:B------:R-:W-:Y:S01]  /*1cb40*/  IMAD.MOV.U32 R25, RZ, RZ, R66 ;  /* 0x000000ffff197224 */ /* 0x000fe200078e0042 */
[----:B------:R-:W-:Y:S04]  /*1cb50*/  STG.E.U16 desc[UR24][R32.64+-0xf0], R208 ;  /* 0xffff10d020007986 */ /* 0x000fe8000c101518 */
[----:B------:R-:W-:Y:S01]  /*1cb60*/  STG.E.U16 desc[UR24][R32.64+-0xee], R207 ;  /* 0xffff12cf20007986 */ /* 0x000fe2000c101518 */
[----:B------:R-:W-:Y:S01]  /*1cb70*/  IMAD.MOV.U32 R115, RZ, RZ, R4 ;  /* 0x000000ffff737224 */ /* 0x000fe200078e0004 */
[----:B------:R-:W-:Y:S01]  /*1cb80*/  LOP3.LUT R4, R27, UR36, R22, 0x96, !PT ;  /* 0x000000241b047c12 */ /* 0x000fe2000f8e9616 */
[----:B------:R-:W-:Y:S01]  /*1cb90*/  IMAD.MOV.U32 R114, RZ, RZ, R5 ;  /* 0x000000ffff727224 */ /* 0x000fe200078e0005 */
[----:B------:R-:W-:Y:S01]  /*1cba0*/  LOP3.LUT R5, R3, UR21, R34, 0x96, !PT ;  /* 0x0000001503057c12 */ /* 0x000fe2000f8e9622 */
[----:B------:R-:W-:Y:S01]  /*1cbb0*/  IMAD.MOV.U32 R113, RZ, RZ, R6 ;  /* 0x000000ffff717224 */ /* 0x000fe200078e0006 */
[----:B------:R-:W-:Y:S01]  /*1cbc0*/  LOP3.LUT R6, R2, 0xffff, RZ, 0xc0, !PT ;  /* 0x0000ffff02067812 */ /* 0x000fe200078ec0ff */
[----:B------:R-:W-:Y:S01]  /*1cbd0*/  IMAD.WIDE.U32 R2, R4, -0x2daee0ad, RZ ;  /* 0xd2511f5304027825 */ /* 0x000fe200078e00ff */
[----:B------:R3:W5:Y:S02]  /*1cbe0*/  LDL.LU R196, [R1+0xc8] ;  /* 0x0000c80001c47983 */ /* 0x0007640000300800 */
[----:B------:R-:W-:-:S02]  /*1cbf0*/  SHF.R.U32.HI R6, RZ, 0x8, R6 ;  /* 0x00000008ff067819 */ /* 0x000fc40000011606 */
[----:B------:R-:W-:Y:S01]  /*1cc00*/  SHF.R.U32.HI R8, RZ, 0x10, R2 ;  /* 0x00000010ff087819 */ /* 0x000fe20000011602 */
[----:B------:R-:W-:Y:S01]  /*1cc10*/  IMAD.MOV.U32 R112, RZ, RZ, R7 ;  /* 0x000000ffff707224 */ /* 0x000fe200078e0007 */
[----:B------:R-:W-:Y:S01]  /*1cc20*/  LOP3.LUT R4, R3, UR21, R24, 0x96, !PT ;  /* 0x0000001503047c12 */ /* 0x000fe2000f8e9618 */
[----:B------:R-:W-:Y:S01]  /*1cc30*/  IMAD.MOV.U32 R27, RZ, RZ, R48 ;  /* 0x000000ffff1b7224 */ /* 0x000fe200078e0030 */
[----:B------:R-:W-:Y:S01]  /*1cc40*/  PRMT R14, R11, 0x5410, R6 ;  /* 0x000054100b0e7816 */ /* 0x000fe20000000006 */
[----:B------:R-:W-:Y:S01]  /*1cc50*/  IMAD.MOV.U32 R22, RZ, RZ, R49 ;  /* 0x000000ffff167224 */ /* 0x000fe200078e0031 */
[C---:B------:R-:W-:Y:S01]  /*1cc60*/  LOP3.LUT R3, R2.reuse, 0xffff, RZ, 0xc0, !PT ;  /* 0x0000ffff02037812 */ /* 0x040fe200078ec0ff */
[----:B------:R-:W-:Y:S01]  /*1cc70*/  IMAD.MOV.U32 R15, RZ, RZ, R50 ;  /* 0x000000ffff0f7224 */ /* 0x000fe200078e0032 */
[----:B------:R-:W-:Y:S01]  /*1cc80*/  LOP3.LUT R9, R2, 0xff, RZ, 0xc0, !PT ;  /* 0x000000ff02097812 */ /* 0x000fe200078ec0ff */
[----:B------:R-:W2:Y:S01]  /*1cc90*/  LDSM.16.MT88.4 R48, [R195+0xa800] ;  /* 0x00a80000c330783b */ /* 0x000ea20000004200 */
[----:B------:R-:W-:-:S02]  /*1cca0*/  SHF.R.U32.HI R7, RZ, 0x18, R2 ;  /* 0x00000018ff077819 */ /* 0x000fc40000011602 */
[----:B------:R-:W-:Y:S01]  /*1ccb0*/  LOP3.LUT R6, R10, 0xff, RZ, 0xc0, !PT ;  /* 0x000000ff0a067812 */ /* 0x000fe200078ec0ff */
[----:B------:R-:W-:Y:S01]  /*1ccc0*/  IMAD.MOV.U32 R34, RZ, RZ, R65 ;  /* 0x000000ffff227224 */ /* 0x000fe200078e0041 */
[----:B------:R-:W-:Y:S01]  /*1ccd0*/  LOP3.LUT R2, R8, 0xff, RZ, 0xc0, !PT ;  /* 0x000000ff08027812 */ /* 0x000fe200078ec0ff */
[----:B------:R-:W-:Y:S01]  /*1cce0*/  STG.E.U16 desc[UR24][R30.64+-0xf0], R181 ;  /* 0xffff10b51e007986 */ /* 0x000fe2000c101518 */
[----:B------:R-:W-:Y:S02]  /*1ccf0*/  PRMT R13, R6, 0x5410, R12 ;  /* 0x00005410060d7816 */ /* 0x000fe4000000000c */
[----:B------:R-:W-:Y:S01]  /*1cd00*/  SHF.R.U32.HI R3, RZ, 0x8, R3 ;  /* 0x00000008ff037819 */ /* 0x000fe20000011603 */
[----:B------:R-:W-:Y:S01]  /*1cd10*/  STG.E.U16 desc[UR24][R30.64+-0xee], R180 ;  /* 0xffff12b41e007986 */ /* 0x000fe2000c101518 */
[----:B------:R-:W-:Y:S02]  /*1cd20*/  PRMT R12, R2, 0x5410, R7 ;  /* 0x00005410020c7816 */ /* 0x000fe40000000007 */
[----:B------:R-:W-:Y:S01]  /*1cd30*/  LOP3.LUT R2, R5, 0xffff, RZ, 0xc0, !PT ;  /* 0x0000ffff05027812 */ /* 0x000fe200078ec0ff */
[----:B------:R3:W5:Y:S01]  /*1cd40*/  LDL.LU R193, [R1+0xc4] ;  /* 0x0000c40001c17983 */ /* 0x0007620000300800 */
[----:B------:R-:W-:-:S02]  /*1cd50*/  PRMT R11, R9, 0x5410, R3 ;  /* 0x00005410090b7816 */ /* 0x000fc40000000003 */
[----:B------:R-:W-:Y:S02]  /*1cd60*/  SHF.R.U32.HI R3, RZ, 0x8, R2 ;  /* 0x00000008ff037819 */ /* 0x000fe40000011602 */
[----:B------:R-:W-:Y:S02]  /*1cd70*/  SHF.R.U32.HI R8, RZ, 0x18, R5 ;  /* 0x00000018ff087819 */ /* 0x000fe40000011605 */
[----:B------:R-:W-:Y:S01]  /*1cd80*/  SHF.R.U32.HI R6, RZ, 0x10, R4 ;  /* 0x00000010ff067819 */ /* 0x000fe20000011604 */
[----:B------:R-:W-:Y:S01]  /*1cd90*/  IMAD.MOV.U32 R24, RZ, RZ, R67 ;  /* 0x000000ffff187224 */ /* 0x000fe200078e0043 */
[----:B------:R-:W-:Y:S01]  /*1cda0*/  LOP3.LUT R2, R5, 0xff, RZ, 0xc0, !PT ;  /* 0x000000ff05027812 */ /* 0x000fe200078ec0ff */
[----:B------:R-:W-:Y:S03]  /*1cdb0*/  STG.E.U16 desc[UR24][R28.64+-0xf0], R179 ;  /* 0xffff10b31c007986 */ /* 0x000fe6000c101518 */
[----:B------:R-:W-:Y:S01]  /*1cdc0*/  PRMT R10, R2, 0x5410, R3 ;  /* 0x00005410020a7816 */ /* 0x000fe20000000003 */
[----:B------:R-:W-:Y:S01]  /*1cdd0*/  STG.E.U16 desc[UR24][R28.64+-0xee], R178 ;  /* 0xffff12b21c007986 */ /* 0x000fe2000c101518 */
[----:B------:R-:W-:-:S02]  /*1cde0*/  SHF.R.U32.HI R3, RZ, 0x10, R5 ;  /* 0x00000010ff037819 */ /* 0x000fc40000011605 */
[C---:B------:R-:W-:Y:S01]  /*1cdf0*/  LOP3.LUT R2, R4.reuse, 0xffff, RZ, 0xc0, !PT ;  /* 0x0000ffff04027812 */ /* 0x040fe200078ec0ff */
[----:B------:R3:W5:Y:S01]  /*1ce00*/  LDL.LU R191, [R1+0xc0] ;  /* 0x0000c00001bf7983 */ /* 0x0007620000300800 */
[----:B------:R-:W-:Y:S02]  /*1ce10*/  LOP3.LUT R7, R4, 0xff, RZ, 0xc0, !PT ;  /* 0x000000ff04077812 */ /* 0x000fe400078ec0ff */
[----:B------:R-:W-:Y:S01]  /*1ce20*/  SHF.R.U32.HI R5, RZ, 0x18, R4 ;  /* 0x00000018ff057819 */ /* 0x000fe20000011604 */
[----:B------:R-:W-:Y:S01]  /*1ce30*/  STG.E.U16 desc[UR24][R20.64+-0xe0], R206 ;  /* 0xffff20ce14007986 */ /* 0x000fe2000c101518 */
[----:B------:R-:W-:Y:S02]  /*1ce40*/  LOP3.LUT R4, R3, 0xff, RZ, 0xc0, !PT ;  /* 0x000000ff03047812 */ /* 0x000fe400078ec0ff */
[----:B------:R-:W-:Y:S01]  /*1ce50*/  SHF.R.U32.HI R3, RZ, 0x8, R2 ;  /* 0x00000008ff037819 */ /* 0x000fe20000011602 */
[----:B------:R-:W-:Y:S01]  /*1ce60*/  STG.E.U16 desc[UR24][R20.64+-0xde], R205 ;  /* 0xffff22cd14007986 */ /* 0x000fe2000c101518 */
[----:B------:R-:W-:-:S02]  /*1ce70*/  LOP3.LUT R2, R6, 0xff, RZ, 0xc0, !PT ;  /* 0x000000ff06027812 */ /* 0x000fc400078ec0ff */
[----:B------:R-:W-:Y:S01]  /*1ce80*/  PRMT R8, R4, 0x5410, R8 ;  /* 0x0000541004087816 */ /* 0x000fe20000000008 */
[----:B------:R3:W5:Y:S01]  /*1ce90*/  LDL.LU R189, [R1+0xbc] ;  /* 0x0000bc0001bd7983 */ /* 0x0007620000300800 */
[----:B------:R-:W-:Y:S02]  /*1cea0*/  PRMT R6, R7, 0x5410, R3 ;  /* 0x0000541007067816 */ /* 0x000fe40000000003 */
[----:B------:R-:W-:Y:S02]  /*1ceb0*/  PRMT R9, R2, 0x5410, R5 ;  /* 0x0000541002097816 */ /* 0x000fe40000000005 */
[--C-:B------:R-:W-:Y:S02]  /*1cec0*/  HSET2.LE.AND R3, R8, R0.reuse, PT ;  /* 0x0000000008037233 */ /* 0x100fe40003803000 */
[--C-:B------:R-:W-:Y:S02]  /*1ced0*/  HSET2.LE.AND R4, R14, R0.reuse, PT ;  /* 0x000000000e047233 */ /* 0x100fe40003803000 */
[----:B------:R-:W-:-:S02]  /*1cee0*/  HSET2.LE.AND R5, R13, R0, PT ;  /* 0x000000000d057233 */ /* 0x000fc40003803000 */
[--C-:B------:R-:W-:Y:S02]  /*1cef0*/  HSET2.LE.AND R7, R11, R0.reuse, PT ;  /* 0x000000000b077233 */ /* 0x100fe40003803000 */
[--C-:B------:R-:W-:Y:S02]  /*1cf00*/  HSET2.LE.AND R2, R10, R0.reuse, PT ;  /* 0x000000000a027233 */ /* 0x100fe40003803000 */
[--C-:B------:R-:W-:Y:S02]  /*1cf10*/  HSET2.LE.AND R8, R12, R0.reuse, PT ;  /* 0x000000000c087233 */ /* 0x100fe40003803000 */
[--C-:B------:R-:W-:Y:S02]  /*1cf20*/  HSET2.LE.AND R6, R6, R0.reuse, PT ;  /* 0x0000000006067233 */ /* 0x100fe40003803000 */
[----:B------:R-:W-:Y:S01]  /*1cf30*/  HSET2.LE.AND R0, R9, R0, PT ;  /* 0x0000000009007233 */ /* 0x000fe20003803000 */
[----:B------:R-:W-:Y:S01]  /*1cf40*/  IMAD.MOV.U32 R9, RZ, RZ, R114 ;  /* 0x000000ffff097224 */ /* 0x000fe200078e0072 */
[----:B------:R-:W-:Y:S01]  /*1cf50*/  LOP3.LUT R127, R8, R80, RZ, 0xc0, !PT ;  /* 0x00000050087f7212 */ /* 0x000fe200078ec0ff */
        /* <DEDUP_REMOVED lines=8> */
[----:B------:R-:W4:Y:S01]  /*1cfe0*/  LDSM.16.MT88.4 R64, [R194+0xa800] ;  /* 0x00a80000c240783b */ /* 0x000f220000004200 */
[----:B------:R-:W-:-:S02]  /*1cff0*/  LOP3.LUT R131, R5, R83, RZ, 0xc0, !PT ;  /* 0x0000005305837212 */ /* 0x000fc400078ec0ff */
[----:B------:R-:W-:Y:S01]  /*1d000*/  LOP3.LUT R124, R6, R82, RZ, 0xc0, !PT ;  /* 0x00000052067c7212 */ /* 0x000fe200078ec0ff */
[----:B------:R-:W-:Y:S01]  /*1d010*/  LDSM.16.MT88.4 R96, [R192+0xb800] ;  /* 0x00b80000c060783b */ /* 0x000fe20000004200 */
[----:B------:R-:W-:-:S03]  /*1d020*/  LOP3.LUT R126, R7, R81, RZ, 0xc0, !PT ;  /* 0x00000051077e7212 */ /* 0x000fc600078ec0ff */
[----:B------:R-:W3:Y:S04]  /*1d030*/  LDSM.16.MT88.4 R80, [R190+0xb800] ;  /* 0x00b80000be50783b */ /* 0x000ee80000004200 */
[----:B------:R-:W3:Y:S04]  /*1d040*/  LDSM.16.MT88.4 R112, [R195+0xb800] ;  /* 0x00b80000c370783b */ /* 0x000ee80000004200 */
[----:B------:R-:W3:Y:S01]  /*1d050*/  LDSM.16.MT88.4 R4, [R194+0xb800] ;  /* 0x00b80000c204783b */ /* 0x000ee20000004200 */
[-C--:B-1----:R-:W-:Y:S06]  /*1d060*/  HMMA.16816.F32.BF16 R168, R128, R164.reuse, R168 ;  /* 0x000000a480a8723c */ /* 0x082fec00000418a8 */
[C---:B------:R-:W-:Y:S06]  /*1d070*/  HMMA.16816.F32.BF16 R152, R124.reuse, R164, R152 ;  /* 0x000000a47c98723c */ /* 0x040fec0000041898 */
[----:B------:R-:W-:Y:S01]  /*1d080*/  HMMA.16816.F32.BF16 R148, R124, R166, R148 ;  /* 0x000000a67c94723c */ /* 0x000fe20000041894 */
[----:B------:R-:W-:-:S05]  /*1d090*/  FADD.FTZ R0, R26, R35 ;  /* 0x000000231a007221 */ /* 0x000fca0000010000 */
[C---:B------:R-:W-:Y:S06]  /*1d0a0*/  HMMA.16816.F32.BF16 R164, R128.reuse, R166, R36 ;  /* 0x000000a680a4723c */ /* 0x040fec0000041824 */
[-C--:B------:R-:W-:Y:S06]  /*1d0b0*/  HMMA.16816.F32.BF16 R160, R128, R156.reuse, R160 ;  /* 0x0000009c80a0723c */ /* 0x080fec00000418a0 */
[C---:B------:R-:W-:Y:S06]  /*1d0c0*/  HMMA.16816.F32.BF16 R144, R124.reuse, R156, R144 ;  /* 0x0000009c7c90723c */ /* 0x040fec0000041890 */
[-C--:B------:R-:W-:Y:S06]  /*1d0d0*/  HMMA.16816.F32.BF16 R140, R124, R158.reuse, R140 ;  /* 0x0000009e7c8c723c */ /* 0x080fec000004188c */
[C---:B------:R-:W-:Y:S06]  /*1d0e0*/  HMMA.16816.F32.BF16 R156, R128.reuse, R158, R40 ;  /* 0x0000009e809c723c */ /* 0x040fec0000041828 */
[-C--:B--2---:R-:W-:Y:S06]  /*1d0f0*/  HMMA.16816.F32.BF16 R36, R128, R48.reuse, R44 ;  /* 0x000000308024723c */ /* 0x084fec000004182c */
[C---:B------:R-:W-:Y:S06]  /*1d100*/  HMMA.16816.F32.BF16 R40, R124.reuse, R48, R52 ;  /* 0x000000307c28723c */ /* 0x040fec0000041834 */
[-C--:B------:R-:W-:Y:S01]  /*1d110*/  HMMA.16816.F32.BF16 R44, R124, R50.reuse, R56 ;  /* 0x000000327c2c723c */ /* 0x080fe20000041838 */
[----:B------:R1:W-:Y:S05]  /*1d120*/  STG.E.U16 desc[UR24][R32.64+-0xe0], R204 ;  /* 0xffff20cc20007986 */ /* 0x0003ea000c101518 */
[----:B------:R-:W-:Y:S01]  /*1d130*/  HMMA.16816.F32.BF16 R48, R128, R50, R60 ;  /* 0x000000328030723c */ /* 0x000fe2000004183c */
[----:B------:R2:W-:Y:S05]  /*1d140*/  STG.E.U16 desc[UR24][R32.64+-0xde], R188 ;  /* 0xffff22bc20007986 */ /* 0x0005ea000c101518 */
[----:B----4-:R-:W-:Y:S01]  /*1d150*/  HMMA.16816.F32.BF16 R60, R124, R66, R76 ;  /* 0x000000427c3c723c */ /* 0x010fe2000004184c */
[----:B------:R2:W-:Y:S01]  /*1d160*/  STG.E.U16 desc[UR24][R30.64+-0xe0], R177 ;  /* 0xffff20b11e007986 */ /* 0x0005e2000c101518 */
[----:B------:R-:W-:-:S04]  /*1d170*/  FADD.FTZ R0, R15, R0 ;  /* 0x000000000f007221 */ /* 0x000fc80000010000 */
[C---:B------:R-:W-:Y:S01]  /*1d180*/  HMMA.16816.F32.BF16 R56, R124.reuse, R64, R68 ;  /* 0x000000407c38723c */ /* 0x040fe20000041844 */
[----:B------:R2:W-:Y:S05]  /*1d190*/  STG.E.U16 desc[UR24][R30.64+-0xde], R176 ;  /* 0xffff22b01e007986 */ /* 0x0005ea000c101518 */
[C---:B---3--:R-:W-:Y:S01]  /*1d1a0*/  HMMA.16816.F32.BF16 R72, R124.reuse, R80, R72 ;  /* 0x000000507c48723c */ /* 0x048fe20000041848 */
[----:B------:R2:W-:Y:S05]  /*1d1b0*/  STG.E.U16 desc[UR24][R28.64+-0xe0], R138 ;  /* 0xffff208a1c007986 */ /* 0x0005ea000c101518 */
[C---:B------:R-:W-:Y:S01]  /*1d1c0*/  HMMA.16816.F32.BF16 R76, R124.reuse, R82, R84 ;  /* 0x000000527c4c723c */ /* 0x040fe20000041854 */
[----:B------:R2:W-:Y:S05]  /*1d1d0*/  STG.E.U16 desc[UR24][R28.64+-0xde], R137 ;  /* 0xffff22891c007986 */ /* 0x0005ea000c101518 */
[C---:B------:R-:W-:Y:S06]  /*1d1e0*/  HMMA.16816.F32.BF16 R88, R124.reuse, R96, R88 ;  /* 0x000000607c58723c */ /* 0x040fec0000041858 */
[C---:B------:R-:W-:Y:S06]  /*1d1f0*/  HMMA.16816.F32.BF16 R92, R124.reuse, R98, R92 ;  /* 0x000000627c5c723c */ /* 0x040fec000004185c */
[C---:B------:R-:W-:Y:S06]  /*1d200*/  HMMA.16816.F32.BF16 R104, R124.reuse, R112, R104 ;  /* 0x000000707c68723c */ /* 0x040fec0000041868 */
[C---:B------:R-:W-:Y:S06]  /*1d210*/  HMMA.16816.F32.BF16 R108, R124.reuse, R114, R108 ;  /* 0x000000727c6c723c */ /* 0x040fec000004186c */
[C---:B------:R-:W-:Y:S01]  /*1d220*/  HMMA.16816.F32.BF16 R120, R124.reuse, R4, R120 ;  /* 0x000000047c78723c */ /* 0x040fe20000041878 */
[----:B------:R2:W-:Y:S05]  /*1d230*/  STG.E.U16 desc[UR24][R20.64+-0xd0], R187 ;  /* 0xffff30bb14007986 */ /* 0x0005ea000c101518 */
[----:B------:R-:W-:Y:S01]  /*1d240*/  HMMA.16816.F32.BF16 R124, R124, R6, R100 ;  /* 0x000000067c7c723c */ /* 0x000fe20000041864 */
[----:B------:R2:W-:Y:S06]  /*1d250*/  STG.E.U16 desc[UR24][R20.64+-0xce], R186 ;  /* 0xffff32ba14007986 */ /* 0x0005ec000c101518 */
[----:B------:R-:W-:-:S02]  /*1d260*/  IMAD.MOV.U32 R100, RZ, RZ, R14 ;  /* 0x000000ffff647224 */ /* 0x000fc400078e000e */
[----:B------:R-:W-:Y:S02]  /*1d270*/  IMAD.MOV.U32 R101, RZ, RZ, R24 ;  /* 0x000000ffff657224 */ /* 0x000fe400078e0018 */
[----:B------:R-:W-:Y:S02]  /*1d280*/  IMAD.MOV.U32 R102, RZ, RZ, R25 ;  /* 0x000000ffff667224 */ /* 0x000fe400078e0019 */
[----:B------:R-:W-:Y:S01]  /*1d290*/  IMAD.MOV.U32 R103, RZ, RZ, R34 ;  /* 0x000000ffff677224 */ /* 0x000fe200078e0022 */
[----:B------:R2:W-:Y:S01]  /*1d2a0*/  STG.E.U16 desc[UR24][R32.64+-0xd0], R185 ;  /* 0xffff30b920007986 */ /* 0x0005e2000c101518 */
[C---:B------:R-:W-:Y:S03]  /*1d2b0*/  HMMA.16816.F32.BF16 R52, R128.reuse, R64, R228 ;  /* 0x000000408034723c */ /* 0x040fe600000418e4 */
[----:B------:R2:W-:Y:S03]  /*1d2c0*/  STG.E.U16 desc[UR24][R32.64+-0xce], R184 ;  /* 0xffff32b820007986 */ /* 0x0005e6000c101518 */
[C---:B------:R-:W-:Y:S01]  /*1d2d0*/  HMMA.16816.F32.BF16 R64, R128.reuse, R66, R116 ;  /* 0x000000428040723c */ /* 0x040fe20000041874 */
[----:B------:R2:W-:Y:S04]  /*1d2e0*/  STG.E.U16 desc[UR24][R30.64+-0xd0], R175 ;  /* 0xffff30af1e007986 */ /* 0x0005e8000c101518 */
[----:B------:R2:W-:Y:S01]  /*1d2f0*/  STG.E.U16 desc[UR24][R30.64+-0xce], R174 ;  /* 0xffff32ae1e007986 */ /* 0x0005e2000c101518 */
[C---:B------:R-:W-:Y:S03]  /*1d300*/  HMMA.16816.F32.BF16 R68, R128.reuse, R80, R236 ;  /* 0x000000508044723c */ /* 0x040fe600000418ec */
[----:B------:R2:W-:Y:S03]  /*1d310*/  STG.E.U16 desc[UR24][R28.64+-0xd0], R173 ;  /* 0xffff30ad1c007986 */ /* 0x0005e6000c101518 */
[C---:B------:R-:W-:Y:S01]  /*1d320*/  HMMA.16816.F32.BF16 R84, R128.reuse, R96, R248 ;  /* 0x000000608054723c */ /* 0x040fe200000418f8 */
[----:B------:R2:W-:Y:S04]  /*1d330*/  STG.E.U16 desc[UR24][R28.64+-0xce], R136 ;  /* 0xffff32881c007986 */ /* 0x0005e8000c101518 */
[----:B------:R2:W-:Y:S01]  /*1d340*/  STL [R1+0x68], R0 ;  /* 0x0000680001007387 */ /* 0x0005e20000100800 */
[C---:B------:R-:W-:Y:S06]  /*1d350*/  HMMA.16816.F32.BF16 R100, R128.reuse, R112, R100 ;  /* 0x000000708064723c */ /* 0x040fec0000041864 */
[C---:B------:R-:W-:Y:S06]  /*1d360*/  HMMA.16816.F32.BF16 R80, R128.reuse, R82, R232 ;  /* 0x000000528050723c */ /* 0x040fec00000418e8 */
[C---:B------:R-:W-:Y:S06]  /*1d370*/  HMMA.16816.F32.BF16 R96, R128.reuse, R98, R244 ;  /* 0x000000628060723c */ /* 0x040fec00000418f4 */
[C---:B------:R-:W-:Y:S06]  /*1d380*/  HMMA.16816.F32.BF16 R112, R128.reuse, R114, R240 ;  /* 0x000000728070723c */ /* 0x040fec00000418f0 */
[C---:B------:R-:W-:Y:S06]  /*1d390*/  HMMA.16816.F32.BF16 R116, R128.reuse, R4, R8 ;  /* 0x000000048074723c */ /* 0x040fec0000041808 */
[----:B------:R-:W-:Y:S01]  /*1d3a0*/  HMMA.16816.F32.BF16 R128, R128, R6, R16 ;  /* 0x000000068080723c */ /* 0x000fe20000041810 */
[----:B------:R-:W-:Y:S01]  /*1d3b0*/  FADD.FTZ R231, R227, R27 ;  /* 0x0000001be3e77221 */ /* 0x000fe20000010000 */
[----:B------:R-:W-:Y:S01]  /*1d3c0*/  FADD.FTZ R229, R225, R22 ;  /* 0x00000016e1e57221 */ /* 0x000fe20000010000 */
[----:B-1----:R-:W-:Y:S01]  /*1d3d0*/  IADD3 R204, P0, R20, -0x140, RZ ;  /* 0xfffffec014cc7810 */ /* 0x002fe20007f1e0ff */
[----:B------:R-:W-:Y:S01]  /*1d3e0*/  FADD.FTZ R230, R215, R23 ;  /* 0x00000017d7e67221 */ /* 0x000fe20000010000 */
[----:B------:R-:W-:Y:S01]  /*1d3f0*/  FADD.FTZ R231, R252, R231 ;  /* 0x000000e7fce77221 */ /* 0x000fe20000010000 */
[----:B------:R-:W-:Y:S01]  /*1d400*/  FADD.FTZ R229, R226, R229 ;  /* 0x000000e5e2e57221 */ /* 0x000fe20000010000 */
[----:B------:R-:W-:Y:S01]  /*1d410*/  IADD3.X R205, R21, -0x1, RZ, P0, !PT ;  /* 0xffffffff15cd7810 */ /* 0x000fe200007fe4ff */
[----:B--2---:R-:W-:-:S15]  /*1d420*/  FADD.FTZ R230, R224, R230 ;  /* 0x000000e6e0e67221 */ /* 0x004fde0000010000 */
[----:B------:R-:W-:-:S01]  /*1d430*/  NOP ;  /* 0x0000000000007918 */ /* 0x000fc20000000000 */
.L_x_2566:
[----:B------:R-:W-:-:S06]  /*1d440*/  UISETP.GT.AND UP0, UPT, UR44, UR12, UPT ;  /* 0x0000000c2c00728c */ /* 0x000fcc000bf04270 */
[----:B------:R-:W-:-:S13]  /*1d450*/  PLOP3.LUT P0, PT, PT, PT, UP0, 0x80, 0x0 ;  /* 0x000000000000781c */ /* 0x000fda0003f0f008 */
[----:B------:R-:W-:Y:S05]  /*1d460*/  @!P0 BRA `(.L_x_2579) ;  /* 0x0000004c00248947 */ /* 0x000fea0003800000 */
[----:B------:R-:W2:Y:S01]  /*1d470*/  LDL.LU R4, [R1+0x60] ;  /* 0x0000600001047983 */ /* 0x000ea20000300800 */
[----:B------:R-:W-:Y:S01]  /*1d480*/  ULDC UR6, c[0x0][0x2d0] ;  /* 0x0000b40000067ab9 */ /* 0x000fe20000000800 */
[----:B------:R-:W1:Y:S01]  /*1d490*/  S2R R2, SR_TID.X ;  /* 0x0000000000027919 */ /* 0x000e620000002100 */
[----:B------:R-:W-:Y:S01]  /*1d4a0*/  IMAD.U32 R211, RZ, RZ, UR13 ;  /* 0x0000000dffd37e24 */ /* 0x000fe2000f8e00ff */
[----:B------:R-:W-:Y:S01]  /*1d4b0*/  ULDC UR4, c[0x0][0x2d8] ;  /* 0x0000b60000047ab9 */ /* 0x000fe20000000800 */
[----:B------:R-:W-:Y:S01]  /*1d4c0*/  IMAD.MOV.U32 R138, RZ, RZ, R133 ;  /* 0x000000ffff8a7224 */ /* 0x000fe200078e0085 */
[----:B------:R-:W3:Y:S01]  /*1d4d0*/  LDL.LU R3, [R1+0xb8] ;  /* 0x0000b80001037983 */ /* 0x000ee20000300800 */
[----:B-----5:R-:W-:Y:S01]  /*1d4e0*/  MOV R137, R134 ;  /* 0x0000008600897202 */ /* 0x020fe20000000f00 */
[----:B------:R-:W-:Y:S01]  /*1d4f0*/  IMAD.MOV.U32 R139, RZ, RZ, R135 ;  /* 0x000000ffff8b7224 */ /* 0x000fe200078e0087 */
[----:B------:R-:W-:Y:S01]  /*1d500*/  MOV R136, R132 ;  /* 0x0000008400887202 */ /* 0x000fe20000000f00 */
[----:B------:R-:W4:Y:S01]  /*1d510*/  LDL.LU R6, [R1+0x64] ;  /* 0x0000640001067983 */ /* 0x000f220000300800 */
[----:B------:R-:W-:-:S02]  /*1d520*/  USHF.L.U32 UR11, UR4, 0x3, URZ ;  /* 0x00000003040b7899 */ /* 0x000fc4000800063f */
[----:B------:R-:W-:Y:S02]  /*1d530*/  UIMAD UR31, UR4, 0x48, URZ ;  /* 0x00000048041f78a4 */ /* 0x000fe4000f8e023f */
[----:B------:R-:W-:Y:S02]  /*1d540*/  USHF.R.S32.HI UR20, URZ, 0x1f, UR4 ;  /* 0x0000001f3f147899 */ /* 0x000fe40008011404 */
[----:B------:R-:W-:Y:S02]  /*1d550*/  UIMAD.WIDE.U32 UR46, UR4, 0x70, URZ ;  /* 0x00000070042e78a5 */ /* 0x000fe4000f8e003f */
[----:B------:R-:W-:Y:S02]  /*1d560*/  UIMAD UR4, UR4, 0x38, UR11 ;  /* 0x00000038040478a4 */ /* 0x000fe4000f8e020b */
[----:B------:R-:W-:Y:S02]  /*1d570*/  USHF.R.S32.HI UR7, URZ, 0x1f, UR11 ;  /* 0x0000001f3f077899 */ /* 0x000fe4000801140b */
[----:B------:R-:W-:-:S02]  /*1d580*/  UIADD3 UR4, UR4, 0x1, URZ ;  /* 0x0000000104047890 */ /* 0x000fc4000fffe03f */
[----:B------:R-:W-:Y:S02]  /*1d590*/  UIMAD UR20, UR20, 0x70, URZ ;  /* 0x00000070141478a4 */ /* 0x000fe4000f8e023f */
[----:B------:R-:W-:Y:S02]  /*1d5a0*/  USHF.R.S32.HI UR23, URZ, 0x1f, UR4 ;  /* 0x0000001f3f177899 */ /* 0x000fe40008011404 */
[----:B------:R-:W-:Y:S02]  /*1d5b0*/  USHF.L.U32 UR19, UR11, 0x1, URZ ;  /* 0x000000010b137899 */ /* 0x000fe4000800063f */
[----:B------:R-:W-:Y:S02]  /*1d5c0*/  USHF.L.U32 UR43, UR31, 0x1, URZ ;  /* 0x000000011f2b7899 */ /* 0x000fe4000800063f */
[----:B------:R-:W-:Y:S01]  /*1d5d0*/  USHF.L.U64.HI UR11, UR11, 0x1, UR7 ;  /* 0x000000010b0b7899 */ /* 0x000fe20008010207 */
[----:B-1----:R-:W-:Y:S01]  /*1d5e0*/  SHF.R.S32.HI R0, RZ, 0x1f, R2 ;  /* 0x0000001fff007819 */ /* 0x002fe20000011402 */
[----:B------:R-:W-:-:S02]  /*1d5f0*/  USHF.L.U32 UR30, UR4, 0x1, URZ ;  /* 0x00000001041e7899 */ /* 0x000fc4000800063f */
[----:B------:R-:W-:Y:S01]  /*1d600*/  USHF.L.U64.HI UR23, UR4, 0x1, UR23 ;  /* 0x0000000104177899 */ /* 0x000fe20008010217 */
[----:B------:R-:W-:Y:S01]  /*1d610*/  LEA.HI R0, R0, R2, RZ, 0x3 ;  /* 0x0000000200007211 */ /* 0x000fe200078f18ff */
[----:B------:R-:W-:Y:S01]  /*1d620*/  UIADD3 UR20, UR47, UR20, URZ ;  /* 0x000000142f147290 */ /* 0x000fe2000fffe03f */
[----:B------:R-:W-:Y:S02]  /*1d630*/  ULDC UR9, c[0x0][0x2d0] ;  /* 0x0000b40000097ab9 */ /* 0x000fe40000000800 */
[----:B------:R-:W-:Y:S01]  /*1d640*/  LOP3.LUT R0, R0, 0xfffffff8, RZ, 0xc0, !PT ;  /* 0xfffffff800007812 */ /* 0x000fe200078ec0ff */
[----:B------:R-:W-:-:S04]  /*1d650*/  ULDC UR4, c[0x0][0x2ec] ;  /* 0x0000bb0000047ab9 */ /* 0x000fc80000000800 */
[----:B------:R-:W-:-:S05]  /*1d660*/  IMAD.IADD R0, R2, 0x1, -R0 ;  /* 0x0000000102007824 */ /* 0x000fca00078e0a00 */
[----:B------:R-:W-:-:S04]  /*1d670*/  SHF.L.U32 R0, R0, 0x3, RZ ;  /* 0x0000000300007819 */ /* 0x000fc800000006ff */
[----:B------:R-:W-:Y:S01]  /*1d680*/  ISETP.GE.AND P4, PT, R0, UR6, PT ;  /* 0x0000000600007c0c */ /* 0x000fe2000bf86270 */
[----:B------:R-:W-:Y:S01]  /*1d690*/  USHF.R.S32.HI UR6, URZ, 0x1f, UR31 ;  /* 0x0000001f3f067899 */ /* 0x000fe2000801141f */
[----:B------:R-:W-:-:S03]  /*1d6a0*/  MOV R0, 0x7054 ;  /* 0x0000705400007802 */ /* 0x000fc60000000f00 */
[----:B------:R-:W-:Y:S01]  /*1d6b0*/  USHF.L.U64.HI UR31, UR31, 0x1, UR6 ;  /* 0x000000011f1f7899 */ /* 0x000fe20008010206 */
[----:B------:R-:W-:Y:S02]  /*1d6c0*/  PRMT R211, R211, R0, UR13 ;  /* 0x0000000dd3d37e16 */ /* 0x000fe40008000000 */
[----:B------:R-:W-:-:S05]  /*1d6d0*/  ULDC.64 UR6, c[0x0][0x248] ;  /* 0x0000920000067ab9 */ /* 0x000fca0000000a00 */
[----:B------:R-:W1:Y:S08]  /*1d6e0*/  @!P4 LDC.64 R10, c[0x0][0x220] ;  /* 0x00008800ff0acb82 */ /* 0x000e700000000a00 */
[----:B------:R-:W1:Y:S02]  /*1d6f0*/  @!P4 LDC.64 R8, c[0x0][0x220] ;  /* 0x00008800ff08cb82 */ /* 0x000e640000000a00 */
[----:B-1----:R-:W-:Y:S04]  /*1d700*/  @!P4 STL.64 [R1+0x90], R10 ;  /* 0x0000900a0100c387 */ /* 0x002fe80000100a00 */
[----:B------:R1:W-:Y:S01]  /*1d710*/  @!P4 STL.64 [R1+0x88], R8 ;  /* 0x000088080100c387 */ /* 0x0003e20000100a00 */
[----:B--2---:R-:W-:-:S02]  /*1d720*/  VIADD R0, R4, 0x4 ;  /* 0x0000000404007836 */ /* 0x004fc40000000000 */
[----:B-1----:R-:W-:-:S04]  /*1d730*/  IMAD.WIDE.U32 R8, R4, -0x326172a9, RZ ;  /* 0xcd9e8d5704087825 */ /* 0x002fc800078e00ff */
[----:B------:R-:W-:Y:S01]  /*1d740*/  IMAD.WIDE.U32 R4, R0, -0x326172a9, RZ ;  /* 0xcd9e8d5700047825 */ /* 0x000fe200078e00ff */
[----:B------:R-:W-:Y:S03]  /*1d750*/  STL.64 [R1+0x78], R8 ;  /* 0x0000780801007387 */ /* 0x000fe60000100a00 */
[----:B---3--:R-:W-:Y:S01]  /*1d760*/  IMAD.WIDE.U32 R242, R3, -0x2daee0ad, RZ ;  /* 0xd2511f5303f27825 */ /* 0x008fe200078e00ff */
[----:B------:R1:W-:Y:S01]  /*1d770*/  STL.64 [R1+0x70], R4 ;  /* 0x0000700401007387 */ /* 0x0003e20000100a00 */
[-C--:B----4-:R-:W-:Y:S02]  /*1d780*/  LOP3.LUT R0, R9, R6.reuse, RZ, 0x3c, !PT ;  /* 0x0000000609007212 */ /* 0x090fe400078e3cff */
[----:B------:R-:W-:Y:S02]  /*1d790*/  LOP3.LUT R2, R5, R6, RZ, 0x3c, !PT ;  /* 0x0000000605027212 */ /* 0x000fe400078e3cff */
[----:B------:R-:W2:Y:S04]  /*1d7a0*/  LDL.LU.64 R6, [R1+0xa8] ;  /* 0x0000a80001067983 */ /* 0x000ea80000300a00 */
[----:B-1----:R-:W3:Y:S01]  /*1d7b0*/  LDL.LU.64 R4, [R1+0xb0] ;  /* 0x0000b00001047983 */ /* 0x002ee20000300a00 */
[----:B------:R-:W-:-:S04]  /*1d7c0*/  IMAD.WIDE.U32 R8, R0, -0x2daee0ad, RZ ;  /* 0xd2511f5300087825 */ /* 0x000fc800078e00ff */
[----:B------:R-:W-:Y:S01]  /*1d7d0*/  IMAD.WIDE.U32 R2, R2, -0x2daee0ad, RZ ;  /* 0xd2511f5302027825 */ /* 0x000fe200078e00ff */
[----:B------:R-:W-:Y:S04]  /*1d7e0*/  STL.64 [R1+0x60], R8 ;  /* 0x0000600801007387 */ /* 0x000fe80000100a00 */
[----:B------:R2:W-:Y:S02]  /*1d7f0*/  STL.64 [R1+0x58], R2 ;  /* 0x0000580201007387 */ /* 0x0005e40000100a00 */
[----:B--2---:R-:W-:Y:S01]  /*1d800*/  IMAD.MOV.U32 R3, RZ, RZ, R7 ;  /* 0x000000ffff037224 */ /* 0x004fe200078e0007 */
[----:B---3--:R-:W-:-:S05]  /*1d810*/  MOV R2, R4 ;  /* 0x0000000400027202 */ /* 0x008fca0000000f00 */
[----:B------:R1:W-:Y:S01]  /*1d820*/  STL.64 [R1+0x80], R2 ;  /* 0x0000800201007387 */ /* 0x0003e20000100a00 */
[----:B------:R-:W-:Y:S05]  /*1d830*/  BRA `(.L_x_2580) ;  /* 0x0000000000c47947 */ /* 0x000fea0003800000 */
.L_x_2582:
        /* <DEDUP_REMOVED lines=27> */
[C---:B----4-:R-:W-:Y:S01]  /*1d9f0*/  @!P4 LEA R8, P3, R2.reuse, R8, 0x1 ;  /* 0x000000080208c211 */ /* 0x050fe200078608ff */
[----:B------:R1:W-:Y:S01]  /*1da00*/  @P0 STS.128 [R210+0x9000], RZ ;  /* 0x009000ffd2000388 */ /* 0x0003e20000000c00 */
[----:B------:R-:W-:Y:S02]  /*1da10*/  IADD3.X R5, R3, UR32, RZ, P1, !PT ;  /* 0x0000002003057c10 */ /* 0x000fe40008ffe4ff */
[C---:B------:R-:W-:Y:S01]  /*1da20*/  @!P0 LEA R4, P1, R2.reuse, R14, 0x1 ;  /* 0x0000000e02048211 */ /* 0x040fe200078208ff */
[----:B------:R-:W-:Y:S01]  /*1da30*/  @!PT LDS RZ, [RZ] ;  /* 0x00000000fffff984 */ /* 0x000fe20000000800 */
[----:B------:R-:W-:Y:S01]  /*1da40*/  @!PT LDS RZ, [RZ] ;  /* 0x00000000fffff984 */ /* 0x000fe20000000800 */
[----:B------:R-:W-:Y:S01]  /*1da50*/  @!PT LDS RZ, [RZ] ;  /* 0x00000000fffff984 */ /* 0x000fe20000000800 */
[----:B------:R1:W-:Y:S01]  /*1da60*/  @!P0 LDGSTS.E.BYPASS.LTC128B.128 [R210+0x9000], desc[UR24][R6.64+0x80] ;  /* 0x0900008006d28fae */ /* 0x0003e2000b901d58 */
[C-C-:B------:R-:W-:Y:S02]  /*1da70*/  @!P4 LEA.HI.X R9, R2.reuse, R9, R5.reuse, 0x1, P3 ;  /* 0x000000090209c211 */ /* 0x140fe400018f0c05 */
[----:B------:R-:W-:Y:S01]  /*1da80*/  @!P0 LEA.HI.X R5, R2, R15, R5, 0x1, P1 ;  /* 0x0000000f02058211 */ /* 0x000fe200008f0c05 */
        /* <DEDUP_REMOVED lines=12> */
.L_x_2580:
[----:B------:R-:W2:Y:S01]  /*1db50*/  LDL R0, [R1+0x6c] ;  /* 0x00006c0001007983 */ /* 0x000ea20000100800 */
        /* <DEDUP_REMOVED lines=13> */
[----:B------:R-:W-:Y:S05]  /*1dc30*/  @P4 STS.128 [R210+0xa000], RZ ;  /* 0x00a000ffd2004388 */ /* 0x000fea0000000c00 */
[----:B------:R-:W5:Y:S05]  /*1dc40*/  LDL.64 R224, [R1+0x60] ;  /* 0x0000600001e07983 */ /* 0x000f6a0000100a00 */
[----:B------:R-:W5:Y:S01]  /*1dc50*/  LDL.64 R226, [R1+0x78] ;  /* 0x0000780001e27983 */ /* 0x000f620000100a00 */
[----:B--2---:R-:W-:Y:S01]  /*1dc60*/  ISETP.GE.AND P0, PT, R0, UR9, PT ;  /* 0x0000000900007c0c */ /* 0x004fe2000bf06270 */
[----:B---3--:R-:W-:Y:S04]  /*1dc70*/  IMAD.WIDE.U32 R2, R2, UR35, R8 ;  /* 0x0000002302027c25 */ /* 0x008fe8000f8e0008 */
[----:B------:R-:W-:Y:S01]  /*1dc80*/  VIADD R3, R3, UR8 ;  /* 0x0000000803037c36 */ /* 0x000fe20008000000 */
[C---:B----4-:R-:W-:Y:S01]  /*1dc90*/  @!P4 LEA R10, P5, R2.reuse, R5, 0x1 ;  /* 0x00000005020ac211 */ /* 0x050fe200078a08ff */
[----:B------:R-:W-:Y:S01]  /*1dca0*/  ULOP3.LUT UR8, UR10, UR29, URZ, 0x3c, !UPT ;  /* 0x0000001d0a087292 */ /* 0x000fe2000f8e3c3f */
        /* <DEDUP_REMOVED lines=10> */
[----:B------:R-:W-:Y:S02]  /*1dd50*/  @!P4 LEA.HI.X R9, R0, R14, R5, 0x1, P3 ;  /* 0x0000000e0009c211 */ /* 0x000fe400018f0c05 */
        /* <DEDUP_REMOVED lines=30> */
[CC--:B------:R-:W-:Y:S03]  /*1df40*/  ISETP.GE.AND P1, PT, R0.reuse, R219.reuse, PT ;  /* 0x000000db0000720c */ /* 0x0c0fe60003f26270 */
[----:B------:R-:W-:Y:S01]  /*1df50*/  LDSM.16.M88.4 R172, [R193] ;  /* 0x00000000c1ac783b */ /* 0x000fe20000000200 */
[CC--:B------:R-:W-:Y:S01]  /*1df60*/  ISETP.GE.AND P5, PT, R0.reuse, R218.reuse, PT ;  /* 0x000000da0000720c */ /* 0x0c0fe20003fa6270 */
[----:B------:R-:W-:Y:S01]  /*1df70*/  VIADD R3, R0, 0x8 ;  /* 0x0000000800037836 */ /* 0x000fe20000000000 */
[----:B------:R-:W-:Y:S02]  /*1df80*/  ISETP.GE.AND P6, PT, R2, R219, PT ;  /* 0x000000db0200720c */ /* 0x000fe40003fc6270 */
[----:B------:R-:W4:Y:S01]  /*1df90*/  LDSM.16.M88.4 R176, [R200] ;  /* 0x00000000c8b0783b */ /* 0x000f220000000200 */
[-C--:B------:R-:W-:Y:S02]  /*1dfa0*/  ISETP.GE.OR P1, PT, R0, R223.reuse, !P1 ;  /* 0x000000df0000720c */ /* 0x080fe40004f26670 */
[C---:B------:R-:W-:Y:S02]  /*1dfb0*/  ISETP.GE.OR P6, PT, R2.reuse, R223, !P6 ;  /* 0x000000df0200720c */ /* 0x040fe400077c6670 */
[----:B------:R-:W5:Y:S01]  /*1dfc0*/  LDSM.16.M88.4 R180, [R193+0x2000] ;  /* 0x00200000c1b4783b */ /* 0x000f620000000200 */
[C---:B------:R-:W-:Y:S02]  /*1dfd0*/  ISETP.GE.AND P3, PT, R2.reuse, R218, PT ;  /* 0x000000da0200720c */ /* 0x040fe40003f66270 */
[C---:B------:R-:W-:Y:S02]  /*1dfe0*/  ISETP.GE.AND P2, PT, R2.reuse, R217, PT ;  /* 0x000000d90200720c */ /* 0x040fe40003f46270 */
[CC--:B------:R-:W-:Y:S02]  /*1dff0*/  ISETP.GE.OR P3, PT, R2.reuse, R222.reuse, !P3 ;  /* 0x000000de0200720c */ /* 0x0c0fe40005f66670 */
[----:B------:R-:W-:Y:S02]  /*1e000*/  ISETP.GE.OR P2, PT, R2, R221, !P2 ;  /* 0x000000dd0200720c */ /* 0x000fe40005746670 */
[----:B------:R-:W-:Y:S01]  /*1e010*/  ISETP.GE.OR P5, PT, R0, R222, !P5 ;  /* 0x000000de0000720c */ /* 0x000fe20006fa6670 */
[-C--:B--2---:R-:W-:Y:S06]  /*1e020*/  HMMA.16816.F32.BF16 R4, R32, R16.reuse, RZ ;  /* 0x000000102004723c */ /* 0x084fec00000418ff */
[C---:B-1----:R-:W-:Y:S06]  /*1e030*/  HMMA.16816.F32.BF16 R8, R28.reuse, R16, RZ ;  /* 0x000000101c08723c */ /* 0x042fec00000418ff */
[-C--:B------:R-:W-:Y:S06]  /*1e040*/  HMMA.16816.F32.BF16 R12, R28, R18.reuse, RZ ;  /* 0x000000121c0c723c */ /* 0x080fec00000418ff */
[C---:B------:R-:W-:Y:S06]  /*1e050*/  HMMA.16816.F32.BF16 R16, R32.reuse, R18, RZ ;  /* 0x000000122010723c */ /* 0x040fec00000418ff */
[-C--:B---3--:R-:W-:Y:S06]  /*1e060*/  HMMA.16816.F32.BF16 R20, R32, R132.reuse, RZ ;  /* 0x000000842014723c */ /* 0x088fec00000418ff */
[C---:B------:R-:W-:Y:S06]  /*1e070*/  HMMA.16816.F32.BF16 R24, R28.reuse, R132, RZ ;  /* 0x000000841c18723c */ /* 0x040fec00000418ff */
[-C--:B------:R-:W-:Y:S06]  /*1e080*/  HMMA.16816.F32.BF16 R28, R28, R134.reuse, RZ ;  /* 0x000000861c1c723c */ /* 0x080fec00000418ff */
[----:B------:R-:W-:Y:S01]  /*1e090*/  HMMA.16816.F32.BF16 R32, R32, R134, RZ ;  /* 0x000000862020723c */ /* 0x000fe200000418ff */
[----:B------:R-:W1:Y:S05]  /*1e0a0*/  LDSM.16.M88.4 R132, [R203] ;  /* 0x00000000cb84783b */ /* 0x000e6a0000000200 */
[-C--:B----4-:R-:W-:Y:S06]  /*1e0b0*/  HMMA.16816.F32.BF16 R4, R172, R176.reuse, R4 ;  /* 0x000000b0ac04723c */ /* 0x090fec0000041804 */
[C---:B-----5:R-:W-:Y:S06]  /*1e0c0*/  HMMA.16816.F32.BF16 R8, R180.reuse, R176, R8 ;  /* 0x000000b0b408723c */ /* 0x060fec0000041808 */
        /* <DEDUP_REMOVED lines=76> */
[----:B------:R-:W-:Y:S01]  /*1e590*/  FSEL R188, R4, -INF , !P1 ;  /* 0xff80000004bc7808 */ /* 0x000fe20004800000 */
[-C--:B---3--:R-:W-:Y:S03]  /*1e5a0*/  HMMA.16816.F32.BF16 R20, R180, R176.reuse, R20 ;  /* 0x000000b0b414723c */ /* 0x088fe60000041814 */
[-C--:B------:R-:W-:Y:S02]  /*1e5b0*/  ISETP.GE.AND P1, PT, R2, R216.reuse, PT ;  /* 0x000000d80200720c */ /* 0x080fe40003f26270 */
[----:B------:R-:W-:Y:S01]  /*1e5c0*/  FSEL R206, R5, -INF , !P6 ;  /* 0xff80000005ce7808 */ /* 0x000fe20007000000 */
[C---:B------:R-:W-:Y:S04]  /*1e5d0*/  HMMA.16816.F32.BF16 R24, R172.reuse, R176, R24 ;  /* 0x000000b0ac18723c */ /* 0x040fe80000041818 */
[----:B------:R-:W-:Y:S02]  /*1e5e0*/  ISETP.GE.AND P6, PT, R0, R216, PT ;  /* 0x000000d80000720c */ /* 0x000fe40003fc6270 */
[-C--:B------:R-:W-:Y:S01]  /*1e5f0*/  ISETP.GE.OR P1, PT, R2, R220.reuse, !P1 ;  /* 0x000000dc0200720c */ /* 0x080fe20004f26670 */
[C---:B------:R-:W-:Y:S01]  /*1e600*/  VIADD R2, R0.reuse, 0x9 ;  /* 0x0000000900027836 */ /* 0x040fe20000000000 */
[----:B------:R-:W-:Y:S01]  /*1e610*/  ISETP.GE.OR P6, PT, R0, R220, !P6 ;  /* 0x000000dc0000720c */ /* 0x000fe200077c6670 */
[-C--:B------:R-:W-:Y:S03]  /*1e620*/  HMMA.16816.F32.BF16 R28, R172, R178.reuse, R28 ;  /* 0x000000b2ac1c723c */ /* 0x080fe6000004181c */
[----:B------:R-:W-:Y:S02]  /*1e630*/  FSEL R186, R6, -INF , !P5 ;  /* 0xff80000006ba7808 */ /* 0x000fe40006800000 */
[----:B------:R-:W-:Y:S01]  /*1e640*/  FSEL R209, R7, -INF , !P3 ;  /* 0xff80000007d17808 */ /* 0x000fe20005800000 */
[----:B------:R-:W-:Y:S04]  /*1e650*/  HMMA.16816.F32.BF16 R32, R180, R178, R32 ;  /* 0x000000b2b420723c */ /* 0x000fe80000041820 */
[-C--:B------:R-:W-:Y:S02]  /*1e660*/  ISETP.GE.AND P5, PT, R0, R217.reuse, PT ;  /* 0x000000d90000720c */ /* 0x080fe40003fa6270 */
[----:B------:R-:W-:Y:S02]  /*1e670*/  FSEL R184, R10, -INF , !P6 ;  /* 0xff8000000ab87808 */ /* 0x000fe40007000000 */
[----:B------:R-:W-:Y:S02]  /*1e680*/  FSEL R213, R9, -INF , !P2 ;  /* 0xff80000009d57808 */ /* 0x000fe40005000000 */
[CC--:B------:R-:W-:Y:S02]  /*1e690*/  ISETP.GE.AND P6, PT, R3.reuse, R217.reuse, PT ;  /* 0x000000d90300720c */ /* 0x0c0fe40003fc6270 */
[C---:B------:R-:W-:Y:S02]  /*1e6a0*/  ISETP.GE.AND P2, PT, R3.reuse, R216, PT ;  /* 0x000000d80300720c */ /* 0x040fe40003f46270 */
[----:B------:R-:W-:Y:S02]  /*1e6b0*/  ISETP.GE.AND P3, PT, R2, R217, PT ;  /* 0x000000d90200720c */ /* 0x000fe40003f66270 */
[-C--:B------:R-:W-:Y:S02]  /*1e6c0*/  ISETP.GE.OR P5, PT, R0, R221.reuse, !P5 ;  /* 0x000000dd0000720c */ /* 0x080fe40006fa6670 */
[CC--:B------:R-:W-:Y:S02]  /*1e6d0*/  ISETP.GE.OR P6, PT, R3.reuse, R221.reuse, !P6 ;  /* 0x000000dd0300720c */ /* 0x0c0fe400077c6670 */
[----:B------:R-:W-:Y:S02]  /*1e6e0*/  ISETP.GE.OR P2, PT, R3, R220, !P2 ;  /* 0x000000dc0300720c */ /* 0x000fe40005746670 */
        /* <DEDUP_REMOVED lines=11> */
[----:B------:R-:W-:Y:S02]  /*1e7a0*/  ISETP.GE.OR P1, PT, R2, R220, !P1 ;  /* 0x000000dc0200720c */ /* 0x000fe40004f26670 */
[CC--:B------:R-:W-:Y:S02]  /*1e7b0*/  ISETP.GE.OR P5, PT, R3.reuse, R223.reuse, !P5 ;  /* 0x000000df0300720c */ /* 0x0c0fe40006fa6670 */
[-C--:B------:R-:W-:Y:S01]  /*1e7c0*/  ISETP.GE.OR P6, PT, R3, R222.reuse, !P6 ;  /* 0x000000de0300720c */ /* 0x080fe200077c6670 */
[----:B------:R-:W-:Y:S01]  /*1e7d0*/  VIADD R3, R0, 0x10 ;  /* 0x0000001000037836 */ /* 0x000fe20000000000 */
[C---:B------:R-:W-:Y:S02]  /*1e7e0*/  ISETP.GE.OR P2, PT, R2.reuse, R223, !P2 ;  /* 0x000000df0200720c */ /* 0x040fe40005746670 */
[----:B------:R-:W-:Y:S01]  /*1e7f0*/  ISETP.GE.OR P3, PT, R2, R222, !P3 ;  /* 0x000000de0200720c */ /* 0x000fe20005f66670 */
[----:B------:R-:W-:Y:S01]  /*1e800*/  VIADD R2, R0, 0x11 ;  /* 0x0000001100027836 */ /* 0x000fe20000000000 */
[----:B------:R-:W-:Y:S02]  /*1e810*/  FSEL R187, R15, -INF , !P1 ;  /* 0xff8000000fbb7808 */ /* 0x000fe40004800000 */
[----:B------:R-:W-:Y:S02]  /*1e820*/  FSEL R19, R19, -INF , !P3 ;  /* 0xff80000013137808 */ /* 0x000fe40005800000 */
[C---:B------:R-:W-:Y:S02]  /*1e830*/  ISETP.GE.AND P3, PT, R3.reuse, R218, PT ;  /* 0x000000da0300720c */ /* 0x040fe40003f66270 */
[C---:B------:R-:W-:Y:S02]  /*1e840*/  ISETP.GE.AND P1, PT, R2.reuse, R219, PT ;  /* 0x000000db0200720c */ /* 0x040fe40003f26270 */
[----:B------:R-:W-:Y:S02]  /*1e850*/  ISETP.GE.OR P3, PT, R3, R222, !P3 ;  /* 0x000000de0300720c */ /* 0x000fe40005f66670 */
[----:B------:R-:W-:Y:S02]  /*1e860*/  ISETP.GE.OR P1, PT, R2, R223, !P1 ;  /* 0x000000df0200720c */ /* 0x000fe40004f26670 */
[----:B------:R-:W-:Y:S02]  /*1e870*/  FSEL R18, R18, -INF , !P6 ;  /* 0xff80000012127808 */ /* 0x000fe40007000000 */
[----:B------:R-:W-:Y:S02]  /*1e880*/  FSEL R22, R22, -INF , !P3 ;  /* 0xff80000016167808 */ /* 0x000fe40005800000 */
[----:B------:R-:W-:Y:S02]  /*1e890*/  FSEL R21, R21, -INF , !P1 ;  /* 0xff80000015157808 */ /* 0x000fe40004800000 */
[C---:B------:R-:W-:Y:S02]  /*1e8a0*/  ISETP.GE.AND P6, PT, R2.reuse, R218, PT ;  /* 0x000000da0200720c */ /* 0x040fe40003fc6270 */
[C---:B------:R-:W-:Y:S02]  /*1e8b0*/  ISETP.GE.AND P3, PT, R2.reuse, R217, PT ;  /* 0x000000d90200720c */ /* 0x040fe40003f66270 */
[C---:B------:R-:W-:Y:S02]  /*1e8c0*/  ISETP.GE.AND P1, PT, R2.reuse, R216, PT ;  /* 0x000000d80200720c */ /* 0x040fe40003f26270 */
[C---:B------:R-:W-:Y:S02]  /*1e8d0*/  ISETP.GE.OR P6, PT, R2.reuse, R222, !P6 ;  /* 0x000000de0200720c */ /* 0x040fe400077c6670 */
[C---:B------:R-:W-:Y:S02]  /*1e8e0*/  ISETP.GE.OR P3, PT, R2.reuse, R221, !P3 ;  /* 0x000000dd0200720c */ /* 0x040fe40005f66670 */
[----:B------:R-:W-:Y:S01]  /*1e8f0*/  ISETP.GE.OR P1, PT, R2, R220, !P1 ;  /* 0x000000dc0200720c */ /* 0x000fe20004f26670 */
[C---:B------:R-:W-:Y:S01]  /*1e900*/  VIADD R2, R0.reuse, 0x18 ;  /* 0x0000001800027836 */ /* 0x040fe20000000000 */
[----:B------:R-:W-:Y:S01]  /*1e910*/  FSEL R17, R17, -INF , !P2 ;  /* 0xff80000011117808 */ /* 0x000fe20005000000 */
[----:B------:R-:W-:Y:S01]  /*1e920*/  VIADD R0, R0, 0x19 ;  /* 0x0000001900007836 */ /* 0x000fe20000000000 */
[----:B------:R-:W-:Y:S02]  /*1e930*/  ISETP.GE.AND P2, PT, R3, R219, PT ;  /* 0x000000db0300720c */ /* 0x000fe40003f46270 */
[----:B------:R-:W-:Y:S02]  /*1e940*/  FSEL R27, R27, -INF , !P1 ;  /* 0xff8000001b1b7808 */ /* 0x000fe40004800000 */
[C---:B------:R-:W-:Y:S02]  /*1e950*/  ISETP.GE.AND P1, PT, R2.reuse, R217, PT ;  /* 0x000000d90200720c */ /* 0x040fe40003f26270 */
[C---:B------:R-:W-:Y:S02]  /*1e960*/  ISETP.GE.OR P2, PT, R3.reuse, R223, !P2 ;  /* 0x000000df0300720c */ /* 0x040fe40005746670 */
[----:B------:R-:W-:Y:S02]  /*1e970*/  ISETP.GE.OR P1, PT, R2, R221, !P1 ;  /* 0x000000dd0200720c */ /* 0x000fe40004f26670 */
[----:B------:R-:W-:Y:S02]  /*1e980*/  FSEL R20, R20, -INF , !P2 ;  /* 0xff80000014147808 */ /* 0x000fe40005000000 */
[CC--:B------:R-:W-:Y:S02]  /*1e990*/  ISETP.GE.AND P2, PT, R3.reuse, R216.reuse, PT ;  /* 0x000000d80300720c */ /* 0x0c0fe40003f46270 */
[----:B------:R-:W-:Y:S02]  /*1e9a0*/  FSEL R28, R28, -INF , !P1 ;  /* 0xff8000001c1c7808 */ /* 0x000fe40004800000 */
[C---:B------:R-:W-:Y:S02]  /*1e9b0*/  ISETP.GE.AND P1, PT, R0.reuse, R216, PT ;  /* 0x000000d80000720c */ /* 0x040fe40003f26270 */
[-C--:B------:R-:W-:Y:S02]  /*1e9c0*/  ISETP.GE.OR P2, PT, R3, R220.reuse, !P2 ;  /* 0x000000dc0300720c */ /* 0x080fe40005746670 */
[----:B------:R-:W-:Y:S02]  /*1e9d0*/  ISETP.GE.OR P1, PT, R0, R220, !P1 ;  /* 0x000000dc0000720c */ /* 0x000fe40004f26670 */
[----:B------:R-:W-:Y:S02]  /*1e9e0*/  FSEL R176, R16, -INF , !P5 ;  /* 0xff80000010b07808 */ /* 0x000fe40006800000 */
[----:B------:R-:W-:Y:S02]  /*1e9f0*/  FSEL R26, R26, -INF , !P2 ;  /* 0xff8000001a1a7808 */ /* 0x000fe40005000000 */
[----:B------:R-:W-:Y:S02]  /*1ea00*/  FSEL R25, R25, -INF , !P3 ;  /* 0xff80000019197808 */ /* 0x000fe40005800000 */
[-C--:B------:R-:W-:Y:S02]  /*1ea10*/  ISETP.GE.AND P5, PT, R3, R217.reuse, PT ;  /* 0x000000d90300720c */ /* 0x080fe40003fa6270 */
[----:B------:R-:W-:Y:S02]  /*1ea20*/  ISETP.GE.AND P2, PT, R2, R216, PT ;  /* 0x000000d80200720c */ /* 0x000fe40003f46270 */
[----:B------:R-:W-:Y:S02]  /*1ea30*/  ISETP.GE.AND P3, PT, R0, R217, PT ;  /* 0x000000d90000720c */ /* 0x000fe40003f66270 */
[----:B------:R-:W-:Y:S02]  /*1ea40*/  FSEL R31, R31, -INF , !P1 ;  /* 0xff8000001f1f7808 */ /* 0x000fe40004800000 */
[----:B------:R-:W-:Y:S02]  /*1ea50*/  PLOP3.LUT P1, PT, PT, PT, UP0, 0x80, 0x0 ;  /* 0x000000000000781c */ /* 0x000fe40003f2f008 */
[-C--:B------:R-:W-:Y:S02]  /*1ea60*/  ISETP.GE.OR P5, PT, R3, R221.reuse, !P5 ;  /* 0x000000dd0300720c */ /* 0x080fe40006fa6670 */
[----:B------:R-:W-:Y:S02]  /*1ea70*/  ISETP.GE.OR P2, PT, R2, R220, !P2 ;  /* 0x000000dc0200720c */ /* 0x000fe40005746670 */
[----:B------:R-:W-:Y:S02]  /*1ea80*/  ISETP.GE.OR P3, PT, R0, R221, !P3 ;  /* 0x000000dd0000720c */ /* 0x000fe40005f66670 */
[----:B------:R-:W-:Y:S01]  /*1ea90*/  LOP3.LUT R10, R243, UR8, RZ, 0x3c, !PT ;  /* 0x00000008f30a7c12 */ /* 0x000fe2000f8e3cff */
[----:B------:R-:W-:Y:S01]  /*1eaa0*/  UIADD3 UR8, UR29, -0x4498517b, URZ ;  /* 0xbb67ae851d087890 */ /* 0x000fe2000fffe03f */
[----:B------:R-:W-:Y:S02]  /*1eab0*/  FSEL R23, R23, -INF , !P6 ;  /* 0xff80000017177808 */ /* 0x000fe40007000000 */
[----:B------:R-:W-:Y:S01]  /*1eac0*/  FSEL R24, R24, -INF , !P5 ;  /* 0xff80000018187808 */ /* 0x000fe20006800000 */
[----:B------:R-:W-:Y:S01]  /*1ead0*/  IMAD.WIDE.U32 R10, R10, -0x326172a9, RZ ;  /* 0xcd9e8d570a0a7825 */ /* 0x000fe200078e00ff */
[----:B------:R-:W-:Y:S02]  /*1eae0*/  FSEL R30, R30, -INF , !P2 ;  /* 0xff8000001e1e7808 */ /* 0x000fe40005000000 */
[----:B------:R-:W-:Y:S02]  /*1eaf0*/  FSEL R29, R29, -INF , !P3 ;  /* 0xff8000001d1d7808 */ /* 0x000fe40005800000 */
[CC--:B------:R-:W-:Y:S02]  /*1eb00*/  ISETP.GE.AND P6, PT, R2.reuse, R219.reuse, PT ;  /* 0x000000db0200720c */ /* 0x0c0fe40003fc6270 */
[-C--:B------:R-:W-:Y:S02]  /*1eb10*/  ISETP.GE.AND P5, PT, R2, R218.reuse, PT ;  /* 0x000000da0200720c */ /* 0x080fe40003fa6270 */
[C---:B------:R-:W-:Y:S02]  /*1eb20*/  ISETP.GE.AND P2, PT, R0.reuse, R219, PT ;  /* 0x000000db0000720c */ /* 0x040fe40003f46270 */
[----:B------:R-:W-:Y:S02]  /*1eb30*/  ISETP.GE.AND P3, PT, R0, R218, PT ;  /* 0x000000da0000720c */ /* 0x000fe40003f66270 */
[CC--:B------:R-:W-:Y:S02]  /*1eb40*/  ISETP.GE.OR P6, PT, R2.reuse, R223.reuse, !P6 ;  /* 0x000000df0200720c */ /* 0x0c0fe400077c6670 */
[-C--:B------:R-:W-:Y:S02]  /*1eb50*/  ISETP.GE.OR P5, PT, R2, R222.reuse, !P5 ;  /* 0x000000de0200720c */ /* 0x080fe40006fa6670 */
[C---:B------:R-:W-:Y:S02]  /*1eb60*/  ISETP.GE.OR P2, PT, R0.reuse, R223, !P2 ;  /* 0x000000df0000720c */ /* 0x040fe40005746670 */
[----:B------:R-:W-:Y:S02]  /*1eb70*/  ISETP.GE.OR P3, PT, R0, R222, !P3 ;  /* 0x000000de0000720c */ /* 0x000fe40005f66670 */
[----:B------:R-:W-:Y:S02]  /*1eb80*/  LOP3.LUT R173, R225, UR8, R242, 0x96, !PT ;  /* 0x00000008e1ad7c12 */ /* 0x000fe4000f8e96f2 */
[----:B------:R-:W-:Y:S02]  /*1eb90*/  FSEL R32, R32, -INF , !P6 ;  /* 0xff80000020207808 */ /* 0x000fe40007000000 */
[----:B------:R-:W-:Y:S02]  /*1eba0*/  FSEL R34, R34, -INF , !P5 ;  /* 0xff80000022227808 */ /* 0x000fe40006800000 */
[----:B------:R-:W-:Y:S02]  /*1ebb0*/  FSEL R33, R33, -INF , !P2 ;  /* 0xff80000021217808 */ /* 0x000fe40005000000 */
[----:B------:R-:W-:Y:S02]  /*1ebc0*/  FSEL R35, R35, -INF , !P3 ;  /* 0xff80000023237808 */ /* 0x000fe40005800000 */
[----:B------:R-:W-:Y:S02]  /*1ebd0*/  LOP3.LUT R172, R11, UR26, R226, 0x96, !PT ;  /* 0x0000001a0bac7c12 */ /* 0x000fe4000f8e96e2 */
[----:B------:R-:W-:Y:S01]  /*1ebe0*/  FMNMX.FTZ R16, R185, R139, !PT ;  /* 0x0000008bb9107209 */ /* 0x000fe20007810000 */
[----:B------:R-:W-:Y:S06]  /*1ebf0*/  @P1 BRA `(.L_x_2582) ;  /* 0xffffffec00101947 */ /* 0x000fec000383ffff */
.L_x_2581:
[----:B------:R-:W-:Y:S01]  /*1ec00*/  FMNMX.FTZ R0, R184, R136, !PT ;  /* 0x00000088b8007209 */ /* 0x000fe20007810000 */
[----:B------:R-:W-:Y:S01]  /*1ec10*/  UISETP.GT.AND UP0, UPT, UR10, UR12, UPT ;  /* 0x0000000c0a00728c */ /* 0x000fe2000bf04270 */
[----:B------:R-:W-:Y:S01]  /*1ec20*/  FMNMX.FTZ R3, R188, R137, !PT ;  /* 0x00000089bc037209 */ /* 0x000fe20007810000 */
[----:B------:R-:W-:Y:S01]  /*1ec30*/  UMOV UR44, UR10 ;  /* 0x0000000a002c7c82 */ /* 0x000fe20008000000 */
[----:B------:R-:W-:Y:S02]  /*1ec40*/  FMNMX.FTZ R2, R186, R138, !PT ;  /* 0x0000008aba027209 */ /* 0x000fe40007810000 */
[----:B-1----:R-:W-:Y:S02]  /*1ec50*/  FMNMX.FTZ R5, R213, R16, !PT ;  /* 0x00000010d5057209 */ /* 0x002fe40007810000 */
        /* <DEDUP_REMOVED lines=11> */
[----:B------:R-:W-:Y:S01]  /*1ed10*/  IMAD.WIDE.U32 R4, R173, -0x326172a9, RZ ;  /* 0xcd9e8d57ad047825 */ /* 0x000fe200078e00ff */
        /* <DEDUP_REMOVED lines=15> */
[----:B------:R-:W-:Y:S01]  /*1ee10*/  FMNMX.FTZ R0, R30, R0, !PT ;  /* 0x000000001e007209 */ /* 0x000fe20007810000 */
[----:B------:R-:W1:Y:S03]  /*1ee20*/  SHFL.BFLY PT, R12, R134, 0x2, 0x1f ;  /* 0x0c401f00860c7f89 */ /* 0x000e6600000e0000 */
[----:B------:R-:W-:Y:S05]  /*1ee30*/  FMNMX.FTZ R132, R31, R0, !PT ;  /* 0x000000001f847209 */ /* 0x000fea0007810000 */
[----:B------:R-:W2:Y:S01]  /*1ee40*/  SHFL.BFLY PT, R8, R135, 0x2, 0x1f ;  /* 0x0c401f0087087f89 */ /* 0x000ea200000e0000 */
[----:B------:R-:W-:Y:S02]  /*1ee50*/  LOP3.LUT R6, R3, UR41, R224, 0x96, !PT ;  /* 0x0000002903067c12 */ /* 0x000fe4000f8e96e0 */
[----:B------:R-:W-:Y:S05]  /*1ee60*/  LOP3.LUT R0, R5, UR42, R10, 0x96, !PT ;  /* 0x0000002a05007c12 */ /* 0x000fea000f8e960a */
[----:B------:R-:W3:Y:S01]  /*1ee70*/  SHFL.BFLY PT, R13, R133, 0x2, 0x1f ;  /* 0x0c401f00850d7f89 */ /* 0x000ee200000e0000 */
[----:B------:R-:W-:Y:S07]  /*1ee80*/  IMAD.WIDE.U32 R6, R6, -0x326172a9, RZ ;  /* 0xcd9e8d5706067825 */ /* 0x000fee00078e00ff */
[----:B------:R-:W4:Y:S01]  /*1ee90*/  SHFL.BFLY PT, R9, R132, 0x2, 0x1f ;  /* 0x0c401f0084097f89 */ /* 0x000f2200000e0000 */
[----:B------:R-:W-:Y:S01]  /*1eea0*/  IMAD.WIDE.U32 R172, R0, -0x2daee0ad, RZ ;  /* 0xd2511f5300ac7825 */ /* 0x000fe200078e00ff */
[----:B------:R-:W-:Y:S04]  /*1eeb0*/  LOP3.LUT R3, R7, UR40, R4, 0x96, !PT ;  /* 0x0000002807037c12 */ /* 0x000fe8000f8e9604 */
[----:B------:R-:W-:Y:S01]  /*1eec0*/  LOP3.LUT R14, R173, UR39, R2, 0x96, !PT ;  /* 0x00000027ad0e7c12 */ /* 0x000fe2000f8e9602 */
[----:B------:R-:W-:Y:S01]  /*1eed0*/  IMAD.WIDE.U32 R2, R3, -0x2daee0ad, RZ ;  /* 0xd2511f5303027825 */ /* 0x000fe200078e00ff */
[----:B-1----:R-:W-:Y:S03]  /*1eee0*/  FMNMX.FTZ R134, R134, R12, !PT ;  /* 0x0000000c86867209 */ /* 0x002fe60007810000 */
[----:B------:R-:W-:Y:S01]  /*1eef0*/  IMAD.WIDE.U32 R14, R14, -0x326172a9, RZ ;  /* 0xcd9e8d570e0e7825 */ /* 0x000fe200078e00ff */
[----:B------:R-:W-:Y:S02]  /*1ef00*/  LOP3.LUT R3, R3, UR37, R172, 0x96, !PT ;  /* 0x0000002503037c12 */ /* 0x000fe4000f8e96ac */
[----:B--2---:R-:W-:Y:S01]  /*1ef10*/  FMNMX.FTZ R135, R135, R8, !PT ;  /* 0x0000000887877209 */ /* 0x004fe20007810000 */
[----:B------:R-:W1:Y:S01]  /*1ef20*/  SHFL.BFLY PT, R5, R134, 0x1, 0x1f ;  /* 0x0c201f0086057f89 */ /* 0x000e6200000e0000 */
[----:B------:R-:W-:Y:S01]  /*1ef30*/  LOP3.LUT R6, R15, UR38, R6, 0x96, !PT ;  /* 0x000000260f067c12 */ /* 0x000fe2000f8e9606 */
[----:B------:R-:W-:Y:S01]  /*1ef40*/  IMAD.WIDE.U32 R174, R3, -0x326172a9, RZ ;  /* 0xcd9e8d5703ae7825 */ /* 0x000fe200078e00ff */
[----:B---3--:R-:W-:Y:S05]  /*1ef50*/  FMNMX.FTZ R133, R133, R13, !PT ;  /* 0x0000000d85857209 */ /* 0x008fea0007810000 */
[----:B------:R-:W2:Y:S01]  /*1ef60*/  SHFL.BFLY PT, R0, R135, 0x1, 0x1f ;  /* 0x0c201f0087007f89 */ /* 0x000ea200000e0000 */
[----:B------:R-:W-:Y:S01]  /*1ef70*/  IMAD.WIDE.U32 R180, R6, -0x2daee0ad, RZ ;  /* 0xd2511f5306b47825 */ /* 0x000fe200078e00ff */
[----:B----4-:R-:W-:Y:S06]  /*1ef80*/  FMNMX.FTZ R132, R132, R9, !PT ;  /* 0x0000000984847209 */ /* 0x010fec0007810000 */
[----:B------:R-:W3:Y:S01]  /*1ef90*/  SHFL.BFLY PT, R7, R133, 0x1, 0x1f ;  /* 0x0c201f0085077f89 */ /* 0x000ee200000e0000 */
[----:B------:R-:W-:Y:S02]  /*1efa0*/  LOP3.LUT R228, R175, UR36, R14, 0x96, !PT ;  /* 0x00000024afe47c12 */ /* 0x000fe4000f8e960e */
[----:B------:R-:W-:Y:S05]  /*1efb0*/  LOP3.LUT R172, R181, UR18, R2, 0x96, !PT ;  /* 0x00000012b5ac7c12 */ /* 0x000fea000f8e9602 */
[----:B------:R-:W4:Y:S01]  /*1efc0*/  SHFL.BFLY PT, R4, R132, 0x1, 0x1f ;  /* 0x0c201f0084047f89 */ /* 0x000f2200000e0000 */
[----:B------:R-:W-:Y:S05]  /*1efd0*/  IMAD.WIDE.U32 R172, R172, -0x326172a9, RZ ;  /* 0xcd9e8d57acac7825 */ /* 0x000fea00078e00ff */
[----:B------:R-:W-:Y:S02]  /*1efe0*/  LOP3.LUT R8, R173, UR27, R174, 0x96, !PT ;  /* 0x0000001bad087c12 */ /* 0x000fe4000f8e96ae */
[----:B-1----:R-:W-:Y:S02]  /*1eff0*/  FMNMX.FTZ R134, R134, R5, !PT ;  /* 0x0000000586867209 */ /* 0x002fe40007810000 */
[----:B--2---:R-:W-:Y:S03]  /*1f000*/  FMNMX.FTZ R135, R135, R0, !PT ;  /* 0x0000000087877209 */ /* 0x004fe60007810000 */
[C---:B------:R-:W-:Y:S01]  /*1f010*/  FMUL.FTZ R6, R134.reuse, UR4 ;  /* 0x0000000486067c20 */ /* 0x040fe20008410000 */
[----:B------:R-:W-:Y:S02]  /*1f020*/  FSETP.NEU.FTZ.AND P3, PT, R134, -INF , PT ;  /* 0xff8000008600780b */ /* 0x000fe40003f7d000 */
[----:B---3--:R-:W-:Y:S01]  /*1f030*/  FMNMX.FTZ R133, R133, R7, !PT ;  /* 0x0000000785857209 */ /* 0x008fe20007810000 */
[C---:B------:R-:W-:Y:S01]  /*1f040*/  FMUL.FTZ R7, R135.reuse, UR4 ;  /* 0x0000000487077c20 */ /* 0x040fe20008410000 */
[----:B------:R-:W-:Y:S02]  /*1f050*/  FSETP.NEU.FTZ.AND P1, PT, R135, -INF , PT ;  /* 0xff8000008700780b */ /* 0x000fe40003f3d000 */
[----:B------:R-:W-:Y:S02]  /*1f060*/  FSETP.NEU.FTZ.AND P2, PT, R133, -INF , PT ;  /* 0xff8000008500780b */ /* 0x000fe40003f5d000 */
[----:B----4-:R-:W-:Y:S02]  /*1f070*/  FMNMX.FTZ R132, R132, R4, !PT ;  /* 0x0000000484847209 */ /* 0x010fe40007810000 */
[----:B------:R-:W-:Y:S02]  /*1f080*/  FSEL R4, R134, RZ, P3 ;  /* 0x000000ff86047208 */ /* 0x000fe40001800000 */
[----:B------:R-:W-:Y:S01]  /*1f090*/  FSEL R0, R135, RZ, P1 ;  /* 0x000000ff87007208 */ /* 0x000fe20000800000 */
[----:B------:R-:W-:Y:S01]  /*1f0a0*/  FMUL.FTZ R9, R132, UR4 ;  /* 0x0000000484097c20 */ /* 0x000fe20008410000 */
[----:B------:R-:W-:Y:S01]  /*1f0b0*/  FSEL R3, R133, RZ, P2 ;  /* 0x000000ff85037208 */ /* 0x000fe20001000000 */
[----:B------:R-:W-:Y:S01]  /*1f0c0*/  FADD.FTZ R5, -R4, R137 ;  /* 0x0000008904057221 */ /* 0x000fe20000010100 */
[----:B------:R-:W-:Y:S01]  /*1f0d0*/  FSEL R6, R6, RZ, P3 ;  /* 0x000000ff06067208 */ /* 0x000fe20001800000 */
[----:B------:R-:W-:Y:S01]  /*1f0e0*/  FADD.FTZ R0, -R0, R139 ;  /* 0x0000008b00007221 */ /* 0x000fe20000010100 */
[C---:B------:R-:W-:Y:S01]  /*1f0f0*/  FSETP.NEU.FTZ.AND P0, PT, R132.reuse, -INF , PT ;  /* 0xff8000008400780b */ /* 0x040fe20003f1d000 */
[----:B------:R-:W-:Y:S01]  /*1f100*/  FADD.FTZ R4, -R3, R138 ;  /* 0x0000008a03047221 */ /* 0x000fe20000010100 */
[----:B------:R-:W-:Y:S01]  /*1f110*/  FSEL R7, R7, RZ, P1 ;  /* 0x000000ff07077208 */ /* 0x000fe20000800000 */
[----:B------:R-:W2:Y:S01]  /*1f120*/  LDL.64 R138, [R1+0x70] ;  /* 0x00007000018a7983 */ /* 0x000ea20000100a00 */
[----:B------:R-:W-:Y:S01]  /*1f130*/  FSEL R2, R132, RZ, P0 ;  /* 0x000000ff84027208 */ /* 0x000fe20000000000 */
[--C-:B------:R-:W-:Y:S01]  /*1f140*/  FFMA.FTZ R13, R188, UR4, -R6.reuse ;  /* 0x00000004bc0d7c23 */ /* 0x100fe20008010806 */
[--C-:B------:R-:W-:Y:S01]  /*1f150*/  FFMA.FTZ R188, R20, UR4, -R6.reuse ;  /* 0x0000000414bc7c23 */ /* 0x100fe20008010806 */
[--C-:B------:R-:W-:Y:S01]  /*1f160*/  FFMA.FTZ R224, R21, UR4, -R6.reuse ;  /* 0x0000000415e07c23 */ /* 0x100fe20008010806 */
[----:B------:R-:W-:Y:S01]  /*1f170*/  FMUL.FTZ R3, R133, UR4 ;  /* 0x0000000485037c20 */ /* 0x000fe20008410000 */
[----:B------:R-:W3:Y:S01]  /*1f180*/  LDL.64 R20, [R1+0x58] ;  /* 0x0000580001147983 */ /* 0x000ee20000100a00 */
[--C-:B------:R-:W-:Y:S01]  /*1f190*/  FFMA.FTZ R183, R176, UR4, -R6.reuse ;  /* 0x00000004b0b77c23 */ /* 0x100fe20008010806 */
[--C-:B------:R-:W-:Y:S01]  /*1f1a0*/  FFMA.FTZ R182, R17, UR4, -R6.reuse ;  /* 0x0000000411b67c23 */ /* 0x100fe20008010806 */
[----:B------:R-:W-:Y:S01]  /*1f1b0*/  FFMA.FTZ R178, R208, UR4, -R7 ;  /* 0x00000004d0b27c23 */ /* 0x000fe20008010807 */
[----:B------:R-:W-:Y:S01]  /*1f1c0*/  FSEL R3, R3, RZ, P2 ;  /* 0x000000ff03037208 */ /* 0x000fe20001000000 */
[--C-:B------:R-:W-:Y:S01]  /*1f1d0*/  FFMA.FTZ R15, R206, UR4, -R6.reuse ;  /* 0x00000004ce0f7c23 */ /* 0x100fe20008010806 */
[--C-:B------:R-:W-:Y:S01]  /*1f1e0*/  FFMA.FTZ R233, R32, UR4, -R6.reuse ;  /* 0x0000000420e97c23 */ /* 0x100fe20008010806 */
[----:B------:R-:W-:Y:S01]  /*1f1f0*/  FFMA.FTZ R234, R33, UR4, -R6 ;  /* 0x0000000421ea7c23 */ /* 0x000fe20008010806 */
[----:B------:R-:W-:Y:S01]  /*1f200*/  FSEL R6, R9, RZ, P0 ;  /* 0x000000ff09067208 */ /* 0x000fe20000000000 */
[----:B------:R-:W-:Y:S01]  /*1f210*/  FFMA.FTZ R181, R18, UR4, -R3 ;  /* 0x0000000412b57c23 */ /* 0x000fe20008010803 */
[----:B------:R-:W-:Y:S01]  /*1f220*/  IADD3 R208, P0, R204, UR19, RZ ;  /* 0x00000013ccd07c10 */ /* 0x000fe2000ff1e0ff */
[----:B------:R-:W4:Y:S01]  /*1f230*/  LDL.LU R18, [R1+0x68] ;  /* 0x0000680001127983 */ /* 0x000f220000300800 */
[----:B------:R-:W-:Y:S01]  /*1f240*/  FFMA.FTZ R9, R185, UR4, -R7 ;  /* 0x00000004b9097c23 */ /* 0x000fe20008010807 */
[----:B------:R-:W-:Y:S01]  /*1f250*/  FMUL.FTZ R0, R0, UR4 ;  /* 0x0000000400007c20 */ /* 0x000fe20008410000 */
[--C-:B------:R-:W-:Y:S01]  /*1f260*/  FFMA.FTZ R12, R186, UR4, -R3.reuse ;  /* 0x00000004ba0c7c23 */ /* 0x100fe20008010803 */
[----:B------:R1:W5:Y:S01]  /*1f270*/  LDL.S16 R137, [R1] ;  /* 0x0000000001897983 */ /* 0x0003620000100600 */
[----:B------:R1:W-:Y:S01]  /*1f280*/  MUFU.EX2 R215, R9 ;  /* 0x0000000900d77308 */ /* 0x0003e20000000800 */
[--C-:B------:R-:W-:Y:S01]  /*1f290*/  FFMA.FTZ R179, R19, UR4, -R3.reuse ;  /* 0x0000000413b37c23 */ /* 0x100fe20008010803 */
[--C-:B------:R-:W-:Y:S01]  /*1f2a0*/  FFMA.FTZ R14, R209, UR4, -R3.reuse ;  /* 0x00000004d10e7c23 */ /* 0x100fe20008010803 */
[----:B------:R-:W-:Y:S01]  /*1f2b0*/  IADD3.X R209, R205, UR11, RZ, P0, !PT ;  /* 0x0000000bcdd17c10 */ /* 0x000fe200087fe4ff */
[--C-:B------:R-:W-:Y:S01]  /*1f2c0*/  FFMA.FTZ R185, R22, UR4, -R3.reuse ;  /* 0x0000000416b97c23 */ /* 0x100fe20008010803 */
[--C-:B------:R-:W-:Y:S01]  /*1f2d0*/  FFMA.FTZ R238, R34, UR4, -R3.reuse ;  /* 0x0000000422ee7c23 */ /* 0x100fe20008010803 */
[--C-:B------:R-:W-:Y:S01]  /*1f2e0*/  FFMA.FTZ R186, R23, UR4, -R3.reuse ;  /* 0x0000000417ba7c23 */ /* 0x100fe20008010803 */
[----:B------:R-:W-:Y:S01]  /*1f2f0*/  FFMA.FTZ R240, R35, UR4, -R3 ;  /* 0x0000000423f07c23 */ /* 0x000fe20008010803 */
[----:B------:R-:W-:Y:S02]  /*1f300*/  LOP3.LUT R3, R8, 0xff, RZ, 0xc0, !PT ;  /* 0x000000ff08037812 */ /* 0x000fe400078ec0ff */
[----:B------:R-:W1:Y:S01]  /*1f310*/  MUFU.EX2 R0, R0 ;  /* 0x0000000000007308 */ /* 0x000e620000000800 */
[----:B------:R-:W-:Y:S01]  /*1f320*/  FFMA.FTZ R213, R213, UR4, -R7 ;  /* 0x00000004d5d57c23 */ /* 0x000fe20008010807 */
[--C-:B------:R-:W-:Y:S01]  /*1f330*/  FFMA.FTZ R176, R214, UR4, -R6.reuse ;  /* 0x00000004d6b07c23 */ /* 0x100fe20008010806 */
[----:B------:R-:W-:Y:S01]  /*1f340*/  ISETP.LE.U32.AND P5, PT, R3, UR13, PT ;  /* 0x0000000d03007c0c */ /* 0x000fe2000bfa3070 */
[----:B------:R-:W-:Y:S01]  /*1f350*/  FFMA.FTZ R177, R212, UR4, -R6 ;  /* 0x00000004d4b17c23 */ /* 0x000fe20008010806 */
[----:B------:R-:W-:Y:S01]  /*1f360*/  LOP3.LUT R3, R8, 0xffff, RZ, 0xc0, !PT ;  /* 0x0000ffff08037812 */ /* 0x000fe200078ec0ff */
[----:B------:R-:W-:Y:S01]  /*1f370*/  FADD.FTZ R2, -R2, R136 ;  /* 0x0000008802027221 */ /* 0x000fe20000010100 */
[----:B------:R-:W-:Y:S01]  /*1f380*/  FMUL.FTZ R4, R4, UR4 ;  /* 0x0000000404047c20 */ /* 0x000fe20008410000 */
[----:B-1----:R-:W-:Y:S01]  /*1f390*/  FFMA.FTZ R9, R184, UR4, -R6 ;  /* 0x00000004b8097c23 */ /* 0x002fe20008010806 */
[----:B------:R-:W-:Y:S01]  /*1f3a0*/  SHF.R.U32.HI R3, RZ, 0x8, R3 ;  /* 0x00000008ff037819 */ /* 0x000fe20000011603 */
[--C-:B------:R-:W-:Y:S01]  /*1f3b0*/  FFMA.FTZ R184, R24, UR4, -R7.reuse ;  /* 0x0000000418b87c23 */ /* 0x100fe20008010807 */
[----:B------:R1:W-:Y:S01]  /*1f3c0*/  MUFU.EX2 R17, R13 ;  /* 0x0000000d00117308 */ /* 0x0003e20000000800 */
[----:B------:R-:W-:Y:S01]  /*1f3d0*/  FMUL.FTZ R2, R2, UR4 ;  /* 0x0000000402027c20 */ /* 0x000fe20008410000 */
[----:B------:R-:W-:Y:S01]  /*1f3e0*/  LOP3.LUT R3, R3, 0xffff, RZ, 0xc0, !PT ;  /* 0x0000ffff03037812 */ /* 0x000fe200078ec0ff */
[--C-:B------:R-:W-:Y:S01]  /*1f3f0*/  FFMA.FTZ R226, R25, UR4, -R7.reuse ;  /* 0x0000000419e27c23 */ /* 0x100fe20008010807 */
[--C-:B------:R-:W-:Y:S01]  /*1f400*/  FFMA.FTZ R236, R28, UR4, -R7.reuse ;  /* 0x000000041cec7c23 */ /* 0x100fe20008010807 */
[----:B------:R-:W-:Y:S01]  /*1f410*/  FFMA.FTZ R237, R29, UR4, -R7 ;  /* 0x000000041ded7c23 */ /* 0x000fe20008010807 */
[----:B------:R-:W-:Y:S01]  /*1f420*/  ISETP.LE.U32.AND P3, PT, R3, UR13, PT ;  /* 0x0000000d03007c0c */ /* 0x000fe2000bf63070 */
[C---:B------:R-:W-:Y:S01]  /*1f430*/  FMUL.FTZ R24, R0.reuse, R144 ;  /* 0x0000009000187220 */ /* 0x040fe20000410000 */
[--C-:B------:R-:W-:Y:S01]  /*1f440*/  SHF.R.U32.HI R3, RZ, 0x18, R8.reuse ;  /* 0x00000018ff037819 */ /* 0x100fe20000011608 */
[----:B------:R2:W4:Y:S01]  /*1f450*/  LDL.S16 R144, [R1+0x34] ;  /* 0x0000340001907983 */ /* 0x0005220000100600 */
[----:B------:R-:W-:Y:S01]  /*1f460*/  SHF.R.U32.HI R8, RZ, 0x10, R8 ;  /* 0x00000010ff087819 */ /* 0x000fe20000011608 */
[----:B------:R-:W-:Y:S01]  /*1f470*/  FFMA.FTZ R175, R0, R229, R215 ;  /* 0x000000e500af7223 */ /* 0x000fe200000100d7 */
[----:B------:R-:W-:Y:S01]  /*1f480*/  ISETP.LE.U32.AND P1, PT, R3, UR13, PT ;  /* 0x0000000d03007c0c */ /* 0x000fe2000bf23070 */
[----:B------:R-:W-:Y:S01]  /*1f490*/  MUFU.EX2 R136, R15 ;  /* 0x0000000f00887308 */ /* 0x000fe20000000800 */
[----:B------:R-:W-:Y:S01]  /*1f4a0*/  LOP3.LUT R8, R8, 0xff, RZ, 0xc0, !PT ;  /* 0x000000ff08087812 */ /* 0x000fe200078ec0ff */
[C---:B------:R-:W-:Y:S01]  /*1f4b0*/  FMUL.FTZ R25, R0.reuse, R145 ;  /* 0x0000009100197220 */ /* 0x040fe20000410000 */
[C---:B------:R-:W-:Y:S01]  /*1f4c0*/  FMUL.FTZ R28, R0.reuse, R140 ;  /* 0x0000008c001c7220 */ /* 0x040fe20000410000 */
[----:B-1----:R-:W-:Y:S01]  /*1f4d0*/  FMUL.FTZ R13, R0, R149 ;  /* 0x00000095000d7220 */ /* 0x002fe20000410000 */
        /* <DEDUP_REMOVED lines=27> */
[--C-:B------:R-:W-:Y:S01]  /*1f690*/  FFMA.FTZ R225, R26, UR4, -R6.reuse ;  /* 0x000000041ae17c23 */ /* 0x100fe20008010806 */
[--C-:B------:R-:W-:Y:S03]  /*1f6a0*/  FFMA.FTZ R227, R27, UR4, -R6.reuse ;  /* 0x000000041be37c23 */ /* 0x100fe60008010806 */
[----:B------:R1:W-:Y:S01]  /*1f6b0*/  MUFU.EX2 R232, R9 ;  /* 0x0000000900e87308 */ /* 0x0003e20000000800 */
[--C-:B------:R-:W-:Y:S01]  /*1f6c0*/  FFMA.FTZ R235, R30, UR4, -R6.reuse ;  /* 0x000000041eeb7c23 */ /* 0x100fe20008010806 */
[--C-:B------:R-:W-:Y:S01]  /*1f6d0*/  FFMA.FTZ R239, R31, UR4, -R6.reuse ;  /* 0x000000041fef7c23 */ /* 0x100fe20008010806 */
[----:B------:R-:W-:Y:S01]  /*1f6e0*/  FFMA.FTZ R207, R207, UR4, -R7 ;  /* 0x00000004cfcf7c23 */ /* 0x000fe20008010807 */
[--C-:B------:R-:W-:Y:S01]  /*1f6f0*/  FFMA.FTZ R187, R187, UR4, -R6.reuse ;  /* 0x00000004bbbb7c23 */ /* 0x100fe20008010806 */
[C---:B------:R-:W-:Y:S01]  /*1f700*/  FMUL.FTZ R120, R0.reuse, R120 ;  /* 0x0000007800787220 */ /* 0x040fe20000410000 */
[C---:B------:R-:W-:Y:S04]  /*1f710*/  FMUL.FTZ R121, R0.reuse, R121 ;  /* 0x0000007900797220 */ /* 0x040fe80000410000 */
[----:B------:R1:W-:Y:S10]  /*1f720*/  MUFU.EX2 R16, R12 ;  /* 0x0000000c00107308 */ /* 0x0003f40000000800 */
[----:B------:R-:W1:Y:S02]  /*1f730*/  MUFU.EX2 R23, R14 ;  /* 0x0000000e00177308 */ /* 0x000e640000000800 */
[C---:B-1----:R-:W-:Y:S08]  /*1f740*/  FMUL.FTZ R9, R0.reuse, R153 ;  /* 0x0000009900097220 */ /* 0x042ff00000410000 */
[----:B------:R-:W-:Y:S01]  /*1f750*/  MUFU.EX2 R153, R181 ;  /* 0x000000b500997308 */ /* 0x000fe20000000800 */
[----:B------:R-:W-:Y:S09]  /*1f760*/  FMUL.FTZ R12, R0, R148 ;  /* 0x00000094000c7220 */ /* 0x000ff20000410000 */
[----:B------:R-:W1:Y:S01]  /*1f770*/  MUFU.EX2 R0, R4 ;  /* 0x0000000400007308 */ /* 0x000e620000000800 */
[----:B------:R-:W-:Y:S04]  /*1f780*/  F2FP.BF16.F32.PACK_AB R7, R23, R16 ;  /* 0x000000101707723e */ /* 0x000fe800000010ff */
[C---:B------:R-:W-:Y:S05]  /*1f790*/  PRMT R6, R7.reuse, 0x7632, R6 ;  /* 0x0000763207067816 */ /* 0x040fea0000000006 */
[----:B------:R-:W-:Y:S01]  /*1f7a0*/  MUFU.EX2 R229, R237 ;  /* 0x000000ed00e57308 */ /* 0x000fe20000000800 */
[----:B------:R-:W-:Y:S01]  /*1f7b0*/  PRMT R141, R7, 0x5410, R6 ;  /* 0x00005410078d7816 */ /* 0x000fe20000000006 */
[----:B------:R-:W-:Y:S05]  /*1f7c0*/  @!P1 HFMA2.BF16_V2 R252, -RZ.H0_H0, RZ.H0_H0, -R6.H0_H0 ;  /* 0x200000fffffc9231 */ /* 0x000fea0000340906 */
[----:B------:R-:W-:Y:S01]  /*1f7d0*/  @!P1 PRMT R6, R252, 0x5410, RZ ;  /* 0x00005410fc069816 */ /* 0x000fe200000000ff */
        /* <DEDUP_REMOVED lines=24> */
[----:B--2---:R-:W-:Y:S01]  /*1f960*/  LOP3.LUT R22, R11, UR26, R138, 0x96, !PT ;  /* 0x0000001a0b167c12 */ /* 0x004fe2000f8e968a */
[----:B------:R2:W2:Y:S01]  /*1f970*/  LDL.S16 R139, [R1+0x4] ;  /* 0x00000400018b7983 */ /* 0x0004a20000100600 */
[----:B---3--:R-:W-:Y:S05]  /*1f980*/  LOP3.LUT R3, R21, UR8, R242, 0x96, !PT ;  /* 0x0000000815037c12 */ /* 0x008fea000f8e96f2 */
[----:B------:R-:W-:Y:S02]  /*1f990*/  IMAD.WIDE.U32 R34, R3, -0x326172a9, RZ ;  /* 0xcd9e8d5703227825 */ /* 0x000fe400078e00ff */
[----:B------:R1:W3:Y:S03]  /*1f9a0*/  MUFU.EX2 R3, R2 ;  /* 0x0000000200037308 */ /* 0x0002e60000000800 */
[----:B------:R-:W-:Y:S01]  /*1f9b0*/  LOP3.LUT R138, R35, UR42, R10, 0x96, !PT ;  /* 0x0000002a238a7c12 */ /* 0x000fe2000f8e960a */
[----:B------:R-:W-:Y:S01]  /*1f9c0*/  FMUL.FTZ R35, R0, R159 ;  /* 0x0000009f00237220 */ /* 0x000fe20000410000 */
[----:B-----5:R-:W-:Y:S02]  /*1f9d0*/  @!P2 HFMA2.BF16_V2 R137, -RZ.H0_H0, RZ.H0_H0, -R7.H0_H0 ;  /* 0x200000ffff89a231 */ /* 0x020fe40000340907 */
[----:B-1----:R-:W-:Y:S01]  /*1f9e0*/  FMUL.FTZ R2, R5, UR4 ;  /* 0x0000000405027c20 */ /* 0x002fe20008410000 */
[C---:B---3--:R-:W-:Y:S01]  /*1f9f0*/  FMUL.FTZ R15, R3.reuse, R151 ;  /* 0x00000097030f7220 */ /* 0x048fe20000410000 */
[C---:B------:R-:W-:Y:S01]  /*1fa00*/  FFMA.FTZ R148, R3.reuse, R230, R232 ;  /* 0x000000e603947223 */ /* 0x040fe200000100e8 */
[C---:B------:R-:W-:Y:S01]  /*1fa10*/  FMUL.FTZ R10, R3.reuse, R154 ;  /* 0x0000009a030a7220 */ /* 0x040fe20000410000 */
[C---:B------:R-:W-:Y:S01]  /*1fa20*/  FMUL.FTZ R11, R3.reuse, R155 ;  /* 0x0000009b030b7220 */ /* 0x040fe20000410000 */
[C---:B------:R-:W-:Y:S01]  /*1fa30*/  FMUL.FTZ R14, R3.reuse, R150 ;  /* 0x00000096030e7220 */ /* 0x040fe20000410000 */
[----:B------:R-:W-:Y:S01]  /*1fa40*/  LOP3.LUT R150, R172, 0xff, RZ, 0xc0, !PT ;  /* 0x000000ffac967812 */ /* 0x000fe200078ec0ff */
[----:B------:R-:W4:Y:S01]  /*1fa50*/  MUFU.EX2 R2, R2 ;  /* 0x0000000200027308 */ /* 0x000f220000000800 */
        /* <DEDUP_REMOVED lines=29> */
[----:B----4-:R-:W-:Y:S01]  /*1fc30*/  FFMA.FTZ R19, R2, R18, R17 ;  /* 0x0000001202137223 */ /* 0x010fe20000010011 */
[----:B------:R-:W-:Y:S02]  /*1fc40*/  IMAD.MOV.U32 R154, RZ, RZ, R20 ;  /* 0x000000ffff9a7224 */ /* 0x000fe400078e0014 */
[----:B------:R-:W-:Y:S01]  /*1fc50*/  FFMA.FTZ R18, R0, R231, R16 ;  /* 0x000000e700127223 */ /* 0x000fe20000010010 */
        /* <DEDUP_REMOVED lines=33> */
[----:B------:R-:W-:Y:S01]  /*1fe70*/  PRMT R2, R3, 0x7632, R2 ;  /* 0x0000763203027816 */ /* 0x000fe20000000002 */
[----:B------:R-:W-:Y:S02]  /*1fe80*/  @!P5 HFMA2.BF16_V2 R249, -RZ.H0_H0, RZ.H0_H0, -R3.H0_H0 ;  /* 0x200000fffff9d231 */ /* 0x000fe40000340903 */
[--C-:B------:R-:W-:Y:S01]  /*1fe90*/  FADD.FTZ R145, R23, R18.reuse ;  /* 0x0000001217917221 */ /* 0x100fe20000010000 */
[----:B------:R-:W-:Y:S01]  /*1fea0*/  PRMT R23, R137, 0x7610, R23 ;  /* 0x0000761089177816 */ /* 0x000fe20000000017 */
[----:B------:R-:W-:Y:S01]  /*1feb0*/  MUFU.EX2 R147, R182 ;  /* 0x000000b600937308 */ /* 0x000fe20000000800 */
[----:B------:R-:W-:Y:S02]  /*1fec0*/  FADD.FTZ R136, R136, R19 ;  /* 0x0000001388887221 */ /* 0x000fe40000010000 */
[----:B------:R-:W-:Y:S01]  /*1fed0*/  @!P2 PRMT R7, R23, 0x5410, RZ ;  /* 0x000054101707a816 */ /* 0x000fe200000000ff */
[----:B------:R-:W-:Y:S06]  /*1fee0*/  FMUL.FTZ R23, R0, R163 ;  /* 0x000000a300177220 */ /* 0x000fec0000410000 */
[----:B------:R-:W-:Y:S10]  /*1fef0*/  MUFU.EX2 R155, R178 ;  /* 0x000000b2009b7308 */ /* 0x000ff40000000800 */
[----:B------:R1:W-:Y:S10]  /*1ff00*/  MUFU.EX2 R156, R207 ;  /* 0x000000cf009c7308 */ /* 0x0003f40000000800 */
[----:B------:R-:W-:Y:S10]  /*1ff10*/  MUFU.EX2 R231, R240 ;  /* 0x000000f000e77308 */ /* 0x000ff40000000800 */
[----:B------:R-:W-:Y:S01]  /*1ff20*/  MUFU.EX2 R230, R239 ;  /* 0x000000ef00e67308 */ /* 0x000fe20000000800 */
[----:B--2---:R-:W-:Y:S05]  /*1ff30*/  @!P3 HFMA2.BF16_V2 R139, -RZ.H0_H0, RZ.H0_H0, -R2.H0_H0 ;  /* 0x200000ffff8bb231 */ /* 0x004fea0000340902 */
[----:B------:R-:W-:Y:S01]  /*1ff40*/  PRMT R18, R139, 0x7610, R18 ;  /* 0x000076108b127816 */ /* 0x000fe20000000012 */
[----:B------:R2:W-:Y:S04]  /*1ff50*/  @!P3 STL.S16 [R1+0x4], R139 ;  /* 0x0000048b0100b387 */ /* 0x0005e80000100600 */
[----:B------:R3:W-:Y:S01]  /*1ff60*/  @!P2 STL.S16 [R1], R137 ;  /* 0x000000890100a387 */ /* 0x0007e20000100600 */
[----:B--2---:R-:W-:Y:S01]  /*1ff70*/  IMAD.WIDE.U32 R138, R138, -0x2daee0ad, RZ ;  /* 0xd2511f538a8a7825 */ /* 0x004fe200078e00ff */
[----:B---3--:R-:W-:Y:S02]  /*1ff80*/  PRMT R137, R3, 0x5410, R2 ;  /* 0x0000541003897816 */ /* 0x008fe40000000002 */
[----:B------:R-:W-:Y:S02]  /*1ff90*/  @!P5 PRMT R3, R249, 0x5410, RZ ;  /* 0x00005410f903d816 */ /* 0x000fe400000000ff */
[----:B------:R-:W-:Y:S01]  /*1ffa0*/  @!P3 PRMT R2, R18, 0x5410, RZ ;  /* 0x000054101202b816 */ /* 0x000fe200000000ff */
[----:B------:R-:W-:Y:S04]  /*1ffb0*/  IMAD.WIDE.U32 R18, R22, -0x2daee0ad, RZ ;  /* 0xd2511f5316127825 */ /* 0x000fe800078e00ff */
[C---:B------:R-:W-:Y:S01]  /*1ffc0*/  FMUL.FTZ R22, R0.reuse, R162 ;  /* 0x000000a200167220 */ /* 0x040fe20000410000 */
[----:B------:R-:W-:Y:S01]  /*1ffd0*/  STG.E.U16 desc[UR24][R204.64], R3 ;  /* 0x00000003cc007986 */ /* 0x000fe2000c101518 */
[----:B------:R-:W-:Y:S03]  /*1ffe0*/  MUFU.EX2 R162, R188 ;  /* 0x000000bc00a27308 */ /* 0x000fe60000000800 */
[----:B------:R-:W-:Y:S04]  /*1fff0*/  STG.E.U16 desc[UR24][R204.64+0x2], R2 ;  /* 0x00000202cc007986 */ /* 0x000fe8000c101518 */
[----:B------:R2:W-:Y:S04]  /*20000*/  STG.E.U16 desc[UR24][R208.64], R7 ;  /* 0x00000007d0007986 */ /* 0x0005e8000c101518 */
[----:B------:R3:W-:Y:S01]  /*20010*/  STG.E.U16 desc[UR24][R208.64+0x2], R6 ;  /* 0x00000206d0007986 */ /* 0x0007e2000c101518 */
[----:B--2---:R-:W-:Y:S02]  /*20020*/  LOP3.LUT R7, R19, UR41, R154, 0x96, !PT ;  /* 0x0000002913077c12 */ /* 0x004fe4000f8e969a */
[----:B------:R-:W-:Y:S03]  /*20030*/  MUFU.EX2 R154, R187 ;  /* 0x000000bb009a7308 */ /* 0x000fe60000000800 */
[----:B---3--:R-:W-:Y:S05]  /*20040*/  IMAD.WIDE.U32 R6, R7, -0x326172a9, RZ ;  /* 0xcd9e8d5707067825 */ /* 0x008fea00078e00ff */
[----:B------:R-:W-:Y:S01]  /*20050*/  LOP3.LUT R2, R7, UR40, R34, 0x96, !PT ;  /* 0x0000002807027c12 */ /* 0x000fe2000f8e9622 */
[----:B------:R-:W-:Y:S01]  /*20060*/  FMUL.FTZ R34, R0, R158 ;  /* 0x0000009e00227220 */ /* 0x000fe20000410000 */
[----:B------:R-:W-:Y:S01]  /*20070*/  LOP3.LUT R7, R139, UR39, R18, 0x96, !PT ;  /* 0x000000278b077c12 */ /* 0x000fe2000f8e9612 */
[----:B------:R-:W-:Y:S02]  /*20080*/  MUFU.EX2 R158, R177 ;  /* 0x000000b1009e7308 */ /* 0x000fe40000000800 */
[----:B------:R-:W-:Y:S04]  /*20090*/  IMAD.WIDE.U32 R2, R2, -0x2daee0ad, RZ ;  /* 0xd2511f5302027825 */ /* 0x000fe800078e00ff */
[----:B------:R-:W-:Y:S01]  /*200a0*/  IMAD.WIDE.U32 R18, R7, -0x326172a9, RZ ;  /* 0xcd9e8d5707127825 */ /* 0x000fe200078e00ff */
[----:B------:R-:W-:Y:S04]  /*200b0*/  LOP3.LUT R138, R3, UR37, R138, 0x96, !PT ;  /* 0x00000025038a7c12 */ /* 0x000fe8000f8e968a */
[----:B------:R-:W-:Y:S01]  /*200c0*/  LOP3.LUT R6, R19, UR38, R6, 0x96, !PT ;  /* 0x0000002613067c12 */ /* 0x000fe2000f8e9606 */
[----:B------:R-:W-:Y:S04]  /*200d0*/  IMAD.WIDE.U32 R138, R138, -0x326172a9, RZ ;  /* 0xcd9e8d578a8a7825 */ /* 0x000fe800078e00ff */
[----:B------:R-:W-:Y:S02]  /*200e0*/  FMUL.FTZ R19, R0, R167 ;  /* 0x000000a700137220 */ /* 0x000fe40000410000 */
[----:B------:R-:W-:Y:S01]  /*200f0*/  MUFU.EX2 R167, R227 ;  /* 0x000000e300a77308 */ /* 0x000fe20000000800 */
[----:B------:R-:W-:Y:S01]  /*20100*/  IMAD.WIDE.U32 R168, R6, -0x2daee0ad, RZ ;  /* 0xd2511f5306a87825 */ /* 0x000fe200078e00ff */
[----:B------:R-:W-:Y:S02]  /*20110*/  LOP3.LUT R206, R139, UR36, R18, 0x96, !PT ;  /* 0x000000248bce7c12 */ /* 0x000fe4000f8e9612 */
[----:B------:R-:W-:Y:S02]  /*20120*/  IADD3 R6, P0, R208, UR46, RZ ;  /* 0x0000002ed0067c10 */ /* 0x000fe4000ff1e0ff */
[----:B------:R-:W-:Y:S01]  /*20130*/  LOP3.LUT R142, R169, UR18, R2, 0x96, !PT ;  /* 0x00000012a98e7c12 */ /* 0x000fe2000f8e9602 */
[----:B-1----:R-:W-:Y:S01]  /*20140*/  IMAD.WIDE.U32 R206, R206, -0x2daee0ad, RZ ;  /* 0xd2511f53cece7825 */ /* 0x002fe200078e00ff */
[----:B------:R-:W-:Y:S02]  /*20150*/  IADD3.X R7, R209, UR20, RZ, P0, !PT ;  /* 0x00000014d1077c10 */ /* 0x000fe400087fe4ff */
[----:B------:R-:W-:Y:S01]  /*20160*/  MUFU.EX2 R169, R225 ;  /* 0x000000e100a97308 */ /* 0x000fe20000000800 */
[----:B------:R-:W-:Y:S01]  /*20170*/  IADD3 R214, P0, R204, UR30, RZ ;  /* 0x0000001eccd67c10 */ /* 0x000fe2000ff1e0ff */
[----:B------:R-:W-:Y:S05]  /*20180*/  IMAD.WIDE.U32 R142, R142, -0x326172a9, RZ ;  /* 0xcd9e8d578e8e7825 */ /* 0x000fea00078e00ff */
[C-C-:B------:R-:W-:Y:S03]  /*20190*/  LOP3.LUT R3, R143.reuse, UR27, R138.reuse, 0x96, !PT ;  /* 0x0000001b8f037c12 */ /* 0x140fe6000f8e968a */
[----:B------:R-:W-:Y:S01]  /*201a0*/  MUFU.EX2 R227, R235 ;  /* 0x000000eb00e37308 */ /* 0x000fe20000000800 */
[----:B------:R-:W-:Y:S02]  /*201b0*/  LOP3.LUT R138, R143, UR27, R138, 0x96, !PT ;  /* 0x0000001b8f8a7c12 */ /* 0x000fe4000f8e968a */
[----:B------:R-:W-:Y:S04]  /*201c0*/  LOP3.LUT R2, R3, 0xff, RZ, 0xc0, !PT ;  /* 0x000000ff03027812 */ /* 0x000fe800078ec0ff */
[----:B------:R-:W-:Y:S02]  /*201d0*/  ISETP.LE.U32.AND P1, PT, R2, UR13, PT ;  /* 0x0000000d02007c0c */ /* 0x000fe4000bf23070 */
[C---:B------:R-:W-:Y:S01]  /*201e0*/  F2FP.BF16.F32.PACK_AB R2, R140.reuse, R215 ;  /* 0x000000d78c02723e */ /* 0x040fe200000010ff */
[----:B------:R-:W-:Y:S01]  /*201f0*/  FADD.FTZ R140, R140, R175 ;  /* 0x000000af8c8c7221 */ /* 0x000fe20000010000 */
[C---:B------:R-:W-:Y:S02]  /*20200*/  IADD3.X R215, R205.reuse, UR23, RZ, P0, !PT ;  /* 0x00000017cdd77c10 */ /* 0x040fe400087fe4ff */
[----:B------:R-:W-:Y:S02]  /*20210*/  PRMT R139, R2, 0x7632, R139 ;  /* 0x00007632028b7816 */ /* 0x000fe4000000008b */
[----:B------:R-:W-:Y:S02]  /*20220*/  IADD3 R212, P0, R204, UR43, RZ ;  /* 0x0000002bccd47c10 */ /* 0x000fe4000ff1e0ff */
[----:B------:R-:W-:Y:S02]  /*20230*/  PRMT R146, R2, 0x5410, R139 ;  /* 0x0000541002927816 */ /* 0x000fe4000000008b */
[----:B------:R-:W-:Y:S01]  /*20240*/  IADD3.X R213, R205, UR31, RZ, P0, !PT ;  /* 0x0000001fcdd57c10 */ /* 0x000fe200087fe4ff */
[----:B------:R-:W-:Y:S05]  /*20250*/  @!P1 HFMA2.BF16_V2 R144, -RZ.H0_H0, RZ.H0_H0, -R2.H0_H0 ;  /* 0x200000ffff909231 */ /* 0x000fea0000340902 */
[----:B------:R-:W-:Y:S01]  /*20260*/  PRMT R18, R144, 0x7610, R18 ;  /* 0x0000761090127816 */ /* 0x000fe20000000012 */
[----:B------:R1:W-:Y:S03]  /*20270*/  @!P1 STL.S16 [R1+0x34], R144 ;  /* 0x0000349001009387 */ /* 0x0003e60000100600 */
[----:B------:R-:W-:Y:S01]  /*20280*/  @!P1 PRMT R2, R18, 0x5410, RZ ;  /* 0x0000541012029816 */ /* 0x000fe200000000ff */
[----:B------:R2:W3:Y:S01]  /*20290*/  LDL.S16 R165, [R1+0x48] ;  /* 0x0000480001a57983 */ /* 0x0004e20000100600 */
[----:B------:R-:W-:Y:S03]  /*202a0*/  FMUL.FTZ R18, R0, R166 ;  /* 0x000000a600127220 */ /* 0x000fe60000410000 */
[----:B------:R4:W-:Y:S04]  /*202b0*/  STG.E.U16 desc[UR24][R6.64], R2 ;  /* 0x0000000206007986 */ /* 0x0009e8000c101518 */
[----:B-1----:R2:W5:Y:S01]  /*202c0*/  LDL.S16 R144, [R1+0x54] ;  /* 0x0000540001907983 */ /* 0x0025620000100600 */
[----:B----4-:R-:W-:Y:S01]  /*202d0*/  LOP3.LUT R2, R172, 0xffff, RZ, 0xc0, !PT ;  /* 0x0000ffffac027812 */ /* 0x010fe200078ec0ff */
[C---:B------:R-:W-:Y:S01]  /*202e0*/  FMUL.FTZ R6, R0.reuse, R170 ;  /* 0x000000aa00067220 */ /* 0x040fe20000410000 */
[----:B------:R-:W-:Y:S01]  /*202f0*/  FMUL.FTZ R7, R0, R171 ;  /* 0x000000ab00077220 */ /* 0x000fe20000410000 */
[----:B------:R-:W-:Y:S01]  /*20300*/  MUFU.EX2 R170, R226 ;  /* 0x000000e200aa7308 */ /* 0x000fe20000000800 */
[----:B------:R-:W-:Y:S04]  /*20310*/  SHF.R.U32.HI R2, RZ, 0x8, R2 ;  /* 0x00000008ff027819 */ /* 0x000fe80000011602 */
[----:B------:R-:W-:Y:S02]  /*20320*/  LOP3.LUT R149, R2, 0xffff, RZ, 0xc0, !PT ;  /* 0x0000ffff02957812 */ /* 0x000fe400078ec0ff */
[--C-:B------:R-:W-:Y:S04]  /*20330*/  SHF.R.U32.HI R2, RZ, 0x10, R172.reuse ;  /* 0x00000010ff027819 */ /* 0x100fe800000116ac */
[----:B------:R-:W-:Y:S04]  /*20340*/  LOP3.LUT R2, R2, 0xff, RZ, 0xc0, !PT ;  /* 0x000000ff02027812 */ /* 0x000fe800078ec0ff */
[----:B------:R-:W-:Y:S02]  /*20350*/  ISETP.LE.U32.AND P6, PT, R2, UR13, PT ;  /* 0x0000000d02007c0c */ /* 0x000fe4000bfc3070 */
[----:B------:R-:W-:Y:S04]  /*20360*/  SHF.R.U32.HI R2, RZ, 0x18, R172 ;  /* 0x00000018ff027819 */ /* 0x000fe800000116ac */
[----:B------:R-:W-:Y:S02]  /*20370*/  ISETP.LE.U32.AND P5, PT, R2, UR13, PT ;  /* 0x0000000d02007c0c */ /* 0x000fe4000bfa3070 */
[----:B------:R-:W-:Y:S04]  /*20380*/  LOP3.LUT R2, R3, 0xffff, RZ, 0xc0, !PT ;  /* 0x0000ffff03027812 */ /* 0x000fe800078ec0ff */
[----:B------:R-:W-:Y:S04]  /*20390*/  SHF.R.U32.HI R2, RZ, 0x8, R2 ;  /* 0x00000008ff027819 */ /* 0x000fe80000011602 */
[----:B------:R-:W-:Y:S04]  /*203a0*/  LOP3.LUT R2, R2, 0xffff, RZ, 0xc0, !PT ;  /* 0x0000ffff02027812 */ /* 0x000fe800078ec0ff */
[----:B------:R-:W-:Y:S02]  /*203b0*/  ISETP.LE.U32.AND P3, PT, R2, UR13, PT ;  /* 0x0000000d02007c0c */ /* 0x000fe4000bf63070 */
[--C-:B------:R-:W-:Y:S02]  /*203c0*/  SHF.R.U32.HI R2, RZ, 0x10, R3.reuse ;  /* 0x00000010ff027819 */ /* 0x100fe40000011603 */
[----:B------:R-:W-:Y:S02]  /*203d0*/  SHF.R.U32.HI R3, RZ, 0x18, R3 ;  /* 0x00000018ff037819 */ /* 0x000fe40000011603 */
[----:B------:R-:W-:Y:S02]  /*203e0*/  LOP3.LUT R2, R2, 0xff, RZ, 0xc0, !PT ;  /* 0x000000ff02027812 */ /* 0x000fe400078ec0ff */
[----:B------:R-:W-:Y:S02]  /*203f0*/  ISETP.LE.U32.AND P1, PT, R3, UR13, PT ;  /* 0x0000000d03007c0c */ /* 0x000fe4000bf23070 */
[----:B------:R-:W-:Y:S01]  /*20400*/  ISETP.LE.U32.AND P2, PT, R2, UR13, PT ;  /* 0x0000000d02007c0c */ /* 0x000fe2000bf43070 */
[----:B------:R-:W1:Y:S02]  /*20410*/  MUFU.EX2 R3, R183 ;  /* 0x000000b700037308 */ /* 0x000e640000000800 */
[----:B-----5:R-:W-:Y:S05]  /*20420*/  @!P3 HFMA2.BF16_V2 R144, -RZ.H0_H0, RZ.H0_H0, -R139.H0_H0 ;  /* 0x200000ffff90b231 */ /* 0x020fea000034098b */
[----:B------:R-:W-:Y:S01]  /*20430*/  PRMT R2, R144, 0x7610, R2 ;  /* 0x0000761090027816 */ /* 0x000fe20000000002 */
[----:B------:R4:W-:Y:S03]  /*20440*/  @!P3 STL.S16 [R1+0x54], R144 ;  /* 0x000054900100b387 */ /* 0x0009e60000100600 */
[----:B------:R-:W-:Y:S01]  /*20450*/  @!P3 PRMT R139, R2, 0x5410, RZ ;  /* 0x00005410028bb816 */ /* 0x000fe200000000ff */
[----:B------:R2:W5:Y:S01]  /*20460*/  LDL.S16 R151, [R1+0x50] ;  /* 0x0000500001977983 */ /* 0x0005620000100600 */
[----:B------:R-:W-:Y:S01]  /*20470*/  ISETP.LE.U32.AND P3, PT, R149, UR13, PT ;  /* 0x0000000d95007c0c */ /* 0x000fe2000bf63070 */
[----:B-1----:R-:W-:Y:S01]  /*20480*/  FADD.FTZ R2, R3, R136 ;  /* 0x0000008803027221 */ /* 0x002fe20000010000 */
[----:B------:R-:W-:Y:S01]  /*20490*/  F2FP.BF16.F32.PACK_AB R3, R147, R3 ;  /* 0x000000039303723e */ /* 0x000fe200000010ff */
[----:B------:R2:W2:Y:S01]  /*204a0*/  LDL.S16 R161, [R1+0x3c] ;  /* 0x00003c0001a17983 */ /* 0x0004a20000100600 */
[----:B------:R-:W-:Y:S01]  /*204b0*/  FADD.FTZ R136, R153, R145 ;  /* 0x0000009199887221 */ /* 0x000fe20000010000 */
[----:B------:R-:W-:Y:S01]  /*204c0*/  FADD.FTZ R147, R147, R2 ;  /* 0x0000000293937221 */ /* 0x000fe20000010000 */
[----:B------:R-:W-:Y:S01]  /*204d0*/  PRMT R152, R3, 0x7632, R152 ;  /* 0x0000763203987816 */ /* 0x000fe20000000098 */
[----:B------:R1:W2:Y:S01]  /*204e0*/  LDL.S16 R160, [R1+0x38] ;  /* 0x0000380001a07983 */ /* 0x0002a20000100600 */
[----:B------:R-:W-:Y:S03]  /*204f0*/  MUFU.EX2 R149, R186 ;  /* 0x000000ba00957308 */ /* 0x000fe60000000800 */
[----:B------:R-:W-:Y:S07]  /*20500*/  STG.E.U16 desc[UR24][R214.64], R139 ;  /* 0x0000008bd6007986 */ /* 0x000fee000c101518 */
[----:B------:R-:W-:Y:S10]  /*20510*/  MUFU.EX2 R186, R236 ;  /* 0x000000ec00ba7308 */ /* 0x000ff40000000800 */
[----:B----4-:R-:W4:Y:S02]  /*20520*/  MUFU.EX2 R144, R176 ;  /* 0x000000b000907308 */ /* 0x010f240000000800 */
[C---:B----4-:R-:W-:Y:S01]  /*20530*/  F2FP.BF16.F32.PACK_AB R0, R144.reuse, R232 ;  /* 0x000000e89000723e */ /* 0x050fe200000010ff */
[----:B------:R-:W-:Y:S07]  /*20540*/  FADD.FTZ R144, R144, R148 ;  /* 0x0000009490907221 */ /* 0x000fee0000010000 */
[----:B------:R-:W4:Y:S01]  /*20550*/  MUFU.EX2 R148, R179 ;  /* 0x000000b300947308 */ /* 0x000f220000000800 */
[----:B------:R-:W-:Y:S01]  /*20560*/  PRMT R2, R0, 0x7632, R2 ;  /* 0x0000763200027816 */ /* 0x000fe20000000002 */
[----:B---3--:R-:W-:Y:S05]  /*20570*/  @!P2 HFMA2.BF16_V2 R165, -RZ.H0_H0, RZ.H0_H0, -R0.H0_H0 ;  /* 0x200000ffffa5a231 */ /* 0x008fea0000340900 */
[----:B------:R-:W-:Y:S01]  /*20580*/  PRMT R157, R165, 0x7610, R157 ;  /* 0x00007610a59d7816 */ /* 0x000fe2000000009d */
[----:B------:R3:W-:Y:S01]  /*20590*/  @!P2 STL.S16 [R1+0x48], R165 ;  /* 0x000048a50100a387 */ /* 0x0007e20000100600 */
[C---:B----4-:R-:W-:Y:S01]  /*205a0*/  F2FP.BF16.F32.PACK_AB R153, R148.reuse, R153 ;  /* 0x000000999499723e */ /* 0x050fe200000010ff */
[----:B------:R-:W-:Y:S01]  /*205b0*/  FADD.FTZ R145, R148, R136 ;  /* 0x0000008894917221 */ /* 0x000fe20000010000 */
[----:B------:R-:W-:Y:S01]  /*205c0*/  PRMT R148, R0, 0x5410, R2 ;  /* 0x0000541000947816 */ /* 0x000fe20000000002 */
[----:B------:R-:W-:Y:S01]  /*205d0*/  FADD.FTZ R136, R155, R140 ;  /* 0x0000008c9b887221 */ /* 0x000fe20000010000 */
[----:B------:R-:W-:Y:S02]  /*205e0*/  @!P2 PRMT R0, R157, 0x5410, RZ ;  /* 0x000054109d00a816 */ /* 0x000fe400000000ff */
[----:B------:R-:W-:Y:S01]  /*205f0*/  ISETP.LE.U32.AND P2, PT, R150, UR13, PT ;  /* 0x0000000d96007c0c */ /* 0x000fe2000bf43070 */
[----:B------:R-:W4:Y:S01]  /*20600*/  MUFU.EX2 R157, R185 ;  /* 0x000000b9009d7308 */ /* 0x000f220000000800 */
[----:B------:R-:W-:Y:S01]  /*20610*/  LOP3.LUT R140, R142, 0xff, RZ, 0xc0, !PT ;  /* 0x000000ff8e8c7812 */ /* 0x000fe200078ec0ff */
[----:B------:R-:W-:Y:S01]  /*20620*/  STG.E.U16 desc[UR24][R212.64], R0 ;  /* 0x00000000d4007986 */ /* 0x000fe2000c101518 */
[C---:B------:R-:W-:Y:S01]  /*20630*/  F2FP.BF16.F32.PACK_AB R155, R156.reuse, R155 ;  /* 0x0000009b9c9b723e */ /* 0x040fe200000010ff */
[----:B------:R-:W-:Y:S01]  /*20640*/  FADD.FTZ R156, R156, R136 ;  /* 0x000000889c9c7221 */ /* 0x000fe20000010000 */
[----:B------:R-:W-:Y:S01]  /*20650*/  ISETP.LE.U32.AND P0, PT, R140, UR13, PT ;  /* 0x0000000d8c007c0c */ /* 0x000fe2000bf03070 */
[----:B------:R-:W-:Y:S01]  /*20660*/  FADD.FTZ R136, R158, R144 ;  /* 0x000000909e887221 */ /* 0x000fe20000010000 */
[----:B------:R-:W-:Y:S02]  /*20670*/  LOP3.LUT R140, R142, 0xffff, RZ, 0xc0, !PT ;  /* 0x0000ffff8e8c7812 */ /* 0x000fe400078ec0ff */
[----:B------:R-:W-:Y:S02]  /*20680*/  SHF.R.U32.HI R144, RZ, 0x10, R142 ;  /* 0x00000010ff907819 */ /* 0x000fe4000001168e */
[----:B------:R-:W-:Y:S02]  /*20690*/  SHF.R.U32.HI R140, RZ, 0x8, R140 ;  /* 0x00000008ff8c7819 */ /* 0x000fe4000001168c */
[C---:B------:R-:W-:Y:S01]  /*206a0*/  F2FP.BF16.F32.PACK_AB R158, R154.reuse, R158 ;  /* 0x0000009e9a9e723e */ /* 0x040fe200000010ff */
[----:B------:R-:W-:Y:S01]  /*206b0*/  FADD.FTZ R154, R154, R136 ;  /* 0x000000889a9a7221 */ /* 0x000fe20000010000 */
[----:B------:R-:W-:Y:S02]  /*206c0*/  LOP3.LUT R144, R144, 0xff, RZ, 0xc0, !PT ;  /* 0x000000ff90907812 */ /* 0x000fe400078ec0ff */
[----:B------:R-:W-:Y:S02]  /*206d0*/  LOP3.LUT R136, R140, 0xffff, RZ, 0xc0, !PT ;  /* 0x0000ffff8c887812 */ /* 0x000fe400078ec0ff */
[----:B------:R-:W-:Y:S02]  /*206e0*/  PRMT R140, R3, 0x5410, R152 ;  /* 0x00005410038c7816 */ /* 0x000fe40000000098 */
[----:B----4-:R-:W-:Y:S02]  /*206f0*/  F2FP.BF16.F32.PACK_AB R163, R149, R157 ;  /* 0x0000009d95a3723e */ /* 0x010fe400000010ff */
[----:B------:R-:W-:Y:S02]  /*20700*/  LOP3.LUT R143, R142, 0xffff, RZ, 0xc0, !PT ;  /* 0x0000ffff8e8f7812 */ /* 0x000fe400078ec0ff */
[----:B------:R-:W-:Y:S02]  /*20710*/  F2FP.BF16.F32.PACK_AB R185, R230, R227 ;  /* 0x000000e3e6b9723e */ /* 0x000fe400000010ff */
[----:B------:R-:W-:Y:S01]  /*20720*/  SHF.R.U32.HI R143, RZ, 0x8, R143 ;  /* 0x00000008ff8f7819 */ /* 0x000fe2000001168f */
[----:B-----5:R-:W-:Y:S02]  /*20730*/  @!P1 HFMA2.BF16_V2 R151, -RZ.H0_H0, RZ.H0_H0, -R2.H0_H0 ;  /* 0x200000ffff979231 */ /* 0x020fe40000340902 */
[----:B--2---:R-:W-:Y:S03]  /*20740*/  @!P2 HFMA2.BF16_V2 R161, -RZ.H0_H0, RZ.H0_H0, -R3.H0_H0 ;  /* 0x200000ffffa1a231 */ /* 0x004fe60000340903 */
[----:B------:R-:W-:Y:S01]  /*20750*/  PRMT R164, R151, 0x7610, R164 ;  /* 0x0000761097a47816 */ /* 0x000fe200000000a4 */
[----:B------:R2:W-:Y:S01]  /*20760*/  @!P1 STL.S16 [R1+0x50], R151 ;  /* 0x0000509701009387 */ /* 0x0005e20000100600 */
[----:B------:R-:W-:Y:S01]  /*20770*/  @!P3 HFMA2.BF16_V2 R160, -RZ.H0_H0, RZ.H0_H0, -R152.H0_H0 ;  /* 0x200000ffffa0b231 */ /* 0x000fe20000340998 */
[----:B------:R-:W-:Y:S02]  /*20780*/  PRMT R159, R161, 0x7610, R159 ;  /* 0x00007610a19f7816 */ /* 0x000fe4000000009f */
[----:B------:R4:W-:Y:S01]  /*20790*/  @!P2 STL.S16 [R1+0x3c], R161 ;  /* 0x00003ca10100a387 */ /* 0x0009e20000100600 */
[----:B------:R-:W-:Y:S01]  /*207a0*/  @!P1 PRMT R2, R164, 0x5410, RZ ;  /* 0x00005410a4029816 */ /* 0x000fe200000000ff */
[----:B---3--:R-:W-:Y:S01]  /*207b0*/  IMAD.WIDE.U32 R164, R228, -0x2daee0ad, RZ ;  /* 0xd2511f53e4a47825 */ /* 0x008fe200078e00ff */
[----:B------:R-:W-:Y:S01]  /*207c0*/  @!P2 PRMT R3, R159, 0x5410, RZ ;  /* 0x000054109f03a816 */ /* 0x000fe200000000ff */
[----:B------:R3:W-:Y:S01]  /*207d0*/  @!P3 STL.S16 [R1+0x38], R160 ;  /* 0x000038a00100b387 */ /* 0x0007e20000100600 */
[----:B------:R-:W-:Y:S01]  /*207e0*/  PRMT R150, R160, 0x7610, R150 ;  /* 0x00007610a0967816 */ /* 0x000fe20000000096 */
[----:B------:R5:W-:Y:S01]  /*207f0*/  MUFU.EX2 R159, R184 ;  /* 0x000000b8009f7308 */ /* 0x000be20000000800 */
[----:B------:R-:W-:Y:S01]  /*20800*/  ISETP.LE.U32.AND P2, PT, R144, UR13, PT ;  /* 0x0000000d90007c0c */ /* 0x000fe2000bf43070 */
[----:B------:R1:W3:Y:S01]  /*20810*/  LDL.S16 R183, [R1+0x4c] ;  /* 0x00004c0001b77983 */ /* 0x0002e20000100600 */
[----:B------:R-:W-:Y:S01]  /*20820*/  ISETP.LE.U32.AND P1, PT, R136, UR13, PT ;  /* 0x0000000d88007c0c */ /* 0x000fe2000bf23070 */
[----:B------:R-:W-:Y:S01]  /*20830*/  FADD.FTZ R136, R162, R147 ;  /* 0x00000093a2887221 */ /* 0x000fe20000010000 */
[----:B------:R-:W-:Y:S01]  /*20840*/  SHF.R.U32.HI R144, RZ, 0x18, R142 ;  /* 0x00000018ff907819 */ /* 0x000fe2000001168e */
[----:B------:R1:W3:Y:S01]  /*20850*/  LDL.S16 R182, [R1+0x2c] ;  /* 0x00002c0001b67983 */ /* 0x0002e20000100600 */
[----:B------:R-:W-:Y:S02]  /*20860*/  @!P3 PRMT R152, R150, 0x5410, RZ ;  /* 0x000054109698b816 */ /* 0x000fe400000000ff */
[----:B------:R-:W-:Y:S01]  /*20870*/  ISETP.LE.U32.AND P3, PT, R144, UR13, PT ;  /* 0x0000000d90007c0c */ /* 0x000fe2000bf63070 */
[----:B------:R1:W3:Y:S01]  /*20880*/  LDL.S16 R179, [R1+0x44] ;  /* 0x0000440001b37983 */ /* 0x0002e20000100600 */
[----:B------:R-:W-:Y:S01]  /*20890*/  LOP3.LUT R150, R172, 0xffff, RZ, 0xc0, !PT ;  /* 0x0000ffffac967812 */ /* 0x000fe200078ec0ff */
[----:B------:R-:W-:Y:S01]  /*208a0*/  FADD.FTZ R144, R157, R145 ;  /* 0x000000919d907221 */ /* 0x000fe20000010000 */
[C---:B------:R-:W-:Y:S01]  /*208b0*/  LOP3.LUT R157, R165.reuse, UR21, R180, 0x96, !PT ;  /* 0x00000015a59d7c12 */ /* 0x040fe2000f8e96b4 */
[----:B------:R1:W3:Y:S01]  /*208c0*/  LDL.S16 R175, [R1+0x30] ;  /* 0x0000300001af7983 */ /* 0x0002e20000100600 */
[----:B------:R-:W-:Y:S01]  /*208d0*/  SHF.R.U32.HI R150, RZ, 0x8, R150 ;  /* 0x00000008ff967819 */ /* 0x000fe20000011696 */
[----:B--2---:R-:W2:Y:S01]  /*208e0*/  MUFU.EX2 R151, R224 ;  /* 0x000000e000977308 */ /* 0x004ea20000000800 */
[----:B------:R-:W-:Y:S01]  /*208f0*/  LOP3.LUT R166, R165, UR21, R180, 0x96, !PT ;  /* 0x00000015a5a67c12 */ /* 0x000fe2000f8e96b4 */
[----:B------:R1:W-:Y:S01]  /*20900*/  STG.E.U16 desc[UR24][R212.64+0x2], R2 ;  /* 0x00000202d4007986 */ /* 0x0003e2000c101518 */
[----:B----4-:R-:W-:Y:S02]  /*20910*/  SHF.R.U32.HI R161, RZ, 0x18, R142 ;  /* 0x00000018ffa17819 */ /* 0x010fe4000001168e */
[----:B-----5:R-:W-:Y:S01]  /*20920*/  PRMT R184, R185, 0x7632, R184 ;  /* 0x00007632b9b87816 */ /* 0x020fe200000000b8 */
[----:B------:R-:W-:Y:S01]  /*20930*/  STG.E.U16 desc[UR24][R204.64+0x10], R3 ;  /* 0x00001003cc007986 */ /* 0x000fe2000c101518 */
[----:B---3--:R-:W-:Y:S03]  /*20940*/  SHF.R.U32.HI R160, RZ, 0x10, R172 ;  /* 0x00000010ffa07819 */ /* 0x008fe600000116ac */
[----:B------:R3:W4:Y:S01]  /*20950*/  LDL.S16 R178, [R1+0x1c] ;  /* 0x00001c0001b27983 */ /* 0x0007220000100600 */
[----:B------:R-:W-:Y:S03]  /*20960*/  LOP3.LUT R160, R160, 0xff, RZ, 0xc0, !PT ;  /* 0x000000ffa0a07812 */ /* 0x000fe600078ec0ff */
[----:B------:R-:W-:Y:S01]  /*20970*/  STG.E.U16 desc[UR24][R204.64+0x12], R152 ;  /* 0x00001298cc007986 */ /* 0x000fe2000c101518 */
[C---:B--2---:R-:W-:Y:S01]  /*20980*/  F2FP.BF16.F32.PACK_AB R162, R151.reuse, R162 ;  /* 0x000000a297a2723e */ /* 0x044fe200000010ff */
[----:B------:R-:W-:Y:S01]  /*20990*/  FADD.FTZ R171, R151, R136 ;  /* 0x0000008897ab7221 */ /* 0x000fe20000010000 */
[----:B------:R-:W-:Y:S01]  /*209a0*/  LOP3.LUT R136, R173, UR27, R174, 0x96, !PT ;  /* 0x0000001bad887c12 */ /* 0x000fe2000f8e96ae */
[----:B------:R-:W-:Y:S01]  /*209b0*/  FADD.FTZ R224, R149, R144 ;  /* 0x0000009095e07221 */ /* 0x000fe20000010000 */
[----:B------:R-:W-:Y:S02]  /*209c0*/  LOP3.LUT R151, R142, 0xff, RZ, 0xc0, !PT ;  /* 0x000000ff8e977812 */ /* 0x000fe400078ec0ff */
[C---:B------:R-:W-:Y:S02]  /*209d0*/  LOP3.LUT R144, R136.reuse, 0xffff, RZ, 0xc0, !PT ;  /* 0x0000ffff88907812 */ /* 0x040fe400078ec0ff */
[----:B------:R-:W-:Y:S02]  /*209e0*/  LOP3.LUT R145, R136, 0xff, RZ, 0xc0, !PT ;  /* 0x000000ff88917812 */ /* 0x000fe400078ec0ff */
[----:B------:R-:W-:Y:S02]  /*209f0*/  SHF.R.U32.HI R144, RZ, 0x8, R144 ;  /* 0x00000008ff907819 */ /* 0x000fe40000011690 */
[----:B------:R-:W-:Y:S02]  /*20a00*/  PRMT R151, R151, 0x5410, R143 ;  /* 0x0000541097977816 */ /* 0x000fe4000000008f */
[----:B------:R-:W-:Y:S02]  /*20a10*/  PRMT R149, R145, 0x5410, R144 ;  /* 0x0000541091957816 */ /* 0x000fe40000000090 */
[----:B------:R-:W-:Y:S02]  /*20a20*/  LOP3.LUT R144, R172, 0xff, RZ, 0xc0, !PT ;  /* 0x000000ffac907812 */ /* 0x000fe400078ec0ff */
[----:B------:R-:W-:Y:S02]  /*20a30*/  SHF.R.U32.HI R145, RZ, 0x18, R136 ;  /* 0x00000018ff917819 */ /* 0x000fe40000011688 */
[----:B------:R-:W-:Y:S02]  /*20a40*/  PRMT R150, R144, 0x5410, R150 ;  /* 0x0000541090967816 */ /* 0x000fe40000000096 */
[----:B------:R-:W-:Y:S02]  /*20a50*/  SHF.R.U32.HI R144, RZ, 0x10, R136 ;  /* 0x00000010ff907819 */ /* 0x000fe40000011688 */
[----:B------:R-:W-:Y:S02]  /*20a60*/  SHF.R.U32.HI R172, RZ, 0x18, R172 ;  /* 0x00000018ffac7819 */ /* 0x000fe400000116ac */
[----:B------:R-:W-:Y:S02]  /*20a70*/  LOP3.LUT R136, R144, 0xff, RZ, 0xc0, !PT ;  /* 0x000000ff90887812 */ /* 0x000fe400078ec0ff */
[----:B------:R-:W-:Y:S02]  /*20a80*/  SHF.R.U32.HI R144, RZ, 0x18, R138 ;  /* 0x00000018ff907819 */ /* 0x000fe4000001168a */
[----:B------:R-:W-:Y:S02]  /*20a90*/  PRMT R147, R136, 0x5410, R145 ;  /* 0x0000541088937816 */ /* 0x000fe40000000091 */
[--C-:B------:R-:W-:Y:S02]  /*20aa0*/  HSET2.LE.AND R136, R149, R211.reuse, PT ;  /* 0x000000d395887233 */ /* 0x100fe40003803000 */
[----:B------:R-:W-:Y:S02]  /*20ab0*/  SHF.R.U32.HI R149, RZ, 0x10, R142 ;  /* 0x00000010ff957819 */ /* 0x000fe4000001168e */
[----:B------:R-:W-:Y:S02]  /*20ac0*/  SHF.R.U32.HI R142, RZ, 0x10, R138 ;  /* 0x00000010ff8e7819 */ /* 0x000fe4000001168a */
[----:B------:R-:W-:Y:S02]  /*20ad0*/  LOP3.LUT R136, R136, R137, RZ, 0xc0, !PT ;  /* 0x0000008988887212 */ /* 0x000fe400078ec0ff */
[----:B------:R-:W-:Y:S02]  /*20ae0*/  LOP3.LUT R137, R138, 0xffff, RZ, 0xc0, !PT ;  /* 0x0000ffff8a897812 */ /* 0x000fe400078ec0ff */
[----:B------:R-:W-:Y:S02]  /*20af0*/  LOP3.LUT R142, R142, 0xff, RZ, 0xc0, !PT ;  /* 0x000000ff8e8e7812 */ /* 0x000fe400078ec0ff */
[----:B------:R-:W-:Y:S02]  /*20b00*/  SHF.R.U32.HI R143, RZ, 0x8, R137 ;  /* 0x00000008ff8f7819 */ /* 0x000fe40000011689 */
[--C-:B------:R-:W-:Y:S02]  /*20b10*/  HSET2.LE.AND R137, R147, R211.reuse, PT ;  /* 0x000000d393897233 */ /* 0x100fe40003803000 */
[----:B------:R-:W-:Y:S01]  /*20b20*/  PRMT R147, R142, 0x5410, R144 ;  /* 0x000054108e937816 */ /* 0x000fe20000000090 */
[--C-:B------:R-:W-:Y:S01]  /*20b30*/  FADD.FTZ R144, R159, R156.reuse ;  /* 0x0000009c9f907221 */ /* 0x100fe20000010000 */
[C---:B------:R-:W-:Y:S02]  /*20b40*/  F2FP.BF16.F32.PACK_AB R159, R170.reuse, R159 ;  /* 0x0000009faa9f723e */ /* 0x040fe400000010ff */
[----:B------:R-:W-:Y:S01]  /*20b50*/  PRMT R156, R155, 0x7632, R156 ;  /* 0x000076329b9c7816 */ /* 0x000fe2000000009c */
[----:B------:R-:W-:Y:S01]  /*20b60*/  FADD.FTZ R170, R170, R144 ;  /* 0x00000090aaaa7221 */ /* 0x000fe20000010000 */
[--C-:B------:R-:W-:Y:S01]  /*20b70*/  FADD.FTZ R144, R169, R154.reuse ;  /* 0x0000009aa9907221 */ /* 0x100fe20000010000 */
[----:B------:R-:W-:Y:S02]  /*20b80*/  PRMT R154, R153, 0x7632, R154 ;  /* 0x00007632999a7816 */ /* 0x000fe4000000009a */
[----:B------:R-:W-:Y:S01]  /*20b90*/  LOP3.LUT R145, R138, 0xff, RZ, 0xc0, !PT ;  /* 0x000000ff8a917812 */ /* 0x000fe200078ec0ff */
[----:B------:R-:W-:Y:S01]  /*20ba0*/  FADD.FTZ R226, R167, R144 ;  /* 0x00000090a7e27221 */ /* 0x000fe20000010000 */
[----:B------:R-:W-:Y:S02]  /*20bb0*/  PRMT R139, R153, 0x5410, R154 ;  /* 0x00005410998b7816 */ /* 0x000fe4000000009a */
[--C-:B------:R-:W-:Y:S02]  /*20bc0*/  HSET2.LE.AND R138, R150, R211.reuse, PT ;  /* 0x000000d3968a7233 */ /* 0x100fe40003803000 */
[----:B------:R-:W-:Y:S02]  /*20bd0*/  PRMT R145, R145, 0x5410, R143 ;  /* 0x0000541091917816 */ /* 0x000fe4000000008f */
[----:B------:R-:W-:Y:S02]  /*20be0*/  LOP3.LUT R137, R137, R141, RZ, 0xc0, !PT ;  /* 0x0000008d89897212 */ /* 0x000fe400078ec0ff */
[----:B------:R-:W-:Y:S02]  /*20bf0*/  LOP3.LUT R138, R138, R140, RZ, 0xc0, !PT ;  /* 0x0000008c8a8a7212 */ /* 0x000fe400078ec0ff */
[----:B------:R-:W2:Y:S01]  /*20c00*/  LDSM.16.MT88.4 R140, [R190+0xa000] ;  /* 0x00a00000be8c783b */ /* 0x000ea20000004200 */
[----:B------:R-:W-:Y:S02]  /*20c10*/  PRMT R160, R160, 0x5410, R172 ;  /* 0x00005410a0a07816 */ /* 0x000fe400000000ac */
[--C-:B------:R-:W-:Y:S02]  /*20c20*/  HSET2.LE.AND R145, R145, R211.reuse, PT ;  /* 0x000000d391917233 */ /* 0x100fe40003803000 */
[--C-:B------:R-:W-:Y:S02]  /*20c30*/  HSET2.LE.AND R147, R147, R211.reuse, PT ;  /* 0x000000d393937233 */ /* 0x100fe40003803000 */
[--C-:B------:R-:W-:Y:S02]  /*20c40*/  HSET2.LE.AND R144, R160, R211.reuse, PT ;  /* 0x000000d3a0907233 */ /* 0x100fe40003803000 */
[----:B------:R-:W-:Y:S02]  /*20c50*/  LOP3.LUT R149, R149, 0xff, RZ, 0xc0, !PT ;  /* 0x000000ff95957812 */ /* 0x000fe400078ec0ff */
[----:B------:R-:W-:Y:S02]  /*20c60*/  PRMT R0, R155, 0x5410, R156 ;  /* 0x000054109b007816 */ /* 0x000fe4000000009c */
[----:B------:R-:W-:Y:S02]  /*20c70*/  LOP3.LUT R139, R144, R139, RZ, 0xc0, !PT ;  /* 0x0000008b908b7212 */ /* 0x000fe400078ec0ff */
[----:B------:R-:W-:Y:S02]  /*20c80*/  LOP3.LUT R144, R145, R146, RZ, 0xc0, !PT ;  /* 0x0000009291907212 */ /* 0x000fe400078ec0ff */
[----:B------:R-:W-:Y:S02]  /*20c90*/  PRMT R161, R149, 0x5410, R161 ;  /* 0x0000541095a17816 */ /* 0x000fe400000000a1 */
[--C-:B------:R-:W-:Y:S02]  /*20ca0*/  HSET2.LE.AND R146, R151, R211.reuse, PT ;  /* 0x000000d397927233 */ /* 0x100fe40003803000 */
[----:B------:R-:W-:Y:S02]  /*20cb0*/  LOP3.LUT R145, R147, R148, RZ, 0xc0, !PT ;  /* 0x0000009493917212 */ /* 0x000fe400078ec0ff */
[----:B------:R-:W5:Y:S01]  /*20cc0*/  LDSM.16.MT88.4 R148, [R192+0xa000] ;  /* 0x00a00000c094783b */ /* 0x000f620000004200 */
[----:B------:R-:W-:Y:S02]  /*20cd0*/  PRMT R160, R158, 0x7632, R160 ;  /* 0x000076329ea07816 */ /* 0x000fe400000000a0 */
[----:B------:R-:W-:Y:S02]  /*20ce0*/  LOP3.LUT R146, R146, R0, RZ, 0xc0, !PT ;  /* 0x0000000092927212 */ /* 0x000fe400078ec0ff */
[----:B------:R-:W-:Y:S02]  /*20cf0*/  HSET2.LE.AND R147, R161, R211, PT ;  /* 0x000000d3a1937233 */ /* 0x000fe40003803000 */
[----:B------:R-:W-:Y:S02]  /*20d00*/  PRMT R0, R158, 0x5410, R160 ;  /* 0x000054109e007816 */ /* 0x000fe400000000a0 */
[----:B------:R-:W-:Y:S02]  /*20d10*/  F2FP.BF16.F32.PACK_AB R169, R167, R169 ;  /* 0x000000a9a7a9723e */ /* 0x000fe400000010ff */
[----:B------:R-:W-:Y:S02]  /*20d20*/  LOP3.LUT R147, R147, R0, RZ, 0xc0, !PT ;  /* 0x0000000093937212 */ /* 0x000fe400078ec0ff */
[----:B------:R-:W-:Y:S02]  /*20d30*/  LOP3.LUT R0, R157, 0xff, RZ, 0xc0, !PT ;  /* 0x000000ff9d007812 */ /* 0x000fe400078ec0ff */
[----:B-1----:R-:W-:Y:S01]  /*20d40*/  PRMT R2, R162, 0x7632, R2 ;  /* 0x00007632a2027816 */ /* 0x002fe20000000002 */
[-C--:B--2---:R-:W-:Y:S06]  /*20d50*/  HMMA.16816.F32.BF16 R4, R136, R140.reuse, R4 ;  /* 0x0000008c8804723c */ /* 0x084fec0000041804 */
[C---:B------:R-:W-:Y:S06]  /*20d60*/  HMMA.16816.F32.BF16 R8, R144.reuse, R140, R8 ;  /* 0x0000008c9008723c */ /* 0x040fec0000041808 */
[-C--:B------:R-:W-:Y:S06]  /*20d70*/  HMMA.16816.F32.BF16 R12, R144, R142.reuse, R12 ;  /* 0x0000008e900c723c */ /* 0x080fec000004180c */
[C---:B------:R-:W-:Y:S01]  /*20d80*/  HMMA.16816.F32.BF16 R16, R136.reuse, R142, R16 ;  /* 0x0000008e8810723c */ /* 0x040fe20000041810 */
[----:B------:R-:W1:Y:S05]  /*20d90*/  LDSM.16.MT88.4 R140, [R195+0xa000] ;  /* 0x00a00000c38c783b */ /* 0x000e6a0000004200 */
[-C--:B-----5:R-:W-:Y:S06]  /*20da0*/  HMMA.16816.F32.BF16 R20, R136, R148.reuse, R20 ;  /* 0x000000948814723c */ /* 0x0a0fec0000041814 */
[C---:B------:R-:W-:Y:S06]  /*20db0*/  HMMA.16816.F32.BF16 R24, R144.reuse, R148, R24 ;  /* 0x000000949018723c */ /* 0x040fec0000041818 */
[-C--:B------:R-:W-:Y:S06]  /*20dc0*/  HMMA.16816.F32.BF16 R28, R144, R150.reuse, R28 ;  /* 0x00000096901c723c */ /* 0x080fec000004181c */
[C---:B------:R-:W-:Y:S06]  /*20dd0*/  HMMA.16816.F32.BF16 R32, R136.reuse, R150, R32 ;  /* 0x000000968820723c */ /* 0x040fec0000041820 */
[-C--:B-1----:R-:W-:Y:S06]  /*20de0*/  HMMA.16816.F32.BF16 R36, R136, R140.reuse, R36 ;  /* 0x0000008c8824723c */ /* 0x082fec0000041824 */
[C---:B------:R-:W-:Y:S06]  /*20df0*/  HMMA.16816.F32.BF16 R40, R144.reuse, R140, R40 ;  /* 0x0000008c9028723c */ /* 0x040fec0000041828 */
[-C--:B------:R-:W-:Y:S05]  /*20e00*/  HMMA.16816.F32.BF16 R44, R144, R142.reuse, R44 ;  /* 0x0000008e902c723c */ /* 0x080fea000004182c */
[----:B------:R-:W-:Y:S01]  /*20e10*/  LOP3.LUT R140, R164, 0xff, RZ, 0xc0, !PT ;  /* 0x000000ffa48c7812 */ /* 0x000fe200078ec0ff */
[C---:B------:R-:W-:Y:S05]  /*20e20*/  HMMA.16816.F32.BF16 R48, R136.reuse, R142, R48 ;  /* 0x0000008e8830723c */ /* 0x040fea0000041830 */
[----:B------:R-:W-:Y:S02]  /*20e30*/  @!P6 HFMA2.BF16_V2 R183, -RZ.H0_H0, RZ.H0_H0, -R153.H0_H0 ;  /* 0x200000ffffb7e231 */ /* 0x000fe40000340999 */
[----:B------:R-:W-:Y:S04]  /*20e40*/  @!P5 HFMA2.BF16_V2 R182, -RZ.H0_H0, RZ.H0_H0, -R154.H0_H0 ;  /* 0x200000ffffb6d231 */ /* 0x000fe8000034099a */
[----:B------:R-:W-:Y:S01]  /*20e50*/  PRMT R3, R183, 0x7610, R3 ;  /* 0x00007610b7037816 */ /* 0x000fe20000000003 */
[----:B------:R-:W-:Y:S01]  /*20e60*/  @!P6 STL.S16 [R1+0x4c], R183 ;  /* 0x00004cb70100e387 */ /* 0x000fe20000100600 */
[----:B------:R-:W-:Y:S02]  /*20e70*/  @!P0 HFMA2.BF16_V2 R179, -RZ.H0_H0, RZ.H0_H0, -R155.H0_H0 ;  /* 0x200000ffffb38231 */ /* 0x000fe4000034099b */
[----:B------:R-:W-:Y:S02]  /*20e80*/  @!P6 PRMT R153, R3, 0x5410, RZ ;  /* 0x000054100399e816 */ /* 0x000fe400000000ff */
[----:B------:R3:W2:Y:S01]  /*20e90*/  LDL.S16 R3, [R1+0x40] ;  /* 0x0000400001037983 */ /* 0x0006a20000100600 */
[----:B------:R-:W-:Y:S01]  /*20ea0*/  PRMT R176, R182, 0x7610, R176 ;  /* 0x00007610b6b07816 */ /* 0x000fe200000000b0 */
[----:B------:R-:W-:Y:S01]  /*20eb0*/  @!P1 HFMA2.BF16_V2 R175, -RZ.H0_H0, RZ.H0_H0, -R156.H0_H0 ;  /* 0x200000ffffaf9231 */ /* 0x000fe2000034099c */
[----:B------:R-:W-:Y:S01]  /*20ec0*/  ISETP.LE.U32.AND P6, PT, R0, UR13, PT ;  /* 0x0000000d00007c0c */ /* 0x000fe2000bfc3070 */
[----:B------:R-:W-:Y:S01]  /*20ed0*/  @!P5 STL.S16 [R1+0x2c], R182 ;  /* 0x00002cb60100d387 */ /* 0x000fe20000100600 */
[----:B------:R-:W-:Y:S02]  /*20ee0*/  @!P5 PRMT R154, R176, 0x5410, RZ ;  /* 0x00005410b09ad816 */ /* 0x000fe400000000ff */
[----:B------:R-:W-:Y:S01]  /*20ef0*/  PRMT R152, R175, 0x7610, R152 ;  /* 0x00007610af987816 */ /* 0x000fe20000000098 */
[----:B------:R-:W-:Y:S01]  /*20f00*/  @!P0 STL.S16 [R1+0x44], R179 ;  /* 0x000044b301008387 */ /* 0x000fe20000100600 */
[----:B------:R-:W-:Y:S02]  /*20f10*/  LOP3.LUT R0, R157, 0xffff, RZ, 0xc0, !PT ;  /* 0x0000ffff9d007812 */ /* 0x000fe400078ec0ff */
[----:B------:R-:W-:Y:S01]  /*20f20*/  PRMT R167, R179, 0x7610, R167 ;  /* 0x00007610b3a77816 */ /* 0x000fe200000000a7 */
[----:B------:R3:W5:Y:S01]  /*20f30*/  LDL.S16 R176, [R1+0x28] ;  /* 0x0000280001b07983 */ /* 0x0007620000100600 */
[----:B----4-:R-:W-:Y:S01]  /*20f40*/  @!P2 HFMA2.BF16_V2 R178, -RZ.H0_H0, RZ.H0_H0, -R158.H0_H0 ;  /* 0x200000ffffb2a231 */ /* 0x010fe2000034099e */
[----:B------:R-:W-:Y:S02]  /*20f50*/  SHF.R.U32.HI R0, RZ, 0x8, R0 ;  /* 0x00000008ff007819 */ /* 0x000fe40000011600 */
[----:B------:R1:W-:Y:S01]  /*20f60*/  @!P1 STL.S16 [R1+0x30], R175 ;  /* 0x000030af01009387 */ /* 0x0003e20000100600 */
[----:B------:R-:W-:Y:S02]  /*20f70*/  @!P0 PRMT R155, R167, 0x5410, RZ ;  /* 0x00005410a79b8816 */ /* 0x000fe400000000ff */
[----:B------:R-:W-:Y:S01]  /*20f80*/  LOP3.LUT R0, R0, 0xffff, RZ, 0xc0, !PT ;  /* 0x0000ffff00007812 */ /* 0x000fe200078ec0ff */
[----:B------:R4:W-:Y:S01]  /*20f90*/  STG.E.U16 desc[UR24][R208.64+0x10], R153 ;  /* 0x00001099d0007986 */ /* 0x0009e2000c101518 */
[----:B------:R-:W-:Y:S02]  /*20fa0*/  @!P1 PRMT R156, R152, 0x5410, RZ ;  /* 0x00005410989c9816 */ /* 0x000fe400000000ff */
[----:B------:R-:W-:Y:S01]  /*20fb0*/  ISETP.LE.U32.AND P5, PT, R0, UR13, PT ;  /* 0x0000000d00007c0c */ /* 0x000fe2000bfa3070 */
[----:B------:R-:W-:Y:S01]  /*20fc0*/  STG.E.U16 desc[UR24][R208.64+0x12], R154 ;  /* 0x0000129ad0007986 */ /* 0x000fe2000c101518 */
[--C-:B------:R-:W-:Y:S02]  /*20fd0*/  SHF.R.U32.HI R0, RZ, 0x18, R157.reuse ;  /* 0x00000018ff007819 */ /* 0x100fe4000001169d */
[----:B------:R-:W-:Y:S01]  /*20fe0*/  SHF.R.U32.HI R157, RZ, 0x10, R157 ;  /* 0x00000010ff9d7819 */ /* 0x000fe2000001169d */
[----:B------:R-:W-:Y:S01]  /*20ff0*/  STG.E.U16 desc[UR24][R214.64+0xe], R155 ;  /* 0x00000e9bd6007986 */ /* 0x000fe2000c101518 */
[----:B------:R-:W-:Y:S02]  /*21000*/  ISETP.LE.U32.AND P0, PT, R0, UR13, PT ;  /* 0x0000000d00007c0c */ /* 0x000fe4000bf03070 */
[----:B------:R-:W-:Y:S01]  /*21010*/  LOP3.LUT R0, R157, 0xff, RZ, 0xc0, !PT ;  /* 0x000000ff9d007812 */ /* 0x000fe200078ec0ff */
[----:B------:R3:W-:Y:S01]  /*21020*/  STG.E.U16 desc[UR24][R214.64+0x10], R156 ;  /* 0x0000109cd6007986 */ /* 0x0007e2000c101518 */
[----:B------:R-:W-:Y:S02]  /*21030*/  LOP3.LUT R152, R207, UR21, R168, 0x96, !PT ;  /* 0x00000015cf987c12 */ /* 0x000fe4000f8e96a8 */
[----:B------:R-:W-:Y:S01]  /*21040*/  ISETP.LE.U32.AND P1, PT, R0, UR13, PT ;  /* 0x0000000d00007c0c */ /* 0x000fe2000bf23070 */
[----:B------:R-:W-:Y:S01]  /*21050*/  LDSM.16.MT88.4 R180, [R195+0xa800] ;  /* 0x00a80000c3b4783b */ /* 0x000fe20000004200 */
[----:B------:R-:W-:Y:S02]  /*21060*/  PRMT R148, R178, 0x7610, R148 ;  /* 0x00007610b2947816 */ /* 0x000fe40000000094 */
[----:B------:R-:W-:Y:S02]  /*21070*/  LOP3.LUT R0, R152, 0xff, RZ, 0xc0, !PT ;  /* 0x000000ff98007812 */ /* 0x000fe400078ec0ff */
[----:B------:R-:W-:Y:S02]  /*21080*/  @!P2 PRMT R158, R148, 0x5410, RZ ;  /* 0x00005410949ea816 */ /* 0x000fe400000000ff */
[----:B------:R-:W-:Y:S01]  /*21090*/  PRMT R157, R163, 0x7632, R157 ;  /* 0x00007632a39d7816 */ /* 0x000fe2000000009d */
[----:B-1----:R1:W5:Y:S04]  /*210a0*/  LDL.S16 R175, [R1+0x24] ;  /* 0x0000240001af7983 */ /* 0x0023680000100600 */
[----:B------:R-:W-:Y:S01]  /*210b0*/  @!P2 STL.S16 [R1+0x1c], R178 ;  /* 0x00001cb20100a387 */ /* 0x000fe20000100600 */
[----:B------:R-:W-:Y:S02]  /*210c0*/  ISETP.LE.U32.AND P2, PT, R0, UR13, PT ;  /* 0x0000000d00007c0c */ /* 0x000fe4000bf43070 */
[----:B------:R-:W-:Y:S01]  /*210d0*/  LOP3.LUT R0, R152, 0xffff, RZ, 0xc0, !PT ;  /* 0x0000ffff98007812 */ /* 0x000fe200078ec0ff */
[----:B----4-:R1:W4:Y:S03]  /*210e0*/  LDL.S16 R153, [R1+0x8] ;  /* 0x0000080001997983 */ /* 0x0103260000100600 */
[----:B------:R-:W-:Y:S01]  /*210f0*/  SHF.R.U32.HI R0, RZ, 0x8, R0 ;  /* 0x00000008ff007819 */ /* 0x000fe20000011600 */
[----:B------:R1:W4:Y:S01]  /*21100*/  LDL.S16 R167, [R1+0x20] ;  /* 0x0000200001a77983 */ /* 0x0003220000100600 */
[C---:B---3--:R-:W-:Y:S03]  /*21110*/  PRMT R156, R169.reuse, 0x7610, R156 ;  /* 0x00007610a99c7816 */ /* 0x048fe6000000009c */
[----:B------:R-:W3:Y:S08]  /*21120*/  LDSM.16.MT88.4 R148, [R194+0xa000] ;  /* 0x00a00000c294783b */ /* 0x000ef00000004200 */
[----:B------:R1:W-:Y:S02]  /*21130*/  STG.E.U16 desc[UR24][R212.64+0x10], R158 ;  /* 0x0000109ed4007986 */ /* 0x0003e4000c101518 */
[----:B-1----:R-:W-:Y:S02]  /*21140*/  PRMT R158, R169, 0x7632, R158 ;  /* 0x00007632a99e7816 */ /* 0x002fe4000000009e */
[----:B------:R-:W1:Y:S01]  /*21150*/  MUFU.EX2 R169, R233 ;  /* 0x000000e900a97308 */ /* 0x000e620000000800 */
[-C--:B---3--:R-:W-:Y:S06]  /*21160*/  HMMA.16816.F32.BF16 R52, R136, R148.reuse, R52 ;  /* 0x000000948834723c */ /* 0x088fec0000041834 */
[C---:B------:R-:W-:Y:S06]  /*21170*/  HMMA.16816.F32.BF16 R56, R144.reuse, R148, R56 ;  /* 0x000000949038723c */ /* 0x040fec0000041838 */
[-C--:B------:R-:W-:Y:S05]  /*21180*/  HMMA.16816.F32.BF16 R60, R144, R150.reuse, R60 ;  /* 0x00000096903c723c */ /* 0x080fea000004183c */
[----:B-1----:R-:W-:Y:S01]  /*21190*/  FADD.FTZ R225, R169, R171 ;  /* 0x000000aba9e17221 */ /* 0x002fe20000010000 */
[C---:B------:R-:W-:Y:S01]  /*211a0*/  HMMA.16816.F32.BF16 R64, R136.reuse, R150, R64 ;  /* 0x000000968840723c */ /* 0x040fe20000041840 */
[----:B------:R-:W-:Y:S04]  /*211b0*/  LDSM.16.MT88.4 R148, [R192+0xb000] ;  /* 0x00b00000c094783b */ /* 0x000fe80000004200 */
[----:B--2---:R-:W-:Y:S05]  /*211c0*/  @!P3 HFMA2.BF16_V2 R3, -RZ.H0_H0, RZ.H0_H0, -R160.H0_H0 ;  /* 0x200000ffff03b231 */ /* 0x004fea00003409a0 */
[----:B------:R1:W-:Y:S01]  /*211d0*/  @!P3 STL.S16 [R1+0x40], R3 ;  /* 0x000040030100b387 */ /* 0x0003e20000100600 */
[----:B------:R-:W-:Y:S04]  /*211e0*/  PRMT R177, R3, 0x7610, R177 ;  /* 0x0000761003b17816 */ /* 0x000fe800000000b1 */
[----:B------:R-:W-:Y:S05]  /*211f0*/  @!P3 PRMT R160, R177, 0x5410, RZ ;  /* 0x00005410b1a0b816 */ /* 0x000fea00000000ff */
[----:B------:R2:W-:Y:S01]  /*21200*/  STG.E.U16 desc[UR24][R212.64+0x12], R160 ;  /* 0x000012a0d4007986 */ /* 0x0005e2000c101518 */
[----:B-1----:R-:W-:Y:S02]  /*21210*/  LOP3.LUT R3, R0, 0xffff, RZ, 0xc0, !PT ;  /* 0x0000ffff00037812 */ /* 0x002fe400078ec0ff */
[----:B------:R-:W-:Y:S02]  /*21220*/  PRMT R0, R162, 0x7610, R0 ;  /* 0x00007610a2007816 */ /* 0x000fe40000000000 */
[----:B------:R-:W-:Y:S02]  /*21230*/  ISETP.LE.U32.AND P3, PT, R3, UR13, PT ;  /* 0x0000000d03007c0c */ /* 0x000fe4000bf63070 */
[----:B------:R-:W-:Y:S01]  /*21240*/  PRMT R162, R0, 0x5410, R2 ;  /* 0x0000541000a27816 */ /* 0x000fe20000000002 */
[----:B-----5:R-:W-:Y:S01]  /*21250*/  @!P6 HFMA2.BF16_V2 R176, -RZ.H0_H0, RZ.H0_H0, -R0.H0_H0 ;  /* 0x200000ffffb0e231 */ /* 0x020fe20000340900 */
[--C-:B------:R-:W-:Y:S02]  /*21260*/  SHF.R.U32.HI R3, RZ, 0x18, R152.reuse ;  /* 0x00000018ff037819 */ /* 0x100fe40000011698 */
[----:B------:R-:W-:Y:S02]  /*21270*/  SHF.R.U32.HI R152, RZ, 0x10, R152 ;  /* 0x00000010ff987819 */ /* 0x000fe40000011698 */
[----:B------:R-:W-:Y:S01]  /*21280*/  @!P6 STL.S16 [R1+0x28], R176 ;  /* 0x000028b00100e387 */ /* 0x000fe20000100600 */
[----:B------:R-:W-:Y:S01]  /*21290*/  PRMT R174, R176, 0x7610, R174 ;  /* 0x00007610b0ae7816 */ /* 0x000fe200000000ae */
[----:B------:R-:W-:Y:S01]  /*212a0*/  @!P5 HFMA2.BF16_V2 R175, -RZ.H0_H0, RZ.H0_H0, -R2.H0_H0 ;  /* 0x200000ffffafd231 */ /* 0x000fe20000340902 */
[----:B--2---:R-:W-:Y:S02]  /*212b0*/  PRMT R160, R159, 0x7632, R160 ;  /* 0x000076329fa07816 */ /* 0x004fe400000000a0 */
[----:B------:R-:W-:Y:S02]  /*212c0*/  @!P6 PRMT R0, R174, 0x5410, RZ ;  /* 0x00005410ae00e816 */ /* 0x000fe400000000ff */
[----:B------:R-:W-:Y:S01]  /*212d0*/  @!P5 STL.S16 [R1+0x24], R175 ;  /* 0x000024af0100d387 */ /* 0x000fe20000100600 */
[----:B------:R-:W-:Y:S02]  /*212e0*/  PRMT R173, R175, 0x7610, R173 ;  /* 0x00007610afad7816 */ /* 0x000fe400000000ad */
[----:B------:R-:W-:Y:S01]  /*212f0*/  ISETP.LE.U32.AND P6, PT, R3, UR13, PT ;  /* 0x0000000d03007c0c */ /* 0x000fe2000bfc3070 */
[----:B------:R2:W3:Y:S01]  /*21300*/  LDL.S16 R174, [R1+0x14] ;  /* 0x0000140001ae7983 */ /* 0x0004e20000100600 */
[----:B------:R-:W-:Y:S02]  /*21310*/  @!P5 PRMT R2, R173, 0x5410, RZ ;  /* 0x00005410ad02d816 */ /* 0x000fe400000000ff */
[----:B------:R-:W-:Y:S01]  /*21320*/  PRMT R3, R163, 0x7610, R3 ;  /* 0x00007610a3037816 */ /* 0x000fe20000000003 */
[----:B------:R2:W5:Y:S01]  /*21330*/  LDL.S16 R173, [R1+0x10] ;  /* 0x0000100001ad7983 */ /* 0x0005620000100600 */
[----:B----4-:R-:W-:Y:S01]  /*21340*/  @!P0 HFMA2.BF16_V2 R167, -RZ.H0_H0, RZ.H0_H0, -R157.H0_H0 ;  /* 0x200000ffffa78231 */ /* 0x010fe2000034099d */
[----:B------:R-:W-:Y:S02]  /*21350*/  LOP3.LUT R152, R152, 0xff, RZ, 0xc0, !PT ;  /* 0x000000ff98987812 */ /* 0x000fe400078ec0ff */
[----:B------:R-:W-:Y:S01]  /*21360*/  @!P1 HFMA2.BF16_V2 R153, -RZ.H0_H0, RZ.H0_H0, -R3.H0_H0 ;  /* 0x200000ffff999231 */ /* 0x000fe20000340903 */
[----:B------:R-:W-:Y:S01]  /*21370*/  PRMT R163, R3, 0x5410, R157 ;  /* 0x0000541003a37816 */ /* 0x000fe2000000009d */
[----:B------:R1:W-:Y:S01]  /*21380*/  STG.E.U16 desc[UR24][R204.64+0x20], R0 ;  /* 0x00002000cc007986 */ /* 0x0003e2000c101518 */
[----:B------:R-:W-:Y:S02]  /*21390*/  PRMT R154, R167, 0x7610, R154 ;  /* 0x00007610a79a7816 */ /* 0x000fe4000000009a */
[----:B------:R-:W-:Y:S01]  /*213a0*/  PRMT R155, R153, 0x7610, R155 ;  /* 0x00007610999b7816 */ /* 0x000fe2000000009b */
[----:B------:R4:W-:Y:S01]  /*213b0*/  @!P1 STL.S16 [R1+0x8], R153 ;  /* 0x0000089901009387 */ /* 0x0009e20000100600 */
[----:B------:R-:W-:Y:S02]  /*213c0*/  @!P0 PRMT R157, R154, 0x5410, RZ ;  /* 0x000054109a9d8816 */ /* 0x000fe400000000ff */
[----:B------:R-:W-:Y:S01]  /*213d0*/  @!P1 PRMT R3, R155, 0x5410, RZ ;  /* 0x000054109b039816 */ /* 0x000fe200000000ff */
[----:B------:R2:W-:Y:S01]  /*213e0*/  @!P0 STL.S16 [R1+0x20], R167 ;  /* 0x000020a701008387 */ /* 0x0005e20000100600 */
[----:B------:R-:W-:Y:S02]  /*213f0*/  ISETP.LE.U32.AND P0, PT, R152, UR13, PT ;  /* 0x0000000d98007c0c */ /* 0x000fe4000bf03070 */
[C---:B------:R-:W-:Y:S01]  /*21400*/  LOP3.LUT R154, R164.reuse, 0xffff, RZ, 0xc0, !PT ;  /* 0x0000ffffa49a7812 */ /* 0x040fe200078ec0ff */
[----:B------:R2:W-:Y:S01]  /*21410*/  STG.E.U16 desc[UR24][R204.64+0x22], R2 ;  /* 0x00002202cc007986 */ /* 0x0005e2000c101518 */
[C---:B------:R-:W-:Y:S02]  /*21420*/  LOP3.LUT R152, R164.reuse, 0xffff, RZ, 0xc0, !PT ;  /* 0x0000ffffa4987812 */ /* 0x040fe400078ec0ff */
[----:B------:R-:W-:Y:S01]  /*21430*/  LOP3.LUT R155, R164, 0xff, RZ, 0xc0, !PT ;  /* 0x000000ffa49b7812 */ /* 0x000fe200078ec0ff */
[----:B------:R2:W-:Y:S01]  /*21440*/  STG.E.U16 desc[UR24][R208.64+0x20], R3 ;  /* 0x00002003d0007986 */ /* 0x0005e2000c101518 */
[----:B------:R-:W-:Y:S02]  /*21450*/  SHF.R.U32.HI R165, RZ, 0x10, R164 ;  /* 0x00000010ffa57819 */ /* 0x000fe400000116a4 */
[----:B------:R-:W-:Y:S01]  /*21460*/  ISETP.LE.U32.AND P5, PT, R140, UR13, PT ;  /* 0x0000000d8c007c0c */ /* 0x000fe2000bfa3070 */
[----:B------:R-:W-:Y:S01]  /*21470*/  STG.E.U16 desc[UR24][R208.64+0x22], R157 ;  /* 0x0000229dd0007986 */ /* 0x000fe2000c101518 */
[----:B------:R-:W-:Y:S01]  /*21480*/  SHF.R.U32.HI R152, RZ, 0x8, R152 ;  /* 0x00000008ff987819 */ /* 0x000fe20000011698 */
[----:B------:R-:W-:Y:S02]  /*21490*/  @!P0 HFMA2.BF16_V2 R250, -RZ.H0_H0, RZ.H0_H0, -R156.H0_H0 ;  /* 0x200000fffffa8231 */ /* 0x000fe4000034099c */
[----:B------:R-:W2:Y:S01]  /*214a0*/  LDSM.16.MT88.4 R140, [R190+0xb000] ;  /* 0x00b00000be8c783b */ /* 0x000ea20000004200 */
[----:B------:R-:W-:Y:S02]  /*214b0*/  LOP3.LUT R152, R152, 0xffff, RZ, 0xc0, !PT ;  /* 0x0000ffff98987812 */ /* 0x000fe400078ec0ff */
[----:B-1----:R-:W-:Y:S02]  /*214c0*/  SHF.R.U32.HI R0, RZ, 0x8, R154 ;  /* 0x00000008ff007819 */ /* 0x002fe4000001169a */
[--C-:B----4-:R-:W-:Y:S04]  /*214d0*/  SHF.R.U32.HI R153, RZ, 0x10, R164.reuse ;  /* 0x00000010ff997819 */ /* 0x110fe800000116a4 */
[----:B------:R-:W-:Y:S02]  /*214e0*/  LOP3.LUT R153, R153, 0xff, RZ, 0xc0, !PT ;  /* 0x000000ff99997812 */ /* 0x000fe400078ec0ff */
[--C-:B--2---:R-:W-:Y:S02]  /*214f0*/  SHF.R.U32.HI R167, RZ, 0x18, R164.reuse ;  /* 0x00000018ffa77819 */ /* 0x104fe400000116a4 */
[----:B------:R-:W-:Y:S02]  /*21500*/  ISETP.LE.U32.AND P1, PT, R153, UR13, PT ;  /* 0x0000000d99007c0c */ /* 0x000fe4000bf23070 */
[----:B------:R-:W-:Y:S02]  /*21510*/  SHF.R.U32.HI R153, RZ, 0x18, R164 ;  /* 0x00000018ff997819 */ /* 0x000fe400000116a4 */
[----:B------:R-:W-:Y:S02]  /*21520*/  LOP3.LUT R164, R207, UR21, R168, 0x96, !PT ;  /* 0x00000015cfa47c12 */ /* 0x000fe4000f8e96a8 */
[----:B------:R-:W-:Y:S02]  /*21530*/  PRMT R168, R159, 0x5410, R160 ;  /* 0x000054109fa87816 */ /* 0x000fe400000000a0 */
[----:B------:R-:W-:Y:S02]  /*21540*/  LOP3.LUT R2, R206, 0xff, RZ, 0xc0, !PT ;  /* 0x000000ffce027812 */ /* 0x000fe400078ec0ff */
[----:B------:R-:W-:Y:S04]  /*21550*/  LOP3.LUT R3, R166, 0xffff, RZ, 0xc0, !PT ;  /* 0x0000ffffa6037812 */ /* 0x000fe800078ec0ff */
[----:B------:R-:W-:Y:S01]  /*21560*/  SHF.R.U32.HI R3, RZ, 0x8, R3 ;  /* 0x00000008ff037819 */ /* 0x000fe20000011603 */
[-C--:B------:R-:W-:Y:S06]  /*21570*/  HMMA.16816.F32.BF16 R68, R136, R140.reuse, R68 ;  /* 0x0000008c8844723c */ /* 0x080fec0000041844 */
[C---:B------:R-:W-:Y:S06]  /*21580*/  HMMA.16816.F32.BF16 R72, R144.reuse, R140, R72 ;  /* 0x0000008c9048723c */ /* 0x040fec0000041848 */
[-C--:B------:R-:W-:Y:S05]  /*21590*/  HMMA.16816.F32.BF16 R76, R144, R142.reuse, R76 ;  /* 0x0000008e904c723c */ /* 0x080fea000004184c */
[----:B------:R-:W-:Y:S01]  /*215a0*/  LOP3.LUT R140, R165, 0xff, RZ, 0xc0, !PT ;  /* 0x000000ffa58c7812 */ /* 0x000fe200078ec0ff */
[C---:B------:R-:W-:Y:S05]  /*215b0*/  HMMA.16816.F32.BF16 R80, R136.reuse, R142, R80 ;  /* 0x0000008e8850723c */ /* 0x040fea0000041850 */
[----:B------:R-:W-:Y:S01]  /*215c0*/  PRMT R175, R140, 0x5410, R167 ;  /* 0x000054108caf7816 */ /* 0x000fe200000000a7 */
[-C--:B------:R-:W-:Y:S05]  /*215d0*/  HMMA.16816.F32.BF16 R84, R136, R148.reuse, R84 ;  /* 0x000000948854723c */ /* 0x080fea0000041854 */
[--C-:B------:R-:W-:Y:S01]  /*215e0*/  SHF.R.U32.HI R140, RZ, 0x10, R206.reuse ;  /* 0x00000010ff8c7819 */ /* 0x100fe200000116ce */
[C---:B------:R-:W-:Y:S05]  /*215f0*/  HMMA.16816.F32.BF16 R88, R144.reuse, R148, R88 ;  /* 0x000000949058723c */ /* 0x040fea0000041858 */
[--C-:B------:R-:W-:Y:S01]  /*21600*/  SHF.R.U32.HI R141, RZ, 0x18, R206.reuse ;  /* 0x00000018ff8d7819 */ /* 0x100fe200000116ce */
[-C--:B------:R-:W-:Y:S05]  /*21610*/  HMMA.16816.F32.BF16 R92, R144, R150.reuse, R92 ;  /* 0x00000096905c723c */ /* 0x080fea000004185c */
[----:B------:R-:W-:Y:S01]  /*21620*/  LOP3.LUT R140, R140, 0xff, RZ, 0xc0, !PT ;  /* 0x000000ff8c8c7812 */ /* 0x000fe200078ec0ff */
[C---:B------:R-:W-:Y:S01]  /*21630*/  HMMA.16816.F32.BF16 R96, R136.reuse, R150, R96 ;  /* 0x000000968860723c */ /* 0x040fe20000041860 */
[----:B------:R-:W1:Y:S04]  /*21640*/  MUFU.EX2 R150, R238 ;  /* 0x000000ee00967308 */ /* 0x000e680000000800 */
[----:B------:R-:W-:Y:S02]  /*21650*/  PRMT R179, R140, 0x5410, R141 ;  /* 0x000054108cb37816 */ /* 0x000fe4000000008d */
[----:B------:R-:W-:Y:S04]  /*21660*/  SHF.R.U32.HI R140, RZ, 0x10, R206 ;  /* 0x00000010ff8c7819 */ /* 0x000fe800000116ce */
[----:B------:R-:W-:Y:S02]  /*21670*/  LOP3.LUT R141, R166, 0xff, RZ, 0xc0, !PT ;  /* 0x000000ffa68d7812 */ /* 0x000fe400078ec0ff */
[--C-:B------:R-:W-:Y:S02]  /*21680*/  HSET2.LE.AND R175, R175, R211.reuse, PT ;  /* 0x000000d3afaf7233 */ /* 0x100fe40003803000 */
[----:B------:R-:W-:Y:S01]  /*21690*/  HSET2.LE.AND R179, R179, R211, PT ;  /* 0x000000d3b3b37233 */ /* 0x000fe20003803000 */
[----:B-1----:R-:W-:Y:S01]  /*216a0*/  FADD.FTZ R224, R150, R224 ;  /* 0x000000e096e07221 */ /* 0x002fe20000010000 */
[----:B---3--:R-:W-:Y:S02]  /*216b0*/  @!P2 HFMA2.BF16_V2 R174, -RZ.H0_H0, RZ.H0_H0, -R159.H0_H0 ;  /* 0x200000ffffaea231 */ /* 0x008fe4000034099f */
[----:B-----5:R-:W-:Y:S03]  /*216c0*/  @!P3 HFMA2.BF16_V2 R173, -RZ.H0_H0, RZ.H0_H0, -R160.H0_H0 ;  /* 0x200000ffffadb231 */ /* 0x020fe600003409a0 */
[----:B------:R1:W-:Y:S01]  /*216d0*/  @!P2 STL.S16 [R1+0x14], R174 ;  /* 0x000014ae0100a387 */ /* 0x0003e20000100600 */
[----:B------:R-:W-:Y:S03]  /*216e0*/  PRMT R172, R174, 0x7610, R172 ;  /* 0x00007610aeac7816 */ /* 0x000fe600000000ac */
[----:B------:R-:W-:Y:S01]  /*216f0*/  @!P3 STL.S16 [R1+0x10], R173 ;  /* 0x000010ad0100b387 */ /* 0x000fe20000100600 */
[----:B------:R-:W-:Y:S02]  /*21700*/  @!P2 PRMT R159, R172, 0x5410, RZ ;  /* 0x00005410ac9fa816 */ /* 0x000fe400000000ff */
[----:B------:R-:W-:Y:S01]  /*21710*/  PRMT R161, R173, 0x7610, R161 ;  /* 0x00007610ada17816 */ /* 0x000fe200000000a1 */
[----:B------:R2:W3:Y:S01]  /*21720*/  LDL.S16 R172, [R1+0xc] ;  /* 0x00000c0001ac7983 */ /* 0x0004e20000100600 */
[----:B------:R-:W-:Y:S02]  /*21730*/  ISETP.LE.U32.AND P2, PT, R152, UR13, PT ;  /* 0x0000000d98007c0c */ /* 0x000fe4000bf43070 */
[----:B------:R-:W-:Y:S01]  /*21740*/  @!P3 PRMT R160, R161, 0x5410, RZ ;  /* 0x00005410a1a0b816 */ /* 0x000fe200000000ff */
[----:B------:R-:W-:Y:S01]  /*21750*/  STG.E.U16 desc[UR24][R214.64+0x1e], R159 ;  /* 0x00001e9fd6007986 */ /* 0x000fe2000c101518 */
[----:B------:R-:W-:Y:S02]  /*21760*/  ISETP.LE.U32.AND P3, PT, R153, UR13, PT ;  /* 0x0000000d99007c0c */ /* 0x000fe4000bf63070 */
[----:B------:R-:W-:Y:S01]  /*21770*/  PRMT R161, R156, 0x5410, R158 ;  /* 0x000054109ca17816 */ /* 0x000fe2000000009e */
[----:B------:R-:W-:Y:S01]  /*21780*/  STG.E.U16 desc[UR24][R214.64+0x20], R160 ;  /* 0x000020a0d6007986 */ /* 0x000fe2000c101518 */
[----:B------:R-:W-:Y:S02]  /*21790*/  @!P0 PRMT R156, R250, 0x5410, RZ ;  /* 0x00005410fa9c8816 */ /* 0x000fe400000000ff */
[----:B------:R-:W-:Y:S03]  /*217a0*/  ISETP.LE.U32.AND P0, PT, R2, UR13, PT ;  /* 0x0000000d02007c0c */ /* 0x000fe6000bf03070 */
[----:B------:R-:W-:Y:S01]  /*217b0*/  STG.E.U16 desc[UR24][R212.64+0x20], R156 ;  /* 0x0000209cd4007986 */ /* 0x000fe2000c101518 */
[----:B-1----:R-:W-:Y:S02]  /*217c0*/  PRMT R174, R155, 0x5410, R0 ;  /* 0x000054109bae7816 */ /* 0x002fe40000000000 */
[----:B------:R-:W-:Y:S01]  /*217d0*/  LOP3.LUT R0, R206, 0xffff, RZ, 0xc0, !PT ;  /* 0x0000ffffce007812 */ /* 0x000fe200078ec0ff */
[----:B------:R-:W1:Y:S02]  /*217e0*/  LDSM.16.MT88.4 R152, [R195+0xb000] ;  /* 0x00b00000c398783b */ /* 0x000e640000004200 */
[--C-:B------:R-:W-:Y:S02]  /*217f0*/  HSET2.LE.AND R174, R174, R211.reuse, PT ;  /* 0x000000d3aeae7233 */ /* 0x100fe40003803000 */
[----:B------:R-:W-:Y:S04]  /*21800*/  SHF.R.U32.HI R0, RZ, 0x8, R0 ;  /* 0x00000008ff007819 */ /* 0x000fe80000011600 */
[----:B------:R-:W-:Y:S02]  /*21810*/  PRMT R178, R2, 0x5410, R0 ;  /* 0x0000541002b27816 */ /* 0x000fe40000000000 */
[----:B------:R-:W-:Y:S01]  /*21820*/  LOP3.LUT R0, R206, 0xffff, RZ, 0xc0, !PT ;  /* 0x0000ffffce007812 */ /* 0x000fe200078ec0ff */
[----:B------:R-:W-:Y:S01]  /*21830*/  FADD.FTZ R207, R186, R170 ;  /* 0x000000aabacf7221 */ /* 0x000fe20000010000 */
[----:B------:R-:W-:Y:S02]  /*21840*/  F2FP.BF16.F32.PACK_AB R2, R234, R169 ;  /* 0x000000a9ea02723e */ /* 0x000fe400000010ff */
[----:B------:R-:W-:Y:S02]  /*21850*/  SHF.R.U32.HI R0, RZ, 0x8, R0 ;  /* 0x00000008ff007819 */ /* 0x000fe40000011600 */
[C---:B------:R-:W-:Y:S01]  /*21860*/  F2FP.BF16.F32.PACK_AB R186, R229.reuse, R186 ;  /* 0x000000bae5ba723e */ /* 0x040fe200000010ff */
[----:B------:R-:W-:Y:S01]  /*21870*/  @!P5 HFMA2.BF16_V2 R251, -RZ.H0_H0, RZ.H0_H0, -R2.H0_H0 ;  /* 0x200000fffffbd231 */ /* 0x000fe20000340902 */
[----:B------:R-:W-:Y:S01]  /*21880*/  LOP3.LUT R0, R0, 0xffff, RZ, 0xc0, !PT ;  /* 0x0000ffff00007812 */ /* 0x000fe200078ec0ff */
[----:B------:R-:W-:Y:S01]  /*21890*/  FADD.FTZ R229, R229, R207 ;  /* 0x000000cfe5e57221 */ /* 0x000fe20000010000 */
[----:B------:R-:W-:Y:S01]  /*218a0*/  PRMT R187, R186, 0x7632, R187 ;  /* 0x00007632babb7816 */ /* 0x000fe200000000bb */
[----:B------:R-:W-:Y:S01]  /*218b0*/  @!P0 HFMA2.BF16_V2 R246, -RZ.H0_H0, RZ.H0_H0, -R186.H0_H0 ;  /* 0x200000fffff68231 */ /* 0x000fe200003409ba */
[----:B------:R-:W-:Y:S02]  /*218c0*/  HSET2.LE.AND R178, R178, R211, PT ;  /* 0x000000d3b2b27233 */ /* 0x000fe40003803000 */
[----:B------:R-:W-:Y:S01]  /*218d0*/  SHF.R.U32.HI R206, RZ, 0x18, R206 ;  /* 0x00000018ffce7819 */ /* 0x000fe200000116ce */
[-C--:B-1----:R-:W-:Y:S06]  /*218e0*/  HMMA.16816.F32.BF16 R100, R136, R152.reuse, R100 ;  /* 0x000000988864723c */ /* 0x082fec0000041864 */
[C---:B------:R-:W-:Y:S06]  /*218f0*/  HMMA.16816.F32.BF16 R104, R144.reuse, R152, R104 ;  /* 0x000000989068723c */ /* 0x040fec0000041868 */
[-C--:B------:R-:W-:Y:S06]  /*21900*/  HMMA.16816.F32.BF16 R108, R144, R154.reuse, R108 ;  /* 0x0000009a906c723c */ /* 0x080fec000004186c */
[C---:B------:R-:W-:Y:S05]  /*21910*/  HMMA.16816.F32.BF16 R112, R136.reuse, R154, R112 ;  /* 0x0000009a8870723c */ /* 0x040fea0000041870 */
[----:B---3--:R-:W-:Y:S05]  /*21920*/  @!P6 HFMA2.BF16_V2 R172, -RZ.H0_H0, RZ.H0_H0, -R158.H0_H0 ;  /* 0x200000fffface231 */ /* 0x008fea000034099e */
[----:B------:R1:W-:Y:S01]  /*21930*/  @!P6 STL.S16 [R1+0xc], R172 ;  /* 0x00000cac0100e387 */ /* 0x0003e20000100600 */
[----:B------:R-:W-:Y:S03]  /*21940*/  PRMT R142, R172, 0x7610, R142 ;  /* 0x00007610ac8e7816 */ /* 0x000fe6000000008e */
[----:B------:R2:W3:Y:S01]  /*21950*/  LDL.S16 R165, [R1+0x18] ;  /* 0x0000180001a57983 */ /* 0x0004e20000100600 */
[----:B------:R-:W-:Y:S02]  /*21960*/  @!P6 PRMT R158, R142, 0x5410, RZ ;  /* 0x000054108e9ee816 */ /* 0x000fe400000000ff */
[----:B------:R-:W-:Y:S02]  /*21970*/  ISETP.LE.U32.AND P6, PT, R0, UR13, PT ;  /* 0x0000000d00007c0c */ /* 0x000fe4000bfc3070 */
[----:B------:R-:W-:Y:S01]  /*21980*/  PRMT R0, R2, 0x7632, R0 ;  /* 0x0000763202007816 */ /* 0x000fe20000000000 */
[----:B------:R-:W-:Y:S01]  /*21990*/  STG.E.U16 desc[UR24][R212.64+0x22], R158 ;  /* 0x0000229ed4007986 */ /* 0x000fe2000c101518 */
[----:B------:R-:W-:Y:S02]  /*219a0*/  LOP3.LUT R142, R140, 0xff, RZ, 0xc0, !PT ;  /* 0x000000ff8c8e7812 */ /* 0x000fe400078ec0ff */
[----:B------:R-:W-:Y:S01]  /*219b0*/  SHF.R.U32.HI R140, RZ, 0x10, R166 ;  /* 0x00000010ff8c7819 */ /* 0x000fe200000116a6 */
[----:B------:R-:W-:Y:S01]  /*219c0*/  LDSM.16.MT88.4 R156, [R192+0xa800] ;  /* 0x00a80000c09c783b */ /* 0x000fe20000004200 */
[----:B------:R-:W-:Y:S02]  /*219d0*/  PRMT R148, R2, 0x5410, R0 ;  /* 0x0000541002947816 */ /* 0x000fe40000000000 */
[----:B------:R-:W-:Y:S02]  /*219e0*/  @!P5 PRMT R2, R251, 0x5410, RZ ;  /* 0x00005410fb02d816 */ /* 0x000fe400000000ff */
[----:B------:R-:W-:Y:S01]  /*219f0*/  ISETP.LE.U32.AND P5, PT, R142, UR13, PT ;  /* 0x0000000d8e007c0c */ /* 0x000fe2000bfa3070 */
[----:B------:R-:W-:Y:S01]  /*21a00*/  @!P6 HFMA2.BF16_V2 R245, -RZ.H0_H0, RZ.H0_H0, -R187.H0_H0 ;  /* 0x200000fffff5e231 */ /* 0x000fe200003409bb */
[----:B------:R-:W-:Y:S01]  /*21a10*/  LOP3.LUT R149, R140, 0xff, RZ, 0xc0, !PT ;  /* 0x000000ff8c957812 */ /* 0x000fe200078ec0ff */
[----:B------:R4:W-:Y:S01]  /*21a20*/  STG.E.U16 desc[UR24][R204.64+0x30], R2 ;  /* 0x00003002cc007986 */ /* 0x0009e2000c101518 */
[----:B------:R-:W-:Y:S02]  /*21a30*/  SHF.R.U32.HI R166, RZ, 0x18, R166 ;  /* 0x00000018ffa67819 */ /* 0x000fe400000116a6 */
[----:B-1----:R-:W-:Y:S02]  /*21a40*/  PRMT R172, R141, 0x5410, R3 ;  /* 0x000054108dac7816 */ /* 0x002fe40000000003 */
[----:B------:R-:W1:Y:S01]  /*21a50*/  LDSM.16.MT88.4 R140, [R194+0xb000] ;  /* 0x00b00000c28c783b */ /* 0x000e620000004200 */
[C---:B------:R-:W-:Y:S02]  /*21a60*/  LOP3.LUT R3, R164.reuse, 0xffff, RZ, 0xc0, !PT ;  /* 0x0000ffffa4037812 */ /* 0x040fe400078ec0ff */
[----:B------:R-:W-:Y:S02]  /*21a70*/  PRMT R166, R149, 0x5410, R166 ;  /* 0x0000541095a67816 */ /* 0x000fe400000000a6 */
[----:B------:R-:W-:Y:S01]  /*21a80*/  LOP3.LUT R149, R164, 0xff, RZ, 0xc0, !PT ;  /* 0x000000ffa4957812 */ /* 0x000fe200078ec0ff */
[----:B------:R-:W-:Y:S01]  /*21a90*/  @!P5 HFMA2.BF16_V2 R244, -RZ.H0_H0, RZ.H0_H0, -R185.H0_H0 ;  /* 0x200000fffff4d231 */ /* 0x000fe200003409b9 */
[----:B------:R-:W-:Y:S02]  /*21aa0*/  SHF.R.U32.HI R3, RZ, 0x8, R3 ;  /* 0x00000008ff037819 */ /* 0x000fe40000011603 */
[----:B------:R-:W-:Y:S02]  /*21ab0*/  HSET2.LE.AND R173, R166, R211, PT ;  /* 0x000000d3a6ad7233 */ /* 0x000fe40003803000 */
[----:B------:R-:W-:Y:S02]  /*21ac0*/  PRMT R149, R149, 0x5410, R3 ;  /* 0x0000541095957816 */ /* 0x000fe40000000003 */
[--C-:B------:R-:W-:Y:S02]  /*21ad0*/  SHF.R.U32.HI R3, RZ, 0x10, R164.reuse ;  /* 0x00000010ff037819 */ /* 0x100fe400000116a4 */
[----:B------:R-:W-:Y:S02]  /*21ae0*/  SHF.R.U32.HI R164, RZ, 0x18, R164 ;  /* 0x00000018ffa47819 */ /* 0x000fe400000116a4 */
[----:B------:R-:W-:Y:S02]  /*21af0*/  LOP3.LUT R3, R3, 0xff, RZ, 0xc0, !PT ;  /* 0x000000ff03037812 */ /* 0x000fe400078ec0ff */
[----:B------:R-:W-:Y:S02]  /*21b00*/  LOP3.LUT R173, R173, R163, RZ, 0xc0, !PT ;  /* 0x000000a3adad7212 */ /* 0x000fe400078ec0ff */
[----:B------:R-:W-:Y:S02]  /*21b10*/  PRMT R177, R3, 0x5410, R164 ;  /* 0x0000541003b17816 */ /* 0x000fe400000000a4 */
[C---:B------:R-:W-:Y:S01]  /*21b20*/  F2FP.BF16.F32.PACK_AB R3, R231.reuse, R150 ;  /* 0x00000096e703723e */ /* 0x040fe200000010ff */
[----:B------:R-:W-:Y:S01]  /*21b30*/  FADD.FTZ R231, R231, R224 ;  /* 0x000000e0e7e77221 */ /* 0x000fe20000010000 */
[----:B------:R-:W-:Y:S02]  /*21b40*/  LOP3.LUT R174, R174, R148, RZ, 0xc0, !PT ;  /* 0x00000094aeae7212 */ /* 0x000fe400078ec0ff */
[----:B------:R-:W-:Y:S01]  /*21b50*/  PRMT R188, R3, 0x7632, R188 ;  /* 0x0000763203bc7816 */ /* 0x000fe200000000bc */
[----:B------:R-:W-:Y:S01]  /*21b60*/  @!P1 HFMA2.BF16_V2 R248, -RZ.H0_H0, RZ.H0_H0, -R3.H0_H0 ;  /* 0x200000fffff89231 */ /* 0x000fe20000340903 */
[--C-:B------:R-:W-:Y:S02]  /*21b70*/  HSET2.LE.AND R176, R149, R211.reuse, PT ;  /* 0x000000d395b07233 */ /* 0x100fe40003803000 */
[----:B----4-:R-:W-:Y:S01]  /*21b80*/  PRMT R2, R186, 0x5410, R187 ;  /* 0x00005410ba027816 */ /* 0x010fe200000000bb */
[----:B------:R-:W-:Y:S01]  /*21b90*/  @!P3 HFMA2.BF16_V2 R247, -RZ.H0_H0, RZ.H0_H0, -R188.H0_H0 ;  /* 0x200000fffff7b231 */ /* 0x000fe200003409bc */
[----:B------:R-:W-:Y:S02]  /*21ba0*/  @!P0 PRMT R186, R246, 0x5410, RZ ;  /* 0x00005410f6ba8816 */ /* 0x000fe400000000ff */
[----:B------:R-:W-:Y:S02]  /*21bb0*/  @!P6 PRMT R187, R245, 0x5410, RZ ;  /* 0x00005410f5bbe816 */ /* 0x000fe400000000ff */
[----:B------:R-:W-:Y:S02]  /*21bc0*/  LOP3.LUT R176, R176, R168, RZ, 0xc0, !PT ;  /* 0x000000a8b0b07212 */ /* 0x000fe400078ec0ff */
[----:B------:R-:W-:Y:S01]  /*21bd0*/  LOP3.LUT R178, R178, R2, RZ, 0xc0, !PT ;  /* 0x00000002b2b27212 */ /* 0x000fe200078ec0ff */
[-C--:B-1----:R-:W-:Y:S03]  /*21be0*/  HMMA.16816.F32.BF16 R116, R136, R140.reuse, R116 ;  /* 0x0000008c8874723c */ /* 0x082fe60000041874 */
[----:B------:R-:W-:Y:S01]  /*21bf0*/  FADD.FTZ R2, R234, R225 ;  /* 0x000000e1ea027221 */ /* 0x000fe20000010000 */
[--C-:B------:R-:W-:Y:S02]  /*21c00*/  HSET2.LE.AND R172, R172, R211.reuse, PT ;  /* 0x000000d3acac7233 */ /* 0x100fe40003803000 */
[C---:B------:R-:W-:Y:S05]  /*21c10*/  HMMA.16816.F32.BF16 R120, R144.reuse, R140, R120 ;  /* 0x0000008c9078723c */ /* 0x040fea0000041878 */
[----:B------:R-:W-:Y:S01]  /*21c20*/  LOP3.LUT R172, R172, R162, RZ, 0xc0, !PT ;  /* 0x000000a2acac7212 */ /* 0x000fe200078ec0ff */
[-C--:B------:R-:W-:Y:S05]  /*21c30*/  HMMA.16816.F32.BF16 R124, R144, R142.reuse, R124 ;  /* 0x0000008e907c723c */ /* 0x080fea000004187c */
[----:B------:R-:W-:Y:S01]  /*21c40*/  PRMT R140, R3, 0x5410, R188 ;  /* 0x00005410038c7816 */ /* 0x000fe200000000bc */
[----:B------:R-:W-:Y:S01]  /*21c50*/  HMMA.16816.F32.BF16 R128, R136, R142, R128 ;  /* 0x0000008e8880723c */ /* 0x000fe20000041880 */
[----:B------:R-:W-:Y:S04]  /*21c60*/  LDSM.16.MT88.4 R136, [R194+0xa800] ;  /* 0x00a80000c288783b */ /* 0x000fe80000004200 */
[----:B------:R-:W-:Y:S02]  /*21c70*/  LOP3.LUT R175, R175, R140, RZ, 0xc0, !PT ;  /* 0x0000008cafaf7212 */ /* 0x000fe400078ec0ff */
[----:B------:R-:W-:Y:S04]  /*21c80*/  HSET2.LE.AND R177, R177, R211, PT ;  /* 0x000000d3b1b17233 */ /* 0x000fe80003803000 */
[----:B------:R-:W-:Y:S02]  /*21c90*/  @!P1 PRMT R3, R248, 0x5410, RZ ;  /* 0x00005410f8039816 */ /* 0x000fe400000000ff */
[----:B------:R-:W-:Y:S02]  /*21ca0*/  LOP3.LUT R177, R177, R161, RZ, 0xc0, !PT ;  /* 0x000000a1b1b17212 */ /* 0x000fe400078ec0ff */
[----:B------:R-:W-:Y:S02]  /*21cb0*/  @!P3 PRMT R188, R247, 0x5410, RZ ;  /* 0x00005410f7bcb816 */ /* 0x000fe400000000ff */
[----:B------:R-:W-:Y:S11]  /*21cc0*/  ISETP.LE.U32.AND P1, PT, R206, UR13, PT ;  /* 0x0000000dce007c0c */ /* 0x000ff6000bf23070 */
[----:B------:R-:W-:Y:S02]  /*21cd0*/  @!UPT UIADD3 URZ, URZ, URZ, URZ ;  /* 0x0000003f3f3ff290 */ /* 0x000fe4000fffe03f */
[----:B------:R-:W-:Y:S02]  /*21ce0*/  @!P1 HFMA2.BF16_V2 R241, -RZ.H0_H0, RZ.H0_H0, -R184.H0_H0 ;  /* 0x200000fffff19231 */ /* 0x000fe400003409b8 */
[----:B---3--:R-:W-:Y:S05]  /*21cf0*/  @!P2 HFMA2.BF16_V2 R165, -RZ.H0_H0, RZ.H0_H0, -R0.H0_H0 ;  /* 0x200000ffffa5a231 */ /* 0x008fea0000340900 */
[----:B------:R-:W-:Y:S01]  /*21d00*/  PRMT R151, R165, 0x7610, R151 ;  /* 0x00007610a5977816 */ /* 0x000fe20000000097 */
[----:B------:R-:W-:Y:S03]  /*21d10*/  @!P2 STL.S16 [R1+0x18], R165 ;  /* 0x000018a50100a387 */ /* 0x000fe60000100600 */
[----:B------:R-:W-:Y:S01]  /*21d20*/  @!P2 PRMT R0, R151, 0x5410, RZ ;  /* 0x000054109700a816 */ /* 0x000fe200000000ff */
[----:B------:R-:W1:Y:S08]  /*21d30*/  LDSM.16.MT88.4 R164, [R190+0xa800] ;  /* 0x00a80000bea4783b */ /* 0x000e700000004200 */
[----:B------:R3:W-:Y:S04]  /*21d40*/  STG.E.U16 desc[UR24][R204.64+0x32], R0 ;  /* 0x00003200cc007986 */ /* 0x0007e8000c101518 */
[----:B------:R-:W-:Y:S04]  /*21d50*/  STG.E.U16 desc[UR24][R208.64+0x30], R3 ;  /* 0x00003003d0007986 */ /* 0x000fe8000c101518 */
[----:B------:R-:W-:Y:S04]  /*21d60*/  STG.E.U16 desc[UR24][R208.64+0x32], R188 ;  /* 0x000032bcd0007986 */ /* 0x000fe8000c101518 */
[----:B------:R-:W-:Y:S04]  /*21d70*/  STG.E.U16 desc[UR24][R214.64+0x2e], R186 ;  /* 0x00002ebad6007986 */ /* 0x000fe8000c101518 */
[----:B------:R-:W-:Y:S04]  /*21d80*/  STG.E.U16 desc[UR24][R214.64+0x30], R187 ;  /* 0x000030bbd6007986 */ /* 0x000fe8000c101518 */
[----:B------:R-:W-:Y:S01]  /*21d90*/  STL [R1+0x68], R2 ;  /* 0x0000680201007387 */ /* 0x000fe20000100800 */
[----:B---3--:R-:W-:Y:S02]  /*21da0*/  PRMT R0, R185, 0x5410, R184 ;  /* 0x00005410b9007816 */ /* 0x008fe400000000b8 */
[----:B------:R-:W-:Y:S02]  /*21db0*/  @!P5 PRMT R185, R244, 0x5410, RZ ;  /* 0x00005410f4b9d816 */ /* 0x000fe400000000ff */
[----:B------:R-:W-:Y:S01]  /*21dc0*/  LOP3.LUT R179, R179, R0, RZ, 0xc0, !PT ;  /* 0x00000000b3b37212 */ /* 0x000fe200078ec0ff */
[-C--:B-1----:R-:W-:Y:S01]  /*21dd0*/  HMMA.16816.F32.BF16 R168, R172, R164.reuse, R4 ;  /* 0x000000a4aca8723c */ /* 0x082fe20000041804 */
[----:B------:R-:W1:Y:S04]  /*21de0*/  LDSM.16.MT88.4 R4, [R190+0xb800] ;  /* 0x00b80000be04783b */ /* 0x000e680000004200 */
[----:B------:R-:W-:Y:S01]  /*21df0*/  @!P1 PRMT R184, R241, 0x5410, RZ ;  /* 0x00005410f1b89816 */ /* 0x000fe200000000ff */
[C---:B------:R-:W-:Y:S03]  /*21e00*/  HMMA.16816.F32.BF16 R152, R176.reuse, R164, R8 ;  /* 0x000000a4b098723c */ /* 0x040fe60000041808 */
[----:B------:R-:W3:Y:S02]  /*21e10*/  LDSM.16.MT88.4 R8, [R192+0xb800] ;  /* 0x00b80000c008783b */ /* 0x000ee40000004200 */
[----:B------:R-:W-:Y:S01]  /*21e20*/  IADD3 R204, P0, R204, -0x40, RZ ;  /* 0xffffffc0cccc7810 */ /* 0x000fe20007f1e0ff */
[-C--:B------:R-:W-:Y:S05]  /*21e30*/  HMMA.16816.F32.BF16 R148, R176, R166.reuse, R12 ;  /* 0x000000a6b094723c */ /* 0x080fea000004180c */
[----:B------:R-:W4:Y:S01]  /*21e40*/  LDSM.16.MT88.4 R12, [R195+0xb800] ;  /* 0x00b80000c30c783b */ /* 0x000f220000004200 */
[C---:B------:R-:W-:Y:S05]  /*21e50*/  HMMA.16816.F32.BF16 R164, R172.reuse, R166, R16 ;  /* 0x000000a6aca4723c */ /* 0x040fea0000041810 */
[----:B------:R-:W-:Y:S01]  /*21e60*/  IADD3.X R205, R205, -0x1, RZ, P0, !PT ;  /* 0xffffffffcdcd7810 */ /* 0x000fe200007fe4ff */
[-C--:B------:R-:W-:Y:S01]  /*21e70*/  HMMA.16816.F32.BF16 R160, R172, R156.reuse, R20 ;  /* 0x0000009caca0723c */ /* 0x080fe20000041814 */
[----:B------:R-:W5:Y:S01]  /*21e80*/  LDSM.16.MT88.4 R16, [R194+0xb800] ;  /* 0x00b80000c210783b */ /* 0x000f620000004200 */
[----:B------:R-:W-:Y:S03]  /*21e90*/  PLOP3.LUT P0, PT, PT, PT, UP0, 0x80, 0x0 ;  /* 0x000000000000781c */ /* 0x000fe60003f0f008 */
[----:B------:R-:W-:Y:S01]  /*21ea0*/  FADD.FTZ R0, R227, R226 ;  /* 0x000000e2e3007221 */ /* 0x000fe20000010000 */
[C---:B------:R-:W-:Y:S03]  /*21eb0*/  HMMA.16816.F32.BF16 R144, R176.reuse, R156, R24 ;  /* 0x0000009cb090723c */ /* 0x040fe60000041818 */
[----:B------:R2:W-:Y:S02]  /*21ec0*/  STG.E.U16 desc[UR24][R212.64+0x30], R185 ;  /* 0x000030b9d4007986 */ /* 0x0005e4000c101518 */
[----:B------:R-:W-:Y:S01]  /*21ed0*/  FADD.FTZ R230, R230, R0 ;  /* 0x00000000e6e67221 */ /* 0x000fe20000010000 */
[-C--:B------:R-:W-:Y:S01]  /*21ee0*/  HMMA.16816.F32.BF16 R140, R176, R158.reuse, R28 ;  /* 0x0000009eb08c723c */ /* 0x080fe2000004181c */
[----:B------:R2:W-:Y:S05]  /*21ef0*/  STG.E.U16 desc[UR24][R212.64+0x32], R184 ;  /* 0x000032b8d4007986 */ /* 0x0005ea000c101518 */
[C---:B------:R-:W-:Y:S06]  /*21f00*/  HMMA.16816.F32.BF16 R156, R172.reuse, R158, R32 ;  /* 0x0000009eac9c723c */ /* 0x040fec0000041820 */
[-C--:B------:R-:W-:Y:S06]  /*21f10*/  HMMA.16816.F32.BF16 R36, R172, R180.reuse, R36 ;  /* 0x000000b4ac24723c */ /* 0x080fec0000041824 */
[C---:B------:R-:W-:Y:S06]  /*21f20*/  HMMA.16816.F32.BF16 R40, R176.reuse, R180, R40 ;  /* 0x000000b4b028723c */ /* 0x040fec0000041828 */
[-C--:B------:R-:W-:Y:S06]  /*21f30*/  HMMA.16816.F32.BF16 R44, R176, R182.reuse, R44 ;  /* 0x000000b6b02c723c */ /* 0x080fec000004182c */
[C---:B------:R-:W-:Y:S06]  /*21f40*/  HMMA.16816.F32.BF16 R48, R172.reuse, R182, R48 ;  /* 0x000000b6ac30723c */ /* 0x040fec0000041830 */
[-C--:B------:R-:W-:Y:S06]  /*21f50*/  HMMA.16816.F32.BF16 R52, R172, R136.reuse, R52 ;  /* 0x00000088ac34723c */ /* 0x080fec0000041834 */
        /* <DEDUP_REMOVED lines=22> */
[----:B------:R-:W-:Y:S01]  /*220c0*/  HMMA.16816.F32.BF16 R128, R172, R18, R128 ;  /* 0x00000012ac80723c */ /* 0x000fe20000041880 */
[----:B------:R-:W-:Y:S11]  /*220d0*/  @!UPT UIADD3 URZ, URZ, URZ, URZ ;  /* 0x0000003f3f3ff290 */ /* 0x000ff6000fffe03f */
[----:B------:R-:W-:Y:S01]  /*220e0*/  @!UPT UIADD3 URZ, URZ, URZ, URZ ;  /* 0x0000003f3f3ff290 */ /* 0x000fe2000fffe03f */
[----:B--2---:R-:W-:Y:S11]  /*220f0*/  @P0 BRA `(.L_x_2580) ;  /* 0xffffffb800940947 */ /* 0x004ff6000383ffff */
.L_x_2579:
[----:B------:R-:W2:Y:S01]  /*22100*/  LDL.LU R3, [R1+0x68] ;  /* 0x0000680001037983 */ /* 0x000ea20000300800 */
[----:B------:R-:W1:Y:S01]  /*22110*/  S2UR UR4, SR_CgaCtaId ;  /* 0x00000000000479c3 */ /* 0x000e620000008800 */
[----:B------:R-:W-:Y:S01]  /*22120*/  UISETP.NE.AND UP0, UPT, UR14, -0x1, UPT ;  /* 0xffffffff0e00788c */ /* 0x000fe2000bf05270 */
[----:B------:R-:W-:Y:S01]  /*22130*/  IMAD.MOV.U32 R175, RZ, RZ, 0x20 ;  /* 0x00000020ffaf7424 */ /* 0x000fe200078e00ff */
[----:B------:R-:W3:Y:S01]  /*22140*/  SHFL.BFLY PT, R2, R231, 0x2, 0x1f ;  /* 0x0c401f00e7027f89 */ /* 0x000ee200000e0000 */
[----:B------:R-:W-:Y:S01]  /*22150*/  ULDC UR8, c[0x0][0x38c] ;  /* 0x0000e30000087ab9 */ /* 0x000fe20000000800 */
[----:B------:R-:W-:Y:S02]  /*22160*/  IMAD.MOV.U32 R136, RZ, RZ, 0x40 ;  /* 0x00000040ff887424 */ /* 0x000fe400078e00ff */
[----:B------:R-:W4:Y:S04]  /*22170*/  SHFL.BFLY PT, R4, R229, 0x2, 0x1f ;  /* 0x0c401f00e5047f89 */ /* 0x000f2800000e0000 */
[----:B------:R-:W4:Y:S01]  /*22180*/  SHFL.BFLY PT, R5, R230, 0x2, 0x1f ;  /* 0x0c401f00e6057f89 */ /* 0x000f2200000e0000 */
[----:B------:R-:W-:-:S02]  /*22190*/  @UP0 ULDC.64 UR6, c[0x0][0x298] ;  /* 0x0000a60000060ab9 */ /* 0x000fc40000000a00 */
[----:B------:R-:W-:Y:S01]  /*221a0*/  @UP0 UIMAD.WIDE.U32 UR10, UR14, UR6, URZ ;  /* 0x000000060e0a02a5 */ /* 0x000fe2000f8e003f */
[----:B------:R-:W4:Y:S02]  /*221b0*/  S2R R9, SR_TID.X ;  /* 0x0000000000097919 */ /* 0x000f240000002100 */
[----:B------:R-:W-:Y:S01]  /*221c0*/  UMOV UR6, 0x400 ;  /* 0x0000040000067882 */ /* 0x000fe20000000000 */
[----:B------:R-:W-:Y:S02]  /*221d0*/  @UP0 UIMAD UR7, UR14, UR7, UR11 ;  /* 0x000000070e0702a4 */ /* 0x000fe4000f8e020b */
[----:B-1----:R-:W-:Y:S01]  /*221e0*/  ULEA UR4, UR4, UR6, 0x18 ;  /* 0x0000000604047291 */ /* 0x002fe2000f8ec03f */
[----:B---3--:R-:W-:Y:S01]  /*221f0*/  FADD.FTZ R231, R2, R231 ;  /* 0x000000e702e77221 */ /* 0x008fe20000010000 */
[----:B----4-:R-:W-:Y:S01]  /*22200*/  FADD.FTZ R229, R4, R229 ;  /* 0x000000e504e57221 */ /* 0x010fe20000010000 */
[----:B------:R-:W-:Y:S02]  /*22210*/  IMAD.MOV.U32 R4, RZ, RZ, 0x3f800000 ;  /* 0x3f800000ff047424 */ /* 0x000fe400078e00ff */
[----:B------:R-:W-:-:S02]  /*22220*/  FADD.FTZ R230, R5, R230 ;  /* 0x000000e605e67221 */ /* 0x000fc40000010000 */
[----:B------:R-:W1:Y:S04]  /*22230*/  SHFL.BFLY PT, R2, R229, 0x1, 0x1f ;  /* 0x0c201f00e5027f89 */ /* 0x000e6800000e0000 */
[----:B------:R-:W3:Y:S01]  /*22240*/  SHFL.BFLY PT, R5, R230, 0x1, 0x1f ;  /* 0x0c201f00e6057f89 */ /* 0x000ee200000e0000 */
[----:B------:R-:W-:-:S04]  /*22250*/  SHF.R.S32.HI R172, RZ, 0x1f, R9 ;  /* 0x0000001fffac7819 */ /* 0x000fc80000011409 */
[----:B------:R-:W-:-:S04]  /*22260*/  LEA.HI R10, R172, R9, RZ, 0x5 ;  /* 0x00000009ac0a7211 */ /* 0x000fc800078f28ff */
[----:B------:R-:W-:Y:S01]  /*22270*/  SHF.R.S32.HI R8, RZ, 0x5, R10 ;  /* 0x00000005ff087819 */ /* 0x000fe2000001140a */
[----:B-1----:R-:W-:Y:S01]  /*22280*/  FADD.FTZ R173, R229, R2 ;  /* 0x00000002e5ad7221 */ /* 0x002fe20000010000 */
[----:B------:R-:W-:Y:S02]  /*22290*/  IMAD.MOV.U32 R2, RZ, RZ, 0x3f800000 ;  /* 0x3f800000ff027424 */ /* 0x000fe400078e00ff */
[----:B---3--:R-:W-:Y:S02]  /*222a0*/  FADD.FTZ R174, R230, R5 ;  /* 0x00000005e6ae7221 */ /* 0x008fe40000010000 */
[----:B------:R-:W-:-:S13]  /*222b0*/  FSETP.NE.FTZ.AND P6, PT, R173, RZ, PT ;  /* 0x000000ffad00720b */ /* 0x000fda0003fd5000 */
[----:B------:R-:W1:Y:S02]  /*222c0*/  @P6 MUFU.RCP R2, R173 ;  /* 0x000000ad00026308 */ /* 0x000e640000001000 */
[----:B-1----:R-:W-:Y:S01]  /*222d0*/  FMUL.FTZ R2, R2, UR8 ;  /* 0x0000000802027c20 */ /* 0x002fe20008410000 */
[----:B--2---:R-:W1:Y:S02]  /*222e0*/  SHFL.BFLY PT, R0, R3, 0x2, 0x1f ;  /* 0x0c401f0003007f89 */ /* 0x004e6400000e0000 */
[----:B-1----:R-:W-:Y:S02]  /*222f0*/  FADD.FTZ R0, R0, R3 ;  /* 0x0000000300007221 */ /* 0x002fe40000010000 */
[----:B------:R-:W1:Y:S04]  /*22300*/  SHFL.BFLY PT, R3, R231, 0x1, 0x1f ;  /* 0x0c201f00e7037f89 */ /* 0x000e6800000e0000 */
[----:B------:R-:W2:Y:S01]  /*22310*/  SHFL.BFLY PT, R6, R0, 0x1, 0x1f ;  /* 0x0c201f0000067f89 */ /* 0x000ea200000e0000 */
[----:B-1----:R-:W-:Y:S01]  /*22320*/  FADD.FTZ R231, R231, R3 ;  /* 0x00000003e7e77221 */ /* 0x002fe20000010000 */
[----:B------:R-:W-:-:S02]  /*22330*/  IMAD.MOV.U32 R3, RZ, RZ, 0x3f800000 ;  /* 0x3f800000ff037424 */ /* 0x000fc400078e00ff */
[----:B--2---:R-:W-:Y:S01]  /*22340*/  FADD.FTZ R137, R0, R6 ;  /* 0x0000000600897221 */ /* 0x004fe20000010000 */
[----:B------:R-:W-:Y:S02]  /*22350*/  LEA.HI R6, R172, R9, RZ, 0x2 ;  /* 0x00000009ac067211 */ /* 0x000fe400078f10ff */
[----:B------:R-:W-:Y:S02]  /*22360*/  FSETP.NE.FTZ.AND P5, PT, R231, RZ, PT ;  /* 0x000000ffe700720b */ /* 0x000fe40003fb5000 */
[----:B------:R-:W-:Y:S02]  /*22370*/  FSETP.NE.FTZ.AND P0, PT, R137, RZ, PT ;  /* 0x000000ff8900720b */ /* 0x000fe40003f15000 */
[--C-:B------:R-:W-:Y:S02]  /*22380*/  SHF.R.S32.HI R7, RZ, 0x2, R6.reuse ;  /* 0x00000002ff077819 */ /* 0x100fe40000011406 */
[----:B------:R-:W-:Y:S02]  /*22390*/  SHF.R.S32.HI R0, RZ, 0x1f, R6 ;  /* 0x0000001fff007819 */ /* 0x000fe40000011406 */
[----:B------:R-:W-:-:S02]  /*223a0*/  P2R R176, PR, RZ, 0x1 ;  /* 0x00000001ffb07803 */ /* 0x000fc40000000000 */
[----:B------:R-:W-:Y:S02]  /*223b0*/  LEA.HI R0, R0, R7, RZ, 0x3 ;  /* 0x0000000700007211 */ /* 0x000fe400078f18ff */
[----:B------:R-:W-:Y:S01]  /*223c0*/  LOP3.LUT R5, R6, 0x3ffffffc, RZ, 0xc0, !PT ;  /* 0x3ffffffc06057812 */ /* 0x000fe200078ec0ff */
[----:B------:R-:W1:Y:S01]  /*223d0*/  @P5 MUFU.RCP R3, R231 ;  /* 0x000000e700035308 */ /* 0x000e620000001000 */
[----:B------:R-:W-:Y:S02]  /*223e0*/  LOP3.LUT R0, R0, 0xfffffff8, RZ, 0xc0, !PT ;  /* 0xfffffff800007812 */ /* 0x000fe400078ec0ff */
[----:B------:R-:W-:Y:S01]  /*223f0*/  P2R R178, PR, RZ, 0x20 ;  /* 0x00000020ffb27803 */ /* 0x000fe20000000000 */
[----:B------:R-:W-:Y:S02]  /*22400*/  IMAD.IADD R6, R9, 0x1, -R5 ;  /* 0x0000000109067824 */ /* 0x000fe400078e0a05 */
[----:B------:R-:W-:Y:S02]  /*22410*/  IMAD.IADD R0, R7, 0x1, -R0 ;  /* 0x0000000107007824 */ /* 0x000fe400078e0a00 */
[----:B------:R-:W2:Y:S01]  /*22420*/  @P0 MUFU.RCP R4, R137 ;  /* 0x0000008900040308 */ /* 0x000ea20000001000 */
[----:B------:R-:W-:Y:S01]  /*22430*/  FSETP.NE.FTZ.AND P0, PT, R174, RZ, PT ;  /* 0x000000ffae00720b */ /* 0x000fe20003f15000 */
[----:B------:R-:W-:-:S02]  /*22440*/  IMAD.MOV.U32 R5, RZ, RZ, 0x3f800000 ;  /* 0x3f800000ff057424 */ /* 0x000fc400078e00ff */
[C---:B------:R-:W-:Y:S01]  /*22450*/  IMAD.SHL.U32 R7, R0.reuse, 0x40, RZ ;  /* 0x0000004000077824 */ /* 0x040fe200078e00ff */
[----:B------:R-:W-:Y:S01]  /*22460*/  R2P PR, R0, 0x6 ;  /* 0x0000000600007804 */ /* 0x000fe20000000000 */
[----:B------:R-:W-:-:S03]  /*22470*/  IMAD R8, R8, 0x200, R6 ;  /* 0x0000020008087824 */ /* 0x000fc600078e0206 */
[----:B------:R-:W-:Y:S01]  /*22480*/  LOP3.LUT R6, R7, 0x1c0, RZ, 0xc0, !PT ;  /* 0x000001c007067812 */ /* 0x000fe200078ec0ff */
[----:B-1----:R-:W-:Y:S01]  /*22490*/  FMUL.FTZ R3, R3, UR8 ;  /* 0x0000000803037c20 */ /* 0x002fe20008410000 */
[----:B------:R-:W-:Y:S02]  /*224a0*/  SEL R175, R175, 0xffffffe0, !P1 ;  /* 0xffffffe0afaf7807 */ /* 0x000fe40004800000 */
[----:B------:R-:W-:Y:S01]  /*224b0*/  PLOP3.LUT P1, PT, PT, PT, UP0, 0x80, 0x0 ;  /* 0x000000000000781c */ /* 0x000fe20003f2f008 */
[----:B------:R-:W1:Y:S01]  /*224c0*/  @P0 MUFU.RCP R5, R174 ;  /* 0x000000ae00050308 */ /* 0x000e620000001000 */
[----:B------:R-:W-:Y:S02]  /*224d0*/  LEA.HI R6, R6, R6, RZ, 0x1d ;  /* 0x0000000606067211 */ /* 0x000fe400078fe8ff */
[----:B------:R-:W-:Y:S01]  /*224e0*/  LOP3.LUT R7, R0, 0x1, RZ, 0xc0, !PT ;  /* 0x0000000100077812 */ /* 0x000fe200078ec0ff */
[----:B--2---:R-:W-:Y:S01]  /*224f0*/  FMUL.FTZ R4, R4, UR8 ;  /* 0x0000000804047c20 */ /* 0x004fe20008410000 */
[----:B------:R-:W-:Y:S01]  /*22500*/  SEL R136, R136, 0xffffffc0, !P2 ;  /* 0xffffffc088887807 */ /* 0x000fe20005000000 */
[----:B------:R-:W-:Y:S01]  /*22510*/  IMAD.U32 R6, R8, 0x2, R6 ;  /* 0x0000000208067824 */ /* 0x000fe200078e0006 */
[----:B------:R-:W-:-:S04]  /*22520*/  ISETP.NE.U32.AND P3, PT, R7, 0x1, PT ;  /* 0x000000010700780c */ /* 0x000fc80003f65070 */
[----:B------:R-:W-:Y:S01]  /*22530*/  LEA R28, R6, UR4, 0x1 ;  /* 0x00000004061c7c11 */ /* 0x000fe2000f8e08ff */
[----:B-1----:R-:W-:Y:S01]  /*22540*/  FMUL.FTZ R0, R5, UR8 ;  /* 0x0000000805007c20 */ /* 0x002fe20008410000 */
[----:B------:R-:W-:Y:S07]  /*22550*/  @P1 BRA `(.L_x_2583) ;  /* 0x00000000001c1947 */ /* 0x000fee0003800000 */
[----:B------:R-:W1:Y:S01]  /*22560*/  S2UR UR8, SR_CTAID.Y ;  /* 0x00000000000879c3 */ /* 0x000e620000002600 */
[----:B------:R-:W-:Y:S01]  /*22570*/  ULDC.64 UR6, c[0x0][0x290] ;  /* 0x0000a40000067ab9 */ /* 0x000fe20000000a00 */
[----:B-1----:R-:W-:Y:S02]  /*22580*/  USHF.R.S32.HI UR4, URZ, 0x1f, UR8 ;  /* 0x0000001f3f047899 */ /* 0x002fe40008011408 */
[----:B------:R-:W-:Y:S02]  /*22590*/  UIMAD.WIDE.U32 UR10, UR8, UR6, URZ ;  /* 0x00000006080a72a5 */ /* 0x000fe4000f8e003f */
[----:B------:R-:W-:-:S04]  /*225a0*/  UIMAD UR4, UR4, UR6, URZ ;  /* 0x00000006040472a4 */ /* 0x000fc8000f8e023f */
[----:B------:R-:W-:-:S04]  /*225b0*/  UIMAD UR7, UR8, UR7, UR4 ;  /* 0x00000007080772a4 */ /* 0x000fc8000f8e0204 */
[----:B------:R-:W-:-:S12]  /*225c0*/  UIADD3 UR7, UR11, UR7, URZ ;  /* 0x000000070b077290 */ /* 0x000fd8000fffe03f */
.L_x_2583:
[----:B------:R-:W-:Y:S01]  /*225d0*/  ULDC.U8 UR4, c[0x0][0x3d8] ;  /* 0x0000f60000047ab9 */ /* 0x000fe20000000000 */
[----:B------:R-:W-:Y:S01]  /*225e0*/  ULDC.U8 UR8, c[0x0][0x3d9] ;  /* 0x0000f64000087ab9 */ /* 0x000fe20000000000 */
[----:B------:R-:W-:Y:S01]  /*225f0*/  ISETP.NE.AND P1, PT, RZ, UR4, PT ;  /* 0x00000004ff007c0c */ /* 0x000fe2000bf25270 */
[C---:B------:R-:W-:Y:S01]  /*22600*/  VIADD R32, R28.reuse, 0xfffffff0 ;  /* 0xfffffff01c207836 */ /* 0x040fe20000000000 */
[----:B------:R-:W-:Y:S01]  /*22610*/  PLOP3.LUT P4, PT, PT, PT, PT, 0x8, 0x0 ;  /* 0x000000000000781c */ /* 0x000fe20003f8e170 */
[----:B------:R-:W-:Y:S01]  /*22620*/  @P3 VIADD R32, R28, 0x10 ;  /* 0x000000101c203836 */ /* 0x000fe20000000000 */
[----:B------:R-:W-:Y:S02]  /*22630*/  ISETP.NE.OR P2, PT, RZ, UR8, !P1 ;  /* 0x00000008ff007c0c */ /* 0x000fe4000cf45670 */
[----:B------:R-:W-:-:S11]  /*22640*/  CS2R R138, SRZ ;  /* 0x00000000008a7805 */ /* 0x000fd6000001ff00 */
        /* <DEDUP_REMOVED lines=8> */
.L_x_2584:
[----:B------:R-:W-:Y:S01]  /*226d0*/  LOP3.LUT R10, R10, 0xffffffe0, RZ, 0xc0, !PT ;  /* 0xffffffe00a0a7812 */ /* 0x000fe200078ec0ff */
[C---:B------:R-:W-:Y:S01]  /*226e0*/  FMUL.FTZ R5, R4.reuse, R169 ;  /* 0x000000a904057220 */ /* 0x040fe20000410000 */
        /* <DEDUP_REMOVED lines=38> */
[----:B------:R-:W-:Y:S01]  /*22950*/  LEA.HI R172, R172, R9, RZ, 0x3 ;  /* 0x00000009acac7211 */ /* 0x000fe200078f18ff */
        /* <DEDUP_REMOVED lines=91> */
[----:B------:R-:W1:Y:S01]  /*22f10*/  S2UR UR4, SR_CTAID.X ;  /* 0x00000000000479c3 */ /* 0x000e620000002500 */
[----:B------:R-:W-:Y:S01]  /*22f20*/  F2FP.BF16.F32.PACK_AB R4, R4, R170 ;  /* 0x000000aa0404723e */ /* 0x000fe200000010ff */
[----:B------:R-:W-:Y:S01]  /*22f30*/  BSSY B0, `(.L_x_2585) ;  /* 0x0000101000007945 */ /* 0x000fe20003800000 */
[----:B------:R-:W-:Y:S01]  /*22f40*/  ISETP.NE.AND P3, PT, RZ, UR8, PT ;  /* 0x00000008ff007c0c */ /* 0x000fe2000bf65270 */
        /* <DEDUP_REMOVED lines=15> */
[----:B------:R4:W-:Y:S01]  /*23040*/  STS [R28+0x2000], R3 ;  /* 0x002000031c007388 */ /* 0x0009e20000000800 */
[----:B------:R-:W-:Y:S01]  /*23050*/  @!P3 PLOP3.LUT P2, PT, P1, PT, PT, 0x80, 0x0 ;  /* 0x000000000000b81c */ /* 0x000fe20000f4f070 */
[----:B-1----:R-:W-:Y:S01]  /*23060*/  UIMAD UR6, UR4, -0x80, UR16 ;  /* 0xffffff80040678a4 */ /* 0x002fe2000f8e0210 */
[----:B------:R-:W-:Y:S01]  /*23070*/  F2FP.BF16.F32.PACK_AB R7, R7, R156 ;  /* 0x0000009c0707723e */ /* 0x000fe200000010ff */
[----:B------:R-:W-:Y:S01]  /*23080*/  STS [R32+0x2000], R12 ;  /* 0x0020000c20007388 */ /* 0x000fe20000000800 */
[----:B------:R-:W-:-:S02]  /*23090*/  F2FP.BF16.F32.PACK_AB R8, R8, R144 ;  /* 0x000000900808723e */ /* 0x000fc400000010ff */
[----:B------:R-:W-:Y:S01]  /*230a0*/  F2FP.BF16.F32.PACK_AB R14, R14, R146 ;  /* 0x000000920e0e723e */ /* 0x000fe200000010ff */
[----:B------:R-:W-:Y:S01]  /*230b0*/  STS [R32+0x2400], R11 ;  /* 0x0024000b20007388 */ /* 0x000fe20000000800 */
[----:B------:R-:W-:Y:S02]  /*230c0*/  F2FP.BF16.F32.PACK_AB R20, R20, R140 ;  /* 0x0000008c1414723e */ /* 0x000fe400000010ff */
[----:B------:R-:W-:Y:S02]  /*230d0*/  F2FP.BF16.F32.PACK_AB R19, R19, R142 ;  /* 0x0000008e1313723e */ /* 0x000fe400000010ff */
[----:B------:R-:W-:Y:S02]  /*230e0*/  F2FP.BF16.F32.PACK_AB R18, R18, R16 ;  /* 0x000000101212723e */ /* 0x000fe400000010ff */
[----:B------:R-:W-:Y:S02]  /*230f0*/  F2FP.BF16.F32.PACK_AB R17, R17, R15 ;  /* 0x0000000f1111723e */ /* 0x000fe400000010ff */
[----:B--2---:R-:W-:-:S02]  /*23100*/  IADD3 R0, R28, R175, RZ ;  /* 0x000000af1c007210 */ /* 0x004fc40007ffe0ff */
[----:B------:R-:W-:Y:S02]  /*23110*/  F2FP.BF16.F32.PACK_AB R16, R27, R33 ;  /* 0x000000211b10723e */ /* 0x000fe400000010ff */
[----:B---3--:R-:W-:Y:S01]  /*23120*/  IADD3 R13, R175, R32, RZ ;  /* 0x00000020af0d7210 */ /* 0x008fe20007ffe0ff */
[----:B------:R1:W-:Y:S01]  /*23130*/  STS [R0], R10 ;  /* 0x0000000a00007388 */ /* 0x0003e20000000800 */
[----:B------:R-:W-:Y:S02]  /*23140*/  F2FP.BF16.F32.PACK_AB R15, R51, R50 ;  /* 0x00000032330f723e */ /* 0x000fe400000010ff */
[----:B----4-:R-:W-:Y:S01]  /*23150*/  IADD3 R3, R28, R136, RZ ;  /* 0x000000881c037210 */ /* 0x010fe20007ffe0ff */
[----:B------:R-:W-:Y:S01]  /*23160*/  STS [R0+0x400], R9 ;  /* 0x0004000900007388 */ /* 0x000fe20000000800 */
[----:B------:R-:W-:Y:S02]  /*23170*/  IADD3 R5, R136, R32, RZ ;  /* 0x0000002088057210 */ /* 0x000fe40007ffe0ff */
[----:B------:R-:W-:Y:S01]  /*23180*/  F2FP.BF16.F32.PACK_AB R21, R21, R40 ;  /* 0x000000281515723e */ /* 0x000fe200000010ff */
[----:B------:R2:W-:Y:S01]  /*23190*/  STS [R13+0x400], R6 ;  /* 0x000400060d007388 */ /* 0x0005e20000000800 */
[----:B------:R-:W-:-:S02]  /*231a0*/  F2FP.BF16.F32.PACK_AB R22, R22, R42 ;  /* 0x0000002a1616723e */ /* 0x000fc400000010ff */
[----:B------:R-:W-:Y:S01]  /*231b0*/  F2FP.BF16.F32.PACK_AB R43, R45, R44 ;  /* 0x0000002c2d2b723e */ /* 0x000fe200000010ff */
[----:B------:R-:W-:Y:S01]  /*231c0*/  STS [R13], R7 ;  /* 0x000000070d007388 */ /* 0x000fe20000000800 */
[----:B------:R-:W-:Y:S02]  /*231d0*/  F2FP.BF16.F32.PACK_AB R42, R47, R46 ;  /* 0x0000002e2f2a723e */ /* 0x000fe400000010ff */
        /* <DEDUP_REMOVED lines=8> */
[----:B------:R-:W-:Y:S01]  /*23260*/  IADD3 R4, R13, R136, RZ ;  /* 0x000000880d047210 */ /* 0x000fe20007ffe0ff */
[----:B-1----:R-:W1:Y:S01]  /*23270*/  @P3 LDC.64 R10, c[0x0][0x2c0] ;  /* 0x0000b000ff0a3b82 */ /* 0x002e620000000a00 */
[----:B------:R-:W-:Y:S01]  /*23280*/  F2FP.BF16.F32.PACK_AB R39, R39, R56 ;  /* 0x000000382727723e */ /* 0x000fe200000010ff */
[----:B------:R-:W-:Y:S01]  /*23290*/  STS [R13+0x2400], R19 ;  /* 0x002400130d007388 */ /* 0x000fe20000000800 */
[----:B------:R-:W-:Y:S02]  /*232a0*/  F2FP.BF16.F32.PACK_AB R38, R38, R58 ;  /* 0x0000003a2626723e */ /* 0x000fe400000010ff */
[----:B------:R-:W-:Y:S01]  /*232b0*/  F2FP.BF16.F32.PACK_AB R35, R35, R60 ;  /* 0x0000003c2323723e */ /* 0x000fe200000010ff */
[----:B------:R-:W-:Y:S01]  /*232c0*/  STS [R3], R18 ;  /* 0x0000001203007388 */ /* 0x000fe20000000800 */
[----:B------:R-:W-:Y:S01]  /*232d0*/  F2FP.BF16.F32.PACK_AB R34, R34, R62 ;  /* 0x0000003e2222723e */ /* 0x000fe200000010ff */
[----:B--2---:R-:W2:Y:S01]  /*232e0*/  @!P3 LDC R6, c[0x0][0x2c4] ;  /* 0x0000b100ff06bb82 */ /* 0x004ea20000000800 */
[----:B------:R-:W-:Y:S01]  /*232f0*/  F2FP.BF16.F32.PACK_AB R33, R69, R68 ;  /* 0x000000444521723e */ /* 0x000fe200000010ff */
[----:B------:R1:W-:Y:S01]  /*23300*/  STS [R3+0x400], R17 ;  /* 0x0004001103007388 */ /* 0x0003e20000000800 */
[----:B------:R-:W-:-:S02]  /*23310*/  F2FP.BF16.F32.PACK_AB R31, R31, R70 ;  /* 0x000000461f1f723e */ /* 0x000fc400000010ff */
[----:B------:R-:W-:Y:S01]  /*23320*/  F2FP.BF16.F32.PACK_AB R27, R81, R80 ;  /* 0x00000050511b723e */ /* 0x000fe200000010ff */
[----:B------:R1:W-:Y:S01]  /*23330*/  STS [R5], R16 ;  /* 0x0000001005007388 */ /* 0x0003e20000000800 */
[----:B------:R-:W-:Y:S01]  /*23340*/  F2FP.BF16.F32.PACK_AB R26, R83, R82 ;  /* 0x00000052531a723e */ /* 0x000fe200000010ff */
[----:B------:R-:W1:Y:S01]  /*23350*/  @!P3 LDC R9, c[0x0][0x270] ;  /* 0x00009c00ff09bb82 */ /* 0x000e620000000800 */
[----:B------:R-:W-:Y:S01]  /*23360*/  F2FP.BF16.F32.PACK_AB R30, R30, R72 ;  /* 0x000000481e1e723e */ /* 0x000fe200000010ff */
[----:B------:R-:W-:Y:S01]  /*23370*/  STS [R5+0x400], R15 ;  /* 0x0004000f05007388 */ /* 0x000fe20000000800 */
[----:B------:R-:W-:Y:S02]  /*23380*/  F2FP.BF16.F32.PACK_AB R29, R29, R74 ;  /* 0x0000004a1d1d723e */ /* 0x000fe400000010ff */
[----:B------:R-:W-:Y:S01]  /*23390*/  F2FP.BF16.F32.PACK_AB R25, R25, R76 ;  /* 0x0000004c1919723e */ /* 0x000fe200000010ff */
[----:B------:R-:W1:Y:S01]  /*233a0*/  S2R R12, SR_CTAID.Y ;  /* 0x00000000000c7919 */ /* 0x000e620000002600 */
        /* <DEDUP_REMOVED lines=8> */
[----:B--2---:R-:W1:Y:S01]  /*23430*/  @P2 LDC R6, c[0x0][0x2e4] ;  /* 0x0000b900ff062b82 */ /* 0x004e620000000800 */
[----:B------:R-:W-:Y:S01]  /*23440*/  F2FP.BF16.F32.PACK_AB R48, R48, R88 ;  /* 0x000000583030723e */ /* 0x000fe200000010ff */
[----:B------:R-:W-:Y:S01]  /*23450*/  STS [R5+0x2000], R43 ;  /* 0x0020002b05007388 */ /* 0x000fe20000000800 */
[----:B------:R-:W-:Y:S02]  /*23460*/  F2FP.BF16.F32.PACK_AB R47, R91, R90 ;  /* 0x0000005a5b2f723e */ /* 0x000fe400000010ff */
[----:B------:R-:W-:Y:S01]  /*23470*/  F2FP.BF16.F32.PACK_AB R44, R93, R92 ;  /* 0x0000005c5d2c723e */ /* 0x000fe200000010ff */
[----:B------:R-:W-:Y:S01]  /*23480*/  STS [R5+0x2400], R42 ;  /* 0x0024002a05007388 */ /* 0x000fe20000000800 */
[----:B------:R-:W-:Y:S01]  /*23490*/  F2FP.BF16.F32.PACK_AB R55, R55, R94 ;  /* 0x0000005e3737723e */ /* 0x000fe200000010ff */
[----:B----4-:R-:W2:Y:S01]  /*234a0*/  @P6 LDC R14, c[0x0][0x2e8] ;  /* 0x0000ba00ff0e6b82 */ /* 0x010ea20000000800 */
        /* <DEDUP_REMOVED lines=12> */
[----:B------:R-:W-:Y:S01]  /*23570*/  @P3 MOV R7, 0x1 ;  /* 0x0000000100073802 */ /* 0x000fe20000000f00 */
[----:B------:R-:W-:Y:S01]  /*23580*/  STS [R2+0x2000], R39 ;  /* 0x0020002702007388 */ /* 0x000fe20000000800 */
[----:B------:R-:W-:Y:S01]  /*23590*/  F2FP.BF16.F32.PACK_AB R58, R117, R116 ;  /* 0x00000074753a723e */ /* 0x000fe200000010ff */
[----:B-1----:R-:W-:Y:S01]  /*235a0*/  @!P3 IMAD R7, R6, R9, RZ ;  /* 0x000000090607b224 */ /* 0x002fe200078e02ff */
[----:B------:R-:W-:Y:S01]  /*235b0*/  F2FP.BF16.F32.PACK_AB R57, R119, R118 ;  /* 0x000000767739723e */ /* 0x000fe200000010ff */
[----:B------:R-:W-:Y:S01]  /*235c0*/  STS [R2+0x2400], R38 ;  /* 0x0024002602007388 */ /* 0x000fe20000000800 */
[----:B------:R-:W-:Y:S01]  /*235d0*/  F2FP.BF16.F32.PACK_AB R56, R129, R128 ;  /* 0x000000808138723e */ /* 0x000fe200000010ff */
[----:B------:R-:W-:Y:S01]  /*235e0*/  IMAD R7, R12, R7, RZ ;  /* 0x000000070c077224 */ /* 0x000fe200078e02ff */
        /* <DEDUP_REMOVED lines=9> */
[----:B------:R-:W-:Y:S02]  /*23680*/  ISETP.NE.AND P1, PT, R176, RZ, PT ;  /* 0x000000ffb000720c */ /* 0x000fe40003f25270 */
[----:B------:R-:W-:Y:S01]  /*23690*/  @!P3 MOV R8, 0x1 ;  /* 0x000000010008b802 */ /* 0x000fe20000000f00 */
[----:B------:R-:W-:Y:S01]  /*236a0*/  STS [R28+0x4400], R31 ;  /* 0x0044001f1c007388 */ /* 0x000fe20000000800 */
[----:B------:R-:W-:Y:S02]  /*236b0*/  LEA.HI.SX32 R12, R172, 0x10, 0x1d ;  /* 0x00000010ac0c7811 */ /* 0x000fe400078feaff */
[----:B------:R-:W-:Y:S01]  /*236c0*/  MOV R17, 0x7f800000 ;  /* 0x7f80000000117802 */ /* 0x000fe20000000f00 */
[----:B------:R-:W-:Y:S01]  /*236d0*/  STS [R32+0x4000], R27 ;  /* 0x0040001b20007388 */ /* 0x000fe20000000800 */
[----:B------:R-:W-:-:S02]  /*236e0*/  MOV R16, 0x7f800000 ;  /* 0x7f80000000107802 */ /* 0x000fc40000000f00 */
[----:B------:R-:W-:Y:S01]  /*236f0*/  MOV R18, 0x7f800000 ;  /* 0x7f80000000127802 */ /* 0x000fe20000000f00 */
        /* <DEDUP_REMOVED lines=9> */
[----:B----4-:R-:W4:Y:S03]  /*23790*/  S2R R28, SR_CTAID.Z ;  /* 0x00000000001c7919 */ /* 0x010f260000002700 */
        /* <DEDUP_REMOVED lines=8> */
[----:B---3--:R-:W-:Y:S01]  /*23820*/  @P3 IMAD R0, R11, R10, RZ ;  /* 0x0000000a0b003224 */ /* 0x008fe200078e02ff */
[----:B------:R-:W-:Y:S01]  /*23830*/  @!P3 MOV R0, R6 ;  /* 0x000000060000b202 */ /* 0x000fe20000000f00 */
[----:B------:R-:W3:Y:S01]  /*23840*/  @P1 LDC R10, c[0x0][0x2e8] ;  /* 0x0000ba00ff0a1b82 */ /* 0x000ee20000000800 */
[----:B------:R-:W-:Y:S01]  /*23850*/  STS [R3+0x6000], R52 ;  /* 0x0060003403007388 */ /* 0x000fe20000000800 */
[----:B------:R-:W1:Y:S03]  /*23860*/  @P1 MUFU.LG2 R6, R137 ;  /* 0x0000008900061308 */ /* 0x000e660000000c00 */
[----:B------:R-:W-:Y:S03]  /*23870*/  STS [R3+0x6400], R61 ;  /* 0x0064003d03007388 */ /* 0x000fe60000000800 */
[----:B--2---:R-:W2:Y:S01]  /*23880*/  @P0 LDC R13, c[0x0][0x2e8] ;  /* 0x0000ba00ff0d0b82 */ /* 0x004ea20000000800 */
        /* <DEDUP_REMOVED lines=8> */
[----:B----4-:R-:W4:Y:S03]  /*23910*/  @P5 MUFU.LG2 R5, R231 ;  /* 0x000000e700055308 */ /* 0x010f260000000c00 */
[----:B------:R-:W-:Y:S04]  /*23920*/  STS [R4+0x6000], R66 ;  /* 0x0060004204007388 */ /* 0x000fe80000000800 */
[----:B------:R3:W-:Y:S01]  /*23930*/  STS [R4+0x6400], R65 ;  /* 0x0064004104007388 */ /* 0x0007e20000000800 */
[----:B------:R-:W-:Y:S06]  /*23940*/  BAR.SYNC.DEFER_BLOCKING 0x0 ;  /* 0x0000000000007b1d */ /* 0x000fec0000010000 */
[----:B------:R-:W4:Y:S01]  /*23950*/  S2R R15, SR_TID.X ;  /* 0x00000000000f7919 */ /* 0x000f220000002100 */
[----:B-1----:R-:W-:-:S02]  /*23960*/  SEL R2, R7, RZ, !P4 ;  /* 0x000000ff07027207 */ /* 0x002fc40006000000 */
[----:B------:R-:W-:Y:S02]  /*23970*/  SHF.R.S32.HI R7, RZ, 0x3, R172 ;  /* 0x00000003ff077819 */ /* 0x000fe400000114ac */
[----:B------:R-:W-:Y:S01]  /*23980*/  ISETP.GE.AND P4, PT, R12, UR6, PT ;  /* 0x000000060c007c0c */ /* 0x000fe2000bf86270 */
[----:B------:R-:W-:Y:S01]  /*23990*/  IMAD R2, R28, R0, R2 ;  /* 0x000000001c027224 */ /* 0x000fe200078e0202 */
[----:B------:R-:W-:Y:S01]  /*239a0*/  ISETP.GE.AND P5, PT, R7, UR6, PT ;  /* 0x0000000607007c0c */ /* 0x000fe2000bfa6270 */
[----:B------:R-:W-:Y:S01]  /*239b0*/  IMAD R0, R8, UR4, RZ ;  /* 0x0000000408007c24 */ /* 0x000fe2000f8e02ff */
[----:B---3--:R-:W1:Y:S01]  /*239c0*/  @P6 MUFU.LG2 R4, R173 ;  /* 0x000000ad00046308 */ /* 0x008e620000000c00 */
[----:B-----5:R3:W2:Y:S03]  /*239d0*/  LDS.128 R24, [R210+0x3800] ;  /* 0x00380000d2187984 */ /* 0x0206a60000000c00 */
[----:B------:R-:W-:-:S04]  /*239e0*/  SHF.L.U32 R0, R0, 0x7, RZ ;  /* 0x0000000700007819 */ /* 0x000fc800000006ff */
[----:B------:R-:W-:Y:S01]  /*239f0*/  IADD3 R11, P2, P1, R0, R138, R2 ;  /* 0x0000008a000b7210 */ /* 0x000fe2000795e002 */
[----:B------:R-:W3:Y:S01]  /*23a00*/  @P0 MUFU.LG2 R12, R174 ;  /* 0x000000ae000c0308 */ /* 0x000ee20000000c00 */
[----:B------:R-:W-:Y:S02]  /*23a10*/  SHF.R.S32.HI R3, RZ, 0x1f, R0 ;  /* 0x0000001fff037819 */ /* 0x000fe40000011400 */
[----:B------:R-:W-:Y:S02]  /*23a20*/  SHF.R.S32.HI R2, RZ, 0x1f, R2 ;  /* 0x0000001fff027819 */ /* 0x000fe40000011402 */
[----:B------:R-:W-:Y:S02]  /*23a30*/  LEA.HI.SX32 R0, R172, 0x20, 0x1d ;  /* 0x00000020ac007811 */ /* 0x000fe400078feaff */
[----:B------:R-:W-:Y:S02]  /*23a40*/  IADD3.X R7, R3, R139, R2, P2, P1 ;  /* 0x0000008b03077210 */ /* 0x000fe400017e2402 */
[----:B------:R-:W-:-:S02]  /*23a50*/  ISETP.NE.AND P2, PT, R176, RZ, PT ;  /* 0x000000ffb000720c */ /* 0x000fc40003f45270 */
[----:B------:R-:W-:Y:S02]  /*23a60*/  ISETP.NE.AND P1, PT, R178, RZ, PT ;  /* 0x000000ffb200720c */ /* 0x000fe40003f25270 */
[----:B------:R-:W-:Y:S02]  /*23a70*/  LEA.HI.SX32 R3, R172, 0x30, 0x1d ;  /* 0x00000030ac037811 */ /* 0x000fe400078feaff */
[----:B----4-:R-:W-:Y:S02]  /*23a80*/  SHF.R.S32.HI R23, RZ, 0x1f, R15 ;  /* 0x0000001fff177819 */ /* 0x010fe4000001140f */
[----:B------:R-:W-:Y:S02]  /*23a90*/  ISETP.GE.AND P3, PT, R0, UR6, PT ;  /* 0x0000000600007c0c */ /* 0x000fe4000bf66270 */
[----:B------:R-:W-:-:S03]  /*23aa0*/  LEA.HI R23, R23, R15, RZ, 0x3 ;  /* 0x0000000f17177211 */ /* 0x000fc600078f18ff */
[----:B------:R-:W-:Y:S02]  /*23ab0*/  @P2 FMUL.FTZ R2, R6, 0.69314718246459960938 ;  /* 0x3f31721806022820 */ /* 0x000fe40000410000 */
[----:B------:R-:W-:Y:S02]  /*23ac0*/  @P1 FMUL.FTZ R0, R5, 0.69314718246459960938 ;  /* 0x3f31721805001820 */ /* 0x000fe40000410000 */
[----:B------:R-:W-:Y:S01]  /*23ad0*/  @P2 FFMA.FTZ R17, R134, R10, R2 ;  /* 0x0000000a86112223 */ /* 0x000fe20000010002 */
[----:B------:R-:W-:Y:S01]  /*23ae0*/  ISETP.GE.AND P2, PT, R3, UR6, PT ;  /* 0x0000000603007c0c */ /* 0x000fe2000bf46270 */
[----:B-1----:R-:W-:Y:S01]  /*23af0*/  @P6 FMUL.FTZ R3, R4, 0.69314718246459960938 ;  /* 0x3f31721804036820 */ /* 0x002fe20000410000 */
[----:B------:R-:W-:Y:S01]  /*23b00*/  @P1 FFMA.FTZ R18, R133, R9, R0 ;  /* 0x0000000985121223 */ /* 0x000fe20000010000 */
[----:B------:R-:W-:Y:S02]  /*23b10*/  LEA.HI.SX32 R2, R172, 0x40, 0x1d ;  /* 0x00000040ac027811 */ /* 0x000fe400078feaff */
[----:B------:R-:W-:Y:S01]  /*23b20*/  @P6 FFMA.FTZ R16, R135, R14, R3 ;  /* 0x0000000e87106223 */ /* 0x000fe20000010003 */
[----:B------:R-:W-:-:S02]  /*23b30*/  LOP3.LUT P6, RZ, R177, 0x3, RZ, 0xc0, !PT ;  /* 0x00000003b1ff7812 */ /* 0x000fc400078cc0ff */
[----:B------:R-:W-:Y:S02]  /*23b40*/  LOP3.LUT R0, R23, 0xfffffff8, RZ, 0xc0, !PT ;  /* 0xfffffff817007812 */ /* 0x000fe400078ec0ff */
[----:B------:R-:W-:Y:S01]  /*23b50*/  ISETP.GE.AND P1, PT, R2, UR6, PT ;  /* 0x0000000602007c0c */ /* 0x000fe2000bf26270 */
[----:B---3--:R-:W-:Y:S01]  /*23b60*/  @P0 FMUL.FTZ R2, R12, 0.69314718246459960938 ;  /* 0x3f3172180c020820 */ /* 0x008fe20000410000 */
[----:B------:R-:W-:Y:S02]  /*23b70*/  IADD3 R0, -R0, R15, RZ ;  /* 0x0000000f00007210 */ /* 0x000fe40007ffe1ff */
[----:B------:R-:W-:Y:S01]  /*23b80*/  MOV R15, 0x7f800000 ;  /* 0x7f800000000f7802 */ /* 0x000fe20000000f00 */
[----:B--2---:R-:W-:Y:S01]  /*23b90*/  @P0 FFMA.FTZ R15, R132, R13, R2 ;  /* 0x0000000d840f0223 */ /* 0x004fe20000010002 */
[----:B------:R-:W-:-:S03]  /*23ba0*/  SHF.L.U32 R21, R0, 0x3, RZ ;  /* 0x0000000300157819 */ /* 0x000fc600000006ff */
[----:B------:R-:W-:Y:S05]  /*23bb0*/  @P6 BRA `(.L_x_2586) ;  /* 0x0000000000e06947 */ /* 0x000fea0003800000 */
[----:B------:R-:W1:Y:S01]  /*23bc0*/  S2R R4, SR_TID.X ;  /* 0x0000000000047919 */ /* 0x000e620000002100 */
[----:B------:R-:W-:Y:S02]  /*23bd0*/  P2R R22, PR, RZ, 0x4 ;  /* 0x00000004ff167803 */ /* 0x000fe40000000000 */
[----:B------:R-:W-:Y:S02]  /*23be0*/  P2R R20, PR, RZ, 0x2 ;  /* 0x00000002ff147803 */ /* 0x000fe40000000000 */
[----:B------:R-:W-:Y:S02]  /*23bf0*/  P2R R19, PR, RZ, 0x8 ;  /* 0x00000008ff137803 */ /* 0x000fe40000000000 */
        /* <DEDUP_REMOVED lines=14> */
[C---:B------:R-:W-:Y:S01]  /*23ce0*/  ISETP.GE.AND P2, PT, R0.reuse, UR5, PT ;  /* 0x0000000500007c0c */ /* 0x040fe2000bf46270 */
[----:B------:R-:W-:-:S03]  /*23cf0*/  VIADD R10, R0, 0x40 ;  /* 0x00000040000a7836 */ /* 0x000fc60000000000 */
[----:B------:R-:W-:Y:S02]  /*23d00*/  ISETP.GE.AND P1, PT, R2, UR5, PT ;  /* 0x0000000502007c0c */ /* 0x000fe4000bf26270 */
[----:B------:R-:W-:-:S07]  /*23d10*/  ISETP.GE.AND P3, PT, R10, UR5, PT ;  /* 0x000000050a007c0c */ /* 0x000fce000bf66270 */
[CC--:B------:R-:W-:Y:S02]  /*23d20*/  @!P2 IMAD R3, R0.reuse, R8.reuse, RZ ;  /* 0x000000080003a224 */ /* 0x0c0fe400078e02ff */
[----:B------:R-:W-:Y:S02]  /*23d30*/  VIADD R0, R0, 0x48 ;  /* 0x0000004800007836 */ /* 0x000fe40000000000 */
[----:B------:R-:W-:Y:S01]  /*23d40*/  @!P1 IMAD R2, R2, R8, RZ ;  /* 0x0000000802029224 */ /* 0x000fe200078e02ff */
[C---:B------:R-:W-:Y:S02]  /*23d50*/  @!P2 IADD3 R4, P0, R3.reuse, R11, RZ ;  /* 0x0000000b0304a210 */ /* 0x040fe40007f1e0ff */
[----:B------:R-:W-:Y:S02]  /*23d60*/  ISETP.GE.AND P6, PT, R0, UR5, PT ;  /* 0x0000000500007c0c */ /* 0x000fe4000bfc6270 */
[----:B------:R-:W-:Y:S02]  /*23d70*/  @!P2 LEA.HI.X.SX32 R6, R3, R7, 0x1, P0 ;  /* 0x000000070306a211 */ /* 0x000fe400000f0eff */
[----:B------:R-:W-:-:S04]  /*23d80*/  @!P1 IADD3 R5, P0, R2, R11, RZ ;  /* 0x0000000b02059210 */ /* 0x000fc80007f1e0ff */
[----:B------:R-:W-:Y:S01]  /*23d90*/  @!P1 LEA.HI.X.SX32 R13, R2, R7, 0x1, P0 ;  /* 0x00000007020d9211 */ /* 0x000fe200000f0eff */
[----:B------:R-:W-:-:S04]  /*23da0*/  @!P3 IMAD R2, R10, R8, RZ ;  /* 0x000000080a02b224 */ /* 0x000fc800078e02ff */
[----:B------:R-:W-:Y:S01]  /*23db0*/  @!P6 IMAD R0, R0, R8, RZ ;  /* 0x000000080000e224 */ /* 0x000fe200078e02ff */
[----:B------:R-:W-:-:S04]  /*23dc0*/  @!P3 IADD3 R12, P0, R2, R11, RZ ;  /* 0x0000000b020cb210 */ /* 0x000fc80007f1e0ff */
[----:B------:R-:W-:Y:S02]  /*23dd0*/  @!P3 LEA.HI.X.SX32 R14, R2, R7, 0x1, P0 ;  /* 0x00000007020eb211 */ /* 0x000fe400000f0eff */
[----:B------:R-:W1:Y:S01]  /*23de0*/  @!P2 LDC.64 R2, c[0x0][0x2b0] ;  /* 0x0000ac00ff02ab82 */ /* 0x000e620000000a00 */
        /* <DEDUP_REMOVED lines=21> */
.L_x_2586:
[----:B------:R-:W-:Y:S05]  /*23f40*/  BSYNC B0 ;  /* 0x0000000000007941 */ /* 0x000fea0003800000 */
.L_x_2585:
[----:B------:R1:W5:Y:S01]  /*23f50*/  LDL R29, [R1+0x6c] ;  /* 0x00006c00011d7983 */ /* 0x0003620000100800 */
[----:B--2---:R-:W-:Y:S01]  /*23f60*/  SHF.R.S32.HI R6, RZ, 0x1f, R28 ;  /* 0x0000001fff067819 */ /* 0x004fe2000001141c */
[----:B------:R-:W-:Y:S01]  /*23f70*/  ULDC.64 UR4, c[0x0][0x2a0] ;  /* 0x0000a80000047ab9 */ /* 0x000fe20000000a00 */
[----:B------:R-:W-:Y:S01]  /*23f80*/  SHF.R.S32.HI R0, RZ, 0x1f, R21 ;  /* 0x0000001fff007819 */ /* 0x000fe20000011415 */
[----:B------:R1:W2:Y:S01]  /*23f90*/  LDS.128 R16, [R210] ;  /* 0x00000000d2107984 */ /* 0x0002a20000000c00 */
[----:B------:R-:W-:Y:S01]  /*23fa0*/  IADD3 R4, P0, R21, UR10, RZ ;  /* 0x0000000a15047c10 */ /* 0x000fe2000ff1e0ff */
[----:B------:R-:W-:Y:S01]  /*23fb0*/  BSSY B0, `(.L_x_2587) ;  /* 0x000001d000007945 */ /* 0x000fe20003800000 */
[----:B------:R-:W-:Y:S01]  /*23fc0*/  LEA.HI.SX32 R3, R172, 0x50, 0x1d ;  /* 0x00000050ac037811 */ /* 0x000fe200078feaff */
[----:B------:R1:W3:Y:S01]  /*23fd0*/  LDS.128 R12, [R210+0x4000] ;  /* 0x00400000d20c7984 */ /* 0x0002e20000000c00 */
[----:B------:R-:W-:Y:S02]  /*23fe0*/  SHF.R.S32.HI R2, RZ, 0x3, R23 ;  /* 0x00000003ff027819 */ /* 0x000fe40000011417 */
[----:B------:R-:W-:Y:S01]  /*23ff0*/  IADD3.X R5, R0, UR7, RZ, P0, !PT ;  /* 0x0000000700057c10 */ /* 0x000fe200087fe4ff */
[----:B------:R-:W-:Y:S01]  /*24000*/  IMAD R0, R6, UR4, RZ ;  /* 0x0000000406007c24 */ /* 0x000fe2000f8e02ff */
[----:B------:R-:W-:Y:S01]  /*24010*/  ISETP.GE.AND P0, PT, R3, UR6, PT ;  /* 0x0000000603007c0c */ /* 0x000fe2000bf06270 */
[----:B------:R-:W-:Y:S01]  /*24020*/  IMAD.U32 R6, RZ, RZ, UR15 ;  /* 0x0000000fff067e24 */ /* 0x000fe2000f8e00ff */
[----:B------:R-:W-:Y:S01]  /*24030*/  SHF.R.S32.HI R3, RZ, 0x1f, R2 ;  /* 0x0000001fff037819 */ /* 0x000fe20000011402 */
[----:B------:R-:W-:Y:S01]  /*24040*/  IMAD R0, R28, UR5, R0 ;  /* 0x000000051c007c24 */ /* 0x000fe2000f8e0200 */
[----:B------:R-:W-:Y:S01]  /*24050*/  LEA.HI.SX32 R20, R172, 0x60, 0x1d ;  /* 0x00000060ac147811 */ /* 0x000fe200078feaff */
[----:B------:R-:W-:-:S04]  /*24060*/  IMAD.WIDE.U32 R10, R28, UR4, R4 ;  /* 0x000000041c0a7c25 */ /* 0x000fc8000f8e0004 */
        /* <DEDUP_REMOVED lines=17> */
.L_x_2588:
[----:B------:R-:W-:Y:S05]  /*24180*/  BSYNC B0 ;  /* 0x0000000000007941 */ /* 0x000fea0003800000 */
.L_x_2587:
[----:B--2-4-:R2:W4:Y:S01]  /*24190*/  LDS.128 R16, [R210+0x800] ;  /* 0x00080000d2107984 */ /* 0x0145220000000c00 */
[----:B------:R-:W-:Y:S01]  /*241a0*/  BSSY B0, `(.L_x_2589) ;  /* 0x0000016000007945 */ /* 0x000fe20003800000 */
[----:B------:R-:W-:Y:S02]  /*241b0*/  ISETP.GE.AND P5, PT, R20, UR6, PT ;  /* 0x0000000614007c0c */ /* 0x000fe4000bfa6270 */
[----:B---3--:R2:W3:Y:S01]  /*241c0*/  LDS.128 R12, [R210+0x4800] ;  /* 0x00480000d20c7984 */ /* 0x0084e20000000c00 */
[----:B------:R-:W-:Y:S01]  /*241d0*/  LEA.HI.SX32 R20, R172, 0x70, 0x1d ;  /* 0x00000070ac147811 */ /* 0x000fe200078feaff */
        /* <DEDUP_REMOVED lines=18> */
.L_x_2590:
[----:B------:R-:W-:Y:S05]  /*24300*/  BSYNC B0 ;  /* 0x0000000000007941 */ /* 0x000fea0003800000 */
.L_x_2589:
        /* <DEDUP_REMOVED lines=22> */
.L_x_2592:
[----:B------:R-:W-:Y:S05]  /*24470*/  BSYNC B0 ;  /* 0x0000000000007941 */ /* 0x000fea0003800000 */
.L_x_2591:
        /* <DEDUP_REMOVED lines=21> */
.L_x_2594:
[----:B------:R-:W-:Y:S05]  /*245d0*/  BSYNC B0 ;  /* 0x0000000000007941 */ /* 0x000fea0003800000 */
.L_x_2593:
        /* <DEDUP_REMOVED lines=21> */
.L_x_2596:
[----:B------:R-:W-:Y:S05]  /*24730*/  BSYNC B0 ;  /* 0x0000000000007941 */ /* 0x000fea0003800000 */
.L_x_2595:
        /* <DEDUP_REMOVED lines=21> */
.L_x_2598:
[----:B------:R-:W-:Y:S05]  /*24890*/  BSYNC B0 ;  /* 0x0000000000007941 */ /* 0x000fea0003800000 */
.L_x_2597:
        /* <DEDUP_REMOVED lines=21> */
.L_x_2600:
[----:B------:R-:W-:Y:S05]  /*249f0*/  BSYNC B0 ;  /* 0x0000000000007941 */ /* 0x000fea0003800000 */
.L_x_2599:
        /* <DEDUP_REMOVED lines=21> */
.L_x_2601:
        /* <DEDUP_REMOVED lines=11> */
.L_x_2950:


//--------------------- .text._ZN5flash16flash_fwd_kernelI23Flash_fwd_kernel_traitsILi128ELi128ELi32ELi4ELb0ELb0EN7cutlass10bfloat16_tE19Flash_kernel_traitsILi128ELi128ELi32ELi4ES3_EELb0ELb0ELb1ELb0ELb0ELb0ELb1ELb0EEEvNS_16Flash_fwd_paramsE --------------------------
	.section	.text._ZN5flash16flash_fwd_kernelI23Flash_fwd_kernel_traitsILi128ELi128ELi32ELi4ELb0ELb0EN7cutlass10bfloat16_tE19Flash_kernel_traitsILi128ELi128ELi32ELi4ES3_EELb0ELb0ELb1ELb0ELb0ELb0ELb1ELb0EEEvNS_16Flash_fwd_paramsE,"ax",@progbits
	.align	128
        .global         _ZN5flash16flash_fwd_kernelI23Flash_fwd_kernel_traitsILi128ELi128ELi32ELi4ELb0ELb0EN7cutlass10bfloat16_tE19Flash_kernel_traitsILi128ELi128ELi32ELi4ES3_EELb0ELb0ELb1ELb0ELb0ELb0ELb1ELb0EEEvNS_16Flash_fwd_paramsE
        .type           _ZN5flash16flash_fwd_kernelI23Flash_fwd_kernel_traitsILi128ELi128ELi32ELi4ELb0ELb0EN7cutlass10bfloat16_tE19Flash_kernel_traitsILi128ELi128ELi32ELi4ES3_EELb0ELb0ELb1ELb0ELb0ELb0ELb1ELb0EEEvNS_16Flash_fwd_paramsE,@function
        .size           _ZN5flash16flash_fwd_kernelI23Flash_fwd_kernel_traitsILi128ELi128ELi32ELi4ELb0ELb0EN7cutlass10bfloat16_tE19Flash_kernel_traitsILi128ELi128ELi32ELi4ES3_EELb0ELb0ELb1ELb0ELb0ELb0ELb1ELb0EEEvNS_16Flash_fwd_paramsE,(.L_x_2951 - _ZN5flash16flash_fwd_kernelI23Flash_fwd_kernel_traitsILi128ELi128ELi32ELi4ELb0ELb0EN7cutlass10bfloat16_tE19Flash_kernel_traitsILi128ELi128ELi32ELi4ES3_EELb0ELb0ELb1ELb0ELb0ELb0ELb1ELb0EEEvNS_16Flash_fwd_paramsE)
        .other          _ZN5flash16flash_fwd_kernelI23Flash_fwd_kernel_traitsILi128ELi128ELi32ELi4ELb0ELb0EN7cutlass10bfloat16_tE19Flash_kernel_traitsILi128ELi128ELi32ELi4ES3_EELb0ELb0ELb1ELb0ELb0ELb0ELb1ELb0EEEvNS_16Flash_fwd_paramsE,@"STO_CUDA_ENTRY STV_DEFAULT"
_ZN5flash16flash_fwd_kernelI23Flash_fwd_kernel_traitsILi128ELi128ELi32ELi4ELb0ELb0EN7cutlass10bfloat16_tE19Flash_kernel_traitsILi128ELi128ELi32ELi4ES3_EELb0ELb0ELb1ELb0ELb0ELb0ELb1ELb0EEEvNS_16Flash_fwd_paramsE:
.text._ZN5flash16flash_fwd_kernelI23Flash_fwd_kernel_traitsILi128ELi128ELi32ELi4ELb0ELb0EN7cutlass10bfloat16_tE19Flash_kernel_traitsILi128ELi128ELi32ELi4ES3_EELb0ELb0ELb1ELb0ELb0ELb0ELb1ELb0EEEvNS_16Flash_fwd_paramsE:
        /* <DEDUP_REMOVED lines=55> */
.L_x_2602:
[----:B------:R-:W-:-:S05]  /*0370*/  ULDC UR5, c[0x0][0x2c8] ;  /* 0x0000b20000057ab9 */ /* 0x000fca0000000800 */
.L_x_2603:
        /* <DEDUP_REMOVED lines=132> */
.L_x_2606:
[----:B------:R-:W-:Y:S05]  /*0bc0*/  BSYNC B0 ;  /* 0x0000000000007941 */ /* 0x000fea0003800000 */
.L_x_2605:
        /* <DEDUP_REMOVED lines=21> */
.L_x_2608:
[----:B------:R-:W-:Y:S05]  /*0d20*/  BSYNC B0 ;  /* 0x0000000000007941 */ /* 0x000fea0003800000 */
.L_x_2607:
        /* <DEDUP_REMOVED lines=21> */
.L_x_2610:
[----:B------:R-:W-:Y:S05]  /*0e80*/  BSYNC B0 ;  /* 0x0000000000007941 */ /* 0x000fea0003800000 */
.L_x_2609:
        /* <DEDUP_REMOVED lines=21> */
.L_x_2612:
[----:B------:R-:W-:Y:S05]  /*0fe0*/  BSYNC B0 ;  /* 0x0000000000007941 */ /* 0x000fea0003800000 */
.L_x_2611:
        /* <DEDUP_REMOVED lines=20> */
.L_x_2614:
[----:B------:R-:W-:Y:S05]  /*1130*/  BSYNC B0 ;  /* 0x0000000000007941 */ /* 0x000fea0003800000 */
.L_x_2613:
        /* <DEDUP_REMOVED lines=20> */
.L_x_2616:
[----:B------:R-:W-:Y:S05]  /*1280*/  BSYNC B0 ;  /* 0x0000000000007941 */ /* 0x000fea0003800000 */
.L_x_2615:
        /* <DEDUP_REMOVED lines=20> */
.L_x_2618:
[----:B------:R-:W-:Y:S05]  /*13d0*/  BSYNC B0 ;  /* 0x0000000000007941 */ /* 0x000fea0003800000 */
.L_x_2617:
        /* <DEDUP_REMOVED lines=20> */
.L_x_2620:
[----:B------:R-:W-:Y:S05]  /*1520*/  BSYNC B0 ;  /* 0x0000000000007941 */ /* 0x000fea0003800000 */
.L_x_2619:
        /* <DEDUP_REMOVED lines=10> */
.L_x_2622:
[----:B------:R-:W-:Y:S05]  /*15d0*/  BSYNC B0 ;  /* 0x0000000000007941 */ /* 0x000fea0003800000 */
.L_x_2621:
        /* <DEDUP_REMOVED lines=15> */
.L_x_2624:
[----:B------:R-:W-:Y:S05]  /*16d0*/  BSYNC B0 ;  /* 0x0000000000007941 */ /* 0x000fea0003800000 */
.L_x_2623:
        /* <DEDUP_REMOVED lines=10> */
.L_x_2626:
[----:B------:R-:W-:Y:S05]  /*1780*/  BSYNC B0 ;  /* 0x0000000000007941 */ /* 0x000fea0003800000 */
.L_x_2625:
        /* <DEDUP_REMOVED lines=10> */
.L_x_2628:
[----:B------:R-:W-:Y:S05]  /*1830*/  BSYNC B0 ;  /* 0x0000000000007941 */ /* 0x000fea0003800000 */
.L_x_2627:
        /* <DEDUP_REMOVED lines=10> */
.L_x_2630:
[----:B------:R-:W-:Y:S05]  /*18e0*/  BSYNC B0 ;  /* 0x0000000000007941 */ /* 0x000fea0003800000 */
.L_x_2629:
        /* <DEDUP_REMOVED lines=10> */
.L_x_2632:
[----:B------:R-:W-:Y:S05]  /*1990*/  BSYNC B0 ;  /* 0x0000000000007941 */ /* 0x000fea0003800000 */
.L_x_2631:
        /* <DEDUP_REMOVED lines=10> */
.L_x_2634:
[----:B------:R-:W-:Y:S05]  /*1a40*/  BSYNC B0 ;  /* 0x0000000000007941 */ /* 0x000fea0003800000 */
.L_x_2633:
        /* <DEDUP_REMOVED lines=10> */
.L_x_2604:
        /* <DEDUP_REMOVED lines=70> */
.L_x_2635:
        /* <DEDUP_REMOVED lines=32> */
.L_x_2636:
        /* <DEDUP_REMOVED lines=79> */
.L_x_2638:
[----:B------:R-:W-:Y:S05]  /*2640*/  BSYNC B0 ;  /* 0x0000000000007941 */ /* 0x000fea0003800000 */
.L_x_2637:
        /* <DEDUP_REMOVED lines=34> */
.L_x_2640:
[----:B------:R-:W-:Y:S05]  /*2870*/  BSYNC B0 ;  /* 0x0000000000007941 */ /* 0x000fea0003800000 */
.L_x_2639:
        /* <DEDUP_REMOVED lines=34> */
.L_x_2642:
[----:B------:R-:W-:Y:S05]  /*2aa0*/  BSYNC B0 ;  /* 0x0000000000007941 */ /* 0x000fea0003800000 */
.L_x_2641:
        /* <DEDUP_REMOVED lines=33> */
.L_x_2644:
[----:B------:R-:W-:Y:S05]  /*2cc0*/  BSYNC B0 ;  /* 0x0000000000007941 */ /* 0x000fea0003800000 */
.L_x_2643:
        /* <DEDUP_REMOVED lines=31> */
.L_x_2646:
[----:B------:R-:W-:Y:S05]  /*2ec0*/  BSYNC B0 ;  /* 0x0000000000007941 */ /* 0x000fea0003800000 */
.L_x_2645:
        /* <DEDUP_REMOVED lines=31> */
.L_x_2648:
[----:B------:R-:W-:Y:S05]  /*30c0*/  BSYNC B0 ;  /* 0x0000000000007941 */ /* 0x000fea0003800000 */
.L_x_2647:
        /* <DEDUP_REMOVED lines=31> */
.L_x_2650:
[----:B------:R-:W-:Y:S05]  /*32c0*/  BSYNC B0 ;  /* 0x0000000000007941 */ /* 0x000fea0003800000 */
.L_x_2649:
        /* <DEDUP_REMOVED lines=30> */
.L_x_2652:
[----:B------:R-:W-:Y:S05]  /*34b0*/  BSYNC B0 ;  /* 0x0000000000007941 */ /* 0x000fea0003800000 */
.L_x_2651:
[----:B------:R-:W-:Y:S01]  /*34c0*/  IMAD.IADD R127, R29, 0x1, R21 ;  /* 0x000000011d7f7824 */ /* 0x000fe200078e0215 */
[----:B------:R-:W-:Y:S01]  /*34d0*/  USHF.L.U32 UR31, UR10, 0x5, URZ ;  /* 0x000000050a1f7899 */ /* 0x000fe2000800063f */
[----:B------:R-:W-:Y:S01]  /*34e0*/  IMAD.MOV.U32 R126, RZ, RZ, R28 ;  /* 0x000000ffff7e7224 */ /* 0x000fe200078e001c */
[----:B------:R-:W-:Y:S01]  /*34f0*/  USHF.L.U64.HI UR30, UR10, 0x5, UR11 ;  /* 0x000000050a1e7899 */ /* 0x000fe2000801020b */
[----:B------:R-:W-:Y:S01]  /*3500*/  SHF.R.S32.HI R5, RZ, 0x4, R23 ;  /* 0x00000004ff057819 */ /* 0x000fe20000011417 */
[----:B------:R-:W-:Y:S01]  /*3510*/  BSSY B0, `(.L_x_2653) ;  /* 0x0000024000007945 */ /* 0x000fe20003800000 */
[C---:B------:R-:W-:Y:S01]  /*3520*/  ISETP.GE.AND P0, PT, R2.reuse, UR15, PT ;  /* 0x0000000f02007c0c */ /* 0x040fe2000bf06270 */
        /* <DEDUP_REMOVED lines=34> */
.L_x_2654:
[----:B------:R-:W-:Y:S05]  /*3750*/  BSYNC B0 ;  /* 0x0000000000007941 */ /* 0x000fea0003800000 */
.L_x_2653:
        /* <DEDUP_REMOVED lines=27> */
.L_x_2656:
[----:B------:R-:W-:Y:S05]  /*3910*/  BSYNC B0 ;  /* 0x0000000000007941 */ /* 0x000fea0003800000 */
.L_x_2655:
        /* <DEDUP_REMOVED lines=55> */
.L_x_2658:
[----:B------:R-:W-:Y:S05]  /*3c90*/  BSYNC B0 ;  /* 0x0000000000007941 */ /* 0x000fea0003800000 */
.L_x_2657:
        /* <DEDUP_REMOVED lines=29> */
.L_x_2660:
[----:B------:R-:W-:Y:S05]  /*3e70*/  BSYNC B0 ;  /* 0x0000000000007941 */ /* 0x000fea0003800000 */
.L_x_2659:
[----:B------:R-:W-:Y:S01]  /*3e80*/  LDSM.16.M88.4 R16, [R214] ;  /* 0x00000000d610783b */ /* 0x000fe20000000200 */
[----:B------:R-:W-:Y:S01]  /*3e90*/  R2P PR, R24, 0x6 ;  /* 0x0000000618007804 */ /* 0x000fe20000000000 */
[C---:B-1----:R-:W-:Y:S01]  /*3ea0*/  VIADD R2, R212.reuse, 0x8000 ;  /* 0x00008000d4027836 */ /* 0x042fe20000000000 */
[----:B------:R-:W-:Y:S01]  /*3eb0*/  ULDC UR32, c[0x0][0x39c] ;  /* 0x0000e70000207ab9 */ /* 0x000fe20000000800 */
[----:B------:R-:W1:Y:S01]  /*3ec0*/  LDSM.16.M88.4 R20, [R212+0x8000] ;  /* 0x00800000d414783b */ /* 0x000e620000000200 */
[----:B------:R-:W-:Y:S01]  /*3ed0*/  VIADD R223, R212, 0x8020 ;  /* 0x00008020d4df7836 */ /* 0x000fe20000000000 */
[----:B------:R-:W-:Y:S01]  /*3ee0*/  LOP3.LUT R3, R124, 0xffffffe0, RZ, 0xc0, !PT ;  /* 0xffffffe07c037812 */ /* 0x000fe200078ec0ff */
[--C-:B------:R-:W-:Y:S01]  /*3ef0*/  IMAD R216, R4, 0x2, R214.reuse ;  /* 0x0000000204d87824 */ /* 0x100fe200078e02d6 */
[----:B---34-:R-:W3:Y:S01]  /*3f00*/  LDSM.16.M88.4 R12, [R214+0x2000] ;  /* 0x00200000d60c783b */ /* 0x018ee20000000200 */
[C---:B------:R-:W-:Y:S01]  /*3f10*/  IMAD R222, R0.reuse, 0x2, R214 ;  /* 0x0000000200de7824 */ /* 0x040fe200078e02d6 */
[----:B------:R-:W-:Y:S01]  /*3f20*/  UIADD3 UR6, UR24, 0x1, -UR25 ;  /* 0x0000000118067890 */ /* 0x000fe2000fffe819 */
[----:B------:R-:W-:Y:S01]  /*3f30*/  IMAD R221, R0, 0x2, R216 ;  /* 0x0000000200dd7824 */ /* 0x000fe200078e02d8 */
[----:B--2---:R-:W-:Y:S01]  /*3f40*/  LDSM.16.M88.4 R28, [R216] ;  /* 0x00000000d81c783b */ /* 0x004fe20000000200 */
[----:B------:R-:W-:Y:S01]  /*3f50*/  LEA R6, R122, UR21, 0x4 ;  /* 0x000000157a067c11 */ /* 0x000fe2000f8e20ff */
[----:B------:R-:W-:Y:S01]  /*3f60*/  @P1 VIADD R223, R2, 0xffffffe0 ;  /* 0xffffffe002df1836 */ /* 0x000fe20000000000 */
[----:B------:R-:W-:Y:S01]  /*3f70*/  UIADD3 UR6, UR6, UR19, URZ ;  /* 0x0000001306067290 */ /* 0x000fe2000fffe03f */
[----:B------:R-:W-:Y:S01]  /*3f80*/  LDSM.16.M88.4 R8, [R216+0x2000] ;  /* 0x00200000d808783b */ /* 0x000fe20000000200 */
[----:B------:R-:W-:Y:S01]  /*3f90*/  IMAD.MOV.U32 R2, RZ, RZ, 0x40 ;  /* 0x00000040ff027424 */ /* 0x000fe200078e00ff */
[----:B------:R-:W-:Y:S01]  /*3fa0*/  UIADD3 UR20, UR24, -UR20, -UR25 ;  /* 0x8000001418147290 */ /* 0x000fe2000fffe819 */
[C---:B------:R-:W-:Y:S01]  /*3fb0*/  VIADD R226, R223.reuse, 0x800 ;  /* 0x00000800dfe27836 */ /* 0x040fe20000000000 */
[----:B------:R-:W2:Y:S01]  /*3fc0*/  LDSM.16.M88.4 R48, [R223] ;  /* 0x00000000df30783b */ /* 0x000ea20000000200 */
[----:B------:R-:W-:Y:S01]  /*3fd0*/  IMAD.U32 R7, RZ, RZ, UR6 ;  /* 0x00000006ff077e24 */ /* 0x000fe2000f8e00ff */
[----:B------:R-:W-:Y:S01]  /*3fe0*/  SEL R2, R2, 0xffffffc0, !P2 ;  /* 0xffffffc002027807 */ /* 0x000fe20005000000 */
[----:B------:R-:W-:Y:S01]  /*3ff0*/  UMOV UR19, UR17 ;  /* 0x0000001100137c82 */ /* 0x000fe20008000000 */
[----:B------:R-:W-:Y:S01]  /*4000*/  LDSM.16.M88.4 R44, [R222] ;  /* 0x00000000de2c783b */ /* 0x000fe20000000200 */
[----:B------:R-:W-:Y:S01]  /*4010*/  UISETP.GT.AND UP0, UPT, UR19, UR12, UPT ;  /* 0x0000000c1300728c */ /* 0x000fe2000bf04270 */
[----:B------:R-:W-:-:S02]  /*4020*/  VIADD R225, R223, 0x1000 ;  /* 0x00001000dfe17836 */ /* 0x000fc40000000000 */
[----:B------:R-:W-:Y:S01]  /*4030*/  IMAD.IADD R220, R212, 0x1, R2 ;  /* 0x00000001d4dc7824 */ /* 0x000fe200078e0202 */
[----:B------:R-:W4:Y:S01]  /*4040*/  LDSM.16.M88.4 R24, [R212+0x8800] ;  /* 0x00880000d418783b */ /* 0x000f220000000200 */
[----:B------:R-:W-:Y:S02]  /*4050*/  IMAD.IADD R219, R2, 0x1, R223 ;  /* 0x0000000102db7824 */ /* 0x000fe400078e02df */
[----:B------:R-:W-:Y:S01]  /*4060*/  VIADD R224, R223, 0x1800 ;  /* 0x00001800dfe07836 */ /* 0x000fe20000000000 */
[----:B------:R-:W5:Y:S04]  /*4070*/  LDSM.16.M88.4 R52, [R220+0x8000] ;  /* 0x00800000dc34783b */ /* 0x000f680000000200 */
[----:B------:R-:W5:Y:S04]  /*4080*/  LDSM.16.M88.4 R36, [R222+0x2000] ;  /* 0x00200000de24783b */ /* 0x000f680000000200 */
[----:B------:R-:W-:Y:S01]  /*4090*/  LDSM.16.M88.4 R60, [R219] ;  /* 0x00000000db3c783b */ /* 0x000fe20000000200 */
[-C--:B-1----:R-:W-:Y:S03]  /*40a0*/  HMMA.16816.F32.BF16 R32, R16, R20.reuse, RZ ;  /* 0x000000141020723c */ /* 0x082fe600000418ff */
[----:B------:R-:W-:Y:S04]  /*40b0*/  LDSM.16.M88.4 R56, [R223+0x800] ;  /* 0x00080000df38783b */ /* 0x000fe80000000200 */
[----:B------:R-:W-:Y:S01]  /*40c0*/  LDSM.16.M88.4 R100, [R212+0x9000] ;  /* 0x00900000d464783b */ /* 0x000fe20000000200 */
[C---:B---3--:R-:W-:Y:S03]  /*40d0*/  HMMA.16816.F32.BF16 R40, R12.reuse, R20, RZ ;  /* 0x000000140c28723c */ /* 0x048fe600000418ff */
[----:B------:R-:W-:Y:S03]  /*40e0*/  LDSM.16.M88.4 R96, [R223+0x1000] ;  /* 0x00100000df60783b */ /* 0x000fe60000000200 */
[-C--:B------:R-:W-:Y:S01]  /*40f0*/  HMMA.16816.F32.BF16 R64, R12, R22.reuse, RZ ;  /* 0x000000160c40723c */ /* 0x080fe200000418ff */
[----:B------:R-:W0:Y:S05]  /*4100*/  LDGDEPBAR ;  /* 0x00000000000079af */ /* 0x000e2a0000000000 */
[----:B------:R-:W-:Y:S06]  /*4110*/  HMMA.16816.F32.BF16 R20, R16, R22, RZ ;  /* 0x000000161014723c */ /* 0x000fec00000418ff */
[-C--:B--2---:R-:W-:Y:S01]  /*4120*/  HMMA.16816.F32.BF16 R68, R28, R48.reuse, R32 ;  /* 0x000000301c44723c */ /* 0x084fe20000041820 */
[----:B------:R-:W-:Y:S05]  /*4130*/  LDSM.16.M88.4 R32, [R221+0x2000] ;  /* 0x00200000dd20783b */ /* 0x000fea0000000200 */
[----:B------:R-:W-:Y:S01]  /*4140*/  HMMA.16816.F32.BF16 R72, R8, R48, R40 ;  /* 0x000000300848723c */ /* 0x000fe20000041828 */
[----:B------:R-:W1:Y:S05]  /*4150*/  LDSM.16.M88.4 R40, [R221] ;  /* 0x00000000dd28783b */ /* 0x000e6a0000000200 */
[C---:B----4-:R-:W-:Y:S06]  /*4160*/  HMMA.16816.F32.BF16 R76, R12.reuse, R24, RZ ;  /* 0x000000180c4c723c */ /* 0x050fec00000418ff */
[----:B------:R-:W-:Y:S06]  /*4170*/  HMMA.16816.F32.BF16 R84, R12, R26, RZ ;  /* 0x0000001a0c54723c */ /* 0x000fec00000418ff */
[----:B-----5:R-:W-:Y:S06]  /*4180*/  HMMA.16816.F32.BF16 R68, R44, R52, R68 ;  /* 0x000000342c44723c */ /* 0x020fec0000041844 */
[C---:B------:R-:W-:Y:S06]  /*4190*/  HMMA.16816.F32.BF16 R88, R16.reuse, R24, RZ ;  /* 0x000000181058723c */ /* 0x040fec00000418ff */
[----:B------:R-:W-:Y:S01]  /*41a0*/  HMMA.16816.F32.BF16 R80, R16, R26, RZ ;  /* 0x0000001a1050723c */ /* 0x000fe200000418ff */
[----:B------:R-:W2:Y:S04]  /*41b0*/  LDSM.16.M88.4 R24, [R214+0x4000] ;  /* 0x00400000d618783b */ /* 0x000ea80000000200 */
[----:B------:R-:W-:Y:S01]  /*41c0*/  LDSM.16.M88.4 R16, [R216+0x4000] ;  /* 0x00400000d810783b */ /* 0x000fe20000000200 */
[-C--:B------:R-:W-:Y:S06]  /*41d0*/  HMMA.16816.F32.BF16 R92, R8, R50.reuse, R64 ;  /* 0x00000032085c723c */ /* 0x080fec0000041840 */
[----:B------:R-:W-:Y:S01]  /*41e0*/  HMMA.16816.F32.BF16 R64, R28, R50, R20 ;  /* 0x000000321c40723c */ /* 0x000fe20000041814 */
[----:B------:R-:W3:Y:S04]  /*41f0*/  LDSM.16.M88.4 R48, [R220+0x8800] ;  /* 0x00880000dc30783b */ /* 0x000ee80000000200 */
[----:B------:R-:W4:Y:S01]  /*4200*/  LDSM.16.M88.4 R20, [R214+0x6000] ;  /* 0x00600000d614783b */ /* 0x000f220000000200 */
[----:B------:R-:W-:Y:S06]  /*4210*/  HMMA.16816.F32.BF16 R12, R36, R52, R72 ;  /* 0x00000034240c723c */ /* 0x000fec0000041848 */
[----:B-1----:R-:W-:Y:S06]  /*4220*/  HMMA.16816.F32.BF16 R68, R40, R60, R68 ;  /* 0x0000003c2844723c */ /* 0x002fec0000041844 */
[C---:B------:R-:W-:Y:S06]  /*4230*/  HMMA.16816.F32.BF16 R76, R8.reuse, R56, R76 ;  /* 0x00000038084c723c */ /* 0x040fec000004184c */
[----:B------:R-:W-:Y:S06]  /*4240*/  HMMA.16816.F32.BF16 R72, R8, R58, R84 ;  /* 0x0000003a0848723c */ /* 0x000fec0000041854 */
[C---:B------:R-:W-:Y:S01]  /*4250*/  HMMA.16816.F32.BF16 R112, R28.reuse, R56, R88 ;  /* 0x000000381c70723c */ /* 0x040fe20000041858 */
[----:B------:R-:W-:Y:S05]  /*4260*/  LDSM.16.M88.4 R88, [R220+0x9000] ;  /* 0x00900000dc58783b */ /* 0x000fea0000000200 */
[----:B------:R-:W-:Y:S01]  /*4270*/  HMMA.16816.F32.BF16 R116, R28, R58, R80 ;  /* 0x0000003a1c74723c */ /* 0x000fe20000041850 */
[----:B------:R-:W-:Y:S04]  /*4280*/  LDSM.16.M88.4 R80, [R222+0x4000] ;  /* 0x00400000de50783b */ /* 0x000fe80000000200 */
[----:B------:R-:W-:Y:S01]  /*4290*/  LDSM.16.M88.4 R28, [R219+0x800] ;  /* 0x00080000db1c783b */ /* 0x000fe20000000200 */
[----:B------:R-:W-:Y:S06]  /*42a0*/  HMMA.16816.F32.BF16 R56, R44, R54, R64 ;  /* 0x000000362c38723c */ /* 0x000fec0000041840 */
[----:B------:R-:W-:Y:S01]  /*42b0*/  HMMA.16816.F32.BF16 R8, R32, R60, R12 ;  /* 0x0000003c2008723c */ /* 0x000fe2000004180c */
[----:B------:R-:W1:Y:S05]  /*42c0*/  LDSM.16.M88.4 R12, [R216+0x6000] ;  /* 0x00600000d80c783b */ /* 0x000e6a0000000200 */
[----:B--2---:R-:W-:Y:S01]  /*42d0*/  HMMA.16816.F32.BF16 R64, R24, R100, R68 ;  /* 0x000000641840723c */ /* 0x004fe20000041844 */
[----:B------:R-:W-:Y:S05]  /*42e0*/  LDSM.16.M88.4 R68, [R221+0x4000] ;  /* 0x00400000dd44783b */ /* 0x000fea0000000200 */
[----:B------:R-:W-:Y:S01]  /*42f0*/  HMMA.16816.F32.BF16 R84, R36, R54, R92 ;  /* 0x000000362454723c */ /* 0x000fe2000004185c */
[----:B------:R-:W-:Y:S05]  /*4300*/  LDSM.16.M88.4 R92, [R219+0x1000] ;  /* 0x00100000db5c783b */ /* 0x000fea0000000200 */
[----:B------:R-:W-:Y:S06]  /*4310*/  HMMA.16816.F32.BF16 R52, R40, R62, R56 ;  /* 0x0000003e2834723c */ /* 0x000fec0000041838 */
[C---:B---3--:R-:W-:Y:S06]  /*4320*/  HMMA.16816.F32.BF16 R104, R36.reuse, R48, R76 ;  /* 0x000000302468723c */ /* 0x048fec000004184c */
[----:B------:R-:W-:Y:S06]  /*4330*/  HMMA.16816.F32.BF16 R108, R36, R50, R72 ;  /* 0x00000032246c723c */ /* 0x000fec0000041848 */
[----:B----4-:R-:W-:Y:S01]  /*4340*/  HMMA.16816.F32.BF16 R36, R20, R100, R8 ;  /* 0x000000641424723c */ /* 0x010fe20000041808 */
[----:B------:R-:W2:Y:S05]  /*4350*/  LDSM.16.M88.4 R8, [R222+0x6000] ;  /* 0x00600000de08783b */ /* 0x000eaa0000000200 */
[----:B------:R-:W-:Y:S06]  /*4360*/  HMMA.16816.F32.BF16 R64, R16, R96, R64 ;  /* 0x000000601040723c */ /* 0x000fec0000041840 */
[C---:B------:R-:W-:Y:S06]  /*4370*/  HMMA.16816.F32.BF16 R76, R44.reuse, R48, R112 ;  /* 0x000000302c4c723c */ /* 0x040fec0000041870 */
[----:B------:R-:W-:Y:S01]  /*4380*/  HMMA.16816.F32.BF16 R72, R44, R50, R116 ;  /* 0x000000322c48723c */ /* 0x000fe20000041874 */
[----:B------:R-:W-:Y:S05]  /*4390*/  LDSM.16.M88.4 R44, [R221+0x6000] ;  /* 0x00600000dd2c783b */ /* 0x000fea0000000200 */
[----:B------:R-:W-:Y:S06]  /*43a0*/  HMMA.16816.F32.BF16 R56, R24, R102, R52 ;  /* 0x000000661838723c */ /* 0x000fec0000041834 */
[----:B-1----:R-:W-:Y:S01]  /*43b0*/  HMMA.16816.F32.BF16 R48, R12, R96, R36 ;  /* 0x000000600c30723c */ /* 0x002fe20000041824 */
[----:B------:R-:W1:Y:S05]  /*43c0*/  LDSM.16.M88.4 R36, [R212+0x9800] ;  /* 0x00980000d424783b */ /* 0x000e6a0000000200 */
[----:B------:R-:W-:Y:S06]  /*43d0*/  HMMA.16816.F32.BF16 R64, R80, R88, R64 ;  /* 0x000000585040723c */ /* 0x000fec0000041840 */
[C---:B------:R-:W-:Y:S06]  /*43e0*/  HMMA.16816.F32.BF16 R112, R32.reuse, R62, R84 ;  /* 0x0000003e2070723c */ /* 0x040fec0000041854 */
[C---:B------:R-:W-:Y:S06]  /*43f0*/  HMMA.16816.F32.BF16 R104, R32.reuse, R28, R104 ;  /* 0x0000001c2068723c */ /* 0x040fec0000041868 */
[----:B------:R-:W-:Y:S06]  /*4400*/  HMMA.16816.F32.BF16 R84, R32, R30, R108 ;  /* 0x0000001e2054723c */ /* 0x000fec000004186c */
[C---:B------:R-:W-:Y:S06]  /*4410*/  HMMA.16816.F32.BF16 R60, R40.reuse, R28, R76 ;  /* 0x0000001c283c723c */ /* 0x040fec000004184c */
[----:B------:R-:W-:Y:S01]  /*4420*/  HMMA.16816.F32.BF16 R52, R40, R30, R72 ;  /* 0x0000001e2834723c */ /* 0x000fe20000041848 */
[----:B------:R-:W3:Y:S05]  /*4430*/  LDSM.16.M88.4 R28, [R223+0x1800] ;  /* 0x00180000df1c783b */ /* 0x000eea0000000200 */
[----:B------:R-:W-:Y:S06]  /*4440*/  HMMA.16816.F32.BF16 R40, R16, R98, R56 ;  /* 0x000000621028723c */ /* 0x000fec0000041838 */
[----:B--2---:R-:W-:Y:S06]  /*4450*/  HMMA.16816.F32.BF16 R32, R8, R88, R48 ;  /* 0x000000580820723c */ /* 0x004fec0000041830 */
[----:B------:R-:W-:Y:S06]  /*4460*/  HMMA.16816.F32.BF16 R72, R68, R92, R64 ;  /* 0x0000005c4448723c */ /* 0x000fec0000041840 */
[C---:B------:R-:W-:Y:S06]  /*4470*/  HMMA.16816.F32.BF16 R56, R20.reuse, R102, R112 ;  /* 0x000000661438723c */ /* 0x040fec0000041870 */
[C---:B-1----:R-:W-:Y:S06]  /*4480*/  HMMA.16816.F32.BF16 R64, R20.reuse, R36, R104 ;  /* 0x000000241440723c */ /* 0x042fec0000041868 */
[----:B------:R-:W-:Y:S06]  /*4490*/  HMMA.16816.F32.BF16 R76, R20, R38, R84 ;  /* 0x00000026144c723c */ /* 0x000fec0000041854 */
[----:B------:R-:W-:Y:S01]  /*44a0*/  HMMA.16816.F32.BF16 R20, R80, R90, R40 ;  /* 0x0000005a5014723c */ /* 0x000fe20000041828 */
[----:B------:R-:W-:-:S04]  /*44b0*/  FMUL.FTZ R2, R72, UR32 ;  /* 0x0000002048027c20 */ /* 0x000fc80008410000 */
[----:B------:R1:W-:Y:S01]  /*44c0*/  MUFU.TANH R88, R2 ;  /* 0x0000000200587308 */ /* 0x0003e20000002400 */
[----:B------:R-:W-:Y:S01]  /*44d0*/  HMMA.16816.F32.BF16 R48, R44, R92, R32 ;  /* 0x0000005c2c30723c */ /* 0x000fe20000041820 */
[----:B------:R-:W2:Y:S05]  /*44e0*/  LDSM.16.M88.4 R32, [R220+0x9800] ;  /* 0x00980000dc20783b */ /* 0x000eaa0000000200 */
[C---:B------:R-:W-:Y:S06]  /*44f0*/  HMMA.16816.F32.BF16 R60, R24.reuse, R36, R60 ;  /* 0x00000024183c723c */ /* 0x040fec000004183c */
[----:B------:R-:W-:Y:S01]  /*4500*/  HMMA.16816.F32.BF16 R84, R24, R38, R52 ;  /* 0x000000261854723c */ /* 0x000fe20000041834 */
[----:B-1----:R-:W-:-:S05]  /*4510*/  FMUL.FTZ R2, R73, UR32 ;  /* 0x0000002049027c20 */ /* 0x002fca0008410000 */
[----:B------:R-:W-:Y:S01]  /*4520*/  HMMA.16816.F32.BF16 R24, R12, R98, R56 ;  /* 0x000000620c18723c */ /* 0x000fe20000041838 */
[----:B------:R1:W-:Y:S05]  /*4530*/  MUFU.TANH R72, R2 ;  /* 0x0000000200487308 */ /* 0x0003ea0000002400 */
[----:B------:R-:W-:Y:S06]  /*4540*/  HMMA.16816.F32.BF16 R56, R68, R94, R20 ;  /* 0x0000005e4438723c */ /* 0x000fec0000041814 */
[-C--:B---3--:R-:W-:Y:S06]  /*4550*/  HMMA.16816.F32.BF16 R52, R12, R28.reuse, R64 ;  /* 0x0000001c0c34723c */ /* 0x088fec0000041840 */
[----:B------:R-:W-:Y:S01]  /*4560*/  HMMA.16816.F32.BF16 R36, R16, R28, R60 ;  /* 0x0000001c1024723c */ /* 0x000fe2000004183c */
[----:B-1----:R-:W-:-:S04]  /*4570*/  FMUL.FTZ R2, R74, UR32 ;  /* 0x000000204a027c20 */ /* 0x002fc80008410000 */
[----:B------:R1:W3:Y:S01]  /*4580*/  MUFU.TANH R92, R2 ;  /* 0x00000002005c7308 */ /* 0x0002e20000002400 */
[----:B------:R-:W-:Y:S01]  /*4590*/  HMMA.16816.F32.BF16 R40, R8, R90, R24 ;  /* 0x0000005a0828723c */ /* 0x000fe20000041818 */
[----:B------:R-:W4:Y:S01]  /*45a0*/  LDSM.16.M88.4 R24, [R219+0x1800] ;  /* 0x00180000db18783b */ /* 0x000f220000000200 */
[----:B------:R-:W-:-:S04]  /*45b0*/  DEPBAR.LE SB0, 0x0 ;  /* 0x000080000000791a */ /* 0x000fc80000000000 */
[-C--:B------:R-:W-:Y:S06]  /*45c0*/  HMMA.16816.F32.BF16 R12, R12, R30.reuse, R76 ;  /* 0x0000001e0c0c723c */ /* 0x080fec000004184c */
[----:B------:R-:W-:Y:S01]  /*45d0*/  HMMA.16816.F32.BF16 R16, R16, R30, R84 ;  /* 0x0000001e1010723c */ /* 0x000fe20000041854 */
[----:B-1----:R-:W-:-:S05]  /*45e0*/  FMUL.FTZ R2, R75, UR32 ;  /* 0x000000204b027c20 */ /* 0x002fca0008410000 */
[----:B--2---:R-:W-:Y:S01]  /*45f0*/  HMMA.16816.F32.BF16 R36, R80, R32, R36 ;  /* 0x000000205024723c */ /* 0x004fe20000041824 */
[----:B------:R1:W-:Y:S05]  /*4600*/  MUFU.TANH R65, R2 ;  /* 0x0000000200417308 */ /* 0x0003ea0000002400 */
[----:B------:R-:W-:Y:S06]  /*4610*/  HMMA.16816.F32.BF16 R40, R44, R94, R40 ;  /* 0x0000005e2c28723c */ /* 0x000fec0000041828 */
[C---:B------:R-:W-:Y:S06]  /*4620*/  HMMA.16816.F32.BF16 R20, R8.reuse, R32, R52 ;  /* 0x000000200814723c */ /* 0x040fec0000041834 */
[----:B------:R-:W-:Y:S01]  /*4630*/  HMMA.16816.F32.BF16 R28, R8, R34, R12 ;  /* 0x00000022081c723c */ /* 0x000fe2000004180c */
[----:B-1----:R-:W-:-:S04]  /*4640*/  FMUL.FTZ R2, R48, UR32 ;  /* 0x0000002030027c20 */ /* 0x002fc80008410000 */
[----:B------:R1:W-:Y:S01]  /*4650*/  MUFU.TANH R62, R2 ;  /* 0x00000002003e7308 */ /* 0x0003e20000002400 */
[----:B----4-:R-:W-:Y:S01]  /*4660*/  HMMA.16816.F32.BF16 R36, R68, R24, R36 ;  /* 0x000000184424723c */ /* 0x010fe20000041824 */
[----:B------:R-:W-:-:S05]  /*4670*/  IMAD.U32 R8, RZ, RZ, UR24 ;  /* 0x00000018ff087e24 */ /* 0x000fca000f8e00ff */
[----:B------:R-:W-:Y:S01]  /*4680*/  FMUL.FTZ R12, R42, UR32 ;  /* 0x000000202a0c7c20 */ /* 0x000fe20008410000 */
[----:B------:R-:W-:-:S05]  /*4690*/  FMUL.FTZ R13, R43, UR32 ;  /* 0x000000202b0d7c20 */ /* 0x000fca0008410000 */
[----:B------:R-:W-:Y:S01]  /*46a0*/  HMMA.16816.F32.BF16 R20, R44, R24, R20 ;  /* 0x000000182c14723c */ /* 0x000fe20000041814 */
[----:B-1----:R-:W-:-:S04]  /*46b0*/  FMUL.FTZ R2, R49, UR32 ;  /* 0x0000002031027c20 */ /* 0x002fc80008410000 */
[----:B------:R1:W-:Y:S02]  /*46c0*/  MUFU.TANH R64, R2 ;  /* 0x0000000200407308 */ /* 0x0003e40000002400 */
[----:B-1----:R-:W-:-:S06]  /*46d0*/  FMUL.FTZ R2, R50, UR32 ;  /* 0x0000002032027c20 */ /* 0x002fcc0008410000 */
[----:B------:R1:W2:Y:S02]  /*46e0*/  MUFU.TANH R60, R2 ;  /* 0x00000002003c7308 */ /* 0x0002a40000002400 */
[----:B-1----:R-:W-:-:S06]  /*46f0*/  FMUL.FTZ R2, R51, UR32 ;  /* 0x0000002033027c20 */ /* 0x002fcc0008410000 */
[----:B------:R1:W-:Y:S02]  /*4700*/  MUFU.TANH R63, R2 ;  /* 0x00000002003f7308 */ /* 0x0003e40000002400 */
[----:B-1----:R-:W-:-:S06]  /*4710*/  FMUL.FTZ R2, R56, UR32 ;  /* 0x0000002038027c20 */ /* 0x002fcc0008410000 */
[----:B------:R1:W-:Y:S02]  /*4720*/  MUFU.TANH R61, R2 ;  /* 0x00000002003d7308 */ /* 0x0003e40000002400 */
[----:B-1----:R-:W-:-:S06]  /*4730*/  FMUL.FTZ R2, R57, UR32 ;  /* 0x0000002039027c20 */ /* 0x002fcc0008410000 */
[----:B------:R1:W-:Y:S02]  /*4740*/  MUFU.TANH R51, R2 ;  /* 0x0000000200337308 */ /* 0x0003e40000002400 */
[C---:B-1----:R-:W-:Y:S02]  /*4750*/  IMAD.IADD R2, R125.reuse, 0x1, -R3 ;  /* 0x000000017d027824 */ /* 0x042fe400078e0a03 */
[----:B------:R-:W-:Y:S01]  /*4760*/  FMUL.FTZ R3, R58, UR32 ;  /* 0x000000203a037c20 */ /* 0x000fe20008410000 */
[----:B------:R-:W-:Y:S02]  /*4770*/  IMAD.SHL.U32 R125, R125, 0x2, RZ ;  /* 0x000000027d7d7824 */ /* 0x000fe400078e00ff */
[----:B------:R-:W-:Y:S01]  /*4780*/  SHF.R.S32.HI R5, RZ, 0x1f, R2 ;  /* 0x0000001fff057819 */ /* 0x000fe20000011402 */
[----:B------:R1:W-:Y:S02]  /*4790*/  MUFU.TANH R50, R3 ;  /* 0x0000000300327308 */ /* 0x0003e40000002400 */
[----:B------:R-:W-:-:S02]  /*47a0*/  LOP3.LUT R251, R125, 0x6, RZ, 0xc0, !PT ;  /* 0x000000067dfb7812 */ /* 0x000fc400078ec0ff */
[----:B------:R-:W-:Y:S01]  /*47b0*/  LEA.HI R2, R5, R2, RZ, 0x2 ;  /* 0x0000000205027211 */ /* 0x000fe200078f10ff */
[----:B------:R-:W-:-:S03]  /*47c0*/  FMUL.FTZ R5, R40, UR32 ;  /* 0x0000002028057c20 */ /* 0x000fc60008410000 */
[----:B------:R-:W-:Y:S01]  /*47d0*/  SHF.R.S32.HI R2, RZ, 0x2, R2 ;  /* 0x00000002ff027819 */ /* 0x000fe20000011402 */
[----:B------:R4:W-:Y:S04]  /*47e0*/  MUFU.TANH R40, R12 ;  /* 0x0000000c00287308 */ /* 0x0009e80000002400 */
[----:B------:R-:W-:Y:S01]  /*47f0*/  IMAD.IADD R6, R2, 0x1, R6 ;  /* 0x0000000102067824 */ /* 0x000fe200078e0206 */
[----:B------:R-:W-:-:S03]  /*4800*/  LOP3.LUT R2, R120, R121, RZ, 0xfc, !PT ;  /* 0x0000007978027212 */ /* 0x000fc600078efcff */
[C---:B------:R-:W-:Y:S01]  /*4810*/  VIADD R9, R6.reuse, 0x8 ;  /* 0x0000000806097836 */ /* 0x040fe20000000000 */
[C---:B------:R-:W-:Y:S01]  /*4820*/  VIADDMNMX R235, R6.reuse, UR6, R8, PT ;  /* 0x0000000606eb7c46 */ /* 0x040fe2000b800108 */
[C---:B------:R-:W-:Y:S01]  /*4830*/  VIADD R10, R6.reuse, 0x40 ;  /* 0x00000040060a7836 */ /* 0x040fe20000000000 */
[----:B------:R-:W-:Y:S01]  /*4840*/  IADD3 R8, R7, 0x8, R6 ;  /* 0x0000000807087810 */ /* 0x000fe20007ffe006 */
[----:B------:R-:W-:Y:S01]  /*4850*/  VIADD R11, R6, 0x48 ;  /* 0x00000048060b7836 */ /* 0x000fe20000000000 */
[----:B------:R-:W-:Y:S01]  /*4860*/  VIADDMNMX R230, R9, UR20, RZ, !PT ;  /* 0x0000001409e67c46 */ /* 0x000fe2000f8001ff */
[----:B-1----:R-:W-:Y:S01]  /*4870*/  FMUL.FTZ R3, R59, UR32 ;  /* 0x000000203b037c20 */ /* 0x002fe20008410000 */
[----:B------:R-:W-:Y:S01]  /*4880*/  VIADDMNMX R229, R10, UR20, RZ, !PT ;  /* 0x000000140ae57c46 */ /* 0x000fe2000f8001ff */
[----:B------:R1:W5:Y:S01]  /*4890*/  MUFU.TANH R48, R5 ;  /* 0x0000000500307308 */ /* 0x0003620000002400 */
[----:B------:R-:W-:Y:S02]  /*48a0*/  VIADDMNMX R228, R11, UR20, RZ, !PT ;  /* 0x000000140be47c46 */ /* 0x000fe4000f8001ff */
[----:B------:R-:W-:-:S02]  /*48b0*/  VIMNMX R234, R8, UR24, PT ;  /* 0x0000001808ea7c48 */ /* 0x000fc4000bfe0100 */
[----:B------:R-:W-:Y:S01]  /*48c0*/  HMMA.16816.F32.BF16 R8, R80, R34, R16 ;  /* 0x000000225008723c */ /* 0x000fe20000041810 */
[C-C-:B----4-:R-:W-:Y:S02]  /*48d0*/  IADD3 R12, R7.reuse, 0x40, R6.reuse ;  /* 0x00000040070c7810 */ /* 0x150fe40007ffe006 */
[----:B------:R4:W-:Y:S01]  /*48e0*/  MUFU.TANH R49, R3 ;  /* 0x0000000300317308 */ /* 0x0009e20000002400 */
[----:B------:R-:W-:Y:S02]  /*48f0*/  IADD3 R7, R7, 0x48, R6 ;  /* 0x0000004807077810 */ /* 0x000fe40007ffe006 */
[----:B------:R-:W-:Y:S01]  /*4900*/  VIADDMNMX R231, R6, UR20, RZ, !PT ;  /* 0x0000001406e77c46 */ /* 0x000fe2000f8001ff */
[----:B------:R-:W-:Y:S01]  /*4910*/  FMUL.FTZ R6, R36, UR32 ;  /* 0x0000002024067c20 */ /* 0x000fe20008410000 */
[----:B------:R-:W-:Y:S01]  /*4920*/  VIMNMX R233, R12, UR24, PT ;  /* 0x000000180ce97c48 */ /* 0x000fe2000bfe0100 */
[----:B------:R-:W-:Y:S01]  /*4930*/  FMUL.FTZ R12, R22, UR32 ;  /* 0x00000020160c7c20 */ /* 0x000fe20008410000 */
[----:B------:R-:W-:Y:S01]  /*4940*/  VIMNMX R232, R7, UR24, PT ;  /* 0x0000001807e87c48 */ /* 0x000fe2000bfe0100 */
[----:B------:R3:W-:Y:S01]  /*4950*/  MUFU.TANH R36, R6 ;  /* 0x0000000600247308 */ /* 0x0007e20000002400 */
[----:B-1----:R-:W-:Y:S01]  /*4960*/  FMUL.FTZ R5, R41, UR32 ;  /* 0x0000002029057c20 */ /* 0x002fe20008410000 */
[----:B------:R-:W-:-:S06]  /*4970*/  FMUL.FTZ R7, R23, UR32 ;  /* 0x0000002017077c20 */ /* 0x000fcc0008410000 */
[----:B------:R1:W-:Y:S01]  /*4980*/  MUFU.TANH R42, R5 ;  /* 0x00000005002a7308 */ /* 0x0003e20000002400 */
[----:B----4-:R-:W-:-:S04]  /*4990*/  IMAD.U32 R3, RZ, RZ, UR17 ;  /* 0x00000011ff037e24 */ /* 0x010fc8000f8e00ff */
[----:B------:R-:W-:Y:S01]  /*49a0*/  IMAD R3, R3, 0x20, R251 ;  /* 0x0000002003037824 */ /* 0x000fe200078e02fb */
[----:B------:R-:W-:Y:S02]  /*49b0*/  HMMA.16816.F32.BF16 R8, R68, R26, R8 ;  /* 0x0000001a4408723c */ /* 0x000fe40000041808 */
[----:B------:R-:W-:Y:S01]  /*49c0*/  MUFU.TANH R41, R13 ;  /* 0x0000000d00297308 */ /* 0x000fe20000002400 */
[----:B---3--:R-:W-:Y:S01]  /*49d0*/  FMUL.FTZ R6, R37, UR32 ;  /* 0x0000002025067c20 */ /* 0x008fe20008410000 */
[C---:B------:R-:W-:Y:S02]  /*49e0*/  ISETP.GE.AND P3, PT, R3.reuse, R234, PT ;  /* 0x000000ea0300720c */ /* 0x040fe40003f66270 */
[C---:B------:R-:W-:Y:S02]  /*49f0*/  ISETP.GE.AND P6, PT, R3.reuse, R235, PT ;  /* 0x000000eb0300720c */ /* 0x040fe40003fc6270 */
[C---:B------:R-:W-:Y:S02]  /*4a00*/  ISETP.LT.OR P3, PT, R3.reuse, R230, P3 ;  /* 0x000000e60300720c */ /* 0x040fe40001f61670 */
[----:B------:R3:W-:Y:S01]  /*4a10*/  MUFU.TANH R34, R6 ;  /* 0x0000000600227308 */ /* 0x0007e20000002400 */
[C---:B-1----:R-:W-:Y:S01]  /*4a20*/  VIADD R5, R3.reuse, 0x1 ;  /* 0x0000000103057836 */ /* 0x042fe20000000000 */
[----:B------:R-:W-:-:S02]  /*4a30*/  ISETP.LT.OR P6, PT, R3, R231, P6 ;  /* 0x000000e70300720c */ /* 0x000fc400037c1670 */
[----:B------:R-:W-:Y:S02]  /*4a40*/  FSEL R92, R92, -INF , !P3 ;  /* 0xff8000005c5c7808 */ /* 0x000fe40005800000 */
[C---:B------:R-:W-:Y:S02]  /*4a50*/  ISETP.GE.AND P0, PT, R5.reuse, R235, PT ;  /* 0x000000eb0500720c */ /* 0x040fe40003f06270 */
[C---:B------:R-:W-:Y:S01]  /*4a60*/  ISETP.GE.AND P4, PT, R5.reuse, R234, PT ;  /* 0x000000ea0500720c */ /* 0x040fe20003f86270 */
[----:B------:R1:W-:Y:S01]  /*4a70*/  MUFU.TANH R22, R12 ;  /* 0x0000000c00167308 */ /* 0x0003e20000002400 */
[CC--:B------:R-:W-:Y:S02]  /*4a80*/  ISETP.GE.AND P5, PT, R5.reuse, R233.reuse, PT ;  /* 0x000000e90500720c */ /* 0x0c0fe40003fa6270 */
[-C--:B------:R-:W-:Y:S02]  /*4a90*/  ISETP.GE.AND P2, PT, R5, R232.reuse, PT ;  /* 0x000000e80500720c */ /* 0x080fe40003f46270 */
[----:B------:R-:W-:Y:S01]  /*4aa0*/  FSEL R56, R88, -INF , !P6 ;  /* 0xff80000058387808 */ /* 0x000fe20007000000 */
[----:B------:R-:W-:Y:S01]  /*4ab0*/  FMUL.FTZ R10, R10, UR32 ;  /* 0x000000200a0a7c20 */ /* 0x000fe20008410000 */
[C---:B------:R-:W-:Y:S01]  /*4ac0*/  ISETP.GE.AND P3, PT, R3.reuse, R232, PT ;  /* 0x000000e80300720c */ /* 0x040fe20003f66270 */
[----:B---3--:R-:W-:Y:S01]  /*4ad0*/  FMUL.FTZ R6, R38, UR32 ;  /* 0x0000002026067c20 */ /* 0x008fe20008410000 */
[----:B------:R-:W-:Y:S01]  /*4ae0*/  ISETP.GE.AND P6, PT, R3, R233, PT ;  /* 0x000000e90300720c */ /* 0x000fe20003fc6270 */
[----:B------:R-:W-:Y:S01]  /*4af0*/  FMUL.FTZ R8, R8, UR32 ;  /* 0x0000002008087c20 */ /* 0x000fe20008410000 */
[C---:B------:R-:W-:Y:S01]  /*4b00*/  ISETP.LT.OR P0, PT, R5.reuse, R231, P0 ;  /* 0x000000e70500720c */ /* 0x040fe20000701670 */
[----:B------:R3:W-:Y:S01]  /*4b10*/  MUFU.TANH R33, R6 ;  /* 0x0000000600217308 */ /* 0x0007e20000002400 */
[----:B------:R-:W-:Y:S01]  /*4b20*/  ISETP.LT.OR P4, PT, R5, R230, P4 ;  /* 0x000000e60500720c */ /* 0x000fe20002781670 */
[----:B------:R-:W-:Y:S01]  /*4b30*/  FMUL.FTZ R9, R9, UR32 ;  /* 0x0000002009097c20 */ /* 0x000fe20008410000 */
[-C--:B------:R-:W-:Y:S01]  /*4b40*/  ISETP.LT.OR P5, PT, R5, R229.reuse, P5 ;  /* 0x000000e50500720c */ /* 0x080fe20002fa1670 */
[----:B------:R-:W-:Y:S01]  /*4b50*/  FMUL.FTZ R11, R11, UR32 ;  /* 0x000000200b0b7c20 */ /* 0x000fe20008410000 */
[-C--:B------:R-:W-:Y:S01]  /*4b60*/  ISETP.LT.OR P2, PT, R5, R228.reuse, P2 ;  /* 0x000000e40500720c */ /* 0x080fe20001741670 */
[C---:B------:R-:W-:Y:S01]  /*4b70*/  VIADD R5, R3.reuse, 0x8 ;  /* 0x0000000803057836 */ /* 0x040fe20000000000 */
[C---:B------:R-:W-:Y:S01]  /*4b80*/  ISETP.LT.OR P3, PT, R3.reuse, R228, P3 ;  /* 0x000000e40300720c */ /* 0x040fe20001f61670 */
[----:B-1----:R-:W-:Y:S01]  /*4b90*/  HMMA.16816.F32.BF16 R12, R44, R26, R28 ;  /* 0x0000001a2c0c723c */ /* 0x002fe2000004181c */
[----:B------:R-:W-:Y:S01]  /*4ba0*/  ISETP.LT.OR P6, PT, R3, R229, P6 ;  /* 0x000000e50300720c */ /* 0x000fe200037c1670 */
[----:B------:R-:W-:Y:S01]  /*4bb0*/  MUFU.TANH R10, R10 ;  /* 0x0000000a000a7308 */ /* 0x000fe20000002400 */
[----:B--2---:R-:W-:-:S02]  /*4bc0*/  FSEL R25, R60, -INF , !P3 ;  /* 0xff8000003c197808 */ /* 0x004fc40005800000 */
[----:B------:R-:W-:Y:S02]  /*4bd0*/  FSEL R24, R62, -INF , !P6 ;  /* 0xff8000003e187808 */ /* 0x000fe40007000000 */
[----:B------:R-:W-:Y:S01]  /*4be0*/  FSEL R60, R72, -INF , !P0 ;  /* 0xff800000483c7808 */ /* 0x000fe20004000000 */
[----:B---3--:R-:W-:Y:S01]  /*4bf0*/  FMUL.FTZ R6, R39, UR32 ;  /* 0x0000002027067c20 */ /* 0x008fe20008410000 */
[C---:B------:R-:W-:Y:S01]  /*4c00*/  ISETP.GE.AND P1, PT, R5.reuse, R235, PT ;  /* 0x000000eb0500720c */ /* 0x040fe20003f26270 */
[----:B------:R-:W-:Y:S01]  /*4c10*/  MUFU.TANH R7, R7 ;  /* 0x0000000700077308 */ /* 0x000fe20000002400 */
[C---:B------:R-:W-:Y:S02]  /*4c20*/  ISETP.GE.AND P6, PT, R5.reuse, R234, PT ;  /* 0x000000ea0500720c */ /* 0x040fe40003fc6270 */
[C---:B------:R-:W-:Y:S02]  /*4c30*/  ISETP.GE.AND P3, PT, R5.reuse, R233, PT ;  /* 0x000000e90500720c */ /* 0x040fe40003f66270 */
[----:B------:R-:W-:-:S02]  /*4c40*/  ISETP.GE.AND P0, PT, R5, R232, PT ;  /* 0x000000e80500720c */ /* 0x000fc40003f06270 */
[C---:B------:R-:W-:Y:S01]  /*4c50*/  ISETP.LT.OR P1, PT, R5.reuse, R231, P1 ;  /* 0x000000e70500720c */ /* 0x040fe20000f21670 */
[----:B------:R1:W-:Y:S01]  /*4c60*/  MUFU.TANH R35, R6 ;  /* 0x0000000600237308 */ /* 0x0003e20000002400 */
[C---:B------:R-:W-:Y:S02]  /*4c70*/  ISETP.LT.OR P6, PT, R5.reuse, R230, P6 ;  /* 0x000000e60500720c */ /* 0x040fe400037c1670 */
[C---:B------:R-:W-:Y:S02]  /*4c80*/  ISETP.LT.OR P3, PT, R5.reuse, R229, P3 ;  /* 0x000000e50500720c */ /* 0x040fe40001f61670 */
[----:B------:R-:W-:Y:S01]  /*4c90*/  ISETP.LT.OR P0, PT, R5, R228, P0 ;  /* 0x000000e40500720c */ /* 0x000fe20000701670 */
[----:B------:R-:W-:Y:S01]  /*4ca0*/  FMUL.FTZ R5, R21, UR32 ;  /* 0x0000002015057c20 */ /* 0x000fe20008410000 */
[----:B------:R-:W-:Y:S01]  /*4cb0*/  FSEL R62, R65, -INF , !P4 ;  /* 0xff800000413e7808 */ /* 0x000fe20006000000 */
[----:B------:R-:W-:Y:S01]  /*4cc0*/  MUFU.TANH R8, R8 ;  /* 0x0000000800087308 */ /* 0x000fe20000002400 */
[----:B------:R-:W-:Y:S01]  /*4cd0*/  FSEL R18, R64, -INF , !P5 ;  /* 0xff80000040127808 */ /* 0x000fe20006800000 */
[----:B------:R-:W-:Y:S01]  /*4ce0*/  FMUL.FTZ R14, R14, UR32 ;  /* 0x000000200e0e7c20 */ /* 0x000fe20008410000 */
[----:B-----5:R-:W-:Y:S01]  /*4cf0*/  FSEL R17, R48, -INF , !P3 ;  /* 0xff80000030117808 */ /* 0x020fe20005800000 */
[----:B------:R-:W-:Y:S01]  /*4d00*/  FMUL.FTZ R12, R12, UR32 ;  /* 0x000000200c0c7c20 */ /* 0x000fe20008410000 */
[----:B------:R-:W-:Y:S01]  /*4d10*/  FSEL R21, R63, -INF , !P2 ;  /* 0xff8000003f157808 */ /* 0x000fe20005000000 */
[----:B------:R-:W-:Y:S01]  /*4d20*/  FMUL.FTZ R13, R13, UR32 ;  /* 0x000000200d0d7c20 */ /* 0x000fe20008410000 */
[----:B------:R-:W-:Y:S01]  /*4d30*/  FSEL R61, R61, -INF , !P1 ;  /* 0xff8000003d3d7808 */ /* 0x000fe20004800000 */
[----:B------:R2:W-:Y:S01]  /*4d40*/  MUFU.TANH R23, R5 ;  /* 0x0000000500177308 */ /* 0x0005e20000002400 */
[----:B-1----:R-:W-:Y:S01]  /*4d50*/  FMUL.FTZ R6, R20, UR32 ;  /* 0x0000002014067c20 */ /* 0x002fe20008410000 */
[----:B------:R-:W-:Y:S01]  /*4d60*/  FSEL R20, R40, -INF , !P0 ;  /* 0xff80000028147808 */ /* 0x000fe20004000000 */
[----:B------:R-:W-:Y:S01]  /*4d70*/  FMUL.FTZ R15, R15, UR32 ;  /* 0x000000200f0f7c20 */ /* 0x000fe20008410000 */
[----:B------:R-:W-:-:S04]  /*4d80*/  FSEL R63, R50, -INF , !P6 ;  /* 0xff800000323f7808 */ /* 0x000fc80007000000 */
[----:B------:R1:W3:Y:S08]  /*4d90*/  MUFU.TANH R32, R6 ;  /* 0x0000000600207308 */ /* 0x0002f00000002400 */
[----:B------:R-:W4:Y:S01]  /*4da0*/  MUFU.TANH R14, R14 ;  /* 0x0000000e000e7308 */ /* 0x000f220000002400 */
[----:B--2---:R-:W-:-:S05]  /*4db0*/  VIADD R5, R3, 0x10 ;  /* 0x0000001003057836 */ /* 0x004fca0000000000 */
[C---:B------:R-:W-:Y:S02]  /*4dc0*/  ISETP.GE.AND P5, PT, R5.reuse, R235, PT ;  /* 0x000000eb0500720c */ /* 0x040fe40003fa6270 */
[----:B------:R-:W-:Y:S01]  /*4dd0*/  ISETP.GE.AND P3, PT, R5, R234, PT ;  /* 0x000000ea0500720c */ /* 0x000fe20003f66270 */
[----:B-1----:R-:W-:Y:S01]  /*4de0*/  VIADD R6, R3, 0x9 ;  /* 0x0000000903067836 */ /* 0x002fe20000000000 */
[C---:B------:R-:W-:Y:S01]  /*4df0*/  ISETP.GE.AND P0, PT, R5.reuse, R233, PT ;  /* 0x000000e90500720c */ /* 0x040fe20003f06270 */
[----:B------:R-:W-:Y:S01]  /*4e00*/  MUFU.TANH R9, R9 ;  /* 0x0000000900097308 */ /* 0x000fe20000002400 */
[C---:B------:R-:W-:Y:S02]  /*4e10*/  ISETP.LT.OR P5, PT, R5.reuse, R231, P5 ;  /* 0x000000e70500720c */ /* 0x040fe40002fa1670 */
[----:B------:R-:W-:Y:S02]  /*4e20*/  ISETP.GE.AND P4, PT, R6, R235, PT ;  /* 0x000000eb0600720c */ /* 0x000fe40003f86270 */
[----:B------:R-:W-:-:S02]  /*4e30*/  ISETP.LT.OR P3, PT, R5, R230, P3 ;  /* 0x000000e60500720c */ /* 0x000fc40001f61670 */
[C---:B------:R-:W-:Y:S01]  /*4e40*/  ISETP.LT.OR P4, PT, R6.reuse, R231, P4 ;  /* 0x000000e70600720c */ /* 0x040fe20002781670 */
[----:B------:R-:W-:Y:S01]  /*4e50*/  MUFU.TANH R11, R11 ;  /* 0x0000000b000b7308 */ /* 0x000fe20000002400 */
[----:B------:R-:W-:Y:S02]  /*4e60*/  ISETP.LT.OR P0, PT, R5, R229, P0 ;  /* 0x000000e50500720c */ /* 0x000fe40000701670 */
[----:B------:R-:W-:Y:S02]  /*4e70*/  FSEL R30, R51, -INF , !P4 ;  /* 0xff800000331e7808 */ /* 0x000fe40006000000 */
[C---:B------:R-:W-:Y:S02]  /*4e80*/  ISETP.GE.AND P4, PT, R5.reuse, R232, PT ;  /* 0x000000e80500720c */ /* 0x040fe40003f86270 */
[C---:B------:R-:W-:Y:S01]  /*4e90*/  ISETP.GE.AND P2, PT, R6.reuse, R234, PT ;  /* 0x000000ea0600720c */ /* 0x040fe20003f46270 */
[----:B------:R-:W1:Y:S01]  /*4ea0*/  MUFU.TANH R12, R12 ;  /* 0x0000000c000c7308 */ /* 0x000e620000002400 */
[----:B------:R-:W-:Y:S01]  /*4eb0*/  ISETP.LT.OR P4, PT, R5, R228, P4 ;  /* 0x000000e40500720c */ /* 0x000fe20002781670 */
[----:B------:R-:W-:Y:S01]  /*4ec0*/  VIADD R5, R3, 0x18 ;  /* 0x0000001803057836 */ /* 0x000fe20000000000 */
[----:B------:R-:W-:-:S02]  /*4ed0*/  ISETP.GE.AND P1, PT, R6, R233, PT ;  /* 0x000000e90600720c */ /* 0x000fc40003f26270 */
[----:B------:R-:W-:Y:S02]  /*4ee0*/  ISETP.GE.AND P6, PT, R6, R232, PT ;  /* 0x000000e80600720c */ /* 0x000fe40003fc6270 */
[----:B---3--:R-:W-:Y:S01]  /*4ef0*/  FSEL R27, R32, -INF , !P0 ;  /* 0xff800000201b7808 */ /* 0x008fe20004000000 */
[----:B------:R-:W2:Y:S01]  /*4f00*/  MUFU.TANH R13, R13 ;  /* 0x0000000d000d7308 */ /* 0x000ea20000002400 */
[C---:B------:R-:W-:Y:S02]  /*4f10*/  ISETP.LT.OR P2, PT, R6.reuse, R230, P2 ;  /* 0x000000e60600720c */ /* 0x040fe40001741670 */
[C---:B------:R-:W-:Y:S02]  /*4f20*/  ISETP.LT.OR P1, PT, R6.reuse, R229, P1 ;  /* 0x000000e50600720c */ /* 0x040fe40000f21670 */
[----:B------:R-:W-:Y:S01]  /*4f30*/  ISETP.LT.OR P6, PT, R6, R228, P6 ;  /* 0x000000e40600720c */ /* 0x000fe200037c1670 */
[----:B------:R-:W-:Y:S01]  /*4f40*/  VIADD R6, R3, 0x11 ;  /* 0x0000001103067836 */ /* 0x000fe20000000000 */
[----:B------:R-:W-:Y:S01]  /*4f50*/  ISETP.GE.AND P0, PT, R5, R234, PT ;  /* 0x000000ea0500720c */ /* 0x000fe20003f06270 */
[----:B------:R-:W3:Y:S01]  /*4f60*/  MUFU.TANH R15, R15 ;  /* 0x0000000f000f7308 */ /* 0x000ee20000002400 */
[----:B------:R-:W-:Y:S01]  /*4f70*/  FSEL R31, R49, -INF , !P2 ;  /* 0xff800000311f7808 */ /* 0x000fe20005000000 */
[----:B------:R-:W-:Y:S01]  /*4f80*/  VIADD R3, R3, 0x19 ;  /* 0x0000001903037836 */ /* 0x000fe20000000000 */
[----:B------:R-:W-:Y:S01]  /*4f90*/  BAR.SYNC.DEFER_BLOCKING 0x0 ;  /* 0x0000000000007b1d */ /* 0x000fe20000010000 */
[----:B------:R-:W-:-:S02]  /*4fa0*/  ISETP.LT.OR P0, PT, R5, R230, P0 ;  /* 0x000000e60500720c */ /* 0x000fc40000701670 */
[-C--:B------:R-:W-:Y:S02]  /*4fb0*/  ISETP.GE.AND P2, PT, R6, R235.reuse, PT ;  /* 0x000000eb0600720c */ /* 0x080fe40003f46270 */
        /* <DEDUP_REMOVED lines=9> */
[----:B------:R-:W-:Y:S02]  /*5050*/  PLOP3.LUT P0, PT, PT, PT, UP0, 0x80, 0x0 ;  /* 0x000000000000781c */ /* 0x000fe40003f0f008 */
[----:B------:R-:W-:-:S02]  /*5060*/  ISETP.LT.OR P2, PT, R6, R231, P2 ;  /* 0x000000e70600720c */ /* 0x000fc40001741670 */
[C---:B------:R-:W-:Y:S02]  /*5070*/  ISETP.LT.OR P6, PT, R6.reuse, R230, P6 ;  /* 0x000000e60600720c */ /* 0x040fe400037c1670 */
[C---:B------:R-:W-:Y:S02]  /*5080*/  ISETP.LT.OR P5, PT, R6.reuse, R229, P5 ;  /* 0x000000e50600720c */ /* 0x040fe40002fa1670 */
[----:B------:R-:W-:Y:S02]  /*5090*/  ISETP.LT.OR P3, PT, R6, R228, P3 ;  /* 0x000000e40600720c */ /* 0x000fe40001f61670 */
[----:B------:R-:W-:Y:S02]  /*50a0*/  ISETP.LT.OR P1, PT, R5, R231, P1 ;  /* 0x000000e70500720c */ /* 0x000fe40000f21670 */
[----:B------:R-:W-:Y:S02]  /*50b0*/  FSEL R130, R34, -INF , !P2 ;  /* 0xff80000022827808 */ /* 0x000fe40005000000 */
[----:B------:R-:W-:-:S02]  /*50c0*/  FSEL R29, R22, -INF , !P4 ;  /* 0xff800000161d7808 */ /* 0x000fc40006000000 */
        /* <DEDUP_REMOVED lines=9> */
[----:B------:R-:W-:Y:S02]  /*5160*/  ISETP.GE.AND P1, PT, R3, R232, PT ;  /* 0x000000e80300720c */ /* 0x000fe40003f26270 */
[C---:B------:R-:W-:Y:S02]  /*5170*/  ISETP.LT.OR P2, PT, R5.reuse, R228, P2 ;  /* 0x000000e40500720c */ /* 0x040fe40001741670 */
[----:B------:R-:W-:-:S02]  /*5180*/  ISETP.LT.OR P4, PT, R5, R229, P4 ;  /* 0x000000e50500720c */ /* 0x000fc40002781670 */
[C---:B------:R-:W-:Y:S02]  /*5190*/  ISETP.LT.OR P6, PT, R3.reuse, R231, P6 ;  /* 0x000000e70300720c */ /* 0x040fe400037c1670 */
[C---:B------:R-:W-:Y:S02]  /*51a0*/  ISETP.LT.OR P5, PT, R3.reuse, R230, P5 ;  /* 0x000000e60300720c */ /* 0x040fe40002fa1670 */
[C---:B------:R-:W-:Y:S02]  /*51b0*/  ISETP.LT.OR P3, PT, R3.reuse, R229, P3 ;  /* 0x000000e50300720c */ /* 0x040fe40001f61670 */
[----:B------:R-:W-:Y:S02]  /*51c0*/  ISETP.LT.OR P1, PT, R3, R228, P1 ;  /* 0x000000e40300720c */ /* 0x000fe40000f21670 */
[----:B----4-:R-:W-:Y:S02]  /*51d0*/  FSEL R26, R14, -INF , !P2 ;  /* 0xff8000000e1a7808 */ /* 0x010fe40005000000 */
[----:B-1----:R-:W-:-:S02]  /*51e0*/  FSEL R22, R12, -INF , !P4 ;  /* 0xff8000000c167808 */ /* 0x002fc40006000000 */
[----:B------:R-:W-:Y:S02]  /*51f0*/  FSEL R128, R9, -INF , !P6 ;  /* 0xff80000009807808 */ /* 0x000fe40007000000 */
[----:B------:R-:W-:Y:S02]  /*5200*/  FSEL R139, R11, -INF , !P5 ;  /* 0xff8000000b8b7808 */ /* 0x000fe40006800000 */
[----:B--2---:R-:W-:Y:S02]  /*5210*/  FSEL R14, R13, -INF , !P3 ;  /* 0xff8000000d0e7808 */ /* 0x004fe40005800000 */
[----:B---3--:R-:W-:Y:S01]  /*5220*/  FSEL R15, R15, -INF , !P1 ;  /* 0xff8000000f0f7808 */ /* 0x008fe20004800000 */
        /* <DEDUP_REMOVED lines=46> */
.L_x_2663:
[----:B------:R-:W-:Y:S05]  /*5510*/  BSYNC B0 ;  /* 0x0000000000007941 */ /* 0x000fea0003800000 */
.L_x_2662:
[----:B------:R-:W0:Y:S02]  /*5520*/  LDGDEPBAR ;  /* 0x00000000000079af */ /* 0x000e240000000000 */
.L_x_2661:
        /* <DEDUP_REMOVED lines=101> */
[----:B------:R-:W-:Y:S01]  /*5b80*/  LDSM.16.MT88.4 R20, [R217+0xa800] ;  /* 0x00a80000d914783b */ /* 0x000fe20000004200 */
[----:B---3--:R-:W-:Y:S01]  /*5b90*/  F2FP.BF16.F32.PACK_AB R124, R240, R239 ;  /* 0x000000eff07c723e */ /* 0x008fe200000010ff */
[----:B------:R1:W-:Y:S01]  /*5ba0*/  MUFU.EX2 R242, R9 ;  /* 0x0000000900f27308 */ /* 0x0003e20000000800 */
[C---:B------:R-:W-:Y:S06]  /*5bb0*/  HMMA.16816.F32.BF16 R56, R4.reuse, R32, RZ ;  /* 0x000000200438723c */ /* 0x040fec00000418ff */
[C---:B------:R-:W-:Y:S01]  /*5bc0*/  HMMA.16816.F32.BF16 R72, R4.reuse, R52, RZ ;  /* 0x000000340448723c */ /* 0x040fe200000418ff */
[----:B------:R3:W4:Y:S05]  /*5bd0*/  MUFU.EX2 R241, R8 ;  /* 0x0000000800f17308 */ /* 0x00072a0000000800 */
[C---:B------:R-:W-:Y:S01]  /*5be0*/  HMMA.16816.F32.BF16 R88, R4.reuse, R48, RZ ;  /* 0x000000300458723c */ /* 0x040fe200000418ff */
[----:B-1----:R-:W1:Y:S05]  /*5bf0*/  SHFL.BFLY PT, R9, R0, 0x1, 0x1f ;  /* 0x0c201f0000097f89 */ /* 0x002e6a00000e0000 */
[----:B------:R-:W-:Y:S01]  /*5c00*/  HMMA.16816.F32.BF16 R104, R4, R64, RZ ;  /* 0x000000400468723c */ /* 0x000fe200000418ff */
[----:B---3--:R-:W-:-:S05]  /*5c10*/  FFMA.FTZ R8, R29, UR17, -R3 ;  /* 0x000000111d087c23 */ /* 0x008fca0008010803 */
[C---:B--2---:R-:W-:Y:S01]  /*5c20*/  HMMA.16816.F32.BF16 R120, R4.reuse, R16, RZ ;  /* 0x000000100478723c */ /* 0x044fe200000418ff */
[----:B----4-:R-:W-:Y:S01]  /*5c30*/  F2FP.BF16.F32.PACK_AB R126, R241, R242 ;  /* 0x000000f2f17e723e */ /* 0x010fe200000010ff */
        /* <DEDUP_REMOVED lines=18> */
[----:B------:R-:W-:Y:S01]  /*5d60*/  LDSM.16.MT88.4 R24, [R213+0xb800] ;  /* 0x00b80000d518783b */ /* 0x000fe20000004200 */
[----:B---3--:R-:W-:-:S03]  /*5d70*/  F2FP.BF16.F32.PACK_AB R125, R236, R211 ;  /* 0x000000d3ec7d723e */ /* 0x008fc600000010ff */
[----:B------:R1:W-:Y:S01]  /*5d80*/  MUFU.EX2 R237, R8 ;  /* 0x0000000800ed7308 */ /* 0x0003e20000000800 */
[----:B------:R-:W-:Y:S01]  /*5d90*/  F2FP.BF16.F32.PACK_AB R4, R207, R210 ;  /* 0x000000d2cf04723e */ /* 0x000fe200000010ff */
[----:B------:R-:W2:Y:S06]  /*5da0*/  LDSM.16.MT88.4 R12, [R218+0xa800] ;  /* 0x00a80000da0c783b */ /* 0x000eac0000004200 */
[----:B------:R3:W4:Y:S01]  /*5db0*/  MUFU.EX2 R238, R3 ;  /* 0x0000000300ee7308 */ /* 0x0007220000000800 */
[----:B-1----:R-:W-:-:S05]  /*5dc0*/  FMUL.FTZ R8, R135, UR17 ;  /* 0x0000001187087c20 */ /* 0x002fca0008410000 */
[----:B------:R-:W-:Y:S01]  /*5dd0*/  FSEL R0, R8, RZ, P1 ;  /* 0x000000ff08007208 */ /* 0x000fe20000800000 */
[----:B---3--:R-:W-:Y:S01]  /*5de0*/  FFMA.FTZ R3, R30, UR17, -R2 ;  /* 0x000000111e037c23 */ /* 0x008fe20008010802 */
[----:B----4-:R-:W-:-:S03]  /*5df0*/  F2FP.BF16.F32.PACK_AB R127, R238, R237 ;  /* 0x000000edee7f723e */ /* 0x010fc600000010ff */
[----:B------:R1:W3:Y:S04]  /*5e00*/  MUFU.EX2 R209, R3 ;  /* 0x0000000300d17308 */ /* 0x0002e80000000800 */
[C---:B------:R-:W-:Y:S06]  /*5e10*/  HMMA.16816.F32.BF16 R144, R124.reuse, R156, R144 ;  /* 0x0000009c7c90723c */ /* 0x040fec0000041890 */
[C---:B------:R-:W-:Y:S06]  /*5e20*/  HMMA.16816.F32.BF16 R160, R124.reuse, R172, R160 ;  /* 0x000000ac7ca0723c */ /* 0x040fec00000418a0 */
[----:B--2---:R-:W-:Y:S01]  /*5e30*/  HMMA.16816.F32.BF16 R40, R124, R12, R40 ;  /* 0x0000000c7c28723c */ /* 0x004fe20000041828 */
[----:B-1----:R-:W-:Y:S01]  /*5e40*/  FFMA.FTZ R3, R92, UR17, -R0 ;  /* 0x000000115c037c23 */ /* 0x002fe20008010800 */
        /* <DEDUP_REMOVED lines=157> */
[C---:B------:R-:W-:Y:S02]  /*6820*/  ISETP.GE.AND P4, PT, R0.reuse, R235, PT ;  /* 0x000000eb0000720c */ /* 0x040fe40003f86270 */
[----:B------:R-:W-:Y:S01]  /*6830*/  @!PT LDS RZ, [RZ] ;  /* 0x00000000fffff984 */ /* 0x000fe20000000800 */
[----:B------:R-:W-:Y:S01]  /*6840*/  @!PT LDS RZ, [RZ] ;  /* 0x00000000fffff984 */ /* 0x000fe20000000800 */
[----:B------:R-:W-:Y:S01]  /*6850*/  @!PT LDS RZ, [RZ] ;  /* 0x00000000fffff984 */ /* 0x000fe20000000800 */
[----:B------:R2:W-:Y:S01]  /*6860*/  @!P2 LDGSTS.E.BYPASS.LTC128B.128 [R227+0xb800], desc[UR22][R4.64+0x80] ;  /* 0x0b80008004e3afae */ /* 0x0005e2000b901d56 */
[C---:B------:R-:W-:Y:S02]  /*6870*/  ISETP.GE.AND P1, PT, R0.reuse, R234, PT ;  /* 0x000000ea0000720c */ /* 0x040fe40003f26270 */
[C---:B------:R-:W-:Y:S01]  /*6880*/  ISETP.GE.AND P0, PT, R0.reuse, R233, PT ;  /* 0x000000e90000720c */ /* 0x040fe20003f06270 */
[----:B------:R-:W-:Y:S01]  /*6890*/  LDSM.16.M88.4 R28, [R212+0x8000] ;  /* 0x00800000d41c783b */ /* 0x000fe20000000200 */
[C---:B------:R-:W-:Y:S02]  /*68a0*/  ISETP.LT.OR P4, PT, R0.reuse, R231, P4 ;  /* 0x000000e70000720c */ /* 0x040fe40002781670 */
[C---:B------:R-:W-:Y:S01]  /*68b0*/  ISETP.LT.OR P1, PT, R0.reuse, R230, P1 ;  /* 0x000000e60000720c */ /* 0x040fe20000f21670 */
[----:B------:R-:W-:Y:S01]  /*68c0*/  LDSM.16.M88.4 R24, [R212+0x8800] ;  /* 0x00880000d418783b */ /* 0x000fe20000000200 */
[----:B------:R-:W-:-:S02]  /*68d0*/  ISETP.LT.OR P0, PT, R0, R229, P0 ;  /* 0x000000e50000720c */ /* 0x000fc40000701670 */
[----:B------:R-:W-:Y:S01]  /*68e0*/  ISETP.GE.AND P5, PT, R2, R235, PT ;  /* 0x000000eb0200720c */ /* 0x000fe20003fa6270 */
[----:B------:R-:W-:Y:S01]  /*68f0*/  LDSM.16.M88.4 R32, [R223] ;  /* 0x00000000df20783b */ /* 0x000fe20000000200 */
[----:B------:R-:W-:Y:S02]  /*6900*/  ISETP.GE.AND P6, PT, R0, R232, PT ;  /* 0x000000e80000720c */ /* 0x000fe40003fc6270 */
[----:B------:R-:W-:Y:S01]  /*6910*/  ISETP.LT.OR P5, PT, R2, R231, P5 ;  /* 0x000000e70200720c */ /* 0x000fe20002fa1670 */
        /* <DEDUP_REMOVED lines=13> */
[C---:B------:R-:W-:Y:S01]  /*69f0*/  HMMA.16816.F32.BF16 R192, R4.reuse, R30, RZ ;  /* 0x0000001e04c0723c */ /* 0x040fe200000418ff */
[----:B------:R-:W1:Y:S05]  /*6a00*/  LDSM.16.M88.4 R28, [R220+0x8000] ;  /* 0x00800000dc1c783b */ /* 0x000e6a0000000200 */
[----:B------:R-:W-:Y:S01]  /*6a10*/  HMMA.16816.F32.BF16 R184, R4, R26, RZ ;  /* 0x0000001a04b8723c */ /* 0x000fe200000418ff */
[----:B------:R-:W2:Y:S05]  /*6a20*/  LDSM.16.M88.4 R4, [R222] ;  /* 0x00000000de04783b */ /* 0x000eaa0000000200 */
[C---:B------:R-:W-:Y:S06]  /*6a30*/  HMMA.16816.F32.BF16 R200, R8.reuse, R24, RZ ;  /* 0x0000001808c8723c */ /* 0x040fec00000418ff */
[----:B------:R-:W-:Y:S01]  /*6a40*/  HMMA.16816.F32.BF16 R208, R8, R26, RZ ;  /* 0x0000001a08d0723c */ /* 0x000fe200000418ff */
[----:B------:R-:W-:Y:S04]  /*6a50*/  LDSM.16.M88.4 R8, [R221+0x2000] ;  /* 0x00200000dd08783b */ /* 0x000fe80000000200 */
[----:B------:R-:W4:Y:S01]  /*6a60*/  LDSM.16.M88.4 R24, [R219] ;  /* 0x00000000db18783b */ /* 0x000f220000000200 */
[C---:B------:R-:W-:Y:S06]  /*6a70*/  HMMA.16816.F32.BF16 R240, R12.reuse, R32, R196 ;  /* 0x000000200cf0723c */ /* 0x040fec00000418c4 */
[C---:B------:R-:W-:Y:S06]  /*6a80*/  HMMA.16816.F32.BF16 R236, R12.reuse, R140, R188 ;  /* 0x0000008c0cec723c */ /* 0x040fec00000418bc */
[C---:B------:R-:W-:Y:S06]  /*6a90*/  HMMA.16816.F32.BF16 R196, R12.reuse, R34, R192 ;  /* 0x000000220cc4723c */ /* 0x040fec00000418c0 */
[----:B------:R-:W-:Y:S01]  /*6aa0*/  HMMA.16816.F32.BF16 R184, R12, R142, R184 ;  /* 0x0000008e0cb8723c */ /* 0x000fe200000418b8 */
[----:B------:R-:W-:Y:S05]  /*6ab0*/  LDSM.16.M88.4 R12, [R221] ;  /* 0x00000000dd0c783b */ /* 0x000fea0000000200 */
[C---:B---3--:R-:W-:Y:S06]  /*6ac0*/  HMMA.16816.F32.BF16 R188, R20.reuse, R32, R204 ;  /* 0x0000002014bc723c */ /* 0x048fec00000418cc */
[C---:B------:R-:W-:Y:S01]  /*6ad0*/  HMMA.16816.F32.BF16 R32, R20.reuse, R34, R180 ;  /* 0x000000221420723c */ /* 0x040fe200000418b4 */
[----:B------:R-:W3:Y:S05]  /*6ae0*/  LDSM.16.M88.4 R180, [R219+0x800] ;  /* 0x00080000dbb4783b */ /* 0x000eea0000000200 */
[C---:B------:R-:W-:Y:S06]  /*6af0*/  HMMA.16816.F32.BF16 R200, R20.reuse, R140, R200 ;  /* 0x0000008c14c8723c */ /* 0x040fec00000418c8 */
[----:B------:R-:W-:Y:S06]  /*6b00*/  HMMA.16816.F32.BF16 R192, R20, R142, R208 ;  /* 0x0000008e14c0723c */ /* 0x000fec00000418d0 */
        /* <DEDUP_REMOVED lines=9> */
[C---:B------:R-:W-:Y:S06]  /*6ba0*/  HMMA.16816.F32.BF16 R200, R4.reuse, R176, R200 ;  /* 0x000000b004c8723c */ /* 0x040fec00000418c8 */
[----:B------:R-:W-:Y:S01]  /*6bb0*/  HMMA.16816.F32.BF16 R176, R4, R178, R192 ;  /* 0x000000b204b0723c */ /* 0x000fe200000418c0 */
[----:B------:R-:W1:Y:S05]  /*6bc0*/  LDSM.16.M88.4 R4, [R214+0x6000] ;  /* 0x00600000d604783b */ /* 0x000e6a0000000200 */
[C---:B----4-:R-:W-:Y:S06]  /*6bd0*/  HMMA.16816.F32.BF16 R192, R8.reuse, R24, R204 ;  /* 0x0000001808c0723c */ /* 0x050fec00000418cc */
[C---:B------:R-:W-:Y:S06]  /*6be0*/  HMMA.16816.F32.BF16 R204, R8.reuse, R26, R196 ;  /* 0x0000001a08cc723c */ /* 0x040fec00000418c4 */
[C---:B---3--:R-:W-:Y:S06]  /*6bf0*/  HMMA.16816.F32.BF16 R208, R8.reuse, R180, R208 ;  /* 0x000000b408d0723c */ /* 0x048fec00000418d0 */
[----:B------:R-:W-:Y:S01]  /*6c00*/  HMMA.16816.F32.BF16 R196, R8, R182, R16 ;  /* 0x000000b608c4723c */ /* 0x000fe20000041810 */
[----:B------:R-:W-:Y:S05]  /*6c10*/  LDSM.16.M88.4 R16, [R225] ;  /* 0x00000000e110783b */ /* 0x000fea0000000200 */
[C---:B------:R-:W-:Y:S06]  /*6c20*/  HMMA.16816.F32.BF16 R8, R12.reuse, R24, R140 ;  /* 0x000000180c08723c */ /* 0x040fec000004188c */
[----:B------:R-:W-:Y:S01]  /*6c30*/  HMMA.16816.F32.BF16 R188, R12, R26, R20 ;  /* 0x0000001a0cbc723c */ /* 0x000fe20000041814 */
[----:B------:R-:W2:Y:S04]  /*6c40*/  LDSM.16.M88.4 R24, [R216+0x4000] ;  /* 0x00400000d818783b */ /* 0x000ea80000000200 */
[----:B------:R-:W3:Y:S01]  /*6c50*/  LDSM.16.M88.4 R20, [R216+0x6000] ;  /* 0x00600000d814783b */ /* 0x000ee20000000200 */
[----:B-1----:R-:W-:Y:S06]  /*6c60*/  HMMA.16816.F32.BF16 R140, R4, R32, R192 ;  /* 0x00000020048c723c */ /* 0x002fec00000418c0 */
[----:B------:R-:W-:Y:S06]  /*6c70*/  HMMA.16816.F32.BF16 R240, R12, R180, R200 ;  /* 0x000000b40cf0723c */ /* 0x000fec00000418c8 */
[----:B------:R-:W-:Y:S06]  /*6c80*/  HMMA.16816.F32.BF16 R8, R28, R32, R8 ;  /* 0x000000201c08723c */ /* 0x000fec0000041808 */
[----:B------:R-:W-:Y:S01]  /*6c90*/  HMMA.16816.F32.BF16 R236, R12, R182, R176 ;  /* 0x000000b60cec723c */ /* 0x000fe200000418b0 */
[----:B------:R-:W-:Y:S04]  /*6ca0*/  LDSM.16.M88.4 R176, [R220+0x9000] ;  /* 0x00900000dcb0783b */ /* 0x000fe80000000200 */
[----:B------:R-:W1:Y:S01]  /*6cb0*/  LDSM.16.M88.4 R12, [R222+0x4000] ;  /* 0x00400000de0c783b */ /* 0x000e620000000200 */
[C---:B------:R-:W-:Y:S06]  /*6cc0*/  HMMA.16816.F32.BF16 R192, R4.reuse, R34, R204 ;  /* 0x0000002204c0723c */ /* 0x040fec00000418cc */
[C---:B------:R-:W-:Y:S06]  /*6cd0*/  HMMA.16816.F32.BF16 R208, R4.reuse, R184, R208 ;  /* 0x000000b804d0723c */ /* 0x040fec00000418d0 */
[----:B------:R-:W-:Y:S01]  /*6ce0*/  HMMA.16816.F32.BF16 R244, R4, R186, R196 ;  /* 0x000000ba04f4723c */ /* 0x000fe200000418c4 */
[----:B------:R-:W4:Y:S05]  /*6cf0*/  LDSM.16.M88.4 R4, [R222+0x6000] ;  /* 0x00600000de04783b */ /* 0x000f2a0000000200 */
[----:B------:R-:W-:Y:S01]  /*6d00*/  HMMA.16816.F32.BF16 R180, R28, R34, R188 ;  /* 0x000000221cb4723c */ /* 0x000fe200000418bc */
[----:B------:R-:W-:Y:S05]  /*6d10*/  LDSM.16.M88.4 R32, [R219+0x1000] ;  /* 0x00100000db20783b */ /* 0x000fea0000000200 */
[-C--:B--2---:R-:W-:Y:S01]  /*6d20*/  HMMA.16816.F32.BF16 R188, R24, R16.reuse, R8 ;  /* 0x0000001018bc723c */ /* 0x084fe20000041808 */
[----:B------:R-:W2:Y:S05]  /*6d30*/  LDSM.16.M88.4 R8, [R221+0x4000] ;  /* 0x00400000dd08783b */ /* 0x000eaa0000000200 */
[C---:B---3--:R-:W-:Y:S06]  /*6d40*/  HMMA.16816.F32.BF16 R140, R20.reuse, R16, R140 ;  /* 0x00000010148c723c */ /* 0x048fec000004188c */
[-C--:B------:R-:W-:Y:S06]  /*6d50*/  HMMA.16816.F32.BF16 R200, R20, R18.reuse, R192 ;  /* 0x0000001214c8723c */ /* 0x080fec00000418c0 */
[----:B------:R-:W-:Y:S01]  /*6d60*/  HMMA.16816.F32.BF16 R196, R24, R18, R180 ;  /* 0x0000001218c4723c */ /* 0x000fe200000418b4 */
[----:B------:R-:W3:Y:S05]  /*6d70*/  LDSM.16.M88.4 R16, [R221+0x6000] ;  /* 0x00600000dd10783b */ /* 0x000eea0000000200 */
[-C--:B-1----:R-:W-:Y:S06]  /*6d80*/  HMMA.16816.F32.BF16 R188, R12, R176.reuse, R188 ;  /* 0x000000b00cbc723c */ /* 0x082fec00000418bc */
[----:B----4-:R-:W-:Y:S01]  /*6d90*/  HMMA.16816.F32.BF16 R180, R4, R176, R140 ;  /* 0x000000b004b4723c */ /* 0x010fe2000004188c */
[----:B------:R-:W1:Y:S05]  /*6da0*/  LDSM.16.M88.4 R140, [R224] ;  /* 0x00000000e08c783b */ /* 0x000e6a0000000200 */
[----:B------:R-:W-:-:S12]  /*6db0*/  HMMA.16816.F32.BF16 R204, R28, R186, R236 ;  /* 0x000000ba1ccc723c */ /* 0x000fd800000418ec */
[----:B--2---:R-:W-:Y:S06]  /*6dc0*/  HMMA.16816.F32.BF16 R192, R8, R32, R188 ;  /* 0x0000002008c0723c */ /* 0x004fec00000418bc */
[----:B------:R-:W-:Y:S01]  /*6dd0*/  HMMA.16816.F32.BF16 R188, R28, R184, R240 ;  /* 0x000000b81cbc723c */ /* 0x000fe200000418f0 */
[----:B------:R-:W2:Y:S05]  /*6de0*/  LDSM.16.M88.4 R28, [R220+0x9800] ;  /* 0x00980000dc1c783b */ /* 0x000eaa0000000200 */
[----:B---3--:R-:W-:Y:S06]  /*6df0*/  HMMA.16816.F32.BF16 R184, R16, R32, R180 ;  /* 0x0000002010b8723c */ /* 0x008fec00000418b4 */
[-C--:B------:R-:W-:Y:S06]  /*6e00*/  HMMA.16816.F32.BF16 R180, R12, R178.reuse, R196 ;  /* 0x000000b20cb4723c */ /* 0x080fec00000418c4 */
[----:B------:R-:W-:Y:S01]  /*6e10*/  HMMA.16816.F32.BF16 R176, R4, R178, R200 ;  /* 0x000000b204b0723c */ /* 0x000fe200000418c8 */
[----:B------:R-:W-:Y:S01]  /*6e20*/  FMUL.FTZ R192, R192, UR32 ;  /* 0x00000020c0c07c20 */ /* 0x000fe20008410000 */
[----:B------:R-:W-:Y:S01]  /*6e30*/  FMUL.FTZ R193, R193, UR32 ;  /* 0x00000020c1c17c20 */ /* 0x000fe20008410000 */
[----:B------:R-:W-:Y:S01]  /*6e40*/  FMUL.FTZ R194, R194, UR32 ;  /* 0x00000020c2c27c20 */ /* 0x000fe20008410000 */
[----:B------:R-:W-:Y:S01]  /*6e50*/  FMUL.FTZ R195, R195, UR32 ;  /* 0x00000020c3c37c20 */ /* 0x000fe20008410000 */
[----:B------:R-:W-:Y:S01]  /*6e60*/  MUFU.TANH R139, R192 ;  /* 0x000000c0008b7308 */ /* 0x000fe20000002400 */
[-C--:B-1----:R-:W-:Y:S06]  /*6e70*/  HMMA.16816.F32.BF16 R188, R24, R140.reuse, R188 ;  /* 0x0000008c18bc723c */ /* 0x082fec00000418bc */
[----:B------:R-:W-:Y:S01]  /*6e80*/  HMMA.16816.F32.BF16 R200, R20, R140, R208 ;  /* 0x0000008c14c8723c */ /* 0x000fe200000418d0 */
[----:B------:R-:W-:Y:S01]  /*6e90*/  MUFU.TANH R236, R193 ;  /* 0x000000c100ec7308 */ /* 0x000fe20000002400 */
[----:B------:R-:W-:Y:S01]  /*6ea0*/  FMUL.FTZ R184, R184, UR32 ;  /* 0x00000020b8b87c20 */ /* 0x000fe20008410000 */
[----:B------:R-:W-:Y:S01]  /*6eb0*/  FMUL.FTZ R185, R185, UR32 ;  /* 0x00000020b9b97c20 */ /* 0x000fe20008410000 */
[----:B------:R-:W-:Y:S01]  /*6ec0*/  FMUL.FTZ R186, R186, UR32 ;  /* 0x00000020baba7c20 */ /* 0x000fe20008410000 */
[----:B------:R-:W-:Y:S01]  /*6ed0*/  FMUL.FTZ R187, R187, UR32 ;  /* 0x00000020bbbb7c20 */ /* 0x000fe20008410000 */
[----:B------:R-:W-:Y:S03]  /*6ee0*/  HMMA.16816.F32.BF16 R24, R24, R142, R204 ;  /* 0x0000008e1818723c */ /* 0x000fe600000418cc */
[----:B------:R-:W1:Y:S03]  /*6ef0*/  MUFU.TANH R3, R194 ;  /* 0x000000c200037308 */ /* 0x000e660000002400 */
[----:B------:R-:W-:Y:S05]  /*6f00*/  HMMA.16816.F32.BF16 R196, R16, R34, R176 ;  /* 0x0000002210c4723c */ /* 0x000fea00000418b0 */
[----:B------:R3:W-:Y:S01]  /*6f10*/  MUFU.TANH R138, R195 ;  /* 0x000000c3008a7308 */ /* 0x0007e20000002400 */
[C---:B--2---:R-:W-:Y:S07]  /*6f20*/  HMMA.16816.F32.BF16 R176, R12.reuse, R28, R188 ;  /* 0x0000001c0cb0723c */ /* 0x044fee00000418bc */
[----:B------:R-:W-:Y:S05]  /*6f30*/  MUFU.TANH R184, R184 ;  /* 0x000000b800b87308 */ /* 0x000fea0000002400 */
[----:B------:R-:W-:Y:S03]  /*6f40*/  HMMA.16816.F32.BF16 R12, R12, R30, R24 ;  /* 0x0000001e0c0c723c */ /* 0x000fe60000041818 */
[----:B------:R-:W2:Y:S03]  /*6f50*/  MUFU.TANH R185, R185 ;  /* 0x000000b900b97308 */ /* 0x000ea60000002400 */
[----:B---3--:R-:W-:Y:S01]  /*6f60*/  HMMA.16816.F32.BF16 R192, R8, R34, R180 ;  /* 0x0000002208c0723c */ /* 0x008fe200000418b4 */
[----:B------:R-:W3:Y:S01]  /*6f70*/  LDSM.16.M88.4 R32, [R219+0x1800] ;  /* 0x00180000db20783b */ /* 0x000ee20000000200 */
[----:B------:R-:W-:Y:S01]  /*6f80*/  FMUL.FTZ R196, R196, UR32 ;  /* 0x00000020c4c47c20 */ /* 0x000fe20008410000 */
[----:B-1----:R-:W-:Y:S01]  /*6f90*/  FSEL R27, R3, -INF , !P1 ;  /* 0xff800000031b7808 */ /* 0x002fe20004800000 */
[----:B------:R-:W-:Y:S01]  /*6fa0*/  FMUL.FTZ R198, R198, UR32 ;  /* 0x00000020c6c67c20 */ /* 0x000fe20008410000 */
[----:B------:R-:W-:Y:S01]  /*6fb0*/  MUFU.TANH R186, R186 ;  /* 0x000000ba00ba7308 */ /* 0x000fe20000002400 */
[----:B------:R-:W-:Y:S01]  /*6fc0*/  HMMA.16816.F32.BF16 R180, R20, R142, R244 ;  /* 0x0000008e14b4723c */ /* 0x000fe200000418f4 */
[----:B------:R-:W-:Y:S01]  /*6fd0*/  ISETP.GE.AND P1, PT, R2, R233, PT ;  /* 0x000000e90200720c */ /* 0x000fe20003f26270 */
[----:B------:R-:W-:Y:S01]  /*6fe0*/  FMUL.FTZ R199, R199, UR32 ;  /* 0x00000020c7c77c20 */ /* 0x000fe20008410000 */
[----:B------:R-:W-:Y:S01]  /*6ff0*/  FMUL.FTZ R197, R197, UR32 ;  /* 0x00000020c5c57c20 */ /* 0x000fe20008410000 */
[----:B------:R-:W-:-:S04]  /*7000*/  DEPBAR.LE SB0, 0x0 ;  /* 0x000080000000791a */ /* 0x000fc80000000000 */
[----:B------:R-:W-:Y:S01]  /*7010*/  HMMA.16816.F32.BF16 R20, R4, R28, R200 ;  /* 0x0000001c0414723c */ /* 0x000fe200000418c8 */
[----:B------:R-:W1:Y:S01]  /*7020*/  MUFU.TANH R187, R187 ;  /* 0x000000bb00bb7308 */ /* 0x000e620000002400 */
[----:B------:R-:W-:-:S05]  /*7030*/  ISETP.LT.OR P1, PT, R2, R229, P1 ;  /* 0x000000e50200720c */ /* 0x000fca0000f21670 */
[----:B--2---:R-:W-:Y:S02]  /*7040*/  FSEL R29, R185, -INF , !P1 ;  /* 0xff800000b91d7808 */ /* 0x004fe40004800000 */
[----:B------:R-:W-:Y:S01]  /*7050*/  MUFU.TANH R196, R196 ;  /* 0x000000c400c47308 */ /* 0x000fe20000002400 */
[----:B------:R-:W-:Y:S01]  /*7060*/  FMUL.FTZ R192, R192, UR32 ;  /* 0x00000020c0c07c20 */ /* 0x000fe20008410000 */
[----:B------:R-:W-:Y:S01]  /*7070*/  FMUL.FTZ R194, R194, UR32 ;  /* 0x00000020c2c27c20 */ /* 0x000fe20008410000 */
[----:B------:R-:W-:Y:S01]  /*7080*/  FMUL.FTZ R193, R193, UR32 ;  /* 0x00000020c1c17c20 */ /* 0x000fe20008410000 */
[----:B------:R-:W-:-:S03]  /*7090*/  FMUL.FTZ R195, R195, UR32 ;  /* 0x00000020c3c37c20 */ /* 0x000fc60008410000 */
[----:B------:R-:W-:Y:S01]  /*70a0*/  HMMA.16816.F32.BF16 R180, R4, R30, R180 ;  /* 0x0000001e04b4723c */ /* 0x000fe200000418b4 */
[----:B------:R-:W2:Y:S06]  /*70b0*/  MUFU.TANH R192, R192 ;  /* 0x000000c000c07308 */ /* 0x000eac0000002400 */
[----:B------:R-:W-:Y:S02]  /*70c0*/  FSEL R30, R184, -INF , !P0 ;  /* 0xff800000b81e7808 */ /* 0x000fe40004000000 */
[C---:B------:R-:W-:Y:S01]  /*70d0*/  ISETP.GE.AND P0, PT, R2.reuse, R232, PT ;  /* 0x000000e80200720c */ /* 0x040fe20003f06270 */
[----:B------:R-:W4:Y:S01]  /*70e0*/  MUFU.TANH R194, R194 ;  /* 0x000000c200c27308 */ /* 0x000f220000002400 */
[----:B---3--:R-:W-:Y:S02]  /*70f0*/  HMMA.16816.F32.BF16 R140, R8, R32, R176 ;  /* 0x00000020088c723c */ /* 0x008fe400000418b0 */
[----:B------:R-:W-:-:S04]  /*7100*/  ISETP.LT.OR P0, PT, R2, R228, P0 ;  /* 0x000000e40200720c */ /* 0x000fc80000701670 */
[----:B------:R-:W-:Y:S01]  /*7110*/  HMMA.16816.F32.BF16 R4, R16, R32, R20 ;  /* 0x000000201004723c */ /* 0x000fe20000041814 */
[----:B------:R-:W-:Y:S01]  /*7120*/  MUFU.TANH R193, R193 ;  /* 0x000000c100c17308 */ /* 0x000fe20000002400 */
[----:B-1----:R-:W-:-:S05]  /*7130*/  FSEL R28, R187, -INF , !P0 ;  /* 0xff800000bb1c7808 */ /* 0x002fca0004000000 */
[----:B------:R-:W-:Y:S02]  /*7140*/  FSEL R22, R139, -INF , !P4 ;  /* 0xff8000008b167808 */ /* 0x000fe40006000000 */
[----:B------:R-:W-:Y:S01]  /*7150*/  ISETP.GE.AND P4, PT, R2, R234, PT ;  /* 0x000000ea0200720c */ /* 0x000fe20003f86270 */
[----:B------:R-:W-:Y:S01]  /*7160*/  MUFU.TANH R195, R195 ;  /* 0x000000c300c37308 */ /* 0x000fe20000002400 */
[----:B------:R-:W-:Y:S02]  /*7170*/  FSEL R21, R186, -INF , !P6 ;  /* 0xff800000ba157808 */ /* 0x000fe40007000000 */
[----:B------:R-:W-:Y:S01]  /*7180*/  ISETP.LT.OR P4, PT, R2, R230, P4 ;  /* 0x000000e60200720c */ /* 0x000fe20002781670 */
[----:B------:R-:W-:Y:S01]  /*7190*/  VIADD R2, R0, 0x8 ;  /* 0x0000000800027836 */ /* 0x000fe20000000000 */
[----:B------:R-:W-:Y:S02]  /*71a0*/  FSEL R23, R236, -INF , !P5 ;  /* 0xff800000ec177808 */ /* 0x000fe40006800000 */
[----:B------:R-:W-:Y:S01]  /*71b0*/  FSEL R26, R138, -INF , !P4 ;  /* 0xff8000008a1a7808 */ /* 0x000fe20006000000 */
[----:B------:R-:W-:Y:S01]  /*71c0*/  FMUL.FTZ R140, R140, UR32 ;  /* 0x000000208c8c7c20 */ /* 0x000fe20008410000 */
[----:B------:R-:W-:Y:S01]  /*71d0*/  FMUL.FTZ R141, R141, UR32 ;  /* 0x000000208d8d7c20 */ /* 0x000fe20008410000 */
[----:B------:R-:W-:Y:S01]  /*71e0*/  FMUL.FTZ R142, R142, UR32 ;  /* 0x000000208e8e7c20 */ /* 0x000fe20008410000 */
[----:B------:R-:W-:Y:S01]  /*71f0*/  FMUL.FTZ R3, R143, UR32 ;  /* 0x000000208f037c20 */ /* 0x000fe20008410000 */
[----:B------:R-:W-:Y:S01]  /*7200*/  MUFU.TANH R132, R140 ;  /* 0x0000008c00847308 */ /* 0x000fe20000002400 */
[----:B------:R-:W-:Y:S01]  /*7210*/  ISETP.GE.AND P6, PT, R2, R235, PT ;  /* 0x000000eb0200720c */ /* 0x000fe20003fc6270 */
[----:B------:R-:W-:Y:S01]  /*7220*/  FMUL.FTZ R4, R4, UR32 ;  /* 0x0000002004047c20 */ /* 0x000fe20008410000 */
[C---:B------:R-:W-:Y:S01]  /*7230*/  ISETP.GE.AND P5, PT, R2.reuse, R234, PT ;  /* 0x000000ea0200720c */ /* 0x040fe20003fa6270 */
[----:B------:R-:W-:Y:S01]  /*7240*/  FMUL.FTZ R7, R7, UR32 ;  /* 0x0000002007077c20 */ /* 0x000fe20008410000 */
[C---:B------:R-:W-:Y:S01]  /*7250*/  ISETP.GE.AND P4, PT, R2.reuse, R233, PT ;  /* 0x000000e90200720c */ /* 0x040fe20003f86270 */
[----:B------:R-:W-:Y:S01]  /*7260*/  FMUL.FTZ R5, R5, UR32 ;  /* 0x0000002005057c20 */ /* 0x000fe20008410000 */
[C---:B------:R-:W-:Y:S01]  /*7270*/  ISETP.GE.AND P1, PT, R2.reuse, R232, PT ;  /* 0x000000e80200720c */ /* 0x040fe20003f26270 */
[----:B------:R-:W-:Y:S01]  /*7280*/  MUFU.TANH R133, R141 ;  /* 0x0000008d00857308 */ /* 0x000fe20000002400 */
[----:B------:R-:W-:Y:S01]  /*7290*/  ISETP.LT.OR P6, PT, R2, R231, P6 ;  /* 0x000000e70200720c */ /* 0x000fe200037c1670 */
[----:B------:R-:W-:Y:S01]  /*72a0*/  FMUL.FTZ R6, R6, UR32 ;  /* 0x0000002006067c20 */ /* 0x000fe20008410000 */
[----:B------:R-:W-:-:S02]  /*72b0*/  ISETP.LT.OR P5, PT, R2, R230, P5 ;  /* 0x000000e60200720c */ /* 0x000fc40002fa1670 */
[C---:B------:R-:W-:Y:S02]  /*72c0*/  ISETP.LT.OR P4, PT, R2.reuse, R229, P4 ;  /* 0x000000e50200720c */ /* 0x040fe40002781670 */
[----:B------:R-:W-:Y:S01]  /*72d0*/  ISETP.LT.OR P1, PT, R2, R228, P1 ;  /* 0x000000e40200720c */ /* 0x000fe20000f21670 */
[----:B------:R1:W-:Y:S01]  /*72e0*/  MUFU.TANH R31, R142 ;  /* 0x0000008e001f7308 */ /* 0x0003e20000002400 */
[----:B------:R-:W-:Y:S01]  /*72f0*/  VIADD R2, R0, 0x9 ;  /* 0x0000000900027836 */ /* 0x000fe20000000000 */
[----:B--2---:R-:W-:Y:S02]  /*7300*/  FSEL R20, R192, -INF , !P6 ;  /* 0xff800000c0147808 */ /* 0x004fe40007000000 */
[----:B----4-:R-:W-:Y:S02]  /*7310*/  FSEL R24, R194, -INF , !P5 ;  /* 0xff800000c2187808 */ /* 0x010fe40006800000 */
[----:B------:R-:W-:Y:S02]  /*7320*/  FSEL R25, R196, -INF , !P4 ;  /* 0xff800000c4197808 */ /* 0x000fe40006000000 */
[----:B------:R-:W2:Y:S01]  /*7330*/  MUFU.TANH R198, R198 ;  /* 0x000000c600c67308 */ /* 0x000ea20000002400 */
[----:B------:R-:W-:-:S02]  /*7340*/  ISETP.GE.AND P0, PT, R2, R235, PT ;  /* 0x000000eb0200720c */ /* 0x000fc40003f06270 */
[C---:B------:R-:W-:Y:S02]  /*7350*/  ISETP.GE.AND P6, PT, R2.reuse, R234, PT ;  /* 0x000000ea0200720c */ /* 0x040fe40003fc6270 */
[C---:B------:R-:W-:Y:S02]  /*7360*/  ISETP.GE.AND P5, PT, R2.reuse, R233, PT ;  /* 0x000000e90200720c */ /* 0x040fe40003fa6270 */
[C---:B------:R-:W-:Y:S01]  /*7370*/  ISETP.GE.AND P4, PT, R2.reuse, R232, PT ;  /* 0x000000e80200720c */ /* 0x040fe20003f86270 */
[----:B------:R-:W3:Y:S01]  /*7380*/  MUFU.TANH R199, R199 ;  /* 0x000000c700c77308 */ /* 0x000ee20000002400 */
[-C--:B-1----:R-:W-:Y:S01]  /*7390*/  HMMA.16816.F32.BF16 R140, R8, R34.reuse, R12 ;  /* 0x00000022088c723c */ /* 0x082fe2000004180c */
[C---:B------:R-:W-:Y:S02]  /*73a0*/  ISETP.LT.OR P0, PT, R2.reuse, R231, P0 ;  /* 0x000000e70200720c */ /* 0x040fe40000701670 */
[C---:B------:R-:W-:Y:S02]  /*73b0*/  ISETP.LT.OR P6, PT, R2.reuse, R230, P6 ;  /* 0x000000e60200720c */ /* 0x040fe400037c1670 */
[C---:B------:R-:W-:Y:S01]  /*73c0*/  ISETP.LT.OR P5, PT, R2.reuse, R229, P5 ;  /* 0x000000e50200720c */ /* 0x040fe20002fa1670 */
[----:B------:R-:W-:Y:S01]  /*73d0*/  HMMA.16816.F32.BF16 R32, R16, R34, R180 ;  /* 0x000000221020723c */ /* 0x000fe200000418b4 */
[----:B------:R1:W-:Y:S01]  /*73e0*/  MUFU.TANH R8, R4 ;  /* 0x0000000400087308 */ /* 0x0003e20000002400 */
[----:B------:R-:W-:Y:S01]  /*73f0*/  ISETP.LT.OR P4, PT, R2, R228, P4 ;  /* 0x000000e40200720c */ /* 0x000fe20002781670 */
[----:B------:R-:W-:Y:S01]  /*7400*/  VIADD R2, R0, 0x10 ;  /* 0x0000001000027836 */ /* 0x000fe20000000000 */
[----:B--2---:R-:W-:-:S02]  /*7410*/  FSEL R15, R198, -INF , !P1 ;  /* 0xff800000c60f7808 */ /* 0x004fc40004800000 */
[----:B------:R-:W-:Y:S02]  /*7420*/  FSEL R11, R193, -INF , !P0 ;  /* 0xff800000c10b7808 */ /* 0x000fe40004000000 */
[----:B------:R-:W-:Y:S01]  /*7430*/  FSEL R14, R195, -INF , !P6 ;  /* 0xff800000c30e7808 */ /* 0x000fe20007000000 */
[----:B------:R-:W2:Y:S01]  /*7440*/  MUFU.TANH R197, R197 ;  /* 0x000000c500c57308 */ /* 0x000ea20000002400 */
[C---:B------:R-:W-:Y:S02]  /*7450*/  ISETP.GE.AND P1, PT, R2.reuse, R235, PT ;  /* 0x000000eb0200720c */ /* 0x040fe40003f26270 */
[C---:B------:R-:W-:Y:S02]  /*7460*/  ISETP.GE.AND P0, PT, R2.reuse, R234, PT ;  /* 0x000000ea0200720c */ /* 0x040fe40003f06270 */
[C---:B------:R-:W-:Y:S02]  /*7470*/  ISETP.GE.AND P6, PT, R2.reuse, R233, PT ;  /* 0x000000e90200720c */ /* 0x040fe40003fc6270 */
[----:B------:R-:W-:Y:S01]  /*7480*/  ISETP.LT.OR P1, PT, R2, R231, P1 ;  /* 0x000000e70200720c */ /* 0x000fe20000f21670 */
[----:B------:R4:W5:Y:S01]  /*7490*/  MUFU.TANH R10, R3 ;  /* 0x00000003000a7308 */ /* 0x0009620000002400 */
[----:B------:R-:W-:Y:S01]  /*74a0*/  FMUL.FTZ R140, R140, UR32 ;  /* 0x000000208c8c7c20 */ /* 0x000fe20008410000 */
[C---:B------:R-:W-:Y:S01]  /*74b0*/  ISETP.LT.OR P0, PT, R2.reuse, R230, P0 ;  /* 0x000000e60200720c */ /* 0x040fe20000701670 */
[----:B------:R-:W-:Y:S01]  /*74c0*/  FMUL.FTZ R141, R141, UR32 ;  /* 0x000000208d8d7c20 */ /* 0x000fe20008410000 */
[----:B------:R-:W-:Y:S01]  /*74d0*/  ISETP.LT.OR P6, PT, R2, R229, P6 ;  /* 0x000000e50200720c */ /* 0x000fe200037c1670 */
[----:B-1----:R-:W-:Y:S01]  /*74e0*/  FMUL.FTZ R4, R142, UR32 ;  /* 0x000000208e047c20 */ /* 0x002fe20008410000 */
[----:B---3--:R-:W-:Y:S01]  /*74f0*/  FSEL R13, R199, -INF , !P4 ;  /* 0xff800000c70d7808 */ /* 0x008fe20006000000 */
[----:B------:R-:W-:Y:S01]  /*7500*/  FMUL.FTZ R32, R32, UR32 ;  /* 0x0000002020207c20 */ /* 0x000fe20008410000 */
[----:B------:R-:W-:Y:S01]  /*7510*/  MUFU.TANH R177, R7 ;  /* 0x0000000700b17308 */ /* 0x000fe20000002400 */
[----:B------:R-:W-:Y:S01]  /*7520*/  FSEL R182, R132, -INF , !P1 ;  /* 0xff80000084b67808 */ /* 0x000fe20004800000 */
[----:B------:R-:W-:Y:S01]  /*7530*/  FMUL.FTZ R33, R33, UR32 ;  /* 0x0000002021217c20 */ /* 0x000fe20008410000 */
[----:B------:R-:W-:-:S02]  /*7540*/  FSEL R190, R31, -INF , !P0 ;  /* 0xff8000001fbe7808 */ /* 0x000fc40004000000 */
[----:B--2---:R-:W-:Y:S01]  /*7550*/  FSEL R16, R197, -INF , !P5 ;  /* 0xff800000c5107808 */ /* 0x004fe20006800000 */
[----:B------:R-:W-:Y:S01]  /*7560*/  BAR.SYNC.DEFER_BLOCKING 0x0 ;  /* 0x0000000000007b1d */ /* 0x000fe20000010000 */
[----:B------:R-:W-:Y:S01]  /*7570*/  ISETP.GE.AND P5, PT, R2, R232, PT ;  /* 0x000000e80200720c */ /* 0x000fe20003fa6270 */
[----:B----4-:R-:W-:-:S03]  /*7580*/  VIADD R3, R0, 0x11 ;  /* 0x0000001100037836 */ /* 0x010fc60000000000 */
[----:B------:R-:W-:Y:S01]  /*7590*/  ISETP.LT.OR P5, PT, R2, R228, P5 ;  /* 0x000000e40200720c */ /* 0x000fe20002fa1670 */
[----:B------:R1:W2:Y:S01]  /*75a0*/  MUFU.TANH R9, R5 ;  /* 0x0000000500097308 */ /* 0x0002a20000002400 */
[C---:B------:R-:W-:Y:S01]  /*75b0*/  VIADD R2, R0.reuse, 0x18 ;  /* 0x0000001800027836 */ /* 0x040fe20000000000 */
[C---:B------:R-:W-:Y:S01]  /*75c0*/  ISETP.GE.AND P4, PT, R3.reuse, R235, PT ;  /* 0x000000eb0300720c */ /* 0x040fe20003f86270 */
[----:B------:R-:W-:Y:S01]  /*75d0*/  VIADD R0, R0, 0x19 ;  /* 0x0000001900007836 */ /* 0x000fe20000000000 */
[C---:B------:R-:W-:Y:S02]  /*75e0*/  ISETP.GE.AND P1, PT, R3.reuse, R234, PT ;  /* 0x000000ea0300720c */ /* 0x040fe40003f26270 */
[C---:B------:R-:W-:Y:S02]  /*75f0*/  ISETP.GE.AND P0, PT, R3.reuse, R233, PT ;  /* 0x000000e90300720c */ /* 0x040fe40003f06270 */
[----:B------:R-:W3:Y:S01]  /*7600*/  MUFU.TANH R176, R6 ;  /* 0x0000000600b07308 */ /* 0x000ee20000002400 */
[----:B------:R-:W-:-:S02]  /*7610*/  ISETP.LT.OR P4, PT, R3, R231, P4 ;  /* 0x000000e70300720c */ /* 0x000fc40002781670 */
[C---:B------:R-:W-:Y:S02]  /*7620*/  ISETP.LT.OR P1, PT, R3.reuse, R230, P1 ;  /* 0x000000e60300720c */ /* 0x040fe40000f21670 */
[----:B------:R-:W-:Y:S02]  /*7630*/  ISETP.LT.OR P0, PT, R3, R229, P0 ;  /* 0x000000e50300720c */ /* 0x000fe40000701670 */
[----:B------:R-:W-:Y:S01]  /*7640*/  FSEL R183, R133, -INF , !P4 ;  /* 0xff80000085b77808 */ /* 0x000fe20006000000 */
[----:B------:R4:W4:Y:S01]  /*7650*/  MUFU.TANH R7, R140 ;  /* 0x0000008c00077308 */ /* 0x0009220000002400 */
[----:B-----5:R-:W-:Y:S01]  /*7660*/  FSEL R191, R10, -INF , !P1 ;  /* 0xff8000000abf7808 */ /* 0x020fe20004800000 */
[----:B-1----:R-:W-:Y:S01]  /*7670*/  FMUL.FTZ R5, R143, UR32 ;  /* 0x000000208f057c20 */ /* 0x002fe20008410000 */
[----:B--2---:R-:W-:Y:S02]  /*7680*/  FSEL R142, R9, -INF , !P0 ;  /* 0xff800000098e7808 */ /* 0x004fe40004000000 */
[----:B------:R-:W-:-:S02]  /*7690*/  ISETP.GE.AND P4, PT, R2, R234, PT ;  /* 0x000000ea0200720c */ /* 0x000fc40003f86270 */
[----:B------:R-:W-:Y:S01]  /*76a0*/  ISETP.GE.AND P1, PT, R2, R233, PT ;  /* 0x000000e90200720c */ /* 0x000fe20003f26270 */
[----:B------:R-:W-:Y:S01]  /*76b0*/  MUFU.TANH R6, R141 ;  /* 0x0000008d00067308 */ /* 0x000fe20000002400 */
[----:B---3--:R-:W-:Y:S02]  /*76c0*/  FSEL R176, R176, -INF , !P5 ;  /* 0xff800000b0b07808 */ /* 0x008fe40006800000 */
[C---:B------:R-:W-:Y:S02]  /*76d0*/  ISETP.GE.AND P5, PT, R2.reuse, R235, PT ;  /* 0x000000eb0200720c */ /* 0x040fe40003fa6270 */
[C---:B------:R-:W-:Y:S02]  /*76e0*/  ISETP.GE.AND P0, PT, R2.reuse, R232, PT ;  /* 0x000000e80200720c */ /* 0x040fe40003f06270 */
[----:B------:R-:W-:Y:S01]  /*76f0*/  ISETP.LT.OR P5, PT, R2, R231, P5 ;  /* 0x000000e70200720c */ /* 0x000fe20002fa1670 */
[----:B------:R-:W1:Y:S01]  /*7700*/  MUFU.TANH R4, R4 ;  /* 0x0000000400047308 */ /* 0x000e620000002400 */
[----:B----4-:R-:W-:-:S02]  /*7710*/  FSEL R140, R8, -INF , !P6 ;  /* 0xff800000088c7808 */ /* 0x010fc40007000000 */
[C---:B------:R-:W-:Y:S02]  /*7720*/  ISETP.GE.AND P6, PT, R3.reuse, R232, PT ;  /* 0x000000e80300720c */ /* 0x040fe40003fc6270 */
[----:B------:R-:W-:Y:S02]  /*7730*/  ISETP.LT.OR P4, PT, R2, R230, P4 ;  /* 0x000000e60200720c */ /* 0x000fe40002781670 */
[-C--:B------:R-:W-:Y:S01]  /*7740*/  ISETP.LT.OR P6, PT, R3, R228.reuse, P6 ;  /* 0x000000e40300720c */ /* 0x080fe200037c1670 */
[----:B------:R-:W-:Y:S01]  /*7750*/  FMUL.FTZ R3, R34, UR32 ;  /* 0x0000002022037c20 */ /* 0x000fe20008410000 */
[----:B------:R-:W2:Y:S01]  /*7760*/  MUFU.TANH R141, R32 ;  /* 0x00000020008d7308 */ /* 0x000ea20000002400 */
[C---:B------:R-:W-:Y:S02]  /*7770*/  ISETP.LT.OR P1, PT, R2.reuse, R229, P1 ;  /* 0x000000e50200720c */ /* 0x040fe40000f21670 */
[----:B------:R-:W-:Y:S01]  /*7780*/  ISETP.LT.OR P0, PT, R2, R228, P0 ;  /* 0x000000e40200720c */ /* 0x000fe20000701670 */
[----:B------:R-:W-:Y:S01]  /*7790*/  FMUL.FTZ R2, R35, UR32 ;  /* 0x0000002023027c20 */ /* 0x000fe20008410000 */
[----:B------:R-:W-:-:S02]  /*77a0*/  FSEL R177, R177, -INF , !P6 ;  /* 0xff800000b1b17808 */ /* 0x000fc40007000000 */
[----:B------:R-:W-:Y:S01]  /*77b0*/  FSEL R181, R7, -INF , !P5 ;  /* 0xff80000007b57808 */ /* 0x000fe20006800000 */
[----:B------:R-:W3:Y:S01]  /*77c0*/  MUFU.TANH R3, R3 ;  /* 0x0000000300037308 */ /* 0x000ee20000002400 */
[----:B-1----:R-:W-:Y:S02]  /*77d0*/  FSEL R189, R4, -INF , !P4 ;  /* 0xff80000004bd7808 */ /* 0x002fe40006000000 */
[C---:B------:R-:W-:Y:S02]  /*77e0*/  ISETP.GE.AND P6, PT, R0.reuse, R235, PT ;  /* 0x000000eb0000720c */ /* 0x040fe40003fc6270 */
[C---:B------:R-:W-:Y:S02]  /*77f0*/  ISETP.GE.AND P5, PT, R0.reuse, R234, PT ;  /* 0x000000ea0000720c */ /* 0x040fe40003fa6270 */
[----:B------:R-:W-:Y:S01]  /*7800*/  ISETP.GE.AND P4, PT, R0, R233, PT ;  /* 0x000000e90000720c */ /* 0x000fe20003f86270 */
[----:B------:R-:W1:Y:S01]  /*7810*/  MUFU.TANH R5, R5 ;  /* 0x0000000500057308 */ /* 0x000e620000002400 */
[----:B--2---:R-:W-:-:S02]  /*7820*/  FSEL R141, R141, -INF , !P1 ;  /* 0xff8000008d8d7808 */ /* 0x004fc40004800000 */
[C---:B------:R-:W-:Y:S02]  /*7830*/  ISETP.GE.AND P1, PT, R0.reuse, R232, PT ;  /* 0x000000e80000720c */ /* 0x040fe40003f26270 */
[C---:B------:R-:W-:Y:S02]  /*7840*/  ISETP.LT.OR P6, PT, R0.reuse, R231, P6 ;  /* 0x000000e70000720c */ /* 0x040fe400037c1670 */
[C---:B------:R-:W-:Y:S01]  /*7850*/  ISETP.LT.OR P5, PT, R0.reuse, R230, P5 ;  /* 0x000000e60000720c */ /* 0x040fe20002fa1670 */
[----:B------:R-:W2:Y:S01]  /*7860*/  MUFU.TANH R143, R33 ;  /* 0x00000021008f7308 */ /* 0x000ea20000002400 */
[----:B---3--:R-:W-:Y:S02]  /*7870*/  FSEL R179, R3, -INF , !P0 ;  /* 0xff80000003b37808 */ /* 0x008fe40004000000 */
[----:B------:R-:W-:Y:S02]  /*7880*/  PLOP3.LUT P0, PT, PT, PT, UP0, 0x80, 0x0 ;  /* 0x000000000000781c */ /* 0x000fe40003f0f008 */
[----:B------:R-:W-:-:S02]  /*7890*/  ISETP.LT.OR P4, PT, R0, R229, P4 ;  /* 0x000000e50000720c */ /* 0x000fc40002781670 */
[----:B------:R-:W-:Y:S01]  /*78a0*/  ISETP.LT.OR P1, PT, R0, R228, P1 ;  /* 0x000000e40000720c */ /* 0x000fe20000f21670 */
[----:B------:R-:W3:Y:S01]  /*78b0*/  MUFU.TANH R2, R2 ;  /* 0x0000000200027308 */ /* 0x000ee20000002400 */
[----:B------:R-:W-:Y:S02]  /*78c0*/  FSEL R180, R6, -INF , !P6 ;  /* 0xff80000006b47808 */ /* 0x000fe40007000000 */
[----:B-1----:R-:W-:Y:S02]  /*78d0*/  FSEL R188, R5, -INF , !P5 ;  /* 0xff80000005bc7808 */ /* 0x002fe40006800000 */
[----:B--2---:R-:W-:Y:S02]  /*78e0*/  FSEL R143, R143, -INF , !P4 ;  /* 0xff8000008f8f7808 */ /* 0x004fe40006000000 */
[----:B---3--:R-:W-:Y:S01]  /*78f0*/  FSEL R178, R2, -INF , !P1 ;  /* 0xff80000002b27808 */ /* 0x008fe20004800000 */
        /* <DEDUP_REMOVED lines=50> */
.L_x_2667:
[----:B------:R-:W-:Y:S05]  /*7c20*/  BSYNC B0 ;  /* 0x0000000000007941 */ /* 0x000fea0003800000 */
.L_x_2666:
[----:B------:R-:W0:Y:S02]  /*7c30*/  LDGDEPBAR ;  /* 0x00000000000079af */ /* 0x000e240000000000 */
.L_x_2665:
        /* <DEDUP_REMOVED lines=37> */
[----:B------:R-:W2:Y:S01]  /*7e90*/  SHFL.BFLY PT, R8, R3, 0x2, 0x1f ;  /* 0x0c401f0003087f89 */ /* 0x000ea200000e0000 */
[----:B-1----:R-:W-:Y:S02]  /*7ea0*/  FMNMX.FTZ R238, R0, R7, !PT ;  /* 0x0000000700ee7209 */ /* 0x002fe40007810000 */
[----:B------:R-:W-:Y:S02]  /*7eb0*/  FMNMX.FTZ R0, R176, R4, !PT ;  /* 0x00000004b0007209 */ /* 0x000fe40007810000 */
[----:B------:R-:W1:Y:S01]  /*7ec0*/  SHFL.BFLY PT, R4, R2, 0x1, 0x1f ;  /* 0x0c201f0002047f89 */ /* 0x000e6200000e0000 */
[----:B------:R-:W-:Y:S01]  /*7ed0*/  FMUL.FTZ R12, R238, UR17 ;  /* 0x00000011ee0c7c20 */ /* 0x000fe20008410000 */
[----:B------:R-:W-:-:S02]  /*7ee0*/  FMNMX.FTZ R0, R177, R0, !PT ;  /* 0x00000000b1007209 */ /* 0x000fc40007810000 */
[----:B------:R-:W-:Y:S02]  /*7ef0*/  FSETP.NEU.FTZ.AND P6, PT, R238, -INF , PT ;  /* 0xff800000ee00780b */ /* 0x000fe40003fdd000 */
[----:B------:R-:W-:Y:S02]  /*7f00*/  FMNMX.FTZ R0, R179, R0, !PT ;  /* 0x00000000b3007209 */ /* 0x000fe40007810000 */
[----:B------:R-:W-:Y:S02]  /*7f10*/  FSEL R12, R12, RZ, P6 ;  /* 0x000000ff0c0c7208 */ /* 0x000fe40003000000 */
[----:B------:R-:W-:Y:S02]  /*7f20*/  FMNMX.FTZ R0, R178, R0, !PT ;  /* 0x00000000b2007209 */ /* 0x000fe40007810000 */
[----:B--2---:R-:W-:Y:S01]  /*7f30*/  FMNMX.FTZ R3, R3, R8, !PT ;  /* 0x0000000803037209 */ /* 0x004fe20007810000 */
[--C-:B------:R-:W-:Y:S01]  /*7f40*/  FFMA.FTZ R22, R22, UR17, -R12.reuse ;  /* 0x0000001116167c23 */ /* 0x100fe2000801080c */
[--C-:B------:R-:W-:Y:S01]  /*7f50*/  FFMA.FTZ R23, R23, UR17, -R12.reuse ;  /* 0x0000001117177c23 */ /* 0x100fe2000801080c */
[----:B------:R-:W2:Y:S01]  /*7f60*/  SHFL.BFLY PT, R5, R0, 0x2, 0x1f ;  /* 0x0c401f0000057f89 */ /* 0x000ea200000e0000 */
[--C-:B------:R-:W-:Y:S01]  /*7f70*/  FFMA.FTZ R20, R20, UR17, -R12.reuse ;  /* 0x0000001114147c23 */ /* 0x100fe2000801080c */
[----:B------:R-:W-:Y:S02]  /*7f80*/  MUFU.EX2 R248, R22 ;  /* 0x0000001600f87308 */ /* 0x000fe40000000800 */
[----:B------:R-:W3:Y:S01]  /*7f90*/  SHFL.BFLY PT, R6, R3, 0x1, 0x1f ;  /* 0x0c201f0003067f89 */ /* 0x000ee200000e0000 */
[----:B-1----:R-:W-:Y:S01]  /*7fa0*/  FMNMX.FTZ R239, R2, R4, !PT ;  /* 0x0000000402ef7209 */ /* 0x002fe20007810000 */
[----:B------:R-:W-:-:S04]  /*7fb0*/  FFMA.FTZ R2, R11, UR17, -R12 ;  /* 0x000000110b027c23 */ /* 0x000fc8000801080c */
[----:B------:R-:W-:Y:S01]  /*7fc0*/  MUFU.EX2 R247, R23 ;  /* 0x0000001700f77308 */ /* 0x000fe20000000800 */
[C---:B------:R-:W-:Y:S01]  /*7fd0*/  FSETP.NEU.FTZ.AND P5, PT, R239.reuse, -INF , PT ;  /* 0xff800000ef00780b */ /* 0x040fe20003fbd000 */
[----:B------:R-:W-:-:S06]  /*7fe0*/  FMUL.FTZ R4, R239, UR17 ;  /* 0x00000011ef047c20 */ /* 0x000fcc0008410000 */
[----:B------:R1:W-:Y:S01]  /*7ff0*/  MUFU.EX2 R249, R2 ;  /* 0x0000000200f97308 */ /* 0x0003e20000000800 */
[----:B------:R-:W-:Y:S02]  /*8000*/  FSEL R11, R4, RZ, P5 ;  /* 0x000000ff040b7208 */ /* 0x000fe40002800000 */
[----:B--2---:R-:W-:-:S03]  /*8010*/  FMNMX.FTZ R0, R0, R5, !PT ;  /* 0x0000000500007209 */ /* 0x004fc60007810000 */
[--C-:B------:R-:W-:Y:S01]  /*8020*/  FFMA.FTZ R27, R27, UR17, -R11.reuse ;  /* 0x000000111b1b7c23 */ /* 0x100fe2000801080b */
[--C-:B------:R-:W-:Y:S01]  /*8030*/  FFMA.FTZ R26, R26, UR17, -R11.reuse ;  /* 0x000000111a1a7c23 */ /* 0x100fe2000801080b */
[--C-:B------:R-:W-:Y:S01]  /*8040*/  FFMA.FTZ R24, R24, UR17, -R11.reuse ;  /* 0x0000001118187c23 */ /* 0x100fe2000801080b */
[----:B---3--:R-:W-:Y:S01]  /*8050*/  FMNMX.FTZ R237, R3, R6, !PT ;  /* 0x0000000603ed7209 */ /* 0x008fe20007810000 */
[----:B------:R-:W-:Y:S01]  /*8060*/  MUFU.EX2 R246, R20 ;  /* 0x0000001400f67308 */ /* 0x000fe20000000800 */
[----:B------:R-:W-:Y:S01]  /*8070*/  FSEL R3, R238, RZ, P6 ;  /* 0x000000ffee037208 */ /* 0x000fe20003000000 */
[----:B------:R-:W-:Y:S01]  /*8080*/  FFMA.FTZ R14, R14, UR17, -R11 ;  /* 0x000000110e0e7c23 */ /* 0x000fe2000801080b */
[C---:B------:R-:W-:Y:S01]  /*8090*/  FSETP.NEU.FTZ.AND P4, PT, R237.reuse, -INF , PT ;  /* 0xff800000ed00780b */ /* 0x040fe20003f9d000 */
[----:B------:R-:W-:Y:S02]  /*80a0*/  FMUL.FTZ R10, R237, UR17 ;  /* 0x00000011ed0a7c20 */ /* 0x000fe40008410000 */
[----:B------:R-:W-:Y:S01]  /*80b0*/  FADD.FTZ R3, R136, -R3 ;  /* 0x8000000388037221 */ /* 0x000fe20000010000 */
[----:B-1----:R-:W1:Y:S01]  /*80c0*/  SHFL.BFLY PT, R2, R0, 0x1, 0x1f ;  /* 0x0c201f0000027f89 */ /* 0x002e6200000e0000 */
[----:B------:R-:W-:Y:S01]  /*80d0*/  MUFU.EX2 R243, R27 ;  /* 0x0000001b00f37308 */ /* 0x000fe20000000800 */
[----:B------:R-:W-:Y:S01]  /*80e0*/  FSEL R10, R10, RZ, P4 ;  /* 0x000000ff0a0a7208 */ /* 0x000fe20002000000 */
[----:B------:R-:W-:-:S04]  /*80f0*/  FMUL.FTZ R9, R3, UR17 ;  /* 0x0000001103097c20 */ /* 0x000fc80008410000 */
[--C-:B------:R-:W-:Y:S01]  /*8100*/  FFMA.FTZ R30, R30, UR17, -R10.reuse ;  /* 0x000000111e1e7c23 */ /* 0x100fe2000801080a */
[--C-:B------:R-:W-:Y:S01]  /*8110*/  FFMA.FTZ R29, R29, UR17, -R10.reuse ;  /* 0x000000111d1d7c23 */ /* 0x100fe2000801080a */
[--C-:B------:R-:W-:Y:S01]  /*8120*/  FFMA.FTZ R25, R25, UR17, -R10.reuse ;  /* 0x0000001119197c23 */ /* 0x100fe2000801080a */
[----:B------:R-:W-:Y:S01]  /*8130*/  FFMA.FTZ R16, R16, UR17, -R10 ;  /* 0x0000001110107c23 */ /* 0x000fe2000801080a */
[----:B------:R-:W-:Y:S08]  /*8140*/  MUFU.EX2 R211, R30 ;  /* 0x0000001e00d37308 */ /* 0x000ff00000000800 */
[----:B------:R-:W2:Y:S01]  /*8150*/  MUFU.EX2 R210, R29 ;  /* 0x0000001d00d27308 */ /* 0x000ea20000000800 */
[----:B-1----:R-:W-:-:S02]  /*8160*/  FMNMX.FTZ R236, R0, R2, !PT ;  /* 0x0000000200ec7209 */ /* 0x002fc40007810000 */
[----:B------:R-:W-:-:S05]  /*8170*/  FSEL R2, R237, RZ, P4 ;  /* 0x000000ffed027208 */ /* 0x000fca0002000000 */
[----:B------:R-:W-:Y:S01]  /*8180*/  MUFU.EX2 R240, R25 ;  /* 0x0000001900f07308 */ /* 0x000fe20000000800 */
[C---:B------:R-:W-:Y:S01]  /*8190*/  FSETP.NEU.FTZ.AND P1, PT, R236.reuse, -INF , PT ;  /* 0xff800000ec00780b */ /* 0x040fe20003f3d000 */
[----:B------:R-:W-:Y:S01]  /*81a0*/  FMUL.FTZ R0, R236, UR17 ;  /* 0x00000011ec007c20 */ /* 0x000fe20008410000 */
[----:B------:R-:W-:Y:S02]  /*81b0*/  FADD.FTZ R3, R134, -R2 ;  /* 0x8000000286037221 */ /* 0x000fe40000010000 */
[----:B------:R-:W-:Y:S02]  /*81c0*/  FSEL R2, R236, RZ, P1 ;  /* 0x000000ffec027208 */ /* 0x000fe40000800000 */
[----:B------:R-:W-:Y:S01]  /*81d0*/  FSEL R0, R0, RZ, P1 ;  /* 0x000000ff00007208 */ /* 0x000fe20000800000 */
[----:B------:R-:W-:Y:S01]  /*81e0*/  FMUL.FTZ R3, R3, UR17 ;  /* 0x0000001103037c20 */ /* 0x000fe20008410000 */
[----:B------:R-:W1:Y:S01]  /*81f0*/  MUFU.EX2 R241, R16 ;  /* 0x0000001000f17308 */ /* 0x000e620000000800 */
[----:B------:R-:W-:Y:S01]  /*8200*/  FADD.FTZ R2, R137, -R2 ;  /* 0x8000000289027221 */ /* 0x000fe20000010000 */
[----:B--2---:R-:W-:Y:S01]  /*8210*/  F2FP.BF16.F32.PACK_AB R4, R210, R211 ;  /* 0x000000d3d204723e */ /* 0x004fe200000010ff */
[--C-:B------:R-:W-:Y:S01]  /*8220*/  FFMA.FTZ R21, R21, UR17, -R0.reuse ;  /* 0x0000001115157c23 */ /* 0x100fe20008010800 */
[--C-:B------:R-:W-:Y:S01]  /*8230*/  FFMA.FTZ R28, R28, UR17, -R0.reuse ;  /* 0x000000111c1c7c23 */ /* 0x100fe20008010800 */
[----:B------:R-:W-:Y:S01]  /*8240*/  FMUL.FTZ R2, R2, UR17 ;  /* 0x0000001102027c20 */ /* 0x000fe20008410000 */
[--C-:B------:R-:W-:Y:S01]  /*8250*/  FFMA.FTZ R15, R15, UR17, -R0.reuse ;  /* 0x000000110f0f7c23 */ /* 0x100fe20008010800 */
[----:B------:R-:W-:Y:S01]  /*8260*/  FFMA.FTZ R13, R13, UR17, -R0 ;  /* 0x000000110d0d7c23 */ /* 0x000fe20008010800 */
[----:B------:R2:W-:Y:S01]  /*8270*/  MUFU.EX2 R206, R21 ;  /* 0x0000001500ce7308 */ /* 0x0005e20000000800 */
[----:B------:R-:W-:Y:S07]  /*8280*/  LDSM.16.MT88.4 R136, [R213+0xb000] ;  /* 0x00b00000d588783b */ /* 0x000fee0000004200 */
[----:B------:R-:W3:Y:S01]  /*8290*/  MUFU.EX2 R207, R28 ;  /* 0x0000001c00cf7308 */ /* 0x000ee20000000800 */
[----:B-1----:R-:W-:-:S07]  /*82a0*/  F2FP.BF16.F32.PACK_AB R6, R241, R240 ;  /* 0x000000f0f106723e */ /* 0x002fce00000010ff */
[----:B------:R1:W-:Y:S01]  /*82b0*/  MUFU.EX2 R209, R15 ;  /* 0x0000000f00d17308 */ /* 0x0003e20000000800 */
[----:B--2---:R-:W-:Y:S07]  /*82c0*/  LDSM.16.MT88.4 R20, [R215+0xa000] ;  /* 0x00a00000d714783b */ /* 0x004fee0000004200 */
[----:B------:R-:W2:Y:S01]  /*82d0*/  MUFU.EX2 R208, R13 ;  /* 0x0000000d00d07308 */ /* 0x000ea20000000800 */
[----:B---3--:R-:W-:Y:S01]  /*82e0*/  F2FP.BF16.F32.PACK_AB R5, R207, R206 ;  /* 0x000000cecf05723e */ /* 0x008fe200000010ff */
[----:B------:R-:W-:Y:S06]  /*82f0*/  LDSM.16.MT88.4 R28, [R218+0xb000] ;  /* 0x00b00000da1c783b */ /* 0x000fec0000004200 */
[----:B------:R-:W3:Y:S01]  /*8300*/  MUFU.EX2 R8, R3 ;  /* 0x0000000300087308 */ /* 0x000ee20000000800 */
[----:B-1----:R-:W-:-:S02]  /*8310*/  MOV R15, R17 ;  /* 0x00000011000f7202 */ /* 0x002fc40000000f00 */
[----:B------:R-:W1:Y:S05]  /*8320*/  LDSM.16.MT88.4 R16, [R213+0xa000] ;  /* 0x00a00000d510783b */ /* 0x000e6a0000004200 */
[----:B------:R-:W4:Y:S01]  /*8330*/  MUFU.EX2 R2, R2 ;  /* 0x0000000200027308 */ /* 0x000f220000000800 */
[----:B--2---:R-:W-:Y:S01]  /*8340*/  F2FP.BF16.F32.PACK_AB R7, R208, R209 ;  /* 0x000000d1d007723e */ /* 0x004fe200000010ff */
[----:B------:R-:W-:-:S06]  /*8350*/  FFMA.FTZ R13, R140, UR17, -R10 ;  /* 0x000000118c0d7c23 */ /* 0x000fcc000801080a */
[----:B------:R-:W-:Y:S01]  /*8360*/  MUFU.EX2 R242, R26 ;  /* 0x0000001a00f27308 */ /* 0x000fe20000000800 */
[-C--:B---3--:R-:W-:Y:S01]  /*8370*/  FMUL.FTZ R40, R40, R8.reuse ;  /* 0x0000000828287220 */ /* 0x088fe20000410000 */
[-C--:B------:R-:W-:Y:S01]  /*8380*/  FMUL.FTZ R41, R41, R8.reuse ;  /* 0x0000000829297220 */ /* 0x080fe20000410000 */
[----:B------:R-:W-:Y:S01]  /*8390*/  FSEL R3, R239, RZ, P5 ;  /* 0x000000ffef037208 */ /* 0x000fe20002800000 */
[-C--:B------:R-:W-:Y:S01]  /*83a0*/  FMUL.FTZ R144, R144, R8.reuse ;  /* 0x0000000890907220 */ /* 0x080fe20000410000 */
[-C--:B------:R-:W-:Y:S01]  /*83b0*/  FMUL.FTZ R145, R145, R8.reuse ;  /* 0x0000000891917220 */ /* 0x080fe20000410000 */
[-C--:B------:R-:W-:Y:S01]  /*83c0*/  FMUL.FTZ R152, R152, R8.reuse ;  /* 0x0000000898987220 */ /* 0x080fe20000410000 */
[----:B------:R-:W-:Y:S01]  /*83d0*/  FMUL.FTZ R153, R153, R8 ;  /* 0x0000000899997220 */ /* 0x000fe20000410000 */
[----:B------:R2:W-:Y:S01]  /*83e0*/  MUFU.EX2 R244, R24 ;  /* 0x0000001800f47308 */ /* 0x0005e20000000800 */
[-C--:B----4-:R-:W-:Y:S01]  /*83f0*/  FMUL.FTZ R42, R42, R2.reuse ;  /* 0x000000022a2a7220 */ /* 0x090fe20000410000 */
[-C--:B------:R-:W-:Y:S01]  /*8400*/  FMUL.FTZ R43, R43, R2.reuse ;  /* 0x000000022b2b7220 */ /* 0x080fe20000410000 */
[----:B------:R-:W-:Y:S01]  /*8410*/  FADD.FTZ R3, R135, -R3 ;  /* 0x8000000387037221 */ /* 0x000fe20000010000 */
[-C--:B------:R-:W-:Y:S01]  /*8420*/  FMUL.FTZ R146, R146, R2.reuse ;  /* 0x0000000292927220 */ /* 0x080fe20000410000 */
[----:B------:R-:W3:Y:S01]  /*8430*/  LDSM.16.MT88.4 R132, [R217+0xa000] ;  /* 0x00a00000d984783b */ /* 0x000ee20000004200 */
[----:B------:R-:W-:Y:S01]  /*8440*/  FMUL.FTZ R147, R147, R2 ;  /* 0x0000000293937220 */ /* 0x000fe20000410000 */
[----:B------:R-:W-:Y:S01]  /*8450*/  FMUL.FTZ R3, R3, UR17 ;  /* 0x0000001103037c20 */ /* 0x000fe20008410000 */
[----:B------:R4:W-:Y:S01]  /*8460*/  MUFU.EX2 R245, R14 ;  /* 0x0000000e00f57308 */ /* 0x0009e20000000800 */
[C---:B------:R-:W-:Y:S01]  /*8470*/  HMMA.16816.F32.BF16 R196, R4.reuse, R32, R40 ;  /* 0x0000002004c4723c */ /* 0x040fe20000041828 */
[----:B------:R-:W-:Y:S01]  /*8480*/  LDSM.16.MT88.4 R40, [R217+0xb000] ;  /* 0x00b00000d928783b */ /* 0x000fe20000004200 */
[-C--:B------:R-:W-:Y:S01]  /*8490*/  FMUL.FTZ R160, R160, R8.reuse ;  /* 0x00000008a0a07220 */ /* 0x080fe20000410000 */
[-C--:B------:R-:W-:Y:S01]  /*84a0*/  FMUL.FTZ R161, R161, R8.reuse ;  /* 0x00000008a1a17220 */ /* 0x080fe20000410000 */
[-C--:B------:R-:W-:Y:S01]  /*84b0*/  FMUL.FTZ R168, R168, R8.reuse ;  /* 0x00000008a8a87220 */ /* 0x080fe20000410000 */
[----:B------:R-:W-:Y:S01]  /*84c0*/  FMUL.FTZ R169, R169, R8 ;  /* 0x00000008a9a97220 */ /* 0x000fe20000410000 */
[-C--:B------:R-:W-:Y:S01]  /*84d0*/  FMUL.FTZ R154, R154, R2.reuse ;  /* 0x000000029a9a7220 */ /* 0x080fe20000410000 */
[----:B------:R5:W-:Y:S01]  /*84e0*/  MUFU.EX2 R205, R13 ;  /* 0x0000000d00cd7308 */ /* 0x000be20000000800 */
[----:B--2---:R-:W2:Y:S01]  /*84f0*/  LDSM.16.MT88.4 R24, [R215+0xb000] ;  /* 0x00b00000d718783b */ /* 0x004ea20000004200 */
[----:B------:R-:W-:Y:S01]  /*8500*/  FMUL.FTZ R155, R155, R2 ;  /* 0x000000029b9b7220 */ /* 0x000fe20000410000 */
[----:B------:R-:W-:Y:S01]  /*8510*/  FMUL.FTZ R44, R44, R8 ;  /* 0x000000082c2c7220 */ /* 0x000fe20000410000 */
[-C--:B------:R-:W-:Y:S01]  /*8520*/  FMUL.FTZ R162, R162, R2.reuse ;  /* 0x00000002a2a27220 */ /* 0x080fe20000410000 */
[----:B------:R-:W-:Y:S01]  /*8530*/  FMUL.FTZ R163, R163, R2 ;  /* 0x00000002a3a37220 */ /* 0x000fe20000410000 */
[-C--:B------:R-:W-:Y:S01]  /*8540*/  FMUL.FTZ R45, R45, R8.reuse ;  /* 0x000000082d2d7220 */ /* 0x080fe20000410000 */
[-C--:B------:R-:W-:Y:S01]  /*8550*/  FMUL.FTZ R56, R56, R8.reuse ;  /* 0x0000000838387220 */ /* 0x080fe20000410000 */
[----:B------:R-:W1:Y:S01]  /*8560*/  MUFU.EX2 R9, R9 ;  /* 0x0000000900097308 */ /* 0x000e620000000800 */
[--C-:B----4-:R-:W-:Y:S01]  /*8570*/  FFMA.FTZ R14, R141, UR17, -R10.reuse ;  /* 0x000000118d0e7c23 */ /* 0x110fe2000801080a */
[----:B------:R-:W-:Y:S01]  /*8580*/  FMUL.FTZ R57, R57, R8 ;  /* 0x0000000839397220 */ /* 0x000fe20000410000 */
[-C--:B------:R-:W-:Y:S01]  /*8590*/  FMUL.FTZ R170, R170, R2.reuse ;  /* 0x00000002aaaa7220 */ /* 0x080fe20000410000 */
[----:B------:R-:W-:Y:S01]  /*85a0*/  FMUL.FTZ R171, R171, R2 ;  /* 0x00000002abab7220 */ /* 0x000fe20000410000 */
[-C--:B------:R-:W-:Y:S01]  /*85b0*/  FMUL.FTZ R60, R60, R8.reuse ;  /* 0x000000083c3c7220 */ /* 0x080fe20000410000 */
[-C--:B------:R-:W-:Y:S01]  /*85c0*/  FMUL.FTZ R61, R61, R8.reuse ;  /* 0x000000083d3d7220 */ /* 0x080fe20000410000 */
[-C--:B------:R-:W-:Y:S01]  /*85d0*/  FMUL.FTZ R72, R72, R8.reuse ;  /* 0x0000000848487220 */ /* 0x080fe20000410000 */
[----:B------:R-:W4:Y:S01]  /*85e0*/  MUFU.EX2 R3, R3 ;  /* 0x0000000300037308 */ /* 0x000f220000000800 */
[--C-:B-----5:R-:W-:Y:S01]  /*85f0*/  FFMA.FTZ R13, R142, UR17, -R10.reuse ;  /* 0x000000118e0d7c23 */ /* 0x120fe2000801080a */
[----:B------:R-:W-:Y:S01]  /*8600*/  FFMA.FTZ R10, R143, UR17, -R10 ;  /* 0x000000118f0a7c23 */ /* 0x000fe2000801080a */
[-C--:B------:R-:W-:Y:S01]  /*8610*/  FMUL.FTZ R73, R73, R8.reuse ;  /* 0x0000000849497220 */ /* 0x080fe20000410000 */
[-C--:B------:R-:W-:Y:S01]  /*8620*/  FMUL.FTZ R76, R76, R8.reuse ;  /* 0x000000084c4c7220 */ /* 0x080fe20000410000 */
        /* <DEDUP_REMOVED lines=8> */
[----:B------:R-:W-:Y:S01]  /*86b0*/  FMUL.FTZ R63, R63, R2 ;  /* 0x000000023f3f7220 */ /* 0x000fe20000410000 */
[-C--:B------:R-:W-:Y:S01]  /*86c0*/  FMUL.FTZ R89, R89, R8.reuse ;  /* 0x0000000859597220 */ /* 0x080fe20000410000 */
[----:B------:R-:W-:Y:S01]  /*86d0*/  FMUL.FTZ R92, R92, R8 ;  /* 0x000000085c5c7220 */ /* 0x000fe20000410000 */
[----:B------:R1:W2:Y:S01]  /*86e0*/  MUFU.EX2 R204, R13 ;  /* 0x0000000d00cc7308 */ /* 0x0002a20000000800 */
        /* <DEDUP_REMOVED lines=8> */
[--C-:B-----5:R-:W-:Y:S01]  /*8770*/  FFMA.FTZ R10, R177, UR17, -R0.reuse ;  /* 0x00000011b10a7c23 */ /* 0x120fe20008010800 */
[----:B------:R-:W-:Y:S01]  /*8780*/  FMUL.FTZ R91, R91, R2 ;  /* 0x000000025b5b7220 */ /* 0x000fe20000410000 */
[-C--:B------:R-:W-:Y:S01]  /*8790*/  FMUL.FTZ R108, R108, R8.reuse ;  /* 0x000000086c6c7220 */ /* 0x080fe20000410000 */
[-C--:B------:R-:W-:Y:S01]  /*87a0*/  FMUL.FTZ R109, R109, R8.reuse ;  /* 0x000000086d6d7220 */ /* 0x080fe20000410000 */
[----:B------:R5:W-:Y:S01]  /*87b0*/  MUFU.EX2 R200, R10 ;  /* 0x0000000a00c87308 */ /* 0x000be20000000800 */
[----:B------:R-:W-:Y:S01]  /*87c0*/  FMUL.FTZ R120, R120, R8 ;  /* 0x0000000878787220 */ /* 0x000fe20000410000 */
[-C--:B------:R-:W-:Y:S01]  /*87d0*/  FMUL.FTZ R94, R94, R2.reuse ;  /* 0x000000025e5e7220 */ /* 0x080fe20000410000 */
[----:B------:R-:W-:Y:S01]  /*87e0*/  FMUL.FTZ R95, R95, R2 ;  /* 0x000000025f5f7220 */ /* 0x000fe20000410000 */
[--C-:B-1----:R-:W-:Y:S01]  /*87f0*/  FFMA.FTZ R13, R176, UR17, -R0.reuse ;  /* 0x00000011b00d7c23 */ /* 0x102fe20008010800 */
        /* <DEDUP_REMOVED lines=12> */
[--C-:B-----5:R-:W-:Y:S01]  /*88c0*/  FFMA.FTZ R10, R179, UR17, -R0.reuse ;  /* 0x00000011b30a7c23 */ /* 0x120fe20008010800 */
[----:B------:R-:W-:Y:S01]  /*88d0*/  FFMA.FTZ R0, R178, UR17, -R0 ;  /* 0x00000011b2007c23 */ /* 0x000fe20008010800 */
[-C--:B------:R-:W-:Y:S01]  /*88e0*/  FMUL.FTZ R148, R148, R9.reuse ;  /* 0x0000000994947220 */ /* 0x080fe20000410000 */
[----:B------:R-:W-:Y:S01]  /*88f0*/  FMUL.FTZ R149, R149, R9 ;  /* 0x0000000995957220 */ /* 0x000fe20000410000 */
[-C--:B----4-:R-:W-:Y:S01]  /*8900*/  FMUL.FTZ R150, R150, R3.reuse ;  /* 0x0000000396967220 */ /* 0x090fe20000410000 */
        /* <DEDUP_REMOVED lines=18> */
[-C--:B------:R-:W-:Y:S01]  /*8a30*/  FMUL.FTZ R52, R52, R9.reuse ;  /* 0x0000000934347220 */ /* 0x080fe20000410000 */
[C---:B------:R-:W-:Y:S01]  /*8a40*/  HMMA.16816.F32.BF16 R44, R4.reuse, R34, R44 ;  /* 0x00000022042c723c */ /* 0x040fe2000004182c */
[----:B------:R-:W-:Y:S01]  /*8a50*/  FMUL.FTZ R53, R53, R9 ;  /* 0x0000000935357220 */ /* 0x000fe20000410000 */
[----:B------:R1:W-:Y:S01]  /*8a60*/  MUFU.EX2 R176, R0 ;  /* 0x0000000000b07308 */ /* 0x0003e20000000800 */
        /* <DEDUP_REMOVED lines=16> */
[--C-:B-1----:R-:W-:Y:S01]  /*8b70*/  FFMA.FTZ R0, R183, UR17, -R12.reuse ;  /* 0x00000011b7007c23 */ /* 0x102fe2000801080c */
[----:B------:R-:W-:Y:S01]  /*8b80*/  FMUL.FTZ R103, R103, R3 ;  /* 0x0000000367677220 */ /* 0x000fe20000410000 */
[-C--:B------:R-:W-:Y:S01]  /*8b90*/  FMUL.FTZ R172, R172, R9.reuse ;  /* 0x00000009acac7220 */ /* 0x080fe20000410000 */
[----:B------:R-:W-:Y:S01]  /*8ba0*/  FMUL.FTZ R173, R173, R9 ;  /* 0x00000009adad7220 */ /* 0x000fe20000410000 */
[----:B------:R1:W-:Y:S01]  /*8bb0*/  MUFU.EX2 R143, R0 ;  /* 0x00000000008f7308 */ /* 0x0003e20000000800 */
        /* <DEDUP_REMOVED lines=16> */
[--C-:B-1----:R-:W-:Y:S01]  /*8cc0*/  FFMA.FTZ R0, R181, UR17, -R12.reuse ;  /* 0x00000011b5007c23 */ /* 0x102fe2000801080c */
[----:B------:R-:W-:Y:S01]  /*8cd0*/  FMUL.FTZ R83, R83, R3 ;  /* 0x0000000353537220 */ /* 0x000fe20000410000 */
[C---:B------:R-:W-:Y:S01]  /*8ce0*/  HMMA.16816.F32.BF16 R104, R4.reuse, R28, R104 ;  /* 0x0000001c0468723c */ /* 0x040fe20000041868 */
[-C--:B------:R-:W-:Y:S01]  /*8cf0*/  FMUL.FTZ R96, R96, R9.reuse ;  /* 0x0000000960607220 */ /* 0x080fe20000410000 */
[----:B------:R1:W-:Y:S01]  /*8d00*/  MUFU.EX2 R142, R0 ;  /* 0x00000000008e7308 */ /* 0x0003e20000000800 */
        /* <DEDUP_REMOVED lines=16> */
[----:B-1----:R-:W-:Y:S01]  /*8e10*/  FFMA.FTZ R0, R180, UR17, -R12 ;  /* 0x00000011b4007c23 */ /* 0x002fe2000801080c */
[-C--:B------:R-:W-:Y:S01]  /*8e20*/  FMUL.FTZ R130, R130, R3.reuse ;  /* 0x0000000382827220 */ /* 0x080fe20000410000 */
[----:B------:R-:W-:Y:S01]  /*8e30*/  FMUL.FTZ R131, R131, R3 ;  /* 0x0000000383837220 */ /* 0x000fe20000410000 */
[----:B------:R-:W1:Y:S01]  /*8e40*/  MUFU.EX2 R179, R10 ;  /* 0x0000000a00b37308 */ /* 0x000e620000000800 */
[----:B------:R-:W-:Y:S01]  /*8e50*/  MOV R182, R15 ;  /* 0x0000000f00b67202 */ /* 0x000fe20000000f00 */
[----:B------:R-:W-:Y:S01]  /*8e60*/  FFMA.FTZ R2, R252, R2, R206 ;  /* 0x00000002fc027223 */ /* 0x000fe200000100ce */
[----:B------:R-:W-:-:S02]  /*8e70*/  F2FP.BF16.F32.PACK_AB R4, R247, R248 ;  /* 0x000000f8f704723e */ /* 0x000fc400000010ff */
[----:B------:R-:W-:Y:S02]  /*8e80*/  F2FP.BF16.F32.PACK_AB R5, R242, R243 ;  /* 0x000000f3f205723e */ /* 0x000fe400000010ff */
[----:B------:R-:W-:Y:S01]  /*8e90*/  F2FP.BF16.F32.PACK_AB R6, R249, R246 ;  /* 0x000000f6f906723e */ /* 0x000fe200000010ff */
[----:B------:R2:W-:Y:S01]  /*8ea0*/  MUFU.EX2 R141, R0 ;  /* 0x00000000008d7308 */ /* 0x0005e20000000800 */
[----:B------:R-:W-:Y:S02]  /*8eb0*/  F2FP.BF16.F32.PACK_AB R7, R245, R244 ;  /* 0x000000f4f507723e */ /* 0x000fe400000010ff */
[----:B------:R-:W-:Y:S02]  /*8ec0*/  MOV R127, R184 ;  /* 0x000000b8007f7202 */ /* 0x000fe40000000f00 */
[----:B------:R-:W-:Y:S02]  /*8ed0*/  F2FP.BF16.F32.PACK_AB R124, R204, R205 ;  /* 0x000000cdcc7c723e */ /* 0x000fe400000010ff */
[----:B------:R-:W-:Y:S01]  /*8ee0*/  MOV R178, R127 ;  /* 0x0000007f00b27202 */ /* 0x000fe20000000f00 */
[----:B------:R-:W-:Y:S01]  /*8ef0*/  HMMA.16816.F32.BF16 R148, R4, R16, R148 ;  /* 0x000000100494723c */ /* 0x000fe20000041894 */
[----:B------:R-:W3:Y:S01]  /*8f00*/  MUFU.EX2 R201, R13 ;  /* 0x0000000d00c97308 */ /* 0x000ee20000000800 */
[----:B-1----:R-:W-:-:S02]  /*8f10*/  F2FP.BF16.F32.PACK_AB R127, R177, R179 ;  /* 0x000000b3b17f723e */ /* 0x002fc400000010ff */
[----:B------:R-:W-:Y:S02]  /*8f20*/  FFMA.FTZ R3, R178, R3, R243 ;  /* 0x00000003b2037223 */ /* 0x000fe400000100f3 */
[C---:B------:R-:W-:Y:S01]  /*8f30*/  HMMA.16816.F32.BF16 R184, R4.reuse, R18, R156 ;  /* 0x0000001204b8723c */ /* 0x040fe2000004189c */
[----:B------:R-:W1:Y:S01]  /*8f40*/  LDSM.16.MT88.4 R156, [R213+0xa800] ;  /* 0x00a80000d59c783b */ /* 0x000e620000004200 */
[----:B------:R-:W-:Y:S01]  /*8f50*/  FADD.FTZ R3, R242, R3 ;  /* 0x00000003f2037221 */ /* 0x000fe20000010000 */
[----:B--2---:R-:W-:Y:S01]  /*8f60*/  FFMA.FTZ R0, R191, UR17, -R11 ;  /* 0x00000011bf007c23 */ /* 0x004fe2000801080b */
[----:B------:R2:W4:Y:S02]  /*8f70*/  MUFU.EX2 R203, R14 ;  /* 0x0000000e00cb7308 */ /* 0x0005240000000800 */
[----:B------:R-:W-:Y:S01]  /*8f80*/  HMMA.16816.F32.BF16 R164, R4, R20, R164 ;  /* 0x0000001404a4723c */ /* 0x000fe200000418a4 */
[----:B------:R-:W-:-:S04]  /*8f90*/  FADD.FTZ R3, R244, R3 ;  /* 0x00000003f4037221 */ /* 0x000fc80000010000 */
[----:B------:R-:W-:Y:S01]  /*8fa0*/  FADD.FTZ R3, R245, R3 ;  /* 0x00000003f5037221 */ /* 0x000fe20000010000 */
[----:B------:R5:W-:Y:S01]  /*8fb0*/  MUFU.EX2 R10, R0 ;  /* 0x00000000000a7308 */ /* 0x000be20000000800 */
[----:B------:R-:W-:Y:S01]  /*8fc0*/  HMMA.16816.F32.BF16 R36, R4, R32, R36 ;  /* 0x000000200424723c */ /* 0x000fe20000041824 */
[----:B---3--:R-:W-:-:S05]  /*8fd0*/  F2FP.BF16.F32.PACK_AB R125, R200, R201 ;  /* 0x000000c9c87d723e */ /* 0x008fca00000010ff */
[----:B------:R-:W-:Y:S01]  /*8fe0*/  HMMA.16816.F32.BF16 R52, R4, R132, R52 ;  /* 0x000000840434723c */ /* 0x000fe20000041834 */
[----:B--2---:R-:W-:Y:S01]  /*8ff0*/  LDSM.16.MT88.4 R12, [R217+0xb800] ;  /* 0x00b80000d90c783b */ /* 0x004fe20000004200 */
[----:B----4-:R-:W-:-:S04]  /*9000*/  F2FP.BF16.F32.PACK_AB R126, R202, R203 ;  /* 0x000000cbca7e723e */ /* 0x010fc800000010ff */
[----:B------:R-:W-:Y:S01]  /*9010*/  HMMA.16816.F32.BF16 R68, R4, R136, R68 ;  /* 0x000000880444723c */ /* 0x000fe20000041844 */
[----:B-----5:R-:W-:-:S05]  /*9020*/  FFMA.FTZ R0, R189, UR17, -R11 ;  /* 0x00000011bd007c23 */ /* 0x020fca000801080b */
[C---:B------:R-:W-:Y:S06]  /*9030*/  HMMA.16816.F32.BF16 R84, R4.reuse, R24, R84 ;  /* 0x000000180454723c */ /* 0x040fec0000041854 */
[C---:B------:R-:W-:Y:S06]  /*9040*/  HMMA.16816.F32.BF16 R100, R4.reuse, R28, R100 ;  /* 0x0000001c0464723c */ /* 0x040fec0000041864 */
[C---:B------:R-:W-:Y:S01]  /*9050*/  HMMA.16816.F32.BF16 R20, R4.reuse, R22, R172 ;  /* 0x000000160414723c */ /* 0x040fe200000418ac */
[----:B------:R-:W2:Y:S05]  /*9060*/  LDSM.16.MT88.4 R172, [R215+0xa800] ;  /* 0x00a80000d7ac783b */ /* 0x000eaa0000004200 */
        /* <DEDUP_REMOVED lines=10> */
[C---:B------:R-:W-:Y:S06]  /*9110*/  HMMA.16816.F32.BF16 R116, R4.reuse, R40, R116 ;  /* 0x000000280474723c */ /* 0x040fec0000041874 */
[----:B------:R-:W-:Y:S01]  /*9120*/  HMMA.16816.F32.BF16 R16, R4, R42, R128 ;  /* 0x0000002a0410723c */ /* 0x000fe20000041880 */
[----:B------:R2:W-:Y:S05]  /*9130*/  MUFU.EX2 R7, R0 ;  /* 0x0000000000077308 */ /* 0x0005ea0000000800 */
[----:B-1----:R-:W-:Y:S01]  /*9140*/  HMMA.16816.F32.BF16 R144, R124, R156, R144 ;  /* 0x0000009c7c90723c */ /* 0x002fe20000041890 */
[----:B------:R-:W-:Y:S01]  /*9150*/  FFMA.FTZ R4, R190, UR17, -R11 ;  /* 0x00000011be047c23 */ /* 0x000fe2000801080b */
[----:B------:R-:W-:-:S02]  /*9160*/  F2FP.BF16.F32.PACK_AB R128, R143, R176 ;  /* 0x000000b08f80723e */ /* 0x000fc400000010ff */
[----:B------:R-:W-:Y:S01]  /*9170*/  F2FP.BF16.F32.PACK_AB R130, R141, R142 ;  /* 0x0000008e8d82723e */ /* 0x000fe200000010ff */
[----:B------:R1:W3:Y:S01]  /*9180*/  MUFU.EX2 R140, R4 ;  /* 0x00000004008c7308 */ /* 0x0002e20000000800 */
[----:B------:R-:W-:Y:S01]  /*9190*/  HMMA.16816.F32.BF16 R152, R124, R158, R152 ;  /* 0x0000009e7c98723c */ /* 0x000fe20000041898 */
[----:B--2---:R-:W-:-:S05]  /*91a0*/  FFMA.FTZ R0, R188, UR17, -R11 ;  /* 0x00000011bc007c23 */ /* 0x004fca000801080b */
[C---:B------:R-:W-:Y:S01]  /*91b0*/  HMMA.16816.F32.BF16 R160, R124.reuse, R172, R160 ;  /* 0x000000ac7ca0723c */ /* 0x040fe200000418a0 */
[----:B------:R2:W4:Y:S05]  /*91c0*/  MUFU.EX2 R6, R0 ;  /* 0x0000000000067308 */ /* 0x00052a0000000800 */
[----:B------:R-:W-:Y:S01]  /*91d0*/  HMMA.16816.F32.BF16 R168, R124, R174, R168 ;  /* 0x000000ae7ca8723c */ /* 0x000fe200000418a8 */
[----:B-1----:R-:W-:Y:S01]  /*91e0*/  FFMA.FTZ R4, R182, R9, R248 ;  /* 0x00000009b6047223 */ /* 0x002fe200000100f8 */
[----:B---3--:R-:W-:Y:S01]  /*91f0*/  FADD.FTZ R3, R140, R3 ;  /* 0x000000038c037221 */ /* 0x008fe20000010000 */
[----:B------:R-:W-:-:S03]  /*9200*/  F2FP.BF16.F32.PACK_AB R129, R10, R140 ;  /* 0x0000008c0a81723e */ /* 0x000fc600000010ff */
[----:B------:R-:W-:Y:S01]  /*9210*/  HMMA.16816.F32.BF16 R40, R124, R48, R196 ;  /* 0x000000307c28723c */ /* 0x000fe200000418c4 */
[----:B------:R-:W-:Y:S01]  /*9220*/  FADD.FTZ R4, R247, R4 ;  /* 0x00000004f7047221 */ /* 0x000fe20000010000 */
[----:B------:R-:W-:-:S03]  /*9230*/  FADD.FTZ R3, R10, R3 ;  /* 0x000000030a037221 */ /* 0x000fc60000010000 */
[----:B------:R-:W-:Y:S01]  /*9240*/  FADD.FTZ R4, R246, R4 ;  /* 0x00000004f6047221 */ /* 0x000fe20000010000 */
[----:B------:R-:W-:Y:S01]  /*9250*/  FADD.FTZ R3, R7, R3 ;  /* 0x0000000307037221 */ /* 0x000fe20000010000 */
[C---:B------:R-:W-:Y:S01]  /*9260*/  HMMA.16816.F32.BF16 R44, R124.reuse, R50, R44 ;  /* 0x000000327c2c723c */ /* 0x040fe2000004182c */
[----:B--2---:R-:W-:Y:S01]  /*9270*/  FFMA.FTZ R0, R250, R8, R211 ;  /* 0x00000008fa007223 */ /* 0x004fe200000100d3 */
[----:B------:R-:W-:Y:S01]  /*9280*/  FADD.FTZ R4, R249, R4 ;  /* 0x00000004f9047221 */ /* 0x000fe20000010000 */
[C---:B----4-:R-:W-:Y:S01]  /*9290*/  FADD.FTZ R248, R6.reuse, R3 ;  /* 0x0000000306f87221 */ /* 0x050fe20000010000 */
        /* <DEDUP_REMOVED lines=17> */
[----:B-----5:R-:W-:Y:S01]  /*93b0*/  HMMA.16816.F32.BF16 R72, R124, R80, R72 ;  /* 0x000000507c48723c */ /* 0x020fe20000041848 */
[----:B------:R1:W-:Y:S01]  /*93c0*/  STL [R1+0xc], R247 ;  /* 0x00000cf701007387 */ /* 0x0003e20000100800 */
[----:B------:R-:W-:Y:S01]  /*93d0*/  FADD.FTZ R2, R203, R2 ;  /* 0x00000002cb027221 */ /* 0x000fe20000010000 */
[----:B------:R-:W-:-:S02]  /*93e0*/  FADD.FTZ R0, R179, R0 ;  /* 0x00000000b3007221 */ /* 0x000fc40000010000 */
[----:B------:R1:W-:Y:S01]  /*93f0*/  STL [R1+0x8], R248 ;  /* 0x000008f801007387 */ /* 0x0003e20000100800 */
[----:B------:R-:W-:Y:S01]  /*9400*/  FADD.FTZ R250, R202, R2 ;  /* 0x00000002cafa7221 */ /* 0x000fe20000010000 */
[----:B------:R-:W-:Y:S01]  /*9410*/  FADD.FTZ R252, R177, R0 ;  /* 0x00000000b1fc7221 */ /* 0x000fe20000010000 */
[C---:B------:R-:W-:Y:S03]  /*9420*/  HMMA.16816.F32.BF16 R76, R124.reuse, R82, R76 ;  /* 0x000000527c4c723c */ /* 0x040fe6000004184c */
[----:B------:R1:W-:Y:S03]  /*9430*/  STL [R1+0x4], R250 ;  /* 0x000004fa01007387 */ /* 0x0003e60000100800 */
[C---:B------:R-:W-:Y:S01]  /*9440*/  HMMA.16816.F32.BF16 R88, R124.reuse, R96, R88 ;  /* 0x000000607c58723c */ /* 0x040fe20000041858 */
        /* <DEDUP_REMOVED lines=40> */
[----:B------:R-:W-:Y:S02]  /*96d0*/  MOV R0, UR6 ;  /* 0x0000000600007c02 */ /* 0x000fe40008000f00 */
[----:B------:R-:W-:Y:S01]  /*96e0*/  MOV R4, UR6 ;  /* 0x0000000600047c02 */ /* 0x000fe20008000f00 */
[----:B------:R-:W-:-:S03]  /*96f0*/  UIADD3 UR4, UR7, UR4, URZ ;  /* 0x0000000407047290 */ /* 0x000fc6000fffe03f */
[----:B------:R-:W5:Y:S03]  /*9700*/  @!P3 LDC.64 R8, c[0x0][0x220] ;  /* 0x00008800ff08bb82 */ /* 0x000f660000000a00 */
[----:B------:R-:W-:-:S05]  /*9710*/  MOV R3, UR4 ;  /* 0x0000000400037c02 */ /* 0x000fca0008000f00 */
        /* <DEDUP_REMOVED lines=75> */
[----:B------:R-:W1:Y:S01]  /*9bd0*/  LDSM.16.M88.4 R28, [R214+0x4000] ;  /* 0x00400000d61c783b */ /* 0x000e620000000200 */
[C---:B------:R-:W-:Y:S06]  /*9be0*/  HMMA.16816.F32.BF16 R192, R4.reuse, R136, R192 ;  /* 0x0000008804c0723c */ /* 0x040fec00000418c0 */
[----:B------:R-:W-:Y:S01]  /*9bf0*/  HMMA.16816.F32.BF16 R136, R4, R138, R184 ;  /* 0x0000008a0488723c */ /* 0x000fe200000418b8 */
[----:B------:R-:W2:Y:S05]  /*9c00*/  LDSM.16.M88.4 R4, [R214+0x6000] ;  /* 0x00600000d604783b */ /* 0x000eaa0000000200 */
[C---:B----4-:R-:W-:Y:S06]  /*9c10*/  HMMA.16816.F32.BF16 R184, R8.reuse, R24, R196 ;  /* 0x0000001808b8723c */ /* 0x050fec00000418c4 */
[C---:B------:R-:W-:Y:S06]  /*9c20*/  HMMA.16816.F32.BF16 R196, R8.reuse, R26, R188 ;  /* 0x0000001a08c4723c */ /* 0x040fec00000418bc */
[C---:B---3--:R-:W-:Y:S06]  /*9c30*/  HMMA.16816.F32.BF16 R200, R8.reuse, R140, R200 ;  /* 0x0000008c08c8723c */ /* 0x048fec00000418c8 */
[----:B------:R-:W-:Y:S01]  /*9c40*/  HMMA.16816.F32.BF16 R188, R8, R142, R16 ;  /* 0x0000008e08bc723c */ /* 0x000fe20000041810 */
[----:B------:R-:W-:Y:S05]  /*9c50*/  LDSM.16.M88.4 R16, [R222+0x4000] ;  /* 0x00400000de10783b */ /* 0x000fea0000000200 */
[C---:B------:R-:W-:Y:S01]  /*9c60*/  HMMA.16816.F32.BF16 R8, R12.reuse, R24, R132 ;  /* 0x000000180c08723c */ /* 0x040fe20000041884 */
[----:B------:R-:W-:Y:S05]  /*9c70*/  LDSM.16.M88.4 R132, [R225] ;  /* 0x00000000e184783b */ /* 0x000fea0000000200 */
[C---:B------:R-:W-:Y:S01]  /*9c80*/  HMMA.16816.F32.BF16 R180, R12.reuse, R26, R20 ;  /* 0x0000001a0cb4723c */ /* 0x040fe20000041814 */
[----:B------:R-:W3:Y:S04]  /*9c90*/  LDSM.16.M88.4 R24, [R216+0x4000] ;  /* 0x00400000d818783b */ /* 0x000ee80000000200 */
[----:B------:R-:W4:Y:S01]  /*9ca0*/  LDSM.16.M88.4 R20, [R216+0x6000] ;  /* 0x00600000d814783b */ /* 0x000f220000000200 */
[C---:B------:R-:W-:Y:S06]  /*9cb0*/  HMMA.16816.F32.BF16 R208, R12.reuse, R140, R192 ;  /* 0x0000008c0cd0723c */ /* 0x040fec00000418c0 */
[----:B------:R-:W-:Y:S01]  /*9cc0*/  HMMA.16816.F32.BF16 R192, R12, R142, R136 ;  /* 0x0000008e0cc0723c */ /* 0x000fe20000041888 */
[----:B------:R-:W5:Y:S04]  /*9cd0*/  LDSM.16.M88.4 R140, [R220+0x9000] ;  /* 0x00900000dc8c783b */ /* 0x000f680000000200 */
[----:B------:R-:W5:Y:S01]  /*9ce0*/  LDSM.16.M88.4 R12, [R222+0x6000] ;  /* 0x00600000de0c783b */ /* 0x000f620000000200 */
[-C--:B-1----:R-:W-:Y:S06]  /*9cf0*/  HMMA.16816.F32.BF16 R136, R28, R32.reuse, R8 ;  /* 0x000000201c88723c */ /* 0x082fec0000041808 */
[C---:B--2---:R-:W-:Y:S06]  /*9d00*/  HMMA.16816.F32.BF16 R8, R4.reuse, R32, R184 ;  /* 0x000000200408723c */ /* 0x044fec00000418b8 */
[C---:B------:R-:W-:Y:S06]  /*9d10*/  HMMA.16816.F32.BF16 R184, R4.reuse, R34, R196 ;  /* 0x0000002204b8723c */ /* 0x040fec00000418c4 */
[----:B------:R-:W-:Y:S06]  /*9d20*/  HMMA.16816.F32.BF16 R204, R4, R176, R200 ;  /* 0x000000b004cc723c */ /* 0x000fec00000418c8 */
[----:B---3--:R-:W-:Y:S06]  /*9d30*/  HMMA.16816.F32.BF16 R136, R24, R132, R136 ;  /* 0x000000841888723c */ /* 0x008fec0000041888 */
[----:B------:R-:W-:Y:S06]  /*9d40*/  HMMA.16816.F32.BF16 R240, R4, R178, R188 ;  /* 0x000000b204f0723c */ /* 0x000fec00000418bc */
[----:B------:R-:W-:Y:S01]  /*9d50*/  HMMA.16816.F32.BF16 R180, R28, R34, R180 ;  /* 0x000000221cb4723c */ /* 0x000fe200000418b4 */
[----:B------:R-:W-:Y:S05]  /*9d60*/  LDSM.16.M88.4 R32, [R219+0x1000] ;  /* 0x00100000db20783b */ /* 0x000fea0000000200 */
[----:B----4-:R-:W-:Y:S01]  /*9d70*/  HMMA.16816.F32.BF16 R4, R20, R132, R8 ;  /* 0x000000841404723c */ /* 0x010fe20000041808 */
[----:B------:R-:W1:Y:S05]  /*9d80*/  LDSM.16.M88.4 R8, [R221+0x4000] ;  /* 0x00400000dd08783b */ /* 0x000e6a0000000200 */
[----:B-----5:R-:W-:Y:S06]  /*9d90*/  HMMA.16816.F32.BF16 R136, R16, R140, R136 ;  /* 0x0000008c1088723c */ /* 0x020fec0000041888 */
[-C--:B------:R-:W-:Y:S06]  /*9da0*/  HMMA.16816.F32.BF16 R196, R20, R134.reuse, R184 ;  /* 0x0000008614c4723c */ /* 0x080fec00000418b8 */
[----:B------:R-:W-:Y:S06]  /*9db0*/  HMMA.16816.F32.BF16 R188, R24, R134, R180 ;  /* 0x0000008618bc723c */ /* 0x000fec00000418b4 */
[----:B------:R-:W-:Y:S01]  /*9dc0*/  HMMA.16816.F32.BF16 R132, R12, R140, R4 ;  /* 0x0000008c0c84723c */ /* 0x000fe20000041804 */
[----:B------:R-:W2:Y:S05]  /*9dd0*/  LDSM.16.M88.4 R4, [R221+0x6000] ;  /* 0x00600000dd04783b */ /* 0x000eaa0000000200 */
[C---:B------:R-:W-:Y:S06]  /*9de0*/  HMMA.16816.F32.BF16 R180, R28.reuse, R176, R208 ;  /* 0x000000b01cb4723c */ /* 0x040fec00000418d0 */
[----:B------:R-:W-:Y:S06]  /*9df0*/  HMMA.16816.F32.BF16 R200, R28, R178, R192 ;  /* 0x000000b21cc8723c */ /* 0x000fec00000418c0 */
[----:B-1----:R-:W-:Y:S01]  /*9e00*/  HMMA.16816.F32.BF16 R184, R8, R32, R136 ;  /* 0x0000002008b8723c */ /* 0x002fe20000041888 */
[----:B------:R-:W1:Y:S05]  /*9e10*/  LDSM.16.M88.4 R136, [R224] ;  /* 0x00000000e088783b */ /* 0x000e6a0000000200 */
[-C--:B------:R-:W-:Y:S06]  /*9e20*/  HMMA.16816.F32.BF16 R28, R16, R142.reuse, R188 ;  /* 0x0000008e101c723c */ /* 0x080fec00000418bc */
[----:B------:R-:W-:Y:S06]  /*9e30*/  HMMA.16816.F32.BF16 R140, R12, R142, R196 ;  /* 0x0000008e0c8c723c */ /* 0x000fec00000418c4 */
[----:B--2---:R-:W-:Y:S01]  /*9e40*/  HMMA.16816.F32.BF16 R192, R4, R32, R132 ;  /* 0x0000002004c0723c */ /* 0x004fe20000041884 */
[----:B------:R-:W2:Y:S05]  /*9e50*/  LDSM.16.M88.4 R132, [R220+0x9800] ;  /* 0x00980000dc84783b */ /* 0x000eaa0000000200 */
[----:B------:R-:W-:Y:S01]  /*9e60*/  FMUL.FTZ R184, R184, UR32 ;  /* 0x00000020b8b87c20 */ /* 0x000fe20008410000 */
[----:B------:R-:W-:Y:S01]  /*9e70*/  FMUL.FTZ R185, R185, UR32 ;  /* 0x00000020b9b97c20 */ /* 0x000fe20008410000 */
[----:B------:R-:W-:Y:S01]  /*9e80*/  FMUL.FTZ R186, R186, UR32 ;  /* 0x00000020baba7c20 */ /* 0x000fe20008410000 */
[----:B------:R-:W-:Y:S01]  /*9e90*/  FMUL.FTZ R187, R187, UR32 ;  /* 0x00000020bbbb7c20 */ /* 0x000fe20008410000 */
[----:B------:R-:W3:Y:S08]  /*9ea0*/  MUFU.TANH R208, R184 ;  /* 0x000000b800d07308 */ /* 0x000ef00000002400 */
[----:B------:R-:W4:Y:S01]  /*9eb0*/  MUFU.TANH R196, R185 ;  /* 0x000000b900c47308 */ /* 0x000f220000002400 */
[-C--:B-1----:R-:W-:Y:S07]  /*9ec0*/  HMMA.16816.F32.BF16 R176, R24, R136.reuse, R180 ;  /* 0x0000008818b0723c */ /* 0x082fee00000418b4 */
[----:B------:R-:W1:Y:S01]  /*9ed0*/  MUFU.TANH R199, R186 ;  /* 0x000000ba00c77308 */ /* 0x000e620000002400 */
[----:B------:R-:W-:Y:S01]  /*9ee0*/  HMMA.16816.F32.BF16 R188, R20, R136, R204 ;  /* 0x0000008814bc723c */ /* 0x000fe200000418cc */
[----:B------:R-:W-:Y:S01]  /*9ef0*/  FMUL.FTZ R192, R192, UR32 ;  /* 0x00000020c0c07c20 */ /* 0x000fe20008410000 */
[----:B------:R-:W-:Y:S01]  /*9f00*/  FMUL.FTZ R194, R194, UR32 ;  /* 0x00000020c2c27c20 */ /* 0x000fe20008410000 */
[----:B------:R-:W-:-:S03]  /*9f10*/  FMUL.FTZ R195, R195, UR32 ;  /* 0x00000020c3c37c20 */ /* 0x000fc60008410000 */
[-C--:B------:R-:W-:Y:S01]  /*9f20*/  HMMA.16816.F32.BF16 R24, R24, R138.reuse, R200 ;  /* 0x0000008a1818723c */ /* 0x080fe200000418c8 */
[----:B------:R5:W1:Y:S05]  /*9f30*/  MUFU.TANH R198, R187 ;  /* 0x000000bb00c67308 */ /* 0x000a6a0000002400 */
[----:B------:R-:W-:Y:S03]  /*9f40*/  HMMA.16816.F32.BF16 R20, R20, R138, R240 ;  /* 0x0000008a1414723c */ /* 0x000fe600000418f0 */
[----:B------:R3:W1:Y:S03]  /*9f50*/  MUFU.TANH R197, R192 ;  /* 0x000000c000c57308 */ /* 0x0006660000002400 */
[----:B------:R-:W-:Y:S01]  /*9f60*/  HMMA.16816.F32.BF16 R180, R8, R34, R28 ;  /* 0x0000002208b4723c */ /* 0x000fe2000004181c */
[----:B------:R-:W4:Y:S01]  /*9f70*/  LDSM.16.M88.4 R28, [R219+0x1800] ;  /* 0x00180000db1c783b */ /* 0x000f220000000200 */
[----:B------:R-:W-:-:S04]  /*9f80*/  DEPBAR.LE SB0, 0x0 ;  /* 0x000080000000791a */ /* 0x000fc80000000000 */
[----:B-----5:R-:W-:Y:S01]  /*9f90*/  HMMA.16816.F32.BF16 R184, R4, R34, R140 ;  /* 0x0000002204b8723c */ /* 0x020fe2000004188c */
[----:B------:R-:W1:Y:S05]  /*9fa0*/  MUFU.TANH R194, R194 ;  /* 0x000000c200c27308 */ /* 0x000e6a0000002400 */
[-C--:B--2---:R-:W-:Y:S01]  /*9fb0*/  HMMA.16816.F32.BF16 R32, R16, R132.reuse, R176 ;  /* 0x000000841020723c */ /* 0x084fe200000418b0 */
[----:B---3--:R-:W-:Y:S02]  /*9fc0*/  FMUL.FTZ R192, R193, UR32 ;  /* 0x00000020c1c07c20 */ /* 0x008fe40008410000 */
[----:B------:R-:W2:Y:S03]  /*9fd0*/  MUFU.TANH R195, R195 ;  /* 0x000000c300c37308 */ /* 0x000ea60000002400 */
[----:B------:R-:W-:Y:S05]  /*9fe0*/  HMMA.16816.F32.BF16 R140, R12, R132, R188 ;  /* 0x000000840c8c723c */ /* 0x000fea00000418bc */
[----:B------:R-:W3:Y:S01]  /*9ff0*/  MUFU.TANH R192, R192 ;  /* 0x000000c000c07308 */ /* 0x000ee20000002400 */
[----:B------:R-:W-:Y:S01]  /*a000*/  HMMA.16816.F32.BF16 R16, R16, R134, R24 ;  /* 0x000000861010723c */ /* 0x000fe20000041818 */
[----:B------:R-:W-:Y:S01]  /*a010*/  FMUL.FTZ R178, R182, UR32 ;  /* 0x00000020b6b27c20 */ /* 0x000fe20008410000 */
[----:B------:R-:W-:Y:S01]  /*a020*/  FMUL.FTZ R176, R180, UR32 ;  /* 0x00000020b4b07c20 */ /* 0x000fe20008410000 */
[----:B------:R-:W-:Y:S01]  /*a030*/  FMUL.FTZ R177, R181, UR32 ;  /* 0x00000020b5b17c20 */ /* 0x000fe20008410000 */
[----:B------:R-:W-:-:S02]  /*a040*/  FMUL.FTZ R133, R183, UR32 ;  /* 0x00000020b7857c20 */ /* 0x000fc40008410000 */
[----:B------:R-:W-:Y:S01]  /*a050*/  HMMA.16816.F32.BF16 R12, R12, R134, R20 ;  /* 0x000000860c0c723c */ /* 0x000fe20000041814 */
[----:B------:R-:W-:Y:S01]  /*a060*/  FMUL.FTZ R136, R184, UR32 ;  /* 0x00000020b8887c20 */ /* 0x000fe20008410000 */
[----:B------:R-:W-:Y:S01]  /*a070*/  FMUL.FTZ R137, R185, UR32 ;  /* 0x00000020b9897c20 */ /* 0x000fe20008410000 */
[----:B------:R-:W-:Y:S01]  /*a080*/  FMUL.FTZ R182, R186, UR32 ;  /* 0x00000020bab67c20 */ /* 0x000fe20008410000 */
[----:B------:R-:W-:Y:S01]  /*a090*/  FMUL.FTZ R179, R187, UR32 ;  /* 0x00000020bbb37c20 */ /* 0x000fe20008410000 */
[----:B------:R-:W1:Y:S01]  /*a0a0*/  MUFU.TANH R176, R176 ;  /* 0x000000b000b07308 */ /* 0x000e620000002400 */
[-C--:B----4-:R-:W-:Y:S07]  /*a0b0*/  HMMA.16816.F32.BF16 R32, R8, R28.reuse, R32 ;  /* 0x0000001c0820723c */ /* 0x090fee0000041820 */
[----:B------:R-:W4:Y:S01]  /*a0c0*/  MUFU.TANH R177, R177 ;  /* 0x000000b100b17308 */ /* 0x000f220000002400 */
[----:B------:R-:W-:Y:S07]  /*a0d0*/  HMMA.16816.F32.BF16 R24, R4, R28, R140 ;  /* 0x0000001c0418723c */ /* 0x000fee000004188c */
[----:B------:R-:W1:Y:S01]  /*a0e0*/  MUFU.TANH R178, R178 ;  /* 0x000000b200b27308 */ /* 0x000e620000002400 */
[-C--:B------:R-:W-:Y:S06]  /*a0f0*/  HMMA.16816.F32.BF16 R8, R8, R30.reuse, R16 ;  /* 0x0000001e0808723c */ /* 0x080fec0000041810 */
[----:B------:R-:W-:Y:S01]  /*a100*/  HMMA.16816.F32.BF16 R4, R4, R30, R12 ;  /* 0x0000001e0404723c */ /* 0x000fe2000004180c */
[----:B------:R-:W1:Y:S01]  /*a110*/  MUFU.TANH R133, R133 ;  /* 0x0000008500857308 */ /* 0x000e620000002400 */
[----:B------:R-:W-:Y:S01]  /*a120*/  FMUL.FTZ R29, R33, UR32 ;  /* 0x00000020211d7c20 */ /* 0x000fe20008410000 */
[----:B------:R-:W-:Y:S01]  /*a130*/  FMUL.FTZ R32, R32, UR32 ;  /* 0x0000002020207c20 */ /* 0x000fe20008410000 */
[----:B------:R-:W-:Y:S01]  /*a140*/  FMUL.FTZ R33, R34, UR32 ;  /* 0x0000002022217c20 */ /* 0x000fe20008410000 */
[----:B------:R-:W-:-:S04]  /*a150*/  FMUL.FTZ R21, R35, UR32 ;  /* 0x0000002023157c20 */ /* 0x000fc80008410000 */
[----:B------:R-:W1:Y:S01]  /*a160*/  MUFU.TANH R136, R136 ;  /* 0x0000008800887308 */ /* 0x000e620000002400 */
[----:B------:R-:W-:Y:S01]  /*a170*/  FMUL.FTZ R24, R24, UR32 ;  /* 0x0000002018187c20 */ /* 0x000fe20008410000 */
[----:B------:R-:W-:Y:S01]  /*a180*/  FMUL.FTZ R25, R25, UR32 ;  /* 0x0000002019197c20 */ /* 0x000fe20008410000 */
[----:B------:R-:W-:Y:S01]  /*a190*/  FMUL.FTZ R26, R26, UR32 ;  /* 0x000000201a1a7c20 */ /* 0x000fe20008410000 */
[----:B------:R-:W-:-:S05]  /*a1a0*/  FMUL.FTZ R27, R27, UR32 ;  /* 0x000000201b1b7c20 */ /* 0x000fca0008410000 */
[----:B------:R-:W-:Y:S01]  /*a1b0*/  FMUL.FTZ R8, R8, UR32 ;  /* 0x0000002008087c20 */ /* 0x000fe20008410000 */
[----:B------:R-:W-:Y:S01]  /*a1c0*/  FMUL.FTZ R9, R9, UR32 ;  /* 0x0000002009097c20 */ /* 0x000fe20008410000 */
[----:B------:R-:W-:Y:S01]  /*a1d0*/  FMUL.FTZ R10, R10, UR32 ;  /* 0x000000200a0a7c20 */ /* 0x000fe20008410000 */
[----:B------:R-:W-:Y:S01]  /*a1e0*/  FMUL.FTZ R11, R11, UR32 ;  /* 0x000000200b0b7c20 */ /* 0x000fe20008410000 */
[----:B------:R1:W1:Y:S02]  /*a1f0*/  MUFU.TANH R28, R24 ;  /* 0x00000018001c7308 */ /* 0x0002640000002400 */
[----:B------:R-:W-:Y:S01]  /*a200*/  FMUL.FTZ R4, R4, UR32 ;  /* 0x0000002004047c20 */ /* 0x000fe20008410000 */
[----:B------:R-:W-:Y:S01]  /*a210*/  FMUL.FTZ R5, R5, UR32 ;  /* 0x0000002005057c20 */ /* 0x000fe20008410000 */
[----:B------:R-:W-:Y:S01]  /*a220*/  FMUL.FTZ R6, R6, UR32 ;  /* 0x0000002006067c20 */ /* 0x000fe20008410000 */
[----:B------:R-:W-:-:S03]  /*a230*/  FMUL.FTZ R7, R7, UR32 ;  /* 0x0000002007077c20 */ /* 0x000fc60008410000 */
[----:B------:R1:W1:Y:S08]  /*a240*/  MUFU.TANH R132, R26 ;  /* 0x0000001a00847308 */ /* 0x0002700000002400 */
[----:B------:R1:W1:Y:S08]  /*a250*/  MUFU.TANH R139, R27 ;  /* 0x0000001b008b7308 */ /* 0x0002700000002400 */
[----:B------:R-:W1:Y:S08]  /*a260*/  MUFU.TANH R137, R137 ;  /* 0x0000008900897308 */ /* 0x000e700000002400 */
[----:B------:R-:W1:Y:S08]  /*a270*/  MUFU.TANH R182, R182 ;  /* 0x000000b600b67308 */ /* 0x000e700000002400 */
[----:B------:R-:W1:Y:S08]  /*a280*/  MUFU.TANH R179, R179 ;  /* 0x000000b300b37308 */ /* 0x000e700000002400 */
[----:B------:R-:W1:Y:S08]  /*a290*/  MUFU.TANH R32, R32 ;  /* 0x0000002000207308 */ /* 0x000e700000002400 */
[----:B------:R-:W1:Y:S08]  /*a2a0*/  MUFU.TANH R29, R29 ;  /* 0x0000001d001d7308 */ /* 0x000e700000002400 */
        /* <DEDUP_REMOVED lines=27> */
[----:B------:R-:W4:Y:S01]  /*a460*/  @!P3 LDC.64 R10, c[0x0][0x218] ;  /* 0x00008600ff0abb82 */ /* 0x000f220000000a00 */
[----:B--2---:R-:W-:-:S04]  /*a470*/  LEA R0, P1, R0, R2, 0x5 ;  /* 0x0000000200007211 */ /* 0x004fc800078228ff */
[----:B------:R-:W-:Y:S01]  /*a480*/  IMAD.U32 R3, RZ, RZ, UR4 ;  /* 0x00000004ff037e24 */ /* 0x000fe2000f8e00ff */
[----:B------:R-:W-:-:S04]  /*a490*/  IADD3 R2, P5, R0, UR27, RZ ;  /* 0x0000001b00027c10 */ /* 0x000fc8000ffbe0ff */
[----:B---3--:R-:W-:Y:S02]  /*a4a0*/  LEA.HI.X R3, R4, R245, R3, 0x5, P1 ;  /* 0x000000f504037211 */ /* 0x008fe400008f2c03 */
[C---:B-1----:R-:W-:Y:S02]  /*a4b0*/  @!P3 LEA R8, P6, R0.reuse, R8, 0x1 ;  /* 0x000000080008b211 */ /* 0x042fe400078c08ff */
[----:B-----5:R-:W-:Y:S02]  /*a4c0*/  @!P2 LEA R4, P1, R0, R6, 0x1 ;  /* 0x000000060004a211 */ /* 0x020fe400078208ff */
[----:B----4-:R-:W-:Y:S02]  /*a4d0*/  @!P3 LEA R6, P4, R2, R10, 0x1 ;  /* 0x0000000a0206b211 */ /* 0x010fe400078808ff */
[----:B------:R-:W-:Y:S02]  /*a4e0*/  IADD3.X R10, R3, UR26, RZ, P5, !PT ;  /* 0x0000001a030a7c10 */ /* 0x000fe4000affe4ff */
[----:B------:R-:W-:-:S02]  /*a4f0*/  @!P3 LEA.HI.X R9, R0, R9, R3, 0x1, P6 ;  /* 0x000000090009b211 */ /* 0x000fc400030f0c03 */
        /* <DEDUP_REMOVED lines=25> */
.L_x_2670:
[----:B------:R-:W-:Y:S05]  /*a690*/  BSYNC B0 ;  /* 0x0000000000007941 */ /* 0x000fea0003800000 */
.L_x_2669:
[----:B------:R-:W0:Y:S02]  /*a6a0*/  LDGDEPBAR ;  /* 0x00000000000079af */ /* 0x000e240000000000 */
.L_x_2668:
[----:B------:R-:W-:Y:S01]  /*a6b0*/  MOV R0, UR19 ;  /* 0x0000001300007c02 */ /* 0x000fe20008000f00 */
[----:B------:R-:W-:Y:S03]  /*a6c0*/  LDSM.16.MT88.4 R140, [R217+0xa000] ;  /* 0x00a00000d98c783b */ /* 0x000fe60000004200 */
[----:B------:R-:W-:-:S04]  /*a6d0*/  LEA R0, R0, R251, 0x5 ;  /* 0x000000fb00007211 */ /* 0x000fc800078e28ff */
[C---:B------:R-:W-:Y:S02]  /*a6e0*/  ISETP.GE.AND P4, PT, R0.reuse, R235, PT ;  /* 0x000000eb0000720c */ /* 0x040fe40003f86270 */
[C---:B-1----:R-:W-:Y:S02]  /*a6f0*/  IADD3 R7, R0.reuse, 0x1, RZ ;  /* 0x0000000100077810 */ /* 0x042fe40007ffe0ff */
[C---:B------:R-:W-:Y:S02]  /*a700*/  ISETP.LT.OR P4, PT, R0.reuse, R231, P4 ;  /* 0x000000e70000720c */ /* 0x040fe40002781670 */
[----:B--2---:R-:W-:Y:S02]  /*a710*/  IADD3 R5, R0, 0x9, RZ ;  /* 0x0000000900057810 */ /* 0x004fe40007ffe0ff */
[----:B------:R-:W-:Y:S02]  /*a720*/  ISETP.GE.AND P1, PT, R7, R235, PT ;  /* 0x000000eb0700720c */ /* 0x000fe40003f26270 */
[----:B------:R-:W-:-:S02]  /*a730*/  FSEL R10, R208, -INF , !P4 ;  /* 0xff800000d00a7808 */ /* 0x000fc40006000000 */
[----:B------:R-:W-:Y:S02]  /*a740*/  ISETP.LT.OR P1, PT, R7, R231, P1 ;  /* 0x000000e70700720c */ /* 0x000fe40000f21670 */
[C---:B------:R-:W-:Y:S02]  /*a750*/  ISETP.GE.AND P4, PT, R5.reuse, R235, PT ;  /* 0x000000eb0500720c */ /* 0x040fe40003f86270 */
[C---:B------:R-:W-:Y:S02]  /*a760*/  IADD3 R6, R0.reuse, 0x8, RZ ;  /* 0x0000000800067810 */ /* 0x040fe40007ffe0ff */
[----:B------:R-:W-:Y:S02]  /*a770*/  IADD3 R4, R0, 0x10, RZ ;  /* 0x0000001000047810 */ /* 0x000fe40007ffe0ff */
[----:B------:R-:W-:Y:S02]  /*a780*/  FSEL R11, R196, -INF , !P1 ;  /* 0xff800000c40b7808 */ /* 0x000fe40004800000 */
[----:B------:R-:W-:-:S02]  /*a790*/  ISETP.LT.OR P4, PT, R5, R231, P4 ;  /* 0x000000e70500720c */ /* 0x000fc40002781670 */
[----:B------:R-:W-:Y:S02]  /*a7a0*/  IADD3 R2, R0, 0x18, RZ ;  /* 0x0000001800027810 */ /* 0x000fe40007ffe0ff */
[-C--:B------:R-:W-:Y:S02]  /*a7b0*/  ISETP.GE.AND P5, PT, R6, R235.reuse, PT ;  /* 0x000000eb0600720c */ /* 0x080fe40003fa6270 */
[----:B------:R-:W-:Y:S02]  /*a7c0*/  ISETP.GE.AND P1, PT, R4, R235, PT ;  /* 0x000000eb0400720c */ /* 0x000fe40003f26270 */
[----:B------:R-:W-:Y:S02]  /*a7d0*/  FSEL R15, R177, -INF , !P4 ;  /* 0xff800000b10f7808 */ /* 0x000fe40006000000 */
[-C--:B------:R-:W-:Y:S02]  /*a7e0*/  ISETP.LT.OR P5, PT, R6, R231.reuse, P5 ;  /* 0x000000e70600720c */ /* 0x080fe40002fa1670 */
[----:B------:R-:W-:-:S02]  /*a7f0*/  ISETP.LT.OR P1, PT, R4, R231, P1 ;  /* 0x000000e70400720c */ /* 0x000fc40000f21670 */
[----:B------:R-:W-:Y:S02]  /*a800*/  ISETP.GE.AND P4, PT, R2, R235, PT ;  /* 0x000000eb0200720c */ /* 0x000fe40003f86270 */
[C---:B------:R-:W-:Y:S02]  /*a810*/  IADD3 R3, R0.reuse, 0x11, RZ ;  /* 0x0000001100037810 */ /* 0x040fe40007ffe0ff */
[C---:B------:R-:W-:Y:S02]  /*a820*/  IADD3 R8, R0.reuse, 0x19, RZ ;  /* 0x0000001900087810 */ /* 0x040fe40007ffe0ff */
[----:B------:R-:W-:Y:S02]  /*a830*/  ISETP.GE.AND P6, PT, R0, R234, PT ;  /* 0x000000ea0000720c */ /* 0x000fe40003fc6270 */
[----:B------:R-:W-:Y:S02]  /*a840*/  FSEL R16, R176, -INF , !P5 ;  /* 0xff800000b0107808 */ /* 0x000fe40006800000 */
[----:B------:R-:W-:-:S02]  /*a850*/  FSEL R204, R32, -INF , !P1 ;  /* 0xff80000020cc7808 */ /* 0x000fc40004800000 */
[----:B------:R-:W-:Y:S02]  /*a860*/  ISETP.LT.OR P4, PT, R2, R231, P4 ;  /* 0x000000e70200720c */ /* 0x000fe40002781670 */
[-C--:B------:R-:W-:Y:S02]  /*a870*/  ISETP.GE.AND P5, PT, R3, R235.reuse, PT ;  /* 0x000000eb0300720c */ /* 0x080fe40003fa6270 */
[----:B------:R-:W-:Y:S02]  /*a880*/  ISETP.GE.AND P1, PT, R8, R235, PT ;  /* 0x000000eb0800720c */ /* 0x000fe40003f26270 */
[----:B------:R-:W-:Y:S02]  /*a890*/  ISETP.LT.OR P6, PT, R0, R230, P6 ;  /* 0x000000e60000720c */ /* 0x000fe400037c1670 */
[----:B------:R-:W-:Y:S02]  /*a8a0*/  FSEL R205, R13, -INF , !P4 ;  /* 0xff8000000dcd7808 */ /* 0x000fe40006000000 */
[----:B------:R-:W-:-:S02]  /*a8b0*/  ISETP.LT.OR P5, PT, R3, R231, P5 ;  /* 0x000000e70300720c */ /* 0x000fc40002fa1670 */
[----:B------:R-:W-:Y:S02]  /*a8c0*/  ISETP.LT.OR P1, PT, R8, R231, P1 ;  /* 0x000000e70800720c */ /* 0x000fe40000f21670 */
[-C--:B------:R-:W-:Y:S02]  /*a8d0*/  ISETP.GE.AND P4, PT, R7, R234.reuse, PT ;  /* 0x000000ea0700720c */ /* 0x080fe40003f86270 */
[----:B------:R-:W-:Y:S02]  /*a8e0*/  FSEL R14, R199, -INF , !P6 ;  /* 0xff800000c70e7808 */ /* 0x000fe40007000000 */
[----:B------:R-:W-:Y:S02]  /*a8f0*/  ISETP.GE.AND P6, PT, R4, R234, PT ;  /* 0x000000ea0400720c */ /* 0x000fe40003fc6270 */
[----:B------:R-:W-:Y:S02]  /*a900*/  FSEL R206, R29, -INF , !P5 ;  /* 0xff8000001dce7808 */ /* 0x000fe40006800000 */
[----:B------:R-:W-:-:S02]  /*a910*/  FSEL R207, R12, -INF , !P1 ;  /* 0xff8000000ccf7808 */ /* 0x000fc40004800000 */
[----:B------:R-:W-:Y:S02]  /*a920*/  ISETP.LT.OR P4, PT, R7, R230, P4 ;  /* 0x000000e60700720c */ /* 0x000fe40002781670 */
[-C--:B------:R-:W-:Y:S02]  /*a930*/  ISETP.GE.AND P1, PT, R6, R234.reuse, PT ;  /* 0x000000ea0600720c */ /* 0x080fe40003f26270 */
[----:B------:R-:W-:Y:S02]  /*a940*/  ISETP.GE.AND P5, PT, R5, R234, PT ;  /* 0x000000ea0500720c */ /* 0x000fe40003fa6270 */
[-C--:B------:R-:W-:Y:S02]  /*a950*/  ISETP.LT.OR P6, PT, R4, R230.reuse, P6 ;  /* 0x000000e60400720c */ /* 0x080fe400037c1670 */
[----:B------:R-:W-:Y:S02]  /*a960*/  FSEL R20, R198, -INF , !P4 ;  /* 0xff800000c6147808 */ /* 0x000fe40006000000 */
[----:B------:R-:W-:-:S02]  /*a970*/  ISETP.LT.OR P1, PT, R6, R230, P1 ;  /* 0x000000e60600720c */ /* 0x000fc40000f21670 */
[----:B------:R-:W-:Y:S02]  /*a980*/  ISETP.GE.AND P4, PT, R3, R234, PT ;  /* 0x000000ea0300720c */ /* 0x000fe40003f86270 */
[----:B------:R-:W-:Y:S02]  /*a990*/  ISETP.LT.OR P5, PT, R5, R230, P5 ;  /* 0x000000e60500720c */ /* 0x000fe40002fa1670 */
[----:B------:R-:W-:Y:S02]  /*a9a0*/  FSEL R240, R33, -INF , !P6 ;  /* 0xff80000021f07808 */ /* 0x000fe40007000000 */
[----:B------:R-:W-:Y:S01]  /*a9b0*/  ISETP.GE.AND P6, PT, R2, R234, PT ;  /* 0x000000ea0200720c */ /* 0x000fe20003fc6270 */
[----:B------:R-:W-:Y:S01]  /*a9c0*/  LDSM.16.MT88.4 R32, [R218+0xa000] ;  /* 0x00a00000da20783b */ /* 0x000fe20000004200 */
[----:B------:R-:W-:Y:S02]  /*a9d0*/  FSEL R19, R178, -INF , !P1 ;  /* 0xff800000b2137808 */ /* 0x000fe40004800000 */
[----:B------:R-:W-:-:S02]  /*a9e0*/  ISETP.LT.OR P4, PT, R3, R230, P4 ;  /* 0x000000e60300720c */ /* 0x000fc40002781670 */
[----:B------:R-:W-:Y:S02]  /*a9f0*/  FSEL R22, R133, -INF , !P5 ;  /* 0xff80000085167808 */ /* 0x000fe40006800000 */
[C---:B------:R-:W-:Y:S02]  /*aa00*/  ISETP.GE.AND P1, PT, R0.reuse, R233, PT ;  /* 0x000000e90000720c */ /* 0x040fe40003f26270 */
[----:B------:R-:W-:Y:S02]  /*aa10*/  ISETP.GE.AND P5, PT, R0, R232, PT ;  /* 0x000000e80000720c */ /* 0x000fe40003fa6270 */
[----:B------:R-:W-:Y:S02]  /*aa20*/  ISETP.LT.OR P6, PT, R2, R230, P6 ;  /* 0x000000e60200720c */ /* 0x000fe400037c1670 */
[----:B------:R-:W-:Y:S02]  /*aa30*/  FSEL R243, R21, -INF , !P4 ;  /* 0xff80000015f37808 */ /* 0x000fe40006000000 */
[----:B------:R-:W-:-:S02]  /*aa40*/  ISETP.GE.AND P4, PT, R8, R234, PT ;  /* 0x000000ea0800720c */ /* 0x000fc40003f86270 */
[C---:B------:R-:W-:Y:S02]  /*aa50*/  ISETP.LT.OR P1, PT, R0.reuse, R229, P1 ;  /* 0x000000e50000720c */ /* 0x040fe40000f21670 */
[----:B------:R-:W-:Y:S02]  /*aa60*/  ISETP.LT.OR P5, PT, R0, R228, P5 ;  /* 0x000000e40000720c */ /* 0x000fe40002fa1670 */
[----:B------:R-:W-:Y:S02]  /*aa70*/  FMNMX.FTZ R0, R239, R14, !PT ;  /* 0x0000000eef007209 */ /* 0x000fe40007810000 */
[----:B------:R-:W-:Y:S02]  /*aa80*/  FSEL R241, R18, -INF , !P6 ;  /* 0xff80000012f17808 */ /* 0x000fe40007000000 */
[----:B------:R-:W-:Y:S02]  /*aa90*/  ISETP.GE.AND P6, PT, R7, R233, PT ;  /* 0x000000e90700720c */ /* 0x000fe40003fc6270 */
[----:B------:R-:W-:-:S02]  /*aaa0*/  ISETP.LT.OR P4, PT, R8, R230, P4 ;  /* 0x000000e60800720c */ /* 0x000fc40002781670 */
[----:B------:R-:W-:Y:S02]  /*aab0*/  FMNMX.FTZ R0, R20, R0, !PT ;  /* 0x0000000014007209 */ /* 0x000fe40007810000 */
[----:B------:R-:W-:Y:S02]  /*aac0*/  FSEL R13, R197, -INF , !P1 ;  /* 0xff800000c50d7808 */ /* 0x000fe40004800000 */
[----:B------:R-:W-:Y:S02]  /*aad0*/  ISETP.LT.OR P6, PT, R7, R229, P6 ;  /* 0x000000e50700720c */ /* 0x000fe400037c1670 */
[-C--:B------:R-:W-:Y:S02]  /*aae0*/  ISETP.GE.AND P1, PT, R5, R233.reuse, PT ;  /* 0x000000e90500720c */ /* 0x080fe40003f26270 */
[----:B------:R-:W-:Y:S02]  /*aaf0*/  FSEL R242, R17, -INF , !P4 ;  /* 0xff80000011f27808 */ /* 0x000fe40006000000 */
[----:B------:R-:W-:-:S02]  /*ab00*/  ISETP.GE.AND P4, PT, R6, R233, PT ;  /* 0x000000e90600720c */ /* 0x000fc40003f86270 */
[----:B------:R-:W-:Y:S02]  /*ab10*/  FMNMX.FTZ R0, R19, R0, !PT ;  /* 0x0000000013007209 */ /* 0x000fe40007810000 */
[----:B------:R-:W-:Y:S02]  /*ab20*/  FSEL R18, R192, -INF , !P6 ;  /* 0xff800000c0127808 */ /* 0x000fe40007000000 */
[----:B------:R-:W-:Y:S02]  /*ab30*/  ISETP.LT.OR P1, PT, R5, R229, P1 ;  /* 0x000000e50500720c */ /* 0x000fe40000f21670 */
[----:B------:R-:W-:Y:S02]  /*ab40*/  ISETP.GE.AND P6, PT, R4, R233, PT ;  /* 0x000000e90400720c */ /* 0x000fe40003fc6270 */
[----:B------:R-:W-:Y:S02]  /*ab50*/  ISETP.LT.OR P4, PT, R6, R229, P4 ;  /* 0x000000e50600720c */ /* 0x000fe40002781670 */
[----:B------:R-:W-:-:S02]  /*ab60*/  FMNMX.FTZ R0, R22, R0, !PT ;  /* 0x0000000016007209 */ /* 0x000fc40007810000 */
[----:B------:R-:W-:Y:S02]  /*ab70*/  FSEL R21, R137, -INF , !P1 ;  /* 0xff80000089157808 */ /* 0x000fe40004800000 */
[----:B------:R-:W-:Y:S02]  /*ab80*/  ISETP.LT.OR P6, PT, R4, R229, P6 ;  /* 0x000000e50400720c */ /* 0x000fe400037c1670 */
[-C--:B------:R-:W-:Y:S02]  /*ab90*/  ISETP.GE.AND P1, PT, R2, R233.reuse, PT ;  /* 0x000000e90200720c */ /* 0x080fe40003f26270 */
[----:B------:R-:W-:Y:S02]  /*aba0*/  FSEL R17, R136, -INF , !P4 ;  /* 0xff80000088117808 */ /* 0x000fe40006000000 */
[----:B------:R-:W-:Y:S02]  /*abb0*/  FMNMX.FTZ R135, R240, R0, !PT ;  /* 0x00000000f0877209 */ /* 0x000fe40007810000 */
[----:B------:R-:W-:-:S02]  /*abc0*/  ISETP.GE.AND P4, PT, R3, R233, PT ;  /* 0x000000e90300720c */ /* 0x000fc40003f86270 */
[----:B------:R-:W-:Y:S02]  /*abd0*/  FMNMX.FTZ R0, R237, R13, !PT ;  /* 0x0000000ded007209 */ /* 0x000fe40007810000 */
[----:B------:R-:W-:Y:S02]  /*abe0*/  FSEL R133, R28, -INF , !P6 ;  /* 0xff8000001c857808 */ /* 0x000fe40007000000 */
[----:B------:R-:W-:Y:S01]  /*abf0*/  ISETP.LT.OR P1, PT, R2, R229, P1 ;  /* 0x000000e50200720c */ /* 0x000fe20000f21670 */
[----:B------:R-:W-:Y:S01]  /*ac00*/  LDSM.16.MT88.4 R28, [R218+0xb000] ;  /* 0x00b00000da1c783b */ /* 0x000fe20000004200 */
[----:B------:R-:W-:Y:S02]  /*ac10*/  ISETP.GE.AND P6, PT, R8, R233, PT ;  /* 0x000000e90800720c */ /* 0x000fe40003fc6270 */
[----:B------:R-:W-:Y:S02]  /*ac20*/  ISETP.LT.OR P4, PT, R3, R229, P4 ;  /* 0x000000e50300720c */ /* 0x000fe40002781670 */
[----:B------:R-:W-:-:S02]  /*ac30*/  FMNMX.FTZ R0, R18, R0, !PT ;  /* 0x0000000012007209 */ /* 0x000fc40007810000 */
[----:B------:R-:W-:Y:S02]  /*ac40*/  FSEL R138, R23, -INF , !P1 ;  /* 0xff800000178a7808 */ /* 0x000fe40004800000 */
[----:B------:R-:W-:Y:S02]  /*ac50*/  ISETP.LT.OR P6, PT, R8, R229, P6 ;  /* 0x000000e50800720c */ /* 0x000fe400037c1670 */
[----:B------:R-:W-:Y:S02]  /*ac60*/  ISETP.GE.AND P1, PT, R6, R232, PT ;  /* 0x000000e80600720c */ /* 0x000fe40003f26270 */
[----:B------:R-:W-:Y:S02]  /*ac70*/  FSEL R180, R25, -INF , !P4 ;  /* 0xff80000019b47808 */ /* 0x000fe40006000000 */
[----:B------:R-:W-:Y:S02]  /*ac80*/  FMNMX.FTZ R0, R17, R0, !PT ;  /* 0x0000000011007209 */ /* 0x000fe40007810000 */
[----:B------:R-:W-:-:S02]  /*ac90*/  ISETP.GE.AND P4, PT, R7, R232, PT ;  /* 0x000000e80700720c */ /* 0x000fc40003f86270 */
[----:B------:R-:W-:Y:S02]  /*aca0*/  FSEL R181, R24, -INF , !P6 ;  /* 0xff80000018b57808 */ /* 0x000fe40007000000 */
[----:B------:R-:W-:Y:S02]  /*acb0*/  ISETP.LT.OR P1, PT, R6, R228, P1 ;  /* 0x000000e40600720c */ /* 0x000fe40000f21670 */
[----:B------:R-:W-:Y:S02]  /*acc0*/  ISETP.GE.AND P6, PT, R5, R232, PT ;  /* 0x000000e80500720c */ /* 0x000fe40003fc6270 */
[----:B------:R-:W-:Y:S02]  /*acd0*/  FMNMX.FTZ R6, R21, R0, !PT ;  /* 0x0000000015067209 */ /* 0x000fe40007810000 */
[----:B------:R-:W-:Y:S02]  /*ace0*/  ISETP.LT.OR P4, PT, R7, R228, P4 ;  /* 0x000000e40700720c */ /* 0x000fe40002781670 */
[----:B------:R-:W-:-:S02]  /*acf0*/  FSEL R0, R194, -INF , !P5 ;  /* 0xff800000c2007808 */ /* 0x000fc40006800000 */
[----:B------:R-:W-:Y:S02]  /*ad00*/  ISETP.LT.OR P6, PT, R5, R228, P6 ;  /* 0x000000e40500720c */ /* 0x000fe400037c1670 */
        /* <DEDUP_REMOVED lines=10> */
[----:B------:R-:W-:-:S02]  /*adb0*/  ISETP.GE.AND P1, PT, R2, R232, PT ;  /* 0x000000e80200720c */ /* 0x000fc40003f26270 */
[----:B------:R-:W-:Y:S02]  /*adc0*/  FMNMX.FTZ R9, R11, R9, !PT ;  /* 0x000000090b097209 */ /* 0x000fe40007810000 */
[----:B------:R-:W-:Y:S02]  /*add0*/  FSEL R3, R179, -INF , !P6 ;  /* 0xff800000b3037808 */ /* 0x000fe40007000000 */
[----:B------:R-:W-:Y:S01]  /*ade0*/  FMNMX.FTZ R6, R4, R6, !PT ;  /* 0x0000000604067209 */ /* 0x000fe20007810000 */
[----:B------:R-:W-:Y:S01]  /*adf0*/  LDSM.16.MT88.4 R176, [R213+0xb000] ;  /* 0x00b00000d5b0783b */ /* 0x000fe20000004200 */
[----:B------:R-:W-:Y:S02]  /*ae00*/  ISETP.LT.OR P1, PT, R2, R228, P1 ;  /* 0x000000e40200720c */ /* 0x000fe40000f21670 */
[----:B------:R-:W-:Y:S02]  /*ae10*/  FMNMX.FTZ R9, R16, R9, !PT ;  /* 0x0000000910097209 */ /* 0x000fe40007810000 */
[----:B------:R-:W-:-:S02]  /*ae20*/  FSEL R132, R132, -INF , !P5 ;  /* 0xff80000084847808 */ /* 0x000fc40006800000 */
[----:B------:R-:W-:Y:S02]  /*ae30*/  FMNMX.FTZ R2, R3, R6, !PT ;  /* 0x0000000603027209 */ /* 0x000fe40007810000 */
[----:B------:R-:W-:Y:S02]  /*ae40*/  FMNMX.FTZ R9, R15, R9, !PT ;  /* 0x000000090f097209 */ /* 0x000fe40007810000 */
[----:B------:R-:W-:Y:S02]  /*ae50*/  ISETP.GE.AND P5, PT, R8, R232, PT ;  /* 0x000000e80800720c */ /* 0x000fe40003fa6270 */
[----:B------:R-:W-:Y:S02]  /*ae60*/  FSEL R139, R139, -INF , !P4 ;  /* 0xff8000008b8b7808 */ /* 0x000fe40006000000 */
[----:B------:R-:W-:Y:S02]  /*ae70*/  FMNMX.FTZ R2, R132, R2, !PT ;  /* 0x0000000284027209 */ /* 0x000fe40007810000 */
[----:B------:R-:W-:-:S02]  /*ae80*/  FMNMX.FTZ R9, R204, R9, !PT ;  /* 0x00000009cc097209 */ /* 0x000fc40007810000 */
[----:B------:R-:W-:Y:S02]  /*ae90*/  ISETP.LT.OR P4, PT, R8, R228, P5 ;  /* 0x000000e40800720c */ /* 0x000fe40002f81670 */
[----:B------:R-:W-:Y:S02]  /*aea0*/  FSEL R183, R26, -INF , !P1 ;  /* 0xff8000001ab77808 */ /* 0x000fe40004800000 */
[----:B------:R-:W-:Y:S02]  /*aeb0*/  FMNMX.FTZ R2, R139, R2, !PT ;  /* 0x000000028b027209 */ /* 0x000fe40007810000 */
[----:B------:R-:W-:Y:S02]  /*aec0*/  FMNMX.FTZ R9, R206, R9, !PT ;  /* 0x00000009ce097209 */ /* 0x000fe40007810000 */
[----:B------:R-:W-:Y:S02]  /*aed0*/  FSEL R182, R27, -INF , !P4 ;  /* 0xff8000001bb67808 */ /* 0x000fe40006000000 */
[----:B------:R-:W-:Y:S01]  /*aee0*/  FMNMX.FTZ R2, R183, R2, !PT ;  /* 0x00000002b7027209 */ /* 0x000fe20007810000 */
[----:B------:R-:W-:Y:S01]  /*aef0*/  LDSM.16.MT88.4 R24, [R215+0xb000] ;  /* 0x00b00000d718783b */ /* 0x000fe20000004200 */
        /* <DEDUP_REMOVED lines=11> */
[----:B------:R-:W-:Y:S01]  /*afb0*/  MOV R194, R250 ;  /* 0x000000fa00c27202 */ /* 0x000fe20000000f00 */
[----:B------:R-:W3:Y:S01]  /*afc0*/  SHFL.BFLY PT, R6, R134, 0x2, 0x1f ;  /* 0x0c401f0086067f89 */ /* 0x000ee200000e0000 */
[----:B------:R-:W-:Y:S02]  /*afd0*/  MOV R195, R248 ;  /* 0x000000f800c37202 */ /* 0x000fe40000000f00 */
[----:B-1----:R-:W-:Y:S02]  /*afe0*/  FMNMX.FTZ R137, R137, R2, !PT ;  /* 0x0000000289897209 */ /* 0x002fe40007810000 */
[----:B--2---:R-:W-:-:S03]  /*aff0*/  FMNMX.FTZ R9, R9, R12, !PT ;  /* 0x0000000c09097209 */ /* 0x004fc60007810000 */
[----:B------:R-:W1:Y:S04]  /*b000*/  SHFL.BFLY PT, R2, R137, 0x1, 0x1f ;  /* 0x0c201f0089027f89 */ /* 0x000e6800000e0000 */
[----:B------:R-:W2:Y:S01]  /*b010*/  SHFL.BFLY PT, R136, R9, 0x1, 0x1f ;  /* 0x0c201f0009887f89 */ /* 0x000ea200000e0000 */
[----:B---3--:R-:W-:-:S03]  /*b020*/  FMNMX.FTZ R134, R134, R6, !PT ;  /* 0x0000000686867209 */ /* 0x008fc60007810000 */
[----:B------:R-:W3:Y:S04]  /*b030*/  SHFL.BFLY PT, R12, R135, 0x2, 0x1f ;  /* 0x0c401f00870c7f89 */ /* 0x000ee800000e0000 */
[----:B------:R-:W4:Y:S01]  /*b040*/  SHFL.BFLY PT, R6, R134, 0x1, 0x1f ;  /* 0x0c201f0086067f89 */ /* 0x000f2200000e0000 */
[----:B-1----:R-:W-:Y:S02]  /*b050*/  FMNMX.FTZ R137, R137, R2, !PT ;  /* 0x0000000289897209 */ /* 0x002fe40007810000 */
[----:B--2---:R-:W-:-:S03]  /*b060*/  FMNMX.FTZ R136, R9, R136, !PT ;  /* 0x0000008809887209 */ /* 0x004fc60007810000 */
[C---:B------:R-:W-:Y:S01]  /*b070*/  FMUL.FTZ R9, R137.reuse, UR17 ;  /* 0x0000001189097c20 */ /* 0x040fe20008410000 */
[----:B------:R-:W-:Y:S02]  /*b080*/  FSETP.NEU.FTZ.AND P1, PT, R137, -INF , PT ;  /* 0xff8000008900780b */ /* 0x000fe40003f3d000 */
[----:B---3--:R-:W-:Y:S01]  /*b090*/  FMNMX.FTZ R135, R135, R12, !PT ;  /* 0x0000000c87877209 */ /* 0x008fe20007810000 */
[C---:B------:R-:W-:Y:S01]  /*b0a0*/  FMUL.FTZ R12, R136.reuse, UR17 ;  /* 0x00000011880c7c20 */ /* 0x040fe20008410000 */
[----:B------:R-:W-:Y:S02]  /*b0b0*/  FSEL R9, R9, RZ, P1 ;  /* 0x000000ff09097208 */ /* 0x000fe40000800000 */
[----:B------:R-:W-:Y:S01]  /*b0c0*/  FSETP.NEU.FTZ.AND P6, PT, R136, -INF , PT ;  /* 0xff8000008800780b */ /* 0x000fe20003fdd000 */
[----:B------:R-:W1:Y:S01]  /*b0d0*/  SHFL.BFLY PT, R7, R135, 0x1, 0x1f ;  /* 0x0c201f0087077f89 */ /* 0x000e6200000e0000 */
[----:B----4-:R-:W-:Y:S01]  /*b0e0*/  FMNMX.FTZ R134, R134, R6, !PT ;  /* 0x0000000686867209 */ /* 0x010fe20007810000 */
[--C-:B------:R-:W-:Y:S01]  /*b0f0*/  FFMA.FTZ R0, R0, UR17, -R9.reuse ;  /* 0x0000001100007c23 */ /* 0x100fe20008010809 */
[----:B------:R-:W-:Y:S01]  /*b100*/  FSEL R2, R136, RZ, P6 ;  /* 0x000000ff88027208 */ /* 0x000fe20003000000 */
[--C-:B------:R-:W-:Y:S01]  /*b110*/  FFMA.FTZ R5, R5, UR17, -R9.reuse ;  /* 0x0000001105057c23 */ /* 0x100fe20008010809 */
[----:B------:R-:W-:Y:S01]  /*b120*/  FSETP.NEU.FTZ.AND P4, PT, R134, -INF , PT ;  /* 0xff8000008600780b */ /* 0x000fe20003f9d000 */
[----:B------:R2:W-:Y:S01]  /*b130*/  MUFU.EX2 R184, R0 ;  /* 0x0000000000b87308 */ /* 0x0005e20000000800 */
[----:B------:R-:W-:Y:S01]  /*b140*/  FSEL R12, R12, RZ, P6 ;  /* 0x000000ff0c0c7208 */ /* 0x000fe20003000000 */
[----:B------:R-:W-:Y:S01]  /*b150*/  FADD.FTZ R2, R238, -R2 ;  /* 0x80000002ee027221 */ /* 0x000fe20000010000 */
[--C-:B------:R-:W-:Y:S01]  /*b160*/  FFMA.FTZ R4, R4, UR17, -R9.reuse ;  /* 0x0000001104047c23 */ /* 0x100fe20008010809 */
[----:B------:R-:W-:-:S02]  /*b170*/  FFMA.FTZ R3, R3, UR17, -R9 ;  /* 0x0000001103037c23 */ /* 0x000fc40008010809 */
[--C-:B------:R-:W-:Y:S01]  /*b180*/  FFMA.FTZ R10, R10, UR17, -R12.reuse ;  /* 0x000000110a0a7c23 */ /* 0x100fe2000801080c */
[----:B------:R-:W-:Y:S01]  /*b190*/  FMUL.FTZ R8, R2, UR17 ;  /* 0x0000001102087c20 */ /* 0x000fe20008410000 */
[----:B------:R-:W3:Y:S01]  /*b1a0*/  MUFU.EX2 R185, R5 ;  /* 0x0000000500b97308 */ /* 0x000ee20000000800 */
[--C-:B------:R-:W-:Y:S01]  /*b1b0*/  FFMA.FTZ R11, R11, UR17, -R12.reuse ;  /* 0x000000110b0b7c23 */ /* 0x100fe2000801080c */
[--C-:B------:R-:W-:Y:S01]  /*b1c0*/  FFMA.FTZ R16, R16, UR17, -R12.reuse ;  /* 0x0000001110107c23 */ /* 0x100fe2000801080c */
[----:B------:R-:W-:-:S05]  /*b1d0*/  FFMA.FTZ R15, R15, UR17, -R12 ;  /* 0x000000110f0f7c23 */ /* 0x000fca000801080c */
[----:B------:R4:W-:Y:S01]  /*b1e0*/  MUFU.EX2 R202, R10 ;  /* 0x0000000a00ca7308 */ /* 0x0009e20000000800 */
[----:B--2---:R-:W-:Y:S02]  /*b1f0*/  FSEL R0, R134, RZ, P4 ;  /* 0x000000ff86007208 */ /* 0x004fe40002000000 */
[----:B-1----:R-:W-:-:S03]  /*b200*/  FMNMX.FTZ R135, R135, R7, !PT ;  /* 0x0000000787877209 */ /* 0x002fc60007810000 */
[----:B------:R-:W-:Y:S01]  /*b210*/  FADD.FTZ R2, R237, -R0 ;  /* 0x80000000ed027221 */ /* 0x000fe20000010000 */
[----:B------:R-:W-:Y:S01]  /*b220*/  FSEL R0, R137, RZ, P1 ;  /* 0x000000ff89007208 */ /* 0x000fe20000800000 */
[----:B------:R-:W-:Y:S01]  /*b230*/  MUFU.EX2 R187, R4 ;  /* 0x0000000400bb7308 */ /* 0x000fe20000000800 */
[----:B------:R-:W-:Y:S01]  /*b240*/  FSETP.NEU.FTZ.AND P5, PT, R135, -INF , PT ;  /* 0xff8000008700780b */ /* 0x000fe20003fbd000 */
[----:B------:R-:W-:Y:S01]  /*b250*/  FMUL.FTZ R2, R2, UR17 ;  /* 0x0000001102027c20 */ /* 0x000fe20008410000 */
[----:B---3--:R-:W-:Y:S01]  /*b260*/  F2FP.BF16.F32.PACK_AB R5, R185, R184 ;  /* 0x000000b8b905723e */ /* 0x008fe200000010ff */
[----:B------:R-:W-:-:S04]  /*b270*/  FADD.FTZ R0, R236, -R0 ;  /* 0x80000000ec007221 */ /* 0x000fc80000010000 */
[----:B------:R-:W-:Y:S01]  /*b280*/  FMUL.FTZ R0, R0, UR17 ;  /* 0x0000001100007c20 */ /* 0x000fe20008410000 */
[----:B----4-:R-:W-:Y:S01]  /*b290*/  FMUL.FTZ R10, R134, UR17 ;  /* 0x00000011860a7c20 */ /* 0x010fe20008410000 */
[----:B------:R-:W1:Y:S04]  /*b2a0*/  MUFU.EX2 R186, R3 ;  /* 0x0000000300ba7308 */ /* 0x000e680000000800 */
[----:B------:R-:W-:-:S04]  /*b2b0*/  FSEL R10, R10, RZ, P4 ;  /* 0x000000ff0a0a7208 */ /* 0x000fc80002000000 */
[----:B------:R-:W2:Y:S01]  /*b2c0*/  MUFU.EX2 R2, R2 ;  /* 0x0000000200027308 */ /* 0x000ea20000000800 */
[--C-:B------:R-:W-:Y:S01]  /*b2d0*/  FFMA.FTZ R13, R13, UR17, -R10.reuse ;  /* 0x000000110d0d7c23 */ /* 0x100fe2000801080a */
[--C-:B------:R-:W-:Y:S01]  /*b2e0*/  FFMA.FTZ R18, R18, UR17, -R10.reuse ;  /* 0x0000001112127c23 */ /* 0x100fe2000801080a */
[--C-:B------:R-:W-:Y:S01]  /*b2f0*/  FFMA.FTZ R17, R17, UR17, -R10.reuse ;  /* 0x0000001111117c23 */ /* 0x100fe2000801080a */
[----:B------:R-:W-:-:S04]  /*b300*/  FFMA.FTZ R21, R21, UR17, -R10 ;  /* 0x0000001115157c23 */ /* 0x000fc8000801080a */
[----:B------:R-:W-:Y:S01]  /*b310*/  MUFU.EX2 R189, R13 ;  /* 0x0000000d00bd7308 */ /* 0x000fe20000000800 */
[----:B-1----:R-:W-:Y:S02]  /*b320*/  F2FP.BF16.F32.PACK_AB R7, R186, R187 ;  /* 0x000000bbba07723e */ /* 0x002fe400000010ff */
[----:B------:R-:W-:-:S05]  /*b330*/  FSEL R3, R135, RZ, P5 ;  /* 0x000000ff87037208 */ /* 0x000fca0002800000 */
[----:B------:R-:W1:Y:S01]  /*b340*/  MUFU.EX2 R188, R18 ;  /* 0x0000001200bc7308 */ /* 0x000e620000000800 */
[-C--:B--2---:R-:W-:Y:S01]  /*b350*/  FMUL.FTZ R40, R40, R2.reuse ;  /* 0x0000000228287220 */ /* 0x084fe20000410000 */
[-C--:B------:R-:W-:Y:S01]  /*b360*/  FMUL.FTZ R41, R41, R2.reuse ;  /* 0x0000000229297220 */ /* 0x080fe20000410000 */
[----:B------:R-:W-:Y:S01]  /*b370*/  FADD.FTZ R3, R239, -R3 ;  /* 0x80000003ef037221 */ /* 0x000fe20000010000 */
[-C--:B------:R-:W-:Y:S01]  /*b380*/  FMUL.FTZ R144, R144, R2.reuse ;  /* 0x0000000290907220 */ /* 0x080fe20000410000 */
[-C--:B------:R-:W-:Y:S01]  /*b390*/  FMUL.FTZ R145, R145, R2.reuse ;  /* 0x0000000291917220 */ /* 0x080fe20000410000 */
[-C--:B------:R-:W-:Y:S01]  /*b3a0*/  FMUL.FTZ R152, R152, R2.reuse ;  /* 0x0000000298987220 */ /* 0x080fe20000410000 */
[----:B------:R-:W-:Y:S01]  /*b3b0*/  FMUL.FTZ R3, R3, UR17 ;  /* 0x0000001103037c20 */ /* 0x000fe20008410000 */
        /* <DEDUP_REMOVED lines=8> */
[----:B------:R-:W2:Y:S01]  /*b440*/  MUFU.EX2 R191, R21 ;  /* 0x0000001500bf7308 */ /* 0x000ea20000000800 */
[----:B-1----:R-:W-:Y:S01]  /*b450*/  F2FP.BF16.F32.PACK_AB R4, R188, R189 ;  /* 0x000000bdbc04723e */ /* 0x002fe200000010ff */
[-C--:B------:R-:W-:Y:S01]  /*b460*/  FMUL.FTZ R56, R56, R2.reuse ;  /* 0x0000000238387220 */ /* 0x080fe20000410000 */
        /* <DEDUP_REMOVED lines=15> */
[-C--:B------:R-:W-:Y:S01]  /*b560*/  FMUL.FTZ R105, R105, R2.reuse ;  /* 0x0000000269697220 */ /* 0x080fe20000410000 */
[-C--:B------:R-:W-:Y:S01]  /*b570*/  FMUL.FTZ R108, R108, R2.reuse ;  /* 0x000000026c6c7220 */ /* 0x080fe20000410000 */
[-C--:B------:R-:W-:Y:S01]  /*b580*/  FMUL.FTZ R109, R109, R2.reuse ;  /* 0x000000026d6d7220 */ /* 0x080fe20000410000 */
[-C--:B------:R-:W-:Y:S01]  /*b590*/  FMUL.FTZ R120, R120, R2.reuse ;  /* 0x0000000278787220 */ /* 0x080fe20000410000 */
[-C--:B------:R-:W-:Y:S01]  /*b5a0*/  FMUL.FTZ R121, R121, R2.reuse ;  /* 0x0000000279797220 */ /* 0x080fe20000410000 */
[----:B------:R-:W-:Y:S01]  /*b5b0*/  FMUL.FTZ R124, R124, R2 ;  /* 0x000000027c7c7220 */ /* 0x000fe20000410000 */
[----:B------:R-:W-:Y:S01]  /*b5c0*/  MUFU.EX2 R200, R16 ;  /* 0x0000001000c87308 */ /* 0x000fe20000000800 */
[-C--:B-1----:R-:W-:Y:S01]  /*b5d0*/  FMUL.FTZ R42, R42, R0.reuse ;  /* 0x000000002a2a7220 */ /* 0x082fe20000410000 */
[-C--:B------:R-:W-:Y:S01]  /*b5e0*/  FMUL.FTZ R43, R43, R0.reuse ;  /* 0x000000002b2b7220 */ /* 0x080fe20000410000 */
[-C--:B------:R-:W-:Y:S01]  /*b5f0*/  FMUL.FTZ R146, R146, R0.reuse ;  /* 0x0000000092927220 */ /* 0x080fe20000410000 */
[-C--:B------:R-:W-:Y:S01]  /*b600*/  FMUL.FTZ R147, R147, R0.reuse ;  /* 0x0000000093937220 */ /* 0x080fe20000410000 */
[-C--:B------:R-:W-:Y:S01]  /*b610*/  FMUL.FTZ R154, R154, R0.reuse ;  /* 0x000000009a9a7220 */ /* 0x080fe20000410000 */
[-C--:B------:R-:W-:Y:S01]  /*b620*/  FMUL.FTZ R155, R155, R0.reuse ;  /* 0x000000009b9b7220 */ /* 0x080fe20000410000 */
[-C--:B------:R-:W-:Y:S01]  /*b630*/  FMUL.FTZ R162, R162, R0.reuse ;  /* 0x00000000a2a27220 */ /* 0x080fe20000410000 */
[----:B------:R-:W-:Y:S01]  /*b640*/  MUFU.EX2 R203, R15 ;  /* 0x0000000f00cb7308 */ /* 0x000fe20000000800 */
[----:B---3--:R-:W-:Y:S01]  /*b650*/  FMUL.FTZ R11, R135, UR17 ;  /* 0x00000011870b7c20 */ /* 0x008fe20008410000 */
[C---:B------:R-:W-:Y:S01]  /*b660*/  HMMA.16816.F32.BF16 R208, R4.reuse, R32, R40 ;  /* 0x0000002004d0723c */ /* 0x040fe20000041828 */
[----:B------:R-:W-:Y:S01]  /*b670*/  LDSM.16.MT88.4 R40, [R217+0xb000] ;  /* 0x00b00000d928783b */ /* 0x000fe20000004200 */
[-C--:B------:R-:W-:Y:S01]  /*b680*/  FMUL.FTZ R163, R163, R0.reuse ;  /* 0x00000000a3a37220 */ /* 0x080fe20000410000 */
[-C--:B------:R-:W-:Y:S01]  /*b690*/  FMUL.FTZ R170, R170, R0.reuse ;  /* 0x00000000aaaa7220 */ /* 0x080fe20000410000 */
[----:B------:R-:W-:Y:S01]  /*b6a0*/  FSEL R11, R11, RZ, P5 ;  /* 0x000000ff0b0b7208 */ /* 0x000fe20002800000 */
[-C--:B------:R-:W-:Y:S01]  /*b6b0*/  FMUL.FTZ R171, R171, R0.reuse ;  /* 0x00000000abab7220 */ /* 0x080fe20000410000 */
[----:B------:R-:W1:Y:S01]  /*b6c0*/  MUFU.EX2 R8, R8 ;  /* 0x0000000800087308 */ /* 0x000e620000000800 */
[-C--:B------:R-:W-:Y:S01]  /*b6d0*/  FMUL.FTZ R46, R46, R0.reuse ;  /* 0x000000002e2e7220 */ /* 0x080fe20000410000 */
[-C--:B------:R-:W-:Y:S01]  /*b6e0*/  FMUL.FTZ R47, R47, R0.reuse ;  /* 0x000000002f2f7220 */ /* 0x080fe20000410000 */
[--C-:B------:R-:W-:Y:S01]  /*b6f0*/  FFMA.FTZ R20, R20, UR17, -R11.reuse ;  /* 0x0000001114147c23 */ /* 0x100fe2000801080b */
[--C-:B------:R-:W-:Y:S01]  /*b700*/  FFMA.FTZ R19, R19, UR17, -R11.reuse ;  /* 0x0000001113137c23 */ /* 0x100fe2000801080b */
[--C-:B------:R-:W-:Y:S01]  /*b710*/  FFMA.FTZ R22, R22, UR17, -R11.reuse ;  /* 0x0000001116167c23 */ /* 0x100fe2000801080b */
[----:B------:R-:W-:Y:S01]  /*b720*/  FFMA.FTZ R14, R14, UR17, -R11 ;  /* 0x000000110e0e7c23 */ /* 0x000fe2000801080b */
        /* <DEDUP_REMOVED lines=13> */
[----:B------:R-:W-:Y:S01]  /*b800*/  FMUL.FTZ R95, R95, R0 ;  /* 0x000000005f5f7220 */ /* 0x000fe20000410000 */
[----:B------:R-:W-:Y:S01]  /*b810*/  FMUL.FTZ R125, R125, R2 ;  /* 0x000000027d7d7220 */ /* 0x000fe20000410000 */
        /* <DEDUP_REMOVED lines=8> */
[----:B------:R-:W-:Y:S01]  /*b8a0*/  FMUL.FTZ R127, R127, R0 ;  /* 0x000000007f7f7220 */ /* 0x000fe20000410000 */
[C---:B------:R-:W-:Y:S01]  /*b8b0*/  HMMA.16816.F32.BF16 R44, R4.reuse, R34, R44 ;  /* 0x00000022042c723c */ /* 0x040fe2000004182c */
[----:B------:R4:W-:Y:S01]  /*b8c0*/  MUFU.EX2 R197, R14 ;  /* 0x0000000e00c57308 */ /* 0x0009e20000000800 */
[----:B--2---:R-:W2:Y:S01]  /*b8d0*/  LDSM.16.MT88.4 R16, [R213+0xa000] ;  /* 0x00a00000d510783b */ /* 0x004ea20000004200 */
[-C--:B-1----:R-:W-:Y:S01]  /*b8e0*/  FMUL.FTZ R36, R36, R8.reuse ;  /* 0x0000000824247220 */ /* 0x082fe20000410000 */
[-C--:B------:R-:W-:Y:S01]  /*b8f0*/  FMUL.FTZ R37, R37, R8.reuse ;  /* 0x0000000825257220 */ /* 0x080fe20000410000 */
[----:B------:R-:W-:Y:S01]  /*b900*/  FFMA.FTZ R13, R133, UR17, -R10 ;  /* 0x00000011850d7c23 */ /* 0x000fe2000801080a */
[C---:B------:R-:W-:Y:S01]  /*b910*/  HMMA.16816.F32.BF16 R56, R4.reuse, R140, R56 ;  /* 0x0000008c0438723c */ /* 0x040fe20000041838 */
[-C--:B------:R-:W-:Y:S01]  /*b920*/  FMUL.FTZ R172, R172, R8.reuse ;  /* 0x00000008acac7220 */ /* 0x080fe20000410000 */
[-C--:B------:R-:W-:Y:S01]  /*b930*/  FMUL.FTZ R173, R173, R8.reuse ;  /* 0x00000008adad7220 */ /* 0x080fe20000410000 */
[----:B------:R-:W1:Y:S01]  /*b940*/  MUFU.EX2 R3, R3 ;  /* 0x0000000300037308 */ /* 0x000e620000000800 */
[----:B---3--:R-:W3:Y:S01]  /*b950*/  LDSM.16.MT88.4 R20, [R215+0xa000] ;  /* 0x00a00000d714783b */ /* 0x008ee20000004200 */
[-C--:B------:R-:W-:Y:S01]  /*b960*/  FMUL.FTZ R48, R48, R8.reuse ;  /* 0x0000000830307220 */ /* 0x080fe20000410000 */
[C---:B------:R-:W-:Y:S01]  /*b970*/  HMMA.16816.F32.BF16 R60, R4.reuse, R142, R60 ;  /* 0x0000008e043c723c */ /* 0x040fe2000004183c */
[-C--:B------:R-:W-:Y:S01]  /*b980*/  FMUL.FTZ R49, R49, R8.reuse ;  /* 0x0000000831317220 */ /* 0x080fe20000410000 */
[-C--:B------:R-:W-:Y:S01]  /*b990*/  FMUL.FTZ R52, R52, R8.reuse ;  /* 0x0000000834347220 */ /* 0x080fe20000410000 */
[-C--:B------:R-:W-:Y:S01]  /*b9a0*/  FMUL.FTZ R53, R53, R8.reuse ;  /* 0x0000000835357220 */ /* 0x080fe20000410000 */
[-C--:B------:R-:W-:Y:S01]  /*b9b0*/  FMUL.FTZ R64, R64, R8.reuse ;  /* 0x0000000840407220 */ /* 0x080fe20000410000 */
[----:B------:R-:W-:Y:S01]  /*b9c0*/  FMUL.FTZ R65, R65, R8 ;  /* 0x0000000841417220 */ /* 0x000fe20000410000 */
[C---:B------:R-:W-:Y:S01]  /*b9d0*/  HMMA.16816.F32.BF16 R72, R4.reuse, R176, R72 ;  /* 0x000000b00448723c */ /* 0x040fe20000041848 */
[----:B----4-:R-:W-:Y:S01]  /*b9e0*/  MOV R14, R208 ;  /* 0x000000d0000e7202 */ /* 0x010fe20000000f00 */
[-C--:B------:R-:W-:Y:S01]  /*b9f0*/  FMUL.FTZ R68, R68, R8.reuse ;  /* 0x0000000844447220 */ /* 0x080fe20000410000 */
[-C--:B------:R-:W-:Y:S01]  /*ba00*/  FMUL.FTZ R69, R69, R8.reuse ;  /* 0x0000000845457220 */ /* 0x080fe20000410000 */
[-C--:B------:R-:W-:Y:S01]  /*ba10*/  FMUL.FTZ R84, R84, R8.reuse ;  /* 0x0000000854547220 */ /* 0x080fe20000410000 */
[-C--:B------:R-:W-:Y:S01]  /*ba20*/  FMUL.FTZ R85, R85, R8.reuse ;  /* 0x0000000855557220 */ /* 0x080fe20000410000 */
[C---:B------:R-:W-:Y:S01]  /*ba30*/  HMMA.16816.F32.BF16 R76, R4.reuse, R178, R76 ;  /* 0x000000b2044c723c */ /* 0x040fe2000004184c */
[-C--:B------:R-:W-:Y:S01]  /*ba40*/  FMUL.FTZ R96, R96, R8.reuse ;  /* 0x0000000860607220 */ /* 0x080fe20000410000 */
[-C--:B-1----:R-:W-:Y:S01]  /*ba50*/  FMUL.FTZ R38, R38, R3.reuse ;  /* 0x0000000326267220 */ /* 0x082fe20000410000 */
        /* <DEDUP_REMOVED lines=61> */
[----:B------:R-:W-:-:S03]  /*be30*/  FFMA.FTZ R0, R252, R0, R184 ;  /* 0x00000000fc007223 */ /* 0x000fc600000100b8 */
[----:B------:R-:W-:Y:S02]  /*be40*/  F2FP.BF16.F32.PACK_AB R4, R201, R202 ;  /* 0x000000cac904723e */ /* 0x000fe400000010ff */
[----:B------:R-:W-:Y:S02]  /*be50*/  F2FP.BF16.F32.PACK_AB R5, R196, R197 ;  /* 0x000000c5c405723e */ /* 0x000fe400000010ff */
[----:B------:R-:W-:Y:S02]  /*be60*/  F2FP.BF16.F32.PACK_AB R6, R203, R200 ;  /* 0x000000c8cb06723e */ /* 0x000fe400000010ff */
[----:B------:R-:W-:Y:S02]  /*be70*/  F2FP.BF16.F32.PACK_AB R7, R199, R198 ;  /* 0x000000c6c707723e */ /* 0x000fe400000010ff */
[----:B------:R-:W-:Y:S01]  /*be80*/  MOV R125, R14 ;  /* 0x0000000e007d7202 */ /* 0x000fe20000000f00 */
[----:B------:R-:W-:Y:S01]  /*be90*/  FFMA.FTZ R14, R138, UR17, -R10 ;  /* 0x000000118a0e7c23 */ /* 0x000fe2000801080a */
[----:B------:R-:W-:-:S02]  /*bea0*/  MOV R127, R247 ;  /* 0x000000f7007f7202 */ /* 0x000fc40000000f00 */
[----:B------:R-:W-:Y:S01]  /*beb0*/  MOV R126, R193 ;  /* 0x000000c1007e7202 */ /* 0x000fe20000000f00 */
[C---:B------:R-:W-:Y:S01]  /*bec0*/  HMMA.16816.F32.BF16 R36, R4.reuse, R32, R36 ;  /* 0x000000200424723c */ /* 0x040fe20000041824 */
[----:B------:R1:W-:Y:S01]  /*bed0*/  MUFU.EX2 R33, R13 ;  /* 0x0000000d00217308 */ /* 0x0003e20000000800 */
[----:B------:R-:W-:Y:S02]  /*bee0*/  MOV R133, R127 ;  /* 0x0000007f00857202 */ /* 0x000fe40000000f00 */
[----:B------:R-:W-:Y:S02]  /*bef0*/  MOV R127, R192 ;  /* 0x000000c0007f7202 */ /* 0x000fe40000000f00 */
        /* <DEDUP_REMOVED lines=13> */
[----:B------:R-:W-:Y:S01]  /*bfd0*/  FFMA.FTZ R3, R34, R3, R197 ;  /* 0x0000000322037223 */ /* 0x000fe200000100c5 */
[----:B------:R-:W-:Y:S01]  /*bfe0*/  MOV R181, R126 ;  /* 0x0000007e00b57202 */ /* 0x000fe20000000f00 */
[C---:B------:R-:W-:Y:S01]  /*bff0*/  HMMA.16816.F32.BF16 R192, R4.reuse, R142, R64 ;  /* 0x0000008e04c0723c */ /* 0x040fe20000041840 */
[----:B------:R-:W-:Y:S01]  /*c000*/  LDSM.16.MT88.4 R64, [R217+0xa800] ;  /* 0x00a80000d940783b */ /* 0x000fe20000004200 */
[----:B------:R-:W-:Y:S02]  /*c010*/  FFMA.FTZ R2, R35, R2, R189 ;  /* 0x0000000223027223 */ /* 0x000fe400000100bd */
[----:B------:R3:W4:Y:S02]  /*c020*/  MUFU.EX2 R32, R13 ;  /* 0x0000000d00207308 */ /* 0x0007240000000800 */
[C---:B------:R-:W-:Y:S06]  /*c030*/  HMMA.16816.F32.BF16 R68, R4.reuse, R176, R68 ;  /* 0x000000b00444723c */ /* 0x040fec0000041844 */
[----:B------:R-:W-:Y:S01]  /*c040*/  HMMA.16816.F32.BF16 R84, R4, R24, R84 ;  /* 0x000000180454723c */ /* 0x000fe20000041854 */
[----:B-1----:R-:W-:Y:S01]  /*c050*/  FFMA.FTZ R10, R139, UR17, -R9 ;  /* 0x000000118b0a7c23 */ /* 0x002fe20008010809 */
[----:B--2---:R-:W-:-:S04]  /*c060*/  F2FP.BF16.F32.PACK_AB R126, R22, R23 ;  /* 0x00000017167e723e */ /* 0x004fc800000010ff */
        /* <DEDUP_REMOVED lines=257> */
[----:B------:R-:W-:Y:S01]  /*d080*/  HMMA.16816.F32.BF16 R188, R8, R34, R28 ;  /* 0x0000002208bc723c */ /* 0x000fe2000004181c */
[----:B------:R-:W5:Y:S01]  /*d090*/  LDSM.16.M88.4 R28, [R219+0x1800] ;  /* 0x00180000db1c783b */ /* 0x000f620000000200 */
[----:B------:R3:W1:Y:S01]  /*d0a0*/  MUFU.TANH R206, R195 ;  /* 0x000000c300ce7308 */ /* 0x0006620000002400 */
[----:B------:R-:W-:-:S04]  /*d0b0*/  DEPBAR.LE SB0, 0x0 ;  /* 0x000080000000791a */ /* 0x000fc80000000000 */
[-C--:B------:R-:W-:Y:S03]  /*d0c0*/  HMMA.16816.F32.BF16 R24, R24, R178.reuse, R208 ;  /* 0x000000b21818723c */ /* 0x080fe600000418d0 */
[----:B------:R4:W1:Y:S03]  /*d0d0*/  MUFU.TANH R205, R200 ;  /* 0x000000c800cd7308 */ /* 0x0008660000002400 */
[----:B------:R-:W-:Y:S05]  /*d0e0*/  HMMA.16816.F32.BF16 R20, R20, R178, R244 ;  /* 0x000000b21414723c */ /* 0x000fea00000418f4 */
[----:B------:R-:W1:Y:S01]  /*d0f0*/  MUFU.TANH R237, R202 ;  /* 0x000000ca00ed7308 */ /* 0x000e620000002400 */
[----:B---3--:R-:W-:Y:S05]  /*d100*/  HMMA.16816.F32.BF16 R192, R4, R34, R180 ;  /* 0x0000002204c0723c */ /* 0x008fea00000418b4 */
[----:B------:R-:W-:Y:S01]  /*d110*/  FMUL.FTZ R176, R188, UR32 ;  /* 0x00000020bcb07c20 */ /* 0x000fe20008410000 */
[-C--:B--2---:R-:W-:Y:S01]  /*d120*/  HMMA.16816.F32.BF16 R32, R16, R140.reuse, R184 ;  /* 0x0000008c1020723c */ /* 0x084fe200000418b8 */
[----:B------:R-:W-:Y:S01]  /*d130*/  FMUL.FTZ R177, R189, UR32 ;  /* 0x00000020bdb17c20 */ /* 0x000fe20008410000 */
[----:B----4-:R-:W-:Y:S01]  /*d140*/  FMUL.FTZ R200, R201, UR32 ;  /* 0x00000020c9c87c20 */ /* 0x010fe20008410000 */
[----:B------:R-:W-:Y:S01]  /*d150*/  FMUL.FTZ R133, R191, UR32 ;  /* 0x00000020bf857c20 */ /* 0x000fe20008410000 */
[----:B------:R-:W2:Y:S02]  /*d160*/  MUFU.TANH R236, R203 ;  /* 0x000000cb00ec7308 */ /* 0x000ea40000002400 */
[----:B------:R-:W-:Y:S01]  /*d170*/  HMMA.16816.F32.BF16 R180, R12, R140, R196 ;  /* 0x0000008c0cb4723c */ /* 0x000fe200000418c4 */
[----:B------:R-:W-:-:S05]  /*d180*/  FMUL.FTZ R184, R190, UR32 ;  /* 0x00000020beb87c20 */ /* 0x000fca0008410000 */
[-C--:B------:R-:W-:Y:S01]  /*d190*/  HMMA.16816.F32.BF16 R16, R16, R142.reuse, R24 ;  /* 0x0000008e1010723c */ /* 0x080fe20000041818 */
[----:B------:R-:W3:Y:S05]  /*d1a0*/  MUFU.TANH R200, R200 ;  /* 0x000000c800c87308 */ /* 0x000eea0000002400 */
[----:B------:R-:W-:Y:S01]  /*d1b0*/  HMMA.16816.F32.BF16 R12, R12, R142, R20 ;  /* 0x0000008e0c0c723c */ /* 0x000fe20000041814 */
[----:B------:R-:W-:Y:S01]  /*d1c0*/  FMUL.FTZ R138, R192, UR32 ;  /* 0x00000020c08a7c20 */ /* 0x000fe20008410000 */
[----:B------:R-:W-:Y:S01]  /*d1d0*/  FMUL.FTZ R139, R193, UR32 ;  /* 0x00000020c18b7c20 */ /* 0x000fe20008410000 */
[----:B------:R-:W-:Y:S01]  /*d1e0*/  FMUL.FTZ R179, R194, UR32 ;  /* 0x00000020c2b37c20 */ /* 0x000fe20008410000 */
[----:B------:R-:W-:Y:S01]  /*d1f0*/  FMUL.FTZ R178, R195, UR32 ;  /* 0x00000020c3b27c20 */ /* 0x000fe20008410000 */
[----:B------:R-:W4:Y:S01]  /*d200*/  MUFU.TANH R176, R176 ;  /* 0x000000b000b07308 */ /* 0x000f220000002400 */
[-C--:B-----5:R-:W-:Y:S06]  /*d210*/  HMMA.16816.F32.BF16 R32, R8, R28.reuse, R32 ;  /* 0x0000001c0820723c */ /* 0x0a0fec0000041820 */
[----:B------:R-:W-:Y:S01]  /*d220*/  HMMA.16816.F32.BF16 R24, R4, R28, R180 ;  /* 0x0000001c0418723c */ /* 0x000fe200000418b4 */
[----:B------:R-:W1:Y:S05]  /*d230*/  MUFU.TANH R177, R177 ;  /* 0x000000b100b17308 */ /* 0x000e6a0000002400 */
[-C--:B------:R-:W-:Y:S03]  /*d240*/  HMMA.16816.F32.BF16 R8, R8, R30.reuse, R16 ;  /* 0x0000001e0808723c */ /* 0x080fe60000041810 */
[----:B------:R-:W1:Y:S03]  /*d250*/  MUFU.TANH R184, R184 ;  /* 0x000000b800b87308 */ /* 0x000e660000002400 */
[----:B------:R-:W-:Y:S05]  /*d260*/  HMMA.16816.F32.BF16 R4, R4, R30, R12 ;  /* 0x0000001e0404723c */ /* 0x000fea000004180c */
[----:B------:R-:W1:Y:S01]  /*d270*/  MUFU.TANH R133, R133 ;  /* 0x0000008500857308 */ /* 0x000e620000002400 */
[----:B------:R-:W-:Y:S01]  /*d280*/  FMUL.FTZ R32, R32, UR32 ;  /* 0x0000002020207c20 */ /* 0x000fe20008410000 */
[----:B------:R-:W-:-:S05]  /*d290*/  FMUL.FTZ R28, R35, UR32 ;  /* 0x00000020231c7c20 */ /* 0x000fca0008410000 */
[----:B------:R-:W-:Y:S01]  /*d2a0*/  FMUL.FTZ R24, R24, UR32 ;  /* 0x0000002018187c20 */ /* 0x000fe20008410000 */
[----:B------:R5:W1:Y:S01]  /*d2b0*/  MUFU.TANH R132, R32 ;  /* 0x0000002000847308 */ /* 0x000a620000002400 */
[----:B------:R-:W-:Y:S01]  /*d2c0*/  FMUL.FTZ R25, R25, UR32 ;  /* 0x0000002019197c20 */ /* 0x000fe20008410000 */
[----:B------:R-:W-:Y:S01]  /*d2d0*/  FMUL.FTZ R26, R26, UR32 ;  /* 0x000000201a1a7c20 */ /* 0x000fe20008410000 */
[----:B------:R-:W-:Y:S02]  /*d2e0*/  FMUL.FTZ R27, R27, UR32 ;  /* 0x000000201b1b7c20 */ /* 0x000fe40008410000 */
        /* <DEDUP_REMOVED lines=8> */
[----:B------:R-:W-:Y:S01]  /*d370*/  FMUL.FTZ R7, R7, UR32 ;  /* 0x0000002007077c20 */ /* 0x000fe20008410000 */
[----:B-----5:R-:W-:Y:S01]  /*d380*/  FMUL.FTZ R32, R33, UR32 ;  /* 0x0000002021207c20 */ /* 0x020fe20008410000 */
[----:B------:R-:W-:Y:S01]  /*d390*/  FMUL.FTZ R33, R34, UR32 ;  /* 0x0000002022217c20 */ /* 0x000fe20008410000 */
        /* <DEDUP_REMOVED lines=69> */
.L_x_2673:
[----:B------:R-:W-:Y:S05]  /*d7f0*/  BSYNC B0 ;  /* 0x0000000000007941 */ /* 0x000fea0003800000 */
.L_x_2672:
[----:B------:R-:W0:Y:S02]  /*d800*/  LDGDEPBAR ;  /* 0x00000000000079af */ /* 0x000e240000000000 */
.L_x_2671:
[----:B------:R-:W3:Y:S01]  /*d810*/  S2R R247, SR_TID.X ;  /* 0x0000000000f77919 */ /* 0x000ee20000002100 */
[----:B------:R-:W-:Y:S02]  /*d820*/  MOV R0, UR19 ;  /* 0x0000001300007c02 */ /* 0x000fe40008000f00 */
[----:B------:R-:W-:Y:S02]  /*d830*/  MOV R245, R250 ;  /* 0x000000fa00f57202 */ /* 0x000fe40000000f00 */
[----:B------:R-:W-:Y:S02]  /*d840*/  MOV R246, R249 ;  /* 0x000000f900f67202 */ /* 0x000fe40000000f00 */
[----:B---3--:R-:W-:-:S04]  /*d850*/  SHF.L.U32 R247, R247, 0x1, RZ ;  /* 0x00000001f7f77819 */ /* 0x008fc800000006ff */
[----:B------:R-:W-:-:S04]  /*d860*/  LOP3.LUT R247, R247, 0x6, RZ, 0xc0, !PT ;  /* 0x00000006f7f77812 */ /* 0x000fc800078ec0ff */
[----:B------:R-:W-:-:S04]  /*d870*/  LEA R0, R0, R247, 0x5 ;  /* 0x000000f700007211 */ /* 0x000fc800078e28ff */
[CC--:B------:R-:W-:Y:S02]  /*d880*/  ISETP.GE.AND P4, PT, R0.reuse, R235.reuse, PT ;  /* 0x000000eb0000720c */ /* 0x0c0fe40003f86270 */
[C---:B-1----:R-:W-:Y:S02]  /*d890*/  IADD3 R8, R0.reuse, 0x1, RZ ;  /* 0x0000000100087810 */ /* 0x042fe40007ffe0ff */
[----:B------:R-:W-:Y:S02]  /*d8a0*/  IADD3 R7, R0, 0x8, RZ ;  /* 0x0000000800077810 */ /* 0x000fe40007ffe0ff */
[----:B------:R-:W-:Y:S02]  /*d8b0*/  ISETP.GE.AND P1, PT, R8, R235, PT ;  /* 0x000000eb0800720c */ /* 0x000fe40003f26270 */
[C---:B------:R-:W-:Y:S02]  /*d8c0*/  ISETP.LT.OR P4, PT, R0.reuse, R231, P4 ;  /* 0x000000e70000720c */ /* 0x040fe40002781670 */
[----:B------:R-:W-:-:S02]  /*d8d0*/  IADD3 R6, R0, 0x9, RZ ;  /* 0x0000000900067810 */ /* 0x000fc40007ffe0ff */
[C---:B------:R-:W-:Y:S02]  /*d8e0*/  ISETP.GE.AND P5, PT, R7.reuse, R235, PT ;  /* 0x000000eb0700720c */ /* 0x040fe40003fa6270 */
[----:B------:R-:W-:Y:S02]  /*d8f0*/  ISETP.LT.OR P1, PT, R8, R231, P1 ;  /* 0x000000e70800720c */ /* 0x000fe40000f21670 */
[----:B------:R-:W-:Y:S02]  /*d900*/  FSEL R10, R240, -INF , !P4 ;  /* 0xff800000f00a7808 */ /* 0x000fe40006000000 */
[----:B------:R-:W-:Y:S02]  /*d910*/  ISETP.GE.AND P4, PT, R6, R235, PT ;  /* 0x000000eb0600720c */ /* 0x000fe40003f86270 */
[----:B--2---:R-:W-:Y:S02]  /*d920*/  IADD3 R5, R0, 0x10, RZ ;  /* 0x0000001000057810 */ /* 0x004fe40007ffe0ff */
[----:B------:R-:W-:-:S02]  /*d930*/  ISETP.LT.OR P5, PT, R7, R231, P5 ;  /* 0x000000e70700720c */ /* 0x000fc40002fa1670 */
[----:B------:R-:W-:Y:S02]  /*d940*/  FSEL R16, R204, -INF , !P1 ;  /* 0xff800000cc107808 */ /* 0x000fe40004800000 */
[----:B------:R-:W-:Y:S02]  /*d950*/  FMNMX.FTZ R9, R136, R10, !PT ;  /* 0x0000000a88097209 */ /* 0x000fe40007810000 */
[----:B------:R-:W-:Y:S02]  /*d960*/  ISETP.LT.OR P4, PT, R6, R231, P4 ;  /* 0x000000e70600720c */ /* 0x000fe40002781670 */
[C---:B------:R-:W-:Y:S02]  /*d970*/  IADD3 R3, R0.reuse, 0x18, RZ ;  /* 0x0000001800037810 */ /* 0x040fe40007ffe0ff */
[----:B------:R-:W-:Y:S02]  /*d980*/  IADD3 R4, R0, 0x11, RZ ;  /* 0x0000001100047810 */ /* 0x000fe40007ffe0ff */
[----:B------:R-:W-:-:S02]  /*d990*/  ISETP.GE.AND P1, PT, R5, R235, PT ;  /* 0x000000eb0500720c */ /* 0x000fc40003f26270 */
[----:B------:R-:W-:Y:S02]  /*d9a0*/  FSEL R15, R176, -INF , !P5 ;  /* 0xff800000b00f7808 */ /* 0x000fe40006800000 */
[----:B------:R-:W-:Y:S02]  /*d9b0*/  FMNMX.FTZ R9, R16, R9, !PT ;  /* 0x0000000910097209 */ /* 0x000fe40007810000 */
[----:B------:R-:W-:Y:S02]  /*d9c0*/  FSEL R11, R177, -INF , !P4 ;  /* 0xff800000b10b7808 */ /* 0x000fe40006000000 */
[-C--:B------:R-:W-:Y:S02]  /*d9d0*/  ISETP.GE.AND P4, PT, R3, R235.reuse, PT ;  /* 0x000000eb0300720c */ /* 0x080fe40003f86270 */
[----:B------:R-:W-:Y:S02]  /*d9e0*/  ISETP.GE.AND P5, PT, R4, R235, PT ;  /* 0x000000eb0400720c */ /* 0x000fe40003fa6270 */
[----:B------:R-:W-:-:S02]  /*d9f0*/  ISETP.LT.OR P1, PT, R5, R231, P1 ;  /* 0x000000e70500720c */ /* 0x000fc40000f21670 */
[----:B------:R-:W-:Y:S02]  /*da00*/  FMNMX.FTZ R9, R15, R9, !PT ;  /* 0x000000090f097209 */ /* 0x000fe40007810000 */
[C---:B------:R-:W-:Y:S02]  /*da10*/  ISETP.GE.AND P6, PT, R0.reuse, R234, PT ;  /* 0x000000ea0000720c */ /* 0x040fe40003fc6270 */
[-C--:B------:R-:W-:Y:S02]  /*da20*/  ISETP.LT.OR P4, PT, R3, R231.reuse, P4 ;  /* 0x000000e70300720c */ /* 0x080fe40002781670 */
[----:B------:R-:W-:Y:S02]  /*da30*/  IADD3 R2, R0, 0x19, RZ ;  /* 0x0000001900027810 */ /* 0x000fe40007ffe0ff */
[----:B------:R-:W-:Y:S02]  /*da40*/  ISETP.LT.OR P5, PT, R4, R231, P5 ;  /* 0x000000e70400720c */ /* 0x000fe40002fa1670 */
[----:B------:R-:W-:-:S02]  /*da50*/  FSEL R201, R132, -INF , !P1 ;  /* 0xff80000084c97808 */ /* 0x000fc40004800000 */
[----:B------:R-:W-:Y:S02]  /*da60*/  FMNMX.FTZ R9, R11, R9, !PT ;  /* 0x000000090b097209 */ /* 0x000fe40007810000 */
[----:B------:R-:W-:Y:S02]  /*da70*/  ISETP.LT.OR P6, PT, R0, R230, P6 ;  /* 0x000000e60000720c */ /* 0x000fe400037c1670 */
[----:B------:R-:W-:Y:S02]  /*da80*/  FSEL R202, R13, -INF , !P4 ;  /* 0xff8000000dca7808 */ /* 0x000fe40006000000 */
[----:B------:R-:W-:Y:S02]  /*da90*/  ISETP.GE.AND P1, PT, R2, R235, PT ;  /* 0x000000eb0200720c */ /* 0x000fe40003f26270 */
[----:B------:R-:W-:Y:S02]  /*daa0*/  FSEL R203, R32, -INF , !P5 ;  /* 0xff80000020cb7808 */ /* 0x000fe40006800000 */
[----:B------:R-:W-:-:S02]  /*dab0*/  FMNMX.FTZ R9, R201, R9, !PT ;  /* 0x00000009c9097209 */ /* 0x000fc40007810000 */
[-C--:B------:R-:W-:Y:S02]  /*dac0*/  ISETP.GE.AND P4, PT, R8, R234.reuse, PT ;  /* 0x000000ea0800720c */ /* 0x080fe40003f86270 */
[----:B------:R-:W-:Y:S02]  /*dad0*/  FSEL R14, R207, -INF , !P6 ;  /* 0xff800000cf0e7808 */ /* 0x000fe40007000000 */
[----:B------:R-:W-:Y:S02]  /*dae0*/  ISETP.GE.AND P6, PT, R5, R234, PT ;  /* 0x000000ea0500720c */ /* 0x000fe40003fc6270 */
[----:B------:R-:W-:Y:S02]  /*daf0*/  ISETP.LT.OR P1, PT, R2, R231, P1 ;  /* 0x000000e70200720c */ /* 0x000fe40000f21670 */
[----:B------:R-:W-:Y:S02]  /*db00*/  FMNMX.FTZ R9, R203, R9, !PT ;  /* 0x00000009cb097209 */ /* 0x000fe40007810000 */
[----:B------:R-:W-:-:S02]  /*db10*/  ISETP.LT.OR P4, PT, R8, R230, P4 ;  /* 0x000000e60800720c */ /* 0x000fc40002781670 */
[----:B------:R-:W-:Y:S02]  /*db20*/  ISETP.LT.OR P6, PT, R5, R230, P6 ;  /* 0x000000e60500720c */ /* 0x000fe400037c1670 */
[----:B------:R-:W-:Y:S02]  /*db30*/  FSEL R208, R12, -INF , !P1 ;  /* 0xff8000000cd07808 */ /* 0x000fe40004800000 */
[----:B------:R-:W-:Y:S02]  /*db40*/  FMNMX.FTZ R9, R202, R9, !PT ;  /* 0x00000009ca097209 */ /* 0x000fe40007810000 */
[----:B------:R-:W-:Y:S02]  /*db50*/  FSEL R21, R206, -INF , !P4 ;  /* 0xff800000ce157808 */ /* 0x000fe40006000000 */
[-C--:B------:R-:W-:Y:S02]  /*db60*/  ISETP.GE.AND P4, PT, R4, R234.reuse, PT ;  /* 0x000000ea0400720c */ /* 0x080fe40003f86270 */
[----:B------:R-:W-:-:S02]  /*db70*/  ISETP.GE.AND P1, PT, R7, R234, PT ;  /* 0x000000ea0700720c */ /* 0x000fc40003f26270 */
[-C--:B------:R-:W-:Y:S02]  /*db80*/  ISETP.GE.AND P5, PT, R6, R234.reuse, PT ;  /* 0x000000ea0600720c */ /* 0x080fe40003fa6270 */
[----:B------:R-:W-:Y:S02]  /*db90*/  FSEL R209, R33, -INF , !P6 ;  /* 0xff80000021d17808 */ /* 0x000fe40007000000 */
[----:B------:R-:W-:Y:S01]  /*dba0*/  FMNMX.FTZ R9, R208, R9, !PT ;  /* 0x00000009d0097209 */ /* 0x000fe20007810000 */
[----:B------:R-:W-:Y:S01]  /*dbb0*/  LDSM.16.MT88.4 R32, [R218+0xa000] ;  /* 0x00a00000da20783b */ /* 0x000fe20000004200 */
[----:B------:R-:W-:Y:S02]  /*dbc0*/  ISETP.GE.AND P6, PT, R3, R234, PT ;  /* 0x000000ea0300720c */ /* 0x000fe40003fc6270 */
[-C--:B------:R-:W-:Y:S01]  /*dbd0*/  ISETP.LT.OR P4, PT, R4, R230.reuse, P4 ;  /* 0x000000e60400720c */ /* 0x080fe20002781670 */
[----:B------:R-:W1:Y:S01]  /*dbe0*/  SHFL.BFLY PT, R12, R9, 0x2, 0x1f ;  /* 0x0c401f00090c7f89 */ /* 0x000e6200000e0000 */
[----:B------:R-:W-:-:S02]  /*dbf0*/  ISETP.LT.OR P1, PT, R7, R230, P1 ;  /* 0x000000e60700720c */ /* 0x000fc40000f21670 */
[-C--:B------:R-:W-:Y:S02]  /*dc00*/  ISETP.LT.OR P5, PT, R6, R230.reuse, P5 ;  /* 0x000000e60600720c */ /* 0x080fe40002fa1670 */
[----:B------:R-:W-:Y:S02]  /*dc10*/  ISETP.LT.OR P6, PT, R3, R230, P6 ;  /* 0x000000e60300720c */ /* 0x000fe400037c1670 */
[----:B------:R-:W-:Y:S02]  /*dc20*/  FSEL R244, R28, -INF , !P4 ;  /* 0xff8000001cf47808 */ /* 0x000fe40006000000 */
[----:B------:R-:W-:Y:S02]  /*dc30*/  FSEL R20, R184, -INF , !P1 ;  /* 0xff800000b8147808 */ /* 0x000fe40004800000 */
[----:B------:R-:W-:Y:S02]  /*dc40*/  FSEL R22, R133, -INF , !P5 ;  /* 0xff80000085167808 */ /* 0x000fe40006800000 */
[----:B------:R-:W-:-:S02]  /*dc50*/  ISETP.GE.AND P4, PT, R2, R234, PT ;  /* 0x000000ea0200720c */ /* 0x000fc40003f86270 */
[CC--:B------:R-:W-:Y:S02]  /*dc60*/  ISETP.GE.AND P1, PT, R0.reuse, R233.reuse, PT ;  /* 0x000000e90000720c */ /* 0x0c0fe40003f26270 */
[----:B------:R-:W-:Y:S02]  /*dc70*/  ISETP.GE.AND P5, PT, R0, R232, PT ;  /* 0x000000e80000720c */ /* 0x000fe40003fa6270 */
[----:B------:R-:W-:Y:S02]  /*dc80*/  FSEL R210, R18, -INF , !P6 ;  /* 0xff80000012d27808 */ /* 0x000fe40007000000 */
[----:B------:R-:W-:Y:S02]  /*dc90*/  ISETP.GE.AND P6, PT, R8, R233, PT ;  /* 0x000000e90800720c */ /* 0x000fe40003fc6270 */
[----:B------:R-:W-:Y:S02]  /*dca0*/  ISETP.LT.OR P4, PT, R2, R230, P4 ;  /* 0x000000e60200720c */ /* 0x000fe40002781670 */
[----:B------:R-:W-:-:S02]  /*dcb0*/  ISETP.LT.OR P1, PT, R0, R229, P1 ;  /* 0x000000e50000720c */ /* 0x000fc40000f21670 */
[----:B------:R-:W-:Y:S02]  /*dcc0*/  ISETP.LT.OR P5, PT, R0, R228, P5 ;  /* 0x000000e40000720c */ /* 0x000fe40002fa1670 */
[----:B------:R-:W-:Y:S02]  /*dcd0*/  FMNMX.FTZ R0, R135, R14, !PT ;  /* 0x0000000e87007209 */ /* 0x000fe40007810000 */
[----:B------:R-:W-:Y:S02]  /*dce0*/  ISETP.LT.OR P6, PT, R8, R229, P6 ;  /* 0x000000e50800720c */ /* 0x000fe400037c1670 */
[----:B------:R-:W-:Y:S02]  /*dcf0*/  FSEL R211, R17, -INF , !P4 ;  /* 0xff80000011d37808 */ /* 0x000fe40006000000 */
[----:B------:R-:W-:Y:S02]  /*dd00*/  ISETP.GE.AND P4, PT, R7, R233, PT ;  /* 0x000000e90700720c */ /* 0x000fe40003f86270 */
[----:B------:R-:W-:-:S02]  /*dd10*/  FMNMX.FTZ R0, R21, R0, !PT ;  /* 0x0000000015007209 */ /* 0x000fc40007810000 */
[----:B------:R-:W-:Y:S02]  /*dd20*/  FSEL R18, R200, -INF , !P6 ;  /* 0xff800000c8127808 */ /* 0x000fe40007000000 */
[----:B------:R-:W-:Y:S02]  /*dd30*/  FSEL R13, R205, -INF , !P1 ;  /* 0xff800000cd0d7808 */ /* 0x000fe40004800000 */
[-C--:B------:R-:W-:Y:S02]  /*dd40*/  ISETP.GE.AND P6, PT, R5, R233.reuse, PT ;  /* 0x000000e90500720c */ /* 0x080fe40003fc6270 */
[----:B------:R-:W-:Y:S02]  /*dd50*/  ISETP.GE.AND P1, PT, R6, R233, PT ;  /* 0x000000e90600720c */ /* 0x000fe40003f26270 */
[----:B------:R-:W-:Y:S02]  /*dd60*/  ISETP.LT.OR P4, PT, R7, R229, P4 ;  /* 0x000000e50700720c */ /* 0x000fe40002781670 */
[----:B------:R-:W-:-:S02]  /*dd70*/  FMNMX.FTZ R0, R20, R0, !PT ;  /* 0x0000000014007209 */ /* 0x000fc40007810000 */
[-C--:B------:R-:W-:Y:S02]  /*dd80*/  ISETP.LT.OR P6, PT, R5, R229.reuse, P6 ;  /* 0x000000e50500720c */ /* 0x080fe400037c1670 */
[----:B------:R-:W-:Y:S02]  /*dd90*/  ISETP.LT.OR P1, PT, R6, R229, P1 ;  /* 0x000000e50600720c */ /* 0x000fe40000f21670 */
[----:B------:R-:W-:Y:S02]  /*dda0*/  FSEL R17, R138, -INF , !P4 ;  /* 0xff8000008a117808 */ /* 0x000fe40006000000 */
[----:B------:R-:W-:Y:S02]  /*ddb0*/  ISETP.GE.AND P4, PT, R4, R233, PT ;  /* 0x000000e90400720c */ /* 0x000fe40003f86270 */
[----:B------:R-:W-:Y:S02]  /*ddc0*/  FMNMX.FTZ R0, R22, R0, !PT ;  /* 0x0000000016007209 */ /* 0x000fe40007810000 */
[----:B------:R-:W-:-:S02]  /*ddd0*/  FSEL R141, R29, -INF , !P6 ;  /* 0xff8000001d8d7808 */ /* 0x000fc40007000000 */
[----:B------:R-:W-:Y:S01]  /*dde0*/  FSEL R19, R139, -INF , !P1 ;  /* 0xff8000008b137808 */ /* 0x000fe20004800000 */
[----:B------:R-:W-:Y:S01]  /*ddf0*/  LDSM.16.MT88.4 R28, [R218+0xb000] ;  /* 0x00b00000da1c783b */ /* 0x000fe20000004200 */
[-C--:B------:R-:W-:Y:S02]  /*de00*/  ISETP.GE.AND P6, PT, R2, R233.reuse, PT ;  /* 0x000000e90200720c */ /* 0x080fe40003fc6270 */
[----:B------:R-:W-:Y:S02]  /*de10*/  ISETP.GE.AND P1, PT, R3, R233, PT ;  /* 0x000000e90300720c */ /* 0x000fe40003f26270 */
[----:B------:R-:W-:Y:S02]  /*de20*/  FMNMX.FTZ R0, R209, R0, !PT ;  /* 0x00000000d1007209 */ /* 0x000fe40007810000 */
[----:B------:R-:W-:Y:S02]  /*de30*/  ISETP.LT.OR P4, PT, R4, R229, P4 ;  /* 0x000000e50400720c */ /* 0x000fe40002781670 */
[----:B-1----:R-:W-:-:S02]  /*de40*/  FMNMX.FTZ R9, R9, R12, !PT ;  /* 0x0000000c09097209 */ /* 0x002fc40007810000 */
[----:B------:R-:W-:Y:S02]  /*de50*/  FMNMX.FTZ R12, R134, R13, !PT ;  /* 0x0000000d860c7209 */ /* 0x000fe40007810000 */
[-C--:B------:R-:W-:Y:S02]  /*de60*/  ISETP.LT.OR P6, PT, R2, R229.reuse, P6 ;  /* 0x000000e50200720c */ /* 0x080fe400037c1670 */
[----:B------:R-:W-:Y:S02]  /*de70*/  FMNMX.FTZ R0, R244, R0, !PT ;  /* 0x00000000f4007209 */ /* 0x000fe40007810000 */
[----:B------:R-:W-:Y:S02]  /*de80*/  ISETP.LT.OR P1, PT, R3, R229, P1 ;  /* 0x000000e50300720c */ /* 0x000fe40000f21670 */
[----:B------:R-:W-:Y:S02]  /*de90*/  FSEL R176, R25, -INF , !P4 ;  /* 0xff80000019b07808 */ /* 0x000fe40006000000 */
[----:B------:R-:W-:-:S02]  /*dea0*/  ISETP.GE.AND P4, PT, R8, R232, PT ;  /* 0x000000e80800720c */ /* 0x000fc40003f86270 */
[----:B------:R-:W-:Y:S02]  /*deb0*/  FMNMX.FTZ R12, R18, R12, !PT ;  /* 0x0000000c120c7209 */ /* 0x000fe40007810000 */
[----:B------:R-:W-:Y:S02]  /*dec0*/  FSEL R177, R24, -INF , !P6 ;  /* 0xff80000018b17808 */ /* 0x000fe40007000000 */
[----:B------:R-:W-:Y:S01]  /*ded0*/  FMNMX.FTZ R0, R210, R0, !PT ;  /* 0x00000000d2007209 */ /* 0x000fe20007810000 */
[----:B------:R-:W-:Y:S01]  /*dee0*/  SHFL.BFLY PT, R24, R9, 0x1, 0x1f ;  /* 0x0c201f0009187f89 */ /* 0x000fe200000e0000 */
[----:B------:R-:W-:Y:S02]  /*def0*/  FSEL R142, R23, -INF , !P1 ;  /* 0xff800000178e7808 */ /* 0x000fe40004800000 */
[-C--:B------:R-:W-:Y:S02]  /*df00*/  ISETP.GE.AND P6, PT, R6, R232.reuse, PT ;  /* 0x000000e80600720c */ /* 0x080fe40003fc6270 */
[----:B------:R-:W-:-:S02]  /*df10*/  ISETP.GE.AND P1, PT, R7, R232, PT ;  /* 0x000000e80700720c */ /* 0x000fc40003f26270 */
[----:B------:R-:W-:Y:S02]  /*df20*/  ISETP.LT.OR P4, PT, R8, R228, P4 ;  /* 0x000000e40800720c */ /* 0x000fe40002781670 */
[----:B------:R-:W-:Y:S02]  /*df30*/  FMNMX.FTZ R8, R17, R12, !PT ;  /* 0x0000000c11087209 */ /* 0x000fe40007810000 */
[----:B------:R-:W-:Y:S02]  /*df40*/  FMNMX.FTZ R0, R211, R0, !PT ;  /* 0x00000000d3007209 */ /* 0x000fe40007810000 */
[-C--:B------:R-:W-:Y:S02]  /*df50*/  ISETP.LT.OR P6, PT, R6, R228.reuse, P6 ;  /* 0x000000e40600720c */ /* 0x080fe400037c1670 */
[----:B------:R-:W-:Y:S01]  /*df60*/  ISETP.LT.OR P1, PT, R7, R228, P1 ;  /* 0x000000e40700720c */ /* 0x000fe20000f21670 */
[----:B------:R-:W1:Y:S01]  /*df70*/  SHFL.BFLY PT, R25, R0, 0x2, 0x1f ;  /* 0x0c401f0000197f89 */ /* 0x000e6200000e0000 */
[----:B------:R-:W-:-:S02]  /*df80*/  FSEL R6, R237, -INF , !P5 ;  /* 0xff800000ed067808 */ /* 0x000fc40006800000 */
[----:B------:R-:W-:Y:S02]  /*df90*/  FMNMX.FTZ R7, R19, R8, !PT ;  /* 0x0000000813077209 */ /* 0x000fe40007810000 */
[-C--:B------:R-:W-:Y:S02]  /*dfa0*/  ISETP.GE.AND P5, PT, R5, R232.reuse, PT ;  /* 0x000000e80500720c */ /* 0x080fe40003fa6270 */
[----:B------:R-:W-:Y:S02]  /*dfb0*/  FSEL R8, R236, -INF , !P4 ;  /* 0xff800000ec087808 */ /* 0x000fe40006000000 */
[----:B------:R-:W-:Y:S02]  /*dfc0*/  FMNMX.FTZ R7, R141, R7, !PT ;  /* 0x000000078d077209 */ /* 0x000fe40007810000 */
[----:B------:R-:W-:Y:S02]  /*dfd0*/  ISETP.GE.AND P4, PT, R4, R232, PT ;  /* 0x000000e80400720c */ /* 0x000fe40003f86270 */
[----:B------:R-:W-:-:S02]  /*dfe0*/  ISETP.LT.OR P5, PT, R5, R228, P5 ;  /* 0x000000e40500720c */ /* 0x000fc40002fa1670 */
[----:B------:R-:W-:Y:S02]  /*dff0*/  FMNMX.FTZ R5, R137, R6, !PT ;  /* 0x0000000689057209 */ /* 0x000fe40007810000 */
[----:B------:R-:W-:Y:S02]  /*e000*/  FMNMX.FTZ R12, R176, R7, !PT ;  /* 0x00000007b00c7209 */ /* 0x000fe40007810000 */
[----:B------:R-:W-:Y:S02]  /*e010*/  ISETP.LT.OR P4, PT, R4, R228, P4 ;  /* 0x000000e40400720c */ /* 0x000fe40002781670 */
[----:B------:R-:W-:Y:S02]  /*e020*/  FSEL R7, R179, -INF , !P1 ;  /* 0xff800000b3077808 */ /* 0x000fe40004800000 */
[----:B------:R-:W-:Y:S02]  /*e030*/  FMNMX.FTZ R4, R8, R5, !PT ;  /* 0x0000000508047209 */ /* 0x000fe40007810000 */
[----:B------:R-:W-:-:S02]  /*e040*/  ISETP.GE.AND P1, PT, R3, R232, PT ;  /* 0x000000e80300720c */ /* 0x000fc40003f26270 */
[----:B------:R-:W-:Y:S02]  /*e050*/  FSEL R5, R178, -INF , !P6 ;  /* 0xff800000b2057808 */ /* 0x000fe40007000000 */
[----:B------:R-:W-:Y:S02]  /*e060*/  FMNMX.FTZ R23, R7, R4, !PT ;  /* 0x0000000407177209 */ /* 0x000fe40007810000 */
[----:B------:R-:W-:Y:S02]  /*e070*/  ISETP.LT.OR P1, PT, R3, R228, P1 ;  /* 0x000000e40300720c */ /* 0x000fe40000f21670 */
[----:B------:R-:W-:Y:S02]  /*e080*/  FSEL R140, R140, -INF , !P5 ;  /* 0xff8000008c8c7808 */ /* 0x000fe40006800000 */
[----:B------:R-:W-:Y:S02]  /*e090*/  FMNMX.FTZ R3, R5, R23, !PT ;  /* 0x0000001705037209 */ /* 0x000fe40007810000 */
[----:B------:R-:W-:-:S02]  /*e0a0*/  ISETP.GE.AND P5, PT, R2, R232, PT ;  /* 0x000000e80200720c */ /* 0x000fc40003fa6270 */
[----:B------:R-:W-:Y:S02]  /*e0b0*/  FSEL R143, R143, -INF , !P4 ;  /* 0xff8000008f8f7808 */ /* 0x000fe40006000000 */
[----:B------:R-:W-:Y:S02]  /*e0c0*/  FMNMX.FTZ R3, R140, R3, !PT ;  /* 0x000000038c037209 */ /* 0x000fe40007810000 */
        /* <DEDUP_REMOVED lines=14> */
[----:B------:R-:W3:Y:S01]  /*e1b0*/  SHFL.BFLY PT, R9, R2, 0x2, 0x1f ;  /* 0x0c401f0002097f89 */ /* 0x000ee200000e0000 */
[----:B------:R-:W-:Y:S02]  /*e1c0*/  MOV R200, R248 ;  /* 0x000000f800c87202 */ /* 0x000fe40000000f00 */
[----:B------:R-:W-:-:S05]  /*e1d0*/  FSEL R12, R12, RZ, P6 ;  /* 0x000000ff0c0c7208 */ /* 0x000fca0003000000 */
[--C-:B------:R-:W-:Y:S01]  /*e1e0*/  FFMA.FTZ R10, R10, UR17, -R12.reuse ;  /* 0x000000110a0a7c23 */ /* 0x100fe2000801080c */
[--C-:B------:R-:W-:Y:S01]  /*e1f0*/  FFMA.FTZ R16, R16, UR17, -R12.reuse ;  /* 0x0000001110107c23 */ /* 0x100fe2000801080c */
[--C-:B------:R-:W-:Y:S02]  /*e200*/  FFMA.FTZ R15, R15, UR17, -R12.reuse ;  /* 0x000000110f0f7c23 */ /* 0x100fe4000801080c */
[----:B------:R4:W-:Y:S01]  /*e210*/  MUFU.EX2 R198, R10 ;  /* 0x0000000a00c67308 */ /* 0x0009e20000000800 */
[----:B-1----:R-:W-:Y:S02]  /*e220*/  FMNMX.FTZ R3, R4, R23, !PT ;  /* 0x0000001704037209 */ /* 0x002fe40007810000 */
[----:B--2---:R-:W-:Y:S01]  /*e230*/  FMNMX.FTZ R238, R0, R24, !PT ;  /* 0x0000001800ee7209 */ /* 0x004fe20007810000 */
[----:B------:R-:W-:-:S04]  /*e240*/  FFMA.FTZ R0, R11, UR17, -R12 ;  /* 0x000000110b007c23 */ /* 0x000fc8000801080c */
[----:B------:R-:W-:Y:S01]  /*e250*/  MUFU.EX2 R197, R16 ;  /* 0x0000001000c57308 */ /* 0x000fe20000000800 */
[----:B------:R-:W-:Y:S01]  /*e260*/  LDSM.16.MT88.4 R24, [R215+0xb000] ;  /* 0x00b00000d718783b */ /* 0x000fe20000004200 */
[C---:B------:R-:W-:Y:S01]  /*e270*/  FSETP.NEU.FTZ.AND P5, PT, R238.reuse, -INF , PT ;  /* 0xff800000ee00780b */ /* 0x040fe20003fbd000 */
[----:B------:R-:W-:-:S05]  /*e280*/  FMUL.FTZ R4, R238, UR17 ;  /* 0x00000011ee047c20 */ /* 0x000fca0008410000 */
[----:B------:R3:W-:Y:S01]  /*e290*/  MUFU.EX2 R199, R0 ;  /* 0x0000000000c77308 */ /* 0x0007e20000000800 */
[----:B----4-:R-:W1:Y:S01]  /*e2a0*/  SHFL.BFLY PT, R10, R3, 0x1, 0x1f ;  /* 0x0c201f00030a7f89 */ /* 0x010e6200000e0000 */
[----:B------:R-:W-:-:S05]  /*e2b0*/  FSEL R11, R4, RZ, P5 ;  /* 0x000000ff040b7208 */ /* 0x000fca0002800000 */
[--C-:B------:R-:W-:Y:S01]  /*e2c0*/  FFMA.FTZ R21, R21, UR17, -R11.reuse ;  /* 0x0000001115157c23 */ /* 0x100fe2000801080b */
[--C-:B------:R-:W-:Y:S01]  /*e2d0*/  FFMA.FTZ R20, R20, UR17, -R11.reuse ;  /* 0x0000001114147c23 */ /* 0x100fe2000801080b */
[--C-:B------:R-:W-:Y:S01]  /*e2e0*/  FFMA.FTZ R22, R22, UR17, -R11.reuse ;  /* 0x0000001116167c23 */ /* 0x100fe2000801080b */
[----:B------:R-:W-:Y:S01]  /*e2f0*/  FFMA.FTZ R14, R14, UR17, -R11 ;  /* 0x000000110e0e7c23 */ /* 0x000fe2000801080b */
[----:B------:R-:W-:Y:S01]  /*e300*/  MUFU.EX2 R192, R21 ;  /* 0x0000001500c07308 */ /* 0x000fe20000000800 */
[----:B---3--:R-:W-:-:S07]  /*e310*/  FMNMX.FTZ R0, R2, R9, !PT ;  /* 0x0000000902007209 */ /* 0x008fce0007810000 */
[----:B------:R-:W-:Y:S01]  /*e320*/  MUFU.EX2 R194, R20 ;  /* 0x0000001400c27308 */ /* 0x000fe20000000800 */
[----:B------:R-:W2:Y:S01]  /*e330*/  SHFL.BFLY PT, R2, R0, 0x1, 0x1f ;  /* 0x0c201f0000027f89 */ /* 0x000ea200000e0000 */
[----:B-1----:R-:W-:Y:S02]  /*e340*/  FMNMX.FTZ R237, R3, R10, !PT ;  /* 0x0000000a03ed7209 */ /* 0x002fe40007810000 */
[----:B------:R-:W-:-:S04]  /*e350*/  FSEL R3, R239, RZ, P6 ;  /* 0x000000ffef037208 */ /* 0x000fc80003000000 */
[----:B------:R1:W-:Y:S01]  /*e360*/  MUFU.EX2 R195, R22 ;  /* 0x0000001600c37308 */ /* 0x0003e20000000800 */
[C---:B------:R-:W-:Y:S01]  /*e370*/  FSETP.NEU.FTZ.AND P4, PT, R237.reuse, -INF , PT ;  /* 0xff800000ed00780b */ /* 0x040fe20003f9d000 */
[----:B------:R-:W-:Y:S01]  /*e380*/  FMUL.FTZ R10, R237, UR17 ;  /* 0x00000011ed0a7c20 */ /* 0x000fe20008410000 */
[----:B------:R-:W-:-:S04]  /*e390*/  FADD.FTZ R3, R136, -R3 ;  /* 0x8000000388037221 */ /* 0x000fc80000010000 */
[----:B------:R-:W-:Y:S01]  /*e3a0*/  FSEL R10, R10, RZ, P4 ;  /* 0x000000ff0a0a7208 */ /* 0x000fe20002000000 */
[----:B------:R-:W-:Y:S01]  /*e3b0*/  FMUL.FTZ R9, R3, UR17 ;  /* 0x0000001103097c20 */ /* 0x000fe20008410000 */
[----:B------:R-:W-:Y:S03]  /*e3c0*/  MUFU.EX2 R196, R15 ;  /* 0x0000000f00c47308 */ /* 0x000fe60000000800 */
[--C-:B------:R-:W-:Y:S01]  /*e3d0*/  FFMA.FTZ R13, R13, UR17, -R10.reuse ;  /* 0x000000110d0d7c23 */ /* 0x100fe2000801080a */
[--C-:B------:R-:W-:Y:S01]  /*e3e0*/  FFMA.FTZ R18, R18, UR17, -R10.reuse ;  /* 0x0000001112127c23 */ /* 0x100fe2000801080a */
[--C-:B------:R-:W-:Y:S01]  /*e3f0*/  FFMA.FTZ R17, R17, UR17, -R10.reuse ;  /* 0x0000001111117c23 */ /* 0x100fe2000801080a */
[----:B------:R-:W-:Y:S02]  /*e400*/  FFMA.FTZ R19, R19, UR17, -R10 ;  /* 0x0000001113137c23 */ /* 0x000fe4000801080a */
[----:B------:R-:W-:Y:S01]  /*e410*/  MUFU.EX2 R185, R13 ;  /* 0x0000000d00b97308 */ /* 0x000fe20000000800 */
[----:B--2---:R-:W-:Y:S01]  /*e420*/  FMNMX.FTZ R236, R0, R2, !PT ;  /* 0x0000000200ec7209 */ /* 0x004fe20007810000 */
[----:B-1----:R-:W-:Y:S01]  /*e430*/  LDSM.16.MT88.4 R20, [R215+0xa000] ;  /* 0x00a00000d714783b */ /* 0x002fe20000004200 */
[----:B------:R-:W-:-:S02]  /*e440*/  FSEL R2, R237, RZ, P4 ;  /* 0x000000ffed027208 */ /* 0x000fc40002000000 */
[C---:B------:R-:W-:Y:S01]  /*e450*/  FSETP.NEU.FTZ.AND P1, PT, R236.reuse, -INF , PT ;  /* 0xff800000ec00780b */ /* 0x040fe20003f3d000 */
[----:B------:R-:W-:Y:S02]  /*e460*/  FMUL.FTZ R0, R236, UR17 ;  /* 0x00000011ec007c20 */ /* 0x000fe40008410000 */
[----:B------:R-:W-:Y:S01]  /*e470*/  FADD.FTZ R3, R134, -R2 ;  /* 0x8000000286037221 */ /* 0x000fe20000010000 */
[----:B------:R-:W-:Y:S01]  /*e480*/  FSEL R2, R236, RZ, P1 ;  /* 0x000000ffec027208 */ /* 0x000fe20000800000 */
[----:B------:R-:W1:Y:S01]  /*e490*/  MUFU.EX2 R184, R18 ;  /* 0x0000001200b87308 */ /* 0x000e620000000800 */
[----:B------:R-:W-:Y:S01]  /*e4a0*/  FSEL R0, R0, RZ, P1 ;  /* 0x000000ff00007208 */ /* 0x000fe20000800000 */
[----:B------:R-:W-:Y:S02]  /*e4b0*/  FMUL.FTZ R3, R3, UR17 ;  /* 0x0000001103037c20 */ /* 0x000fe40008410000 */
[----:B------:R-:W-:Y:S02]  /*e4c0*/  FADD.FTZ R2, R137, -R2 ;  /* 0x8000000289027221 */ /* 0x000fe40000010000 */
[--C-:B------:R-:W-:Y:S01]  /*e4d0*/  FFMA.FTZ R8, R8, UR17, -R0.reuse ;  /* 0x0000001108087c23 */ /* 0x100fe20008010800 */
[--C-:B------:R-:W-:Y:S01]  /*e4e0*/  FFMA.FTZ R6, R6, UR17, -R0.reuse ;  /* 0x0000001106067c23 */ /* 0x100fe20008010800 */
[----:B------:R-:W-:Y:S01]  /*e4f0*/  FMUL.FTZ R2, R2, UR17 ;  /* 0x0000001102027c20 */ /* 0x000fe20008410000 */
[--C-:B------:R-:W-:Y:S01]  /*e500*/  FFMA.FTZ R7, R7, UR17, -R0.reuse ;  /* 0x0000001107077c23 */ /* 0x100fe20008010800 */
[----:B------:R-:W-:Y:S01]  /*e510*/  FFMA.FTZ R5, R5, UR17, -R0 ;  /* 0x0000001105057c23 */ /* 0x000fe20008010800 */
[----:B------:R-:W-:Y:S01]  /*e520*/  MUFU.EX2 R181, R8 ;  /* 0x0000000800b57308 */ /* 0x000fe20000000800 */
[----:B------:R-:W-:Y:S01]  /*e530*/  LDSM.16.MT88.4 R136, [R213+0xb000] ;  /* 0x00b00000d588783b */ /* 0x000fe20000004200 */
[----:B-1----:R-:W-:-:S06]  /*e540*/  F2FP.BF16.F32.PACK_AB R4, R184, R185 ;  /* 0x000000b9b804723e */ /* 0x002fcc00000010ff */
[----:B------:R-:W-:Y:S08]  /*e550*/  MUFU.EX2 R186, R17 ;  /* 0x0000001100ba7308 */ /* 0x000ff00000000800 */
[----:B------:R1:W2:Y:S08]  /*e560*/  MUFU.EX2 R187, R19 ;  /* 0x0000001300bb7308 */ /* 0x0002b00000000800 */
[----:B------:R2:W3:Y:S08]  /*e570*/  MUFU.EX2 R180, R6 ;  /* 0x0000000600b47308 */ /* 0x0004f00000000800 */
[----:B------:R-:W-:Y:S01]  /*e580*/  MUFU.EX2 R183, R7 ;  /* 0x0000000700b77308 */ /* 0x000fe20000000800 */
[----:B-1----:R-:W-:Y:S07]  /*e590*/  LDSM.16.MT88.4 R16, [R213+0xa000] ;  /* 0x00a00000d510783b */ /* 0x002fee0000004200 */
[----:B------:R3:W1:Y:S01]  /*e5a0*/  MUFU.EX2 R182, R5 ;  /* 0x0000000500b67308 */ /* 0x0006620000000800 */
[----:B--2---:R-:W-:-:S07]  /*e5b0*/  F2FP.BF16.F32.PACK_AB R6, R187, R186 ;  /* 0x000000babb06723e */ /* 0x004fce00000010ff */
[----:B------:R-:W2:Y:S08]  /*e5c0*/  MUFU.EX2 R8, R3 ;  /* 0x0000000300087308 */ /* 0x000eb00000000800 */
[----:B------:R-:W4:Y:S01]  /*e5d0*/  MUFU.EX2 R2, R2 ;  /* 0x0000000200027308 */ /* 0x000f220000000800 */
[----:B---3--:R-:W-:Y:S02]  /*e5e0*/  F2FP.BF16.F32.PACK_AB R5, R181, R180 ;  /* 0x000000b4b505723e */ /* 0x008fe400000010ff */
[----:B-1----:R-:W-:-:S05]  /*e5f0*/  F2FP.BF16.F32.PACK_AB R7, R182, R183 ;  /* 0x000000b7b607723e */ /* 0x002fca00000010ff */
[----:B------:R-:W-:Y:S01]  /*e600*/  MUFU.EX2 R193, R14 ;  /* 0x0000000e00c17308 */ /* 0x000fe20000000800 */
[-C--:B--2---:R-:W-:Y:S01]  /*e610*/  FMUL.FTZ R40, R40, R8.reuse ;  /* 0x0000000828287220 */ /* 0x084fe20000410000 */
[-C--:B------:R-:W-:Y:S01]  /*e620*/  FMUL.FTZ R41, R41, R8.reuse ;  /* 0x0000000829297220 */ /* 0x080fe20000410000 */
[----:B------:R-:W-:Y:S01]  /*e630*/  FSEL R3, R238, RZ, P5 ;  /* 0x000000ffee037208 */ /* 0x000fe20002800000 */
[-C--:B------:R-:W-:Y:S01]  /*e640*/  FMUL.FTZ R124, R124, R8.reuse ;  /* 0x000000087c7c7220 */ /* 0x080fe20000410000 */
[-C--:B------:R-:W-:Y:S01]  /*e650*/  FMUL.FTZ R125, R125, R8.reuse ;  /* 0x000000087d7d7220 */ /* 0x080fe20000410000 */
[-C--:B------:R-:W-:Y:S01]  /*e660*/  FMUL.FTZ R144, R144, R8.reuse ;  /* 0x0000000890907220 */ /* 0x080fe20000410000 */
[----:B------:R-:W-:Y:S01]  /*e670*/  FMUL.FTZ R145, R145, R8 ;  /* 0x0000000891917220 */ /* 0x000fe20000410000 */
[----:B------:R-:W-:Y:S01]  /*e680*/  FADD.FTZ R3, R135, -R3 ;  /* 0x8000000387037221 */ /* 0x000fe20000010000 */
[-C--:B----4-:R-:W-:Y:S01]  /*e690*/  FMUL.FTZ R42, R42, R2.reuse ;  /* 0x000000022a2a7220 */ /* 0x090fe20000410000 */
[-C--:B------:R-:W-:Y:S01]  /*e6a0*/  FMUL.FTZ R43, R43, R2.reuse ;  /* 0x000000022b2b7220 */ /* 0x080fe20000410000 */
[----:B------:R-:W-:Y:S01]  /*e6b0*/  LDSM.16.MT88.4 R132, [R217+0xa000] ;  /* 0x00a00000d984783b */ /* 0x000fe20000004200 */
[-C--:B------:R-:W-:Y:S01]  /*e6c0*/  FMUL.FTZ R126, R126, R2.reuse ;  /* 0x000000027e7e7220 */ /* 0x080fe20000410000 */
[----:B------:R-:W-:Y:S01]  /*e6d0*/  FMUL.FTZ R127, R127, R2 ;  /* 0x000000027f7f7220 */ /* 0x000fe20000410000 */
[----:B------:R-:W-:Y:S01]  /*e6e0*/  FMUL.FTZ R3, R3, UR17 ;  /* 0x0000001103037c20 */ /* 0x000fe20008410000 */
[----:B------:R-:W1:Y:S01]  /*e6f0*/  MUFU.EX2 R9, R9 ;  /* 0x0000000900097308 */ /* 0x000e620000000800 */
[-C--:B------:R-:W-:Y:S01]  /*e700*/  FMUL.FTZ R152, R152, R8.reuse ;  /* 0x0000000898987220 */ /* 0x080fe20000410000 */
[C---:B------:R-:W-:Y:S01]  /*e710*/  HMMA.16816.F32.BF16 R240, R4.reuse, R32, R40 ;  /* 0x0000002004f0723c */ /* 0x040fe20000041828 */
[----:B------:R-:W2:Y:S01]  /*e720*/  LDSM.16.MT88.4 R40, [R217+0xb000] ;  /* 0x00b00000d928783b */ /* 0x000ea20000004200 */
[----:B------:R-:W-:Y:S01]  /*e730*/  FMUL.FTZ R153, R153, R8 ;  /* 0x0000000899997220 */ /* 0x000fe20000410000 */
[-C--:B------:R-:W-:Y:S01]  /*e740*/  FMUL.FTZ R146, R146, R2.reuse ;  /* 0x0000000292927220 */ /* 0x080fe20000410000 */
[----:B------:R-:W-:Y:S01]  /*e750*/  FMUL.FTZ R147, R147, R2 ;  /* 0x0000000293937220 */ /* 0x000fe20000410000 */
[-C--:B------:R-:W-:Y:S01]  /*e760*/  FMUL.FTZ R160, R160, R8.reuse ;  /* 0x00000008a0a07220 */ /* 0x080fe20000410000 */
[----:B------:R-:W3:Y:S01]  /*e770*/  MUFU.EX2 R3, R3 ;  /* 0x0000000300037308 */ /* 0x000ee20000000800 */
        /* <DEDUP_REMOVED lines=34> */
[C---:B--2---:R-:W-:Y:S01]  /*e9a0*/  HMMA.16816.F32.BF16 R204, R4.reuse, R42, R124 ;  /* 0x0000002a04cc723c */ /* 0x044fe2000004187c */
        /* <DEDUP_REMOVED lines=17> */
[----:B------:R-:W-:Y:S01]  /*eac0*/  FMUL.FTZ R157, R157, R9 ;  /* 0x000000099d9d7220 */ /* 0x000fe20000410000 */
[-C--:B---3--:R-:W-:Y:S01]  /*ead0*/  FMUL.FTZ R158, R158, R3.reuse ;  /* 0x000000039e9e7220 */ /* 0x088fe20000410000 */
[----:B------:R-:W-:Y:S01]  /*eae0*/  FMUL.FTZ R159, R159, R3 ;  /* 0x000000039f9f7220 */ /* 0x000fe20000410000 */
[-C--:B------:R-:W-:Y:S01]  /*eaf0*/  FMUL.FTZ R148, R148, R9.reuse ;  /* 0x0000000994947220 */ /* 0x080fe20000410000 */
[C---:B------:R-:W-:Y:S01]  /*eb00*/  HMMA.16816.F32.BF16 R152, R4.reuse, R18, R152 ;  /* 0x000000120498723c */ /* 0x040fe20000041898 */
[----:B------:R-:W-:Y:S01]  /*eb10*/  FMUL.FTZ R149, R149, R9 ;  /* 0x0000000995957220 */ /* 0x000fe20000410000 */
[----:B------:R-:W-:Y:S01]  /*eb20*/  MOV R13, R204 ;  /* 0x000000cc000d7202 */ /* 0x000fe20000000f00 */
[-C--:B------:R-:W-:Y:S01]  /*eb30*/  FMUL.FTZ R150, R150, R3.reuse ;  /* 0x0000000396967220 */ /* 0x080fe20000410000 */
[----:B------:R-:W-:Y:S01]  /*eb40*/  FMUL.FTZ R151, R151, R3 ;  /* 0x0000000397977220 */ /* 0x000fe20000410000 */
[-C--:B------:R-:W-:Y:S01]  /*eb50*/  FMUL.FTZ R36, R36, R9.reuse ;  /* 0x0000000924247220 */ /* 0x080fe20000410000 */
[C---:B------:R-:W-:Y:S01]  /*eb60*/  HMMA.16816.F32.BF16 R160, R4.reuse, R20, R160 ;  /* 0x0000001404a0723c */ /* 0x040fe200000418a0 */
[----:B------:R-:W-:Y:S01]  /*eb70*/  FMUL.FTZ R37, R37, R9 ;  /* 0x0000000925257220 */ /* 0x000fe20000410000 */
[-C--:B------:R-:W-:Y:S01]  /*eb80*/  FMUL.FTZ R38, R38, R3.reuse ;  /* 0x0000000326267220 */ /* 0x080fe20000410000 */
[----:B------:R-:W-:Y:S01]  /*eb90*/  FMUL.FTZ R39, R39, R3 ;  /* 0x0000000327277220 */ /* 0x000fe20000410000 */
[----:B------:R-:W-:Y:S01]  /*eba0*/  MOV R14, R206 ;  /* 0x000000ce000e7202 */ /* 0x000fe20000000f00 */
        /* <DEDUP_REMOVED lines=8> */
[----:B------:R-:W-:Y:S01]  /*ec30*/  MOV R190, R242 ;  /* 0x000000f200be7202 */ /* 0x000fe20000000f00 */
[----:B------:R-:W-:Y:S01]  /*ec40*/  FMUL.FTZ R165, R165, R9 ;  /* 0x00000009a5a57220 */ /* 0x000fe20000410000 */
[----:B------:R-:W-:Y:S01]  /*ec50*/  MOV R189, R240 ;  /* 0x000000f000bd7202 */ /* 0x000fe20000000f00 */
[----:B------:R-:W-:Y:S01]  /*ec60*/  FMUL.FTZ R166, R166, R3 ;  /* 0x00000003a6a67220 */ /* 0x000fe20000410000 */
[----:B------:R-:W-:Y:S01]  /*ec70*/  MOV R15, R243 ;  /* 0x000000f3000f7202 */ /* 0x000fe20000000f00 */
[C---:B------:R-:W-:Y:S01]  /*ec80*/  HMMA.16816.F32.BF16 R56, R4.reuse, R132, R56 ;  /* 0x000000840438723c */ /* 0x040fe20000041838 */
[----:B------:R-:W-:Y:S01]  /*ec90*/  MOV R188, R205 ;  /* 0x000000cd00bc7202 */ /* 0x000fe20000000f00 */
        /* <DEDUP_REMOVED lines=48> */
[----:B------:R-:W-:Y:S01]  /*efa0*/  FMUL.FTZ R119, R119, R3 ;  /* 0x0000000377777220 */ /* 0x000fe20000410000 */
[-C--:B------:R-:W-:Y:S01]  /*efb0*/  FMUL.FTZ R128, R128, R9.reuse ;  /* 0x0000000980807220 */ /* 0x080fe20000410000 */
[----:B------:R-:W-:Y:S01]  /*efc0*/  FMUL.FTZ R129, R129, R9 ;  /* 0x0000000981817220 */ /* 0x000fe20000410000 */
[-C--:B------:R-:W-:Y:S01]  /*efd0*/  FMUL.FTZ R130, R130, R3.reuse ;  /* 0x0000000382827220 */ /* 0x080fe20000410000 */
[----:B------:R-:W-:Y:S01]  /*efe0*/  FMUL.FTZ R131, R131, R3 ;  /* 0x0000000383837220 */ /* 0x000fe20000410000 */
[----:B------:R-:W-:Y:S01]  /*eff0*/  F2FP.BF16.F32.PACK_AB R4, R197, R198 ;  /* 0x000000c6c504723e */ /* 0x000fe200000010ff */
[----:B------:R-:W-:Y:S01]  /*f000*/  FFMA.FTZ R2, R252, R2, R180 ;  /* 0x00000002fc027223 */ /* 0x000fe200000100b4 */
[----:B------:R-:W-:-:S02]  /*f010*/  F2FP.BF16.F32.PACK_AB R5, R192, R193 ;  /* 0x000000c1c005723e */ /* 0x000fc400000010ff */
[----:B------:R-:W-:Y:S02]  /*f020*/  F2FP.BF16.F32.PACK_AB R6, R199, R196 ;  /* 0x000000c4c706723e */ /* 0x000fe400000010ff */
[----:B------:R-:W-:Y:S02]  /*f030*/  F2FP.BF16.F32.PACK_AB R7, R195, R194 ;  /* 0x000000c2c307723e */ /* 0x000fe400000010ff */
[----:B------:R-:W-:Y:S02]  /*f040*/  MOV R126, R191 ;  /* 0x000000bf007e7202 */ /* 0x000fe40000000f00 */
[----:B------:R-:W-:Y:S02]  /*f050*/  MOV R127, R190 ;  /* 0x000000be007f7202 */ /* 0x000fe40000000f00 */
[----:B------:R-:W-:Y:S01]  /*f060*/  MOV R125, R189 ;  /* 0x000000bd007d7202 */ /* 0x000fe20000000f00 */
[----:B------:R-:W-:Y:S01]  /*f070*/  HMMA.16816.F32.BF16 R248, R4, R18, R156 ;  /* 0x0000001204f8723c */ /* 0x000fe2000004189c */
[----:B------:R-:W-:-:S05]  /*f080*/  MOV R124, R207 ;  /* 0x000000cf007c7202 */ /* 0x000fca0000000f00 */
[----:B------:R-:W-:Y:S01]  /*f090*/  HMMA.16816.F32.BF16 R148, R4, R16, R148 ;  /* 0x000000100494723c */ /* 0x000fe20000041894 */
[----:B------:R-:W-:Y:S01]  /*f0a0*/  MOV R159, R13 ;  /* 0x0000000d009f7202 */ /* 0x000fe20000000f00 */
[----:B------:R-:W-:-:S04]  /*f0b0*/  FFMA.FTZ R13, R141, UR17, -R10 ;  /* 0x000000118d0d7c23 */ /* 0x000fc8000801080a */
[C---:B------:R-:W-:Y:S01]  /*f0c0*/  HMMA.16816.F32.BF16 R36, R4.reuse, R32, R36 ;  /* 0x000000200424723c */ /* 0x040fe20000041824 */
[----:B------:R-:W-:Y:S01]  /*f0d0*/  MOV R17, R14 ;  /* 0x0000000e00117202 */ /* 0x000fe20000000f00 */
[----:B------:R1:W-:Y:S01]  /*f0e0*/  MUFU.EX2 R33, R13 ;  /* 0x0000000d00217308 */ /* 0x0003e20000000800 */
[--C-:B------:R-:W-:Y:S01]  /*f0f0*/  FFMA.FTZ R14, R142, UR17, -R10.reuse ;  /* 0x000000118e0e7c23 */ /* 0x100fe2000801080a */
[----:B------:R-:W-:Y:S02]  /*f100*/  MOV R16, R188 ;  /* 0x000000bc00107202 */ /* 0x000fe40000000f00 */
[C---:B------:R-:W-:Y:S01]  /*f110*/  HMMA.16816.F32.BF16 R240, R4.reuse, R22, R172 ;  /* 0x0000001604f0723c */ /* 0x040fe200000418ac */
[----:B------:R-:W-:Y:S01]  /*f120*/  MOV R142, R17 ;  /* 0x00000011008e7202 */ /* 0x000fe20000000f00 */
[----:B------:R-:W-:Y:S01]  /*f130*/  LDSM.16.MT88.4 R172, [R215+0xa800] ;  /* 0x00a80000d7ac783b */ /* 0x000fe20000004200 */
[----:B------:R-:W-:Y:S01]  /*f140*/  MOV R141, R16 ;  /* 0x00000010008d7202 */ /* 0x000fe20000000f00 */
[----:B------:R-:W-:Y:S02]  /*f150*/  MUFU.EX2 R23, R14 ;  /* 0x0000000e00177308 */ /* 0x000fe40000000800 */
[C---:B------:R-:W-:Y:S06]  /*f160*/  HMMA.16816.F32.BF16 R164, R4.reuse, R20, R164 ;  /* 0x0000001404a4723c */ /* 0x040fec00000418a4 */
[----:B------:R-:W-:Y:S01]  /*f170*/  HMMA.16816.F32.BF16 R52, R4, R132, R52 ;  /* 0x000000840434723c */ /* 0x000fe20000041834 */
[--C-:B-1----:R-:W-:Y:S01]  /*f180*/  FFMA.FTZ R13, R176, UR17, -R10.reuse ;  /* 0x00000011b00d7c23 */ /* 0x102fe2000801080a */
[----:B------:R-:W-:Y:S01]  /*f190*/  FFMA.FTZ R10, R177, UR17, -R10 ;  /* 0x00000011b10a7c23 */ /* 0x000fe2000801080a */
[----:B------:R-:W-:-:S02]  /*f1a0*/  MOV R176, R125 ;  /* 0x0000007d00b07202 */ /* 0x000fc40000000f00 */
[----:B------:R1:W2:Y:S01]  /*f1b0*/  MUFU.EX2 R32, R13 ;  /* 0x0000000d00207308 */ /* 0x0002a20000000800 */
[C---:B------:R-:W-:Y:S01]  /*f1c0*/  HMMA.16816.F32.BF16 R188, R4.reuse, R134, R64 ;  /* 0x0000008604bc723c */ /* 0x040fe20000041840 */
[----:B------:R-:W-:Y:S01]  /*f1d0*/  MOV R177, R126 ;  /* 0x0000007e00b17202 */ /* 0x000fe20000000f00 */
[----:B------:R-:W-:Y:S04]  /*f1e0*/  LDSM.16.MT88.4 R64, [R217+0xa800] ;  /* 0x00a80000d940783b */ /* 0x000fe80000004200 */
[C---:B------:R-:W-:Y:S01]  /*f1f0*/  HMMA.16816.F32.BF16 R68, R4.reuse, R136, R68 ;  /* 0x000000880444723c */ /* 0x040fe20000041844 */
[----:B------:R3:W4:Y:S05]  /*f200*/  MUFU.EX2 R22, R10 ;  /* 0x0000000a00167308 */ /* 0x00072a0000000800 */
[----:B------:R-:W-:Y:S01]  /*f210*/  HMMA.16816.F32.BF16 R84, R4, R24, R84 ;  /* 0x000000180454723c */ /* 0x000fe20000041854 */
[----:B-1----:R-:W-:Y:S01]  /*f220*/  FFMA.FTZ R13, R140, UR17, -R0 ;  /* 0x000000118c0d7c23 */ /* 0x002fe20008010800 */
[----:B------:R-:W-:-:S04]  /*f230*/  MOV R140, R159 ;  /* 0x0000009f008c7202 */ /* 0x000fc80000000f00 */
[C---:B------:R-:W-:Y:S01]  /*f240*/  HMMA.16816.F32.BF16 R132, R4.reuse, R26, R96 ;  /* 0x0000001a0484723c */ /* 0x040fe20000041860 */
[----:B------:R-:W1:Y:S01]  /*f250*/  LDSM.16.MT88.4 R156, [R213+0xa800] ;  /* 0x00a80000d59c783b */ /* 0x000e620000004200 */
[----:B------:R-:W-:Y:S03]  /*f260*/  MUFU.EX2 R21, R13 ;  /* 0x0000000d00157308 */ /* 0x000fe60000000800 */
[----:B------:R-:W-:Y:S01]  /*f270*/  LDSM.16.MT88.4 R96, [R215+0xb800] ;  /* 0x00b80000d760783b */ /* 0x000fe20000004200 */
[----:B---3--:R-:W-:Y:S01]  /*f280*/  FFMA.FTZ R10, R143, UR17, -R0 ;  /* 0x000000118f0a7c23 */ /* 0x008fe20008010800 */
[----:B------:R-:W-:Y:S01]  /*f290*/  HMMA.16816.F32.BF16 R100, R4, R28, R100 ;  /* 0x0000001c0464723c */ /* 0x000fe20000041864 */
[----:B------:R-:W-:Y:S02]  /*f2a0*/  MOV R143, R124 ;  /* 0x0000007c008f7202 */ /* 0x000fe40000000f00 */
[----:B------:R3:W5:Y:S01]  /*f2b0*/  MUFU.EX2 R19, R10 ;  /* 0x0000000a00137308 */ /* 0x0007620000000800 */
[----:B--2---:R-:W-:-:S02]  /*f2c0*/  F2FP.BF16.F32.PACK_AB R124, R32, R33 ;  /* 0x00000021207c723e */ /* 0x004fc400000010ff */
[C---:B------:R-:W-:Y:S01]  /*f2d0*/  HMMA.16816.F32.BF16 R204, R4.reuse, R34, R48 ;  /* 0x0000002204cc723c */ /* 0x040fe20000041830 */
[----:B----4-:R-:W-:Y:S01]  /*f2e0*/  F2FP.BF16.F32.PACK_AB R126, R22, R23 ;  /* 0x00000017167e723e */ /* 0x010fe200000010ff */
[----:B------:R-:W2:Y:S04]  /*f2f0*/  LDSM.16.MT88.4 R48, [R218+0xa800] ;  /* 0x00a80000da30783b */ /* 0x000ea80000004200 */
[C---:B------:R-:W-:Y:S01]  /*f300*/  HMMA.16816.F32.BF16 R136, R4.reuse, R138, R80 ;  /* 0x0000008a0488723c */ /* 0x040fe20000041850 */
[----:B------:R-:W4:Y:S05]  /*f310*/  LDSM.16.MT88.4 R80, [R213+0xb800] ;  /* 0x00b80000d550783b */ /* 0x000f2a0000004200 */
[----:B------:R-:W-:Y:S01]  /*f320*/  HMMA.16816.F32.BF16 R28, R4, R30, R112 ;  /* 0x0000001e041c723c */ /* 0x000fe20000041870 */
[----:B------:R-:W4:Y:S01]  /*f330*/  LDSM.16.MT88.4 R112, [R218+0xb800] ;  /* 0x00b80000da70783b */ /* 0x000f220000004200 */
[--C-:B---3--:R-:W-:Y:S01]  /*f340*/  FFMA.FTZ R10, R179, UR17, -R0.reuse ;  /* 0x00000011b30a7c23 */ /* 0x108fe20008010800 */
[----:B------:R-:W-:Y:S01]  /*f350*/  FFMA.FTZ R0, R178, UR17, -R0 ;  /* 0x00000011b2007c23 */ /* 0x000fe20008010800 */
[----:B------:R-:W-:-:S02]  /*f360*/  MOV R179, R15 ;  /* 0x0000000f00b37202 */ /* 0x000fc40000000f00 */
[----:B------:R-:W-:Y:S01]  /*f370*/  MUFU.EX2 R20, R10 ;  /* 0x0000000a00147308 */ /* 0x000fe20000000800 */
[----:B------:R-:W-:Y:S01]  /*f380*/  HMMA.16816.F32.BF16 R116, R4, R40, R116 ;  /* 0x000000280474723c */ /* 0x000fe20000041874 */
[----:B------:R-:W-:Y:S02]  /*f390*/  MOV R178, R127 ;  /* 0x0000007f00b27202 */ /* 0x000fe40000000f00 */
[----:B-----5:R-:W-:-:S03]  /*f3a0*/  F2FP.BF16.F32.PACK_AB R125, R19, R21 ;  /* 0x00000015137d723e */ /* 0x020fc600000010ff */
[----:B------:R-:W-:Y:S01]  /*f3b0*/  HMMA.16816.F32.BF16 R24, R4, R42, R128 ;  /* 0x0000002a0418723c */ /* 0x000fe20000041880 */
[----:B------:R3:W5:Y:S06]  /*f3c0*/  MUFU.EX2 R18, R0 ;  /* 0x0000000000127308 */ /* 0x00076c0000000800 */
[----:B------:R-:W-:-:S04]  /*f3d0*/  FFMA.FTZ R4, R209, UR17, -R11 ;  /* 0x00000011d1047c23 */ /* 0x000fc8000801080b */
[----:B------:R-:W-:Y:S01]  /*f3e0*/  MUFU.EX2 R6, R4 ;  /* 0x0000000400067308 */ /* 0x000fe20000000800 */
[----:B---3--:R-:W-:Y:S01]  /*f3f0*/  FFMA.FTZ R0, R201, UR17, -R12 ;  /* 0x00000011c9007c23 */ /* 0x008fe2000801080c */
[----:B-----5:R-:W-:-:S06]  /*f400*/  F2FP.BF16.F32.PACK_AB R127, R18, R20 ;  /* 0x00000014127f723e */ /* 0x020fcc00000010ff */
[----:B------:R3:W-:Y:S01]  /*f410*/  MUFU.EX2 R17, R0 ;  /* 0x0000000000117308 */ /* 0x0007e20000000800 */
[C---:B-1----:R-:W-:Y:S06]  /*f420*/  HMMA.16816.F32.BF16 R144, R124.reuse, R156, R144 ;  /* 0x0000009c7c90723c */ /* 0x042fec0000041890 */
[C---:B------:R-:W-:Y:S06]  /*f430*/  HMMA.16816.F32.BF16 R152, R124.reuse, R158, R152 ;  /* 0x0000009e7c98723c */ /* 0x040fec0000041898 */
[----:B------:R-:W-:Y:S01]  /*f440*/  HMMA.16816.F32.BF16 R160, R124, R172, R160 ;  /* 0x000000ac7ca0723c */ /* 0x000fe200000418a0 */
[----:B---3--:R-:W-:-:S04]  /*f450*/  FFMA.FTZ R0, R203, UR17, -R12 ;  /* 0x00000011cb007c23 */ /* 0x008fc8000801080c */
[----:B------:R1:W3:Y:S01]  /*f460*/  MUFU.EX2 R16, R0 ;  /* 0x0000000000107308 */ /* 0x0002e20000000800 */
[C---:B------:R-:W-:Y:S06]  /*f470*/  HMMA.16816.F32.BF16 R168, R124.reuse, R174, R168 ;  /* 0x000000ae7ca8723c */ /* 0x040fec00000418a8 */
[C---:B--2---:R-:W-:Y:S06]  /*f480*/  HMMA.16816.F32.BF16 R40, R124.reuse, R48, R176 ;  /* 0x000000307c28723c */ /* 0x044fec00000418b0 */
[----:B------:R-:W-:Y:S01]  /*f490*/  HMMA.16816.F32.BF16 R44, R124, R50, R44 ;  /* 0x000000327c2c723c */ /* 0x000fe2000004182c */
[----:B-1----:R-:W-:Y:S01]  /*f4a0*/  FFMA.FTZ R0, R202, UR17, -R12 ;  /* 0x00000011ca007c23 */ /* 0x002fe2000801080c */
[----:B---3--:R-:W-:-:S04]  /*f4b0*/  F2FP.BF16.F32.PACK_AB R128, R16, R17 ;  /* 0x000000111080723e */ /* 0x008fc800000010ff */
[C---:B------:R-:W-:Y:S01]  /*f4c0*/  HMMA.16816.F32.BF16 R56, R124.reuse, R64, R56 ;  /* 0x000000407c38723c */ /* 0x040fe20000041838 */
[----:B------:R1:W-:Y:S05]  /*f4d0*/  MUFU.EX2 R10, R0 ;  /* 0x00000000000a7308 */ /* 0x0003ea0000000800 */
[C---:B------:R-:W-:Y:S06]  /*f4e0*/  HMMA.16816.F32.BF16 R60, R124.reuse, R66, R60 ;  /* 0x000000427c3c723c */ /* 0x040fec000004183c */
[C---:B----4-:R-:W-:Y:S06]  /*f4f0*/  HMMA.16816.F32.BF16 R72, R124.reuse, R80, R72 ;  /* 0x000000507c48723c */ /* 0x050fec0000041848 */
        /* <DEDUP_REMOVED lines=219> */
[----:B------:R-:W-:-:S04]  /*102b0*/  FMUL.FTZ R192, R192, UR32 ;  /* 0x00000020c0c07c20 */ /* 0x000fc80008410000 */
[----:B------:R-:W-:Y:S01]  /*102c0*/  HMMA.16816.F32.BF16 R24, R24, R138, R200 ;  /* 0x0000008a1818723c */ /* 0x000fe200000418c8 */
[----:B------:R5:W1:Y:S01]  /*102d0*/  MUFU.TANH R198, R187 ;  /* 0x000000bb00c67308 */ /* 0x000a620000002400 */
[----:B------:R-:W-:-:S04]  /*102e0*/  FMUL.FTZ R137, R194, UR32 ;  /* 0x00000020c2897c20 */ /* 0x000fc80008410000 */
        /* <DEDUP_REMOVED lines=117> */
.L_x_2676:
[----:B------:R-:W-:Y:S05]  /*10a40*/  BSYNC B0 ;  /* 0x0000000000007941 */ /* 0x000fea0003800000 */
.L_x_2675:
[----:B------:R-:W0:Y:S02]  /*10a50*/  LDGDEPBAR ;  /* 0x00000000000079af */ /* 0x000e240000000000 */
.L_x_2674:
[----:B------:R-:W-:Y:S01]  /*10a60*/  MOV R0, UR19 ;  /* 0x0000001300007c02 */ /* 0x000fe20008000f00 */
[----:B------:R-:W-:Y:S01]  /*10a70*/  LDSM.16.MT88.4 R140, [R217+0xa000] ;  /* 0x00a00000d98c783b */ /* 0x000fe20000004200 */
[----:B------:R-:W-:Y:S02]  /*10a80*/  MOV R194, R246 ;  /* 0x000000f600c27202 */ /* 0x000fe40000000f00 */
[----:B------:R-:W-:Y:S02]  /*10a90*/  LEA R0, R0, R247, 0x5 ;  /* 0x000000f700007211 */ /* 0x000fe400078e28ff */
[----:B------:R-:W-:Y:S02]  /*10aa0*/  MOV R195, R245 ;  /* 0x000000f500c37202 */ /* 0x000fe40000000f00 */
[C---:B------:R-:W-:Y:S02]  /*10ab0*/  IADD3 R2, R0.reuse, 0x1, RZ ;  /* 0x0000000100027810 */ /* 0x040fe40007ffe0ff */
[----:B------:R-:W-:-:S02]  /*10ac0*/  ISETP.GE.AND P1, PT, R0, R235, PT ;  /* 0x000000eb0000720c */ /* 0x000fc40003f26270 */
[C---:B------:R-:W-:Y:S02]  /*10ad0*/  ISETP.GE.AND P3, PT, R2.reuse, R235, PT ;  /* 0x000000eb0200720c */ /* 0x040fe40003f66270 */
[C---:B------:R-:W-:Y:S02]  /*10ae0*/  ISETP.GE.AND P2, PT, R2.reuse, R234, PT ;  /* 0x000000ea0200720c */ /* 0x040fe40003f46270 */
[C---:B------:R-:W-:Y:S02]  /*10af0*/  ISETP.GE.AND P4, PT, R2.reuse, R233, PT ;  /* 0x000000e90200720c */ /* 0x040fe40003f86270 */
[----:B------:R-:W-:Y:S02]  /*10b00*/  ISETP.GE.AND P6, PT, R2, R232, PT ;  /* 0x000000e80200720c */ /* 0x000fe40003fc6270 */
[C---:B------:R-:W-:Y:S02]  /*10b10*/  ISETP.GE.AND P0, PT, R0.reuse, R234, PT ;  /* 0x000000ea0000720c */ /* 0x040fe40003f06270 */
[----:B------:R-:W-:-:S02]  /*10b20*/  ISETP.LT.OR P1, PT, R0, R231, P1 ;  /* 0x000000e70000720c */ /* 0x000fc40000f21670 */
[C---:B------:R-:W-:Y:S02]  /*10b30*/  ISETP.LT.OR P3, PT, R2.reuse, R231, P3 ;  /* 0x000000e70200720c */ /* 0x040fe40001f61670 */
[C---:B------:R-:W-:Y:S02]  /*10b40*/  ISETP.LT.OR P2, PT, R2.reuse, R230, P2 ;  /* 0x000000e60200720c */ /* 0x040fe40001741670 */
[C---:B------:R-:W-:Y:S02]  /*10b50*/  ISETP.LT.OR P4, PT, R2.reuse, R229, P4 ;  /* 0x000000e50200720c */ /* 0x040fe40002781670 */
[----:B------:R-:W-:Y:S02]  /*10b60*/  ISETP.LT.OR P6, PT, R2, R228, P6 ;  /* 0x000000e40200720c */ /* 0x000fe400037c1670 */
[C---:B------:R-:W-:Y:S02]  /*10b70*/  ISETP.GE.AND P5, PT, R0.reuse, R233, PT ;  /* 0x000000e90000720c */ /* 0x040fe40003fa6270 */
[----:B------:R-:W-:-:S02]  /*10b80*/  ISETP.LT.OR P0, PT, R0, R230, P0 ;  /* 0x000000e60000720c */ /* 0x000fc40000701670 */
[----:B------:R-:W-:Y:S02]  /*10b90*/  IADD3 R2, R0, 0x8, RZ ;  /* 0x0000000800027810 */ /* 0x000fe40007ffe0ff */
[----:B-1----:R-:W-:Y:S02]  /*10ba0*/  FSEL R6, R208, -INF , !P1 ;  /* 0xff800000d0067808 */ /* 0x002fe40004800000 */
[C---:B------:R-:W-:Y:S02]  /*10bb0*/  ISETP.LT.OR P5, PT, R0.reuse, R229, P5 ;  /* 0x000000e50000720c */ /* 0x040fe40002fa1670 */
[----:B------:R-:W-:Y:S02]  /*10bc0*/  FSEL R9, R197, -INF , !P0 ;  /* 0xff800000c5097808 */ /* 0x000fe40004000000 */
[----:B------:R-:W-:Y:S02]  /*10bd0*/  ISETP.GE.AND P1, PT, R0, R232, PT ;  /* 0x000000e80000720c */ /* 0x000fe40003f26270 */
[----:B------:R-:W-:-:S02]  /*10be0*/  ISETP.GE.AND P0, PT, R2, R235, PT ;  /* 0x000000eb0200720c */ /* 0x000fc40003f06270 */
[----:B--2---:R-:W-:Y:S02]  /*10bf0*/  IADD3 R5, R0, 0x9, RZ ;  /* 0x0000000900057810 */ /* 0x004fe40007ffe0ff */
[----:B------:R-:W-:Y:S02]  /*10c00*/  FSEL R13, R192, -INF , !P5 ;  /* 0xff800000c00d7808 */ /* 0x000fe40006800000 */
[----:B------:R-:W-:Y:S02]  /*10c10*/  ISETP.LT.OR P1, PT, R0, R228, P1 ;  /* 0x000000e40000720c */ /* 0x000fe40000f21670 */
[C---:B------:R-:W-:Y:S02]  /*10c20*/  ISETP.GE.AND P5, PT, R2.reuse, R234, PT ;  /* 0x000000ea0200720c */ /* 0x040fe40003fa6270 */
[----:B------:R-:W-:Y:S02]  /*10c30*/  ISETP.LT.OR P0, PT, R2, R231, P0 ;  /* 0x000000e70200720c */ /* 0x000fe40000701670 */
[----:B------:R-:W-:-:S02]  /*10c40*/  IADD3 R4, R0, 0x10, RZ ;  /* 0x0000001000047810 */ /* 0x000fc40007ffe0ff */
[----:B------:R-:W-:Y:S02]  /*10c50*/  FSEL R16, R198, -INF , !P2 ;  /* 0xff800000c6107808 */ /* 0x000fe40005000000 */
[----:B------:R-:W-:Y:S02]  /*10c60*/  FSEL R10, R199, -INF , !P3 ;  /* 0xff800000c70a7808 */ /* 0x000fe40005800000 */
[----:B------:R-:W-:Y:S02]  /*10c70*/  ISETP.GE.AND P2, PT, R5, R235, PT ;  /* 0x000000eb0500720c */ /* 0x000fe40003f46270 */
[----:B------:R-:W-:Y:S02]  /*10c80*/  FMNMX.FTZ R11, R239, R6, !PT ;  /* 0x00000006ef0b7209 */ /* 0x000fe40007810000 */
[----:B------:R-:W-:Y:S02]  /*10c90*/  FSEL R17, R137, -INF , !P1 ;  /* 0xff80000089117808 */ /* 0x000fe40004800000 */
[----:B------:R-:W-:-:S02]  /*10ca0*/  ISETP.LT.OR P5, PT, R2, R230, P5 ;  /* 0x000000e60200720c */ /* 0x000fc40002fa1670 */
[----:B------:R-:W-:Y:S02]  /*10cb0*/  FSEL R8, R177, -INF , !P0 ;  /* 0xff800000b1087808 */ /* 0x000fe40004000000 */
[C---:B------:R-:W-:Y:S02]  /*10cc0*/  ISETP.GE.AND P1, PT, R2.reuse, R233, PT ;  /* 0x000000e90200720c */ /* 0x040fe40003f26270 */
[----:B------:R-:W-:Y:S02]  /*10cd0*/  ISETP.GE.AND P3, PT, R2, R232, PT ;  /* 0x000000e80200720c */ /* 0x000fe40003f66270 */
[----:B------:R-:W-:Y:S02]  /*10ce0*/  IADD3 R3, R0, 0x11, RZ ;  /* 0x0000001100037810 */ /* 0x000fe40007ffe0ff */
[----:B------:R-:W-:Y:S02]  /*10cf0*/  ISETP.GE.AND P0, PT, R4, R235, PT ;  /* 0x000000eb0400720c */ /* 0x000fe40003f06270 */
[----:B------:R-:W-:-:S02]  /*10d00*/  ISETP.LT.OR P2, PT, R5, R231, P2 ;  /* 0x000000e70500720c */ /* 0x000fc40001741670 */
[----:B------:R-:W-:Y:S02]  /*10d10*/  FMNMX.FTZ R11, R10, R11, !PT ;  /* 0x0000000b0a0b7209 */ /* 0x000fe40007810000 */
[----:B------:R-:W-:Y:S02]  /*10d20*/  FSEL R15, R136, -INF , !P5 ;  /* 0xff800000880f7808 */ /* 0x000fe40006800000 */
[C---:B------:R-:W-:Y:S02]  /*10d30*/  ISETP.LT.OR P1, PT, R2.reuse, R229, P1 ;  /* 0x000000e50200720c */ /* 0x040fe40000f21670 */
[----:B------:R-:W-:Y:S02]  /*10d40*/  ISETP.LT.OR P3, PT, R2, R228, P3 ;  /* 0x000000e40200720c */ /* 0x000fe40001f61670 */
[----:B------:R-:W-:Y:S02]  /*10d50*/  ISETP.GE.AND P5, PT, R3, R235, PT ;  /* 0x000000eb0300720c */ /* 0x000fe40003fa6270 */
[----:B------:R-:W-:-:S02]  /*10d60*/  ISETP.LT.OR P0, PT, R4, R231, P0 ;  /* 0x000000e70400720c */ /* 0x000fc40000701670 */
[----:B------:R-:W-:Y:S02]  /*10d70*/  IADD3 R2, R0, 0x18, RZ ;  /* 0x0000001800027810 */ /* 0x000fe40007ffe0ff */
[----:B------:R-:W-:Y:S02]  /*10d80*/  FSEL R7, R179, -INF , !P2 ;  /* 0xff800000b3077808 */ /* 0x000fe40005000000 */
[----:B------:R-:W-:Y:S02]  /*10d90*/  FMNMX.FTZ R11, R8, R11, !PT ;  /* 0x0000000b080b7209 */ /* 0x000fe40007810000 */
[----:B------:R-:W-:Y:S02]  /*10da0*/  ISETP.LT.OR P5, PT, R3, R231, P5 ;  /* 0x000000e70300720c */ /* 0x000fe40002fa1670 */
[----:B------:R-:W-:Y:S02]  /*10db0*/  FSEL R204, R32, -INF , !P0 ;  /* 0xff80000020cc7808 */ /* 0x000fe40004000000 */
[----:B------:R-:W-:-:S02]  /*10dc0*/  IADD3 R0, R0, 0x19, RZ ;  /* 0x0000001900007810 */ /* 0x000fc40007ffe0ff */
[----:B------:R-:W-:Y:S02]  /*10dd0*/  ISETP.GE.AND P0, PT, R2, R235, PT ;  /* 0x000000eb0200720c */ /* 0x000fe40003f06270 */
[----:B------:R-:W-:Y:S02]  /*10de0*/  FMNMX.FTZ R11, R7, R11, !PT ;  /* 0x0000000b070b7209 */ /* 0x000fe40007810000 */
[----:B------:R-:W-:Y:S02]  /*10df0*/  FSEL R19, R196, -INF , !P4 ;  /* 0xff800000c4137808 */ /* 0x000fe40006000000 */
[----:B------:R-:W-:Y:S02]  /*10e00*/  FSEL R20, R193, -INF , !P6 ;  /* 0xff800000c1147808 */ /* 0x000fe40007000000 */
[C---:B------:R-:W-:Y:S02]  /*10e10*/  ISETP.GE.AND P4, PT, R5.reuse, R234, PT ;  /* 0x000000ea0500720c */ /* 0x040fe40003f86270 */
[----:B------:R-:W-:-:S02]  /*10e20*/  ISETP.GE.AND P6, PT, R5, R233, PT ;  /* 0x000000e90500720c */ /* 0x000fc40003fc6270 */
[----:B------:R-:W-:Y:S02]  /*10e30*/  ISETP.GE.AND P2, PT, R5, R232, PT ;  /* 0x000000e80500720c */ /* 0x000fe40003f46270 */
[----:B------:R-:W-:Y:S02]  /*10e40*/  FSEL R206, R29, -INF , !P5 ;  /* 0xff8000001dce7808 */ /* 0x000fe40006800000 */
[----:B------:R-:W-:Y:S02]  /*10e50*/  ISETP.GE.AND P5, PT, R0, R235, PT ;  /* 0x000000eb0000720c */ /* 0x000fe40003fa6270 */
[----:B------:R-:W-:Y:S02]  /*10e60*/  ISETP.LT.OR P0, PT, R2, R231, P0 ;  /* 0x000000e70200720c */ /* 0x000fe40000701670 */
        /* <DEDUP_REMOVED lines=9> */
[C---:B------:R-:W-:Y:S02]  /*10f00*/  ISETP.GE.AND P0, PT, R4.reuse, R234, PT ;  /* 0x000000ea0400720c */ /* 0x040fe40003f06270 */
[----:B------:R-:W-:Y:S02]  /*10f10*/  FMNMX.FTZ R136, R207, R5, !PT ;  /* 0x00000005cf887209 */ /* 0x000fe40007810000 */
[----:B------:R-:W-:Y:S02]  /*10f20*/  FSEL R18, R133, -INF , !P1 ;  /* 0xff80000085127808 */ /* 0x000fe40004800000 */
[----:B------:R-:W-:Y:S01]  /*10f30*/  ISETP.LT.OR P0, PT, R4, R230, P0 ;  /* 0x000000e60400720c */ /* 0x000fe20000701670 */
[----:B------:R-:W1:Y:S01]  /*10f40*/  SHFL.BFLY PT, R5, R136, 0x2, 0x1f ;  /* 0x0c401f0088057f89 */ /* 0x000e6200000e0000 */
[----:B------:R-:W-:-:S02]  /*10f50*/  ISETP.GE.AND P1, PT, R3, R234, PT ;  /* 0x000000ea0300720c */ /* 0x000fc40003f26270 */
[----:B------:R-:W-:Y:S02]  /*10f60*/  FSEL R14, R176, -INF , !P4 ;  /* 0xff800000b00e7808 */ /* 0x000fe40006000000 */
[----:B------:R-:W-:Y:S02]  /*10f70*/  FSEL R240, R34, -INF , !P0 ;  /* 0xff80000022f07808 */ /* 0x000fe40004000000 */
[----:B------:R-:W-:Y:S02]  /*10f80*/  ISETP.GE.AND P4, PT, R2, R234, PT ;  /* 0x000000ea0200720c */ /* 0x000fe40003f86270 */
[----:B------:R-:W-:Y:S02]  /*10f90*/  ISETP.LT.OR P1, PT, R3, R230, P1 ;  /* 0x000000e60300720c */ /* 0x000fe40000f21670 */
[----:B------:R-:W-:Y:S02]  /*10fa0*/  ISETP.GE.AND P0, PT, R0, R234, PT ;  /* 0x000000ea0000720c */ /* 0x000fe40003f06270 */
[----:B------:R-:W-:-:S02]  /*10fb0*/  ISETP.LT.OR P4, PT, R2, R230, P4 ;  /* 0x000000e60200720c */ /* 0x000fc40002781670 */
[----:B------:R-:W-:Y:S02]  /*10fc0*/  FSEL R243, R28, -INF , !P1 ;  /* 0xff8000001cf37808 */ /* 0x000fe40004800000 */
[----:B------:R-:W-:Y:S01]  /*10fd0*/  ISETP.LT.OR P0, PT, R0, R230, P0 ;  /* 0x000000e60000720c */ /* 0x000fe20000701670 */
[----:B------:R-:W-:Y:S01]  /*10fe0*/  LDSM.16.MT88.4 R28, [R218+0xb000] ;  /* 0x00b00000da1c783b */ /* 0x000fe20000004200 */
[C---:B------:R-:W-:Y:S02]  /*10ff0*/  ISETP.GE.AND P5, PT, R4.reuse, R233, PT ;  /* 0x000000e90400720c */ /* 0x040fe40003fa6270 */
[----:B------:R-:W-:Y:S02]  /*11000*/  ISETP.GE.AND P1, PT, R4, R232, PT ;  /* 0x000000e80400720c */ /* 0x000fe40003f26270 */
[----:B------:R-:W-:Y:S02]  /*11010*/  FSEL R242, R22, -INF , !P4 ;  /* 0xff80000016f27808 */ /* 0x000fe40006000000 */
[----:B------:R-:W-:-:S02]  /*11020*/  FSEL R241, R21, -INF , !P0 ;  /* 0xff80000015f17808 */ /* 0x000fc40004000000 */
[----:B------:R-:W-:Y:S02]  /*11030*/  FMNMX.FTZ R11, R238, R9, !PT ;  /* 0x00000009ee0b7209 */ /* 0x000fe40007810000 */
[C---:B------:R-:W-:Y:S02]  /*11040*/  ISETP.LT.OR P5, PT, R4.reuse, R229, P5 ;  /* 0x000000e50400720c */ /* 0x040fe40002fa1670 */
[----:B------:R-:W-:Y:S02]  /*11050*/  ISETP.LT.OR P1, PT, R4, R228, P1 ;  /* 0x000000e40400720c */ /* 0x000fe40000f21670 */
[C---:B------:R-:W-:Y:S02]  /*11060*/  ISETP.GE.AND P4, PT, R3.reuse, R233, PT ;  /* 0x000000e90300720c */ /* 0x040fe40003f86270 */
[----:B------:R-:W-:Y:S02]  /*11070*/  ISETP.GE.AND P0, PT, R3, R232, PT ;  /* 0x000000e80300720c */ /* 0x000fe40003f06270 */
[----:B------:R-:W-:-:S02]  /*11080*/  FMNMX.FTZ R4, R237, R13, !PT ;  /* 0x0000000ded047209 */ /* 0x000fc40007810000 */
[----:B------:R-:W-:Y:S02]  /*11090*/  FMNMX.FTZ R11, R16, R11, !PT ;  /* 0x0000000b100b7209 */ /* 0x000fe40007810000 */
[C---:B------:R-:W-:Y:S02]  /*110a0*/  ISETP.LT.OR P4, PT, R3.reuse, R229, P4 ;  /* 0x000000e50300720c */ /* 0x040fe40002781670 */
[----:B------:R-:W-:Y:S02]  /*110b0*/  ISETP.LT.OR P0, PT, R3, R228, P0 ;  /* 0x000000e40300720c */ /* 0x000fe40000701670 */
[----:B------:R-:W-:Y:S02]  /*110c0*/  FMNMX.FTZ R3, R19, R4, !PT ;  /* 0x0000000413037209 */ /* 0x000fe40007810000 */
[----:B------:R-:W-:Y:S02]  /*110d0*/  FMNMX.FTZ R135, R15, R11, !PT ;  /* 0x0000000b0f877209 */ /* 0x000fe40007810000 */
[----:B-1----:R-:W-:-:S02]  /*110e0*/  FMNMX.FTZ R136, R136, R5, !PT ;  /* 0x0000000588887209 */ /* 0x002fc40007810000 */
[----:B------:R-:W-:Y:S02]  /*110f0*/  FSEL R5, R180, -INF , !P6 ;  /* 0xff800000b4057808 */ /* 0x000fe40007000000 */
[----:B------:R-:W-:Y:S01]  /*11100*/  FMNMX.FTZ R3, R18, R3, !PT ;  /* 0x0000000312037209 */ /* 0x000fe20007810000 */
[----:B------:R-:W1:Y:S01]  /*11110*/  SHFL.BFLY PT, R21, R136, 0x1, 0x1f ;  /* 0x0c201f0088157f89 */ /* 0x000e6200000e0000 */
[----:B------:R-:W-:Y:S02]  /*11120*/  FMNMX.FTZ R135, R14, R135, !PT ;  /* 0x000000870e877209 */ /* 0x000fe40007810000 */
[----:B------:R-:W-:Y:S02]  /*11130*/  ISETP.GE.AND P6, PT, R2, R233, PT ;  /* 0x000000e90200720c */ /* 0x000fe40003fc6270 */
[----:B------:R-:W-:Y:S02]  /*11140*/  FSEL R132, R132, -INF , !P5 ;  /* 0xff80000084847808 */ /* 0x000fe40006800000 */
[----:B------:R-:W-:-:S02]  /*11150*/  FMNMX.FTZ R3, R5, R3, !PT ;  /* 0x0000000305037209 */ /* 0x000fc40007810000 */
[----:B------:R-:W-:Y:S02]  /*11160*/  FMNMX.FTZ R135, R240, R135, !PT ;  /* 0x00000087f0877209 */ /* 0x000fe40007810000 */
[----:B------:R-:W-:Y:S02]  /*11170*/  ISETP.LT.OR P6, PT, R2, R229, P6 ;  /* 0x000000e50200720c */ /* 0x000fe400037c1670 */
[----:B------:R-:W-:Y:S02]  /*11180*/  FSEL R138, R33, -INF , !P4 ;  /* 0xff800000218a7808 */ /* 0x000fe40006000000 */
[----:B------:R-:W-:Y:S01]  /*11190*/  FMNMX.FTZ R3, R132, R3, !PT ;  /* 0x0000000384037209 */ /* 0x000fe20007810000 */
[----:B------:R-:W-:Y:S01]  /*111a0*/  LDSM.16.MT88.4 R32, [R218+0xa000] ;  /* 0x00a00000da20783b */ /* 0x000fe20000004200 */
[----:B------:R-:W-:Y:S02]  /*111b0*/  FMNMX.FTZ R11, R236, R17, !PT ;  /* 0x00000011ec0b7209 */ /* 0x000fe40007810000 */
[----:B------:R-:W-:-:S02]  /*111c0*/  FMNMX.FTZ R135, R243, R135, !PT ;  /* 0x00000087f3877209 */ /* 0x000fc40007810000 */
[----:B------:R-:W-:Y:S02]  /*111d0*/  FSEL R133, R23, -INF , !P6 ;  /* 0xff80000017857808 */ /* 0x000fe40007000000 */
[----:B------:R-:W-:Y:S02]  /*111e0*/  FMNMX.FTZ R3, R138, R3, !PT ;  /* 0x000000038a037209 */ /* 0x000fe40007810000 */
[----:B------:R-:W-:Y:S02]  /*111f0*/  FSEL R4, R182, -INF , !P3 ;  /* 0xff800000b6047808 */ /* 0x000fe40005800000 */
[----:B------:R-:W-:Y:S02]  /*11200*/  FMNMX.FTZ R11, R20, R11, !PT ;  /* 0x0000000b140b7209 */ /* 0x000fe40007810000 */
[----:B------:R-:W-:Y:S02]  /*11210*/  FMNMX.FTZ R135, R242, R135, !PT ;  /* 0x00000087f2877209 */ /* 0x000fe40007810000 */
[----:B------:R-:W-:-:S02]  /*11220*/  FMNMX.FTZ R134, R133, R3, !PT ;  /* 0x0000000385867209 */ /* 0x000fc40007810000 */
[----:B------:R-:W-:Y:S02]  /*11230*/  ISETP.GE.AND P3, PT, R2, R232, PT ;  /* 0x000000e80200720c */ /* 0x000fe40003f66270 */
[----:B------:R-:W-:Y:S02]  /*11240*/  FSEL R3, R178, -INF , !P2 ;  /* 0xff800000b2037808 */ /* 0x000fe40005000000 */
[----:B------:R-:W-:Y:S01]  /*11250*/  FMNMX.FTZ R11, R4, R11, !PT ;  /* 0x0000000b040b7209 */ /* 0x000fe20007810000 */
[----:B------:R-:W-:Y:S01]  /*11260*/  LDSM.16.MT88.4 R176, [R213+0xb000] ;  /* 0x00b00000d5b0783b */ /* 0x000fe20000004200 */
[----:B------:R-:W-:Y:S02]  /*11270*/  FMNMX.FTZ R135, R241, R135, !PT ;  /* 0x00000087f1877209 */ /* 0x000fe40007810000 */
[----:B------:R-:W-:Y:S02]  /*11280*/  ISETP.GE.AND P5, PT, R0, R233, PT ;  /* 0x000000e90000720c */ /* 0x000fe40003fa6270 */
[----:B------:R-:W-:Y:S01]  /*11290*/  ISETP.LT.OR P3, PT, R2, R228, P3 ;  /* 0x000000e40200720c */ /* 0x000fe20001f61670 */
[----:B------:R-:W2:Y:S01]  /*112a0*/  SHFL.BFLY PT, R12, R135, 0x2, 0x1f ;  /* 0x0c401f00870c7f89 */ /* 0x000ea200000e0000 */
[----:B------:R-:W-:-:S02]  /*112b0*/  FSEL R139, R139, -INF , !P1 ;  /* 0xff8000008b8b7808 */ /* 0x000fc40004800000 */
[----:B------:R-:W-:Y:S02]  /*112c0*/  FMNMX.FTZ R2, R3, R11, !PT ;  /* 0x0000000b03027209 */ /* 0x000fe40007810000 */
[C---:B------:R-:W-:Y:S02]  /*112d0*/  ISETP.LT.OR P5, PT, R0.reuse, R229, P5 ;  /* 0x000000e50000720c */ /* 0x040fe40002fa1670 */
[----:B------:R-:W-:Y:S02]  /*112e0*/  ISETP.GE.AND P1, PT, R0, R232, PT ;  /* 0x000000e80000720c */ /* 0x000fe40003f26270 */
[----:B------:R-:W-:Y:S02]  /*112f0*/  FSEL R181, R181, -INF , !P0 ;  /* 0xff800000b5b57808 */ /* 0x000fe40004000000 */
[----:B------:R-:W-:Y:S02]  /*11300*/  FMNMX.FTZ R2, R139, R2, !PT ;  /* 0x000000028b027209 */ /* 0x000fe40007810000 */
[----:B------:R-:W-:-:S02]  /*11310*/  FSEL R180, R24, -INF , !P5 ;  /* 0xff80000018b47808 */ /* 0x000fc40006800000 */
[----:B------:R-:W-:Y:S02]  /*11320*/  ISETP.LT.OR P0, PT, R0, R228, P1 ;  /* 0x000000e40000720c */ /* 0x000fe40000f01670 */
[----:B------:R-:W-:Y:S02]  /*11330*/  FSEL R183, R25, -INF , !P3 ;  /* 0xff80000019b77808 */ /* 0x000fe40005800000 */
[----:B------:R-:W-:Y:S02]  /*11340*/  FMNMX.FTZ R0, R181, R2, !PT ;  /* 0x00000002b5007209 */ /* 0x000fe40007810000 */
[----:B------:R-:W-:Y:S02]  /*11350*/  FMNMX.FTZ R134, R180, R134, !PT ;  /* 0x00000086b4867209 */ /* 0x000fe40007810000 */
[----:B------:R-:W-:Y:S02]  /*11360*/  FSEL R182, R26, -INF , !P0 ;  /* 0xff8000001ab67808 */ /* 0x000fe40004000000 */
[----:B------:R-:W-:Y:S01]  /*11370*/  FMNMX.FTZ R0, R183, R0, !PT ;  /* 0x00000000b7007209 */ /* 0x000fe20007810000 */
[----:B------:R-:W3:Y:S01]  /*11380*/  SHFL.BFLY PT, R11, R134, 0x2, 0x1f ;  /* 0x0c401f00860b7f89 */ /* 0x000ee200000e0000 */
[----:B-1----:R-:W-:-:S02]  /*11390*/  FMNMX.FTZ R136, R136, R21, !PT ;  /* 0x0000001588887209 */ /* 0x002fc40007810000 */
[----:B------:R-:W-:Y:S01]  /*113a0*/  FMNMX.FTZ R0, R182, R0, !PT ;  /* 0x00000000b6007209 */ /* 0x000fe20007810000 */
[----:B------:R-:W-:Y:S01]  /*113b0*/  LDSM.16.MT88.4 R24, [R215+0xb000] ;  /* 0x00b00000d718783b */ /* 0x000fe20000004200 */
[----:B--2---:R-:W-:Y:S01]  /*113c0*/  FMNMX.FTZ R135, R135, R12, !PT ;  /* 0x0000000c87877209 */ /* 0x004fe20007810000 */
[C---:B------:R-:W-:Y:S01]  /*113d0*/  FMUL.FTZ R12, R136.reuse, UR17 ;  /* 0x00000011880c7c20 */ /* 0x040fe20008410000 */
[----:B------:R-:W-:Y:S01]  /*113e0*/  FSETP.NEU.FTZ.AND P3, PT, R136, -INF , PT ;  /* 0xff8000008800780b */ /* 0x000fe20003f7d000 */
[----:B------:R-:W1:Y:S03]  /*113f0*/  SHFL.BFLY PT, R2, R0, 0x2, 0x1f ;  /* 0x0c401f0000027f89 */ /* 0x000e6600000e0000 */
[----:B------:R-:W-:Y:S01]  /*11400*/  FSEL R12, R12, RZ, P3 ;  /* 0x000000ff0c0c7208 */ /* 0x000fe20001800000 */
[----:B------:R-:W2:Y:S04]  /*11410*/  SHFL.BFLY PT, R21, R135, 0x1, 0x1f ;  /* 0x0c201f0087157f89 */ /* 0x000ea800000e0000 */
[--C-:B------:R-:W-:Y:S01]  /*11420*/  FFMA.FTZ R6, R6, UR17, -R12.reuse ;  /* 0x0000001106067c23 */ /* 0x100fe2000801080c */
[--C-:B------:R-:W-:Y:S01]  /*11430*/  FFMA.FTZ R8, R8, UR17, -R12.reuse ;  /* 0x0000001108087c23 */ /* 0x100fe2000801080c */
[--C-:B------:R-:W-:Y:S01]  /*11440*/  FFMA.FTZ R10, R10, UR17, -R12.reuse ;  /* 0x000000110a0a7c23 */ /* 0x100fe2000801080c */
[----:B------:R-:W-:Y:S01]  /*11450*/  FFMA.FTZ R7, R7, UR17, -R12 ;  /* 0x0000001107077c23 */ /* 0x000fe2000801080c */
[----:B------:R4:W-:Y:S01]  /*11460*/  MUFU.EX2 R202, R6 ;  /* 0x0000000600ca7308 */ /* 0x0009e20000000800 */
[----:B---3--:R-:W-:-:S07]  /*11470*/  FMNMX.FTZ R134, R134, R11, !PT ;  /* 0x0000000b86867209 */ /* 0x008fce0007810000 */
[----:B------:R3:W-:Y:S01]  /*11480*/  MUFU.EX2 R200, R8 ;  /* 0x0000000800c87308 */ /* 0x0007e20000000800 */
[----:B-1----:R-:W-:Y:S02]  /*11490*/  FMNMX.FTZ R0, R0, R2, !PT ;  /* 0x0000000200007209 */ /* 0x002fe40007810000 */
[----:B------:R-:W-:Y:S02]  /*114a0*/  FSEL R2, R136, RZ, P3 ;  /* 0x000000ff88027208 */ /* 0x000fe40001800000 */
[----:B--2---:R-:W-:Y:S01]  /*114b0*/  FMNMX.FTZ R135, R135, R21, !PT ;  /* 0x0000001587877209 */ /* 0x004fe20007810000 */
[----:B----4-:R-:W1:Y:S02]  /*114c0*/  SHFL.BFLY PT, R6, R134, 0x1, 0x1f ;  /* 0x0c201f0086067f89 */ /* 0x010e6400000e0000 */
[----:B------:R2:W-:Y:S01]  /*114d0*/  MUFU.EX2 R201, R10 ;  /* 0x0000000a00c97308 */ /* 0x0005e20000000800 */
[----:B------:R-:W-:Y:S01]  /*114e0*/  FADD.FTZ R2, R239, -R2 ;  /* 0x80000002ef027221 */ /* 0x000fe20000010000 */
[C---:B------:R-:W-:Y:S01]  /*114f0*/  FSETP.NEU.FTZ.AND P2, PT, R135.reuse, -INF , PT ;  /* 0xff8000008700780b */ /* 0x040fe20003f5d000 */
[----:B------:R-:W4:Y:S01]  /*11500*/  SHFL.BFLY PT, R137, R0, 0x1, 0x1f ;  /* 0x0c201f0000897f89 */ /* 0x000f2200000e0000 */
[----:B------:R-:W-:Y:S01]  /*11510*/  FMUL.FTZ R11, R135, UR17 ;  /* 0x00000011870b7c20 */ /* 0x000fe20008410000 */
[----:B---3--:R-:W-:-:S03]  /*11520*/  FMUL.FTZ R8, R2, UR17 ;  /* 0x0000001102087c20 */ /* 0x008fc60008410000 */
[----:B------:R-:W-:Y:S01]  /*11530*/  MUFU.EX2 R203, R7 ;  /* 0x0000000700cb7308 */ /* 0x000fe20000000800 */
[----:B------:R-:W-:-:S05]  /*11540*/  FSEL R11, R11, RZ, P2 ;  /* 0x000000ff0b0b7208 */ /* 0x000fca0001000000 */
[--C-:B------:R-:W-:Y:S01]  /*11550*/  FFMA.FTZ R9, R9, UR17, -R11.reuse ;  /* 0x0000001109097c23 */ /* 0x100fe2000801080b */
[--C-:B------:R-:W-:Y:S01]  /*11560*/  FFMA.FTZ R16, R16, UR17, -R11.reuse ;  /* 0x0000001110107c23 */ /* 0x100fe2000801080b */
[--C-:B------:R-:W-:Y:S01]  /*11570*/  FFMA.FTZ R15, R15, UR17, -R11.reuse ;  /* 0x000000110f0f7c23 */ /* 0x100fe2000801080b */
[----:B------:R-:W-:Y:S01]  /*11580*/  FFMA.FTZ R14, R14, UR17, -R11 ;  /* 0x000000110e0e7c23 */ /* 0x000fe2000801080b */
[----:B------:R3:W-:Y:S01]  /*11590*/  MUFU.EX2 R197, R9 ;  /* 0x0000000900c57308 */ /* 0x0007e20000000800 */
[----:B-1----:R-:W-:-:S07]  /*115a0*/  FMNMX.FTZ R134, R134, R6, !PT ;  /* 0x0000000686867209 */ /* 0x002fce0007810000 */
[----:B------:R-:W-:Y:S01]  /*115b0*/  MUFU.EX2 R196, R16 ;  /* 0x0000001000c47308 */ /* 0x000fe20000000800 */
[C---:B------:R-:W-:Y:S01]  /*115c0*/  FSETP.NEU.FTZ.AND P1, PT, R134.reuse, -INF , PT ;  /* 0xff8000008600780b */ /* 0x040fe20003f3d000 */
[----:B--2---:R-:W-:Y:S01]  /*115d0*/  FMUL.FTZ R10, R134, UR17 ;  /* 0x00000011860a7c20 */ /* 0x004fe20008410000 */
[----:B----4-:R-:W-:Y:S02]  /*115e0*/  FMNMX.FTZ R137, R0, R137, !PT ;  /* 0x0000008900897209 */ /* 0x010fe40007810000 */
[----:B------:R-:W-:Y:S02]  /*115f0*/  FSEL R0, R134, RZ, P1 ;  /* 0x000000ff86007208 */ /* 0x000fe40000800000 */
[C---:B------:R-:W-:Y:S01]  /*11600*/  FSETP.NEU.FTZ.AND P0, PT, R137.reuse, -INF , PT ;  /* 0xff8000008900780b */ /* 0x040fe20003f1d000 */
[----:B------:R-:W-:Y:S01]  /*11610*/  MUFU.EX2 R198, R15 ;  /* 0x0000000f00c67308 */ /* 0x000fe20000000800 */
[----:B---3--:R-:W-:Y:S01]  /*11620*/  FMUL.FTZ R9, R137, UR17 ;  /* 0x0000001189097c20 */ /* 0x008fe20008410000 */
[----:B------:R-:W-:Y:S01]  /*11630*/  FADD.FTZ R2, R237, -R0 ;  /* 0x80000000ed027221 */ /* 0x000fe20000010000 */
[----:B------:R-:W-:-:S02]  /*11640*/  FSEL R0, R137, RZ, P0 ;  /* 0x000000ff89007208 */ /* 0x000fc40000000000 */
[----:B------:R-:W-:Y:S01]  /*11650*/  FSEL R10, R10, RZ, P1 ;  /* 0x000000ff0a0a7208 */ /* 0x000fe20000800000 */
[----:B------:R-:W-:Y:S01]  /*11660*/  FMUL.FTZ R2, R2, UR17 ;  /* 0x0000001102027c20 */ /* 0x000fe20008410000 */
[----:B------:R-:W-:Y:S01]  /*11670*/  FSEL R9, R9, RZ, P0 ;  /* 0x000000ff09097208 */ /* 0x000fe20000000000 */
[----:B------:R-:W-:Y:S01]  /*11680*/  FADD.FTZ R0, R236, -R0 ;  /* 0x80000000ec007221 */ /* 0x000fe20000010000 */
[----:B------:R-:W-:Y:S01]  /*11690*/  MUFU.EX2 R199, R14 ;  /* 0x0000000e00c77308 */ /* 0x000fe20000000800 */
[--C-:B------:R-:W-:Y:S01]  /*116a0*/  FFMA.FTZ R13, R13, UR17, -R10.reuse ;  /* 0x000000110d0d7c23 */ /* 0x100fe2000801080a */
[--C-:B------:R-:W-:Y:S01]  /*116b0*/  FFMA.FTZ R19, R19, UR17, -R10.reuse ;  /* 0x0000001113137c23 */ /* 0x100fe2000801080a */
[----:B------:R-:W-:Y:S01]  /*116c0*/  FMUL.FTZ R0, R0, UR17 ;  /* 0x0000001100007c20 */ /* 0x000fe20008410000 */
[--C-:B------:R-:W-:Y:S01]  /*116d0*/  FFMA.FTZ R18, R18, UR17, -R10.reuse ;  /* 0x0000001112127c23 */ /* 0x100fe2000801080a */
[--C-:B------:R-:W-:Y:S01]  /*116e0*/  FFMA.FTZ R5, R5, UR17, -R10.reuse ;  /* 0x0000001105057c23 */ /* 0x100fe2000801080a */
[--C-:B------:R-:W-:Y:S01]  /*116f0*/  FFMA.FTZ R17, R17, UR17, -R9.reuse ;  /* 0x0000001111117c23 */ /* 0x100fe20008010809 */
[--C-:B------:R-:W-:Y:S01]  /*11700*/  FFMA.FTZ R20, R20, UR17, -R9.reuse ;  /* 0x0000001114147c23 */ /* 0x100fe20008010809 */
[--C-:B------:R-:W-:Y:S01]  /*11710*/  FFMA.FTZ R4, R4, UR17, -R9.reuse ;  /* 0x0000001104047c23 */ /* 0x100fe20008010809 */
[----:B------:R-:W-:Y:S01]  /*11720*/  FFMA.FTZ R3, R3, UR17, -R9 ;  /* 0x0000001103037c23 */ /* 0x000fe20008010809 */
[----:B------:R1:W-:Y:S08]  /*11730*/  MUFU.EX2 R189, R13 ;  /* 0x0000000d00bd7308 */ /* 0x0003f00000000800 */
[----:B------:R-:W-:Y:S08]  /*11740*/  MUFU.EX2 R188, R19 ;  /* 0x0000001300bc7308 */ /* 0x000ff00000000800 */
[----:B------:R-:W-:Y:S01]  /*11750*/  MUFU.EX2 R190, R18 ;  /* 0x0000001200be7308 */ /* 0x000fe20000000800 */
[----:B-1----:R-:W-:-:S07]  /*11760*/  FFMA.FTZ R13, R132, UR17, -R10 ;  /* 0x00000011840d7c23 */ /* 0x002fce000801080a */
[----:B------:R-:W1:Y:S08]  /*11770*/  MUFU.EX2 R191, R5 ;  /* 0x0000000500bf7308 */ /* 0x000e700000000800 */
[----:B------:R2:W-:Y:S08]  /*11780*/  MUFU.EX2 R184, R17 ;  /* 0x0000001100b87308 */ /* 0x0005f00000000800 */
[----:B------:R-:W3:Y:S01]  /*11790*/  MUFU.EX2 R185, R20 ;  /* 0x0000001400b97308 */ /* 0x000ee20000000800 */
[----:B-1----:R-:W-:-:S07]  /*117a0*/  F2FP.BF16.F32.PACK_AB R6, R191, R190 ;  /* 0x000000bebf06723e */ /* 0x002fce00000010ff */
[----:B------:R1:W-:Y:S01]  /*117b0*/  MUFU.EX2 R187, R4 ;  /* 0x0000000400bb7308 */ /* 0x0003e20000000800 */
[----:B--2---:R-:W2:Y:S07]  /*117c0*/  LDSM.16.MT88.4 R16, [R213+0xa000] ;  /* 0x00a00000d510783b */ /* 0x004eae0000004200 */
[----:B------:R-:W4:Y:S01]  /*117d0*/  MUFU.EX2 R186, R3 ;  /* 0x0000000300ba7308 */ /* 0x000f220000000800 */
[----:B---3--:R-:W-:Y:S01]  /*117e0*/  F2FP.BF16.F32.PACK_AB R5, R185, R184 ;  /* 0x000000b8b905723e */ /* 0x008fe200000010ff */
[----:B------:R-:W3:Y:S06]  /*117f0*/  LDSM.16.MT88.4 R20, [R215+0xa000] ;  /* 0x00a00000d714783b */ /* 0x000eec0000004200 */
[----:B------:R-:W5:Y:S01]  /*11800*/  MUFU.EX2 R2, R2 ;  /* 0x0000000200027308 */ /* 0x000f620000000800 */
[----:B-1----:R-:W-:-:S07]  /*11810*/  F2FP.BF16.F32.PACK_AB R4, R188, R189 ;  /* 0x000000bdbc04723e */ /* 0x002fce00000010ff */
[----:B------:R-:W1:Y:S01]  /*11820*/  MUFU.EX2 R0, R0 ;  /* 0x0000000000007308 */ /* 0x000e620000000800 */
[----:B----4-:R-:W-:Y:S02]  /*11830*/  F2FP.BF16.F32.PACK_AB R7, R186, R187 ;  /* 0x000000bbba07723e */ /* 0x010fe400000010ff */
[----:B------:R-:W-:-:S05]  /*11840*/  FSEL R3, R135, RZ, P2 ;  /* 0x000000ff87037208 */ /* 0x000fca0001000000 */
[----:B------:R-:W-:Y:S01]  /*11850*/  FADD.FTZ R3, R238, -R3 ;  /* 0x80000003ee037221 */ /* 0x000fe20000010000 */
[-C--:B-----5:R-:W-:Y:S01]  /*11860*/  FMUL.FTZ R40, R40, R2.reuse ;  /* 0x0000000228287220 */ /* 0x0a0fe20000410000 */
[-C--:B------:R-:W-:Y:S01]  /*11870*/  FMUL.FTZ R41, R41, R2.reuse ;  /* 0x0000000229297220 */ /* 0x080fe20000410000 */
[----:B------:R-:W4:Y:S01]  /*11880*/  MUFU.EX2 R8, R8 ;  /* 0x0000000800087308 */ /* 0x000f220000000800 */
[----:B------:R-:W-:Y:S01]  /*11890*/  FMUL.FTZ R3, R3, UR17 ;  /* 0x0000001103037c20 */ /* 0x000fe20008410000 */
[-C--:B------:R-:W-:Y:S01]  /*118a0*/  FMUL.FTZ R144, R144, R2.reuse ;  /* 0x0000000290907220 */ /* 0x080fe20000410000 */
[-C--:B------:R-:W-:Y:S01]  /*118b0*/  FMUL.FTZ R145, R145, R2.reuse ;  /* 0x0000000291917220 */ /* 0x080fe20000410000 */
[-C--:B------:R-:W-:Y:S01]  /*118c0*/  FMUL.FTZ R152, R152, R2.reuse ;  /* 0x0000000298987220 */ /* 0x080fe20000410000 */
[----:B------:R-:W-:Y:S01]  /*118d0*/  FMUL.FTZ R153, R153, R2 ;  /* 0x0000000299997220 */ /* 0x000fe20000410000 */
[-C--:B-1----:R-:W-:Y:S01]  /*118e0*/  FMUL.FTZ R42, R42, R0.reuse ;  /* 0x000000002a2a7220 */ /* 0x082fe20000410000 */
[-C--:B------:R-:W-:Y:S01]  /*118f0*/  FMUL.FTZ R43, R43, R0.reuse ;  /* 0x000000002b2b7220 */ /* 0x080fe20000410000 */
[----:B------:R-:W1:Y:S01]  /*11900*/  MUFU.EX2 R3, R3 ;  /* 0x0000000300037308 */ /* 0x000e620000000800 */
[-C--:B------:R-:W-:Y:S01]  /*11910*/  FMUL.FTZ R146, R146, R0.reuse ;  /* 0x0000000092927220 */ /* 0x080fe20000410000 */
[----:B------:R-:W-:Y:S01]  /*11920*/  FMUL.FTZ R147, R147, R0 ;  /* 0x0000000093937220 */ /* 0x000fe20000410000 */
[-C--:B------:R-:W-:Y:S01]  /*11930*/  FMUL.FTZ R160, R160, R2.reuse ;  /* 0x00000002a0a07220 */ /* 0x080fe20000410000 */
[-C--:B------:R-:W-:Y:S01]  /*11940*/  FMUL.FTZ R161, R161, R2.reuse ;  /* 0x00000002a1a17220 */ /* 0x080fe20000410000 */
[-C--:B------:R-:W-:Y:S01]  /*11950*/  FMUL.FTZ R168, R168, R2.reuse ;  /* 0x00000002a8a87220 */ /* 0x080fe20000410000 */
[C---:B------:R-:W-:Y:S01]  /*11960*/  HMMA.16816.F32.BF16 R248, R4.reuse, R32, R40 ;  /* 0x0000002004f8723c */ /* 0x040fe20000041828 */
[----:B------:R-:W5:Y:S01]  /*11970*/  LDSM.16.MT88.4 R40, [R217+0xb000] ;  /* 0x00b00000d928783b */ /* 0x000f620000004200 */
        /* <DEDUP_REMOVED lines=52> */
[C---:B--2---:R-:W-:Y:S01]  /*11cc0*/  HMMA.16816.F32.BF16 R144, R4.reuse, R16, R144 ;  /* 0x000000100490723c */ /* 0x044fe20000041890 */
[----:B------:R-:W-:Y:S01]  /*11cd0*/  MOV R192, R250 ;  /* 0x000000fa00c07202 */ /* 0x000fe20000000f00 */
[----:B----4-:R-:W-:Y:S01]  /*11ce0*/  FMUL.FTZ R36, R36, R8 ;  /* 0x0000000824247220 */ /* 0x010fe20000410000 */
[----:B------:R-:W-:Y:S01]  /*11cf0*/  MOV R14, R248 ;  /* 0x000000f8000e7202 */ /* 0x000fe20000000f00 */
[-C--:B------:R-:W-:Y:S01]  /*11d00*/  FMUL.FTZ R37, R37, R8.reuse ;  /* 0x0000000825257220 */ /* 0x080fe20000410000 */
[----:B------:R-:W-:Y:S01]  /*11d10*/  MOV R15, R251 ;  /* 0x000000fb000f7202 */ /* 0x000fe20000000f00 */
[C---:B------:R-:W-:Y:S01]  /*11d20*/  HMMA.16816.F32.BF16 R152, R4.reuse, R18, R152 ;  /* 0x000000120498723c */ /* 0x040fe20000041898 */
[-C--:B-1----:R-:W-:Y:S01]  /*11d30*/  FMUL.FTZ R38, R38, R3.reuse ;  /* 0x0000000326267220 */ /* 0x082fe20000410000 */
[-C--:B------:R-:W-:Y:S01]  /*11d40*/  FMUL.FTZ R39, R39, R3.reuse ;  /* 0x0000000327277220 */ /* 0x080fe20000410000 */
        /* <DEDUP_REMOVED lines=69> */
[----:B-----5:R-:W-:Y:S01]  /*121a0*/  HMMA.16816.F32.BF16 R120, R4, R40, R120 ;  /* 0x000000280478723c */ /* 0x020fe20000041878 */
[-C--:B------:R-:W-:Y:S01]  /*121b0*/  FMUL.FTZ R130, R130, R3.reuse ;  /* 0x0000000382827220 */ /* 0x080fe20000410000 */
[----:B------:R-:W-:Y:S01]  /*121c0*/  FMUL.FTZ R131, R131, R3 ;  /* 0x0000000383837220 */ /* 0x000fe20000410000 */
[----:B------:R-:W-:-:S03]  /*121d0*/  FFMA.FTZ R0, R252, R0, R184 ;  /* 0x00000000fc007223 */ /* 0x000fc600000100b8 */
        /* <DEDUP_REMOVED lines=147> */
.L_x_2664:
        /* <DEDUP_REMOVED lines=28> */
.L_x_2680:
[----:B------:R-:W2:Y:S01]  /*12cd0*/  LDL.64 R238, [R1+0x38] ;  /* 0x0000380001ee7983 */ /* 0x000ea20000100a00 */
[----:B-1----:R-:W1:Y:S01]  /*12ce0*/  @!P4 LDC.64 R12, c[0x0][0x218] ;  /* 0x00008600ff0ccb82 */ /* 0x002e620000000a00 */
        /* <DEDUP_REMOVED lines=8> */
[----:B------:R-:W5:Y:S01]  /*12d70*/  @!P4 LDC.64 R8, c[0x0][0x218] ;  /* 0x00008600ff08cb82 */ /* 0x000f620000000a00 */
[----:B------:R-:W-:Y:S01]  /*12d80*/  UIADD3 UR11, UR19, UR11, URZ ;  /* 0x0000000b130b7290 */ /* 0x000fe2000fffe03f */
[----:B------:R-:W-:Y:S02]  /*12d90*/  IMAD.U32 R4, RZ, RZ, UR18 ;  /* 0x00000012ff047e24 */ /* 0x000fe4000f8e00ff */
[----:B---3--:R-:W-:Y:S03]  /*12da0*/  IMAD.U32 R14, RZ, RZ, UR18 ;  /* 0x00000012ff0e7e24 */ /* 0x008fe6000f8e00ff */
[----:B------:R-:W-:Y:S01]  /*12db0*/  IMAD.U32 R5, RZ, RZ, UR11 ;  /* 0x0000000bff057e24 */ /* 0x000fe2000f8e00ff */
[----:B------:R-:W3:Y:S01]  /*12dc0*/  @!P1 LDC.64 R6, c[0x0][0x218] ;  /* 0x00008600ff069b82 */ /* 0x000ee20000000a00 */
[----:B--2---:R-:W-:Y:S04]  /*12dd0*/  LEA R4, P0, R4, R238, 0x5 ;  /* 0x000000ee04047211 */ /* 0x004fe800078028ff */
[----:B----4-:R-:W-:Y:S02]  /*12de0*/  LEA.HI.X R5, R14, R237, R5, 0x5, P0 ;  /* 0x000000ed0e057211 */ /* 0x010fe400000f2c05 */
        /* <DEDUP_REMOVED lines=15> */
[C---:B------:R-:W-:Y:S03]  /*12ee0*/  @!P4 LEA R8, P0, R4.reuse, R8, 0x1 ;  /* 0x000000080408c211 */ /* 0x040fe600078008ff */
[----:B------:R2:W-:Y:S01]  /*12ef0*/  @P4 STS.128 [R227+0x8800], RZ ;  /* 0x008800ffe3004388 */ /* 0x0005e20000000c00 */
[C-C-:B------:R-:W-:Y:S02]  /*12f00*/  @!P4 LEA.HI.X R9, R4.reuse, R9, R5.reuse, 0x1, P0 ;  /* 0x000000090409c211 */ /* 0x140fe400000f0c05 */
[C---:B---3--:R-:W-:Y:S03]  /*12f10*/  @!P1 LEA R6, P0, R4.reuse, R6, 0x1 ;  /* 0x0000000604069211 */ /* 0x048fe600078008ff */
        /* <DEDUP_REMOVED lines=12> */
.L_x_2678:
        /* <DEDUP_REMOVED lines=39> */
[----:B------:R-:W-:Y:S03]  /*13250*/  @!P1 LEA.HI.X R7, R0, R7, R5, 0x1, P0 ;  /* 0x0000000700079211 */ /* 0x000fe600000f0c05 */
[----:B------:R-:W-:Y:S01]  /*13260*/  @P4 STS.128 [R227+0xa800], RZ ;  /* 0x00a800ffe3004388 */ /* 0x000fe20000000c00 */
[----:B------:R-:W-:Y:S02]  /*13270*/  PLOP3.LUT P0, PT, PT, PT, UP0, 0x80, 0x0 ;  /* 0x000000000000781c */ /* 0x000fe40003f0f008 */
[----:B------:R-:W-:Y:S02]  /*13280*/  MOV R0, UR10 ;  /* 0x0000000a00007c02 */ /* 0x000fe40008000f00 */
        /* <DEDUP_REMOVED lines=15> */
[----:B------:R-:W-:Y:S04]  /*13380*/  LEA R0, R0, R2, 0x5 ;  /* 0x0000000200007211 */ /* 0x000fe800078e28ff */
[----:B------:R-:W0:Y:S01]  /*13390*/  LDGDEPBAR ;  /* 0x00000000000079af */ /* 0x000e220000000000 */
[CC--:B------:R-:W-:Y:S01]  /*133a0*/  ISETP.GE.AND P6, PT, R0.reuse, R231.reuse, PT ;  /* 0x000000e70000720c */ /* 0x0c0fe20003fc6270 */
[----:B------:R-:W-:Y:S03]  /*133b0*/  VIADD R2, R0, 0x1 ;  /* 0x0000000100027836 */ /* 0x000fe60000000000 */
[----:B------:R-:W-:Y:S02]  /*133c0*/  LDSM.16.M88.4 R176, [R216] ;  /* 0x00000000d8b0783b */ /* 0x000fe40000000200 */
[C---:B------:R-:W-:Y:S03]  /*133d0*/  ISETP.GE.AND P5, PT, R2.reuse, R231, PT ;  /* 0x000000e70200720c */ /* 0x040fe60003fa6270 */
[----:B------:R-:W4:Y:S01]  /*133e0*/  LDSM.16.M88.4 R180, [R223] ;  /* 0x00000000dfb4783b */ /* 0x000f220000000200 */
[C---:B------:R-:W-:Y:S02]  /*133f0*/  ISETP.GE.AND P3, PT, R2.reuse, R230, PT ;  /* 0x000000e60200720c */ /* 0x040fe40003f66270 */
[----:B------:R-:W-:Y:S02]  /*13400*/  ISETP.GE.AND P2, PT, R2, R229, PT ;  /* 0x000000e50200720c */ /* 0x000fe40003f46270 */
[----:B------:R-:W5:Y:S05]  /*13410*/  LDSM.16.M88.4 R184, [R216+0x2000] ;  /* 0x00200000d8b8783b */ /* 0x000f6a0000000200 */
[----:B------:R-:W5:Y:S05]  /*13420*/  LDSM.16.M88.4 R188, [R226] ;  /* 0x00000000e2bc783b */ /* 0x000f6a0000000200 */
[----:B------:R-:W-:Y:S01]  /*13430*/  LDSM.16.M88.4 R192, [R222] ;  /* 0x00000000dec0783b */ /* 0x000fe20000000200 */
[-C--:B--2---:R-:W-:Y:S04]  /*13440*/  HMMA.16816.F32.BF16 R4, R32, R16.reuse, RZ ;  /* 0x000000102004723c */ /* 0x084fe800000418ff */
[----:B------:R-:W2:Y:S02]  /*13450*/  LDSM.16.M88.4 R196, [R220+0x8000] ;  /* 0x00800000dcc4783b */ /* 0x000ea40000000200 */
[C---:B-1----:R-:W-:Y:S03]  /*13460*/  HMMA.16816.F32.BF16 R8, R28.reuse, R16, RZ ;  /* 0x000000101c08723c */ /* 0x042fe600000418ff */
[----:B------:R-:W-:Y:S03]  /*13470*/  LDSM.16.M88.4 R200, [R220+0x8800] ;  /* 0x00880000dcc8783b */ /* 0x000fe60000000200 */
[-C--:B------:R-:W-:Y:S02]  /*13480*/  HMMA.16816.F32.BF16 R12, R28, R18.reuse, RZ ;  /* 0x000000121c0c723c */ /* 0x080fe400000418ff */
[----:B------:R-:W-:Y:S04]  /*13490*/  LDSM.16.M88.4 R204, [R221] ;  /* 0x00000000ddcc783b */ /* 0x000fe80000000200 */
[C---:B------:R-:W-:Y:S01]  /*134a0*/  HMMA.16816.F32.BF16 R16, R32.reuse, R18, RZ ;  /* 0x000000122010723c */ /* 0x040fe200000418ff */
[----:B------:R-:W-:Y:S05]  /*134b0*/  LDSM.16.M88.4 R208, [R219] ;  /* 0x00000000dbd0783b */ /* 0x000fea0000000200 */
[-C--:B---3--:R-:W-:Y:S06]  /*134c0*/  HMMA.16816.F32.BF16 R20, R32, R140.reuse, RZ ;  /* 0x0000008c2014723c */ /* 0x088fec00000418ff */
        /* <DEDUP_REMOVED lines=14> */
[----:B------:R-:W3:Y:S05]  /*135b0*/  LDSM.16.M88.4 R176, [R221+0x2000] ;  /* 0x00200000ddb0783b */ /* 0x000eea0000000200 */
[-C--:B--2---:R-:W-:Y:S01]  /*135c0*/  HMMA.16816.F32.BF16 R4, R192, R196.reuse, R4 ;  /* 0x000000c4c004723c */ /* 0x084fe20000041804 */
[----:B------:R-:W2:Y:S05]  /*135d0*/  LDSM.16.M88.4 R188, [R212+0x9000] ;  /* 0x00900000d4bc783b */ /* 0x000eaa0000000200 */
        /* <DEDUP_REMOVED lines=9> */
[----:B------:R-:W4:Y:S05]  /*13670*/  LDSM.16.M88.4 R192, [R212+0x9800] ;  /* 0x00980000d4c0783b */ /* 0x000f2a0000000200 */
[-C--:B------:R-:W-:Y:S01]  /*13680*/  HMMA.16816.F32.BF16 R4, R204, R208.reuse, R4 ;  /* 0x000000d0cc04723c */ /* 0x080fe20000041804 */
[----:B------:R-:W5:Y:S05]  /*13690*/  LDSM.16.M88.4 R200, [R225] ;  /* 0x00000000e1c8783b */ /* 0x000f6a0000000200 */
        /* <DEDUP_REMOVED lines=9> */
[----:B------:R-:W3:Y:S05]  /*13730*/  LDSM.16.M88.4 R180, [R224] ;  /* 0x00000000e0b4783b */ /* 0x000eea0000000200 */
[-C--:B--2---:R-:W-:Y:S01]  /*13740*/  HMMA.16816.F32.BF16 R4, R184, R188.reuse, R4 ;  /* 0x000000bcb804723c */ /* 0x084fe20000041804 */
[----:B------:R-:W2:Y:S05]  /*13750*/  LDSM.16.M88.4 R204, [R222+0x4000] ;  /* 0x00400000decc783b */ /* 0x000eaa0000000200 */
[C---:B-1----:R-:W-:Y:S06]  /*13760*/  HMMA.16816.F32.BF16 R8, R140.reuse, R188, R8 ;  /* 0x000000bc8c08723c */ /* 0x042fec0000041808 */
[-C--:B------:R-:W-:Y:S06]  /*13770*/  HMMA.16816.F32.BF16 R12, R140, R190.reuse, R12 ;  /* 0x000000be8c0c723c */ /* 0x080fec000004180c */
[C---:B------:R-:W-:Y:S01]  /*13780*/  HMMA.16816.F32.BF16 R16, R184.reuse, R190, R16 ;  /* 0x000000beb810723c */ /* 0x040fe20000041810 */
[----:B------:R-:W-:Y:S05]  /*13790*/  LDSM.16.M88.4 R188, [R221+0x4000] ;  /* 0x00400000ddbc783b */ /* 0x000fea0000000200 */
[-C--:B----4-:R-:W-:Y:S06]  /*137a0*/  HMMA.16816.F32.BF16 R20, R184, R192.reuse, R20 ;  /* 0x000000c0b814723c */ /* 0x090fec0000041814 */
[C---:B------:R-:W-:Y:S06]  /*137b0*/  HMMA.16816.F32.BF16 R24, R140.reuse, R192, R24 ;  /* 0x000000c08c18723c */ /* 0x040fec0000041818 */
[-C--:B------:R-:W-:Y:S01]  /*137c0*/  HMMA.16816.F32.BF16 R28, R140, R194.reuse, R28 ;  /* 0x000000c28c1c723c */ /* 0x080fe2000004181c */
[----:B------:R-:W1:Y:S05]  /*137d0*/  LDSM.16.M88.4 R140, [R222+0x6000] ;  /* 0x00600000de8c783b */ /* 0x000e6a0000000200 */
[----:B------:R-:W-:Y:S01]  /*137e0*/  HMMA.16816.F32.BF16 R32, R184, R194, R32 ;  /* 0x000000c2b820723c */ /* 0x000fe20000041820 */
[----:B------:R-:W4:Y:S05]  /*137f0*/  LDSM.16.M88.4 R184, [R220+0x9800] ;  /* 0x00980000dcb8783b */ /* 0x000f2a0000000200 */
[-C--:B-----5:R-:W-:Y:S01]  /*13800*/  HMMA.16816.F32.BF16 R4, R196, R200.reuse, R4 ;  /* 0x000000c8c404723c */ /* 0x0a0fe20000041804 */
[----:B------:R-:W5:Y:S05]  /*13810*/  LDSM.16.M88.4 R192, [R219+0x1000] ;  /* 0x00100000dbc0783b */ /* 0x000f6a0000000200 */
[C---:B---3--:R-:W-:Y:S06]  /*13820*/  HMMA.16816.F32.BF16 R8, R176.reuse, R200, R8 ;  /* 0x000000c8b008723c */ /* 0x048fec0000041808 */
[-C--:B------:R-:W-:Y:S06]  /*13830*/  HMMA.16816.F32.BF16 R12, R176, R202.reuse, R12 ;  /* 0x000000cab00c723c */ /* 0x080fec000004180c */
[C---:B------:R-:W-:Y:S06]  /*13840*/  HMMA.16816.F32.BF16 R16, R196.reuse, R202, R16 ;  /* 0x000000cac410723c */ /* 0x040fec0000041810 */
[-C--:B------:R-:W-:Y:S06]  /*13850*/  HMMA.16816.F32.BF16 R20, R196, R180.reuse, R20 ;  /* 0x000000b4c414723c */ /* 0x080fec0000041814 */
[C---:B------:R-:W-:Y:S06]  /*13860*/  HMMA.16816.F32.BF16 R24, R176.reuse, R180, R24 ;  /* 0x000000b4b018723c */ /* 0x040fec0000041818 */
[-C--:B------:R-:W-:Y:S01]  /*13870*/  HMMA.16816.F32.BF16 R28, R176, R182.reuse, R28 ;  /* 0x000000b6b01c723c */ /* 0x080fe2000004181c */
[----:B------:R-:W3:Y:S05]  /*13880*/  LDSM.16.M88.4 R176, [R221+0x6000] ;  /* 0x00600000ddb0783b */ /* 0x000eea0000000200 */
[----:B------:R-:W-:Y:S06]  /*13890*/  HMMA.16816.F32.BF16 R32, R196, R182, R32 ;  /* 0x000000b6c420723c */ /* 0x000fec0000041820 */
[-C--:B--2---:R-:W-:Y:S06]  /*138a0*/  HMMA.16816.F32.BF16 R4, R204, R208.reuse, R4 ;  /* 0x000000d0cc04723c */ /* 0x084fec0000041804 */
[C---:B-1----:R-:W-:Y:S06]  /*138b0*/  HMMA.16816.F32.BF16 R8, R140.reuse, R208, R8 ;  /* 0x000000d08c08723c */ /* 0x042fec0000041808 */
[-C--:B------:R-:W-:Y:S06]  /*138c0*/  HMMA.16816.F32.BF16 R12, R140, R210.reuse, R12 ;  /* 0x000000d28c0c723c */ /* 0x080fec000004180c */
[C---:B------:R-:W-:Y:S06]  /*138d0*/  HMMA.16816.F32.BF16 R16, R204.reuse, R210, R16 ;  /* 0x000000d2cc10723c */ /* 0x040fec0000041810 */
[-C--:B----4-:R-:W-:Y:S06]  /*138e0*/  HMMA.16816.F32.BF16 R20, R204, R184.reuse, R20 ;  /* 0x000000b8cc14723c */ /* 0x090fec0000041814 */
[C---:B------:R-:W-:Y:S06]  /*138f0*/  HMMA.16816.F32.BF16 R24, R140.reuse, R184, R24 ;  /* 0x000000b88c18723c */ /* 0x040fec0000041818 */
[-C--:B------:R-:W-:Y:S06]  /*13900*/  HMMA.16816.F32.BF16 R28, R140, R186.reuse, R28 ;  /* 0x000000ba8c1c723c */ /* 0x080fec000004181c */
[----:B------:R-:W-:Y:S06]  /*13910*/  HMMA.16816.F32.BF16 R32, R204, R186, R32 ;  /* 0x000000bacc20723c */ /* 0x000fec0000041820 */
[-C--:B-----5:R-:W-:Y:S06]  /*13920*/  HMMA.16816.F32.BF16 R4, R188, R192.reuse, R4 ;  /* 0x000000c0bc04723c */ /* 0x0a0fec0000041804 */
[C---:B---3--:R-:W-:Y:S06]  /*13930*/  HMMA.16816.F32.BF16 R8, R176.reuse, R192, R8 ;  /* 0x000000c0b008723c */ /* 0x048fec0000041808 */
        /* <DEDUP_REMOVED lines=16> */
[----:B------:R-:W-:Y:S05]  /*13a40*/  FMUL.FTZ R18, R18, UR8 ;  /* 0x0000000812127c20 */ /* 0x000fea0008410000 */
[----:B------:R3:W4:Y:S10]  /*13a50*/  MUFU.TANH R137, R5 ;  /* 0x0000000500897308 */ /* 0x0007340000002400 */
[----:B------:R-:W1:Y:S10]  /*13a60*/  MUFU.TANH R140, R140 ;  /* 0x0000008c008c7308 */ /* 0x000e740000002400 */
[----:B------:R1:W1:Y:S01]  /*13a70*/  MUFU.TANH R134, R8 ;  /* 0x0000000800867308 */ /* 0x0002620000002400 */
[----:B---3--:R-:W3:Y:S01]  /*13a80*/  LDSM.16.M88.4 R4, [R219+0x1800] ;  /* 0x00180000db04783b */ /* 0x008ee20000000200 */
[----:B------:R-:W-:Y:S08]  /*13a90*/  DEPBAR.LE SB0, 0x0 ;  /* 0x000080000000791a */ /* 0x000ff00000000000 */
[----:B------:R1:W1:Y:S01]  /*13aa0*/  MUFU.TANH R141, R9 ;  /* 0x00000009008d7308 */ /* 0x0002620000002400 */
[----:B------:R-:W-:Y:S09]  /*13ab0*/  BAR.SYNC.DEFER_BLOCKING 0x0 ;  /* 0x0000000000007b1d */ /* 0x000ff20000010000 */
[----:B------:R1:W1:Y:S10]  /*13ac0*/  MUFU.TANH R180, R10 ;  /* 0x0000000a00b47308 */ /* 0x0002740000002400 */
[----:B------:R1:W1:Y:S10]  /*13ad0*/  MUFU.TANH R182, R11 ;  /* 0x0000000b00b67308 */ /* 0x0002740000002400 */
[----:B------:R1:W1:Y:S10]  /*13ae0*/  MUFU.TANH R143, R12 ;  /* 0x0000000c008f7308 */ /* 0x0002740000002400 */
[----:B------:R1:W1:Y:S01]  /*13af0*/  MUFU.TANH R142, R13 ;  /* 0x0000000d008e7308 */ /* 0x0002620000002400 */
[-C--:B---3--:R-:W-:Y:S06]  /*13b00*/  HMMA.16816.F32.BF16 R20, R188, R4.reuse, R20 ;  /* 0x00000004bc14723c */ /* 0x088fec0000041814 */
[C---:B------:R-:W-:Y:S03]  /*13b10*/  HMMA.16816.F32.BF16 R24, R176.reuse, R4, R24 ;  /* 0x00000004b018723c */ /* 0x040fe60000041818 */
[----:B------:R3:W1:Y:S03]  /*13b20*/  MUFU.TANH R181, R14 ;  /* 0x0000000e00b57308 */ /* 0x0006660000002400 */
[-C--:B------:R-:W-:Y:S07]  /*13b30*/  HMMA.16816.F32.BF16 R28, R176, R6.reuse, R28 ;  /* 0x00000006b01c723c */ /* 0x080fee000004181c */
[----:B------:R3:W1:Y:S01]  /*13b40*/  MUFU.TANH R133, R16 ;  /* 0x0000001000857308 */ /* 0x0006620000002400 */
[----:B------:R-:W-:Y:S01]  /*13b50*/  HMMA.16816.F32.BF16 R32, R188, R6, R32 ;  /* 0x00000006bc20723c */ /* 0x000fe20000041820 */
[----:B------:R-:W-:Y:S11]  /*13b60*/  @!UPT UIADD3 URZ, URZ, URZ, URZ ;  /* 0x0000003f3f3ff290 */ /* 0x000ff6000fffe03f */
[----:B------:R-:W-:Y:S01]  /*13b70*/  @!UPT UIADD3 URZ, URZ, URZ, URZ ;  /* 0x0000003f3f3ff290 */ /* 0x000fe2000fffe03f */
[----:B--2-4-:R-:W-:Y:S11]  /*13b80*/  @P0 BRA `(.L_x_2680) ;  /* 0xfffffff000500947 */ /* 0x014ff6000383ffff */
.L_x_2679:
[----:B------:R-:W-:Y:S01]  /*13b90*/  MUFU.TANH R18, R18 ;  /* 0x0000001200127308 */ /* 0x000fe20000002400 */
[----:B------:R-:W-:Y:S01]  /*13ba0*/  FMUL.FTZ R17, R17, UR8 ;  /* 0x0000000811117c20 */ /* 0x000fe20008410000 */
[----:B------:R-:W-:Y:S01]  /*13bb0*/  ISETP.GE.OR P6, PT, R0, R235, !P6 ;  /* 0x000000eb0000720c */ /* 0x000fe200077c6670 */
[----:B------:R-:W-:Y:S01]  /*13bc0*/  FMUL.FTZ R21, R21, UR8 ;  /* 0x0000000815157c20 */ /* 0x000fe20008410000 */
[----:B------:R-:W-:Y:S01]  /*13bd0*/  ISETP.GE.AND P0, PT, R2, R228, PT ;  /* 0x000000e40200720c */ /* 0x000fe20003f06270 */
[----:B------:R-:W-:Y:S01]  /*13be0*/  LDSM.16.MT88.4 R184, [R215+0xa000] ;  /* 0x00a00000d7b8783b */ /* 0x000fe20000004200 */
[----:B-12---:R-:W-:Y:S01]  /*13bf0*/  FSEL R11, R135, -INF , !P6 ;  /* 0xff800000870b7808 */ /* 0x006fe20007000000 */
[----:B------:R-:W-:Y:S03]  /*13c00*/  FMUL.FTZ R22, R22, UR8 ;  /* 0x0000000816167c20 */ /* 0x000fe60008410000 */
[----:B------:R-:W1:Y:S01]  /*13c10*/  MUFU.TANH R17, R17 ;  /* 0x0000001100117308 */ /* 0x000e620000002400 */
[----:B------:R-:W-:Y:S01]  /*13c20*/  ISETP.GE.OR P1, PT, R2, R232, !P0 ;  /* 0x000000e80200720c */ /* 0x000fe20004726670 */
[----:B------:R-:W-:Y:S01]  /*13c30*/  FMUL.FTZ R23, R23, UR8 ;  /* 0x0000000817177c20 */ /* 0x000fe20008410000 */
[C---:B------:R-:W-:Y:S01]  /*13c40*/  ISETP.GE.AND P0, PT, R0.reuse, R230, PT ;  /* 0x000000e60000720c */ /* 0x040fe20003f06270 */
[----:B------:R-:W-:Y:S01]  /*13c50*/  FMUL.FTZ R19, R19, UR8 ;  /* 0x0000000813137c20 */ /* 0x000fe20008410000 */
[C---:B------:R-:W-:Y:S01]  /*13c60*/  ISETP.GE.AND P6, PT, R0.reuse, R229, PT ;  /* 0x000000e50000720c */ /* 0x040fe20003fc6270 */
[----:B------:R-:W-:Y:S01]  /*13c70*/  FMUL.FTZ R7, R15, UR8 ;  /* 0x000000080f077c20 */ /* 0x000fe20008410000 */
[CC--:B------:R-:W-:Y:S03]  /*13c80*/  ISETP.GE.OR P0, PT, R0.reuse, R234.reuse, !P0 ;  /* 0x000000ea0000720c */ /* 0x0c0fe60004706670 */
[----:B------:R1:W-:Y:S01]  /*13c90*/  MUFU.TANH R6, R21 ;  /* 0x0000001500067308 */ /* 0x0003e20000002400 */
[----:B------:R-:W-:Y:S01]  /*13ca0*/  ISETP.GE.OR P6, PT, R0, R233, !P6 ;  /* 0x000000e90000720c */ /* 0x000fe200077c6670 */
[----:B------:R-:W-:Y:S01]  /*13cb0*/  FMUL.FTZ R20, R20, UR8 ;  /* 0x0000000814147c20 */ /* 0x000fe20008410000 */
[----:B------:R-:W-:Y:S01]  /*13cc0*/  ISETP.GE.OR P5, PT, R2, R235, !P5 ;  /* 0x000000eb0200720c */ /* 0x000fe20006fa6670 */
[----:B------:R-:W-:Y:S01]  /*13cd0*/  FMUL.FTZ R34, R34, UR8 ;  /* 0x0000000822227c20 */ /* 0x000fe20008410000 */
[----:B------:R-:W-:Y:S01]  /*13ce0*/  ISETP.GE.OR P3, PT, R2, R234, !P3 ;  /* 0x000000ea0200720c */ /* 0x000fe20005f66670 */
[----:B------:R-:W-:Y:S01]  /*13cf0*/  FMUL.FTZ R32, R32, UR8 ;  /* 0x0000000820207c20 */ /* 0x000fe20008410000 */
[----:B------:R-:W-:Y:S03]  /*13d00*/  ISETP.GE.OR P2, PT, R2, R233, !P2 ;  /* 0x000000e90200720c */ /* 0x000fe60005746670 */
[----:B------:R-:W-:Y:S01]  /*13d10*/  MUFU.TANH R9, R22 ;  /* 0x0000001600097308 */ /* 0x000fe20000002400 */
[C---:B------:R-:W-:Y:S01]  /*13d20*/  IADD3 R2, R0.reuse, 0x8, RZ ;  /* 0x0000000800027810 */ /* 0x040fe20007ffe0ff */
[----:B------:R-:W-:Y:S01]  /*13d30*/  FMUL.FTZ R33, R33, UR8 ;  /* 0x0000000821217c20 */ /* 0x000fe20008410000 */
[----:B------:R-:W-:Y:S01]  /*13d40*/  IADD3 R4, R0, 0x9, RZ ;  /* 0x0000000900047810 */ /* 0x000fe20007ffe0ff */
[----:B------:R-:W-:Y:S01]  /*13d50*/  FMUL.FTZ R24, R24, UR8 ;  /* 0x0000000818187c20 */ /* 0x000fe20008410000 */
[----:B------:R-:W-:Y:S01]  /*13d60*/  FSEL R10, R136, -INF , !P0 ;  /* 0xff800000880a7808 */ /* 0x000fe20004000000 */
[----:B------:R-:W-:Y:S01]  /*13d70*/  FMUL.FTZ R25, R25, UR8 ;  /* 0x0000000819197c20 */ /* 0x000fe20008410000 */
[----:B------:R-:W-:Y:S03]  /*13d80*/  FSEL R13, R134, -INF , !P6 ;  /* 0xff800000860d7808 */ /* 0x000fe60007000000 */
[----:B------:R-:W2:Y:S01]  /*13d90*/  MUFU.TANH R19, R19 ;  /* 0x0000001300137308 */ /* 0x000ea20000002400 */
[----:B---3--:R-:W-:Y:S01]  /*13da0*/  FSEL R16, R137, -INF , !P5 ;  /* 0xff80000089107808 */ /* 0x008fe20006800000 */
[----:B------:R-:W-:Y:S01]  /*13db0*/  FMUL.FTZ R35, R35, UR8 ;  /* 0x0000000823237c20 */ /* 0x000fe20008410000 */
[----:B------:R-:W-:Y:S01]  /*13dc0*/  FSEL R14, R140, -INF , !P3 ;  /* 0xff8000008c0e7808 */ /* 0x000fe20005800000 */
[----:B------:R-:W-:Y:S01]  /*13dd0*/  FMUL.FTZ R28, R28, UR8 ;  /* 0x000000081c1c7c20 */ /* 0x000fe20008410000 */
[----:B------:R-:W-:Y:S01]  /*13de0*/  FSEL R12, R141, -INF , !P2 ;  /* 0xff8000008d0c7808 */ /* 0x000fe20005000000 */
[----:B------:R-:W-:Y:S01]  /*13df0*/  FMUL.FTZ R26, R26, UR8 ;  /* 0x000000081a1a7c20 */ /* 0x000fe20008410000 */
[----:B------:R-:W-:Y:S03]  /*13e00*/  ISETP.GE.AND P5, PT, R2, R230, PT ;  /* 0x000000e60200720c */ /* 0x000fe60003fa6270 */
[----:B------:R3:W4:Y:S01]  /*13e10*/  MUFU.TANH R5, R23 ;  /* 0x0000001700057308 */ /* 0x0007220000002400 */
[-C--:B------:R-:W-:Y:S01]  /*13e20*/  ISETP.GE.AND P2, PT, R4, R231.reuse, PT ;  /* 0x000000e70400720c */ /* 0x080fe20003f46270 */
[----:B------:R-:W-:Y:S01]  /*13e30*/  FMUL.FTZ R27, R27, UR8 ;  /* 0x000000081b1b7c20 */ /* 0x000fe20008410000 */
[----:B------:R-:W-:Y:S01]  /*13e40*/  ISETP.GE.AND P0, PT, R2, R231, PT ;  /* 0x000000e70200720c */ /* 0x000fe20003f06270 */
[----:B------:R-:W-:Y:S01]  /*13e50*/  FMUL.FTZ R30, R30, UR8 ;  /* 0x000000081e1e7c20 */ /* 0x000fe20008410000 */
[C---:B------:R-:W-:Y:S01]  /*13e60*/  ISETP.GE.AND P3, PT, R2.reuse, R229, PT ;  /* 0x000000e50200720c */ /* 0x040fe20003f66270 */
[----:B------:R-:W-:Y:S01]  /*13e70*/  FMUL.FTZ R29, R29, UR8 ;  /* 0x000000081d1d7c20 */ /* 0x000fe20008410000 */
[C---:B------:R-:W-:Y:S03]  /*13e80*/  ISETP.GE.AND P6, PT, R2.reuse, R228, PT ;  /* 0x000000e40200720c */ /* 0x040fe60003fc6270 */
[----:B------:R-:W5:Y:S01]  /*13e90*/  MUFU.TANH R20, R20 ;  /* 0x0000001400147308 */ /* 0x000f620000002400 */
[----:B------:R-:W-:Y:S01]  /*13ea0*/  ISETP.GE.OR P5, PT, R2, R234, !P5 ;  /* 0x000000ea0200720c */ /* 0x000fe20006fa6670 */
[----:B------:R-:W-:Y:S01]  /*13eb0*/  FMUL.FTZ R31, R31, UR8 ;  /* 0x000000081f1f7c20 */ /* 0x000fe20008410000 */
[-C--:B------:R-:W-:Y:S01]  /*13ec0*/  ISETP.GE.OR P2, PT, R4, R235.reuse, !P2 ;  /* 0x000000eb0400720c */ /* 0x080fe20005746670 */
[----:B------:R-:W-:Y:S01]  /*13ed0*/  UISETP.GT.AND UP0, UPT, UR10, UR12, UPT ;  /* 0x0000000c0a00728c */ /* 0x000fe2000bf04270 */
[C---:B------:R-:W-:Y:S01]  /*13ee0*/  ISETP.GE.OR P6, PT, R2.reuse, R232, !P6 ;  /* 0x000000e80200720c */ /* 0x040fe200077c6670 */
[----:B------:R-:W-:Y:S01]  /*13ef0*/  UMOV UR19, UR10 ;  /* 0x0000000a00137c82 */ /* 0x000fe20008000000 */
[C---:B------:R-:W-:Y:S03]  /*13f00*/  ISETP.GE.OR P0, PT, R2.reuse, R235, !P0 ;  /* 0x000000eb0200720c */ /* 0x040fe60004706670 */
[----:B------:R-:W5:Y:S01]  /*13f10*/  MUFU.TANH R34, R34 ;  /* 0x0000002200227308 */ /* 0x000f620000002400 */
[----:B------:R-:W-:Y:S02]  /*13f20*/  ISETP.GE.OR P3, PT, R2, R233, !P3 ;  /* 0x000000e90200720c */ /* 0x000fe40005f66670 */
[C---:B------:R-:W-:Y:S02]  /*13f30*/  IADD3 R2, R0.reuse, 0x10, RZ ;  /* 0x0000001000027810 */ /* 0x040fe40007ffe0ff */
[----:B------:R-:W-:Y:S02]  /*13f40*/  IADD3 R15, R0, 0x11, RZ ;  /* 0x00000011000f7810 */ /* 0x000fe40007ffe0ff */
[----:B------:R-:W-:Y:S03]  /*13f50*/  FSEL R8, R133, -INF , !P0 ;  /* 0xff80000085087808 */ /* 0x000fe60004000000 */
[----:B------:R-:W5:Y:S01]  /*13f60*/  MUFU.TANH R32, R32 ;  /* 0x0000002000207308 */ /* 0x000f620000002400 */
[C---:B------:R-:W-:Y:S04]  /*13f70*/  ISETP.GE.AND P0, PT, R4.reuse, R230, PT ;  /* 0x000000e60400720c */ /* 0x040fe80003f06270 */
[----:B------:R-:W-:Y:S05]  /*13f80*/  ISETP.GE.OR P0, PT, R4, R234, !P0 ;  /* 0x000000ea0400720c */ /* 0x000fea0004706670 */
[----:B------:R-:W5:Y:S10]  /*13f90*/  MUFU.TANH R33, R33 ;  /* 0x0000002100217308 */ /* 0x000f740000002400 */
[----:B------:R-:W5:Y:S10]  /*13fa0*/  MUFU.TANH R24, R24 ;  /* 0x0000001800187308 */ /* 0x000f740000002400 */
[----:B------:R-:W5:Y:S10]  /*13fb0*/  MUFU.TANH R25, R25 ;  /* 0x0000001900197308 */ /* 0x000f740000002400 */
[----:B------:R-:W5:Y:S10]  /*13fc0*/  MUFU.TANH R35, R35 ;  /* 0x0000002300237308 */ /* 0x000f740000002400 */
[----:B------:R-:W5:Y:S10]  /*13fd0*/  MUFU.TANH R28, R28 ;  /* 0x0000001c001c7308 */ /* 0x000f740000002400 */
[----:B------:R-:W-:Y:S10]  /*13fe0*/  MUFU.TANH R26, R26 ;  /* 0x0000001a001a7308 */ /* 0x000ff40000002400 */
[----:B------:R-:W-:Y:S10]  /*13ff0*/  MUFU.TANH R27, R27 ;  /* 0x0000001b001b7308 */ /* 0x000ff40000002400 */
[----:B------:R-:W-:Y:S10]  /*14000*/  MUFU.TANH R30, R30 ;  /* 0x0000001e001e7308 */ /* 0x000ff40000002400 */
[----:B------:R-:W-:Y:S10]  /*14010*/  MUFU.TANH R31, R31 ;  /* 0x0000001f001f7308 */ /* 0x000ff40000002400 */
[----:B------:R-:W-:Y:S01]  /*14020*/  MUFU.TANH R29, R29 ;  /* 0x0000001d001d7308 */ /* 0x000fe20000002400 */
[----:B-1----:R-:W-:Y:S02]  /*14030*/  FSEL R21, R17, -INF , !P2 ;  /* 0xff80000011157808 */ /* 0x002fe40005000000 */
[C---:B------:R-:W-:Y:S02]  /*14040*/  ISETP.GE.AND P2, PT, R2.reuse, R230, PT ;  /* 0x000000e60200720c */ /* 0x040fe40003f46270 */
[----:B--2---:R-:W-:Y:S02]  /*14050*/  FSEL R22, R19, -INF , !P0 ;  /* 0xff80000013167808 */ /* 0x004fe40004000000 */
[----:B------:R-:W-:Y:S02]  /*14060*/  ISETP.GE.OR P2, PT, R2, R234, !P2 ;  /* 0x000000ea0200720c */ /* 0x000fe40005746670 */
[----:B------:R-:W-:Y:S02]  /*14070*/  ISETP.GE.AND P0, PT, R15, R231, PT ;  /* 0x000000e70f00720c */ /* 0x000fe40003f06270 */
[----:B------:R-:W-:Y:S02]  /*14080*/  FSEL R191, R9, -INF , !P2 ;  /* 0xff80000009bf7808 */ /* 0x000fe40005000000 */
[C---:B------:R-:W-:Y:S02]  /*14090*/  ISETP.GE.AND P2, PT, R15.reuse, R230, PT ;  /* 0x000000e60f00720c */ /* 0x040fe40003f46270 */
[C---:B------:R-:W-:Y:S02]  /*140a0*/  ISETP.GE.OR P0, PT, R15.reuse, R235, !P0 ;  /* 0x000000eb0f00720c */ /* 0x040fe40004706670 */
[----:B------:R-:W-:Y:S02]  /*140b0*/  ISETP.GE.OR P2, PT, R15, R234, !P2 ;  /* 0x000000ea0f00720c */ /* 0x000fe40005746670 */
[----:B---3--:R-:W-:Y:S02]  /*140c0*/  FSEL R23, R18, -INF , !P5 ;  /* 0xff80000012177808 */ /* 0x008fe40006800000 */
[----:B----4-:R-:W-:Y:S02]  /*140d0*/  FSEL R192, R5, -INF , !P2 ;  /* 0xff80000005c07808 */ /* 0x010fe40005000000 */
[----:B------:R-:W-:Y:S02]  /*140e0*/  FMNMX.FTZ R5, R10, R132, !PT ;  /* 0x000000840a057209 */ /* 0x000fe40007810000 */
[----:B------:R-:W-:Y:S02]  /*140f0*/  ISETP.GE.AND P5, PT, R2, R231, PT ;  /* 0x000000e70200720c */ /* 0x000fe40003fa6270 */
[----:B------:R-:W-:Y:S02]  /*14100*/  FMNMX.FTZ R5, R14, R5, !PT ;  /* 0x000000050e057209 */ /* 0x000fe40007810000 */
[----:B------:R-:W-:Y:S02]  /*14110*/  FSEL R190, R6, -INF , !P0 ;  /* 0xff80000006be7808 */ /* 0x000fe40004000000 */
[----:B------:R-:W-:Y:S02]  /*14120*/  FMNMX.FTZ R6, R11, R3, !PT ;  /* 0x000000030b067209 */ /* 0x000fe40007810000 */
[----:B------:R-:W-:Y:S02]  /*14130*/  FMNMX.FTZ R5, R23, R5, !PT ;  /* 0x0000000517057209 */ /* 0x000fe40007810000 */
[----:B------:R-:W-:Y:S02]  /*14140*/  ISETP.GE.OR P5, PT, R2, R235, !P5 ;  /* 0x000000eb0200720c */ /* 0x000fe40006fa6670 */
[----:B------:R-:W-:Y:S02]  /*14150*/  IADD3 R17, R0, 0x18, RZ ;  /* 0x0000001800117810 */ /* 0x000fe40007ffe0ff */
[----:B------:R-:W-:Y:S02]  /*14160*/  FMNMX.FTZ R6, R16, R6, !PT ;  /* 0x0000000610067209 */ /* 0x000fe40007810000 */
[----:B-----5:R-:W-:Y:S02]  /*14170*/  FSEL R189, R20, -INF , !P5 ;  /* 0xff80000014bd7808 */ /* 0x020fe40006800000 */
[----:B------:R-:W-:Y:S01]  /*14180*/  FMNMX.FTZ R5, R22, R5, !PT ;  /* 0x0000000516057209 */ /* 0x000fe20007810000 */
[----:B------:R1:W2:Y:S01]  /*14190*/  MUFU.TANH R20, R7 ;  /* 0x0000000700147308 */ /* 0x0002a20000002400 */
[C---:B------:R-:W-:Y:S02]  /*141a0*/  ISETP.GE.AND P2, PT, R17.reuse, R230, PT ;  /* 0x000000e61100720c */ /* 0x040fe40003f46270 */
[----:B------:R-:W-:Y:S02]  /*141b0*/  ISETP.GE.AND P0, PT, R17, R231, PT ;  /* 0x000000e71100720c */ /* 0x000fe40003f06270 */
[----:B------:R-:W-:Y:S02]  /*141c0*/  ISETP.GE.AND P5, PT, R0, R228, PT ;  /* 0x000000e40000720c */ /* 0x000fe40003fa6270 */
[----:B------:R-:W-:Y:S02]  /*141d0*/  FMNMX.FTZ R6, R8, R6, !PT ;  /* 0x0000000608067209 */ /* 0x000fe40007810000 */
[----:B------:R-:W-:Y:S02]  /*141e0*/  FMNMX.FTZ R5, R191, R5, !PT ;  /* 0x00000005bf057209 */ /* 0x000fe40007810000 */
[C---:B------:R-:W-:Y:S02]  /*141f0*/  ISETP.GE.OR P2, PT, R17.reuse, R234, !P2 ;  /* 0x000000ea1100720c */ /* 0x040fe40005746670 */
[----:B------:R-:W-:Y:S02]  /*14200*/  ISETP.GE.OR P0, PT, R17, R235, !P0 ;  /* 0x000000eb1100720c */ /* 0x000fe40004706670 */
[C---:B------:R-:W-:Y:S02]  /*14210*/  ISETP.GE.OR P5, PT, R0.reuse, R232, !P5 ;  /* 0x000000e80000720c */ /* 0x040fe40006fa6670 */
[----:B------:R-:W-:Y:S02]  /*14220*/  FMNMX.FTZ R6, R21, R6, !PT ;  /* 0x0000000615067209 */ /* 0x000fe40007810000 */
[----:B------:R-:W-:Y:S02]  /*14230*/  IADD3 R0, R0, 0x19, RZ ;  /* 0x0000001900007810 */ /* 0x000fe40007ffe0ff */
[----:B------:R-:W-:Y:S02]  /*14240*/  FSEL R199, R34, -INF , !P2 ;  /* 0xff80000022c77808 */ /* 0x000fe40005000000 */
[----:B------:R-:W-:Y:S02]  /*14250*/  FMNMX.FTZ R5, R192, R5, !PT ;  /* 0x00000005c0057209 */ /* 0x000fe40007810000 */
[----:B------:R-:W-:Y:S02]  /*14260*/  FSEL R196, R32, -INF , !P0 ;  /* 0xff80000020c47808 */ /* 0x000fe40004000000 */
[----:B------:R-:W-:Y:S02]  /*14270*/  FMNMX.FTZ R6, R189, R6, !PT ;  /* 0x00000006bd067209 */ /* 0x000fe40007810000 */
[----:B------:R-:W-:Y:S02]  /*14280*/  ISETP.GE.AND P0, PT, R0, R231, PT ;  /* 0x000000e70000720c */ /* 0x000fe40003f06270 */
        /* <DEDUP_REMOVED lines=11> */
[----:B------:R-:W-:Y:S02]  /*14340*/  FMNMX.FTZ R2, R13, R138, !PT ;  /* 0x0000008a0d027209 */ /* 0x000fe40007810000 */
[C---:B------:R-:W-:Y:S02]  /*14350*/  ISETP.GE.AND P0, PT, R4.reuse, R229, PT ;  /* 0x000000e50400720c */ /* 0x040fe40003f06270 */
[----:B------:R-:W-:Y:S02]  /*14360*/  FMNMX.FTZ R136, R193, R6, !PT ;  /* 0x00000006c1887209 */ /* 0x000fe40007810000 */
[----:B------:R-:W-:Y:S02]  /*14370*/  ISETP.GE.OR P0, PT, R4, R233, !P0 ;  /* 0x000000e90400720c */ /* 0x000fe40004706670 */
[----:B------:R-:W-:Y:S01]  /*14380*/  FSEL R6, R143, -INF , !P3 ;  /* 0xff8000008f067808 */ /* 0x000fe20005800000 */
[----:B------:R-:W3:Y:S01]  /*14390*/  SHFL.BFLY PT, R18, R136, 0x2, 0x1f ;  /* 0x0c401f0088127f89 */ /* 0x000ee200000e0000 */
[----:B------:R-:W-:Y:S02]  /*143a0*/  FMNMX.FTZ R2, R12, R2, !PT ;  /* 0x000000020c027209 */ /* 0x000fe40007810000 */
[C---:B------:R-:W-:Y:S02]  /*143b0*/  ISETP.GE.AND P3, PT, R15.reuse, R229, PT ;  /* 0x000000e50f00720c */ /* 0x040fe40003f66270 */
[----:B-1----:R-:W-:Y:S02]  /*143c0*/  FSEL R7, R142, -INF , !P0 ;  /* 0xff8000008e077808 */ /* 0x002fe40004000000 */
[----:B------:R-:W-:Y:S02]  /*143d0*/  FMNMX.FTZ R2, R6, R2, !PT ;  /* 0x0000000206027209 */ /* 0x000fe40007810000 */
[----:B------:R-:W-:Y:S02]  /*143e0*/  FSEL R194, R24, -INF , !P5 ;  /* 0xff80000018c27808 */ /* 0x000fe40006800000 */
[C---:B------:R-:W-:Y:S02]  /*143f0*/  ISETP.GE.AND P2, PT, R0.reuse, R230, PT ;  /* 0x000000e60000720c */ /* 0x040fe40003f46270 */
[----:B------:R-:W-:Y:S02]  /*14400*/  ISETP.GE.OR P3, PT, R15, R233, !P3 ;  /* 0x000000e90f00720c */ /* 0x000fe40005f66670 */
[----:B------:R-:W-:Y:S02]  /*14410*/  ISETP.GE.AND P5, PT, R17, R229, PT ;  /* 0x000000e51100720c */ /* 0x000fe40003fa6270 */
[----:B------:R-:W-:Y:S02]  /*14420*/  FMNMX.FTZ R2, R7, R2, !PT ;  /* 0x0000000207027209 */ /* 0x000fe40007810000 */
[----:B------:R-:W-:Y:S02]  /*14430*/  ISETP.GE.OR P2, PT, R0, R234, !P2 ;  /* 0x000000ea0000720c */ /* 0x000fe40005746670 */
[----:B------:R-:W-:Y:S02]  /*14440*/  FSEL R195, R25, -INF , !P3 ;  /* 0xff80000019c37808 */ /* 0x000fe40005800000 */
[----:B------:R-:W-:Y:S02]  /*14450*/  FMNMX.FTZ R2, R194, R2, !PT ;  /* 0x00000002c2027209 */ /* 0x000fe40007810000 */
[----:B------:R-:W-:Y:S02]  /*14460*/  ISETP.GE.OR P5, PT, R17, R233, !P5 ;  /* 0x000000e91100720c */ /* 0x000fe40006fa6670 */
[----:B------:R-:W-:Y:S02]  /*14470*/  ISETP.GE.AND P0, PT, R15, R228, PT ;  /* 0x000000e40f00720c */ /* 0x000fe40003f06270 */
[----:B------:R-:W-:Y:S02]  /*14480*/  FSEL R197, R35, -INF , !P2 ;  /* 0xff80000023c57808 */ /* 0x000fe40005000000 */
[----:B------:R-:W-:Y:S02]  /*14490*/  FSEL R198, R28, -INF , !P5 ;  /* 0xff8000001cc67808 */ /* 0x000fe40006800000 */
[----:B------:R-:W-:Y:S02]  /*144a0*/  FMNMX.FTZ R2, R195, R2, !PT ;  /* 0x00000002c3027209 */ /* 0x000fe40007810000 */
[----:B------:R-:W-:Y:S02]  /*144b0*/  ISETP.GE.OR P0, PT, R15, R232, !P0 ;  /* 0x000000e80f00720c */ /* 0x000fe40004706670 */
[----:B------:R-:W-:Y:S02]  /*144c0*/  ISETP.GE.AND P2, PT, R4, R228, PT ;  /* 0x000000e40400720c */ /* 0x000fe40003f46270 */
[----:B------:R-:W-:Y:S02]  /*144d0*/  FMNMX.FTZ R15, R5, R139, !PT ;  /* 0x0000008b050f7209 */ /* 0x000fe40007810000 */
[----:B------:R-:W-:Y:S02]  /*144e0*/  FMNMX.FTZ R134, R198, R2, !PT ;  /* 0x00000002c6867209 */ /* 0x000fe40007810000 */
[----:B------:R-:W-:Y:S02]  /*144f0*/  ISETP.GE.OR P2, PT, R4, R232, !P2 ;  /* 0x000000e80400720c */ /* 0x000fe40005746670 */
[----:B------:R-:W-:Y:S02]  /*14500*/  FSEL R4, R181, -INF , !P6 ;  /* 0xff800000b5047808 */ /* 0x000fe40007000000 */
[----:B------:R-:W-:Y:S02]  /*14510*/  FMNMX.FTZ R2, R9, R15, !PT ;  /* 0x0000000f09027209 */ /* 0x000fe40007810000 */
[----:B--2---:R-:W-:Y:S02]  /*14520*/  FSEL R20, R20, -INF , !P2 ;  /* 0xff80000014147808 */ /* 0x004fe40005000000 */
[----:B------:R-:W-:Y:S02]  /*14530*/  FMNMX.FTZ R2, R4, R2, !PT ;  /* 0x0000000204027209 */ /* 0x000fe40007810000 */
[----:B------:R-:W-:Y:S02]  /*14540*/  FSEL R201, R26, -INF , !P1 ;  /* 0xff8000001ac97808 */ /* 0x000fe40004800000 */
[----:B------:R-:W-:Y:S02]  /*14550*/  FMNMX.FTZ R2, R20, R2, !PT ;  /* 0x0000000214027209 */ /* 0x000fe40007810000 */
[-C--:B------:R-:W-:Y:S02]  /*14560*/  ISETP.GE.AND P2, PT, R17, R228.reuse, PT ;  /* 0x000000e41100720c */ /* 0x080fe40003f46270 */
[C---:B------:R-:W-:Y:S02]  /*14570*/  ISETP.GE.AND P3, PT, R0.reuse, R229, PT ;  /* 0x000000e50000720c */ /* 0x040fe40003f66270 */
[C---:B------:R-:W-:Y:S02]  /*14580*/  ISETP.GE.AND P1, PT, R0.reuse, R228, PT ;  /* 0x000000e40000720c */ /* 0x040fe40003f26270 */
[----:B------:R-:W-:Y:S02]  /*14590*/  FSEL R202, R27, -INF , !P0 ;  /* 0xff8000001bca7808 */ /* 0x000fe40004000000 */
[----:B------:R-:W-:Y:S02]  /*145a0*/  FMNMX.FTZ R2, R201, R2, !PT ;  /* 0x00000002c9027209 */ /* 0x000fe40007810000 */
[-C--:B------:R-:W-:Y:S02]  /*145b0*/  ISETP.GE.OR P2, PT, R17, R232.reuse, !P2 ;  /* 0x000000e81100720c */ /* 0x080fe40005746670 */
[C---:B------:R-:W-:Y:S02]  /*145c0*/  ISETP.GE.OR P3, PT, R0.reuse, R233, !P3 ;  /* 0x000000e90000720c */ /* 0x040fe40005f66670 */
[----:B------:R-:W-:Y:S02]  /*145d0*/  ISETP.GE.OR P1, PT, R0, R232, !P1 ;  /* 0x000000e80000720c */ /* 0x000fe40004f26670 */
[----:B------:R-:W-:Y:S02]  /*145e0*/  FSEL R203, R30, -INF , !P2 ;  /* 0xff8000001ecb7808 */ /* 0x000fe40005000000 */
[----:B------:R-:W-:Y:S02]  /*145f0*/  FMNMX.FTZ R0, R202, R2, !PT ;  /* 0x00000002ca007209 */ /* 0x000fe40007810000 */
[----:B------:R-:W-:Y:S02]  /*14600*/  FSEL R140, R31, -INF , !P1 ;  /* 0xff8000001f8c7808 */ /* 0x000fe40004800000 */
[----:B------:R-:W-:Y:S02]  /*14610*/  FMNMX.FTZ R0, R203, R0, !PT ;  /* 0x00000000cb007209 */ /* 0x000fe40007810000 */
[----:B---3--:R-:W-:Y:S02]  /*14620*/  FMNMX.FTZ R136, R136, R18, !PT ;  /* 0x0000001288887209 */ /* 0x008fe40007810000 */
[----:B------:R-:W-:Y:S02]  /*14630*/  FMNMX.FTZ R0, R140, R0, !PT ;  /* 0x000000008c007209 */ /* 0x000fe40007810000 */
[----:B------:R-:W-:Y:S01]  /*14640*/  FMNMX.FTZ R135, R197, R135, !PT ;  /* 0x00000087c5877209 */ /* 0x000fe20007810000 */
[----:B------:R-:W1:Y:S01]  /*14650*/  SHFL.BFLY PT, R18, R136, 0x1, 0x1f ;  /* 0x0c201f0088127f89 */ /* 0x000e6200000e0000 */
[----:B------:R-:W-:Y:S07]  /*14660*/  FSEL R200, R29, -INF , !P3 ;  /* 0xff8000001dc87808 */ /* 0x000fee0005800000 */
[----:B------:R-:W2:Y:S01]  /*14670*/  SHFL.BFLY PT, R2, R0, 0x2, 0x1f ;  /* 0x0c401f0000027f89 */ /* 0x000ea200000e0000 */
[----:B------:R-:W-:Y:S07]  /*14680*/  FMNMX.FTZ R134, R200, R134, !PT ;  /* 0x00000086c8867209 */ /* 0x000fee0007810000 */
[----:B------:R-:W3:Y:S01]  /*14690*/  SHFL.BFLY PT, R19, R135, 0x2, 0x1f ;  /* 0x0c401f0087137f89 */ /* 0x000ee200000e0000 */
[----:B-1----:R-:W-:Y:S02]  /*146a0*/  FMNMX.FTZ R136, R136, R18, !PT ;  /* 0x0000001288887209 */ /* 0x002fe40007810000 */
[----:B--2---:R-:W-:Y:S03]  /*146b0*/  FMNMX.FTZ R0, R0, R2, !PT ;  /* 0x0000000200007209 */ /* 0x004fe60007810000 */
[C---:B------:R-:W-:Y:S01]  /*146c0*/  FMUL.FTZ R141, R136.reuse, UR4 ;  /* 0x00000004888d7c20 */ /* 0x040fe20008410000 */
[----:B------:R-:W-:Y:S02]  /*146d0*/  FSETP.NEU.FTZ.AND P3, PT, R136, -INF , PT ;  /* 0xff8000008800780b */ /* 0x000fe40003f7d000 */
[----:B---3--:R-:W-:Y:S01]  /*146e0*/  FMNMX.FTZ R135, R135, R19, !PT ;  /* 0x0000001387877209 */ /* 0x008fe20007810000 */
[----:B------:R-:W1:Y:S01]  /*146f0*/  SHFL.BFLY PT, R2, R0, 0x1, 0x1f ;  /* 0x0c201f0000027f89 */ /* 0x000e6200000e0000 */
[----:B------:R-:W-:Y:S07]  /*14700*/  FSEL R141, R141, RZ, P3 ;  /* 0x000000ff8d8d7208 */ /* 0x000fee0001800000 */
[----:B------:R-:W2:Y:S01]  /*14710*/  SHFL.BFLY PT, R15, R135, 0x1, 0x1f ;  /* 0x0c201f00870f7f89 */ /* 0x000ea200000e0000 */
[--C-:B------:R-:W-:Y:S01]  /*14720*/  FFMA.FTZ R8, R8, UR4, -R141.reuse ;  /* 0x0000000408087c23 */ /* 0x100fe2000801088d */
[--C-:B------:R-:W-:Y:S06]  /*14730*/  FFMA.FTZ R11, R11, UR4, -R141.reuse ;  /* 0x000000040b0b7c23 */ /* 0x100fec000801088d */
[----:B------:R-:W3:Y:S01]  /*14740*/  SHFL.BFLY PT, R19, R134, 0x2, 0x1f ;  /* 0x0c401f0086137f89 */ /* 0x000ee200000e0000 */
[--C-:B------:R-:W-:Y:S01]  /*14750*/  FFMA.FTZ R16, R16, UR4, -R141.reuse ;  /* 0x0000000410107c23 */ /* 0x100fe2000801088d */
[----:B------:R4:W-:Y:S10]  /*14760*/  MUFU.EX2 R205, R8 ;  /* 0x0000000800cd7308 */ /* 0x0009f40000000800 */
[----:B------:R5:W-:Y:S01]  /*14770*/  MUFU.EX2 R207, R11 ;  /* 0x0000000b00cf7308 */ /* 0x000be20000000800 */
[----:B-1----:R-:W-:Y:S02]  /*14780*/  FMNMX.FTZ R137, R0, R2, !PT ;  /* 0x0000000200897209 */ /* 0x002fe40007810000 */
[----:B------:R-:W-:Y:S01]  /*14790*/  FSEL R0, R136, RZ, P3 ;  /* 0x000000ff88007208 */ /* 0x000fe20001800000 */
[----:B----4-:R-:W-:Y:S01]  /*147a0*/  FFMA.FTZ R8, R21, UR4, -R141 ;  /* 0x0000000415087c23 */ /* 0x010fe2000801088d */
[C---:B------:R-:W-:Y:S01]  /*147b0*/  FSETP.NEU.FTZ.AND P0, PT, R137.reuse, -INF , PT ;  /* 0xff8000008900780b */ /* 0x040fe20003f1d000 */
[----:B------:R-:W-:Y:S01]  /*147c0*/  FMUL.FTZ R188, R137, UR4 ;  /* 0x0000000489bc7c20 */ /* 0x000fe20008410000 */
[----:B--2---:R-:W-:Y:S03]  /*147d0*/  FMNMX.FTZ R135, R135, R15, !PT ;  /* 0x0000000f87877209 */ /* 0x004fe60007810000 */
[----:B------:R1:W2:Y:S01]  /*147e0*/  MUFU.EX2 R204, R8 ;  /* 0x0000000800cc7308 */ /* 0x0002a20000000800 */
[----:B---3--:R-:W-:Y:S01]  /*147f0*/  FMNMX.FTZ R134, R134, R19, !PT ;  /* 0x0000001386867209 */ /* 0x008fe20007810000 */
[----:B------:R-:W-:Y:S01]  /*14800*/  FADD.FTZ R0, -R0, R3 ;  /* 0x0000000300007221 */ /* 0x000fe20000010100 */
[----:B------:R-:W-:Y:S01]  /*14810*/  FSEL R188, R188, RZ, P0 ;  /* 0x000000ffbcbc7208 */ /* 0x000fe20000000000 */
[C---:B------:R-:W-:Y:S01]  /*14820*/  FMUL.FTZ R142, R135.reuse, UR4 ;  /* 0x00000004878e7c20 */ /* 0x040fe20008410000 */
[----:B------:R-:W-:Y:S01]  /*14830*/  FSETP.NEU.FTZ.AND P2, PT, R135, -INF , PT ;  /* 0xff8000008700780b */ /* 0x000fe20003f5d000 */
[----:B-----5:R-:W3:Y:S01]  /*14840*/  SHFL.BFLY PT, R11, R134, 0x1, 0x1f ;  /* 0x0c201f00860b7f89 */ /* 0x020ee200000e0000 */
[----:B------:R-:W-:Y:S01]  /*14850*/  FMUL.FTZ R3, R0, UR4 ;  /* 0x0000000400037c20 */ /* 0x000fe20008410000 */
[--C-:B------:R-:W-:Y:S01]  /*14860*/  FFMA.FTZ R2, R20, UR4, -R188.reuse ;  /* 0x0000000414027c23 */ /* 0x100fe200080108bc */
[----:B------:R-:W-:Y:S01]  /*14870*/  FSEL R142, R142, RZ, P2 ;  /* 0x000000ff8e8e7208 */ /* 0x000fe20001000000 */
[--C-:B------:R-:W-:Y:S01]  /*14880*/  FFMA.FTZ R5, R5, UR4, -R188.reuse ;  /* 0x0000000405057c23 */ /* 0x100fe200080108bc */
[----:B------:R-:W4:Y:S01]  /*14890*/  MUFU.EX2 R133, R3 ;  /* 0x0000000300857308 */ /* 0x000f220000000800 */
[--C-:B------:R-:W-:Y:S01]  /*148a0*/  FFMA.FTZ R4, R4, UR4, -R188.reuse ;  /* 0x0000000404047c23 */ /* 0x100fe200080108bc */
[----:B------:R-:W-:Y:S01]  /*148b0*/  FFMA.FTZ R9, R9, UR4, -R188 ;  /* 0x0000000409097c23 */ /* 0x000fe200080108bc */
[--C-:B------:R-:W-:Y:S01]  /*148c0*/  FFMA.FTZ R10, R10, UR4, -R142.reuse ;  /* 0x000000040a0a7c23 */ /* 0x100fe2000801088e */
[----:B------:R-:W-:Y:S01]  /*148d0*/  FFMA.FTZ R14, R14, UR4, -R142 ;  /* 0x000000040e0e7c23 */ /* 0x000fe2000801088e */
[----:B------:R-:W-:Y:S01]  /*148e0*/  FFMA.FTZ R140, R140, UR4, -R188 ;  /* 0x000000048c8c7c23 */ /* 0x000fe200080108bc */
[----:B-1----:R-:W-:Y:S01]  /*148f0*/  FFMA.FTZ R8, R23, UR4, -R142 ;  /* 0x0000000417087c23 */ /* 0x002fe2000801088e */
[----:B--2---:R-:W-:Y:S03]  /*14900*/  F2FP.BF16.F32.PACK_AB R178, R204, R205 ;  /* 0x000000cdccb2723e */ /* 0x004fe600000010ff */
[----:B------:R1:W-:Y:S10]  /*14910*/  MUFU.EX2 R244, R2 ;  /* 0x0000000200f47308 */ /* 0x0003f40000000800 */
[----:B------:R2:W-:Y:S01]  /*14920*/  MUFU.EX2 R250, R8 ;  /* 0x0000000800fa7308 */ /* 0x0005e20000000800 */
[C---:B----4-:R-:W-:Y:S01]  /*14930*/  FMUL.FTZ R17, R133.reuse, R157 ;  /* 0x0000009d85117220 */ /* 0x050fe20000410000 */
[C---:B------:R-:W-:Y:S01]  /*14940*/  FMUL.FTZ R32, R133.reuse, R172 ;  /* 0x000000ac85207220 */ /* 0x040fe20000410000 */
[----:B---3--:R-:W-:Y:S01]  /*14950*/  FMNMX.FTZ R134, R134, R11, !PT ;  /* 0x0000000b86867209 */ /* 0x008fe20007810000 */
[C---:B------:R-:W-:Y:S01]  /*14960*/  FMUL.FTZ R33, R133.reuse, R173 ;  /* 0x000000ad85217220 */ /* 0x040fe20000410000 */
[C---:B------:R-:W-:Y:S01]  /*14970*/  FMUL.FTZ R36, R133.reuse, R36 ;  /* 0x0000002485247220 */ /* 0x040fe20000410000 */
[----:B------:R-:W-:Y:S01]  /*14980*/  FMUL.FTZ R37, R133, R37 ;  /* 0x0000002585257220 */ /* 0x000fe20000410000 */
[C---:B------:R-:W-:Y:S01]  /*14990*/  FSETP.NEU.FTZ.AND P1, PT, R134.reuse, -INF , PT ;  /* 0xff8000008600780b */ /* 0x040fe20003f3d000 */
[C---:B------:R-:W-:Y:S01]  /*149a0*/  FMUL.FTZ R143, R134.reuse, UR4 ;  /* 0x00000004868f7c20 */ /* 0x040fe20008410000 */
[----:B-1----:R-:W-:Y:S01]  /*149b0*/  FSEL R2, R135, RZ, P2 ;  /* 0x000000ff87027208 */ /* 0x002fe20001000000 */
[----:B------:R-:W1:Y:S01]  /*149c0*/  MUFU.EX2 R208, R16 ;  /* 0x0000001000d07308 */ /* 0x000e620000000800 */
[----:B------:R-:W-:Y:S01]  /*149d0*/  FSEL R0, R134, RZ, P1 ;  /* 0x000000ff86007208 */ /* 0x000fe20000800000 */
[----:B------:R-:W-:Y:S01]  /*149e0*/  FMUL.FTZ R48, R133, R48 ;  /* 0x0000003085307220 */ /* 0x000fe20000410000 */
[----:B------:R-:W-:Y:S01]  /*149f0*/  FSEL R143, R143, RZ, P1 ;  /* 0x000000ff8f8f7208 */ /* 0x000fe20000800000 */
[----:B------:R-:W-:Y:S01]  /*14a00*/  FADD.FTZ R2, -R2, R132 ;  /* 0x0000008402027221 */ /* 0x000fe20000010100 */
[----:B------:R-:W-:Y:S01]  /*14a10*/  FMUL.FTZ R49, R133, R49 ;  /* 0x0000003185317220 */ /* 0x000fe20000410000 */
[----:B------:R-:W-:Y:S01]  /*14a20*/  FADD.FTZ R3, -R0, R138 ;  /* 0x0000008a00037221 */ /* 0x000fe20000010100 */
[--C-:B--2---:R-:W-:Y:S01]  /*14a30*/  FFMA.FTZ R8, R22, UR4, -R142.reuse ;  /* 0x0000000416087c23 */ /* 0x104fe2000801088e */
[----:B------:R-:W-:Y:S01]  /*14a40*/  FMUL.FTZ R2, R2, UR4 ;  /* 0x0000000402027c20 */ /* 0x000fe20008410000 */
[----:B------:R-:W2:Y:S01]  /*14a50*/  LDSM.16.MT88.4 R20, [R213+0xa000] ;  /* 0x00a00000d514783b */ /* 0x000ea20000004200 */
[----:B------:R-:W-:Y:S01]  /*14a60*/  FSEL R0, R137, RZ, P0 ;  /* 0x000000ff89007208 */ /* 0x000fe20000000000 */
[--C-:B------:R-:W-:Y:S01]  /*14a70*/  FFMA.FTZ R6, R6, UR4, -R143.reuse ;  /* 0x0000000406067c23 */ /* 0x100fe2000801088f */
[----:B------:R3:W4:Y:S01]  /*14a80*/  MUFU.EX2 R132, R2 ;  /* 0x0000000200847308 */ /* 0x0007220000000800 */
[--C-:B------:R-:W-:Y:S01]  /*14a90*/  FFMA.FTZ R7, R7, UR4, -R143.reuse ;  /* 0x0000000407077c23 */ /* 0x100fe2000801088f */
[----:B------:R-:W-:Y:S01]  /*14aa0*/  FFMA.FTZ R13, R13, UR4, -R143 ;  /* 0x000000040d0d7c23 */ /* 0x000fe2000801088f */
[----:B------:R-:W-:Y:S01]  /*14ab0*/  FADD.FTZ R0, -R0, R139 ;  /* 0x0000008b00007221 */ /* 0x000fe20000010100 */
[----:B------:R-:W-:Y:S01]  /*14ac0*/  FFMA.FTZ R12, R12, UR4, -R143 ;  /* 0x000000040c0c7c23 */ /* 0x000fe2000801088f */
[----:B-1----:R-:W-:Y:S01]  /*14ad0*/  F2FP.BF16.F32.PACK_AB R176, R208, R207 ;  /* 0x000000cfd0b0723e */ /* 0x002fe200000010ff */
[C---:B------:R-:W-:Y:S01]  /*14ae0*/  FMUL.FTZ R16, R133.reuse, R156 ;  /* 0x0000009c85107220 */ /* 0x040fe20000410000 */
[----:B------:R-:W-:Y:S03]  /*14af0*/  FMUL.FTZ R0, R0, UR4 ;  /* 0x0000000400007c20 */ /* 0x000fe60008410000 */
        /* <DEDUP_REMOVED lines=8> */
[----:B------:R-:W1:Y:S01]  /*14b80*/  MUFU.EX2 R206, R14 ;  /* 0x0000000e00ce7308 */ /* 0x000e620000000800 */
[----:B---3--:R-:W-:Y:S01]  /*14b90*/  FMUL.FTZ R2, R3, UR4 ;  /* 0x0000000403027c20 */ /* 0x008fe20008410000 */
[--C-:B------:R-:W-:Y:S01]  /*14ba0*/  FFMA.FTZ R3, R189, UR4, -R141.reuse ;  /* 0x00000004bd037c23 */ /* 0x100fe2000801088d */
[C---:B----4-:R-:W-:Y:S01]  /*14bb0*/  FMUL.FTZ R18, R132.reuse, R158 ;  /* 0x0000009e84127220 */ /* 0x050fe20000410000 */
[C---:B------:R-:W-:Y:S01]  /*14bc0*/  FMUL.FTZ R19, R132.reuse, R159 ;  /* 0x0000009f84137220 */ /* 0x040fe20000410000 */
[C---:B------:R-:W-:Y:S01]  /*14bd0*/  FMUL.FTZ R34, R132.reuse, R174 ;  /* 0x000000ae84227220 */ /* 0x040fe20000410000 */
[C---:B------:R-:W-:Y:S01]  /*14be0*/  FMUL.FTZ R35, R132.reuse, R175 ;  /* 0x000000af84237220 */ /* 0x040fe20000410000 */
[C---:B------:R-:W-:Y:S03]  /*14bf0*/  FMUL.FTZ R38, R132.reuse, R38 ;  /* 0x0000002684267220 */ /* 0x040fe60000410000 */
[----:B------:R-:W3:Y:S01]  /*14c00*/  MUFU.EX2 R251, R8 ;  /* 0x0000000800fb7308 */ /* 0x000ee20000000800 */
[C---:B------:R-:W-:Y:S01]  /*14c10*/  FMUL.FTZ R39, R132.reuse, R39 ;  /* 0x0000002784277220 */ /* 0x040fe20000410000 */
[C---:B------:R-:W-:Y:S01]  /*14c20*/  FMUL.FTZ R50, R132.reuse, R50 ;  /* 0x0000003284327220 */ /* 0x040fe20000410000 */
[C---:B------:R-:W-:Y:S01]  /*14c30*/  FMUL.FTZ R51, R132.reuse, R51 ;  /* 0x0000003384337220 */ /* 0x040fe20000410000 */
[C---:B------:R-:W-:Y:S01]  /*14c40*/  FMUL.FTZ R54, R132.reuse, R54 ;  /* 0x0000003684367220 */ /* 0x040fe20000410000 */
[C---:B------:R-:W-:Y:S01]  /*14c50*/  FMUL.FTZ R55, R132.reuse, R55 ;  /* 0x0000003784377220 */ /* 0x040fe20000410000 */
[C---:B------:R-:W-:Y:S01]  /*14c60*/  FMUL.FTZ R66, R132.reuse, R66 ;  /* 0x0000004284427220 */ /* 0x040fe20000410000 */
[----:B------:R-:W-:Y:S03]  /*14c70*/  FMUL.FTZ R67, R132, R67 ;  /* 0x0000004384437220 */ /* 0x000fe60000410000 */
[----:B------:R4:W-:Y:S01]  /*14c80*/  MUFU.EX2 R248, R6 ;  /* 0x0000000600f87308 */ /* 0x0009e20000000800 */
[----:B-1----:R-:W-:Y:S01]  /*14c90*/  F2FP.BF16.F32.PACK_AB R177, R206, R252 ;  /* 0x000000fcceb1723e */ /* 0x002fe200000010ff */
[C---:B------:R-:W-:Y:S01]  /*14ca0*/  FMUL.FTZ R70, R132.reuse, R70 ;  /* 0x0000004684467220 */ /* 0x040fe20000410000 */
[C---:B------:R-:W-:Y:S01]  /*14cb0*/  FMUL.FTZ R71, R132.reuse, R71 ;  /* 0x0000004784477220 */ /* 0x040fe20000410000 */
[C---:B------:R-:W-:Y:S01]  /*14cc0*/  FMUL.FTZ R81, R133.reuse, R81 ;  /* 0x0000005185517220 */ /* 0x040fe20000410000 */
[C---:B------:R-:W-:Y:S01]  /*14cd0*/  FMUL.FTZ R82, R132.reuse, R82 ;  /* 0x0000005284527220 */ /* 0x040fe20000410000 */
[C---:B------:R-:W-:Y:S01]  /*14ce0*/  FMUL.FTZ R83, R132.reuse, R83 ;  /* 0x0000005384537220 */ /* 0x040fe20000410000 */
[----:B------:R-:W-:Y:S03]  /*14cf0*/  FMUL.FTZ R84, R133, R84 ;  /* 0x0000005485547220 */ /* 0x000fe60000410000 */
[----:B------:R1:W5:Y:S01]  /*14d00*/  MUFU.EX2 R249, R7 ;  /* 0x0000000700f97308 */ /* 0x0003620000000800 */
[----:B---3--:R-:W-:Y:S01]  /*14d10*/  F2FP.BF16.F32.PACK_AB R179, R251, R250 ;  /* 0x000000fafbb3723e */ /* 0x008fe200000010ff */
[C---:B------:R-:W-:Y:S01]  /*14d20*/  FMUL.FTZ R85, R133.reuse, R85 ;  /* 0x0000005585557220 */ /* 0x040fe20000410000 */
[C---:B------:R-:W-:Y:S01]  /*14d30*/  FMUL.FTZ R86, R132.reuse, R86 ;  /* 0x0000005684567220 */ /* 0x040fe20000410000 */
        /* <DEDUP_REMOVED lines=10> */
[C---:B------:R-:W-:Y:S01]  /*14de0*/  FMUL.FTZ R103, R132.reuse, R103 ;  /* 0x0000006784677220 */ /* 0x040fe20000410000 */
[--C-:B------:R-:W-:Y:S03]  /*14df0*/  FFMA.FTZ R138, R191, UR4, -R142.reuse ;  /* 0x00000004bf8a7c23 */ /* 0x100fe6000801088e */
[----:B------:R4:W2:Y:S01]  /*14e00*/  MUFU.EX2 R245, R4 ;  /* 0x0000000400f57308 */ /* 0x0008a20000000800 */
[C---:B-1----:R-:W-:Y:S01]  /*14e10*/  FMUL.FTZ R7, R132.reuse, R151 ;  /* 0x0000009784077220 */ /* 0x042fe20000410000 */
[----:B-----5:R-:W-:Y:S01]  /*14e20*/  F2FP.BF16.F32.PACK_AB R182, R249, R248 ;  /* 0x000000f8f9b6723e */ /* 0x020fe200000010ff */
[----:B------:R-:W-:Y:S01]  /*14e30*/  LDSM.16.MT88.4 R156, [R213+0xa800] ;  /* 0x00a80000d59c783b */ /* 0x000fe20000004200 */
[C---:B------:R-:W-:Y:S01]  /*14e40*/  FMUL.FTZ R112, R133.reuse, R112 ;  /* 0x0000007085707220 */ /* 0x040fe20000410000 */
[C---:B------:R-:W-:Y:S01]  /*14e50*/  FMUL.FTZ R113, R133.reuse, R113 ;  /* 0x0000007185717220 */ /* 0x040fe20000410000 */
[C---:B------:R-:W-:Y:S01]  /*14e60*/  FMUL.FTZ R114, R132.reuse, R114 ;  /* 0x0000007284727220 */ /* 0x040fe20000410000 */
[C---:B------:R-:W-:Y:S03]  /*14e70*/  FMUL.FTZ R115, R132.reuse, R115 ;  /* 0x0000007384737220 */ /* 0x040fe60000410000 */
[----:B------:R-:W-:Y:S01]  /*14e80*/  MUFU.EX2 R247, R13 ;  /* 0x0000000d00f77308 */ /* 0x000fe20000000800 */
[C---:B---3--:R-:W-:Y:S01]  /*14e90*/  FMUL.FTZ R5, R133.reuse, R149 ;  /* 0x0000009585057220 */ /* 0x048fe20000410000 */
[C---:B------:R-:W-:Y:S01]  /*14ea0*/  FMUL.FTZ R116, R133.reuse, R116 ;  /* 0x0000007485747220 */ /* 0x040fe20000410000 */
[C---:B------:R-:W-:Y:S01]  /*14eb0*/  FMUL.FTZ R117, R133.reuse, R117 ;  /* 0x0000007585757220 */ /* 0x040fe20000410000 */
[C---:B------:R-:W-:Y:S01]  /*14ec0*/  FMUL.FTZ R118, R132.reuse, R118 ;  /* 0x0000007684767220 */ /* 0x040fe20000410000 */
[----:B------:R-:W-:Y:S01]  /*14ed0*/  FMUL.FTZ R119, R132, R119 ;  /* 0x0000007784777220 */ /* 0x000fe20000410000 */
[C---:B------:R-:W-:Y:S01]  /*14ee0*/  FMUL.FTZ R128, R133.reuse, R128 ;  /* 0x0000008085807220 */ /* 0x040fe20000410000 */
[C---:B------:R-:W-:Y:S03]  /*14ef0*/  FMUL.FTZ R129, R133.reuse, R129 ;  /* 0x0000008185817220 */ /* 0x040fe60000410000 */
[----:B------:R-:W1:Y:S01]  /*14f00*/  MUFU.EX2 R246, R12 ;  /* 0x0000000c00f67308 */ /* 0x000e620000000800 */
[----:B----4-:R-:W-:Y:S01]  /*14f10*/  FMUL.FTZ R4, R133, R148 ;  /* 0x0000009485047220 */ /* 0x010fe20000410000 */
[----:B--2---:R-:W-:Y:S01]  /*14f20*/  F2FP.BF16.F32.PACK_AB R183, R244, R245 ;  /* 0x000000f5f4b7723e */ /* 0x004fe200000010ff */
[----:B------:R-:W-:Y:S01]  /*14f30*/  LDSM.16.MT88.4 R148, [R217+0xa000] ;  /* 0x00a00000d994783b */ /* 0x000fe20000004200 */
[C---:B------:R-:W-:Y:S01]  /*14f40*/  FMUL.FTZ R130, R132.reuse, R130 ;  /* 0x0000008284827220 */ /* 0x040fe20000410000 */
[----:B------:R-:W-:Y:S01]  /*14f50*/  FMUL.FTZ R131, R132, R131 ;  /* 0x0000008384837220 */ /* 0x000fe20000410000 */
[----:B------:R-:W-:Y:S02]  /*14f60*/  PLOP3.LUT P0, PT, PT, PT, UP0, 0x80, 0x0 ;  /* 0x000000000000781c */ /* 0x000fe40003f0f008 */
[-C--:B------:R-:W-:Y:S02]  /*14f70*/  HMMA.16816.F32.BF16 R4, R176, R20.reuse, R4 ;  /* 0x00000014b004723c */ /* 0x080fe40000041804 */
[----:B------:R-:W2:Y:S01]  /*14f80*/  MUFU.EX2 R243, R9 ;  /* 0x0000000900f37308 */ /* 0x000ea20000000800 */
[----:B------:R-:W-:Y:S09]  /*14f90*/  LDSM.16.MT88.4 R172, [R215+0xa800] ;  /* 0x00a80000d7ac783b */ /* 0x000ff20000004200 */
[----:B------:R-:W3:Y:S01]  /*14fa0*/  MUFU.EX2 R2, R2 ;  /* 0x0000000200027308 */ /* 0x000ee20000000800 */
[----:B-1----:R-:W-:Y:S09]  /*14fb0*/  F2FP.BF16.F32.PACK_AB R180, R246, R247 ;  /* 0x000000f7f6b4723e */ /* 0x002ff200000010ff */
[----:B------:R-:W1:Y:S01]  /*14fc0*/  MUFU.EX2 R0, R0 ;  /* 0x0000000000007308 */ /* 0x000e620000000800 */
[----:B--2---:R-:W-:Y:S09]  /*14fd0*/  F2FP.BF16.F32.PACK_AB R181, R243, R242 ;  /* 0x000000f2f3b5723e */ /* 0x004ff200000010ff */
        /* <DEDUP_REMOVED lines=13> */
[----:B------:R-:W1:Y:S01]  /*150b0*/  LDSM.16.MT88.4 R144, [R218+0xa000] ;  /* 0x00a00000da90783b */ /* 0x000e620000004200 */
[----:B------:R-:W-:Y:S01]  /*150c0*/  MOV R160, R204 ;  /* 0x000000cc00a07202 */ /* 0x000fe20000000f00 */
        /* <DEDUP_REMOVED lines=15> */
[----:B------:R-:W-:Y:S01]  /*151c0*/  FMUL.FTZ R31, R0, R171 ;  /* 0x000000ab001f7220 */ /* 0x000fe20000410000 */
[----:B------:R-:W-:Y:S01]  /*151d0*/  FMUL.FTZ R40, R2, R40 ;  /* 0x0000002802287220 */ /* 0x000fe20000410000 */
[--C-:B--2---:R-:W-:Y:S01]  /*151e0*/  FFMA.FTZ R3, R192, UR4, -R142.reuse ;  /* 0x00000004c0037c23 */ /* 0x104fe2000801088e */
[-C--:B------:R-:W-:Y:S01]  /*151f0*/  HMMA.16816.F32.BF16 R20, R176, R184.reuse, R20 ;  /* 0x000000b8b014723c */ /* 0x080fe20000041814 */
[----:B------:R-:W-:Y:S02]  /*15200*/  MUFU.EX2 R209, R138 ;  /* 0x0000008a00d17308 */ /* 0x000fe40000000800 */
[----:B------:R-:W-:Y:S01]  /*15210*/  FMUL.FTZ R41, R2, R41 ;  /* 0x0000002902297220 */ /* 0x000fe20000410000 */
[C---:B------:R-:W-:Y:S01]  /*15220*/  FMUL.FTZ R42, R0.reuse, R42 ;  /* 0x0000002a002a7220 */ /* 0x040fe20000410000 */
[----:B------:R-:W-:Y:S01]  /*15230*/  FMUL.FTZ R43, R0, R43 ;  /* 0x0000002b002b7220 */ /* 0x000fe20000410000 */
[C---:B------:R-:W-:Y:S05]  /*15240*/  HMMA.16816.F32.BF16 R24, R180.reuse, R184, R24 ;  /* 0x000000b8b418723c */ /* 0x040fea0000041818 */
[----:B------:R2:W3:Y:S01]  /*15250*/  MUFU.EX2 R238, R3 ;  /* 0x0000000300ee7308 */ /* 0x0004e20000000800 */
[C---:B------:R-:W-:Y:S01]  /*15260*/  FMUL.FTZ R44, R2.reuse, R44 ;  /* 0x0000002c022c7220 */ /* 0x040fe20000410000 */
[-C--:B------:R-:W-:Y:S08]  /*15270*/  HMMA.16816.F32.BF16 R28, R180, R186.reuse, R28 ;  /* 0x000000bab41c723c */ /* 0x080ff0000004181c */
[----:B------:R-:W-:Y:S01]  /*15280*/  MUFU.EX2 R138, R140 ;  /* 0x0000008c008a7308 */ /* 0x000fe20000000800 */
[C---:B------:R-:W-:Y:S01]  /*15290*/  HMMA.16816.F32.BF16 R32, R176.reuse, R186, R32 ;  /* 0x000000bab020723c */ /* 0x040fe20000041820 */
[----:B------:R-:W-:Y:S03]  /*152a0*/  LDSM.16.MT88.4 R184, [R218+0xa800] ;  /* 0x00a80000dab8783b */ /* 0x000fe60000004200 */
[----:B------:R-:W-:Y:S02]  /*152b0*/  FMUL.FTZ R45, R2, R45 ;  /* 0x0000002d022d7220 */ /* 0x000fe40000410000 */
[-C--:B-1----:R-:W-:Y:S05]  /*152c0*/  HMMA.16816.F32.BF16 R36, R176, R144.reuse, R36 ;  /* 0x00000090b024723c */ /* 0x082fea0000041824 */
[C---:B------:R-:W-:Y:S01]  /*152d0*/  FMUL.FTZ R46, R0.reuse, R46 ;  /* 0x0000002e002e7220 */ /* 0x040fe20000410000 */
[C---:B------:R-:W-:Y:S05]  /*152e0*/  HMMA.16816.F32.BF16 R40, R180.reuse, R144, R40 ;  /* 0x00000090b428723c */ /* 0x040fea0000041828 */
[----:B------:R-:W-:Y:S01]  /*152f0*/  FMUL.FTZ R47, R0, R47 ;  /* 0x0000002f002f7220 */ /* 0x000fe20000410000 */
[--C-:B--2---:R-:W-:Y:S01]  /*15300*/  FFMA.FTZ R3, R196, UR4, -R141.reuse ;  /* 0x00000004c4037c23 */ /* 0x104fe2000801088d */
[----:B------:R-:W-:Y:S01]  /*15310*/  FFMA.FTZ R141, R193, UR4, -R141 ;  /* 0x00000004c18d7c23 */ /* 0x000fe2000801088d */
[C---:B------:R-:W-:Y:S02]  /*15320*/  FMUL.FTZ R56, R2.reuse, R56 ;  /* 0x0000003802387220 */ /* 0x040fe40000410000 */
[----:B------:R1:W-:Y:S01]  /*15330*/  MUFU.EX2 R236, R3 ;  /* 0x0000000300ec7308 */ /* 0x0003e20000000800 */
[----:B------:R-:W-:Y:S01]  /*15340*/  FMUL.FTZ R57, R2, R57 ;  /* 0x0000003902397220 */ /* 0x000fe20000410000 */
[-C--:B------:R-:W-:Y:S03]  /*15350*/  HMMA.16816.F32.BF16 R44, R180, R146.reuse, R44 ;  /* 0x00000092b42c723c */ /* 0x080fe6000004182c */
[C---:B------:R-:W-:Y:S01]  /*15360*/  FMUL.FTZ R58, R0.reuse, R58 ;  /* 0x0000003a003a7220 */ /* 0x040fe20000410000 */
[----:B------:R-:W-:Y:S01]  /*15370*/  FMUL.FTZ R59, R0, R59 ;  /* 0x0000003b003b7220 */ /* 0x000fe20000410000 */
[C---:B------:R-:W-:Y:S01]  /*15380*/  FMUL.FTZ R60, R2.reuse, R60 ;  /* 0x0000003c023c7220 */ /* 0x040fe20000410000 */
[C---:B------:R-:W-:Y:S01]  /*15390*/  HMMA.16816.F32.BF16 R48, R176.reuse, R146, R48 ;  /* 0x00000092b030723c */ /* 0x040fe20000041830 */
[----:B------:R-:W2:Y:S01]  /*153a0*/  LDSM.16.MT88.4 R144, [R215+0xb000] ;  /* 0x00b00000d790783b */ /* 0x000ea20000004200 */
[----:B------:R-:W3:Y:S03]  /*153b0*/  MUFU.EX2 R237, R141 ;  /* 0x0000008d00ed7308 */ /* 0x000ee60000000800 */
[----:B------:R-:W-:Y:S01]  /*153c0*/  FMUL.FTZ R61, R2, R61 ;  /* 0x0000003d023d7220 */ /* 0x000fe20000410000 */
[-C--:B------:R-:W-:Y:S05]  /*153d0*/  HMMA.16816.F32.BF16 R52, R176, R148.reuse, R52 ;  /* 0x00000094b034723c */ /* 0x080fea0000041834 */
[C---:B------:R-:W-:Y:S01]  /*153e0*/  FMUL.FTZ R62, R0.reuse, R62 ;  /* 0x0000003e003e7220 */ /* 0x040fe20000410000 */
[C---:B------:R-:W-:Y:S05]  /*153f0*/  HMMA.16816.F32.BF16 R56, R180.reuse, R148, R56 ;  /* 0x00000094b438723c */ /* 0x040fea0000041838 */
[----:B------:R-:W-:Y:S01]  /*15400*/  FMUL.FTZ R63, R0, R63 ;  /* 0x0000003f003f7220 */ /* 0x000fe20000410000 */
[--C-:B-1----:R-:W-:Y:S01]  /*15410*/  FFMA.FTZ R3, R199, UR4, -R142.reuse ;  /* 0x00000004c7037c23 */ /* 0x102fe2000801088e */
        /* <DEDUP_REMOVED lines=9> */
[----:B------:R-:W3:Y:S01]  /*154b0*/  LDSM.16.MT88.4 R148, [R218+0xb000] ;  /* 0x00b00000da94783b */ /* 0x000ee20000004200 */
[----:B------:R-:W3:Y:S03]  /*154c0*/  MUFU.EX2 R211, R142 ;  /* 0x0000008e00d37308 */ /* 0x000ee60000000800 */
[----:B------:R-:W-:Y:S01]  /*154d0*/  FMUL.FTZ R77, R2, R77 ;  /* 0x0000004d024d7220 */ /* 0x000fe20000410000 */
[-C--:B----4-:R-:W-:Y:S05]  /*154e0*/  HMMA.16816.F32.BF16 R68, R176, R152.reuse, R68 ;  /* 0x00000098b044723c */ /* 0x090fea0000041844 */
[--C-:B-1----:R-:W-:Y:S01]  /*154f0*/  FFMA.FTZ R3, R194, UR4, -R143.reuse ;  /* 0x00000004c2037c23 */ /* 0x102fe2000801088f */
[C---:B------:R-:W-:Y:S01]  /*15500*/  HMMA.16816.F32.BF16 R72, R180.reuse, R152, R72 ;  /* 0x00000098b448723c */ /* 0x040fe20000041848 */
[----:B------:R-:W-:Y:S04]  /*15510*/  LDSM.16.MT88.4 R192, [R215+0xb800] ;  /* 0x00b80000d7c0783b */ /* 0x000fe80000004200 */
[C---:B------:R-:W-:Y:S01]  /*15520*/  FMUL.FTZ R78, R0.reuse, R78 ;  /* 0x0000004e004e7220 */ /* 0x040fe20000410000 */
[----:B------:R-:W-:Y:S01]  /*15530*/  FMUL.FTZ R79, R0, R79 ;  /* 0x0000004f004f7220 */ /* 0x000fe20000410000 */
[----:B------:R-:W-:Y:S01]  /*15540*/  MOV R164, R208 ;  /* 0x000000d000a47202 */ /* 0x000fe20000000f00 */
[----:B------:R-:W-:Y:S01]  /*15550*/  FMUL.FTZ R88, R2, R88 ;  /* 0x0000005802587220 */ /* 0x000fe20000410000 */
[----:B------:R1:W4:Y:S02]  /*15560*/  MUFU.EX2 R208, R3 ;  /* 0x0000000300d07308 */ /* 0x0003240000000800 */
[----:B-----5:R-:W-:Y:S01]  /*15570*/  F2FP.BF16.F32.PACK_AB R140, R240, R241 ;  /* 0x000000f1f08c723e */ /* 0x020fe200000010ff */
[----:B------:R-:W-:Y:S01]  /*15580*/  FMUL.FTZ R89, R2, R89 ;  /* 0x0000005902597220 */ /* 0x000fe20000410000 */
[-C--:B------:R-:W-:Y:S03]  /*15590*/  HMMA.16816.F32.BF16 R76, R180, R154.reuse, R76 ;  /* 0x0000009ab44c723c */ /* 0x080fe6000004184c */
[C---:B------:R-:W-:Y:S01]  /*155a0*/  FMUL.FTZ R90, R0.reuse, R90 ;  /* 0x0000005a005a7220 */ /* 0x040fe20000410000 */
[----:B------:R-:W-:Y:S01]  /*155b0*/  FMUL.FTZ R91, R0, R91 ;  /* 0x0000005b005b7220 */ /* 0x000fe20000410000 */
[C---:B------:R-:W-:Y:S01]  /*155c0*/  FMUL.FTZ R92, R2.reuse, R92 ;  /* 0x0000005c025c7220 */ /* 0x040fe20000410000 */
[C---:B------:R-:W-:Y:S05]  /*155d0*/  HMMA.16816.F32.BF16 R80, R176.reuse, R154, R80 ;  /* 0x0000009ab050723c */ /* 0x040fea0000041850 */
[----:B------:R-:W-:Y:S01]  /*155e0*/  FMUL.FTZ R93, R2, R93 ;  /* 0x0000005d025d7220 */ /* 0x000fe20000410000 */
[-C--:B--2---:R-:W-:Y:S05]  /*155f0*/  HMMA.16816.F32.BF16 R84, R176, R144.reuse, R84 ;  /* 0x00000090b054723c */ /* 0x084fea0000041854 */
[--C-:B-1----:R-:W-:Y:S01]  /*15600*/  FFMA.FTZ R3, R198, UR4, -R143.reuse ;  /* 0x00000004c6037c23 */ /* 0x102fe2000801088f */
[C---:B------:R-:W-:Y:S01]  /*15610*/  HMMA.16816.F32.BF16 R88, R180.reuse, R144, R88 ;  /* 0x00000090b458723c */ /* 0x040fe20000041858 */
[----:B------:R-:W-:Y:S04]  /*15620*/  LDSM.16.MT88.4 R196, [R218+0xb800] ;  /* 0x00b80000dac4783b */ /* 0x000fe80000004200 */
[----:B------:R-:W-:Y:S01]  /*15630*/  MOV R165, R207 ;  /* 0x000000cf00a57202 */ /* 0x000fe20000000f00 */
[C---:B------:R-:W-:Y:S01]  /*15640*/  FMUL.FTZ R94, R0.reuse, R94 ;  /* 0x0000005e005e7220 */ /* 0x040fe20000410000 */
[----:B------:R1:W-:Y:S01]  /*15650*/  MUFU.EX2 R207, R3 ;  /* 0x0000000300cf7308 */ /* 0x0003e20000000800 */
[----:B------:R-:W-:Y:S03]  /*15660*/  FMUL.FTZ R95, R0, R95 ;  /* 0x0000005f005f7220 */ /* 0x000fe60000410000 */
[----:B------:R-:W-:Y:S01]  /*15670*/  FFMA.FTZ R143, R200, UR4, -R143 ;  /* 0x00000004c88f7c23 */ /* 0x000fe2000801088f */
[----:B---3--:R-:W-:Y:S01]  /*15680*/  F2FP.BF16.F32.PACK_AB R141, R238, R239 ;  /* 0x000000efee8d723e */ /* 0x008fe200000010ff */
[C---:B------:R-:W-:Y:S01]  /*15690*/  FMUL.FTZ R104, R2.reuse, R104 ;  /* 0x0000006802687220 */ /* 0x040fe20000410000 */
[----:B------:R-:W-:Y:S01]  /*156a0*/  FMUL.FTZ R105, R2, R105 ;  /* 0x0000006902697220 */ /* 0x000fe20000410000 */
[-C--:B------:R-:W-:Y:S03]  /*156b0*/  HMMA.16816.F32.BF16 R92, R180, R146.reuse, R92 ;  /* 0x00000092b45c723c */ /* 0x080fe6000004185c */
[C---:B------:R-:W-:Y:S01]  /*156c0*/  FMUL.FTZ R106, R0.reuse, R106 ;  /* 0x0000006a006a7220 */ /* 0x040fe20000410000 */
[----:B------:R-:W-:Y:S01]  /*156d0*/  FMUL.FTZ R107, R0, R107 ;  /* 0x0000006b006b7220 */ /* 0x000fe20000410000 */
[C---:B------:R-:W-:Y:S01]  /*156e0*/  FMUL.FTZ R108, R2.reuse, R108 ;  /* 0x0000006c026c7220 */ /* 0x040fe20000410000 */
[C---:B------:R-:W-:Y:S01]  /*156f0*/  HMMA.16816.F32.BF16 R96, R176.reuse, R146, R96 ;  /* 0x00000092b060723c */ /* 0x040fe20000041860 */
[----:B------:R-:W2:Y:S04]  /*15700*/  LDSM.16.MT88.4 R144, [R217+0xb000] ;  /* 0x00b00000d990783b */ /* 0x000ea80000004200 */
[--C-:B-1----:R-:W-:Y:S01]  /*15710*/  FFMA.FTZ R3, R201, UR4, -R188.reuse ;  /* 0x00000004c9037c23 */ /* 0x102fe200080108bc */
[-C--:B------:R-:W-:Y:S05]  /*15720*/  HMMA.16816.F32.BF16 R100, R176, R148.reuse, R100 ;  /* 0x00000094b064723c */ /* 0x080fea0000041864 */
[----:B------:R-:W-:Y:S01]  /*15730*/  MOV R167, R205 ;  /* 0x000000cd00a77202 */ /* 0x000fe20000000f00 */
[C---:B------:R-:W-:Y:S01]  /*15740*/  HMMA.16816.F32.BF16 R104, R180.reuse, R148, R104 ;  /* 0x00000094b468723c */ /* 0x040fe20000041868 */
[----:B------:R1:W-:Y:S04]  /*15750*/  MUFU.EX2 R205, R3 ;  /* 0x0000000300cd7308 */ /* 0x0003e80000000800 */
[----:B------:R-:W-:Y:S01]  /*15760*/  FMUL.FTZ R109, R2, R109 ;  /* 0x0000006d026d7220 */ /* 0x000fe20000410000 */
[C---:B------:R-:W-:Y:S01]  /*15770*/  FMUL.FTZ R110, R0.reuse, R110 ;  /* 0x0000006e006e7220 */ /* 0x040fe20000410000 */
[----:B------:R-:W-:Y:S01]  /*15780*/  FMUL.FTZ R111, R0, R111 ;  /* 0x0000006f006f7220 */ /* 0x000fe20000410000 */
[----:B------:R-:W-:Y:S03]  /*15790*/  F2FP.BF16.F32.PACK_AB R142, R237, R236 ;  /* 0x000000eced8e723e */ /* 0x000fe600000010ff */
[C---:B------:R-:W-:Y:S01]  /*157a0*/  FMUL.FTZ R120, R2.reuse, R120 ;  /* 0x0000007802787220 */ /* 0x040fe20000410000 */
[----:B------:R-:W-:Y:S01]  /*157b0*/  FMUL.FTZ R121, R2, R121 ;  /* 0x0000007902797220 */ /* 0x000fe20000410000 */
[C---:B------:R-:W-:Y:S01]  /*157c0*/  FMUL.FTZ R122, R0.reuse, R122 ;  /* 0x0000007a007a7220 */ /* 0x040fe20000410000 */
[-C--:B------:R-:W-:Y:S03]  /*157d0*/  HMMA.16816.F32.BF16 R108, R180, R150.reuse, R108 ;  /* 0x00000096b46c723c */ /* 0x080fe6000004186c */
[----:B------:R-:W-:Y:S01]  /*157e0*/  FMUL.FTZ R123, R0, R123 ;  /* 0x0000007b007b7220 */ /* 0x000fe20000410000 */
[--C-:B-1----:R-:W-:Y:S01]  /*157f0*/  FFMA.FTZ R3, R202, UR4, -R188.reuse ;  /* 0x00000004ca037c23 */ /* 0x102fe200080108bc */
[C---:B------:R-:W-:Y:S01]  /*15800*/  FMUL.FTZ R124, R2.reuse, R124 ;  /* 0x0000007c027c7220 */ /* 0x040fe20000410000 */
[C---:B------:R-:W-:Y:S02]  /*15810*/  HMMA.16816.F32.BF16 R112, R176.reuse, R150, R112 ;  /* 0x00000096b070723c */ /* 0x040fe40000041870 */
[----:B------:R1:W-:Y:S03]  /*15820*/  MUFU.EX2 R139, R3 ;  /* 0x00000003008b7308 */ /* 0x0003e60000000800 */
[----:B------:R-:W-:Y:S01]  /*15830*/  MOV R166, R206 ;  /* 0x000000ce00a67202 */ /* 0x000fe20000000f00 */
[----:B------:R-:W-:Y:S01]  /*15840*/  FMUL.FTZ R125, R2, R125 ;  /* 0x0000007d027d7220 */ /* 0x000fe20000410000 */
[C---:B------:R-:W-:Y:S01]  /*15850*/  FMUL.FTZ R126, R0.reuse, R126 ;  /* 0x0000007e007e7220 */ /* 0x040fe20000410000 */
[----:B------:R-:W-:Y:S01]  /*15860*/  FMUL.FTZ R127, R0, R127 ;  /* 0x0000007f007f7220 */ /* 0x000fe20000410000 */
[-C--:B--2---:R-:W-:Y:S03]  /*15870*/  HMMA.16816.F32.BF16 R116, R176, R144.reuse, R116 ;  /* 0x00000090b074723c */ /* 0x084fe60000041874 */
[----:B------:R2:W3:Y:S03]  /*15880*/  MUFU.EX2 R206, R143 ;  /* 0x0000008f00ce7308 */ /* 0x0004e60000000800 */
[C---:B------:R-:W-:Y:S05]  /*15890*/  HMMA.16816.F32.BF16 R120, R180.reuse, R144, R120 ;  /* 0x00000090b478723c */ /* 0x040fea0000041878 */
[----:B-1----:R-:W-:Y:S01]  /*158a0*/  FFMA.FTZ R3, R203, UR4, -R188 ;  /* 0x00000004cb037c23 */ /* 0x002fe200080108bc */
[-C--:B------:R-:W-:Y:S01]  /*158b0*/  HMMA.16816.F32.BF16 R124, R180, R146.reuse, R124 ;  /* 0x00000092b47c723c */ /* 0x080fe2000004187c */
[----:B------:R-:W1:Y:S02]  /*158c0*/  LDSM.16.MT88.4 R188, [R217+0xa800] ;  /* 0x00a80000d9bc783b */ /* 0x000e640000004200 */
[----:B------:R-:W5:Y:S03]  /*158d0*/  MUFU.EX2 R204, R3 ;  /* 0x0000000300cc7308 */ /* 0x000f660000000800 */
[----:B------:R-:W-:Y:S03]  /*158e0*/  HMMA.16816.F32.BF16 R128, R176, R146, R128 ;  /* 0x00000092b080723c */ /* 0x000fe60000041880 */
[----:B------:R-:W1:Y:S02]  /*158f0*/  LDSM.16.MT88.4 R180, [R213+0xb800] ;  /* 0x00b80000d5b4783b */ /* 0x000e640000004200 */
[----:B--2---:R-:W-:Y:S02]  /*15900*/  F2FP.BF16.F32.PACK_AB R143, R211, R210 ;  /* 0x000000d2d38f723e */ /* 0x004fe400000010ff */
[----:B----4-:R-:W-:Y:S04]  /*15910*/  F2FP.BF16.F32.PACK_AB R176, R209, R208 ;  /* 0x000000d0d1b0723e */ /* 0x010fe800000010ff */
[----:B------:R-:W2:Y:S01]  /*15920*/  LDSM.16.MT88.4 R200, [R217+0xb800] ;  /* 0x00b80000d9c8783b */ /* 0x000ea20000004200 */
[-C--:B------:R-:W-:Y:S05]  /*15930*/  HMMA.16816.F32.BF16 R148, R140, R156.reuse, R4 ;  /* 0x0000009c8c94723c */ /* 0x080fea0000041804 */
[----:B---3--:R-:W-:Y:S02]  /*15940*/  F2FP.BF16.F32.PACK_AB R178, R206, R207 ;  /* 0x000000cfceb2723e */ /* 0x008fe400000010ff */
[----:B------:R-:W3:Y:S01]  /*15950*/  LDL.LU R4, [R1+0xc] ;  /* 0x00000c0001047983 */ /* 0x000ee20000300800 */
[----:B------:R-:W-:Y:S03]  /*15960*/  F2FP.BF16.F32.PACK_AB R177, R139, R205 ;  /* 0x000000cd8bb1723e */ /* 0x000fe600000010ff */
[----:B-----5:R-:W-:Y:S01]  /*15970*/  F2FP.BF16.F32.PACK_AB R179, R138, R204 ;  /* 0x000000cc8ab3723e */ /* 0x020fe200000010ff */
[----:B------:R-:W4:Y:S01]  /*15980*/  LDL.LU R3, [R1+0x8] ;  /* 0x0000080001037983 */ /* 0x000f220000300800 */
[----:B------:R-:W-:Y:S02]  /*15990*/  MOV R5, R166 ;  /* 0x000000a600057202 */ /* 0x000fe40000000f00 */
[----:B------:R-:W-:Y:S02]  /*159a0*/  MOV R7, R160 ;  /* 0x000000a000077202 */ /* 0x000fe40000000f00 */
[----:B------:R-:W-:Y:S01]  /*159b0*/  MOV R6, R167 ;  /* 0x000000a700067202 */ /* 0x000fe20000000f00 */
[C---:B------:R-:W-:Y:S01]  /*159c0*/  HMMA.16816.F32.BF16 R144, R176.reuse, R156, R8 ;  /* 0x0000009cb090723c */ /* 0x040fe20000041808 */
[----:B------:R-:W5:Y:S04]  /*159d0*/  LDL.LU R9, [R1+0x4] ;  /* 0x0000040001097983 */ /* 0x000f680000300800 */
        /* <DEDUP_REMOVED lines=39> */
[----:B-----5:R-:W-:Y:S03]  /*15c50*/  FFMA.FTZ R2, R2, R9, R247 ;  /* 0x0000000902027223 */ /* 0x020fe600000100f7 */
[----:B------:R-:W-:Y:S01]  /*15c60*/  FADD.FTZ R5, R250, R3 ;  /* 0x00000003fa057221 */ /* 0x000fe20000010000 */
[----:B------:R-:W-:Y:S01]  /*15c70*/  FADD.FTZ R2, R246, R2 ;  /* 0x00000002f6027221 */ /* 0x000fe20000010000 */
[----:B------:R-:W-:Y:S03]  /*15c80*/  FFMA.FTZ R0, R0, R8, R242 ;  /* 0x0000000800007223 */ /* 0x000fe600000100f2 */
        /* <DEDUP_REMOVED lines=31> */
.L_x_2677:
        /* <DEDUP_REMOVED lines=118> */
.L_x_2681:
        /* <DEDUP_REMOVED lines=24> */
.L_x_2682:
        /* <DEDUP_REMOVED lines=332> */
.L_x_2684:
[----:B------:R-:W-:Y:S05]  /*17c20*/  BSYNC B0 ;  /* 0x0000000000007941 */ /* 0x000fea0003800000 */
.L_x_2683:
        /* <DEDUP_REMOVED lines=35> */
.L_x_2686:
[----:B------:R-:W-:Y:S05]  /*17e60*/  BSYNC B0 ;  /* 0x0000000000007941 */ /* 0x000fea0003800000 */
.L_x_2685:
        /* <DEDUP_REMOVED lines=23> */
.L_x_2688:
[----:B------:R-:W-:Y:S05]  /*17fe0*/  BSYNC B0 ;  /* 0x0000000000007941 */ /* 0x000fea0003800000 */
.L_x_2687:
        /* <DEDUP_REMOVED lines=22> */
.L_x_2690:
[----:B------:R-:W-:Y:S05]  /*18150*/  BSYNC B0 ;  /* 0x0000000000007941 */ /* 0x000fea0003800000 */
.L_x_2689:
        /* <DEDUP_REMOVED lines=21> */
.L_x_2692:
[----:B------:R-:W-:Y:S05]  /*182b0*/  BSYNC B0 ;  /* 0x0000000000007941 */ /* 0x000fea0003800000 */
.L_x_2691:
        /* <DEDUP_REMOVED lines=21> */
.L_x_2694:
[----:B------:R-:W-:Y:S05]  /*18410*/  BSYNC B0 ;  /* 0x0000000000007941 */ /* 0x000fea0003800000 */
.L_x_2693:
        /* <DEDUP_REMOVED lines=21> */
.L_x_2696:
[----:B------:R-:W-:Y:S05]  /*18570*/  BSYNC B0 ;  /* 0x0000000000007941 */ /* 0x000fea0003800000 */
.L_x_2695:
        /* <DEDUP_REMOVED lines=21> */
.L_x_2698:
[----:B------:R-:W-:Y:S05]  /*186d0*/  BSYNC B0 ;  /* 0x0000000000007941 */ /* 0x000fea0003800000 */
.L_x_2697:
        /* <DEDUP_REMOVED lines=21> */
.L_x_2699:
        /* <DEDUP_REMOVED lines=13> */
.L_x_2951:


//--------------------- .text._ZN5flash16flash_fwd_kernelI23Flash_fwd_kernel_traitsILi128ELi128ELi32ELi4ELb0ELb0EN7cutlass10bfloat16_tE19Flash_kernel_traitsILi128ELi128ELi32ELi4ES3_EELb1ELb0ELb1ELb1ELb0ELb0ELb0ELb1EEEvNS_16Flash_fwd_paramsE --------------------------
	.section	.text._ZN5flash16flash_fwd_kernelI23Flash_fwd_kernel_traitsILi128ELi128ELi32ELi4ELb0ELb0EN7cutlass10bfloat16_tE19Flash_kernel_traitsILi128ELi128ELi32ELi4ES3_EELb1ELb0ELb1ELb1ELb0ELb0ELb0ELb1EEEvNS_16Flash_fwd_paramsE,"ax",@progbits
	.align	128
        .global         _ZN5flash16flash_fwd_kernelI23Flash_fwd_kernel_traitsILi128ELi128ELi32ELi4ELb0ELb0EN7cutlass10bfloat16_tE19Flash_kernel_traitsILi128ELi128ELi32ELi4ES3_EELb1ELb0ELb1ELb1ELb0ELb0ELb0ELb1EEEvNS_16Flash_fwd_paramsE
        .type           _ZN5flash16flash_fwd_kernelI23Flash_fwd_kernel_traitsILi128ELi128ELi32ELi4ELb0ELb0EN7cutlass10bfloat16_tE19Flash_kernel_traitsILi128ELi128ELi32ELi4ES3_EELb1ELb0ELb1ELb1ELb0ELb0ELb0ELb1EEEvNS_16Flash_fwd_paramsE,@function
        .size           _ZN5flash16flash_fwd_kernelI23Flash_fwd_kernel_traitsILi128ELi128ELi32ELi4ELb0ELb0EN7cutlass10bfloat16_tE19Flash_kernel_traitsILi128ELi128ELi32ELi4ES3_EELb1ELb0ELb1ELb1ELb0ELb0ELb0ELb1EEEvNS_16Flash_fwd_paramsE,(.L_x_2914 - _ZN5flash16flash_fwd_kernelI23Flash_fwd_kernel_traitsILi128ELi128ELi32ELi4ELb0ELb0EN7cutlass10bfloat16_tE19Flash_kernel_traitsILi128ELi128ELi32ELi4ES3_EELb1ELb0ELb1ELb1ELb0ELb0ELb0ELb1EEEvNS_16Flash_fwd_paramsE)
        .other          _ZN5flash16flash_fwd_kernelI23Flash_fwd_kernel_traitsILi128ELi128ELi32ELi4ELb0ELb0EN7cutlass10bfloat16_tE19Flash_kernel_traitsILi128ELi128ELi32ELi4ES3_EELb1ELb0ELb1ELb1ELb0ELb0ELb0ELb1EEEvNS_16Flash_fwd_paramsE,@"STO_CUDA_ENTRY STV_DEFAULT"
_ZN5flash16flash_fwd_kernelI23Flash_fwd_kernel_traitsILi128ELi128ELi32ELi4ELb0ELb0EN7cutlass10bfloat16_tE19Flash_kernel_traitsILi128ELi128ELi32ELi4ES3_EELb1ELb0ELb1ELb1ELb0ELb0ELb0ELb1EEEvNS_16Flash_fwd_paramsE:
.text._ZN5flash16flash_fwd_kernelI23Flash_fwd_kernel_traitsILi128ELi128ELi32ELi4ELb0ELb0EN7cutlass10bfloat16_tE19Flash_kernel_traitsILi128ELi128ELi32ELi4ES3_EELb1ELb0ELb1ELb1ELb0ELb0ELb0ELb1EEEvNS_16Flash_fwd_paramsE:
[----:B------:R-:W1:Y:S08]  /*0000*/  LDC R1, c[0x0][0x28] ;  /* 0x00000a00ff017b82 */ /* 0x000e700000000800 */
[----:B------:R-:W2:Y:S01]  /*0010*/  LDC.64 R172, c[0x0][0x198] ;  /* 0x00006600ffac7b82 */ /* 0x000ea20000000a00 */
[----:B------:R-:W-:Y:S01]  /*0020*/  BSSY B2, `(.L_x_2700) ;  /* 0x0000003000027945 */ /* 0x000fe20003800000 */
[----:B-1----:R-:W-:-:S06]  /*0030*/  IADD3 R1, R1, -0x1e0, RZ ;  /* 0xfffffe2001017810 */ /* 0x002fcc0007ffe0ff */
[----:B--2---:R-:W-:Y:S05]  /*0040*/  CALL.REL.NOINC `($_ZN5flash16flash_fwd_kernelI23Flash_fwd_kernel_traitsILi128ELi128ELi32ELi4ELb0ELb0EN7cutlass10bfloat16_tE19Flash_kernel_traitsILi128ELi128ELi32ELi4ES3_EELb1ELb0ELb1ELb1ELb0ELb0ELb0ELb1EEEvNS_16Flash_fwd_paramsE$_ZN5flash22compute_attn_1rowblockI23Flash_fwd_kernel_traitsILi128ELi128ELi32ELi4ELb0ELb0EN7cutlass10bfloat16_tE19Flash_kernel_traitsILi128ELi128ELi32ELi4ES3_EELb1ELb0ELb1ELb1ELb0ELb0ELb0ELb1ENS_16Flash_fwd_paramsEEEvRKT8_iii) ;  /* 0x0000000000087944 */ /* 0x004fea0003c00000 */
[----:B------:R-:W-:Y:S05]  /*0050*/  BSYNC B2 ;  /* 0x0000000000027941 */ /* 0x000fea0003800000 */
.L_x_2700:
[----:B------:R-:W-:Y:S05]  /*0060*/  EXIT ;  /* 0x000000000000794d */ /* 0x000fea0003800000 */
        .type           $_ZN5flash16flash_fwd_kernelI23Flash_fwd_kernel_traitsILi128ELi128ELi32ELi4ELb0ELb0EN7cutlass10bfloat16_tE19Flash_kernel_traitsILi128ELi128ELi32ELi4ES3_EELb1ELb0ELb1ELb1ELb0ELb0ELb0ELb1EEEvNS_16Flash_fwd_paramsE$_ZN5flash22compute_attn_1rowblockI23Flash_fwd_kernel_traitsILi128ELi128ELi32ELi4ELb0ELb0EN7cutlass10bfloat16_tE19Flash_kernel_traitsILi128ELi128ELi32ELi4ES3_EELb1ELb0ELb1ELb1ELb0ELb0ELb0ELb1ENS_16Flash_fwd_paramsEEEvRKT8_iii,@function
        .size           $_ZN5flash16flash_fwd_kernelI23Flash_fwd_kernel_traitsILi128ELi128ELi32ELi4ELb0ELb0EN7cutlass10bfloat16_tE19Flash_kernel_traitsILi128ELi128ELi32ELi4ES3_EELb1ELb0ELb1ELb1ELb0ELb0ELb0ELb1EEEvNS_16Flash_fwd_paramsE$_ZN5flash22compute_attn_1rowblockI23Flash_fwd_kernel_traitsILi128ELi128ELi32ELi4ELb0ELb0EN7cutlass10bfloat16_tE19Flash_kernel_traitsILi128ELi128ELi32ELi4ES3_EELb1ELb0ELb1ELb1ELb0ELb0ELb0ELb1ENS_16Flash_fwd_paramsEEEvRKT8_iii,(.L_x_2914 - $_ZN5flash16flash_fwd_kernelI23Flash_fwd_kernel_traitsILi128ELi128ELi32ELi4ELb0ELb0EN7cutlass10bfloat16_tE19Flash_kernel_traitsILi128ELi128ELi32ELi4ES3_EELb1ELb0ELb1ELb1ELb0ELb0ELb0ELb1EEEvNS_16Flash_fwd_paramsE$_ZN5flash22compute_attn_1rowblockI23Flash_fwd_kernel_traitsILi128ELi128ELi32ELi4ELb0ELb0EN7cutlass10bfloat16_tE19Flash_kernel_traitsILi128ELi128ELi32ELi4ES3_EELb1ELb0ELb1ELb1ELb0ELb0ELb0ELb1ENS_16Flash_fwd_paramsEEEvRKT8_iii)
$_ZN5flash16flash_fwd_kernelI23Flash_fwd_kernel_traitsILi128ELi128ELi32ELi4ELb0ELb0EN7cutlass10bfloat16_tE19Flash_kernel_traitsILi128ELi128ELi32ELi4ES3_EELb1ELb0ELb1ELb1ELb0ELb0ELb0ELb1EEEvNS_16Flash_fwd_paramsE$_ZN5flash22compute_attn_1rowblockI23Flash_fwd_kernel_traitsILi128ELi128ELi32ELi4ELb0ELb0EN7cutlass10bfloat16_tE19Flash_kernel_traitsILi128ELi128ELi32ELi4ES3_EELb1ELb0ELb1ELb1ELb0ELb0ELb0ELb1ENS_16Flash_fwd_paramsEEEvRKT8_iii:
[----:B------:R-:W-:Y:S02]  /*0070*/  ULDC.64 UR4, c[0x0][0x208] ;  /* 0x0000820000047ab9 */ /* 0x000fe40000000a00 */
[----:B------:R-:W2:Y:S04]  /*0080*/  LD.E.U8 R0, desc[UR4][R172.64+0x1a4] ;  /* 0x0001a404ac007980 */ /* 0x000ea8000c101100 */
[----:B------:R-:W3:Y:S01]  /*0090*/  LD.E.64 R108, desc[UR4][R172.64+0x190] ;  /* 0x00019004ac6c7980 */ /* 0x000ee2000c101b00 */
[----:B------:R-:W-:Y:S01]  /*00a0*/  S2UR UR8, SR_CTAID.Y ;  /* 0x00000000000879c3 */ /* 0x000fe20000002600 */
[----:B------:R-:W1:Y:S02]  /*00b0*/  S2R R104, SR_TID.X ;  /* 0x0000000000687919 */ /* 0x000e640000002100 */
[----:B------:R-:W4:Y:S05]  /*00c0*/  LD.E.64 R4, desc[UR4][R172.64+0x198] ;  /* 0x00019804ac047980 */ /* 0x000f2a000c101b00 */
[----:B------:R-:W-:Y:S01]  /*00d0*/  S2UR UR7, SR_CTAID.X ;  /* 0x00000000000779c3 */ /* 0x000fe20000002500 */
[----:B------:R-:W4:Y:S04]  /*00e0*/  LD.E R8, desc[UR4][R172.64+0x60] ;  /* 0x00006004ac087980 */ /* 0x000f28000c101900 */
[----:B------:R-:W5:Y:S03]  /*00f0*/  LD.E.U8 R218, desc[UR4][R172.64+0x178] ;  /* 0x00017804acda7980 */ /* 0x000f66000c101100 */
[----:B------:R-:W1:Y:S02]  /*0100*/  S2UR UR6, SR_CTAID.Z ;  /* 0x00000000000679c3 */ /* 0x000e640000002700 */
[----:B-1----:R-:W-:-:S06]  /*0110*/  ULOP3.LUT UR6, UR6, UR7, UR8, 0xfe, !UPT ;  /* 0x0000000706067292 */ /* 0x002fcc000f8efe08 */
[----:B------:R-:W-:-:S13]  /*0120*/  LOP3.LUT P2, RZ, R104, UR6, RZ, 0xfc, !PT ;  /* 0x0000000668ff7c12 */ /* 0x000fda000f84fcff */
[----:B------:R-:W4:Y:S01]  /*0130*/  @!P2 LD.E.64 R6, desc[UR4][R172.64+0x1a8] ;  /* 0x0001a804ac06a980 */ /* 0x000f22000c101b00 */
[----:B--2---:R-:W-:-:S13]  /*0140*/  ISETP.NE.AND P1, PT, R0, RZ, PT ;  /* 0x000000ff0000720c */ /* 0x004fda0003f25270 */
[----:B---3--:R-:W2:Y:S04]  /*0150*/  @P1 LD.E.64 R108, desc[UR4][R108.64] ;  /* 0x000000046c6c1980 */ /* 0x008ea8000c101b00 */
[----:B------:R-:W3:Y:S04]  /*0160*/  @P1 LD.E R0, desc[UR4][R172.64+0x1a0] ;  /* 0x0001a004ac001980 */ /* 0x000ee8000c101900 */
[----:B----4-:R-:W3:Y:S04]  /*0170*/  @P1 LD.E.64 R2, desc[UR4][R4.64] ;  /* 0x0000000404021980 */ /* 0x010ee8000c101b00 */
[----:B--2---:R1:W-:Y:S04]  /*0180*/  @!P2 ST.E.64 desc[UR4][R6.64], R108 ;  /* 0x0000006c0600a985 */ /* 0x0043e8000c101b04 */
[----:B-1----:R-:W2:Y:S01]  /*0190*/  @!P2 LD.E.64 R6, desc[UR4][R172.64+0x1a8] ;  /* 0x0001a804ac06a980 */ /* 0x002ea2000c101b00 */
[----:B---3--:R-:W-:-:S05]  /*01a0*/  @P1 IADD3 R0, P0, R0, R2, RZ ;  /* 0x0000000200001210 */ /* 0x008fca0007f1e0ff */
[----:B------:R-:W-:Y:S02]  /*01b0*/  @P1 IMAD.X R2, RZ, RZ, R3, P0 ;  /* 0x000000ffff021224 */ /* 0x000fe400000e0603 */
[----:B------:R-:W-:Y:S02]  /*01c0*/  @P1 IMAD.MOV.U32 R4, RZ, RZ, R0 ;  /* 0x000000ffff041224 */ /* 0x000fe400078e0000 */
[----:B------:R-:W-:Y:S02]  /*01d0*/  @P1 IMAD.MOV.U32 R5, RZ, RZ, R2 ;  /* 0x000000ffff051224 */ /* 0x000fe400078e0002 */
[----:B------:R-:W-:Y:S02]  /*01e0*/  @!P2 IMAD.MOV.U32 R2, RZ, RZ, R4 ;  /* 0x000000ffff02a224 */ /* 0x000fe400078e0004 */
[----:B------:R-:W-:Y:S01]  /*01f0*/  @!P2 IMAD.MOV.U32 R3, RZ, RZ, R5 ;  /* 0x000000ffff03a224 */ /* 0x000fe200078e0005 */
[----:B------:R-:W1:Y:S04]  /*0200*/  S2R R111, SR_CTAID.Y ;  /* 0x00000000006f7919 */ /* 0x000e680000002600 */
[----:B--2---:R2:W-:Y:S04]  /*0210*/  @!P2 ST.E.64 desc[UR4][R6.64+0x8], R2 ;  /* 0x000008020600a985 */ /* 0x0045e8000c101b04 */
[----:B--2---:R-:W2:Y:S01]  /*0220*/  LD.E.64 R2, desc[UR4][R172.64+0xe0] ;  /* 0x0000e004ac027980 */ /* 0x004ea2000c101b00 */
[----:B------:R-:W-:-:S03]  /*0230*/  IMAD.MOV.U32 R9, RZ, RZ, -0x1 ;  /* 0xffffffffff097424 */ /* 0x000fc600078e00ff */
[----:B------:R-:W3:Y:S01]  /*0240*/  LD.E.64 R6, desc[UR4][R172.64+0xf0] ;  /* 0x0000f004ac067980 */ /* 0x000ee2000c101b00 */
[----:B--2---:R-:W-:-:S04]  /*0250*/  ISETP.NE.U32.AND P1, PT, R2, RZ, PT ;  /* 0x000000ff0200720c */ /* 0x004fc80003f25070 */
[----:B------:R-:W-:Y:S01]  /*0260*/  ISETP.NE.AND.EX P1, PT, R3, RZ, PT, P1 ;  /* 0x000000ff0300720c */ /* 0x000fe20003f25310 */
[----:B-1----:R-:W-:-:S12]  /*0270*/  IMAD.WIDE R2, R111, 0x4, R2 ;  /* 0x000000046f027825 */ /* 0x002fd800078e0202 */
[----:B------:R-:W2:Y:S04]  /*0280*/  @P1 LD.E R9, desc[UR4][R2.64] ;  /* 0x0000000402091980 */ /* 0x000ea8000c101900 */
[----:B------:R-:W4:Y:S04]  /*0290*/  @P1 LD.E R0, desc[UR4][R2.64+0x4] ;  /* 0x0000040402001980 */ /* 0x000f28000c101900 */
[----:B------:R-:W3:Y:S01]  /*02a0*/  LD.E.64 R2, desc[UR4][R172.64+0xe8] ;  /* 0x0000e804ac027980 */ /* 0x000ee2000c101b00 */
[----:B------:R-:W1:Y:S01]  /*02b0*/  S2R R117, SR_CTAID.Z ;  /* 0x0000000000757919 */ /* 0x000e620000002700 */
[----:B--2---:R-:W-:-:S05]  /*02c0*/  MOV R37, R9 ;  /* 0x0000000900257202 */ /* 0x004fca0000000f00 */
[----:B----4-:R-:W-:-:S06]  /*02d0*/  @P1 IMAD.IADD R118, R0, 0x1, -R37 ;  /* 0x0000000100761824 */ /* 0x010fcc00078e0a25 */
[----:B------:R-:W2:Y:S01]  /*02e0*/  @!P1 LD.E R118, desc[UR4][R172.64+0xb4] ;  /* 0x0000b404ac769980 */ /* 0x000ea2000c101900 */
[----:B---3--:R-:W-:-:S04]  /*02f0*/  ISETP.NE.U32.AND P0, PT, R6, RZ, PT ;  /* 0x000000ff0600720c */ /* 0x008fc80003f05070 */
[----:B------:R-:W-:Y:S01]  /*0300*/  ISETP.NE.AND.EX P0, PT, R7, RZ, PT, P0 ;  /* 0x000000ff0700720c */ /* 0x000fe20003f05300 */
[----:B------:R-:W-:Y:S01]  /*0310*/  IMAD.MOV.U32 R29, RZ, RZ, RZ ;  /* 0x000000ffff1d7224 */ /* 0x000fe200078e00ff */
[----:B------:R-:W-:Y:S01]  /*0320*/  SHF.R.S32.HI R19, RZ, 0x1f, R104 ;  /* 0x0000001fff137819 */ /* 0x000fe20000011468 */
[----:B-1----:R-:W-:-:S03]  /*0330*/  IMAD R0, R111, R8, R117 ;  /* 0x000000086f007224 */ /* 0x002fc600078e0275 */
[----:B------:R-:W-:-:S07]  /*0340*/  LEA.HI R97, R19, R104, RZ, 0x5 ;  /* 0x0000006813617211 */ /* 0x000fce00078f28ff */
[----:B------:R-:W-:-:S05]  /*0350*/  @P0 IMAD.WIDE R6, R111, 0x4, R6 ;  /* 0x000000046f060825 */ /* 0x000fca00078e0206 */
[----:B------:R1:W5:Y:S01]  /*0360*/  @P0 LD.E R29, desc[UR4][R6.64] ;  /* 0x00000004061d0980 */ /* 0x000362000c101900 */
[----:B------:R-:W-:-:S03]  /*0370*/  IMAD.SHL.U32 R0, R0, 0x20, RZ ;  /* 0x0000002000007824 */ /* 0x000fc600078e00ff */
[----:B------:R3:W-:Y:S01]  /*0380*/  STL.64 [R1+0xe8], R108 ;  /* 0x0000e86c01007387 */ /* 0x0007e20000100a00 */
[----:B------:R-:W-:-:S03]  /*0390*/  ISETP.NE.U32.AND P2, PT, R2, RZ, PT ;  /* 0x000000ff0200720c */ /* 0x000fc60003f45070 */
[----:B------:R3:W-:Y:S01]  /*03a0*/  STL [R1+0x11c], R9 ;  /* 0x00011c0901007387 */ /* 0x0007e20000100800 */
[----:B-1----:R-:W-:-:S04]  /*03b0*/  LOP3.LUT R6, R97, 0xffffffe0, RZ, 0xc0, !PT ;  /* 0xffffffe061067812 */ /* 0x002fc800078ec0ff */
[----:B------:R-:W-:-:S04]  /*03c0*/  IADD3 R75, -R6, R104, RZ ;  /* 0x00000068064b7210 */ /* 0x000fc80007ffe1ff */
[----:B------:R-:W-:-:S05]  /*03d0*/  IADD3 R110, P1, P0, R0, R4, R75 ;  /* 0x00000004006e7210 */ /* 0x000fca000783e04b */
[----:B------:R3:W-:Y:S01]  /*03e0*/  STL [R1+0x128], R110 ;  /* 0x0001286e01007387 */ /* 0x0007e20000100800 */
[----:B------:R-:W-:Y:S01]  /*03f0*/  ISETP.NE.AND.EX P2, PT, R3, RZ, PT, P2 ;  /* 0x000000ff0300720c */ /* 0x000fe20003f45320 */
[----:B------:R-:W-:Y:S01]  /*0400*/  BSSY B0, `(.L_x_2701) ;  /* 0x000000b000007945 */ /* 0x000fe20003800000 */
[----:B------:R-:W-:Y:S01]  /*0410*/  IMAD.MOV.U32 R36, RZ, RZ, -0x1 ;  /* 0xffffffffff247424 */ /* 0x000fe200078e00ff */
[----:B------:R-:W-:Y:S01]  /*0420*/  SHF.R.S32.HI R6, RZ, 0x1f, R0 ;  /* 0x0000001fff067819 */ /* 0x000fe20000011400 */
[----:B------:R-:W-:Y:S01]  /*0430*/  IMAD.WIDE R2, R111, 0x4, R2 ;  /* 0x000000046f027825 */ /* 0x000fe200078e0202 */
[----:B------:R-:W-:Y:S01]  /*0440*/  SHF.R.S32.HI R7, RZ, 0x1f, R75 ;  /* 0x0000001fff077819 */ /* 0x000fe2000001144b */
[----:B--2---:R3:W-:Y:S07]  /*0450*/  STL [R1+0x134], R118 ;  /* 0x0001347601007387 */ /* 0x0047ee0000100800 */
[----:B------:R-:W-:Y:S05]  /*0460*/  @!P2 BRA `(.L_x_2702) ;  /* 0x000000000010a947 */ /* 0x000fea0003800000 */
[----:B------:R-:W2:Y:S02]  /*0470*/  LD.E.U8 R0, desc[UR4][R172.64+0x1b2] ;  /* 0x0001b204ac007980 */ /* 0x000ea4000c101100 */
[----:B--2---:R-:W-:-:S13]  /*0480*/  ISETP.NE.AND P3, PT, R0, RZ, PT ;  /* 0x000000ff0000720c */ /* 0x004fda0003f65270 */
[----:B------:R-:W-:Y:S05]  /*0490*/  @!P3 BRA `(.L_x_2702) ;  /* 0x000000000004b947 */ /* 0x000fea0003800000 */
[----:B------:R1:W5:Y:S02]  /*04a0*/  LD.E R36, desc[UR4][R2.64] ;  /* 0x0000000402247980 */ /* 0x000364000c101900 */
.L_x_2702:
[----:B------:R-:W-:Y:S05]  /*04b0*/  BSYNC B0 ;  /* 0x0000000000007941 */ /* 0x000fea0003800000 */
.L_x_2701:
[----:B------:R-:W-:Y:S01]  /*04c0*/  BSSY B0, `(.L_x_2703) ;  /* 0x000000a000007945 */ /* 0x000fe20003800000 */
[----:B------:R-:W-:-:S03]  /*04d0*/  IADD3.X R103, R6, R5, R7, P1, P0 ;  /* 0x0000000506677210 */ /* 0x000fc60000fe0407 */
[----:B------:R-:W-:Y:S05]  /*04e0*/  @!P2 BRA `(.L_x_2704) ;  /* 0x000000000018a947 */ /* 0x000fea0003800000 */
[----:B------:R-:W2:Y:S02]  /*04f0*/  LD.E.U8 R0, desc[UR4][R172.64+0x1b2] ;  /* 0x0001b204ac007980 */ /* 0x000ea4000c101100 */
[----:B--2---:R-:W-:-:S13]  /*0500*/  ISETP.NE.AND P0, PT, R0, RZ, PT ;  /* 0x000000ff0000720c */ /* 0x004fda0003f05270 */
[----:B------:R-:W2:Y:S02]  /*0510*/  @P0 LD.E R4, desc[UR4][R2.64+0x4] ;  /* 0x0000040402040980 */ /* 0x000ea4000c101900 */
[----:B--2--5:R-:W-:-:S06]  /*0520*/  @P0 IADD3 R4, R4, -R36, RZ ;  /* 0x8000002404040210 */ /* 0x024fcc0007ffe0ff */
[----:B------:R4:W5:Y:S01]  /*0530*/  @!P0 LD.E R4, desc[UR4][R2.64] ;  /* 0x0000000402048980 */ /* 0x000962000c101900 */
[----:B------:R-:W-:Y:S05]  /*0540*/  BRA `(.L_x_2705) ;  /* 0x0000000000047947 */ /* 0x000fea0003800000 */
.L_x_2704:
[----:B------:R2:W5:Y:S02]  /*0550*/  LD.E R4, desc[UR4][R172.64+0xb8] ;  /* 0x0000b804ac047980 */ /* 0x000564000c101900 */
.L_x_2705:
[----:B------:R-:W-:Y:S05]  /*0560*/  BSYNC B0 ;  /* 0x0000000000007941 */ /* 0x000fea0003800000 */
.L_x_2703:
[----:B-1--4-:R-:W4:Y:S01]  /*0570*/  LD.E.64 R2, desc[UR4][R172.64+0xf8] ;  /* 0x0000f804ac027980 */ /* 0x012f22000c101b00 */
[----:B------:R-:W-:Y:S01]  /*0580*/  BSSY B1, `(.L_x_2706) ;  /* 0x0000011000017945 */ /* 0x000fe20003800000 */
[----:B----4-:R-:W-:-:S04]  /*0590*/  ISETP.NE.U32.AND P0, PT, R2, RZ, PT ;  /* 0x000000ff0200720c */ /* 0x010fc80003f05070 */
[----:B------:R-:W-:-:S13]  /*05a0*/  ISETP.NE.AND.EX P0, PT, R3, RZ, PT, P0 ;  /* 0x000000ff0300720c */ /* 0x000fda0003f05300 */
[----:B------:R-:W-:Y:S05]  /*05b0*/  @!P0 BRA `(.L_x_2707) ;  /* 0x0000000000108947 */ /* 0x000fea0003800000 */
[----:B------:R-:W-:-:S05]  /*05c0*/  IMAD.WIDE R2, R111, 0x4, R2 ;  /* 0x000000046f027825 */ /* 0x000fca00078e0202 */
[----:B------:R-:W4:Y:S02]  /*05d0*/  LD.E R0, desc[UR4][R2.64] ;  /* 0x0000000402007980 */ /* 0x000f24000c101900 */
[----:B----45:R-:W-:Y:S01]  /*05e0*/  IADD3 R72, R0, -R29, RZ ;  /* 0x8000001d00487210 */ /* 0x030fe20007ffe0ff */
[----:B------:R-:W-:Y:S05]  /*05f0*/  BRA `(.L_x_2708) ;  /* 0x0000000000247947 */ /* 0x000fea0003800000 */
.L_x_2707:
[----:B------:R-:W4:Y:S01]  /*0600*/  LD.E.64 R2, desc[UR4][R172.64+0x108] ;  /* 0x00010804ac027980 */ /* 0x000f22000c101b00 */
[----:B------:R-:W-:Y:S01]  /*0610*/  BSSY B0, `(.L_x_2709) ;  /* 0x0000006000007945 */ /* 0x000fe20003800000 */
[----:B------:R-:W-:Y:S01]  /*0620*/  IMAD.MOV.U32 R0, RZ, RZ, RZ ;  /* 0x000000ffff007224 */ /* 0x000fe200078e00ff */
[----:B----4-:R-:W-:-:S04]  /*0630*/  ISETP.NE.U32.AND P0, PT, R2, RZ, PT ;  /* 0x000000ff0200720c */ /* 0x010fc80003f05070 */
[----:B------:R-:W-:-:S13]  /*0640*/  ISETP.NE.AND.EX P0, PT, R3, RZ, PT, P0 ;  /* 0x000000ff0300720c */ /* 0x000fda0003f05300 */
[----:B------:R-:W-:Y:S05]  /*0650*/  @!P0 BRA `(.L_x_2710) ;  /* 0x0000000000048947 */ /* 0x000fea0003800000 */
[----:B------:R1:W5:Y:S02]  /*0660*/  LD.E R0, desc[UR4][R172.64+0xbc] ;  /* 0x0000bc04ac007980 */ /* 0x000364000c101900 */
.L_x_2710:
[----:B------:R-:W-:Y:S05]  /*0670*/  BSYNC B0 ;  /* 0x0000000000007941 */ /* 0x000fea0003800000 */
.L_x_2709:
[----:B-----5:R-:W-:Y:S02]  /*0680*/  IADD3 R72, R0, R4, -R29 ;  /* 0x0000000400487210 */ /* 0x020fe40007ffe81d */
.L_x_2708:
[----:B------:R-:W-:Y:S05]  /*0690*/  BSYNC B1 ;  /* 0x0000000000017941 */ /* 0x000fea0003800000 */
.L_x_2706:
[----:B------:R-:W4:Y:S01]  /*06a0*/  S2R R115, SR_CTAID.X ;  /* 0x0000000000737919 */ /* 0x000f220000002500 */
[----:B------:R-:W-:Y:S01]  /*06b0*/  MOV R35, 0x50 ;  /* 0x0000005000237802 */ /* 0x000fe20000000f00 */
[----:B------:R-:W-:-:S03]  /*06c0*/  IMAD.MOV.U32 R3, RZ, RZ, 0x0 ;  /* 0x00000000ff037424 */ /* 0x000fc600078e00ff */
[----:B------:R-:W-:Y:S01]  /*06d0*/  MOV R2, R35 ;  /* 0x0000002300027202 */ /* 0x000fe20000000f00 */
[----:B----4-:R-:W-:-:S05]  /*06e0*/  IMAD.SHL.U32 R105, R115, 0x80, RZ ;  /* 0x0000008073697824 */ /* 0x010fca00078e00ff */
[----:B------:R-:W-:-:S13]  /*06f0*/  ISETP.GT.AND P0, PT, R118, R105, PT ;  /* 0x000000697600720c */ /* 0x000fda0003f04270 */
[----:B-123--:R-:W-:Y:S05]  /*0700*/  @!P0 RET.REL.NODEC R2 `(_ZN5flash16flash_fwd_kernelI23Flash_fwd_kernel_traitsILi128ELi128ELi32ELi4ELb0ELb0EN7cutlass10bfloat16_tE19Flash_kernel_traitsILi128ELi128ELi32ELi4ES3_EELb1ELb0ELb1ELb1ELb0ELb0ELb0ELb1EEEvNS_16Flash_fwd_paramsE) ;  /* 0xfffffff8023c8950 */ /* 0x00efea0003c3ffff */
[----:B------:R-:W2:Y:S04]  /*0710*/  LD.E R0, desc[UR4][R172.64+0x188] ;  /* 0x00018804ac007980 */ /* 0x000ea8000c101900 */
[----:B------:R-:W3:Y:S01]  /*0720*/  LD.E R4, desc[UR4][R172.64+0x184] ;  /* 0x00018404ac047980 */ /* 0x000ee2000c101900 */
[----:B------:R-:W-:Y:S01]  /*0730*/  IADD3 R3, -R118, 0x9f, R105 ;  /* 0x0000009f76037810 */ /* 0x000fe20007ffe169 */
[C---:B------:R-:W-:Y:S01]  /*0740*/  VIADD R2, R72.reuse, 0x1f ;  /* 0x0000001f48027836 */ /* 0x040fe20000000000 */
[----:B------:R-:W-:Y:S02]  /*0750*/  IADD3 R5, R72, R105, -R118 ;  /* 0x0000006948057210 */ /* 0x000fe40007ffe876 */
[----:B--2---:R-:W-:-:S03]  /*0760*/  IADD3 R0, R0, R3, R72 ;  /* 0x0000000300007210 */ /* 0x004fc60007ffe048 */
[----:B---3--:R-:W-:Y:S01]  /*0770*/  IMAD.IADD R3, R5, 0x1, -R4 ;  /* 0x0000000105037824 */ /* 0x008fe200078e0a04 */
[----:B------:R-:W-:Y:S02]  /*0780*/  SHF.R.S32.HI R5, RZ, 0x1f, R2 ;  /* 0x0000001fff057819 */ /* 0x000fe40000011402 */
[----:B------:R-:W-:Y:S02]  /*0790*/  SHF.R.S32.HI R4, RZ, 0x1f, R0 ;  /* 0x0000001fff047819 */ /* 0x000fe40000011400 */
[----:B------:R-:W-:Y:S02]  /*07a0*/  SHF.R.S32.HI R6, RZ, 0x1f, R3 ;  /* 0x0000001fff067819 */ /* 0x000fe40000011403 */
[----:B------:R-:W-:Y:S02]  /*07b0*/  LEA.HI R5, R5, R2, RZ, 0x5 ;  /* 0x0000000205057211 */ /* 0x000fe400078f28ff */
[----:B------:R-:W-:Y:S02]  /*07c0*/  LEA.HI R2, R6, R3, RZ, 0x5 ;  /* 0x0000000306027211 */ /* 0x000fe400078f28ff */
[----:B------:R-:W-:-:S02]  /*07d0*/  LEA.HI R0, R4, R0, RZ, 0x5 ;  /* 0x0000000004007211 */ /* 0x000fc400078f28ff */
[----:B------:R-:W-:Y:S02]  /*07e0*/  SHF.R.S32.HI R2, RZ, 0x5, R2 ;  /* 0x00000005ff027819 */ /* 0x000fe40000011402 */
[----:B------:R-:W-:Y:S02]  /*07f0*/  SHF.R.S32.HI R3, RZ, 0x5, R5 ;  /* 0x00000005ff037819 */ /* 0x000fe40000011405 */
[----:B------:R-:W-:Y:S02]  /*0800*/  SHF.R.S32.HI R0, RZ, 0x5, R0 ;  /* 0x00000005ff007819 */ /* 0x000fe40000011400 */
[----:B------:R-:W-:Y:S02]  /*0810*/  VIMNMX R199, RZ, R2, !PT ;  /* 0x00000002ffc77248 */ /* 0x000fe40007fe0100 */
[----:B------:R-:W-:-:S03]  /*0820*/  VIMNMX R116, R3, R0, PT ;  /* 0x0000000003747248 */ /* 0x000fc60003fe0100 */
[----:B------:R1:W-:Y:S01]  /*0830*/  STL [R1+0xd8], R199 ;  /* 0x0000d8c701007387 */ /* 0x0003e20000100800 */
[----:B------:R-:W-:-:S03]  /*0840*/  ISETP.GT.AND P0, PT, R116, R199, PT ;  /* 0x000000c77400720c */ /* 0x000fc60003f04270 */
[----:B------:R1:W-:Y:S10]  /*0850*/  STL [R1+0x5c], R116 ;  /* 0x00005c7401007387 */ /* 0x0003f40000100800 */
[----:B------:R-:W-:Y:S05]  /*0860*/  @P0 BRA `(.L_x_2711) ;  /* 0x0000001000940947 */ /* 0x000fea0003800000 */
[----:B------:R-:W-:Y:S01]  /*0870*/  ISETP.NE.AND P0, PT, R37, -0x1, PT ;  /* 0xffffffff2500780c */ /* 0x000fe20003f05270 */
[----:B------:R-:W2:Y:S04]  /*0880*/  LD.E.U16 R0, desc[UR4][R172.64+0x1c8] ;  /* 0x0001c804ac007980 */ /* 0x000ea8000c101500 */
[----:B------:R-:W3:Y:S04]  /*0890*/  LD.E.64 R2, desc[UR4][R172.64+0x88] ;  /* 0x00008804ac027980 */ /* 0x000ee8000c101b00 */
[----:B------:R4:W5:Y:S04]  /*08a0*/  LD.E.64 R8, desc[UR4][R172.64+0x70] ;  /* 0x00007004ac087980 */ /* 0x000968000c101b00 */
[----:B------:R-:W4:Y:S04]  /*08b0*/  @!P0 LD.E.64 R4, desc[UR4][R172.64+0x80] ;  /* 0x00008004ac048980 */ /* 0x000f28000c101b00 */
[----:B------:R1:W5:Y:S01]  /*08c0*/  LD.E.64 R12, desc[UR4][R172.64+0x90] ;  /* 0x00009004ac0c7980 */ /* 0x000362000c101b00 */
[----:B------:R-:W-:Y:S01]  /*08d0*/  @!P0 SHF.R.S32.HI R11, RZ, 0x1f, R111 ;  /* 0x0000001fff0b8819 */ /* 0x000fe2000001146f */
[----:B------:R-:W-:Y:S01]  /*08e0*/  BSSY B1, `(.L_x_2712) ;  /* 0x000001c000017945 */ /* 0x000fe20003800000 */
[----:B------:R-:W-:-:S02]  /*08f0*/  PLOP3.LUT P2, PT, PT, PT, PT, 0x8, 0x0 ;  /* 0x000000000000781c */ /* 0x000fc40003f4e170 */
[----:B------:R-:W-:Y:S02]  /*0900*/  CS2R R24, SRZ ;  /* 0x0000000000187805 */ /* 0x000fe4000001ff00 */
[C---:B--2---:R-:W-:Y:S02]  /*0910*/  PRMT R16, R0.reuse, 0x7770, RZ ;  /* 0x0000777000107816 */ /* 0x044fe400000000ff */
[----:B------:R-:W-:Y:S02]  /*0920*/  PRMT R0, R0, 0x7771, RZ ;  /* 0x0000777100007816 */ /* 0x000fe400000000ff */
[----:B------:R-:W-:-:S04]  /*0930*/  ISETP.NE.AND P5, PT, R16, RZ, PT ;  /* 0x000000ff1000720c */ /* 0x000fc80003fa5270 */
[----:B------:R-:W-:Y:S01]  /*0940*/  ISETP.NE.OR P1, PT, R0, RZ, !P5 ;  /* 0x000000ff0000720c */ /* 0x000fe20006f25670 */
[----:B----4-:R-:W-:Y:S02]  /*0950*/  @!P0 IMAD R5, R5, R111, RZ ;  /* 0x0000006f05058224 */ /* 0x010fe400078e02ff */
[----:B---3--:R-:W-:Y:S02]  /*0960*/  @P0 IMAD R10, R3, R37, RZ ;  /* 0x00000025030a0224 */ /* 0x008fe400078e02ff */
[----:B------:R-:W-:Y:S02]  /*0970*/  @!P0 IMAD R11, R4, R11, R5 ;  /* 0x0000000b040b8224 */ /* 0x000fe400078e0205 */
[----:B------:R-:W-:-:S04]  /*0980*/  @P0 IMAD.WIDE.U32 R6, R2, R37, RZ ;  /* 0x0000002502060225 */ /* 0x000fc800078e00ff */
[----:B------:R-:W-:-:S04]  /*0990*/  @!P0 IMAD.WIDE.U32 R4, R4, R111, RZ ;  /* 0x0000006f04048225 */ /* 0x000fc800078e00ff */
[----:B------:R-:W-:Y:S02]  /*09a0*/  @P0 IMAD.IADD R15, R7, 0x1, R10 ;  /* 0x00000001070f0824 */ /* 0x000fe400078e020a */
[----:B------:R-:W-:Y:S01]  /*09b0*/  @P0 IMAD.MOV.U32 R14, RZ, RZ, R6 ;  /* 0x000000ffff0e0224 */ /* 0x000fe200078e0006 */
[----:B------:R-:W-:Y:S01]  /*09c0*/  @!P0 MOV R14, R4 ;  /* 0x00000004000e8202 */ /* 0x000fe20000000f00 */
[----:B------:R-:W-:Y:S01]  /*09d0*/  @!P0 IMAD.IADD R15, R5, 0x1, R11 ;  /* 0x00000001050f8824 */ /* 0x000fe200078e020b */
[----:B-1----:R-:W-:Y:S06]  /*09e0*/  @P1 BRA `(.L_x_2713) ;  /* 0x00000000002c1947 */ /* 0x002fec0003800000 */
[----:B------:R-:W-:Y:S01]  /*09f0*/  ISETP.NE.AND P0, PT, R37, -0x1, PT ;  /* 0xffffffff2500780c */ /* 0x000fe20003f05270 */
[----:B------:R-:W-:Y:S01]  /*0a00*/  BSSY B0, `(.L_x_2714) ;  /* 0x0000006000007945 */ /* 0x000fe20003800000 */
[----:B------:R-:W-:-:S11]  /*0a10*/  PLOP3.LUT P2, PT, PT, PT, PT, 0x80, 0x0 ;  /* 0x000000000000781c */ /* 0x000fd60003f4f070 */
[----:B------:R-:W-:Y:S05]  /*0a20*/  @P0 BRA `(.L_x_2715) ;  /* 0x00000000000c0947 */ /* 0x000fea0003800000 */
[----:B------:R-:W2:Y:S02]  /*0a30*/  LD.E R0, desc[UR4][R172.64+0xb4] ;  /* 0x0000b404ac007980 */ /* 0x000ea4000c101900 */
[----:B--2---:R-:W-:-:S05]  /*0a40*/  IMAD R37, R111, R0, RZ ;  /* 0x000000006f257224 */ /* 0x004fca00078e02ff */
[----:B------:R1:W-:Y:S02]  /*0a50*/  STL [R1+0x11c], R37 ;  /* 0x00011c2501007387 */ /* 0x0003e40000100800 */
.L_x_2715:
[----:B------:R-:W-:Y:S05]  /*0a60*/  BSYNC B0 ;  /* 0x0000000000007941 */ /* 0x000fea0003800000 */
.L_x_2714:
[----:B------:R-:W-:Y:S01]  /*0a70*/  PRMT R0, RZ, 0x7610, R0 ;  /* 0x00007610ff007816 */ /* 0x000fe20000000000 */
[--C-:B------:R-:W-:Y:S01]  /*0a80*/  IMAD.MOV.U32 R24, RZ, RZ, R37.reuse ;  /* 0x000000ffff187224 */ /* 0x100fe200078e0025 */
[----:B------:R-:W-:Y:S02]  /*0a90*/  SHF.R.S32.HI R25, RZ, 0x1f, R37 ;  /* 0x0000001fff197819 */ /* 0x000fe40000011425 */
.L_x_2713:
[----:B------:R-:W-:Y:S05]  /*0aa0*/  BSYNC B1 ;  /* 0x0000000000017941 */ /* 0x000fea0003800000 */
.L_x_2712:
[----:B------:R-:W-:Y:S01]  /*0ab0*/  LOP3.LUT P4, RZ, R0, 0xff, RZ, 0xc0, !PT ;  /* 0x000000ff00ff7812 */ /* 0x000fe2000788c0ff */
[----:B------:R2:W5:Y:S04]  /*0ac0*/  LD.E.64 R6, desc[UR4][R172.64+0xa0] ;  /* 0x0000a004ac067980 */ /* 0x000568000c101b00 */
[----:B------:R2:W5:Y:S08]  /*0ad0*/  LD.E R0, desc[UR4][R172.64+0xc0] ;  /* 0x0000c004ac007980 */ /* 0x000570000c101900 */
[----:B------:R-:W3:Y:S01]  /*0ae0*/  @P4 LD.E.64 R22, desc[UR4][R172.64+0xb0] ;  /* 0x0000b004ac164980 */ /* 0x000ee2000c101b00 */
[----:B------:R-:W-:-:S04]  /*0af0*/  LEA.HI R10, R19, R104, RZ, 0x3 ;  /* 0x00000068130a7211 */ /* 0x000fc800078f18ff */
[----:B------:R-:W-:-:S05]  /*0b00*/  LOP3.LUT R20, R10, 0xfffffff8, RZ, 0xc0, !PT ;  /* 0xfffffff80a147812 */ /* 0x000fca00078ec0ff */
[----:B------:R-:W-:-:S05]  /*0b10*/  IMAD.IADD R20, R104, 0x1, -R20 ;  /* 0x0000000168147824 */ /* 0x000fca00078e0a14 */
[C---:B------:R-:W-:Y:S01]  /*0b20*/  ISETP.NE.AND P6, PT, R20.reuse, RZ, PT ;  /* 0x000000ff1400720c */ /* 0x040fe20003fc5270 */
[----:B------:R-:W-:Y:S01]  /*0b30*/  IMAD.SHL.U32 R20, R20, 0x8, RZ ;  /* 0x0000000814147824 */ /* 0x000fe200078e00ff */
[----:B------:R-:W-:-:S04]  /*0b40*/  SHF.R.S32.HI R10, RZ, 0x3, R10 ;  /* 0x00000003ff0a7819 */ /* 0x000fc8000001140a */
[----:B------:R-:W-:Y:S01]  /*0b50*/  IADD3 R14, P1, R20, R14, RZ ;  /* 0x0000000e140e7210 */ /* 0x000fe20007f3e0ff */
[----:B------:R-:W-:Y:S01]  /*0b60*/  IMAD.IADD R21, R118, 0x1, -R105 ;  /* 0x0000000176157824 */ /* 0x000fe200078e0a69 */
[----:B------:R-:W-:Y:S01]  /*0b70*/  SHF.R.S32.HI R4, RZ, 0x1f, R117 ;  /* 0x0000001fff047819 */ /* 0x000fe20000011475 */
[----:B-----5:R-:W-:Y:S01]  /*0b80*/  IMAD R13, R13, R117, RZ ;  /* 0x000000750d0d7224 */ /* 0x020fe200078e02ff */
[--C-:B------:R-:W-:Y:S01]  /*0b90*/  SHF.R.S32.HI R11, RZ, 0x1f, R10.reuse ;  /* 0x0000001fff0b7819 */ /* 0x100fe2000001140a */
[----:B------:R-:W-:Y:S01]  /*0ba0*/  VIADD R33, R10, 0x10 ;  /* 0x000000100a217836 */ /* 0x000fe20000000000 */
[----:B------:R-:W-:Y:S01]  /*0bb0*/  LEA.HI.X.SX32 R15, R20, R15, 0x1, P1 ;  /* 0x0000000f140f7211 */ /* 0x000fe200008f0eff */
[----:B------:R-:W-:Y:S01]  /*0bc0*/  VIADD R34, R10, 0x20 ;  /* 0x000000200a227836 */ /* 0x000fe20000000000 */
[----:B------:R-:W-:Y:S01]  /*0bd0*/  BSSY B0, `(.L_x_2716) ;  /* 0x000000f000007945 */ /* 0x000fe20003800000 */
[----:B------:R-:W-:Y:S01]  /*0be0*/  IMAD R13, R12, R4, R13 ;  /* 0x000000040c0d7224 */ /* 0x000fe200078e020d */
[-C--:B------:R-:W-:Y:S01]  /*0bf0*/  ISETP.GE.AND P3, PT, R10, R21.reuse, PT ;  /* 0x000000150a00720c */ /* 0x080fe20003f66270 */
[----:B------:R-:W-:Y:S01]  /*0c00*/  IMAD.WIDE R4, R115, 0x80, R10 ;  /* 0x0000008073047825 */ /* 0x000fe200078e020a */
[----:B------:R-:W-:-:S02]  /*0c10*/  ISETP.GE.AND P0, PT, R33, R21, PT ;  /* 0x000000152100720c */ /* 0x000fc40003f06270 */
[----:B------:R-:W-:Y:S01]  /*0c20*/  ISETP.GE.AND P1, PT, R34, R21, PT ;  /* 0x000000152200720c */ /* 0x000fe20003f26270 */
[----:B------:R-:W-:-:S04]  /*0c30*/  IMAD.WIDE.U32 R14, R117, R12, R14 ;  /* 0x0000000c750e7225 */ /* 0x000fc800078e000e */
[----:B------:R-:W-:Y:S02]  /*0c40*/  @P4 IMAD.MOV.U32 R26, RZ, RZ, 0x1 ;  /* 0x00000001ff1a4424 */ /* 0x000fe400078e00ff */
[----:B---3--:R-:W-:Y:S01]  /*0c50*/  @P4 IMAD R23, R22, R23, RZ ;  /* 0x0000001716174224 */ /* 0x008fe200078e02ff */
[----:B--2---:R-:W-:Y:S06]  /*0c60*/  @P4 BRA `(.L_x_2717) ;  /* 0x0000000000144947 */ /* 0x004fec0003800000 */
[----:B------:R-:W2:Y:S04]  /*0c70*/  @P5 LD.E R23, desc[UR4][R172.64+0xd4] ;  /* 0x0000d404ac175980 */ /* 0x000ea8000c101900 */
[----:B------:R-:W2:Y:S04]  /*0c80*/  LD.E R12, desc[UR4][R172.64+0x60] ;  /* 0x00006004ac0c7980 */ /* 0x000ea8000c101900 */
[----:B------:R-:W2:Y:S01]  /*0c90*/  @!P5 LD.E R23, desc[UR4][R172.64+0xb4] ;  /* 0x0000b404ac17d980 */ /* 0x000ea2000c101900 */
[----:B------:R-:W-:Y:S01]  /*0ca0*/  MOV R22, 0x1 ;  /* 0x0000000100167802 */ /* 0x000fe20000000f00 */
[----:B--2---:R-:W-:-:S02]  /*0cb0*/  IMAD R26, R23, R12, RZ ;  /* 0x0000000c171a7224 */ /* 0x004fc400078e02ff */
.L_x_2717:
[----:B------:R-:W-:Y:S05]  /*0cc0*/  BSYNC B0 ;  /* 0x0000000000007941 */ /* 0x000fea0003800000 */
.L_x_2716:
[----:B------:R-:W-:Y:S01]  /*0cd0*/  BSSY B0, `(.L_x_2718) ;  /* 0x0000010000007945 */ /* 0x000fe20003800000 */
[----:B------:R-:W-:Y:S02]  /*0ce0*/  IADD3 R31, R10, 0x30, RZ ;  /* 0x000000300a1f7810 */ /* 0x000fe40007ffe0ff */
[----:B------:R-:W-:Y:S02]  /*0cf0*/  IADD3 R27, R20, 0x40, RZ ;  /* 0x00000040141b7810 */ /* 0x000fe40007ffe0ff */
[----:B------:R-:W-:Y:S01]  /*0d00*/  IADD3 R13, R15, R13, RZ ;  /* 0x0000000d0f0d7210 */ /* 0x000fe20007ffe0ff */
[----:B------:R-:W-:Y:S06]  /*0d10*/  @P3 BRA `(.L_x_2719) ;  /* 0x00000000002c3947 */ /* 0x000fec0003800000 */
[----:B------:R-:W-:Y:S01]  /*0d20*/  IMAD R16, R5, R2, RZ ;  /* 0x0000000205107224 */ /* 0x000fe200078e02ff */
[-C--:B------:R-:W-:Y:S01]  /*0d30*/  ISETP.GE.AND P5, PT, R20, R0.reuse, PT ;  /* 0x000000001400720c */ /* 0x080fe20003fa6270 */
[----:B------:R-:W-:Y:S01]  /*0d40*/  IMAD.MOV.U32 R12, RZ, RZ, R14 ;  /* 0x000000ffff0c7224 */ /* 0x000fe200078e000e */
[----:B------:R-:W-:Y:S01]  /*0d50*/  ISETP.GE.AND P4, PT, R27, R0, PT ;  /* 0x000000001b00720c */ /* 0x000fe20003f86270 */
[C---:B------:R-:W-:Y:S02]  /*0d60*/  IMAD R16, R4.reuse, R3, R16 ;  /* 0x0000000304107224 */ /* 0x040fe400078e0210 */
[----:B------:R-:W-:-:S05]  /*0d70*/  IMAD.WIDE.U32 R18, R4, R2, R12 ;  /* 0x0000000204127225 */ /* 0x000fca00078e000c */
[----:B------:R-:W-:Y:S02]  /*0d80*/  IADD3 R17, R19, R16, RZ ;  /* 0x0000001013117210 */ /* 0x000fe40007ffe0ff */
[----:B------:R-:W-:-:S04]  /*0d90*/  LEA R16, P3, R18, R8, 0x1 ;  /* 0x0000000812107211 */ /* 0x000fc800078608ff */
[----:B------:R-:W-:-:S05]  /*0da0*/  LEA.HI.X R17, R18, R9, R17, 0x1, P3 ;  /* 0x0000000912117211 */ /* 0x000fca00018f0c11 */
[----:B------:R2:W-:Y:S04]  /*0db0*/  @!P5 ST.E.128 desc[UR4][R16.64], RZ ;  /* 0x000000ff1000d985 */ /* 0x0005e8000c101d04 */
[----:B------:R2:W-:Y:S02]  /*0dc0*/  @!P4 ST.E.128 desc[UR4][R16.64+0x80], RZ ;  /* 0x000080ff1000c985 */ /* 0x0005e4000c101d04 */
.L_x_2719:
[----:B------:R-:W-:Y:S05]  /*0dd0*/  BSYNC B0 ;  /* 0x0000000000007941 */ /* 0x000fea0003800000 */
.L_x_2718:
[----:B------:R-:W-:Y:S01]  /*0de0*/  BSSY B0, `(.L_x_2720) ;  /* 0x0000012000007945 */ /* 0x000fe20003800000 */
[----:B------:R-:W-:Y:S02]  /*0df0*/  ISETP.GE.AND P3, PT, R31, R21, PT ;  /* 0x000000151f00720c */ /* 0x000fe40003f66270 */
[----:B------:R-:W-:Y:S01]  /*0e00*/  IADD3 R32, R10, 0x40, RZ ;  /* 0x000000400a207810 */ /* 0x000fe20007ffe0ff */
[----:B------:R-:W-:Y:S05]  /*0e10*/  @P0 BRA `(.L_x_2721) ;  /* 0x0000000000380947 */ /* 0x000fea0003800000 */
[----:B--2---:R-:W-:Y:S01]  /*0e20*/  IADD3 R16, P0, R4, 0x10, RZ ;  /* 0x0000001004107810 */ /* 0x004fe20007f1e0ff */
[----:B------:R-:W-:Y:S01]  /*0e30*/  IMAD.MOV.U32 R18, RZ, RZ, R14 ;  /* 0x000000ffff127224 */ /* 0x000fe200078e000e */
[----:B------:R-:W-:Y:S02]  /*0e40*/  MOV R19, R13 ;  /* 0x0000000d00137202 */ /* 0x000fe40000000f00 */
[-C--:B------:R-:W-:Y:S01]  /*0e50*/  ISETP.GE.AND P4, PT, R20, R0.reuse, PT ;  /* 0x000000001400720c */ /* 0x080fe20003f86270 */
[----:B------:R-:W-:Y:S01]  /*0e60*/  IMAD.X R17, RZ, RZ, R5, P0 ;  /* 0x000000ffff117224 */ /* 0x000fe200000e0605 */
[----:B------:R-:W-:Y:S01]  /*0e70*/  ISETP.GE.AND P0, PT, R27, R0, PT ;  /* 0x000000001b00720c */ /* 0x000fe20003f06270 */
[----:B------:R-:W-:-:S04]  /*0e80*/  IMAD.WIDE.U32 R18, R2, R16, R18 ;  /* 0x0000001002127225 */ /* 0x000fc800078e0012 */
[----:B------:R-:W-:-:S04]  /*0e90*/  IMAD R17, R17, R2, RZ ;  /* 0x0000000211117224 */ /* 0x000fc800078e02ff */
[----:B------:R-:W-:Y:S01]  /*0ea0*/  IMAD R17, R3, R16, R17 ;  /* 0x0000001003117224 */ /* 0x000fe200078e0211 */
[----:B------:R-:W-:-:S03]  /*0eb0*/  LEA R16, P5, R18, R8, 0x1 ;  /* 0x0000000812107211 */ /* 0x000fc600078a08ff */
[----:B------:R-:W-:-:S05]  /*0ec0*/  IMAD.IADD R17, R19, 0x1, R17 ;  /* 0x0000000113117824 */ /* 0x000fca00078e0211 */
[----:B------:R-:W-:-:S05]  /*0ed0*/  LEA.HI.X R17, R18, R9, R17, 0x1, P5 ;  /* 0x0000000912117211 */ /* 0x000fca00028f0c11 */
[----:B------:R3:W-:Y:S04]  /*0ee0*/  @!P4 ST.E.128 desc[UR4][R16.64], RZ ;  /* 0x000000ff1000c985 */ /* 0x0007e8000c101d04 */
[----:B------:R3:W-:Y:S02]  /*0ef0*/  @!P0 ST.E.128 desc[UR4][R16.64+0x80], RZ ;  /* 0x000080ff10008985 */ /* 0x0007e4000c101d04 */
.L_x_2721:
[----:B------:R-:W-:Y:S05]  /*0f00*/  BSYNC B0 ;  /* 0x0000000000007941 */ /* 0x000fea0003800000 */
.L_x_2720:
[----:B------:R-:W-:Y:S01]  /*0f10*/  BSSY B0, `(.L_x_2722) ;  /* 0x0000012000007945 */ /* 0x000fe20003800000 */
[----:B------:R-:W-:Y:S02]  /*0f20*/  ISETP.GE.AND P0, PT, R32, R21, PT ;  /* 0x000000152000720c */ /* 0x000fe40003f06270 */
[----:B------:R-:W-:Y:S01]  /*0f30*/  IADD3 R30, R10, 0x50, RZ ;  /* 0x000000500a1e7810 */ /* 0x000fe20007ffe0ff */
[----:B------:R-:W-:Y:S05]  /*0f40*/  @P1 BRA `(.L_x_2723) ;  /* 0x0000000000381947 */ /* 0x000fea0003800000 */
[----:B--23--:R-:W-:Y:S01]  /*0f50*/  IADD3 R16, P1, R4, 0x20, RZ ;  /* 0x0000002004107810 */ /* 0x00cfe20007f3e0ff */
        /* <DEDUP_REMOVED lines=13> */
.L_x_2723:
[----:B------:R-:W-:Y:S05]  /*1030*/  BSYNC B0 ;  /* 0x0000000000007941 */ /* 0x000fea0003800000 */
.L_x_2722:
[----:B------:R-:W-:Y:S01]  /*1040*/  BSSY B0, `(.L_x_2724) ;  /* 0x0000012000007945 */ /* 0x000fe20003800000 */
[----:B------:R-:W-:Y:S02]  /*1050*/  ISETP.GE.AND P1, PT, R30, R21, PT ;  /* 0x000000151e00720c */ /* 0x000fe40003f26270 */
[----:B------:R-:W-:Y:S01]  /*1060*/  IADD3 R28, R10, 0x60, RZ ;  /* 0x000000600a1c7810 */ /* 0x000fe20007ffe0ff */
[----:B------:R-:W-:Y:S05]  /*1070*/  @P3 BRA `(.L_x_2725) ;  /* 0x0000000000383947 */ /* 0x000fea0003800000 */
[----:B--234-:R-:W-:Y:S01]  /*1080*/  IADD3 R16, P3, R4, 0x30, RZ ;  /* 0x0000003004107810 */ /* 0x01cfe20007f7e0ff */
        /* <DEDUP_REMOVED lines=13> */
.L_x_2725:
[----:B------:R-:W-:Y:S05]  /*1160*/  BSYNC B0 ;  /* 0x0000000000007941 */ /* 0x000fea0003800000 */
.L_x_2724:
[----:B------:R-:W-:Y:S01]  /*1170*/  BSSY B0, `(.L_x_2726) ;  /* 0x0000013000007945 */ /* 0x000fe20003800000 */
[----:B------:R-:W-:Y:S01]  /*1180*/  ISETP.GE.AND P5, PT, R28, R21, PT ;  /* 0x000000151c00720c */ /* 0x000fe20003fa6270 */
[----:B------:R-:W-:Y:S01]  /*1190*/  IMAD R26, R111, R26, RZ ;  /* 0x0000001a6f1a7224 */ /* 0x000fe200078e02ff */
        /* <DEDUP_REMOVED lines=16> */
.L_x_2727:
[----:B------:R-:W-:Y:S05]  /*12a0*/  BSYNC B0 ;  /* 0x0000000000007941 */ /* 0x000fea0003800000 */
.L_x_2726:
[----:B--234-:R-:W-:Y:S01]  /*12b0*/  SEL R16, R26, RZ, !P2 ;  /* 0x000000ff1a107207 */ /* 0x01cfe20005000000 */
[----:B------:R-:W-:Y:S01]  /*12c0*/  BSSY B0, `(.L_x_2728) ;  /* 0x0000014000007945 */ /* 0x000fe20003800000 */
[-C--:B------:R-:W-:Y:S02]  /*12d0*/  ISETP.GE.AND P4, PT, R29, R21.reuse, PT ;  /* 0x000000151d00720c */ /* 0x080fe40003f86270 */
[----:B------:R-:W-:Y:S01]  /*12e0*/  ISETP.GE.OR P0, PT, R10, R21, P6 ;  /* 0x000000150a00720c */ /* 0x000fe20003706670 */
[----:B------:R-:W-:Y:S02]  /*12f0*/  IMAD R26, R117, R23, R16 ;  /* 0x00000017751a7224 */ /* 0x000fe400078e0210 */
[----:B------:R-:W-:Y:S01]  /*1300*/  IMAD R23, R105, R22, RZ ;  /* 0x0000001669177224 */ /* 0x000fe200078e02ff */
[----:B------:R-:W-:Y:S09]  /*1310*/  @P1 BRA `(.L_x_2729) ;  /* 0x0000000000381947 */ /* 0x000ff20003800000 */
[----:B------:R-:W-:Y:S01]  /*1320*/  IADD3 R16, P1, R4, 0x50, RZ ;  /* 0x0000005004107810 */ /* 0x000fe20007f3e0ff */
        /* <DEDUP_REMOVED lines=13> */
.L_x_2729:
[----:B------:R-:W-:Y:S05]  /*1400*/  BSYNC B0 ;  /* 0x0000000000007941 */ /* 0x000fea0003800000 */
.L_x_2728:
[----:B------:R-:W-:Y:S04]  /*1410*/  BSSY B0, `(.L_x_2730) ;  /* 0x0000010000007945 */ /* 0x000fe80003800000 */
        /* <DEDUP_REMOVED lines=15> */
.L_x_2731:
[----:B------:R-:W-:Y:S05]  /*1510*/  BSYNC B0 ;  /* 0x0000000000007941 */ /* 0x000fea0003800000 */
.L_x_2730:
[----:B------:R-:W-:Y:S04]  /*1520*/  BSSY B0, `(.L_x_2732) ;  /* 0x0000010000007945 */ /* 0x000fe80003800000 */
[----:B------:R-:W-:Y:S05]  /*1530*/  @P4 BRA `(.L_x_2733) ;  /* 0x0000000000384947 */ /* 0x000fea0003800000 */
[----:B------:R-:W-:Y:S02]  /*1540*/  IADD3 R12, P1, R4, 0x70, RZ ;  /* 0x00000070040c7810 */ /* 0x000fe40007f3e0ff */
[----:B------:R-:W-:-:S03]  /*1550*/  ISETP.GE.AND P2, PT, R20, R0, PT ;  /* 0x000000001400720c */ /* 0x000fc60003f46270 */
[----:B------:R-:W-:Y:S01]  /*1560*/  IMAD.X R4, RZ, RZ, R5, P1 ;  /* 0x000000ffff047224 */ /* 0x000fe200008e0605 */
[----:B------:R-:W-:Y:S02]  /*1570*/  MOV R5, R13 ;  /* 0x0000000d00057202 */ /* 0x000fe40000000f00 */
[----:B------:R-:W-:Y:S01]  /*1580*/  ISETP.GE.AND P1, PT, R27, R0, PT ;  /* 0x000000001b00720c */ /* 0x000fe20003f26270 */
[----:B------:R-:W-:Y:S02]  /*1590*/  IMAD R15, R4, R2, RZ ;  /* 0x00000002040f7224 */ /* 0x000fe400078e02ff */
[----:B------:R-:W-:Y:S02]  /*15a0*/  IMAD.MOV.U32 R4, RZ, RZ, R14 ;  /* 0x000000ffff047224 */ /* 0x000fe400078e000e */
[-C--:B------:R-:W-:Y:S02]  /*15b0*/  IMAD R3, R3, R12.reuse, R15 ;  /* 0x0000000c03037224 */ /* 0x080fe400078e020f */
[----:B------:R-:W-:-:S04]  /*15c0*/  IMAD.WIDE.U32 R4, R2, R12, R4 ;  /* 0x0000000c02047225 */ /* 0x000fc800078e0004 */
[----:B------:R-:W-:Y:S01]  /*15d0*/  IMAD.IADD R0, R5, 0x1, R3 ;  /* 0x0000000105007824 */ /* 0x000fe200078e0203 */
[----:B------:R-:W-:-:S04]  /*15e0*/  LEA R2, P3, R4, R8, 0x1 ;  /* 0x0000000804027211 */ /* 0x000fc800078608ff */
[----:B------:R-:W-:-:S05]  /*15f0*/  LEA.HI.X R3, R4, R9, R0, 0x1, P3 ;  /* 0x0000000904037211 */ /* 0x000fca00018f0c00 */
[----:B------:R4:W-:Y:S04]  /*1600*/  @!P2 ST.E.128 desc[UR4][R2.64], RZ ;  /* 0x000000ff0200a985 */ /* 0x0009e8000c101d04 */
[----:B------:R4:W-:Y:S02]  /*1610*/  @!P1 ST.E.128 desc[UR4][R2.64+0x80], RZ ;  /* 0x000080ff02009985 */ /* 0x0009e4000c101d04 */
.L_x_2733:
[----:B------:R-:W-:Y:S05]  /*1620*/  BSYNC B0 ;  /* 0x0000000000007941 */ /* 0x000fea0003800000 */
.L_x_2732:
[-C--:B------:R-:W-:Y:S01]  /*1630*/  ISETP.GE.OR P1, PT, R33, R21.reuse, P6 ;  /* 0x000000152100720c */ /* 0x080fe20003726670 */
[----:B------:R-:W-:Y:S01]  /*1640*/  @!P0 IMAD R10, R10, R22, RZ ;  /* 0x000000160a0a8224 */ /* 0x000fe200078e02ff */
[----:B------:R-:W-:Y:S01]  /*1650*/  SHF.R.S32.HI R0, RZ, 0x1f, R23 ;  /* 0x0000001fff007819 */ /* 0x000fe20000011417 */
[----:B------:R-:W-:Y:S01]  /*1660*/  @!P0 IMAD.MOV.U32 R5, RZ, RZ, 0x7f800000 ;  /* 0x7f800000ff058424 */ /* 0x000fe200078e00ff */
[--C-:B------:R-:W-:Y:S02]  /*1670*/  IADD3 R11, P3, P2, R23, R24, R26.reuse ;  /* 0x00000018170b7210 */ /* 0x100fe40007a7e01a */
[----:B----4-:R-:W-:Y:S02]  /*1680*/  SHF.R.S32.HI R2, RZ, 0x1f, R26 ;  /* 0x0000001fff027819 */ /* 0x010fe4000001141a */
[----:B------:R-:W-:Y:S02]  /*1690*/  ISETP.GE.OR P5, PT, R34, R21, P6 ;  /* 0x000000152200720c */ /* 0x000fe400037a6670 */
[----:B--23--:R-:W-:-:S02]  /*16a0*/  IADD3.X R16, R0, R25, R2, P3, P2 ;  /* 0x0000001900107210 */ /* 0x00cfc40001fe4402 */
[C---:B------:R-:W-:Y:S01]  /*16b0*/  @!P0 IADD3 R3, P2, R10.reuse, R11, RZ ;  /* 0x0000000b0a038210 */ /* 0x040fe20007f5e0ff */
[----:B------:R-:W-:Y:S01]  /*16c0*/  @!P1 IMAD R0, R33, R22, RZ ;  /* 0x0000001621009224 */ /* 0x000fe200078e02ff */
[-C--:B------:R-:W-:Y:S02]  /*16d0*/  ISETP.GE.OR P4, PT, R31, R21.reuse, P6 ;  /* 0x000000151f00720c */ /* 0x080fe40003786670 */
[----:B------:R-:W-:Y:S02]  /*16e0*/  @!P0 LEA.HI.X.SX32 R10, R10, R16, 0x1, P2 ;  /* 0x000000100a0a8211 */ /* 0x000fe400010f0eff */
[C---:B------:R-:W-:Y:S02]  /*16f0*/  @!P0 LEA R2, P2, R3.reuse, R6, 0x2 ;  /* 0x0000000603028211 */ /* 0x040fe400078410ff */
[----:B------:R-:W-:Y:S01]  /*1700*/  ISETP.GE.OR P3, PT, R32, R21, P6 ;  /* 0x000000152000720c */ /* 0x000fe20003766670 */
[----:B------:R-:W-:Y:S01]  /*1710*/  @!P5 IMAD R8, R34, R22, RZ ;  /* 0x000000162208d224 */ /* 0x000fe200078e02ff */
[----:B------:R-:W-:Y:S01]  /*1720*/  @!P0 LEA.HI.X R3, R3, R7, R10, 0x2, P2 ;  /* 0x0000000703038211 */ /* 0x000fe200010f140a */
[----:B------:R-:W-:Y:S01]  /*1730*/  @!P5 IMAD.MOV.U32 R10, RZ, RZ, 0x7f800000 ;  /* 0x7f800000ff0ad424 */ /* 0x000fe200078e00ff */
[----:B------:R-:W-:-:S03]  /*1740*/  @!P1 IADD3 R4, P2, R0, R11, RZ ;  /* 0x0000000b00049210 */ /* 0x000fc60007f5e0ff */
[----:B------:R2:W-:Y:S02]  /*1750*/  @!P0 ST.E desc[UR4][R2.64], R5 ;  /* 0x0000000502008985 */ /* 0x0005e4000c101904 */
[----:B--2---:R-:W-:Y:S01]  /*1760*/  @!P1 LEA.HI.X.SX32 R3, R0, R16, 0x1, P2 ;  /* 0x0000001000039211 */ /* 0x004fe200010f0eff */
[----:B------:R-:W-:Y:S01]  /*1770*/  @!P4 IMAD R5, R31, R22, RZ ;  /* 0x000000161f05c224 */ /* 0x000fe200078e02ff */
[----:B------:R-:W-:Y:S02]  /*1780*/  @!P1 LEA R2, P2, R4, R6, 0x2 ;  /* 0x0000000604029211 */ /* 0x000fe400078410ff */
[----:B------:R-:W-:Y:S02]  /*1790*/  @!P5 IADD3 R0, P0, R8, R11, RZ ;  /* 0x0000000b0800d210 */ /* 0x000fe40007f1e0ff */
[----:B------:R-:W-:Y:S02]  /*17a0*/  @!P1 LEA.HI.X R3, R4, R7, R3, 0x2, P2 ;  /* 0x0000000704039211 */ /* 0x000fe400010f1403 */
[----:B------:R-:W-:-:S02]  /*17b0*/  @!P5 LEA.HI.X.SX32 R8, R8, R16, 0x1, P0 ;  /* 0x000000100808d211 */ /* 0x000fc400000f0eff */
[C---:B------:R-:W-:Y:S02]  /*17c0*/  @!P5 LEA R14, P2, R0.reuse, R6, 0x2 ;  /* 0x00000006000ed211 */ /* 0x040fe400078410ff */
[C---:B------:R-:W-:Y:S02]  /*17d0*/  @!P4 IADD3 R4, P0, R5.reuse, R11, RZ ;  /* 0x0000000b0504c210 */ /* 0x040fe40007f1e0ff */
[----:B------:R-:W-:Y:S01]  /*17e0*/  @!P5 LEA.HI.X R15, R0, R7, R8, 0x2, P2 ;  /* 0x00000007000fd211 */ /* 0x000fe200010f1408 */
[----:B------:R-:W-:Y:S01]  /*17f0*/  @!P1 IMAD.MOV.U32 R8, RZ, RZ, 0x7f800000 ;  /* 0x7f800000ff089424 */ /* 0x000fe200078e00ff */
[-C--:B------:R-:W-:Y:S02]  /*1800*/  ISETP.GE.OR P2, PT, R30, R21.reuse, P6 ;  /* 0x000000151e00720c */ /* 0x080fe40003746670 */
[----:B------:R-:W-:Y:S01]  /*1810*/  @!P4 LEA.HI.X.SX32 R0, R5, R16, 0x1, P0 ;  /* 0x000000100500c211 */ /* 0x000fe200000f0eff */
[----:B------:R-:W-:Y:S01]  /*1820*/  @!P3 IMAD R5, R32, R22, RZ ;  /* 0x000000162005b224 */ /* 0x000fe200078e02ff */
[----:B------:R-:W-:Y:S01]  /*1830*/  @!P4 LEA R12, P0, R4, R6, 0x2 ;  /* 0x00000006040cc211 */ /* 0x000fe200078010ff */
[----:B------:R2:W-:Y:S01]  /*1840*/  @!P1 ST.E desc[UR4][R2.64], R8 ;  /* 0x0000000802009985 */ /* 0x0005e2000c101904 */
[----:B------:R-:W-:-:S02]  /*1850*/  ISETP.GE.OR P1, PT, R28, R21, P6 ;  /* 0x000000151c00720c */ /* 0x000fc40003726670 */
[----:B------:R-:W-:Y:S01]  /*1860*/  @!P4 LEA.HI.X R13, R4, R7, R0, 0x2, P0 ;  /* 0x00000007040dc211 */ /* 0x000fe200000f1400 */
[----:B------:R3:W-:Y:S01]  /*1870*/  @!P5 ST.E desc[UR4][R14.64], R10 ;  /* 0x0000000a0e00d985 */ /* 0x0007e2000c101904 */
[----:B------:R-:W-:Y:S02]  /*1880*/  @!P3 IADD3 R0, P0, R5, R11, RZ ;  /* 0x0000000b0500b210 */ /* 0x000fe40007f1e0ff */
[----:B------:R-:W-:Y:S02]  /*1890*/  ISETP.GE.OR P6, PT, R29, R21, P6 ;  /* 0x000000151d00720c */ /* 0x000fe400037c6670 */
[----:B------:R-:W-:Y:S01]  /*18a0*/  @!P3 LEA.HI.X.SX32 R5, R5, R16, 0x1, P0 ;  /* 0x000000100505b211 */ /* 0x000fe200000f0eff */
[----:B--2---:R-:W-:Y:S01]  /*18b0*/  @!P2 IMAD R2, R30, R22, RZ ;  /* 0x000000161e02a224 */ /* 0x004fe200078e02ff */
[----:B------:R-:W-:-:S03]  /*18c0*/  @!P3 LEA R8, P0, R0, R6, 0x2 ;  /* 0x000000060008b211 */ /* 0x000fc600078010ff */
[----:B------:R-:W-:Y:S02]  /*18d0*/  @!P1 IMAD R3, R28, R22, RZ ;  /* 0x000000161c039224 */ /* 0x000fe400078e02ff */
[----:B---3--:R-:W-:Y:S01]  /*18e0*/  @!P3 IMAD.MOV.U32 R14, RZ, RZ, 0x7f800000 ;  /* 0x7f800000ff0eb424 */ /* 0x008fe200078e00ff */
[----:B------:R-:W-:Y:S01]  /*18f0*/  @!P3 LEA.HI.X R9, R0, R7, R5, 0x2, P0 ;  /* 0x000000070009b211 */ /* 0x000fe200000f1405 */
[----:B------:R-:W-:Y:S01]  /*1900*/  @!P2 IMAD.MOV.U32 R10, RZ, RZ, 0x7f800000 ;  /* 0x7f800000ff0aa424 */ /* 0x000fe200078e00ff */
[----:B------:R-:W-:-:S04]  /*1910*/  @!P2 IADD3 R0, P0, R2, R11, RZ ;  /* 0x0000000b0200a210 */ /* 0x000fc80007f1e0ff */
[----:B------:R-:W-:Y:S02]  /*1920*/  @!P2 LEA.HI.X.SX32 R2, R2, R16, 0x1, P0 ;  /* 0x000000100202a211 */ /* 0x000fe400000f0eff */
[----:B------:R-:W-:-:S04]  /*1930*/  @!P2 LEA R4, P0, R0, R6, 0x2 ;  /* 0x000000060004a211 */ /* 0x000fc800078010ff */
[----:B------:R-:W-:Y:S02]  /*1940*/  @!P2 LEA.HI.X R5, R0, R7, R2, 0x2, P0 ;  /* 0x000000070005a211 */ /* 0x000fe400000f1402 */
[----:B------:R-:W-:-:S04]  /*1950*/  @!P1 IADD3 R0, P0, R3, R11, RZ ;  /* 0x0000000b03009210 */ /* 0x000fc80007f1e0ff */
[----:B------:R-:W-:Y:S02]  /*1960*/  @!P1 LEA.HI.X.SX32 R3, R3, R16, 0x1, P0 ;  /* 0x0000001003039211 */ /* 0x000fe400000f0eff */
[----:B------:R-:W-:-:S04]  /*1970*/  @!P1 LEA R2, P0, R0, R6, 0x2 ;  /* 0x0000000600029211 */ /* 0x000fc800078010ff */
[----:B------:R-:W-:Y:S01]  /*1980*/  @!P1 LEA.HI.X R3, R0, R7, R3, 0x2, P0 ;  /* 0x0000000700039211 */ /* 0x000fe200000f1403 */
[----:B------:R-:W-:-:S05]  /*1990*/  @!P4 IMAD.MOV.U32 R0, RZ, RZ, 0x7f800000 ;  /* 0x7f800000ff00c424 */ /* 0x000fca00078e00ff */
[----:B------:R2:W-:Y:S04]  /*19a0*/  @!P4 ST.E desc[UR4][R12.64], R0 ;  /* 0x000000000c00c985 */ /* 0x0005e8000c101904 */
[----:B------:R-:W-:Y:S04]  /*19b0*/  @!P3 ST.E desc[UR4][R8.64], R14 ;  /* 0x0000000e0800b985 */ /* 0x000fe8000c101904 */
[----:B------:R-:W-:Y:S01]  /*19c0*/  @!P2 ST.E desc[UR4][R4.64], R10 ;  /* 0x0000000a0400a985 */ /* 0x000fe2000c101904 */
[----:B--2---:R-:W-:-:S05]  /*19d0*/  @!P1 IMAD.MOV.U32 R0, RZ, RZ, 0x7f800000 ;  /* 0x7f800000ff009424 */ /* 0x004fca00078e00ff */
[----:B------:R2:W-:Y:S02]  /*19e0*/  @!P1 ST.E desc[UR4][R2.64], R0 ;  /* 0x0000000002009985 */ /* 0x0005e4000c101904 */
[----:B--2---:R-:W-:Y:S02]  /*19f0*/  IMAD.MOV.U32 R2, RZ, RZ, R35 ;  /* 0x000000ffff027224 */ /* 0x004fe400078e0023 */
[----:B------:R-:W-:-:S04]  /*1a00*/  IMAD.MOV.U32 R3, RZ, RZ, 0x0 ;  /* 0x00000000ff037424 */ /* 0x000fc800078e00ff */
[----:B-1----:R-:W-:Y:S05]  /*1a10*/  @P6 RET.REL.NODEC R2 `(_ZN5flash16flash_fwd_kernelI23Flash_fwd_kernel_traitsILi128ELi128ELi32ELi4ELb0ELb0EN7cutlass10bfloat16_tE19Flash_kernel_traitsILi128ELi128ELi32ELi4ES3_EELb1ELb0ELb1ELb1ELb0ELb0ELb0ELb1EEEvNS_16Flash_fwd_paramsE) ;  /* 0xffffffe402786950 */ /* 0x002fea0003c3ffff */
[----:B------:R-:W-:-:S05]  /*1a20*/  IMAD R0, R29, R22, RZ ;  /* 0x000000161d007224 */ /* 0x000fca00078e02ff */
[----:B------:R-:W-:-:S04]  /*1a30*/  IADD3 R3, P0, R0, R11, RZ ;  /* 0x0000000b00037210 */ /* 0x000fc80007f1e0ff */
[----:B------:R-:W-:Y:S02]  /*1a40*/  LEA.HI.X.SX32 R0, R0, R16, 0x1, P0 ;  /* 0x0000001000007211 */ /* 0x000fe400000f0eff */
[----:B------:R-:W-:-:S04]  /*1a50*/  LEA R2, P0, R3, R6, 0x2 ;  /* 0x0000000603027211 */ /* 0x000fc800078010ff */
[----:B------:R-:W-:Y:S01]  /*1a60*/  LEA.HI.X R3, R3, R7, R0, 0x2, P0 ;  /* 0x0000000703037211 */ /* 0x000fe200000f1400 */
[----:B------:R-:W-:-:S05]  /*1a70*/  IMAD.MOV.U32 R0, RZ, RZ, 0x7f800000 ;  /* 0x7f800000ff007424 */ /* 0x000fca00078e00ff */
[----:B------:R1:W-:Y:S02]  /*1a80*/  ST.E desc[UR4][R2.64], R0 ;  /* 0x0000000002007985 */ /* 0x0003e4000c101904 */
[----:B-1----:R-:W-:Y:S02]  /*1a90*/  IMAD.MOV.U32 R2, RZ, RZ, R35 ;  /* 0x000000ffff027224 */ /* 0x002fe400078e0023 */
[----:B------:R-:W-:-:S04]  /*1aa0*/  IMAD.MOV.U32 R3, RZ, RZ, 0x0 ;  /* 0x00000000ff037424 */ /* 0x000fc800078e00ff */
[----:B------:R-:W-:Y:S05]  /*1ab0*/  RET.REL.NODEC R2 `(_ZN5flash16flash_fwd_kernelI23Flash_fwd_kernel_traitsILi128ELi128ELi32ELi4ELb0ELb0EN7cutlass10bfloat16_tE19Flash_kernel_traitsILi128ELi128ELi32ELi4ES3_EELb1ELb0ELb1ELb1ELb0ELb0ELb0ELb1EEEvNS_16Flash_fwd_paramsE) ;  /* 0xffffffe402507950 */ /* 0x000fea0003c3ffff */
.L_x_2711:
[----:B------:R-:W2:Y:S01]  /*1ac0*/  LD.E R32, desc[UR4][R172.64+0x68] ;  /* 0x00006804ac207980 */ /* 0x000ea2000c101900 */
[----:B------:R-:W-:-:S03]  /*1ad0*/  ISETP.NE.AND P1, PT, R37, -0x1, PT ;  /* 0xffffffff2500780c */ /* 0x000fc60003f25270 */
[----:B------:R-:W3:Y:S04]  /*1ae0*/  LD.E.64 R2, desc[UR4][R172.64+0x30] ;  /* 0x00003004ac027980 */ /* 0x000ee8000c101b00 */
[----:B------:R-:W4:Y:S01]  /*1af0*/  LD.E.64 R16, desc[UR4][R172.64+0x48] ;  /* 0x00004804ac107980 */ /* 0x000f22000c101b00 */
[----:B------:R-:W1:Y:S05]  /*1b00*/  S2R R14, SR_CgaCtaId ;  /* 0x00000000000e7919 */ /* 0x000e6a0000008800 */
[----:B------:R-:W3:Y:S01]  /*1b10*/  @!P1 LD.E.64 R8, desc[UR4][R172.64+0x18] ;  /* 0x00001804ac089980 */ /* 0x000ee2000c101b00 */
[----:B------:R-:W-:Y:S01]  /*1b20*/  IMAD.IADD R50, R118, 0x1, -R105 ;  /* 0x0000000176327824 */ /* 0x000fe200078e0a69 */
[----:B------:R-:W-:-:S02]  /*1b30*/  LEA.HI R11, R19, R104, RZ, 0x6 ;  /* 0x00000068130b7211 */ /* 0x000fc400078f30ff */
[----:B------:R-:W-:Y:S01]  /*1b40*/  LEA.HI R46, R19, R104, RZ, 0x4 ;  /* 0x00000068132e7211 */ /* 0x000fe200078f20ff */
[----:B------:R-:W4:Y:S02]  /*1b50*/  LD.E R147, desc[UR4][R172.64+0xc8] ;  /* 0x0000c804ac937980 */ /* 0x000f24000c101900 */
[----:B------:R-:W-:Y:S01]  /*1b60*/  IMAD.SHL.U32 R11, R11, 0x8, RZ ;  /* 0x000000080b0b7824 */ /* 0x000fe200078e00ff */
[----:B------:R-:W-:Y:S01]  /*1b70*/  MOV R5, 0x400 ;  /* 0x0000040000057802 */ /* 0x000fe20000000f00 */
[----:B------:R-:W4:Y:S01]  /*1b80*/  LD.E.64 R12, desc[UR4][R172.64+0x38] ;  /* 0x00003804ac0c7980 */ /* 0x000f22000c101b00 */
[----:B------:R-:W-:Y:S02]  /*1b90*/  ISETP.NE.AND P0, PT, R36, -0x1, PT ;  /* 0xffffffff2400780c */ /* 0x000fe40003f05270 */
[----:B------:R-:W-:Y:S01]  /*1ba0*/  IABS R27, R117 ;  /* 0x00000075001b7213 */ /* 0x000fe20000000000 */
[----:B------:R2:W5:Y:S04]  /*1bb0*/  LD.E.64 R34, desc[UR4][R172.64+0x50] ;  /* 0x00005004ac227980 */ /* 0x000568000c101b00 */
[----:B------:R2:W5:Y:S04]  /*1bc0*/  LD.E R100, desc[UR4][R172.64+0x60] ;  /* 0x00006004ac647980 */ /* 0x000568000c101900 */
[----:B------:R2:W5:Y:S04]  /*1bd0*/  LD.E R101, desc[UR4][R172.64+0xc4] ;  /* 0x0000c404ac657980 */ /* 0x000568000c101900 */
[----:B------:R2:W5:Y:S01]  /*1be0*/  @!P0 LD.E.64 R30, desc[UR4][R172.64+0x20] ;  /* 0x00002004ac1e8980 */ /* 0x000562000c101b00 */
[----:B-1----:R-:W-:-:S03]  /*1bf0*/  LEA R5, R14, R5, 0x18 ;  /* 0x000000050e057211 */ /* 0x002fc600078ec0ff */
[----:B------:R1:W5:Y:S04]  /*1c00*/  LD.E R223, desc[UR4][R172.64+0xc0] ;  /* 0x0000c004acdf7980 */ /* 0x000368000c101900 */
[----:B------:R1:W5:Y:S04]  /*1c10*/  LD.E.64 R248, desc[UR4][R172.64+0x40] ;  /* 0x00004004acf87980 */ /* 0x000368000c101b00 */
[----:B------:R1:W5:Y:S04]  /*1c20*/  LD.E.64 R42, desc[UR4][R172.64+0x58] ;  /* 0x00005804ac2a7980 */ /* 0x000368000c101b00 */
[----:B------:R1:W5:Y:S04]  /*1c30*/  LD.E.64 R236, desc[UR4][R172.64+0x8] ;  /* 0x00000804acec7980 */ /* 0x000368000c101b00 */
[----:B------:R1:W5:Y:S04]  /*1c40*/  LD.E.64 R240, desc[UR4][R172.64+0x10] ;  /* 0x00001004acf07980 */ /* 0x000368000c101b00 */
[----:B------:R1:W5:Y:S04]  /*1c50*/  LD.E.64 R98, desc[UR4][R172.64+0x98] ;  /* 0x00009804ac627980 */ /* 0x000368000c101b00 */
[----:B------:R1:W5:Y:S01]  /*1c60*/  @!P0 LD.E.64 R38, desc[UR4][R172.64+0x28] ;  /* 0x00002804ac268980 */ /* 0x000362000c101b00 */
[----:B--2---:R-:W-:-:S05]  /*1c70*/  IABS R0, R32 ;  /* 0x0000002000007213 */ /* 0x004fca0000000000 */
[----:B------:R-:W-:-:S04]  /*1c80*/  IMAD.MOV.U32 R28, RZ, RZ, R0 ;  /* 0x000000ffff1c7224 */ /* 0x000fc800078e0000 */
[----:B------:R-:W2:Y:S01]  /*1c90*/  I2F.RP R6, R28 ;  /* 0x0000001c00067306 */ /* 0x000ea20000209400 */
[----:B------:R-:W-:-:S04]  /*1ca0*/  LEA.HI R0, R19, R104, RZ, 0x3 ;  /* 0x0000006813007211 */ /* 0x000fc800078f18ff */
[----:B------:R-:W-:-:S03]  /*1cb0*/  SHF.R.S32.HI R10, RZ, 0x3, R0 ;  /* 0x00000003ff0a7819 */ /* 0x000fc60000011400 */
[----:B--2---:R-:W2:Y:S01]  /*1cc0*/  MUFU.RCP R6, R6 ;  /* 0x0000000600067308 */ /* 0x004ea20000001000 */
[----:B------:R-:W-:Y:S01]  /*1cd0*/  LOP3.LUT R0, R0, 0xfffffff8, RZ, 0xc0, !PT ;  /* 0xfffffff800007812 */ /* 0x000fe200078ec0ff */
[----:B------:R-:W-:-:S04]  /*1ce0*/  IMAD.SHL.U32 R4, R10, 0x40, RZ ;  /* 0x000000400a047824 */ /* 0x000fc800078e00ff */
[----:B------:R-:W-:Y:S01]  /*1cf0*/  IMAD.IADD R40, R104, 0x1, -R0 ;  /* 0x0000000168287824 */ /* 0x000fe200078e0a00 */
[----:B------:R-:W-:-:S03]  /*1d00*/  LOP3.LUT R4, R4, 0x1c0, RZ, 0xc0, !PT ;  /* 0x000001c004047812 */ /* 0x000fc600078ec0ff */
[----:B------:R-:W-:Y:S01]  /*1d10*/  IMAD.SHL.U32 R114, R40, 0x8, RZ ;  /* 0x0000000828727824 */ /* 0x000fe200078e00ff */
[----:B--2---:R-:W-:-:S04]  /*1d20*/  IADD3 R6, R6, 0xffffffe, RZ ;  /* 0x0ffffffe06067810 */ /* 0x004fc80007ffe0ff */
[----:B------:R-:W-:Y:S01]  /*1d30*/  LOP3.LUT R0, R4, 0x38, R114, 0xf8, !PT ;  /* 0x0000003804007812 */ /* 0x000fe200078ef872 */
[----:B------:R2:W1:Y:S01]  /*1d40*/  F2I.FTZ.U32.TRUNC.NTZ R7, R6 ;  /* 0x0000000600077305 */ /* 0x000462000021f000 */
[----:B------:R-:W-:Y:S01]  /*1d50*/  SHF.R.U32.HI R4, RZ, 0x3, R4 ;  /* 0x00000003ff047819 */ /* 0x000fe20000011604 */
[----:B---3--:R-:W-:-:S03]  /*1d60*/  @!P1 IMAD R18, R9, R111, RZ ;  /* 0x0000006f09129224 */ /* 0x008fc600078e02ff */
[----:B--2---:R-:W-:Y:S01]  /*1d70*/  LOP3.LUT R6, R0, R4, RZ, 0x3c, !PT ;  /* 0x0000000400067212 */ /* 0x004fe200078e3cff */
[C---:B------:R-:W-:Y:S02]  /*1d80*/  VIADD R4, R10.reuse, 0x20 ;  /* 0x000000200a047836 */ /* 0x040fe40000000000 */
[----:B------:R-:W-:-:S03]  /*1d90*/  VIADD R0, R10, 0x30 ;  /* 0x000000300a007836 */ /* 0x000fc60000000000 */
[-C--:B------:R-:W-:Y:S02]  /*1da0*/  ISETP.GE.AND P6, PT, R4, R50.reuse, PT ;  /* 0x000000320400720c */ /* 0x080fe40003fc6270 */
[----:B------:R-:W-:Y:S02]  /*1db0*/  ISETP.GE.AND P4, PT, R0, R50, PT ;  /* 0x000000320000720c */ /* 0x000fe40003f86270 */
[----:B------:R-:W-:Y:S02]  /*1dc0*/  @!P1 SHF.R.S32.HI R4, RZ, 0x1f, R111 ;  /* 0x0000001fff049819 */ /* 0x000fe4000001146f */
[----:B-1----:R-:W-:-:S03]  /*1dd0*/  IADD3 R0, RZ, -R7, RZ ;  /* 0x80000007ff007210 */ /* 0x002fc60007ffe0ff */
[----:B------:R-:W-:Y:S02]  /*1de0*/  @!P1 IMAD R18, R8, R4, R18 ;  /* 0x0000000408129224 */ /* 0x000fe400078e0212 */
[----:B------:R-:W-:Y:S01]  /*1df0*/  IMAD R4, R0, R28, RZ ;  /* 0x0000001c00047224 */ /* 0x000fe200078e02ff */
[----:B------:R-:W-:Y:S02]  /*1e00*/  LOP3.LUT R0, R46, 0xfffffff0, RZ, 0xc0, !PT ;  /* 0xfffffff02e007812 */ /* 0x000fe400078ec0ff */
[----:B------:R-:W-:Y:S01]  /*1e10*/  LOP3.LUT R222, R6, 0xfffffe00, R11, 0xf8, !PT ;  /* 0xfffffe0006de7812 */ /* 0x000fe200078ef80b */
[----:B------:R-:W-:Y:S01]  /*1e20*/  IMAD.MOV.U32 R6, RZ, RZ, RZ ;  /* 0x000000ffff067224 */ /* 0x000fe200078e00ff */
[----:B------:R-:W-:Y:S01]  /*1e30*/  IADD3 R0, -R0, R104, RZ ;  /* 0x0000006800007210 */ /* 0x000fe20007ffe1ff */
[----:B------:R-:W-:-:S04]  /*1e40*/  @!P1 IMAD.WIDE.U32 R8, R8, R111, RZ ;  /* 0x0000006f08089225 */ /* 0x000fc800078e00ff */
[----:B------:R-:W-:-:S04]  /*1e50*/  @P1 IMAD.WIDE.U32 R14, R2, R37, RZ ;  /* 0x00000025020e1225 */ /* 0x000fc800078e00ff */
[----:B------:R-:W-:Y:S01]  /*1e60*/  IMAD.HI.U32 R7, R7, R4, R6 ;  /* 0x0000000407077227 */ /* 0x000fe200078e0006 */
[----:B------:R-:W-:-:S03]  /*1e70*/  SHF.R.S32.HI R6, RZ, 0x1f, R0 ;  /* 0x0000001fff067819 */ /* 0x000fc60000011400 */
[----:B------:R-:W-:Y:S02]  /*1e80*/  @!P1 IMAD.MOV.U32 R14, RZ, RZ, R8 ;  /* 0x000000ffff0e9224 */ /* 0x000fe400078e0008 */
[----:B------:R-:W-:Y:S01]  /*1e90*/  @P1 IMAD R11, R3, R37, RZ ;  /* 0x00000025030b1224 */ /* 0x000fe200078e02ff */
[----:B------:R-:W-:Y:S02]  /*1ea0*/  LEA.HI R45, R6, R0, RZ, 0x3 ;  /* 0x00000000062d7211 */ /* 0x000fe400078f18ff */
[----:B------:R-:W-:Y:S01]  /*1eb0*/  SHF.R.S32.HI R47, RZ, 0x1f, R114 ;  /* 0x0000001fff2f7819 */ /* 0x000fe20000011472 */
[----:B------:R-:W-:Y:S01]  /*1ec0*/  @P1 IMAD.IADD R11, R15, 0x1, R11 ;  /* 0x000000010f0b1824 */ /* 0x000fe200078e020b */
[----:B------:R-:W-:Y:S01]  /*1ed0*/  IADD3 R6, P2, R114, R14, RZ ;  /* 0x0000000e72067210 */ /* 0x000fe20007f5e0ff */
[----:B------:R-:W-:Y:S01]  /*1ee0*/  @!P1 IMAD.IADD R11, R9, 0x1, R18 ;  /* 0x00000001090b9824 */ /* 0x000fe200078e0212 */
[----:B------:R-:W-:Y:S01]  /*1ef0*/  SHF.R.S32.HI R37, RZ, 0x1f, R117 ;  /* 0x0000001fff257819 */ /* 0x000fe20000011475 */
[----:B------:R-:W-:-:S04]  /*1f00*/  IMAD.HI.U32 R26, R7, R27, RZ ;  /* 0x0000001b071a7227 */ /* 0x000fc800078e00ff */
[----:B----4-:R-:W-:Y:S02]  /*1f10*/  IMAD R14, R17, R117, RZ ;  /* 0x00000075110e7224 */ /* 0x010fe400078e02ff */
[----:B------:R-:W-:Y:S02]  /*1f20*/  IMAD.X R7, R47, 0x1, R11, P2 ;  /* 0x000000012f077824 */ /* 0x000fe400010e060b */
[----:B------:R-:W-:Y:S02]  /*1f30*/  IMAD R14, R16, R37, R14 ;  /* 0x00000025100e7224 */ /* 0x000fe400078e020e */
[----:B------:R-:W-:Y:S02]  /*1f40*/  IMAD.WIDE.U32 R16, R117, R16, R6 ;  /* 0x0000001075107225 */ /* 0x000fe400078e0006 */
[----:B------:R1:W5:Y:S01]  /*1f50*/  LD.E.64 R6, desc[UR4][R172.64] ;  /* 0x00000004ac067980 */ /* 0x000362000c101b00 */
[--C-:B------:R-:W-:Y:S02]  /*1f60*/  SHF.R.S32.HI R11, RZ, 0x1f, R10.reuse ;  /* 0x0000001fff0b7819 */ /* 0x100fe4000001140a */
[----:B------:R-:W-:Y:S01]  /*1f70*/  IABS R4, R32 ;  /* 0x0000002000047213 */ /* 0x000fe20000000000 */
[----:B------:R-:W-:Y:S01]  /*1f80*/  IMAD.WIDE R48, R115, 0x80, R10 ;  /* 0x0000008073307825 */ /* 0x000fe200078e020a */
[----:B------:R1:W-:Y:S03]  /*1f90*/  STL [R1+0x7c], R114 ;  /* 0x00007c7201007387 */ /* 0x0003e60000100800 */
[----:B------:R-:W-:Y:S01]  /*1fa0*/  IMAD.MOV R4, RZ, RZ, -R4 ;  /* 0x000000ffff047224 */ /* 0x000fe200078e0a04 */
[----:B------:R1:W-:Y:S04]  /*1fb0*/  STL [R1+0x130], R50 ;  /* 0x0001303201007387 */ /* 0x0003e80000100800 */
[----:B------:R1:W-:Y:S04]  /*1fc0*/  STL.64 [R1+0xf0], R48 ;  /* 0x0000f03001007387 */ /* 0x0003e80000100a00 */
[----:B------:R1:W-:Y:S01]  /*1fd0*/  STL [R1+0x88], R147 ;  /* 0x0000889301007387 */ /* 0x0003e20000100800 */
[----:B------:R-:W-:Y:S01]  /*1fe0*/  MOV R15, R4 ;  /* 0x00000004000f7202 */ /* 0x000fe20000000f00 */
[----:B------:R-:W-:Y:S01]  /*1ff0*/  VIADD R41, R10, 0x10 ;  /* 0x000000100a297836 */ /* 0x000fe20000000000 */
[----:B------:R-:W-:-:S02]  /*2000*/  LOP3.LUT R4, R45, 0xfffffff8, RZ, 0xc0, !PT ;  /* 0xfffffff82d047812 */ /* 0x000fc400078ec0ff */
[-C--:B------:R-:W-:Y:S02]  /*2010*/  ISETP.GE.AND P5, PT, R10, R50.reuse, PT ;  /* 0x000000320a00720c */ /* 0x080fe40003fa6270 */
[----:B------:R-:W-:Y:S01]  /*2020*/  ISETP.GE.AND P3, PT, R41, R50, PT ;  /* 0x000000322900720c */ /* 0x000fe20003f66270 */
[----:B------:R-:W-:Y:S02]  /*2030*/  IMAD.IADD R44, R0, 0x1, -R4 ;  /* 0x00000001002c7824 */ /* 0x000fe400078e0a04 */
[--C-:B------:R-:W-:Y:S02]  /*2040*/  @P1 IMAD.MOV.U32 R8, RZ, RZ, R2.reuse ;  /* 0x000000ffff081224 */ /* 0x100fe400078e0002 */
[----:B------:R-:W-:Y:S01]  /*2050*/  @P1 IMAD.MOV.U32 R9, RZ, RZ, R3 ;  /* 0x000000ffff091224 */ /* 0x000fe200078e0003 */
[----:B------:R-:W-:Y:S01]  /*2060*/  @!P1 MOV R9, R3 ;  /* 0x0000000300099202 */ /* 0x000fe20000000f00 */
[----:B------:R-:W-:Y:S01]  /*2070*/  @!P1 IMAD.MOV.U32 R8, RZ, RZ, R2 ;  /* 0x000000ffff089224 */ /* 0x000fe200078e0002 */
[----:B------:R-:W-:Y:S01]  /*2080*/  R2P PR, R44, 0x6 ;  /* 0x000000062c007804 */ /* 0x000fe20000000000 */
[----:B------:R-:W-:-:S02]  /*2090*/  IMAD.MOV.U32 R4, RZ, RZ, 0x10 ;  /* 0x00000010ff047424 */ /* 0x000fc400078e00ff */
[----:B------:R-:W-:Y:S01]  /*20a0*/  IMAD.MOV.U32 R2, RZ, RZ, 0x20 ;  /* 0x00000020ff027424 */ /* 0x000fe200078e00ff */
[----:B------:R-:W-:Y:S01]  /*20b0*/  BSSY B0, `(.L_x_2734) ;  /* 0x0000020000007945 */ /* 0x000fe20003800000 */
[----:B------:R-:W-:Y:S01]  /*20c0*/  IMAD R27, R26, R15, R27 ;  /* 0x0000000f1a1b7224 */ /* 0x000fe200078e021b */
[----:B------:R-:W-:Y:S01]  /*20d0*/  @!P0 SHF.R.S32.HI R22, RZ, 0x1f, R29 ;  /* 0x0000001fff168819 */ /* 0x000fe2000001141d */
[----:B------:R-:W-:Y:S01]  /*20e0*/  @!P0 IMAD R3, R13, R29, RZ ;  /* 0x0000001d0d038224 */ /* 0x000fe200078e02ff */
[----:B------:R-:W-:Y:S01]  /*20f0*/  IADD3 R246, R114, 0x40, RZ ;  /* 0x0000004072f67810 */ /* 0x000fe20007ffe0ff */
[----:B------:R-:W-:Y:S01]  /*2100*/  IMAD R222, R222, 0x2, R5 ;  /* 0x00000002dede7824 */ /* 0x000fe200078e0205 */
[----:B------:R-:W-:Y:S01]  /*2110*/  SEL R4, R4, 0xfffffff0, !P1 ;  /* 0xfffffff004047807 */ /* 0x000fe20004800000 */
[----:B------:R-:W-:Y:S01]  /*2120*/  IMAD.IADD R15, R17, 0x1, R14 ;  /* 0x00000001110f7824 */ /* 0x000fe200078e020e */
[----:B------:R-:W-:Y:S01]  /*2130*/  SEL R2, R2, 0xffffffe0, !P2 ;  /* 0xffffffe002027807 */ /* 0x000fe20005000000 */
[----:B-1----:R-:W-:Y:S06]  /*2140*/  @P5 BRA `(.L_x_2735) ;  /* 0x0000000000585947 */ /* 0x002fec0003800000 */
[-C--:B-----5:R-:W-:Y:S01]  /*2150*/  ISETP.GE.AND P5, PT, R114, R223.reuse, PT ;  /* 0x000000df7200720c */ /* 0x0a0fe20003fa6270 */
[-C--:B------:R-:W-:Y:S01]  /*2160*/  IMAD R0, R49, R8.reuse, RZ ;  /* 0x0000000831007224 */ /* 0x080fe200078e02ff */
[----:B------:R-:W-:Y:S01]  /*2170*/  ISETP.GE.AND P2, PT, R246, R223, PT ;  /* 0x000000dff600720c */ /* 0x000fe20003f46270 */
[----:B------:R-:W-:Y:S02]  /*2180*/  IMAD.MOV.U32 R14, RZ, RZ, R16 ;  /* 0x000000ffff0e7224 */ /* 0x000fe400078e0010 */
[C---:B------:R-:W-:Y:S02]  /*2190*/  IMAD R0, R48.reuse, R9, R0 ;  /* 0x0000000930007224 */ /* 0x040fe400078e0200 */
[----:B------:R-:W-:-:S05]  /*21a0*/  IMAD.WIDE.U32 R18, R48, R8, R14 ;  /* 0x0000000830127225 */ /* 0x000fca00078e000e */
[----:B------:R-:W-:Y:S01]  /*21b0*/  IADD3 R0, R19, R0, RZ ;  /* 0x0000000013007210 */ /* 0x000fe20007ffe0ff */
[----:B------:R1:W-:Y:S01]  /*21c0*/  @P5 STS.128 [R222], RZ ;  /* 0x000000ffde005388 */ /* 0x0003e20000000c00 */
[----:B------:R-:W-:-:S04]  /*21d0*/  @!P5 LEA R20, P1, R18, R6, 0x1 ;  /* 0x000000061214d211 */ /* 0x000fc800078208ff */
[----:B------:R-:W-:-:S05]  /*21e0*/  @!P5 LEA.HI.X R21, R18, R7, R0, 0x1, P1 ;  /* 0x000000071215d211 */ /* 0x000fca00008f0c00 */
[----:B------:R-:W-:Y:S01]  /*21f0*/  @!PT LDS RZ, [RZ] ;  /* 0x00000000fffff984 */ /* 0x000fe20000000800 */
[----:B------:R-:W-:Y:S01]  /*2200*/  @!PT LDS RZ, [RZ] ;  /* 0x00000000fffff984 */ /* 0x000fe20000000800 */
[----:B------:R-:W-:Y:S01]  /*2210*/  @!PT LDS RZ, [RZ] ;  /* 0x00000000fffff984 */ /* 0x000fe20000000800 */
[----:B------:R1:W-:Y:S04]  /*2220*/  @!P5 LDGSTS.E.BYPASS.LTC128B.128 [R222], desc[UR4][R20.64] ;  /* 0x0000000014dedfae */ /* 0x0003e8000b901d44 */
[----:B------:R1:W-:Y:S01]  /*2230*/  @P2 STS.128 [R222+0x4000], RZ ;  /* 0x004000ffde002388 */ /* 0x0003e20000000c00 */
[----:B------:R-:W-:Y:S05]  /*2240*/  @P2 BRA `(.L_x_2735) ;  /* 0x0000000000182947 */ /* 0x000fea0003800000 */
[----:B-1----:R-:W-:-:S04]  /*2250*/  LEA R20, P1, R18, R6, 0x1 ;  /* 0x0000000612147211 */ /* 0x002fc800078208ff */
[----:B------:R-:W-:-:S05]  /*2260*/  LEA.HI.X R21, R18, R7, R0, 0x1, P1 ;  /* 0x0000000712157211 */ /* 0x000fca00008f0c00 */
[----:B------:R-:W-:Y:S01]  /*2270*/  @!PT LDS RZ, [RZ] ;  /* 0x00000000fffff984 */ /* 0x000fe20000000800 */
[----:B------:R-:W-:Y:S01]  /*2280*/  @!PT LDS RZ, [RZ] ;  /* 0x00000000fffff984 */ /* 0x000fe20000000800 */
[----:B------:R-:W-:Y:S01]  /*2290*/  @!PT LDS RZ, [RZ] ;  /* 0x00000000fffff984 */ /* 0x000fe20000000800 */
[----:B------:R2:W-:Y:S04]  /*22a0*/  LDGSTS.E.BYPASS.LTC128B.128 [R222+0x4000], desc[UR4][R20.64+0x80] ;  /* 0x0400008014de7fae */ /* 0x0005e8000b901d44 */
.L_x_2735:
[----:B------:R-:W-:Y:S05]  /*22b0*/  BSYNC B0 ;  /* 0x0000000000007941 */ /* 0x000fea0003800000 */
.L_x_2734:
[----:B------:R-:W-:Y:S01]  /*22c0*/  BSSY B0, `(.L_x_2736) ;  /* 0x0000020000007945 */ /* 0x000fe20003800000 */
[----:B------:R-:W-:Y:S01]  /*22d0*/  @!P0 IMAD R33, R12, R22, R3 ;  /* 0x000000160c218224 */ /* 0x000fe200078e0203 */
[----:B------:R-:W-:Y:S01]  /*22e0*/  ISETP.GT.U32.AND P5, PT, R28, R27, PT ;  /* 0x0000001b1c00720c */ /* 0x000fe20003fa4070 */
[----:B------:R-:W-:Y:S01]  /*22f0*/  @!P0 IMAD.WIDE.U32 R22, R12, R29, RZ ;  /* 0x0000001d0c168225 */ /* 0x000fe200078e00ff */
[----:B------:R-:W-:Y:S02]  /*2300*/  @P0 IADD3 R24, R29, R36, RZ ;  /* 0x000000241d180210 */ /* 0x000fe40007ffe0ff */
[----:B------:R-:W-:Y:S01]  /*2310*/  IADD3 R25, R10, 0x40, RZ ;  /* 0x000000400a197810 */ /* 0x000fe20007ffe0ff */
[----:B------:R-:W-:Y:S08]  /*2320*/  @P3 BRA `(.L_x_2737) ;  /* 0x0000000000643947 */ /* 0x000ff00003800000 */
[----:B------:R-:W-:Y:S01]  /*2330*/  IADD3 R0, P1, R48, 0x10, RZ ;  /* 0x0000001030007810 */ /* 0x000fe20007f3e0ff */
[----:B------:R-:W-:Y:S01]  /*2340*/  IMAD.MOV.U32 R18, RZ, RZ, R16 ;  /* 0x000000ffff127224 */ /* 0x000fe200078e0010 */
[----:B-----5:R-:W-:Y:S02]  /*2350*/  ISETP.GE.AND P2, PT, R114, R223, PT ;  /* 0x000000df7200720c */ /* 0x020fe40003f46270 */
[----:B------:R-:W-:Y:S01]  /*2360*/  MOV R19, R15 ;  /* 0x0000000f00137202 */ /* 0x000fe20000000f00 */
[----:B------:R-:W-:Y:S01]  /*2370*/  IMAD.X R3, RZ, RZ, R49, P1 ;  /* 0x000000ffff037224 */ /* 0x000fe200008e0631 */
[----:B------:R-:W-:-:S03]  /*2380*/  ISETP.GE.AND P1, PT, R246, R223, PT ;  /* 0x000000dff600720c */ /* 0x000fc60003f26270 */
[----:B------:R-:W-:Y:S02]  /*2390*/  IMAD R3, R3, R8, RZ ;  /* 0x0000000803037224 */ /* 0x000fe400078e02ff */
[----:B------:R-:W-:-:S04]  /*23a0*/  IMAD.WIDE.U32 R18, R8, R0, R18 ;  /* 0x0000000008127225 */ /* 0x000fc800078e0012 */
[----:B------:R-:W-:Y:S01]  /*23b0*/  IMAD R0, R9, R0, R3 ;  /* 0x0000000009007224 */ /* 0x000fe200078e0203 */
[----:B-12---:R-:W-:Y:S01]  /*23c0*/  @!P2 LEA R20, P3, R18, R6, 0x1 ;  /* 0x000000061214a211 */ /* 0x006fe200078608ff */
[----:B------:R3:W-:Y:S02]  /*23d0*/  @P2 STS.128 [R222+0x800], RZ ;  /* 0x000800ffde002388 */ /* 0x0007e40000000c00 */
        /* <DEDUP_REMOVED lines=8> */
[----:B---3--:R-:W-:-:S04]  /*2460*/  LEA R20, P1, R18, R6, 0x1 ;  /* 0x0000000612147211 */ /* 0x008fc800078208ff */
[----:B------:R-:W-:-:S05]  /*2470*/  LEA.HI.X R21, R18, R7, R0, 0x1, P1 ;  /* 0x0000000712157211 */ /* 0x000fca00008f0c00 */
[----:B------:R-:W-:Y:S01]  /*2480*/  @!PT LDS RZ, [RZ] ;  /* 0x00000000fffff984 */ /* 0x000fe20000000800 */
[----:B------:R-:W-:Y:S01]  /*2490*/  @!PT LDS RZ, [RZ] ;  /* 0x00000000fffff984 */ /* 0x000fe20000000800 */
[----:B------:R-:W-:Y:S01]  /*24a0*/  @!PT LDS RZ, [RZ] ;  /* 0x00000000fffff984 */ /* 0x000fe20000000800 */
[----:B------:R4:W-:Y:S04]  /*24b0*/  LDGSTS.E.BYPASS.LTC128B.128 [R222+0x4800], desc[UR4][R20.64+0x80] ;  /* 0x0480008014de7fae */ /* 0x0009e8000b901d44 */
.L_x_2737:
[----:B------:R-:W-:Y:S05]  /*24c0*/  BSYNC B0 ;  /* 0x0000000000007941 */ /* 0x000fea0003800000 */
.L_x_2736:
[----:B------:R-:W-:Y:S01]  /*24d0*/  BSSY B0, `(.L_x_2738) ;  /* 0x0000021000007945 */ /* 0x000fe20003800000 */
[----:B-1234-:R-:W-:Y:S01]  /*24e0*/  @!P0 IADD3 R21, R23, R33, RZ ;  /* 0x0000002117158210 */ /* 0x01efe20007ffe0ff */
[----:B------:R-:W-:Y:S01]  /*24f0*/  @P0 IMAD R33, R13, R24, RZ ;  /* 0x000000180d210224 */ /* 0x000fe200078e02ff */
[----:B------:R-:W-:Y:S01]  /*2500*/  ISETP.GE.AND P3, PT, R25, R50, PT ;  /* 0x000000321900720c */ /* 0x000fe20003f66270 */
[----:B------:R-:W-:Y:S01]  /*2510*/  @P0 IMAD.WIDE.U32 R24, R12, R24, RZ ;  /* 0x000000180c180225 */ /* 0x000fe200078e00ff */
[----:B------:R-:W-:Y:S02]  /*2520*/  @!P5 IADD3 R27, R27, -R28, RZ ;  /* 0x8000001c1b1bd210 */ /* 0x000fe40007ffe0ff */
[----:B------:R-:W-:Y:S01]  /*2530*/  @!P0 MOV R20, R22 ;  /* 0x0000001600148202 */ /* 0x000fe20000000f00 */
        /* <DEDUP_REMOVED lines=10> */
[----:B------:R-:W-:Y:S01]  /*25e0*/  @!P2 LEA R22, P6, R18, R6, 0x1 ;  /* 0x000000061216a211 */ /* 0x000fe200078c08ff */
        /* <DEDUP_REMOVED lines=15> */
.L_x_2739:
[----:B------:R-:W-:Y:S05]  /*26e0*/  BSYNC B0 ;  /* 0x0000000000007941 */ /* 0x000fea0003800000 */
.L_x_2738:
[----:B------:R-:W-:Y:S01]  /*26f0*/  @!P0 SHF.R.S32.HI R0, RZ, 0x1f, R111 ;  /* 0x0000001fff008819 */ /* 0x000fe2000001146f */
[----:B-----5:R-:W-:Y:S01]  /*2700*/  @!P0 IMAD R3, R31, R111, RZ ;  /* 0x0000006f1f038224 */ /* 0x020fe200078e02ff */
[----:B------:R-:W-:Y:S01]  /*2710*/  BSSY B0, `(.L_x_2740) ;  /* 0x0000022000007945 */ /* 0x000fe20003800000 */
[----:B-12---:R-:W-:Y:S01]  /*2720*/  @!P0 IMAD.WIDE.U32 R22, R111, R30, R20 ;  /* 0x0000001e6f168225 */ /* 0x006fe200078e0014 */
[----:B------:R-:W-:Y:S02]  /*2730*/  ISETP.GE.U32.AND P6, PT, R27, R28, PT ;  /* 0x0000001c1b00720c */ /* 0x000fe40003fc6070 */
[----:B------:R-:W-:Y:S01]  /*2740*/  @P0 IADD3 R25, R25, R33, RZ ;  /* 0x0000002119190210 */ /* 0x000fe20007ffe0ff */
[----:B------:R-:W-:Y:S01]  /*2750*/  @!P0 IMAD R28, R30, R0, R3 ;  /* 0x000000001e1c8224 */ /* 0x000fe200078e0203 */
[----:B------:R-:W-:Y:S02]  /*2760*/  LOP3.LUT R30, R117, R32, RZ, 0x3c, !PT ;  /* 0x00000020751e7212 */ /* 0x000fe400078e3cff */
[----:B------:R-:W-:-:S02]  /*2770*/  IADD3 R27, R10, 0x50, RZ ;  /* 0x000000500a1b7810 */ /* 0x000fc40007ffe0ff */
[----:B------:R-:W-:Y:S01]  /*2780*/  @!P0 MOV R24, R22 ;  /* 0x0000001600188202 */ /* 0x000fe20000000f00 */
[----:B------:R-:W-:Y:S06]  /*2790*/  @P4 BRA `(.L_x_2741) ;  /* 0x0000000000644947 */ /* 0x000fec0003800000 */
[----:B------:R-:W-:Y:S01]  /*27a0*/  IADD3 R0, P1, R48, 0x30, RZ ;  /* 0x0000003030007810 */ /* 0x000fe20007f3e0ff */
[----:B------:R-:W-:Y:S01]  /*27b0*/  IMAD.MOV.U32 R18, RZ, RZ, R16 ;  /* 0x000000ffff127224 */ /* 0x000fe200078e0010 */
[----:B------:R-:W-:Y:S02]  /*27c0*/  ISETP.GE.AND P2, PT, R114, R223, PT ;  /* 0x000000df7200720c */ /* 0x000fe40003f46270 */
        /* <DEDUP_REMOVED lines=22> */
.L_x_2741:
[----:B------:R-:W-:Y:S05]  /*2930*/  BSYNC B0 ;  /* 0x0000000000007941 */ /* 0x000fea0003800000 */
.L_x_2740:
[----:B------:R-:W-:Y:S01]  /*2940*/  @!P0 IMAD.IADD R25, R23, 0x1, R28 ;  /* 0x0000000117198824 */ /* 0x000fe200078e021c */
[----:B------:R-:W-:Y:S01]  /*2950*/  ISETP.GE.AND P4, PT, R30, RZ, PT ;  /* 0x000000ff1e00720c */ /* 0x000fe20003f86270 */
[----:B------:R-:W-:Y:S01]  /*2960*/  @!P5 VIADD R26, R26, 0x1 ;  /* 0x000000011a1ad836 */ /* 0x000fe20000000000 */
[----:B------:R-:W-:Y:S01]  /*2970*/  IADD3 R18, P1, R114, R24, RZ ;  /* 0x0000001872127210 */ /* 0x000fe20007f3e0ff */
[-C--:B------:R-:W-:Y:S01]  /*2980*/  IMAD R0, R13, R10.reuse, RZ ;  /* 0x0000000a0d007224 */ /* 0x080fe200078e02ff */
[----:B------:R-:W-:Y:S01]  /*2990*/  ISETP.NE.AND P5, PT, R32, RZ, PT ;  /* 0x000000ff2000720c */ /* 0x000fe20003fa5270 */
[----:B-12---:R-:W-:Y:S01]  /*29a0*/  VIADD R20, R10, 0x60 ;  /* 0x000000600a147836 */ /* 0x006fe20000000000 */
[----:B------:R-:W-:Y:S01]  /*29b0*/  IADD3.X R19, R47, R25, RZ, P1, !PT ;  /* 0x000000192f137210 */ /* 0x000fe20000ffe4ff */
[----:B------:R-:W-:Y:S01]  /*29c0*/  @P6 VIADD R26, R26, 0x1 ;  /* 0x000000011a1a6836 */ /* 0x000fe20000000000 */
[----:B------:R-:W-:Y:S01]  /*29d0*/  IADD3 R73, R116, -0x1, RZ ;  /* 0xffffffff74497810 */ /* 0x000fe20007ffe0ff */
[----:B------:R-:W-:Y:S01]  /*29e0*/  IMAD R0, R12, R11, R0 ;  /* 0x0000000b0c007224 */ /* 0x000fe200078e0200 */
[----:B------:R-:W-:Y:S01]  /*29f0*/  IADD3 R3, R10, 0x70, RZ ;  /* 0x000000700a037810 */ /* 0x000fe20007ffe0ff */
[----:B------:R-:W-:Y:S01]  /*2a00*/  IMAD.WIDE.U32 R18, R12, R10, R18 ;  /* 0x0000000a0c127225 */ /* 0x000fe200078e0012 */
[----:B------:R-:W-:Y:S01]  /*2a10*/  BSSY B0, `(.L_x_2742) ;  /* 0x0000023000007945 */ /* 0x000fe20003800000 */
[----:B------:R-:W-:-:S02]  /*2a20*/  ISETP.GE.AND P1, PT, R20, R50, PT ;  /* 0x000000321400720c */ /* 0x000fc40003f26270 */
[----:B------:R-:W-:Y:S01]  /*2a30*/  @!P4 IMAD.MOV R26, RZ, RZ, -R26 ;  /* 0x000000ffff1ac224 */ /* 0x000fe200078e0a1a */
[-C--:B------:R-:W-:Y:S01]  /*2a40*/  ISETP.GE.AND P2, PT, R27, R50.reuse, PT ;  /* 0x000000321b00720c */ /* 0x080fe20003f46270 */
[----:B------:R-:W-:Y:S01]  /*2a50*/  IMAD R24, R73, -0x20, R72 ;  /* 0xffffffe049187824 */ /* 0x000fe200078e0248 */
[----:B------:R-:W-:Y:S01]  /*2a60*/  ISETP.GE.AND P6, PT, R3, R50, PT ;  /* 0x000000320300720c */ /* 0x000fe20003fc6270 */
[----:B------:R-:W-:Y:S01]  /*2a70*/  IMAD.MOV.U32 R20, RZ, RZ, R18 ;  /* 0x000000ffff147224 */ /* 0x000fe200078e0012 */
[----:B------:R-:W-:Y:S02]  /*2a80*/  IADD3 R21, R19, R0, RZ ;  /* 0x0000000013157210 */ /* 0x000fe40007ffe0ff */
[----:B------:R-:W-:Y:S01]  /*2a90*/  @!P5 LOP3.LUT R26, RZ, R32, RZ, 0x33, !PT ;  /* 0x00000020ff1ad212 */ /* 0x000fe200078e33ff */
[----:B------:R-:W-:Y:S08]  /*2aa0*/  @P3 BRA `(.L_x_2743) ;  /* 0x0000000000643947 */ /* 0x000ff00003800000 */
        /* <DEDUP_REMOVED lines=25> */
.L_x_2743:
[----:B------:R-:W-:Y:S05]  /*2c40*/  BSYNC B0 ;  /* 0x0000000000007941 */ /* 0x000fea0003800000 */
.L_x_2742:
[----:B------:R-:W-:Y:S01]  /*2c50*/  SHF.L.U64.HI R107, R12, 0x5, R13 ;  /* 0x000000050c6b7819 */ /* 0x000fe2000001020d */
[-C--:B------:R-:W-:Y:S01]  /*2c60*/  IMAD.WIDE.U32 R30, R34, R26.reuse, R20 ;  /* 0x0000001a221e7225 */ /* 0x080fe200078e0014 */
[----:B------:R-:W-:Y:S01]  /*2c70*/  SHF.L.U32 R106, R12, 0x5, RZ ;  /* 0x000000050c6a7819 */ /* 0x000fe200000006ff */
[----:B------:R-:W-:Y:S01]  /*2c80*/  BSSY B0, `(.L_x_2744) ;  /* 0x0000024000007945 */ /* 0x000fe20003800000 */
[----:B------:R-:W-:Y:S01]  /*2c90*/  SHF.R.S32.HI R25, RZ, 0x1f, R26 ;  /* 0x0000001fff197819 */ /* 0x000fe2000001141a */
[----:B------:R3:W-:Y:S01]  /*2ca0*/  STL [R1+0x118], R107 ;  /* 0x0001186b01007387 */ /* 0x0007e20000100800 */
[----:B------:R-:W-:Y:S01]  /*2cb0*/  IMAD R0, R35, R26, RZ ;  /* 0x0000001a23007224 */ /* 0x000fe200078e02ff */
[----:B------:R-:W-:Y:S01]  /*2cc0*/  ISETP.GE.AND P5, PT, R10, R24, PT ;  /* 0x000000180a00720c */ /* 0x000fe20003fa6270 */
[----:B-12---:R-:W-:Y:S01]  /*2cd0*/  IMAD R22, R107, R73, RZ ;  /* 0x000000496b167224 */ /* 0x006fe200078e02ff */
[----:B------:R3:W-:Y:S01]  /*2ce0*/  STL.64 [R1+0x120], R30 ;  /* 0x0001201e01007387 */ /* 0x0007e20000100a00 */
[----:B------:R-:W-:Y:S01]  /*2cf0*/  IMAD R23, R34, R25, R0 ;  /* 0x0000001922177224 */ /* 0x000fe200078e0200 */
[----:B------:R-:W-:-:S02]  /*2d00*/  SHF.R.S32.HI R27, RZ, 0x1f, R73 ;  /* 0x0000001fff1b7819 */ /* 0x000fc40000011449 */
[----:B------:R3:W-:Y:S01]  /*2d10*/  STL [R1+0xe0], R106 ;  /* 0x0000e06a01007387 */ /* 0x0007e20000100800 */
        /* <DEDUP_REMOVED lines=26> */
.L_x_2745:
[----:B------:R-:W-:Y:S05]  /*2ec0*/  BSYNC B0 ;  /* 0x0000000000007941 */ /* 0x000fea0003800000 */
.L_x_2744:
[C---:B------:R-:W-:Y:S01]  /*2ed0*/  SHF.L.U64.HI R213, R12.reuse, 0x4, R13 ;  /* 0x000000040cd57819 */ /* 0x040fe2000001020d */
[----:B------:R-:W-:Y:S01]  /*2ee0*/  BSSY B0, `(.L_x_2746) ;  /* 0x0000024000007945 */ /* 0x000fe20003800000 */
[----:B------:R-:W-:Y:S01]  /*2ef0*/  SHF.L.U32 R242, R12, 0x4, RZ ;  /* 0x000000040cf27819 */ /* 0x000fe200000006ff */
[----:B------:R-:W-:Y:S01]  /*2f00*/  IMAD R22, R27, R106, R22 ;  /* 0x0000006a1b167224 */ /* 0x000fe200078e0216 */
[----:B------:R-:W-:Y:S01]  /*2f10*/  IADD3 R113, R31, R23, RZ ;  /* 0x000000171f717210 */ /* 0x000fe20007ffe0ff */
[----:B------:R4:W-:Y:S01]  /*2f20*/  STL [R1+0x114], R213 ;  /* 0x000114d501007387 */ /* 0x0009e20000100800 */
[----:B------:R-:W-:Y:S02]  /*2f30*/  MOV R112, R30 ;  /* 0x0000001e00707202 */ /* 0x000fe40000000f00 */
[----:B------:R-:W-:Y:S01]  /*2f40*/  ISETP.GE.AND P4, PT, R41, R24, PT ;  /* 0x000000182900720c */ /* 0x000fe20003f86270 */
[----:B------:R4:W-:Y:S02]  /*2f50*/  STL [R1+0x110], R242 ;  /* 0x000110f201007387 */ /* 0x0009e40000100800 */
[----:B------:R-:W-:-:S02]  /*2f60*/  IMAD.WIDE.U32 R12, R73, R106, R112 ;  /* 0x0000006a490c7225 */ /* 0x000fc400078e0070 */
[----:B------:R4:W-:Y:S01]  /*2f70*/  STL.64 [R1+0xf8], R112 ;  /* 0x0000f87001007387 */ /* 0x0009e20000100a00 */
[----:B------:R-:W-:Y:S05]  /*2f80*/  @P1 BRA `(.L_x_2747) ;  /* 0x0000000000641947 */ /* 0x000fea0003800000 */
        /* <DEDUP_REMOVED lines=25> */
.L_x_2747:
[----:B------:R-:W-:Y:S05]  /*3120*/  BSYNC B0 ;  /* 0x0000000000007941 */ /* 0x000fea0003800000 */
.L_x_2746:
[----:B------:R-:W-:Y:S04]  /*3130*/  BSSY B0, `(.L_x_2748) ;  /* 0x000001a000007945 */ /* 0x000fe80003800000 */
[----:B------:R-:W-:Y:S05]  /*3140*/  @P6 BRA `(.L_x_2749) ;  /* 0x0000000000606947 */ /* 0x000fea0003800000 */
[----:B------:R-:W-:Y:S02]  /*3150*/  IADD3 R0, P1, R48, 0x70, RZ ;  /* 0x0000007030007810 */ /* 0x000fe40007f3e0ff */
[-C--:B------:R-:W-:Y:S02]  /*3160*/  ISETP.GE.AND P2, PT, R114, R223.reuse, PT ;  /* 0x000000df7200720c */ /* 0x080fe40003f46270 */
        /* <DEDUP_REMOVED lines=16> */
[----:B------:R-:W-:-:S04]  /*3270*/  LEA R6, P1, R14, R6, 0x1 ;  /* 0x000000060e067211 */ /* 0x000fc800078208ff */
[----:B------:R-:W-:-:S05]  /*3280*/  LEA.HI.X R7, R14, R7, R0, 0x1, P1 ;  /* 0x000000070e077211 */ /* 0x000fca00008f0c00 */
[----:B------:R-:W-:Y:S01]  /*3290*/  @!PT LDS RZ, [RZ] ;  /* 0x00000000fffff984 */ /* 0x000fe20000000800 */
[----:B------:R-:W-:Y:S01]  /*32a0*/  @!PT LDS RZ, [RZ] ;  /* 0x00000000fffff984 */ /* 0x000fe20000000800 */
[----:B------:R-:W-:Y:S01]  /*32b0*/  @!PT LDS RZ, [RZ] ;  /* 0x00000000fffff984 */ /* 0x000fe20000000800 */
[----:B------:R1:W-:Y:S04]  /*32c0*/  LDGSTS.E.BYPASS.LTC128B.128 [R222+0x7800], desc[UR4][R6.64+0x80] ;  /* 0x0780008006de7fae */ /* 0x0003e8000b901d44 */
.L_x_2749:
[----:B------:R-:W-:Y:S05]  /*32d0*/  BSYNC B0 ;  /* 0x0000000000007941 */ /* 0x000fea0003800000 */
.L_x_2748:
[----:B------:R-:W-:Y:S01]  /*32e0*/  BSSY B0, `(.L_x_2750) ;  /* 0x0000014000007945 */ /* 0x000fe20003800000 */
[----:B------:R-:W-:-:S03]  /*32f0*/  IADD3 R0, R13, R22, RZ ;  /* 0x000000160d007210 */ /* 0x000fc60007ffe0ff */
[----:B------:R-:W-:Y:S05]  /*3300*/  @P5 BRA `(.L_x_2751) ;  /* 0x0000000000445947 */ /* 0x000fea0003800000 */
[-C--:B------:R-:W-:Y:S02]  /*3310*/  ISETP.GE.AND P2, PT, R114, R223.reuse, PT ;  /* 0x000000df7200720c */ /* 0x080fe40003f46270 */
[----:B------:R-:W-:-:S11]  /*3320*/  ISETP.GE.AND P1, PT, R246, R223, PT ;  /* 0x000000dff600720c */ /* 0x000fd60003f26270 */
[C---:B-1----:R-:W-:Y:S01]  /*3330*/  @!P2 LEA R6, P3, R12.reuse, R236, 0x1 ;  /* 0x000000ec0c06a211 */ /* 0x042fe200078608ff */
[----:B------:R1:W-:Y:S03]  /*3340*/  @P2 STS.128 [R222+0x8000], RZ ;  /* 0x008000ffde002388 */ /* 0x0003e60000000c00 */
        /* <DEDUP_REMOVED lines=13> */
.L_x_2751:
[----:B------:R-:W-:Y:S05]  /*3420*/  BSYNC B0 ;  /* 0x0000000000007941 */ /* 0x000fea0003800000 */
.L_x_2750:
[----:B------:R-:W-:Y:S04]  /*3430*/  BSSY B0, `(.L_x_2752) ;  /* 0x0000014000007945 */ /* 0x000fe80003800000 */
[----:B------:R-:W-:Y:S05]  /*3440*/  @P4 BRA `(.L_x_2753) ;  /* 0x0000000000484947 */ /* 0x000fea0003800000 */
[-C--:B------:R-:W-:Y:S02]  /*3450*/  ISETP.GE.AND P3, PT, R114, R223.reuse, PT ;  /* 0x000000df7200720c */ /* 0x080fe40003f66270 */
[----:B------:R-:W-:Y:S02]  /*3460*/  ISETP.GE.AND P2, PT, R246, R223, PT ;  /* 0x000000dff600720c */ /* 0x000fe40003f46270 */
[----:B------:R-:W-:-:S05]  /*3470*/  IADD3 R12, P1, R242, R12, RZ ;  /* 0x0000000cf20c7210 */ /* 0x000fca0007f3e0ff */
[----:B------:R-:W-:-:S04]  /*3480*/  IMAD.X R0, R213, 0x1, R0, P1 ;  /* 0x00000001d5007824 */ /* 0x000fc800008e0600 */
[CC--:B-1----:R-:W-:Y:S01]  /*3490*/  @!P3 LEA R8, P4, R12.reuse, R236.reuse, 0x1 ;  /* 0x000000ec0c08b211 */ /* 0x0c2fe200078808ff */
[----:B------:R1:W-:Y:S01]  /*34a0*/  @P3 STS.128 [R222+0x8800], RZ ;  /* 0x008800ffde003388 */ /* 0x0003e20000000c00 */
[C---:B------:R-:W-:Y:S02]  /*34b0*/  @!P2 LEA R6, P1, R12.reuse, R236, 0x1 ;  /* 0x000000ec0c06a211 */ /* 0x040fe400078208ff */
[CCC-:B------:R-:W-:Y:S02]  /*34c0*/  @!P3 LEA.HI.X R9, R12.reuse, R237.reuse, R0.reuse, 0x1, P4 ;  /* 0x000000ed0c09b211 */ /* 0x1c0fe400020f0c00 */
[----:B------:R-:W-:-:S03]  /*34d0*/  @!P2 LEA.HI.X R7, R12, R237, R0, 0x1, P1 ;  /* 0x000000ed0c07a211 */ /* 0x000fc600008f0c00 */
        /* <DEDUP_REMOVED lines=8> */
[----:B------:R1:W-:Y:S02]  /*3560*/  @!P2 LDGSTS.E.BYPASS.LTC128B.128 [R222+0x9800], desc[UR4][R6.64+0x80] ;  /* 0x0980008006deafae */ /* 0x0003e4000b901d44 */
.L_x_2753:
[----:B------:R-:W-:Y:S05]  /*3570*/  BSYNC B0 ;  /* 0x0000000000007941 */ /* 0x000fea0003800000 */
.L_x_2752:
[----:B-1----:R-:W2:Y:S01]  /*3580*/  LD.E.64 R6, desc[UR4][R172.64+0x1b8] ;  /* 0x0001b804ac067980 */ /* 0x002ea2000c101b00 */
[----:B------:R-:W-:Y:S01]  /*3590*/  @!P0 SHF.R.S32.HI R0, RZ, 0x1f, R29 ;  /* 0x0000001fff008819 */ /* 0x000fe2000001141d */
[-C--:B------:R-:W-:Y:S02]  /*35a0*/  @!P0 IMAD R3, R249, R29.reuse, RZ ;  /* 0x0000001df9038224 */ /* 0x080fe400078e02ff */
[----:B------:R-:W-:Y:S01]  /*35b0*/  @!P0 IMAD.WIDE.U32 R8, R248, R29, RZ ;  /* 0x0000001df8088225 */ /* 0x000fe200078e00ff */
[----:B------:R-:W-:Y:S01]  /*35c0*/  @!P0 SHF.R.S32.HI R16, RZ, 0x1f, R111 ;  /* 0x0000001fff108819 */ /* 0x000fe2000001146f */
[----:B------:R-:W0:Y:S01]  /*35d0*/  LDGDEPBAR ;  /* 0x00000000000079af */ /* 0x000e220000000000 */
[----:B------:R-:W-:-:S03]  /*35e0*/  SHF.R.S32.HI R18, RZ, 0x4, R46 ;  /* 0x00000004ff127819 */ /* 0x000fc6000001142e */
[----:B------:R1:W5:Y:S04]  /*35f0*/  LD.E R95, desc[UR4][R172.64+0x188] ;  /* 0x00018804ac5f7980 */ /* 0x000368000c101900 */
[----:B------:R1:W5:Y:S01]  /*3600*/  LD.E R74, desc[UR4][R172.64+0x184] ;  /* 0x00018404ac4a7980 */ /* 0x000362000c101900 */
[----:B--2---:R-:W-:-:S04]  /*3610*/  ISETP.NE.U32.AND P3, PT, R6, RZ, PT ;  /* 0x000000ff0600720c */ /* 0x004fc80003f65070 */
[----:B------:R-:W-:-:S13]  /*3620*/  ISETP.NE.AND.EX P3, PT, R7, RZ, PT, P3 ;  /* 0x000000ff0700720c */ /* 0x000fda0003f65330 */
[----:B------:R-:W2:Y:S01]  /*3630*/  @P3 LD.E.64 R12, desc[UR4][R172.64+0x1c0] ;  /* 0x0001c004ac0c3980 */ /* 0x000ea2000c101b00 */
[C---:B------:R-:W-:Y:S02]  /*3640*/  @!P0 IMAD R3, R248.reuse, R0, R3 ;  /* 0x00000000f8038224 */ /* 0x040fe400078e0203 */
[----:B------:R-:W-:Y:S01]  /*3650*/  @P0 IMAD.IADD R0, R29, 0x1, R36 ;  /* 0x000000011d000824 */ /* 0x000fe200078e0224 */
[----:B------:R1:W5:Y:S01]  /*3660*/  @P3 LD.E R94, desc[UR4][R172.64+0xd8] ;  /* 0x0000d804ac5e3980 */ /* 0x000362000c101900 */
[----:B------:R-:W-:Y:S02]  /*3670*/  @!P0 IMAD.IADD R9, R9, 0x1, R3 ;  /* 0x0000000109098824 */ /* 0x000fe400078e0203 */
[----:B------:R-:W-:-:S04]  /*3680*/  @P0 IMAD.WIDE.U32 R14, R248, R0, RZ ;  /* 0x00000000f80e0225 */ /* 0x000fc800078e00ff */
[----:B------:R-:W-:Y:S01]  /*3690*/  @P0 IMAD R17, R249, R0, RZ ;  /* 0x00000000f9110224 */ /* 0x000fe200078e02ff */
[----:B------:R-:W-:Y:S01]  /*36a0*/  @P0 MOV R3, R14 ;  /* 0x0000000e00030202 */ /* 0x000fe20000000f00 */
[----:B------:R-:W-:Y:S02]  /*36b0*/  @!P0 IMAD R0, R39, R111, RZ ;  /* 0x0000006f27008224 */ /* 0x000fe400078e02ff */
[----:B------:R-:W-:-:S04]  /*36c0*/  @!P0 IMAD.WIDE.U32 R8, R111, R38, R8 ;  /* 0x000000266f088225 */ /* 0x000fc800078e0008 */
[----:B------:R-:W-:Y:S02]  /*36d0*/  @!P0 IMAD R14, R38, R16, R0 ;  /* 0x00000010260e8224 */ /* 0x000fe400078e0200 */
[----:B------:R-:W-:Y:S02]  /*36e0*/  @!P0 IMAD.MOV.U32 R3, RZ, RZ, R8 ;  /* 0x000000ffff038224 */ /* 0x000fe400078e0008 */
[----:B------:R-:W-:Y:S01]  /*36f0*/  @P0 IMAD.IADD R0, R15, 0x1, R17 ;  /* 0x000000010f000824 */ /* 0x000fe200078e0211 */
[----:B------:R-:W-:Y:S01]  /*3700*/  @!P0 IADD3 R0, R9, R14, RZ ;  /* 0x0000000e09008210 */ /* 0x000fe20007ffe0ff */
[----:B------:R-:W-:Y:S01]  /*3710*/  @P3 IMAD.MOV.U32 R36, RZ, RZ, R117 ;  /* 0x000000ffff243224 */ /* 0x000fe200078e0075 */
[----:B------:R-:W-:Y:S02]  /*3720*/  LEA.HI R15, R46, R18, RZ, 0x1 ;  /* 0x000000122e0f7211 */ /* 0x000fe400078f08ff */
[----:B------:R-:W-:Y:S01]  /*3730*/  IADD3 R8, P0, R114, R3, RZ ;  /* 0x0000000372087210 */ /* 0x000fe20007f1e0ff */
[----:B------:R-:W-:Y:S01]  /*3740*/  IMAD R3, R249, R10, RZ ;  /* 0x0000000af9037224 */ /* 0x000fe200078e02ff */
[----:B------:R-:W-:-:S02]  /*3750*/  LOP3.LUT R14, R15, 0xfffffffe, RZ, 0xc0, !PT ;  /* 0xfffffffe0f0e7812 */ /* 0x000fc400078ec0ff */
[----:B------:R-:W-:Y:S01]  /*3760*/  @P3 SHF.R.S32.HI R17, RZ, 0x1f, R111 ;  /* 0x0000001fff113819 */ /* 0x000fe2000001146f */
[----:B------:R-:W-:Y:S01]  /*3770*/  IMAD.X R9, R47, 0x1, R0, P0 ;  /* 0x000000012f097824 */ /* 0x000fe200000e0600 */
[----:B------:R-:W-:Y:S01]  /*3780*/  IADD3 R16, R18, -R14, RZ ;  /* 0x8000000e12107210 */ /* 0x000fe20007ffe0ff */
[----:B------:R-:W-:Y:S01]  /*3790*/  IMAD R15, R248, R11, R3 ;  /* 0x0000000bf80f7224 */ /* 0x000fe200078e0203 */
[----:B------:R-:W-:Y:S01]  /*37a0*/  ISETP.GE.AND P0, PT, R10, R24, PT ;  /* 0x000000180a00720c */ /* 0x000fe20003f06270 */
[----:B------:R-:W-:Y:S01]  /*37b0*/  IMAD.WIDE.U32 R8, R248, R10, R8 ;  /* 0x0000000af8087225 */ /* 0x000fe200078e0008 */
[----:B------:R-:W-:-:S03]  /*37c0*/  SHF.L.U32 R14, R10, 0x3, RZ ;  /* 0x000000030a0e7819 */ /* 0x000fc600000006ff */
[----:B------:R-:W-:Y:S01]  /*37d0*/  IMAD.SHL.U32 R0, R40, 0x40, RZ ;  /* 0x0000004028007824 */ /* 0x000fe200078e00ff */
[----:B------:R-:W-:-:S04]  /*37e0*/  IADD3 R9, R9, R15, RZ ;  /* 0x0000000f09097210 */ /* 0x000fc80007ffe0ff */
[----:B------:R-:W-:Y:S01]  /*37f0*/  LOP3.LUT R0, R0, 0x1c0, RZ, 0xc0, !PT ;  /* 0x000001c000007812 */ /* 0x000fe200078ec0ff */
[----:B------:R-:W-:-:S03]  /*3800*/  IMAD.WIDE.U32 R200, R26, R42, R8 ;  /* 0x0000002a1ac87225 */ /* 0x000fc600078e0008 */
[----:B------:R-:W-:Y:S02]  /*3810*/  LOP3.LUT R14, R0, 0x8, R14, 0xf8, !PT ;  /* 0x00000008000e7812 */ /* 0x000fe400078ef80e */
[----:B------:R-:W-:Y:S02]  /*3820*/  SHF.R.U32.HI R0, RZ, 0x3, R0 ;  /* 0x00000003ff007819 */ /* 0x000fe40000011600 */
[----:B------:R-:W-:Y:S02]  /*3830*/  MOV R202, R200 ;  /* 0x000000c800ca7202 */ /* 0x000fe40000000f00 */
[----:B------:R-:W-:Y:S02]  /*3840*/  LOP3.LUT R14, R14, R0, RZ, 0x3c, !PT ;  /* 0x000000000e0e7212 */ /* 0x000fe400078e3cff */
[----:B------:R-:W-:Y:S01]  /*3850*/  SHF.L.U32 R0, R44, 0x6, RZ ;  /* 0x000000062c007819 */ /* 0x000fe200000006ff */
[----:B------:R1:W-:Y:S03]  /*3860*/  STL.64 [R1+0x108], R200 ;  /* 0x000108c801007387 */ /* 0x0003e60000100a00 */
[----:B------:R-:W-:-:S02]  /*3870*/  LOP3.LUT R0, R0, 0x1c0, RZ, 0xc0, !PT ;  /* 0x000001c000007812 */ /* 0x000fc400078ec0ff */
[----:B------:R-:W-:Y:S01]  /*3880*/  SHF.R.S32.HI R102, RZ, 0x5, R97 ;  /* 0x00000005ff667819 */ /* 0x000fe20000011461 */
[C---:B------:R-:W-:Y:S01]  /*3890*/  IMAD.SHL.U32 R19, R248.reuse, 0x20, RZ ;  /* 0x00000020f8137824 */ /* 0x040fe200078e00ff */
[----:B------:R-:W-:Y:S01]  /*38a0*/  ISETP.GE.AND P4, PT, R41, R24, PT ;  /* 0x000000182900720c */ /* 0x000fe20003f86270 */
[C---:B------:R-:W-:Y:S01]  /*38b0*/  IMAD.SHL.U32 R197, R248.reuse, 0x10, RZ ;  /* 0x00000010f8c57824 */ /* 0x040fe200078e00ff */
[----:B------:R-:W-:Y:S01]  /*38c0*/  SHF.L.U64.HI R198, R248, 0x4, R249 ;  /* 0x00000004f8c67819 */ /* 0x000fe200000102f9 */
[----:B--2---:R-:W-:Y:S02]  /*38d0*/  @P3 IMAD R3, R13, R111, RZ ;  /* 0x0000006f0d033224 */ /* 0x004fe400078e02ff */
[----:B------:R-:W-:-:S04]  /*38e0*/  @P3 IMAD.WIDE.U32 R10, R111, R12, R36 ;  /* 0x0000000c6f0a3225 */ /* 0x000fc800078e0024 */
[----:B------:R-:W-:Y:S01]  /*38f0*/  @P3 IMAD R3, R12, R17, R3 ;  /* 0x000000110c033224 */ /* 0x000fe200078e0203 */
[----:B------:R-:W-:-:S03]  /*3900*/  @P3 LEA R6, P1, R10, R6, 0x2 ;  /* 0x000000060a063211 */ /* 0x000fc600078210ff */
[----:B------:R-:W-:-:S05]  /*3910*/  @P3 IMAD.IADD R11, R11, 0x1, R3 ;  /* 0x000000010b0b3824 */ /* 0x000fca00078e0203 */
[----:B------:R-:W-:-:S05]  /*3920*/  @P3 LEA.HI.X R7, R10, R7, R11, 0x2, P1 ;  /* 0x000000070a073211 */ /* 0x000fca00008f140b */
[----:B------:R1:W5:Y:S01]  /*3930*/  @P3 LD.E R96, desc[UR4][R6.64] ;  /* 0x0000000406603980 */ /* 0x000362000c101900 */
[----:B------:R-:W-:-:S04]  /*3940*/  DEPBAR.LE SB0, 0x0 ;  /* 0x000080000000791a */ /* 0x000fc80000000000 */
[----:B------:R-:W-:Y:S05]  /*3950*/  WARPSYNC.ALL ;  /* 0x0000000000007948 */ /* 0x000fea0003800000 */
[----:B------:R-:W-:Y:S01]  /*3960*/  BAR.SYNC.DEFER_BLOCKING 0x0 ;  /* 0x0000000000007b1d */ /* 0x000fe20000010000 */
[----:B------:R-:W-:-:S04]  /*3970*/  IMAD R3, R43, R26, RZ ;  /* 0x0000001a2b037224 */ /* 0x000fc800078e02ff */
[----:B------:R-:W-:-:S04]  /*3980*/  IMAD R8, R42, R25, R3 ;  /* 0x000000192a087224 */ /* 0x000fc800078e0203 */
[----:B------:R-:W-:Y:S02]  /*3990*/  IMAD.IADD R203, R201, 0x1, R8 ;  /* 0x00000001c9cb7824 */ /* 0x000fe400078e0208 */
[----:B------:R-:W-:-:S03]  /*39a0*/  IMAD.SHL.U32 R3, R16, 0x8, RZ ;  /* 0x0000000810037824 */ /* 0x000fc600078e00ff */
[----:B------:R2:W-:Y:S01]  /*39b0*/  STL.64 [R1+0x100], R202 ;  /* 0x000100ca01007387 */ /* 0x0005e20000100a00 */
[----:B-1----:R-:W-:Y:S02]  /*39c0*/  SHF.L.U32 R6, R45, 0x6, RZ ;  /* 0x000000062d067819 */ /* 0x002fe400000006ff */
[----:B------:R-:W-:Y:S02]  /*39d0*/  LOP3.LUT R3, R0, 0x8, R3, 0xf8, !PT ;  /* 0x0000000800037812 */ /* 0x000fe400078ef803 */
[----:B------:R-:W-:Y:S01]  /*39e0*/  SHF.R.U32.HI R0, RZ, 0x3, R0 ;  /* 0x00000003ff007819 */ /* 0x000fe20000011600 */
[----:B------:R2:W-:Y:S04]  /*39f0*/  @P0 STS.128 [R222+0xa000], RZ ;  /* 0x00a000ffde000388 */ /* 0x0005e80000000c00 */
[----:B------:R2:W-:Y:S01]  /*3a00*/  @P0 STS.128 [R222+0xb000], RZ ;  /* 0x00b000ffde000388 */ /* 0x0005e20000000c00 */
[----:B------:R-:W-:-:S02]  /*3a10*/  SHF.L.U64.HI R7, R248, 0x5, R249 ;  /* 0x00000005f8077819 */ /* 0x000fc400000102f9 */
[----:B------:R-:W-:Y:S02]  /*3a20*/  LOP3.LUT R93, R6, 0xfffffe00, RZ, 0xc0, !PT ;  /* 0xfffffe00065d7812 */ /* 0x000fe400078ec0ff */
[----:B------:R-:W-:Y:S01]  /*3a30*/  LOP3.LUT R92, R3, R0, RZ, 0x3c, !PT ;  /* 0x00000000035c7212 */ /* 0x000fe200078e3cff */
[----:B------:R-:W-:Y:S01]  /*3a40*/  IMAD R3, R7, R73, RZ ;  /* 0x0000004907037224 */ /* 0x000fe200078e02ff */
[----:B------:R-:W-:-:S03]  /*3a50*/  LEA R6, R102, R93, 0xa ;  /* 0x0000005d66067211 */ /* 0x000fc600078e50ff */
[-C--:B------:R-:W-:Y:S01]  /*3a60*/  IMAD R8, R27, R19.reuse, R3 ;  /* 0x000000131b087224 */ /* 0x080fe200078e0203 */
[----:B------:R-:W-:Y:S01]  /*3a70*/  LEA R0, R16, R14, 0x9 ;  /* 0x0000000e10007211 */ /* 0x000fe200078e48ff */
[----:B------:R-:W-:Y:S02]  /*3a80*/  IMAD.IADD R3, R92, 0x1, R6 ;  /* 0x000000015c037824 */ /* 0x000fe400078e0206 */
[----:B------:R-:W-:Y:S01]  /*3a90*/  IMAD.WIDE.U32 R6, R73, R19, R202 ;  /* 0x0000001349067225 */ /* 0x000fe200078e00ca */
[----:B------:R-:W-:Y:S01]  /*3aa0*/  BSSY B0, `(.L_x_2754) ;  /* 0x0000016000007945 */ /* 0x000fe20003800000 */
[----:B------:R-:W-:Y:S02]  /*3ab0*/  LEA R174, R0, R5, 0x1 ;  /* 0x0000000500ae7211 */ /* 0x000fe400078e08ff */
[----:B------:R-:W-:Y:S01]  /*3ac0*/  IMAD R204, R3, 0x2, R5 ;  /* 0x0000000203cc7824 */ /* 0x000fe200078e0205 */
[----:B------:R-:W-:Y:S01]  /*3ad0*/  IADD3 R0, R7, R8, RZ ;  /* 0x0000000807007210 */ /* 0x000fe20007ffe0ff */
[----:B------:R-:W-:Y:S06]  /*3ae0*/  @P0 BRA `(.L_x_2755) ;  /* 0x0000000000440947 */ /* 0x000fec0003800000 */
[-C--:B------:R-:W-:Y:S02]  /*3af0*/  ISETP.GE.AND P1, PT, R114, R223.reuse, PT ;  /* 0x000000df7200720c */ /* 0x080fe40003f26270 */
[----:B------:R-:W-:-:S11]  /*3b00*/  ISETP.GE.AND P0, PT, R246, R223, PT ;  /* 0x000000dff600720c */ /* 0x000fd60003f06270 */
[C---:B------:R-:W-:Y:S01]  /*3b10*/  @!P1 LEA R8, P2, R6.reuse, R240, 0x1 ;  /* 0x000000f006089211 */ /* 0x040fe200078408ff */
        /* <DEDUP_REMOVED lines=14> */
.L_x_2755:
[----:B------:R-:W-:Y:S05]  /*3c00*/  BSYNC B0 ;  /* 0x0000000000007941 */ /* 0x000fea0003800000 */
.L_x_2754:
[----:B------:R1:W-:Y:S01]  /*3c10*/  @P4 STS.128 [R222+0xa800], RZ ;  /* 0x00a800ffde004388 */ /* 0x0003e20000000c00 */
[----:B------:R-:W-:Y:S03]  /*3c20*/  BSSY B0, `(.L_x_2756) ;  /* 0x0000016000007945 */ /* 0x000fe60003800000 */
[----:B------:R1:W-:Y:S01]  /*3c30*/  @P4 STS.128 [R222+0xb800], RZ ;  /* 0x00b800ffde004388 */ /* 0x0003e20000000c00 */
[----:B------:R-:W-:Y:S05]  /*3c40*/  @P4 BRA `(.L_x_2757) ;  /* 0x00000000004c4947 */ /* 0x000fea0003800000 */
[-C--:B------:R-:W-:Y:S02]  /*3c50*/  ISETP.GE.AND P1, PT, R114, R223.reuse, PT ;  /* 0x000000df7200720c */ /* 0x080fe40003f26270 */
[----:B------:R-:W-:Y:S02]  /*3c60*/  IADD3 R6, P2, R197, R6, RZ ;  /* 0x00000006c5067210 */ /* 0x000fe40007f5e0ff */
[----:B------:R-:W-:-:S03]  /*3c70*/  ISETP.GE.AND P0, PT, R246, R223, PT ;  /* 0x000000dff600720c */ /* 0x000fc60003f06270 */
[----:B------:R-:W-:-:S06]  /*3c80*/  IMAD.X R0, R198, 0x1, R0, P2 ;  /* 0x00000001c6007824 */ /* 0x000fcc00010e0600 */
        /* <DEDUP_REMOVED lines=15> */
.L_x_2757:
[----:B------:R-:W-:Y:S05]  /*3d80*/  BSYNC B0 ;  /* 0x0000000000007941 */ /* 0x000fea0003800000 */
.L_x_2756:
[----:B------:R-:W-:Y:S01]  /*3d90*/  LDSM.16.M88.4 R24, [R174+0x8000] ;  /* 0x00800000ae18783b */ /* 0x000fe20000000200 */
[----:B------:R-:W-:Y:S01]  /*3da0*/  R2P PR, R40, 0x6 ;  /* 0x0000000628007804 */ /* 0x000fe20000000000 */
[C---:B------:R-:W-:Y:S01]  /*3db0*/  VIADD R0, R174.reuse, 0x8000 ;  /* 0x00008000ae007836 */ /* 0x040fe20000000000 */
[----:B-----5:R-:W2:Y:S01]  /*3dc0*/  @P3 MUFU.RCP R7, R94 ;  /* 0x0000005e00073308 */ /* 0x020ea20000001000 */
[----:B-1----:R-:W1:Y:S01]  /*3dd0*/  LDSM.16.M88.4 R8, [R204+0x2000] ;  /* 0x00200000cc08783b */ /* 0x002e620000000200 */
[----:B------:R-:W-:Y:S01]  /*3de0*/  VIADD R214, R174, 0x8020 ;  /* 0x00008020aed67836 */ /* 0x000fe20000000000 */
[----:B------:R-:W-:Y:S01]  /*3df0*/  SHF.R.S32.HI R3, RZ, 0x1f, R75 ;  /* 0x0000001fff037819 */ /* 0x000fe2000001144b */
[--C-:B------:R-:W-:Y:S01]  /*3e00*/  IMAD R206, R4, 0x2, R204.reuse ;  /* 0x0000000204ce7824 */ /* 0x100fe200078e02cc */
[----:B------:R-:W4:Y:S01]  /*3e10*/  LDSM.16.M88.4 R32, [R174+0x8800] ;  /* 0x00880000ae20783b */ /* 0x000f220000000200 */
[C---:B------:R-:W-:Y:S01]  /*3e20*/  IMAD R212, R2.reuse, 0x2, R204 ;  /* 0x0000000202d47824 */ /* 0x040fe200078e02cc */
[----:B------:R-:W-:Y:S01]  /*3e30*/  MOV R184, R73 ;  /* 0x0000004900b87202 */ /* 0x000fe20000000f00 */
[----:B------:R-:W-:Y:S01]  /*3e40*/  IMAD R211, R2, 0x2, R206 ;  /* 0x0000000202d37824 */ /* 0x000fe200078e02ce */
[----:B------:R-:W4:Y:S01]  /*3e50*/  LDSM.16.M88.4 R16, [R204] ;  /* 0x00000000cc10783b */ /* 0x000f220000000200 */
[----:B------:R-:W-:Y:S01]  /*3e60*/  IMAD.MOV.U32 R219, RZ, RZ, RZ ;  /* 0x000000ffffdb7224 */ /* 0x000fe200078e00ff */
[----:B------:R-:W-:Y:S01]  /*3e70*/  BSSY B1, `(.L_x_2758) ;  /* 0x00000b6000017945 */ /* 0x000fe20003800000 */
[----:B------:R-:W-:Y:S01]  /*3e80*/  @P1 VIADD R214, R0, 0xffffffe0 ;  /* 0xffffffe000d61836 */ /* 0x000fe20000000000 */
[----:B------:R-:W-:Y:S01]  /*3e90*/  LDSM.16.M88.4 R12, [R206+0x2000] ;  /* 0x00200000ce0c783b */ /* 0x000fe20000000200 */
[----:B------:R-:W-:-:S02]  /*3ea0*/  IMAD.MOV.U32 R0, RZ, RZ, 0x40 ;  /* 0x00000040ff007424 */ /* 0x000fc400078e00ff */
[----:B------:R-:W-:Y:S01]  /*3eb0*/  IMAD.IADD R6, R72, 0x1, -R118 ;  /* 0x0000000148067824 */ /* 0x000fe200078e0a76 */
[----:B------:R-:W4:Y:S01]  /*3ec0*/  LDSM.16.M88.4 R36, [R214] ;  /* 0x00000000d624783b */ /* 0x000f220000000200 */
[----:B--2---:R-:W-:Y:S01]  /*3ed0*/  @P3 FMUL.FTZ R219, R96, R7 ;  /* 0x0000000760db3220 */ /* 0x004fe20000410000 */
[----:B------:R-:W-:Y:S01]  /*3ee0*/  SEL R0, R0, 0xffffffc0, !P2 ;  /* 0xffffffc000007807 */ /* 0x000fe20005000000 */
[----:B------:R-:W-:Y:S01]  /*3ef0*/  IMAD.SHL.U32 R104, R104, 0x2, RZ ;  /* 0x0000000268687824 */ /* 0x000fe200078e00ff */
[----:B------:R-:W2:Y:S01]  /*3f00*/  LDSM.16.M88.4 R44, [R214+0x800] ;  /* 0x00080000d62c783b */ /* 0x000ea20000000200 */
[----:B------:R-:W-:Y:S01]  /*3f10*/  ISETP.GT.AND P3, PT, R184, R199, PT ;  /* 0x000000c7b800720c */ /* 0x000fe20003f64270 */
[----:B------:R-:W-:Y:S02]  /*3f20*/  VIADD R250, R108, 0xb54cda56 ;  /* 0xb54cda566cfa7836 */ /* 0x000fe40000000000 */
[----:B---3--:R-:W3:Y:S01]  /*3f30*/  LDSM.16.M88.4 R28, [R206] ;  /* 0x00000000ce1c783b */ /* 0x008ee20000000200 */
[----:B------:R-:W-:-:S02]  /*3f40*/  IMAD.IADD R210, R174, 0x1, R0 ;  /* 0x00000001aed27824 */ /* 0x000fc400078e0200 */
[----:B------:R-:W-:Y:S01]  /*3f50*/  IMAD.IADD R209, R0, 0x1, R214 ;  /* 0x0000000100d17824 */ /* 0x000fe200078e02d6 */
[----:B------:R-:W-:Y:S01]  /*3f60*/  LDSM.16.M88.4 R20, [R212+0x2000] ;  /* 0x00200000d414783b */ /* 0x000fe20000000200 */
[----:B------:R-:W-:Y:S01]  /*3f70*/  SHF.R.S32.HI R0, RZ, 0x1f, R97 ;  /* 0x0000001fff007819 */ /* 0x000fe20000011461 */
[----:B------:R-:W-:Y:S02]  /*3f80*/  VIADD R247, R109, 0x646e171e ;  /* 0x646e171e6df77836 */ /* 0x000fe40000000000 */
[----:B------:R-:W3:Y:S01]  /*3f90*/  LDSM.16.M88.4 R40, [R210+0x8000] ;  /* 0x00800000d228783b */ /* 0x000ee20000000200 */
[----:B------:R-:W-:Y:S01]  /*3fa0*/  LEA.HI R0, R0, R102, RZ, 0x2 ;  /* 0x0000006600007211 */ /* 0x000fe200078f10ff */
[C---:B------:R-:W-:Y:S02]  /*3fb0*/  VIADD R217, R214.reuse, 0x800 ;  /* 0x00000800d6d97836 */ /* 0x040fe40000000000 */
[----:B------:R-:W3:Y:S01]  /*3fc0*/  LDSM.16.M88.4 R52, [R210+0x8800] ;  /* 0x00880000d234783b */ /* 0x000ee20000000200 */
[----:B------:R-:W-:-:S02]  /*3fd0*/  VIADD R216, R214, 0x1000 ;  /* 0x00001000d6d87836 */ /* 0x000fc40000000000 */
[----:B------:R-:W-:Y:S01]  /*3fe0*/  VIADD R215, R214, 0x1800 ;  /* 0x00001800d6d77836 */ /* 0x000fe20000000000 */
[C---:B-1----:R-:W-:Y:S01]  /*3ff0*/  HMMA.16816.F32.BF16 R60, R8.reuse, R24, RZ ;  /* 0x00000018083c723c */ /* 0x042fe200000418ff */
[----:B------:R-:W0:Y:S05]  /*4000*/  LDGDEPBAR ;  /* 0x00000000000079af */ /* 0x000e2a0000000000 */
[C---:B----4-:R-:W-:Y:S06]  /*4010*/  HMMA.16816.F32.BF16 R48, R8.reuse, R32, RZ ;  /* 0x000000200830723c */ /* 0x050fec00000418ff */
[C---:B------:R-:W-:Y:S06]  /*4020*/  HMMA.16816.F32.BF16 R56, R8.reuse, R26, RZ ;  /* 0x0000001a0838723c */ /* 0x040fec00000418ff */
[----:B------:R-:W-:Y:S06]  /*4030*/  HMMA.16816.F32.BF16 R8, R8, R34, RZ ;  /* 0x000000220808723c */ /* 0x000fec00000418ff */
[C---:B------:R-:W-:Y:S06]  /*4040*/  HMMA.16816.F32.BF16 R68, R16.reuse, R24, RZ ;  /* 0x000000181044723c */ /* 0x040fec00000418ff */
[C---:B------:R-:W-:Y:S01]  /*4050*/  HMMA.16816.F32.BF16 R64, R16.reuse, R26, RZ ;  /* 0x0000001a1040723c */ /* 0x040fe200000418ff */
[----:B------:R-:W1:Y:S05]  /*4060*/  LDSM.16.M88.4 R24, [R212] ;  /* 0x00000000d418783b */ /* 0x000e6a0000000200 */
[C---:B------:R-:W-:Y:S06]  /*4070*/  HMMA.16816.F32.BF16 R80, R16.reuse, R32, RZ ;  /* 0x000000201050723c */ /* 0x040fec00000418ff */
[----:B------:R-:W-:Y:S01]  /*4080*/  HMMA.16816.F32.BF16 R76, R16, R34, RZ ;  /* 0x00000022104c723c */ /* 0x000fe200000418ff */
[----:B------:R-:W-:Y:S05]  /*4090*/  LDSM.16.M88.4 R32, [R209] ;  /* 0x00000000d120783b */ /* 0x000fea0000000200 */
[C---:B------:R-:W-:Y:S06]  /*40a0*/  HMMA.16816.F32.BF16 R88, R12.reuse, R36, R60 ;  /* 0x000000240c58723c */ /* 0x040fec000004183c */
[C---:B--2---:R-:W-:Y:S06]  /*40b0*/  HMMA.16816.F32.BF16 R84, R12.reuse, R44, R48 ;  /* 0x0000002c0c54723c */ /* 0x044fec0000041830 */
[C---:B------:R-:W-:Y:S06]  /*40c0*/  HMMA.16816.F32.BF16 R60, R12.reuse, R38, R56 ;  /* 0x000000260c3c723c */ /* 0x040fec0000041838 */
[----:B------:R-:W-:Y:S01]  /*40d0*/  HMMA.16816.F32.BF16 R48, R12, R46, R8 ;  /* 0x0000002e0c30723c */ /* 0x000fe20000041808 */
[----:B------:R-:W2:Y:S05]  /*40e0*/  LDSM.16.M88.4 R8, [R211+0x2000] ;  /* 0x00200000d308783b */ /* 0x000eaa0000000200 */
[C---:B---3--:R-:W-:Y:S06]  /*40f0*/  HMMA.16816.F32.BF16 R16, R28.reuse, R36, R68 ;  /* 0x000000241c10723c */ /* 0x048fec0000041844 */
[C---:B------:R-:W-:Y:S01]  /*4100*/  HMMA.16816.F32.BF16 R12, R28.reuse, R38, R64 ;  /* 0x000000261c0c723c */ /* 0x040fe20000041840 */
[----:B------:R-:W3:Y:S05]  /*4110*/  LDSM.16.M88.4 R36, [R209+0x800] ;  /* 0x00080000d124783b */ /* 0x000eea0000000200 */
[C---:B------:R-:W-:Y:S06]  /*4120*/  HMMA.16816.F32.BF16 R64, R28.reuse, R44, R80 ;  /* 0x0000002c1c40723c */ /* 0x040fec0000041850 */
[----:B------:R-:W-:Y:S01]  /*4130*/  HMMA.16816.F32.BF16 R56, R28, R46, R76 ;  /* 0x0000002e1c38723c */ /* 0x000fe2000004184c */
[----:B------:R-:W4:Y:S05]  /*4140*/  LDSM.16.M88.4 R28, [R211] ;  /* 0x00000000d31c783b */ /* 0x000f2a0000000200 */
[C---:B------:R-:W-:Y:S06]  /*4150*/  HMMA.16816.F32.BF16 R80, R20.reuse, R40, R88 ;  /* 0x000000281450723c */ /* 0x040fec0000041858 */
[C---:B------:R-:W-:Y:S06]  /*4160*/  HMMA.16816.F32.BF16 R76, R20.reuse, R42, R60 ;  /* 0x0000002a144c723c */ /* 0x040fec000004183c */
[C---:B------:R-:W-:Y:S06]  /*4170*/  HMMA.16816.F32.BF16 R84, R20.reuse, R52, R84 ;  /* 0x000000341454723c */ /* 0x040fec0000041854 */
[----:B------:R-:W-:Y:S01]  /*4180*/  HMMA.16816.F32.BF16 R68, R20, R54, R48 ;  /* 0x000000361444723c */ /* 0x000fe20000041830 */
[----:B------:R-:W-:Y:S05]  /*4190*/  LDSM.16.M88.4 R48, [R174+0x9000] ;  /* 0x00900000ae30783b */ /* 0x000fea0000000200 */
[C---:B-1----:R-:W-:Y:S01]  /*41a0*/  HMMA.16816.F32.BF16 R60, R24.reuse, R40, R16 ;  /* 0x00000028183c723c */ /* 0x042fe20000041810 */
[----:B------:R-:W1:Y:S05]  /*41b0*/  LDSM.16.M88.4 R16, [R204+0x6000] ;  /* 0x00600000cc10783b */ /* 0x000e6a0000000200 */
[C---:B------:R-:W-:Y:S01]  /*41c0*/  HMMA.16816.F32.BF16 R44, R24.reuse, R42, R12 ;  /* 0x0000002a182c723c */ /* 0x040fe2000004180c */
[----:B------:R-:W1:Y:S04]  /*41d0*/  LDSM.16.M88.4 R40, [R174+0x9800] ;  /* 0x00980000ae28783b */ /* 0x000e680000000200 */
[----:B------:R-:W1:Y:S01]  /*41e0*/  LDSM.16.M88.4 R12, [R204+0x4000] ;  /* 0x00400000cc0c783b */ /* 0x000e620000000200 */
[C---:B------:R-:W-:Y:S06]  /*41f0*/  HMMA.16816.F32.BF16 R20, R24.reuse, R52, R64 ;  /* 0x000000341814723c */ /* 0x040fec0000041840 */
[----:B------:R-:W-:Y:S06]  /*4200*/  HMMA.16816.F32.BF16 R24, R24, R54, R56 ;  /* 0x000000361818723c */ /* 0x000fec0000041838 */
[C---:B--2---:R-:W-:Y:S06]  /*4210*/  HMMA.16816.F32.BF16 R52, R8.reuse, R32, R80 ;  /* 0x000000200834723c */ /* 0x044fec0000041850 */
[C---:B------:R-:W-:Y:S06]  /*4220*/  HMMA.16816.F32.BF16 R56, R8.reuse, R34, R76 ;  /* 0x000000220838723c */ /* 0x040fec000004184c */
[C---:B---3--:R-:W-:Y:S06]  /*4230*/  HMMA.16816.F32.BF16 R76, R8.reuse, R36, R84 ;  /* 0x00000024084c723c */ /* 0x048fec0000041854 */
[----:B------:R-:W-:Y:S01]  /*4240*/  HMMA.16816.F32.BF16 R64, R8, R38, R68 ;  /* 0x000000260840723c */ /* 0x000fe20000041844 */
[----:B------:R-:W-:Y:S05]  /*4250*/  LDSM.16.M88.4 R8, [R206+0x6000] ;  /* 0x00600000ce08783b */ /* 0x000fea0000000200 */
[C---:B----4-:R-:W-:Y:S01]  /*4260*/  HMMA.16816.F32.BF16 R88, R28.reuse, R34, R44 ;  /* 0x000000221c58723c */ /* 0x050fe2000004182c */
[----:B------:R-:W2:Y:S05]  /*4270*/  LDSM.16.M88.4 R44, [R214+0x1000] ;  /* 0x00100000d62c783b */ /* 0x000eaa0000000200 */
[C---:B------:R-:W-:Y:S01]  /*4280*/  HMMA.16816.F32.BF16 R84, R28.reuse, R32, R60 ;  /* 0x000000201c54723c */ /* 0x040fe2000004183c */
[----:B------:R-:W-:Y:S05]  /*4290*/  LDSM.16.M88.4 R32, [R214+0x1800] ;  /* 0x00180000d620783b */ /* 0x000fea0000000200 */
[C---:B------:R-:W-:Y:S01]  /*42a0*/  HMMA.16816.F32.BF16 R80, R28.reuse, R36, R20 ;  /* 0x000000241c50723c */ /* 0x040fe20000041814 */
[----:B------:R-:W-:Y:S05]  /*42b0*/  LDSM.16.M88.4 R20, [R212+0x6000] ;  /* 0x00600000d414783b */ /* 0x000fea0000000200 */
[----:B------:R-:W-:Y:S01]  /*42c0*/  HMMA.16816.F32.BF16 R36, R28, R38, R24 ;  /* 0x000000261c24723c */ /* 0x000fe20000041818 */
[----:B------:R-:W3:Y:S05]  /*42d0*/  LDSM.16.M88.4 R24, [R206+0x4000] ;  /* 0x00400000ce18783b */ /* 0x000eea0000000200 */
[C---:B-1----:R-:W-:Y:S01]  /*42e0*/  HMMA.16816.F32.BF16 R28, R16.reuse, R48, R52 ;  /* 0x00000030101c723c */ /* 0x042fe20000041834 */
[----:B------:R-:W1:Y:S05]  /*42f0*/  LDSM.16.M88.4 R52, [R210+0x9000] ;  /* 0x00900000d234783b */ /* 0x000e6a0000000200 */
[C---:B------:R-:W-:Y:S06]  /*4300*/  HMMA.16816.F32.BF16 R68, R16.reuse, R40, R76 ;  /* 0x000000281044723c */ /* 0x040fec000004184c */
[----:B------:R-:W-:Y:S01]  /*4310*/  HMMA.16816.F32.BF16 R60, R16, R50, R56 ;  /* 0x00000032103c723c */ /* 0x000fe20000041838 */
[----:B------:R-:W-:Y:S05]  /*4320*/  LDSM.16.M88.4 R56, [R210+0x9800] ;  /* 0x00980000d238783b */ /* 0x000fea0000000200 */
[C---:B------:R-:W-:Y:S06]  /*4330*/  HMMA.16816.F32.BF16 R76, R12.reuse, R48, R84 ;  /* 0x000000300c4c723c */ /* 0x040fec0000041854 */
[C---:B------:R-:W-:Y:S06]  /*4340*/  HMMA.16816.F32.BF16 R88, R12.reuse, R50, R88 ;  /* 0x000000320c58723c */ /* 0x040fec0000041858 */
[C---:B------:R-:W-:Y:S06]  /*4350*/  HMMA.16816.F32.BF16 R80, R12.reuse, R40, R80 ;  /* 0x000000280c50723c */ /* 0x040fec0000041850 */
[-C--:B------:R-:W-:Y:S01]  /*4360*/  HMMA.16816.F32.BF16 R48, R12, R42.reuse, R36 ;  /* 0x0000002a0c30723c */ /* 0x080fe20000041824 */
[----:B------:R-:W-:Y:S05]  /*4370*/  LDSM.16.M88.4 R36, [R209+0x1800] ;  /* 0x00180000d124783b */ /* 0x000fea0000000200 */
[----:B------:R-:W-:Y:S01]  /*4380*/  HMMA.16816.F32.BF16 R64, R16, R42, R64 ;  /* 0x0000002a1040723c */ /* 0x000fe20000041840 */
[----:B------:R-:W4:Y:S05]  /*4390*/  LDSM.16.M88.4 R16, [R212+0x4000] ;  /* 0x00400000d410783b */ /* 0x000f2a0000000200 */
[C---:B--2---:R-:W-:Y:S01]  /*43a0*/  HMMA.16816.F32.BF16 R12, R8.reuse, R44, R28 ;  /* 0x0000002c080c723c */ /* 0x044fe2000004181c */
[----:B------:R-:W-:Y:S05]  /*43b0*/  LDSM.16.M88.4 R28, [R209+0x1000] ;  /* 0x00100000d11c783b */ /* 0x000fea0000000200 */
[----:B------:R-:W-:Y:S06]  /*43c0*/  HMMA.16816.F32.BF16 R40, R8, R46, R60 ;  /* 0x0000002e0828723c */ /* 0x000fec000004183c */
[C---:B---3--:R-:W-:Y:S06]  /*43d0*/  HMMA.16816.F32.BF16 R76, R24.reuse, R44, R76 ;  /* 0x0000002c184c723c */ /* 0x048fec000004184c */
[----:B------:R-:W-:Y:S06]  /*43e0*/  HMMA.16816.F32.BF16 R44, R24, R46, R88 ;  /* 0x0000002e182c723c */ /* 0x000fec0000041858 */
[C---:B------:R-:W-:Y:S06]  /*43f0*/  HMMA.16816.F32.BF16 R84, R8.reuse, R32, R68 ;  /* 0x000000200854723c */ /* 0x040fec0000041844 */
[----:B------:R-:W-:Y:S01]  /*4400*/  HMMA.16816.F32.BF16 R68, R8, R34, R64 ;  /* 0x000000220844723c */ /* 0x000fe20000041840 */
[----:B------:R-:W2:Y:S05]  /*4410*/  LDSM.16.M88.4 R8, [R211+0x6000] ;  /* 0x00600000d308783b */ /* 0x000eaa0000000200 */
[----:B-1----:R-:W-:Y:S01]  /*4420*/  HMMA.16816.F32.BF16 R60, R20, R52, R12 ;  /* 0x00000034143c723c */ /* 0x002fe2000004180c */
[----:B------:R-:W1:Y:S01]  /*4430*/  LDSM.16.M88.4 R12, [R211+0x4000] ;  /* 0x00400000d30c783b */ /* 0x000e620000000200 */
[----:B------:R-:W-:-:S04]  /*4440*/  DEPBAR.LE SB0, 0x0 ;  /* 0x000080000000791a */ /* 0x000fc80000000000 */
[C---:B------:R-:W-:Y:S06]  /*4450*/  HMMA.16816.F32.BF16 R80, R24.reuse, R32, R80 ;  /* 0x000000201850723c */ /* 0x040fec0000041850 */
[----:B------:R-:W-:Y:S06]  /*4460*/  HMMA.16816.F32.BF16 R64, R24, R34, R48 ;  /* 0x000000221840723c */ /* 0x000fec0000041830 */
[-C--:B------:R-:W-:Y:S06]  /*4470*/  HMMA.16816.F32.BF16 R40, R20, R54.reuse, R40 ;  /* 0x000000361428723c */ /* 0x080fec0000041828 */
[C---:B----4-:R-:W-:Y:S06]  /*4480*/  HMMA.16816.F32.BF16 R44, R16.reuse, R54, R44 ;  /* 0x00000036102c723c */ /* 0x050fec000004182c */
[----:B------:R-:W-:Y:S06]  /*4490*/  HMMA.16816.F32.BF16 R24, R16, R52, R76 ;  /* 0x000000341018723c */ /* 0x000fec000004184c */
[C---:B------:R-:W-:Y:S06]  /*44a0*/  HMMA.16816.F32.BF16 R32, R20.reuse, R56, R84 ;  /* 0x000000381420723c */ /* 0x040fec0000041854 */
[----:B------:R-:W-:Y:S06]  /*44b0*/  HMMA.16816.F32.BF16 R20, R20, R58, R68 ;  /* 0x0000003a1414723c */ /* 0x000fec0000041844 */
[C---:B------:R-:W-:Y:S06]  /*44c0*/  HMMA.16816.F32.BF16 R48, R16.reuse, R56, R80 ;  /* 0x000000381030723c */ /* 0x040fec0000041850 */
[----:B------:R-:W-:Y:S06]  /*44d0*/  HMMA.16816.F32.BF16 R56, R16, R58, R64 ;  /* 0x0000003a1038723c */ /* 0x000fec0000041840 */
[----:B--2---:R-:W-:Y:S01]  /*44e0*/  HMMA.16816.F32.BF16 R40, R8, R30, R40 ;  /* 0x0000001e0828723c */ /* 0x004fe20000041828 */
[----:B------:R-:W-:-:S02]  /*44f0*/  LEA.HI R17, R3, R75, RZ, 0x2 ;  /* 0x0000004b03117211 */ /* 0x000fc400078f10ff */
[----:B------:R-:W-:Y:S02]  /*4500*/  LOP3.LUT R3, R0, 0xffffffc, RZ, 0xc0, !PT ;  /* 0x0ffffffc00037812 */ /* 0x000fe400078ec0ff */
[----:B------:R-:W-:Y:S01]  /*4510*/  SHF.R.S32.HI R0, RZ, 0x2, R17 ;  /* 0x00000002ff007819 */ /* 0x000fe20000011411 */
[----:B-1----:R-:W-:Y:S01]  /*4520*/  HMMA.16816.F32.BF16 R44, R12, R30, R44 ;  /* 0x0000001e0c2c723c */ /* 0x002fe2000004182c */
[----:B------:R-:W-:Y:S01]  /*4530*/  LOP3.LUT R16, R104, 0x6, RZ, 0xc0, !PT ;  /* 0x0000000668107812 */ /* 0x000fe200078ec0ff */
[----:B------:R-:W-:-:S04]  /*4540*/  IMAD.IADD R3, R102, 0x1, -R3 ;  /* 0x0000000166037824 */ /* 0x000fc800078e0a03 */
[----:B------:R-:W-:Y:S01]  /*4550*/  HMMA.16816.F32.BF16 R68, R12, R28, R24 ;  /* 0x0000001c0c44723c */ /* 0x000fe20000041818 */
[----:B------:R-:W-:-:S05]  /*4560*/  IMAD R30, R115, 0x8, R102 ;  /* 0x00000008731e7824 */ /* 0x000fca00078e0266 */
[----:B------:R1:W-:Y:S01]  /*4570*/  STL [R1+0xe4], R30 ;  /* 0x0000e41e01007387 */ /* 0x0003e20000100800 */
[----:B------:R-:W-:Y:S01]  /*4580*/  IMAD R27, R3, 0x10, R0 ;  /* 0x00000010031b7824 */ /* 0x000fe200078e0200 */
[----:B------:R-:W-:Y:S01]  /*4590*/  LEA R0, R102, R0, 0x4 ;  /* 0x0000000066007211 */ /* 0x000fe200078e20ff */
[----:B------:R-:W-:Y:S01]  /*45a0*/  HMMA.16816.F32.BF16 R60, R8, R28, R60 ;  /* 0x0000001c083c723c */ /* 0x000fe2000004183c */
[----:B------:R-:W-:-:S03]  /*45b0*/  IADD3 R3, R72, 0x1, -R118 ;  /* 0x0000000148037810 */ /* 0x000fc60007ffe876 */
[----:B------:R-:W-:Y:S02]  /*45c0*/  IMAD.IADD R0, R105, 0x1, R0 ;  /* 0x0000000169007824 */ /* 0x000fe400078e0200 */
[----:B------:R-:W-:Y:S01]  /*45d0*/  IMAD.IADD R3, R95, 0x1, R3 ;  /* 0x000000015f037824 */ /* 0x000fe200078e0203 */
[C---:B------:R-:W-:Y:S01]  /*45e0*/  HMMA.16816.F32.BF16 R64, R8.reuse, R36, R32 ;  /* 0x000000240840723c */ /* 0x040fe20000041820 */
[----:B------:R-:W-:Y:S01]  /*45f0*/  IMAD.IADD R229, R0, 0x1, R6 ;  /* 0x0000000100e57824 */ /* 0x000fe200078e0206 */
[C-C-:B------:R-:W-:Y:S02]  /*4600*/  IADD3 R231, R6.reuse, 0x8, R0.reuse ;  /* 0x0000000806e77810 */ /* 0x140fe40007ffe000 */
[C-C-:B------:R-:W-:Y:S02]  /*4610*/  IADD3 R228, R6.reuse, 0x40, R0.reuse ;  /* 0x0000004006e47810 */ /* 0x140fe40007ffe000 */
[--C-:B------:R-:W-:Y:S01]  /*4620*/  IADD3 R230, R6, 0x48, R0.reuse ;  /* 0x0000004806e67810 */ /* 0x100fe20007ffe000 */
[----:B------:R-:W-:Y:S01]  /*4630*/  HMMA.16816.F32.BF16 R52, R8, R38, R20 ;  /* 0x000000260834723c */ /* 0x000fe20000041814 */
[----:B------:R-:W-:-:S02]  /*4640*/  IADD3 R6, R3, 0x8, R0 ;  /* 0x0000000803067810 */ /* 0x000fc40007ffe000 */
[C---:B------:R-:W-:Y:S02]  /*4650*/  IADD3 R7, R3.reuse, 0x40, R0 ;  /* 0x0000004003077810 */ /* 0x040fe40007ffe000 */
[C---:B------:R-:W-:Y:S01]  /*4660*/  VIADDMNMX R235, R3.reuse, R0, R72, PT ;  /* 0x0000000003eb7246 */ /* 0x040fe20003800148 */
[C---:B------:R-:W-:Y:S01]  /*4670*/  HMMA.16816.F32.BF16 R88, R12.reuse, R36, R48 ;  /* 0x000000240c58723c */ /* 0x040fe20000041830 */
[----:B------:R-:W-:Y:S02]  /*4680*/  IADD3 R0, R3, 0x48, R0 ;  /* 0x0000004803007810 */ /* 0x000fe40007ffe000 */
[-C--:B------:R-:W-:Y:S02]  /*4690*/  VIMNMX R234, R6, R72.reuse, PT ;  /* 0x0000004806ea7248 */ /* 0x080fe40003fe0100 */
[-C--:B------:R-:W-:Y:S01]  /*46a0*/  VIMNMX R233, R7, R72.reuse, PT ;  /* 0x0000004807e97248 */ /* 0x080fe20003fe0100 */
[----:B------:R-:W-:Y:S01]  /*46b0*/  HMMA.16816.F32.BF16 R84, R12, R38, R56 ;  /* 0x000000260c54723c */ /* 0x000fe20000041838 */
[----:B------:R-:W-:-:S02]  /*46c0*/  VIMNMX R232, R0, R72, PT ;  /* 0x0000004800e87248 */ /* 0x000fc40003fe0100 */
[-C--:B------:R-:W-:Y:S02]  /*46d0*/  VIADDMNMX R227, R229, -R74.reuse, RZ, !PT ;  /* 0x8000004ae5e37246 */ /* 0x080fe400078001ff */
[-C--:B------:R-:W-:Y:S02]  /*46e0*/  VIADDMNMX R226, R231, -R74.reuse, RZ, !PT ;  /* 0x8000004ae7e27246 */ /* 0x080fe400078001ff */
[-C--:B------:R-:W-:Y:S02]  /*46f0*/  VIADDMNMX R225, R228, -R74.reuse, RZ, !PT ;  /* 0x8000004ae4e17246 */ /* 0x080fe400078001ff */
[----:B------:R-:W-:Y:S01]  /*4700*/  VIADDMNMX R224, R230, -R74, RZ, !PT ;  /* 0x8000004ae6e07246 */ /* 0x000fe200078001ff */
[----:B------:R-:W-:Y:S06]  /*4710*/  BAR.SYNC.DEFER_BLOCKING 0x0 ;  /* 0x0000000000007b1d */ /* 0x000fec0000010000 */
[----:B-1----:R-:W-:Y:S08]  /*4720*/  @!P3 BRA `(.L_x_2759) ;  /* 0x0000000000a8b947 */ /* 0x002ff00003800000 */
[----:B------:R-:W-:Y:S01]  /*4730*/  VIADD R0, R116, 0xfffffffe ;  /* 0xfffffffe74007836 */ /* 0x000fe20000000000 */
[-C--:B------:R-:W-:Y:S01]  /*4740*/  ISETP.GE.AND P2, PT, R114, R223.reuse, PT ;  /* 0x000000df7200720c */ /* 0x080fe20003f46270 */
[----:B------:R-:W-:Y:S01]  /*4750*/  BSSY B0, `(.L_x_2760) ;  /* 0x0000026000007945 */ /* 0x000fe20003800000 */
[----:B------:R-:W-:Y:S01]  /*4760*/  ISETP.GE.AND P1, PT, R246, R223, PT ;  /* 0x000000dff600720c */ /* 0x000fe20003f26270 */
[----:B------:R-:W-:Y:S01]  /*4770*/  IMAD R3, R107, R0, RZ ;  /* 0x000000006b037224 */ /* 0x000fe200078e02ff */
[----:B------:R-:W-:Y:S01]  /*4780*/  SHF.R.S32.HI R8, RZ, 0x1f, R0 ;  /* 0x0000001fff087819 */ /* 0x000fe20000011400 */
[----:B------:R-:W-:-:S04]  /*4790*/  IMAD.WIDE.U32 R6, R0, R106, R112 ;  /* 0x0000006a00067225 */ /* 0x000fc800078e0070 */
[----:B------:R-:W-:Y:S01]  /*47a0*/  IMAD R3, R8, R106, R3 ;  /* 0x0000006a08037224 */ /* 0x000fe200078e0203 */
[----:B------:R-:W-:-:S03]  /*47b0*/  IADD3 R0, P5, R242, R6, RZ ;  /* 0x00000006f2007210 */ /* 0x000fc60007fbe0ff */
[----:B------:R-:W-:Y:S01]  /*47c0*/  IMAD.IADD R3, R7, 0x1, R3 ;  /* 0x0000000107037824 */ /* 0x000fe200078e0203 */
[CC--:B------:R-:W-:Y:S01]  /*47d0*/  @!P2 LEA R12, P6, R6.reuse, R236.reuse, 0x1 ;  /* 0x000000ec060ca211 */ /* 0x0c0fe200078c08ff */
[----:B------:R1:W-:Y:S01]  /*47e0*/  @P2 STS.128 [R222+0x8000], RZ ;  /* 0x008000ffde002388 */ /* 0x0003e20000000c00 */
[-C--:B------:R-:W-:Y:S01]  /*47f0*/  @!P1 LEA R8, P0, R6, R236.reuse, 0x1 ;  /* 0x000000ec06089211 */ /* 0x080fe200078008ff */
[--C-:B------:R-:W-:Y:S01]  /*4800*/  IMAD.X R7, R213, 0x1, R3.reuse, P5 ;  /* 0x00000001d5077824 */ /* 0x100fe200028e0603 */
[----:B------:R-:W-:Y:S02]  /*4810*/  @!P2 LEA R10, P4, R0, R236, 0x1 ;  /* 0x000000ec000aa211 */ /* 0x000fe400078808ff */
[CCC-:B------:R-:W-:Y:S02]  /*4820*/  @!P2 LEA.HI.X R13, R6.reuse, R237.reuse, R3.reuse, 0x1, P6 ;  /* 0x000000ed060da211 */ /* 0x1c0fe400030f0c03 */
[-C--:B------:R-:W-:Y:S02]  /*4830*/  @!P1 LEA.HI.X R9, R6, R237.reuse, R3, 0x1, P0 ;  /* 0x000000ed06099211 */ /* 0x080fe400000f0c03 */
        /* <DEDUP_REMOVED lines=23> */
.L_x_2761:
[----:B------:R-:W-:Y:S05]  /*49b0*/  BSYNC B0 ;  /* 0x0000000000007941 */ /* 0x000fea0003800000 */
.L_x_2760:
[----:B------:R-:W0:Y:S02]  /*49c0*/  LDGDEPBAR ;  /* 0x00000000000079af */ /* 0x000e240000000000 */
.L_x_2759:
[----:B------:R-:W-:Y:S05]  /*49d0*/  BSYNC B1 ;  /* 0x0000000000017941 */ /* 0x000fea0003800000 */
.L_x_2758:
[----:B------:R-:W3:Y:S01]  /*49e0*/  LD.E R3, desc[UR4][R172.64+0xdc] ;  /* 0x0000dc04ac037980 */ /* 0x000ee2000c101900 */
[----:B--2---:R-:W-:Y:S02]  /*49f0*/  IMAD R6, R73, 0x20, R16 ;  /* 0x0000002049067824 */ /* 0x004fe400078e0210 */
[----:B------:R-:W-:Y:S02]  /*4a00*/  IMAD.IADD R0, R93, 0x1, R92 ;  /* 0x000000015d007824 */ /* 0x000fe400078e025c */
[C---:B------:R-:W-:Y:S01]  /*4a10*/  VIADD R16, R6.reuse, 0x1 ;  /* 0x0000000106107836 */ /* 0x040fe20000000000 */
[CC--:B------:R-:W-:Y:S01]  /*4a20*/  ISETP.GE.AND P4, PT, R6.reuse, R225.reuse, PT ;  /* 0x000000e10600720c */ /* 0x0c0fe20003f86270 */
[----:B------:R-:W-:Y:S02]  /*4a30*/  VIADD R7, R6, 0x8 ;  /* 0x0000000806077836 */ /* 0x000fe40000000000 */
[----:B-1----:R-:W-:Y:S01]  /*4a40*/  IMAD.IADD R9, R228, 0x1, -R6 ;  /* 0x00000001e4097824 */ /* 0x002fe200078e0a06 */
[-C--:B------:R-:W-:Y:S01]  /*4a50*/  ISETP.GE.AND P2, PT, R16, R225.reuse, PT ;  /* 0x000000e11000720c */ /* 0x080fe20003f46270 */
[C---:B------:R-:W-:Y:S01]  /*4a60*/  IMAD.IADD R8, R228.reuse, 0x1, -R16 ;  /* 0x00000001e4087824 */ /* 0x040fe200078e0a10 */
[----:B------:R-:W-:Y:S01]  /*4a70*/  ISETP.GE.AND P1, PT, R7, R225, PT ;  /* 0x000000e10700720c */ /* 0x000fe20003f26270 */
[----:B------:R-:W-:Y:S01]  /*4a80*/  IMAD.IADD R11, R228, 0x1, -R7 ;  /* 0x00000001e40b7824 */ /* 0x000fe200078e0a07 */
[----:B------:R-:W-:Y:S01]  /*4a90*/  IABS R10, R9 ;  /* 0x00000009000a7213 */ /* 0x000fe20000000000 */
[----:B------:R-:W-:Y:S01]  /*4aa0*/  IMAD R175, R0, 0x2, R5 ;  /* 0x0000000200af7824 */ /* 0x000fe200078e0205 */
[----:B------:R-:W-:Y:S01]  /*4ab0*/  IABS R9, R8 ;  /* 0x0000000800097213 */ /* 0x000fe20000000000 */
[C---:B------:R-:W-:Y:S01]  /*4ac0*/  VIADD R5, R6.reuse, 0x9 ;  /* 0x0000000906057836 */ /* 0x040fe20000000000 */
[----:B------:R-:W-:Y:S01]  /*4ad0*/  IABS R8, R11 ;  /* 0x0000000b00087213 */ /* 0x000fe20000000000 */
[C---:B------:R-:W-:Y:S01]  /*4ae0*/  VIADD R20, R6.reuse, 0x10 ;  /* 0x0000001006147836 */ /* 0x040fe20000000000 */
[----:B------:R-:W-:Y:S01]  /*4af0*/  I2FP.F32.S32 R10, R10 ;  /* 0x0000000a000a7245 */ /* 0x000fe20000201400 */
[C---:B------:R-:W-:Y:S01]  /*4b00*/  VIADD R21, R6.reuse, 0x11 ;  /* 0x0000001106157836 */ /* 0x040fe20000000000 */
[----:B------:R-:W-:Y:S01]  /*4b10*/  I2FP.F32.S32 R8, R8 ;  /* 0x0000000800087245 */ /* 0x000fe20000201400 */
[C---:B------:R-:W-:Y:S01]  /*4b20*/  VIADD R22, R6.reuse, 0x18 ;  /* 0x0000001806167836 */ /* 0x040fe20000000000 */
[----:B------:R-:W-:Y:S01]  /*4b30*/  LOP3.LUT R11, R17, 0x7ffffffc, RZ, 0xc0, !PT ;  /* 0x7ffffffc110b7812 */ /* 0x000fe200078ec0ff */
[----:B------:R-:W-:Y:S01]  /*4b40*/  VIADD R23, R6, 0x19 ;  /* 0x0000001906177836 */ /* 0x000fe20000000000 */
[----:B------:R-:W-:Y:S01]  /*4b50*/  I2FP.F32.S32 R9, R9 ;  /* 0x0000000900097245 */ /* 0x000fe20000201400 */
[----:B------:R-:W-:Y:S01]  /*4b60*/  FFMA.FTZ R14, R8, -R219, R40 ;  /* 0x800000db080e7223 */ /* 0x000fe20000010028 */
[----:B------:R-:W-:-:S02]  /*4b70*/  IMAD R12, R111, R100, R117 ;  /* 0x000000646f0c7224 */ /* 0x000fc400078e0275 */
[-C--:B------:R-:W-:Y:S01]  /*4b80*/  FFMA.FTZ R17, R10, -R219.reuse, R60 ;  /* 0x800000db0a117223 */ /* 0x080fe2000001003c */
[C---:B------:R-:W-:Y:S02]  /*4b90*/  IMAD.IADD R8, R228.reuse, 0x1, -R5 ;  /* 0x00000001e4087824 */ /* 0x040fe400078e0a05 */
[----:B------:R-:W-:Y:S01]  /*4ba0*/  FFMA.FTZ R15, R9, -R219, R61 ;  /* 0x800000db090f7223 */ /* 0x000fe2000001003d */
[----:B------:R-:W-:Y:S01]  /*4bb0*/  IMAD.IADD R0, R228, 0x1, -R20 ;  /* 0x00000001e4007824 */ /* 0x000fe200078e0a14 */
[-C--:B------:R-:W-:Y:S01]  /*4bc0*/  ISETP.GE.OR P4, PT, R6, R233.reuse, !P4 ;  /* 0x000000e90600720c */ /* 0x080fe20006786670 */
[----:B------:R-:W-:Y:S01]  /*4bd0*/  IMAD.IADD R19, R75, 0x1, -R11 ;  /* 0x000000014b137824 */ /* 0x000fe200078e0a0b */
[----:B------:R-:W-:Y:S01]  /*4be0*/  ISETP.GE.OR P2, PT, R16, R233, !P2 ;  /* 0x000000e91000720c */ /* 0x000fe20005746670 */
[C---:B------:R-:W-:Y:S01]  /*4bf0*/  IMAD.IADD R10, R228.reuse, 0x1, -R21 ;  /* 0x00000001e40a7824 */ /* 0x040fe200078e0a15 */
[----:B------:R-:W-:Y:S01]  /*4c00*/  IABS R9, R0 ;  /* 0x0000000000097213 */ /* 0x000fe20000000000 */
[C---:B------:R-:W-:Y:S01]  /*4c10*/  IMAD.IADD R11, R228.reuse, 0x1, -R22 ;  /* 0x00000001e40b7824 */ /* 0x040fe200078e0a16 */
[----:B------:R-:W-:Y:S01]  /*4c20*/  ISETP.GE.AND P0, PT, R5, R225, PT ;  /* 0x000000e10500720c */ /* 0x000fe20003f06270 */
[----:B------:R-:W-:Y:S01]  /*4c30*/  IMAD.IADD R13, R228, 0x1, -R23 ;  /* 0x00000001e40d7824 */ /* 0x000fe200078e0a17 */
[----:B------:R-:W-:Y:S01]  /*4c40*/  ISETP.GE.OR P1, PT, R7, R233, !P1 ;  /* 0x000000e90700720c */ /* 0x000fe20004f26670 */
[----:B------:R-:W-:Y:S01]  /*4c50*/  IMAD R18, R101, R12, R105 ;  /* 0x0000000c65127224 */ /* 0x000fe200078e0269 */
[----:B------:R-:W-:Y:S01]  /*4c60*/  IABS R12, R8 ;  /* 0x00000008000c7213 */ /* 0x000fe20000000000 */
[----:B------:R-:W-:Y:S01]  /*4c70*/  IMAD.WIDE.U32 R110, R110, -0x2daee0ad, RZ ;  /* 0xd2511f536e6e7825 */ /* 0x000fe200078e00ff */
[----:B------:R-:W-:-:S02]  /*4c80*/  IABS R8, R10 ;  /* 0x0000000a00087213 */ /* 0x000fc40000000000 */
        /* <DEDUP_REMOVED lines=8> */
[----:B------:R-:W-:Y:S01]  /*4d10*/  I2FP.F32.S32 R10, R12 ;  /* 0x0000000c000a7245 */ /* 0x000fe20000201400 */
[----:B------:R-:W-:Y:S01]  /*4d20*/  VIADD R34, R30, 0x4 ;  /* 0x000000041e227836 */ /* 0x000fe20000000000 */
[----:B------:R-:W-:Y:S01]  /*4d30*/  I2FP.F32.S32 R11, R11 ;  /* 0x0000000b000b7245 */ /* 0x000fe20000201400 */
[----:B------:R-:W-:Y:S01]  /*4d40*/  VIADD R31, R108, 0x9e3779b9 ;  /* 0x9e3779b96c1f7836 */ /* 0x000fe20000000000 */
[----:B------:R-:W-:Y:S01]  /*4d50*/  I2FP.F32.S32 R0, R0 ;  /* 0x0000000000007245 */ /* 0x000fe20000201400 */
[----:B------:R-:W-:Y:S01]  /*4d60*/  FFMA.FTZ R12, R10, -R219, R41 ;  /* 0x800000db0a0c7223 */ /* 0x000fe20000010029 */
[----:B------:R-:W-:Y:S01]  /*4d70*/  ISETP.GE.AND P2, PT, R20, R225, PT ;  /* 0x000000e11400720c */ /* 0x000fe20003f46270 */
[----:B------:R-:W-:Y:S01]  /*4d80*/  FFMA.FTZ R11, R11, -R219, R64 ;  /* 0x800000db0b0b7223 */ /* 0x000fe20000010040 */
[----:B------:R-:W-:Y:S01]  /*4d90*/  ISETP.GE.OR P0, PT, R5, R233, !P0 ;  /* 0x000000e90500720c */ /* 0x000fe20004706670 */
[----:B------:R-:W-:Y:S01]  /*4da0*/  FFMA.FTZ R13, R0, -R219, R53 ;  /* 0x800000db000d7223 */ /* 0x000fe20000010035 */
[----:B------:R-:W-:Y:S01]  /*4db0*/  FSEL R25, R14, -INF , !P1 ;  /* 0xff8000000e197808 */ /* 0x000fe20004800000 */
[----:B------:R-:W-:Y:S01]  /*4dc0*/  VIADD R64, R109, 0xbb67ae85 ;  /* 0xbb67ae856d407836 */ /* 0x000fe20000000000 */
[----:B------:R-:W-:Y:S01]  /*4dd0*/  FMNMX.FTZ R0, R72, R73, !PT ;  /* 0x0000004948007209 */ /* 0x000fe20007810000 */
[----:B------:R-:W-:Y:S01]  /*4de0*/  IMAD.WIDE.U32 R32, R30, -0x326172a9, RZ ;  /* 0xcd9e8d571e207825 */ /* 0x000fe200078e00ff */
[----:B------:R-:W-:Y:S01]  /*4df0*/  I2FP.F32.S32 R9, R9 ;  /* 0x0000000900097245 */ /* 0x000fe20000201400 */
[----:B------:R-:W-:Y:S01]  /*4e00*/  STL.64 [R1+0x50], R110 ;  /* 0x0000506e01007387 */ /* 0x000fe20000100a00 */
[----:B------:R-:W-:Y:S01]  /*4e10*/  ISETP.GE.AND P1, PT, R21, R225, PT ;  /* 0x000000e11500720c */ /* 0x000fe20003f26270 */
[----:B------:R-:W-:Y:S01]  /*4e20*/  VIADD R30, R108, 0x3c6ef372 ;  /* 0x3c6ef3726c1e7836 */ /* 0x000fe20000000000 */
[----:B------:R-:W-:Y:S01]  /*4e30*/  ISETP.GE.OR P2, PT, R20, R233, !P2 ;  /* 0x000000e91400720c */ /* 0x000fe20005746670 */
[----:B------:R-:W-:Y:S01]  /*4e40*/  FFMA.FTZ R10, R9, -R219, R65 ;  /* 0x800000db090a7223 */ /* 0x000fe20000010041 */
[----:B------:R-:W-:Y:S01]  /*4e50*/  FSEL R26, R12, -INF , !P0 ;  /* 0xff8000000c1a7808 */ /* 0x000fe20004000000 */
[----:B------:R-:W-:Y:S01]  /*4e60*/  VIADD R40, R109, 0x76cf5d0a ;  /* 0x76cf5d0a6d287836 */ /* 0x000fe20000000000 */
[----:B------:R-:W-:Y:S01]  /*4e70*/  FMNMX.FTZ R0, R25, R0, !PT ;  /* 0x0000000019007209 */ /* 0x000fe20007810000 */
[----:B------:R-:W-:Y:S01]  /*4e80*/  VIADD R41, R109, 0x32370b8f ;  /* 0x32370b8f6d297836 */ /* 0x000fe20000000000 */
[----:B------:R-:W-:Y:S01]  /*4e90*/  I2FP.F32.S32 R8, R8 ;  /* 0x0000000800087245 */ /* 0x000fe20000201400 */
[----:B------:R-:W-:Y:S01]  /*4ea0*/  IMAD.WIDE.U32 R118, R34, -0x326172a9, RZ ;  /* 0xcd9e8d5722767825 */ /* 0x000fe200078e00ff */
[----:B------:R-:W-:Y:S01]  /*4eb0*/  ISETP.GE.AND P0, PT, R22, R225, PT ;  /* 0x000000e11600720c */ /* 0x000fe20003f06270 */
[----:B------:R-:W-:Y:S01]  /*4ec0*/  STL [R1+0x12c], R34 ;  /* 0x00012c2201007387 */ /* 0x000fe20000100800 */
[----:B------:R-:W-:Y:S01]  /*4ed0*/  ISETP.GE.OR P1, PT, R21, R233, !P1 ;  /* 0x000000e91500720c */ /* 0x000fe20004f26670 */
[----:B------:R-:W-:Y:S01]  /*4ee0*/  FFMA.FTZ R9, R8, -R219, R52 ;  /* 0x800000db08097223 */ /* 0x000fe20000010034 */
[----:B------:R-:W-:Y:S01]  /*4ef0*/  FSEL R74, R11, -INF , !P2 ;  /* 0xff8000000b4a7808 */ /* 0x000fe20005000000 */
[----:B------:R-:W-:Y:S01]  /*4f00*/  VIADD R239, R108, 0x78dde6e4 ;  /* 0x78dde6e46cef7836 */ /* 0x000fe20000000000 */
[----:B------:R-:W-:Y:S01]  /*4f10*/  FMNMX.FTZ R0, R26, R0, !PT ;  /* 0x000000001a007209 */ /* 0x000fe20007810000 */
[----:B------:R-:W-:Y:S01]  /*4f20*/  VIADD R252, R108, 0xdaa66d2b ;  /* 0xdaa66d2b6cfc7836 */ /* 0x000fe20000000000 */
[----:B------:R-:W-:Y:S01]  /*4f30*/  ISETP.GE.AND P2, PT, R23, R225, PT ;  /* 0x000000e11700720c */ /* 0x000fe20003f46270 */
[----:B------:R-:W-:Y:S01]  /*4f40*/  VIADD R251, R109, 0xa9066899 ;  /* 0xa90668996dfb7836 */ /* 0x000fe20000000000 */
[-C--:B------:R-:W-:Y:S01]  /*4f50*/  ISETP.GE.OR P0, PT, R22, R233.reuse, !P0 ;  /* 0x000000e91600720c */ /* 0x080fe20004706670 */
[----:B------:R-:W-:Y:S01]  /*4f60*/  VIADD R243, R108, 0x1715609d ;  /* 0x1715609d6cf37836 */ /* 0x000fe20000000000 */
[----:B------:R-:W-:Y:S01]  /*4f70*/  FSEL R75, R10, -INF , !P1 ;  /* 0xff8000000a4b7808 */ /* 0x000fe20004800000 */
[----:B------:R-:W-:Y:S01]  /*4f80*/  IMAD.SHL.U32 R10, R116, 0x20, RZ ;  /* 0x00000020740a7824 */ /* 0x000fe200078e00ff */
[----:B------:R-:W-:Y:S01]  /*4f90*/  FMNMX.FTZ R0, R74, R0, !PT ;  /* 0x000000004a007209 */ /* 0x000fe20007810000 */
[--C-:B------:R-:W-:Y:S01]  /*4fa0*/  IMAD R205, R4, 0x2, R175.reuse ;  /* 0x0000000204cd7824 */ /* 0x100fe200078e02af */
[----:B------:R-:W-:Y:S01]  /*4fb0*/  ISETP.GE.OR P2, PT, R23, R233, !P2 ;  /* 0x000000e91700720c */ /* 0x000fe20005746670 */
[----:B------:R-:W-:Y:S01]  /*4fc0*/  IMAD R24, R147, R18, R10 ;  /* 0x0000001293187224 */ /* 0x000fe200078e020a */
[----:B------:R-:W-:Y:S01]  /*4fd0*/  FSEL R77, R9, -INF , !P0 ;  /* 0xff800000094d7808 */ /* 0x000fe20004000000 */
[----:B------:R-:W-:Y:S01]  /*4fe0*/  IMAD.IADD R10, R229, 0x1, -R6 ;  /* 0x00000001e50a7824 */ /* 0x000fe200078e0a06 */
[----:B------:R-:W-:Y:S01]  /*4ff0*/  FMNMX.FTZ R0, R75, R0, !PT ;  /* 0x000000004b007209 */ /* 0x000fe20007810000 */
[----:B------:R-:W-:Y:S01]  /*5000*/  IMAD R208, R2, 0x2, R175 ;  /* 0x0000000202d07824 */ /* 0x000fe200078e02af */
[----:B------:R-:W-:Y:S01]  /*5010*/  FSEL R76, R13, -INF , !P2 ;  /* 0xff8000000d4c7808 */ /* 0x000fe20005000000 */
[----:B------:R-:W-:Y:S01]  /*5020*/  IMAD.WIDE.U32 R12, R34, -0x326172a9, RZ ;  /* 0xcd9e8d57220c7825 */ /* 0x000fe200078e00ff */
[----:B------:R-:W-:-:S02]  /*5030*/  FMNMX.FTZ R0, R77, R0, !PT ;  /* 0x000000004d007209 */ /* 0x000fc40007810000 */
[----:B------:R-:W-:Y:S01]  /*5040*/  LOP3.LUT R8, R109, R184, RZ, 0x3c, !PT ;  /* 0x000000b86d087212 */ /* 0x000fe200078e3cff */
[----:B------:R-:W-:Y:S01]  /*5050*/  IMAD R207, R2, 0x2, R205 ;  /* 0x0000000202cf7824 */ /* 0x000fe200078e02cd */
[----:B------:R-:W-:Y:S02]  /*5060*/  FMNMX.FTZ R0, R76, R0, !PT ;  /* 0x000000004c007209 */ /* 0x000fe40007810000 */
[----:B------:R-:W-:Y:S02]  /*5070*/  LOP3.LUT R8, R8, R111, RZ, 0x3c, !PT ;  /* 0x0000006f08087212 */ /* 0x000fe400078e3cff */
[----:B------:R-:W-:Y:S01]  /*5080*/  LOP3.LUT R65, R108, R103, RZ, 0x3c, !PT ;  /* 0x000000676c417212 */ /* 0x000fe200078e3cff */
[----:B------:R-:W1:Y:S01]  /*5090*/  SHFL.BFLY PT, R15, R0, 0x2, 0x1f ;  /* 0x0c401f00000f7f89 */ /* 0x000e6200000e0000 */
[----:B------:R-:W-:Y:S01]  /*50a0*/  IABS R11, R10 ;  /* 0x0000000a000b7213 */ /* 0x000fe20000000000 */
[----:B------:R-:W-:Y:S01]  /*50b0*/  IMAD.WIDE.U32 R8, R8, -0x326172a9, RZ ;  /* 0xcd9e8d5708087825 */ /* 0x000fe200078e00ff */
[----:B------:R-:W-:Y:S01]  /*50c0*/  LOP3.LUT R14, R65, R13, RZ, 0x3c, !PT ;  /* 0x0000000d410e7212 */ /* 0x000fe200078e3cff */
[----:B------:R-:W-:Y:S01]  /*50d0*/  STL [R1+0xdc], R65 ;  /* 0x0000dc4101007387 */ /* 0x000fe20000100800 */
[----:B------:R-:W-:-:S02]  /*50e0*/  I2FP.F32.S32 R13, R11 ;  /* 0x0000000b000d7245 */ /* 0x000fc40000201400 */
[----:B------:R-:W-:Y:S01]  /*50f0*/  LOP3.LUT R18, R9, R31, R12, 0x96, !PT ;  /* 0x0000001f09127212 */ /* 0x000fe200078e960c */
[----:B------:R-:W-:Y:S01]  /*5100*/  IMAD.IADD R12, R231, 0x1, -R6 ;  /* 0x00000001e70c7824 */ /* 0x000fe200078e0a06 */
[----:B------:R-:W-:Y:S01]  /*5110*/  ISETP.GE.AND P0, PT, R6, R227, PT ;  /* 0x000000e30600720c */ /* 0x000fe20003f06270 */
[----:B------:R-:W-:Y:S01]  /*5120*/  IMAD.WIDE.U32 R28, R14, -0x2daee0ad, RZ ;  /* 0xd2511f530e1c7825 */ /* 0x000fe200078e00ff */
[----:B------:R-:W-:-:S03]  /*5130*/  ISETP.GE.AND P2, PT, R6, R226, PT ;  /* 0x000000e20600720c */ /* 0x000fc60003f46270 */
[----:B------:R-:W-:Y:S01]  /*5140*/  FFMA.FTZ R36, R13, -R219, R68 ;  /* 0x800000db0d247223 */ /* 0x000fe20000010044 */
[----:B------:R-:W-:Y:S01]  /*5150*/  IABS R10, R12 ;  /* 0x0000000c000a7213 */ /* 0x000fe20000000000 */
[----:B------:R-:W-:Y:S01]  /*5160*/  IMAD.SHL.U32 R12, R19, 0x2, RZ ;  /* 0x00000002130c7824 */ /* 0x000fe200078e00ff */
[----:B------:R-:W-:Y:S01]  /*5170*/  ISETP.GE.AND P4, PT, R6, R224, PT ;  /* 0x000000e00600720c */ /* 0x000fe20003f86270 */
[----:B------:R-:W-:Y:S01]  /*5180*/  STL [R1+0xd0], R31 ;  /* 0x0000d01f01007387 */ /* 0x000fe20000100800 */
[----:B------:R-:W-:Y:S01]  /*5190*/  I2FP.F32.S32 R11, R10 ;  /* 0x0000000a000b7245 */ /* 0x000fe20000201400 */
[----:B------:R-:W-:Y:S01]  /*51a0*/  IMAD.IADD R10, R230, 0x1, -R6 ;  /* 0x00000001e60a7824 */ /* 0x000fe200078e0a06 */
[C---:B------:R-:W-:Y:S01]  /*51b0*/  ISETP.GE.OR P0, PT, R6.reuse, R235, !P0 ;  /* 0x000000eb0600720c */ /* 0x040fe20004706670 */
[----:B------:R-:W-:Y:S01]  /*51c0*/  STL [R1+0xd4], R64 ;  /* 0x0000d44001007387 */ /* 0x000fe20000100800 */
[----:B------:R-:W-:Y:S01]  /*51d0*/  ISETP.GE.OR P2, PT, R6, R234, !P2 ;  /* 0x000000ea0600720c */ /* 0x000fe20005746670 */
[----:B------:R-:W-:Y:S01]  /*51e0*/  FFMA.FTZ R37, R11, -R219, R70 ;  /* 0x800000db0b257223 */ /* 0x000fe20000010046 */
[----:B------:R-:W-:Y:S01]  /*51f0*/  IABS R10, R10 ;  /* 0x0000000a000a7213 */ /* 0x000fe20000000000 */
[----:B------:R-:W-:Y:S01]  /*5200*/  STL.64 [R1+0x138], R32 ;  /* 0x0001382001007387 */ /* 0x000fe20000100a00 */
[----:B-1----:R-:W-:-:S02]  /*5210*/  FMNMX.FTZ R17, R0, R15, !PT ;  /* 0x0000000f00117209 */ /* 0x002fc40007810000 */
[----:B------:R-:W-:Y:S01]  /*5220*/  LOP3.LUT R0, R29, R64, R110, 0x96, !PT ;  /* 0x000000401d007212 */ /* 0x000fe200078e966e */
[----:B------:R-:W-:Y:S01]  /*5230*/  IMAD.MOV.U32 R11, RZ, RZ, R10 ;  /* 0x000000ffff0b7224 */ /* 0x000fe200078e000a */
[----:B------:R-:W-:Y:S01]  /*5240*/  LOP3.LUT R10, R65, R33, RZ, 0x3c, !PT ;  /* 0x00000021410a7212 */ /* 0x000fe200078e3cff */
[----:B------:R-:W1:Y:S01]  /*5250*/  SHFL.BFLY PT, R19, R17, 0x1, 0x1f ;  /* 0x0c201f0011137f89 */ /* 0x000e6200000e0000 */
[----:B------:R-:W-:Y:S01]  /*5260*/  ISETP.GE.OR P4, PT, R6, R232, !P4 ;  /* 0x000000e80600720c */ /* 0x000fe20006786670 */
[----:B------:R-:W-:Y:S01]  /*5270*/  IMAD.WIDE.U32 R14, R0, -0x326172a9, RZ ;  /* 0xcd9e8d57000e7825 */ /* 0x000fe200078e00ff */
[----:B------:R-:W-:Y:S01]  /*5280*/  I2FP.F32.S32 R11, R11 ;  /* 0x0000000b000b7245 */ /* 0x000fe20000201400 */
[----:B------:R-:W-:Y:S01]  /*5290*/  STL [R1+0xc8], R40 ;  /* 0x0000c82801007387 */ /* 0x000fe20000100800 */
[----:B------:R-:W-:Y:S01]  /*52a0*/  LOP3.LUT R29, R9, R31, R118, 0x96, !PT ;  /* 0x0000001f091d7212 */ /* 0x000fe200078e9676 */
[----:B------:R-:W-:Y:S01]  /*52b0*/  IMAD R6, R147, R27, R12 ;  /* 0x0000001b93067224 */ /* 0x000fe200078e020c */
[----:B------:R-:W-:Y:S01]  /*52c0*/  ISETP.GE.AND P5, PT, R16, R224, PT ;  /* 0x000000e01000720c */ /* 0x000fe20003fa6270 */
[----:B------:R-:W-:-:S04]  /*52d0*/  IMAD.WIDE.U32 R12, R18, -0x2daee0ad, RZ ;  /* 0xd2511f53120c7825 */ /* 0x000fc800078e00ff */
[----:B------:R-:W-:Y:S01]  /*52e0*/  FFMA.FTZ R27, R11, -R219, R62 ;  /* 0x800000db0b1b7223 */ /* 0x000fe2000001003e */
[----:B------:R2:W-:Y:S01]  /*52f0*/  STL [R1+0xc4], R30 ;  /* 0x0000c41e01007387 */ /* 0x0005e20000100800 */
[----:B------:R-:W-:Y:S01]  /*5300*/  ISETP.GE.OR P5, PT, R16, R232, !P5 ;  /* 0x000000e81000720c */ /* 0x000fe20006fa6670 */
[----:B------:R-:W-:Y:S01]  /*5310*/  IMAD.WIDE.U32 R116, R10, -0x2daee0ad, RZ ;  /* 0xd2511f530a747825 */ /* 0x000fe200078e00ff */
[----:B------:R-:W-:Y:S02]  /*5320*/  LOP3.LUT R10, R15, R30, R8, 0x96, !PT ;  /* 0x0000001e0f0a7212 */ /* 0x000fe400078e9608 */
[----:B------:R-:W-:Y:S01]  /*5330*/  LOP3.LUT R18, R13, R40, R28, 0x96, !PT ;  /* 0x000000280d127212 */ /* 0x000fe200078e961c */
[----:B------:R-:W-:Y:S01]  /*5340*/  VIADD R0, R24, 0xffffffe0 ;  /* 0xffffffe018007836 */ /* 0x000fe20000000000 */
[----:B------:R-:W-:Y:S01]  /*5350*/  LOP3.LUT R15, R117, R64, R110, 0x96, !PT ;  /* 0x00000040750f7212 */ /* 0x000fe200078e966e */
[----:B------:R-:W-:Y:S01]  /*5360*/  IMAD.WIDE.U32 R10, R10, -0x2daee0ad, RZ ;  /* 0xd2511f530a0a7825 */ /* 0x000fe200078e00ff */
[----:B------:R-:W-:Y:S01]  /*5370*/  LOP3.LUT R28, R9, R31, R32, 0x96, !PT ;  /* 0x0000001f091c7212 */ /* 0x000fe200078e9620 */
[----:B------:R-:W-:Y:S01]  /*5380*/  STL.64 [R1+0x70], R116 ;  /* 0x0000707401007387 */ /* 0x000fe20000100a00 */
[----:B------:R-:W-:Y:S01]  /*5390*/  SHF.R.S32.HI R13, RZ, 0x1f, R0 ;  /* 0x0000001fff0d7819 */ /* 0x000fe20000011400 */
[----:B------:R-:W-:Y:S01]  /*53a0*/  IMAD.WIDE.U32 R244, R15, -0x326172a9, RZ ;  /* 0xcd9e8d570ff47825 */ /* 0x000fe200078e00ff */
[----:B------:R-:W-:Y:S01]  /*53b0*/  IADD3 R0, P1, R6, R0, RZ ;  /* 0x0000000006007210 */ /* 0x000fe20007f3e0ff */
[----:B------:R-:W-:Y:S01]  /*53c0*/  STL [R1+0xcc], R41 ;  /* 0x0000cc2901007387 */ /* 0x000fe20000100800 */
[----:B-1----:R-:W-:-:S02]  /*53d0*/  FMNMX.FTZ R135, R17, R19, !PT ;  /* 0x0000001311877209 */ /* 0x002fc40007810000 */
[----:B------:R-:W-:Y:S01]  /*53e0*/  LEA.HI.X.SX32 R13, R6, R13, 0x1, P1 ;  /* 0x0000000d060d7211 */ /* 0x000fe200008f0eff */
[----:B------:R-:W-:Y:S01]  /*53f0*/  STL.64 [R1+0x30], R118 ;  /* 0x0000307601007387 */ /* 0x000fe20000100a00 */
[----:B------:R-:W-:Y:S02]  /*5400*/  LOP3.LUT R6, R11, R41, R12, 0x96, !PT ;  /* 0x000000290b067212 */ /* 0x000fe400078e960c */
[----:B------:R-:W-:Y:S01]  /*5410*/  LOP3.LUT R39, R245, R30, R8, 0x96, !PT ;  /* 0x0000001ef5277212 */ /* 0x000fe200078e9608 */
[----:B------:R-:W-:Y:S01]  /*5420*/  IMAD.WIDE.U32 R8, R18, -0x326172a9, RZ ;  /* 0xcd9e8d5712087825 */ /* 0x000fe200078e00ff */
[----:B------:R-:W-:Y:S01]  /*5430*/  LEA R12, P1, R0, R98, 0x1 ;  /* 0x00000062000c7211 */ /* 0x000fe200078208ff */
[----:B------:R-:W-:Y:S01]  /*5440*/  STL [R1+0xb4], R252 ;  /* 0x0000b4fc01007387 */ /* 0x000fe20000100800 */
[----:B------:R-:W-:Y:S01]  /*5450*/  FSEL R83, R27, -INF , !P4 ;  /* 0xff8000001b537808 */ /* 0x000fe20006000000 */
[----:B------:R-:W-:Y:S01]  /*5460*/  IMAD.WIDE.U32 R34, R6, -0x326172a9, RZ ;  /* 0xcd9e8d5706227825 */ /* 0x000fe200078e00ff */
[----:B------:R-:W-:Y:S01]  /*5470*/  LEA.HI.X R13, R0, R99, R13, 0x1, P1 ;  /* 0x00000063000d7211 */ /* 0x000fe200008f0c0d */
[----:B------:R-:W-:Y:S01]  /*5480*/  STL [R1+0xc0], R239 ;  /* 0x0000c0ef01007387 */ /* 0x000fe20000100800 */
[----:B------:R-:W-:Y:S01]  /*5490*/  FSETP.NEU.FTZ.AND P1, PT, R135, -INF , PT ;  /* 0xff8000008700780b */ /* 0x000fe20003f3d000 */
[C---:B------:R-:W-:Y:S01]  /*54a0*/  IMAD.IADD R6, R230.reuse, 0x1, -R7 ;  /* 0x00000001e6067824 */ /* 0x040fe200078e0a07 */
[----:B------:R-:W-:Y:S01]  /*54b0*/  LOP3.LUT R18, R35, R239, R8, 0x96, !PT ;  /* 0x000000ef23127212 */ /* 0x000fe200078e9608 */
[C---:B------:R-:W-:Y:S01]  /*54c0*/  IMAD.IADD R8, R230.reuse, 0x1, -R16 ;  /* 0x00000001e6087824 */ /* 0x040fe200078e0a10 */
[----:B------:R-:W-:Y:S01]  /*54d0*/  LOP3.LUT R19, R9, R252, R14, 0x96, !PT ;  /* 0x000000fc09137212 */ /* 0x000fe200078e960e */
[C---:B------:R-:W-:Y:S01]  /*54e0*/  IMAD.IADD R9, R230.reuse, 0x1, -R5 ;  /* 0x00000001e6097824 */ /* 0x040fe200078e0a05 */
[----:B------:R-:W-:Y:S01]  /*54f0*/  ISETP.GE.AND P4, PT, R5, R224, PT ;  /* 0x000000e00500720c */ /* 0x000fe20003f86270 */
[----:B------:R-:W-:Y:S01]  /*5500*/  IMAD.IADD R14, R230, 0x1, -R20 ;  /* 0x00000001e60e7824 */ /* 0x000fe200078e0a14 */
[----:B------:R-:W-:Y:S01]  /*5510*/  IABS R15, R8 ;  /* 0x00000008000f7213 */ /* 0x000fe20000000000 */
[----:B--2---:R-:W-:Y:S01]  /*5520*/  IMAD.WIDE.U32 R30, R19, -0x2daee0ad, RZ ;  /* 0xd2511f53131e7825 */ /* 0x004fe200078e00ff */
[----:B------:R-:W-:Y:S01]  /*5530*/  IABS R8, R6 ;  /* 0x0000000600087213 */ /* 0x000fe20000000000 */
[----:B------:R-:W-:Y:S01]  /*5540*/  STL [R1+0xbc], R251 ;  /* 0x0000bcfb01007387 */ /* 0x000fe20000100800 */
[----:B------:R-:W-:Y:S01]  /*5550*/  IABS R6, R9 ;  /* 0x0000000900067213 */ /* 0x000fe20000000000 */
[----:B------:R-:W-:Y:S01]  /*5560*/  IMAD.WIDE.U32 R32, R18, -0x2daee0ad, RZ ;  /* 0xd2511f5312207825 */ /* 0x000fe200078e00ff */
[----:B------:R-:W-:-:S02]  /*5570*/  IABS R14, R14 ;  /* 0x0000000e000e7213 */ /* 0x000fc40000000000 */
[----:B------:R-:W-:Y:S01]  /*5580*/  ISETP.GE.OR P4, PT, R5, R232, !P4 ;  /* 0x000000e80500720c */ /* 0x000fe20006786670 */
[----:B------:R-:W-:Y:S01]  /*5590*/  IMAD.MOV.U32 R17, RZ, RZ, R15 ;  /* 0x000000ffff117224 */ /* 0x000fe200078e000f */
[----:B------:R-:W-:Y:S01]  /*55a0*/  FSEL R57, R36, -INF , !P0 ;  /* 0xff80000024397808 */ /* 0x000fe20004000000 */
[----:B------:R-:W-:Y:S01]  /*55b0*/  IMAD.MOV.U32 R15, RZ, RZ, R8 ;  /* 0x000000ffff0f7224 */ /* 0x000fe200078e0008 */
[----:B------:R-:W-:Y:S01]  /*55c0*/  ISETP.GE.AND P0, PT, R7, R227, PT ;  /* 0x000000e30700720c */ /* 0x000fe20003f06270 */
[----:B------:R-:W-:Y:S01]  /*55d0*/  IMAD.MOV.U32 R8, RZ, RZ, R6 ;  /* 0x000000ffff087224 */ /* 0x000fe200078e0006 */
[----:B------:R-:W-:Y:S01]  /*55e0*/  I2FP.F32.S32 R17, R17 ;  /* 0x0000001100117245 */ /* 0x000fe20000201400 */
[----:B------:R-:W-:Y:S01]  /*55f0*/  IMAD.MOV.U32 R6, RZ, RZ, R14 ;  /* 0x000000ffff067224 */ /* 0x000fe200078e000e */
[----:B------:R-:W-:Y:S02]  /*5600*/  LOP3.LUT R14, R33, R251, R30, 0x96, !PT ;  /* 0x000000fb210e7212 */ /* 0x000fe400078e961e */
[----:B------:R-:W-:-:S02]  /*5610*/  I2FP.F32.S32 R8, R8 ;  /* 0x0000000800087245 */ /* 0x000fc40000201400 */
[----:B------:R-:W-:Y:S02]  /*5620*/  I2FP.F32.S32 R6, R6 ;  /* 0x0000000600067245 */ /* 0x000fe40000201400 */
[----:B------:R-:W-:Y:S01]  /*5630*/  ISETP.GE.OR P0, PT, R7, R235, !P0 ;  /* 0x000000eb0700720c */ /* 0x000fe20004706670 */
[-C--:B------:R-:W-:Y:S01]  /*5640*/  FFMA.FTZ R24, R8, -R219.reuse, R43 ;  /* 0x800000db08187223 */ /* 0x080fe2000001002b */
[----:B------:R-:W-:Y:S02]  /*5650*/  IMAD.IADD R8, R230, 0x1, -R21 ;  /* 0x00000001e6087824 */ /* 0x000fe400078e0a15 */
[----:B------:R-:W-:Y:S01]  /*5660*/  FFMA.FTZ R19, R6, -R219, R66 ;  /* 0x800000db06137223 */ /* 0x000fe20000010042 */
[----:B------:R-:W-:Y:S02]  /*5670*/  FSEL R50, R37, -INF , !P2 ;  /* 0xff80000025327808 */ /* 0x000fe40005000000 */
[----:B------:R-:W-:Y:S02]  /*5680*/  FSEL R35, R24, -INF , !P4 ;  /* 0xff80000018237808 */ /* 0x000fe40006000000 */
[----:B------:R-:W-:-:S02]  /*5690*/  IABS R8, R8 ;  /* 0x0000000800087213 */ /* 0x000fc40000000000 */
[C---:B------:R-:W-:Y:S02]  /*56a0*/  ISETP.GE.AND P4, PT, R22.reuse, R224, PT ;  /* 0x000000e01600720c */ /* 0x040fe40003f86270 */
[C---:B------:R-:W-:Y:S02]  /*56b0*/  ISETP.GE.AND P2, PT, R5.reuse, R227, PT ;  /* 0x000000e30500720c */ /* 0x040fe40003f46270 */
[----:B------:R-:W-:Y:S02]  /*56c0*/  ISETP.GE.OR P4, PT, R22, R232, !P4 ;  /* 0x000000e81600720c */ /* 0x000fe40006786670 */
[----:B------:R-:W-:Y:S01]  /*56d0*/  ISETP.GE.OR P2, PT, R5, R235, !P2 ;  /* 0x000000eb0500720c */ /* 0x000fe20005746670 */
[----:B---3--:R-:W-:-:S05]  /*56e0*/  FMUL.FTZ R0, R3, R135 ;  /* 0x0000008703007220 */ /* 0x008fca0000410000 */
[----:B------:R-:W-:-:S05]  /*56f0*/  FSEL R0, R0, RZ, P1 ;  /* 0x000000ff00007208 */ /* 0x000fca0000800000 */
[----:B------:R-:W-:-:S04]  /*5700*/  FFMA.FTZ R9, R25, R3, -R0 ;  /* 0x0000000319097223 */ /* 0x000fc80000010800 */
[----:B------:R1:W-:Y:S02]  /*5710*/  MUFU.EX2 R196, R9 ;  /* 0x0000000900c47308 */ /* 0x0003e40000000800 */
[----:B-1----:R-:W-:Y:S01]  /*5720*/  FFMA.FTZ R9, R26, R3, -R0 ;  /* 0x000000031a097223 */ /* 0x002fe20000010800 */
[----:B------:R-:W-:Y:S01]  /*5730*/  FFMA.FTZ R26, R17, -R219, R63 ;  /* 0x800000db111a7223 */ /* 0x000fe2000001003f */
[----:B------:R-:W-:-:S04]  /*5740*/  IMAD.IADD R17, R230, 0x1, -R23 ;  /* 0x00000001e6117824 */ /* 0x000fc800078e0a17 */
[----:B------:R1:W2:Y:S01]  /*5750*/  MUFU.EX2 R187, R9 ;  /* 0x0000000900bb7308 */ /* 0x0002a20000000800 */
[----:B------:R-:W-:Y:S02]  /*5760*/  FSEL R78, R26, -INF , !P5 ;  /* 0xff8000001a4e7808 */ /* 0x000fe40006800000 */
[----:B------:R-:W-:-:S04]  /*5770*/  ISETP.GE.AND P5, PT, R20, R224, PT ;  /* 0x000000e01400720c */ /* 0x000fc80003fa6270 */
[----:B------:R-:W-:-:S04]  /*5780*/  ISETP.GE.OR P5, PT, R20, R232, !P5 ;  /* 0x000000e81400720c */ /* 0x000fc80006fa6670 */
[----:B------:R-:W-:Y:S01]  /*5790*/  FSEL R80, R19, -INF , !P5 ;  /* 0xff80000013507808 */ /* 0x000fe20006800000 */
[----:B------:R-:W-:Y:S01]  /*57a0*/  IMAD.IADD R19, R229, 0x1, -R16 ;  /* 0x00000001e5137824 */ /* 0x000fe200078e0a10 */
[----:B------:R-:W-:Y:S02]  /*57b0*/  ISETP.GE.AND P5, PT, R16, R227, PT ;  /* 0x000000e31000720c */ /* 0x000fe40003fa6270 */
[----:B-1----:R-:W-:Y:S01]  /*57c0*/  I2FP.F32.S32 R9, R15 ;  /* 0x0000000f00097245 */ /* 0x002fe20000201400 */
[----:B------:R-:W-:Y:S01]  /*57d0*/  IMAD.WIDE.U32 R14, R14, -0x326172a9, RZ ;  /* 0xcd9e8d570e0e7825 */ /* 0x000fe200078e00ff */
[----:B--2---:R-:W-:Y:S02]  /*57e0*/  F2FP.BF16.F32.PACK_AB R18, R187, R196 ;  /* 0x000000c4bb12723e */ /* 0x004fe400000010ff */
[----:B------:R-:W-:Y:S01]  /*57f0*/  IABS R19, R19 ;  /* 0x0000001300137213 */ /* 0x000fe20000000000 */
[----:B------:R-:W-:Y:S01]  /*5800*/  FFMA.FTZ R25, R9, -R219, R42 ;  /* 0x800000db09197223 */ /* 0x000fe2000001002a */
[----:B------:R-:W-:Y:S01]  /*5810*/  LOP3.LUT R6, R14, 0xff, RZ, 0xc0, !PT ;  /* 0x000000ff0e067812 */ /* 0x000fe200078ec0ff */
[----:B------:R-:W-:Y:S01]  /*5820*/  IMAD.IADD R9, R230, 0x1, -R22 ;  /* 0x00000001e6097824 */ /* 0x000fe200078e0a16 */
[----:B------:R-:W-:-:S02]  /*5830*/  PRMT R51, R18, 0x7610, R51 ;  /* 0x0000761012337816 */ /* 0x000fc40000000033 */
[----:B------:R-:W-:Y:S02]  /*5840*/  ISETP.GE.U32.AND P1, PT, R218, R6, PT ;  /* 0x00000006da00720c */ /* 0x000fe40003f26070 */
[----:B------:R-:W-:Y:S02]  /*5850*/  IABS R6, R9 ;  /* 0x0000000900067213 */ /* 0x000fe40000000000 */
[----:B------:R-:W-:Y:S01]  /*5860*/  IABS R9, R17 ;  /* 0x0000001100097213 */ /* 0x000fe20000000000 */
[----:B------:R-:W-:Y:S01]  /*5870*/  IMAD.MOV.U32 R17, RZ, RZ, R8 ;  /* 0x000000ffff117224 */ /* 0x000fe200078e0008 */
[----:B------:R-:W-:Y:S01]  /*5880*/  PRMT R49, R18, 0x7632, R49 ;  /* 0x0000763212317816 */ /* 0x000fe20000000031 */
[----:B------:R-:W-:Y:S01]  /*5890*/  IMAD.MOV.U32 R8, RZ, RZ, R6 ;  /* 0x000000ffff087224 */ /* 0x000fe200078e0006 */
[----:B------:R-:W-:Y:S01]  /*58a0*/  ISETP.GE.OR P5, PT, R16, R235, !P5 ;  /* 0x000000eb1000720c */ /* 0x000fe20006fa6670 */
[----:B------:R-:W-:Y:S01]  /*58b0*/  IMAD.MOV.U32 R6, RZ, RZ, R9 ;  /* 0x000000ffff067224 */ /* 0x000fe200078e0009 */
[----:B------:R-:W-:Y:S01]  /*58c0*/  PRMT R146, R51, 0x5410, R49 ;  /* 0x0000541033927816 */ /* 0x000fe20000000031 */
[----:B------:R-:W-:Y:S01]  /*58d0*/  IMAD.IADD R18, R231, 0x1, -R16 ;  /* 0x00000001e7127824 */ /* 0x000fe200078e0a10 */
[----:B------:R-:W-:Y:S01]  /*58e0*/  I2FP.F32.S32 R9, R17 ;  /* 0x0000001100097245 */ /* 0x000fe20000201400 */
[----:B------:R-:W-:Y:S01]  /*58f0*/  @!P1 HFMA2.BF16_V2 R38, -RZ.H0_H0, RZ.H0_H0, -R51.H0_H0 ;  /* 0x200000ffff269231 */ /* 0x000fe20000340933 */
[----:B------:R-:W-:-:S02]  /*5900*/  I2FP.F32.S32 R6, R6 ;  /* 0x0000000600067245 */ /* 0x000fc40000201400 */
[----:B------:R-:W-:Y:S01]  /*5910*/  I2FP.F32.S32 R8, R8 ;  /* 0x0000000800087245 */ /* 0x000fe20000201400 */
[-C--:B------:R-:W-:Y:S01]  /*5920*/  FFMA.FTZ R9, R9, -R219.reuse, R67 ;  /* 0x800000db09097223 */ /* 0x080fe20000010043 */
[----:B------:R-:W-:Y:S01]  /*5930*/  @!P1 PRMT R51, R38, 0x5410, RZ ;  /* 0x0000541026339816 */ /* 0x000fe200000000ff */
[-C--:B------:R-:W-:Y:S01]  /*5940*/  FFMA.FTZ R17, R6, -R219.reuse, R55 ;  /* 0x800000db06117223 */ /* 0x080fe20000010037 */
[----:B------:R-:W-:Y:S01]  /*5950*/  ISETP.GE.AND P1, PT, R7, R224, PT ;  /* 0x000000e00700720c */ /* 0x000fe20003f26270 */
[----:B------:R-:W-:Y:S01]  /*5960*/  FFMA.FTZ R8, R8, -R219, R54 ;  /* 0x800000db08087223 */ /* 0x000fe20000010036 */
[----:B------:R-:W-:Y:S02]  /*5970*/  FMNMX.FTZ R6, R83, R78, !PT ;  /* 0x0000004e53067209 */ /* 0x000fe40007810000 */
[----:B------:R-:W-:Y:S02]  /*5980*/  ISETP.GE.OR P1, PT, R7, R232, !P1 ;  /* 0x000000e80700720c */ /* 0x000fe40004f26670 */
[----:B------:R-:W-:Y:S01]  /*5990*/  FSEL R55, R8, -INF , !P4 ;  /* 0xff80000008377808 */ /* 0x000fe20006000000 */
[----:B------:R-:W-:Y:S01]  /*59a0*/  IMAD.IADD R8, R229, 0x1, -R5 ;  /* 0x00000001e5087824 */ /* 0x000fe200078e0a05 */
[----:B------:R-:W-:-:S02]  /*59b0*/  FSEL R30, R25, -INF , !P1 ;  /* 0xff800000191e7808 */ /* 0x000fc40004800000 */
[C---:B------:R-:W-:Y:S02]  /*59c0*/  ISETP.GE.AND P1, PT, R21.reuse, R224, PT ;  /* 0x000000e01500720c */ /* 0x040fe40003f26270 */
[----:B------:R-:W-:Y:S02]  /*59d0*/  FMNMX.FTZ R6, R30, R6, !PT ;  /* 0x000000061e067209 */ /* 0x000fe40007810000 */
[----:B------:R-:W-:Y:S02]  /*59e0*/  ISETP.GE.OR P1, PT, R21, R232, !P1 ;  /* 0x000000e81500720c */ /* 0x000fe40004f26670 */
[----:B------:R-:W-:Y:S02]  /*59f0*/  FMNMX.FTZ R6, R35, R6, !PT ;  /* 0x0000000623067209 */ /* 0x000fe40007810000 */
[----:B------:R-:W-:Y:S02]  /*5a00*/  ISETP.GE.AND P4, PT, R23, R224, PT ;  /* 0x000000e01700720c */ /* 0x000fe40003f86270 */
[----:B------:R-:W-:Y:S01]  /*5a10*/  FSEL R81, R9, -INF , !P1 ;  /* 0xff80000009517808 */ /* 0x000fe20004800000 */
[----:B------:R-:W-:Y:S01]  /*5a20*/  IMAD.IADD R9, R229, 0x1, -R7 ;  /* 0x00000001e5097824 */ /* 0x000fe200078e0a07 */
[----:B------:R-:W-:-:S02]  /*5a30*/  FMNMX.FTZ R6, R80, R6, !PT ;  /* 0x0000000650067209 */ /* 0x000fc40007810000 */
[----:B------:R-:W-:Y:S02]  /*5a40*/  ISETP.GE.OR P4, PT, R23, R232, !P4 ;  /* 0x000000e81700720c */ /* 0x000fe40006786670 */
[----:B------:R-:W-:Y:S02]  /*5a50*/  FMNMX.FTZ R6, R81, R6, !PT ;  /* 0x0000000651067209 */ /* 0x000fe40007810000 */
[----:B------:R-:W-:Y:S02]  /*5a60*/  FSEL R52, R17, -INF , !P4 ;  /* 0xff80000011347808 */ /* 0x000fe40006000000 */
[----:B------:R-:W-:Y:S02]  /*5a70*/  ISETP.GE.AND P4, PT, R7, R226, PT ;  /* 0x000000e20700720c */ /* 0x000fe40003f86270 */
[----:B------:R-:W-:Y:S02]  /*5a80*/  FMNMX.FTZ R6, R55, R6, !PT ;  /* 0x0000000637067209 */ /* 0x000fe40007810000 */
[----:B------:R-:W-:Y:S01]  /*5a90*/  ISETP.GE.OR P4, PT, R7, R234, !P4 ;  /* 0x000000ea0700720c */ /* 0x000fe20006786670 */
[----:B------:R-:W-:Y:S01]  /*5aa0*/  IMAD.IADD R7, R231, 0x1, -R7 ;  /* 0x00000001e7077824 */ /* 0x000fe200078e0a07 */
[----:B------:R-:W-:-:S02]  /*5ab0*/  ISETP.GE.AND P1, PT, R16, R226, PT ;  /* 0x000000e21000720c */ /* 0x000fc40003f26270 */
[----:B------:R-:W-:Y:S02]  /*5ac0*/  FMNMX.FTZ R6, R52, R6, !PT ;  /* 0x0000000634067209 */ /* 0x000fe40007810000 */
[----:B------:R-:W-:Y:S02]  /*5ad0*/  IABS R17, R18 ;  /* 0x0000001200117213 */ /* 0x000fe40000000000 */
[----:B------:R-:W-:Y:S02]  /*5ae0*/  ISETP.GE.OR P1, PT, R16, R234, !P1 ;  /* 0x000000ea1000720c */ /* 0x000fe40004f26670 */
[----:B------:R-:W-:Y:S01]  /*5af0*/  IABS R18, R9 ;  /* 0x0000000900127213 */ /* 0x000fe20000000000 */
[----:B------:R-:W1:Y:S01]  /*5b00*/  SHFL.BFLY PT, R16, R6, 0x2, 0x1f ;  /* 0x0c401f0006107f89 */ /* 0x000e6200000e0000 */
[----:B------:R-:W-:Y:S01]  /*5b10*/  IABS R9, R7 ;  /* 0x0000000700097213 */ /* 0x000fe20000000000 */
[----:B------:R-:W-:Y:S01]  /*5b20*/  IMAD.MOV.U32 R7, RZ, RZ, R19 ;  /* 0x000000ffff077224 */ /* 0x000fe200078e0013 */
[----:B------:R-:W-:-:S02]  /*5b30*/  I2FP.F32.S32 R17, R17 ;  /* 0x0000001100117245 */ /* 0x000fc40000201400 */
[----:B------:R-:W-:Y:S01]  /*5b40*/  I2FP.F32.S32 R18, R18 ;  /* 0x0000001200127245 */ /* 0x000fe20000201400 */
[----:B------:R-:W-:Y:S01]  /*5b50*/  IMAD.MOV.U32 R19, RZ, RZ, R9 ;  /* 0x000000ffff137224 */ /* 0x000fe200078e0009 */
[----:B------:R-:W-:Y:S01]  /*5b60*/  I2FP.F32.S32 R9, R7 ;  /* 0x0000000700097245 */ /* 0x000fe20000201400 */
[----:B------:R-:W-:Y:S01]  /*5b70*/  FFMA.FTZ R25, R17, -R219, R71 ;  /* 0x800000db11197223 */ /* 0x000fe20000010047 */
[----:B------:R-:W-:Y:S01]  /*5b80*/  IABS R7, R8 ;  /* 0x0000000800077213 */ /* 0x000fe20000000000 */
[----:B------:R-:W-:Y:S01]  /*5b90*/  IMAD.IADD R17, R229, 0x1, -R23 ;  /* 0x00000001e5117824 */ /* 0x000fe200078e0a17 */
[----:B------:R-:W-:Y:S01]  /*5ba0*/  I2FP.F32.S32 R19, R19 ;  /* 0x0000001300137245 */ /* 0x000fe20000201400 */
[----:B------:R-:W-:Y:S01]  /*5bb0*/  FFMA.FTZ R8, R9, -R219, R69 ;  /* 0x800000db09087223 */ /* 0x000fe20000010045 */
[----:B------:R-:W-:Y:S01]  /*5bc0*/  I2FP.F32.S32 R7, R7 ;  /* 0x0000000700077245 */ /* 0x000fe20000201400 */
[----:B------:R-:W-:Y:S02]  /*5bd0*/  IMAD.IADD R9, R229, 0x1, -R21 ;  /* 0x00000001e5097824 */ /* 0x000fe400078e0a15 */
[-C--:B------:R-:W-:Y:S01]  /*5be0*/  FFMA.FTZ R26, R18, -R219.reuse, R44 ;  /* 0x800000db121a7223 */ /* 0x080fe2000001002c */
[-C--:B------:R-:W-:Y:S01]  /*5bf0*/  FFMA.FTZ R24, R19, -R219.reuse, R46 ;  /* 0x800000db13187223 */ /* 0x080fe2000001002e */
[----:B------:R-:W-:Y:S01]  /*5c00*/  FSEL R61, R8, -INF , !P5 ;  /* 0xff800000083d7808 */ /* 0x000fe20006800000 */
[----:B------:R-:W-:Y:S01]  /*5c10*/  FFMA.FTZ R19, R7, -R219, R45 ;  /* 0x800000db07137223 */ /* 0x000fe2000001002d */
[----:B------:R-:W-:Y:S01]  /*5c20*/  ISETP.GE.AND P5, PT, R5, R226, PT ;  /* 0x000000e20500720c */ /* 0x000fe20003fa6270 */
[----:B------:R-:W-:Y:S01]  /*5c30*/  IMAD.IADD R7, R229, 0x1, -R20 ;  /* 0x00000001e5077824 */ /* 0x000fe200078e0a14 */
[----:B------:R-:W-:-:S02]  /*5c40*/  FSEL R58, R24, -INF , !P4 ;  /* 0xff800000183a7808 */ /* 0x000fc40006000000 */
[----:B------:R-:W-:Y:S01]  /*5c50*/  ISETP.GE.OR P5, PT, R5, R234, !P5 ;  /* 0x000000ea0500720c */ /* 0x000fe20006fa6670 */
[----:B------:R-:W-:Y:S01]  /*5c60*/  IMAD.IADD R5, R231, 0x1, -R5 ;  /* 0x00000001e7057824 */ /* 0x000fe200078e0a05 */
[----:B-1----:R-:W-:Y:S01]  /*5c70*/  FMNMX.FTZ R6, R6, R16, !PT ;  /* 0x0000001006067209 */ /* 0x002fe20007810000 */
[----:B------:R-:W-:Y:S01]  /*5c80*/  IMAD.IADD R16, R229, 0x1, -R22 ;  /* 0x00000001e5107824 */ /* 0x000fe200078e0a16 */
[----:B------:R-:W-:Y:S02]  /*5c90*/  IABS R8, R7 ;  /* 0x0000000700087213 */ /* 0x000fe40000000000 */
[----:B------:R-:W-:Y:S01]  /*5ca0*/  IABS R27, R5 ;  /* 0x00000005001b7213 */ /* 0x000fe20000000000 */
[----:B------:R-:W1:Y:S01]  /*5cb0*/  SHFL.BFLY PT, R18, R6, 0x1, 0x1f ;  /* 0x0c201f0006127f89 */ /* 0x000e6200000e0000 */
[----:B------:R-:W-:Y:S02]  /*5cc0*/  IABS R7, R9 ;  /* 0x0000000900077213 */ /* 0x000fe40000000000 */
[----:B------:R-:W-:Y:S01]  /*5cd0*/  IABS R5, R16 ;  /* 0x0000001000057213 */ /* 0x000fe20000000000 */
[----:B------:R-:W-:Y:S01]  /*5ce0*/  IMAD.MOV.U32 R16, RZ, RZ, R8 ;  /* 0x000000ffff107224 */ /* 0x000fe200078e0008 */
[----:B------:R-:W-:Y:S01]  /*5cf0*/  IABS R9, R17 ;  /* 0x0000001100097213 */ /* 0x000fe20000000000 */
[----:B------:R-:W-:Y:S01]  /*5d00*/  IMAD.MOV.U32 R17, RZ, RZ, R27 ;  /* 0x000000ffff117224 */ /* 0x000fe200078e001b */
[----:B------:R-:W-:Y:S01]  /*5d10*/  ISETP.GE.AND P4, PT, R21, R227, PT ;  /* 0x000000e31500720c */ /* 0x000fe20003f86270 */
[----:B------:R-:W-:Y:S01]  /*5d20*/  IMAD.MOV.U32 R8, RZ, RZ, R7 ;  /* 0x000000ffff087224 */ /* 0x000fe200078e0007 */
[----:B------:R-:W-:Y:S01]  /*5d30*/  FSEL R48, R25, -INF , !P1 ;  /* 0xff80000019307808 */ /* 0x000fe20004800000 */
        /* <DEDUP_REMOVED lines=10> */
[----:B------:R-:W-:Y:S01]  /*5de0*/  FSEL R47, R19, -INF , !P2 ;  /* 0xff800000132f7808 */ /* 0x000fe20005000000 */
[----:B------:R-:W-:Y:S01]  /*5df0*/  FFMA.FTZ R8, R7, -R219, R84 ;  /* 0x800000db07087223 */ /* 0x000fe20000010054 */
[----:B------:R-:W-:Y:S01]  /*5e00*/  ISETP.GE.OR P4, PT, R21, R235, !P4 ;  /* 0x000000eb1500720c */ /* 0x000fe20006786670 */
[----:B------:R-:W-:Y:S01]  /*5e10*/  FFMA.FTZ R7, R5, -R219, R85 ;  /* 0x800000db05077223 */ /* 0x000fe20000010055 */
[C---:B------:R-:W-:Y:S01]  /*5e20*/  ISETP.GE.AND P2, PT, R22.reuse, R227, PT ;  /* 0x000000e31600720c */ /* 0x040fe20003f46270 */
[----:B------:R-:W-:Y:S01]  /*5e30*/  IMAD.IADD R5, R231, 0x1, -R20 ;  /* 0x00000001e7057824 */ /* 0x000fe200078e0a14 */
[----:B------:R-:W-:Y:S01]  /*5e40*/  FSEL R54, R9, -INF , !P4 ;  /* 0xff80000009367808 */ /* 0x000fe20006000000 */
[----:B------:R-:W-:Y:S01]  /*5e50*/  IMAD.IADD R9, R231, 0x1, -R21 ;  /* 0x00000001e7097824 */ /* 0x000fe200078e0a15 */
[----:B------:R-:W-:-:S02]  /*5e60*/  ISETP.GE.OR P2, PT, R22, R235, !P2 ;  /* 0x000000eb1600720c */ /* 0x000fc40005746670 */
[C---:B------:R-:W-:Y:S02]  /*5e70*/  ISETP.GE.AND P4, PT, R23.reuse, R227, PT ;  /* 0x000000e31700720c */ /* 0x040fe40003f86270 */
[----:B------:R-:W-:Y:S02]  /*5e80*/  FSEL R59, R8, -INF , !P2 ;  /* 0xff800000083b7808 */ /* 0x000fe40005000000 */
[----:B------:R-:W-:Y:S02]  /*5e90*/  ISETP.GE.OR P4, PT, R23, R235, !P4 ;  /* 0x000000eb1700720c */ /* 0x000fe40006786670 */
[----:B------:R-:W-:Y:S01]  /*5ea0*/  IABS R8, R5 ;  /* 0x0000000500087213 */ /* 0x000fe20000000000 */
[----:B------:R-:W-:Y:S01]  /*5eb0*/  IMAD.IADD R5, R231, 0x1, -R22 ;  /* 0x00000001e7057824 */ /* 0x000fe200078e0a16 */
[----:B------:R-:W-:Y:S02]  /*5ec0*/  FSEL R60, R7, -INF , !P4 ;  /* 0xff800000073c7808 */ /* 0x000fe40006000000 */
[----:B------:R-:W-:Y:S01]  /*5ed0*/  ISETP.GE.AND P1, PT, R20, R227, PT ;  /* 0x000000e31400720c */ /* 0x000fe20003f26270 */
[----:B------:R-:W-:Y:S01]  /*5ee0*/  IMAD.MOV.U32 R7, RZ, RZ, R8 ;  /* 0x000000ffff077224 */ /* 0x000fe200078e0008 */
[----:B------:R-:W-:-:S02]  /*5ef0*/  IABS R8, R9 ;  /* 0x0000000900087213 */ /* 0x000fc40000000000 */
[----:B------:R-:W-:Y:S01]  /*5f00*/  IABS R9, R5 ;  /* 0x0000000500097213 */ /* 0x000fe20000000000 */
[----:B------:R-:W-:Y:S01]  /*5f10*/  IMAD.IADD R5, R231, 0x1, -R23 ;  /* 0x00000001e7057824 */ /* 0x000fe200078e0a17 */
[----:B------:R-:W-:Y:S02]  /*5f20*/  I2FP.F32.S32 R7, R7 ;  /* 0x0000000700077245 */ /* 0x000fe40000201400 */
[----:B------:R-:W-:Y:S02]  /*5f30*/  ISETP.GE.OR P1, PT, R20, R235, !P1 ;  /* 0x000000eb1400720c */ /* 0x000fe40004f26670 */
[----:B------:R-:W-:Y:S01]  /*5f40*/  FSEL R56, R26, -INF , !P0 ;  /* 0xff8000001a387808 */ /* 0x000fe20004000000 */
[----:B------:R-:W-:Y:S01]  /*5f50*/  FFMA.FTZ R37, R7, -R219, R90 ;  /* 0x800000db07257223 */ /* 0x000fe2000001005a */
[----:B------:R-:W-:Y:S02]  /*5f60*/  FSEL R53, R16, -INF , !P1 ;  /* 0xff80000010357808 */ /* 0x000fe40004800000 */
[----:B------:R-:W-:-:S02]  /*5f70*/  IABS R16, R5 ;  /* 0x0000000500107213 */ /* 0x000fc40000000000 */
[----:B------:R-:W-:Y:S02]  /*5f80*/  I2FP.F32.S32 R7, R8 ;  /* 0x0000000800077245 */ /* 0x000fe40000201400 */
[-C--:B------:R-:W-:Y:S02]  /*5f90*/  ISETP.GE.AND P0, PT, R20, R226.reuse, PT ;  /* 0x000000e21400720c */ /* 0x080fe40003f06270 */
[----:B------:R-:W-:Y:S01]  /*5fa0*/  ISETP.GE.AND P1, PT, R21, R226, PT ;  /* 0x000000e21500720c */ /* 0x000fe20003f26270 */
[----:B------:R-:W-:Y:S01]  /*5fb0*/  FFMA.FTZ R33, R7, -R219, R91 ;  /* 0x800000db07217223 */ /* 0x000fe2000001005b */
[----:B------:R-:W-:Y:S02]  /*5fc0*/  LOP3.LUT R5, R65, R119, RZ, 0x3c, !PT ;  /* 0x0000007741057212 */ /* 0x000fe400078e3cff */
[----:B-1----:R-:W-:Y:S01]  /*5fd0*/  FMNMX.FTZ R133, R6, R18, !PT ;  /* 0x0000001206857209 */ /* 0x002fe20007810000 */
[----:B------:R-:W-:Y:S01]  /*5fe0*/  IMAD.WIDE.U32 R18, R28, -0x2daee0ad, RZ ;  /* 0xd2511f531c127825 */ /* 0x000fe200078e00ff */
[----:B------:R-:W-:-:S02]  /*5ff0*/  ISETP.GE.OR P0, PT, R20, R234, !P0 ;  /* 0x000000ea1400720c */ /* 0x000fc40004706670 */
[----:B------:R-:W-:Y:S01]  /*6000*/  ISETP.GE.OR P1, PT, R21, R234, !P1 ;  /* 0x000000ea1500720c */ /* 0x000fe20004f26670 */
[----:B------:R-:W-:Y:S01]  /*6010*/  IMAD.WIDE.U32 R20, R5, -0x2daee0ad, RZ ;  /* 0xd2511f5305147825 */ /* 0x000fe200078e00ff */
[----:B------:R-:W-:-:S03]  /*6020*/  I2FP.F32.S32 R7, R16 ;  /* 0x0000001000077245 */ /* 0x000fc60000201400 */
[----:B------:R-:W-:Y:S01]  /*6030*/  FMUL.FTZ R6, R3, R133 ;  /* 0x0000008503067220 */ /* 0x000fe20000410000 */
[----:B------:R-:W-:Y:S01]  /*6040*/  I2FP.F32.S32 R9, R9 ;  /* 0x0000000900097245 */ /* 0x000fe20000201400 */
[----:B------:R-:W-:Y:S01]  /*6050*/  IMAD.WIDE.U32 R16, R29, -0x2daee0ad, RZ ;  /* 0xd2511f531d107825 */ /* 0x000fe200078e00ff */
[----:B------:R-:W-:Y:S01]  /*6060*/  LOP3.LUT R8, R19, R40, R116, 0x96, !PT ;  /* 0x0000002813087212 */ /* 0x000fe200078e9674 */
[----:B------:R1:W-:Y:S01]  /*6070*/  STL.64 [R1+0x28], R20 ;  /* 0x0000281401007387 */ /* 0x0003e20000100a00 */
[----:B------:R-:W-:Y:S01]  /*6080*/  LOP3.LUT R5, R21, R64, R110, 0x96, !PT ;  /* 0x0000004015057212 */ /* 0x000fe200078e966e */
[----:B------:R-:W-:-:S04]  /*6090*/  IMAD.WIDE.U32 R28, R39, -0x2daee0ad, RZ ;  /* 0xd2511f53271c7825 */ /* 0x000fc800078e00ff */
[-C--:B------:R-:W-:Y:S01]  /*60a0*/  FFMA.FTZ R36, R9, -R219.reuse, R86 ;  /* 0x800000db09247223 */ /* 0x080fe20000010056 */
[----:B------:R-:W-:Y:S01]  /*60b0*/  ISETP.GE.AND P2, PT, R22, R226, PT ;  /* 0x000000e21600720c */ /* 0x000fe20003f46270 */
[----:B------:R-:W-:Y:S01]  /*60c0*/  FFMA.FTZ R46, R7, -R219, R87 ;  /* 0x800000db072e7223 */ /* 0x000fe20000010057 */
[----:B------:R-:W-:Y:S01]  /*60d0*/  FSETP.NEU.FTZ.AND P4, PT, R133, -INF , PT ;  /* 0xff8000008500780b */ /* 0x000fe20003f9d000 */
[----:B------:R-:W-:Y:S01]  /*60e0*/  IMAD.WIDE.U32 R8, R8, -0x326172a9, RZ ;  /* 0xcd9e8d5708087825 */ /* 0x000fe200078e00ff */
[----:B------:R-:W-:Y:S02]  /*60f0*/  LOP3.LUT R26, R29, R41, R18, 0x96, !PT ;  /* 0x000000291d1a7212 */ /* 0x000fe400078e9612 */
[----:B------:R-:W-:Y:S01]  /*6100*/  ISETP.GE.OR P2, PT, R22, R234, !P2 ;  /* 0x000000ea1600720c */ /* 0x000fe20005746670 */
[----:B------:R-:W-:Y:S01]  /*6110*/  IMAD.WIDE.U32 R42, R5, -0x326172a9, RZ ;  /* 0xcd9e8d57052a7825 */ /* 0x000fe200078e00ff */
[----:B------:R-:W-:Y:S02]  /*6120*/  FSEL R6, R6, RZ, P4 ;  /* 0x000000ff06067208 */ /* 0x000fe40002000000 */
[----:B------:R-:W-:Y:S01]  /*6130*/  ISETP.GE.AND P4, PT, R23, R226, PT ;  /* 0x000000e21700720c */ /* 0x000fe20003f86270 */
[----:B------:R-:W-:Y:S01]  /*6140*/  IMAD.WIDE.U32 R26, R26, -0x326172a9, RZ ;  /* 0xcd9e8d571a1a7825 */ /* 0x000fe200078e00ff */
[----:B------:R-:W-:-:S02]  /*6150*/  LOP3.LUT R22, R9, R252, R244, 0x96, !PT ;  /* 0x000000fc09167212 */ /* 0x000fc400078e96f4 */
[----:B------:R-:W-:Y:S02]  /*6160*/  ISETP.GE.OR P4, PT, R23, R234, !P4 ;  /* 0x000000ea1700720c */ /* 0x000fe40006786670 */
[----:B------:R-:W-:Y:S01]  /*6170*/  LOP3.LUT R5, R27, R239, R8, 0x96, !PT ;  /* 0x000000ef1b057212 */ /* 0x000fe200078e9608 */
[----:B------:R-:W-:Y:S01]  /*6180*/  IMAD.WIDE.U32 R22, R22, -0x2daee0ad, RZ ;  /* 0xd2511f5316167825 */ /* 0x000fe200078e00ff */
[----:B------:R-:W-:Y:S02]  /*6190*/  LOP3.LUT R16, R11, R41, R16, 0x96, !PT ;  /* 0x000000290b107212 */ /* 0x000fe400078e9610 */
[----:B------:R-:W-:Y:S02]  /*61a0*/  LOP3.LUT R7, R9, R252, R244, 0x96, !PT ;  /* 0x000000fc09077212 */ /* 0x000fe400078e96f4 */
[----:B------:R-:W-:Y:S02]  /*61b0*/  FSEL R46, R46, -INF , !P4 ;  /* 0xff8000002e2e7808 */ /* 0x000fe40006000000 */
[----:B-1----:R-:W-:Y:S01]  /*61c0*/  LOP3.LUT R20, R17, R40, R20, 0x96, !PT ;  /* 0x0000002811147212 */ /* 0x002fe200078e9614 */
[----:B------:R-:W-:-:S02]  /*61d0*/  VIADD R40, R109, 0xed9eba14 ;  /* 0xed9eba146d287836 */ /* 0x000fc40000000000 */
[----:B------:R-:W-:-:S03]  /*61e0*/  IMAD.WIDE.U32 R16, R16, -0x326172a9, RZ ;  /* 0xcd9e8d5710107825 */ /* 0x000fc600078e00ff */
[-C--:B------:R-:W-:Y:S01]  /*61f0*/  LOP3.LUT R24, R31, R40.reuse, R10, 0x96, !PT ;  /* 0x000000281f187212 */ /* 0x080fe200078e960a */
[----:B------:R-:W-:Y:S01]  /*6200*/  IMAD.WIDE.U32 R20, R20, -0x326172a9, RZ ;  /* 0xcd9e8d5714147825 */ /* 0x000fe200078e00ff */
[----:B------:R-:W-:Y:S01]  /*6210*/  LOP3.LUT R11, R23, R40, R28, 0x96, !PT ;  /* 0x00000028170b7212 */ /* 0x000fe200078e961c */
[----:B------:R1:W-:Y:S01]  /*6220*/  STL [R1+0xb8], R40 ;  /* 0x0000b82801007387 */ /* 0x0003e20000100800 */
[-C--:B------:R-:W-:Y:S01]  /*6230*/  LOP3.LUT R23, R27, R239.reuse, R8, 0x96, !PT ;  /* 0x000000ef1b177212 */ /* 0x080fe200078e9608 */
[----:B------:R-:W-:Y:S01]  /*6240*/  IMAD.WIDE.U32 R28, R5, -0x2daee0ad, RZ ;  /* 0xd2511f53051c7825 */ /* 0x000fe200078e00ff */
[----:B------:R-:W-:Y:S01]  /*6250*/  LOP3.LUT R18, R21, R252, R42, 0x96, !PT ;  /* 0x000000fc15127212 */ /* 0x000fe200078e962a */
[----:B------:R2:W-:Y:S01]  /*6260*/  STL.64 [R1+0x20], R42 ;  /* 0x0000202a01007387 */ /* 0x0005e20000100a00 */
[----:B------:R-:W-:Y:S01]  /*6270*/  LOP3.LUT R20, R17, R239, R20, 0x96, !PT ;  /* 0x000000ef11147212 */ /* 0x000fe200078e9614 */
[----:B------:R-:W-:Y:S01]  /*6280*/  IMAD.WIDE.U32 R24, R24, -0x326172a9, RZ ;  /* 0xcd9e8d5718187825 */ /* 0x000fe200078e00ff */
[----:B------:R-:W-:Y:S01]  /*6290*/  LOP3.LUT R17, R29, R251, R22, 0x96, !PT ;  /* 0x000000fb1d117212 */ /* 0x000fe200078e9616 */
[----:B------:R-:W-:Y:S02]  /*62a0*/  STL [R1+0xb0], R243 ;  /* 0x0000b0f301007387 */ /* 0x000fe40000100800 */
[----:B------:R-:W-:Y:S01]  /*62b0*/  IMAD.WIDE.U32 R18, R18, -0x2daee0ad, RZ ;  /* 0xd2511f5312127825 */ /* 0x000fe200078e00ff */
[----:B------:R-:W-:-:S03]  /*62c0*/  LOP3.LUT R8, R25, R243, R34, 0x96, !PT ;  /* 0x000000f319087212 */ /* 0x000fc600078e9622 */
[----:B------:R-:W-:Y:S01]  /*62d0*/  IMAD.WIDE.U32 R20, R20, -0x2daee0ad, RZ ;  /* 0xd2511f5314147825 */ /* 0x000fe200078e00ff */
[----:B------:R-:W-:-:S03]  /*62e0*/  LOP3.LUT R5, R19, R40, R10, 0x96, !PT ;  /* 0x0000002813057212 */ /* 0x000fc600078e960a */
[----:B------:R-:W-:Y:S01]  /*62f0*/  IMAD.WIDE.U32 R10, R11, -0x326172a9, RZ ;  /* 0xcd9e8d570b0a7825 */ /* 0x000fe200078e00ff */
[----:B------:R-:W-:-:S03]  /*6300*/  LOP3.LUT R62, R21, R251, R18, 0x96, !PT ;  /* 0x000000fb153e7212 */ /* 0x000fc600078e9612 */
[----:B------:R-:W-:Y:S01]  /*6310*/  IMAD.WIDE.U32 R44, R5, -0x326172a9, RZ ;  /* 0xcd9e8d57052c7825 */ /* 0x000fe200078e00ff */
[CCC-:B------:R-:W-:Y:S02]  /*6320*/  LOP3.LUT R19, R11.reuse, R243.reuse, R26.reuse, 0x96, !PT ;  /* 0x000000f30b137212 */ /* 0x1c0fe400078e961a */
[----:B------:R-:W-:Y:S01]  /*6330*/  LOP3.LUT R11, R11, R243, R26, 0x96, !PT ;  /* 0x000000f30b0b7212 */ /* 0x000fe200078e961a */
[----:B------:R-:W-:Y:S01]  /*6340*/  IMAD R5, R7, -0x2daee0ad, RZ ;  /* 0xd2511f5307057824 */ /* 0x000fe200078e02ff */
[----:B------:R-:W-:Y:S01]  /*6350*/  FMNMX.FTZ R7, R57, R61, !PT ;  /* 0x0000003d39077209 */ /* 0x000fe20007810000 */
[----:B------:R-:W-:Y:S01]  /*6360*/  IMAD.WIDE.U32 R8, R8, -0x2daee0ad, RZ ;  /* 0xd2511f5308087825 */ /* 0x000fe200078e00ff */
[----:B------:R-:W-:Y:S02]  /*6370*/  LOP3.LUT R25, R45, R243, R16, 0x96, !PT ;  /* 0x000000f32d197212 */ /* 0x000fe400078e9610 */
[----:B------:R-:W-:Y:S01]  /*6380*/  FMNMX.FTZ R7, R56, R7, !PT ;  /* 0x0000000738077209 */ /* 0x000fe20007810000 */
[----:B------:R-:W-:Y:S01]  /*6390*/  IMAD.WIDE.U32 R22, R23, -0x2daee0ad, RZ ;  /* 0xd2511f5317167825 */ /* 0x000fe200078e00ff */
[----:B------:R-:W-:-:S02]  /*63a0*/  LOP3.LUT R41, R9, R247, R32, 0x96, !PT ;  /* 0x000000f709297212 */ /* 0x000fc400078e9620 */
[----:B------:R-:W-:Y:S01]  /*63b0*/  FMNMX.FTZ R132, R47, R7, !PT ;  /* 0x000000072f847209 */ /* 0x000fe20007810000 */
[----:B------:R-:W-:Y:S01]  /*63c0*/  IMAD.WIDE.U32 R16, R17, -0x326172a9, RZ ;  /* 0xcd9e8d5711107825 */ /* 0x000fe200078e00ff */
[C---:B------:R-:W-:Y:S02]  /*63d0*/  LOP3.LUT R21, R8.reuse, 0xff, RZ, 0xc0, !PT ;  /* 0x000000ff08157812 */ /* 0x040fe400078ec0ff */
[----:B------:R-:W-:Y:S02]  /*63e0*/  LOP3.LUT R27, R8, 0xffff, RZ, 0xc0, !PT ;  /* 0x0000ffff081b7812 */ /* 0x000fe400078ec0ff */
[--C-:B------:R-:W-:Y:S02]  /*63f0*/  SHF.R.U32.HI R29, RZ, 0x10, R8.reuse ;  /* 0x00000010ff1d7819 */ /* 0x100fe40000011608 */
[----:B------:R-:W-:Y:S01]  /*6400*/  SHF.R.U32.HI R26, RZ, 0x18, R8 ;  /* 0x00000018ff1a7819 */ /* 0x000fe20000011608 */
[----:B------:R-:W-:Y:S01]  /*6410*/  IMAD.WIDE.U32 R8, R19, -0x2daee0ad, RZ ;  /* 0xd2511f5313087825 */ /* 0x000fe200078e00ff */
[----:B------:R-:W-:-:S02]  /*6420*/  LOP3.LUT R5, R23, R251, R5, 0x96, !PT ;  /* 0x000000fb17057212 */ /* 0x000fc400078e9605 */
[----:B------:R-:W-:Y:S02]  /*6430*/  FMNMX.FTZ R132, R53, R132, !PT ;  /* 0x0000008435847209 */ /* 0x000fe40007810000 */
[----:B------:R-:W-:Y:S02]  /*6440*/  LOP3.LUT R19, R17, R250, R10, 0x96, !PT ;  /* 0x000000fa11137212 */ /* 0x000fe400078e960a */
[C---:B------:R-:W-:Y:S02]  /*6450*/  LOP3.LUT R31, R16.reuse, 0xff, RZ, 0xc0, !PT ;  /* 0x000000ff101f7812 */ /* 0x040fe400078ec0ff */
[----:B------:R-:W-:Y:S02]  /*6460*/  LOP3.LUT R79, R16, 0xffff, RZ, 0xc0, !PT ;  /* 0x0000ffff104f7812 */ /* 0x000fe400078ec0ff */
[--C-:B------:R-:W-:Y:S02]  /*6470*/  SHF.R.U32.HI R82, RZ, 0x10, R16.reuse ;  /* 0x00000010ff527819 */ /* 0x100fe40000011610 */
[----:B------:R-:W-:Y:S01]  /*6480*/  SHF.R.U32.HI R70, RZ, 0x18, R16 ;  /* 0x00000018ff467819 */ /* 0x000fe20000011610 */
[----:B------:R-:W-:Y:S01]  /*6490*/  IMAD.WIDE.U32 R16, R5, -0x326172a9, RZ ;  /* 0xcd9e8d5705107825 */ /* 0x000fe200078e00ff */
[----:B------:R-:W-:-:S02]  /*64a0*/  LOP3.LUT R18, R9, R247, R28, 0x96, !PT ;  /* 0x000000f709127212 */ /* 0x000fc400078e961c */
[----:B------:R-:W-:Y:S02]  /*64b0*/  FMNMX.FTZ R132, R54, R132, !PT ;  /* 0x0000008436847209 */ /* 0x000fe40007810000 */
[C---:B------:R-:W-:Y:S02]  /*64c0*/  LOP3.LUT R28, R8.reuse, 0xff, RZ, 0xc0, !PT ;  /* 0x000000ff081c7812 */ /* 0x040fe400078ec0ff */
[----:B------:R-:W-:Y:S02]  /*64d0*/  LOP3.LUT R71, R8, 0xffff, RZ, 0xc0, !PT ;  /* 0x0000ffff08477812 */ /* 0x000fe400078ec0ff */
[--C-:B------:R-:W-:Y:S02]  /*64e0*/  SHF.R.U32.HI R64, RZ, 0x10, R8.reuse ;  /* 0x00000010ff407819 */ /* 0x100fe40000011608 */
[----:B------:R-:W-:Y:S01]  /*64f0*/  SHF.R.U32.HI R23, RZ, 0x18, R8 ;  /* 0x00000018ff177819 */ /* 0x000fe20000011608 */
[----:B------:R-:W-:Y:S01]  /*6500*/  IMAD.WIDE.U32 R8, R25, -0x2daee0ad, RZ ;  /* 0xd2511f5319087825 */ /* 0x000fe200078e00ff */
[----:B------:R-:W-:-:S02]  /*6510*/  LOP3.LUT R5, R14, 0xffff, RZ, 0xc0, !PT ;  /* 0x0000ffff0e057812 */ /* 0x000fc400078ec0ff */
[----:B------:R-:W-:Y:S02]  /*6520*/  FMNMX.FTZ R132, R59, R132, !PT ;  /* 0x000000843b847209 */ /* 0x000fe40007810000 */
[----:B-1----:R-:W-:Y:S01]  /*6530*/  LOP3.LUT R40, R17, R250, R10, 0x96, !PT ;  /* 0x000000fa11287212 */ /* 0x002fe200078e960a */
[----:B------:R-:W-:Y:S01]  /*6540*/  IMAD.WIDE.U32 R10, R11, -0x2daee0ad, RZ ;  /* 0xd2511f530b0a7825 */ /* 0x000fe200078e00ff */
[----:B--2---:R-:W-:Y:S02]  /*6550*/  LOP3.LUT R42, R9, R247, R20, 0x96, !PT ;  /* 0x000000f7092a7212 */ /* 0x004fe400078e9614 */
[----:B------:R-:W-:Y:S02]  /*6560*/  LOP3.LUT R65, R8, 0xffff, RZ, 0xc0, !PT ;  /* 0x0000ffff08417812 */ /* 0x000fe400078ec0ff */
[----:B------:R-:W-:Y:S02]  /*6570*/  SHF.R.U32.HI R5, RZ, 0x8, R5 ;  /* 0x00000008ff057819 */ /* 0x000fe40000011605 */
[----:B------:R-:W-:-:S02]  /*6580*/  FMNMX.FTZ R132, R60, R132, !PT ;  /* 0x000000843c847209 */ /* 0x000fc40007810000 */
[----:B------:R-:W-:Y:S02]  /*6590*/  FMNMX.FTZ R9, R50, R48, !PT ;  /* 0x0000003032097209 */ /* 0x000fe40007810000 */
[----:B------:R-:W-:Y:S02]  /*65a0*/  LOP3.LUT R66, R8, 0xff, RZ, 0xc0, !PT ;  /* 0x000000ff08427812 */ /* 0x000fe400078ec0ff */
[--C-:B------:R-:W-:Y:S02]  /*65b0*/  SHF.R.U32.HI R89, RZ, 0x10, R8.reuse ;  /* 0x00000010ff597819 */ /* 0x100fe40000011608 */
[----:B------:R-:W-:Y:S01]  /*65c0*/  SHF.R.U32.HI R96, RZ, 0x18, R8 ;  /* 0x00000018ff607819 */ /* 0x000fe20000011608 */
[----:B------:R-:W-:Y:S01]  /*65d0*/  FFMA.FTZ R8, R30, R3, -R6 ;  /* 0x000000031e087223 */ /* 0x000fe20000010806 */
[C---:B------:R-:W-:Y:S02]  /*65e0*/  LOP3.LUT R84, R16.reuse, 0xffff, RZ, 0xc0, !PT ;  /* 0x0000ffff10547812 */ /* 0x040fe400078ec0ff */
[----:B------:R-:W-:Y:S01]  /*65f0*/  LOP3.LUT R86, R16, 0xff, RZ, 0xc0, !PT ;  /* 0x000000ff10567812 */ /* 0x000fe200078ec0ff */
[----:B------:R1:W-:Y:S01]  /*6600*/  MUFU.EX2 R151, R8 ;  /* 0x0000000800977308 */ /* 0x0003e20000000800 */
[----:B------:R-:W-:-:S02]  /*6610*/  SHF.R.U32.HI R85, RZ, 0x10, R16 ;  /* 0x00000010ff557819 */ /* 0x000fc40000011610 */
[----:B------:R-:W-:Y:S02]  /*6620*/  SHF.R.U32.HI R87, RZ, 0x18, R16 ;  /* 0x00000018ff577819 */ /* 0x000fe40000011610 */
[----:B------:R-:W-:Y:S02]  /*6630*/  LOP3.LUT R5, R5, 0xffff, RZ, 0xc0, !PT ;  /* 0x0000ffff05057812 */ /* 0x000fe400078ec0ff */
[----:B------:R-:W-:Y:S02]  /*6640*/  LOP3.LUT R43, R11, R247, R22, 0x96, !PT ;  /* 0x000000f70b2b7212 */ /* 0x000fe400078e9616 */
[----:B------:R-:W-:Y:S02]  /*6650*/  LOP3.LUT R63, R10, 0xffff, RZ, 0xc0, !PT ;  /* 0x0000ffff0a3f7812 */ /* 0x000fe400078ec0ff */
[----:B------:R-:W-:Y:S01]  /*6660*/  FSEL R16, R38, -INF , !P5 ;  /* 0xff80000026107808 */ /* 0x000fe20006800000 */
[----:B------:R-:W2:Y:S01]  /*6670*/  SHFL.BFLY PT, R11, R132, 0x2, 0x1f ;  /* 0x0c401f00840b7f89 */ /* 0x000ea200000e0000 */
[----:B------:R-:W-:-:S02]  /*6680*/  FMNMX.FTZ R9, R58, R9, !PT ;  /* 0x000000093a097209 */ /* 0x000fc40007810000 */
[----:B------:R-:W-:Y:S02]  /*6690*/  FSEL R17, R37, -INF , !P0 ;  /* 0xff80000025117808 */ /* 0x000fe40004000000 */
[----:B------:R-:W-:Y:S01]  /*66a0*/  ISETP.GE.U32.AND P0, PT, R218, R5, PT ;  /* 0x00000005da00720c */ /* 0x000fe20003f06070 */
[----:B-1----:R-:W-:Y:S01]  /*66b0*/  FFMA.FTZ R8, R35, R3, -R6 ;  /* 0x0000000323087223 */ /* 0x002fe20000010806 */
[----:B------:R-:W-:Y:S01]  /*66c0*/  FMNMX.FTZ R5, R16, R9, !PT ;  /* 0x0000000910057209 */ /* 0x000fe20007810000 */
[----:B------:R-:W-:Y:S01]  /*66d0*/  FFMA.FTZ R9, R72, R3, -R0 ;  /* 0x0000000348097223 */ /* 0x000fe20000010800 */
[----:B------:R-:W-:Y:S01]  /*66e0*/  LOP3.LUT R67, R10, 0xff, RZ, 0xc0, !PT ;  /* 0x000000ff0a437812 */ /* 0x000fe200078ec0ff */
[----:B------:R1:W3:Y:S01]  /*66f0*/  MUFU.EX2 R150, R8 ;  /* 0x0000000800967308 */ /* 0x0002e20000000800 */
[--C-:B------:R-:W-:Y:S02]  /*6700*/  SHF.R.U32.HI R68, RZ, 0x10, R10.reuse ;  /* 0x00000010ff447819 */ /* 0x100fe4000001160a */
[----:B------:R-:W-:-:S02]  /*6710*/  SHF.R.U32.HI R69, RZ, 0x18, R10 ;  /* 0x00000018ff457819 */ /* 0x000fc4000001160a */
[----:B------:R-:W-:Y:S02]  /*6720*/  FSEL R20, R33, -INF , !P1 ;  /* 0xff80000021147808 */ /* 0x000fe40004800000 */
[----:B------:R-:W-:Y:S01]  /*6730*/  FMNMX.FTZ R5, R17, R5, !PT ;  /* 0x0000000511057209 */ /* 0x000fe20007810000 */
[----:B------:R-:W-:Y:S01]  /*6740*/  @!P0 HFMA2.BF16_V2 R88, -RZ.H0_H0, RZ.H0_H0, -R49.H0_H0 ;  /* 0x200000ffff588231 */ /* 0x000fe20000340931 */
[----:B------:R-:W-:Y:S01]  /*6750*/  SHF.R.U32.HI R10, RZ, 0x10, R14 ;  /* 0x00000010ff0a7819 */ /* 0x000fe2000001160e */
[----:B------:R4:W-:Y:S01]  /*6760*/  MUFU.EX2 R121, R9 ;  /* 0x0000000900797308 */ /* 0x0009e20000000800 */
[----:B------:R-:W-:Y:S02]  /*6770*/  FSEL R45, R36, -INF , !P2 ;  /* 0xff800000242d7808 */ /* 0x000fe40005000000 */
[----:B------:R-:W-:Y:S02]  /*6780*/  FMNMX.FTZ R5, R20, R5, !PT ;  /* 0x0000000514057209 */ /* 0x000fe40007810000 */
[----:B------:R-:W-:-:S02]  /*6790*/  LOP3.LUT R7, R15, R250, R24, 0x96, !PT ;  /* 0x000000fa0f077212 */ /* 0x000fc400078e9618 */
[----:B-1----:R-:W-:Y:S01]  /*67a0*/  LOP3.LUT R8, R10, 0xff, RZ, 0xc0, !PT ;  /* 0x000000ff0a087812 */ /* 0x002fe200078ec0ff */
[--C-:B------:R-:W-:Y:S01]  /*67b0*/  FFMA.FTZ R10, R74, R3, -R0.reuse ;  /* 0x000000034a0a7223 */ /* 0x100fe20000010800 */
[----:B------:R-:W-:Y:S02]  /*67c0*/  FMNMX.FTZ R5, R45, R5, !PT ;  /* 0x000000052d057209 */ /* 0x000fe40007810000 */
[----:B------:R-:W-:Y:S01]  /*67d0*/  ISETP.GE.U32.AND P4, PT, R218, R8, PT ;  /* 0x00000008da00720c */ /* 0x000fe20003f86070 */
[----:B------:R-:W-:Y:S01]  /*67e0*/  FFMA.FTZ R8, R73, R3, -R0 ;  /* 0x0000000349087223 */ /* 0x000fe20000010800 */
[----:B------:R-:W-:Y:S01]  /*67f0*/  SHF.R.U32.HI R14, RZ, 0x18, R14 ;  /* 0x00000018ff0e7819 */ /* 0x000fe2000001160e */
[----:B------:R-:W-:Y:S01]  /*6800*/  MUFU.EX2 R149, R10 ;  /* 0x0000000a00957308 */ /* 0x000fe20000000800 */
[----:B------:R-:W-:Y:S02]  /*6810*/  FMNMX.FTZ R5, R46, R5, !PT ;  /* 0x000000052e057209 */ /* 0x000fe40007810000 */
[----:B----4-:R-:W-:-:S02]  /*6820*/  LOP3.LUT R9, R7, 0xff, RZ, 0xc0, !PT ;  /* 0x000000ff07097812 */ /* 0x010fc400078ec0ff */
[----:B------:R-:W-:Y:S01]  /*6830*/  ISETP.GE.U32.AND P2, PT, R218, R14, PT ;  /* 0x0000000eda00720c */ /* 0x000fe20003f46070 */
[----:B------:R-:W1:Y:S01]  /*6840*/  SHFL.BFLY PT, R134, R5, 0x2, 0x1f ;  /* 0x0c401f0005867f89 */ /* 0x000e6200000e0000 */
[----:B------:R-:W-:Y:S01]  /*6850*/  @!P0 PRMT R49, R88, 0x5410, RZ ;  /* 0x0000541058318816 */ /* 0x000fe200000000ff */
[----:B------:R4:W5:Y:S01]  /*6860*/  MUFU.EX2 R120, R8 ;  /* 0x0000000800787308 */ /* 0x0009620000000800 */
[----:B------:R-:W-:Y:S01]  /*6870*/  ISETP.GE.U32.AND P0, PT, R218, R9, PT ;  /* 0x00000009da00720c */ /* 0x000fe20003f06070 */
[----:B------:R-:W-:Y:S01]  /*6880*/  FFMA.FTZ R9, R75, R3, -R0 ;  /* 0x000000034b097223 */ /* 0x000fe20000010800 */
[----:B--2---:R-:W-:Y:S02]  /*6890*/  FMNMX.FTZ R132, R132, R11, !PT ;  /* 0x0000000b84847209 */ /* 0x004fe40007810000 */
[----:B---3--:R-:W-:Y:S02]  /*68a0*/  F2FP.BF16.F32.PACK_AB R37, R150, R151 ;  /* 0x000000979625723e */ /* 0x008fe400000010ff */
[C---:B------:R-:W-:Y:S01]  /*68b0*/  ISETP.GE.U32.AND P5, PT, R218.reuse, R21, PT ;  /* 0x00000015da00720c */ /* 0x040fe20003fa6070 */
[----:B------:R2:W3:Y:S01]  /*68c0*/  MUFU.EX2 R148, R9 ;  /* 0x0000000900947308 */ /* 0x0004e20000000800 */
[----:B------:R-:W-:Y:S01]  /*68d0*/  PRMT R36, R37, 0x7632, R36 ;  /* 0x0000763225247816 */ /* 0x000fe20000000024 */
[----:B------:R-:W-:Y:S01]  /*68e0*/  @!P4 HFMA2.BF16_V2 R90, -RZ.H0_H0, RZ.H0_H0, -R37.H0_H0 ;  /* 0x200000ffff5ac231 */ /* 0x000fe20000340925 */
[----:B------:R-:W-:-:S02]  /*68f0*/  ISETP.GE.U32.AND P1, PT, R218, R26, PT ;  /* 0x0000001ada00720c */ /* 0x000fc40003f26070 */
[----:B------:R-:W-:Y:S01]  /*6900*/  PRMT R72, R37, 0x5410, R36 ;  /* 0x0000541025487816 */ /* 0x000fe20000000024 */
[----:B------:R-:W-:Y:S01]  /*6910*/  @!P2 HFMA2.BF16_V2 R91, -RZ.H0_H0, RZ.H0_H0, -R36.H0_H0 ;  /* 0x200000ffff5ba231 */ /* 0x000fe20000340924 */
[----:B------:R-:W-:Y:S02]  /*6920*/  @!P4 PRMT R37, R90, 0x5410, RZ ;  /* 0x000054105a25c816 */ /* 0x000fe400000000ff */
[----:B----4-:R-:W-:Y:S02]  /*6930*/  LOP3.LUT R8, R7, 0xffff, RZ, 0xc0, !PT ;  /* 0x0000ffff07087812 */ /* 0x010fe400078ec0ff */
[----:B------:R-:W-:Y:S02]  /*6940*/  @!P2 PRMT R36, R91, 0x5410, RZ ;  /* 0x000054105b24a816 */ /* 0x000fe400000000ff */
[----:B------:R-:W-:Y:S02]  /*6950*/  SHF.R.U32.HI R8, RZ, 0x8, R8 ;  /* 0x00000008ff087819 */ /* 0x000fe40000011608 */
[----:B-----5:R-:W-:Y:S01]  /*6960*/  F2FP.BF16.F32.PACK_AB R39, R120, R121 ;  /* 0x000000797827723e */ /* 0x020fe200000010ff */
[----:B--2---:R-:W2:Y:S01]  /*6970*/  SHFL.BFLY PT, R9, R132, 0x1, 0x1f ;  /* 0x0c201f0084097f89 */ /* 0x004ea200000e0000 */
[----:B------:R-:W-:-:S02]  /*6980*/  LOP3.LUT R8, R8, 0xffff, RZ, 0xc0, !PT ;  /* 0x0000ffff08087812 */ /* 0x000fc400078ec0ff */
[----:B-1----:R-:W-:Y:S01]  /*6990*/  FMNMX.FTZ R134, R5, R134, !PT ;  /* 0x0000008605867209 */ /* 0x002fe20007810000 */
[--C-:B------:R-:W-:Y:S01]  /*69a0*/  FFMA.FTZ R5, R76, R3, -R0.reuse ;  /* 0x000000034c057223 */ /* 0x100fe20000010800 */
[----:B------:R-:W-:Y:S01]  /*69b0*/  ISETP.GE.U32.AND P4, PT, R218, R8, PT ;  /* 0x00000008da00720c */ /* 0x000fe20003f86070 */
[----:B------:R-:W-:Y:S01]  /*69c0*/  @!P0 HFMA2.BF16_V2 R92, -RZ.H0_H0, RZ.H0_H0, -R39.H0_H0 ;  /* 0x200000ffff5c8231 */ /* 0x000fe20000340927 */
[----:B------:R-:W-:Y:S01]  /*69d0*/  LOP3.LUT R8, R41, 0xff, RZ, 0xc0, !PT ;  /* 0x000000ff29087812 */ /* 0x000fe200078ec0ff */
[----:B------:R-:W1:Y:S01]  /*69e0*/  SHFL.BFLY PT, R10, R134, 0x1, 0x1f ;  /* 0x0c201f00860a7f89 */ /* 0x000e6200000e0000 */
[----:B---3--:R-:W-:Y:S01]  /*69f0*/  F2FP.BF16.F32.PACK_AB R35, R148, R149 ;  /* 0x000000959423723e */ /* 0x008fe200000010ff */
[----:B------:R3:W-:Y:S01]  /*6a00*/  MUFU.EX2 R186, R5 ;  /* 0x0000000500ba7308 */ /* 0x0007e20000000800 */
[----:B------:R-:W-:Y:S01]  /*6a10*/  ISETP.GE.U32.AND P2, PT, R218, R8, PT ;  /* 0x00000008da00720c */ /* 0x000fe20003f46070 */
[----:B------:R-:W-:Y:S01]  /*6a20*/  FFMA.FTZ R8, R77, R3, -R0 ;  /* 0x000000034d087223 */ /* 0x000fe20000010800 */
[----:B------:R-:W-:-:S02]  /*6a30*/  LOP3.LUT R0, R41, 0xffff, RZ, 0xc0, !PT ;  /* 0x0000ffff29007812 */ /* 0x000fc400078ec0ff */
[----:B------:R-:W-:Y:S02]  /*6a40*/  PRMT R38, R39, 0x7632, R38 ;  /* 0x0000763227267816 */ /* 0x000fe40000000026 */
[C---:B------:R-:W-:Y:S01]  /*6a50*/  PRMT R34, R35.reuse, 0x7632, R34 ;  /* 0x0000763223227816 */ /* 0x040fe20000000022 */
[----:B------:R4:W5:Y:S01]  /*6a60*/  MUFU.EX2 R143, R8 ;  /* 0x00000008008f7308 */ /* 0x0009620000000800 */
[----:B------:R-:W-:Y:S01]  /*6a70*/  SHF.R.U32.HI R0, RZ, 0x8, R0 ;  /* 0x00000008ff007819 */ /* 0x000fe20000011600 */
[----:B------:R-:W-:Y:S01]  /*6a80*/  @!P4 HFMA2.BF16_V2 R93, -RZ.H0_H0, RZ.H0_H0, -R38.H0_H0 ;  /* 0x200000ffff5dc231 */ /* 0x000fe20000340926 */
[----:B------:R-:W-:Y:S02]  /*6a90*/  PRMT R124, R35, 0x5410, R34 ;  /* 0x00005410237c7816 */ /* 0x000fe40000000022 */
[----:B------:R-:W-:Y:S01]  /*6aa0*/  LOP3.LUT R0, R0, 0xffff, RZ, 0xc0, !PT ;  /* 0x0000ffff00007812 */ /* 0x000fe200078ec0ff */
[----:B------:R-:W-:Y:S01]  /*6ab0*/  @!P2 HFMA2.BF16_V2 R94, -RZ.H0_H0, RZ.H0_H0, -R35.H0_H0 ;  /* 0x200000ffff5ea231 */ /* 0x000fe20000340923 */
[----:B--2---:R-:W-:Y:S01]  /*6ac0*/  FMNMX.FTZ R132, R132, R9, !PT ;  /* 0x0000000984847209 */ /* 0x004fe20007810000 */
[----:B---3--:R-:W-:Y:S01]  /*6ad0*/  FFMA.FTZ R5, R55, R3, -R6 ;  /* 0x0000000337057223 */ /* 0x008fe20000010806 */
[----:B------:R-:W-:-:S02]  /*6ae0*/  PRMT R73, R39, 0x5410, R38 ;  /* 0x0000541027497816 */ /* 0x000fc40000000026 */
[----:B------:R-:W-:Y:S01]  /*6af0*/  @!P2 PRMT R35, R94, 0x5410, RZ ;  /* 0x000054105e23a816 */ /* 0x000fe200000000ff */
[----:B------:R-:W-:Y:S01]  /*6b00*/  FMUL.FTZ R9, R3, R132 ;  /* 0x0000008403097220 */ /* 0x000fe20000410000 */
[----:B------:R-:W-:Y:S01]  /*6b10*/  FSETP.NEU.FTZ.AND P2, PT, R132, -INF , PT ;  /* 0xff8000008400780b */ /* 0x000fe20003f5d000 */
[----:B------:R2:W-:Y:S01]  /*6b20*/  MUFU.EX2 R142, R5 ;  /* 0x00000005008e7308 */ /* 0x0005e20000000800 */
[----:B------:R-:W-:Y:S01]  /*6b30*/  @!P4 PRMT R38, R93, 0x5410, RZ ;  /* 0x000054105d26c816 */ /* 0x000fe200000000ff */
[----:B----4-:R-:W-:Y:S01]  /*6b40*/  FFMA.FTZ R8, R52, R3, -R6 ;  /* 0x0000000334087223 */ /* 0x010fe20000010806 */
[----:B------:R-:W-:Y:S02]  /*6b50*/  ISETP.GE.U32.AND P4, PT, R218, R0, PT ;  /* 0x00000000da00720c */ /* 0x000fe40003f86070 */
[----:B------:R-:W-:Y:S02]  /*6b60*/  SHF.R.U32.HI R0, RZ, 0x8, R27 ;  /* 0x00000008ff007819 */ /* 0x000fe4000001161b */
[----:B------:R-:W-:Y:S01]  /*6b70*/  @!P0 PRMT R39, R92, 0x5410, RZ ;  /* 0x000054105c278816 */ /* 0x000fe200000000ff */
[----:B------:R3:W4:Y:S01]  /*6b80*/  MUFU.EX2 R185, R8 ;  /* 0x0000000800b97308 */ /* 0x0007220000000800 */
[----:B------:R-:W-:-:S02]  /*6b90*/  LOP3.LUT R0, R0, 0xffff, RZ, 0xc0, !PT ;  /* 0x0000ffff00007812 */ /* 0x000fc400078ec0ff */
[----:B------:R-:W-:Y:S02]  /*6ba0*/  ISETP.GE.U32.AND P0, PT, R218, R31, PT ;  /* 0x0000001fda00720c */ /* 0x000fe40003f06070 */
[----:B-----5:R-:W-:Y:S02]  /*6bb0*/  F2FP.BF16.F32.PACK_AB R31, R186, R143 ;  /* 0x0000008fba1f723e */ /* 0x020fe400000010ff */
[----:B-1----:R-:W-:Y:S01]  /*6bc0*/  FMNMX.FTZ R134, R134, R10, !PT ;  /* 0x0000000a86867209 */ /* 0x002fe20007810000 */
[----:B------:R-:W-:Y:S01]  /*6bd0*/  @!P4 HFMA2.BF16_V2 R95, -RZ.H0_H0, RZ.H0_H0, -R34.H0_H0 ;  /* 0x200000ffff5fc231 */ /* 0x000fe20000340922 */
[----:B--2---:R-:W-:Y:S01]  /*6be0*/  FSEL R5, R9, RZ, P2 ;  /* 0x000000ff09057208 */ /* 0x004fe20001000000 */
[----:B------:R-:W-:Y:S01]  /*6bf0*/  @!P5 HFMA2.BF16_V2 R97, -RZ.H0_H0, RZ.H0_H0, -R31.H0_H0 ;  /* 0x200000ffff61d231 */ /* 0x000fe2000034091f */
[----:B------:R-:W-:Y:S02]  /*6c00*/  ISETP.GE.U32.AND P2, PT, R218, R0, PT ;  /* 0x00000000da00720c */ /* 0x000fe40003f46070 */
[----:B------:R-:W-:-:S02]  /*6c10*/  PRMT R30, R31, 0x7632, R30 ;  /* 0x000076321f1e7816 */ /* 0x000fc4000000001e */
[----:B------:R-:W-:Y:S01]  /*6c20*/  LOP3.LUT R0, R29, 0xff, RZ, 0xc0, !PT ;  /* 0x000000ff1d007812 */ /* 0x000fe200078ec0ff */
[----:B---3--:R-:W-:Y:S01]  /*6c30*/  FFMA.FTZ R8, R57, R3, -R5 ;  /* 0x0000000339087223 */ /* 0x008fe20000010805 */
[----:B------:R-:W-:Y:S02]  /*6c40*/  @!P4 PRMT R34, R95, 0x5410, RZ ;  /* 0x000054105f22c816 */ /* 0x000fe400000000ff */
[----:B------:R-:W-:Y:S01]  /*6c50*/  ISETP.GE.U32.AND P4, PT, R218, R0, PT ;  /* 0x00000000da00720c */ /* 0x000fe20003f86070 */
[----:B------:R1:W-:Y:S01]  /*6c60*/  MUFU.EX2 R119, R8 ;  /* 0x0000000800777308 */ /* 0x0003e20000000800 */
[----:B------:R-:W-:Y:S01]  /*6c70*/  PRMT R126, R31, 0x5410, R30 ;  /* 0x000054101f7e7816 */ /* 0x000fe2000000001e */
[----:B------:R-:W-:Y:S01]  /*6c80*/  FMUL.FTZ R0, R3, R134 ;  /* 0x0000008603007220 */ /* 0x000fe20000410000 */
[----:B------:R-:W-:Y:S01]  /*6c90*/  @!P5 PRMT R31, R97, 0x5410, RZ ;  /* 0x00005410611fd816 */ /* 0x000fe200000000ff */
[----:B------:R-:W-:Y:S01]  /*6ca0*/  @!P2 HFMA2.BF16_V2 R98, -RZ.H0_H0, RZ.H0_H0, -R30.H0_H0 ;  /* 0x200000ffff62a231 */ /* 0x000fe2000034091e */
[----:B------:R-:W-:-:S02]  /*6cb0*/  FSETP.NEU.FTZ.AND P5, PT, R134, -INF , PT ;  /* 0xff8000008600780b */ /* 0x000fc40003fbd000 */
[----:B------:R-:W-:Y:S02]  /*6cc0*/  LOP3.LUT R9, R19, 0xff, RZ, 0xc0, !PT ;  /* 0x000000ff13097812 */ /* 0x000fe400078ec0ff */
[----:B------:R-:W-:Y:S02]  /*6cd0*/  FSEL R0, R0, RZ, P5 ;  /* 0x000000ff00007208 */ /* 0x000fe40002800000 */
[----:B------:R-:W-:Y:S02]  /*6ce0*/  @!P2 PRMT R30, R98, 0x5410, RZ ;  /* 0x00005410621ea816 */ /* 0x000fe400000000ff */
[----:B------:R-:W-:Y:S01]  /*6cf0*/  ISETP.GE.U32.AND P5, PT, R218, R9, PT ;  /* 0x00000009da00720c */ /* 0x000fe20003fa6070 */
[-CC-:B------:R-:W-:Y:S01]  /*6d00*/  FFMA.FTZ R9, R50, R3.reuse, -R0.reuse ;  /* 0x0000000332097223 */ /* 0x180fe20000010800 */
[----:B----4-:R-:W-:Y:S01]  /*6d10*/  F2FP.BF16.F32.PACK_AB R33, R185, R142 ;  /* 0x0000008eb921723e */ /* 0x010fe200000010ff */
[-C--:B------:R-:W-:Y:S01]  /*6d20*/  FFMA.FTZ R10, R58, R3.reuse, -R0 ;  /* 0x000000033a0a7223 */ /* 0x080fe20000010800 */
[----:B-1----:R-:W-:Y:S01]  /*6d30*/  FFMA.FTZ R8, R61, R3, -R5 ;  /* 0x000000033d087223 */ /* 0x002fe20000010805 */
[----:B------:R1:W-:Y:S01]  /*6d40*/  MUFU.EX2 R117, R9 ;  /* 0x0000000900757308 */ /* 0x0003e20000000800 */
[----:B------:R-:W-:Y:S01]  /*6d50*/  PRMT R32, R33, 0x7632, R32 ;  /* 0x0000763221207816 */ /* 0x000fe20000000020 */
[----:B------:R-:W-:Y:S01]  /*6d60*/  @!P4 HFMA2.BF16_V2 R99, -RZ.H0_H0, RZ.H0_H0, -R33.H0_H0 ;  /* 0x200000ffff63c231 */ /* 0x000fe20000340921 */
[----:B------:R-:W-:-:S02]  /*6d70*/  SHF.R.U32.HI R11, RZ, 0x8, R79 ;  /* 0x00000008ff0b7819 */ /* 0x000fc4000001164f */
[----:B------:R-:W-:Y:S01]  /*6d80*/  PRMT R127, R33, 0x5410, R32 ;  /* 0x00005410217f7816 */ /* 0x000fe20000000020 */
[----:B------:R-:W-:Y:S01]  /*6d90*/  @!P1 HFMA2.BF16_V2 R100, -RZ.H0_H0, RZ.H0_H0, -R32.H0_H0 ;  /* 0x200000ffff649231 */ /* 0x000fe20000340920 */
[----:B------:R-:W-:Y:S01]  /*6da0*/  @!P4 PRMT R33, R99, 0x5410, RZ ;  /* 0x000054106321c816 */ /* 0x000fe200000000ff */
[----:B------:R2:W3:Y:S01]  /*6db0*/  MUFU.EX2 R118, R8 ;  /* 0x0000000800767308 */ /* 0x0004e20000000800 */
[----:B------:R-:W-:Y:S02]  /*6dc0*/  LOP3.LUT R11, R11, 0xffff, RZ, 0xc0, !PT ;  /* 0x0000ffff0b0b7812 */ /* 0x000fe400078ec0ff */
[----:B------:R-:W-:Y:S02]  /*6dd0*/  @!P1 PRMT R32, R100, 0x5410, RZ ;  /* 0x0000541064209816 */ /* 0x000fe400000000ff */
[C---:B------:R-:W-:Y:S02]  /*6de0*/  ISETP.GE.U32.AND P1, PT, R218.reuse, R28, PT ;  /* 0x0000001cda00720c */ /* 0x040fe40003f26070 */
[----:B------:R-:W-:Y:S01]  /*6df0*/  ISETP.GE.U32.AND P6, PT, R218, R70, PT ;  /* 0x00000046da00720c */ /* 0x000fe20003fc6070 */
[----:B------:R4:W-:Y:S01]  /*6e00*/  MUFU.EX2 R140, R10 ;  /* 0x0000000a008c7308 */ /* 0x0009e20000000800 */
[----:B-1----:R-:W-:-:S02]  /*6e10*/  SHF.R.U32.HI R9, RZ, 0x10, R19 ;  /* 0x00000010ff097819 */ /* 0x002fc40000011613 */
[----:B--2---:R-:W-:Y:S02]  /*6e20*/  LOP3.LUT R8, R19, 0xffff, RZ, 0xc0, !PT ;  /* 0x0000ffff13087812 */ /* 0x004fe400078ec0ff */
[----:B---3--:R-:W-:Y:S02]  /*6e30*/  F2FP.BF16.F32.PACK_AB R14, R118, R119 ;  /* 0x00000077760e723e */ /* 0x008fe400000010ff */
[----:B------:R-:W-:Y:S02]  /*6e40*/  SHF.R.U32.HI R8, RZ, 0x8, R8 ;  /* 0x00000008ff087819 */ /* 0x000fe40000011608 */
[----:B------:R-:W-:Y:S01]  /*6e50*/  PRMT R15, R14, 0x7632, R15 ;  /* 0x000076320e0f7816 */ /* 0x000fe2000000000f */
[----:B------:R-:W-:Y:S01]  /*6e60*/  @!P5 HFMA2.BF16_V2 R101, -RZ.H0_H0, RZ.H0_H0, -R14.H0_H0 ;  /* 0x200000ffff65d231 */ /* 0x000fe2000034090e */
[----:B------:R-:W-:Y:S01]  /*6e70*/  LOP3.LUT R8, R8, 0xffff, RZ, 0xc0, !PT ;  /* 0x0000ffff08087812 */ /* 0x000fe200078ec0ff */
[----:B----4-:R-:W-:Y:S01]  /*6e80*/  FFMA.FTZ R10, R16, R3, -R0 ;  /* 0x00000003100a7223 */ /* 0x010fe20000010800 */
[----:B------:R-:W-:-:S02]  /*6e90*/  SHF.R.U32.HI R19, RZ, 0x18, R19 ;  /* 0x00000018ff137819 */ /* 0x000fc40000011613 */
[----:B------:R-:W-:Y:S01]  /*6ea0*/  ISETP.GE.U32.AND P2, PT, R218, R8, PT ;  /* 0x00000008da00720c */ /* 0x000fe20003f46070 */
[----:B------:R-:W-:Y:S01]  /*6eb0*/  FFMA.FTZ R8, R48, R3, -R0 ;  /* 0x0000000330087223 */ /* 0x000fe20000010800 */
[----:B------:R-:W-:Y:S01]  /*6ec0*/  PRMT R57, R14, 0x5410, R15 ;  /* 0x000054100e397816 */ /* 0x000fe2000000000f */
[----:B------:R1:W2:Y:S01]  /*6ed0*/  MUFU.EX2 R111, R10 ;  /* 0x0000000a006f7308 */ /* 0x0002a20000000800 */
[----:B------:R-:W-:Y:S02]  /*6ee0*/  @!P5 PRMT R14, R101, 0x5410, RZ ;  /* 0x00005410650ed816 */ /* 0x000fe400000000ff */
[----:B------:R-:W-:Y:S02]  /*6ef0*/  ISETP.GE.U32.AND P5, PT, R218, R23, PT ;  /* 0x00000017da00720c */ /* 0x000fe40003fa6070 */
[----:B------:R-:W-:Y:S01]  /*6f00*/  LOP3.LUT R16, R40, 0xff, RZ, 0xc0, !PT ;  /* 0x000000ff28107812 */ /* 0x000fe200078ec0ff */
[----:B------:R-:W-:Y:S02]  /*6f10*/  ST.E.U16 desc[UR4][R12.64], R14 ;  /* 0x0000000e0c007985 */ /* 0x000fe4000c101504 */
[----:B------:R3:W4:Y:S02]  /*6f20*/  MUFU.EX2 R116, R8 ;  /* 0x0000000800747308 */ /* 0x0007240000000800 */
[----:B------:R-:W-:-:S05]  /*6f30*/  @!P2 HFMA2.BF16_V2 R102, -RZ.H0_H0, RZ.H0_H0, -R15.H0_H0 ;  /* 0x200000ffff66a231 */ /* 0x000fca000034090f */
[----:B------:R-:W-:Y:S02]  /*6f40*/  @!P2 PRMT R15, R102, 0x5410, RZ ;  /* 0x00005410660fa816 */ /* 0x000fe400000000ff */
[----:B------:R-:W-:Y:S02]  /*6f50*/  ISETP.GE.U32.AND P2, PT, R218, R19, PT ;  /* 0x00000013da00720c */ /* 0x000fe40003f46070 */
[----:B-1----:R-:W-:Y:S01]  /*6f60*/  LOP3.LUT R10, R18, 0xff, RZ, 0xc0, !PT ;  /* 0x000000ff120a7812 */ /* 0x002fe200078ec0ff */
[----:B------:R1:W-:Y:S01]  /*6f70*/  ST.E.U16 desc[UR4][R12.64+0x2], R15 ;  /* 0x0000020f0c007985 */ /* 0x0003e2000c101504 */
[----:B--2---:R-:W-:Y:S02]  /*6f80*/  F2FP.BF16.F32.PACK_AB R26, R111, R140 ;  /* 0x0000008c6f1a723e */ /* 0x004fe400000010ff */
[----:B---3--:R-:W-:Y:S01]  /*6f90*/  LOP3.LUT R8, R9, 0xff, RZ, 0xc0, !PT ;  /* 0x000000ff09087812 */ /* 0x008fe200078ec0ff */
[----:B------:R-:W-:Y:S01]  /*6fa0*/  FFMA.FTZ R9, R56, R3, -R5 ;  /* 0x0000000338097223 */ /* 0x000fe20000010805 */
[----:B----4-:R-:W-:-:S02]  /*6fb0*/  F2FP.BF16.F32.PACK_AB R28, R116, R117 ;  /* 0x00000075741c723e */ /* 0x010fc400000010ff */
[----:B------:R-:W-:Y:S01]  /*6fc0*/  ISETP.GE.U32.AND P4, PT, R218, R8, PT ;  /* 0x00000008da00720c */ /* 0x000fe20003f86070 */
[----:B------:R-:W-:Y:S01]  /*6fd0*/  FFMA.FTZ R8, R47, R3, -R5 ;  /* 0x000000032f087223 */ /* 0x000fe20000010805 */
[----:B------:R-:W-:Y:S01]  /*6fe0*/  MUFU.EX2 R109, R9 ;  /* 0x00000009006d7308 */ /* 0x000fe20000000800 */
[----:B------:R-:W-:Y:S02]  /*6ff0*/  PRMT R27, R28, 0x7632, R27 ;  /* 0x000076321c1b7816 */ /* 0x000fe4000000001b */
[----:B------:R-:W-:Y:S02]  /*7000*/  PRMT R25, R26, 0x7632, R25 ;  /* 0x000076321a197816 */ /* 0x000fe40000000019 */
[----:B------:R-:W-:Y:S01]  /*7010*/  PRMT R56, R28, 0x5410, R27 ;  /* 0x000054101c387816 */ /* 0x000fe2000000001b */
[----:B------:R-:W-:Y:S02]  /*7020*/  @!P2 HFMA2.BF16_V2 R104, -RZ.H0_H0, RZ.H0_H0, -R27.H0_H0 ;  /* 0x200000ffff68a231 */ /* 0x000fe4000034091b */
[----:B------:R2:W3:Y:S01]  /*7030*/  MUFU.EX2 R141, R8 ;  /* 0x00000008008d7308 */ /* 0x0004e20000000800 */
[----:B------:R-:W-:-:S02]  /*7040*/  @!P6 HFMA2.BF16_V2 R112, -RZ.H0_H0, RZ.H0_H0, -R25.H0_H0 ;  /* 0x200000ffff70e231 */ /* 0x000fc40000340919 */
[----:B------:R-:W-:Y:S01]  /*7050*/  @!P4 HFMA2.BF16_V2 R103, -RZ.H0_H0, RZ.H0_H0, -R28.H0_H0 ;  /* 0x200000ffff67c231 */ /* 0x000fe2000034091c */
[----:B------:R-:W-:-:S04]  /*7060*/  @!P2 PRMT R27, R104, 0x5410, RZ ;  /* 0x00005410681ba816 */ /* 0x000fc800000000ff */
[----:B------:R-:W-:Y:S02]  /*7070*/  @!P4 PRMT R28, R103, 0x5410, RZ ;  /* 0x00005410671cc816 */ /* 0x000fe400000000ff */
[----:B------:R-:W-:Y:S01]  /*7080*/  ISETP.GE.U32.AND P4, PT, R218, R11, PT ;  /* 0x0000000bda00720c */ /* 0x000fe20003f86070 */
[----:B--2---:R-:W-:Y:S01]  /*7090*/  IMAD.WIDE.U32 R8, R62, -0x326172a9, RZ ;  /* 0xcd9e8d573e087825 */ /* 0x004fe200078e00ff */
[----:B---3--:R-:W-:-:S04]  /*70a0*/  F2FP.BF16.F32.PACK_AB R24, R141, R109 ;  /* 0x0000006d8d18723e */ /* 0x008fc800000010ff */
[----:B------:R-:W-:Y:S01]  /*70b0*/  LOP3.LUT R29, R9, R250, R44, 0x96, !PT ;  /* 0x000000fa091d7212 */ /* 0x000fe200078e962c */
[----:B------:R-:W-:Y:S01]  /*70c0*/  @!P0 HFMA2.BF16_V2 R105, -RZ.H0_H0, RZ.H0_H0, -R24.H0_H0 ;  /* 0x200000ffff698231 */ /* 0x000fe20000340918 */
[----:B------:R-:W-:Y:S02]  /*70d0*/  LOP3.LUT R48, R8, 0xffff, RZ, 0xc0, !PT ;  /* 0x0000ffff08307812 */ /* 0x000fe400078ec0ff */
[----:B------:R-:W-:Y:S02]  /*70e0*/  LOP3.LUT R9, R82, 0xff, RZ, 0xc0, !PT ;  /* 0x000000ff52097812 */ /* 0x000fe400078ec0ff */
[----:B------:R-:W-:Y:S02]  /*70f0*/  LOP3.LUT R55, R8, 0xff, RZ, 0xc0, !PT ;  /* 0x000000ff08377812 */ /* 0x000fe400078ec0ff */
[--C-:B------:R-:W-:Y:S02]  /*7100*/  SHF.R.U32.HI R50, RZ, 0x10, R8.reuse ;  /* 0x00000010ff327819 */ /* 0x100fe40000011608 */
[----:B------:R-:W-:Y:S01]  /*7110*/  SHF.R.U32.HI R52, RZ, 0x18, R8 ;  /* 0x00000018ff347819 */ /* 0x000fe20000011608 */
[--C-:B------:R-:W-:Y:S01]  /*7120*/  FFMA.FTZ R8, R53, R3, -R5.reuse ;  /* 0x0000000335087223 */ /* 0x100fe20000010805 */
[----:B------:R-:W-:Y:S01]  /*7130*/  ISETP.GE.U32.AND P2, PT, R218, R9, PT ;  /* 0x00000009da00720c */ /* 0x000fe20003f46070 */
[----:B------:R-:W-:Y:S01]  /*7140*/  FFMA.FTZ R9, R54, R3, -R5 ;  /* 0x0000000336097223 */ /* 0x000fe20000010805 */
[----:B------:R-:W-:Y:S01]  /*7150*/  PRMT R23, R24, 0x7632, R23 ;  /* 0x0000763218177816 */ /* 0x000fe20000000017 */
[----:B------:R2:W-:Y:S01]  /*7160*/  MUFU.EX2 R108, R8 ;  /* 0x00000008006c7308 */ /* 0x0005e20000000800 */
[----:B------:R-:W-:-:S02]  /*7170*/  PRMT R53, R26, 0x5410, R25 ;  /* 0x000054101a357816 */ /* 0x000fc40000000019 */
[----:B------:R-:W-:Y:S01]  /*7180*/  PRMT R54, R24, 0x5410, R23 ;  /* 0x0000541018367816 */ /* 0x000fe20000000017 */
[----:B------:R-:W-:Y:S01]  /*7190*/  @!P4 HFMA2.BF16_V2 R106, -RZ.H0_H0, RZ.H0_H0, -R23.H0_H0 ;  /* 0x200000ffff6ac231 */ /* 0x000fe20000340917 */
[----:B------:R-:W-:Y:S02]  /*71a0*/  @!P0 PRMT R24, R105, 0x5410, RZ ;  /* 0x0000541069188816 */ /* 0x000fe400000000ff */
[----:B------:R-:W-:Y:S01]  /*71b0*/  ISETP.GE.U32.AND P0, PT, R218, R10, PT ;  /* 0x0000000ada00720c */ /* 0x000fe20003f06070 */
[----:B------:R3:W4:Y:S01]  /*71c0*/  MUFU.EX2 R110, R9 ;  /* 0x00000009006e7308 */ /* 0x0007220000000800 */
[----:B------:R-:W-:Y:S01]  /*71d0*/  @!P4 PRMT R23, R106, 0x5410, RZ ;  /* 0x000054106a17c816 */ /* 0x000fe200000000ff */
[----:B------:R-:W-:Y:S01]  /*71e0*/  @!P2 HFMA2.BF16_V2 R107, -RZ.H0_H0, RZ.H0_H0, -R26.H0_H0 ;  /* 0x200000ffff6ba231 */ /* 0x000fe2000034091a */
[----:B------:R-:W-:Y:S02]  /*71f0*/  @!P6 PRMT R25, R112, 0x5410, RZ ;  /* 0x000054107019e816 */ /* 0x000fe400000000ff */
[----:B------:R-:W-:-:S02]  /*7200*/  SHF.R.U32.HI R10, RZ, 0x8, R84 ;  /* 0x00000008ff0a7819 */ /* 0x000fc40000011654 */
[----:B------:R-:W-:Y:S02]  /*7210*/  @!P2 PRMT R26, R107, 0x5410, RZ ;  /* 0x000054106b1aa816 */ /* 0x000fe400000000ff */
[----:B--2---:R-:W-:-:S04]  /*7220*/  LOP3.LUT R8, R18, 0xffff, RZ, 0xc0, !PT ;  /* 0x0000ffff12087812 */ /* 0x004fc800078ec0ff */
[----:B------:R-:W-:-:S04]  /*7230*/  SHF.R.U32.HI R8, RZ, 0x8, R8 ;  /* 0x00000008ff087819 */ /* 0x000fc80000011608 */
[----:B------:R-:W-:Y:S01]  /*7240*/  LOP3.LUT R8, R8, 0xffff, RZ, 0xc0, !PT ;  /* 0x0000ffff08087812 */ /* 0x000fe200078ec0ff */
[----:B---3--:R-:W-:Y:S01]  /*7250*/  FFMA.FTZ R9, R17, R3, -R0 ;  /* 0x0000000311097223 */ /* 0x008fe20000010800 */
[----:B----4-:R-:W-:Y:S02]  /*7260*/  F2FP.BF16.F32.PACK_AB R22, R110, R108 ;  /* 0x0000006c6e16723e */ /* 0x010fe400000010ff */
[----:B------:R-:W-:Y:S01]  /*7270*/  ISETP.GE.U32.AND P4, PT, R218, R8, PT ;  /* 0x00000008da00720c */ /* 0x000fe20003f86070 */
[----:B------:R2:W-:Y:S01]  /*7280*/  MUFU.EX2 R94, R9 ;  /* 0x00000009005e7308 */ /* 0x0005e20000000800 */
[----:B------:R-:W-:Y:S01]  /*7290*/  SHF.R.U32.HI R8, RZ, 0x18, R18 ;  /* 0x00000018ff087819 */ /* 0x000fe20000011612 */
[----:B------:R-:W-:Y:S01]  /*72a0*/  @!P0 HFMA2.BF16_V2 R113, -RZ.H0_H0, RZ.H0_H0, -R22.H0_H0 ;  /* 0x200000ffff718231 */ /* 0x000fe20000340916 */
[----:B------:R-:W-:Y:S02]  /*72b0*/  PRMT R21, R22, 0x7632, R21 ;  /* 0x0000763216157816 */ /* 0x000fe40000000015 */
[----:B------:R-:W-:-:S02]  /*72c0*/  ISETP.GE.U32.AND P2, PT, R218, R8, PT ;  /* 0x00000008da00720c */ /* 0x000fc40003f46070 */
[----:B------:R-:W-:Y:S02]  /*72d0*/  LOP3.LUT R8, R64, 0xff, RZ, 0xc0, !PT ;  /* 0x000000ff40087812 */ /* 0x000fe400078ec0ff */
[----:B------:R-:W-:Y:S02]  /*72e0*/  SHF.R.U32.HI R18, RZ, 0x10, R18 ;  /* 0x00000010ff127819 */ /* 0x000fe40000011612 */
[----:B------:R-:W-:Y:S01]  /*72f0*/  ISETP.GE.U32.AND P6, PT, R218, R8, PT ;  /* 0x00000008da00720c */ /* 0x000fe20003fc6070 */
[----:B------:R-:W-:Y:S01]  /*7300*/  @!P4 HFMA2.BF16_V2 R114, -RZ.H0_H0, RZ.H0_H0, -R21.H0_H0 ;  /* 0x200000ffff72c231 */ /* 0x000fe20000340915 */
[----:B------:R-:W-:Y:S02]  /*7310*/  SHF.R.U32.HI R8, RZ, 0x18, R41 ;  /* 0x00000018ff087819 */ /* 0x000fe40000011629 */
[----:B------:R-:W-:Y:S01]  /*7320*/  PRMT R128, R22, 0x5410, R21 ;  /* 0x0000541016807816 */ /* 0x000fe20000000015 */
[----:B--2---:R-:W-:Y:S01]  /*7330*/  FFMA.FTZ R9, R20, R3, -R0 ;  /* 0x0000000314097223 */ /* 0x004fe20000010800 */
[----:B------:R-:W-:-:S02]  /*7340*/  @!P0 PRMT R22, R113, 0x5410, RZ ;  /* 0x0000541071168816 */ /* 0x000fc400000000ff */
[----:B------:R-:W-:Y:S01]  /*7350*/  ISETP.GE.U32.AND P0, PT, R218, R8, PT ;  /* 0x00000008da00720c */ /* 0x000fe20003f06070 */
[----:B------:R2:W3:Y:S01]  /*7360*/  MUFU.EX2 R93, R9 ;  /* 0x00000009005d7308 */ /* 0x0004e20000000800 */
[----:B------:R-:W-:Y:S01]  /*7370*/  FFMA.FTZ R8, R60, R3, -R5 ;  /* 0x000000033c087223 */ /* 0x000fe20000010805 */
[----:B------:R-:W-:-:S06]  /*7380*/  @!P4 PRMT R21, R114, 0x5410, RZ ;  /* 0x000054107215c816 */ /* 0x000fcc00000000ff */
[----:B------:R4:W-:Y:S01]  /*7390*/  MUFU.EX2 R95, R8 ;  /* 0x00000008005f7308 */ /* 0x0009e20000000800 */
[----:B--2---:R-:W-:Y:S01]  /*73a0*/  FFMA.FTZ R9, R59, R3, -R5 ;  /* 0x000000033b097223 */ /* 0x004fe20000010805 */
[----:B------:R-:W-:Y:S01]  /*73b0*/  LOP3.LUT R5, R18, 0xff, RZ, 0xc0, !PT ;  /* 0x000000ff12057812 */ /* 0x000fe200078ec0ff */
[----:B------:R-:W-:Y:S01]  /*73c0*/  IMAD.SHL.U32 R18, R147, 0x8, RZ ;  /* 0x0000000893127824 */ /* 0x000fe200078e00ff */
[----:B---3--:R-:W-:-:S04]  /*73d0*/  F2FP.BF16.F32.PACK_AB R20, R93, R94 ;  /* 0x0000005e5d14723e */ /* 0x008fc800000010ff */
[----:B------:R2:W3:Y:S01]  /*73e0*/  MUFU.EX2 R92, R9 ;  /* 0x00000009005c7308 */ /* 0x0004e20000000800 */
[----:B------:R-:W-:Y:S01]  /*73f0*/  ISETP.GE.U32.AND P4, PT, R218, R5, PT ;  /* 0x00000005da00720c */ /* 0x000fe20003f86070 */
[----:B------:R-:W-:Y:S01]  /*7400*/  IMAD.WIDE R18, R18, 0x2, R12 ;  /* 0x0000000212127825 */ /* 0x000fe200078e020c */
[----:B------:R-:W-:-:S03]  /*7410*/  SHF.R.U32.HI R5, RZ, 0x8, R63 ;  /* 0x00000008ff057819 */ /* 0x000fc6000001163f */
[----:B----4-:R-:W-:Y:S01]  /*7420*/  FFMA.FTZ R8, R45, R3, -R0 ;  /* 0x000000032d087223 */ /* 0x010fe20000010800 */
[----:B------:R-:W-:Y:S02]  /*7430*/  PRMT R11, R20, 0x7632, R11 ;  /* 0x00007632140b7816 */ /* 0x000fe4000000000b */
[----:B------:R-:W-:Y:S01]  /*7440*/  PRMT R62, R67, 0x5410, R5 ;  /* 0x00005410433e7816 */ /* 0x000fe20000000005 */
[----:B------:R4:W-:Y:S01]  /*7450*/  MUFU.EX2 R79, R8 ;  /* 0x00000008004f7308 */ /* 0x0009e20000000800 */
[----:B------:R-:W-:Y:S01]  /*7460*/  LOP3.LUT R5, R68, 0xff, RZ, 0xc0, !PT ;  /* 0x000000ff44057812 */ /* 0x000fe200078ec0ff */
[----:B------:R-:W-:Y:S01]  /*7470*/  @!P2 HFMA2.BF16_V2 R122, -RZ.H0_H0, RZ.H0_H0, -R11.H0_H0 ;  /* 0x200000ffff7aa231 */ /* 0x000fe2000034090b */
[----:B------:R-:W-:Y:S01]  /*7480*/  PRMT R129, R20, 0x5410, R11 ;  /* 0x0000541014817816 */ /* 0x000fe2000000000b */
[----:B------:R-:W-:Y:S01]  /*7490*/  ST.E.U16 desc[UR4][R18.64], R28 ;  /* 0x0000001c12007985 */ /* 0x000fe2000c101504 */
[----:B------:R-:W-:Y:S01]  /*74a0*/  PRMT R59, R5, 0x5410, R69 ;  /* 0x00005410053b7816 */ /* 0x000fe20000000045 */
[----:B------:R-:W-:-:S02]  /*74b0*/  @!P4 HFMA2.BF16_V2 R115, -RZ.H0_H0, RZ.H0_H0, -R20.H0_H0 ;  /* 0x200000ffff73c231 */ /* 0x000fc40000340914 */
[-C--:B------:R-:W-:Y:S01]  /*74c0*/  FFMA.FTZ R5, R83, R3.reuse, -R6 ;  /* 0x0000000353057223 */ /* 0x080fe20000010806 */
[----:B------:R-:W-:Y:S01]  /*74d0*/  PRMT R45, R86, 0x5410, R10 ;  /* 0x00005410562d7816 */ /* 0x000fe2000000000a */
[----:B------:R-:W-:Y:S01]  /*74e0*/  ST.E.U16 desc[UR4][R18.64+0x2], R27 ;  /* 0x0000021b12007985 */ /* 0x000fe2000c101504 */
[----:B--2---:R-:W-:Y:S01]  /*74f0*/  LOP3.LUT R9, R85, 0xff, RZ, 0xc0, !PT ;  /* 0x000000ff55097812 */ /* 0x004fe200078ec0ff */
[----:B------:R2:W-:Y:S01]  /*7500*/  MUFU.EX2 R61, R5 ;  /* 0x00000005003d7308 */ /* 0x0005e20000000800 */
[----:B------:R-:W-:Y:S02]  /*7510*/  @!P4 PRMT R20, R115, 0x5410, RZ ;  /* 0x000054107314c816 */ /* 0x000fe400000000ff */
[----:B---3--:R-:W-:Y:S02]  /*7520*/  F2FP.BF16.F32.PACK_AB R10, R95, R92 ;  /* 0x0000005c5f0a723e */ /* 0x008fe400000010ff */
[----:B------:R-:W-:Y:S01]  /*7530*/  PRMT R47, R9, 0x5410, R87 ;  /* 0x00005410092f7816 */ /* 0x000fe20000000057 */
[----:B----4-:R-:W-:Y:S01]  /*7540*/  FFMA.FTZ R8, R46, R3, -R0 ;  /* 0x000000032e087223 */ /* 0x010fe20000010800 */
[----:B------:R-:W-:Y:S01]  /*7550*/  SHF.R.U32.HI R0, RZ, 0x8, R65 ;  /* 0x00000008ff007819 */ /* 0x000fe20000011641 */
[----:B------:R-:W-:Y:S01]  /*7560*/  @!P1 HFMA2.BF16_V2 R123, -RZ.H0_H0, RZ.H0_H0, -R10.H0_H0 ;  /* 0x200000ffff7b9231 */ /* 0x000fe2000034090a */
[----:B------:R-:W-:Y:S01]  /*7570*/  PRMT R9, R10, 0x7632, R9 ;  /* 0x000076320a097816 */ /* 0x000fe20000000009 */
[----:B------:R3:W-:Y:S01]  /*7580*/  MUFU.EX2 R77, R8 ;  /* 0x00000008004d7308 */ /* 0x0007e20000000800 */
[----:B------:R-:W-:Y:S01]  /*7590*/  PRMT R58, R66, 0x5410, R0 ;  /* 0x00005410423a7816 */ /* 0x000fe20000000000 */
[----:B------:R-:W-:Y:S01]  /*75a0*/  IMAD R46, R147, 0x48, RZ ;  /* 0x00000048932e7824 */ /* 0x000fe200078e02ff */
[----:B------:R-:W-:-:S02]  /*75b0*/  SHF.R.U32.HI R0, RZ, 0x8, R71 ;  /* 0x00000008ff007819 */ /* 0x000fc40000011647 */
[----:B------:R-:W-:Y:S01]  /*75c0*/  @!P2 PRMT R11, R122, 0x5410, RZ ;  /* 0x000054107a0ba816 */ /* 0x000fe200000000ff */
[----:B-1----:R-:W-:Y:S01]  /*75d0*/  IMAD.WIDE R14, R46, 0x2, R12 ;  /* 0x000000022e0e7825 */ /* 0x002fe200078e020c */
[----:B------:R-:W-:-:S03]  /*75e0*/  LOP3.LUT R0, R0, 0xffff, RZ, 0xc0, !PT ;  /* 0x0000ffff00007812 */ /* 0x000fc600078ec0ff */
[-CC-:B--2---:R-:W-:Y:S01]  /*75f0*/  FFMA.FTZ R5, R78, R3.reuse, -R6.reuse ;  /* 0x000000034e057223 */ /* 0x184fe20000010806 */
[----:B------:R-:W-:Y:S02]  /*7600*/  PRMT R130, R10, 0x5410, R9 ;  /* 0x000054100a827816 */ /* 0x000fe40000000009 */
[----:B------:R-:W-:Y:S01]  /*7610*/  ISETP.GE.U32.AND P4, PT, R218, R0, PT ;  /* 0x00000000da00720c */ /* 0x000fe20003f86070 */
[----:B------:R1:W2:Y:S01]  /*7620*/  MUFU.EX2 R60, R5 ;  /* 0x00000005003c7308 */ /* 0x0002a20000000800 */
[--C-:B------:R-:W-:Y:S02]  /*7630*/  SHF.R.U32.HI R0, RZ, 0x18, R7.reuse ;  /* 0x00000018ff007819 */ /* 0x100fe40000011607 */
[----:B------:R-:W-:Y:S01]  /*7640*/  SHF.R.U32.HI R7, RZ, 0x10, R7 ;  /* 0x00000010ff077819 */ /* 0x000fe20000011607 */
[-CC-:B---3--:R-:W-:Y:S01]  /*7650*/  FFMA.FTZ R8, R80, R3.reuse, -R6.reuse ;  /* 0x0000000350087223 */ /* 0x188fe20000010806 */
[----:B------:R-:W-:Y:S01]  /*7660*/  FFMA.FTZ R3, R81, R3, -R6 ;  /* 0x0000000351037223 */ /* 0x000fe20000010806 */
[----:B------:R-:W-:-:S02]  /*7670*/  ISETP.GE.U32.AND P2, PT, R218, R0, PT ;  /* 0x00000000da00720c */ /* 0x000fc40003f46070 */
[----:B------:R-:W-:Y:S01]  /*7680*/  LOP3.LUT R0, R40, 0xffff, RZ, 0xc0, !PT ;  /* 0x0000ffff28007812 */ /* 0x000fe200078ec0ff */
[----:B------:R-:W-:Y:S01]  /*7690*/  MUFU.EX2 R76, R8 ;  /* 0x00000008004c7308 */ /* 0x000fe20000000800 */
[----:B------:R-:W-:Y:S02]  /*76a0*/  LOP3.LUT R7, R7, 0xff, RZ, 0xc0, !PT ;  /* 0x000000ff07077812 */ /* 0x000fe400078ec0ff */
[----:B------:R-:W-:Y:S01]  /*76b0*/  @!P4 HFMA2.BF16_V2 R125, -RZ.H0_H0, RZ.H0_H0, -R9.H0_H0 ;  /* 0x200000ffff7dc231 */ /* 0x000fe20000340909 */
[----:B------:R-:W-:Y:S02]  /*76c0*/  SHF.R.U32.HI R0, RZ, 0x8, R0 ;  /* 0x00000008ff007819 */ /* 0x000fe40000011600 */
[----:B------:R-:W-:Y:S02]  /*76d0*/  @!P1 PRMT R10, R123, 0x5410, RZ ;  /* 0x000054107b0a9816 */ /* 0x000fe400000000ff */
[----:B-1----:R-:W-:Y:S01]  /*76e0*/  SHF.R.U32.HI R5, RZ, 0x10, R41 ;  /* 0x00000010ff057819 */ /* 0x002fe20000011629 */
[----:B------:R1:W3:Y:S01]  /*76f0*/  MUFU.EX2 R63, R3 ;  /* 0x00000003003f7308 */ /* 0x0002e20000000800 */
[----:B------:R-:W-:-:S02]  /*7700*/  @!P4 PRMT R9, R125, 0x5410, RZ ;  /* 0x000054107d09c816 */ /* 0x000fc400000000ff */
[----:B------:R-:W-:Y:S02]  /*7710*/  ISETP.GE.U32.AND P4, PT, R218, R7, PT ;  /* 0x00000007da00720c */ /* 0x000fe40003f86070 */
[----:B------:R-:W-:Y:S01]  /*7720*/  PRMT R41, R16, 0x5410, R0 ;  /* 0x0000541010297816 */ /* 0x000fe20000000000 */
[----:B------:R-:W-:Y:S01]  /*7730*/  IMAD.SHL.U32 R16, R147, 0x40, RZ ;  /* 0x0000004093107824 */ /* 0x000fe200078e00ff */
[----:B------:R-:W-:Y:S02]  /*7740*/  LOP3.LUT R5, R5, 0xff, RZ, 0xc0, !PT ;  /* 0x000000ff05057812 */ /* 0x000fe400078ec0ff */
[----:B------:R-:W-:Y:S01]  /*7750*/  SHF.R.U32.HI R0, RZ, 0x10, R40 ;  /* 0x00000010ff007819 */ /* 0x000fe20000011628 */
[----:B------:R-:W-:Y:S01]  /*7760*/  IMAD.WIDE R16, R16, 0x2, R12 ;  /* 0x0000000210107825 */ /* 0x000fe200078e020c */
[----:B--2---:R-:W-:Y:S02]  /*7770*/  F2FP.BF16.F32.PACK_AB R6, R60, R61 ;  /* 0x0000003d3c06723e */ /* 0x004fe400000010ff */
[----:B------:R-:W-:-:S02]  /*7780*/  ISETP.GE.U32.AND P1, PT, R218, R5, PT ;  /* 0x00000005da00720c */ /* 0x000fc40003f26070 */
[----:B------:R-:W-:Y:S01]  /*7790*/  LOP3.LUT R0, R0, 0xff, RZ, 0xc0, !PT ;  /* 0x000000ff00007812 */ /* 0x000fe200078ec0ff */
[----:B------:R-:W-:Y:S01]  /*77a0*/  @!P4 HFMA2.BF16_V2 R144, -RZ.H0_H0, RZ.H0_H0, -R6.H0_H0 ;  /* 0x200000ffff90c231 */ /* 0x000fe20000340906 */
[----:B-1----:R-:W-:Y:S01]  /*77b0*/  SHF.R.U32.HI R3, RZ, 0x18, R40 ;  /* 0x00000018ff037819 */ /* 0x002fe20000011628 */
[----:B------:R-:W-:Y:S01]  /*77c0*/  ST.E.U16 desc[UR4][R16.64], R39 ;  /* 0x0000002710007985 */ /* 0x000fe2000c101504 */
[----:B------:R-:W-:Y:S02]  /*77d0*/  PRMT R5, R6, 0x7632, R5 ;  /* 0x0000763206057816 */ /* 0x000fe40000000005 */
[----:B------:R-:W-:Y:S01]  /*77e0*/  PRMT R40, R0, 0x5410, R3 ;  /* 0x0000541000287816 */ /* 0x000fe20000000003 */
[----:B------:R-:W-:Y:S01]  /*77f0*/  ST.E.U16 desc[UR4][R16.64+0x2], R38 ;  /* 0x0000022610007985 */ /* 0x000fe2000c101504 */
[----:B---3--:R-:W-:Y:S01]  /*7800*/  F2FP.BF16.F32.PACK_AB R3, R63, R76 ;  /* 0x0000004c3f03723e */ /* 0x008fe200000010ff */
[----:B------:R-:W-:Y:S01]  /*7810*/  @!P2 HFMA2.BF16_V2 R139, -RZ.H0_H0, RZ.H0_H0, -R5.H0_H0 ;  /* 0x200000ffff8ba231 */ /* 0x000fe20000340905 */
[----:B------:R-:W-:-:S02]  /*7820*/  PRMT R44, R6, 0x5410, R5 ;  /* 0x00005410062c7816 */ /* 0x000fc40000000005 */
[----:B------:R-:W-:Y:S01]  /*7830*/  PRMT R0, R3, 0x7632, R0 ;  /* 0x0000763203007816 */ /* 0x000fe20000000000 */
[----:B------:R-:W-:Y:S01]  /*7840*/  @!P1 HFMA2.BF16_V2 R138, -RZ.H0_H0, RZ.H0_H0, -R3.H0_H0 ;  /* 0x200000ffff8a9231 */ /* 0x000fe20000340903 */
[----:B------:R-:W-:Y:S02]  /*7850*/  F2FP.BF16.F32.PACK_AB R8, R77, R79 ;  /* 0x0000004f4d08723e */ /* 0x000fe400000010ff */
[----:B------:R-:W-:Y:S01]  /*7860*/  @!P4 PRMT R6, R144, 0x5410, RZ ;  /* 0x000054109006c816 */ /* 0x000fe200000000ff */
[----:B------:R-:W-:Y:S01]  /*7870*/  @!P0 HFMA2.BF16_V2 R145, -RZ.H0_H0, RZ.H0_H0, -R0.H0_H0 ;  /* 0x200000ffff918231 */ /* 0x000fe20000340900 */
[----:B------:R-:W-:Y:S01]  /*7880*/  @!P2 PRMT R5, R139, 0x5410, RZ ;  /* 0x000054108b05a816 */ /* 0x000fe200000000ff */
[----:B------:R-:W-:Y:S01]  /*7890*/  @!P6 HFMA2.BF16_V2 R136, -RZ.H0_H0, RZ.H0_H0, -R8.H0_H0 ;  /* 0x200000ffff88e231 */ /* 0x000fe20000340908 */
[----:B------:R-:W-:Y:S01]  /*78a0*/  PRMT R7, R8, 0x7632, R7 ;  /* 0x0000763208077816 */ /* 0x000fe20000000007 */
[----:B------:R1:W-:Y:S01]  /*78b0*/  ST.E.U16 desc[UR4][R14.64], R6 ;  /* 0x000000060e007985 */ /* 0x0003e2000c101504 */
[----:B------:R-:W-:-:S02]  /*78c0*/  PRMT R125, R3, 0x5410, R0 ;  /* 0x00005410037d7816 */ /* 0x000fc40000000000 */
[----:B------:R-:W-:Y:S01]  /*78d0*/  @!P0 PRMT R0, R145, 0x5410, RZ ;  /* 0x0000541091008816 */ /* 0x000fe200000000ff */
[----:B------:R2:W-:Y:S01]  /*78e0*/  ST.E.U16 desc[UR4][R14.64+0x2], R5 ;  /* 0x000002050e007985 */ /* 0x0005e2000c101504 */
[----:B------:R-:W-:Y:S01]  /*78f0*/  @!P5 HFMA2.BF16_V2 R137, -RZ.H0_H0, RZ.H0_H0, -R7.H0_H0 ;  /* 0x200000ffff89d231 */ /* 0x000fe20000340907 */
[----:B------:R-:W-:Y:S02]  /*7900*/  @!P1 PRMT R3, R138, 0x5410, RZ ;  /* 0x000054108a039816 */ /* 0x000fe400000000ff */
[----:B------:R3:W-:Y:S01]  /*7910*/  ST.E.U16 desc[UR4][R12.64+0x10], R24 ;  /* 0x000010180c007985 */ /* 0x0007e2000c101504 */
[----:B------:R-:W-:Y:S02]  /*7920*/  PRMT R131, R8, 0x5410, R7 ;  /* 0x0000541008837816 */ /* 0x000fe40000000007 */
[----:B------:R-:W-:Y:S01]  /*7930*/  @!P6 PRMT R8, R136, 0x5410, RZ ;  /* 0x000054108808e816 */ /* 0x000fe200000000ff */
[----:B------:R4:W-:Y:S01]  /*7940*/  ST.E.U16 desc[UR4][R12.64+0x12], R23 ;  /* 0x000012170c007985 */ /* 0x0009e2000c101504 */
[----:B------:R-:W-:-:S02]  /*7950*/  @!P5 PRMT R7, R137, 0x5410, RZ ;  /* 0x000054108907d816 */ /* 0x000fc400000000ff */
[----:B------:R-:W-:Y:S01]  /*7960*/  PRMT R68, R218, 0x7054, R218 ;  /* 0x00007054da447816 */ /* 0x000fe200000000da */
[----:B------:R-:W-:Y:S01]  /*7970*/  ST.E.U16 desc[UR4][R18.64+0x10], R26 ;  /* 0x0000101a12007985 */ /* 0x000fe2000c101504 */
[----:B------:R-:W-:-:S03]  /*7980*/  IADD3 R220, P0, R12, -0x40, RZ ;  /* 0xffffffc00cdc7810 */ /* 0x000fc60007f1e0ff */
[----:B------:R-:W-:Y:S01]  /*7990*/  ST.E.U16 desc[UR4][R18.64+0x12], R25 ;  /* 0x0000121912007985 */ /* 0x000fe2000c101504 */
[----:B------:R-:W-:-:S03]  /*79a0*/  IADD3.X R221, R13, -0x1, RZ, P0, !PT ;  /* 0xffffffff0ddd7810 */ /* 0x000fc600007fe4ff */
[----:B------:R-:W-:Y:S01]  /*79b0*/  ST.E.U16 desc[UR4][R16.64+0x10], R51 ;  /* 0x0000103310007985 */ /* 0x000fe2000c101504 */
[----:B-1----:R-:W-:-:S03]  /*79c0*/  LOP3.LUT R6, R50, 0xff, RZ, 0xc0, !PT ;  /* 0x000000ff32067812 */ /* 0x002fc600078ec0ff */
[----:B------:R-:W-:Y:S01]  /*79d0*/  ST.E.U16 desc[UR4][R16.64+0x12], R49 ;  /* 0x0000123110007985 */ /* 0x000fe2000c101504 */
[----:B--2---:R-:W-:-:S03]  /*79e0*/  SHF.R.U32.HI R5, RZ, 0x18, R29 ;  /* 0x00000018ff057819 */ /* 0x004fc6000001161d */
[----:B------:R-:W-:Y:S01]  /*79f0*/  ST.E.U16 desc[UR4][R14.64+0x10], R37 ;  /* 0x000010250e007985 */ /* 0x000fe2000c101504 */
[----:B---3--:R-:W-:-:S03]  /*7a00*/  SHF.R.U32.HI R24, RZ, 0x18, R42 ;  /* 0x00000018ff187819 */ /* 0x008fc6000001162a */
[----:B------:R-:W-:Y:S01]  /*7a10*/  ST.E.U16 desc[UR4][R14.64+0x12], R36 ;  /* 0x000012240e007985 */ /* 0x000fe2000c101504 */
[----:B----4-:R-:W-:-:S03]  /*7a20*/  LOP3.LUT R23, R42, 0xff, RZ, 0xc0, !PT ;  /* 0x000000ff2a177812 */ /* 0x010fc600078ec0ff */
[----:B------:R-:W-:Y:S04]  /*7a30*/  ST.E.U16 desc[UR4][R12.64+0x20], R22 ;  /* 0x000020160c007985 */ /* 0x000fe8000c101504 */
[----:B------:R-:W-:Y:S04]  /*7a40*/  ST.E.U16 desc[UR4][R12.64+0x22], R21 ;  /* 0x000022150c007985 */ /* 0x000fe8000c101504 */
[----:B------:R1:W-:Y:S04]  /*7a50*/  ST.E.U16 desc[UR4][R18.64+0x20], R20 ;  /* 0x0000201412007985 */ /* 0x0003e8000c101504 */
[----:B------:R-:W-:Y:S04]  /*7a60*/  ST.E.U16 desc[UR4][R18.64+0x22], R11 ;  /* 0x0000220b12007985 */ /* 0x000fe8000c101504 */
[----:B------:R-:W-:Y:S04]  /*7a70*/  ST.E.U16 desc[UR4][R16.64+0x20], R35 ;  /* 0x0000202310007985 */ /* 0x000fe8000c101504 */
[----:B------:R-:W-:Y:S04]  /*7a80*/  ST.E.U16 desc[UR4][R16.64+0x22], R34 ;  /* 0x0000222210007985 */ /* 0x000fe8000c101504 */
[----:B------:R2:W-:Y:S04]  /*7a90*/  ST.E.U16 desc[UR4][R14.64+0x22], R0 ;  /* 0x000022000e007985 */ /* 0x0005e8000c101504 */
[----:B------:R3:W-:Y:S04]  /*7aa0*/  ST.E.U16 desc[UR4][R14.64+0x20], R3 ;  /* 0x000020030e007985 */ /* 0x0007e8000c101504 */
[----:B------:R-:W-:Y:S01]  /*7ab0*/  ST.E.U16 desc[UR4][R12.64+0x30], R10 ;  /* 0x0000300a0c007985 */ /* 0x000fe2000c101504 */
[----:B-1----:R-:W-:-:S03]  /*7ac0*/  LOP3.LUT R20, R89, 0xff, RZ, 0xc0, !PT ;  /* 0x000000ff59147812 */ /* 0x002fc600078ec0ff */
[----:B------:R-:W-:Y:S01]  /*7ad0*/  ST.E.U16 desc[UR4][R12.64+0x32], R9 ;  /* 0x000032090c007985 */ /* 0x000fe2000c101504 */
[----:B------:R-:W-:-:S03]  /*7ae0*/  PRMT R25, R20, 0x5410, R96 ;  /* 0x0000541014197816 */ /* 0x000fc60000000060 */
[----:B------:R1:W-:Y:S04]  /*7af0*/  ST.E.U16 desc[UR4][R18.64+0x30], R8 ;  /* 0x0000300812007985 */ /* 0x0003e8000c101504 */
[----:B------:R4:W-:Y:S04]  /*7b00*/  ST.E.U16 desc[UR4][R18.64+0x32], R7 ;  /* 0x0000320712007985 */ /* 0x0009e8000c101504 */
[----:B------:R-:W-:Y:S01]  /*7b10*/  ST.E.U16 desc[UR4][R16.64+0x30], R31 ;  /* 0x0000301f10007985 */ /* 0x000fe2000c101504 */
[----:B--2---:R-:W-:-:S03]  /*7b20*/  LOP3.LUT R0, R29, 0xffff, RZ, 0xc0, !PT ;  /* 0x0000ffff1d007812 */ /* 0x004fc600078ec0ff */
[----:B------:R-:W-:Y:S01]  /*7b30*/  ST.E.U16 desc[UR4][R16.64+0x32], R30 ;  /* 0x0000321e10007985 */ /* 0x000fe2000c101504 */
[----:B---3--:R-:W-:-:S03]  /*7b40*/  SHF.R.U32.HI R3, RZ, 0x10, R29 ;  /* 0x00000010ff037819 */ /* 0x008fc6000001161d */
[----:B------:R-:W-:Y:S01]  /*7b50*/  ST.E.U16 desc[UR4][R14.64+0x30], R33 ;  /* 0x000030210e007985 */ /* 0x000fe2000c101504 */
[----:B------:R-:W-:Y:S02]  /*7b60*/  SHF.R.U32.HI R4, RZ, 0x8, R0 ;  /* 0x00000008ff047819 */ /* 0x000fe40000011600 */
[----:B------:R-:W-:Y:S01]  /*7b70*/  HSET2.LE.AND R0, R41, R68, PT ;  /* 0x0000004429007233 */ /* 0x000fe20003803000 */
[----:B------:R-:W-:Y:S01]  /*7b80*/  ST.E.U16 desc[UR4][R14.64+0x32], R32 ;  /* 0x000032200e007985 */ /* 0x000fe2000c101504 */
[----:B------:R-:W-:-:S03]  /*7b90*/  LOP3.LUT R3, R3, 0xff, RZ, 0xc0, !PT ;  /* 0x000000ff03037812 */ /* 0x000fc600078ec0ff */
[----:B------:R-:W2:Y:S01]  /*7ba0*/  LDSM.16.MT88.4 R32, [R175+0xa000] ;  /* 0x00a00000af20783b */ /* 0x000ea20000004200 */
[----:B------:R-:W-:Y:S02]  /*7bb0*/  PRMT R5, R3, 0x5410, R5 ;  /* 0x0000541003057816 */ /* 0x000fe40000000005 */
[----:B-1----:R-:W-:Y:S01]  /*7bc0*/  LOP3.LUT R8, R29, 0xff, RZ, 0xc0, !PT ;  /* 0x000000ff1d087812 */ /* 0x002fe200078ec0ff */
[----:B------:R-:W-:Y:S01]  /*7bd0*/  LDSM.16.MT88.4 R176, [R205+0xa000] ;  /* 0x00a00000cdb0783b */ /* 0x000fe20000004200 */
[----:B------:R-:W-:Y:S02]  /*7be0*/  HSET2.LE.AND R3, R45, R68, PT ;  /* 0x000000442d037233 */ /* 0x000fe40003803000 */
[----:B----4-:R-:W-:Y:S01]  /*7bf0*/  SHF.R.U32.HI R7, RZ, 0x8, R48 ;  /* 0x00000008ff077819 */ /* 0x010fe20000011630 */
[----:B------:R-:W1:Y:S01]  /*7c00*/  LDSM.16.MT88.4 R28, [R205+0xb000] ;  /* 0x00b00000cd1c783b */ /* 0x000e620000004200 */
[----:B------:R-:W-:Y:S02]  /*7c10*/  PRMT R21, R8, 0x5410, R4 ;  /* 0x0000541008157816 */ /* 0x000fe40000000004 */
[----:B------:R-:W-:Y:S01]  /*7c20*/  PRMT R9, R55, 0x5410, R7 ;  /* 0x0000541037097816 */ /* 0x000fe20000000007 */
[----:B------:R-:W3:Y:S01]  /*7c30*/  LDSM.16.MT88.4 R136, [R208+0xa000] ;  /* 0x00a00000d088783b */ /* 0x000ee20000004200 */
[----:B------:R-:W-:-:S02]  /*7c40*/  LOP3.LUT R8, R57, R0, RZ, 0xc0, !PT ;  /* 0x0000000039087212 */ /* 0x000fc400078ec0ff */
[--C-:B------:R-:W-:Y:S01]  /*7c50*/  HSET2.LE.AND R0, R40, R68.reuse, PT ;  /* 0x0000004428007233 */ /* 0x100fe20003803000 */
[----:B------:R-:W4:Y:S01]  /*7c60*/  LDSM.16.MT88.4 R188, [R207+0xa000] ;  /* 0x00a00000cfbc783b */ /* 0x000f220000004200 */
[----:B------:R-:W-:Y:S02]  /*7c70*/  PRMT R7, R6, 0x5410, R52 ;  /* 0x0000541006077816 */ /* 0x000fe40000000034 */
[--C-:B------:R-:W-:Y:S01]  /*7c80*/  HSET2.LE.AND R6, R9, R68.reuse, PT ;  /* 0x0000004409067233 */ /* 0x100fe20003803000 */
[----:B------:R-:W-:Y:S01]  /*7c90*/  LDSM.16.MT88.4 R180, [R175+0xb000] ;  /* 0x00b00000afb4783b */ /* 0x000fe20000004200 */
[--C-:B------:R-:W-:Y:S02]  /*7ca0*/  HSET2.LE.AND R4, R47, R68.reuse, PT ;  /* 0x000000442f047233 */ /* 0x100fe40003803000 */
[----:B------:R-:W-:Y:S01]  /*7cb0*/  LOP3.LUT R9, R56, R0, RZ, 0xc0, !PT ;  /* 0x0000000038097212 */ /* 0x000fe200078ec0ff */
[----:B------:R-:W5:Y:S01]  /*7cc0*/  LDSM.16.MT88.4 R192, [R208+0xb000] ;  /* 0x00b00000d0c0783b */ /* 0x000f620000004200 */
[----:B------:R-:W-:-:S02]  /*7cd0*/  HSET2.LE.AND R0, R21, R68, PT ;  /* 0x0000004415007233 */ /* 0x000fc40003803000 */
[----:B------:R-:W-:Y:S01]  /*7ce0*/  LOP3.LUT R10, R54, R3, RZ, 0xc0, !PT ;  /* 0x00000003360a7212 */ /* 0x000fe200078ec0ff */
[----:B------:R-:W-:Y:S01]  /*7cf0*/  LDSM.16.MT88.4 R164, [R175+0xa800] ;  /* 0x00a80000afa4783b */ /* 0x000fe20000004200 */
[----:B------:R-:W-:Y:S02]  /*7d00*/  LOP3.LUT R3, R43, 0xffff, RZ, 0xc0, !PT ;  /* 0x0000ffff2b037812 */ /* 0x000fe400078ec0ff */
[----:B------:R-:W-:Y:S01]  /*7d10*/  HSET2.LE.AND R2, R5, R68, PT ;  /* 0x0000004405027233 */ /* 0x000fe20003803000 */
[----:B------:R-:W-:Y:S01]  /*7d20*/  LDSM.16.MT88.4 R156, [R205+0xa800] ;  /* 0x00a80000cd9c783b */ /* 0x000fe20000004200 */
[----:B------:R-:W-:Y:S02]  /*7d30*/  LOP3.LUT R11, R53, R4, RZ, 0xc0, !PT ;  /* 0x00000004350b7212 */ /* 0x000fe400078ec0ff */
[----:B------:R-:W-:Y:S01]  /*7d40*/  LOP3.LUT R4, R73, R0, RZ, 0xc0, !PT ;  /* 0x0000000049047212 */ /* 0x000fe200078ec0ff */
[----:B------:R-:W-:Y:S01]  /*7d50*/  LDSM.16.MT88.4 R48, [R208+0xa800] ;  /* 0x00a80000d030783b */ /* 0x000fe20000004200 */
[----:B------:R-:W-:-:S02]  /*7d60*/  LOP3.LUT R21, R43, 0xff, RZ, 0xc0, !PT ;  /* 0x000000ff2b157812 */ /* 0x000fc400078ec0ff */
[----:B------:R-:W-:Y:S01]  /*7d70*/  SHF.R.U32.HI R3, RZ, 0x8, R3 ;  /* 0x00000008ff037819 */ /* 0x000fe20000011603 */
[----:B------:R-:W-:Y:S01]  /*7d80*/  LDSM.16.MT88.4 R64, [R207+0xa800] ;  /* 0x00a80000cf40783b */ /* 0x000fe20000004200 */
[----:B------:R-:W-:Y:S01]  /*7d90*/  LOP3.LUT R0, R42, 0xffff, RZ, 0xc0, !PT ;  /* 0x0000ffff2a007812 */ /* 0x000fe200078ec0ff */
[C---:B--2---:R-:W-:Y:S01]  /*7da0*/  HMMA.16816.F32.BF16 R168, R8.reuse, R32, RZ ;  /* 0x0000002008a8723c */ /* 0x044fe200000418ff */
[----:B------:R-:W-:Y:S01]  /*7db0*/  LOP3.LUT R5, R44, R2, RZ, 0xc0, !PT ;  /* 0x000000022c057212 */ /* 0x000fe200078ec0ff */
[----:B------:R-:W-:Y:S01]  /*7dc0*/  LDSM.16.MT88.4 R80, [R175+0xb800] ;  /* 0x00b80000af50783b */ /* 0x000fe20000004200 */
[----:B------:R-:W-:Y:S02]  /*7dd0*/  SHF.R.U32.HI R2, RZ, 0x10, R43 ;  /* 0x00000010ff027819 */ /* 0x000fe4000001162b */
[----:B------:R-:W-:Y:S01]  /*7de0*/  PRMT R22, R21, 0x5410, R3 ;  /* 0x0000541015167816 */ /* 0x000fe20000000003 */
[----:B-1----:R-:W-:Y:S01]  /*7df0*/  HMMA.16816.F32.BF16 R84, R8, R28, RZ ;  /* 0x0000001c0854723c */ /* 0x002fe200000418ff */
[----:B------:R-:W-:Y:S01]  /*7e00*/  SHF.R.U32.HI R0, RZ, 0x8, R0 ;  /* 0x00000008ff007819 */ /* 0x000fe20000011600 */
[----:B------:R-:W-:Y:S01]  /*7e10*/  LDSM.16.MT88.4 R96, [R205+0xb800] ;  /* 0x00b80000cd60783b */ /* 0x000fe20000004200 */
[----:B------:R-:W-:-:S02]  /*7e20*/  SHF.R.U32.HI R3, RZ, 0x10, R42 ;  /* 0x00000010ff037819 */ /* 0x000fc4000001162a */
[----:B------:R-:W-:Y:S01]  /*7e30*/  SHF.R.U32.HI R21, RZ, 0x18, R43 ;  /* 0x00000018ff157819 */ /* 0x000fe2000001162b */
[----:B------:R-:W-:Y:S01]  /*7e40*/  LDSM.16.MT88.4 R112, [R208+0xb800] ;  /* 0x00b80000d070783b */ /* 0x000fe20000004200 */
[----:B------:R-:W-:Y:S01]  /*7e50*/  LOP3.LUT R20, R2, 0xff, RZ, 0xc0, !PT ;  /* 0x000000ff02147812 */ /* 0x000fe200078ec0ff */
[C---:B------:R-:W-:Y:S01]  /*7e60*/  HMMA.16816.F32.BF16 R160, R8.reuse, R176, RZ ;  /* 0x000000b008a0723c */ /* 0x040fe200000418ff */
[----:B------:R-:W-:Y:S02]  /*7e70*/  PRMT R23, R23, 0x5410, R0 ;  /* 0x0000541017177816 */ /* 0x000fe40000000000 */
[----:B------:R-:W-:Y:S02]  /*7e80*/  LOP3.LUT R2, R3, 0xff, RZ, 0xc0, !PT ;  /* 0x000000ff03027812 */ /* 0x000fe400078ec0ff */
[----:B------:R-:W-:Y:S01]  /*7e90*/  HSET2.LE.AND R0, R22, R68, PT ;  /* 0x0000004416007233 */ /* 0x000fe20003803000 */
[----:B---3--:R-:W-:Y:S01]  /*7ea0*/  HMMA.16816.F32.BF16 R36, R8, R136, RZ ;  /* 0x000000880824723c */ /* 0x008fe200000418ff */
[----:B------:R-:W-:-:S02]  /*7eb0*/  PRMT R3, R20, 0x5410, R21 ;  /* 0x0000541014037816 */ /* 0x000fc40000000015 */
[----:B------:R-:W-:Y:S02]  /*7ec0*/  PRMT R21, R2, 0x5410, R24 ;  /* 0x0000541002157816 */ /* 0x000fe40000000018 */
[----:B------:R-:W-:Y:S01]  /*7ed0*/  LOP3.LUT R128, R128, R0, RZ, 0xc0, !PT ;  /* 0x0000000080807212 */ /* 0x000fe200078ec0ff */
[C---:B----4-:R-:W-:Y:S01]  /*7ee0*/  HMMA.16816.F32.BF16 R52, R8.reuse, R188, RZ ;  /* 0x000000bc0834723c */ /* 0x050fe200000418ff */
[--C-:B------:R-:W-:Y:S02]  /*7ef0*/  HSET2.LE.AND R0, R3, R68.reuse, PT ;  /* 0x0000004403007233 */ /* 0x100fe40003803000 */
[--C-:B------:R-:W-:Y:S02]  /*7f00*/  HSET2.LE.AND R2, R62, R68.reuse, PT ;  /* 0x000000443e027233 */ /* 0x100fe40003803000 */
[----:B------:R-:W-:Y:S01]  /*7f10*/  HSET2.LE.AND R20, R58, R68, PT ;  /* 0x000000443a147233 */ /* 0x000fe20003803000 */
[----:B-----5:R-:W-:Y:S01]  /*7f20*/  HMMA.16816.F32.BF16 R100, R8, R192, RZ ;  /* 0x000000c00864723c */ /* 0x020fe200000418ff */
[----:B------:R-:W-:-:S02]  /*7f30*/  LOP3.LUT R129, R129, R0, RZ, 0xc0, !PT ;  /* 0x0000000081817212 */ /* 0x000fc400078ec0ff */
[--C-:B------:R-:W-:Y:S02]  /*7f40*/  HSET2.LE.AND R0, R25, R68.reuse, PT ;  /* 0x0000004419007233 */ /* 0x100fe40003803000 */
[----:B------:R-:W1:Y:S01]  /*7f50*/  LDSM.16.MT88.4 R24, [R207+0xb000] ;  /* 0x00b00000cf18783b */ /* 0x000e620000004200 */
[----:B------:R-:W-:Y:S02]  /*7f60*/  LOP3.LUT R130, R130, R2, RZ, 0xc0, !PT ;  /* 0x0000000282827212 */ /* 0x000fe400078ec0ff */
[----:B------:R-:W-:Y:S02]  /*7f70*/  LOP3.LUT R127, R127, R0, RZ, 0xc0, !PT ;  /* 0x000000007f7f7212 */ /* 0x000fe400078ec0ff */
[----:B------:R-:W-:Y:S02]  /*7f80*/  LOP3.LUT R126, R126, R20, RZ, 0xc0, !PT ;  /* 0x000000147e7e7212 */ /* 0x000fe400078ec0ff */
[--C-:B------:R-:W-:Y:S02]  /*7f90*/  HSET2.LE.AND R0, R23, R68.reuse, PT ;  /* 0x0000004417007233 */ /* 0x100fe40003803000 */
[----:B------:R-:W-:-:S02]  /*7fa0*/  HSET2.LE.AND R2, R21, R68, PT ;  /* 0x0000004415027233 */ /* 0x000fc40003803000 */
[----:B------:R-:W2:Y:S01]  /*7fb0*/  LDSM.16.MT88.4 R20, [R207+0xb800] ;  /* 0x00b80000cf14783b */ /* 0x000ea20000004200 */
[--C-:B------:R-:W-:Y:S02]  /*7fc0*/  HSET2.LE.AND R7, R7, R68.reuse, PT ;  /* 0x0000004407077233 */ /* 0x100fe40003803000 */
[----:B------:R-:W-:Y:S02]  /*7fd0*/  LOP3.LUT R6, R146, R6, RZ, 0xc0, !PT ;  /* 0x0000000692067212 */ /* 0x000fe400078ec0ff */
[----:B------:R-:W-:Y:S02]  /*7fe0*/  HSET2.LE.AND R3, R59, R68, PT ;  /* 0x000000443b037233 */ /* 0x000fe40003803000 */
[----:B------:R-:W-:Y:S01]  /*7ff0*/  LOP3.LUT R7, R72, R7, RZ, 0xc0, !PT ;  /* 0x0000000748077212 */ /* 0x000fe200078ec0ff */
[----:B------:R-:W-:Y:S01]  /*8000*/  HMMA.16816.F32.BF16 R68, R8, R180, RZ ;  /* 0x000000b40844723c */ /* 0x000fe200000418ff */
[----:B------:R-:W-:Y:S01]  /*8010*/  LOP3.LUT R124, R124, R0, RZ, 0xc0, !PT ;  /* 0x000000007c7c7212 */ /* 0x000fe200078ec0ff */
[----:B------:R-:W-:Y:S01]  /*8020*/  FADD.FTZ R0, R119, R118 ;  /* 0x0000007677007221 */ /* 0x000fe20000010000 */
[----:B------:R-:W-:Y:S01]  /*8030*/  LOP3.LUT R131, R131, R3, RZ, 0xc0, !PT ;  /* 0x0000000383837212 */ /* 0x000fe200078ec0ff */
[----:B------:R-:W-:Y:S01]  /*8040*/  FADD.FTZ R3, R121, R120 ;  /* 0x0000007879037221 */ /* 0x000fe20000010000 */
[----:B------:R-:W-:Y:S01]  /*8050*/  LOP3.LUT R125, R125, R2, RZ, 0xc0, !PT ;  /* 0x000000027d7d7212 */ /* 0x000fe200078ec0ff */
[----:B------:R-:W-:Y:S01]  /*8060*/  FADD.FTZ R2, R117, R116 ;  /* 0x0000007475027221 */ /* 0x000fe20000010000 */
[----:B------:R-:W-:Y:S03]  /*8070*/  HMMA.16816.F32.BF16 R88, R4, R28, RZ ;  /* 0x0000001c0458723c */ /* 0x000fe600000418ff */
[----:B------:R-:W-:-:S03]  /*8080*/  FADD.FTZ R2, R140, R2 ;  /* 0x000000028c027221 */ /* 0x000fc60000010000 */
[C---:B------:R-:W-:Y:S01]  /*8090*/  HMMA.16816.F32.BF16 R152, R4.reuse, R32, RZ ;  /* 0x000000200498723c */ /* 0x040fe200000418ff */
[----:B------:R-:W-:Y:S01]  /*80a0*/  FADD.FTZ R28, R61, R60 ;  /* 0x0000003c3d1c7221 */ /* 0x000fe20000010000 */
[----:B------:R-:W-:Y:S01]  /*80b0*/  FADD.FTZ R29, R109, R0 ;  /* 0x000000006d1d7221 */ /* 0x000fe20000010000 */
[----:B------:R-:W-:Y:S02]  /*80c0*/  FADD.FTZ R0, R196, R3 ;  /* 0x00000003c4007221 */ /* 0x000fe40000010000 */
[----:B------:R-:W-:Y:S01]  /*80d0*/  FADD.FTZ R3, R151, R28 ;  /* 0x0000001c97037221 */ /* 0x000fe20000010000 */
[----:B------:R-:W-:Y:S06]  /*80e0*/  HMMA.16816.F32.BF16 R144, R4, R176, RZ ;  /* 0x000000b00490723c */ /* 0x000fec00000418ff */
[-C--:B-1----:R-:W-:Y:S06]  /*80f0*/  HMMA.16816.F32.BF16 R116, R8, R24.reuse, RZ ;  /* 0x000000180874723c */ /* 0x082fec00000418ff */
[C---:B------:R-:W-:Y:S06]  /*8100*/  HMMA.16816.F32.BF16 R120, R4.reuse, R24, RZ ;  /* 0x000000180478723c */ /* 0x040fec00000418ff */
[C---:B------:R-:W-:Y:S06]  /*8110*/  HMMA.16816.F32.BF16 R40, R4.reuse, R136, RZ ;  /* 0x000000880428723c */ /* 0x040fec00000418ff */
[----:B------:R-:W-:Y:S06]  /*8120*/  HMMA.16816.F32.BF16 R56, R4, R188, RZ ;  /* 0x000000bc0438723c */ /* 0x000fec00000418ff */
[-C--:B--2---:R-:W-:Y:S06]  /*8130*/  HMMA.16816.F32.BF16 R116, R128, R20.reuse, R116 ;  /* 0x000000148074723c */ /* 0x084fec0000041874 */
[----:B------:R-:W-:Y:S06]  /*8140*/  HMMA.16816.F32.BF16 R120, R124, R20, R120 ;  /* 0x000000147c78723c */ /* 0x000fec0000041878 */
[C---:B------:R-:W-:Y:S01]  /*8150*/  HMMA.16816.F32.BF16 R72, R4.reuse, R180, RZ ;  /* 0x000000b40448723c */ /* 0x040fe200000418ff */
        /* <DEDUP_REMOVED lines=18> */
[----:B------:R-:W-:Y:S01]  /*8280*/  HMMA.16816.F32.BF16 R104, R4, R192, RZ ;  /* 0x000000c00468723c */ /* 0x000fe200000418ff */
[----:B------:R-:W-:Y:S01]  /*8290*/  FADD.FTZ R2, R186, R2 ;  /* 0x00000002ba027221 */ /* 0x000fe20000010000 */
[----:B------:R-:W-:-:S02]  /*82a0*/  FADD.FTZ R0, R185, R0 ;  /* 0x00000000b9007221 */ /* 0x000fc40000010000 */
[----:B------:R1:W-:Y:S02]  /*82b0*/  STL [R1+0x84], R3 ;  /* 0x0000840301007387 */ /* 0x0003e40000100800 */
[C---:B------:R-:W-:Y:S02]  /*82c0*/  HMMA.16816.F32.BF16 R148, R4.reuse, R34, RZ ;  /* 0x000000220494723c */ /* 0x040fe400000418ff */
[----:B------:R1:W-:Y:S04]  /*82d0*/  STL [R1+0xac], R238 ;  /* 0x0000acee01007387 */ /* 0x0003e80000100800 */
[C---:B------:R-:W-:Y:S01]  /*82e0*/  HMMA.16816.F32.BF16 R140, R4.reuse, R178, RZ ;  /* 0x000000b2048c723c */ /* 0x040fe200000418ff */
[----:B------:R1:W-:Y:S04]  /*82f0*/  STL [R1+0x80], R2 ;  /* 0x0000800201007387 */ /* 0x0003e80000100800 */
[----:B------:R1:W-:Y:S01]  /*8300*/  STL [R1+0x78], R0 ;  /* 0x0000780001007387 */ /* 0x0003e20000100800 */
        /* <DEDUP_REMOVED lines=9> */
[C---:B------:R-:W-:Y:S06]  /*83a0*/  HMMA.16816.F32.BF16 R180, R8.reuse, R182, RZ ;  /* 0x000000b608b4723c */ /* 0x040fec00000418ff */
[C---:B------:R-:W-:Y:S06]  /*83b0*/  HMMA.16816.F32.BF16 R28, R8.reuse, R30, RZ ;  /* 0x0000001e081c723c */ /* 0x040fec00000418ff */
[----:B------:R-:W-:Y:S06]  /*83c0*/  HMMA.16816.F32.BF16 R192, R8, R194, RZ ;  /* 0x000000c208c0723c */ /* 0x000fec00000418ff */
[-C--:B------:R-:W-:Y:S06]  /*83d0*/  HMMA.16816.F32.BF16 R4, R4, R26.reuse, RZ ;  /* 0x0000001a0404723c */ /* 0x080fec00000418ff */
[----:B------:R-:W-:Y:S06]  /*83e0*/  HMMA.16816.F32.BF16 R8, R8, R26, RZ ;  /* 0x0000001a0808723c */ /* 0x000fec00000418ff */
[-C--:B------:R-:W-:Y:S06]  /*83f0*/  HMMA.16816.F32.BF16 R168, R128, R164.reuse, R168 ;  /* 0x000000a480a8723c */ /* 0x080fec00000418a8 */
[----:B------:R-:W-:Y:S06]  /*8400*/  HMMA.16816.F32.BF16 R152, R124, R164, R152 ;  /* 0x000000a47c98723c */ /* 0x000fec0000041898 */
        /* <DEDUP_REMOVED lines=31> */
[----:B------:R-:W-:-:S04]  /*8600*/  DEPBAR.LE SB0, 0x0 ;  /* 0x000080000000791a */ /* 0x000fc80000000000 */
[----:B------:R-:W3:Y:S01]  /*8610*/  LDL R25, [R1+0x7c] ;  /* 0x00007c0001197983 */ /* 0x000ee20000100800 */
[----:B------:R-:W-:Y:S05]  /*8620*/  WARPSYNC.ALL ;  /* 0x0000000000007948 */ /* 0x000fea0003800000 */
[C---:B------:R-:W-:Y:S01]  /*8630*/  SHF.L.U64.HI R4, R248.reuse, 0x5, R249 ;  /* 0x00000005f8047819 */ /* 0x040fe200000102f9 */
[----:B------:R-:W-:Y:S01]  /*8640*/  IMAD.SHL.U32 R191, R248, 0x20, RZ ;  /* 0x00000020f8bf7824 */ /* 0x000fe200078e00ff */
[----:B------:R-:W-:Y:S01]  /*8650*/  BAR.SYNC.DEFER_BLOCKING 0x0 ;  /* 0x0000000000007b1d */ /* 0x000fe20000010000 */
[----:B------:R-:W-:Y:S01]  /*8660*/  ISETP.GE.AND P0, PT, R246, R223, PT ;  /* 0x000000dff600720c */ /* 0x000fe20003f06270 */
[----:B------:R-:W-:-:S02]  /*8670*/  IMAD.MOV.U32 R2, RZ, RZ, R200 ;  /* 0x000000ffff027224 */ /* 0x000fc400078e00c8 */
[----:B------:R-:W-:Y:S02]  /*8680*/  IMAD.MOV.U32 R3, RZ, RZ, R203 ;  /* 0x000000ffff037224 */ /* 0x000fe400078e00cb */
[----:B------:R-:W-:Y:S01]  /*8690*/  IMAD.MOV.U32 R190, RZ, RZ, R199 ;  /* 0x000000ffffbe7224 */ /* 0x000fe200078e00c7 */
[----:B------:R-:W-:Y:S01]  /*86a0*/  BSSY B1, `(.L_x_2763) ;  /* 0x00001bd000017945 */ /* 0x000fe20003800000 */
[----:B--2---:R-:W-:-:S04]  /*86b0*/  VIADD R188, R24, 0xfffffffe ;  /* 0xfffffffe18bc7836 */ /* 0x004fc80000000000 */
[----:B------:R-:W-:Y:S01]  /*86c0*/  IMAD R4, R4, R188, RZ ;  /* 0x000000bc04047224 */ /* 0x000fe200078e02ff */
[----:B---3--:R-:W-:Y:S01]  /*86d0*/  ISETP.GE.AND P1, PT, R25, R223, PT ;  /* 0x000000df1900720c */ /* 0x008fe20003f26270 */
[----:B------:R-:W-:Y:S01]  /*86e0*/  IMAD.WIDE.U32 R2, R188, R191, R2 ;  /* 0x000000bfbc027225 */ /* 0x000fe200078e0002 */
[----:B------:R-:W-:Y:S02]  /*86f0*/  SHF.R.S32.HI R0, RZ, 0x1f, R188 ;  /* 0x0000001fff007819 */ /* 0x000fe400000114bc */
[----:B------:R-:W-:-:S03]  /*8700*/  @!P0 LEA R6, P3, R2, R240, 0x1 ;  /* 0x000000f002068211 */ /* 0x000fc600078608ff */
[----:B------:R-:W-:Y:S01]  /*8710*/  IMAD R4, R0, R191, R4 ;  /* 0x000000bf00047224 */ /* 0x000fe200078e0204 */
[----:B------:R-:W-:-:S03]  /*8720*/  IADD3 R0, P2, R197, R2, RZ ;  /* 0x00000002c5007210 */ /* 0x000fc60007f5e0ff */
[----:B------:R-:W-:Y:S02]  /*8730*/  IMAD.IADD R3, R3, 0x1, R4 ;  /* 0x0000000103037824 */ /* 0x000fe400078e0204 */
[-C--:B------:R-:W-:Y:S01]  /*8740*/  @!P1 LEA R10, P5, R2, R240.reuse, 0x1 ;  /* 0x000000f0020a9211 */ /* 0x080fe200078a08ff */
[----:B------:R-:W-:Y:S01]  /*8750*/  @P1 STS.128 [R222+0xa000], RZ ;  /* 0x00a000ffde001388 */ /* 0x000fe20000000c00 */
[--C-:B------:R-:W-:Y:S01]  /*8760*/  IMAD.X R5, R198, 0x1, R3.reuse, P2 ;  /* 0x00000001c6057824 */ /* 0x100fe200010e0603 */
[-C--:B------:R-:W-:Y:S02]  /*8770*/  @!P1 LEA R8, P4, R0, R240.reuse, 0x1 ;  /* 0x000000f000089211 */ /* 0x080fe400078808ff */
[-CC-:B------:R-:W-:Y:S02]  /*8780*/  @!P1 LEA.HI.X R11, R2, R241.reuse, R3.reuse, 0x1, P5 ;  /* 0x000000f1020b9211 */ /* 0x180fe400028f0c03 */
[----:B------:R-:W-:Y:S02]  /*8790*/  @!P0 LEA R4, P2, R0, R240, 0x1 ;  /* 0x000000f000048211 */ /* 0x000fe400078408ff */
[-C--:B------:R-:W-:Y:S01]  /*87a0*/  @!P0 LEA.HI.X R7, R2, R241.reuse, R3, 0x1, P3 ;  /* 0x000000f102078211 */ /* 0x080fe200018f0c03 */
[----:B------:R-:W-:Y:S01]  /*87b0*/  @!PT LDS RZ, [RZ] ;  /* 0x00000000fffff984 */ /* 0x000fe20000000800 */
[----:B------:R-:W-:Y:S01]  /*87c0*/  @!PT LDS RZ, [RZ] ;  /* 0x00000000fffff984 */ /* 0x000fe20000000800 */
[----:B------:R-:W-:Y:S01]  /*87d0*/  @!PT LDS RZ, [RZ] ;  /* 0x00000000fffff984 */ /* 0x000fe20000000800 */
[----:B------:R-:W-:Y:S01]  /*87e0*/  @!P1 LDGSTS.E.BYPASS.LTC128B.128 [R222+0xa000], desc[UR4][R10.64] ;  /* 0x0a0000000ade9fae */ /* 0x000fe2000b901d44 */
[----:B------:R-:W-:-:S02]  /*87f0*/  @!P1 LEA.HI.X R9, R0, R241, R5, 0x1, P4 ;  /* 0x000000f100099211 */ /* 0x000fc400020f0c05 */
        /* <DEDUP_REMOVED lines=18> */
[----:B------:R-:W4:Y:S04]  /*8920*/  LDSM.16.M88.4 R24, [R204] ;  /* 0x00000000cc18783b */ /* 0x000f280000000200 */
[----:B------:R-:W-:Y:S04]  /*8930*/  LDSM.16.M88.4 R32, [R214] ;  /* 0x00000000d620783b */ /* 0x000fe80000000200 */
[----:B-1----:R-:W-:Y:S04]  /*8940*/  LDSM.16.M88.4 R8, [R206] ;  /* 0x00000000ce08783b */ /* 0x002fe80000000200 */
[----:B------:R-:W1:Y:S04]  /*8950*/  LDSM.16.M88.4 R176, [R174+0x8800] ;  /* 0x00880000aeb0783b */ /* 0x000e680000000200 */
[----:B--2---:R-:W2:Y:S04]  /*8960*/  LDSM.16.M88.4 R4, [R206+0x2000] ;  /* 0x00200000ce04783b */ /* 0x004ea80000000200 */
[----:B------:R-:W0:Y:S01]  /*8970*/  LDGDEPBAR ;  /* 0x00000000000079af */ /* 0x000e220000000000 */
[-C--:B---3--:R-:W-:Y:S06]  /*8980*/  HMMA.16816.F32.BF16 R28, R20, R136.reuse, RZ ;  /* 0x00000088141c723c */ /* 0x088fec00000418ff */
[C---:B----4-:R-:W-:Y:S06]  /*8990*/  HMMA.16816.F32.BF16 R180, R24.reuse, R136, RZ ;  /* 0x0000008818b4723c */ /* 0x050fec00000418ff */
[----:B-1----:R-:W-:-:S12]  /*89a0*/  HMMA.16816.F32.BF16 R184, R24, R176, RZ ;  /* 0x000000b018b8723c */ /* 0x002fd800000418ff */
[-C--:B--2---:R-:W-:Y:S01]  /*89b0*/  HMMA.16816.F32.BF16 R196, R4, R32.reuse, R28 ;  /* 0x0000002004c4723c */ /* 0x084fe2000004181c */
[----:B------:R-:W1:Y:S05]  /*89c0*/  LDSM.16.M88.4 R28, [R217] ;  /* 0x00000000d91c783b */ /* 0x000e6a0000000200 */
[----:B------:R-:W-:Y:S06]  /*89d0*/  HMMA.16816.F32.BF16 R200, R8, R32, R180 ;  /* 0x0000002008c8723c */ /* 0x000fec00000418b4 */
[----:B------:R-:W-:-:S15]  /*89e0*/  HMMA.16816.F32.BF16 R180, R20, R176, RZ ;  /* 0x000000b014b4723c */ /* 0x000fde00000418ff */
[----:B------:R-:W-:-:S09]  /*89f0*/  NOP ;  /* 0x0000000000007918 */ /* 0x000fd20000000000 */
[----:B-1----:R-:W-:Y:S06]  /*8a00*/  HMMA.16816.F32.BF16 R192, R4, R28, R180 ;  /* 0x0000001c04c0723c */ /* 0x002fec00000418b4 */
[-C--:B------:R-:W-:Y:S06]  /*8a10*/  HMMA.16816.F32.BF16 R180, R20, R138.reuse, RZ ;  /* 0x0000008a14b4723c */ /* 0x080fec00000418ff */
[----:B------:R-:W-:Y:S06]  /*8a20*/  HMMA.16816.F32.BF16 R136, R24, R138, RZ ;  /* 0x0000008a1888723c */ /* 0x000fec00000418ff */
[-C--:B------:R-:W-:Y:S06]  /*8a30*/  HMMA.16816.F32.BF16 R20, R20, R178.reuse, RZ ;  /* 0x000000b21414723c */ /* 0x080fec00000418ff */
[----:B------:R-:W-:Y:S01]  /*8a40*/  HMMA.16816.F32.BF16 R24, R24, R178, RZ ;  /* 0x000000b21818723c */ /* 0x000fe200000418ff */
[----:B------:R-:W-:-:S02]  /*8a50*/  IMAD.MOV.U32 R3, RZ, RZ, R193 ;  /* 0x000000ffff037224 */ /* 0x000fc400078e00c1 */
[----:B------:R-:W-:Y:S02]  /*8a60*/  IMAD.MOV.U32 R2, RZ, RZ, R194 ;  /* 0x000000ffff027224 */ /* 0x000fe400078e00c2 */
[----:B------:R-:W-:Y:S01]  /*8a70*/  IMAD.MOV.U32 R0, RZ, RZ, R195 ;  /* 0x000000ffff007224 */ /* 0x000fe200078e00c3 */
[----:B------:R-:W-:Y:S06]  /*8a80*/  HMMA.16816.F32.BF16 R184, R8, R28, R184 ;  /* 0x0000001c08b8723c */ /* 0x000fec00000418b8 */
[----:B------:R-:W-:Y:S01]  /*8a90*/  HMMA.16816.F32.BF16 R180, R4, R34, R180 ;  /* 0x0000002204b4723c */ /* 0x000fe200000418b4 */
[----:B------:R-:W-:-:S02]  /*8aa0*/  IMAD.MOV.U32 R28, RZ, RZ, R192 ;  /* 0x000000ffff1c7224 */ /* 0x000fc400078e00c0 */
[----:B------:R-:W-:Y:S02]  /*8ab0*/  IMAD.MOV.U32 R29, RZ, RZ, R3 ;  /* 0x000000ffff1d7224 */ /* 0x000fe400078e0003 */
[----:B------:R-:W1:Y:S01]  /*8ac0*/  S2R R3, SR_TID.X ;  /* 0x0000000000037919 */ /* 0x000e620000002100 */
[----:B------:R-:W-:Y:S01]  /*8ad0*/  HMMA.16816.F32.BF16 R192, R4, R30, R20 ;  /* 0x0000001e04c0723c */ /* 0x000fe20000041814 */
[----:B------:R-:W-:Y:S05]  /*8ae0*/  LDSM.16.M88.4 R4, [R212+0x2000] ;  /* 0x00200000d404783b */ /* 0x000fea0000000200 */
[C---:B------:R-:W-:Y:S01]  /*8af0*/  HMMA.16816.F32.BF16 R136, R8.reuse, R34, R136 ;  /* 0x000000220888723c */ /* 0x040fe20000041888 */
[----:B------:R-:W2:Y:S05]  /*8b00*/  LDSM.16.M88.4 R20, [R210+0x8000] ;  /* 0x00800000d214783b */ /* 0x000eaa0000000200 */
[----:B------:R-:W-:Y:S01]  /*8b10*/  HMMA.16816.F32.BF16 R24, R8, R30, R24 ;  /* 0x0000001e0818723c */ /* 0x000fe20000041818 */
[----:B------:R-:W3:Y:S06]  /*8b20*/  LDSM.16.M88.4 R8, [R212] ;  /* 0x00000000d408783b */ /* 0x000eec0000000200 */
[----:B------:R-:W-:-:S02]  /*8b30*/  IMAD.MOV.U32 R30, RZ, RZ, R2 ;  /* 0x000000ffff1e7224 */ /* 0x000fc400078e0002 */
[----:B------:R-:W-:Y:S02]  /*8b40*/  IMAD.MOV.U32 R31, RZ, RZ, R0 ;  /* 0x000000ffff1f7224 */ /* 0x000fe400078e0000 */
[----:B-1----:R-:W-:-:S05]  /*8b50*/  IMAD.SHL.U32 R3, R3, 0x2, RZ ;  /* 0x0000000203037824 */ /* 0x002fca00078e00ff */
[----:B------:R-:W-:-:S05]  /*8b60*/  LOP3.LUT R3, R3, 0x6, RZ, 0xc0, !PT ;  /* 0x0000000603037812 */ /* 0x000fca00078ec0ff */
[----:B------:R-:W-:-:S04]  /*8b70*/  IMAD R0, R188, 0x20, R3 ;  /* 0x00000020bc007824 */ /* 0x000fc800078e0203 */
[--C-:B------:R-:W-:Y:S01]  /*8b80*/  IMAD.IADD R3, R229, 0x1, -R0.reuse ;  /* 0x00000001e5037824 */ /* 0x100fe200078e0a00 */
[C---:B------:R-:W-:Y:S01]  /*8b90*/  ISETP.GE.AND P6, PT, R0.reuse, R227, PT ;  /* 0x000000e30000720c */ /* 0x040fe20003fc6270 */
[----:B--2---:R-:W-:Y:S01]  /*8ba0*/  HMMA.16816.F32.BF16 R176, R4, R20, R196 ;  /* 0x0000001404b0723c */ /* 0x004fe200000418c4 */
[----:B------:R-:W-:Y:S02]  /*8bb0*/  IMAD.IADD R2, R231, 0x1, -R0 ;  /* 0x00000001e7027824 */ /* 0x000fe400078e0a00 */
[----:B------:R-:W-:-:S03]  /*8bc0*/  ISETP.GE.OR P6, PT, R0, R235, !P6 ;  /* 0x000000eb0000720c */ /* 0x000fc600077c6670 */
[----:B---3--:R-:W-:Y:S06]  /*8bd0*/  HMMA.16816.F32.BF16 R32, R8, R20, R200 ;  /* 0x000000140820723c */ /* 0x008fec00000418c8 */
[-C--:B------:R-:W-:Y:S06]  /*8be0*/  HMMA.16816.F32.BF16 R180, R4, R22.reuse, R180 ;  /* 0x0000001604b4723c */ /* 0x080fec00000418b4 */
[----:B------:R-:W-:Y:S01]  /*8bf0*/  HMMA.16816.F32.BF16 R136, R8, R22, R136 ;  /* 0x000000160888723c */ /* 0x000fe20000041888 */
[----:B------:R-:W1:Y:S05]  /*8c00*/  LDSM.16.M88.4 R20, [R210+0x8800] ;  /* 0x00880000d214783b */ /* 0x000e6a0000000200 */
[-C--:B-1----:R-:W-:Y:S06]  /*8c10*/  HMMA.16816.F32.BF16 R196, R4, R20.reuse, R28 ;  /* 0x0000001404c4723c */ /* 0x082fec000004181c */
[----:B------:R-:W-:Y:S06]  /*8c20*/  HMMA.16816.F32.BF16 R184, R8, R20, R184 ;  /* 0x0000001408b8723c */ /* 0x000fec00000418b8 */
        /* <DEDUP_REMOVED lines=57> */
[----:B------:R-:W1:Y:S01]  /*8fc0*/  LDSM.16.M88.4 R20, [R209+0x1800] ;  /* 0x00180000d114783b */ /* 0x000e620000000200 */
[----:B------:R-:W-:-:S04]  /*8fd0*/  DEPBAR.LE SB0, 0x0 ;  /* 0x000080000000791a */ /* 0x000fc80000000000 */
[C---:B-1----:R-:W-:Y:S06]  /*8fe0*/  HMMA.16816.F32.BF16 R200, R4.reuse, R20, R136 ;  /* 0x0000001404c8723c */ /* 0x042fec0000041888 */
[-C--:B------:R-:W-:Y:S06]  /*8ff0*/  HMMA.16816.F32.BF16 R136, R4, R22.reuse, R28 ;  /* 0x000000160488723c */ /* 0x080fec000004181c */
[C---:B------:R-:W-:Y:S06]  /*9000*/  HMMA.16816.F32.BF16 R4, R8.reuse, R22, R24 ;  /* 0x000000160804723c */ /* 0x040fec0000041818 */
[----:B------:R-:W-:-:S12]  /*9010*/  HMMA.16816.F32.BF16 R196, R8, R20, R180 ;  /* 0x0000001408c4723c */ /* 0x000fd800000418b4 */
        /* <DEDUP_REMOVED lines=11> */
[----:B------:R-:W-:Y:S01]  /*90d0*/  IMAD.MOV.U32 R182, RZ, RZ, R139 ;  /* 0x000000ffffb67224 */ /* 0x000fe200078e008b */
[----:B------:R-:W-:-:S02]  /*90e0*/  I2FP.F32.S32 R3, R3 ;  /* 0x0000000300037245 */ /* 0x000fc40000201400 */
[----:B------:R-:W-:Y:S02]  /*90f0*/  I2FP.F32.S32 R2, R2 ;  /* 0x0000000200027245 */ /* 0x000fe40000201400 */
[----:B------:R-:W-:Y:S01]  /*9100*/  I2FP.F32.S32 R4, R4 ;  /* 0x0000000400047245 */ /* 0x000fe20000201400 */
[-C--:B------:R-:W-:Y:S01]  /*9110*/  FFMA.FTZ R10, R3, -R219.reuse, R178 ;  /* 0x800000db030a7223 */ /* 0x080fe200000100b2 */
[----:B------:R-:W-:Y:S02]  /*9120*/  IMAD.IADD R3, R230, 0x1, -R0 ;  /* 0x00000001e6037824 */ /* 0x000fe400078e0a00 */
[-C--:B------:R-:W-:Y:S01]  /*9130*/  FFMA.FTZ R21, R2, -R219.reuse, R192 ;  /* 0x800000db02157223 */ /* 0x080fe200000100c0 */
[----:B------:R-:W-:Y:S02]  /*9140*/  VIADD R2, R0, 0x1 ;  /* 0x0000000100027836 */ /* 0x000fe40000000000 */
[----:B------:R-:W-:Y:S01]  /*9150*/  FFMA.FTZ R9, R4, -R219, R176 ;  /* 0x800000db04097223 */ /* 0x000fe200000100b0 */
[----:B------:R-:W-:Y:S01]  /*9160*/  IABS R3, R3 ;  /* 0x0000000300037213 */ /* 0x000fe20000000000 */
[--C-:B------:R-:W-:Y:S01]  /*9170*/  IMAD.IADD R5, R231, 0x1, -R2.reuse ;  /* 0x00000001e7057824 */ /* 0x100fe200078e0a02 */
[C---:B------:R-:W-:Y:S01]  /*9180*/  ISETP.GE.AND P5, PT, R2.reuse, R227, PT ;  /* 0x000000e30200720c */ /* 0x040fe20003fa6270 */
[----:B------:R-:W-:Y:S01]  /*9190*/  IMAD.IADD R4, R229, 0x1, -R2 ;  /* 0x00000001e5047824 */ /* 0x000fe200078e0a02 */
[----:B------:R-:W-:Y:S01]  /*91a0*/  ISETP.GE.AND P4, PT, R2, R226, PT ;  /* 0x000000e20200720c */ /* 0x000fe20003f86270 */
[----:B------:R-:W-:Y:S01]  /*91b0*/  IMAD.MOV.U32 R6, RZ, RZ, R3 ;  /* 0x000000ffff067224 */ /* 0x000fe200078e0003 */
[----:B------:R-:W-:-:S02]  /*91c0*/  IABS R5, R5 ;  /* 0x0000000500057213 */ /* 0x000fc40000000000 */
[----:B------:R-:W-:Y:S02]  /*91d0*/  IABS R4, R4 ;  /* 0x0000000400047213 */ /* 0x000fe40000000000 */
[----:B------:R-:W-:Y:S01]  /*91e0*/  I2FP.F32.S32 R6, R6 ;  /* 0x0000000600067245 */ /* 0x000fe20000201400 */
[----:B------:R-:W-:Y:S01]  /*91f0*/  IMAD.MOV.U32 R3, RZ, RZ, R5 ;  /* 0x000000ffff037224 */ /* 0x000fe200078e0005 */
[----:B------:R-:W-:Y:S01]  /*9200*/  I2FP.F32.S32 R4, R4 ;  /* 0x0000000400047245 */ /* 0x000fe20000201400 */
[----:B------:R-:W-:Y:S01]  /*9210*/  IMAD.IADD R5, R228, 0x1, -R2 ;  /* 0x00000001e4057824 */ /* 0x000fe200078e0a02 */
[----:B------:R-:W-:Y:S01]  /*9220*/  ISETP.GE.AND P3, PT, R2, R225, PT ;  /* 0x000000e10200720c */ /* 0x000fe20003f66270 */
[----:B------:R-:W-:Y:S01]  /*9230*/  FFMA.FTZ R8, R6, -R219, R194 ;  /* 0x800000db06087223 */ /* 0x000fe200000100c2 */
[----:B------:R-:W-:Y:S01]  /*9240*/  I2FP.F32.S32 R3, R3 ;  /* 0x0000000300037245 */ /* 0x000fe20000201400 */
[----:B------:R-:W-:Y:S01]  /*9250*/  FFMA.FTZ R7, R4, -R219, R177 ;  /* 0x800000db04077223 */ /* 0x000fe200000100b1 */
[----:B------:R-:W-:Y:S01]  /*9260*/  ISETP.GE.AND P2, PT, R2, R224, PT ;  /* 0x000000e00200720c */ /* 0x000fe20003f46270 */
[----:B------:R-:W-:Y:S01]  /*9270*/  VIADD R4, R0, 0x8 ;  /* 0x0000000800047836 */ /* 0x000fe20000000000 */
[----:B------:R-:W-:Y:S01]  /*9280*/  BAR.SYNC.DEFER_BLOCKING 0x0 ;  /* 0x0000000000007b1d */ /* 0x000fe20000010000 */
[C---:B------:R-:W-:Y:S01]  /*9290*/  ISETP.GE.OR P5, PT, R2.reuse, R235, !P5 ;  /* 0x000000eb0200720c */ /* 0x040fe20006fa6670 */
[----:B------:R-:W-:Y:S01]  /*92a0*/  FFMA.FTZ R6, R3, -R219, R179 ;  /* 0x800000db03067223 */ /* 0x000fe200000100b3 */
[C---:B------:R-:W-:Y:S01]  /*92b0*/  ISETP.GE.OR P4, PT, R2.reuse, R234, !P4 ;  /* 0x000000ea0200720c */ /* 0x040fe20006786670 */
[----:B------:R-:W-:Y:S01]  /*92c0*/  IMAD.IADD R3, R229, 0x1, -R4 ;  /* 0x00000001e5037824 */ /* 0x000fe200078e0a04 */
[----:B------:R-:W-:-:S02]  /*92d0*/  ISETP.GE.OR P3, PT, R2, R233, !P3 ;  /* 0x000000e90200720c */ /* 0x000fc40005f66670 */
[----:B------:R-:W-:Y:S01]  /*92e0*/  ISETP.GE.OR P2, PT, R2, R232, !P2 ;  /* 0x000000e80200720c */ /* 0x000fe20005746670 */
[----:B------:R-:W-:Y:S01]  /*92f0*/  IMAD.IADD R2, R230, 0x1, -R2 ;  /* 0x00000001e6027824 */ /* 0x000fe200078e0a02 */
[----:B------:R-:W-:Y:S02]  /*9300*/  IABS R11, R5 ;  /* 0x00000005000b7213 */ /* 0x000fe40000000000 */
[----:B------:R-:W-:Y:S02]  /*9310*/  FSEL R9, R9, -INF , !P6 ;  /* 0xff80000009097808 */ /* 0x000fe40007000000 */
[----:B------:R-:W-:Y:S02]  /*9320*/  IABS R5, R2 ;  /* 0x0000000200057213 */ /* 0x000fe40000000000 */
[----:B------:R-:W-:Y:S01]  /*9330*/  IABS R2, R3 ;  /* 0x0000000300027213 */ /* 0x000fe20000000000 */
[----:B------:R-:W-:Y:S01]  /*9340*/  IMAD.MOV.U32 R3, RZ, RZ, R11 ;  /* 0x000000ffff037224 */ /* 0x000fe200078e000b */
[----:B------:R-:W-:-:S02]  /*9350*/  ISETP.GE.AND P6, PT, R0, R226, PT ;  /* 0x000000e20000720c */ /* 0x000fc40003fc6270 */
[----:B------:R-:W-:Y:S02]  /*9360*/  I2FP.F32.S32 R2, R2 ;  /* 0x0000000200027245 */ /* 0x000fe40000201400 */
[----:B------:R-:W-:Y:S02]  /*9370*/  ISETP.GE.OR P6, PT, R0, R234, !P6 ;  /* 0x000000ea0000720c */ /* 0x000fe400077c6670 */
[----:B------:R-:W-:Y:S01]  /*9380*/  I2FP.F32.S32 R3, R3 ;  /* 0x0000000300037245 */ /* 0x000fe20000201400 */
[----:B------:R-:W-:Y:S01]  /*9390*/  FFMA.FTZ R23, R2, -R219, R32 ;  /* 0x800000db02177223 */ /* 0x000fe20000010020 */
[----:B------:R-:W-:Y:S01]  /*93a0*/  IMAD.IADD R2, R231, 0x1, -R4 ;  /* 0x00000001e7027824 */ /* 0x000fe200078e0a04 */
[----:B------:R-:W-:Y:S02]  /*93b0*/  FSEL R137, R10, -INF , !P6 ;  /* 0xff8000000a897808 */ /* 0x000fe40007000000 */
[----:B------:R-:W-:Y:S01]  /*93c0*/  ISETP.GE.AND P6, PT, R0, R225, PT ;  /* 0x000000e10000720c */ /* 0x000fe20003fc6270 */
[----:B------:R-:W-:Y:S01]  /*93d0*/  FFMA.FTZ R3, R3, -R219, R193 ;  /* 0x800000db03037223 */ /* 0x000fe200000100c1 */
[----:B------:R-:W-:-:S02]  /*93e0*/  IABS R2, R2 ;  /* 0x0000000200027213 */ /* 0x000fc40000000000 */
[C---:B------:R-:W-:Y:S02]  /*93f0*/  ISETP.GE.OR P6, PT, R0.reuse, R233, !P6 ;  /* 0x000000e90000720c */ /* 0x040fe400077c6670 */
[----:B------:R-:W-:Y:S02]  /*9400*/  I2FP.F32.S32 R2, R2 ;  /* 0x0000000200027245 */ /* 0x000fe40000201400 */
[----:B------:R-:W-:Y:S02]  /*9410*/  FSEL R177, R21, -INF , !P6 ;  /* 0xff80000015b17808 */ /* 0x000fe40007000000 */
[----:B------:R-:W-:Y:S01]  /*9420*/  ISETP.GE.AND P6, PT, R0, R224, PT ;  /* 0x000000e00000720c */ /* 0x000fe20003fc6270 */
[----:B------:R-:W-:Y:S01]  /*9430*/  FFMA.FTZ R11, R2, -R219, R34 ;  /* 0x800000db020b7223 */ /* 0x000fe20000010022 */
[----:B------:R-:W-:Y:S01]  /*9440*/  IMAD.IADD R2, R228, 0x1, -R4 ;  /* 0x00000001e4027824 */ /* 0x000fe200078e0a04 */
[----:B------:R-:W-:Y:S02]  /*9450*/  I2FP.F32.S32 R5, R5 ;  /* 0x0000000500057245 */ /* 0x000fe40000201400 */
[----:B------:R-:W-:Y:S01]  /*9460*/  FSEL R178, R3, -INF , !P3 ;  /* 0xff80000003b27808 */ /* 0x000fe20005800000 */
[C---:B------:R-:W-:Y:S01]  /*9470*/  VIADD R3, R0.reuse, 0x9 ;  /* 0x0000000900037836 */ /* 0x040fe20000000000 */
[----:B------:R-:W-:Y:S01]  /*9480*/  IABS R2, R2 ;  /* 0x0000000200027213 */ /* 0x000fe20000000000 */
[----:B------:R-:W-:Y:S01]  /*9490*/  FFMA.FTZ R20, R5, -R219, R195 ;  /* 0x800000db05147223 */ /* 0x000fe200000100c3 */
[----:B------:R-:W-:Y:S01]  /*94a0*/  ISETP.GE.OR P6, PT, R0, R232, !P6 ;  /* 0x000000e80000720c */ /* 0x000fe200077c6670 */
[----:B------:R-:W-:Y:S01]  /*94b0*/  IMAD.IADD R5, R231, 0x1, -R3 ;  /* 0x00000001e7057824 */ /* 0x000fe200078e0a03 */
[----:B------:R-:W-:-:S02]  /*94c0*/  I2FP.F32.S32 R2, R2 ;  /* 0x0000000200027245 */ /* 0x000fc40000201400 */
[----:B------:R-:W-:Y:S02]  /*94d0*/  FSEL R181, R8, -INF , !P6 ;  /* 0xff80000008b57808 */ /* 0x000fe40007000000 */
[----:B------:R-:W-:Y:S01]  /*94e0*/  FSEL R24, R7, -INF , !P5 ;  /* 0xff80000007187808 */ /* 0x000fe20006800000 */
[----:B------:R-:W-:Y:S01]  /*94f0*/  FFMA.FTZ R10, R2, -R219, R184 ;  /* 0x800000db020a7223 */ /* 0x000fe200000100b8 */
[----:B------:R-:W-:Y:S01]  /*9500*/  IMAD.IADD R2, R230, 0x1, -R4 ;  /* 0x00000001e6027824 */ /* 0x000fe200078e0a04 */
[----:B------:R-:W-:Y:S02]  /*9510*/  FSEL R138, R6, -INF , !P4 ;  /* 0xff800000068a7808 */ /* 0x000fe40006000000 */
[C---:B------:R-:W-:Y:S02]  /*9520*/  ISETP.GE.AND P6, PT, R4.reuse, R227, PT ;  /* 0x000000e30400720c */ /* 0x040fe40003fc6270 */
[C---:B------:R-:W-:Y:S02]  /*9530*/  ISETP.GE.AND P5, PT, R4.reuse, R226, PT ;  /* 0x000000e20400720c */ /* 0x040fe40003fa6270 */
[----:B------:R-:W-:-:S02]  /*9540*/  ISETP.GE.AND P4, PT, R4, R225, PT ;  /* 0x000000e10400720c */ /* 0x000fc40003f86270 */
[C---:B------:R-:W-:Y:S02]  /*9550*/  ISETP.GE.AND P3, PT, R4.reuse, R224, PT ;  /* 0x000000e00400720c */ /* 0x040fe40003f66270 */
[----:B------:R-:W-:Y:S02]  /*9560*/  IABS R6, R2 ;  /* 0x0000000200067213 */ /* 0x000fe40000000000 */
[C---:B------:R-:W-:Y:S02]  /*9570*/  ISETP.GE.OR P6, PT, R4.reuse, R235, !P6 ;  /* 0x000000eb0400720c */ /* 0x040fe400077c6670 */
[C---:B------:R-:W-:Y:S02]  /*9580*/  ISETP.GE.OR P5, PT, R4.reuse, R234, !P5 ;  /* 0x000000ea0400720c */ /* 0x040fe40006fa6670 */
[C---:B------:R-:W-:Y:S02]  /*9590*/  ISETP.GE.OR P4, PT, R4.reuse, R233, !P4 ;  /* 0x000000e90400720c */ /* 0x040fe40006786670 */
[----:B------:R-:W-:Y:S01]  /*95a0*/  ISETP.GE.OR P3, PT, R4, R232, !P3 ;  /* 0x000000e80400720c */ /* 0x000fe20005f66670 */
[----:B------:R-:W-:Y:S01]  /*95b0*/  IMAD.IADD R4, R229, 0x1, -R3 ;  /* 0x00000001e5047824 */ /* 0x000fe200078e0a03 */
[----:B------:R-:W-:Y:S01]  /*95c0*/  IABS R2, R5 ;  /* 0x0000000500027213 */ /* 0x000fe20000000000 */
[----:B------:R-:W-:Y:S01]  /*95d0*/  IMAD.MOV.U32 R5, RZ, RZ, R6 ;  /* 0x000000ffff057224 */ /* 0x000fe200078e0006 */
[----:B------:R-:W-:-:S02]  /*95e0*/  FSEL R180, R20, -INF , !P2 ;  /* 0xff80000014b47808 */ /* 0x000fc40005000000 */
[----:B------:R-:W-:Y:S02]  /*95f0*/  IABS R4, R4 ;  /* 0x0000000400047213 */ /* 0x000fe40000000000 */
[----:B------:R-:W-:Y:S02]  /*9600*/  I2FP.F32.S32 R5, R5 ;  /* 0x0000000500057245 */ /* 0x000fe40000201400 */
[----:B------:R-:W-:Y:S02]  /*9610*/  I2FP.F32.S32 R2, R2 ;  /* 0x0000000200027245 */ /* 0x000fe40000201400 */
[----:B------:R-:W-:Y:S01]  /*9620*/  FSEL R23, R23, -INF , !P6 ;  /* 0xff80000017177808 */ /* 0x000fe20007000000 */
[-C--:B------:R-:W-:Y:S01]  /*9630*/  FFMA.FTZ R8, R5, -R219.reuse, R186 ;  /* 0x800000db05087223 */ /* 0x080fe200000100ba */
[----:B------:R-:W-:Y:S01]  /*9640*/  FSEL R27, R11, -INF , !P5 ;  /* 0xff8000000b1b7808 */ /* 0x000fe20006800000 */
[----:B------:R-:W-:Y:S01]  /*9650*/  FFMA.FTZ R6, R2, -R219, R35 ;  /* 0x800000db02067223 */ /* 0x000fe20000010023 */
[----:B------:R-:W-:Y:S01]  /*9660*/  FSEL R139, R10, -INF , !P4 ;  /* 0xff8000000a8b7808 */ /* 0x000fe20006000000 */
[----:B------:R-:W-:Y:S01]  /*9670*/  VIADD R2, R0, 0x10 ;  /* 0x0000001000027836 */ /* 0x000fe20000000000 */
[----:B------:R-:W-:Y:S01]  /*9680*/  I2FP.F32.S32 R4, R4 ;  /* 0x0000000400047245 */ /* 0x000fe20000201400 */
[----:B------:R-:W-:Y:S01]  /*9690*/  IMAD.IADD R5, R228, 0x1, -R3 ;  /* 0x00000001e4057824 */ /* 0x000fe200078e0a03 */
[----:B------:R-:W-:-:S02]  /*96a0*/  ISETP.GE.AND P2, PT, R3, R227, PT ;  /* 0x000000e30300720c */ /* 0x000fc40003f46270 */
[C---:B------:R-:W-:Y:S01]  /*96b0*/  ISETP.GE.AND P6, PT, R3.reuse, R226, PT ;  /* 0x000000e20300720c */ /* 0x040fe20003fc6270 */
[----:B------:R-:W-:Y:S01]  /*96c0*/  FFMA.FTZ R7, R4, -R219, R33 ;  /* 0x800000db04077223 */ /* 0x000fe20000010021 */
[----:B------:R-:W-:Y:S01]  /*96d0*/  ISETP.GE.AND P5, PT, R3, R225, PT ;  /* 0x000000e10300720c */ /* 0x000fe20003fa6270 */
[----:B------:R-:W-:Y:S01]  /*96e0*/  IMAD.IADD R4, R229, 0x1, -R2 ;  /* 0x00000001e5047824 */ /* 0x000fe200078e0a02 */
[C---:B------:R-:W-:Y:S02]  /*96f0*/  ISETP.GE.AND P4, PT, R3.reuse, R224, PT ;  /* 0x000000e00300720c */ /* 0x040fe40003f86270 */
[C---:B------:R-:W-:Y:S02]  /*9700*/  ISETP.GE.OR P2, PT, R3.reuse, R235, !P2 ;  /* 0x000000eb0300720c */ /* 0x040fe40005746670 */
[C---:B------:R-:W-:Y:S02]  /*9710*/  ISETP.GE.OR P6, PT, R3.reuse, R234, !P6 ;  /* 0x000000ea0300720c */ /* 0x040fe400077c6670 */
        /* <DEDUP_REMOVED lines=8> */
[----:B------:R-:W-:-:S02]  /*97a0*/  FSEL R21, R7, -INF , !P2 ;  /* 0xff80000007157808 */ /* 0x000fc40005000000 */
[----:B------:R-:W-:Y:S02]  /*97b0*/  I2FP.F32.S32 R3, R3 ;  /* 0x0000000300037245 */ /* 0x000fe40000201400 */
[----:B------:R-:W-:Y:S02]  /*97c0*/  I2FP.F32.S32 R4, R4 ;  /* 0x0000000400047245 */ /* 0x000fe40000201400 */
[----:B------:R-:W-:Y:S01]  /*97d0*/  FSEL R26, R6, -INF , !P6 ;  /* 0xff800000061a7808 */ /* 0x000fe20007000000 */
[----:B------:R-:W-:Y:S01]  /*97e0*/  FFMA.FTZ R11, R3, -R219, R196 ;  /* 0x800000db030b7223 */ /* 0x000fe200000100c4 */
[----:B------:R-:W-:Y:S01]  /*97f0*/  I2FP.F32.S32 R5, R5 ;  /* 0x0000000500057245 */ /* 0x000fe20000201400 */
[----:B------:R-:W-:Y:S01]  /*9800*/  FFMA.FTZ R4, R4, -R219, R185 ;  /* 0x800000db04047223 */ /* 0x000fe200000100b9 */
[----:B------:R-:W-:Y:S01]  /*9810*/  ISETP.GE.AND P3, PT, R2, R227, PT ;  /* 0x000000e30200720c */ /* 0x000fe20003f66270 */
[--C-:B------:R-:W-:Y:S01]  /*9820*/  IMAD.IADD R3, R228, 0x1, -R2.reuse ;  /* 0x00000001e4037824 */ /* 0x100fe200078e0a02 */
[----:B------:R-:W-:Y:S01]  /*9830*/  ISETP.GE.AND P2, PT, R2, R226, PT ;  /* 0x000000e20200720c */ /* 0x000fe20003f46270 */
[----:B------:R-:W-:Y:S01]  /*9840*/  FFMA.FTZ R25, R5, -R219, R187 ;  /* 0x800000db05197223 */ /* 0x000fe200000100bb */
[----:B------:R-:W-:Y:S01]  /*9850*/  FSEL R35, R4, -INF , !P5 ;  /* 0xff80000004237808 */ /* 0x000fe20006800000 */
[----:B------:R-:W-:Y:S01]  /*9860*/  IMAD.IADD R4, R231, 0x1, -R2 ;  /* 0x00000001e7047824 */ /* 0x000fe200078e0a02 */
[----:B------:R-:W-:-:S02]  /*9870*/  ISETP.GE.AND P6, PT, R2, R225, PT ;  /* 0x000000e10200720c */ /* 0x000fc40003fc6270 */
[C---:B------:R-:W-:Y:S02]  /*9880*/  ISETP.GE.AND P5, PT, R2.reuse, R224, PT ;  /* 0x000000e00200720c */ /* 0x040fe40003fa6270 */
[C---:B------:R-:W-:Y:S02]  /*9890*/  ISETP.GE.OR P3, PT, R2.reuse, R235, !P3 ;  /* 0x000000eb0200720c */ /* 0x040fe40005f66670 */
[C---:B------:R-:W-:Y:S02]  /*98a0*/  ISETP.GE.OR P2, PT, R2.reuse, R234, !P2 ;  /* 0x000000ea0200720c */ /* 0x040fe40005746670 */
[C---:B------:R-:W-:Y:S02]  /*98b0*/  ISETP.GE.OR P6, PT, R2.reuse, R233, !P6 ;  /* 0x000000e90200720c */ /* 0x040fe400077c6670 */
[----:B------:R-:W-:Y:S01]  /*98c0*/  ISETP.GE.OR P5, PT, R2, R232, !P5 ;  /* 0x000000e80200720c */ /* 0x000fe20006fa6670 */
[----:B------:R-:W-:Y:S01]  /*98d0*/  IMAD.IADD R2, R230, 0x1, -R2 ;  /* 0x00000001e6027824 */ /* 0x000fe200078e0a02 */
[----:B------:R-:W-:-:S02]  /*98e0*/  IABS R5, R4 ;  /* 0x0000000400057213 */ /* 0x000fc40000000000 */
[----:B------:R-:W-:Y:S02]  /*98f0*/  IABS R3, R3 ;  /* 0x0000000300037213 */ /* 0x000fe40000000000 */
[----:B------:R-:W-:Y:S01]  /*9900*/  IABS R4, R2 ;  /* 0x0000000200047213 */ /* 0x000fe20000000000 */
[----:B------:R-:W-:Y:S01]  /*9910*/  IMAD.MOV.U32 R2, RZ, RZ, R5 ;  /* 0x000000ffff027224 */ /* 0x000fe200078e0005 */
[----:B------:R-:W-:Y:S02]  /*9920*/  I2FP.F32.S32 R3, R3 ;  /* 0x0000000300037245 */ /* 0x000fe40000201400 */
[----:B------:R-:W-:Y:S02]  /*9930*/  I2FP.F32.S32 R4, R4 ;  /* 0x0000000400047245 */ /* 0x000fe40000201400 */
[----:B------:R-:W-:Y:S01]  /*9940*/  I2FP.F32.S32 R2, R2 ;  /* 0x0000000200027245 */ /* 0x000fe20000201400 */
[-C--:B------:R-:W-:Y:S01]  /*9950*/  FFMA.FTZ R8, R3, -R219.reuse, R200 ;  /* 0x800000db03087223 */ /* 0x080fe200000100c8 */
[----:B------:R-:W-:Y:S01]  /*9960*/  FSEL R176, R25, -INF , !P4 ;  /* 0xff80000019b07808 */ /* 0x000fe20006000000 */
[-C--:B------:R-:W-:Y:S01]  /*9970*/  FFMA.FTZ R28, R4, -R219.reuse, R202 ;  /* 0x800000db041c7223 */ /* 0x080fe200000100ca */
[----:B------:R-:W-:Y:S01]  /*9980*/  FSEL R11, R11, -INF , !P3 ;  /* 0xff8000000b0b7808 */ /* 0x000fe20005800000 */
[----:B------:R-:W-:Y:S01]  /*9990*/  FFMA.FTZ R7, R2, -R219, R198 ;  /* 0x800000db02077223 */ /* 0x000fe200000100c6 */
[----:B------:R-:W-:Y:S01]  /*99a0*/  VIADD R2, R0, 0x11 ;  /* 0x0000001100027836 */ /* 0x000fe20000000000 */
[----:B------:R-:W-:-:S03]  /*99b0*/  FSEL R31, R8, -INF , !P6 ;  /* 0xff800000081f7808 */ /* 0x000fc60007000000 */
[--C-:B------:R-:W-:Y:S01]  /*99c0*/  IMAD.IADD R4, R229, 0x1, -R2.reuse ;  /* 0x00000001e5047824 */ /* 0x100fe200078e0a02 */
[----:B------:R-:W-:Y:S01]  /*99d0*/  FSEL R25, R7, -INF , !P2 ;  /* 0xff80000007197808 */ /* 0x000fe20005000000 */
[--C-:B------:R-:W-:Y:S01]  /*99e0*/  IMAD.IADD R3, R231, 0x1, -R2.reuse ;  /* 0x00000001e7037824 */ /* 0x100fe200078e0a02 */
[----:B------:R-:W-:Y:S01]  /*99f0*/  ISETP.GE.AND P4, PT, R2, R227, PT ;  /* 0x000000e30200720c */ /* 0x000fe20003f86270 */
[----:B------:R-:W-:Y:S01]  /*9a00*/  IMAD.IADD R6, R228, 0x1, -R2 ;  /* 0x00000001e4067824 */ /* 0x000fe200078e0a02 */
[----:B------:R-:W-:Y:S02]  /*9a10*/  IABS R5, R4 ;  /* 0x0000000400057213 */ /* 0x000fe40000000000 */
[----:B------:R-:W-:Y:S02]  /*9a20*/  IABS R4, R3 ;  /* 0x0000000300047213 */ /* 0x000fe40000000000 */
[----:B------:R-:W-:Y:S02]  /*9a30*/  IABS R3, R6 ;  /* 0x0000000600037213 */ /* 0x000fe40000000000 */
[----:B------:R-:W-:-:S02]  /*9a40*/  I2FP.F32.S32 R5, R5 ;  /* 0x0000000500057245 */ /* 0x000fc40000201400 */
[----:B------:R-:W-:Y:S02]  /*9a50*/  I2FP.F32.S32 R3, R3 ;  /* 0x0000000300037245 */ /* 0x000fe40000201400 */
[----:B------:R-:W-:Y:S01]  /*9a60*/  I2FP.F32.S32 R4, R4 ;  /* 0x0000000400047245 */ /* 0x000fe20000201400 */
[-C--:B------:R-:W-:Y:S01]  /*9a70*/  FFMA.FTZ R20, R5, -R219.reuse, R197 ;  /* 0x800000db05147223 */ /* 0x080fe200000100c5 */
[C---:B------:R-:W-:Y:S01]  /*9a80*/  ISETP.GE.AND P3, PT, R2.reuse, R226, PT ;  /* 0x000000e20200720c */ /* 0x040fe20003f66270 */
[----:B------:R-:W-:Y:S01]  /*9a90*/  FFMA.FTZ R10, R3, -R219, R201 ;  /* 0x800000db030a7223 */ /* 0x000fe200000100c9 */
[----:B------:R-:W-:Y:S01]  /*9aa0*/  ISETP.GE.AND P2, PT, R2, R225, PT ;  /* 0x000000e10200720c */ /* 0x000fe20003f46270 */
[----:B------:R-:W-:Y:S01]  /*9ab0*/  VIADD R3, R0, 0x18 ;  /* 0x0000001800037836 */ /* 0x000fe20000000000 */
[----:B------:R-:W-:Y:S01]  /*9ac0*/  ISETP.GE.AND P6, PT, R2, R224, PT ;  /* 0x000000e00200720c */ /* 0x000fe20003fc6270 */
[----:B------:R-:W-:Y:S01]  /*9ad0*/  FFMA.FTZ R22, R4, -R219, R199 ;  /* 0x800000db04167223 */ /* 0x000fe200000100c7 */
[C---:B------:R-:W-:Y:S01]  /*9ae0*/  ISETP.GE.OR P4, PT, R2.reuse, R235, !P4 ;  /* 0x000000eb0200720c */ /* 0x040fe20006786670 */
[--C-:B------:R-:W-:Y:S01]  /*9af0*/  IMAD.IADD R4, R229, 0x1, -R3.reuse ;  /* 0x00000001e5047824 */ /* 0x100fe200078e0a03 */
[C---:B------:R-:W-:Y:S01]  /*9b00*/  ISETP.GE.OR P3, PT, R2.reuse, R234, !P3 ;  /* 0x000000ea0200720c */ /* 0x040fe20005f66670 */
[----:B------:R-:W-:Y:S01]  /*9b10*/  IMAD.IADD R5, R231, 0x1, -R3 ;  /* 0x00000001e7057824 */ /* 0x000fe200078e0a03 */
[----:B------:R-:W-:Y:S01]  /*9b20*/  ISETP.GE.OR P2, PT, R2, R233, !P2 ;  /* 0x000000e90200720c */ /* 0x000fe20005746670 */
[----:B------:R-:W-:Y:S01]  /*9b30*/  VIADD R0, R0, 0x19 ;  /* 0x0000001900007836 */ /* 0x000fe20000000000 */
[----:B------:R-:W-:Y:S01]  /*9b40*/  ISETP.GE.OR P6, PT, R2, R232, !P6 ;  /* 0x000000e80200720c */ /* 0x000fe200077c6670 */
[----:B------:R-:W-:Y:S01]  /*9b50*/  IMAD.IADD R2, R230, 0x1, -R2 ;  /* 0x00000001e6027824 */ /* 0x000fe200078e0a02 */
[----:B------:R-:W-:-:S02]  /*9b60*/  IABS R4, R4 ;  /* 0x0000000400047213 */ /* 0x000fc40000000000 */
[----:B------:R-:W-:Y:S02]  /*9b70*/  FSEL R8, R20, -INF , !P4 ;  /* 0xff80000014087808 */ /* 0x000fe40006000000 */
[----:B------:R-:W-:Y:S02]  /*9b80*/  IABS R6, R2 ;  /* 0x0000000200067213 */ /* 0x000fe40000000000 */
[----:B------:R-:W-:Y:S02]  /*9b90*/  IABS R2, R5 ;  /* 0x0000000500027213 */ /* 0x000fe40000000000 */
[----:B------:R-:W-:Y:S01]  /*9ba0*/  I2FP.F32.S32 R4, R4 ;  /* 0x0000000400047245 */ /* 0x000fe20000201400 */
[----:B------:R-:W-:Y:S01]  /*9bb0*/  IMAD.MOV.U32 R5, RZ, RZ, R6 ;  /* 0x000000ffff057224 */ /* 0x000fe200078e0006 */
[----:B------:R-:W-:Y:S02]  /*9bc0*/  I2FP.F32.S32 R2, R2 ;  /* 0x0000000200027245 */ /* 0x000fe40000201400 */
[----:B------:R-:W-:Y:S01]  /*9bd0*/  FSEL R22, R22, -INF , !P3 ;  /* 0xff80000016167808 */ /* 0x000fe20005800000 */
[-C--:B------:R-:W-:Y:S01]  /*9be0*/  FFMA.FTZ R7, R4, -R219.reuse, R136 ;  /* 0x800000db04077223 */ /* 0x080fe20000010088 */
[----:B------:R-:W-:Y:S01]  /*9bf0*/  FSEL R136, R28, -INF , !P5 ;  /* 0xff8000001c887808 */ /* 0x000fe20006800000 */
[----:B------:R-:W-:Y:S01]  /*9c00*/  FFMA.FTZ R6, R2, -R219, R30 ;  /* 0x800000db02067223 */ /* 0x000fe2000001001e */
[----:B------:R-:W-:Y:S01]  /*9c10*/  FSEL R30, R10, -INF , !P2 ;  /* 0xff8000000a1e7808 */ /* 0x000fe20005000000 */
[----:B------:R-:W-:Y:S01]  /*9c20*/  IMAD.IADD R4, R228, 0x1, -R3 ;  /* 0x00000001e4047824 */ /* 0x000fe200078e0a03 */
[----:B------:R-:W-:Y:S01]  /*9c30*/  ISETP.GE.AND P5, PT, R3, R227, PT ;  /* 0x000000e30300720c */ /* 0x000fe20003fa6270 */
[----:B------:R-:W-:Y:S01]  /*9c40*/  IMAD.IADD R2, R229, 0x1, -R0 ;  /* 0x00000001e5027824 */ /* 0x000fe200078e0a00 */
[----:B------:R-:W-:-:S02]  /*9c50*/  ISETP.GE.AND P4, PT, R3, R226, PT ;  /* 0x000000e20300720c */ /* 0x000fc40003f86270 */
[C---:B------:R-:W-:Y:S02]  /*9c60*/  ISETP.GE.AND P3, PT, R3.reuse, R225, PT ;  /* 0x000000e10300720c */ /* 0x040fe40003f66270 */
[C---:B------:R-:W-:Y:S02]  /*9c70*/  ISETP.GE.AND P2, PT, R3.reuse, R224, PT ;  /* 0x000000e00300720c */ /* 0x040fe40003f46270 */
[C---:B------:R-:W-:Y:S02]  /*9c80*/  ISETP.GE.OR P5, PT, R3.reuse, R235, !P5 ;  /* 0x000000eb0300720c */ /* 0x040fe40006fa6670 */
[C---:B------:R-:W-:Y:S02]  /*9c90*/  ISETP.GE.OR P4, PT, R3.reuse, R234, !P4 ;  /* 0x000000ea0300720c */ /* 0x040fe40006786670 */
[C---:B------:R-:W-:Y:S02]  /*9ca0*/  ISETP.GE.OR P3, PT, R3.reuse, R233, !P3 ;  /* 0x000000e90300720c */ /* 0x040fe40005f66670 */
[----:B------:R-:W-:Y:S01]  /*9cb0*/  ISETP.GE.OR P2, PT, R3, R232, !P2 ;  /* 0x000000e80300720c */ /* 0x000fe20005746670 */
[----:B------:R-:W-:Y:S01]  /*9cc0*/  IMAD.IADD R3, R230, 0x1, -R3 ;  /* 0x00000001e6037824 */ /* 0x000fe200078e0a03 */
[----:B------:R-:W-:-:S02]  /*9cd0*/  IABS R10, R4 ;  /* 0x00000004000a7213 */ /* 0x000fc40000000000 */
[----:B------:R-:W-:Y:S02]  /*9ce0*/  I2FP.F32.S32 R5, R5 ;  /* 0x0000000500057245 */ /* 0x000fe40000201400 */
[----:B------:R-:W-:Y:S01]  /*9cf0*/  IABS R4, R3 ;  /* 0x0000000300047213 */ /* 0x000fe20000000000 */
[----:B------:R-:W-:Y:S01]  /*9d00*/  IMAD.MOV.U32 R3, RZ, RZ, R10 ;  /* 0x000000ffff037224 */ /* 0x000fe200078e000a */
[----:B------:R-:W-:Y:S01]  /*9d10*/  IABS R2, R2 ;  /* 0x0000000200027213 */ /* 0x000fe20000000000 */
[----:B------:R-:W-:Y:S01]  /*9d20*/  FFMA.FTZ R5, R5, -R219, R203 ;  /* 0x800000db05057223 */ /* 0x000fe200000100cb */
        /* <DEDUP_REMOVED lines=8> */
[----:B------:R-:W-:Y:S01]  /*9db0*/  FSEL R20, R6, -INF , !P4 ;  /* 0xff80000006147808 */ /* 0x000fe20006000000 */
[--C-:B------:R-:W-:Y:S01]  /*9dc0*/  IMAD.IADD R3, R231, 0x1, -R0.reuse ;  /* 0x00000001e7037824 */ /* 0x100fe200078e0a00 */
[----:B------:R-:W-:Y:S01]  /*9dd0*/  FSEL R29, R29, -INF , !P3 ;  /* 0xff8000001d1d7808 */ /* 0x000fe20005800000 */
[----:B------:R-:W-:Y:S01]  /*9de0*/  IMAD.IADD R2, R228, 0x1, -R0 ;  /* 0x00000001e4027824 */ /* 0x000fe200078e0a00 */
[----:B------:R-:W-:-:S02]  /*9df0*/  ISETP.GE.AND P6, PT, R0, R227, PT ;  /* 0x000000e30000720c */ /* 0x000fc40003fc6270 */
[C---:B------:R-:W-:Y:S02]  /*9e00*/  ISETP.GE.AND P5, PT, R0.reuse, R226, PT ;  /* 0x000000e20000720c */ /* 0x040fe40003fa6270 */
[C---:B------:R-:W-:Y:S02]  /*9e10*/  ISETP.GE.AND P4, PT, R0.reuse, R225, PT ;  /* 0x000000e10000720c */ /* 0x040fe40003f86270 */
[C---:B------:R-:W-:Y:S02]  /*9e20*/  ISETP.GE.AND P3, PT, R0.reuse, R224, PT ;  /* 0x000000e00000720c */ /* 0x040fe40003f66270 */
[C---:B------:R-:W-:Y:S02]  /*9e30*/  ISETP.GE.OR P6, PT, R0.reuse, R235, !P6 ;  /* 0x000000eb0000720c */ /* 0x040fe400077c6670 */
[C---:B------:R-:W-:Y:S02]  /*9e40*/  ISETP.GE.OR P5, PT, R0.reuse, R234, !P5 ;  /* 0x000000ea0000720c */ /* 0x040fe40006fa6670 */
[----:B------:R-:W-:-:S02]  /*9e50*/  ISETP.GE.OR P4, PT, R0, R233, !P4 ;  /* 0x000000e90000720c */ /* 0x000fc40006786670 */
[----:B------:R-:W-:Y:S01]  /*9e60*/  ISETP.GE.OR P3, PT, R0, R232, !P3 ;  /* 0x000000e80000720c */ /* 0x000fe20005f66670 */
[----:B------:R-:W-:Y:S01]  /*9e70*/  IMAD.IADD R0, R230, 0x1, -R0 ;  /* 0x00000001e6007824 */ /* 0x000fe200078e0a00 */
[----:B------:R-:W-:Y:S02]  /*9e80*/  IABS R3, R3 ;  /* 0x0000000300037213 */ /* 0x000fe40000000000 */
[----:B------:R-:W-:Y:S02]  /*9e90*/  IABS R2, R2 ;  /* 0x0000000200027213 */ /* 0x000fe40000000000 */
[----:B------:R-:W-:Y:S01]  /*9ea0*/  IABS R0, R0 ;  /* 0x0000000000007213 */ /* 0x000fe20000000000 */
[----:B------:R-:W-:Y:S01]  /*9eb0*/  IMAD.MOV.U32 R10, RZ, RZ, R3 ;  /* 0x000000ffff0a7224 */ /* 0x000fe200078e0003 */
[----:B------:R-:W-:Y:S01]  /*9ec0*/  FSEL R33, R33, -INF , !P2 ;  /* 0xff80000021217808 */ /* 0x000fe20005000000 */
[----:B------:R-:W-:Y:S01]  /*9ed0*/  IMAD.MOV.U32 R28, RZ, RZ, R2 ;  /* 0x000000ffff1c7224 */ /* 0x000fe200078e0002 */
[----:B------:R-:W-:Y:S01]  /*9ee0*/  ISETP.GT.AND P2, PT, R188, R190, PT ;  /* 0x000000bebc00720c */ /* 0x000fe20003f44270 */
[----:B------:R-:W-:Y:S01]  /*9ef0*/  IMAD.MOV.U32 R32, RZ, RZ, R0 ;  /* 0x000000ffff207224 */ /* 0x000fe200078e0000 */
[----:B------:R-:W-:-:S02]  /*9f00*/  I2FP.F32.S32 R10, R10 ;  /* 0x0000000a000a7245 */ /* 0x000fc40000201400 */
[----:B------:R-:W-:Y:S02]  /*9f10*/  I2FP.F32.S32 R28, R28 ;  /* 0x0000001c001c7245 */ /* 0x000fe40000201400 */
[----:B------:R-:W-:Y:S01]  /*9f20*/  I2FP.F32.S32 R32, R32 ;  /* 0x0000002000207245 */ /* 0x000fe20000201400 */
[-C--:B------:R-:W-:Y:S01]  /*9f30*/  FFMA.FTZ R10, R10, -R219.reuse, R189 ;  /* 0x800000db0a0a7223 */ /* 0x080fe200000100bd */
[----:B------:R-:W-:Y:S01]  /*9f40*/  FSEL R6, R4, -INF , !P6 ;  /* 0xff80000004067808 */ /* 0x000fe20007000000 */
[-C--:B------:R-:W-:Y:S02]  /*9f50*/  FFMA.FTZ R28, R28, -R219.reuse, R183 ;  /* 0x800000db1c1c7223 */ /* 0x080fe400000100b7 */
[----:B------:R-:W-:Y:S01]  /*9f60*/  FFMA.FTZ R32, R32, -R219, R182 ;  /* 0x800000db20207223 */ /* 0x000fe200000100b6 */
[----:B------:R-:W-:Y:S02]  /*9f70*/  FSEL R10, R10, -INF , !P5 ;  /* 0xff8000000a0a7808 */ /* 0x000fe40006800000 */
[----:B------:R-:W-:-:S02]  /*9f80*/  FSEL R28, R28, -INF , !P4 ;  /* 0xff8000001c1c7808 */ /* 0x000fc40006000000 */
[----:B------:R-:W-:Y:S01]  /*9f90*/  FSEL R32, R32, -INF , !P3 ;  /* 0xff80000020207808 */ /* 0x000fe20005800000 */
[----:B------:R-:W-:Y:S06]  /*9fa0*/  @!P2 BRA `(.L_x_2764) ;  /* 0x0000000000b0a947 */ /* 0x000fec0003800000 */
[----:B------:R-:W2:Y:S04]  /*9fb0*/  LDL R183, [R1+0x5c] ;  /* 0x00005c0001b77983 */ /* 0x000ea80000100800 */
[----:B------:R-:W3:Y:S04]  /*9fc0*/  LDL R189, [R1+0x118] ;  /* 0x0001180001bd7983 */ /* 0x000ee80000100800 */
[----:B------:R-:W4:Y:S04]  /*9fd0*/  LDL R190, [R1+0xe0] ;  /* 0x0000e00001be7983 */ /* 0x000f280000100800 */
[----:B------:R-:W5:Y:S04]  /*9fe0*/  LDL.64 R220, [R1+0xf8] ;  /* 0x0000f80001dc7983 */ /* 0x000f680000100a00 */
[----:B------:R1:W-:Y:S01]  /*9ff0*/  @P1 STS.128 [R222+0x8000], RZ ;  /* 0x008000ffde001388 */ /* 0x0003e20000000c00 */
[----:B------:R-:W-:Y:S01]  /*a000*/  BSSY B0, `(.L_x_2765) ;  /* 0x0000025000007945 */ /* 0x000fe20003800000 */
[----:B--2---:R-:W-:-:S04]  /*a010*/  VIADD R2, R183, 0xfffffffd ;  /* 0xfffffffdb7027836 */ /* 0x004fc80000000000 */
[----:B---3--:R-:W-:Y:S01]  /*a020*/  IMAD R0, R189, R2, RZ ;  /* 0x00000002bd007224 */ /* 0x008fe200078e02ff */
[----:B------:R-:W-:-:S05]  /*a030*/  SHF.R.S32.HI R3, RZ, 0x1f, R2 ;  /* 0x0000001fff037819 */ /* 0x000fca0000011402 */
[-C--:B----4-:R-:W-:Y:S02]  /*a040*/  IMAD R0, R3, R190.reuse, R0 ;  /* 0x000000be03007224 */ /* 0x090fe400078e0200 */
[----:B-----5:R-:W-:-:S04]  /*a050*/  IMAD.WIDE.U32 R2, R2, R190, R220 ;  /* 0x000000be02027225 */ /* 0x020fc800078e00dc */
[----:B------:R-:W-:Y:S01]  /*a060*/  IMAD.IADD R0, R3, 0x1, R0 ;  /* 0x0000000103007824 */ /* 0x000fe200078e0200 */
[----:B------:R-:W-:-:S04]  /*a070*/  @!P1 LEA R4, P2, R2, R236, 0x1 ;  /* 0x000000ec02049211 */ /* 0x000fc800078408ff */
[----:B------:R-:W-:-:S05]  /*a080*/  @!P1 LEA.HI.X R5, R2, R237, R0, 0x1, P2 ;  /* 0x000000ed02059211 */ /* 0x000fca00010f0c00 */
[----:B------:R-:W-:Y:S01]  /*a090*/  @!PT LDS RZ, [RZ] ;  /* 0x00000000fffff984 */ /* 0x000fe20000000800 */
[----:B------:R-:W-:Y:S01]  /*a0a0*/  @!PT LDS RZ, [RZ] ;  /* 0x00000000fffff984 */ /* 0x000fe20000000800 */
[----:B------:R-:W-:Y:S01]  /*a0b0*/  @!PT LDS RZ, [RZ] ;  /* 0x00000000fffff984 */ /* 0x000fe20000000800 */
[----:B------:R2:W-:Y:S04]  /*a0c0*/  @!P1 LDGSTS.E.BYPASS.LTC128B.128 [R222+0x8000], desc[UR4][R4.64] ;  /* 0x0800000004de9fae */ /* 0x0005e8000b901d44 */
[----:B------:R1:W-:Y:S01]  /*a0d0*/  @P0 STS.128 [R222+0x9000], RZ ;  /* 0x009000ffde000388 */ /* 0x0003e20000000c00 */
[----:B--2---:R-:W-:-:S04]  /*a0e0*/  @!P0 LEA R4, P2, R2, R236, 0x1 ;  /* 0x000000ec02048211 */ /* 0x004fc800078408ff */
[----:B------:R-:W-:Y:S02]  /*a0f0*/  @!P0 LEA.HI.X R5, R2, R237, R0, 0x1, P2 ;  /* 0x000000ed02058211 */ /* 0x000fe400010f0c00 */
[----:B------:R-:W-:-:S03]  /*a100*/  IADD3 R2, P2, R242, R2, RZ ;  /* 0x00000002f2027210 */ /* 0x000fc60007f5e0ff */
[----:B------:R-:W-:Y:S01]  /*a110*/  @!PT LDS RZ, [RZ] ;  /* 0x00000000fffff984 */ /* 0x000fe20000000800 */
[----:B------:R-:W-:Y:S01]  /*a120*/  @!PT LDS RZ, [RZ] ;  /* 0x00000000fffff984 */ /* 0x000fe20000000800 */
[----:B------:R-:W-:Y:S01]  /*a130*/  @!PT LDS RZ, [RZ] ;  /* 0x00000000fffff984 */ /* 0x000fe20000000800 */
[----:B------:R2:W-:Y:S02]  /*a140*/  @!P0 LDGSTS.E.BYPASS.LTC128B.128 [R222+0x9000], desc[UR4][R4.64+0x80] ;  /* 0x0900008004de8fae */ /* 0x0005e4000b901d44 */
[----:B------:R-:W-:Y:S02]  /*a150*/  IMAD.X R0, R213, 0x1, R0, P2 ;  /* 0x00000001d5007824 */ /* 0x000fe400010e0600 */
        /* <DEDUP_REMOVED lines=15> */
.L_x_2766:
[----:B------:R-:W-:Y:S05]  /*a250*/  BSYNC B0 ;  /* 0x0000000000007941 */ /* 0x000fea0003800000 */
.L_x_2765:
[----:B------:R-:W0:Y:S02]  /*a260*/  LDGDEPBAR ;  /* 0x00000000000079af */ /* 0x000e240000000000 */
.L_x_2764:
[----:B------:R-:W-:Y:S05]  /*a270*/  BSYNC B1 ;  /* 0x0000000000017941 */ /* 0x000fea0003800000 */
.L_x_2763:
[----:B------:R-:W-:Y:S01]  /*a280*/  FMNMX.FTZ R0, R132, R9, !PT ;  /* 0x0000000984007209 */ /* 0x000fe20007810000 */
[----:B------:R-:W-:Y:S03]  /*a290*/  STL [R1+0x1a0], R232 ;  /* 0x0001a0e801007387 */ /* 0x000fe60000100800 */
[----:B------:R-:W-:Y:S01]  /*a2a0*/  FMNMX.FTZ R0, R24, R0, !PT ;  /* 0x0000000018007209 */ /* 0x000fe20007810000 */
[----:B------:R-:W-:Y:S03]  /*a2b0*/  STL.64 [R1+0x198], R230 ;  /* 0x000198e601007387 */ /* 0x000fe60000100a00 */
[----:B------:R-:W-:Y:S01]  /*a2c0*/  FMNMX.FTZ R0, R23, R0, !PT ;  /* 0x0000000017007209 */ /* 0x000fe20007810000 */
[----:B------:R-:W-:Y:S03]  /*a2d0*/  STL.64 [R1+0x190], R228 ;  /* 0x000190e401007387 */ /* 0x000fe60000100a00 */
        /* <DEDUP_REMOVED lines=9> */
[----:B------:R-:W-:Y:S04]  /*a370*/  STL [R1+0x178], R223 ;  /* 0x000178df01007387 */ /* 0x000fe80000100800 */
[----:B------:R-:W3:Y:S04]  /*a380*/  SHFL.BFLY PT, R2, R0, 0x2, 0x1f ;  /* 0x0c401f0000027f89 */ /* 0x000ee800000e0000 */
[----:B------:R-:W-:Y:S04]  /*a390*/  STL [R1+0x174], R222 ;  /* 0x000174de01007387 */ /* 0x000fe80000100800 */
[----:B------:R-:W-:Y:S04]  /*a3a0*/  STL [R1+0x170], R219 ;  /* 0x000170db01007387 */ /* 0x000fe80000100800 */
[----:B------:R-:W-:Y:S04]  /*a3b0*/  STL [R1+0x16c], R217 ;  /* 0x00016cd901007387 */ /* 0x000fe80000100800 */
[----:B------:R-:W-:Y:S04]  /*a3c0*/  STL [R1+0x168], R216 ;  /* 0x000168d801007387 */ /* 0x000fe80000100800 */
[----:B------:R-:W-:Y:S01]  /*a3d0*/  STL [R1+0x164], R215 ;  /* 0x000164d701007387 */ /* 0x000fe20000100800 */
[----:B---3--:R-:W-:-:S03]  /*a3e0*/  FMNMX.FTZ R0, R0, R2, !PT ;  /* 0x0000000200007209 */ /* 0x008fc60007810000 */
[----:B------:R-:W-:Y:S04]  /*a3f0*/  STL [R1+0x160], R214 ;  /* 0x000160d601007387 */ /* 0x000fe80000100800 */
[----:B------:R-:W3:Y:S04]  /*a400*/  SHFL.BFLY PT, R2, R0, 0x1, 0x1f ;  /* 0x0c201f0000027f89 */ /* 0x000ee800000e0000 */
[----:B------:R4:W-:Y:S04]  /*a410*/  STL [R1+0x15c], R212 ;  /* 0x00015cd401007387 */ /* 0x0009e80000100800 */
[----:B------:R-:W-:Y:S04]  /*a420*/  STL [R1+0x158], R211 ;  /* 0x000158d301007387 */ /* 0x000fe80000100800 */
[----:B------:R-:W-:Y:S04]  /*a430*/  STL [R1+0x154], R210 ;  /* 0x000154d201007387 */ /* 0x000fe80000100800 */
[----:B------:R4:W-:Y:S04]  /*a440*/  STL [R1+0x150], R209 ;  /* 0x000150d101007387 */ /* 0x0009e80000100800 */
[----:B------:R4:W-:Y:S01]  /*a450*/  STL [R1+0x14c], R206 ;  /* 0x00014cce01007387 */ /* 0x0009e20000100800 */
[----:B---3--:R-:W-:-:S03]  /*a460*/  FMNMX.FTZ R213, R0, R2, !PT ;  /* 0x0000000200d57209 */ /* 0x008fc60007810000 */
[----:B------:R-:W-:Y:S01]  /*a470*/  STL [R1+0x148], R204 ;  /* 0x000148cc01007387 */ /* 0x000fe20000100800 */
[----:B------:R-:W-:-:S03]  /*a480*/  FSETP.NEU.FTZ.AND P2, PT, R213, -INF , PT ;  /* 0xff800000d500780b */ /* 0x000fc60003f5d000 */
[----:B------:R-:W3:Y:S01]  /*a490*/  LD.E R0, desc[UR4][R172.64+0xdc] ;  /* 0x0000dc04ac007980 */ /* 0x000ee2000c101900 */
[----:B------:R-:W-:-:S03]  /*a4a0*/  FSEL R2, R213, RZ, P2 ;  /* 0x000000ffd5027208 */ /* 0x000fc60001000000 */
[----:B------:R4:W-:Y:S02]  /*a4b0*/  STL [R1+0x144], R191 ;  /* 0x000144bf01007387 */ /* 0x0009e40000100800 */
[----:B------:R-:W-:Y:S02]  /*a4c0*/  FADD.FTZ R2, R132, -R2 ;  /* 0x8000000284027221 */ /* 0x000fe40000010000 */
[----:B------:R4:W-:Y:S04]  /*a4d0*/  STL [R1+0x140], R174 ;  /* 0x000140ae01007387 */ /* 0x0009e80000100800 */
[----:B------:R-:W4:Y:S01]  /*a4e0*/  LDL.64 R228, [R1+0x50] ;  /* 0x0000500001e47983 */ /* 0x000f220000100a00 */
[C---:B---3--:R-:W-:Y:S01]  /*a4f0*/  FMUL.FTZ R2, R0.reuse, R2 ;  /* 0x0000000200027220 */ /* 0x048fe20000410000 */
[----:B------:R-:W-:-:S05]  /*a500*/  FMUL.FTZ R3, R0, R213 ;  /* 0x000000d500037220 */ /* 0x000fca0000410000 */
[----:B------:R-:W3:Y:S01]  /*a510*/  MUFU.EX2 R2, R2 ;  /* 0x0000000200027308 */ /* 0x000ee20000000800 */
[----:B------:R-:W-:-:S05]  /*a520*/  FSEL R3, R3, RZ, P2 ;  /* 0x000000ff03037208 */ /* 0x000fca0001000000 */
[-CC-:B------:R-:W-:Y:S01]  /*a530*/  FFMA.FTZ R183, R24, R0.reuse, -R3.reuse ;  /* 0x0000000018b77223 */ /* 0x180fe20000010803 */
[-CC-:B------:R-:W-:Y:S01]  /*a540*/  FFMA.FTZ R9, R9, R0.reuse, -R3.reuse ;  /* 0x0000000009097223 */ /* 0x180fe20000010803 */
[-CC-:B------:R-:W-:Y:S01]  /*a550*/  FFMA.FTZ R182, R23, R0.reuse, -R3.reuse ;  /* 0x0000000017b67223 */ /* 0x180fe20000010803 */
[-CC-:B------:R-:W-:Y:S01]  /*a560*/  FFMA.FTZ R132, R21, R0.reuse, -R3.reuse ;  /* 0x0000000015847223 */ /* 0x180fe20000010803 */
[-CC-:B------:R-:W-:Y:S01]  /*a570*/  FFMA.FTZ R24, R11, R0.reuse, -R3.reuse ;  /* 0x000000000b187223 */ /* 0x180fe20000010803 */
[-CC-:B------:R-:W-:Y:S01]  /*a580*/  FFMA.FTZ R184, R8, R0.reuse, -R3.reuse ;  /* 0x0000000008b87223 */ /* 0x180fe20000010803 */
[-CC-:B------:R-:W-:Y:S01]  /*a590*/  FFMA.FTZ R185, R7, R0.reuse, -R3.reuse ;  /* 0x0000000007b97223 */ /* 0x180fe20000010803 */
[----:B------:R-:W-:Y:S01]  /*a5a0*/  FFMA.FTZ R186, R6, R0, -R3 ;  /* 0x0000000006ba7223 */ /* 0x000fe20000010803 */
[----:B---3--:R-:W-:-:S05]  /*a5b0*/  FMUL.FTZ R3, R156, R2 ;  /* 0x000000029c037220 */ /* 0x008fca0000410000 */
[----:B------:R-:W-:Y:S04]  /*a5c0*/  STL [R1], R3 ;  /* 0x0000000301007387 */ /* 0x000fe80000100800 */
[----:B------:R-:W3:Y:S01]  /*a5d0*/  LDL.LU R196, [R1+0x84] ;  /* 0x0000840001c47983 */ /* 0x000ee20000300800 */
        /* <DEDUP_REMOVED lines=21> */
[-C--:B------:R-:W-:Y:S01]  /*a730*/  FMUL.FTZ R6, R84, R2.reuse ;  /* 0x0000000254067220 */ /* 0x080fe20000410000 */
[-C--:B------:R-:W-:Y:S01]  /*a740*/  FMUL.FTZ R224, R85, R2.reuse ;  /* 0x0000000255e07220 */ /* 0x080fe20000410000 */
[-C--:B--2---:R-:W-:Y:S01]  /*a750*/  FMUL.FTZ R5, R96, R2.reuse ;  /* 0x0000000260057220 */ /* 0x084fe20000410000 */
[-C--:B------:R-:W-:Y:S01]  /*a760*/  FMUL.FTZ R231, R97, R2.reuse ;  /* 0x0000000261e77220 */ /* 0x080fe20000410000 */
[-C--:B------:R-:W-:Y:S01]  /*a770*/  FMUL.FTZ R217, R101, R2.reuse ;  /* 0x0000000265d97220 */ /* 0x080fe20000410000 */
[-C--:B------:R-:W-:Y:S01]  /*a780*/  FMUL.FTZ R100, R112, R2.reuse ;  /* 0x0000000270647220 */ /* 0x080fe20000410000 */
[-C--:B----4-:R-:W-:Y:S01]  /*a790*/  FMUL.FTZ R212, R113, R2.reuse ;  /* 0x0000000271d47220 */ /* 0x090fe20000410000 */
[-C--:B------:R-:W-:Y:S01]  /*a7a0*/  FMUL.FTZ R209, R116, R2.reuse ;  /* 0x0000000274d17220 */ /* 0x080fe20000410000 */
[-C--:B------:R-:W-:Y:S01]  /*a7b0*/  FMUL.FTZ R206, R117, R2.reuse ;  /* 0x0000000275ce7220 */ /* 0x080fe20000410000 */
[-C--:B------:R-:W-:Y:S01]  /*a7c0*/  FMUL.FTZ R191, R128, R2.reuse ;  /* 0x0000000280bf7220 */ /* 0x080fe20000410000 */
[-C--:B------:R-:W-:Y:S01]  /*a7d0*/  FMUL.FTZ R174, R129, R2.reuse ;  /* 0x0000000281ae7220 */ /* 0x080fe20000410000 */
[----:B------:R-:W-:Y:S01]  /*a7e0*/  FFMA.FTZ R64, R238, R2, R187 ;  /* 0x00000002ee407223 */ /* 0x000fe200000100bb */
[----:B------:R-:W-:-:S04]  /*a7f0*/  FMNMX.FTZ R2, R134, R137, !PT ;  /* 0x0000008986027209 */ /* 0x000fc80007810000 */
[----:B------:R-:W-:-:S04]  /*a800*/  FMNMX.FTZ R2, R138, R2, !PT ;  /* 0x000000028a027209 */ /* 0x000fc80007810000 */
[----:B------:R-:W-:-:S04]  /*a810*/  FMNMX.FTZ R2, R27, R2, !PT ;  /* 0x000000021b027209 */ /* 0x000fc80007810000 */
[----:B------:R-:W-:-:S04]  /*a820*/  FMNMX.FTZ R2, R26, R2, !PT ;  /* 0x000000021a027209 */ /* 0x000fc80007810000 */
[----:B------:R-:W-:-:S04]  /*a830*/  FMNMX.FTZ R2, R25, R2, !PT ;  /* 0x0000000219027209 */ /* 0x000fc80007810000 */
[----:B------:R-:W-:-:S04]  /*a840*/  FMNMX.FTZ R2, R22, R2, !PT ;  /* 0x0000000216027209 */ /* 0x000fc80007810000 */
[----:B------:R-:W-:-:S04]  /*a850*/  FMNMX.FTZ R2, R20, R2, !PT ;  /* 0x0000000214027209 */ /* 0x000fc80007810000 */
[----:B------:R-:W-:-:S05]  /*a860*/  FMNMX.FTZ R2, R10, R2, !PT ;  /* 0x000000020a027209 */ /* 0x000fca0007810000 */
[----:B------:R-:W1:Y:S02]  /*a870*/  SHFL.BFLY PT, R3, R2, 0x2, 0x1f ;  /* 0x0c401f0002037f89 */ /* 0x000e6400000e0000 */
[----:B-1----:R-:W-:-:S05]  /*a880*/  FMNMX.FTZ R2, R2, R3, !PT ;  /* 0x0000000302027209 */ /* 0x002fca0007810000 */
[----:B------:R-:W1:Y:S02]  /*a890*/  SHFL.BFLY PT, R3, R2, 0x1, 0x1f ;  /* 0x0c201f0002037f89 */ /* 0x000e6400000e0000 */
[----:B-1----:R-:W-:-:S04]  /*a8a0*/  FMNMX.FTZ R242, R2, R3, !PT ;  /* 0x0000000302f27209 */ /* 0x002fc80007810000 */
[----:B------:R-:W-:Y:S01]  /*a8b0*/  FSETP.NEU.FTZ.AND P2, PT, R242, -INF , PT ;  /* 0xff800000f200780b */ /* 0x000fe20003f5d000 */
[----:B------:R-:W-:-:S05]  /*a8c0*/  FMUL.FTZ R3, R0, R242 ;  /* 0x000000f200037220 */ /* 0x000fca0000410000 */
[----:B------:R-:W-:-:S05]  /*a8d0*/  FSEL R3, R3, RZ, P2 ;  /* 0x000000ff03037208 */ /* 0x000fca0001000000 */
[----:B------:R-:W-:Y:S01]  /*a8e0*/  FFMA.FTZ R21, R27, R0, -R3 ;  /* 0x000000001b157223 */ /* 0x000fe20000010803 */
[----:B------:R-:W-:Y:S02]  /*a8f0*/  IMAD.MOV.U32 R27, RZ, RZ, R9 ;  /* 0x000000ffff1b7224 */ /* 0x000fe400078e0009 */
[----:B------:R-:W2:Y:S01]  /*a900*/  LDL.LU R9, [R1+0x80] ;  /* 0x0000800001097983 */ /* 0x000ea20000300800 */
[----:B------:R-:W-:-:S05]  /*a910*/  FSEL R2, R242, RZ, P2 ;  /* 0x000000fff2027208 */ /* 0x000fca0001000000 */
[----:B------:R-:W-:-:S04]  /*a920*/  FADD.FTZ R2, R134, -R2 ;  /* 0x8000000286027221 */ /* 0x000fc80000010000 */
[----:B------:R-:W-:Y:S01]  /*a930*/  FMUL.FTZ R2, R0, R2 ;  /* 0x0000000200027220 */ /* 0x000fe20000410000 */
[-CC-:B------:R-:W-:Y:S01]  /*a940*/  FFMA.FTZ R4, R137, R0.reuse, -R3.reuse ;  /* 0x0000000089047223 */ /* 0x180fe20000010803 */
[----:B------:R-:W-:-:S04]  /*a950*/  FFMA.FTZ R68, R25, R0, -R3 ;  /* 0x0000000019447223 */ /* 0x000fc80000010803 */
[----:B------:R-:W1:Y:S08]  /*a960*/  MUFU.EX2 R2, R2 ;  /* 0x0000000200027308 */ /* 0x000e700000000800 */
[----:B------:R-:W3:Y:S01]  /*a970*/  MUFU.EX2 R25, R4 ;  /* 0x0000000400197308 */ /* 0x000ee20000000800 */
[-CC-:B------:R-:W-:Y:S01]  /*a980*/  FFMA.FTZ R23, R138, R0.reuse, -R3.reuse ;  /* 0x000000008a177223 */ /* 0x180fe20000010803 */
[-CC-:B------:R-:W-:Y:S01]  /*a990*/  FFMA.FTZ R80, R22, R0.reuse, -R3.reuse ;  /* 0x0000000016507223 */ /* 0x180fe20000010803 */
[-CC-:B------:R-:W-:Y:S01]  /*a9a0*/  FFMA.FTZ R96, R20, R0.reuse, -R3.reuse ;  /* 0x0000000014607223 */ /* 0x180fe20000010803 */
[--C-:B------:R-:W-:Y:S01]  /*a9b0*/  FFMA.FTZ R97, R10, R0, -R3.reuse ;  /* 0x000000000a617223 */ /* 0x100fe20000010803 */
        /* <DEDUP_REMOVED lines=32> */
[----:B------:R-:W-:Y:S01]  /*abc0*/  FFMA.FTZ R11, R26, R0, -R3 ;  /* 0x000000001a0b7223 */ /* 0x000fe20000010803 */
[----:B------:R-:W-:-:S02]  /*abd0*/  IMAD.MOV.U32 R198, RZ, RZ, R239 ;  /* 0x000000ffffc67224 */ /* 0x000fc400078e00ef */
[----:B---3--:R-:W-:Y:S01]  /*abe0*/  FFMA.FTZ R20, R196, R2, R25 ;  /* 0x00000002c4147223 */ /* 0x008fe20000010019 */
        /* <DEDUP_REMOVED lines=13> */
[----:B------:R-:W-:-:S03]  /*acc0*/  FMUL.FTZ R3, R0, R239 ;  /* 0x000000ef00037220 */ /* 0x000fc60000410000 */
[----:B------:R-:W-:Y:S02]  /*acd0*/  FSEL R2, R239, RZ, P2 ;  /* 0x000000ffef027208 */ /* 0x000fe40001000000 */
[----:B------:R-:W-:-:S03]  /*ace0*/  FSEL R3, R3, RZ, P2 ;  /* 0x000000ff03037208 */ /* 0x000fc60001000000 */
[----:B------:R-:W-:Y:S02]  /*acf0*/  FADD.FTZ R2, R135, -R2 ;  /* 0x8000000287027221 */ /* 0x000fe40000010000 */
[--C-:B------:R-:W-:Y:S02]  /*ad00*/  FFMA.FTZ R4, R177, R0, -R3.reuse ;  /* 0x00000000b1047223 */ /* 0x100fe40000010803 */
[----:B------:R-:W-:Y:S01]  /*ad10*/  FMUL.FTZ R2, R0, R2 ;  /* 0x0000000200027220 */ /* 0x000fe20000410000 */
[----:B------:R-:W-:Y:S02]  /*ad20*/  FFMA.FTZ R38, R30, R0, -R3 ;  /* 0x000000001e267223 */ /* 0x000fe40000010803 */
[----:B------:R-:W-:Y:S08]  /*ad30*/  MUFU.EX2 R30, R4 ;  /* 0x00000004001e7308 */ /* 0x000ff00000000800 */
[----:B------:R-:W1:Y:S01]  /*ad40*/  MUFU.EX2 R2, R2 ;  /* 0x0000000200027308 */ /* 0x000e620000000800 */
        /* <DEDUP_REMOVED lines=33> */
[----:B--2---:R-:W-:Y:S01]  /*af60*/  FFMA.FTZ R9, R9, R2, R30 ;  /* 0x0000000209097223 */ /* 0x004fe2000001001e */
[----:B------:R-:W-:-:S04]  /*af70*/  FMNMX.FTZ R2, R133, R181, !PT ;  /* 0x000000b585027209 */ /* 0x000fc80007810000 */
[----:B------:R-:W-:-:S04]  /*af80*/  FMNMX.FTZ R2, R180, R2, !PT ;  /* 0x00000002b4027209 */ /* 0x000fc80007810000 */
[----:B------:R-:W-:-:S04]  /*af90*/  FMNMX.FTZ R2, R179, R2, !PT ;  /* 0x00000002b3027209 */ /* 0x000fc80007810000 */
[----:B------:R-:W-:-:S04]  /*afa0*/  FMNMX.FTZ R2, R176, R2, !PT ;  /* 0x00000002b0027209 */ /* 0x000fc80007810000 */
[----:B------:R-:W-:-:S04]  /*afb0*/  FMNMX.FTZ R2, R136, R2, !PT ;  /* 0x0000000288027209 */ /* 0x000fc80007810000 */
[----:B------:R-:W-:-:S04]  /*afc0*/  FMNMX.FTZ R2, R34, R2, !PT ;  /* 0x0000000222027209 */ /* 0x000fc80007810000 */
[----:B------:R-:W-:Y:S01]  /*afd0*/  FMNMX.FTZ R2, R33, R2, !PT ;  /* 0x0000000221027209 */ /* 0x000fe20007810000 */
[----:B------:R-:W-:-:S03]  /*afe0*/  IMAD.MOV.U32 R166, RZ, RZ, R6 ;  /* 0x000000ffffa67224 */ /* 0x000fc600078e0006 */
[----:B------:R-:W-:Y:S01]  /*aff0*/  FMNMX.FTZ R2, R32, R2, !PT ;  /* 0x0000000220027209 */ /* 0x000fe20007810000 */
[----:B------:R-:W-:Y:S01]  /*b000*/  IMAD.MOV.U32 R66, RZ, RZ, R5 ;  /* 0x000000ffff427224 */ /* 0x000fe200078e0005 */
[----:B------:R-:W-:Y:S01]  /*b010*/  MOV R158, R7 ;  /* 0x00000007009e7202 */ /* 0x000fe20000000f00 */
[-CC-:B------:R-:W-:Y:S01]  /*b020*/  FFMA.FTZ R5, R178, R0.reuse, -R3.reuse ;  /* 0x00000000b2057223 */ /* 0x180fe20000010803 */
[-CC-:B------:R-:W-:Y:S01]  /*b030*/  FFMA.FTZ R6, R139, R0.reuse, -R3.reuse ;  /* 0x000000008b067223 */ /* 0x180fe20000010803 */
[-CC-:B------:R-:W-:Y:S01]  /*b040*/  FFMA.FTZ R7, R35, R0.reuse, -R3.reuse ;  /* 0x0000000023077223 */ /* 0x180fe20000010803 */
[-CC-:B------:R-:W-:Y:S01]  /*b050*/  FFMA.FTZ R37, R31, R0.reuse, -R3.reuse ;  /* 0x000000001f257223 */ /* 0x180fe20000010803 */
[-CC-:B------:R-:W-:Y:S01]  /*b060*/  FFMA.FTZ R85, R29, R0.reuse, -R3.reuse ;  /* 0x000000001d557223 */ /* 0x180fe20000010803 */
[----:B------:R-:W-:Y:S02]  /*b070*/  FFMA.FTZ R86, R28, R0, -R3 ;  /* 0x000000001c567223 */ /* 0x000fe40000010803 */
[----:B------:R-:W1:Y:S02]  /*b080*/  SHFL.BFLY PT, R3, R2, 0x2, 0x1f ;  /* 0x0c401f0002037f89 */ /* 0x000e6400000e0000 */
[----:B-1----:R-:W-:-:S05]  /*b090*/  FMNMX.FTZ R2, R2, R3, !PT ;  /* 0x0000000302027209 */ /* 0x002fca0007810000 */
[----:B------:R-:W1:Y:S01]  /*b0a0*/  SHFL.BFLY PT, R3, R2, 0x1, 0x1f ;  /* 0x0c201f0002037f89 */ /* 0x000e6200000e0000 */
[----:B------:R-:W-:Y:S02]  /*b0b0*/  IMAD.MOV.U32 R139, RZ, RZ, R8 ;  /* 0x000000ffff8b7224 */ /* 0x000fe400078e0008 */
[----:B------:R2:W-:Y:S01]  /*b0c0*/  MUFU.EX2 R8, R183 ;  /* 0x000000b700087308 */ /* 0x0005e20000000800 */
[----:B------:R-:W-:Y:S01]  /*b0d0*/  MOV R131, R39 ;  /* 0x0000002700837202 */ /* 0x000fe20000000f00 */
[----:B--2---:R-:W-:Y:S01]  /*b0e0*/  IMAD.MOV.U32 R183, RZ, RZ, R238 ;  /* 0x000000ffffb77224 */ /* 0x004fe200078e00ee */
[----:B-1----:R-:W-:-:S04]  /*b0f0*/  FMNMX.FTZ R238, R2, R3, !PT ;  /* 0x0000000302ee7209 */ /* 0x002fc80007810000 */
[----:B------:R-:W-:Y:S01]  /*b100*/  FSETP.NEU.FTZ.AND P2, PT, R238, -INF , PT ;  /* 0xff800000ee00780b */ /* 0x000fe20003f5d000 */
[----:B------:R-:W-:Y:S01]  /*b110*/  FMUL.FTZ R3, R0, R238 ;  /* 0x000000ee00037220 */ /* 0x000fe20000410000 */
[----:B------:R-:W-:Y:S04]  /*b120*/  MUFU.EX2 R39, R24 ;  /* 0x0000001800277308 */ /* 0x000fe80000000800 */
[----:B------:R-:W-:-:S04]  /*b130*/  FSEL R3, R3, RZ, P2 ;  /* 0x000000ff03037208 */ /* 0x000fc80001000000 */
[----:B------:R1:W-:Y:S02]  /*b140*/  MUFU.EX2 R24, R7 ;  /* 0x0000000700187308 */ /* 0x0003e40000000800 */
[----:B-1----:R-:W-:Y:S02]  /*b150*/  FFMA.FTZ R7, R176, R0, -R3 ;  /* 0x00000000b0077223 */ /* 0x002fe40000010803 */
[----:B------:R-:W2:Y:S01]  /*b160*/  LDL.LU R176, [R1+0x78] ;  /* 0x0000780001b07983 */ /* 0x000ea20000300800 */
[----:B------:R-:W-:-:S05]  /*b170*/  FSEL R2, R238, RZ, P2 ;  /* 0x000000ffee027208 */ /* 0x000fca0001000000 */
[----:B------:R-:W-:-:S04]  /*b180*/  FADD.FTZ R2, R133, -R2 ;  /* 0x8000000285027221 */ /* 0x000fc80000010000 */
[----:B------:R-:W-:Y:S01]  /*b190*/  FMUL.FTZ R2, R0, R2 ;  /* 0x0000000200027220 */ /* 0x000fe20000410000 */
[----:B------:R-:W-:Y:S01]  /*b1a0*/  MUFU.EX2 R31, R21 ;  /* 0x00000015001f7308 */ /* 0x000fe20000000800 */
[----:B------:R-:W-:Y:S02]  /*b1b0*/  IMAD.MOV.U32 R87, RZ, RZ, R22 ;  /* 0x000000ffff577224 */ /* 0x000fe400078e0016 */
[----:B------:R-:W-:-:S05]  /*b1c0*/  IMAD.MOV.U32 R135, RZ, RZ, R26 ;  /* 0x000000ffff877224 */ /* 0x000fca00078e001a */
[----:B------:R1:W-:Y:S01]  /*b1d0*/  MUFU.EX2 R21, R5 ;  /* 0x0000000500157308 */ /* 0x0003e20000000800 */
[----:B------:R-:W-:-:S07]  /*b1e0*/  FFMA.FTZ R4, R180, R0, -R3 ;  /* 0x00000000b4047223 */ /* 0x000fce0000010803 */
[----:B------:R-:W3:Y:S01]  /*b1f0*/  MUFU.EX2 R2, R2 ;  /* 0x0000000200027308 */ /* 0x000ee20000000800 */
[----:B-1----:R-:W-:-:S07]  /*b200*/  FFMA.FTZ R5, R181, R0, -R3 ;  /* 0x00000000b5057223 */ /* 0x002fce0000010803 */
[----:B------:R-:W1:Y:S01]  /*b210*/  MUFU.EX2 R22, R23 ;  /* 0x0000001700167308 */ /* 0x000e620000000800 */
[----:B------:R-:W-:-:S07]  /*b220*/  IMAD.MOV.U32 R181, RZ, RZ, R10 ;  /* 0x000000ffffb57224 */ /* 0x000fce00078e000a */
[----:B------:R-:W-:Y:S08]  /*b230*/  MUFU.EX2 R26, R11 ;  /* 0x0000000b001a7308 */ /* 0x000ff00000000800 */
[----:B------:R-:W-:Y:S01]  /*b240*/  MUFU.EX2 R11, R5 ;  /* 0x00000005000b7308 */ /* 0x000fe20000000800 */
[----:B------:R-:W-:Y:S02]  /*b250*/  IMAD.MOV.U32 R180, RZ, RZ, R84 ;  /* 0x000000ffffb47224 */ /* 0x000fe400078e0054 */
[----:B------:R-:W-:Y:S01]  /*b260*/  FFMA.FTZ R76, R136, R0, -R3 ;  /* 0x00000000884c7223 */ /* 0x000fe20000010803 */
[----:B------:R-:W-:-:S04]  /*b270*/  IMAD.MOV.U32 R177, RZ, RZ, R159 ;  /* 0x000000ffffb17224 */ /* 0x000fc800078e009f */
[----:B------:R4:W-:Y:S01]  /*b280*/  MUFU.EX2 R28, R6 ;  /* 0x00000006001c7308 */ /* 0x0009e20000000800 */
[-CC-:B------:R-:W-:Y:S01]  /*b290*/  FFMA.FTZ R77, R34, R0.reuse, -R3.reuse ;  /* 0x00000000224d7223 */ /* 0x180fe20000010803 */
[-CC-:B------:R-:W-:Y:S01]  /*b2a0*/  FFMA.FTZ R83, R33, R0.reuse, -R3.reuse ;  /* 0x0000000021537223 */ /* 0x180fe20000010803 */
[----:B------:R-:W-:-:S05]  /*b2b0*/  FFMA.FTZ R84, R32, R0, -R3 ;  /* 0x0000000020547223 */ /* 0x000fca0000010803 */
[----:B------:R-:W1:Y:S01]  /*b2c0*/  MUFU.EX2 R10, R4 ;  /* 0x00000004000a7308 */ /* 0x000e620000000800 */
[----:B------:R-:W-:Y:S02]  /*b2d0*/  IMAD.MOV.U32 R133, RZ, RZ, R158 ;  /* 0x000000ffff857224 */ /* 0x000fe400078e009e */
[----:B---3--:R-:W-:Y:S01]  /*b2e0*/  FMUL.FTZ R158, R58, R2 ;  /* 0x000000023a9e7220 */ /* 0x008fe20000410000 */
[----:B----4-:R-:W-:Y:S01]  /*b2f0*/  FFMA.FTZ R6, R179, R0, -R3 ;  /* 0x00000000b3067223 */ /* 0x010fe20000010803 */
[----:B------:R-:W-:-:S03]  /*b300*/  MOV R179, R203 ;  /* 0x000000cb00b37202 */ /* 0x000fc60000000f00 */
[----:B------:R3:W4:Y:S01]  /*b310*/  MUFU.EX2 R29, R182 ;  /* 0x000000b6001d7308 */ /* 0x0007220000000800 */
[----:B------:R-:W-:Y:S01]  /*b320*/  MOV R3, R179 ;  /* 0x000000b300037202 */ /* 0x000fe20000000f00 */
[----:B------:R-:W-:Y:S01]  /*b330*/  IMAD.MOV.U32 R130, RZ, RZ, R66 ;  /* 0x000000ffff827224 */ /* 0x000fe200078e0042 */
[----:B------:R-:W-:Y:S01]  /*b340*/  MOV R178, R27 ;  /* 0x0000001b00b27202 */ /* 0x000fe20000000f00 */
[----:B------:R-:W-:Y:S02]  /*b350*/  IMAD.MOV.U32 R58, RZ, RZ, R181 ;  /* 0x000000ffff3a7224 */ /* 0x000fe400078e00b5 */
[C---:B------:R-:W-:Y:S01]  /*b360*/  FADD.FTZ R0, R8.reuse, R64 ;  /* 0x0000004008007221 */ /* 0x040fe20000010000 */
[----:B------:R-:W-:Y:S01]  /*b370*/  IMAD.MOV.U32 R5, RZ, RZ, R177 ;  /* 0x000000ffff057224 */ /* 0x000fe200078e00b1 */
[----:B------:R-:W-:Y:S01]  /*b380*/  F2FP.BF16.F32.PACK_AB R23, R8, R187 ;  /* 0x000000bb0817723e */ /* 0x000fe200000010ff */
[----:B------:R1:W4:Y:S01]  /*b390*/  MUFU.EX2 R27, R132 ;  /* 0x00000084001b7308 */ /* 0x0003220000000800 */
[----:B------:R-:W-:-:S02]  /*b3a0*/  IMAD.MOV.U32 R103, RZ, RZ, R202 ;  /* 0x000000ffff677224 */ /* 0x000fc400078e00ca */
[-C--:B------:R-:W-:Y:S01]  /*b3b0*/  FMUL.FTZ R154, R154, R2.reuse ;  /* 0x000000029a9a7220 */ /* 0x080fe20000410000 */
[----:B------:R-:W-:Y:S02]  /*b3c0*/  IMAD.MOV.U32 R102, RZ, RZ, R199 ;  /* 0x000000ffff667224 */ /* 0x000fe400078e00c7 */
[-C--:B------:R-:W-:Y:S01]  /*b3d0*/  FMUL.FTZ R155, R155, R2.reuse ;  /* 0x000000029b9b7220 */ /* 0x080fe20000410000 */
[----:B------:R-:W-:Y:S02]  /*b3e0*/  IMAD.MOV.U32 R66, RZ, RZ, R198 ;  /* 0x000000ffff427224 */ /* 0x000fe400078e00c6 */
[-C--:B------:R-:W-:Y:S01]  /*b3f0*/  FMUL.FTZ R150, R150, R2.reuse ;  /* 0x0000000296967220 */ /* 0x080fe20000410000 */
[----:B---3--:R-:W-:Y:S01]  /*b400*/  MOV R182, R167 ;  /* 0x000000a700b67202 */ /* 0x008fe20000000f00 */
        /* <DEDUP_REMOVED lines=9> */
[----:B-1----:R-:W-:-:S02]  /*b4a0*/  IMAD.MOV.U32 R132, RZ, RZ, R166 ;  /* 0x000000ffff847224 */ /* 0x002fc400078e00a6 */
[-C--:B------:R-:W-:Y:S01]  /*b4b0*/  FMUL.FTZ R119, R47, R2.reuse ;  /* 0x000000022f777220 */ /* 0x080fe20000410000 */
[-C--:B------:R-:W-:Y:S01]  /*b4c0*/  FMUL.FTZ R159, R59, R2.reuse ;  /* 0x000000023b9f7220 */ /* 0x080fe20000410000 */
[-C--:B------:R-:W-:Y:S01]  /*b4d0*/  FMUL.FTZ R166, R62, R2.reuse ;  /* 0x000000023ea67220 */ /* 0x080fe20000410000 */
[-C--:B------:R-:W-:Y:S01]  /*b4e0*/  FMUL.FTZ R167, R63, R2.reuse ;  /* 0x000000023fa77220 */ /* 0x080fe20000410000 */
[-C--:B------:R-:W-:Y:S01]  /*b4f0*/  FMUL.FTZ R198, R74, R2.reuse ;  /* 0x000000024ac67220 */ /* 0x080fe20000410000 */
[-C--:B------:R-:W-:Y:S01]  /*b500*/  FMUL.FTZ R199, R75, R2.reuse ;  /* 0x000000024bc77220 */ /* 0x080fe20000410000 */
[-C--:B------:R-:W-:Y:S01]  /*b510*/  FMUL.FTZ R202, R78, R2.reuse ;  /* 0x000000024eca7220 */ /* 0x080fe20000410000 */
[----:B---3--:R-:W-:Y:S02]  /*b520*/  IMAD.MOV.U32 R6, RZ, RZ, R3 ;  /* 0x000000ffff067224 */ /* 0x008fe400078e0003 */
        /* <DEDUP_REMOVED lines=24> */
[C---:B------:R-:W-:Y:S01]  /*b6b0*/  FADD.FTZ R5, R21.reuse, R9 ;  /* 0x0000000915057221 */ /* 0x040fe20000010000 */
[----:B------:R-:W-:Y:S01]  /*b6c0*/  IMAD.MOV.U32 R130, RZ, RZ, R231 ;  /* 0x000000ffff827224 */ /* 0x000fe200078e00e7 */
[----:B------:R-:W-:Y:S01]  /*b6d0*/  F2FP.BF16.F32.PACK_AB R47, R21, R30 ;  /* 0x0000001e152f723e */ /* 0x000fe200000010ff */
[----:B------:R-:W-:Y:S01]  /*b6e0*/  IMAD.MOV.U32 R178, RZ, RZ, R230 ;  /* 0x000000ffffb27224 */ /* 0x000fe200078e00e6 */
[----:B------:R-:W3:Y:S01]  /*b6f0*/  LDL R227, [R1+0xd0] ;  /* 0x0000d00001e37983 */ /* 0x000ee20000100800 */
[----:B------:R-:W-:Y:S01]  /*b700*/  IMAD.MOV.U32 R131, RZ, RZ, R226 ;  /* 0x000000ffff837224 */ /* 0x000fe200078e00e2 */
[----:B------:R-:W-:Y:S01]  /*b710*/  MOV R187, R232 ;  /* 0x000000e800bb7202 */ /* 0x000fe20000000f00 */
[----:B------:R-:W-:Y:S01]  /*b720*/  IMAD.MOV.U32 R139, RZ, RZ, R224 ;  /* 0x000000ffff8b7224 */ /* 0x000fe200078e00e0 */
[----:B------:R-:W3:Y:S01]  /*b730*/  LDL.64 R230, [R1+0x70] ;  /* 0x0000700001e67983 */ /* 0x000ee20000100a00 */
[----:B------:R-:W-:Y:S01]  /*b740*/  IMAD.MOV.U32 R21, RZ, RZ, R4 ;  /* 0x000000ffff157224 */ /* 0x000fe200078e0004 */
[----:B------:R-:W-:-:S02]  /*b750*/  F2FP.BF16.F32.PACK_AB R54, R10, R11 ;  /* 0x0000000b0a36723e */ /* 0x000fc400000010ff */
[----:B------:R-:W3:Y:S04]  /*b760*/  LDL R226, [R1+0xc4] ;  /* 0x0000c40001e27983 */ /* 0x000ee80000100800 */
[----:B------:R-:W3:Y:S04]  /*b770*/  LDL R224, [R1+0xcc] ;  /* 0x0000cc0001e07983 */ /* 0x000ee80000100800 */
[----:B------:R-:W3:Y:S01]  /*b780*/  LDL R64, [R1+0xb8] ;  /* 0x0000b80001407983 */ /* 0x000ee20000100800 */
[----:B--2---:R-:W-:Y:S01]  /*b790*/  FFMA.FTZ R2, R176, R2, R11 ;  /* 0x00000002b0027223 */ /* 0x004fe2000001000b */
[----:B------:R-:W-:-:S02]  /*b7a0*/  IMAD.MOV.U32 R176, RZ, RZ, R225 ;  /* 0x000000ffffb07224 */ /* 0x000fc400078e00e1 */
[----:B------:R-:W2:Y:S01]  /*b7b0*/  LDL R225, [R1+0xc8] ;  /* 0x0000c80001e17983 */ /* 0x000ea20000100800 */
[----:B------:R-:W-:-:S03]  /*b7c0*/  FADD.FTZ R4, R10, R2 ;  /* 0x000000020a047221 */ /* 0x000fc60000010000 */
[----:B------:R1:W5:Y:S04]  /*b7d0*/  LDL.LU R232, [R1+0x1a0] ;  /* 0x0001a00001e87983 */ /* 0x0003680000300800 */
[----:B------:R-:W2:Y:S01]  /*b7e0*/  LDL.64 R10, [R1+0xe8] ;  /* 0x0000e800010a7983 */ /* 0x000ea20000100a00 */
[----:B----4-:R-:W-:Y:S01]  /*b7f0*/  FADD.FTZ R2, R29, R0 ;  /* 0x000000001d027221 */ /* 0x010fe20000010000 */
[----:B------:R-:W-:Y:S01]  /*b800*/  FADD.FTZ R0, R31, R3 ;  /* 0x000000031f007221 */ /* 0x000fe20000010000 */
[C---:B------:R-:W-:Y:S02]  /*b810*/  F2FP.BF16.F32.PACK_AB R29, R27.reuse, R29 ;  /* 0x0000001d1b1d723e */ /* 0x040fe400000010ff */
[----:B------:R-:W-:Y:S01]  /*b820*/  FADD.FTZ R2, R27, R2 ;  /* 0x000000021b027221 */ /* 0x000fe20000010000 */
[----:B------:R-:W-:Y:S01]  /*b830*/  FADD.FTZ R27, R26, R0 ;  /* 0x000000001a1b7221 */ /* 0x000fe20000010000 */
[----:B------:R-:W-:Y:S01]  /*b840*/  FADD.FTZ R3, R28, R5 ;  /* 0x000000051c037221 */ /* 0x000fe20000010000 */
[----:B------:R-:W-:-:S02]  /*b850*/  FADD.FTZ R0, R8, R4 ;  /* 0x0000000408007221 */ /* 0x000fc40000010000 */
[----:B------:R-:W4:Y:S01]  /*b860*/  LDL.64 R4, [R1+0x138] ;  /* 0x0001380001047983 */ /* 0x000f220000100a00 */
[----:B------:R-:W1:Y:S01]  /*b870*/  MUFU.EX2 R7, R7 ;  /* 0x0000000700077308 */ /* 0x000e620000000800 */
[----:B------:R-:W-:Y:S01]  /*b880*/  F2FP.BF16.F32.PACK_AB R25, R22, R25 ;  /* 0x000000191619723e */ /* 0x000fe200000010ff */
[----:B------:R-:W-:-:S06]  /*b890*/  IMAD.MOV.U32 R22, RZ, RZ, R6 ;  /* 0x000000ffff167224 */ /* 0x000fcc00078e0006 */
[----:B------:R-:W1:Y:S01]  /*b8a0*/  MUFU.EX2 R6, R184 ;  /* 0x000000b800067308 */ /* 0x000e620000000800 */
[----:B------:R-:W-:Y:S01]  /*b8b0*/  FADD.FTZ R2, R39, R2 ;  /* 0x0000000227027221 */ /* 0x000fe20000010000 */
[C---:B------:R-:W-:Y:S01]  /*b8c0*/  FADD.FTZ R30, R24.reuse, R3 ;  /* 0x00000003181e7221 */ /* 0x040fe20000010000 */
[----:B------:R-:W-:Y:S02]  /*b8d0*/  F2FP.BF16.F32.PACK_AB R51, R24, R28 ;  /* 0x0000001c1833723e */ /* 0x000fe400000010ff */
[----:B-1----:R-:W-:Y:S02]  /*b8e0*/  F2FP.BF16.F32.PACK_AB R55, R7, R8 ;  /* 0x000000080737723e */ /* 0x002fe400000010ff */
[----:B------:R-:W-:Y:S02]  /*b8f0*/  F2FP.BF16.F32.PACK_AB R28, R6, R39 ;  /* 0x00000027061c723e */ /* 0x000fe400000010ff */
[----:B------:R-:W-:Y:S02]  /*b900*/  F2FP.BF16.F32.PACK_AB R31, R26, R31 ;  /* 0x0000001f1a1f723e */ /* 0x000fe400000010ff */
[----:B------:R1:W1:Y:S01]  /*b910*/  MUFU.EX2 R26, R68 ;  /* 0x00000044001a7308 */ /* 0x0002620000000800 */
[----:B------:R-:W-:Y:S01]  /*b920*/  PRMT R39, R25, 0x7632, R39 ;  /* 0x0000763219277816 */ /* 0x000fe20000000027 */
[----:B---3--:R-:W-:-:S02]  /*b930*/  IMAD.MOV.U32 R9, RZ, RZ, R64 ;  /* 0x000000ffff097224 */ /* 0x008fc400078e0040 */
[----:B------:R-:W-:Y:S01]  /*b940*/  FADD.FTZ R64, R7, R0 ;  /* 0x0000000007407221 */ /* 0x000fe20000010000 */
[----:B------:R-:W-:Y:S02]  /*b950*/  PRMT R40, R25, 0x7610, R40 ;  /* 0x0000761019287816 */ /* 0x000fe40000000028 */
[C---:B------:R-:W-:Y:S02]  /*b960*/  PRMT R42, R29.reuse, 0x7610, R42 ;  /* 0x000076101d2a7816 */ /* 0x040fe4000000002a */
[----:B------:R-:W-:Y:S02]  /*b970*/  PRMT R41, R29, 0x7632, R41 ;  /* 0x000076321d297816 */ /* 0x000fe40000000029 */
[----:B------:R-:W-:Y:S02]  /*b980*/  PRMT R43, R31, 0x7632, R43 ;  /* 0x000076321f2b7816 */ /* 0x000fe4000000002b */
[----:B--2---:R-:W-:Y:S01]  /*b990*/  LOP3.LUT R0, R11, R188, RZ, 0x3c, !PT ;  /* 0x000000bc0b007212 */ /* 0x004fe200078e3cff */
[----:B------:R-:W-:-:S03]  /*b9a0*/  IMAD.MOV.U32 R10, RZ, RZ, R9 ;  /* 0x000000ffff0a7224 */ /* 0x000fc600078e0009 */
[----:B------:R-:W-:Y:S02]  /*b9b0*/  LOP3.LUT R0, R0, R229, RZ, 0x3c, !PT ;  /* 0x000000e500007212 */ /* 0x000fe400078e3cff */
[----:B------:R-:W-:Y:S01]  /*b9c0*/  MOV R9, R22 ;  /* 0x0000001600097202 */ /* 0x000fe20000000f00 */
[----:B------:R-:W-:Y:S02]  /*b9d0*/  FADD.FTZ R22, R6, R2 ;  /* 0x0000000206167221 */ /* 0x000fe40000010000 */
[----:B------:R-:W-:-:S05]  /*b9e0*/  IMAD.WIDE.U32 R2, R0, -0x326172a9, RZ ;  /* 0xcd9e8d5700027825 */ /* 0x000fca00078e00ff */
[----:B----4-:R-:W-:-:S05]  /*b9f0*/  LOP3.LUT R0, R3, R227, R4, 0x96, !PT ;  /* 0x000000e303007212 */ /* 0x010fca00078e9604 */
[----:B------:R-:W-:Y:S01]  /*ba00*/  IMAD.WIDE.U32 R6, R0, -0x2daee0ad, RZ ;  /* 0xd2511f5300067825 */ /* 0x000fe200078e00ff */
[----:B------:R-:W-:-:S03]  /*ba10*/  LOP3.LUT R0, R245, R226, R2, 0x96, !PT ;  /* 0x000000e2f5007212 */ /* 0x000fc600078e9602 */
[----:B------:R-:W-:Y:S02]  /*ba20*/  IMAD.MOV.U32 R184, RZ, RZ, R9 ;  /* 0x000000ffffb87224 */ /* 0x000fe400078e0009 */
[----:B------:R-:W-:Y:S01]  /*ba30*/  IMAD.WIDE.U32 R8, R0, -0x2daee0ad, RZ ;  /* 0xd2511f5300087825 */ /* 0x000fe200078e00ff */
[----:B------:R-:W-:-:S04]  /*ba40*/  LOP3.LUT R4, R7, R225, R230, 0x96, !PT ;  /* 0x000000e107047212 */ /* 0x000fc800078e96e6 */
[----:B------:R-:W-:Y:S01]  /*ba50*/  LOP3.LUT R0, R9, R224, R6, 0x96, !PT ;  /* 0x000000e009007212 */ /* 0x000fe200078e9606 */
[----:B------:R-:W-:Y:S02]  /*ba60*/  IMAD.MOV.U32 R24, RZ, RZ, R10 ;  /* 0x000000ffff187224 */ /* 0x000fe400078e000a */
[----:B------:R-:W-:-:S04]  /*ba70*/  IMAD.WIDE.U32 R4, R4, -0x326172a9, RZ ;  /* 0xcd9e8d5704047825 */ /* 0x000fc800078e00ff */
[----:B------:R-:W-:Y:S01]  /*ba80*/  IMAD.WIDE.U32 R10, R0, -0x326172a9, RZ ;  /* 0xcd9e8d57000a7825 */ /* 0x000fe200078e00ff */
[----:B------:R-:W-:-:S04]  /*ba90*/  LOP3.LUT R5, R5, R252, R244, 0x96, !PT ;  /* 0x000000fc05057212 */ /* 0x000fc800078e96f4 */
[----:B------:R-:W-:Y:S01]  /*baa0*/  LOP3.LUT R0, R11, R66, R4, 0x96, !PT ;  /* 0x000000420b007212 */ /* 0x000fe200078e9604 */
[----:B------:R-:W-:Y:S01]  /*bab0*/  IMAD.MOV.U32 R244, RZ, RZ, R21 ;  /* 0x000000fffff47224 */ /* 0x000fe200078e0015 */
[----:B------:R-:W-:Y:S01]  /*bac0*/  MOV R245, R20 ;  /* 0x0000001400f57202 */ /* 0x000fe20000000f00 */
[----:B------:R-:W-:-:S04]  /*bad0*/  IMAD.WIDE.U32 R4, R5, -0x2daee0ad, RZ ;  /* 0xd2511f5305047825 */ /* 0x000fc800078e00ff */
[----:B------:R-:W-:Y:S01]  /*bae0*/  IMAD.WIDE.U32 R20, R0, -0x2daee0ad, RZ ;  /* 0xd2511f5300147825 */ /* 0x000fe200078e00ff */
[----:B------:R-:W-:-:S04]  /*baf0*/  LOP3.LUT R5, R5, R24, R8, 0x96, !PT ;  /* 0x0000001805057212 */ /* 0x000fc800078e9608 */
[----:B------:R-:W-:Y:S01]  /*bb00*/  LOP3.LUT R0, R21, R251, R4, 0x96, !PT ;  /* 0x000000fb15007212 */ /* 0x000fe200078e9604 */
[----:B------:R-:W-:-:S04]  /*bb10*/  IMAD.WIDE.U32 R8, R5, -0x326172a9, RZ ;  /* 0xcd9e8d5705087825 */ /* 0x000fc800078e00ff */
[----:B------:R-:W-:-:S05]  /*bb20*/  IMAD.WIDE.U32 R4, R0, -0x326172a9, RZ ;  /* 0xcd9e8d5700047825 */ /* 0x000fca00078e00ff */
[----:B------:R-:W-:-:S04]  /*bb30*/  LOP3.LUT R0, R5, R250, R8, 0x96, !PT ;  /* 0x000000fa05007212 */ /* 0x000fc800078e9608 */
[----:B------:R-:W-:-:S04]  /*bb40*/  LOP3.LUT R8, R0, 0xff, RZ, 0xc0, !PT ;  /* 0x000000ff00087812 */ /* 0x000fc800078ec0ff */
[----:B------:R-:W-:Y:S02]  /*bb50*/  ISETP.GE.U32.AND P3, PT, R218, R8, PT ;  /* 0x00000008da00720c */ /* 0x000fe40003f66070 */
[----:B------:R-:W-:-:S04]  /*bb60*/  LOP3.LUT R8, R0, 0xffff, RZ, 0xc0, !PT ;  /* 0x0000ffff00087812 */ /* 0x000fc800078ec0ff */
[----:B------:R-:W-:-:S04]  /*bb70*/  SHF.R.U32.HI R8, RZ, 0x8, R8 ;  /* 0x00000008ff087819 */ /* 0x000fc80000011608 */
[----:B------:R-:W-:Y:S01]  /*bb80*/  LOP3.LUT R8, R8, 0xffff, RZ, 0xc0, !PT ;  /* 0x0000ffff08087812 */ /* 0x000fe200078ec0ff */
[----:B-1----:R-:W-:-:S03]  /*bb90*/  IMAD.MOV.U32 R68, RZ, RZ, R24 ;  /* 0x000000ffff447224 */ /* 0x002fc600078e0018 */
[C---:B------:R-:W-:Y:S02]  /*bba0*/  ISETP.GE.U32.AND P2, PT, R218.reuse, R8, PT ;  /* 0x00000008da00720c */ /* 0x040fe40003f46070 */
[--C-:B------:R-:W-:Y:S02]  /*bbb0*/  SHF.R.U32.HI R8, RZ, 0x10, R0.reuse ;  /* 0x00000010ff087819 */ /* 0x100fe40000011600 */
[----:B------:R-:W-:Y:S01]  /*bbc0*/  SHF.R.U32.HI R0, RZ, 0x18, R0 ;  /* 0x00000018ff007819 */ /* 0x000fe20000011600 */
[----:B------:R1:W2:Y:S03]  /*bbd0*/  MUFU.EX2 R24, R37 ;  /* 0x0000002500187308 */ /* 0x0002a60000000800 */
[----:B------:R-:W-:Y:S02]  /*bbe0*/  ISETP.GE.U32.AND P6, PT, R218, R0, PT ;  /* 0x00000000da00720c */ /* 0x000fe40003fc6070 */
[----:B------:R-:W-:-:S03]  /*bbf0*/  LOP3.LUT R0, R4, 0xff, RZ, 0xc0, !PT ;  /* 0x000000ff04007812 */ /* 0x000fc600078ec0ff */
[----:B------:R3:W-:Y:S01]  /*bc00*/  MUFU.EX2 R21, R38 ;  /* 0x0000002600157308 */ /* 0x0007e20000000800 */
[----:B------:R-:W-:-:S07]  /*bc10*/  ISETP.GE.U32.AND P5, PT, R218, R0, PT ;  /* 0x00000000da00720c */ /* 0x000fce0003fa6070 */
[----:B------:R4:W2:Y:S01]  /*bc20*/  MUFU.EX2 R11, R80 ;  /* 0x00000050000b7308 */ /* 0x0008a20000000800 */
[C---:B-1----:R-:W-:Y:S02]  /*bc30*/  PRMT R37, R23.reuse, 0x7632, R37 ;  /* 0x0000763217257816 */ /* 0x042fe40000000025 */
[----:B---3--:R-:W-:Y:S02]  /*bc40*/  PRMT R38, R23, 0x7610, R38 ;  /* 0x0000761017267816 */ /* 0x008fe40000000026 */
[----:B------:R-:W-:-:S03]  /*bc50*/  SHF.R.U32.HI R0, RZ, 0x18, R4 ;  /* 0x00000018ff007819 */ /* 0x000fc60000011604 */
[----:B------:R-:W-:Y:S01]  /*bc60*/  @!P3 HFMA2.BF16_V2 R33, -RZ.H0_H0, RZ.H0_H0, -R38.H0_H0 ;  /* 0x200000ffff21b231 */ /* 0x000fe20000340926 */
[----:B------:R-:W-:Y:S02]  /*bc70*/  LOP3.LUT R5, R4, 0xffff, RZ, 0xc0, !PT ;  /* 0x0000ffff04057812 */ /* 0x000fe400078ec0ff */
[----:B------:R-:W-:Y:S02]  /*bc80*/  LOP3.LUT R8, R8, 0xff, RZ, 0xc0, !PT ;  /* 0x000000ff08087812 */ /* 0x000fe400078ec0ff */
[----:B----4-:R-:W-:Y:S02]  /*bc90*/  PRMT R80, R38, 0x5410, R37 ;  /* 0x0000541026507816 */ /* 0x010fe40000000025 */
[----:B------:R-:W-:Y:S02]  /*bca0*/  @!P3 PRMT R38, R33, 0x5410, RZ ;  /* 0x000054102126b816 */ /* 0x000fe400000000ff */
[C---:B------:R-:W-:Y:S02]  /*bcb0*/  ISETP.GE.U32.AND P3, PT, R218.reuse, R0, PT ;  /* 0x00000000da00720c */ /* 0x040fe40003f66070 */
[----:B------:R-:W-:Y:S01]  /*bcc0*/  SHF.R.U32.HI R0, RZ, 0x8, R5 ;  /* 0x00000008ff007819 */ /* 0x000fe20000011605 */
[----:B------:R-:W-:Y:S01]  /*bcd0*/  @!P2 HFMA2.BF16_V2 R32, -RZ.H0_H0, RZ.H0_H0, -R37.H0_H0 ;  /* 0x200000ffff20a231 */ /* 0x000fe20000340925 */
[----:B------:R-:W-:Y:S01]  /*bce0*/  ISETP.GE.U32.AND P4, PT, R218, R8, PT ;  /* 0x00000008da00720c */ /* 0x000fe20003f86070 */
[----:B------:R-:W-:Y:S01]  /*bcf0*/  FADD.FTZ R8, R26, R27 ;  /* 0x0000001b1a087221 */ /* 0x000fe20000010000 */
[----:B------:R-:W-:-:S02]  /*bd00*/  LOP3.LUT R10, R9, R243, R10, 0x96, !PT ;  /* 0x000000f3090a7212 */ /* 0x000fc400078e960a */
[----:B------:R-:W-:Y:S01]  /*bd10*/  SHF.R.U32.HI R9, RZ, 0x10, R4 ;  /* 0x00000010ff097819 */ /* 0x000fe20000011604 */
[----:B--2---:R-:W-:Y:S01]  /*bd20*/  FADD.FTZ R4, R24, R30 ;  /* 0x0000001e18047221 */ /* 0x004fe20000010000 */
[----:B------:R-:W-:Y:S01]  /*bd30*/  LOP3.LUT R0, R0, 0xffff, RZ, 0xc0, !PT ;  /* 0x0000ffff00007812 */ /* 0x000fe200078ec0ff */
[C---:B------:R-:W-:Y:S01]  /*bd40*/  FADD.FTZ R27, R11.reuse, R8 ;  /* 0x000000080b1b7221 */ /* 0x040fe20000010000 */
[----:B------:R-:W-:Y:S01]  /*bd50*/  F2FP.BF16.F32.PACK_AB R11, R11, R26 ;  /* 0x0000001a0b0b723e */ /* 0x000fe200000010ff */
[----:B------:R-:W-:Y:S01]  /*bd60*/  @!P6 HFMA2.BF16_V2 R34, -RZ.H0_H0, RZ.H0_H0, -R39.H0_H0 ;  /* 0x200000ffff22e231 */ /* 0x000fe20000340927 */
[----:B------:R-:W-:Y:S01]  /*bd70*/  @!P2 PRMT R37, R32, 0x5410, RZ ;  /* 0x000054102025a816 */ /* 0x000fe200000000ff */
[C---:B------:R-:W-:Y:S01]  /*bd80*/  FADD.FTZ R26, R21.reuse, R4 ;  /* 0x00000004151a7221 */ /* 0x040fe20000010000 */
[----:B------:R-:W-:Y:S01]  /*bd90*/  ISETP.GE.U32.AND P2, PT, R218, R0, PT ;  /* 0x00000000da00720c */ /* 0x000fe20003f46070 */
[----:B------:R-:W-:Y:S01]  /*bda0*/  IMAD.WIDE.U32 R4, R10, -0x2daee0ad, RZ ;  /* 0xd2511f530a047825 */ /* 0x000fe200078e00ff */
[----:B------:R-:W-:-:S02]  /*bdb0*/  F2FP.BF16.F32.PACK_AB R30, R21, R24 ;  /* 0x00000018151e723e */ /* 0x000fc400000010ff */
[----:B------:R-:W-:Y:S01]  /*bdc0*/  LOP3.LUT R0, R9, 0xff, RZ, 0xc0, !PT ;  /* 0x000000ff09007812 */ /* 0x000fe200078ec0ff */
[----:B------:R-:W-:Y:S01]  /*bdd0*/  IMAD.MOV.U32 R23, RZ, RZ, R68 ;  /* 0x000000ffff177224 */ /* 0x000fe200078e0044 */
[----:B------:R-:W1:Y:S01]  /*bde0*/  MUFU.EX2 R21, R185 ;  /* 0x000000b900157308 */ /* 0x000e620000000800 */
[----:B------:R-:W-:Y:S02]  /*bdf0*/  PRMT R68, R40, 0x5410, R39 ;  /* 0x0000541028447816 */ /* 0x000fe40000000027 */
[----:B------:R-:W-:Y:S02]  /*be00*/  @!P6 PRMT R39, R34, 0x5410, RZ ;  /* 0x000054102227e816 */ /* 0x000fe400000000ff */
[----:B------:R-:W-:Y:S02]  /*be10*/  ISETP.GE.U32.AND P6, PT, R218, R0, PT ;  /* 0x00000000da00720c */ /* 0x000fe40003fc6070 */
[----:B------:R-:W-:Y:S01]  /*be20*/  LOP3.LUT R0, R5, R247, R20, 0x96, !PT ;  /* 0x000000f705007212 */ /* 0x000fe200078e9614 */
[----:B------:R-:W2:Y:S03]  /*be30*/  MUFU.EX2 R10, R186 ;  /* 0x000000ba000a7308 */ /* 0x000ea60000000800 */
[----:B------:R-:W-:Y:S01]  /*be40*/  LOP3.LUT R8, R0, 0xffff, RZ, 0xc0, !PT ;  /* 0x0000ffff00087812 */ /* 0x000fe200078ec0ff */
[----:B------:R-:W-:-:S03]  /*be50*/  @!P4 HFMA2.BF16_V2 R35, -RZ.H0_H0, RZ.H0_H0, -R40.H0_H0 ;  /* 0x200000ffff23c231 */ /* 0x000fc60000340928 */
[----:B------:R-:W-:Y:S01]  /*be60*/  SHF.R.U32.HI R8, RZ, 0x8, R8 ;  /* 0x00000008ff087819 */ /* 0x000fe20000011608 */
[----:B-1----:R-:W-:-:S03]  /*be70*/  FADD.FTZ R9, R21, R22 ;  /* 0x0000001615097221 */ /* 0x002fc60000010000 */
[----:B------:R-:W-:Y:S02]  /*be80*/  LOP3.LUT R8, R8, 0xffff, RZ, 0xc0, !PT ;  /* 0x0000ffff08087812 */ /* 0x000fe400078ec0ff */
[----:B------:R-:W-:Y:S02]  /*be90*/  @!P4 PRMT R40, R35, 0x5410, RZ ;  /* 0x000054102328c816 */ /* 0x000fe400000000ff */
[----:B------:R-:W-:Y:S01]  /*bea0*/  ISETP.GE.U32.AND P4, PT, R218, R8, PT ;  /* 0x00000008da00720c */ /* 0x000fe20003f86070 */
[C---:B--2---:R-:W-:Y:S01]  /*beb0*/  FADD.FTZ R8, R10.reuse, R9 ;  /* 0x000000090a087221 */ /* 0x044fe20000010000 */
[----:B------:R-:W-:Y:S02]  /*bec0*/  @!P5 HFMA2.BF16_V2 R36, -RZ.H0_H0, RZ.H0_H0, -R42.H0_H0 ;  /* 0x200000ffff24d231 */ /* 0x000fe4000034092a */
[----:B------:R-:W-:Y:S02]  /*bed0*/  IMAD.MOV.U32 R185, RZ, RZ, R66 ;  /* 0x000000ffffb97224 */ /* 0x000fe400078e0042 */
[----:B------:R1:W-:Y:S01]  /*bee0*/  STL [R1+0xac], R8 ;  /* 0x0000ac0801007387 */ /* 0x0003e20000100800 */
[----:B------:R-:W-:-:S02]  /*bef0*/  F2FP.BF16.F32.PACK_AB R25, R10, R21 ;  /* 0x000000150a19723e */ /* 0x000fc400000010ff */
[----:B------:R-:W-:Y:S01]  /*bf00*/  PRMT R66, R42, 0x5410, R41 ;  /* 0x000054102a427816 */ /* 0x000fe20000000029 */
[----:B------:R-:W2:Y:S01]  /*bf10*/  LDL.LU.64 R20, [R1+0x30] ;  /* 0x0000300001147983 */ /* 0x000ea20000300a00 */
[----:B------:R-:W-:Y:S01]  /*bf20*/  @!P5 PRMT R42, R36, 0x5410, RZ ;  /* 0x00005410242ad816 */ /* 0x000fe200000000ff */
[----:B------:R-:W-:Y:S01]  /*bf30*/  @!P2 HFMA2.BF16_V2 R44, -RZ.H0_H0, RZ.H0_H0, -R41.H0_H0 ;  /* 0x200000ffff2ca231 */ /* 0x000fe20000340929 */
[----:B------:R-:W-:Y:S01]  /*bf40*/  PRMT R36, R31, 0x7610, R36 ;  /* 0x000076101f247816 */ /* 0x000fe20000000024 */
[----:B------:R-:W-:Y:S01]  /*bf50*/  @!P3 HFMA2.BF16_V2 R45, -RZ.H0_H0, RZ.H0_H0, -R43.H0_H0 ;  /* 0x200000ffff2db231 */ /* 0x000fe2000034092b */
[----:B------:R-:W-:Y:S02]  /*bf60*/  PRMT R35, R28, 0x7610, R35 ;  /* 0x000076101c237816 */ /* 0x000fe40000000023 */
[----:B------:R-:W-:Y:S02]  /*bf70*/  @!P2 PRMT R41, R44, 0x5410, RZ ;  /* 0x000054102c29a816 */ /* 0x000fe400000000ff */
[----:B------:R-:W-:-:S02]  /*bf80*/  PRMT R44, R28, 0x7632, R44 ;  /* 0x000076321c2c7816 */ /* 0x000fc4000000002c */
[----:B-1----:R-:W-:-:S04]  /*bf90*/  LOP3.LUT R8, R0, 0xff, RZ, 0xc0, !PT ;  /* 0x000000ff00087812 */ /* 0x002fc800078ec0ff */
[----:B------:R-:W-:Y:S01]  /*bfa0*/  ISETP.GE.U32.AND P5, PT, R218, R8, PT ;  /* 0x00000008da00720c */ /* 0x000fe20003fa6070 */
[----:B------:R-:W-:Y:S01]  /*bfb0*/  IMAD.MOV.U32 R24, RZ, RZ, R23 ;  /* 0x000000ffff187224 */ /* 0x000fe200078e0017 */
[----:B------:R-:W-:Y:S01]  /*bfc0*/  MOV R23, R58 ;  /* 0x0000003a00177202 */ /* 0x000fe20000000f00 */
[----:B------:R-:W-:Y:S01]  /*bfd0*/  @!P4 HFMA2.BF16_V2 R52, -RZ.H0_H0, RZ.H0_H0, -R44.H0_H0 ;  /* 0x200000ffff34c231 */ /* 0x000fe2000034092c */
[----:B------:R-:W-:Y:S01]  /*bfe0*/  PRMT R58, R36, 0x5410, R43 ;  /* 0x00005410243a7816 */ /* 0x000fe2000000002b */
[----:B------:R-:W-:Y:S01]  /*bff0*/  IMAD.MOV.U32 R186, RZ, RZ, R24 ;  /* 0x000000ffffba7224 */ /* 0x000fe200078e0018 */
[----:B------:R-:W-:Y:S01]  /*c000*/  @!P3 PRMT R43, R45, 0x5410, RZ ;  /* 0x000054102d2bb816 */ /* 0x000fe200000000ff */
[----:B------:R-:W-:Y:S01]  /*c010*/  IMAD.MOV.U32 R24, RZ, RZ, R139 ;  /* 0x000000ffff187224 */ /* 0x000fe200078e008b */
[C---:B------:R-:W-:Y:S02]  /*c020*/  PRMT R46, R11.reuse, 0x7610, R46 ;  /* 0x000076100b2e7816 */ /* 0x040fe4000000002e */
[----:B------:R-:W-:-:S02]  /*c030*/  PRMT R45, R11, 0x7632, R45 ;  /* 0x000076320b2d7816 */ /* 0x000fc4000000002d */
[----:B------:R-:W3:Y:S01]  /*c040*/  LDL.LU.64 R10, [R1+0x28] ;  /* 0x00002800010a7983 */ /* 0x000ee20000300a00 */
[----:B------:R-:W-:Y:S01]  /*c050*/  @!P5 HFMA2.BF16_V2 R53, -RZ.H0_H0, RZ.H0_H0, -R35.H0_H0 ;  /* 0x200000ffff35d231 */ /* 0x000fe20000340923 */
[----:B------:R-:W-:Y:S02]  /*c060*/  MOV R139, R128 ;  /* 0x00000080008b7202 */ /* 0x000fe40000000f00 */
[----:B------:R-:W-:Y:S02]  /*c070*/  PRMT R128, R35, 0x5410, R44 ;  /* 0x0000541023807816 */ /* 0x000fe4000000002c */
[----:B------:R-:W-:Y:S02]  /*c080*/  @!P5 PRMT R35, R53, 0x5410, RZ ;  /* 0x000054103523d816 */ /* 0x000fe400000000ff */
[----:B------:R-:W-:Y:S02]  /*c090*/  @!P4 PRMT R44, R52, 0x5410, RZ ;  /* 0x00005410342cc816 */ /* 0x000fe400000000ff */
[----:B------:R-:W4:Y:S01]  /*c0a0*/  LDL.LU.64 R52, [R1+0x20] ;  /* 0x0000200001347983 */ /* 0x000f220000300a00 */
[----:B------:R-:W-:-:S02]  /*c0b0*/  SHF.R.U32.HI R8, RZ, 0x18, R0 ;  /* 0x00000018ff087819 */ /* 0x000fc40000011600 */
[----:B------:R-:W-:-:S04]  /*c0c0*/  SHF.R.U32.HI R0, RZ, 0x10, R0 ;  /* 0x00000010ff007819 */ /* 0x000fc80000011600 */
[----:B------:R-:W-:Y:S02]  /*c0d0*/  LOP3.LUT R0, R0, 0xff, RZ, 0xc0, !PT ;  /* 0x000000ff00007812 */ /* 0x000fe400078ec0ff */
[C---:B------:R-:W-:Y:S02]  /*c0e0*/  ISETP.GE.U32.AND P2, PT, R218.reuse, R8, PT ;  /* 0x00000008da00720c */ /* 0x040fe40003f46070 */
[----:B------:R-:W-:Y:S02]  /*c0f0*/  ISETP.GE.U32.AND P3, PT, R218, R0, PT ;  /* 0x00000000da00720c */ /* 0x000fe40003f66070 */
[----:B------:R-:W-:-:S09]  /*c100*/  LOP3.LUT R8, R4, 0xff, RZ, 0xc0, !PT ;  /* 0x000000ff04087812 */ /* 0x000fd200078ec0ff */
[----:B------:R-:W-:Y:S02]  /*c110*/  @!P2 HFMA2.BF16_V2 R48, -RZ.H0_H0, RZ.H0_H0, -R45.H0_H0 ;  /* 0x200000ffff30a231 */ /* 0x000fe4000034092d */
[----:B------:R-:W-:Y:S01]  /*c120*/  @!P3 HFMA2.BF16_V2 R50, -RZ.H0_H0, RZ.H0_H0, -R46.H0_H0 ;  /* 0x200000ffff32b231 */ /* 0x000fe2000034092e */
[----:B------:R-:W-:Y:S02]  /*c130*/  SHF.R.U32.HI R22, RZ, 0x18, R4 ;  /* 0x00000018ff167819 */ /* 0x000fe40000011604 */
[----:B------:R-:W-:Y:S01]  /*c140*/  ISETP.GE.U32.AND P5, PT, R218, R8, PT ;  /* 0x00000008da00720c */ /* 0x000fe20003fa6070 */
[----:B------:R-:W-:-:S05]  /*c150*/  @!P6 HFMA2.BF16_V2 R49, -RZ.H0_H0, RZ.H0_H0, -R36.H0_H0 ;  /* 0x200000ffff31e231 */ /* 0x000fca0000340924 */
[----:B------:R-:W-:Y:S02]  /*c160*/  @!P6 PRMT R36, R49, 0x5410, RZ ;  /* 0x000054103124e816 */ /* 0x000fe400000000ff */
[C---:B------:R-:W-:Y:S02]  /*c170*/  PRMT R32, R25.reuse, 0x7610, R32 ;  /* 0x0000761019207816 */ /* 0x040fe40000000020 */
[----:B------:R-:W-:-:S03]  /*c180*/  PRMT R31, R25, 0x7632, R31 ;  /* 0x00007632191f7816 */ /* 0x000fc6000000001f */
[----:B------:R-:W-:Y:S01]  /*c190*/  @!P5 HFMA2.BF16_V2 R56, -RZ.H0_H0, RZ.H0_H0, -R32.H0_H0 ;  /* 0x200000ffff38d231 */ /* 0x000fe20000340920 */
[----:B------:R-:W-:Y:S02]  /*c1a0*/  PRMT R28, R47, 0x7610, R28 ;  /* 0x000076102f1c7816 */ /* 0x000fe4000000001c */
[----:B--2---:R-:W-:Y:S01]  /*c1b0*/  LOP3.LUT R0, R3, R227, R20, 0x96, !PT ;  /* 0x000000e303007212 */ /* 0x004fe200078e9614 */
[----:B------:R-:W-:Y:S01]  /*c1c0*/  IMAD.MOV.U32 R20, RZ, RZ, R185 ;  /* 0x000000ffff147224 */ /* 0x000fe200078e00b9 */
[----:B------:R-:W-:Y:S01]  /*c1d0*/  MOV R185, R132 ;  /* 0x0000008400b97202 */ /* 0x000fe20000000f00 */
[----:B------:R-:W-:Y:S02]  /*c1e0*/  IMAD.MOV.U32 R132, RZ, RZ, R131 ;  /* 0x000000ffff847224 */ /* 0x000fe400078e0083 */
[----:B------:R-:W-:Y:S01]  /*c1f0*/  IMAD.MOV.U32 R131, RZ, RZ, R129 ;  /* 0x000000ffff837224 */ /* 0x000fe200078e0081 */
[----:B------:R-:W-:Y:S02]  /*c200*/  PRMT R129, R46, 0x5410, R45 ;  /* 0x000054102e817816 */ /* 0x000fe4000000002d */
[----:B------:R-:W-:Y:S01]  /*c210*/  @!P2 PRMT R45, R48, 0x5410, RZ ;  /* 0x00005410302da816 */ /* 0x000fe200000000ff */
[----:B------:R-:W-:Y:S01]  /*c220*/  IMAD.MOV.U32 R48, RZ, RZ, R20 ;  /* 0x000000ffff307224 */ /* 0x000fe200078e0014 */
[----:B------:R-:W-:Y:S01]  /*c230*/  @!P3 PRMT R46, R50, 0x5410, RZ ;  /* 0x00005410322eb816 */ /* 0x000fe200000000ff */
[----:B------:R-:W-:-:S02]  /*c240*/  IMAD.MOV.U32 R50, RZ, RZ, R186 ;  /* 0x000000ffff327224 */ /* 0x000fc400078e00ba */
[----:B------:R-:W-:Y:S01]  /*c250*/  IMAD.MOV.U32 R20, RZ, RZ, R185 ;  /* 0x000000ffff147224 */ /* 0x000fe200078e00b9 */
[----:B------:R-:W-:Y:S01]  /*c260*/  MOV R185, R24 ;  /* 0x0000001800b97202 */ /* 0x000fe20000000f00 */
[----:B------:R-:W-:Y:S01]  /*c270*/  IMAD.MOV.U32 R186, RZ, RZ, R23 ;  /* 0x000000ffffba7224 */ /* 0x000fe200078e0017 */
[----:B------:R-:W-:Y:S02]  /*c280*/  LOP3.LUT R24, R4, 0xffff, RZ, 0xc0, !PT ;  /* 0x0000ffff04187812 */ /* 0x000fe400078ec0ff */
[----:B------:R-:W-:Y:S01]  /*c290*/  SHF.R.U32.HI R23, RZ, 0x10, R4 ;  /* 0x00000010ff177819 */ /* 0x000fe20000011604 */
[----:B------:R-:W-:-:S05]  /*c2a0*/  IMAD.WIDE.U32 R4, R0, -0x2daee0ad, RZ ;  /* 0xd2511f5300047825 */ /* 0x000fca00078e00ff */
[----:B---3--:R-:W-:-:S05]  /*c2b0*/  LOP3.LUT R5, R5, R225, R10, 0x96, !PT ;  /* 0x000000e105057212 */ /* 0x008fca00078e960a */
[----:B------:R-:W-:Y:S01]  /*c2c0*/  IMAD.WIDE.U32 R8, R5, -0x326172a9, RZ ;  /* 0xcd9e8d5705087825 */ /* 0x000fe200078e00ff */
[----:B----4-:R-:W-:-:S05]  /*c2d0*/  LOP3.LUT R0, R53, R226, R2, 0x96, !PT ;  /* 0x000000e235007212 */ /* 0x010fca00078e9602 */
[----:B------:R-:W-:Y:S01]  /*c2e0*/  IMAD.WIDE.U32 R10, R0, -0x2daee0ad, RZ ;  /* 0xd2511f53000a7825 */ /* 0x000fe200078e00ff */
[----:B------:R-:W-:-:S04]  /*c2f0*/  LOP3.LUT R0, R9, R252, R52, 0x96, !PT ;  /* 0x000000fc09007212 */ /* 0x000fc800078e9634 */
[----:B------:R-:W-:Y:S01]  /*c300*/  LOP3.LUT R11, R11, R224, R4, 0x96, !PT ;  /* 0x000000e00b0b7212 */ /* 0x000fe200078e9604 */
[----:B------:R-:W-:-:S05]  /*c310*/  IMAD.WIDE.U32 R4, R0, -0x2daee0ad, RZ ;  /* 0xd2511f5300047825 */ /* 0x000fca00078e00ff */
[----:B------:R-:W-:Y:S01]  /*c320*/  LOP3.LUT R5, R5, R50, R10, 0x96, !PT ;  /* 0x0000003205057212 */ /* 0x000fe200078e960a */
[----:B------:R-:W-:-:S05]  /*c330*/  IMAD.WIDE.U32 R10, R11, -0x326172a9, RZ ;  /* 0xcd9e8d570b0a7825 */ /* 0x000fca00078e00ff */
[----:B------:R-:W-:Y:S01]  /*c340*/  LOP3.LUT R0, R11, R48, R8, 0x96, !PT ;  /* 0x000000300b007212 */ /* 0x000fe200078e9608 */
[----:B------:R-:W-:Y:S02]  /*c350*/  IMAD.MOV.U32 R49, RZ, RZ, R186 ;  /* 0x000000ffff317224 */ /* 0x000fe400078e00ba */
[----:B------:R-:W-:Y:S02]  /*c360*/  IMAD.MOV.U32 R186, RZ, RZ, R20 ;  /* 0x000000ffffba7224 */ /* 0x000fe400078e0014 */
[----:B------:R-:W-:-:S05]  /*c370*/  IMAD.WIDE.U32 R20, R0, -0x2daee0ad, RZ ;  /* 0xd2511f5300147825 */ /* 0x000fca00078e00ff */
[----:B------:R-:W-:Y:S01]  /*c380*/  LOP3.LUT R0, R21, R251, R4, 0x96, !PT ;  /* 0x000000fb15007212 */ /* 0x000fe200078e9604 */
[----:B------:R-:W-:-:S04]  /*c390*/  IMAD.WIDE.U32 R8, R5, -0x326172a9, RZ ;  /* 0xcd9e8d5705087825 */ /* 0x000fc800078e00ff */
[----:B------:R-:W-:Y:S01]  /*c3a0*/  IMAD.WIDE.U32 R4, R0, -0x326172a9, RZ ;  /* 0xcd9e8d5700047825 */ /* 0x000fe200078e00ff */
[----:B------:R-:W1:Y:S04]  /*c3b0*/  MUFU.EX2 R21, R96 ;  /* 0x0000006000157308 */ /* 0x000e680000000800 */
[----:B------:R-:W-:Y:S02]  /*c3c0*/  LOP3.LUT R0, R5, R250, R8, 0x96, !PT ;  /* 0x000000fa05007212 */ /* 0x000fe400078e9608 */
[----:B------:R-:W-:Y:S02]  /*c3d0*/  LOP3.LUT R11, R9, R243, R10, 0x96, !PT ;  /* 0x000000f3090b7212 */ /* 0x000fe400078e960a */
[----:B------:R-:W-:Y:S01]  /*c3e0*/  SHF.R.U32.HI R8, RZ, 0x10, R0 ;  /* 0x00000010ff087819 */ /* 0x000fe20000011600 */
[----:B------:R-:W2:Y:S03]  /*c3f0*/  MUFU.EX2 R10, R97 ;  /* 0x00000061000a7308 */ /* 0x000ea60000000800 */
[----:B------:R-:W-:-:S02]  /*c400*/  LOP3.LUT R8, R8, 0xff, RZ, 0xc0, !PT ;  /* 0x000000ff08087812 */ /* 0x000fc400078ec0ff */
[----:B------:R-:W-:Y:S02]  /*c410*/  SHF.R.U32.HI R9, RZ, 0x8, R24 ;  /* 0x00000008ff097819 */ /* 0x000fe40000011618 */
[----:B------:R-:W-:Y:S02]  /*c420*/  ISETP.GE.U32.AND P3, PT, R218, R8, PT ;  /* 0x00000008da00720c */ /* 0x000fe40003f66070 */
[----:B------:R-:W-:-:S04]  /*c430*/  LOP3.LUT R8, R23, 0xff, RZ, 0xc0, !PT ;  /* 0x000000ff17087812 */ /* 0x000fc800078ec0ff */
[----:B------:R-:W-:Y:S02]  /*c440*/  ISETP.GE.U32.AND P6, PT, R218, R8, PT ;  /* 0x00000008da00720c */ /* 0x000fe40003fc6070 */
[----:B------:R-:W-:Y:S01]  /*c450*/  LOP3.LUT R8, R9, 0xffff, RZ, 0xc0, !PT ;  /* 0x0000ffff09087812 */ /* 0x000fe200078ec0ff */
[----:B-1----:R-:W-:-:S03]  /*c460*/  FADD.FTZ R9, R21, R27 ;  /* 0x0000001b15097221 */ /* 0x002fc60000010000 */
[----:B------:R-:W-:Y:S01]  /*c470*/  ISETP.GE.U32.AND P4, PT, R218, R8, PT ;  /* 0x00000008da00720c */ /* 0x000fe20003f86070 */
[----:B--2---:R-:W-:Y:S01]  /*c480*/  FADD.FTZ R8, R10, R9 ;  /* 0x000000090a087221 */ /* 0x004fe20000010000 */
[----:B------:R-:W-:Y:S01]  /*c490*/  MOV R53, R49 ;  /* 0x0000003100357202 */ /* 0x000fe20000000f00 */
[----:B------:R-:W-:Y:S01]  /*c4a0*/  IMAD.MOV.U32 R49, RZ, RZ, R136 ;  /* 0x000000ffff317224 */ /* 0x000fe200078e0088 */
[----:B------:R-:W-:Y:S02]  /*c4b0*/  MOV R136, R132 ;  /* 0x0000008400887202 */ /* 0x000fe40000000f00 */
[----:B------:R1:W-:Y:S01]  /*c4c0*/  STL [R1+0x84], R8 ;  /* 0x0000840801007387 */ /* 0x0003e20000100800 */
[----:B------:R-:W-:Y:S01]  /*c4d0*/  IMAD.MOV.U32 R132, RZ, RZ, R130 ;  /* 0x000000ffff847224 */ /* 0x000fe200078e0082 */
[----:B------:R-:W-:Y:S02]  /*c4e0*/  PRMT R130, R32, 0x5410, R31 ;  /* 0x0000541020827816 */ /* 0x000fe4000000001f */
[----:B------:R-:W-:-:S02]  /*c4f0*/  @!P5 PRMT R32, R56, 0x5410, RZ ;  /* 0x000054103820d816 */ /* 0x000fc400000000ff */
[----:B------:R-:W-:Y:S01]  /*c500*/  ISETP.GE.U32.AND P2, PT, R218, R22, PT ;  /* 0x00000016da00720c */ /* 0x000fe20003f46070 */
[----:B------:R-:W-:Y:S01]  /*c510*/  @!P4 HFMA2.BF16_V2 R60, -RZ.H0_H0, RZ.H0_H0, -R31.H0_H0 ;  /* 0x200000ffff3cc231 */ /* 0x000fe2000034091f */
[----:B------:R-:W-:Y:S02]  /*c520*/  F2FP.BF16.F32.PACK_AB R9, R10, R21 ;  /* 0x000000150a09723e */ /* 0x000fe400000010ff */
[----:B-1----:R-:W-:-:S04]  /*c530*/  LOP3.LUT R8, R0, 0xff, RZ, 0xc0, !PT ;  /* 0x000000ff00087812 */ /* 0x002fc800078ec0ff */
[----:B------:R-:W-:Y:S02]  /*c540*/  ISETP.GE.U32.AND P5, PT, R218, R8, PT ;  /* 0x00000008da00720c */ /* 0x000fe40003fa6070 */
[----:B------:R-:W-:-:S04]  /*c550*/  LOP3.LUT R8, R0, 0xffff, RZ, 0xc0, !PT ;  /* 0x0000ffff00087812 */ /* 0x000fc800078ec0ff */
[----:B------:R-:W-:-:S04]  /*c560*/  SHF.R.U32.HI R8, RZ, 0x8, R8 ;  /* 0x00000008ff087819 */ /* 0x000fc80000011608 */
[----:B------:R-:W-:Y:S02]  /*c570*/  LOP3.LUT R8, R8, 0xffff, RZ, 0xc0, !PT ;  /* 0x0000ffff08087812 */ /* 0x000fe400078ec0ff */
[C---:B------:R-:W-:Y:S02]  /*c580*/  PRMT R33, R9.reuse, 0x7632, R33 ;  /* 0x0000763209217816 */ /* 0x040fe40000000021 */
[----:B------:R-:W-:Y:S02]  /*c590*/  @!P4 PRMT R31, R60, 0x5410, RZ ;  /* 0x000054103c1fc816 */ /* 0x000fe400000000ff */
[----:B------:R-:W-:Y:S02]  /*c5a0*/  ISETP.GE.U32.AND P4, PT, R218, R8, PT ;  /* 0x00000008da00720c */ /* 0x000fe40003f86070 */
[----:B------:R-:W-:Y:S01]  /*c5b0*/  PRMT R34, R9, 0x7610, R34 ;  /* 0x0000761009227816 */ /* 0x000fe20000000022 */
[----:B------:R-:W-:Y:S02]  /*c5c0*/  IMAD.MOV.U32 R52, RZ, RZ, R180 ;  /* 0x000000ffff347224 */ /* 0x000fe400078e00b4 */
[----:B------:R-:W-:-:S02]  /*c5d0*/  @!P2 HFMA2.BF16_V2 R59, -RZ.H0_H0, RZ.H0_H0, -R33.H0_H0 ;  /* 0x200000ffff3ba231 */ /* 0x000fc40000340921 */
[----:B------:R-:W-:Y:S01]  /*c5e0*/  IMAD.MOV.U32 R180, RZ, RZ, R133 ;  /* 0x000000ffffb47224 */ /* 0x000fe200078e0085 */
[----:B------:R-:W-:Y:S01]  /*c5f0*/  SHF.R.U32.HI R0, RZ, 0x18, R0 ;  /* 0x00000018ff007819 */ /* 0x000fe20000011600 */
[----:B------:R-:W-:Y:S02]  /*c600*/  IMAD.MOV.U32 R133, RZ, RZ, R135 ;  /* 0x000000ffff857224 */ /* 0x000fe400078e0087 */
[----:B------:R-:W-:Y:S02]  /*c610*/  @!P6 HFMA2.BF16_V2 R57, -RZ.H0_H0, RZ.H0_H0, -R34.H0_H0 ;  /* 0x200000ffff39e231 */ /* 0x000fe40000340922 */
[----:B------:R-:W-:Y:S01]  /*c620*/  IMAD.MOV.U32 R135, RZ, RZ, R103 ;  /* 0x000000ffff877224 */ /* 0x000fe200078e0067 */
[----:B------:R-:W-:Y:S01]  /*c630*/  LOP3.LUT R5, R4, 0xffff, RZ, 0xc0, !PT ;  /* 0x0000ffff04057812 */ /* 0x000fe200078ec0ff */
[----:B------:R-:W-:Y:S01]  /*c640*/  @!P5 HFMA2.BF16_V2 R61, -RZ.H0_H0, RZ.H0_H0, -R28.H0_H0 ;  /* 0x200000ffff3dd231 */ /* 0x000fe2000034091c */
[----:B------:R-:W-:Y:S02]  /*c650*/  PRMT R103, R34, 0x5410, R33 ;  /* 0x0000541022677816 */ /* 0x000fe40000000021 */
[----:B------:R-:W-:-:S02]  /*c660*/  PRMT R27, R47, 0x7632, R27 ;  /* 0x000076322f1b7816 */ /* 0x000fc4000000001b */
[----:B------:R-:W-:Y:S02]  /*c670*/  LOP3.LUT R8, R4, 0xff, RZ, 0xc0, !PT ;  /* 0x000000ff04087812 */ /* 0x000fe400078ec0ff */
[----:B------:R-:W-:Y:S02]  /*c680*/  @!P2 PRMT R33, R59, 0x5410, RZ ;  /* 0x000054103b21a816 */ /* 0x000fe400000000ff */
[--C-:B------:R-:W-:Y:S01]  /*c690*/  SHF.R.U32.HI R10, RZ, 0x10, R4.reuse ;  /* 0x00000010ff0a7819 */ /* 0x100fe20000011604 */
[----:B------:R-:W1:Y:S01]  /*c6a0*/  MUFU.EX2 R21, R85 ;  /* 0x0000005500157308 */ /* 0x000e620000000800 */
[----:B------:R-:W-:Y:S02]  /*c6b0*/  SHF.R.U32.HI R4, RZ, 0x18, R4 ;  /* 0x00000018ff047819 */ /* 0x000fe40000011604 */
[----:B------:R-:W-:Y:S02]  /*c6c0*/  ISETP.GE.U32.AND P2, PT, R218, R0, PT ;  /* 0x00000000da00720c */ /* 0x000fe40003f46070 */
[----:B------:R-:W-:-:S02]  /*c6d0*/  @!P6 PRMT R34, R57, 0x5410, RZ ;  /* 0x000054103922e816 */ /* 0x000fc400000000ff */
[----:B------:R-:W-:Y:S01]  /*c6e0*/  SHF.R.U32.HI R0, RZ, 0x8, R5 ;  /* 0x00000008ff007819 */ /* 0x000fe20000011605 */
[----:B------:R-:W-:Y:S01]  /*c6f0*/  @!P4 HFMA2.BF16_V2 R62, -RZ.H0_H0, RZ.H0_H0, -R27.H0_H0 ;  /* 0x200000ffff3ec231 */ /* 0x000fe2000034091b */
[----:B------:R-:W-:Y:S02]  /*c700*/  PRMT R57, R28, 0x5410, R27 ;  /* 0x000054101c397816 */ /* 0x000fe4000000001b */
[----:B------:R-:W-:Y:S02]  /*c710*/  PRMT R9, R54, 0x7610, R9 ;  /* 0x0000761036097816 */ /* 0x000fe40000000009 */
[----:B------:R-:W-:Y:S02]  /*c720*/  @!P5 PRMT R28, R61, 0x5410, RZ ;  /* 0x000054103d1cd816 */ /* 0x000fe400000000ff */
[----:B------:R-:W-:Y:S01]  /*c730*/  ISETP.GE.U32.AND P5, PT, R218, R4, PT ;  /* 0x00000004da00720c */ /* 0x000fe20003fa6070 */
[----:B------:R-:W-:Y:S01]  /*c740*/  IMAD.WIDE.U32 R4, R11, -0x2daee0ad, RZ ;  /* 0xd2511f530b047825 */ /* 0x000fe200078e00ff */
[----:B------:R-:W-:Y:S01]  /*c750*/  LOP3.LUT R0, R0, 0xffff, RZ, 0xc0, !PT ;  /* 0x0000ffff00007812 */ /* 0x000fe200078ec0ff */
[----:B------:R-:W2:Y:S01]  /*c760*/  MUFU.EX2 R22, R86 ;  /* 0x0000005600167308 */ /* 0x000ea20000000800 */
[----:B------:R-:W-:Y:S01]  /*c770*/  ISETP.GE.U32.AND P6, PT, R218, R8, PT ;  /* 0x00000008da00720c */ /* 0x000fe20003fc6070 */
[----:B------:R-:W-:Y:S01]  /*c780*/  @!P3 HFMA2.BF16_V2 R63, -RZ.H0_H0, RZ.H0_H0, -R9.H0_H0 ;  /* 0x200000ffff3fb231 */ /* 0x000fe20000340909 */
[----:B------:R-:W-:-:S02]  /*c790*/  PRMT R8, R54, 0x7632, R8 ;  /* 0x0000763236087816 */ /* 0x000fc40000000008 */
[----:B------:R-:W-:Y:S02]  /*c7a0*/  @!P4 PRMT R27, R62, 0x5410, RZ ;  /* 0x000054103e1bc816 */ /* 0x000fe400000000ff */
[----:B------:R-:W-:Y:S02]  /*c7b0*/  ISETP.GE.U32.AND P4, PT, R218, R0, PT ;  /* 0x00000000da00720c */ /* 0x000fe40003f86070 */
[----:B------:R-:W-:Y:S02]  /*c7c0*/  LOP3.LUT R10, R10, 0xff, RZ, 0xc0, !PT ;  /* 0x000000ff0a0a7812 */ /* 0x000fe400078ec0ff */
[----:B------:R-:W-:Y:S02]  /*c7d0*/  LOP3.LUT R0, R5, R247, R20, 0x96, !PT ;  /* 0x000000f705007212 */ /* 0x000fe400078e9614 */
[----:B------:R-:W-:Y:S02]  /*c7e0*/  PRMT R56, R9, 0x5410, R8 ;  /* 0x0000541009387816 */ /* 0x000fe40000000008 */
[----:B------:R-:W-:-:S02]  /*c7f0*/  @!P3 PRMT R9, R63, 0x5410, RZ ;  /* 0x000054103f09b816 */ /* 0x000fc400000000ff */
[----:B------:R-:W-:Y:S02]  /*c800*/  ISETP.GE.U32.AND P3, PT, R218, R10, PT ;  /* 0x0000000ada00720c */ /* 0x000fe40003f66070 */
[----:B------:R-:W-:Y:S01]  /*c810*/  SHF.R.U32.HI R10, RZ, 0x10, R0 ;  /* 0x00000010ff0a7819 */ /* 0x000fe20000011600 */
[----:B------:R-:W-:Y:S02]  /*c820*/  @!P2 HFMA2.BF16_V2 R65, -RZ.H0_H0, RZ.H0_H0, -R8.H0_H0 ;  /* 0x200000ffff41a231 */ /* 0x000fe40000340908 */
[----:B-1----:R-:W-:Y:S01]  /*c830*/  FADD.FTZ R11, R21, R26 ;  /* 0x0000001a150b7221 */ /* 0x002fe20000010000 */
[----:B------:R-:W-:Y:S02]  /*c840*/  LOP3.LUT R10, R10, 0xff, RZ, 0xc0, !PT ;  /* 0x000000ff0a0a7812 */ /* 0x000fe400078ec0ff */
[----:B------:R-:W-:Y:S02]  /*c850*/  @!P2 PRMT R8, R65, 0x5410, RZ ;  /* 0x000054104108a816 */ /* 0x000fe400000000ff */
[----:B------:R-:W-:Y:S01]  /*c860*/  ISETP.GE.U32.AND P2, PT, R218, R10, PT ;  /* 0x0000000ada00720c */ /* 0x000fe20003f46070 */
[----:B--2---:R-:W-:-:S02]  /*c870*/  FADD.FTZ R10, R22, R11 ;  /* 0x0000000b160a7221 */ /* 0x004fc40000010000 */
[----:B------:R-:W1:Y:S03]  /*c880*/  MUFU.EX2 R11, R76 ;  /* 0x0000004c000b7308 */ /* 0x000e660000000800 */
[----:B------:R2:W-:Y:S01]  /*c890*/  STL [R1+0x80], R10 ;  /* 0x0000800a01007387 */ /* 0x0005e20000100800 */
[----:B-1----:R-:W-:-:S03]  /*c8a0*/  FADD.FTZ R20, R11, R64 ;  /* 0x000000400b147221 */ /* 0x002fc60000010000 */
[----:B------:R-:W3:Y:S01]  /*c8b0*/  LDL R64, [R1+0xd4] ;  /* 0x0000d40001407983 */ /* 0x000ee20000100800 */
[C---:B------:R-:W-:Y:S02]  /*c8c0*/  PRMT R24, R51.reuse, 0x7632, R24 ;  /* 0x0000763233187816 */ /* 0x040fe40000000018 */
[----:B------:R-:W-:-:S03]  /*c8d0*/  PRMT R25, R51, 0x7610, R25 ;  /* 0x0000761033197816 */ /* 0x000fc60000000019 */
[----:B------:R-:W-:Y:S01]  /*c8e0*/  @!P4 HFMA2.BF16_V2 R69, -RZ.H0_H0, RZ.H0_H0, -R24.H0_H0 ;  /* 0x200000ffff45c231 */ /* 0x000fe20000340918 */
[----:B------:R-:W-:Y:S02]  /*c8f0*/  F2FP.BF16.F32.PACK_AB R22, R22, R21 ;  /* 0x000000151616723e */ /* 0x000fe400000010ff */
[----:B--2---:R-:W-:Y:S01]  /*c900*/  LOP3.LUT R10, R0, 0xff, RZ, 0xc0, !PT ;  /* 0x000000ff000a7812 */ /* 0x004fe200078ec0ff */
[----:B------:R1:W2:Y:S01]  /*c910*/  MUFU.EX2 R21, R77 ;  /* 0x0000004d00157308 */ /* 0x0002a20000000800 */
[----:B------:R-:W-:Y:S02]  /*c920*/  PRMT R51, R25, 0x5410, R24 ;  /* 0x0000541019337816 */ /* 0x000fe40000000018 */
[----:B------:R-:W-:Y:S01]  /*c930*/  @!P4 PRMT R24, R69, 0x5410, RZ ;  /* 0x000054104518c816 */ /* 0x000fe200000000ff */
[----:B------:R-:W-:Y:S01]  /*c940*/  @!P6 HFMA2.BF16_V2 R67, -RZ.H0_H0, RZ.H0_H0, -R25.H0_H0 ;  /* 0x200000ffff43e231 */ /* 0x000fe20000340919 */
[----:B------:R-:W-:Y:S02]  /*c950*/  ISETP.GE.U32.AND P4, PT, R218, R10, PT ;  /* 0x0000000ada00720c */ /* 0x000fe40003f86070 */
[----:B------:R-:W-:-:S02]  /*c960*/  SHF.R.U32.HI R10, RZ, 0x18, R0 ;  /* 0x00000018ff0a7819 */ /* 0x000fc40000011600 */
[----:B------:R-:W-:Y:S02]  /*c970*/  LOP3.LUT R0, R0, 0xffff, RZ, 0xc0, !PT ;  /* 0x0000ffff00007812 */ /* 0x000fe400078ec0ff */
[----:B------:R-:W-:Y:S02]  /*c980*/  PRMT R26, R55, 0x7610, R26 ;  /* 0x00007610371a7816 */ /* 0x000fe4000000001a */
[----:B------:R-:W-:Y:S02]  /*c990*/  @!P6 PRMT R25, R67, 0x5410, RZ ;  /* 0x000054104319e816 */ /* 0x000fe400000000ff */
[----:B------:R-:W-:Y:S01]  /*c9a0*/  SHF.R.U32.HI R0, RZ, 0x8, R0 ;  /* 0x00000008ff007819 */ /* 0x000fe20000011600 */
[----:B------:R-:W-:Y:S01]  /*c9b0*/  @!P3 HFMA2.BF16_V2 R70, -RZ.H0_H0, RZ.H0_H0, -R26.H0_H0 ;  /* 0x200000ffff46b231 */ /* 0x000fe2000034091a */
[----:B------:R-:W-:Y:S02]  /*c9c0*/  ISETP.GE.U32.AND P6, PT, R218, R10, PT ;  /* 0x0000000ada00720c */ /* 0x000fe40003fc6070 */
[----:B------:R-:W-:Y:S01]  /*c9d0*/  PRMT R10, R55, 0x7632, R10 ;  /* 0x00007632370a7816 */ /* 0x000fe2000000000a */
[----:B------:R-:W-:Y:S01]  /*c9e0*/  IMAD.MOV.U32 R76, RZ, RZ, R50 ;  /* 0x000000ffff4c7224 */ /* 0x000fe200078e0032 */
[----:B------:R-:W-:-:S02]  /*c9f0*/  LOP3.LUT R0, R0, 0xffff, RZ, 0xc0, !PT ;  /* 0x0000ffff00007812 */ /* 0x000fc400078ec0ff */
[----:B------:R-:W-:Y:S01]  /*ca00*/  MOV R59, R185 ;  /* 0x000000b9003b7202 */ /* 0x000fe20000000f00 */
[----:B------:R-:W-:Y:S01]  /*ca10*/  IMAD.MOV.U32 R185, RZ, RZ, R187 ;  /* 0x000000ffffb97224 */ /* 0x000fe200078e00bb */
[----:B------:R-:W-:Y:S01]  /*ca20*/  PRMT R50, R26, 0x5410, R10 ;  /* 0x000054101a327816 */ /* 0x000fe2000000000a */
[----:B------:R-:W-:Y:S01]  /*ca30*/  IMAD.MOV.U32 R187, RZ, RZ, R179 ;  /* 0x000000ffffbb7224 */ /* 0x000fe200078e00b3 */
[----:B------:R-:W-:Y:S01]  /*ca40*/  @!P3 PRMT R26, R70, 0x5410, RZ ;  /* 0x00005410461ab816 */ /* 0x000fe200000000ff */
[----:B------:R-:W-:Y:S01]  /*ca50*/  @!P5 HFMA2.BF16_V2 R73, -RZ.H0_H0, RZ.H0_H0, -R10.H0_H0 ;  /* 0x200000ffff49d231 */ /* 0x000fe2000034090a */
[----:B------:R-:W-:Y:S01]  /*ca60*/  MOV R179, R177 ;  /* 0x000000b100b37202 */ /* 0x000fe20000000f00 */
[----:B------:R-:W-:Y:S01]  /*ca70*/  IMAD.MOV.U32 R177, RZ, RZ, R190 ;  /* 0x000000ffffb17224 */ /* 0x000fe200078e00be */
[----:B------:R-:W-:Y:S01]  /*ca80*/  ISETP.GE.U32.AND P3, PT, R218, R0, PT ;  /* 0x00000000da00720c */ /* 0x000fe20003f66070 */
[----:B------:R-:W-:Y:S01]  /*ca90*/  MUFU.EX2 R190, R84 ;  /* 0x0000005400be7308 */ /* 0x000fe20000000800 */
[----:B-1----:R-:W-:-:S02]  /*caa0*/  MOV R77, R48 ;  /* 0x00000030004d7202 */ /* 0x002fc40000000f00 */
[----:B--2---:R-:W-:Y:S02]  /*cab0*/  F2FP.BF16.F32.PACK_AB R0, R21, R11 ;  /* 0x0000000b1500723e */ /* 0x004fe400000010ff */
[----:B------:R-:W-:-:S03]  /*cac0*/  LOP3.LUT R11, R4, 0xff, RZ, 0xc0, !PT ;  /* 0x000000ff040b7812 */ /* 0x000fc600078ec0ff */
[----:B------:R1:W2:Y:S01]  /*cad0*/  MUFU.EX2 R48, R83 ;  /* 0x0000005300307308 */ /* 0x0002a20000000800 */
[----:B------:R-:W-:Y:S01]  /*cae0*/  @!P2 HFMA2.BF16_V2 R71, -RZ.H0_H0, RZ.H0_H0, -R0.H0_H0 ;  /* 0x200000ffff47a231 */ /* 0x000fe20000340900 */
[----:B------:R-:W-:Y:S02]  /*caf0*/  @!P5 PRMT R10, R73, 0x5410, RZ ;  /* 0x00005410490ad816 */ /* 0x000fe400000000ff */
[----:B------:R-:W-:Y:S02]  /*cb00*/  LOP3.LUT R5, R4, 0xffff, RZ, 0xc0, !PT ;  /* 0x0000ffff04057812 */ /* 0x000fe400078ec0ff */
[----:B------:R-:W-:Y:S02]  /*cb10*/  ISETP.GE.U32.AND P5, PT, R218, R11, PT ;  /* 0x0000000bda00720c */ /* 0x000fe40003fa6070 */
[--C-:B------:R-:W-:Y:S02]  /*cb20*/  SHF.R.U32.HI R11, RZ, 0x18, R4.reuse ;  /* 0x00000018ff0b7819 */ /* 0x100fe40000011604 */
[----:B------:R-:W-:-:S02]  /*cb30*/  SHF.R.U32.HI R4, RZ, 0x10, R4 ;  /* 0x00000010ff047819 */ /* 0x000fc40000011604 */
[----:B------:R-:W-:Y:S02]  /*cb40*/  @P2 PRMT R47, R0, 0x7610, R47 ;  /* 0x00007610002f2816 */ /* 0x000fe4000000002f */
[----:B------:R-:W-:Y:S01]  /*cb50*/  SHF.R.U32.HI R5, RZ, 0x8, R5 ;  /* 0x00000008ff057819 */ /* 0x000fe20000011605 */
[----:B------:R-:W-:Y:S01]  /*cb60*/  @!P4 HFMA2.BF16_V2 R72, -RZ.H0_H0, RZ.H0_H0, -R30.H0_H0 ;  /* 0x200000ffff48c231 */ /* 0x000fe2000034091e */
[----:B------:R-:W-:Y:S02]  /*cb70*/  PRMT R29, R30, 0x7632, R29 ;  /* 0x000076321e1d7816 */ /* 0x000fe4000000001d */
[----:B------:R-:W-:Y:S02]  /*cb80*/  @!P2 PRMT R47, R71, 0x5410, RZ ;  /* 0x00005410472fa816 */ /* 0x000fe400000000ff */
[----:B------:R-:W-:Y:S02]  /*cb90*/  ISETP.GE.U32.AND P2, PT, R218, R11, PT ;  /* 0x0000000bda00720c */ /* 0x000fe40003f46070 */
[----:B------:R-:W-:-:S02]  /*cba0*/  LOP3.LUT R11, R4, 0xff, RZ, 0xc0, !PT ;  /* 0x000000ff040b7812 */ /* 0x000fc400078ec0ff */
[----:B------:R-:W-:Y:S02]  /*cbb0*/  LOP3.LUT R4, R5, 0xffff, RZ, 0xc0, !PT ;  /* 0x0000ffff05047812 */ /* 0x000fe400078ec0ff */
[----:B------:R-:W-:Y:S01]  /*cbc0*/  PRMT R23, R0, 0x7632, R23 ;  /* 0x0000763200177816 */ /* 0x000fe20000000017 */
[----:B------:R-:W-:Y:S01]  /*cbd0*/  @!P3 HFMA2.BF16_V2 R74, -RZ.H0_H0, RZ.H0_H0, -R29.H0_H0 ;  /* 0x200000ffff4ab231 */ /* 0x000fe2000034091d */
[----:B------:R-:W-:Y:S01]  /*cbe0*/  PRMT R96, R30, 0x5410, R29 ;  /* 0x000054101e607816 */ /* 0x000fe2000000001d */
[----:B------:R-:W-:Y:S01]  /*cbf0*/  IMAD.MOV.U32 R61, RZ, RZ, R186 ;  /* 0x000000ffff3d7224 */ /* 0x000fe200078e00ba */
[----:B------:R-:W-:Y:S02]  /*cc00*/  @!P4 PRMT R30, R72, 0x5410, RZ ;  /* 0x00005410481ec816 */ /* 0x000fe400000000ff */
[----:B------:R-:W-:Y:S01]  /*cc10*/  ISETP.GE.U32.AND P4, PT, R218, R4, PT ;  /* 0x00000004da00720c */ /* 0x000fe20003f86070 */
[----:B------:R-:W-:Y:S01]  /*cc20*/  FADD.FTZ R4, R21, R20 ;  /* 0x0000001415047221 */ /* 0x000fe20000010000 */
[----:B-1----:R-:W-:-:S02]  /*cc30*/  PRMT R83, R0, 0x5410, R23 ;  /* 0x0000541000537816 */ /* 0x002fc40000000017 */
[----:B------:R-:W-:Y:S01]  /*cc40*/  MOV R186, R176 ;  /* 0x000000b000ba7202 */ /* 0x000fe20000000f00 */
[----:B------:R-:W-:Y:S01]  /*cc50*/  IMAD.MOV.U32 R176, RZ, RZ, R178 ;  /* 0x000000ffffb07224 */ /* 0x000fe200078e00b2 */
[----:B--2---:R-:W-:Y:S01]  /*cc60*/  F2FP.BF16.F32.PACK_AB R0, R190, R48 ;  /* 0x00000030be00723e */ /* 0x004fe200000010ff */
[----:B------:R-:W-:Y:S01]  /*cc70*/  IMAD.MOV.U32 R178, RZ, RZ, R137 ;  /* 0x000000ffffb27224 */ /* 0x000fe200078e0089 */
[----:B------:R-:W-:Y:S02]  /*cc80*/  @!P3 PRMT R29, R74, 0x5410, RZ ;  /* 0x000054104a1db816 */ /* 0x000fe400000000ff */
[----:B------:R-:W-:Y:S01]  /*cc90*/  MOV R137, R189 ;  /* 0x000000bd00897202 */ /* 0x000fe20000000f00 */
[----:B------:R-:W-:Y:S01]  /*cca0*/  FADD.FTZ R189, R48, R4 ;  /* 0x0000000430bd7221 */ /* 0x000fe20000010000 */
[----:B------:R-:W-:Y:S02]  /*ccb0*/  ISETP.GE.U32.AND P3, PT, R218, R11, PT ;  /* 0x0000000bda00720c */ /* 0x000fe40003f66070 */
[----:B------:R-:W-:-:S02]  /*ccc0*/  PRMT R20, R0, 0x7610, R20 ;  /* 0x0000761000147816 */ /* 0x000fc40000000014 */
[----:B------:R-:W-:Y:S02]  /*ccd0*/  PRMT R11, R0, 0x7632, R11 ;  /* 0x00007632000b7816 */ /* 0x000fe4000000000b */
[----:B------:R-:W-:Y:S02]  /*cce0*/  LOP3.LUT R4, R7, R225, R230, 0x96, !PT ;  /* 0x000000e107047212 */ /* 0x000fe400078e96e6 */
[----:B---3--:R-:W-:Y:S02]  /*ccf0*/  LOP3.LUT R0, R231, R64, R228, 0x96, !PT ;  /* 0x00000040e7007212 */ /* 0x008fe400078e96e4 */
[----:B------:R1:W5:Y:S04]  /*cd00*/  LDL.LU.64 R230, [R1+0x198] ;  /* 0x0001980001e67983 */ /* 0x0003680000300a00 */
[----:B------:R-:W2:Y:S04]  /*cd10*/  LDL R70, [R1+0x12c] ;  /* 0x00012c0001467983 */ /* 0x000ea80000100800 */
[----:B------:R-:W3:Y:S01]  /*cd20*/  LDL R73, [R1+0xdc] ;  /* 0x0000dc0001497983 */ /* 0x000ee20000100800 */
[----:B------:R-:W-:-:S02]  /*cd30*/  IMAD.MOV.U32 R60, RZ, RZ, R244 ;  /* 0x000000ffff3c7224 */ /* 0x000fc400078e00f4 */
[----:B------:R-:W-:Y:S02]  /*cd40*/  IMAD.MOV.U32 R62, RZ, RZ, R245 ;  /* 0x000000ffff3e7224 */ /* 0x000fe400078e00f5 */
[----:B------:R-:W-:-:S05]  /*cd50*/  IMAD.WIDE.U32 R244, R0, -0x326172a9, RZ ;  /* 0xcd9e8d5700f47825 */ /* 0x000fca00078e00ff */
[----:B------:R-:W-:Y:S01]  /*cd60*/  LOP3.LUT R0, R245, R226, R2, 0x96, !PT ;  /* 0x000000e2f5007212 */ /* 0x000fe200078e9602 */
[----:B------:R-:W-:-:S04]  /*cd70*/  IMAD.MOV.U32 R97, RZ, RZ, R49 ;  /* 0x000000ffff617224 */ /* 0x000fc800078e0031 */
[----:B------:R-:W-:-:S04]  /*cd80*/  IMAD.WIDE.U32 R48, R0, -0x2daee0ad, RZ ;  /* 0xd2511f5300307825 */ /* 0x000fc800078e00ff */
[----:B------:R-:W-:Y:S01]  /*cd90*/  IMAD.MOV.U32 R54, RZ, RZ, R132 ;  /* 0x000000ffff367224 */ /* 0x000fe200078e0084 */
[----:B------:R-:W-:Y:S01]  /*cda0*/  LOP3.LUT R0, R49, R224, R6, 0x96, !PT ;  /* 0x000000e031007212 */ /* 0x000fe200078e9606 */
[----:B------:R-:W-:-:S04]  /*cdb0*/  IMAD.WIDE.U32 R4, R4, -0x326172a9, RZ ;  /* 0xcd9e8d5704047825 */ /* 0x000fc800078e00ff */
[----:B------:R-:W-:Y:S02]  /*cdc0*/  IMAD.MOV.U32 R65, RZ, RZ, R54 ;  /* 0x000000ffff417224 */ /* 0x000fe400078e0036 */
[----:B------:R-:W-:Y:S01]  /*cdd0*/  IMAD.WIDE.U32 R54, R0, -0x326172a9, RZ ;  /* 0xcd9e8d5700367825 */ /* 0x000fe200078e00ff */
[----:B------:R-:W-:Y:S02]  /*cde0*/  LOP3.LUT R5, R5, R252, R244, 0x96, !PT ;  /* 0x000000fc05057212 */ /* 0x000fe400078e96f4 */
[----:B------:R-:W-:Y:S02]  /*cdf0*/  MOV R86, R59 ;  /* 0x0000003b00567202 */ /* 0x000fe40000000f00 */
[----:B------:R-:W-:Y:S01]  /*ce00*/  LOP3.LUT R0, R55, R77, R4, 0x96, !PT ;  /* 0x0000004d37007212 */ /* 0x000fe200078e9604 */
[----:B------:R-:W-:Y:S02]  /*ce10*/  IMAD.MOV.U32 R63, RZ, RZ, R60 ;  /* 0x000000ffff3f7224 */ /* 0x000fe400078e003c */
[----:B------:R-:W-:-:S02]  /*ce20*/  IMAD.MOV.U32 R59, RZ, RZ, R97 ;  /* 0x000000ffff3b7224 */ /* 0x000fc400078e0061 */
[----:B------:R-:W-:Y:S02]  /*ce30*/  IMAD.MOV.U32 R60, RZ, RZ, R136 ;  /* 0x000000ffff3c7224 */ /* 0x000fe400078e0088 */
[----:B------:R-:W-:Y:S01]  /*ce40*/  IMAD.MOV.U32 R97, RZ, RZ, R131 ;  /* 0x000000ffff617224 */ /* 0x000fe200078e0083 */
[----:B------:R-:W-:Y:S01]  /*ce50*/  MOV R131, R100 ;  /* 0x0000006400837202 */ /* 0x000fe20000000f00 */
[----:B------:R-:W-:Y:S02]  /*ce60*/  IMAD.MOV.U32 R136, RZ, RZ, R101 ;  /* 0x000000ffff887224 */ /* 0x000fe400078e0065 */
[----:B------:R-:W-:-:S04]  /*ce70*/  IMAD.WIDE.U32 R4, R5, -0x2daee0ad, RZ ;  /* 0xd2511f5305047825 */ /* 0x000fc800078e00ff */
[----:B------:R-:W-:Y:S01]  /*ce80*/  IMAD.WIDE.U32 R100, R0, -0x2daee0ad, RZ ;  /* 0xd2511f5300647825 */ /* 0x000fe200078e00ff */
[----:B------:R-:W-:-:S04]  /*ce90*/  LOP3.LUT R5, R5, R76, R48, 0x96, !PT ;  /* 0x0000004c05057212 */ /* 0x000fc800078e9630 */
[----:B------:R-:W-:Y:S01]  /*cea0*/  LOP3.LUT R0, R101, R251, R4, 0x96, !PT ;  /* 0x000000fb65007212 */ /* 0x000fe200078e9604 */
[----:B------:R-:W-:Y:S02]  /*ceb0*/  IMAD.MOV.U32 R85, RZ, RZ, R62 ;  /* 0x000000ffff557224 */ /* 0x000fe400078e003e */
[----:B------:R-:W-:Y:S01]  /*cec0*/  IMAD.MOV.U32 R69, RZ, RZ, R61 ;  /* 0x000000ffff457224 */ /* 0x000fe200078e003d */
[----:B------:R-:W-:Y:S01]  /*ced0*/  MOV R61, R53 ;  /* 0x00000035003d7202 */ /* 0x000fe20000000f00 */
[----:B------:R-:W-:Y:S02]  /*cee0*/  IMAD.MOV.U32 R62, RZ, RZ, R52 ;  /* 0x000000ffff3e7224 */ /* 0x000fe400078e0034 */
[----:B------:R-:W-:-:S04]  /*cef0*/  IMAD.WIDE.U32 R52, R5, -0x326172a9, RZ ;  /* 0xcd9e8d5705347825 */ /* 0x000fc800078e00ff */
[----:B------:R-:W-:Y:S01]  /*cf00*/  IMAD.WIDE.U32 R4, R0, -0x326172a9, RZ ;  /* 0xcd9e8d5700047825 */ /* 0x000fe200078e00ff */
[----:B------:R-:W-:Y:S04]  /*cf10*/  ST.E.U16 desc[UR4][R12.64+-0x40], R38 ;  /* 0xffffc0260c007985 */ /* 0x000fe8000c101504 */
[----:B------:R-:W-:Y:S01]  /*cf20*/  ST.E.U16 desc[UR4][R12.64+-0x3e], R37 ;  /* 0xffffc2250c007985 */ /* 0x000fe2000c101504 */
[----:B------:R-:W-:-:S03]  /*cf30*/  SHF.R.U32.HI R7, RZ, 0x10, R4 ;  /* 0x00000010ff077819 */ /* 0x000fc60000011604 */
[----:B------:R-:W-:Y:S01]  /*cf40*/  ST.E.U16 desc[UR4][R18.64+-0x40], R40 ;  /* 0xffffc02812007985 */ /* 0x000fe2000c101504 */
[----:B------:R-:W-:-:S03]  /*cf50*/  LOP3.LUT R0, R5, R250, R52, 0x96, !PT ;  /* 0x000000fa05007212 */ /* 0x000fc600078e9634 */
[----:B------:R-:W-:Y:S01]  /*cf60*/  ST.E.U16 desc[UR4][R18.64+-0x3e], R39 ;  /* 0xffffc22712007985 */ /* 0x000fe2000c101504 */
[----:B------:R-:W-:-:S03]  /*cf70*/  LOP3.LUT R5, R4, 0xffff, RZ, 0xc0, !PT ;  /* 0x0000ffff04057812 */ /* 0x000fc600078ec0ff */
[----:B------:R-:W-:Y:S01]  /*cf80*/  ST.E.U16 desc[UR4][R16.64+-0x40], R28 ;  /* 0xffffc01c10007985 */ /* 0x000fe2000c101504 */
[----:B------:R-:W-:-:S03]  /*cf90*/  SHF.R.U32.HI R6, RZ, 0x18, R4 ;  /* 0x00000018ff067819 */ /* 0x000fc60000011604 */
[----:B------:R-:W-:Y:S04]  /*cfa0*/  ST.E.U16 desc[UR4][R16.64+-0x3e], R27 ;  /* 0xffffc21b10007985 */ /* 0x000fe8000c101504 */
[----:B------:R4:W-:Y:S01]  /*cfb0*/  ST.E.U16 desc[UR4][R14.64+-0x3e], R8 ;  /* 0xffffc2080e007985 */ /* 0x0009e2000c101504 */
[----:B------:R-:W-:Y:S02]  /*cfc0*/  SHF.R.U32.HI R5, RZ, 0x8, R5 ;  /* 0x00000008ff057819 */ /* 0x000fe40000011605 */
[----:B----4-:R-:W-:Y:S02]  /*cfd0*/  LOP3.LUT R8, R4, 0xff, RZ, 0xc0, !PT ;  /* 0x000000ff04087812 */ /* 0x010fe400078ec0ff */
[----:B------:R-:W-:-:S04]  /*cfe0*/  LOP3.LUT R4, R7, 0xff, RZ, 0xc0, !PT ;  /* 0x000000ff07047812 */ /* 0x000fc800078ec0ff */
[----:B------:R-:W-:Y:S02]  /*cff0*/  PRMT R27, R4, 0x5410, R6 ;  /* 0x00005410041b7816 */ /* 0x000fe40000000006 */
[----:B------:R-:W-:Y:S02]  /*d000*/  LOP3.LUT R4, R0, 0xffff, RZ, 0xc0, !PT ;  /* 0x0000ffff00047812 */ /* 0x000fe400078ec0ff */
[----:B------:R-:W-:Y:S02]  /*d010*/  PRMT R28, R8, 0x5410, R5 ;  /* 0x00005410081c7816 */ /* 0x000fe40000000005 */
[----:B------:R-:W-:Y:S02]  /*d020*/  SHF.R.U32.HI R5, RZ, 0x8, R4 ;  /* 0x00000008ff057819 */ /* 0x000fe40000011604 */
[----:B------:R-:W-:-:S04]  /*d030*/  LOP3.LUT R4, R0, 0xff, RZ, 0xc0, !PT ;  /* 0x000000ff00047812 */ /* 0x000fc800078ec0ff */
[----:B------:R-:W-:Y:S02]  /*d040*/  PRMT R38, R4, 0x5410, R5 ;  /* 0x0000541004267816 */ /* 0x000fe40000000005 */
[--C-:B------:R-:W-:Y:S02]  /*d050*/  SHF.R.U32.HI R5, RZ, 0x10, R0.reuse ;  /* 0x00000010ff057819 */ /* 0x100fe40000011600 */
[----:B------:R-:W-:Y:S02]  /*d060*/  SHF.R.U32.HI R4, RZ, 0x18, R0 ;  /* 0x00000018ff047819 */ /* 0x000fe40000011600 */
[----:B------:R-:W-:-:S04]  /*d070*/  LOP3.LUT R0, R5, 0xff, RZ, 0xc0, !PT ;  /* 0x000000ff05007812 */ /* 0x000fc800078ec0ff */
[----:B------:R-:W-:Y:S01]  /*d080*/  PRMT R37, R0, 0x5410, R4 ;  /* 0x0000541000257816 */ /* 0x000fe20000000004 */
[----:B------:R-:W-:Y:S04]  /*d090*/  ST.E.U16 desc[UR4][R14.64+-0x40], R9 ;  /* 0xffffc0090e007985 */ /* 0x000fe8000c101504 */
[----:B------:R-:W-:Y:S04]  /*d0a0*/  ST.E.U16 desc[UR4][R12.64+-0x30], R42 ;  /* 0xffffd02a0c007985 */ /* 0x000fe8000c101504 */
[----:B------:R-:W-:Y:S04]  /*d0b0*/  ST.E.U16 desc[UR4][R12.64+-0x2e], R41 ;  /* 0xffffd2290c007985 */ /* 0x000fe8000c101504 */
[----:B------:R-:W-:Y:S04]  /*d0c0*/  ST.E.U16 desc[UR4][R18.64+-0x30], R36 ;  /* 0xffffd02412007985 */ /* 0x000fe8000c101504 */
[----:B------:R-:W-:Y:S04]  /*d0d0*/  ST.E.U16 desc[UR4][R18.64+-0x2e], R43 ;  /* 0xffffd22b12007985 */ /* 0x000fe8000c101504 */
[----:B------:R-:W-:Y:S04]  /*d0e0*/  ST.E.U16 desc[UR4][R16.64+-0x30], R25 ;  /* 0xffffd01910007985 */ /* 0x000fe8000c101504 */
[----:B------:R4:W-:Y:S01]  /*d0f0*/  ST.E.U16 desc[UR4][R16.64+-0x2e], R24 ;  /* 0xffffd21810007985 */ /* 0x0009e2000c101504 */
[----:B--2---:R-:W-:-:S05]  /*d100*/  IMAD.WIDE.U32 R70, R70, -0x326172a9, RZ ;  /* 0xcd9e8d5746467825 */ /* 0x004fca00078e00ff */
[----:B---3--:R-:W-:Y:S02]  /*d110*/  LOP3.LUT R0, R73, R71, RZ, 0x3c, !PT ;  /* 0x0000004749007212 */ /* 0x008fe400078e3cff */
[----:B------:R-:W-:-:S03]  /*d120*/  LOP3.LUT R3, R3, R227, R70, 0x96, !PT ;  /* 0x000000e303037212 */ /* 0x000fc600078e9646 */
[----:B------:R-:W-:-:S04]  /*d130*/  IMAD.WIDE.U32 R4, R0, -0x2daee0ad, RZ ;  /* 0xd2511f5300047825 */ /* 0x000fc800078e00ff */
[----:B------:R-:W-:Y:S01]  /*d140*/  IMAD.WIDE.U32 R6, R3, -0x2daee0ad, RZ ;  /* 0xd2511f5303067825 */ /* 0x000fe200078e00ff */
[----:B------:R-:W-:Y:S01]  /*d150*/  LOP3.LUT R0, R5, R64, R228, 0x96, !PT ;  /* 0x0000004005007212 */ /* 0x000fe200078e96e4 */
[----:B------:R-:W-:Y:S04]  /*d160*/  STL.64 [R1+0xa0], R70 ;  /* 0x0000a04601007387 */ /* 0x000fe80000100a00 */
[----:B----4-:R-:W-:Y:S01]  /*d170*/  IMAD.WIDE.U32 R24, R0, -0x326172a9, RZ ;  /* 0xcd9e8d5700187825 */ /* 0x010fe200078e00ff */
[----:B------:R-:W-:Y:S01]  /*d180*/  LOP3.LUT R0, R7, R225, R4, 0x96, !PT ;  /* 0x000000e107007212 */ /* 0x000fe200078e9604 */
[----:B------:R2:W-:Y:S03]  /*d190*/  STL.64 [R1+0x38], R4 ;  /* 0x0000380401007387 */ /* 0x0005e60000100a00 */
[----:B------:R-:W-:Y:S01]  /*d1a0*/  LOP3.LUT R2, R25, R226, R2, 0x96, !PT ;  /* 0x000000e219027212 */ /* 0x000fe200078e9602 */
[----:B------:R1:W5:Y:S04]  /*d1b0*/  LDL.LU.64 R228, [R1+0x190] ;  /* 0x0001900001e47983 */ /* 0x0003680000300a00 */
[----:B------:R-:W-:Y:S01]  /*d1c0*/  IMAD.WIDE.U32 R8, R2, -0x2daee0ad, RZ ;  /* 0xd2511f5302087825 */ /* 0x000fe200078e00ff */
[----:B------:R1:W5:Y:S03]  /*d1d0*/  LDL.LU R227, [R1+0x188] ;  /* 0x0001880001e37983 */ /* 0x0003660000300800 */
[----:B--2---:R-:W-:-:S05]  /*d1e0*/  IMAD.WIDE.U32 R4, R0, -0x326172a9, RZ ;  /* 0xcd9e8d5700047825 */ /* 0x004fca00078e00ff */
[----:B------:R-:W-:Y:S02]  /*d1f0*/  LOP3.LUT R2, R5, R252, R24, 0x96, !PT ;  /* 0x000000fc05027212 */ /* 0x000fe400078e9618 */
[----:B------:R-:W-:-:S03]  /*d200*/  LOP3.LUT R0, R9, R224, R6, 0x96, !PT ;  /* 0x000000e009007212 */ /* 0x000fc600078e9606 */
[----:B------:R-:W-:-:S05]  /*d210*/  IMAD.WIDE.U32 R2, R2, -0x2daee0ad, RZ ;  /* 0xd2511f5302027825 */ /* 0x000fca00078e00ff */
[----:B------:R-:W-:Y:S01]  /*d220*/  LOP3.LUT R5, R3, R76, R8, 0x96, !PT ;  /* 0x0000004c03057212 */ /* 0x000fe200078e9608 */
[----:B------:R-:W-:Y:S02]  /*d230*/  IMAD.MOV.U32 R76, RZ, RZ, R65 ;  /* 0x000000ffff4c7224 */ /* 0x000fe400078e0041 */
[----:B------:R-:W-:Y:S01]  /*d240*/  IMAD.WIDE.U32 R64, R0, -0x326172a9, RZ ;  /* 0xcd9e8d5700407825 */ /* 0x000fe200078e00ff */
[----:B------:R-:W-:Y:S04]  /*d250*/  STL.64 [R1+0x30], R24 ;  /* 0x0000301801007387 */ /* 0x000fe80000100a00 */
[----:B------:R1:W5:Y:S01]  /*d260*/  LDL.LU R226, [R1+0x184] ;  /* 0x0001840001e27983 */ /* 0x0003620000300800 */
[----:B------:R-:W-:Y:S01]  /*d270*/  LOP3.LUT R0, R65, R77, R4, 0x96, !PT ;  /* 0x0000004d41007212 */ /* 0x000fe200078e9604 */
[----:B------:R-:W-:-:S02]  /*d280*/  IMAD.MOV.U32 R77, RZ, RZ, R176 ;  /* 0x000000ffff4d7224 */ /* 0x000fc400078e00b0 */
[----:B------:R1:W5:Y:S04]  /*d290*/  LDL.LU R225, [R1+0x180] ;  /* 0x0001800001e17983 */ /* 0x0003680000300800 */
[----:B------:R1:W5:Y:S04]  /*d2a0*/  LDL.LU R224, [R1+0x17c] ;  /* 0x00017c0001e07983 */ /* 0x0003680000300800 */
[----:B------:R-:W2:Y:S01]  /*d2b0*/  LDL.LU R176, [R1] ;  /* 0x0000000001b07983 */ /* 0x000ea20000300800 */
[----:B------:R-:W-:-:S05]  /*d2c0*/  IMAD.WIDE.U32 R48, R0, -0x2daee0ad, RZ ;  /* 0xd2511f5300307825 */ /* 0x000fca00078e00ff */
[----:B------:R-:W-:-:S05]  /*d2d0*/  LOP3.LUT R2, R49, R251, R2, 0x96, !PT ;  /* 0x000000fb31027212 */ /* 0x000fca00078e9602 */
[----:B------:R-:W-:Y:S01]  /*d2e0*/  IMAD.WIDE.U32 R2, R2, -0x326172a9, RZ ;  /* 0xcd9e8d5702027825 */ /* 0x000fe200078e00ff */
[----:B------:R-:W-:Y:S02]  /*d2f0*/  ST.E.U16 desc[UR4][R14.64+-0x30], R26 ;  /* 0xffffd01a0e007985 */ /* 0x000fe4000c101504 */
[C---:B------:R-:W-:Y:S02]  /*d300*/  LOP3.LUT R0, R2.reuse, 0xffff, RZ, 0xc0, !PT ;  /* 0x0000ffff02007812 */ /* 0x040fe400078ec0ff */
[----:B------:R-:W-:Y:S01]  /*d310*/  ST.E.U16 desc[UR4][R14.64+-0x2e], R10 ;  /* 0xffffd20a0e007985 */ /* 0x000fe2000c101504 */
[----:B------:R-:W-:Y:S02]  /*d320*/  LOP3.LUT R4, R2, 0xff, RZ, 0xc0, !PT ;  /* 0x000000ff02047812 */ /* 0x000fe400078ec0ff */
[----:B------:R-:W-:Y:S01]  /*d330*/  SHF.R.U32.HI R0, RZ, 0x8, R0 ;  /* 0x00000008ff007819 */ /* 0x000fe20000011600 */
[----:B------:R-:W-:Y:S04]  /*d340*/  ST.E.U16 desc[UR4][R12.64+-0x20], R35 ;  /* 0xffffe0230c007985 */ /* 0x000fe8000c101504 */
[----:B------:R-:W-:Y:S01]  /*d350*/  ST.E.U16 desc[UR4][R12.64+-0x1e], R44 ;  /* 0xffffe22c0c007985 */ /* 0x000fe2000c101504 */
[----:B------:R-:W-:-:S03]  /*d360*/  PRMT R6, R4, 0x5410, R0 ;  /* 0x0000541004067816 */ /* 0x000fc60000000000 */
[----:B------:R3:W-:Y:S01]  /*d370*/  ST.E.U16 desc[UR4][R18.64+-0x1e], R45 ;  /* 0xffffe22d12007985 */ /* 0x0007e2000c101504 */
[----:B------:R-:W-:Y:S02]  /*d380*/  SHF.R.U32.HI R4, RZ, 0x10, R2 ;  /* 0x00000010ff047819 */ /* 0x000fe40000011602 */
[----:B------:R-:W-:Y:S01]  /*d390*/  PRMT R21, R22, 0x7632, R21 ;  /* 0x0000763216157816 */ /* 0x000fe20000000015 */
[----:B------:R-:W-:Y:S02]  /*d3a0*/  @!P6 HFMA2.BF16_V2 R75, -RZ.H0_H0, RZ.H0_H0, -R23.H0_H0 ;  /* 0x200000ffff4be231 */ /* 0x000fe40000340917 */
[----:B------:R-:W-:Y:S02]  /*d3b0*/  @!P5 HFMA2.BF16_V2 R81, -RZ.H0_H0, RZ.H0_H0, -R22.H0_H0 ;  /* 0x200000ffff51d231 */ /* 0x000fe40000340916 */
[----:B---3--:R-:W-:-:S03]  /*d3c0*/  IMAD.WIDE.U32 R44, R5, -0x326172a9, RZ ;  /* 0xcd9e8d57052c7825 */ /* 0x008fc600078e00ff */
[----:B------:R-:W-:Y:S02]  /*d3d0*/  LOP3.LUT R0, R3, R250, R44, 0x96, !PT ;  /* 0x000000fa03007212 */ /* 0x000fe400078e962c */
[----:B------:R-:W-:Y:S02]  /*d3e0*/  SHF.R.U32.HI R3, RZ, 0x18, R2 ;  /* 0x00000018ff037819 */ /* 0x000fe40000011602 */
[----:B------:R-:W-:-:S04]  /*d3f0*/  LOP3.LUT R2, R4, 0xff, RZ, 0xc0, !PT ;  /* 0x000000ff04027812 */ /* 0x000fc800078ec0ff */
[----:B------:R-:W-:Y:S02]  /*d400*/  PRMT R7, R2, 0x5410, R3 ;  /* 0x0000541002077816 */ /* 0x000fe40000000003 */
[----:B------:R-:W-:-:S04]  /*d410*/  LOP3.LUT R2, R0, 0xffff, RZ, 0xc0, !PT ;  /* 0x0000ffff00027812 */ /* 0x000fc800078ec0ff */
[----:B------:R-:W-:Y:S02]  /*d420*/  SHF.R.U32.HI R3, RZ, 0x8, R2 ;  /* 0x00000008ff037819 */ /* 0x000fe40000011602 */
[----:B------:R-:W-:Y:S01]  /*d430*/  LOP3.LUT R2, R0, 0xff, RZ, 0xc0, !PT ;  /* 0x000000ff00027812 */ /* 0x000fe200078ec0ff */
[----:B------:R-:W-:Y:S01]  /*d440*/  @!P4 HFMA2.BF16_V2 R82, -RZ.H0_H0, RZ.H0_H0, -R21.H0_H0 ;  /* 0x200000ffff52c231 */ /* 0x000fe20000340915 */
[----:B------:R-:W-:Y:S01]  /*d450*/  @!P6 PRMT R23, R75, 0x5410, RZ ;  /* 0x000054104b17e816 */ /* 0x000fe200000000ff */
[----:B------:R-:W-:Y:S01]  /*d460*/  @!P3 HFMA2.BF16_V2 R79, -RZ.H0_H0, RZ.H0_H0, -R20.H0_H0 ;  /* 0x200000ffff4fb231 */ /* 0x000fe20000340914 */
[----:B------:R-:W-:Y:S01]  /*d470*/  PRMT R5, R2, 0x5410, R3 ;  /* 0x0000541002057816 */ /* 0x000fe20000000003 */
[----:B------:R-:W-:Y:S01]  /*d480*/  @!P2 HFMA2.BF16_V2 R78, -RZ.H0_H0, RZ.H0_H0, -R11.H0_H0 ;  /* 0x200000ffff4ea231 */ /* 0x000fe2000034090b */
[----:B------:R-:W-:Y:S01]  /*d490*/  SHF.R.U32.HI R3, RZ, 0x10, R0 ;  /* 0x00000010ff037819 */ /* 0x000fe20000011600 */
[----:B------:R-:W-:Y:S01]  /*d4a0*/  IMAD.MOV.U32 R70, RZ, RZ, R76 ;  /* 0x000000ffff467224 */ /* 0x000fe200078e004c */
[----:B------:R-:W-:Y:S01]  /*d4b0*/  PRMT R67, R22, 0x5410, R21 ;  /* 0x0000541016437816 */ /* 0x000fe20000000015 */
[----:B------:R-:W-:Y:S01]  /*d4c0*/  IMAD.MOV.U32 R132, RZ, RZ, R102 ;  /* 0x000000ffff847224 */ /* 0x000fe200078e0066 */
[----:B------:R-:W-:Y:S01]  /*d4d0*/  MOV R76, R179 ;  /* 0x000000b3004c7202 */ /* 0x000fe20000000f00 */
[----:B------:R-:W-:Y:S01]  /*d4e0*/  ST.E.U16 desc[UR4][R18.64+-0x20], R46 ;  /* 0xffffe02e12007985 */ /* 0x000fe2000c101504 */
[----:B------:R-:W-:-:S02]  /*d4f0*/  @!P5 PRMT R22, R81, 0x5410, RZ ;  /* 0x000054105116d816 */ /* 0x000fc400000000ff */
[----:B------:R-:W-:Y:S01]  /*d500*/  @!P4 PRMT R21, R82, 0x5410, RZ ;  /* 0x000054105215c816 */ /* 0x000fe200000000ff */
[----:B------:R-:W-:Y:S01]  /*d510*/  ST.E.U16 desc[UR4][R16.64+-0x20], R30 ;  /* 0xffffe01e10007985 */ /* 0x000fe2000c101504 */
[----:B------:R-:W-:Y:S02]  /*d520*/  PRMT R102, R20, 0x5410, R11 ;  /* 0x0000541014667816 */ /* 0x000fe4000000000b */
[----:B------:R-:W-:Y:S01]  /*d530*/  MOV R179, R220 ;  /* 0x000000dc00b37202 */ /* 0x000fe20000000f00 */
[----:B------:R-:W-:Y:S01]  /*d540*/  ST.E.U16 desc[UR4][R16.64+-0x1e], R29 ;  /* 0xffffe21d10007985 */ /* 0x000fe2000c101504 */
[----:B------:R-:W-:Y:S02]  /*d550*/  SHF.R.U32.HI R2, RZ, 0x18, R0 ;  /* 0x00000018ff027819 */ /* 0x000fe40000011600 */
[----:B------:R-:W-:Y:S01]  /*d560*/  @!P3 PRMT R20, R79, 0x5410, RZ ;  /* 0x000054104f14b816 */ /* 0x000fe200000000ff */
[----:B------:R-:W-:Y:S01]  /*d570*/  ST.E.U16 desc[UR4][R14.64+-0x20], R47 ;  /* 0xffffe02f0e007985 */ /* 0x000fe2000c101504 */
[----:B------:R-:W-:-:S02]  /*d580*/  @!P2 PRMT R11, R78, 0x5410, RZ ;  /* 0x000054104e0ba816 */ /* 0x000fc400000000ff */
[----:B------:R-:W-:Y:S01]  /*d590*/  LOP3.LUT R0, R3, 0xff, RZ, 0xc0, !PT ;  /* 0x000000ff03007812 */ /* 0x000fe200078ec0ff */
[----:B------:R-:W-:Y:S01]  /*d5a0*/  ST.E.U16 desc[UR4][R14.64+-0x1e], R23 ;  /* 0xffffe2170e007985 */ /* 0x000fe2000c101504 */
[----:B------:R-:W-:-:S03]  /*d5b0*/  PRMT R220, R218, 0x7054, R218 ;  /* 0x00007054dadc7816 */ /* 0x000fc600000000da */
[----:B------:R-:W-:Y:S01]  /*d5c0*/  ST.E.U16 desc[UR4][R12.64+-0x10], R32 ;  /* 0xfffff0200c007985 */ /* 0x000fe2000c101504 */
[----:B------:R-:W-:-:S03]  /*d5d0*/  PRMT R4, R0, 0x5410, R2 ;  /* 0x0000541000047816 */ /* 0x000fc60000000002 */
[----:B------:R-:W-:Y:S01]  /*d5e0*/  ST.E.U16 desc[UR4][R12.64+-0xe], R31 ;  /* 0xfffff21f0c007985 */ /* 0x000fe2000c101504 */
[----:B------:R-:W-:-:S03]  /*d5f0*/  HSET2.LE.AND R2, R27, R220, PT ;  /* 0x000000dc1b027233 */ /* 0x000fc60003803000 */
[----:B------:R-:W-:Y:S04]  /*d600*/  ST.E.U16 desc[UR4][R18.64+-0x10], R34 ;  /* 0xfffff02212007985 */ /* 0x000fe8000c101504 */
[----:B------:R-:W-:Y:S04]  /*d610*/  ST.E.U16 desc[UR4][R18.64+-0xe], R33 ;  /* 0xfffff22112007985 */ /* 0x000fe8000c101504 */
[----:B------:R-:W-:Y:S04]  /*d620*/  ST.E.U16 desc[UR4][R16.64+-0x10], R22 ;  /* 0xfffff01610007985 */ /* 0x000fe8000c101504 */
[----:B------:R-:W-:Y:S04]  /*d630*/  ST.E.U16 desc[UR4][R16.64+-0xe], R21 ;  /* 0xfffff21510007985 */ /* 0x000fe8000c101504 */
[----:B------:R-:W-:Y:S04]  /*d640*/  ST.E.U16 desc[UR4][R14.64+-0x10], R20 ;  /* 0xfffff0140e007985 */ /* 0x000fe8000c101504 */
[----:B------:R3:W-:Y:S04]  /*d650*/  ST.E.U16 desc[UR4][R14.64+-0xe], R11 ;  /* 0xfffff20b0e007985 */ /* 0x0007e8000c101504 */
[----:B------:R-:W4:Y:S04]  /*d660*/  LDSM.16.MT88.4 R24, [R175+0xa000] ;  /* 0x00a00000af18783b */ /* 0x000f280000004200 */
[----:B------:R-:W1:Y:S04]  /*d670*/  LDSM.16.MT88.4 R20, [R205+0xa000] ;  /* 0x00a00000cd14783b */ /* 0x000e680000004200 */
[----:B------:R-:W1:Y:S01]  /*d680*/  LDSM.16.MT88.4 R40, [R208+0xa000] ;  /* 0x00a00000d028783b */ /* 0x000e620000004200 */
[----:B------:R-:W-:-:S02]  /*d690*/  HSET2.LE.AND R0, R28, R220, PT ;  /* 0x000000dc1c007233 */ /* 0x000fc40003803000 */
[--C-:B------:R-:W-:Y:S01]  /*d6a0*/  HSET2.LE.AND R3, R6, R220.reuse, PT ;  /* 0x000000dc06037233 */ /* 0x100fe20003803000 */
[----:B------:R-:W-:Y:S01]  /*d6b0*/  IMAD.MOV.U32 R84, RZ, RZ, R132 ;  /* 0x000000ffff547224 */ /* 0x000fe200078e0084 */
[----:B------:R-:W-:Y:S01]  /*d6c0*/  MOV R73, R177 ;  /* 0x000000b100497202 */ /* 0x000fe20000000f00 */
[----:B------:R-:W-:Y:S01]  /*d6d0*/  IMAD.MOV.U32 R72, RZ, RZ, R178 ;  /* 0x000000ffff487224 */ /* 0x000fe200078e00b2 */
[----:B------:R-:W-:Y:S01]  /*d6e0*/  LOP3.LUT R10, R66, R0, RZ, 0xc0, !PT ;  /* 0x00000000420a7212 */ /* 0x000fe200078ec0ff */
[----:B------:R-:W-:Y:S01]  /*d6f0*/  IMAD.MOV.U32 R74, RZ, RZ, R135 ;  /* 0x000000ffff4a7224 */ /* 0x000fe200078e0087 */
[--C-:B------:R-:W-:Y:S01]  /*d700*/  HSET2.LE.AND R0, R38, R220.reuse, PT ;  /* 0x000000dc26007233 */ /* 0x100fe20003803000 */
[----:B------:R-:W2:Y:S01]  /*d710*/  LDSM.16.MT88.4 R28, [R207+0xa000] ;  /* 0x00a00000cf1c783b */ /* 0x000ea20000004200 */
[----:B---3--:R-:W-:Y:S02]  /*d720*/  LOP3.LUT R11, R58, R2, RZ, 0xc0, !PT ;  /* 0x000000023a0b7212 */ /* 0x008fe400078ec0ff */
[----:B------:R-:W-:-:S02]  /*d730*/  HSET2.LE.AND R2, R37, R220, PT ;  /* 0x000000dc25027233 */ /* 0x000fc40003803000 */
[----:B------:R-:W-:Y:S02]  /*d740*/  LOP3.LUT R8, R80, R0, RZ, 0xc0, !PT ;  /* 0x0000000050087212 */ /* 0x000fe400078ec0ff */
[----:B------:R-:W-:Y:S01]  /*d750*/  LOP3.LUT R6, R51, R3, RZ, 0xc0, !PT ;  /* 0x0000000333067212 */ /* 0x000fe200078ec0ff */
[----:B------:R-:W-:Y:S01]  /*d760*/  IMAD.MOV.U32 R177, RZ, RZ, R223 ;  /* 0x000000ffffb17224 */ /* 0x000fe200078e00df */
[----:B------:R-:W-:Y:S01]  /*d770*/  LOP3.LUT R9, R68, R2, RZ, 0xc0, !PT ;  /* 0x0000000244097212 */ /* 0x000fe200078ec0ff */
[----:B------:R-:W-:Y:S01]  /*d780*/  IMAD.MOV.U32 R178, RZ, RZ, R134 ;  /* 0x000000ffffb27224 */ /* 0x000fe200078e0086 */
[--C-:B------:R-:W-:Y:S01]  /*d790*/  HSET2.LE.AND R0, R7, R220.reuse, PT ;  /* 0x000000dc07007233 */ /* 0x100fe20003803000 */
[----:B------:R-:W-:Y:S01]  /*d7a0*/  IMAD.MOV.U32 R32, RZ, RZ, R74 ;  /* 0x000000ffff207224 */ /* 0x000fe200078e004a */
[--C-:B------:R-:W-:Y:S01]  /*d7b0*/  HSET2.LE.AND R2, R5, R220.reuse, PT ;  /* 0x000000dc05027233 */ /* 0x100fe20003803000 */
[----:B------:R-:W-:Y:S01]  /*d7c0*/  IMAD.MOV.U32 R33, RZ, RZ, R84 ;  /* 0x000000ffff217224 */ /* 0x000fe200078e0054 */
[----:B------:R-:W-:Y:S01]  /*d7d0*/  HSET2.LE.AND R3, R4, R220, PT ;  /* 0x000000dc04037233 */ /* 0x000fe20003803000 */
[----:B------:R-:W-:Y:S01]  /*d7e0*/  IMAD.MOV.U32 R34, RZ, RZ, R72 ;  /* 0x000000ffff227224 */ /* 0x000fe200078e0048 */
[----:B------:R-:W-:Y:S01]  /*d7f0*/  LOP3.LUT R7, R50, R0, RZ, 0xc0, !PT ;  /* 0x0000000032077212 */ /* 0x000fe200078ec0ff */
[----:B------:R-:W-:Y:S01]  /*d800*/  IMAD.MOV.U32 R71, RZ, RZ, R133 ;  /* 0x000000ffff477224 */ /* 0x000fe200078e0085 */
[----:B------:R-:W-:Y:S01]  /*d810*/  LOP3.LUT R4, R57, R2, RZ, 0xc0, !PT ;  /* 0x0000000239047212 */ /* 0x000fe200078ec0ff */
[----:B------:R-:W-:Y:S01]  /*d820*/  LDSM.16.MT88.4 R36, [R207+0xb000] ;  /* 0x00b00000cf24783b */ /* 0x000fe20000004200 */
[----:B------:R-:W-:-:S02]  /*d830*/  LOP3.LUT R5, R56, R3, RZ, 0xc0, !PT ;  /* 0x0000000338057212 */ /* 0x000fc400078ec0ff */
[----:B------:R-:W-:Y:S01]  /*d840*/  MOV R35, R73 ;  /* 0x0000004900237202 */ /* 0x000fe20000000f00 */
[-C--:B----4-:R-:W-:Y:S01]  /*d850*/  HMMA.16816.F32.BF16 R168, R8, R24.reuse, R168 ;  /* 0x0000001808a8723c */ /* 0x090fe200000418a8 */
[----:B------:R3:W5:Y:S05]  /*d860*/  LDL.LU R223, [R1+0x178] ;  /* 0x0001780001df7983 */ /* 0x00076a0000300800 */
[C---:B------:R-:W-:Y:S06]  /*d870*/  HMMA.16816.F32.BF16 R152, R4.reuse, R24, R152 ;  /* 0x000000180498723c */ /* 0x040fec0000041898 */
[-C--:B------:R-:W-:Y:S06]  /*d880*/  HMMA.16816.F32.BF16 R148, R4, R26.reuse, R148 ;  /* 0x0000001a0494723c */ /* 0x080fec0000041894 */
[C---:B------:R-:W-:Y:S01]  /*d890*/  HMMA.16816.F32.BF16 R132, R8.reuse, R26, R192 ;  /* 0x0000001a0884723c */ /* 0x040fe200000418c0 */
[----:B------:R-:W4:Y:S05]  /*d8a0*/  LDSM.16.MT88.4 R24, [R175+0xb000] ;  /* 0x00b00000af18783b */ /* 0x000f2a0000004200 */
[-C--:B-1----:R-:W-:Y:S06]  /*d8b0*/  HMMA.16816.F32.BF16 R160, R8, R20.reuse, R160 ;  /* 0x0000001408a0723c */ /* 0x082fec00000418a0 */
[C---:B------:R-:W-:Y:S06]  /*d8c0*/  HMMA.16816.F32.BF16 R144, R4.reuse, R20, R144 ;  /* 0x000000140490723c */ /* 0x040fec0000041890 */
[----:B------:R-:W-:Y:S06]  /*d8d0*/  HMMA.16816.F32.BF16 R140, R4, R22, R140 ;  /* 0x00000016048c723c */ /* 0x000fec000004188c */
[----:B------:R-:W-:Y:S01]  /*d8e0*/  HMMA.16816.F32.BF16 R192, R8, R40, R32 ;  /* 0x0000002808c0723c */ /* 0x000fe20000041820 */
[----:B------:R-:W-:Y:S01]  /*d8f0*/  LDSM.16.MT88.4 R32, [R208+0xb000] ;  /* 0x00b00000d020783b */ /* 0x000fe20000004200 */
[----:B------:R-:W-:Y:S01]  /*d900*/  IMAD.MOV.U32 R74, RZ, RZ, R71 ;  /* 0x000000ffff4a7224 */ /* 0x000fe200078e0047 */
[----:B------:R-:W-:Y:S01]  /*d910*/  MOV R73, R76 ;  /* 0x0000004c00497202 */ /* 0x000fe20000000f00 */
[----:B------:R-:W-:Y:S01]  /*d920*/  IMAD.MOV.U32 R84, RZ, RZ, R70 ;  /* 0x000000ffff547224 */ /* 0x000fe200078e0046 */
[----:B------:R-:W-:Y:S01]  /*d930*/  MOV R76, R85 ;  /* 0x00000055004c7202 */ /* 0x000fe20000000f00 */
[----:B------:R-:W-:-:S02]  /*d940*/  IMAD.MOV.U32 R72, RZ, RZ, R77 ;  /* 0x000000ffff487224 */ /* 0x000fc400078e004d */
        /* <DEDUP_REMOVED lines=16> */
[----:B------:R-:W-:-:S02]  /*da50*/  IMAD.MOV.U32 R84, RZ, RZ, R69 ;  /* 0x000000ffff547224 */ /* 0x000fc400078e0045 */
[----:B------:R-:W-:Y:S02]  /*da60*/  IMAD.MOV.U32 R60, RZ, RZ, R217 ;  /* 0x000000ffff3c7224 */ /* 0x000fe400078e00d9 */
[----:B------:R-:W-:Y:S02]  /*da70*/  IMAD.MOV.U32 R70, RZ, RZ, R62 ;  /* 0x000000ffff467224 */ /* 0x000fe400078e003e */
[----:B------:R-:W-:Y:S02]  /*da80*/  IMAD.MOV.U32 R69, RZ, RZ, R61 ;  /* 0x000000ffff457224 */ /* 0x000fe400078e003d */
[----:B------:R-:W-:Y:S02]  /*da90*/  IMAD.MOV.U32 R59, RZ, RZ, R139 ;  /* 0x000000ffff3b7224 */ /* 0x000fe400078e008b */
[----:B------:R-:W-:Y:S01]  /*daa0*/  IMAD.MOV.U32 R97, RZ, RZ, R216 ;  /* 0x000000ffff617224 */ /* 0x000fe200078e00d8 */
[----:B--2---:R-:W-:Y:S01]  /*dab0*/  HMMA.16816.F32.BF16 R176, R8, R22, R176 ;  /* 0x0000001608b0723c */ /* 0x004fe200000418b0 */
[----:B------:R-:W1:Y:S01]  /*dac0*/  LDSM.16.MT88.4 R20, [R205+0xb000] ;  /* 0x00b00000cd14783b */ /* 0x000e620000004200 */
[----:B------:R-:W-:Y:S01]  /*dad0*/  IMAD.MOV.U32 R61, RZ, RZ, R60 ;  /* 0x000000ffff3d7224 */ /* 0x000fe200078e003c */
[----:B------:R-:W-:Y:S01]  /*dae0*/  MOV R51, R71 ;  /* 0x0000004700337202 */ /* 0x000fe20000000f00 */
[----:B------:R-:W-:-:S02]  /*daf0*/  IMAD.MOV.U32 R80, RZ, RZ, R70 ;  /* 0x000000ffff507224 */ /* 0x000fc400078e0046 */
[----:B------:R-:W-:Y:S01]  /*db00*/  IMAD.MOV.U32 R66, RZ, RZ, R69 ;  /* 0x000000ffff427224 */ /* 0x000fe200078e0045 */
[----:B------:R-:W-:Y:S01]  /*db10*/  MOV R63, R59 ;  /* 0x0000003b003f7202 */ /* 0x000fe20000000f00 */
[----:B------:R-:W-:Y:S01]  /*db20*/  IMAD.MOV.U32 R60, RZ, RZ, R97 ;  /* 0x000000ffff3c7224 */ /* 0x000fe200078e0061 */
[----:B------:R-:W-:Y:S01]  /*db30*/  HMMA.16816.F32.BF16 R68, R4, R28, R156 ;  /* 0x0000001c0444723c */ /* 0x000fe2000004189c */
[----:B------:R-:W-:Y:S01]  /*db40*/  IMAD.MOV.U32 R62, RZ, RZ, R214 ;  /* 0x000000ffff3e7224 */ /* 0x000fe200078e00d6 */
[----:B------:R-:W-:-:S05]  /*db50*/  MOV R47, R63 ;  /* 0x0000003f002f7202 */ /* 0x000fca0000000f00 */
[----:B------:R-:W-:Y:S01]  /*db60*/  IMAD.MOV.U32 R156, RZ, RZ, R72 ;  /* 0x000000ffff9c7224 */ /* 0x000fe200078e0048 */
[----:B------:R-:W-:Y:S01]  /*db70*/  MOV R158, R77 ;  /* 0x0000004d009e7202 */ /* 0x000fe20000000f00 */
[----:B------:R-:W-:Y:S02]  /*db80*/  IMAD.MOV.U32 R157, RZ, RZ, R73 ;  /* 0x000000ffff9d7224 */ /* 0x000fe400078e0049 */
[----:B------:R-:W-:Y:S01]  /*db90*/  IMAD.MOV.U32 R159, RZ, RZ, R76 ;  /* 0x000000ffff9f7224 */ /* 0x000fe200078e004c */
[----:B------:R-:W-:Y:S01]  /*dba0*/  HMMA.16816.F32.BF16 R56, R4, R40, R112 ;  /* 0x000000280438723c */ /* 0x000fe20000041870 */
[----:B------:R-:W-:-:S05]  /*dbb0*/  IMAD.MOV.U32 R46, RZ, RZ, R62 ;  /* 0x000000ffff2e7224 */ /* 0x000fca00078e003e */
[C---:B----4-:R-:W-:Y:S01]  /*dbc0*/  HMMA.16816.F32.BF16 R76, R4.reuse, R24, R196 ;  /* 0x00000018044c723c */ /* 0x050fe200000418c4 */
        /* <DEDUP_REMOVED lines=8> */
[----:B------:R-:W-:Y:S02]  /*dc50*/  IMAD.MOV.U32 R196, RZ, RZ, R84 ;  /* 0x000000ffffc47224 */ /* 0x000fe400078e0054 */
[----:B------:R-:W-:Y:S01]  /*dc60*/  IMAD.MOV.U32 R198, RZ, RZ, R85 ;  /* 0x000000ffffc67224 */ /* 0x000fe200078e0055 */
[----:B------:R-:W-:Y:S01]  /*dc70*/  HMMA.16816.F32.BF16 R72, R4, R30, R164 ;  /* 0x0000001e0448723c */ /* 0x000fe200000418a4 */
[----:B------:R-:W-:-:S05]  /*dc80*/  IMAD.MOV.U32 R199, RZ, RZ, R87 ;  /* 0x000000ffffc77224 */ /* 0x000fca00078e0057 */
[C---:B------:R-:W-:Y:S06]  /*dc90*/  HMMA.16816.F32.BF16 R84, R4.reuse, R26, R200 ;  /* 0x0000001a0454723c */ /* 0x040fec00000418c8 */
[C---:B-1----:R-:W-:Y:S06]  /*dca0*/  HMMA.16816.F32.BF16 R88, R4.reuse, R20, R88 ;  /* 0x000000140458723c */ /* 0x042fec0000041858 */
[C---:B------:R-:W-:Y:S06]  /*dcb0*/  HMMA.16816.F32.BF16 R92, R4.reuse, R22, R92 ;  /* 0x00000016045c723c */ /* 0x040fec000004185c */
[C---:B------:R-:W-:Y:S06]  /*dcc0*/  HMMA.16816.F32.BF16 R104, R4.reuse, R32, R104 ;  /* 0x000000200468723c */ /* 0x040fec0000041868 */
[C---:B------:R-:W-:Y:S06]  /*dcd0*/  HMMA.16816.F32.BF16 R108, R4.reuse, R34, R108 ;  /* 0x00000022046c723c */ /* 0x040fec000004186c */
[C---:B------:R-:W-:Y:S06]  /*dce0*/  HMMA.16816.F32.BF16 R120, R4.reuse, R36, R120 ;  /* 0x000000240478723c */ /* 0x040fec0000041878 */
[----:B------:R-:W-:Y:S06]  /*dcf0*/  HMMA.16816.F32.BF16 R116, R4, R38, R124 ;  /* 0x000000260474723c */ /* 0x000fec000004187c */
        /* <DEDUP_REMOVED lines=10> */
[----:B------:R-:W-:Y:S01]  /*dda0*/  MOV R200, R51 ;  /* 0x0000003300c87202 */ /* 0x000fe20000000f00 */
[----:B------:R-:W-:Y:S01]  /*ddb0*/  IMAD.MOV.U32 R159, RZ, RZ, R221 ;  /* 0x000000ffff9f7224 */ /* 0x000fe200078e00dd */
[----:B------:R-:W-:Y:S01]  /*ddc0*/  LOP3.LUT R2, R45, R243, R64, 0x96, !PT ;  /* 0x000000f32d027212 */ /* 0x000fe200078e9640 */
[----:B------:R-:W-:Y:S01]  /*ddd0*/  IMAD.MOV.U32 R156, RZ, RZ, R209 ;  /* 0x000000ffff9c7224 */ /* 0x000fe200078e00d1 */
[----:B------:R-:W-:Y:S01]  /*dde0*/  MOV R158, R204 ;  /* 0x000000cc009e7202 */ /* 0x000fe20000000f00 */
[----:B------:R-:W-:Y:S01]  /*ddf0*/  IMAD.MOV.U32 R157, RZ, RZ, R206 ;  /* 0x000000ffff9d7224 */ /* 0x000fe200078e00ce */
[----:B------:R-:W-:Y:S01]  /*de00*/  HMMA.16816.F32.BF16 R180, R8, R28, R180 ;  /* 0x0000001c08b4723c */ /* 0x000fe200000418b4 */
[----:B------:R-:W-:-:S05]  /*de10*/  IMAD.MOV.U32 R202, RZ, RZ, R66 ;  /* 0x000000ffffca7224 */ /* 0x000fca00078e0042 */
[C---:B------:R-:W-:Y:S01]  /*de20*/  HMMA.16816.F32.BF16 R184, R8.reuse, R30, R184 ;  /* 0x0000001e08b8723c */ /* 0x040fe200000418b8 */
[----:B------:R-:W-:Y:S01]  /*de30*/  IMAD.MOV.U32 R201, RZ, RZ, R80 ;  /* 0x000000ffffc97224 */ /* 0x000fe200078e0050 */
[----:B------:R-:W-:Y:S01]  /*de40*/  MOV R47, R5 ;  /* 0x00000005002f7202 */ /* 0x000fe20000000f00 */
[----:B------:R-:W-:Y:S01]  /*de50*/  IMAD.MOV.U32 R46, RZ, RZ, R6 ;  /* 0x000000ffff2e7224 */ /* 0x000fe200078e0006 */
[----:B------:R-:W-:Y:S01]  /*de60*/  MOV R42, R4 ;  /* 0x00000004002a7202 */ /* 0x000fe20000000f00 */
[----:B------:R-:W-:Y:S01]  /*de70*/  IMAD.MOV.U32 R43, RZ, RZ, R7 ;  /* 0x000000ffff2b7224 */ /* 0x000fe200078e0007 */
[----:B------:R-:W-:Y:S01]  /*de80*/  MOV R165, R212 ;  /* 0x000000d400a57202 */ /* 0x000fe20000000f00 */
[----:B------:R-:W-:Y:S01]  /*de90*/  HMMA.16816.F32.BF16 R4, R8, R22, R112 ;  /* 0x000000160804723c */ /* 0x000fe20000041870 */
[----:B------:R-:W-:Y:S01]  /*dea0*/  IMAD.MOV.U32 R127, RZ, RZ, R97 ;  /* 0x000000ffff7f7224 */ /* 0x000fe200078e0061 */
[----:B------:R3:W5:Y:S01]  /*deb0*/  LDL.LU R222, [R1+0x174] ;  /* 0x0001740001de7983 */ /* 0x0007620000300800 */
[----:B------:R-:W-:-:S03]  /*dec0*/  IMAD.WIDE.U32 R2, R2, -0x2daee0ad, RZ ;  /* 0xd2511f5302027825 */ /* 0x000fc600078e00ff */
[----:B------:R-:W-:Y:S01]  /*ded0*/  HMMA.16816.F32.BF16 R28, R8, R36, R156 ;  /* 0x00000024081c723c */ /* 0x000fe2000004189c */
[----:B------:R-:W-:-:S15]  /*dee0*/  IMAD.MOV.U32 R166, RZ, RZ, R211 ;  /* 0x000000ffffa67224 */ /* 0x000fde00078e00d3 */
[----:B------:R-:W-:-:S02]  /*def0*/  NOP ;  /* 0x0000000000007918 */ /* 0x000fc40000000000 */
[----:B------:R-:W-:Y:S01]  /*df00*/  IMAD.MOV.U32 R51, RZ, RZ, R5 ;  /* 0x000000ffff337224 */ /* 0x000fe200078e0005 */
[----:B------:R-:W-:Y:S01]  /*df10*/  MOV R50, R4 ;  /* 0x0000000400327202 */ /* 0x000fe20000000f00 */
[----:B------:R-:W-:Y:S02]  /*df20*/  IMAD.MOV.U32 R221, RZ, RZ, R6 ;  /* 0x000000ffffdd7224 */ /* 0x000fe400078e0006 */
[----:B------:R-:W-:Y:S01]  /*df30*/  IMAD.MOV.U32 R131, RZ, RZ, R7 ;  /* 0x000000ffff837224 */ /* 0x000fe200078e0007 */
[----:B------:R-:W-:Y:S01]  /*df40*/  LOP3.LUT R0, R3, R247, R48, 0x96, !PT ;  /* 0x000000f703007212 */ /* 0x000fe200078e9630 */
[C---:B------:R-:W-:Y:S01]  /*df50*/  HMMA.16816.F32.BF16 R4, R8.reuse, R32, R124 ;  /* 0x000000200804723c */ /* 0x040fe2000004187c */
[----:B------:R-:W-:Y:S01]  /*df60*/  LOP3.LUT R3, R2, 0xffff, RZ, 0xc0, !PT ;  /* 0x0000ffff02037812 */ /* 0x000fe200078ec0ff */
[----:B------:R-:W-:Y:S01]  /*df70*/  IMAD.MOV.U32 R167, RZ, RZ, R210 ;  /* 0x000000ffffa77224 */ /* 0x000fe200078e00d2 */
[----:B------:R-:W-:Y:S01]  /*df80*/  SHF.R.U32.HI R21, RZ, 0x18, R2 ;  /* 0x00000018ff157819 */ /* 0x000fe20000011602 */
[----:B------:R-:W-:Y:S01]  /*df90*/  IMAD.MOV.U32 R113, RZ, RZ, R174 ;  /* 0x000000ffff717224 */ /* 0x000fe200078e00ae */
[----:B------:R-:W-:Y:S01]  /*dfa0*/  MOV R112, R191 ;  /* 0x000000bf00707202 */ /* 0x000fe20000000f00 */
[----:B------:R-:W-:Y:S01]  /*dfb0*/  IMAD.MOV.U32 R114, RZ, RZ, R99 ;  /* 0x000000ffff727224 */ /* 0x000fe200078e0063 */
[----:B------:R-:W-:Y:S01]  /*dfc0*/  MOV R115, R98 ;  /* 0x0000006200737202 */ /* 0x000fe20000000f00 */
[----:B------:R-:W-:Y:S01]  /*dfd0*/  HMMA.16816.F32.BF16 R196, R8, R24, R196 ;  /* 0x0000001808c4723c */ /* 0x000fe200000418c4 */
[----:B------:R3:W5:Y:S01]  /*dfe0*/  LDL.LU R219, [R1+0x170] ;  /* 0x0001700001db7983 */ /* 0x0007620000300800 */
[----:B------:R-:W-:Y:S01]  /*dff0*/  IMAD.MOV.U32 R37, RZ, RZ, R51 ;  /* 0x000000ffff257224 */ /* 0x000fe200078e0033 */
[----:B------:R-:W-:-:S02]  /*e000*/  MOV R36, R50 ;  /* 0x0000003200247202 */ /* 0x000fc40000000f00 */
[----:B------:R-:W1:Y:S01]  /*e010*/  LDSM.16.MT88.4 R48, [R208+0xa800] ;  /* 0x00a80000d030783b */ /* 0x000e620000004200 */
[----:B------:R-:W-:Y:S03]  /*e020*/  HMMA.16816.F32.BF16 R200, R8, R26, R200 ;  /* 0x0000001a08c8723c */ /* 0x000fe600000418c8 */
[----:B------:R3:W5:Y:S04]  /*e030*/  LDL.LU R217, [R1+0x16c] ;  /* 0x00016c0001d97983 */ /* 0x0007680000300800 */
[----:B------:R-:W-:Y:S03]  /*e040*/  LDSM.16.MT88.4 R156, [R205+0xa800] ;  /* 0x00a80000cd9c783b */ /* 0x000fe60000004200 */
[----:B------:R-:W-:Y:S01]  /*e050*/  IMAD.MOV.U32 R41, RZ, RZ, R4 ;  /* 0x000000ffff297224 */ /* 0x000fe200078e0004 */
[----:B------:R-:W-:Y:S01]  /*e060*/  LOP3.LUT R4, R0, 0xffff, RZ, 0xc0, !PT ;  /* 0x0000ffff00047812 */ /* 0x000fe200078ec0ff */
[----:B------:R-:W-:Y:S01]  /*e070*/  IMAD.MOV.U32 R40, RZ, RZ, R5 ;  /* 0x000000ffff287224 */ /* 0x000fe200078e0005 */
[----:B------:R-:W-:Y:S01]  /*e080*/  LOP3.LUT R5, R2, 0xff, RZ, 0xc0, !PT ;  /* 0x000000ff02057812 */ /* 0x000fe200078ec0ff */
[----:B------:R-:W-:Y:S01]  /*e090*/  IMAD.MOV.U32 R22, RZ, RZ, R7 ;  /* 0x000000ffff167224 */ /* 0x000fe200078e0007 */
[----:B------:R-:W-:-:S02]  /*e0a0*/  SHF.R.U32.HI R7, RZ, 0x10, R2 ;  /* 0x00000010ff077819 */ /* 0x000fc40000011602 */
[----:B------:R-:W-:Y:S01]  /*e0b0*/  MOV R23, R6 ;  /* 0x0000000600177202 */ /* 0x000fe20000000f00 */
[C---:B------:R-:W-:Y:S01]  /*e0c0*/  HMMA.16816.F32.BF16 R32, R8.reuse, R34, R164 ;  /* 0x000000220820723c */ /* 0x040fe200000418a4 */
[----:B------:R-:W-:Y:S01]  /*e0d0*/  SHF.R.U32.HI R2, RZ, 0x8, R3 ;  /* 0x00000008ff027819 */ /* 0x000fe20000011603 */
[----:B------:R3:W5:Y:S01]  /*e0e0*/  LDL.LU R216, [R1+0x168] ;  /* 0x0001680001d87983 */ /* 0x0007620000300800 */
[----:B------:R-:W-:Y:S02]  /*e0f0*/  SHF.R.U32.HI R4, RZ, 0x8, R4 ;  /* 0x00000008ff047819 */ /* 0x000fe40000011604 */
[----:B------:R-:W-:Y:S01]  /*e100*/  LOP3.LUT R3, R0, 0xff, RZ, 0xc0, !PT ;  /* 0x000000ff00037812 */ /* 0x000fe200078ec0ff */
[----:B------:R-:W-:Y:S01]  /*e110*/  HMMA.16816.F32.BF16 R24, R8, R38, R112 ;  /* 0x000000260818723c */ /* 0x000fe20000041870 */
[----:B------:R-:W-:Y:S01]  /*e120*/  SHF.R.U32.HI R6, RZ, 0x10, R0 ;  /* 0x00000010ff067819 */ /* 0x000fe20000011600 */
[----:B------:R3:W5:Y:S01]  /*e130*/  LDL.LU R215, [R1+0x164] ;  /* 0x0001640001d77983 */ /* 0x0007620000300800 */
[----:B------:R-:W-:-:S02]  /*e140*/  PRMT R20, R5, 0x5410, R2 ;  /* 0x0000541005147816 */ /* 0x000fc40000000002 */
[----:B------:R-:W-:Y:S01]  /*e150*/  PRMT R2, R3, 0x5410, R4 ;  /* 0x0000541003027816 */ /* 0x000fe20000000004 */
[----:B------:R3:W5:Y:S01]  /*e160*/  LDL.LU R214, [R1+0x160] ;  /* 0x0001600001d67983 */ /* 0x0007620000300800 */
[----:B------:R-:W-:Y:S02]  /*e170*/  SHF.R.U32.HI R4, RZ, 0x18, R0 ;  /* 0x00000018ff047819 */ /* 0x000fe40000011600 */
[----:B------:R-:W-:Y:S01]  /*e180*/  LOP3.LUT R3, R6, 0xff, RZ, 0xc0, !PT ;  /* 0x000000ff06037812 */ /* 0x000fe200078ec0ff */
[----:B------:R3:W5:Y:S01]  /*e190*/  LDL.LU R212, [R1+0x15c] ;  /* 0x00015c0001d47983 */ /* 0x0007620000300800 */
[--C-:B------:R-:W-:Y:S02]  /*e1a0*/  HSET2.LE.AND R0, R2, R220.reuse, PT ;  /* 0x000000dc02007233 */ /* 0x100fe40003803000 */
[----:B------:R-:W-:Y:S01]  /*e1b0*/  PRMT R2, R3, 0x5410, R4 ;  /* 0x0000541003027816 */ /* 0x000fe20000000004 */
[----:B------:R-:W-:Y:S01]  /*e1c0*/  IMAD.MOV.U32 R10, RZ, RZ, R41 ;  /* 0x000000ffff0a7224 */ /* 0x000fe200078e0029 */
[----:B------:R-:W-:Y:S01]  /*e1d0*/  LOP3.LUT R5, R7, 0xff, RZ, 0xc0, !PT ;  /* 0x000000ff07057812 */ /* 0x000fe200078ec0ff */
[----:B------:R-:W-:Y:S01]  /*e1e0*/  IMAD.MOV.U32 R6, RZ, RZ, R46 ;  /* 0x000000ffff067224 */ /* 0x000fe200078e002e */
[----:B------:R-:W-:Y:S01]  /*e1f0*/  LOP3.LUT R124, R96, R0, RZ, 0xc0, !PT ;  /* 0x00000000607c7212 */ /* 0x000fe200078ec0ff */
[----:B------:R3:W5:Y:S01]  /*e200*/  LDL.LU R211, [R1+0x158] ;  /* 0x0001580001d37983 */ /* 0x0007620000300800 */
[----:B------:R-:W-:-:S02]  /*e210*/  HSET2.LE.AND R0, R2, R220, PT ;  /* 0x000000dc02007233 */ /* 0x000fc40003803000 */
[----:B------:R-:W-:Y:S01]  /*e220*/  HSET2.LE.AND R2, R20, R220, PT ;  /* 0x000000dc14027233 */ /* 0x000fe20003803000 */
[----:B------:R-:W-:Y:S01]  /*e230*/  IMAD.MOV.U32 R4, RZ, RZ, R47 ;  /* 0x000000ffff047224 */ /* 0x000fe200078e002f */
[----:B------:R-:W-:Y:S01]  /*e240*/  PRMT R5, R5, 0x5410, R21 ;  /* 0x0000541005057816 */ /* 0x000fe20000000015 */
[----:B------:R-:W-:Y:S01]  /*e250*/  IMAD.MOV.U32 R3, RZ, RZ, R42 ;  /* 0x000000ffff037224 */ /* 0x000fe200078e002a */
[----:B------:R-:W-:Y:S01]  /*e260*/  LOP3.LUT R125, R83, R0, RZ, 0xc0, !PT ;  /* 0x00000000537d7212 */ /* 0x000fe200078ec0ff */
[----:B------:R3:W5:Y:S01]  /*e270*/  LDL.LU R210, [R1+0x154] ;  /* 0x0001540001d27983 */ /* 0x0007620000300800 */
[----:B------:R-:W-:-:S03]  /*e280*/  LOP3.LUT R126, R67, R2, RZ, 0xc0, !PT ;  /* 0x00000002437e7212 */ /* 0x000fc600078ec0ff */
[----:B------:R-:W2:Y:S04]  /*e290*/  LDSM.16.MT88.4 R64, [R207+0xa800] ;  /* 0x00a80000cf40783b */ /* 0x000ea80000004200 */
[----:B------:R-:W4:Y:S01]  /*e2a0*/  LDSM.16.MT88.4 R80, [R175+0xb800] ;  /* 0x00b80000af50783b */ /* 0x000f220000004200 */
[----:B------:R-:W-:Y:S02]  /*e2b0*/  HSET2.LE.AND R0, R5, R220, PT ;  /* 0x000000dc05007233 */ /* 0x000fe40003803000 */
[----:B------:R-:W-:Y:S01]  /*e2c0*/  MOV R7, R43 ;  /* 0x0000002b00077202 */ /* 0x000fe20000000f00 */
[----:B------:R3:W5:Y:S02]  /*e2d0*/  LDL.LU R209, [R1+0x150] ;  /* 0x0001500001d17983 */ /* 0x0007640000300800 */
[----:B------:R-:W-:-:S02]  /*e2e0*/  LOP3.LUT R127, R102, R0, RZ, 0xc0, !PT ;  /* 0x00000000667f7212 */ /* 0x000fc400078ec0ff */
[----:B------:R-:W-:Y:S01]  /*e2f0*/  LOP3.LUT R2, R53, R243, R54, 0x96, !PT ;  /* 0x000000f335027212 */ /* 0x000fe200078e9636 */
[----:B------:R3:W5:Y:S04]  /*e300*/  LDL.LU R206, [R1+0x14c] ;  /* 0x00014c0001ce7983 */ /* 0x0007680000300800 */
[C---:B-1----:R-:W-:Y:S01]  /*e310*/  HMMA.16816.F32.BF16 R44, R124.reuse, R50, R60 ;  /* 0x000000327c2c723c */ /* 0x042fe2000004183c */
[----:B------:R-:W-:Y:S01]  /*e320*/  MOV R11, R40 ;  /* 0x00000028000b7202 */ /* 0x000fe20000000f00 */
[----:B------:R3:W5:Y:S01]  /*e330*/  LDL.LU R204, [R1+0x148] ;  /* 0x0001480001cc7983 */ /* 0x0007620000300800 */
[----:B------:R-:W-:Y:S02]  /*e340*/  IMAD.MOV.U32 R38, RZ, RZ, R23 ;  /* 0x000000ffff267224 */ /* 0x000fe400078e0017 */
[----:B------:R-:W-:Y:S01]  /*e350*/  IMAD.MOV.U32 R39, RZ, RZ, R22 ;  /* 0x000000ffff277224 */ /* 0x000fe200078e0016 */
[----:B------:R-:W1:Y:S04]  /*e360*/  LDSM.16.MT88.4 R164, [R175+0xa800] ;  /* 0x00a80000afa4783b */ /* 0x000e680000004200 */
[----:B------:R-:W3:Y:S04]  /*e370*/  LDSM.16.MT88.4 R96, [R205+0xb800] ;  /* 0x00b80000cd60783b */ /* 0x000ee80000004200 */
[----:B------:R-:W3:Y:S01]  /*e380*/  LDSM.16.MT88.4 R112, [R208+0xb800] ;  /* 0x00b80000d070783b */ /* 0x000ee20000004200 */
[C---:B--2---:R-:W-:Y:S03]  /*e390*/  HMMA.16816.F32.BF16 R60, R124.reuse, R66, R72 ;  /* 0x000000427c3c723c */ /* 0x044fe60000041848 */
[----:B------:R2:W5:Y:S04]  /*e3a0*/  LDL.LU R191, [R1+0x144] ;  /* 0x0001440001bf7983 */ /* 0x0005680000300800 */
[----:B------:R2:W5:Y:S01]  /*e3b0*/  LDL.LU R174, [R1+0x140] ;  /* 0x0001400001ae7983 */ /* 0x0005620000300800 */
[C---:B----4-:R-:W-:Y:S03]  /*e3c0*/  HMMA.16816.F32.BF16 R72, R124.reuse, R80, R76 ;  /* 0x000000507c48723c */ /* 0x050fe6000004184c */
[----:B------:R-:W4:Y:S03]  /*e3d0*/  LDSM.16.MT88.4 R20, [R207+0xb800] ;  /* 0x00b80000cf14783b */ /* 0x000f260000004200 */
[----:B------:R-:W-:Y:S07]  /*e3e0*/  HMMA.16816.F32.BF16 R76, R124, R82, R84 ;  /* 0x000000527c4c723c */ /* 0x000fee0000041854 */
[----:B------:R-:W-:-:S02]  /*e3f0*/  IMAD.MOV.U32 R84, RZ, RZ, R3 ;  /* 0x000000ffff547224 */ /* 0x000fc400078e0003 */
[----:B------:R-:W-:-:S05]  /*e400*/  IMAD.WIDE.U32 R2, R2, -0x2daee0ad, RZ ;  /* 0xd2511f5302027825 */ /* 0x000fca00078e00ff */
[----:B------:R-:W-:Y:S02]  /*e410*/  LOP3.LUT R0, R3, R247, R100, 0x96, !PT ;  /* 0x000000f703007212 */ /* 0x000fe400078e9664 */
[C---:B------:R-:W-:Y:S01]  /*e420*/  LOP3.LUT R3, R2.reuse, 0xffff, RZ, 0xc0, !PT ;  /* 0x0000ffff02037812 */ /* 0x040fe200078ec0ff */
[----:B------:R-:W-:Y:S01]  /*e430*/  IMAD.MOV.U32 R85, RZ, RZ, R4 ;  /* 0x000000ffff557224 */ /* 0x000fe200078e0004 */
[----:B------:R-:W-:Y:S01]  /*e440*/  MOV R86, R6 ;  /* 0x0000000600567202 */ /* 0x000fe20000000f00 */
[----:B------:R-:W-:Y:S01]  /*e450*/  IMAD.MOV.U32 R87, RZ, RZ, R7 ;  /* 0x000000ffff577224 */ /* 0x000fe200078e0007 */
[----:B------:R-:W-:Y:S02]  /*e460*/  SHF.R.U32.HI R4, RZ, 0x8, R3 ;  /* 0x00000008ff047819 */ /* 0x000fe40000011603 */
[----:B------:R-:W-:Y:S02]  /*e470*/  LOP3.LUT R3, R2, 0xff, RZ, 0xc0, !PT ;  /* 0x000000ff02037812 */ /* 0x000fe400078ec0ff */
[----:B------:R-:W-:-:S02]  /*e480*/  SHF.R.U32.HI R6, RZ, 0x10, R2 ;  /* 0x00000010ff067819 */ /* 0x000fc40000011602 */
[----:B------:R-:W-:Y:S02]  /*e490*/  SHF.R.U32.HI R7, RZ, 0x18, R2 ;  /* 0x00000018ff077819 */ /* 0x000fe40000011602 */
[C---:B------:R-:W-:Y:S02]  /*e4a0*/  LOP3.LUT R2, R0.reuse, 0xffff, RZ, 0xc0, !PT ;  /* 0x0000ffff00027812 */ /* 0x040fe400078ec0ff */
[----:B------:R-:W-:Y:S02]  /*e4b0*/  PRMT R8, R3, 0x5410, R4 ;  /* 0x0000541003087816 */ /* 0x000fe40000000004 */
[----:B------:R-:W-:Y:S02]  /*e4c0*/  SHF.R.U32.HI R3, RZ, 0x8, R2 ;  /* 0x00000008ff037819 */ /* 0x000fe40000011602 */
[----:B------:R-:W-:-:S04]  /*e4d0*/  LOP3.LUT R2, R0, 0xff, RZ, 0xc0, !PT ;  /* 0x000000ff00027812 */ /* 0x000fc800078ec0ff */
[----:B------:R-:W-:Y:S02]  /*e4e0*/  PRMT R3, R2, 0x5410, R3 ;  /* 0x0000541002037816 */ /* 0x000fe40000000003 */
[--C-:B------:R-:W-:Y:S02]  /*e4f0*/  SHF.R.U32.HI R2, RZ, 0x10, R0.reuse ;  /* 0x00000010ff027819 */ /* 0x100fe40000011600 */
[----:B------:R-:W-:Y:S02]  /*e500*/  SHF.R.U32.HI R5, RZ, 0x18, R0 ;  /* 0x00000018ff057819 */ /* 0x000fe40000011600 */
[----:B------:R-:W-:Y:S02]  /*e510*/  LOP3.LUT R2, R2, 0xff, RZ, 0xc0, !PT ;  /* 0x000000ff02027812 */ /* 0x000fe400078ec0ff */
[----:B------:R-:W-:Y:S02]  /*e520*/  LOP3.LUT R4, R6, 0xff, RZ, 0xc0, !PT ;  /* 0x000000ff06047812 */ /* 0x000fe400078ec0ff */
[----:B------:R-:W-:-:S02]  /*e530*/  HSET2.LE.AND R0, R3, R220, PT ;  /* 0x000000dc03007233 */ /* 0x000fc40003803000 */
[----:B------:R-:W-:Y:S02]  /*e540*/  PRMT R2, R2, 0x5410, R5 ;  /* 0x0000541002027816 */ /* 0x000fe40000000005 */
[----:B------:R-:W-:Y:S02]  /*e550*/  PRMT R3, R4, 0x5410, R7 ;  /* 0x0000541004037816 */ /* 0x000fe40000000007 */
[----:B------:R-:W-:Y:S02]  /*e560*/  LOP3.LUT R128, R128, R0, RZ, 0xc0, !PT ;  /* 0x0000000080807212 */ /* 0x000fe400078ec0ff */
[--C-:B------:R-:W-:Y:S02]  /*e570*/  HSET2.LE.AND R0, R2, R220.reuse, PT ;  /* 0x000000dc02007233 */ /* 0x100fe40003803000 */
[--C-:B------:R-:W-:Y:S02]  /*e580*/  HSET2.LE.AND R2, R8, R220.reuse, PT ;  /* 0x000000dc08027233 */ /* 0x100fe40003803000 */
[----:B------:R-:W-:Y:S01]  /*e590*/  HSET2.LE.AND R3, R3, R220, PT ;  /* 0x000000dc03037233 */ /* 0x000fe20003803000 */
[----:B------:R-:W-:Y:S01]  /*e5a0*/  IMAD.MOV.U32 R7, RZ, RZ, R131 ;  /* 0x000000ffff077224 */ /* 0x000fe200078e0083 */
[----:B------:R-:W-:-:S02]  /*e5b0*/  LOP3.LUT R129, R129, R0, RZ, 0xc0, !PT ;  /* 0x0000000081817212 */ /* 0x000fc400078ec0ff */
[----:B------:R-:W-:Y:S02]  /*e5c0*/  LOP3.LUT R130, R130, R2, RZ, 0xc0, !PT ;  /* 0x0000000282827212 */ /* 0x000fe400078ec0ff */
[----:B------:R-:W-:Y:S01]  /*e5d0*/  LOP3.LUT R131, R103, R3, RZ, 0xc0, !PT ;  /* 0x0000000367837212 */ /* 0x000fe200078ec0ff */
[C---:B------:R-:W-:Y:S06]  /*e5e0*/  HMMA.16816.F32.BF16 R40, R124.reuse, R48, R56 ;  /* 0x000000307c28723c */ /* 0x040fec0000041838 */
[-C--:B------:R-:W-:Y:S06]  /*e5f0*/  HMMA.16816.F32.BF16 R56, R124, R64.reuse, R68 ;  /* 0x000000407c38723c */ /* 0x080fec0000041844 */
[C---:B------:R-:W-:Y:S06]  /*e600*/  HMMA.16816.F32.BF16 R52, R128.reuse, R64, R180 ;  /* 0x000000408034723c */ /* 0x040fec00000418b4 */
[----:B------:R-:W-:Y:S01]  /*e610*/  HMMA.16816.F32.BF16 R64, R128, R66, R184 ;  /* 0x000000428040723c */ /* 0x000fe200000418b8 */
[----:B------:R-:W2:Y:S01]  /*e620*/  LDL R186, [R1+0xd8] ;  /* 0x0000d80001ba7983 */ /* 0x000ea20000100800 */
[----:B------:R-:W-:-:S05]  /*e630*/  FADD.FTZ R0, R190, R189 ;  /* 0x000000bdbe007221 */ /* 0x000fca0000010000 */
[----:B------:R2:W-:Y:S01]  /*e640*/  STL [R1+0x78], R0 ;  /* 0x0000780001007387 */ /* 0x0005e20000100800 */
[----:B-1----:R-:W-:Y:S01]  /*e650*/  HMMA.16816.F32.BF16 R152, R124, R164, R152 ;  /* 0x000000a47c98723c */ /* 0x002fe20000041898 */
[----:B------:R-:W-:Y:S01]  /*e660*/  IMAD.MOV.U32 R4, RZ, RZ, R36 ;  /* 0x000000ffff047224 */ /* 0x000fe200078e0024 */
[----:B------:R-:W-:Y:S01]  /*e670*/  MOV R5, R37 ;  /* 0x0000002500057202 */ /* 0x000fe20000000f00 */
[----:B------:R-:W-:-:S03]  /*e680*/  IMAD.MOV.U32 R6, RZ, RZ, R221 ;  /* 0x000000ffff067224 */ /* 0x000fc600078e00dd */
[C---:B------:R-:W-:Y:S06]  /*e690*/  HMMA.16816.F32.BF16 R148, R124.reuse, R166, R148 ;  /* 0x000000a67c94723c */ /* 0x040fec0000041894 */
[C---:B------:R-:W-:Y:S06]  /*e6a0*/  HMMA.16816.F32.BF16 R144, R124.reuse, R156, R144 ;  /* 0x0000009c7c90723c */ /* 0x040fec0000041890 */
[C---:B------:R-:W-:Y:S06]  /*e6b0*/  HMMA.16816.F32.BF16 R140, R124.reuse, R158, R140 ;  /* 0x0000009e7c8c723c */ /* 0x040fec000004188c */
[C---:B---3--:R-:W-:Y:S06]  /*e6c0*/  HMMA.16816.F32.BF16 R88, R124.reuse, R96, R88 ;  /* 0x000000607c58723c */ /* 0x048fec0000041858 */
[C---:B------:R-:W-:Y:S06]  /*e6d0*/  HMMA.16816.F32.BF16 R92, R124.reuse, R98, R92 ;  /* 0x000000627c5c723c */ /* 0x040fec000004185c */
[C---:B------:R-:W-:Y:S06]  /*e6e0*/  HMMA.16816.F32.BF16 R104, R124.reuse, R112, R104 ;  /* 0x000000707c68723c */ /* 0x040fec0000041868 */
[C---:B------:R-:W-:Y:S06]  /*e6f0*/  HMMA.16816.F32.BF16 R108, R124.reuse, R114, R108 ;  /* 0x000000727c6c723c */ /* 0x040fec000004186c */
[C---:B----4-:R-:W-:Y:S06]  /*e700*/  HMMA.16816.F32.BF16 R120, R124.reuse, R20, R120 ;  /* 0x000000147c78723c */ /* 0x050fec0000041878 */
[----:B------:R-:W-:Y:S07]  /*e710*/  HMMA.16816.F32.BF16 R124, R124, R22, R116 ;  /* 0x000000167c7c723c */ /* 0x000fee0000041874 */
[----:B------:R-:W-:Y:S01]  /*e720*/  MOV R116, R10 ;  /* 0x0000000a00747202 */ /* 0x000fe20000000f00 */
[----:B------:R-:W-:Y:S01]  /*e730*/  IMAD.MOV.U32 R117, RZ, RZ, R11 ;  /* 0x000000ffff757224 */ /* 0x000fe200078e000b */
[----:B------:R-:W-:Y:S01]  /*e740*/  MOV R119, R39 ;  /* 0x0000002700777202 */ /* 0x000fe20000000f00 */
[----:B------:R-:W-:Y:S01]  /*e750*/  IMAD.MOV.U32 R118, RZ, RZ, R38 ;  /* 0x000000ffff767224 */ /* 0x000fe200078e0026 */
[----:B------:R-:W-:Y:S01]  /*e760*/  HMMA.16816.F32.BF16 R168, R128, R164, R168 ;  /* 0x000000a480a8723c */ /* 0x000fe200000418a8 */
[----:B------:R-:W-:-:S05]  /*e770*/  IADD3 R220, P2, R12, -0x80, RZ ;  /* 0xffffff800cdc7810 */ /* 0x000fca0007f5e0ff */
[----:B------:R-:W-:Y:S01]  /*e780*/  HMMA.16816.F32.BF16 R160, R128, R156, R160 ;  /* 0x0000009c80a0723c */ /* 0x000fe200000418a0 */
[----:B------:R-:W-:-:S05]  /*e790*/  MOV R184, R188 ;  /* 0x000000bc00b87202 */ /* 0x000fca0000000f00 */
[----:B------:R-:W-:Y:S01]  /*e7a0*/  HMMA.16816.F32.BF16 R36, R128, R48, R192 ;  /* 0x000000308024723c */ /* 0x000fe200000418c0 */
[----:B------:R-:W-:-:S05]  /*e7b0*/  IADD3.X R221, R13, -0x1, RZ, P2, !PT ;  /* 0xffffffff0ddd7810 */ /* 0x000fca00017fe4ff */
[C---:B------:R-:W-:Y:S06]  /*e7c0*/  HMMA.16816.F32.BF16 R68, R128.reuse, R80, R196 ;  /* 0x000000508044723c */ /* 0x040fec00000418c4 */
[C---:B------:R-:W-:Y:S06]  /*e7d0*/  HMMA.16816.F32.BF16 R84, R128.reuse, R96, R84 ;  /* 0x000000608054723c */ /* 0x040fec0000041854 */
[C---:B------:R-:W-:Y:S06]  /*e7e0*/  HMMA.16816.F32.BF16 R100, R128.reuse, R112, R116 ;  /* 0x000000708064723c */ /* 0x040fec0000041874 */
[C---:B------:R-:W-:Y:S06]  /*e7f0*/  HMMA.16816.F32.BF16 R164, R128.reuse, R166, R132 ;  /* 0x000000a680a4723c */ /* 0x040fec0000041884 */
[----:B------:R-:W-:Y:S01]  /*e800*/  HMMA.16816.F32.BF16 R156, R128, R158, R176 ;  /* 0x0000009e809c723c */ /* 0x000fe200000418b0 */
[----:B------:R-:W-:Y:S01]  /*e810*/  IMAD.MOV.U32 R134, RZ, RZ, R242 ;  /* 0x000000ffff867224 */ /* 0x000fe200078e00f2 */
[----:B------:R-:W-:-:S04]  /*e820*/  MOV R133, R238 ;  /* 0x000000ee00857202 */ /* 0x000fc80000000f00 */
[----:B------:R-:W-:Y:S01]  /*e830*/  HMMA.16816.F32.BF16 R48, R128, R50, R136 ;  /* 0x000000328030723c */ /* 0x000fe20000041888 */
[----:B------:R-:W-:-:S05]  /*e840*/  IMAD.MOV.U32 R132, RZ, RZ, R213 ;  /* 0x000000ffff847224 */ /* 0x000fca00078e00d5 */
[----:B------:R-:W-:Y:S01]  /*e850*/  HMMA.16816.F32.BF16 R80, R128, R82, R200 ;  /* 0x000000528050723c */ /* 0x000fe200000418c8 */
[----:B------:R-:W-:-:S05]  /*e860*/  IMAD.MOV.U32 R135, RZ, RZ, R239 ;  /* 0x000000ffff877224 */ /* 0x000fca00078e00ef */
[C---:B------:R-:W-:Y:S06]  /*e870*/  HMMA.16816.F32.BF16 R96, R128.reuse, R98, R4 ;  /* 0x000000628060723c */ /* 0x040fec0000041804 */
[C---:B------:R-:W-:Y:S06]  /*e880*/  HMMA.16816.F32.BF16 R112, R128.reuse, R114, R32 ;  /* 0x000000728070723c */ /* 0x040fec0000041820 */
[C---:B------:R-:W-:Y:S06]  /*e890*/  HMMA.16816.F32.BF16 R116, R128.reuse, R20, R28 ;  /* 0x000000148074723c */ /* 0x040fec000004181c */
[----:B------:R-:W-:Y:S01]  /*e8a0*/  HMMA.16816.F32.BF16 R128, R128, R22, R24 ;  /* 0x000000168080723c */ /* 0x000fe20000041818 */
[----:B--2---:R-:W-:-:S13]  /*e8b0*/  ISETP.GT.AND P3, PT, R188, R186, PT ;  /* 0x000000babc00720c */ /* 0x004fda0003f64270 */
[----:B------:R-:W-:Y:S10]  /*e8c0*/  @!P3 BRA `(.L_x_2762) ;  /* 0x0000012c002cb947 */ /* 0x000ff40003800000 */
[----:B------:R-:W2:Y:S01]  /*e8d0*/  LDL R9, [R1+0x5c] ;  /* 0x00005c0001097983 */ /* 0x000ea20000100800 */
[----:B------:R-:W-:-:S04]  /*e8e0*/  DEPBAR.LE SB0, 0x0 ;  /* 0x000080000000791a */ /* 0x000fc80000000000 */
[----:B------:R-:W3:Y:S04]  /*e8f0*/  LDL.64 R6, [R1+0x100] ;  /* 0x0001000001067983 */ /* 0x000ee80000100a00 */
[----:B------:R-:W4:Y:S01]  /*e900*/  LDL.64 R10, [R1+0x108] ;  /* 0x00010800010a7983 */ /* 0x000f220000100a00 */
[----:B------:R-:W-:Y:S05]  /*e910*/  WARPSYNC.ALL ;  /* 0x0000000000007948 */ /* 0x000fea0003800000 */
[----:B------:R-:W-:Y:S01]  /*e920*/  BAR.SYNC.DEFER_BLOCKING 0x0 ;  /* 0x0000000000007b1d */ /* 0x000fe20000010000 */
[----:B------:R-:W-:-:S05]  /*e930*/  SHF.L.U64.HI R4, R248, 0x5, R249 ;  /* 0x00000005f8047819 */ /* 0x000fca00000102f9 */
[----:B------:R-:W-:Y:S01]  /*e940*/  BSSY B1, `(.L_x_2767) ;  /* 0x00000bd000017945 */ /* 0x000fe20003800000 */
[----:B-----5:R-:W-:Y:S01]  /*e950*/  @P1 STS.128 [R222+0xa000], RZ ;  /* 0x00a000ffde001388 */ /* 0x020fe20000000c00 */
[----:B--2---:R-:W-:-:S04]  /*e960*/  IMAD.MOV.U32 R187, RZ, RZ, R9 ;  /* 0x000000ffffbb7224 */ /* 0x004fc800078e0009 */
[----:B------:R-:W-:Y:S02]  /*e970*/  VIADD R184, R187, 0xfffffffd ;  /* 0xfffffffdbbb87836 */ /* 0x000fe40000000000 */
[----:B---3--:R-:W-:Y:S02]  /*e980*/  IMAD.MOV.U32 R3, RZ, RZ, R7 ;  /* 0x000000ffff037224 */ /* 0x008fe400078e0007 */
[----:B------:R-:W-:Y:S01]  /*e990*/  IMAD R4, R4, R184, RZ ;  /* 0x000000b804047224 */ /* 0x000fe200078e02ff */
[----:B------:R-:W-:Y:S01]  /*e9a0*/  SHF.R.S32.HI R0, RZ, 0x1f, R184 ;  /* 0x0000001fff007819 */ /* 0x000fe200000114b8 */
[----:B----4-:R-:W-:-:S04]  /*e9b0*/  IMAD.MOV.U32 R2, RZ, RZ, R10 ;  /* 0x000000ffff027224 */ /* 0x010fc800078e000a */
[----:B------:R-:W-:-:S04]  /*e9c0*/  IMAD.WIDE.U32 R2, R184, R191, R2 ;  /* 0x000000bfb8027225 */ /* 0x000fc800078e0002 */
[----:B------:R-:W-:Y:S01]  /*e9d0*/  IMAD R4, R0, R191, R4 ;  /* 0x000000bf00047224 */ /* 0x000fe200078e0204 */
[----:B------:R-:W-:Y:S02]  /*e9e0*/  LEA R0, P2, R248, R2, 0x4 ;  /* 0x00000002f8007211 */ /* 0x000fe400078420ff */
[CC--:B------:R-:W-:Y:S01]  /*e9f0*/  @!P1 LEA R10, P5, R2.reuse, R240.reuse, 0x1 ;  /* 0x000000f0020a9211 */ /* 0x0c0fe200078a08ff */
[----:B------:R-:W-:Y:S01]  /*ea00*/  IMAD.IADD R3, R3, 0x1, R4 ;  /* 0x0000000103037824 */ /* 0x000fe200078e0204 */
[-C--:B------:R-:W-:Y:S02]  /*ea10*/  @!P0 LEA R6, P3, R2, R240.reuse, 0x1 ;  /* 0x000000f002068211 */ /* 0x080fe400078608ff */
[----:B------:R-:W-:Y:S02]  /*ea20*/  @!P1 LEA R8, P4, R0, R240, 0x1 ;  /* 0x000000f000089211 */ /* 0x000fe400078808ff */
[----:B------:R-:W-:Y:S02]  /*ea30*/  LEA.HI.X R5, R248, R3, R249, 0x4, P2 ;  /* 0x00000003f8057211 */ /* 0x000fe400010f24f9 */
[----:B------:R-:W-:-:S02]  /*ea40*/  @!P1 LEA.HI.X R11, R2, R241, R3, 0x1, P5 ;  /* 0x000000f1020b9211 */ /* 0x000fc400028f0c03 */
[----:B------:R-:W-:Y:S02]  /*ea50*/  @!P0 LEA R4, P2, R0, R240, 0x1 ;  /* 0x000000f000048211 */ /* 0x000fe400078408ff */
[-C--:B------:R-:W-:Y:S01]  /*ea60*/  @!P0 LEA.HI.X R7, R2, R241.reuse, R3, 0x1, P3 ;  /* 0x000000f102078211 */ /* 0x080fe200018f0c03 */
[----:B------:R-:W-:Y:S01]  /*ea70*/  @!PT LDS RZ, [RZ] ;  /* 0x00000000fffff984 */ /* 0x000fe20000000800 */
[----:B------:R-:W-:Y:S01]  /*ea80*/  @!PT LDS RZ, [RZ] ;  /* 0x00000000fffff984 */ /* 0x000fe20000000800 */
[----:B------:R-:W-:Y:S01]  /*ea90*/  @!PT LDS RZ, [RZ] ;  /* 0x00000000fffff984 */ /* 0x000fe20000000800 */
[----:B------:R-:W-:Y:S01]  /*eaa0*/  @!P1 LDGSTS.E.BYPASS.LTC128B.128 [R222+0xa000], desc[UR4][R10.64] ;  /* 0x0a0000000ade9fae */ /* 0x000fe2000b901d44 */
[CCC-:B------:R-:W-:Y:S02]  /*eab0*/  @!P1 LEA.HI.X R9, R0.reuse, R241.reuse, R5.reuse, 0x1, P4 ;  /* 0x000000f100099211 */ /* 0x1c0fe400020f0c05 */
[----:B------:R-:W-:Y:S01]  /*eac0*/  @!P0 LEA.HI.X R5, R0, R241, R5, 0x1, P2 ;  /* 0x000000f100058211 */ /* 0x000fe200010f0c05 */
[----:B------:R-:W-:Y:S01]  /*ead0*/  @P0 STS.128 [R222+0xb000], RZ ;  /* 0x00b000ffde000388 */ /* 0x000fe20000000c00 */
[----:B------:R-:W-:-:S03]  /*eae0*/  ISETP.GT.AND P2, PT, R184, R186, PT ;  /* 0x000000bab800720c */ /* 0x000fc60003f44270 */
        /* <DEDUP_REMOVED lines=34> */
[----:B------:R-:W-:Y:S06]  /*ed10*/  HMMA.16816.F32.BF16 R24, R24, R138, RZ ;  /* 0x0000008a1818723c */ /* 0x000fec00000418ff */
[----:B------:R-:W-:Y:S06]  /*ed20*/  HMMA.16816.F32.BF16 R180, R8, R28, R180 ;  /* 0x0000001c08b4723c */ /* 0x000fec00000418b4 */
[C---:B------:R-:W-:Y:S06]  /*ed30*/  HMMA.16816.F32.BF16 R176, R4.reuse, R34, R176 ;  /* 0x0000002204b0723c */ /* 0x040fec00000418b0 */
[----:B------:R-:W-:Y:S01]  /*ed40*/  HMMA.16816.F32.BF16 R188, R4, R30, R20 ;  /* 0x0000001e04bc723c */ /* 0x000fe20000041814 */
[----:B------:R-:W-:Y:S04]  /*ed50*/  LDSM.16.M88.4 R4, [R212+0x2000] ;  /* 0x00200000d404783b */ /* 0x000fe80000000200 */
[----:B------:R-:W1:Y:S01]  /*ed60*/  LDSM.16.M88.4 R20, [R210+0x8000] ;  /* 0x00800000d214783b */ /* 0x000e620000000200 */
[C---:B------:R-:W-:Y:S06]  /*ed70*/  HMMA.16816.F32.BF16 R132, R8.reuse, R34, R132 ;  /* 0x000000220884723c */ /* 0x040fec0000041884 */
[----:B------:R-:W-:Y:S01]  /*ed80*/  HMMA.16816.F32.BF16 R24, R8, R30, R24 ;  /* 0x0000001e0818723c */ /* 0x000fe20000041818 */
[----:B------:R-:W2:Y:S05]  /*ed90*/  LDSM.16.M88.4 R8, [R212] ;  /* 0x00000000d408783b */ /* 0x000eaa0000000200 */
[C---:B-1----:R-:W-:Y:S06]  /*eda0*/  HMMA.16816.F32.BF16 R136, R4.reuse, R20, R192 ;  /* 0x000000140488723c */ /* 0x042fec00000418c0 */
[----:B------:R-:W-:Y:S06]  /*edb0*/  HMMA.16816.F32.BF16 R176, R4, R22, R176 ;  /* 0x0000001604b0723c */ /* 0x000fec00000418b0 */
[C---:B--2---:R-:W-:Y:S06]  /*edc0*/  HMMA.16816.F32.BF16 R32, R8.reuse, R20, R196 ;  /* 0x000000140820723c */ /* 0x044fec00000418c4 */
        /* <DEDUP_REMOVED lines=63> */
[-C--:B-1----:R-:W-:Y:S06]  /*f1c0*/  HMMA.16816.F32.BF16 R188, R4, R20.reuse, R132 ;  /* 0x0000001404bc723c */ /* 0x082fec0000041884 */
[----:B------:R-:W-:Y:S06]  /*f1d0*/  HMMA.16816.F32.BF16 R136, R8, R20, R136 ;  /* 0x000000140888723c */ /* 0x000fec0000041888 */
[-C--:B------:R-:W-:Y:S06]  /*f1e0*/  HMMA.16816.F32.BF16 R192, R4, R22.reuse, R28 ;  /* 0x0000001604c0723c */ /* 0x080fec000004181c */
[----:B------:R-:W-:Y:S01]  /*f1f0*/  HMMA.16816.F32.BF16 R132, R8, R22, R24 ;  /* 0x000000160884723c */ /* 0x000fe20000041818 */
[----:B------:R-:W-:Y:S06]  /*f200*/  BAR.SYNC.DEFER_BLOCKING 0x0 ;  /* 0x0000000000007b1d */ /* 0x000fec0000010000 */
[----:B------:R-:W-:-:S02]  /*f210*/  NOP ;  /* 0x0000000000007918 */ /* 0x000fc40000000000 */
[----:B------:R-:W-:-:S15]  /*f220*/  @!P2 BRA `(.L_x_2768) ;  /* 0x0000000000b8a947 */ /* 0x000fde0003800000 */
[----:B------:R-:W2:Y:S01]  /*f230*/  LDL R0, [R1+0x118] ;  /* 0x0001180001007983 */ /* 0x000ea20000100800 */
[----:B------:R-:W-:-:S03]  /*f240*/  IMAD.MOV.U32 R3, RZ, RZ, R187 ;  /* 0x000000ffff037224 */ /* 0x000fc600078e00bb */
[----:B------:R-:W3:Y:S04]  /*f250*/  LDL R185, [R1+0xe0] ;  /* 0x0000e00001b97983 */ /* 0x000ee80000100800 */
[----:B------:R-:W4:Y:S04]  /*f260*/  LDL.64 R220, [R1+0xf8] ;  /* 0x0000f80001dc7983 */ /* 0x000f280000100a00 */
[----:B------:R-:W5:Y:S04]  /*f270*/  LDL R186, [R1+0x110] ;  /* 0x0001100001ba7983 */ /* 0x000f680000100800 */
[----:B------:R-:W5:Y:S01]  /*f280*/  LDL R187, [R1+0x114] ;  /* 0x0001140001bb7983 */ /* 0x000f620000100800 */
[----:B------:R-:W-:-:S05]  /*f290*/  VIADD R2, R3, 0xfffffffc ;  /* 0xfffffffc03027836 */ /* 0x000fca0000000000 */
[----:B------:R-:W-:Y:S01]  /*f2a0*/  SHF.R.S32.HI R3, RZ, 0x1f, R2 ;  /* 0x0000001fff037819 */ /* 0x000fe20000011402 */
[----:B------:R1:W-:Y:S01]  /*f2b0*/  @P1 STS.128 [R222+0x8000], RZ ;  /* 0x008000ffde001388 */ /* 0x0003e20000000c00 */
[----:B------:R-:W-:Y:S01]  /*f2c0*/  BSSY B0, `(.L_x_2769) ;  /* 0x0000023000007945 */ /* 0x000fe20003800000 */
[----:B--2---:R-:W-:-:S04]  /*f2d0*/  IMAD R0, R0, R2, RZ ;  /* 0x0000000200007224 */ /* 0x004fc800078e02ff */
[-C--:B---3--:R-:W-:Y:S02]  /*f2e0*/  IMAD R0, R3, R185.reuse, R0 ;  /* 0x000000b903007224 */ /* 0x088fe400078e0200 */
[----:B----4-:R-:W-:-:S04]  /*f2f0*/  IMAD.WIDE.U32 R2, R2, R185, R220 ;  /* 0x000000b902027225 */ /* 0x010fc800078e00dc */
        /* <DEDUP_REMOVED lines=10> */
[----:B-----5:R-:W-:-:S03]  /*f3a0*/  IADD3 R2, P2, R186, R2, RZ ;  /* 0x00000002ba027210 */ /* 0x020fc60007f5e0ff */
        /* <DEDUP_REMOVED lines=20> */
.L_x_2770:
[----:B------:R-:W-:Y:S05]  /*f4f0*/  BSYNC B0 ;  /* 0x0000000000007941 */ /* 0x000fea0003800000 */
.L_x_2769:
[----:B------:R-:W0:Y:S02]  /*f500*/  LDGDEPBAR ;  /* 0x00000000000079af */ /* 0x000e240000000000 */
.L_x_2768:
[----:B------:R-:W-:Y:S05]  /*f510*/  BSYNC B1 ;  /* 0x0000000000017941 */ /* 0x000fea0003800000 */
.L_x_2767:
[----:B------:R-:W3:Y:S04]  /*f520*/  LDL R0, [R1+0xb8] ;  /* 0x0000b80001007983 */ /* 0x000ee80000100800 */
[----:B------:R-:W4:Y:S01]  /*f530*/  LDL R2, [R1+0xc0] ;  /* 0x0000c00001027983 */ /* 0x000f220000100800 */
[----:B------:R-:W1:Y:S02]  /*f540*/  S2R R3, SR_TID.X ;  /* 0x0000000000037919 */ /* 0x000e640000002100 */
[----:B-1----:R-:W-:-:S05]  /*f550*/  IMAD.SHL.U32 R3, R3, 0x2, RZ ;  /* 0x0000000203037824 */ /* 0x002fca00078e00ff */
[----:B------:R-:W-:-:S05]  /*f560*/  LOP3.LUT R3, R3, 0x6, RZ, 0xc0, !PT ;  /* 0x0000000603037812 */ /* 0x000fca00078ec0ff */
[----:B--2---:R-:W-:-:S04]  /*f570*/  IMAD R4, R184, 0x20, R3 ;  /* 0x00000020b8047824 */ /* 0x004fc800078e0203 */
[C---:B------:R-:W-:Y:S01]  /*f580*/  VIADD R11, R4.reuse, 0x1 ;  /* 0x00000001040b7836 */ /* 0x040fe20000000000 */
[C---:B------:R-:W-:Y:S01]  /*f590*/  IADD3 R9, R4.reuse, 0x9, RZ ;  /* 0x0000000904097810 */ /* 0x040fe20007ffe0ff */
[----:B------:R-:W-:-:S04]  /*f5a0*/  VIADD R10, R4, 0x8 ;  /* 0x00000008040a7836 */ /* 0x000fc80000000000 */
[----:B------:R-:W-:Y:S02]  /*f5b0*/  IMAD.IADD R5, R229, 0x1, -R9 ;  /* 0x00000001e5057824 */ /* 0x000fe400078e0a09 */
[C---:B------:R-:W-:Y:S02]  /*f5c0*/  VIADD R8, R4.reuse, 0x10 ;  /* 0x0000001004087836 */ /* 0x040fe40000000000 */
[C---:B------:R-:W-:Y:S02]  /*f5d0*/  VIADD R7, R4.reuse, 0x11 ;  /* 0x0000001104077836 */ /* 0x040fe40000000000 */
[C---:B------:R-:W-:Y:S01]  /*f5e0*/  VIADD R6, R4.reuse, 0x18 ;  /* 0x0000001804067836 */ /* 0x040fe20000000000 */
[CC--:B------:R-:W-:Y:S02]  /*f5f0*/  ISETP.GE.AND P2, PT, R4.reuse, R227.reuse, PT ;  /* 0x000000e30400720c */ /* 0x0c0fe40003f46270 */
[----:B------:R-:W-:Y:S02]  /*f600*/  ISETP.GE.AND P5, PT, R11, R227, PT ;  /* 0x000000e30b00720c */ /* 0x000fe40003fa6270 */
[----:B------:R-:W-:-:S02]  /*f610*/  ISETP.GE.OR P2, PT, R4, R235, !P2 ;  /* 0x000000eb0400720c */ /* 0x000fc40005746670 */
[C---:B------:R-:W-:Y:S02]  /*f620*/  ISETP.GE.AND P4, PT, R10.reuse, R227, PT ;  /* 0x000000e30a00720c */ /* 0x040fe40003f86270 */
[----:B------:R-:W-:Y:S02]  /*f630*/  ISETP.GE.OR P5, PT, R11, R235, !P5 ;  /* 0x000000eb0b00720c */ /* 0x000fe40006fa6670 */
[C---:B------:R-:W-:Y:S02]  /*f640*/  ISETP.GE.AND P3, PT, R9.reuse, R227, PT ;  /* 0x000000e30900720c */ /* 0x040fe40003f66270 */
[-C--:B------:R-:W-:Y:S02]  /*f650*/  ISETP.GE.OR P4, PT, R10, R235.reuse, !P4 ;  /* 0x000000eb0a00720c */ /* 0x080fe40006786670 */
[----:B------:R-:W-:Y:S01]  /*f660*/  ISETP.GE.OR P3, PT, R9, R235, !P3 ;  /* 0x000000eb0900720c */ /* 0x000fe20005f66670 */
[----:B------:R-:W-:Y:S04]  /*f670*/  STL [R1+0x1a8], R205 ;  /* 0x0001a8cd01007387 */ /* 0x000fe80000100800 */
[----:B------:R-:W-:Y:S04]  /*f680*/  STL.64 [R1+0x1a0], R14 ;  /* 0x0001a00e01007387 */ /* 0x000fe80000100a00 */
[----:B------:R-:W-:Y:S04]  /*f690*/  STL [R1+0x194], R208 ;  /* 0x000194d001007387 */ /* 0x000fe80000100800 */
[----:B------:R-:W-:Y:S04]  /*f6a0*/  STL [R1+0x190], R207 ;  /* 0x000190cf01007387 */ /* 0x000fe80000100800 */
[----:B------:R-:W-:Y:S04]  /*f6b0*/  STL [R1+0x18c], R249 ;  /* 0x00018cf901007387 */ /* 0x000fe80000100800 */
[----:B------:R-:W-:Y:S04]  /*f6c0*/  STL [R1+0x188], R248 ;  /* 0x000188f801007387 */ /* 0x000fe80000100800 */
[----:B------:R-:W-:Y:S01]  /*f6d0*/  STL [R1+0x184], R246 ;  /* 0x000184f601007387 */ /* 0x000fe20000100800 */
[----:B---3--:R-:W-:-:S02]  /*f6e0*/  IMAD.MOV.U32 R28, RZ, RZ, R0 ;  /* 0x000000ffff1c7224 */ /* 0x008fc400078e0000 */
[----:B------:R-:W-:-:S05]  /*f6f0*/  IMAD.IADD R0, R229, 0x1, -R4 ;  /* 0x00000001e5007824 */ /* 0x000fca00078e0a04 */
[----:B------:R-:W-:-:S04]  /*f700*/  IABS R0, R0 ;  /* 0x0000000000007213 */ /* 0x000fc80000000000 */
[----:B------:R-:W-:Y:S01]  /*f710*/  I2FP.F32.S32 R0, R0 ;  /* 0x0000000000007245 */ /* 0x000fe20000201400 */
[----:B----4-:R-:W-:Y:S02]  /*f720*/  IMAD.MOV.U32 R221, RZ, RZ, R2 ;  /* 0x000000ffffdd7224 */ /* 0x010fe400078e0002 */
[C---:B------:R-:W-:Y:S02]  /*f730*/  IMAD.IADD R2, R229.reuse, 0x1, -R11 ;  /* 0x00000001e5027824 */ /* 0x040fe400078e0a0b */
[----:B------:R-:W-:Y:S01]  /*f740*/  FFMA.FTZ R27, R0, -R219, R180 ;  /* 0x800000db001b7223 */ /* 0x000fe200000100b4 */
[----:B------:R-:W-:Y:S02]  /*f750*/  IMAD.IADD R0, R229, 0x1, -R10 ;  /* 0x00000001e5007824 */ /* 0x000fe400078e0a0a */
[----:B------:R-:W-:-:S03]  /*f760*/  IABS R3, R2 ;  /* 0x0000000200037213 */ /* 0x000fc60000000000 */
[----:B------:R-:W-:Y:S02]  /*f770*/  IABS R2, R0 ;  /* 0x0000000000027213 */ /* 0x000fe40000000000 */
[----:B------:R-:W-:Y:S02]  /*f780*/  IABS R0, R5 ;  /* 0x0000000500007213 */ /* 0x000fe40000000000 */
[----:B------:R-:W-:Y:S02]  /*f790*/  I2FP.F32.S32 R3, R3 ;  /* 0x0000000300037245 */ /* 0x000fe40000201400 */
[----:B------:R-:W-:Y:S02]  /*f7a0*/  I2FP.F32.S32 R0, R0 ;  /* 0x0000000000007245 */ /* 0x000fe40000201400 */
[----:B------:R-:W-:Y:S01]  /*f7b0*/  I2FP.F32.S32 R2, R2 ;  /* 0x0000000200027245 */ /* 0x000fe20000201400 */
[-C--:B------:R-:W-:Y:S02]  /*f7c0*/  FFMA.FTZ R20, R3, -R219.reuse, R181 ;  /* 0x800000db03147223 */ /* 0x080fe400000100b5 */
[----:B------:R-:W-:Y:S01]  /*f7d0*/  FFMA.FTZ R24, R0, -R219, R33 ;  /* 0x800000db00187223 */ /* 0x000fe20000010021 */
[C---:B------:R-:W-:Y:S01]  /*f7e0*/  IMAD.IADD R0, R229.reuse, 0x1, -R8 ;  /* 0x00000001e5007824 */ /* 0x040fe200078e0a08 */
[----:B------:R-:W-:Y:S01]  /*f7f0*/  IADD3 R3, R229, -R7, RZ ;  /* 0x80000007e5037210 */ /* 0x000fe20007ffe0ff */
[----:B------:R-:W-:-:S03]  /*f800*/  FFMA.FTZ R21, R2, -R219, R32 ;  /* 0x800000db02157223 */ /* 0x000fc60000010020 */
[----:B------:R-:W-:Y:S02]  /*f810*/  IABS R2, R0 ;  /* 0x0000000000027213 */ /* 0x000fe40000000000 */
[----:B------:R-:W-:-:S04]  /*f820*/  IABS R0, R3 ;  /* 0x0000000300007213 */ /* 0x000fc80000000000 */
[----:B------:R-:W-:-:S05]  /*f830*/  I2FP.F32.S32 R0, R0 ;  /* 0x0000000000007245 */ /* 0x000fca0000201400 */
[----:B------:R-:W-:Y:S01]  /*f840*/  FFMA.FTZ R22, R0, -R219, R137 ;  /* 0x800000db00167223 */ /* 0x000fe20000010089 */
[----:B------:R-:W-:-:S05]  /*f850*/  IMAD.IADD R0, R229, 0x1, -R6 ;  /* 0x00000001e5007824 */ /* 0x000fca00078e0a06 */
[----:B------:R-:W-:Y:S01]  /*f860*/  IABS R0, R0 ;  /* 0x0000000000007213 */ /* 0x000fe20000000000 */
[----:B------:R-:W-:-:S03]  /*f870*/  VIADD R5, R4, 0x19 ;  /* 0x0000001904057836 */ /* 0x000fc60000000000 */
[----:B------:R-:W-:-:S05]  /*f880*/  I2FP.F32.S32 R0, R0 ;  /* 0x0000000000007245 */ /* 0x000fca0000201400 */
[----:B------:R-:W-:Y:S01]  /*f890*/  FFMA.FTZ R3, R0, -R219, R132 ;  /* 0x800000db00037223 */ /* 0x000fe20000010084 */
[----:B------:R-:W-:Y:S01]  /*f8a0*/  IMAD.IADD R0, R229, 0x1, -R5 ;  /* 0x00000001e5007824 */ /* 0x000fe200078e0a05 */
[----:B------:R-:W-:-:S04]  /*f8b0*/  I2FP.F32.S32 R2, R2 ;  /* 0x0000000200027245 */ /* 0x000fc80000201400 */
[----:B------:R-:W-:Y:S02]  /*f8c0*/  IABS R0, R0 ;  /* 0x0000000000007213 */ /* 0x000fe40000000000 */
[----:B------:R-:W-:Y:S02]  /*f8d0*/  FSEL R27, R27, -INF , !P2 ;  /* 0xff8000001b1b7808 */ /* 0x000fe40005000000 */
[----:B------:R-:W-:Y:S01]  /*f8e0*/  I2FP.F32.S32 R0, R0 ;  /* 0x0000000000007245 */ /* 0x000fe20000201400 */
[----:B------:R-:W-:Y:S01]  /*f8f0*/  FFMA.FTZ R23, R2, -R219, R136 ;  /* 0x800000db02177223 */ /* 0x000fe20000010088 */
[----:B------:R-:W-:-:S03]  /*f900*/  FSEL R26, R20, -INF , !P5 ;  /* 0xff800000141a7808 */ /* 0x000fc60006800000 */
[----:B------:R-:W-:Y:S01]  /*f910*/  FFMA.FTZ R2, R0, -R219, R133 ;  /* 0x800000db00027223 */ /* 0x000fe20000010085 */
[----:B------:R-:W-:Y:S02]  /*f920*/  FMNMX.FTZ R0, R213, R27, !PT ;  /* 0x0000001bd5007209 */ /* 0x000fe40007810000 */
[-C--:B------:R-:W-:Y:S02]  /*f930*/  ISETP.GE.AND P2, PT, R8, R227.reuse, PT ;  /* 0x000000e30800720c */ /* 0x080fe40003f46270 */
[----:B------:R-:W-:Y:S02]  /*f940*/  FSEL R25, R21, -INF , !P4 ;  /* 0xff80000015197808 */ /* 0x000fe40006000000 */
[----:B------:R-:W-:Y:S02]  /*f950*/  FMNMX.FTZ R0, R26, R0, !PT ;  /* 0x000000001a007209 */ /* 0x000fe40007810000 */
[----:B------:R-:W-:Y:S02]  /*f960*/  ISETP.GE.AND P4, PT, R7, R227, PT ;  /* 0x000000e30700720c */ /* 0x000fe40003f86270 */
[----:B------:R-:W-:-:S02]  /*f970*/  ISETP.GE.OR P2, PT, R8, R235, !P2 ;  /* 0x000000eb0800720c */ /* 0x000fc40005746670 */
[----:B------:R-:W-:Y:S02]  /*f980*/  FSEL R24, R24, -INF , !P3 ;  /* 0xff80000018187808 */ /* 0x000fe40005800000 */
[----:B------:R-:W-:Y:S02]  /*f990*/  FMNMX.FTZ R0, R25, R0, !PT ;  /* 0x0000000019007209 */ /* 0x000fe40007810000 */
[----:B------:R-:W-:Y:S02]  /*f9a0*/  ISETP.GE.AND P3, PT, R6, R227, PT ;  /* 0x000000e30600720c */ /* 0x000fe40003f66270 */
[----:B------:R-:W-:Y:S02]  /*f9b0*/  ISETP.GE.OR P4, PT, R7, R235, !P4 ;  /* 0x000000eb0700720c */ /* 0x000fe40006786670 */
[----:B------:R-:W-:Y:S02]  /*f9c0*/  FSEL R23, R23, -INF , !P2 ;  /* 0xff80000017177808 */ /* 0x000fe40005000000 */
[----:B------:R-:W-:-:S02]  /*f9d0*/  FMNMX.FTZ R0, R24, R0, !PT ;  /* 0x0000000018007209 */ /* 0x000fc40007810000 */
[----:B------:R-:W-:Y:S02]  /*f9e0*/  ISETP.GE.AND P2, PT, R5, R227, PT ;  /* 0x000000e30500720c */ /* 0x000fe40003f46270 */
[-C--:B------:R-:W-:Y:S02]  /*f9f0*/  ISETP.GE.OR P3, PT, R6, R235.reuse, !P3 ;  /* 0x000000eb0600720c */ /* 0x080fe40005f66670 */
[----:B------:R-:W-:Y:S02]  /*fa00*/  FSEL R22, R22, -INF , !P4 ;  /* 0xff80000016167808 */ /* 0x000fe40006000000 */
[----:B------:R-:W-:Y:S02]  /*fa10*/  FMNMX.FTZ R0, R23, R0, !PT ;  /* 0x0000000017007209 */ /* 0x000fe40007810000 */
[----:B------:R-:W-:Y:S02]  /*fa20*/  ISETP.GE.OR P2, PT, R5, R235, !P2 ;  /* 0x000000eb0500720c */ /* 0x000fe40005746670 */
[----:B------:R-:W-:-:S02]  /*fa30*/  FSEL R21, R3, -INF , !P3 ;  /* 0xff80000003157808 */ /* 0x000fc40005800000 */
        /* <DEDUP_REMOVED lines=9> */
[----:B------:R-:W-:-:S05]  /*fad0*/  FSEL R0, R132, RZ, P2 ;  /* 0x000000ff84007208 */ /* 0x000fca0001000000 */
[----:B------:R-:W-:Y:S02]  /*fae0*/  FADD.FTZ R2, R213, -R0 ;  /* 0x80000000d5027221 */ /* 0x000fe40000010000 */
[----:B------:R-:W2:Y:S04]  /*faf0*/  LD.E R0, desc[UR4][R172.64+0xdc] ;  /* 0x0000dc04ac007980 */ /* 0x000ea8000c101900 */
        /* <DEDUP_REMOVED lines=17> */
[----:B------:R-:W3:Y:S04]  /*fc10*/  LDL.64 R14, [R1+0x70] ;  /* 0x00007000010e7983 */ /* 0x000ee80000100a00 */
[----:B------:R-:W4:Y:S04]  /*fc20*/  LDL R208, [R1+0xd0] ;  /* 0x0000d00001d07983 */ /* 0x000f280000100800 */
[----:B------:R-:W3:Y:S04]  /*fc30*/  LDL R207, [R1+0xc4] ;  /* 0x0000c40001cf7983 */ /* 0x000ee80000100800 */
[----:B------:R-:W3:Y:S04]  /*fc40*/  LDL R249, [R1+0xc8] ;  /* 0x0000c80001f97983 */ /* 0x000ee80000100800 */
[----:B------:R-:W3:Y:S04]  /*fc50*/  LDL R248, [R1+0xcc] ;  /* 0x0000cc0001f87983 */ /* 0x000ee80000100800 */
[----:B------:R-:W4:Y:S01]  /*fc60*/  LDL.LU R33, [R1+0xac] ;  /* 0x0000ac0001217983 */ /* 0x000f220000300800 */
[----:B------:R-:W-:Y:S01]  /*fc70*/  IMAD.MOV.U32 R32, RZ, RZ, R243 ;  /* 0x000000ffff207224 */ /* 0x000fe200078e00f3 */
[----:B------:R-:W-:-:S02]  /*fc80*/  ISETP.GE.AND P4, PT, R4, R226, PT ;  /* 0x000000e20400720c */ /* 0x000fc40003f86270 */
[C---:B------:R-:W-:Y:S02]  /*fc90*/  ISETP.GE.AND P6, PT, R4.reuse, R225, PT ;  /* 0x000000e10400720c */ /* 0x040fe40003fc6270 */
[C---:B------:R-:W-:Y:S02]  /*fca0*/  ISETP.GE.OR P4, PT, R4.reuse, R234, !P4 ;  /* 0x000000ea0400720c */ /* 0x040fe40006786670 */
[----:B------:R-:W-:Y:S02]  /*fcb0*/  ISETP.GE.OR P6, PT, R4, R233, !P6 ;  /* 0x000000e90400720c */ /* 0x000fe400077c6670 */
[C---:B------:R-:W-:Y:S02]  /*fcc0*/  ISETP.GE.AND P3, PT, R11.reuse, R226, PT ;  /* 0x000000e20b00720c */ /* 0x040fe40003f66270 */
[C---:B------:R-:W-:Y:S02]  /*fcd0*/  ISETP.GE.AND P5, PT, R11.reuse, R225, PT ;  /* 0x000000e10b00720c */ /* 0x040fe40003fa6270 */
[----:B------:R-:W-:-:S02]  /*fce0*/  ISETP.GE.OR P3, PT, R11, R234, !P3 ;  /* 0x000000ea0b00720c */ /* 0x000fc40005f66670 */
[----:B------:R-:W-:Y:S01]  /*fcf0*/  ISETP.GE.OR P5, PT, R11, R233, !P5 ;  /* 0x000000e90b00720c */ /* 0x000fe20006fa6670 */
[----:B------:R1:W-:Y:S04]  /*fd00*/  STL.64 [R1+0x198], R172 ;  /* 0x000198ac01007387 */ /* 0x0003e80000100a00 */
[----:B-1----:R-:W3:Y:S01]  /*fd10*/  LDL.64 R172, [R1+0x50] ;  /* 0x0000500001ac7983 */ /* 0x002ee20000100a00 */
[C---:B--2---:R-:W-:Y:S01]  /*fd20*/  FMUL.FTZ R3, R0.reuse, R132 ;  /* 0x0000008400037220 */ /* 0x044fe20000410000 */
[----:B------:R-:W-:-:S04]  /*fd30*/  FMUL.FTZ R2, R0, R2 ;  /* 0x0000000200027220 */ /* 0x000fc80000410000 */
[----:B------:R-:W-:Y:S02]  /*fd40*/  FSEL R3, R3, RZ, P2 ;  /* 0x000000ff03037208 */ /* 0x000fe40001000000 */
[----:B------:R-:W1:Y:S03]  /*fd50*/  MUFU.EX2 R2, R2 ;  /* 0x0000000200027308 */ /* 0x000e660000000800 */
[-CC-:B------:R-:W-:Y:S01]  /*fd60*/  FFMA.FTZ R27, R27, R0.reuse, -R3.reuse ;  /* 0x000000001b1b7223 */ /* 0x180fe20000010803 */
[-CC-:B------:R-:W-:Y:S01]  /*fd70*/  FFMA.FTZ R26, R26, R0.reuse, -R3.reuse ;  /* 0x000000001a1a7223 */ /* 0x180fe20000010803 */
[-CC-:B------:R-:W-:Y:S01]  /*fd80*/  FFMA.FTZ R136, R25, R0.reuse, -R3.reuse ;  /* 0x0000000019887223 */ /* 0x180fe20000010803 */
[-CC-:B------:R-:W-:Y:S01]  /*fd90*/  FFMA.FTZ R137, R24, R0.reuse, -R3.reuse ;  /* 0x0000000018897223 */ /* 0x180fe20000010803 */
[-CC-:B------:R-:W-:Y:S01]  /*fda0*/  FFMA.FTZ R180, R23, R0.reuse, -R3.reuse ;  /* 0x0000000017b47223 */ /* 0x180fe20000010803 */
[-CC-:B------:R-:W-:Y:S01]  /*fdb0*/  FFMA.FTZ R181, R22, R0.reuse, -R3.reuse ;  /* 0x0000000016b57223 */ /* 0x180fe20000010803 */
[-CC-:B------:R-:W-:Y:S01]  /*fdc0*/  FFMA.FTZ R185, R21, R0.reuse, -R3.reuse ;  /* 0x0000000015b97223 */ /* 0x180fe20000010803 */
[----:B------:R-:W-:-:S02]  /*fdd0*/  FFMA.FTZ R186, R20, R0, -R3 ;  /* 0x0000000014ba7223 */ /* 0x000fc40000010803 */
        /* <DEDUP_REMOVED lines=33> */
[----:B----4-:R-:W-:-:S02]  /*fff0*/  FFMA.FTZ R20, R33, R2, R3 ;  /* 0x0000000221147223 */ /* 0x010fc40000010003 */
[----:B------:R-:W1:Y:S02]  /*10000*/  MUFU.EX2 R2, R26 ;  /* 0x0000001a00027308 */ /* 0x000e640000000800 */
[C---:B-1----:R-:W-:Y:S01]  /*10010*/  FADD.FTZ R65, R2.reuse, R20 ;  /* 0x0000001402417221 */ /* 0x042fe20000010000 */
[----:B------:R-:W-:Y:S01]  /*10020*/  F2FP.BF16.F32.PACK_AB R68, R2, R3 ;  /* 0x000000030244723e */ /* 0x000fe200000010ff */
[----:B------:R-:W-:-:S05]  /*10030*/  IMAD.IADD R2, R231, 0x1, -R4 ;  /* 0x00000001e7027824 */ /* 0x000fca00078e0a04 */
[----:B------:R-:W-:-:S04]  /*10040*/  IABS R2, R2 ;  /* 0x0000000200027213 */ /* 0x000fc80000000000 */
[----:B------:R-:W-:-:S05]  /*10050*/  I2FP.F32.S32 R2, R2 ;  /* 0x0000000200027245 */ /* 0x000fca0000201400 */
[----:B------:R-:W-:Y:S01]  /*10060*/  FFMA.FTZ R3, R2, -R219, R182 ;  /* 0x800000db02037223 */ /* 0x000fe200000100b6 */
        /* <DEDUP_REMOVED lines=12> */
[----:B------:R-:W-:Y:S01]  /*10130*/  IMAD.IADD R2, R228, 0x1, -R11 ;  /* 0x00000001e4027824 */ /* 0x000fe200078e0a0b */
[----:B------:R-:W-:Y:S01]  /*10140*/  ISETP.GE.AND P2, PT, R4, R224, PT ;  /* 0x000000e00400720c */ /* 0x000fe20003f46270 */
[----:B------:R-:W2:Y:S03]  /*10150*/  LDL.LU R183, [R1+0x78] ;  /* 0x0000780001b77983 */ /* 0x000ea60000300800 */
[----:B------:R-:W-:-:S04]  /*10160*/  IABS R2, R2 ;  /* 0x0000000200027213 */ /* 0x000fc80000000000 */
[----:B------:R-:W-:-:S05]  /*10170*/  I2FP.F32.S32 R2, R2 ;  /* 0x0000000200027245 */ /* 0x000fca0000201400 */
[----:B------:R-:W-:Y:S01]  /*10180*/  FFMA.FTZ R23, R2, -R219, R197 ;  /* 0x800000db02177223 */ /* 0x000fe200000100c5 */
[----:B------:R-:W-:Y:S01]  /*10190*/  IMAD.IADD R2, R230, 0x1, -R11 ;  /* 0x00000001e6027824 */ /* 0x000fe200078e0a0b */
[----:B------:R-:W-:Y:S02]  /*101a0*/  ISETP.GE.OR P2, PT, R4, R232, !P2 ;  /* 0x000000e80400720c */ /* 0x000fe40005746670 */
[----:B------:R-:W-:Y:S02]  /*101b0*/  FSEL R20, R3, -INF , !P4 ;  /* 0xff80000003147808 */ /* 0x000fe40006000000 */
[----:B------:R-:W-:Y:S02]  /*101c0*/  IADD3 R3, R231, -R10, RZ ;  /* 0x8000000ae7037210 */ /* 0x000fe40007ffe0ff */
[----:B------:R-:W-:Y:S02]  /*101d0*/  IABS R4, R2 ;  /* 0x0000000200047213 */ /* 0x000fe40000000000 */
[----:B------:R-:W-:-:S03]  /*101e0*/  IABS R2, R3 ;  /* 0x0000000300027213 */ /* 0x000fc60000000000 */
[----:B------:R-:W-:-:S05]  /*101f0*/  IMAD.MOV.U32 R3, RZ, RZ, R4 ;  /* 0x000000ffff037224 */ /* 0x000fca00078e0004 */
[----:B------:R-:W-:-:S05]  /*10200*/  I2FP.F32.S32 R3, R3 ;  /* 0x0000000300037245 */ /* 0x000fca0000201400 */
[----:B------:R-:W-:Y:S01]  /*10210*/  FFMA.FTZ R26, R3, -R219, R199 ;  /* 0x800000db031a7223 */ /* 0x000fe200000100c7 */
[----:B------:R-:W-:Y:S01]  /*10220*/  IMAD.IADD R3, R228, 0x1, -R10 ;  /* 0x00000001e4037824 */ /* 0x000fe200078e0a0a */
[----:B------:R-:W-:-:S04]  /*10230*/  ISETP.GE.AND P4, PT, R11, R224, PT ;  /* 0x000000e00b00720c */ /* 0x000fc80003f86270 */
[----:B------:R-:W-:Y:S02]  /*10240*/  IABS R3, R3 ;  /* 0x0000000300037213 */ /* 0x000fe40000000000 */
[----:B------:R-:W-:Y:S02]  /*10250*/  I2FP.F32.S32 R2, R2 ;  /* 0x0000000200027245 */ /* 0x000fe40000201400 */
[----:B------:R-:W-:Y:S02]  /*10260*/  I2FP.F32.S32 R3, R3 ;  /* 0x0000000300037245 */ /* 0x000fe40000201400 */
[----:B------:R-:W-:Y:S01]  /*10270*/  ISETP.GE.OR P4, PT, R11, R232, !P4 ;  /* 0x000000e80b00720c */ /* 0x000fe20006786670 */
[-C--:B------:R-:W-:Y:S01]  /*10280*/  FFMA.FTZ R4, R2, -R219.reuse, R34 ;  /* 0x800000db02047223 */ /* 0x080fe20000010022 */
[----:B------:R-:W-:Y:S01]  /*10290*/  FSEL R11, R22, -INF , !P3 ;  /* 0xff800000160b7808 */ /* 0x000fe20005800000 */
[----:B------:R-:W-:Y:S02]  /*102a0*/  IMAD.IADD R2, R230, 0x1, -R10 ;  /* 0x00000001e6027824 */ /* 0x000fe400078e0a0a */
[----:B------:R-:W-:Y:S01]  /*102b0*/  FFMA.FTZ R22, R3, -R219, R176 ;  /* 0x800000db03167223 */ /* 0x000fe200000100b0 */
[----:B------:R-:W-:Y:S01]  /*102c0*/  IMAD.IADD R3, R228, 0x1, -R9 ;  /* 0x00000001e4037824 */ /* 0x000fe200078e0a09 */
[----:B------:R-:W-:-:S02]  /*102d0*/  FSEL R25, R21, -INF , !P6 ;  /* 0xff80000015197808 */ /* 0x000fc40007000000 */
[----:B------:R-:W-:Y:S02]  /*102e0*/  ISETP.GE.AND P6, PT, R10, R226, PT ;  /* 0x000000e20a00720c */ /* 0x000fe40003fc6270 */
[----:B------:R-:W-:Y:S02]  /*102f0*/  IABS R2, R2 ;  /* 0x0000000200027213 */ /* 0x000fe40000000000 */
[----:B------:R-:W-:Y:S02]  /*10300*/  IABS R3, R3 ;  /* 0x0000000300037213 */ /* 0x000fe40000000000 */
[----:B------:R-:W-:Y:S02]  /*10310*/  FSEL R21, R24, -INF , !P2 ;  /* 0xff80000018157808 */ /* 0x000fe40005000000 */
[C---:B------:R-:W-:Y:S02]  /*10320*/  ISETP.GE.AND P2, PT, R10.reuse, R225, PT ;  /* 0x000000e10a00720c */ /* 0x040fe40003f46270 */
[----:B------:R-:W-:-:S02]  /*10330*/  ISETP.GE.AND P3, PT, R10, R224, PT ;  /* 0x000000e00a00720c */ /* 0x000fc40003f66270 */
[----:B------:R-:W-:Y:S02]  /*10340*/  I2FP.F32.S32 R2, R2 ;  /* 0x0000000200027245 */ /* 0x000fe40000201400 */
[C---:B------:R-:W-:Y:S02]  /*10350*/  ISETP.GE.OR P6, PT, R10.reuse, R234, !P6 ;  /* 0x000000ea0a00720c */ /* 0x040fe400077c6670 */
[----:B------:R-:W-:Y:S02]  /*10360*/  I2FP.F32.S32 R3, R3 ;  /* 0x0000000300037245 */ /* 0x000fe40000201400 */
[C---:B------:R-:W-:Y:S02]  /*10370*/  ISETP.GE.OR P2, PT, R10.reuse, R233, !P2 ;  /* 0x000000e90a00720c */ /* 0x040fe40005746670 */
[----:B------:R-:W-:Y:S01]  /*10380*/  ISETP.GE.OR P3, PT, R10, R232, !P3 ;  /* 0x000000e80a00720c */ /* 0x000fe20005f66670 */
[----:B------:R-:W-:Y:S01]  /*10390*/  FFMA.FTZ R24, R2, -R219, R178 ;  /* 0x800000db02187223 */ /* 0x000fe200000100b2 */
[----:B------:R-:W-:-:S02]  /*103a0*/  FSEL R23, R23, -INF , !P5 ;  /* 0xff80000017177808 */ /* 0x000fc40006800000 */
[----:B------:R-:W-:Y:S02]  /*103b0*/  FSEL R49, R26, -INF , !P4 ;  /* 0xff8000001a317808 */ /* 0x000fe40006000000 */
[----:B------:R-:W-:Y:S01]  /*103c0*/  FSEL R10, R4, -INF , !P6 ;  /* 0xff800000040a7808 */ /* 0x000fe20007000000 */
[--C-:B------:R-:W-:Y:S01]  /*103d0*/  IMAD.IADD R4, R231, 0x1, -R9.reuse ;  /* 0x00000001e7047824 */ /* 0x100fe200078e0a09 */
[C---:B------:R-:W-:Y:S01]  /*103e0*/  ISETP.GE.AND P5, PT, R9.reuse, R226, PT ;  /* 0x000000e20900720c */ /* 0x040fe20003fa6270 */
[----:B------:R-:W-:Y:S01]  /*103f0*/  IMAD.IADD R2, R230, 0x1, -R9 ;  /* 0x00000001e6027824 */ /* 0x000fe200078e0a09 */
[----:B------:R-:W-:Y:S01]  /*10400*/  ISETP.GE.AND P4, PT, R9, R225, PT ;  /* 0x000000e10900720c */ /* 0x000fe20003f86270 */
[----:B------:R-:W-:Y:S01]  /*10410*/  FFMA.FTZ R26, R3, -R219, R177 ;  /* 0x800000db031a7223 */ /* 0x000fe200000100b1 */
[C---:B------:R-:W-:Y:S01]  /*10420*/  ISETP.GE.AND P6, PT, R9.reuse, R224, PT ;  /* 0x000000e00900720c */ /* 0x040fe20003fc6270 */
[----:B------:R-:W4:Y:S01]  /*10430*/  LDL.64 R176, [R1+0xe8] ;  /* 0x0000e80001b07983 */ /* 0x000f220000100a00 */
[----:B------:R-:W-:-:S02]  /*10440*/  ISETP.GE.OR P5, PT, R9, R234, !P5 ;  /* 0x000000ea0900720c */ /* 0x000fc40006fa6670 */
[C---:B------:R-:W-:Y:S02]  /*10450*/  ISETP.GE.OR P4, PT, R9.reuse, R233, !P4 ;  /* 0x000000e90900720c */ /* 0x040fe40006786670 */
[----:B------:R-:W-:Y:S02]  /*10460*/  ISETP.GE.OR P6, PT, R9, R232, !P6 ;  /* 0x000000e80900720c */ /* 0x000fe400077c6670 */
[----:B------:R-:W-:Y:S02]  /*10470*/  IABS R9, R4 ;  /* 0x0000000400097213 */ /* 0x000fe40000000000 */
[----:B------:R-:W-:-:S04]  /*10480*/  IABS R4, R2 ;  /* 0x0000000200047213 */ /* 0x000fc80000000000 */
[----:B------:R-:W-:Y:S01]  /*10490*/  I2FP.F32.S32 R4, R4 ;  /* 0x0000000400047245 */ /* 0x000fe20000201400 */
[----:B------:R-:W-:-:S04]  /*104a0*/  IMAD.MOV.U32 R113, RZ, RZ, R28 ;  /* 0x000000ffff717224 */ /* 0x000fc800078e001c */
[----:B------:R-:W-:Y:S02]  /*104b0*/  FFMA.FTZ R28, R4, -R219, R179 ;  /* 0x800000db041c7223 */ /* 0x000fe400000100b3 */
[----:B------:R-:W3:Y:S01]  /*104c0*/  LDL.64 R178, [R1+0x138] ;  /* 0x0001380001b27983 */ /* 0x000ee20000100a00 */
[----:B------:R-:W-:-:S05]  /*104d0*/  IMAD.MOV.U32 R2, RZ, RZ, R9 ;  /* 0x000000ffff027224 */ /* 0x000fca00078e0009 */
[----:B------:R-:W-:-:S05]  /*104e0*/  I2FP.F32.S32 R2, R2 ;  /* 0x0000000200027245 */ /* 0x000fca0000201400 */
[----:B------:R-:W-:Y:S01]  /*104f0*/  FFMA.FTZ R2, R2, -R219, R35 ;  /* 0x800000db02027223 */ /* 0x000fe20000010023 */
[----:B------:R-:W-:Y:S02]  /*10500*/  FSEL R22, R22, -INF , !P2 ;  /* 0xff80000016167808 */ /* 0x000fe40005000000 */
[----:B------:R-:W-:Y:S02]  /*10510*/  FSEL R24, R24, -INF , !P3 ;  /* 0xff80000018187808 */ /* 0x000fe40005800000 */
[----:B------:R-:W-:Y:S02]  /*10520*/  FSEL R27, R2, -INF , !P5 ;  /* 0xff800000021b7808 */ /* 0x000fe40006800000 */
[C---:B------:R-:W-:Y:S02]  /*10530*/  ISETP.GE.AND P2, PT, R8.reuse, R226, PT ;  /* 0x000000e20800720c */ /* 0x040fe40003f46270 */
[C---:B------:R-:W-:Y:S02]  /*10540*/  ISETP.GE.AND P3, PT, R8.reuse, R225, PT ;  /* 0x000000e10800720c */ /* 0x040fe40003f66270 */
[----:B------:R-:W-:-:S02]  /*10550*/  ISETP.GE.AND P5, PT, R8, R224, PT ;  /* 0x000000e00800720c */ /* 0x000fc40003fa6270 */
[----:B------:R-:W-:Y:S01]  /*10560*/  IADD3 R4, R231, -R8, RZ ;  /* 0x80000008e7047210 */ /* 0x000fe20007ffe0ff */
[--C-:B------:R-:W-:Y:S01]  /*10570*/  IMAD.IADD R3, R228, 0x1, -R8.reuse ;  /* 0x00000001e4037824 */ /* 0x100fe200078e0a08 */
[----:B------:R-:W-:Y:S01]  /*10580*/  ISETP.GE.OR P2, PT, R8, R234, !P2 ;  /* 0x000000ea0800720c */ /* 0x000fe20005746670 */
[----:B------:R-:W-:Y:S01]  /*10590*/  IMAD.IADD R2, R230, 0x1, -R8 ;  /* 0x00000001e6027824 */ /* 0x000fe200078e0a08 */
[C---:B------:R-:W-:Y:S02]  /*105a0*/  ISETP.GE.OR P3, PT, R8.reuse, R233, !P3 ;  /* 0x000000e90800720c */ /* 0x040fe40005f66670 */
[----:B------:R-:W-:Y:S02]  /*105b0*/  ISETP.GE.OR P5, PT, R8, R232, !P5 ;  /* 0x000000e80800720c */ /* 0x000fe40006fa6670 */
[----:B------:R-:W-:Y:S02]  /*105c0*/  IABS R8, R4 ;  /* 0x0000000400087213 */ /* 0x000fe40000000000 */
[----:B------:R-:W-:-:S03]  /*105d0*/  IABS R4, R2 ;  /* 0x0000000200047213 */ /* 0x000fc60000000000 */
[----:B------:R-:W-:-:S05]  /*105e0*/  IMAD.MOV.U32 R2, RZ, RZ, R8 ;  /* 0x000000ffff027224 */ /* 0x000fca00078e0008 */
[----:B------:R-:W-:Y:S02]  /*105f0*/  I2FP.F32.S32 R2, R2 ;  /* 0x0000000200027245 */ /* 0x000fe40000201400 */
[----:B------:R-:W-:Y:S02]  /*10600*/  IABS R3, R3 ;  /* 0x0000000300037213 */ /* 0x000fe40000000000 */
[----:B------:R-:W-:Y:S01]  /*10610*/  I2FP.F32.S32 R4, R4 ;  /* 0x0000000400047245 */ /* 0x000fe20000201400 */
[----:B------:R-:W-:Y:S01]  /*10620*/  FFMA.FTZ R2, R2, -R219, R138 ;  /* 0x800000db02027223 */ /* 0x000fe2000001008a */
[----:B------:R-:W-:Y:S02]  /*10630*/  I2FP.F32.S32 R3, R3 ;  /* 0x0000000300037245 */ /* 0x000fe40000201400 */
[----:B------:R-:W-:Y:S01]  /*10640*/  FSEL R34, R26, -INF , !P4 ;  /* 0xff8000001a227808 */ /* 0x000fe20006000000 */
[----:B------:R-:W-:Y:S01]  /*10650*/  FFMA.FTZ R9, R4, -R219, R190 ;  /* 0x800000db04097223 */ /* 0x000fe200000100be */
[----:B------:R-:W-:Y:S01]  /*10660*/  FSEL R48, R28, -INF , !P6 ;  /* 0xff8000001c307808 */ /* 0x000fe20007000000 */
[----:B------:R-:W-:Y:S01]  /*10670*/  IMAD.IADD R4, R231, 0x1, -R7 ;  /* 0x00000001e7047824 */ /* 0x000fe200078e0a07 */
[----:B------:R-:W-:-:S02]  /*10680*/  FSEL R26, R2, -INF , !P2 ;  /* 0xff800000021a7808 */ /* 0x000fc40005000000 */
[C---:B------:R-:W-:Y:S02]  /*10690*/  ISETP.GE.AND P4, PT, R7.reuse, R226, PT ;  /* 0x000000e20700720c */ /* 0x040fe40003f86270 */
[C---:B------:R-:W-:Y:S02]  /*106a0*/  ISETP.GE.AND P6, PT, R7.reuse, R225, PT ;  /* 0x000000e10700720c */ /* 0x040fe40003fc6270 */
[----:B------:R-:W-:Y:S01]  /*106b0*/  ISETP.GE.AND P2, PT, R7, R224, PT ;  /* 0x000000e00700720c */ /* 0x000fe20003f46270 */
[----:B------:R-:W-:Y:S01]  /*106c0*/  FFMA.FTZ R8, R3, -R219, R188 ;  /* 0x800000db03087223 */ /* 0x000fe200000100bc */
[C---:B------:R-:W-:Y:S01]  /*106d0*/  ISETP.GE.OR P4, PT, R7.reuse, R234, !P4 ;  /* 0x000000ea0700720c */ /* 0x040fe20006786670 */
[--C-:B------:R-:W-:Y:S01]  /*106e0*/  IMAD.IADD R3, R228, 0x1, -R7.reuse ;  /* 0x00000001e4037824 */ /* 0x100fe200078e0a07 */
[C---:B------:R-:W-:Y:S01]  /*106f0*/  ISETP.GE.OR P6, PT, R7.reuse, R233, !P6 ;  /* 0x000000e90700720c */ /* 0x040fe200077c6670 */
[----:B------:R-:W-:Y:S01]  /*10700*/  IMAD.IADD R2, R230, 0x1, -R7 ;  /* 0x00000001e6027824 */ /* 0x000fe200078e0a07 */
[----:B------:R-:W-:-:S02]  /*10710*/  ISETP.GE.OR P2, PT, R7, R232, !P2 ;  /* 0x000000e80700720c */ /* 0x000fc40005746670 */
[----:B------:R-:W-:Y:S02]  /*10720*/  IABS R7, R4 ;  /* 0x0000000400077213 */ /* 0x000fe40000000000 */
[----:B------:R-:W-:-:S03]  /*10730*/  IABS R4, R2 ;  /* 0x0000000200047213 */ /* 0x000fc60000000000 */
[----:B------:R-:W-:-:S05]  /*10740*/  IMAD.MOV.U32 R2, RZ, RZ, R7 ;  /* 0x000000ffff027224 */ /* 0x000fca00078e0007 */
[----:B------:R-:W-:Y:S02]  /*10750*/  I2FP.F32.S32 R2, R2 ;  /* 0x0000000200027245 */ /* 0x000fe40000201400 */
[----:B------:R-:W-:Y:S02]  /*10760*/  IABS R3, R3 ;  /* 0x0000000300037213 */ /* 0x000fe40000000000 */
[----:B------:R-:W-:Y:S01]  /*10770*/  I2FP.F32.S32 R4, R4 ;  /* 0x0000000400047245 */ /* 0x000fe20000201400 */
[----:B------:R-:W-:Y:S01]  /*10780*/  FFMA.FTZ R2, R2, -R219, R139 ;  /* 0x800000db02027223 */ /* 0x000fe2000001008b */
[----:B------:R-:W-:Y:S01]  /*10790*/  IMAD.MOV.U32 R112, RZ, RZ, R32 ;  /* 0x000000ffff707224 */ /* 0x000fe200078e0020 */
[----:B------:R-:W-:Y:S02]  /*107a0*/  I2FP.F32.S32 R3, R3 ;  /* 0x0000000300037245 */ /* 0x000fe40000201400 */
[----:B------:R-:W-:Y:S01]  /*107b0*/  FSEL R32, R8, -INF , !P3 ;  /* 0xff80000008207808 */ /* 0x000fe20005800000 */
[----:B------:R-:W-:Y:S01]  /*107c0*/  FFMA.FTZ R28, R4, -R219, R191 ;  /* 0x800000db041c7223 */ /* 0x000fe200000100bf */
[----:B------:R-:W-:-:S02]  /*107d0*/  FSEL R35, R9, -INF , !P5 ;  /* 0xff80000009237808 */ /* 0x000fc40006800000 */
[----:B------:R-:W-:Y:S02]  /*107e0*/  FSEL R8, R2, -INF , !P4 ;  /* 0xff80000002087808 */ /* 0x000fe40006000000 */
[C---:B------:R-:W-:Y:S02]  /*107f0*/  ISETP.GE.AND P3, PT, R6.reuse, R226, PT ;  /* 0x000000e20600720c */ /* 0x040fe40003f66270 */
[C---:B------:R-:W-:Y:S02]  /*10800*/  ISETP.GE.AND P5, PT, R6.reuse, R225, PT ;  /* 0x000000e10600720c */ /* 0x040fe40003fa6270 */
[C---:B------:R-:W-:Y:S02]  /*10810*/  ISETP.GE.AND P4, PT, R6.reuse, R224, PT ;  /* 0x000000e00600720c */ /* 0x040fe40003f86270 */
[----:B------:R-:W-:Y:S02]  /*10820*/  IADD3 R4, R231, -R6, RZ ;  /* 0x80000006e7047210 */ /* 0x000fe40007ffe0ff */
[----:B------:R-:W-:Y:S01]  /*10830*/  MOV R101, R29 ;  /* 0x0000001d00657202 */ /* 0x000fe20000000f00 */
[----:B------:R-:W-:Y:S01]  /*10840*/  FFMA.FTZ R29, R3, -R219, R189 ;  /* 0x800000db031d7223 */ /* 0x000fe200000100bd */
[----:B------:R-:W-:Y:S01]  /*10850*/  ISETP.GE.OR P3, PT, R6, R234, !P3 ;  /* 0x000000ea0600720c */ /* 0x000fe20005f66670 */
[--C-:B------:R-:W-:Y:S01]  /*10860*/  IMAD.IADD R3, R228, 0x1, -R6.reuse ;  /* 0x00000001e4037824 */ /* 0x100fe200078e0a06 */
[----:B------:R-:W-:Y:S01]  /*10870*/  ISETP.GE.OR P5, PT, R6, R233, !P5 ;  /* 0x000000e90600720c */ /* 0x000fe20006fa6670 */
[----:B------:R-:W-:Y:S01]  /*10880*/  IMAD.IADD R2, R230, 0x1, -R6 ;  /* 0x00000001e6027824 */ /* 0x000fe200078e0a06 */
[----:B------:R-:W-:-:S02]  /*10890*/  ISETP.GE.OR P4, PT, R6, R232, !P4 ;  /* 0x000000e80600720c */ /* 0x000fc40006786670 */
[----:B------:R-:W-:Y:S02]  /*108a0*/  IABS R6, R4 ;  /* 0x0000000400067213 */ /* 0x000fe40000000000 */
[----:B------:R-:W-:-:S03]  /*108b0*/  IABS R4, R2 ;  /* 0x0000000200047213 */ /* 0x000fc60000000000 */
[----:B------:R-:W-:-:S05]  /*108c0*/  IMAD.MOV.U32 R2, RZ, RZ, R6 ;  /* 0x000000ffff027224 */ /* 0x000fca00078e0006 */
[----:B------:R-:W-:Y:S02]  /*108d0*/  I2FP.F32.S32 R2, R2 ;  /* 0x0000000200027245 */ /* 0x000fe40000201400 */
[----:B------:R-:W-:-:S03]  /*108e0*/  IABS R3, R3 ;  /* 0x0000000300037213 */ /* 0x000fc60000000000 */
[----:B------:R-:W-:Y:S01]  /*108f0*/  FFMA.FTZ R7, R2, -R219, R134 ;  /* 0x800000db02077223 */ /* 0x000fe20000010086 */
[----:B------:R-:W-:Y:S01]  /*10900*/  IMAD.IADD R2, R231, 0x1, -R5 ;  /* 0x00000001e7027824 */ /* 0x000fe200078e0a05 */
[----:B------:R-:W-:Y:S02]  /*10910*/  I2FP.F32.S32 R3, R3 ;  /* 0x0000000300037245 */ /* 0x000fe40000201400 */
[----:B------:R-:W-:Y:S02]  /*10920*/  I2FP.F32.S32 R4, R4 ;  /* 0x0000000400047245 */ /* 0x000fe40000201400 */
[----:B------:R-:W-:Y:S01]  /*10930*/  IABS R2, R2 ;  /* 0x0000000200027213 */ /* 0x000fe20000000000 */
[----:B------:R-:W-:Y:S02]  /*10940*/  IMAD.MOV.U32 R84, RZ, RZ, R31 ;  /* 0x000000ffff547224 */ /* 0x000fe400078e001f */
[-C--:B------:R-:W-:Y:S01]  /*10950*/  FFMA.FTZ R37, R3, -R219.reuse, R192 ;  /* 0x800000db03257223 */ /* 0x080fe200000100c0 */
[----:B------:R-:W-:Y:S01]  /*10960*/  FFMA.FTZ R31, R4, -R219, R194 ;  /* 0x800000db041f7223 */ /* 0x000fe200000100c2 */
[----:B------:R-:W-:-:S02]  /*10970*/  IMAD.IADD R4, R228, 0x1, -R5 ;  /* 0x00000001e4047824 */ /* 0x000fc400078e0a05 */
[----:B------:R-:W-:Y:S01]  /*10980*/  IMAD.MOV.U32 R3, RZ, RZ, R2 ;  /* 0x000000ffff037224 */ /* 0x000fe200078e0002 */
[----:B------:R-:W-:Y:S02]  /*10990*/  FSEL R33, R28, -INF , !P2 ;  /* 0xff8000001c217808 */ /* 0x000fe40005000000 */
[----:B------:R-:W-:Y:S02]  /*109a0*/  IABS R2, R4 ;  /* 0x0000000400027213 */ /* 0x000fe40000000000 */
[----:B------:R-:W-:Y:S02]  /*109b0*/  I2FP.F32.S32 R3, R3 ;  /* 0x0000000300037245 */ /* 0x000fe40000201400 */
[----:B------:R-:W-:Y:S02]  /*109c0*/  ISETP.GE.AND P2, PT, R5, R226, PT ;  /* 0x000000e20500720c */ /* 0x000fe40003f46270 */
[----:B------:R-:W-:Y:S01]  /*109d0*/  I2FP.F32.S32 R2, R2 ;  /* 0x0000000200027245 */ /* 0x000fe20000201400 */
[----:B------:R-:W-:Y:S01]  /*109e0*/  FFMA.FTZ R3, R3, -R219, R135 ;  /* 0x800000db03037223 */ /* 0x000fe20000010087 */
[----:B------:R-:W-:-:S03]  /*109f0*/  ISETP.GE.OR P2, PT, R5, R234, !P2 ;  /* 0x000000ea0500720c */ /* 0x000fc60005746670 */
[----:B------:R-:W-:Y:S01]  /*10a00*/  FFMA.FTZ R52, R2, -R219, R193 ;  /* 0x800000db02347223 */ /* 0x000fe200000100c1 */
[----:B------:R-:W-:Y:S01]  /*10a10*/  FSEL R6, R3, -INF , !P2 ;  /* 0xff80000003067808 */ /* 0x000fe20005000000 */
[----:B------:R-:W-:Y:S01]  /*10a20*/  IMAD.IADD R3, R230, 0x1, -R5 ;  /* 0x00000001e6037824 */ /* 0x000fe200078e0a05 */
[----:B------:R-:W-:-:S04]  /*10a30*/  FMNMX.FTZ R2, R242, R20, !PT ;  /* 0x00000014f2027209 */ /* 0x000fc80007810000 */
[----:B------:R-:W-:Y:S02]  /*10a40*/  FMNMX.FTZ R2, R11, R2, !PT ;  /* 0x000000020b027209 */ /* 0x000fe40007810000 */
[----:B------:R-:W-:Y:S02]  /*10a50*/  IABS R3, R3 ;  /* 0x0000000300037213 */ /* 0x000fe40000000000 */
[----:B------:R-:W-:Y:S02]  /*10a60*/  FMNMX.FTZ R2, R10, R2, !PT ;  /* 0x000000020a027209 */ /* 0x000fe40007810000 */
[----:B------:R-:W-:Y:S02]  /*10a70*/  I2FP.F32.S32 R3, R3 ;  /* 0x0000000300037245 */ /* 0x000fe40000201400 */
[----:B------:R-:W-:-:S03]  /*10a80*/  FMNMX.FTZ R2, R27, R2, !PT ;  /* 0x000000021b027209 */ /* 0x000fc60007810000 */
[----:B------:R-:W-:Y:S01]  /*10a90*/  FFMA.FTZ R9, R3, -R219, R195 ;  /* 0x800000db03097223 */ /* 0x000fe200000100c3 */
[----:B------:R-:W-:Y:S02]  /*10aa0*/  FMNMX.FTZ R3, R26, R2, !PT ;  /* 0x000000021a037209 */ /* 0x000fe40007810000 */
[----:B------:R-:W-:Y:S02]  /*10ab0*/  FMNMX.FTZ R2, R238, R21, !PT ;  /* 0x00000015ee027209 */ /* 0x000fe40007810000 */
[----:B------:R-:W-:Y:S02]  /*10ac0*/  FSEL R7, R7, -INF , !P3 ;  /* 0xff80000007077808 */ /* 0x000fe40005800000 */
[----:B------:R-:W-:Y:S02]  /*10ad0*/  FMNMX.FTZ R2, R49, R2, !PT ;  /* 0x0000000231027209 */ /* 0x000fe40007810000 */
[----:B------:R-:W-:Y:S02]  /*10ae0*/  FMNMX.FTZ R3, R8, R3, !PT ;  /* 0x0000000308037209 */ /* 0x000fe40007810000 */
[----:B------:R-:W-:-:S02]  /*10af0*/  FMNMX.FTZ R2, R24, R2, !PT ;  /* 0x0000000218027209 */ /* 0x000fc40007810000 */
[----:B------:R-:W-:Y:S02]  /*10b00*/  FMNMX.FTZ R3, R7, R3, !PT ;  /* 0x0000000307037209 */ /* 0x000fe40007810000 */
[----:B------:R-:W-:Y:S02]  /*10b10*/  FMNMX.FTZ R4, R48, R2, !PT ;  /* 0x0000000230047209 */ /* 0x000fe40007810000 */
[C---:B------:R-:W-:Y:S02]  /*10b20*/  ISETP.GE.AND P3, PT, R5.reuse, R225, PT ;  /* 0x000000e10500720c */ /* 0x040fe40003f66270 */
[----:B------:R-:W-:Y:S02]  /*10b30*/  ISETP.GE.AND P2, PT, R5, R224, PT ;  /* 0x000000e00500720c */ /* 0x000fe40003f46270 */
[----:B------:R-:W-:Y:S02]  /*10b40*/  FMNMX.FTZ R2, R6, R3, !PT ;  /* 0x0000000306027209 */ /* 0x000fe40007810000 */
[----:B------:R-:W-:-:S02]  /*10b50*/  FMNMX.FTZ R3, R239, R25, !PT ;  /* 0x00000019ef037209 */ /* 0x000fc40007810000 */
[C---:B------:R-:W-:Y:S02]  /*10b60*/  ISETP.GE.OR P3, PT, R5.reuse, R233, !P3 ;  /* 0x000000e90500720c */ /* 0x040fe40005f66670 */
[----:B------:R-:W-:Y:S02]  /*10b70*/  ISETP.GE.OR P2, PT, R5, R232, !P2 ;  /* 0x000000e80500720c */ /* 0x000fe40005746670 */
[----:B------:R-:W-:Y:S02]  /*10b80*/  FMNMX.FTZ R5, R23, R3, !PT ;  /* 0x0000000317057209 */ /* 0x000fe40007810000 */
[----:B------:R-:W-:Y:S02]  /*10b90*/  FMNMX.FTZ R3, R35, R4, !PT ;  /* 0x0000000423037209 */ /* 0x000fe40007810000 */
[----:B------:R-:W-:Y:S02]  /*10ba0*/  FMNMX.FTZ R5, R22, R5, !PT ;  /* 0x0000000516057209 */ /* 0x000fe40007810000 */
[----:B------:R-:W-:-:S02]  /*10bb0*/  FSEL R31, R31, -INF , !P4 ;  /* 0xff8000001f1f7808 */ /* 0x000fc40006000000 */
[----:B------:R-:W-:Y:S01]  /*10bc0*/  FMNMX.FTZ R3, R33, R3, !PT ;  /* 0x0000000321037209 */ /* 0x000fe20007810000 */
[----:B------:R-:W1:Y:S01]  /*10bd0*/  SHFL.BFLY PT, R36, R2, 0x2, 0x1f ;  /* 0x0c401f0002247f89 */ /* 0x000e6200000e0000 */
[----:B------:R-:W-:Y:S01]  /*10be0*/  FMNMX.FTZ R5, R34, R5, !PT ;  /* 0x0000000522057209 */ /* 0x000fe20007810000 */
[----:B------:R-:W-:Y:S01]  /*10bf0*/  IMAD.MOV.U32 R100, RZ, RZ, R30 ;  /* 0x000000ffff647224 */ /* 0x000fe200078e001e */
[----:B------:R-:W-:Y:S02]  /*10c00*/  FSEL R30, R9, -INF , !P2 ;  /* 0xff800000091e7808 */ /* 0x000fe40005000000 */
[----:B------:R-:W-:Y:S02]  /*10c10*/  FMNMX.FTZ R3, R31, R3, !PT ;  /* 0x000000031f037209 */ /* 0x000fe40007810000 */
[----:B------:R-:W-:Y:S02]  /*10c20*/  FSEL R29, R29, -INF , !P6 ;  /* 0xff8000001d1d7808 */ /* 0x000fe40007000000 */
[----:B------:R-:W-:-:S02]  /*10c30*/  FMNMX.FTZ R5, R32, R5, !PT ;  /* 0x0000000520057209 */ /* 0x000fc40007810000 */
[----:B------:R-:W-:Y:S02]  /*10c40*/  FMNMX.FTZ R4, R30, R3, !PT ;  /* 0x000000031e047209 */ /* 0x000fe40007810000 */
[----:B------:R-:W-:Y:S02]  /*10c50*/  FSEL R28, R37, -INF , !P5 ;  /* 0xff800000251c7808 */ /* 0x000fe40006800000 */
[----:B------:R-:W-:Y:S01]  /*10c60*/  FMNMX.FTZ R3, R29, R5, !PT ;  /* 0x000000051d037209 */ /* 0x000fe20007810000 */
[----:B------:R-:W2:Y:S01]  /*10c70*/  SHFL.BFLY PT, R37, R4, 0x2, 0x1f ;  /* 0x0c401f0004257f89 */ /* 0x000ea200000e0000 */
[----:B------:R-:W-:Y:S02]  /*10c80*/  FSEL R9, R52, -INF , !P3 ;  /* 0xff80000034097808 */ /* 0x000fe40005800000 */
[----:B------:R-:W-:-:S04]  /*10c90*/  FMNMX.FTZ R3, R28, R3, !PT ;  /* 0x000000031c037209 */ /* 0x000fc80007810000 */
[----:B------:R-:W-:Y:S02]  /*10ca0*/  FMNMX.FTZ R3, R9, R3, !PT ;  /* 0x0000000309037209 */ /* 0x000fe40007810000 */
[----:B-1----:R-:W-:-:S03]  /*10cb0*/  FMNMX.FTZ R2, R2, R36, !PT ;  /* 0x0000002402027209 */ /* 0x002fc60007810000 */
[----:B------:R-:W1:Y:S04]  /*10cc0*/  SHFL.BFLY PT, R5, R3, 0x2, 0x1f ;  /* 0x0c401f0003057f89 */ /* 0x000e6800000e0000 */
[----:B------:R-:W1:Y:S01]  /*10cd0*/  SHFL.BFLY PT, R36, R2, 0x1, 0x1f ;  /* 0x0c201f0002247f89 */ /* 0x000e6200000e0000 */
[----:B--2---:R-:W-:-:S05]  /*10ce0*/  FMNMX.FTZ R4, R4, R37, !PT ;  /* 0x0000002504047209 */ /* 0x004fca0007810000 */
[----:B------:R-:W2:Y:S01]  /*10cf0*/  SHFL.BFLY PT, R37, R4, 0x1, 0x1f ;  /* 0x0c201f0004257f89 */ /* 0x000ea200000e0000 */
[----:B-1----:R-:W-:-:S05]  /*10d00*/  FMNMX.FTZ R3, R3, R5, !PT ;  /* 0x0000000503037209 */ /* 0x002fca0007810000 */
[----:B------:R-:W1:Y:S01]  /*10d10*/  SHFL.BFLY PT, R5, R3, 0x1, 0x1f ;  /* 0x0c201f0003057f89 */ /* 0x000e6200000e0000 */
[----:B------:R-:W-:-:S04]  /*10d20*/  FMNMX.FTZ R134, R2, R36, !PT ;  /* 0x0000002402867209 */ /* 0x000fc80007810000 */
[----:B------:R-:W-:Y:S01]  /*10d30*/  FSETP.NEU.FTZ.AND P4, PT, R134, -INF , PT ;  /* 0xff8000008600780b */ /* 0x000fe20003f9d000 */
[----:B------:R-:W-:-:S05]  /*10d40*/  FMUL.FTZ R2, R0, R134 ;  /* 0x0000008600027220 */ /* 0x000fca0000410000 */
[----:B------:R-:W-:Y:S02]  /*10d50*/  FSEL R2, R2, RZ, P4 ;  /* 0x000000ff02027208 */ /* 0x000fe40002000000 */
[----:B--2---:R-:W-:-:S03]  /*10d60*/  FMNMX.FTZ R133, R4, R37, !PT ;  /* 0x0000002504857209 */ /* 0x004fc60007810000 */
        /* <DEDUP_REMOVED lines=8> */
[----:B------:R-:W-:Y:S01]  /*10df0*/  FMUL.FTZ R2, R0, R133 ;  /* 0x0000008500027220 */ /* 0x000fe20000410000 */
[----:B------:R-:W-:Y:S02]  /*10e00*/  FSETP.NEU.FTZ.AND P2, PT, R133, -INF , PT ;  /* 0xff8000008500780b */ /* 0x000fe40003f5d000 */
[----:B-1----:R-:W-:-:S02]  /*10e10*/  FMNMX.FTZ R135, R3, R5, !PT ;  /* 0x0000000503877209 */ /* 0x002fc40007810000 */
[----:B------:R-:W-:Y:S02]  /*10e20*/  FSEL R4, R2, RZ, P2 ;  /* 0x000000ff02047208 */ /* 0x000fe40001000000 */
[----:B------:R-:W-:Y:S01]  /*10e30*/  FSETP.NEU.FTZ.AND P3, PT, R135, -INF , PT ;  /* 0xff8000008700780b */ /* 0x000fe20003f7d000 */
[----:B------:R-:W-:Y:S02]  /*10e40*/  FMUL.FTZ R3, R0, R135 ;  /* 0x0000008700037220 */ /* 0x000fe40000410000 */
[----:B------:R-:W-:Y:S01]  /*10e50*/  FFMA.FTZ R2, R21, R0, -R4 ;  /* 0x0000000015027223 */ /* 0x000fe20000010804 */
[----:B------:R-:W-:-:S03]  /*10e60*/  FSEL R5, R133, RZ, P2 ;  /* 0x000000ff85057208 */ /* 0x000fc60001000000 */
[----:B------:R1:W-:Y:S02]  /*10e70*/  MUFU.EX2 R6, R2 ;  /* 0x0000000200067308 */ /* 0x0003e40000000800 */
[----:B------:R-:W-:Y:S01]  /*10e80*/  FADD.FTZ R10, R238, -R5 ;  /* 0x80000005ee0a7221 */ /* 0x000fe20000010000 */
[----:B-1----:R-:W-:Y:S01]  /*10e90*/  FSEL R2, R3, RZ, P3 ;  /* 0x000000ff03027208 */ /* 0x002fe20001800000 */
[----:B------:R-:W-:-:S04]  /*10ea0*/  FFMA.FTZ R3, R49, R0, -R4 ;  /* 0x0000000031037223 */ /* 0x000fc80000010804 */
[----:B------:R1:W-:Y:S01]  /*10eb0*/  MUFU.EX2 R5, R3 ;  /* 0x0000000300057308 */ /* 0x0003e20000000800 */
[----:B------:R-:W-:Y:S02]  /*10ec0*/  IMAD.MOV.U32 R182, RZ, RZ, R101 ;  /* 0x000000ffffb67224 */ /* 0x000fe400078e0065 */
[-C--:B------:R-:W-:Y:S01]  /*10ed0*/  FFMA.FTZ R25, R25, R0.reuse, -R2 ;  /* 0x0000000019197223 */ /* 0x080fe20000010802 */
[----:B------:R-:W-:Y:S02]  /*10ee0*/  IMAD.MOV.U32 R196, RZ, RZ, R100 ;  /* 0x000000ffffc47224 */ /* 0x000fe400078e0064 */
[----:B------:R-:W-:Y:S01]  /*10ef0*/  FFMA.FTZ R100, R22, R0, -R2 ;  /* 0x0000000016647223 */ /* 0x000fe20000010802 */
[----:B------:R-:W-:Y:S02]  /*10f00*/  IMAD.MOV.U32 R198, RZ, RZ, R84 ;  /* 0x000000ffffc67224 */ /* 0x000fe400078e0054 */
[----:B-1----:R-:W-:-:S06]  /*10f10*/  FMUL.FTZ R3, R0, R10 ;  /* 0x0000000a00037220 */ /* 0x002fcc0000410000 */
[----:B------:R-:W1:Y:S01]  /*10f20*/  MUFU.EX2 R3, R3 ;  /* 0x0000000300037308 */ /* 0x000e620000000800 */
[-CC-:B------:R-:W-:Y:S01]  /*10f30*/  FFMA.FTZ R84, R23, R0.reuse, -R2.reuse ;  /* 0x0000000017547223 */ /* 0x180fe20000010802 */
[-CC-:B------:R-:W-:Y:S01]  /*10f40*/  FFMA.FTZ R101, R34, R0.reuse, -R2.reuse ;  /* 0x0000000022657223 */ /* 0x180fe20000010802 */
[-CC-:B------:R-:W-:Y:S01]  /*10f50*/  FFMA.FTZ R117, R32, R0.reuse, -R2.reuse ;  /* 0x0000000020757223 */ /* 0x180fe20000010802 */
[-CC-:B------:R-:W-:Y:S01]  /*10f60*/  FFMA.FTZ R116, R29, R0.reuse, -R2.reuse ;  /* 0x000000001d747223 */ /* 0x180fe20000010802 */
[-CC-:B------:R-:W-:Y:S01]  /*10f70*/  FFMA.FTZ R128, R28, R0.reuse, -R2.reuse ;  /* 0x000000001c807223 */ /* 0x180fe20000010802 */
[-C--:B------:R-:W-:Y:S01]  /*10f80*/  FFMA.FTZ R129, R9, R0.reuse, -R2 ;  /* 0x0000000009817223 */ /* 0x080fe20000010802 */
[----:B------:R-:W-:Y:S01]  /*10f90*/  FSEL R10, R134, RZ, P4 ;  /* 0x000000ff860a7208 */ /* 0x000fe20002000000 */
[----:B------:R-:W-:Y:S01]  /*10fa0*/  FFMA.FTZ R2, R24, R0, -R4 ;  /* 0x0000000018027223 */ /* 0x000fe20000010804 */
[----:B------:R-:W-:-:S03]  /*10fb0*/  FSEL R9, R135, RZ, P3 ;  /* 0x000000ff87097208 */ /* 0x000fc60001800000 */
[----:B------:R-:W-:Y:S02]  /*10fc0*/  FADD.FTZ R11, R242, -R10 ;  /* 0x8000000af20b7221 */ /* 0x000fe40000010000 */
[----:B------:R-:W-:Y:S01]  /*10fd0*/  FADD.FTZ R10, R239, -R9 ;  /* 0x80000009ef0a7221 */ /* 0x000fe20000010000 */
[----:B------:R-:W-:Y:S01]  /*10fe0*/  MUFU.EX2 R2, R2 ;  /* 0x0000000200027308 */ /* 0x000fe20000000800 */
[-C--:B------:R-:W-:Y:S01]  /*10ff0*/  FFMA.FTZ R9, R48, R0.reuse, -R4 ;  /* 0x0000000030097223 */ /* 0x080fe20000010804 */
[----:B------:R-:W-:Y:S01]  /*11000*/  MOV R238, R113 ;  /* 0x0000007100ee7202 */ /* 0x000fe20000000f00 */
[----:B------:R-:W-:Y:S02]  /*11010*/  IMAD.MOV.U32 R242, RZ, RZ, R112 ;  /* 0x000000fffff27224 */ /* 0x000fe400078e0070 */
[-CC-:B------:R-:W-:Y:S01]  /*11020*/  FFMA.FTZ R138, R35, R0.reuse, -R4.reuse ;  /* 0x00000000238a7223 */ /* 0x180fe20000010804 */
[-CC-:B------:R-:W-:Y:S01]  /*11030*/  FFMA.FTZ R139, R33, R0.reuse, -R4.reuse ;  /* 0x00000000218b7223 */ /* 0x180fe20000010804 */
[-CC-:B------:R-:W-:Y:S01]  /*11040*/  FFMA.FTZ R112, R31, R0.reuse, -R4.reuse ;  /* 0x000000001f707223 */ /* 0x180fe20000010804 */
[----:B------:R-:W-:Y:S01]  /*11050*/  FFMA.FTZ R113, R30, R0, -R4 ;  /* 0x000000001e717223 */ /* 0x000fe20000010804 */
[C---:B------:R-:W-:Y:S01]  /*11060*/  FMUL.FTZ R23, R0.reuse, R11 ;  /* 0x0000000b00177220 */ /* 0x040fe20000410000 */
[----:B------:R-:W-:Y:S01]  /*11070*/  FMUL.FTZ R28, R0, R10 ;  /* 0x0000000a001c7220 */ /* 0x000fe20000410000 */
[----:B-1----:R-:W-:Y:S01]  /*11080*/  FFMA.FTZ R4, R183, R3, R6 ;  /* 0x00000003b7047223 */ /* 0x002fe20000010006 */
[----:B------:R1:W2:Y:S08]  /*11090*/  MUFU.EX2 R0, R9 ;  /* 0x0000000900007308 */ /* 0x0002b00000000800 */
[----:B------:R-:W3:Y:S01]  /*110a0*/  MUFU.EX2 R8, R136 ;  /* 0x0000008800087308 */ /* 0x000ee20000000800 */
[----:B-1----:R-:W-:Y:S01]  /*110b0*/  FADD.FTZ R9, R5, R4 ;  /* 0x0000000405097221 */ /* 0x002fe20000010000 */
[----:B----4-:R-:W-:-:S06]  /*110c0*/  LOP3.LUT R4, R177, R184, RZ, 0x3c, !PT ;  /* 0x000000b8b1047212 */ /* 0x010fcc00078e3cff */
[----:B------:R1:W4:Y:S01]  /*110d0*/  MUFU.EX2 R7, R137 ;  /* 0x0000008900077308 */ /* 0x0003220000000800 */
[----:B--2---:R-:W-:Y:S01]  /*110e0*/  F2FP.BF16.F32.PACK_AB R85, R0, R2 ;  /* 0x000000020055723e */ /* 0x004fe200000010ff */
[----:B------:R-:W2:Y:S01]  /*110f0*/  LDL.LU.64 R176, [R1+0xa0] ;  /* 0x0000a00001b07983 */ /* 0x000ea20000300a00 */
[----:B---3--:R-:W-:Y:S01]  /*11100*/  LOP3.LUT R4, R4, R173, RZ, 0x3c, !PT ;  /* 0x000000ad04047212 */ /* 0x008fe200078e3cff */
[----:B------:R-:W-:Y:S02]  /*11110*/  FADD.FTZ R10, R8, R65 ;  /* 0x00000041080a7221 */ /* 0x000fe40000010000 */
[----:B------:R-:W3:Y:S02]  /*11120*/  LDL.LU R197, [R1+0x84] ;  /* 0x0000840001c57983 */ /* 0x000ee40000300800 */
[----:B------:R-:W-:Y:S01]  /*11130*/  IMAD.WIDE.U32 R36, R4, -0x326172a9, RZ ;  /* 0xcd9e8d5704247825 */ /* 0x000fe200078e00ff */
[----:B-1----:R-:W-:-:S03]  /*11140*/  F2FP.BF16.F32.PACK_AB R137, R5, R6 ;  /* 0x000000060589723e */ /* 0x002fc600000010ff */
[----:B------:R-:W-:-:S04]  /*11150*/  FADD.FTZ R5, R2, R9 ;  /* 0x0000000902057221 */ /* 0x000fc80000010000 */
[----:B------:R-:W-:Y:S01]  /*11160*/  FADD.FTZ R136, R0, R5 ;  /* 0x0000000500887221 */ /* 0x000fe20000010000 */
[----:B------:R-:W-:-:S05]  /*11170*/  LOP3.LUT R0, R37, R208, R178, 0x96, !PT ;  /* 0x000000d025007212 */ /* 0x000fca00078e96b2 */
[----:B------:R-:W-:Y:S01]  /*11180*/  IMAD.WIDE.U32 R34, R0, -0x2daee0ad, RZ ;  /* 0xd2511f5300227825 */ /* 0x000fe200078e00ff */
[----:B------:R-:W-:-:S03]  /*11190*/  LOP3.LUT R0, R245, R207, R36, 0x96, !PT ;  /* 0x000000cff5007212 */ /* 0x000fc600078e9624 */
[C---:B----4-:R-:W-:Y:S01]  /*111a0*/  FADD.FTZ R20, R7.reuse, R10 ;  /* 0x0000000a07147221 */ /* 0x050fe20000010000 */
[----:B------:R-:W-:Y:S01]  /*111b0*/  F2FP.BF16.F32.PACK_AB R22, R7, R8 ;  /* 0x000000080716723e */ /* 0x000fe200000010ff */
[----:B------:R-:W-:Y:S01]  /*111c0*/  IMAD.WIDE.U32 R6, R0, -0x2daee0ad, RZ ;  /* 0xd2511f5300067825 */ /* 0x000fe200078e00ff */
[----:B------:R-:W-:-:S04]  /*111d0*/  LOP3.LUT R2, R35, R249, R14, 0x96, !PT ;  /* 0x000000f923027212 */ /* 0x000fc800078e960e */
[----:B------:R-:W-:Y:S01]  /*111e0*/  LOP3.LUT R0, R7, R248, R34, 0x96, !PT ;  /* 0x000000f807007212 */ /* 0x000fe200078e9622 */
[----:B------:R-:W-:-:S04]  /*111f0*/  IMAD.WIDE.U32 R4, R2, -0x326172a9, RZ ;  /* 0xcd9e8d5702047825 */ /* 0x000fc800078e00ff */
        /* <DEDUP_REMOVED lines=13> */
[----:B------:R-:W-:Y:S02]  /*112d0*/  SHF.R.U32.HI R6, RZ, 0x8, R2 ;  /* 0x00000008ff067819 */ /* 0x000fe40000011602 */
[----:B------:R-:W-:Y:S02]  /*112e0*/  LOP3.LUT R21, R7, R242, R8, 0x96, !PT ;  /* 0x000000f207157212 */ /* 0x000fe400078e9608 */
[----:B------:R-:W-:Y:S01]  /*112f0*/  LOP3.LUT R6, R6, 0xffff, RZ, 0xc0, !PT ;  /* 0x0000ffff06067812 */ /* 0x000fe200078ec0ff */
[----:B------:R-:W1:Y:S03]  /*11300*/  MUFU.EX2 R7, R180 ;  /* 0x000000b400077308 */ /* 0x000e660000000800 */
[----:B------:R-:W-:Y:S02]  /*11310*/  ISETP.GE.U32.AND P2, PT, R218, R6, PT ;  /* 0x00000006da00720c */ /* 0x000fe40003f46070 */
[----:B------:R-:W-:-:S03]  /*11320*/  SHF.R.U32.HI R6, RZ, 0x10, R0 ;  /* 0x00000010ff067819 */ /* 0x000fc60000011600 */
[----:B------:R-:W4:Y:S01]  /*11330*/  MUFU.EX2 R2, R181 ;  /* 0x000000b500027308 */ /* 0x000f220000000800 */
[----:B------:R-:W-:-:S04]  /*11340*/  LOP3.LUT R6, R6, 0xff, RZ, 0xc0, !PT ;  /* 0x000000ff06067812 */ /* 0x000fc800078ec0ff */
[----:B------:R-:W-:-:S03]  /*11350*/  ISETP.GE.U32.AND P3, PT, R218, R6, PT ;  /* 0x00000006da00720c */ /* 0x000fc60003f66070 */
[----:B------:R-:W4:Y:S01]  /*11360*/  MUFU.EX2 R8, R185 ;  /* 0x000000b900087308 */ /* 0x000f220000000800 */
[----:B------:R-:W-:Y:S01]  /*11370*/  SHF.R.U32.HI R0, RZ, 0x18, R0 ;  /* 0x00000018ff007819 */ /* 0x000fe20000011600 */
[----:B-1----:R-:W-:-:S06]  /*11380*/  FADD.FTZ R9, R7, R20 ;  /* 0x0000001407097221 */ /* 0x002fcc0000010000 */
[----:B------:R-:W1:Y:S01]  /*11390*/  MUFU.EX2 R6, R186 ;  /* 0x000000ba00067308 */ /* 0x000e620000000800 */
[----:B------:R-:W-:Y:S02]  /*113a0*/  ISETP.GE.U32.AND P6, PT, R218, R0, PT ;  /* 0x00000000da00720c */ /* 0x000fe40003fc6070 */
[C---:B------:R-:W-:Y:S02]  /*113b0*/  LOP3.LUT R11, R4.reuse, 0xffff, RZ, 0xc0, !PT ;  /* 0x0000ffff040b7812 */ /* 0x040fe400078ec0ff */
[----:B------:R-:W-:Y:S02]  /*113c0*/  LOP3.LUT R0, R4, 0xff, RZ, 0xc0, !PT ;  /* 0x000000ff04007812 */ /* 0x000fe400078ec0ff */
[--C-:B------:R-:W-:Y:S02]  /*113d0*/  SHF.R.U32.HI R20, RZ, 0x10, R4.reuse ;  /* 0x00000010ff147819 */ /* 0x100fe40000011604 */
[----:B------:R-:W-:Y:S01]  /*113e0*/  SHF.R.U32.HI R5, RZ, 0x18, R4 ;  /* 0x00000018ff057819 */ /* 0x000fe20000011604 */
[----:B----4-:R-:W-:-:S04]  /*113f0*/  FADD.FTZ R4, R2, R9 ;  /* 0x0000000902047221 */ /* 0x010fc80000010000 */
[----:B------:R-:W-:-:S04]  /*11400*/  FADD.FTZ R4, R8, R4 ;  /* 0x0000000408047221 */ /* 0x000fc80000010000 */
[----:B-1----:R-:W-:-:S05]  /*11410*/  FADD.FTZ R4, R6, R4 ;  /* 0x0000000406047221 */ /* 0x002fca0000010000 */
[----:B------:R1:W-:Y:S04]  /*11420*/  STL [R1+0xac], R4 ;  /* 0x0000ac0401007387 */ /* 0x0003e80000100800 */
[----:B------:R-:W4:Y:S01]  /*11430*/  LDL.LU R239, [R1+0x80] ;  /* 0x0000800001ef7983 */ /* 0x000f220000300800 */
[----:B------:R-:W-:Y:S02]  /*11440*/  ISETP.GE.U32.AND P5, PT, R218, R0, PT ;  /* 0x00000000da00720c */ /* 0x000fe40003fa6070 */
[----:B------:R-:W-:Y:S01]  /*11450*/  F2FP.BF16.F32.PACK_AB R7, R2, R7 ;  /* 0x000000070207723e */ /* 0x000fe200000010ff */
[----:B------:R-:W-:Y:S08]  /*11460*/  MUFU.EX2 R0, R52 ;  /* 0x0000003400007308 */ /* 0x000ff00000000800 */
[----:B------:R-:W1:Y:S08]  /*11470*/  MUFU.EX2 R2, R23 ;  /* 0x0000001700027308 */ /* 0x000e700000000800 */
[----:B------:R-:W3:Y:S01]  /*11480*/  MUFU.EX2 R23, R53 ;  /* 0x0000003500177308 */ /* 0x000ee20000000800 */
[----:B------:R-:W-:-:S02]  /*11490*/  PRMT R49, R68, 0x7610, R49 ;  /* 0x0000761044317816 */ /* 0x000fc40000000031 */
[----:B------:R-:W-:Y:S02]  /*114a0*/  PRMT R48, R68, 0x7632, R48 ;  /* 0x0000763244307816 */ /* 0x000fe40000000030 */
[----:B-1----:R-:W-:Y:S01]  /*114b0*/  SHF.R.U32.HI R4, RZ, 0x8, R11 ;  /* 0x00000008ff047819 */ /* 0x002fe2000001160b */
[----:B------:R-:W-:Y:S02]  /*114c0*/  @!P4 HFMA2.BF16_V2 R157, -RZ.H0_H0, RZ.H0_H0, -R49.H0_H0 ;  /* 0x200000ffff9dc231 */ /* 0x000fe40000340931 */
[----:B------:R-:W-:Y:S01]  /*114d0*/  @!P2 HFMA2.BF16_V2 R156, -RZ.H0_H0, RZ.H0_H0, -R48.H0_H0 ;  /* 0x200000ffff9ca231 */ /* 0x000fe20000340930 */
[----:B------:R-:W-:Y:S01]  /*114e0*/  LOP3.LUT R4, R4, 0xffff, RZ, 0xc0, !PT ;  /* 0x0000ffff04047812 */ /* 0x000fe200078ec0ff */
[----:B------:R-:W-:Y:S01]  /*114f0*/  IMAD.MOV.U32 R183, RZ, RZ, R169 ;  /* 0x000000ffffb77224 */ /* 0x000fe200078e00a9 */
[----:B------:R-:W-:Y:S02]  /*11500*/  PRMT R169, R49, 0x5410, R48 ;  /* 0x0000541031a97816 */ /* 0x000fe40000000030 */
[----:B------:R-:W-:-:S02]  /*11510*/  @!P4 PRMT R49, R157, 0x5410, RZ ;  /* 0x000054109d31c816 */ /* 0x000fc400000000ff */
[----:B------:R-:W-:Y:S02]  /*11520*/  @!P2 PRMT R48, R156, 0x5410, RZ ;  /* 0x000054109c30a816 */ /* 0x000fe400000000ff */
[C---:B------:R-:W-:Y:S02]  /*11530*/  ISETP.GE.U32.AND P4, PT, R218.reuse, R5, PT ;  /* 0x00000005da00720c */ /* 0x040fe40003f86070 */
[----:B------:R-:W-:Y:S01]  /*11540*/  ISETP.GE.U32.AND P2, PT, R218, R4, PT ;  /* 0x00000004da00720c */ /* 0x000fe20003f46070 */
[----:B------:R-:W-:Y:S01]  /*11550*/  IMAD.WIDE.U32 R4, R21, -0x2daee0ad, RZ ;  /* 0xd2511f5315047825 */ /* 0x000fe200078e00ff */
[----:B------:R-:W-:-:S04]  /*11560*/  F2FP.BF16.F32.PACK_AB R29, R6, R8 ;  /* 0x00000008061d723e */ /* 0x000fc800000010ff */
[----:B------:R-:W-:Y:S01]  /*11570*/  LOP3.LUT R6, R5, R247, R10, 0x96, !PT ;  /* 0x000000f705067212 */ /* 0x000fe200078e960a */
[----:B------:R-:W-:Y:S01]  /*11580*/  MUFU.EX2 R24, R25 ;  /* 0x0000001900187308 */ /* 0x000fe20000000800 */
[----:B------:R-:W-:Y:S01]  /*11590*/  PRMT R65, R22, 0x7610, R65 ;  /* 0x0000761016417816 */ /* 0x000fe20000000041 */
[----:B------:R-:W-:-:S06]  /*115a0*/  IMAD.MOV.U32 R193, RZ, RZ, R205 ;  /* 0x000000ffffc17224 */ /* 0x000fcc00078e00cd */
[----:B------:R1:W-:Y:S01]  /*115b0*/  MUFU.EX2 R68, R64 ;  /* 0x0000004000447308 */ /* 0x0003e20000000800 */
[----:B------:R-:W-:Y:S01]  /*115c0*/  MOV R192, R215 ;  /* 0x000000d700c07202 */ /* 0x000fe20000000f00 */
[----:B------:R-:W-:Y:S02]  /*115d0*/  @!P5 HFMA2.BF16_V2 R165, -RZ.H0_H0, RZ.H0_H0, -R65.H0_H0 ;  /* 0x200000ffffa5d231 */ /* 0x000fe40000340941 */
[----:B------:R-:W-:Y:S02]  /*115e0*/  IMAD.MOV.U32 R188, RZ, RZ, R222 ;  /* 0x000000ffffbc7224 */ /* 0x000fe400078e00de */
[-C--:B------:R-:W-:Y:S02]  /*115f0*/  FMUL.FTZ R156, R82, R2.reuse ;  /* 0x00000002529c7220 */ /* 0x080fe40000410000 */
[----:B------:R-:W-:Y:S01]  /*11600*/  MUFU.EX2 R25, R69 ;  /* 0x0000004500197308 */ /* 0x000fe20000000800 */
[----:B------:R-:W-:Y:S02]  /*11610*/  IMAD.MOV.U32 R189, RZ, RZ, R216 ;  /* 0x000000ffffbd7224 */ /* 0x000fe400078e00d8 */
[-C--:B------:R-:W-:Y:S01]  /*11620*/  FMUL.FTZ R157, R83, R2.reuse ;  /* 0x00000002539d7220 */ /* 0x080fe20000410000 */
[----:B-1----:R-:W-:Y:S01]  /*11630*/  PRMT R64, R22, 0x7632, R64 ;  /* 0x0000763216407816 */ /* 0x002fe20000000040 */
[----:B------:R-:W-:-:S04]  /*11640*/  FMUL.FTZ R185, R70, R2 ;  /* 0x0000000246b97220 */ /* 0x000fc80000410000 */
[----:B------:R-:W-:Y:S02]  /*11650*/  @!P2 HFMA2.BF16_V2 R164, -RZ.H0_H0, RZ.H0_H0, -R64.H0_H0 ;  /* 0x200000ffffa4a231 */ /* 0x000fe40000340940 */
[-C--:B------:R-:W-:Y:S01]  /*11660*/  FMUL.FTZ R222, R86, R2.reuse ;  /* 0x0000000256de7220 */ /* 0x080fe20000410000 */
[-C--:B------:R-:W-:Y:S01]  /*11670*/  FMUL.FTZ R216, R102, R2.reuse ;  /* 0x0000000266d87220 */ /* 0x080fe20000410000 */
[-C--:B------:R-:W-:Y:S01]  /*11680*/  FMUL.FTZ R215, R103, R2.reuse ;  /* 0x0000000267d77220 */ /* 0x080fe20000410000 */
[----:B------:R-:W-:Y:S01]  /*11690*/  FMUL.FTZ R83, R131, R2 ;  /* 0x0000000283537220 */ /* 0x000fe20000410000 */
[----:B------:R-:W-:Y:S01]  /*116a0*/  PRMT R70, R65, 0x5410, R64 ;  /* 0x0000541041467816 */ /* 0x000fe20000000040 */
[----:B------:R-:W-:Y:S01]  /*116b0*/  IMAD.MOV.U32 R244, RZ, RZ, R188 ;  /* 0x000000fffff47224 */ /* 0x000fe200078e00bc */
[----:B------:R-:W-:Y:S01]  /*116c0*/  @!P5 PRMT R65, R165, 0x5410, RZ ;  /* 0x00005410a541d816 */ /* 0x000fe200000000ff */
[----:B------:R-:W-:Y:S01]  /*116d0*/  IMAD.MOV.U32 R102, RZ, RZ, R200 ;  /* 0x000000ffff667224 */ /* 0x000fe200078e00c8 */
[----:B------:R-:W-:Y:S01]  /*116e0*/  @!P2 PRMT R64, R164, 0x5410, RZ ;  /* 0x00005410a440a816 */ /* 0x000fe200000000ff */
[----:B------:R-:W-:Y:S01]  /*116f0*/  IMAD.MOV.U32 R131, RZ, RZ, R156 ;  /* 0x000000ffff837224 */ /* 0x000fe200078e009c */
[----:B------:R-:W-:-:S02]  /*11700*/  MOV R86, R193 ;  /* 0x000000c100567202 */ /* 0x000fc40000000f00 */
[----:B------:R-:W-:Y:S01]  /*11710*/  MOV R103, R201 ;  /* 0x000000c900677202 */ /* 0x000fe20000000f00 */
        /* <DEDUP_REMOVED lines=29> */
[----:B------:R-:W-:-:S04]  /*118f0*/  F2FP.BF16.F32.PACK_AB R0, R23, R0 ;  /* 0x000000001700723e */ /* 0x000fc800000010ff */
[C---:B------:R-:W-:Y:S02]  /*11900*/  PRMT R52, R0.reuse, 0x7632, R52 ;  /* 0x0000763200347816 */ /* 0x040fe40000000034 */
[----:B------:R-:W-:-:S03]  /*11910*/  PRMT R53, R0, 0x7610, R53 ;  /* 0x0000761000357816 */ /* 0x000fc60000000035 */
[----:B------:R-:W-:Y:S01]  /*11920*/  @!P6 HFMA2.BF16_V2 R161, -RZ.H0_H0, RZ.H0_H0, -R52.H0_H0 ;  /* 0x200000ffffa1e231 */ /* 0x000fe20000340934 */
[----:B--2---:R-:W-:Y:S01]  /*11930*/  LOP3.LUT R26, R37, R208, R176, 0x96, !PT ;  /* 0x000000d0251a7212 */ /* 0x004fe200078e96b0 */
[----:B------:R-:W-:Y:S01]  /*11940*/  IMAD.MOV.U32 R176, RZ, RZ, R168 ;  /* 0x000000ffffb07224 */ /* 0x000fe200078e00a8 */
[----:B------:R-:W-:Y:S02]  /*11950*/  LOP3.LUT R0, R20, 0xff, RZ, 0xc0, !PT ;  /* 0x000000ff14007812 */ /* 0x000fe400078ec0ff */
[----:B------:R-:W-:Y:S02]  /*11960*/  PRMT R168, R53, 0x5410, R52 ;  /* 0x0000541035a87816 */ /* 0x000fe40000000034 */
[----:B------:R-:W-:Y:S02]  /*11970*/  @!P6 PRMT R52, R161, 0x5410, RZ ;  /* 0x00005410a134e816 */ /* 0x000fe400000000ff */
[----:B------:R-:W-:Y:S02]  /*11980*/  ISETP.GE.U32.AND P6, PT, R218, R0, PT ;  /* 0x00000000da00720c */ /* 0x000fe40003fc6070 */
[----:B------:R-:W-:Y:S01]  /*11990*/  SHF.R.U32.HI R0, RZ, 0x10, R6 ;  /* 0x00000010ff007819 */ /* 0x000fe20000011606 */
[----:B------:R-:W-:-:S03]  /*119a0*/  @!P3 HFMA2.BF16_V2 R160, -RZ.H0_H0, RZ.H0_H0, -R53.H0_H0 ;  /* 0x200000ffffa0b231 */ /* 0x000fc60000340935 */
[----:B------:R-:W-:Y:S02]  /*119b0*/  LOP3.LUT R0, R0, 0xff, RZ, 0xc0, !PT ;  /* 0x000000ff00007812 */ /* 0x000fe400078ec0ff */
[----:B------:R-:W-:Y:S02]  /*119c0*/  @!P3 PRMT R53, R160, 0x5410, RZ ;  /* 0x00005410a035b816 */ /* 0x000fe400000000ff */
[----:B------:R-:W-:Y:S02]  /*119d0*/  ISETP.GE.U32.AND P3, PT, R218, R0, PT ;  /* 0x00000000da00720c */ /* 0x000fe40003f66070 */
[----:B------:R-:W1:Y:S01]  /*119e0*/  MUFU.EX2 R0, R28 ;  /* 0x0000001c00007308 */ /* 0x000e620000000800 */
[----:B------:R-:W-:Y:S02]  /*119f0*/  IMAD.MOV.U32 R177, RZ, RZ, R240 ;  /* 0x000000ffffb17224 */ /* 0x000fe400078e00f0 */
        /* <DEDUP_REMOVED lines=42> */
[----:B------:R-:W-:Y:S01]  /*11ca0*/  FMUL.FTZ R182, R158, R2 ;  /* 0x000000029eb67220 */ /* 0x000fe20000410000 */
[----:B------:R-:W-:Y:S01]  /*11cb0*/  F2FP.BF16.F32.PACK_AB R2, R25, R68 ;  /* 0x000000441902723e */ /* 0x000fe200000010ff */
[----:B------:R-:W-:Y:S01]  /*11cc0*/  IMAD.MOV.U32 R82, RZ, RZ, R242 ;  /* 0x000000ffff527224 */ /* 0x000fe200078e00f2 */
[----:B------:R-:W-:Y:S02]  /*11cd0*/  MUFU.EX2 R38, R80 ;  /* 0x0000005000267308 */ /* 0x000fe40000000800 */
[----:B------:R-:W-:-:S06]  /*11ce0*/  PRMT R41, R2, 0x7632, R41 ;  /* 0x0000763202297816 */ /* 0x000fcc0000000029 */
[----:B------:R-:W1:Y:S01]  /*11cf0*/  MUFU.EX2 R242, R81 ;  /* 0x0000005100f27308 */ /* 0x000e620000000800 */
[----:B------:R-:W-:Y:S01]  /*11d00*/  @!P4 HFMA2.BF16_V2 R50, -RZ.H0_H0, RZ.H0_H0, -R41.H0_H0 ;  /* 0x200000ffff32c231 */ /* 0x000fe20000340929 */
[----:B------:R-:W-:-:S04]  /*11d10*/  PRMT R40, R2, 0x7610, R40 ;  /* 0x0000761002287816 */ /* 0x000fc80000000028 */
[----:B------:R-:W-:Y:S02]  /*11d20*/  PRMT R56, R40, 0x5410, R41 ;  /* 0x0000541028387816 */ /* 0x000fe40000000029 */
[----:B------:R-:W-:Y:S01]  /*11d30*/  @!P4 PRMT R41, R50, 0x5410, RZ ;  /* 0x000054103229c816 */ /* 0x000fe200000000ff */
[----:B----4-:R-:W-:Y:S01]  /*11d40*/  FFMA.FTZ R28, R239, R0, R24 ;  /* 0x00000000ef1c7223 */ /* 0x010fe20000010018 */
[----:B------:R-:W-:-:S04]  /*11d50*/  LOP3.LUT R0, R6, 0xff, RZ, 0xc0, !PT ;  /* 0x000000ff06007812 */ /* 0x000fc800078ec0ff */
[----:B------:R-:W-:Y:S02]  /*11d60*/  ISETP.GE.U32.AND P5, PT, R218, R0, PT ;  /* 0x00000000da00720c */ /* 0x000fe40003fa6070 */
[----:B------:R-:W-:-:S04]  /*11d70*/  SHF.R.U32.HI R0, RZ, 0x18, R6 ;  /* 0x00000018ff007819 */ /* 0x000fc80000011606 */
[----:B------:R-:W-:Y:S02]  /*11d80*/  ISETP.GE.U32.AND P2, PT, R218, R0, PT ;  /* 0x00000000da00720c */ /* 0x000fe40003f46070 */
[----:B------:R-:W-:-:S04]  /*11d90*/  LOP3.LUT R0, R6, 0xffff, RZ, 0xc0, !PT ;  /* 0x0000ffff06007812 */ /* 0x000fc800078ec0ff */
[----:B------:R-:W-:-:S04]  /*11da0*/  SHF.R.U32.HI R0, RZ, 0x8, R0 ;  /* 0x00000008ff007819 */ /* 0x000fc80000011600 */
[----:B------:R-:W-:-:S04]  /*11db0*/  LOP3.LUT R0, R0, 0xffff, RZ, 0xc0, !PT ;  /* 0x0000ffff00007812 */ /* 0x000fc800078ec0ff */
[----:B------:R-:W-:Y:S02]  /*11dc0*/  ISETP.GE.U32.AND P4, PT, R218, R0, PT ;  /* 0x00000000da00720c */ /* 0x000fe40003f86070 */
[----:B-1----:R-:W-:Y:S02]  /*11dd0*/  F2FP.BF16.F32.PACK_AB R0, R242, R38 ;  /* 0x00000026f200723e */ /* 0x002fe400000010ff */
[C---:B------:R-:W-:Y:S02]  /*11de0*/  PRMT R31, R7.reuse, 0x7632, R31 ;  /* 0x00007632071f7816 */ /* 0x040fe4000000001f */
[C---:B------:R-:W-:Y:S01]  /*11df0*/  PRMT R33, R0.reuse, 0x7610, R33 ;  /* 0x0000761000217816 */ /* 0x040fe20000000021 */
[----:B------:R-:W-:Y:S01]  /*11e00*/  IMAD.MOV.U32 R119, RZ, RZ, R203 ;  /* 0x000000ffff777224 */ /* 0x000fe200078e00cb */
[----:B------:R-:W-:Y:S02]  /*11e10*/  PRMT R30, R7, 0x7610, R30 ;  /* 0x00007610071e7816 */ /* 0x000fe4000000001e */
[----:B------:R-:W-:Y:S01]  /*11e20*/  PRMT R32, R0, 0x7632, R32 ;  /* 0x0000763200207816 */ /* 0x000fe20000000020 */
[----:B------:R-:W-:-:S02]  /*11e30*/  @!P3 HFMA2.BF16_V2 R44, -RZ.H0_H0, RZ.H0_H0, -R33.H0_H0 ;  /* 0x200000ffff2cb231 */ /* 0x000fc40000340921 */
[----:B------:R-:W-:Y:S02]  /*11e40*/  @!P4 HFMA2.BF16_V2 R45, -RZ.H0_H0, RZ.H0_H0, -R31.H0_H0 ;  /* 0x200000ffff2dc231 */ /* 0x000fe4000034091f */
[----:B------:R-:W-:Y:S01]  /*11e50*/  FMUL.FTZ R203, R79, R3 ;  /* 0x000000034fcb7220 */ /* 0x000fe20000410000 */
[----:B------:R-:W-:Y:S01]  /*11e60*/  IMAD.MOV.U32 R81, RZ, RZ, R67 ;  /* 0x000000ffff517224 */ /* 0x000fe200078e0043 */
[----:B------:R-:W2:Y:S01]  /*11e70*/  LDL.LU.64 R6, [R1+0x38] ;  /* 0x0000380001067983 */ /* 0x000ea20000300a00 */
[----:B------:R-:W-:Y:S01]  /*11e80*/  IMAD.MOV.U32 R79, RZ, RZ, R131 ;  /* 0x000000ffff4f7224 */ /* 0x000fe200078e0083 */
[----:B------:R-:W-:Y:S01]  /*11e90*/  PRMT R131, R30, 0x5410, R31 ;  /* 0x000054101e837816 */ /* 0x000fe2000000001f */
[----:B------:R-:W-:Y:S01]  /*11ea0*/  IMAD.MOV.U32 R67, RZ, RZ, R174 ;  /* 0x000000ffff437224 */ /* 0x000fe200078e00ae */
[----:B------:R-:W-:Y:S02]  /*11eb0*/  PRMT R174, R33, 0x5410, R32 ;  /* 0x0000541021ae7816 */ /* 0x000fe40000000020 */
[----:B------:R-:W-:-:S02]  /*11ec0*/  @!P4 PRMT R31, R45, 0x5410, RZ ;  /* 0x000054102d1fc816 */ /* 0x000fc400000000ff */
[----:B------:R-:W-:Y:S02]  /*11ed0*/  @!P3 PRMT R33, R44, 0x5410, RZ ;  /* 0x000054102c21b816 */ /* 0x000fe400000000ff */
[----:B------:R-:W3:Y:S01]  /*11ee0*/  LDL.LU.64 R44, [R1+0x30] ;  /* 0x00003000012c7983 */ /* 0x000ee20000300a00 */
[----:B------:R-:W-:Y:S01]  /*11ef0*/  FMUL.FTZ R158, R42, R3 ;  /* 0x000000032a9e7220 */ /* 0x000fe20000410000 */
[----:B------:R-:W-:Y:S02]  /*11f00*/  @!P6 HFMA2.BF16_V2 R42, -RZ.H0_H0, RZ.H0_H0, -R40.H0_H0 ;  /* 0x200000ffff2ae231 */ /* 0x000fe40000340928 */
[----:B------:R-:W-:Y:S01]  /*11f10*/  IMAD.MOV.U32 R21, RZ, RZ, R195 ;  /* 0x000000ffff157224 */ /* 0x000fe200078e00c3 */
[----:B------:R-:W-:Y:S01]  /*11f20*/  MOV R11, R179 ;  /* 0x000000b3000b7202 */ /* 0x000fe20000000f00 */
        /* <DEDUP_REMOVED lines=35> */
[----:B------:R-:W-:Y:S01]  /*12160*/  LOP3.LUT R0, R4, 0xff, RZ, 0xc0, !PT ;  /* 0x000000ff04007812 */ /* 0x000fe200078ec0ff */
[----:B------:R-:W-:Y:S01]  /*12170*/  IMAD.WIDE.U32 R2, R26, -0x2daee0ad, RZ ;  /* 0xd2511f531a027825 */ /* 0x000fe200078e00ff */
[----:B------:R-:W-:-:S02]  /*12180*/  @!P6 PRMT R40, R42, 0x5410, RZ ;  /* 0x000054102a28e816 */ /* 0x000fc400000000ff */
[----:B------:R-:W-:Y:S01]  /*12190*/  ISETP.GE.U32.AND P6, PT, R218, R0, PT ;  /* 0x00000000da00720c */ /* 0x000fe20003fc6070 */
[----:B------:R-:W-:Y:S01]  /*121a0*/  IMAD.MOV.U32 R69, RZ, RZ, R102 ;  /* 0x000000ffff457224 */ /* 0x000fe200078e0066 */
[----:B------:R-:W-:Y:S01]  /*121b0*/  MOV R80, R10 ;  /* 0x0000000a00507202 */ /* 0x000fe20000000f00 */
[----:B------:R-:W-:Y:S01]  /*121c0*/  IMAD.MOV.U32 R50, RZ, RZ, R22 ;  /* 0x000000ffff327224 */ /* 0x000fe200078e0016 */
[--C-:B------:R-:W-:Y:S01]  /*121d0*/  SHF.R.U32.HI R22, RZ, 0x10, R4.reuse ;  /* 0x00000010ff167819 */ /* 0x100fe20000011604 */
[----:B------:R-:W-:Y:S01]  /*121e0*/  IMAD.MOV.U32 R102, RZ, RZ, R11 ;  /* 0x000000ffff667224 */ /* 0x000fe200078e000b */
[----:B------:R-:W-:Y:S02]  /*121f0*/  LOP3.LUT R11, R4, 0xffff, RZ, 0xc0, !PT ;  /* 0x0000ffff040b7812 */ /* 0x000fe400078ec0ff */
[----:B------:R-:W-:Y:S01]  /*12200*/  SHF.R.U32.HI R10, RZ, 0x18, R4 ;  /* 0x00000018ff0a7819 */ /* 0x000fe20000011604 */
[----:B------:R-:W-:-:S05]  /*12210*/  @!P2 HFMA2.BF16_V2 R43, -RZ.H0_H0, RZ.H0_H0, -R32.H0_H0 ;  /* 0x200000ffff2ba231 */ /* 0x000fca0000340920 */
[----:B------:R-:W-:Y:S02]  /*12220*/  @!P2 PRMT R32, R43, 0x5410, RZ ;  /* 0x000054102b20a816 */ /* 0x000fe400000000ff */
[----:B------:R-:W-:Y:S01]  /*12230*/  MOV R43, R9 ;  /* 0x00000009002b7202 */ /* 0x000fe20000000f00 */
[----:B------:R-:W-:-:S05]  /*12240*/  @!P5 HFMA2.BF16_V2 R39, -RZ.H0_H0, RZ.H0_H0, -R30.H0_H0 ;  /* 0x200000ffff27d231 */ /* 0x000fca000034091e */
[----:B------:R-:W-:Y:S01]  /*12250*/  @!P5 PRMT R30, R39, 0x5410, RZ ;  /* 0x00005410271ed816 */ /* 0x000fe200000000ff */
[----:B------:R-:W-:Y:S01]  /*12260*/  IMAD.MOV.U32 R39, RZ, RZ, R130 ;  /* 0x000000ffff277224 */ /* 0x000fe200078e0082 */
[----:B------:R-:W-:Y:S01]  /*12270*/  MOV R130, R103 ;  /* 0x0000006700827202 */ /* 0x000fe20000000f00 */
[----:B------:R-:W-:Y:S02]  /*12280*/  IMAD.MOV.U32 R103, RZ, RZ, R87 ;  /* 0x000000ffff677224 */ /* 0x000fe400078e0057 */
[----:B------:R-:W-:Y:S02]  /*12290*/  IMAD.MOV.U32 R87, RZ, RZ, R55 ;  /* 0x000000ffff577224 */ /* 0x000fe400078e0037 */
[----:B------:R-:W-:Y:S01]  /*122a0*/  IMAD.MOV.U32 R55, RZ, RZ, R239 ;  /* 0x000000ffff377224 */ /* 0x000fe200078e00ef */
[----:B------:R-:W-:Y:S01]  /*122b0*/  PRMT R26, R29, 0x7632, R26 ;  /* 0x000076321d1a7816 */ /* 0x000fe2000000001a */
[----:B------:R1:W-:Y:S01]  /*122c0*/  MUFU.EX2 R239, R96 ;  /* 0x0000006000ef7308 */ /* 0x0003e20000000800 */
[----:B------:R-:W-:-:S07]  /*122d0*/  ISETP.GE.U32.AND P5, PT, R218, R10, PT ;  /* 0x0000000ada00720c */ /* 0x000fce0003fa6070 */
[----:B------:R-:W-:Y:S01]  /*122e0*/  MUFU.EX2 R10, R101 ;  /* 0x00000065000a7308 */ /* 0x000fe20000000800 */
[----:B-1----:R-:W-:Y:S02]  /*122f0*/  IMAD.MOV.U32 R96, RZ, RZ, R69 ;  /* 0x000000ffff607224 */ /* 0x002fe400078e0045 */
[----:B------:R-:W-:Y:S02]  /*12300*/  IMAD.MOV.U32 R69, RZ, RZ, R103 ;  /* 0x000000ffff457224 */ /* 0x000fe400078e0067 */
[----:B------:R-:W-:Y:S02]  /*12310*/  IMAD.MOV.U32 R42, RZ, RZ, R119 ;  /* 0x000000ffff2a7224 */ /* 0x000fe400078e0077 */
[----:B------:R-:W-:Y:S01]  /*12320*/  IMAD.MOV.U32 R119, RZ, RZ, R21 ;  /* 0x000000ffff777224 */ /* 0x000fe200078e0015 */
[----:B--2---:R-:W-:Y:S02]  /*12330*/  LOP3.LUT R3, R3, R249, R6, 0x96, !PT ;  /* 0x000000f903037212 */ /* 0x004fe400078e9606 */
[----:B---3--:R-:W-:-:S03]  /*12340*/  LOP3.LUT R0, R45, R207, R36, 0x96, !PT ;  /* 0x000000cf2d007212 */ /* 0x008fc600078e9624 */
[----:B------:R-:W-:-:S04]  /*12350*/  IMAD.WIDE.U32 R4, R3, -0x326172a9, RZ ;  /* 0xcd9e8d5703047825 */ /* 0x000fc800078e00ff */
[----:B------:R-:W-:-:S05]  /*12360*/  IMAD.WIDE.U32 R6, R0, -0x2daee0ad, RZ ;  /* 0xd2511f5300067825 */ /* 0x000fca00078e00ff */
[----:B------:R-:W-:Y:S02]  /*12370*/  LOP3.LUT R0, R7, R248, R2, 0x96, !PT ;  /* 0x000000f807007212 */ /* 0x000fe400078e9602 */
[----:B------:R-:W-:-:S05]  /*12380*/  LOP3.LUT R2, R5, R252, R44, 0x96, !PT ;  /* 0x000000fc05027212 */ /* 0x000fca00078e962c */
        /* <DEDUP_REMOVED lines=9> */
[----:B------:R-:W-:-:S03]  /*12420*/  IMAD.WIDE.U32 R2, R2, -0x326172a9, RZ ;  /* 0xcd9e8d5702027825 */ /* 0x000fc600078e00ff */
[----:B------:R-:W-:-:S04]  /*12430*/  LOP3.LUT R0, R2, 0xff, RZ, 0xc0, !PT ;  /* 0x000000ff02007812 */ /* 0x000fc800078ec0ff */
[----:B------:R-:W-:Y:S02]  /*12440*/  ISETP.GE.U32.AND P2, PT, R218, R0, PT ;  /* 0x00000000da00720c */ /* 0x000fe40003f46070 */
[----:B------:R-:W-:Y:S01]  /*12450*/  SHF.R.U32.HI R0, RZ, 0x8, R11 ;  /* 0x00000008ff007819 */ /* 0x000fe2000001160b */
[----:B------:R-:W-:-:S03]  /*12460*/  IMAD.MOV.U32 R44, RZ, RZ, R118 ;  /* 0x000000ffff2c7224 */ /* 0x000fc600078e0076 */
[----:B------:R-:W-:Y:S01]  /*12470*/  LOP3.LUT R0, R0, 0xffff, RZ, 0xc0, !PT ;  /* 0x0000ffff00007812 */ /* 0x000fe200078ec0ff */
[----:B------:R-:W-:Y:S02]  /*12480*/  IMAD.MOV.U32 R118, RZ, RZ, R86 ;  /* 0x000000ffff767224 */ /* 0x000fe400078e0056 */
[--C-:B------:R-:W-:Y:S01]  /*12490*/  FADD.FTZ R7, R23, R27.reuse ;  /* 0x0000001b17077221 */ /* 0x100fe20000010000 */
[----:B------:R-:W-:Y:S01]  /*124a0*/  IMAD.MOV.U32 R86, RZ, RZ, R20 ;  /* 0x000000ffff567224 */ /* 0x000fe200078e0014 */
[----:B------:R-:W-:Y:S02]  /*124b0*/  LOP3.LUT R4, R3, R250, R4, 0x96, !PT ;  /* 0x000000fa03047212 */ /* 0x000fe400078e9604 */
[----:B------:R-:W-:Y:S02]  /*124c0*/  PRMT R27, R29, 0x7610, R27 ;  /* 0x000076101d1b7816 */ /* 0x000fe4000000001b */
[----:B------:R-:W-:Y:S02]  /*124d0*/  LOP3.LUT R3, R2, 0xffff, RZ, 0xc0, !PT ;  /* 0x0000ffff02037812 */ /* 0x000fe400078ec0ff */
[----:B------:R-:W-:-:S02]  /*124e0*/  SHF.R.U32.HI R20, RZ, 0x10, R2 ;  /* 0x00000010ff147819 */ /* 0x000fc40000011602 */
[C---:B------:R-:W-:Y:S02]  /*124f0*/  ISETP.GE.U32.AND P4, PT, R218.reuse, R0, PT ;  /* 0x00000000da00720c */ /* 0x040fe40003f86070 */
[----:B------:R-:W-:Y:S01]  /*12500*/  SHF.R.U32.HI R2, RZ, 0x18, R2 ;  /* 0x00000018ff027819 */ /* 0x000fe20000011602 */
[----:B------:R1:W2:Y:S01]  /*12510*/  MUFU.EX2 R0, R84 ;  /* 0x0000005400007308 */ /* 0x0002a20000000800 */
[----:B------:R-:W-:Y:S02]  /*12520*/  @!P6 HFMA2.BF16_V2 R47, -RZ.H0_H0, RZ.H0_H0, -R27.H0_H0 ;  /* 0x200000ffff2fe231 */ /* 0x000fe4000034091b */
[----:B------:R-:W-:Y:S01]  /*12530*/  ISETP.GE.U32.AND P3, PT, R218, R2, PT ;  /* 0x00000002da00720c */ /* 0x000fe20003f66070 */
[----:B------:R-:W-:Y:S01]  /*12540*/  IMAD.MOV.U32 R23, RZ, RZ, R130 ;  /* 0x000000ffff177224 */ /* 0x000fe200078e0082 */
[----:B------:R-:W-:Y:S02]  /*12550*/  LOP3.LUT R2, R22, 0xff, RZ, 0xc0, !PT ;  /* 0x000000ff16027812 */ /* 0x000fe400078ec0ff */
[----:B------:R-:W-:-:S02]  /*12560*/  PRMT R130, R27, 0x5410, R26 ;  /* 0x000054101b827816 */ /* 0x000fc4000000001a */
[----:B------:R-:W-:Y:S01]  /*12570*/  @!P6 PRMT R27, R47, 0x5410, RZ ;  /* 0x000054102f1be816 */ /* 0x000fe200000000ff */
[----:B-1----:R-:W-:Y:S02]  /*12580*/  IMAD.MOV.U32 R84, RZ, RZ, R55 ;  /* 0x000000ffff547224 */ /* 0x002fe400078e0037 */
[----:B------:R-:W-:Y:S02]  /*12590*/  IMAD.MOV.U32 R55, RZ, RZ, R238 ;  /* 0x000000ffff377224 */ /* 0x000fe400078e00ee */
[----:B------:R-:W1:Y:S01]  /*125a0*/  MUFU.EX2 R238, R97 ;  /* 0x0000006100ee7308 */ /* 0x000e620000000800 */
[----:B------:R-:W-:Y:S02]  /*125b0*/  ISETP.GE.U32.AND P6, PT, R218, R2, PT ;  /* 0x00000002da00720c */ /* 0x000fe40003fc6070 */
[----:B------:R-:W-:Y:S01]  /*125c0*/  SHF.R.U32.HI R2, RZ, 0x8, R3 ;  /* 0x00000008ff027819 */ /* 0x000fe20000011603 */
[----:B------:R-:W-:-:S03]  /*125d0*/  @!P4 HFMA2.BF16_V2 R46, -RZ.H0_H0, RZ.H0_H0, -R26.H0_H0 ;  /* 0x200000ffff2ec231 */ /* 0x000fc6000034091a */
[----:B------:R-:W-:Y:S02]  /*125e0*/  LOP3.LUT R2, R2, 0xffff, RZ, 0xc0, !PT ;  /* 0x0000ffff02027812 */ /* 0x000fe400078ec0ff */
[----:B------:R-:W-:Y:S01]  /*125f0*/  @!P4 PRMT R26, R46, 0x5410, RZ ;  /* 0x000054102e1ac816 */ /* 0x000fe200000000ff */
[----:B--2---:R-:W-:Y:S01]  /*12600*/  FADD.FTZ R11, R0, R28 ;  /* 0x0000001c000b7221 */ /* 0x004fe20000010000 */
[----:B------:R-:W-:Y:S02]  /*12610*/  ISETP.GE.U32.AND P4, PT, R218, R2, PT ;  /* 0x00000002da00720c */ /* 0x000fe40003f86070 */
[----:B------:R-:W-:Y:S02]  /*12620*/  F2FP.BF16.F32.PACK_AB R2, R0, R24 ;  /* 0x000000180002723e */ /* 0x000fe400000010ff */
[----:B-1----:R-:W-:-:S04]  /*12630*/  F2FP.BF16.F32.PACK_AB R0, R238, R239 ;  /* 0x000000efee00723e */ /* 0x002fc800000010ff */
[C---:B------:R-:W-:Y:S01]  /*12640*/  PRMT R29, R0.reuse, 0x7610, R29 ;  /* 0x00007610001d7816 */ /* 0x040fe2000000001d */
[----:B------:R-:W1:Y:S01]  /*12650*/  MUFU.EX2 R9, R100 ;  /* 0x0000006400097308 */ /* 0x000e620000000800 */
[----:B------:R-:W-:-:S03]  /*12660*/  PRMT R28, R0, 0x7632, R28 ;  /* 0x00007632001c7816 */ /* 0x000fc6000000001c */
[----:B------:R-:W-:Y:S01]  /*12670*/  @!P6 HFMA2.BF16_V2 R51, -RZ.H0_H0, RZ.H0_H0, -R29.H0_H0 ;  /* 0x200000ffff33e231 */ /* 0x000fe2000034091d */
[----:B------:R-:W-:Y:S02]  /*12680*/  LOP3.LUT R0, R4, 0xff, RZ, 0xc0, !PT ;  /* 0x000000ff04007812 */ /* 0x000fe400078ec0ff */
[----:B------:R-:W-:Y:S02]  /*12690*/  PRMT R103, R29, 0x5410, R28 ;  /* 0x000054101d677816 */ /* 0x000fe4000000001c */
[----:B------:R-:W-:Y:S02]  /*126a0*/  @!P6 PRMT R29, R51, 0x5410, RZ ;  /* 0x00005410331de816 */ /* 0x000fe400000000ff */
[----:B------:R-:W-:Y:S02]  /*126b0*/  ISETP.GE.U32.AND P6, PT, R218, R0, PT ;  /* 0x00000000da00720c */ /* 0x000fe40003fc6070 */
[----:B------:R-:W-:Y:S01]  /*126c0*/  LOP3.LUT R0, R4, 0xffff, RZ, 0xc0, !PT ;  /* 0x0000ffff04007812 */ /* 0x000fe200078ec0ff */
[----:B------:R-:W-:Y:S01]  /*126d0*/  @!P5 HFMA2.BF16_V2 R54, -RZ.H0_H0, RZ.H0_H0, -R28.H0_H0 ;  /* 0x200000ffff36d231 */ /* 0x000fe2000034091c */
[----:B------:R-:W-:-:S02]  /*126e0*/  LOP3.LUT R21, R5, R82, R6, 0x96, !PT ;  /* 0x0000005205157212 */ /* 0x000fc400078e9606 */
[----:B------:R-:W-:Y:S02]  /*126f0*/  SHF.R.U32.HI R0, RZ, 0x8, R0 ;  /* 0x00000008ff007819 */ /* 0x000fe40000011600 */
[----:B------:R-:W-:Y:S01]  /*12700*/  PRMT R6, R2, 0x7610, R6 ;  /* 0x0000761002067816 */ /* 0x000fe20000000006 */
[----:B------:R-:W-:Y:S01]  /*12710*/  FADD.FTZ R22, R68, R7 ;  /* 0x0000000744167221 */ /* 0x000fe20000010000 */
[----:B------:R-:W-:Y:S02]  /*12720*/  LOP3.LUT R0, R0, 0xffff, RZ, 0xc0, !PT ;  /* 0x0000ffff00007812 */ /* 0x000fe400078ec0ff */
[----:B-1----:R-:W-:Y:S01]  /*12730*/  F2FP.BF16.F32.PACK_AB R7, R10, R9 ;  /* 0x000000090a07723e */ /* 0x002fe200000010ff */
[----:B------:R-:W-:Y:S01]  /*12740*/  @!P6 HFMA2.BF16_V2 R57, -RZ.H0_H0, RZ.H0_H0, -R6.H0_H0 ;  /* 0x200000ffff39e231 */ /* 0x000fe20000340906 */
[----:B------:R-:W-:Y:S02]  /*12750*/  @!P5 PRMT R28, R54, 0x5410, RZ ;  /* 0x00005410361cd816 */ /* 0x000fe400000000ff */
[----:B------:R-:W-:Y:S01]  /*12760*/  PRMT R5, R2, 0x7632, R5 ;  /* 0x0000763202057816 */ /* 0x000fe20000000005 */
[----:B------:R-:W-:Y:S01]  /*12770*/  IMAD.WIDE.U32 R2, R21, -0x2daee0ad, RZ ;  /* 0xd2511f5315027825 */ /* 0x000fe200078e00ff */
[----:B------:R-:W-:-:S02]  /*12780*/  ISETP.GE.U32.AND P5, PT, R218, R0, PT ;  /* 0x00000000da00720c */ /* 0x000fc40003fa6070 */
[----:B------:R-:W-:Y:S02]  /*12790*/  LOP3.LUT R0, R20, 0xff, RZ, 0xc0, !PT ;  /* 0x000000ff14007812 */ /* 0x000fe400078ec0ff */
[----:B------:R-:W-:Y:S02]  /*127a0*/  PRMT R21, R7, 0x7610, R21 ;  /* 0x0000761007157816 */ /* 0x000fe40000000015 */
[----:B------:R-:W-:Y:S02]  /*127b0*/  MOV R101, R55 ;  /* 0x0000003700657202 */ /* 0x000fe40000000f00 */
[----:B------:R-:W-:Y:S02]  /*127c0*/  PRMT R55, R6, 0x5410, R5 ;  /* 0x0000541006377816 */ /* 0x000fe40000000005 */
[----:B------:R-:W-:Y:S01]  /*127d0*/  @!P6 PRMT R6, R57, 0x5410, RZ ;  /* 0x000054103906e816 */ /* 0x000fe200000000ff */
[----:B------:R-:W-:Y:S01]  /*127e0*/  IMAD.MOV.U32 R100, RZ, RZ, R23 ;  /* 0x000000ffff647224 */ /* 0x000fe200078e0017 */
[----:B------:R-:W-:Y:S01]  /*127f0*/  ISETP.GE.U32.AND P6, PT, R218, R0, PT ;  /* 0x00000000da00720c */ /* 0x000fe20003fc6070 */
[----:B------:R-:W-:Y:S01]  /*12800*/  @!P2 HFMA2.BF16_V2 R59, -RZ.H0_H0, RZ.H0_H0, -R21.H0_H0 ;  /* 0x200000ffff3ba231 */ /* 0x000fe20000340915 */
[----:B------:R-:W-:-:S02]  /*12810*/  LOP3.LUT R0, R3, R247, R8, 0x96, !PT ;  /* 0x000000f703007212 */ /* 0x000fc400078e9608 */
[----:B------:R-:W-:Y:S02]  /*12820*/  PRMT R7, R7, 0x7632, R7 ;  /* 0x0000763207077816 */ /* 0x000fe40000000007 */
[C---:B------:R-:W-:Y:S02]  /*12830*/  LOP3.LUT R8, R2.reuse, 0xff, RZ, 0xc0, !PT ;  /* 0x000000ff02087812 */ /* 0x040fe400078ec0ff */
[----:B------:R-:W-:Y:S02]  /*12840*/  LOP3.LUT R3, R2, 0xffff, RZ, 0xc0, !PT ;  /* 0x0000ffff02037812 */ /* 0x000fe400078ec0ff */
[--C-:B------:R-:W-:Y:S02]  /*12850*/  SHF.R.U32.HI R23, RZ, 0x10, R2.reuse ;  /* 0x00000010ff177819 */ /* 0x100fe40000011602 */
[----:B------:R-:W-:Y:S02]  /*12860*/  SHF.R.U32.HI R2, RZ, 0x18, R2 ;  /* 0x00000018ff027819 */ /* 0x000fe40000011602 */
[----:B------:R-:W-:-:S02]  /*12870*/  PRMT R54, R21, 0x5410, R7 ;  /* 0x0000541015367816 */ /* 0x000fc40000000007 */
[----:B------:R-:W-:Y:S02]  /*12880*/  @!P2 PRMT R21, R59, 0x5410, RZ ;  /* 0x000054103b15a816 */ /* 0x000fe400000000ff */
[----:B------:R-:W-:Y:S01]  /*12890*/  ISETP.GE.U32.AND P2, PT, R218, R2, PT ;  /* 0x00000002da00720c */ /* 0x000fe20003f46070 */
[----:B------:R-:W-:Y:S01]  /*128a0*/  @!P5 HFMA2.BF16_V2 R58, -RZ.H0_H0, RZ.H0_H0, -R5.H0_H0 ;  /* 0x200000ffff3ad231 */ /* 0x000fe20000340905 */
[----:B------:R-:W-:Y:S01]  /*128b0*/  SHF.R.U32.HI R2, RZ, 0x8, R3 ;  /* 0x00000008ff027819 */ /* 0x000fe20000011603 */
[----:B------:R-:W-:Y:S01]  /*128c0*/  @!P4 HFMA2.BF16_V2 R60, -RZ.H0_H0, RZ.H0_H0, -R7.H0_H0 ;  /* 0x200000ffff3cc231 */ /* 0x000fe20000340907 */
[----:B------:R-:W-:Y:S01]  /*128d0*/  MOV R97, R39 ;  /* 0x0000002700617202 */ /* 0x000fe20000000f00 */
[----:B------:R-:W-:Y:S01]  /*128e0*/  IMAD.MOV.U32 R39, RZ, RZ, R220 ;  /* 0x000000ffff277224 */ /* 0x000fe200078e00dc */
[----:B------:R-:W-:Y:S01]  /*128f0*/  LOP3.LUT R3, R2, 0xffff, RZ, 0xc0, !PT ;  /* 0x0000ffff02037812 */ /* 0x000fe200078ec0ff */
[----:B------:R-:W-:Y:S01]  /*12900*/  MUFU.EX2 R220, R116 ;  /* 0x0000007400dc7308 */ /* 0x000fe20000000800 */
[----:B------:R-:W-:-:S02]  /*12910*/  @!P5 PRMT R5, R58, 0x5410, RZ ;  /* 0x000054103a05d816 */ /* 0x000fc400000000ff */
[----:B------:R-:W-:Y:S02]  /*12920*/  ISETP.GE.U32.AND P5, PT, R218, R8, PT ;  /* 0x00000008da00720c */ /* 0x000fe40003fa6070 */
[----:B------:R-:W-:-:S03]  /*12930*/  PRMT R8, R85, 0x7632, R8 ;  /* 0x0000763255087816 */ /* 0x000fc60000000008 */
[----:B------:R-:W1:Y:S01]  /*12940*/  MUFU.EX2 R2, R117 ;  /* 0x0000007500027308 */ /* 0x000e620000000800 */
[----:B------:R-:W-:Y:S01]  /*12950*/  @!P4 PRMT R7, R60, 0x5410, RZ ;  /* 0x000054103c07c816 */ /* 0x000fe200000000ff */
[----:B------:R-:W-:Y:S01]  /*12960*/  FADD.FTZ R20, R9, R11 ;  /* 0x0000000b09147221 */ /* 0x000fe20000010000 */
[----:B------:R-:W-:Y:S02]  /*12970*/  ISETP.GE.U32.AND P4, PT, R218, R3, PT ;  /* 0x00000003da00720c */ /* 0x000fe40003f86070 */
[C---:B------:R-:W-:Y:S02]  /*12980*/  LOP3.LUT R3, R0.reuse, 0xffff, RZ, 0xc0, !PT ;  /* 0x0000ffff00037812 */ /* 0x040fe400078ec0ff */
[----:B------:R-:W-:Y:S01]  /*12990*/  PRMT R9, R85, 0x7610, R9 ;  /* 0x0000761055097816 */ /* 0x000fe20000000009 */
[----:B------:R-:W-:Y:S01]  /*129a0*/  @!P3 HFMA2.BF16_V2 R61, -RZ.H0_H0, RZ.H0_H0, -R8.H0_H0 ;  /* 0x200000ffff3db231 */ /* 0x000fe20000340908 */
[----:B------:R-:W-:Y:S02]  /*129b0*/  SHF.R.U32.HI R3, RZ, 0x8, R3 ;  /* 0x00000008ff037819 */ /* 0x000fe40000011603 */
[----:B------:R-:W-:Y:S01]  /*129c0*/  LOP3.LUT R11, R0, 0xff, RZ, 0xc0, !PT ;  /* 0x000000ff000b7812 */ /* 0x000fe200078ec0ff */
[----:B------:R-:W-:Y:S01]  /*129d0*/  @!P6 HFMA2.BF16_V2 R62, -RZ.H0_H0, RZ.H0_H0, -R9.H0_H0 ;  /* 0x200000ffff3ee231 */ /* 0x000fe20000340909 */
[----:B------:R-:W-:-:S02]  /*129e0*/  PRMT R51, R9, 0x5410, R8 ;  /* 0x0000541009337816 */ /* 0x000fc40000000008 */
[----:B------:R-:W-:Y:S02]  /*129f0*/  @!P3 PRMT R8, R61, 0x5410, RZ ;  /* 0x000054103d08b816 */ /* 0x000fe400000000ff */
[----:B------:R-:W-:Y:S01]  /*12a00*/  LOP3.LUT R3, R3, 0xffff, RZ, 0xc0, !PT ;  /* 0x0000ffff03037812 */ /* 0x000fe200078ec0ff */
[----:B------:R-:W-:Y:S01]  /*12a10*/  IMAD.MOV.U32 R58, RZ, RZ, R160 ;  /* 0x000000ffff3a7224 */ /* 0x000fe200078e00a0 */
[----:B------:R-:W-:Y:S01]  /*12a20*/  ISETP.GE.U32.AND P3, PT, R218, R11, PT ;  /* 0x0000000bda00720c */ /* 0x000fe20003f66070 */
[----:B------:R-:W-:Y:S01]  /*12a30*/  IMAD.MOV.U32 R85, RZ, RZ, R221 ;  /* 0x000000ffff557224 */ /* 0x000fe200078e00dd */
[----:B------:R-:W-:Y:S01]  /*12a40*/  MOV R160, R213 ;  /* 0x000000d500a07202 */ /* 0x000fe20000000f00 */
[----:B------:R-:W-:Y:S01]  /*12a50*/  MUFU.EX2 R221, R129 ;  /* 0x0000008100dd7308 */ /* 0x000fe20000000800 */
[----:B------:R-:W-:Y:S02]  /*12a60*/  @!P6 PRMT R9, R62, 0x5410, RZ ;  /* 0x000054103e09e816 */ /* 0x000fe400000000ff */
[----:B------:R-:W-:-:S02]  /*12a70*/  ISETP.GE.U32.AND P6, PT, R218, R3, PT ;  /* 0x00000003da00720c */ /* 0x000fc40003fc6070 */
[----:B-1----:R-:W-:-:S03]  /*12a80*/  F2FP.BF16.F32.PACK_AB R3, R220, R2 ;  /* 0x00000002dc03723e */ /* 0x002fc600000010ff */
[----:B------:R-:W1:Y:S01]  /*12a90*/  MUFU.EX2 R213, R128 ;  /* 0x0000008000d57308 */ /* 0x000e620000000800 */
[----:B------:R-:W-:Y:S01]  /*12aa0*/  FADD.FTZ R11, R25, R22 ;  /* 0x00000016190b7221 */ /* 0x000fe20000010000 */
[C---:B------:R-:W-:Y:S02]  /*12ab0*/  PRMT R25, R3.reuse, 0x7610, R25 ;  /* 0x0000761003197816 */ /* 0x040fe40000000019 */
[----:B------:R-:W-:Y:S01]  /*12ac0*/  PRMT R24, R3, 0x7632, R24 ;  /* 0x0000763203187816 */ /* 0x000fe20000000018 */
[----:B------:R-:W-:Y:S02]  /*12ad0*/  IMAD.MOV.U32 R47, RZ, RZ, R42 ;  /* 0x000000ffff2f7224 */ /* 0x000fe400078e002a */
[----:B------:R-:W-:Y:S01]  /*12ae0*/  @!P3 HFMA2.BF16_V2 R63, -RZ.H0_H0, RZ.H0_H0, -R25.H0_H0 ;  /* 0x200000ffff3fb231 */ /* 0x000fe20000340919 */
[----:B------:R-:W-:Y:S01]  /*12af0*/  LOP3.LUT R3, R23, 0xff, RZ, 0xc0, !PT ;  /* 0x000000ff17037812 */ /* 0x000fe200078ec0ff */
[----:B------:R-:W-:Y:S01]  /*12b00*/  IMAD.MOV.U32 R42, RZ, RZ, R80 ;  /* 0x000000ffff2a7224 */ /* 0x000fe200078e0050 */
[----:B------:R-:W-:-:S02]  /*12b10*/  PRMT R80, R25, 0x5410, R24 ;  /* 0x0000541019507816 */ /* 0x000fc40000000018 */
[----:B------:R-:W-:Y:S02]  /*12b20*/  @!P3 PRMT R25, R63, 0x5410, RZ ;  /* 0x000054103f19b816 */ /* 0x000fe400000000ff */
[----:B------:R-:W-:Y:S02]  /*12b30*/  ISETP.GE.U32.AND P3, PT, R218, R3, PT ;  /* 0x00000003da00720c */ /* 0x000fe40003f66070 */
[----:B-1----:R-:W-:-:S04]  /*12b40*/  F2FP.BF16.F32.PACK_AB R3, R221, R213 ;  /* 0x000000d5dd03723e */ /* 0x002fc800000010ff */
[C---:B------:R-:W-:Y:S02]  /*12b50*/  PRMT R23, R3.reuse, 0x7610, R23 ;  /* 0x0000761003177816 */ /* 0x040fe40000000017 */
[----:B------:R-:W-:Y:S02]  /*12b60*/  PRMT R22, R3, 0x7632, R22 ;  /* 0x0000763203167816 */ /* 0x000fe40000000016 */
[----:B------:R1:W2:Y:S01]  /*12b70*/  MUFU.EX2 R3, R138 ;  /* 0x0000008a00037308 */ /* 0x0002a20000000800 */
[----:B------:R-:W-:Y:S02]  /*12b80*/  IMAD.MOV.U32 R117, RZ, RZ, R251 ;  /* 0x000000ffff757224 */ /* 0x000fe400078e00fb */
[----:B------:R-:W-:Y:S02]  /*12b90*/  IMAD.MOV.U32 R68, RZ, RZ, R84 ;  /* 0x000000ffff447224 */ /* 0x000fe400078e0054 */
[----:B------:R-:W-:Y:S01]  /*12ba0*/  IMAD.MOV.U32 R61, RZ, RZ, R243 ;  /* 0x000000ffff3d7224 */ /* 0x000fe200078e00f3 */
[----:B-1----:R-:W-:Y:S01]  /*12bb0*/  MOV R138, R117 ;  /* 0x00000075008a7202 */ /* 0x002fe20000000f00 */
[----:B------:R-:W-:-:S02]  /*12bc0*/  IMAD.MOV.U32 R117, RZ, RZ, R85 ;  /* 0x000000ffff757224 */ /* 0x000fc400078e0055 */
[----:B------:R-:W-:Y:S02]  /*12bd0*/  IMAD.MOV.U32 R85, RZ, RZ, R58 ;  /* 0x000000ffff557224 */ /* 0x000fe400078e003a */
[----:B------:R-:W-:Y:S02]  /*12be0*/  IMAD.MOV.U32 R58, RZ, RZ, R68 ;  /* 0x000000ffff3a7224 */ /* 0x000fe400078e0044 */
[----:B--2---:R-:W-:Y:S01]  /*12bf0*/  FADD.FTZ R243, R3, R136 ;  /* 0x0000008803f37221 */ /* 0x004fe20000010000 */
[----:B------:R-:W-:Y:S02]  /*12c00*/  IMAD.MOV.U32 R68, RZ, RZ, R205 ;  /* 0x000000ffff447224 */ /* 0x000fe400078e00cd */
[----:B------:R-:W2:Y:S04]  /*12c10*/  LDL.LU R205, [R1+0x1a8] ;  /* 0x0001a80001cd7983 */ /* 0x000ea80000300800 */
[----:B------:R-:W3:Y:S01]  /*12c20*/  LDL R136, [R1+0xd4] ;  /* 0x0000d40001887983 */ /* 0x000ee20000100800 */
[----:B------:R-:W-:-:S02]  /*12c30*/  IMAD.MOV.U32 R84, RZ, RZ, R43 ;  /* 0x000000ffff547224 */ /* 0x000fc400078e002b */
[----:B------:R-:W-:Y:S02]  /*12c40*/  @!P4 HFMA2.BF16_V2 R72, -RZ.H0_H0, RZ.H0_H0, -R22.H0_H0 ;  /* 0x200000ffff48c231 */ /* 0x000fe40000340916 */
[----:B------:R-:W-:Y:S02]  /*12c50*/  IMAD.MOV.U32 R43, RZ, RZ, R45 ;  /* 0x000000ffff2b7224 */ /* 0x000fe400078e002d */
[----:B------:R-:W-:Y:S02]  /*12c60*/  IMAD.MOV.U32 R45, RZ, RZ, R50 ;  /* 0x000000ffff2d7224 */ /* 0x000fe400078e0032 */
[----:B------:R-:W-:Y:S02]  /*12c70*/  IMAD.MOV.U32 R50, RZ, RZ, R102 ;  /* 0x000000ffff327224 */ /* 0x000fe400078e0066 */
[----:B------:R-:W-:Y:S02]  /*12c80*/  IMAD.MOV.U32 R46, RZ, RZ, R96 ;  /* 0x000000ffff2e7224 */ /* 0x000fe400078e0060 */
[----:B------:R-:W-:Y:S01]  /*12c90*/  IMAD.MOV.U32 R102, RZ, RZ, R67 ;  /* 0x000000ffff667224 */ /* 0x000fe200078e0043 */
[----:B------:R-:W-:Y:S01]  /*12ca0*/  PRMT R67, R23, 0x5410, R22 ;  /* 0x0000541017437816 */ /* 0x000fe20000000016 */
[----:B------:R-:W-:Y:S01]  /*12cb0*/  IMAD.MOV.U32 R59, RZ, RZ, R252 ;  /* 0x000000ffff3b7224 */ /* 0x000fe200078e00fc */
[----:B------:R-:W-:Y:S01]  /*12cc0*/  @!P4 PRMT R22, R72, 0x5410, RZ ;  /* 0x000054104816c816 */ /* 0x000fe200000000ff */
[----:B------:R-:W-:-:S02]  /*12cd0*/  IMAD.MOV.U32 R96, RZ, RZ, R44 ;  /* 0x000000ffff607224 */ /* 0x000fc400078e002c */
[----:B------:R-:W-:Y:S02]  /*12ce0*/  IMAD.MOV.U32 R57, RZ, RZ, R186 ;  /* 0x000000ffff397224 */ /* 0x000fe400078e00ba */
[----:B------:R-:W-:Y:S01]  /*12cf0*/  IMAD.MOV.U32 R44, RZ, RZ, R187 ;  /* 0x000000ffff2c7224 */ /* 0x000fe200078e00bb */
[----:B------:R-:W-:Y:S01]  /*12d00*/  MUFU.EX2 R186, R113 ;  /* 0x0000007100ba7308 */ /* 0x000fe20000000800 */
[----:B------:R-:W-:Y:S02]  /*12d10*/  IMAD.MOV.U32 R72, RZ, RZ, R117 ;  /* 0x000000ffff487224 */ /* 0x000fe400078e0075 */
[----:B------:R-:W-:Y:S01]  /*12d20*/  IMAD.MOV.U32 R117, RZ, RZ, R85 ;  /* 0x000000ffff757224 */ /* 0x000fe200078e0055 */
[----:B------:R-:W-:Y:S01]  /*12d30*/  MOV R85, R59 ;  /* 0x0000003b00557202 */ /* 0x000fe20000000f00 */
[----:B------:R-:W-:-:S03]  /*12d40*/  IMAD.MOV.U32 R59, RZ, RZ, R58 ;  /* 0x000000ffff3b7224 */ /* 0x000fc600078e003a */
[----:B------:R-:W1:Y:S01]  /*12d50*/  MUFU.EX2 R187, R112 ;  /* 0x0000007000bb7308 */ /* 0x000e620000000800 */
[----:B------:R-:W-:Y:S02]  /*12d60*/  IMAD.MOV.U32 R58, RZ, RZ, R57 ;  /* 0x000000ffff3a7224 */ /* 0x000fe400078e0039 */
[----:B------:R-:W-:Y:S01]  /*12d70*/  FADD.FTZ R10, R10, R20 ;  /* 0x000000140a0a7221 */ /* 0x000fe20000010000 */
[----:B------:R-:W-:Y:S02]  /*12d80*/  IMAD.MOV.U32 R57, RZ, RZ, R44 ;  /* 0x000000ffff397224 */ /* 0x000fe400078e002c */
[----:B------:R-:W-:Y:S02]  /*12d90*/  IMAD.MOV.U32 R44, RZ, RZ, R39 ;  /* 0x000000ffff2c7224 */ /* 0x000fe400078e0027 */
[----:B------:R-:W-:Y:S02]  /*12da0*/  IMAD.MOV.U32 R39, RZ, RZ, R185 ;  /* 0x000000ffff277224 */ /* 0x000fe400078e00b9 */
[----:B------:R-:W-:Y:S01]  /*12db0*/  @!P6 HFMA2.BF16_V2 R66, -RZ.H0_H0, RZ.H0_H0, -R24.H0_H0 ;  /* 0x200000ffff42e231 */ /* 0x000fe20000340918 */
[----:B------:R-:W4:Y:S01]  /*12dc0*/  MUFU.EX2 R185, R139 ;  /* 0x0000008b00b97308 */ /* 0x000f220000000800 */
[----:B------:R-:W-:Y:S01]  /*12dd0*/  FADD.FTZ R251, R2, R10 ;  /* 0x0000000a02fb7221 */ /* 0x000fe20000010000 */
[----:B------:R-:W-:-:S02]  /*12de0*/  SHF.R.U32.HI R2, RZ, 0x18, R4 ;  /* 0x00000018ff027819 */ /* 0x000fc40000011604 */
[----:B------:R-:W-:Y:S02]  /*12df0*/  @!P6 PRMT R24, R66, 0x5410, RZ ;  /* 0x000054104218e816 */ /* 0x000fe400000000ff */
[----:B------:R-:W-:Y:S02]  /*12e00*/  ISETP.GE.U32.AND P6, PT, R218, R2, PT ;  /* 0x00000002da00720c */ /* 0x000fe40003fc6070 */
[----:B------:R-:W-:Y:S02]  /*12e10*/  SHF.R.U32.HI R2, RZ, 0x10, R4 ;  /* 0x00000010ff027819 */ /* 0x000fe40000011604 */
[----:B-1----:R-:W-:-:S04]  /*12e20*/  F2FP.BF16.F32.PACK_AB R4, R186, R187 ;  /* 0x000000bbba04723e */ /* 0x002fc800000010ff */
[----:B------:R-:W-:Y:S01]  /*12e30*/  PRMT R20, R4, 0x7610, R20 ;  /* 0x0000761004147816 */ /* 0x000fe20000000014 */
[--C-:B------:R-:W-:Y:S01]  /*12e40*/  FADD.FTZ R252, R38, R11.reuse ;  /* 0x0000000b26fc7221 */ /* 0x100fe20000010000 */
[----:B------:R-:W-:Y:S02]  /*12e50*/  PRMT R11, R4, 0x7632, R11 ;  /* 0x00007632040b7816 */ /* 0x000fe4000000000b */
[----:B----4-:R-:W-:Y:S01]  /*12e60*/  F2FP.BF16.F32.PACK_AB R3, R185, R3 ;  /* 0x00000003b903723e */ /* 0x010fe200000010ff */
[----:B------:R-:W-:Y:S01]  /*12e70*/  @!P3 HFMA2.BF16_V2 R73, -RZ.H0_H0, RZ.H0_H0, -R20.H0_H0 ;  /* 0x200000ffff49b231 */ /* 0x000fe20000340914 */
[----:B------:R-:W-:Y:S01]  /*12e80*/  PRMT R66, R20, 0x5410, R11 ;  /* 0x0000541014427816 */ /* 0x000fe2000000000b */
[----:B------:R-:W-:Y:S01]  /*12e90*/  @!P5 HFMA2.BF16_V2 R71, -RZ.H0_H0, RZ.H0_H0, -R23.H0_H0 ;  /* 0x200000ffff47d231 */ /* 0x000fe20000340917 */
[C---:B------:R-:W-:Y:S02]  /*12ea0*/  PRMT R10, R3.reuse, 0x7610, R10 ;  /* 0x00007610030a7816 */ /* 0x040fe4000000000a */
[----:B------:R-:W-:-:S02]  /*12eb0*/  PRMT R4, R3, 0x7632, R4 ;  /* 0x0000763203047816 */ /* 0x000fc40000000004 */
[----:B------:R-:W-:Y:S02]  /*12ec0*/  @!P3 PRMT R20, R73, 0x5410, RZ ;  /* 0x000054104914b816 */ /* 0x000fe400000000ff */
[----:B------:R-:W-:Y:S02]  /*12ed0*/  LOP3.LUT R2, R2, 0xff, RZ, 0xc0, !PT ;  /* 0x000000ff02027812 */ /* 0x000fe400078ec0ff */
[----:B------:R-:W-:Y:S01]  /*12ee0*/  MOV R73, R85 ;  /* 0x0000005500497202 */ /* 0x000fe20000000f00 */
[----:B------:R-:W-:Y:S01]  /*12ef0*/  IMAD.MOV.U32 R85, RZ, RZ, R44 ;  /* 0x000000ffff557224 */ /* 0x000fe200078e002c */
[----:B------:R-:W-:Y:S01]  /*12f00*/  MOV R44, R244 ;  /* 0x000000f4002c7202 */ /* 0x000fe20000000f00 */
[----:B------:R-:W-:Y:S01]  /*12f10*/  IMAD.MOV.U32 R116, RZ, RZ, R245 ;  /* 0x000000ffff747224 */ /* 0x000fe200078e00f5 */
[----:B------:R-:W-:Y:S02]  /*12f20*/  @!P5 PRMT R23, R71, 0x5410, RZ ;  /* 0x000054104717d816 */ /* 0x000fe400000000ff */
[----:B------:R-:W-:-:S02]  /*12f30*/  ISETP.GE.U32.AND P5, PT, R218, R2, PT ;  /* 0x00000002da00720c */ /* 0x000fc40003fa6070 */
[--C-:B------:R-:W-:Y:S02]  /*12f40*/  SHF.R.U32.HI R2, RZ, 0x18, R0.reuse ;  /* 0x00000018ff027819 */ /* 0x100fe40000011600 */
[----:B------:R-:W-:Y:S01]  /*12f50*/  SHF.R.U32.HI R0, RZ, 0x10, R0 ;  /* 0x00000010ff007819 */ /* 0x000fe20000011600 */
[----:B------:R-:W-:-:S03]  /*12f60*/  IMAD.MOV.U32 R62, RZ, RZ, R39 ;  /* 0x000000ffff3e7224 */ /* 0x000fc600078e0027 */
[----:B------:R-:W-:Y:S02]  /*12f70*/  LOP3.LUT R0, R0, 0xff, RZ, 0xc0, !PT ;  /* 0x000000ff00007812 */ /* 0x000fe400078ec0ff */
[C---:B------:R-:W-:Y:S02]  /*12f80*/  ISETP.GE.U32.AND P4, PT, R218.reuse, R2, PT ;  /* 0x00000002da00720c */ /* 0x040fe40003f86070 */
[----:B------:R-:W-:Y:S02]  /*12f90*/  ISETP.GE.U32.AND P3, PT, R218, R0, PT ;  /* 0x00000000da00720c */ /* 0x000fe40003f66070 */
[C---:B------:R-:W-:Y:S02]  /*12fa0*/  PRMT R2, R137.reuse, 0x7610, R2 ;  /* 0x0000761089027816 */ /* 0x040fe40000000002 */
[----:B------:R-:W-:Y:S02]  /*12fb0*/  PRMT R0, R137, 0x7632, R0 ;  /* 0x0000763289007816 */ /* 0x000fe40000000000 */
[----:B---3--:R-:W-:-:S05]  /*12fc0*/  LOP3.LUT R3, R15, R136, R172, 0x96, !PT ;  /* 0x000000880f037212 */ /* 0x008fca00078e96ac */
[----:B------:R-:W-:-:S05]  /*12fd0*/  IMAD.WIDE.U32 R244, R3, -0x326172a9, RZ ;  /* 0xcd9e8d5703f47825 */ /* 0x000fca00078e00ff */
[----:B------:R-:W-:-:S05]  /*12fe0*/  LOP3.LUT R3, R245, R207, R36, 0x96, !PT ;  /* 0x000000cff5037212 */ /* 0x000fca00078e9624 */
[----:B------:R-:W-:Y:S01]  /*12ff0*/  IMAD.WIDE.U32 R38, R3, -0x2daee0ad, RZ ;  /* 0xd2511f5303267825 */ /* 0x000fe200078e00ff */
[----:B------:R-:W-:Y:S02]  /*13000*/  LOP3.LUT R3, R35, R249, R14, 0x96, !PT ;  /* 0x000000f923037212 */ /* 0x000fe400078e960e */
[----:B------:R-:W3:Y:S04]  /*13010*/  LDL.LU.64 R14, [R1+0x1a0] ;  /* 0x0001a000010e7983 */ /* 0x000ee80000300a00 */
[----:B------:R-:W4:Y:S04]  /*13020*/  LDL R137, [R1+0x12c] ;  /* 0x00012c0001897983 */ /* 0x000f280000100800 */
[----:B------:R-:W-:Y:S04]  /*13030*/  ST.E.U16 desc[UR4][R12.64+-0x80], R49 ;  /* 0xffff80310c007985 */ /* 0x000fe8000c101504 */
[----:B------:R-:W-:Y:S01]  /*13040*/  ST.E.U16 desc[UR4][R12.64+-0x7e], R48 ;  /* 0xffff82300c007985 */ /* 0x000fe2000c101504 */
[----:B------:R-:W-:Y:S01]  /*13050*/  LOP3.LUT R39, R39, R248, R34, 0x96, !PT ;  /* 0x000000f827277212 */ /* 0x000fe200078e9622 */
[----:B------:R-:W-:-:S02]  /*13060*/  IMAD.WIDE.U32 R34, R3, -0x326172a9, RZ ;  /* 0xcd9e8d5703227825 */ /* 0x000fc400078e00ff */
[----:B------:R-:W-:Y:S04]  /*13070*/  ST.E.U16 desc[UR4][R18.64+-0x80], R53 ;  /* 0xffff803512007985 */ /* 0x000fe8000c101504 */
[----:B------:R1:W-:Y:S01]  /*13080*/  ST.E.U16 desc[UR4][R18.64+-0x7e], R52 ;  /* 0xffff823412007985 */ /* 0x0003e2000c101504 */
[----:B------:R-:W-:Y:S02]  /*13090*/  IMAD.MOV.U32 R139, RZ, RZ, R117 ;  /* 0x000000ffff8b7224 */ /* 0x000fe400078e0075 */
[----:B------:R-:W-:Y:S01]  /*130a0*/  IMAD.MOV.U32 R117, RZ, RZ, R57 ;  /* 0x000000ffff757224 */ /* 0x000fe200078e0039 */
[----:B------:R-:W-:Y:S01]  /*130b0*/  LOP3.LUT R35, R35, R73, R244, 0x96, !PT ;  /* 0x0000004923237212 */ /* 0x000fe200078e96f4 */
[----:B------:R-:W-:Y:S02]  /*130c0*/  IMAD.MOV.U32 R129, RZ, RZ, R61 ;  /* 0x000000ffff817224 */ /* 0x000fe400078e003d */
[----:B------:R-:W-:-:S02]  /*130d0*/  @!P5 HFMA2.BF16_V2 R78, -RZ.H0_H0, RZ.H0_H0, -R2.H0_H0 ;  /* 0x200000ffff4ed231 */ /* 0x000fc40000340902 */
[----:B------:R-:W-:Y:S01]  /*130e0*/  IMAD.MOV.U32 R61, RZ, RZ, R101 ;  /* 0x000000ffff3d7224 */ /* 0x000fe200078e0065 */
[----:B------:R-:W-:Y:S01]  /*130f0*/  MOV R113, R117 ;  /* 0x0000007500717202 */ /* 0x000fe20000000f00 */
[----:B------:R-:W-:Y:S02]  /*13100*/  IMAD.MOV.U32 R117, RZ, RZ, R100 ;  /* 0x000000ffff757224 */ /* 0x000fe400078e0064 */
[----:B------:R-:W-:Y:S02]  /*13110*/  IMAD.MOV.U32 R60, RZ, RZ, R58 ;  /* 0x000000ffff3c7224 */ /* 0x000fe400078e003a */
[----:B------:R-:W-:Y:S01]  /*13120*/  IMAD.MOV.U32 R58, RZ, RZ, R50 ;  /* 0x000000ffff3a7224 */ /* 0x000fe200078e0032 */
[----:B------:R-:W-:Y:S01]  /*13130*/  PRMT R50, R2, 0x5410, R0 ;  /* 0x0000541002327816 */ /* 0x000fe20000000000 */
[----:B-1----:R-:W-:-:S05]  /*13140*/  IMAD.WIDE.U32 R52, R39, -0x326172a9, RZ ;  /* 0xcd9e8d5727347825 */ /* 0x002fca00078e00ff */
[----:B------:R-:W-:Y:S01]  /*13150*/  LOP3.LUT R3, R53, R72, R34, 0x96, !PT ;  /* 0x0000004835037212 */ /* 0x000fe200078e9622 */
[----:B----4-:R-:W-:Y:S02]  /*13160*/  IMAD.WIDE.U32 R48, R137, -0x326172a9, RZ ;  /* 0xcd9e8d5789307825 */ /* 0x010fe400078e00ff */
[----:B------:R-:W4:Y:S02]  /*13170*/  LDL R137, [R1+0xdc] ;  /* 0x0000dc0001897983 */ /* 0x000f240000100800 */
[----:B------:R-:W-:-:S04]  /*13180*/  IMAD.WIDE.U32 R34, R35, -0x2daee0ad, RZ ;  /* 0xd2511f5323227825 */ /* 0x000fc800078e00ff */
[----:B------:R-:W-:-:S04]  /*13190*/  IMAD.WIDE.U32 R100, R3, -0x2daee0ad, RZ ;  /* 0xd2511f5303647825 */ /* 0x000fc800078e00ff */
[----:B------:R-:W-:Y:S01]  /*131a0*/  @!P6 HFMA2.BF16_V2 R77, -RZ.H0_H0, RZ.H0_H0, -R0.H0_H0 ;  /* 0x200000ffff4de231 */ /* 0x000fe20000340900 */
[----:B------:R-:W-:Y:S01]  /*131b0*/  @!P5 PRMT R2, R78, 0x5410, RZ ;  /* 0x000054104e02d816 */ /* 0x000fe200000000ff */
[----:B------:R1:W-:Y:S01]  /*131c0*/  ST.E.U16 desc[UR4][R16.64+-0x80], R6 ;  /* 0xffff800610007985 */ /* 0x0003e2000c101504 */
[----:B------:R-:W-:Y:S01]  /*131d0*/  LOP3.LUT R3, R101, R138, R34, 0x96, !PT ;  /* 0x0000008a65037212 */ /* 0x000fe200078e9622 */
[----:B------:R-:W-:Y:S02]  /*131e0*/  IMAD.MOV.U32 R71, RZ, RZ, R116 ;  /* 0x000000ffff477224 */ /* 0x000fe400078e0074 */
[----:B------:R-:W-:Y:S01]  /*131f0*/  ST.E.U16 desc[UR4][R16.64+-0x7e], R5 ;  /* 0xffff820510007985 */ /* 0x000fe2000c101504 */
[----:B------:R-:W-:Y:S01]  /*13200*/  IMAD.MOV.U32 R112, RZ, RZ, R85 ;  /* 0x000000ffff707224 */ /* 0x000fe200078e0055 */
[----:B------:R-:W-:Y:S01]  /*13210*/  @!P6 PRMT R0, R77, 0x5410, RZ ;  /* 0x000054104d00e816 */ /* 0x000fe200000000ff */
[----:B------:R-:W-:Y:S01]  /*13220*/  IMAD.MOV.U32 R116, RZ, RZ, R59 ;  /* 0x000000ffff747224 */ /* 0x000fe200078e003b */
[----:B---3--:R3:W-:Y:S01]  /*13230*/  ST.E.U16 desc[UR4][R14.64+-0x80], R2 ;  /* 0xffff80020e007985 */ /* 0x0087e2000c101504 */
[----:B------:R-:W-:-:S02]  /*13240*/  IMAD.MOV.U32 R85, RZ, RZ, R46 ;  /* 0x000000ffff557224 */ /* 0x000fc400078e002e */
[----:B------:R-:W-:Y:S01]  /*13250*/  IMAD.MOV.U32 R59, RZ, RZ, R47 ;  /* 0x000000ffff3b7224 */ /* 0x000fe200078e002f */
[----:B------:R2:W-:Y:S01]  /*13260*/  ST.E.U16 desc[UR4][R14.64+-0x7e], R0 ;  /* 0xffff82000e007985 */ /* 0x0005e2000c101504 */
[----:B-1----:R-:W-:-:S05]  /*13270*/  LOP3.LUT R6, R35, R139, R38, 0x96, !PT ;  /* 0x0000008b23067212 */ /* 0x002fca00078e9626 */
[----:B------:R-:W-:-:S04]  /*13280*/  IMAD.WIDE.U32 R46, R6, -0x326172a9, RZ ;  /* 0xcd9e8d57062e7825 */ /* 0x000fc800078e00ff */
[----:B---3--:R-:W-:-:S05]  /*13290*/  IMAD.WIDE.U32 R2, R3, -0x326172a9, RZ ;  /* 0xcd9e8d5703027825 */ /* 0x008fca00078e00ff */
[----:B--2---:R-:W-:Y:S02]  /*132a0*/  LOP3.LUT R0, R3, R250, R46, 0x96, !PT ;  /* 0x000000fa03007212 */ /* 0x004fe400078e962e */
[C---:B------:R-:W-:Y:S02]  /*132b0*/  LOP3.LUT R3, R2.reuse, 0xffff, RZ, 0xc0, !PT ;  /* 0x0000ffff02037812 */ /* 0x040fe400078ec0ff */
[--C-:B------:R-:W-:Y:S02]  /*132c0*/  SHF.R.U32.HI R6, RZ, 0x10, R2.reuse ;  /* 0x00000010ff067819 */ /* 0x100fe40000011602 */
[----:B------:R-:W-:Y:S02]  /*132d0*/  LOP3.LUT R34, R2, 0xff, RZ, 0xc0, !PT ;  /* 0x000000ff02227812 */ /* 0x000fe400078ec0ff */
[----:B------:R-:W-:Y:S02]  /*132e0*/  SHF.R.U32.HI R5, RZ, 0x18, R2 ;  /* 0x00000018ff057819 */ /* 0x000fe40000011602 */
[----:B------:R-:W-:-:S02]  /*132f0*/  SHF.R.U32.HI R3, RZ, 0x8, R3 ;  /* 0x00000008ff037819 */ /* 0x000fc40000011603 */
[----:B------:R-:W-:Y:S02]  /*13300*/  LOP3.LUT R2, R6, 0xff, RZ, 0xc0, !PT ;  /* 0x000000ff06027812 */ /* 0x000fe400078ec0ff */
[----:B------:R-:W-:Y:S02]  /*13310*/  PRMT R35, R34, 0x5410, R3 ;  /* 0x0000541022237816 */ /* 0x000fe40000000003 */
[----:B------:R-:W-:Y:S02]  /*13320*/  PRMT R34, R2, 0x5410, R5 ;  /* 0x0000541002227816 */ /* 0x000fe40000000005 */
[----:B------:R-:W-:Y:S01]  /*13330*/  LOP3.LUT R2, R0, 0xffff, RZ, 0xc0, !PT ;  /* 0x0000ffff00027812 */ /* 0x000fe200078ec0ff */
[----:B------:R-:W-:-:S03]  /*13340*/  IMAD.MOV.U32 R128, RZ, RZ, R60 ;  /* 0x000000ffff807224 */ /* 0x000fc600078e003c */
[----:B------:R-:W-:Y:S02]  /*13350*/  SHF.R.U32.HI R3, RZ, 0x8, R2 ;  /* 0x00000008ff037819 */ /* 0x000fe40000011602 */
[----:B------:R-:W-:Y:S01]  /*13360*/  LOP3.LUT R2, R0, 0xff, RZ, 0xc0, !PT ;  /* 0x000000ff00027812 */ /* 0x000fe200078ec0ff */
[----:B------:R-:W-:-:S03]  /*13370*/  IMAD.MOV.U32 R60, RZ, RZ, R43 ;  /* 0x000000ffff3c7224 */ /* 0x000fc600078e002b */
[----:B------:R-:W-:Y:S02]  /*13380*/  PRMT R43, R2, 0x5410, R3 ;  /* 0x00005410022b7816 */ /* 0x000fe40000000003 */
[----:B------:R-:W-:Y:S01]  /*13390*/  SHF.R.U32.HI R3, RZ, 0x10, R0 ;  /* 0x00000010ff037819 */ /* 0x000fe20000011600 */
[----:B------:R-:W-:Y:S01]  /*133a0*/  IMAD.MOV.U32 R63, RZ, RZ, R62 ;  /* 0x000000ffff3f7224 */ /* 0x000fe200078e003e */
[----:B------:R-:W-:Y:S02]  /*133b0*/  SHF.R.U32.HI R2, RZ, 0x18, R0 ;  /* 0x00000018ff027819 */ /* 0x000fe40000011600 */
[----:B------:R-:W-:Y:S02]  /*133c0*/  LOP3.LUT R0, R3, 0xff, RZ, 0xc0, !PT ;  /* 0x000000ff03007812 */ /* 0x000fe400078ec0ff */
[----:B------:R-:W-:Y:S01]  /*133d0*/  MOV R62, R96 ;  /* 0x00000060003e7202 */ /* 0x000fe20000000f00 */
[----:B------:R-:W-:Y:S02]  /*133e0*/  IMAD.MOV.U32 R96, RZ, RZ, R45 ;  /* 0x000000ffff607224 */ /* 0x000fe400078e002d */
[----:B------:R-:W-:Y:S01]  /*133f0*/  IMAD.MOV.U32 R45, RZ, RZ, R42 ;  /* 0x000000ffff2d7224 */ /* 0x000fe200078e002a */
[----:B------:R-:W-:Y:S01]  /*13400*/  PRMT R42, R0, 0x5410, R2 ;  /* 0x00005410002a7816 */ /* 0x000fe20000000002 */
[----:B------:R-:W-:Y:S04]  /*13410*/  ST.E.U16 desc[UR4][R12.64+-0x70], R65 ;  /* 0xffff90410c007985 */ /* 0x000fe8000c101504 */
[----:B------:R-:W-:Y:S04]  /*13420*/  ST.E.U16 desc[UR4][R12.64+-0x6e], R64 ;  /* 0xffff92400c007985 */ /* 0x000fe8000c101504 */
[----:B------:R-:W-:Y:S04]  /*13430*/  ST.E.U16 desc[UR4][R18.64+-0x70], R40 ;  /* 0xffff902812007985 */ /* 0x000fe8000c101504 */
[----:B------:R-:W-:Y:S04]  /*13440*/  ST.E.U16 desc[UR4][R18.64+-0x6e], R41 ;  /* 0xffff922912007985 */ /* 0x000fe8000c101504 */
[----:B------:R1:W-:Y:S01]  /*13450*/  ST.E.U16 desc[UR4][R16.64+-0x6e], R7 ;  /* 0xffff920710007985 */ /* 0x0003e2000c101504 */
[----:B------:R-:W-:-:S03]  /*13460*/  LOP3.LUT R2, R37, R208, R48, 0x96, !PT ;  /* 0x000000d025027212 */ /* 0x000fc600078e9630 */
[----:B------:R-:W-:Y:S01]  /*13470*/  STL.64 [R1+0xa0], R48 ;  /* 0x0000a03001007387 */ /* 0x000fe20000100a00 */
[----:B----4-:R-:W-:-:S05]  /*13480*/  LOP3.LUT R0, R137, R49, RZ, 0x3c, !PT ;  /* 0x0000003189007212 */ /* 0x010fca00078e3cff */
[----:B-1----:R-:W-:-:S05]  /*13490*/  IMAD.WIDE.U32 R6, R0, -0x2daee0ad, RZ ;  /* 0xd2511f5300067825 */ /* 0x002fca00078e00ff */
[----:B------:R1:W-:Y:S01]  /*134a0*/  STL.64 [R1+0x48], R6 ;  /* 0x0000480601007387 */ /* 0x0003e20000100a00 */
[----:B------:R-:W-:-:S03]  /*134b0*/  LOP3.LUT R0, R7, R136, R172, 0x96, !PT ;  /* 0x0000008807007212 */ /* 0x000fc600078e96ac */
[----:B------:R2:W5:Y:S04]  /*134c0*/  LDL.LU.64 R172, [R1+0x198] ;  /* 0x0001980001ac7983 */ /* 0x0005680000300a00 */
[----:B------:R-:W3:Y:S01]  /*134d0*/  LDL.LU R208, [R1+0x194] ;  /* 0x0001940001d07983 */ /* 0x000ee20000300800 */
[----:B------:R-:W-:-:S05]  /*134e0*/  IMAD.WIDE.U32 R38, R0, -0x326172a9, RZ ;  /* 0xcd9e8d5700267825 */ /* 0x000fca00078e00ff */
[----:B------:R-:W-:Y:S01]  /*134f0*/  STL.64 [R1+0x40], R38 ;  /* 0x0000402601007387 */ /* 0x000fe20000100a00 */
[----:B------:R-:W-:-:S03]  /*13500*/  LOP3.LUT R5, R39, R207, R36, 0x96, !PT ;  /* 0x000000cf27057212 */ /* 0x000fc600078e9624 */
[----:B------:R-:W4:Y:S01]  /*13510*/  LDL.LU R207, [R1+0x190] ;  /* 0x0001900001cf7983 */ /* 0x000f220000300800 */
[----:B------:R-:W-:-:S03]  /*13520*/  IMAD.WIDE.U32 R2, R2, -0x2daee0ad, RZ ;  /* 0xd2511f5302027825 */ /* 0x000fc600078e00ff */
[----:B------:R-:W-:Y:S02]  /*13530*/  ST.E.U16 desc[UR4][R16.64+-0x70], R21 ;  /* 0xffff901510007985 */ /* 0x000fe4000c101504 */
[----:B------:R-:W-:Y:S02]  /*13540*/  LOP3.LUT R0, R3, R249, R6, 0x96, !PT ;  /* 0x000000f903007212 */ /* 0x000fe400078e9606 */
[----:B------:R-:W-:Y:S04]  /*13550*/  ST.E.U16 desc[UR4][R14.64+-0x70], R9 ;  /* 0xffff90090e007985 */ /* 0x000fe8000c101504 */
[----:B------:R2:W-:Y:S01]  /*13560*/  ST.E.U16 desc[UR4][R14.64+-0x6e], R8 ;  /* 0xffff92080e007985 */ /* 0x0005e2000c101504 */
[----:B-1----:R-:W-:-:S04]  /*13570*/  IMAD.WIDE.U32 R6, R0, -0x326172a9, RZ ;  /* 0xcd9e8d5700067825 */ /* 0x002fc800078e00ff */
[----:B------:R-:W-:Y:S02]  /*13580*/  @!P3 HFMA2.BF16_V2 R76, -RZ.H0_H0, RZ.H0_H0, -R10.H0_H0 ;  /* 0x200000ffff4cb231 */ /* 0x000fe4000034090a */
[----:B------:R-:W-:Y:S02]  /*13590*/  @!P4 HFMA2.BF16_V2 R75, -RZ.H0_H0, RZ.H0_H0, -R4.H0_H0 ;  /* 0x200000ffff4bc231 */ /* 0x000fe40000340904 */
[----:B------:R-:W-:Y:S02]  /*135a0*/  IMAD.MOV.U32 R57, RZ, RZ, R102 ;  /* 0x000000ffff397224 */ /* 0x000fe400078e0066 */
[----:B------:R-:W-:Y:S02]  /*135b0*/  @!P2 HFMA2.BF16_V2 R74, -RZ.H0_H0, RZ.H0_H0, -R11.H0_H0 ;  /* 0x200000ffff4aa231 */ /* 0x000fe4000034090b */
[----:B------:R-:W-:Y:S01]  /*135c0*/  IMAD.MOV.U32 R136, RZ, RZ, R241 ;  /* 0x000000ffff887224 */ /* 0x000fe200078e00f1 */
[----:B------:R1:W5:Y:S01]  /*135d0*/  LDL.LU R249, [R1+0x18c] ;  /* 0x00018c0001f97983 */ /* 0x0003620000300800 */
[----:B--2---:R-:W-:-:S05]  /*135e0*/  IMAD.WIDE.U32 R8, R5, -0x2daee0ad, RZ ;  /* 0xd2511f5305087825 */ /* 0x004fca00078e00ff */
[----:B------:R-:W-:Y:S02]  /*135f0*/  LOP3.LUT R0, R9, R248, R2, 0x96, !PT ;  /* 0x000000f809007212 */ /* 0x000fe400078e9602 */
[----:B------:R-:W-:Y:S01]  /*13600*/  PRMT R102, R10, 0x5410, R4 ;  /* 0x000054100a667816 */ /* 0x000fe20000000004 */
[----:B------:R2:W-:Y:S02]  /*13610*/  ST.E.U16 desc[UR4][R12.64+-0x60], R30 ;  /* 0xffffa01e0c007985 */ /* 0x0005e4000c101504 */
[----:B------:R-:W-:Y:S01]  /*13620*/  IMAD.WIDE.U32 R64, R0, -0x326172a9, RZ ;  /* 0xcd9e8d5700407825 */ /* 0x000fe200078e00ff */
[----:B------:R-:W-:Y:S01]  /*13630*/  LOP3.LUT R2, R7, R73, R38, 0x96, !PT ;  /* 0x0000004907027212 */ /* 0x000fe200078e9626 */
[----:B------:R-:W-:Y:S03]  /*13640*/  ST.E.U16 desc[UR4][R12.64+-0x5e], R31 ;  /* 0xffffa21f0c007985 */ /* 0x000fe6000c101504 */
[----:B------:R-:W-:Y:S01]  /*13650*/  LOP3.LUT R0, R65, R72, R6, 0x96, !PT ;  /* 0x0000004841007212 */ /* 0x000fe200078e9606 */
[----:B------:R-:W-:Y:S01]  /*13660*/  IMAD.WIDE.U32 R2, R2, -0x2daee0ad, RZ ;  /* 0xd2511f5302027825 */ /* 0x000fe200078e00ff */
[----:B------:R-:W-:Y:S01]  /*13670*/  @!P2 PRMT R11, R74, 0x5410, RZ ;  /* 0x000054104a0ba816 */ /* 0x000fe200000000ff */
[----:B------:R1:W5:Y:S02]  /*13680*/  LDL.LU R248, [R1+0x188] ;  /* 0x0001880001f87983 */ /* 0x0003640000300800 */
[----:B------:R-:W-:Y:S01]  /*13690*/  IMAD.WIDE.U32 R48, R0, -0x2daee0ad, RZ ;  /* 0xd2511f5300307825 */ /* 0x000fe200078e00ff */
[----:B------:R-:W-:-:S04]  /*136a0*/  LOP3.LUT R5, R3, R139, R8, 0x96, !PT ;  /* 0x0000008b03057212 */ /* 0x000fc800078e9608 */
[----:B------:R-:W-:-:S05]  /*136b0*/  LOP3.LUT R2, R49, R138, R2, 0x96, !PT ;  /* 0x0000008a31027212 */ /* 0x000fca00078e9602 */
[----:B------:R-:W-:Y:S01]  /*136c0*/  IMAD.WIDE.U32 R2, R2, -0x326172a9, RZ ;  /* 0xcd9e8d5702027825 */ /* 0x000fe200078e00ff */
[----:B------:R-:W-:-:S03]  /*136d0*/  MOV R139, R44 ;  /* 0x0000002c008b7202 */ /* 0x000fc60000000f00 */
[----:B------:R-:W-:Y:S01]  /*136e0*/  IMAD.MOV.U32 R72, RZ, RZ, R71 ;  /* 0x000000ffff487224 */ /* 0x000fe200078e0047 */
[C---:B------:R-:W-:Y:S01]  /*136f0*/  LOP3.LUT R0, R2.reuse, 0xffff, RZ, 0xc0, !PT ;  /* 0x0000ffff02007812 */ /* 0x040fe200078ec0ff */
[----:B------:R-:W-:Y:S01]  /*13700*/  IMAD.MOV.U32 R71, RZ, RZ, R57 ;  /* 0x000000ffff477224 */ /* 0x000fe200078e0039 */
[----:B------:R-:W-:Y:S01]  /*13710*/  LOP3.LUT R6, R2, 0xff, RZ, 0xc0, !PT ;  /* 0x000000ff02067812 */ /* 0x000fe200078ec0ff */
[----:B------:R-:W-:Y:S01]  /*13720*/  IMAD.MOV.U32 R57, RZ, RZ, R45 ;  /* 0x000000ffff397224 */ /* 0x000fe200078e002d */
[----:B------:R-:W-:Y:S01]  /*13730*/  SHF.R.U32.HI R0, RZ, 0x8, R0 ;  /* 0x00000008ff007819 */ /* 0x000fe20000011600 */
[----:B------:R-:W-:Y:S01]  /*13740*/  IMAD.WIDE.U32 R44, R5, -0x326172a9, RZ ;  /* 0xcd9e8d57052c7825 */ /* 0x000fe200078e00ff */
[----:B------:R-:W-:Y:S02]  /*13750*/  SHF.R.U32.HI R5, RZ, 0x10, R2 ;  /* 0x00000010ff057819 */ /* 0x000fe40000011602 */
[----:B------:R-:W-:Y:S02]  /*13760*/  PRMT R6, R6, 0x5410, R0 ;  /* 0x0000541006067816 */ /* 0x000fe40000000000 */
[----:B------:R-:W-:-:S02]  /*13770*/  @!P3 PRMT R10, R76, 0x5410, RZ ;  /* 0x000054104c0ab816 */ /* 0x000fc400000000ff */
[----:B------:R-:W-:Y:S02]  /*13780*/  @!P4 PRMT R4, R75, 0x5410, RZ ;  /* 0x000054104b04c816 */ /* 0x000fe400000000ff */
[----:B------:R-:W-:Y:S02]  /*13790*/  LOP3.LUT R0, R3, R250, R44, 0x96, !PT ;  /* 0x000000fa03007212 */ /* 0x000fe400078e962c */
[----:B------:R-:W-:Y:S01]  /*137a0*/  SHF.R.U32.HI R3, RZ, 0x18, R2 ;  /* 0x00000018ff037819 */ /* 0x000fe20000011602 */
[----:B------:R-:W-:Y:S01]  /*137b0*/  ST.E.U16 desc[UR4][R18.64+-0x60], R33 ;  /* 0xffffa02112007985 */ /* 0x000fe2000c101504 */
[----:B------:R-:W-:-:S03]  /*137c0*/  LOP3.LUT R2, R5, 0xff, RZ, 0xc0, !PT ;  /* 0x000000ff05027812 */ /* 0x000fc600078ec0ff */
[----:B------:R-:W-:Y:S01]  /*137d0*/  ST.E.U16 desc[UR4][R18.64+-0x5e], R32 ;  /* 0xffffa22012007985 */ /* 0x000fe2000c101504 */
[----:B--2---:R-:W-:-:S03]  /*137e0*/  PRMT R30, R2, 0x5410, R3 ;  /* 0x00005410021e7816 */ /* 0x004fc60000000003 */
[----:B------:R-:W-:Y:S01]  /*137f0*/  ST.E.U16 desc[UR4][R16.64+-0x60], R25 ;  /* 0xffffa01910007985 */ /* 0x000fe2000c101504 */
[----:B------:R-:W-:-:S03]  /*13800*/  LOP3.LUT R2, R0, 0xffff, RZ, 0xc0, !PT ;  /* 0x0000ffff00027812 */ /* 0x000fc600078ec0ff */
[----:B------:R-:W-:Y:S04]  /*13810*/  ST.E.U16 desc[UR4][R16.64+-0x5e], R24 ;  /* 0xffffa21810007985 */ /* 0x000fe8000c101504 */
[----:B------:R2:W-:Y:S04]  /*13820*/  ST.E.U16 desc[UR4][R14.64+-0x60], R10 ;  /* 0xffffa00a0e007985 */ /* 0x0005e8000c101504 */
[----:B------:R-:W-:Y:S04]  /*13830*/  ST.E.U16 desc[UR4][R14.64+-0x5e], R4 ;  /* 0xffffa2040e007985 */ /* 0x000fe8000c101504 */
[----:B------:R-:W-:Y:S04]  /*13840*/  ST.E.U16 desc[UR4][R12.64+-0x50], R27 ;  /* 0xffffb01b0c007985 */ /* 0x000fe8000c101504 */
[----:B------:R-:W-:Y:S04]  /*13850*/  ST.E.U16 desc[UR4][R12.64+-0x4e], R26 ;  /* 0xffffb21a0c007985 */ /* 0x000fe8000c101504 */
[----:B------:R-:W-:Y:S04]  /*13860*/  ST.E.U16 desc[UR4][R18.64+-0x50], R29 ;  /* 0xffffb01d12007985 */ /* 0x000fe8000c101504 */
[----:B------:R-:W-:Y:S01]  /*13870*/  ST.E.U16 desc[UR4][R18.64+-0x4e], R28 ;  /* 0xffffb21c12007985 */ /* 0x000fe2000c101504 */
[----:B------:R-:W-:-:S03]  /*13880*/  SHF.R.U32.HI R3, RZ, 0x8, R2 ;  /* 0x00000008ff037819 */ /* 0x000fc60000011602 */
[----:B------:R-:W-:Y:S04]  /*13890*/  ST.E.U16 desc[UR4][R16.64+-0x50], R23 ;  /* 0xffffb01710007985 */ /* 0x000fe8000c101504 */
[----:B------:R-:W-:Y:S01]  /*138a0*/  ST.E.U16 desc[UR4][R16.64+-0x4e], R22 ;  /* 0xffffb21610007985 */ /* 0x000fe2000c101504 */
[----:B------:R-:W-:-:S03]  /*138b0*/  LOP3.LUT R2, R0, 0xff, RZ, 0xc0, !PT ;  /* 0x000000ff00027812 */ /* 0x000fc600078ec0ff */
[----:B------:R-:W-:Y:S04]  /*138c0*/  ST.E.U16 desc[UR4][R14.64+-0x50], R20 ;  /* 0xffffb0140e007985 */ /* 0x000fe8000c101504 */
[----:B------:R1:W-:Y:S04]  /*138d0*/  ST.E.U16 desc[UR4][R14.64+-0x4e], R11 ;  /* 0xffffb20b0e007985 */ /* 0x0003e8000c101504 */
[----:B------:R-:W1:Y:S04]  /*138e0*/  LDSM.16.MT88.4 R24, [R175+0xa000] ;  /* 0x00a00000af18783b */ /* 0x000e680000004200 */
[----:B------:R-:W3:Y:S01]  /*138f0*/  LDSM.16.MT88.4 R20, [R205+0xa000] ;  /* 0x00a00000cd14783b */ /* 0x000ee20000004200 */
[----:B------:R-:W-:-:S02]  /*13900*/  PRMT R7, R2, 0x5410, R3 ;  /* 0x0000541002077816 */ /* 0x000fc40000000003 */
[--C-:B------:R-:W-:Y:S01]  /*13910*/  SHF.R.U32.HI R3, RZ, 0x10, R0.reuse ;  /* 0x00000010ff037819 */ /* 0x100fe20000011600 */
[----:B------:R-:W-:Y:S01]  /*13920*/  IMAD.MOV.U32 R138, RZ, RZ, R129 ;  /* 0x000000ffff8a7224 */ /* 0x000fe200078e0081 */
[----:B------:R-:W-:Y:S02]  /*13930*/  SHF.R.U32.HI R2, RZ, 0x18, R0 ;  /* 0x00000018ff027819 */ /* 0x000fe40000011600 */
[----:B------:R-:W-:Y:S02]  /*13940*/  LOP3.LUT R0, R3, 0xff, RZ, 0xc0, !PT ;  /* 0x000000ff03007812 */ /* 0x000fe400078ec0ff */
[----:B------:R-:W-:Y:S02]  /*13950*/  PRMT R129, R218, 0x7054, R218 ;  /* 0x00007054da817816 */ /* 0x000fe400000000da */
[----:B------:R-:W-:-:S03]  /*13960*/  PRMT R5, R0, 0x5410, R2 ;  /* 0x0000541000057816 */ /* 0x000fc60000000002 */
[--C-:B------:R-:W-:Y:S02]  /*13970*/  HSET2.LE.AND R0, R35, R129.reuse, PT ;  /* 0x0000008123007233 */ /* 0x100fe40003803000 */
[--C-:B------:R-:W-:Y:S01]  /*13980*/  HSET2.LE.AND R2, R34, R129.reuse, PT ;  /* 0x0000008122027233 */ /* 0x100fe20003803000 */
[----:B------:R-:W-:Y:S01]  /*13990*/  IMAD.MOV.U32 R73, RZ, RZ, R246 ;  /* 0x000000ffff497224 */ /* 0x000fe200078e00f6 */
[--C-:B------:R-:W-:Y:S02]  /*139a0*/  HSET2.LE.AND R3, R6, R129.reuse, PT ;  /* 0x0000008106037233 */ /* 0x100fe40003803000 */
[----:B--2---:R-:W-:Y:S01]  /*139b0*/  LOP3.LUT R10, R70, R0, RZ, 0xc0, !PT ;  /* 0x00000000460a7212 */ /* 0x004fe200078ec0ff */
[----:B------:R-:W-:Y:S01]  /*139c0*/  IMAD.MOV.U32 R32, RZ, RZ, R136 ;  /* 0x000000ffff207224 */ /* 0x000fe200078e0088 */
[----:B-1----:R-:W-:Y:S01]  /*139d0*/  LOP3.LUT R11, R56, R2, RZ, 0xc0, !PT ;  /* 0x00000002380b7212 */ /* 0x002fe200078ec0ff */
[----:B------:R-:W-:Y:S01]  /*139e0*/  IMAD.MOV.U32 R137, RZ, RZ, R72 ;  /* 0x000000ffff897224 */ /* 0x000fe200078e0048 */
[--C-:B------:R-:W-:Y:S01]  /*139f0*/  HSET2.LE.AND R0, R43, R129.reuse, PT ;  /* 0x000000812b007233 */ /* 0x100fe20003803000 */
[----:B------:R-:W-:Y:S01]  /*13a00*/  IMAD.MOV.U32 R34, RZ, RZ, R170 ;  /* 0x000000ffff227224 */ /* 0x000fe200078e00aa */
[----:B------:R-:W-:Y:S01]  /*13a10*/  HSET2.LE.AND R2, R42, R129, PT ;  /* 0x000000812a027233 */ /* 0x000fe20003803000 */
[----:B------:R-:W-:Y:S01]  /*13a20*/  IMAD.MOV.U32 R33, RZ, RZ, R73 ;  /* 0x000000ffff217224 */ /* 0x000fe200078e0049 */
[----:B------:R-:W-:Y:S01]  /*13a30*/  MOV R35, R171 ;  /* 0x000000ab00237202 */ /* 0x000fe20000000f00 */
[----:B------:R-:W-:Y:S01]  /*13a40*/  IMAD.MOV.U32 R136, RZ, RZ, R139 ;  /* 0x000000ffff887224 */ /* 0x000fe200078e008b */
[----:B------:R1:W5:Y:S01]  /*13a50*/  LDL.LU R246, [R1+0x184] ;  /* 0x0001840001f67983 */ /* 0x0003620000300800 */
[----:B------:R-:W-:-:S02]  /*13a60*/  IMAD.MOV.U32 R139, RZ, RZ, R71 ;  /* 0x000000ffff8b7224 */ /* 0x000fc400078e0047 */
[----:B------:R-:W-:Y:S01]  /*13a70*/  IMAD.MOV.U32 R73, RZ, RZ, R113 ;  /* 0x000000ffff497224 */ /* 0x000fe200078e0071 */
[----:B------:R-:W-:Y:S01]  /*13a80*/  MOV R113, R128 ;  /* 0x0000008000717202 */ /* 0x000fe20000000f00 */
[----:B------:R-:W-:Y:S01]  /*13a90*/  IMAD.MOV.U32 R72, RZ, RZ, R112 ;  /* 0x000000ffff487224 */ /* 0x000fe200078e0070 */
[----:B------:R-:W-:Y:S01]  /*13aa0*/  LOP3.LUT R8, R169, R0, RZ, 0xc0, !PT ;  /* 0x00000000a9087212 */ /* 0x000fe200078ec0ff */
[----:B------:R-:W-:Y:S01]  /*13ab0*/  IMAD.MOV.U32 R71, RZ, RZ, R63 ;  /* 0x000000ffff477224 */ /* 0x000fe200078e003f */
        /* <DEDUP_REMOVED lines=23> */
[----:B------:R-:W-:Y:S01]  /*13c30*/  HMMA.16816.F32.BF16 R168, R8, R24, R32 ;  /* 0x0000001808a8723c */ /* 0x000fe20000041820 */
[----:B------:R-:W-:Y:S01]  /*13c40*/  IMAD.MOV.U32 R73, RZ, RZ, R113 ;  /* 0x000000ffff497224 */ /* 0x000fe200078e0071 */
[----:B------:R1:W5:Y:S01]  /*13c50*/  LDL.LU R240, [R1+0x17c] ;  /* 0x00017c0001f07983 */ /* 0x0003620000300800 */
[----:B------:R-:W-:-:S02]  /*13c60*/  IMAD.MOV.U32 R72, RZ, RZ, R62 ;  /* 0x000000ffff487224 */ /* 0x000fc400078e003e */
[----:B------:R-:W-:Y:S01]  /*13c70*/  IMAD.MOV.U32 R63, RZ, RZ, R60 ;  /* 0x000000ffff3f7224 */ /* 0x000fe200078e003c */
[----:B------:R-:W-:Y:S01]  /*13c80*/  MOV R60, R57 ;  /* 0x00000039003c7202 */ /* 0x000fe20000000f00 */
[----:B------:R-:W-:Y:S02]  /*13c90*/  IMAD.MOV.U32 R113, RZ, RZ, R61 ;  /* 0x000000ffff717224 */ /* 0x000fe400078e003d */
[----:B------:R-:W-:Y:S02]  /*13ca0*/  IMAD.MOV.U32 R40, RZ, RZ, R77 ;  /* 0x000000ffff287224 */ /* 0x000fe400078e004d */
[----:B------:R-:W-:Y:S02]  /*13cb0*/  IMAD.MOV.U32 R75, RZ, RZ, R78 ;  /* 0x000000ffff4b7224 */ /* 0x000fe400078e004e */
[----:B------:R-:W-:Y:S01]  /*13cc0*/  IMAD.MOV.U32 R76, RZ, RZ, R74 ;  /* 0x000000ffff4c7224 */ /* 0x000fe200078e004a */
[----:B------:R-:W-:Y:S01]  /*13cd0*/  HMMA.16816.F32.BF16 R152, R4, R24, R152 ;  /* 0x000000180498723c */ /* 0x000fe20000041898 */
[----:B------:R-:W-:Y:S01]  /*13ce0*/  IMAD.MOV.U32 R62, RZ, RZ, R58 ;  /* 0x000000ffff3e7224 */ /* 0x000fe200078e003a */
[----:B------:R1:W5:Y:S01]  /*13cf0*/  LDL.LU R237, [R1+0x178] ;  /* 0x0001780001ed7983 */ /* 0x0003620000300800 */
[----:B------:R-:W-:-:S02]  /*13d00*/  IMAD.MOV.U32 R61, RZ, RZ, R59 ;  /* 0x000000ffff3d7224 */ /* 0x000fc400078e003b */
[----:B------:R-:W-:Y:S02]  /*13d10*/  IMAD.MOV.U32 R58, RZ, RZ, R222 ;  /* 0x000000ffff3a7224 */ /* 0x000fe400078e00de */
[----:B------:R-:W-:Y:S01]  /*13d20*/  IMAD.MOV.U32 R57, RZ, RZ, R217 ;  /* 0x000000ffff397224 */ /* 0x000fe200078e00d9 */
[----:B------:R-:W-:Y:S01]  /*13d30*/  MOV R77, R73 ;  /* 0x00000049004d7202 */ /* 0x000fe20000000f00 */
[----:B------:R-:W-:Y:S01]  /*13d40*/  IMAD.MOV.U32 R59, RZ, RZ, R223 ;  /* 0x000000ffff3b7224 */ /* 0x000fe200078e00df */
[-C--:B------:R-:W-:Y:S01]  /*13d50*/  HMMA.16816.F32.BF16 R148, R4, R26.reuse, R148 ;  /* 0x0000001a0494723c */ /* 0x080fe20000041894 */
[----:B------:R-:W-:Y:S01]  /*13d60*/  IMAD.MOV.U32 R78, RZ, RZ, R72 ;  /* 0x000000ffff4e7224 */ /* 0x000fe200078e0048 */
[----:B------:R1:W5:Y:S01]  /*13d70*/  LDL.LU R236, [R1+0x174] ;  /* 0x0001740001ec7983 */ /* 0x0003620000300800 */
[----:B------:R-:W-:Y:S02]  /*13d80*/  IMAD.MOV.U32 R74, RZ, RZ, R63 ;  /* 0x000000ffff4a7224 */ /* 0x000fe400078e003f */
[----:B------:R-:W-:Y:S01]  /*13d90*/  IMAD.MOV.U32 R73, RZ, RZ, R61 ;  /* 0x000000ffff497224 */ /* 0x000fe200078e003d */
[----:B------:R-:W-:Y:S01]  /*13da0*/  HMMA.16816.F32.BF16 R136, R8, R26, R136 ;  /* 0x0000001a0888723c */ /* 0x000fe20000041888 */
[----:B------:R-:W-:Y:S01]  /*13db0*/  IMAD.MOV.U32 R72, RZ, RZ, R62 ;  /* 0x000000ffff487224 */ /* 0x000fe200078e003e */
[----:B------:R-:W-:Y:S01]  /*13dc0*/  MOV R62, R58 ;  /* 0x0000003a003e7202 */ /* 0x000fe20000000f00 */
[----:B------:R-:W-:Y:S01]  /*13dd0*/  IMAD.MOV.U32 R63, RZ, RZ, R60 ;  /* 0x000000ffff3f7224 */ /* 0x000fe200078e003c */
[----:B------:R-:W-:Y:S01]  /*13de0*/  LDSM.16.MT88.4 R24, [R175+0xb000] ;  /* 0x00b00000af18783b */ /* 0x000fe20000004200 */
[----:B------:R-:W-:-:S02]  /*13df0*/  IMAD.MOV.U32 R61, RZ, RZ, R59 ;  /* 0x000000ffff3d7224 */ /* 0x000fc400078e003b */
[----:B------:R-:W-:Y:S01]  /*13e00*/  IMAD.MOV.U32 R60, RZ, RZ, R57 ;  /* 0x000000ffff3c7224 */ /* 0x000fe200078e0039 */
[----:B---3--:R-:W2:Y:S01]  /*13e10*/  LDSM.16.MT88.4 R36, [R208+0xa000] ;  /* 0x00a00000d024783b */ /* 0x008ea20000004200 */
[-C--:B------:R-:W-:Y:S03]  /*13e20*/  HMMA.16816.F32.BF16 R160, R8, R20.reuse, R160 ;  /* 0x0000001408a0723c */ /* 0x080fe600000418a0 */
[----:B------:R-:W-:Y:S03]  /*13e30*/  LDSM.16.MT88.4 R32, [R208+0xb000] ;  /* 0x00b00000d020783b */ /* 0x000fe60000004200 */
[C---:B------:R-:W-:Y:S01]  /*13e40*/  HMMA.16816.F32.BF16 R144, R4.reuse, R20, R144 ;  /* 0x000000140490723c */ /* 0x040fe20000041890 */
[----:B----4-:R-:W3:Y:S05]  /*13e50*/  LDSM.16.MT88.4 R28, [R207+0xa000] ;  /* 0x00a00000cf1c783b */ /* 0x010eea0000004200 */
[-C--:B------:R-:W-:Y:S06]  /*13e60*/  HMMA.16816.F32.BF16 R140, R4, R22.reuse, R140 ;  /* 0x00000016048c723c */ /* 0x080fec000004188c */
[----:B------:R-:W-:Y:S01]  /*13e70*/  HMMA.16816.F32.BF16 R180, R8, R22, R180 ;  /* 0x0000001608b4723c */ /* 0x000fe200000418b4 */
[----:B------:R-:W4:Y:S01]  /*13e80*/  LDSM.16.MT88.4 R20, [R205+0xb000] ;  /* 0x00b00000cd14783b */ /* 0x000f220000004200 */
[----:B------:R-:W-:-:S03]  /*13e90*/  IMAD.MOV.U32 R51, RZ, RZ, R78 ;  /* 0x000000ffff337224 */ /* 0x000fc600078e004e */
[----:B------:R1:W5:Y:S01]  /*13ea0*/  LDL.LU R223, [R1+0x170] ;  /* 0x0001700001df7983 */ /* 0x0003620000300800 */
[----:B------:R-:W-:Y:S02]  /*13eb0*/  IMAD.MOV.U32 R50, RZ, RZ, R61 ;  /* 0x000000ffff327224 */ /* 0x000fe400078e003d */
[----:B------:R-:W-:Y:S01]  /*13ec0*/  IMAD.MOV.U32 R3, RZ, RZ, R62 ;  /* 0x000000ffff037224 */ /* 0x000fe200078e003e */
[----:B------:R-:W-:Y:S01]  /*13ed0*/  MOV R0, R74 ;  /* 0x0000004a00007202 */ /* 0x000fe20000000f00 */
[----:B------:R-:W-:Y:S01]  /*13ee0*/  IMAD.MOV.U32 R55, RZ, RZ, R60 ;  /* 0x000000ffff377224 */ /* 0x000fe200078e003c */
[----:B------:R1:W5:Y:S01]  /*13ef0*/  LDL.LU R222, [R1+0x16c] ;  /* 0x00016c0001de7983 */ /* 0x0003620000300800 */
[----:B------:R-:W-:Y:S02]  /*13f00*/  IMAD.MOV.U32 R54, RZ, RZ, R73 ;  /* 0x000000ffff367224 */ /* 0x000fe400078e0049 */
[----:B------:R-:W-:Y:S01]  /*13f10*/  IMAD.MOV.U32 R2, RZ, RZ, R72 ;  /* 0x000000ffff027224 */ /* 0x000fe200078e0048 */
[----:B------:R1:W5:Y:S01]  /*13f20*/  LDL.LU R217, [R1+0x168] ;  /* 0x0001680001d97983 */ /* 0x0003620000300800 */
[----:B--2---:R-:W-:Y:S07]  /*13f30*/  HMMA.16816.F32.BF16 R56, R4, R36, R156 ;  /* 0x000000240438723c */ /* 0x004fee000004189c */
[----:B------:R-:W-:-:S02]  /*13f40*/  IMAD.MOV.U32 R156, RZ, RZ, R40 ;  /* 0x000000ffff9c7224 */ /* 0x000fc400078e0028 */
[----:B------:R-:W2:Y:S01]  /*13f50*/  LDSM.16.MT88.4 R40, [R207+0xb000] ;  /* 0x00b00000cf28783b */ /* 0x000ea20000004200 */
[----:B------:R-:W-:Y:S01]  /*13f60*/  HMMA.16816.F32.BF16 R196, R8, R36, R196 ;  /* 0x0000002408c4723c */ /* 0x000fe200000418c4 */
[----:B------:R-:W-:Y:S02]  /*13f70*/  IMAD.MOV.U32 R158, RZ, RZ, R76 ;  /* 0x000000ffff9e7224 */ /* 0x000fe400078e004c */
[----:B------:R-:W-:-:S04]  /*13f80*/  IMAD.MOV.U32 R159, RZ, RZ, R77 ;  /* 0x000000ffff9f7224 */ /* 0x000fc800078e004d */
[----:B------:R-:W-:Y:S02]  /*13f90*/  IMAD.MOV.U32 R37, RZ, RZ, R63 ;  /* 0x000000ffff257224 */ /* 0x000fe400078e003f */
[----:B------:R-:W-:Y:S01]  /*13fa0*/  HMMA.16816.F32.BF16 R60, R4, R38, R164 ;  /* 0x00000026043c723c */ /* 0x000fe200000418a4 */
[----:B------:R-:W-:-:S06]  /*13fb0*/  IMAD.MOV.U32 R157, RZ, RZ, R75 ;  /* 0x000000ffff9d7224 */ /* 0x000fcc00078e004b */
[----:B------:R-:W-:Y:S01]  /*13fc0*/  MOV R164, R71 ;  /* 0x0000004700a47202 */ /* 0x000fe20000000f00 */
[----:B------:R-:W-:Y:S02]  /*13fd0*/  IMAD.MOV.U32 R166, RZ, RZ, R68 ;  /* 0x000000ffffa67224 */ /* 0x000fe400078e0044 */
[----:B------:R-:W-:Y:S02]  /*13fe0*/  IMAD.MOV.U32 R167, RZ, RZ, R69 ;  /* 0x000000ffffa77224 */ /* 0x000fe400078e0045 */
[----:B---3--:R-:W-:Y:S01]  /*13ff0*/  HMMA.16816.F32.BF16 R68, R4, R28, R176 ;  /* 0x0000001c0444723c */ /* 0x008fe200000418b0 */
[----:B------:R-:W-:-:S06]  /*14000*/  IMAD.MOV.U32 R165, RZ, RZ, R116 ;  /* 0x000000ffffa57224 */ /* 0x000fcc00078e0074 */
[----:B------:R-:W-:Y:S01]  /*14010*/  MOV R179, R79 ;  /* 0x0000004f00b37202 */ /* 0x000fe20000000f00 */
[----:B------:R-:W-:Y:S01]  /*14020*/  IMAD.MOV.U32 R176, RZ, RZ, R117 ;  /* 0x000000ffffb07224 */ /* 0x000fe200078e0075 */
[----:B------:R-:W-:Y:S01]  /*14030*/  HMMA.16816.F32.BF16 R76, R4, R24, R192 ;  /* 0x00000018044c723c */ /* 0x000fe200000418c0 */
[----:B------:R-:W-:Y:S02]  /*14040*/  IMAD.MOV.U32 R177, RZ, RZ, R85 ;  /* 0x000000ffffb17224 */ /* 0x000fe400078e0055 */
[----:B------:R-:W-:-:S03]  /*14050*/  IMAD.MOV.U32 R178, RZ, RZ, R84 ;  /* 0x000000ffffb27224 */ /* 0x000fc600078e0054 */
[C---:B------:R-:W-:Y:S01]  /*14060*/  HMMA.16816.F32.BF16 R72, R4.reuse, R30, R188 ;  /* 0x0000001e0448723c */ /* 0x040fe200000418bc */
[----:B------:R-:W-:Y:S02]  /*14070*/  IMAD.MOV.U32 R192, RZ, RZ, R119 ;  /* 0x000000ffffc07224 */ /* 0x000fe400078e0077 */
[----:B------:R-:W-:Y:S02]  /*14080*/  IMAD.MOV.U32 R193, RZ, RZ, R118 ;  /* 0x000000ffffc17224 */ /* 0x000fe400078e0076 */
[----:B------:R-:W-:Y:S01]  /*14090*/  IMAD.MOV.U32 R194, RZ, RZ, R87 ;  /* 0x000000ffffc27224 */ /* 0x000fe200078e0057 */
[----:B----4-:R-:W-:Y:S01]  /*140a0*/  HMMA.16816.F32.BF16 R88, R4, R20, R88 ;  /* 0x000000140458723c */ /* 0x010fe20000041858 */
[----:B------:R-:W-:-:S05]  /*140b0*/  IMAD.MOV.U32 R195, RZ, RZ, R86 ;  /* 0x000000ffffc37224 */ /* 0x000fca00078e0056 */
[C---:B------:R-:W-:Y:S06]  /*140c0*/  HMMA.16816.F32.BF16 R84, R4.reuse, R26, R200 ;  /* 0x0000001a0454723c */ /* 0x040fec00000418c8 */
[C---:B------:R-:W-:Y:S06]  /*140d0*/  HMMA.16816.F32.BF16 R92, R4.reuse, R22, R92 ;  /* 0x00000016045c723c */ /* 0x040fec000004185c */
[C---:B------:R-:W-:Y:S06]  /*140e0*/  HMMA.16816.F32.BF16 R104, R4.reuse, R32, R104 ;  /* 0x000000200468723c */ /* 0x040fec0000041868 */
[C---:B------:R-:W-:Y:S06]  /*140f0*/  HMMA.16816.F32.BF16 R108, R4.reuse, R34, R108 ;  /* 0x00000022046c723c */ /* 0x040fec000004186c */
[C---:B--2---:R-:W-:Y:S06]  /*14100*/  HMMA.16816.F32.BF16 R120, R4.reuse, R40, R120 ;  /* 0x000000280478723c */ /* 0x044fec0000041878 */
[----:B------:R-:W-:Y:S07]  /*14110*/  HMMA.16816.F32.BF16 R116, R4, R42, R124 ;  /* 0x0000002a0474723c */ /* 0x000fee000004187c */
[----:B------:R-:W-:Y:S01]  /*14120*/  IMAD.MOV.U32 R4, RZ, RZ, R37 ;  /* 0x000000ffff047224 */ /* 0x000fe200078e0025 */
[----:B------:R-:W-:Y:S01]  /*14130*/  MOV R6, R3 ;  /* 0x0000000300067202 */ /* 0x000fe20000000f00 */
[----:B------:R-:W-:-:S02]  /*14140*/  IMAD.MOV.U32 R5, RZ, RZ, R50 ;  /* 0x000000ffff057224 */ /* 0x000fc400078e0032 */
[----:B------:R-:W-:-:S07]  /*14150*/  IMAD.MOV.U32 R7, RZ, RZ, R55 ;  /* 0x000000ffff077224 */ /* 0x000fce00078e0037 */
[C---:B------:R-:W-:Y:S01]  /*14160*/  HMMA.16816.F32.BF16 R4, R8.reuse, R20, R4 ;  /* 0x000000140804723c */ /* 0x040fe20000041804 */
[----:B------:R-:W-:Y:S02]  /*14170*/  IMAD.MOV.U32 R124, RZ, RZ, R2 ;  /* 0x000000ffff7c7224 */ /* 0x000fe400078e0002 */
[----:B------:R-:W-:Y:S02]  /*14180*/  IMAD.MOV.U32 R125, RZ, RZ, R51 ;  /* 0x000000ffff7d7224 */ /* 0x000fe400078e0033 */
[----:B------:R-:W-:Y:S02]  /*14190*/  IMAD.MOV.U32 R126, RZ, RZ, R0 ;  /* 0x000000ffff7e7224 */ /* 0x000fe400078e0000 */
[----:B------:R-:W-:Y:S01]  /*141a0*/  IMAD.MOV.U32 R127, RZ, RZ, R54 ;  /* 0x000000ffff7f7224 */ /* 0x000fe200078e0036 */
[C---:B------:R-:W-:Y:S06]  /*141b0*/  HMMA.16816.F32.BF16 R176, R8.reuse, R38, R176 ;  /* 0x0000002608b0723c */ /* 0x040fec00000418b0 */
[----:B------:R-:W-:Y:S01]  /*141c0*/  HMMA.16816.F32.BF16 R188, R8, R28, R164 ;  /* 0x0000001c08bc723c */ /* 0x000fe200000418a4 */
[----:B------:R-:W-:-:S06]  /*141d0*/  IMAD.MOV.U32 R38, RZ, RZ, R128 ;  /* 0x000000ffff267224 */ /* 0x000fcc00078e0080 */
[----:B------:R-:W-:-:S03]  /*141e0*/  IMAD.MOV.U32 R165, RZ, RZ, R81 ;  /* 0x000000ffffa57224 */ /* 0x000fc600078e0051 */
[----:B------:R-:W-:Y:S02]  /*141f0*/  IMAD.MOV.U32 R81, RZ, RZ, R4 ;  /* 0x000000ffff517224 */ /* 0x000fe400078e0004 */
[----:B------:R-:W-:Y:S02]  /*14200*/  IMAD.MOV.U32 R128, RZ, RZ, R5 ;  /* 0x000000ffff807224 */ /* 0x000fe400078e0005 */
[----:B------:R-:W-:Y:S02]  /*14210*/  IMAD.MOV.U32 R55, RZ, RZ, R6 ;  /* 0x000000ffff377224 */ /* 0x000fe400078e0006 */
[----:B------:R-:W-:Y:S02]  /*14220*/  IMAD.MOV.U32 R20, RZ, RZ, R7 ;  /* 0x000000ffff147224 */ /* 0x000fe400078e0007 */
[----:B------:R-:W-:Y:S01]  /*14230*/  HMMA.16816.F32.BF16 R4, R8, R22, R124 ;  /* 0x000000160804723c */ /* 0x000fe2000004187c */
[----:B------:R-:W-:Y:S02]  /*14240*/  IMAD.MOV.U32 R164, RZ, RZ, R96 ;  /* 0x000000ffffa47224 */ /* 0x000fe400078e0060 */
[----:B------:R-:W-:-:S02]  /*14250*/  IMAD.MOV.U32 R166, RZ, RZ, R216 ;  /* 0x000000ffffa67224 */ /* 0x000fc400078e00d8 */
[----:B------:R-:W-:Y:S01]  /*14260*/  IMAD.MOV.U32 R167, RZ, RZ, R215 ;  /* 0x000000ffffa77224 */ /* 0x000fe200078e00d7 */
[----:B------:R-:W-:-:S15]  /*14270*/  LOP3.LUT R2, R45, R82, R64, 0x96, !PT ;  /* 0x000000522d027212 */ /* 0x000fde00078e9640 */
[----:B------:R-:W-:-:S03]  /*14280*/  NOP ;  /* 0x0000000000007918 */ /* 0x000fc60000000000 */
[----:B------:R-:W-:Y:S01]  /*14290*/  IMAD.MOV.U32 R54, RZ, RZ, R4 ;  /* 0x000000ffff367224 */ /* 0x000fe200078e0004 */
[----:B------:R-:W-:Y:S01]  /*142a0*/  MOV R22, R6 ;  /* 0x0000000600167202 */ /* 0x000fe20000000f00 */
[----:B------:R-:W-:Y:S01]  /*142b0*/  IMAD.MOV.U32 R23, RZ, RZ, R5 ;  /* 0x000000ffff177224 */ /* 0x000fe200078e0005 */
[----:B------:R-:W-:Y:S01]  /*142c0*/  MOV R37, R112 ;  /* 0x0000007000257202 */ /* 0x000fe20000000f00 */
[----:B------:R-:W-:Y:S02]  /*142d0*/  IMAD.MOV.U32 R21, RZ, RZ, R7 ;  /* 0x000000ffff157224 */ /* 0x000fe400078e0007 */
[----:B------:R-:W-:Y:S01]  /*142e0*/  IMAD.MOV.U32 R36, RZ, RZ, R113 ;  /* 0x000000ffff247224 */ /* 0x000fe200078e0071 */
[C---:B------:R-:W-:Y:S01]  /*142f0*/  HMMA.16816.F32.BF16 R4, R8.reuse, R32, R164 ;  /* 0x000000200804723c */ /* 0x040fe200000418a4 */
[----:B------:R-:W-:Y:S01]  /*14300*/  IMAD.WIDE.U32 R2, R2, -0x2daee0ad, RZ ;  /* 0xd2511f5302027825 */ /* 0x000fe200078e00ff */
[----:B------:R-:W2:Y:S03]  /*14310*/  LDSM.16.MT88.4 R164, [R175+0xa800] ;  /* 0x00a80000afa4783b */ /* 0x000ea60000004200 */
[----:B------:R-:W-:Y:S01]  /*14320*/  IMAD.MOV.U32 R39, RZ, RZ, R97 ;  /* 0x000000ffff277224 */ /* 0x000fe200078e0061 */
[C---:B------:R-:W-:Y:S01]  /*14330*/  LOP3.LUT R0, R2.reuse, 0xffff, RZ, 0xc0, !PT ;  /* 0x0000ffff02007812 */ /* 0x040fe200078ec0ff */
[C---:B------:R-:W-:Y:S01]  /*14340*/  HMMA.16816.F32.BF16 R200, R8.reuse, R24, R156 ;  /* 0x0000001808c8723c */ /* 0x040fe2000004189c */
[----:B------:R-:W-:Y:S01]  /*14350*/  IMAD.MOV.U32 R96, RZ, RZ, R206 ;  /* 0x000000ffff607224 */ /* 0x000fe200078e00ce */
[----:B------:R1:W5:Y:S04]  /*14360*/  LDL.LU R216, [R1+0x164] ;  /* 0x0001640001d87983 */ /* 0x0003680000300800 */
[C---:B------:R-:W-:Y:S11]  /*14370*/  HMMA.16816.F32.BF16 R24, R8.reuse, R26, R36 ;  /* 0x0000001a0818723c */ /* 0x040ff60000041824 */
[----:B------:R-:W-:Y:S01]  /*14380*/  IMAD.MOV.U32 R64, RZ, RZ, R5 ;  /* 0x000000ffff407224 */ /* 0x000fe200078e0005 */
[----:B------:R-:W-:Y:S01]  /*14390*/  SHF.R.U32.HI R5, RZ, 0x8, R0 ;  /* 0x00000008ff057819 */ /* 0x000fe20000011600 */
[----:B------:R-:W-:Y:S01]  /*143a0*/  IMAD.MOV.U32 R51, RZ, RZ, R6 ;  /* 0x000000ffff337224 */ /* 0x000fe200078e0006 */
[----:B------:R-:W-:Y:S01]  /*143b0*/  LOP3.LUT R0, R3, R247, R48, 0x96, !PT ;  /* 0x000000f703007212 */ /* 0x000fe200078e9630 */
[----:B------:R-:W-:Y:S01]  /*143c0*/  IMAD.MOV.U32 R44, RZ, RZ, R4 ;  /* 0x000000ffff2c7224 */ /* 0x000fe200078e0004 */
[----:B------:R-:W-:Y:S01]  /*143d0*/  LOP3.LUT R4, R2, 0xff, RZ, 0xc0, !PT ;  /* 0x000000ff02047812 */ /* 0x000fe200078ec0ff */
[----:B------:R-:W-:Y:S01]  /*143e0*/  IMAD.MOV.U32 R50, RZ, RZ, R7 ;  /* 0x000000ffff327224 */ /* 0x000fe200078e0007 */
[--C-:B------:R-:W-:Y:S01]  /*143f0*/  SHF.R.U32.HI R3, RZ, 0x10, R2.reuse ;  /* 0x00000010ff037819 */ /* 0x100fe20000011602 */
[----:B------:R-:W-:Y:S01]  /*14400*/  IMAD.MOV.U32 R159, RZ, RZ, R115 ;  /* 0x000000ffff9f7224 */ /* 0x000fe200078e0073 */
[----:B------:R-:W-:Y:S01]  /*14410*/  SHF.R.U32.HI R6, RZ, 0x18, R2 ;  /* 0x00000018ff067819 */ /* 0x000fe20000011602 */
[----:B------:R-:W-:Y:S01]  /*14420*/  IMAD.MOV.U32 R157, RZ, RZ, R212 ;  /* 0x000000ffff9d7224 */ /* 0x000fe200078e00d4 */
[----:B------:R-:W-:Y:S01]  /*14430*/  LOP3.LUT R2, R0, 0xffff, RZ, 0xc0, !PT ;  /* 0x0000ffff00027812 */ /* 0x000fe200078ec0ff */
[----:B------:R-:W-:Y:S01]  /*14440*/  IMAD.MOV.U32 R158, RZ, RZ, R211 ;  /* 0x000000ffff9e7224 */ /* 0x000fe200078e00d3 */
[----:B------:R-:W-:Y:S01]  /*14450*/  PRMT R7, R4, 0x5410, R5 ;  /* 0x0000541004077816 */ /* 0x000fe20000000005 */
[----:B------:R-:W-:Y:S01]  /*14460*/  IMAD.MOV.U32 R112, RZ, RZ, R210 ;  /* 0x000000ffff707224 */ /* 0x000fe200078e00d2 */
[----:B------:R-:W-:Y:S01]  /*14470*/  SHF.R.U32.HI R5, RZ, 0x8, R2 ;  /* 0x00000008ff057819 */ /* 0x000fe20000011602 */
[----:B------:R-:W-:Y:S01]  /*14480*/  IMAD.MOV.U32 R113, RZ, RZ, R209 ;  /* 0x000000ffff717224 */ /* 0x000fe200078e00d1 */
[----:B------:R-:W-:Y:S01]  /*14490*/  LOP3.LUT R4, R0, 0xff, RZ, 0xc0, !PT ;  /* 0x000000ff00047812 */ /* 0x000fe200078ec0ff */
[----:B------:R-:W-:Y:S01]  /*144a0*/  IMAD.MOV.U32 R97, RZ, RZ, R204 ;  /* 0x000000ffff617224 */ /* 0x000fe200078e00cc */
[----:B------:R-:W-:Y:S01]  /*144b0*/  LOP3.LUT R3, R3, 0xff, RZ, 0xc0, !PT ;  /* 0x000000ff03037812 */ /* 0x000fe200078ec0ff */
[----:B------:R-:W-:Y:S01]  /*144c0*/  HMMA.16816.F32.BF16 R192, R8, R30, R192 ;  /* 0x0000001e08c0723c */ /* 0x000fe200000418c0 */
[----:B------:R-:W-:Y:S01]  /*144d0*/  PRMT R5, R4, 0x5410, R5 ;  /* 0x0000541004057816 */ /* 0x000fe20000000005 */
[----:B------:R-:W-:Y:S01]  /*144e0*/  IMAD.MOV.U32 R45, RZ, RZ, R82 ;  /* 0x000000ffff2d7224 */ /* 0x000fe200078e0052 */
[--C-:B------:R-:W-:Y:S01]  /*144f0*/  SHF.R.U32.HI R2, RZ, 0x10, R0.reuse ;  /* 0x00000010ff027819 */ /* 0x100fe20000011600 */
[----:B------:R1:W5:Y:S01]  /*14500*/  LDL.LU R215, [R1+0x160] ;  /* 0x0001600001d77983 */ /* 0x0003620000300800 */
[----:B------:R-:W-:-:S02]  /*14510*/  SHF.R.U32.HI R4, RZ, 0x18, R0 ;  /* 0x00000018ff047819 */ /* 0x000fc40000011600 */
[----:B------:R-:W-:Y:S02]  /*14520*/  PRMT R6, R3, 0x5410, R6 ;  /* 0x0000541003067816 */ /* 0x000fe40000000006 */
[--C-:B------:R-:W-:Y:S01]  /*14530*/  HSET2.LE.AND R0, R7, R129.reuse, PT ;  /* 0x0000008107007233 */ /* 0x100fe20003803000 */
[----:B------:R-:W-:Y:S01]  /*14540*/  IMAD.MOV.U32 R115, RZ, RZ, R99 ;  /* 0x000000ffff737224 */ /* 0x000fe200078e0063 */
[----:B------:R-:W-:Y:S02]  /*14550*/  LOP3.LUT R3, R2, 0xff, RZ, 0xc0, !PT ;  /* 0x000000ff02037812 */ /* 0x000fe400078ec0ff */
[----:B------:R-:W-:Y:S02]  /*14560*/  MOV R156, R214 ;  /* 0x000000d6009c7202 */ /* 0x000fe40000000f00 */
[----:B------:R-:W-:Y:S01]  /*14570*/  MOV R99, R83 ;  /* 0x0000005300637202 */ /* 0x000fe20000000f00 */
[----:B------:R-:W-:Y:S01]  /*14580*/  IMAD.MOV.U32 R39, RZ, RZ, R24 ;  /* 0x000000ffff277224 */ /* 0x000fe200078e0018 */
[----:B------:R-:W-:-:S02]  /*14590*/  HSET2.LE.AND R2, R6, R129, PT ;  /* 0x0000008106027233 */ /* 0x000fc40003803000 */
[----:B------:R-:W-:Y:S01]  /*145a0*/  LOP3.LUT R126, R67, R0, RZ, 0xc0, !PT ;  /* 0x00000000437e7212 */ /* 0x000fe200078ec0ff */
[----:B------:R-:W-:Y:S01]  /*145b0*/  IMAD.MOV.U32 R38, RZ, RZ, R25 ;  /* 0x000000ffff267224 */ /* 0x000fe200078e0019 */
[--C-:B------:R-:W-:Y:S01]  /*145c0*/  HSET2.LE.AND R0, R5, R129.reuse, PT ;  /* 0x0000008105007233 */ /* 0x100fe20003803000 */
[----:B------:R-:W-:Y:S01]  /*145d0*/  IMAD.MOV.U32 R6, RZ, RZ, R50 ;  /* 0x000000ffff067224 */ /* 0x000fe200078e0032 */
[----:B------:R-:W-:Y:S01]  /*145e0*/  PRMT R3, R3, 0x5410, R4 ;  /* 0x0000541003037816 */ /* 0x000fe20000000004 */
[----:B------:R-:W-:Y:S01]  /*145f0*/  IMAD.MOV.U32 R4, RZ, RZ, R51 ;  /* 0x000000ffff047224 */ /* 0x000fe200078e0033 */
[----:B------:R-:W-:Y:S01]  /*14600*/  LOP3.LUT R127, R66, R2, RZ, 0xc0, !PT ;  /* 0x00000002427f7212 */ /* 0x000fe200078ec0ff */
[----:B------:R-:W3:Y:S01]  /*14610*/  LDSM.16.MT88.4 R48, [R208+0xa800] ;  /* 0x00a80000d030783b */ /* 0x000ee20000004200 */
[----:B------:R-:W-:Y:S01]  /*14620*/  MOV R5, R64 ;  /* 0x0000004000057202 */ /* 0x000fe20000000f00 */
[----:B------:R-:W-:Y:S01]  /*14630*/  IMAD.MOV.U32 R37, RZ, RZ, R26 ;  /* 0x000000ffff257224 */ /* 0x000fe200078e001a */
[----:B------:R-:W-:Y:S01]  /*14640*/  MOV R36, R27 ;  /* 0x0000001b00247202 */ /* 0x000fe20000000f00 */
[----:B------:R-:W-:Y:S01]  /*14650*/  IMAD.MOV.U32 R7, RZ, RZ, R81 ;  /* 0x000000ffff077224 */ /* 0x000fe200078e0051 */
[----:B------:R-:W-:Y:S01]  /*14660*/  LOP3.LUT R124, R80, R0, RZ, 0xc0, !PT ;  /* 0x00000000507c7212 */ /* 0x000fe200078ec0ff */
[----:B------:R-:W4:Y:S01]  /*14670*/  LDSM.16.MT88.4 R64, [R207+0xa800] ;  /* 0x00a80000cf40783b */ /* 0x000f220000004200 */
[C---:B------:R-:W-:Y:S03]  /*14680*/  HMMA.16816.F32.BF16 R32, R8.reuse, R34, R156 ;  /* 0x000000220820723c */ /* 0x040fe6000004189c */
[----:B------:R-:W1:Y:S03]  /*14690*/  LDSM.16.MT88.4 R80, [R175+0xb800] ;  /* 0x00b80000af50783b */ /* 0x000e660000004200 */
[C---:B------:R-:W-:Y:S01]  /*146a0*/  HMMA.16816.F32.BF16 R28, R8.reuse, R40, R112 ;  /* 0x00000028081c723c */ /* 0x040fe20000041870 */
[----:B------:R-:W1:Y:S04]  /*146b0*/  LDSM.16.MT88.4 R156, [R205+0xa800] ;  /* 0x00a80000cd9c783b */ /* 0x000e680000004200 */
[----:B------:R-:W-:Y:S01]  /*146c0*/  LDSM.16.MT88.4 R112, [R208+0xb800] ;  /* 0x00b80000d070783b */ /* 0x000fe20000004200 */
[----:B------:R-:W-:Y:S03]  /*146d0*/  HMMA.16816.F32.BF16 R24, R8, R42, R96 ;  /* 0x0000002a0818723c */ /* 0x000fe60000041860 */
[----:B------:R-:W1:Y:S04]  /*146e0*/  LDSM.16.MT88.4 R96, [R205+0xb800] ;  /* 0x00b80000cd60783b */ /* 0x000e680000004200 */
[----:B------:R-:W1:Y:S01]  /*146f0*/  LDSM.16.MT88.4 R8, [R207+0xb800] ;  /* 0x00b80000cf08783b */ /* 0x000e620000004200 */
[----:B------:R-:W-:-:S03]  /*14700*/  HSET2.LE.AND R0, R3, R129, PT ;  /* 0x0000008103007233 */ /* 0x000fc60003803000 */
[----:B------:R1:W5:Y:S02]  /*14710*/  LDL.LU R214, [R1+0x15c] ;  /* 0x00015c0001d67983 */ /* 0x0003640000300800 */
[----:B------:R-:W-:Y:S01]  /*14720*/  LOP3.LUT R125, R102, R0, RZ, 0xc0, !PT ;  /* 0x00000000667d7212 */ /* 0x000fe200078ec0ff */
[----:B------:R-:W-:Y:S01]  /*14730*/  IMAD.MOV.U32 R3, RZ, RZ, R44 ;  /* 0x000000ffff037224 */ /* 0x000fe200078e002c */
[----:B------:R-:W-:Y:S01]  /*14740*/  LOP3.LUT R2, R47, R45, R52, 0x96, !PT ;  /* 0x0000002d2f027212 */ /* 0x000fe200078e9634 */
[----:B------:R1:W5:Y:S04]  /*14750*/  LDL.LU R212, [R1+0x158] ;  /* 0x0001580001d47983 */ /* 0x0003680000300800 */
[C---:B--2---:R-:W-:Y:S01]  /*14760*/  HMMA.16816.F32.BF16 R152, R124.reuse, R164, R152 ;  /* 0x000000a47c98723c */ /* 0x044fe20000041898 */
[----:B------:R2:W5:Y:S04]  /*14770*/  LDL.LU R211, [R1+0x154] ;  /* 0x0001540001d37983 */ /* 0x0005680000300800 */
[----:B------:R2:W5:Y:S01]  /*14780*/  LDL.LU R210, [R1+0x150] ;  /* 0x0001500001d27983 */ /* 0x0005620000300800 */
[C---:B---3--:R-:W-:Y:S03]  /*14790*/  HMMA.16816.F32.BF16 R44, R124.reuse, R50, R60 ;  /* 0x000000327c2c723c */ /* 0x048fe6000004183c */
[----:B------:R2:W5:Y:S03]  /*147a0*/  LDL.LU R209, [R1+0x14c] ;  /* 0x00014c0001d17983 */ /* 0x0005660000300800 */
[C---:B----4-:R-:W-:Y:S01]  /*147b0*/  HMMA.16816.F32.BF16 R60, R124.reuse, R66, R72 ;  /* 0x000000427c3c723c */ /* 0x050fe20000041848 */
[----:B------:R2:W5:Y:S04]  /*147c0*/  LDL.LU R206, [R1+0x148] ;  /* 0x0001480001ce7983 */ /* 0x0005680000300800 */
[----:B------:R2:W5:Y:S01]  /*147d0*/  LDL.LU R204, [R1+0x144] ;  /* 0x0001440001cc7983 */ /* 0x0005620000300800 */
        /* <DEDUP_REMOVED lines=24> */
[C---:B------:R-:W-:Y:S01]  /*14960*/  LOP3.LUT R2, R0.reuse, 0xffff, RZ, 0xc0, !PT ;  /* 0x0000ffff00027812 */ /* 0x040fe200078ec0ff */
[----:B------:R-:W-:Y:S01]  /*14970*/  IMAD.MOV.U32 R87, RZ, RZ, R20 ;  /* 0x000000ffff577224 */ /* 0x000fe200078e0014 */
[----:B------:R-:W-:Y:S02]  /*14980*/  PRMT R20, R3, 0x5410, R4 ;  /* 0x0000541003147816 */ /* 0x000fe40000000004 */
[----:B------:R-:W-:Y:S02]  /*14990*/  SHF.R.U32.HI R3, RZ, 0x8, R2 ;  /* 0x00000008ff037819 */ /* 0x000fe40000011602 */
[----:B------:R-:W-:-:S04]  /*149a0*/  LOP3.LUT R2, R0, 0xff, RZ, 0xc0, !PT ;  /* 0x000000ff00027812 */ /* 0x000fc800078ec0ff */
[----:B------:R-:W-:Y:S02]  /*149b0*/  PRMT R3, R2, 0x5410, R3 ;  /* 0x0000541002037816 */ /* 0x000fe40000000003 */
[--C-:B------:R-:W-:Y:S01]  /*149c0*/  SHF.R.U32.HI R2, RZ, 0x10, R0.reuse ;  /* 0x00000010ff027819 */ /* 0x100fe20000011600 */
[----:B------:R-:W-:Y:S01]  /*149d0*/  IMAD.MOV.U32 R117, RZ, RZ, R5 ;  /* 0x000000ffff757224 */ /* 0x000fe200078e0005 */
[----:B------:R-:W-:Y:S02]  /*149e0*/  SHF.R.U32.HI R5, RZ, 0x18, R0 ;  /* 0x00000018ff057819 */ /* 0x000fe40000011600 */
[----:B------:R-:W-:Y:S02]  /*149f0*/  LOP3.LUT R2, R2, 0xff, RZ, 0xc0, !PT ;  /* 0x000000ff02027812 */ /* 0x000fe400078ec0ff */
[----:B------:R-:W-:Y:S02]  /*14a00*/  LOP3.LUT R4, R6, 0xff, RZ, 0xc0, !PT ;  /* 0x000000ff06047812 */ /* 0x000fe400078ec0ff */
[----:B------:R-:W-:-:S02]  /*14a10*/  HSET2.LE.AND R0, R3, R129, PT ;  /* 0x0000008103007233 */ /* 0x000fc40003803000 */
[----:B------:R-:W-:Y:S02]  /*14a20*/  PRMT R2, R2, 0x5410, R5 ;  /* 0x0000541002027816 */ /* 0x000fe40000000005 */
[----:B------:R-:W-:Y:S01]  /*14a30*/  PRMT R3, R4, 0x5410, R7 ;  /* 0x0000541004037816 */ /* 0x000fe20000000007 */
[----:B------:R-:W-:Y:S01]  /*14a40*/  IMAD.MOV.U32 R85, RZ, RZ, R128 ;  /* 0x000000ffff557224 */ /* 0x000fe200078e0080 */
[----:B------:R-:W-:Y:S02]  /*14a50*/  LOP3.LUT R128, R131, R0, RZ, 0xc0, !PT ;  /* 0x0000000083807212 */ /* 0x000fe400078ec0ff */
[--C-:B------:R-:W-:Y:S02]  /*14a60*/  HSET2.LE.AND R0, R2, R129.reuse, PT ;  /* 0x0000008102007233 */ /* 0x100fe40003803000 */
[--C-:B------:R-:W-:Y:S02]  /*14a70*/  HSET2.LE.AND R2, R20, R129.reuse, PT ;  /* 0x0000008114027233 */ /* 0x100fe40003803000 */
[----:B------:R-:W-:-:S02]  /*14a80*/  HSET2.LE.AND R3, R3, R129, PT ;  /* 0x0000008103037233 */ /* 0x000fc40003803000 */
[----:B------:R-:W-:Y:S02]  /*14a90*/  LOP3.LUT R129, R174, R0, RZ, 0xc0, !PT ;  /* 0x00000000ae817212 */ /* 0x000fe400078ec0ff */
[----:B------:R-:W-:Y:S01]  /*14aa0*/  LOP3.LUT R130, R130, R2, RZ, 0xc0, !PT ;  /* 0x0000000282827212 */ /* 0x000fe200078ec0ff */
[----:B------:R-:W-:Y:S01]  /*14ab0*/  IMAD.MOV.U32 R86, RZ, RZ, R55 ;  /* 0x000000ffff567224 */ /* 0x000fe200078e0037 */
[----:B------:R-:W-:Y:S01]  /*14ac0*/  LOP3.LUT R131, R103, R3, RZ, 0xc0, !PT ;  /* 0x0000000367837212 */ /* 0x000fe200078ec0ff */
[----:B------:R-:W-:Y:S01]  /*14ad0*/  IMAD.MOV.U32 R4, RZ, RZ, R54 ;  /* 0x000000ffff047224 */ /* 0x000fe200078e0036 */
[----:B------:R2:W5:Y:S05]  /*14ae0*/  LDL.LU R174, [R1+0x140] ;  /* 0x0001400001ae7983 */ /* 0x00056a0000300800 */
[----:B------:R-:W-:Y:S01]  /*14af0*/  HMMA.16816.F32.BF16 R52, R128, R64, R188 ;  /* 0x000000408034723c */ /* 0x000fe200000418bc */
[----:B------:R-:W3:Y:S01]  /*14b00*/  LDL R191, [R1+0xd8] ;  /* 0x0000d80001bf7983 */ /* 0x000ee20000100800 */
        /* <DEDUP_REMOVED lines=8> */
[----:B------:R-:W-:-:S03]  /*14b90*/  FADD.FTZ R0, R186, R0 ;  /* 0x00000000ba007221 */ /* 0x000fc60000010000 */
[----:B------:R2:W-:Y:S04]  /*14ba0*/  STL [R1+0x80], R2 ;  /* 0x0000800201007387 */ /* 0x0005e80000100800 */
[----:B------:R2:W-:Y:S04]  /*14bb0*/  STL [R1+0x84], R238 ;  /* 0x000084ee01007387 */ /* 0x0005e80000100800 */
[----:B------:R2:W-:Y:S01]  /*14bc0*/  STL [R1+0x78], R0 ;  /* 0x0000780001007387 */ /* 0x0005e20000100800 */
[----:B------:R-:W-:Y:S01]  /*14bd0*/  IMAD.MOV.U32 R5, RZ, RZ, R23 ;  /* 0x000000ffff057224 */ /* 0x000fe200078e0017 */
[----:B------:R-:W-:Y:S01]  /*14be0*/  MOV R6, R22 ;  /* 0x0000001600067202 */ /* 0x000fe20000000f00 */
[----:B------:R-:W-:-:S02]  /*14bf0*/  IMAD.MOV.U32 R7, RZ, RZ, R21 ;  /* 0x000000ffff077224 */ /* 0x000fc400078e0015 */
[----:B------:R-:W-:Y:S02]  /*14c00*/  IMAD.MOV.U32 R20, RZ, RZ, R39 ;  /* 0x000000ffff147224 */ /* 0x000fe400078e0027 */
[----:B------:R-:W-:Y:S02]  /*14c10*/  IMAD.MOV.U32 R21, RZ, RZ, R38 ;  /* 0x000000ffff157224 */ /* 0x000fe400078e0026 */
[----:B------:R-:W-:Y:S02]  /*14c20*/  IMAD.MOV.U32 R22, RZ, RZ, R37 ;  /* 0x000000ffff167224 */ /* 0x000fe400078e0025 */
[----:B------:R-:W-:Y:S01]  /*14c30*/  IMAD.MOV.U32 R23, RZ, RZ, R36 ;  /* 0x000000ffff177224 */ /* 0x000fe200078e0024 */
[----:B------:R-:W-:Y:S01]  /*14c40*/  HMMA.16816.F32.BF16 R168, R128, R164, R168 ;  /* 0x000000a480a8723c */ /* 0x000fe200000418a8 */
[----:B------:R-:W-:-:S05]  /*14c50*/  IADD3 R220, P2, R12, -0xc0, RZ ;  /* 0xffffff400cdc7810 */ /* 0x000fca0007f5e0ff */
[----:B------:R-:W-:Y:S01]  /*14c60*/  HMMA.16816.F32.BF16 R160, R128, R156, R160 ;  /* 0x0000009c80a0723c */ /* 0x000fe200000418a0 */
[----:B------:R-:W-:-:S05]  /*14c70*/  IADD3.X R221, R13, -0x1, RZ, P2, !PT ;  /* 0xffffffff0ddd7810 */ /* 0x000fca00017fe4ff */
        /* <DEDUP_REMOVED lines=13> */
[----:B---3--:R-:W-:-:S13]  /*14d50*/  ISETP.GT.AND P3, PT, R184, R191, PT ;  /* 0x000000bfb800720c */ /* 0x008fda0003f64270 */
[----:B--2---:R-:W-:Y:S10]  /*14d60*/  @!P3 BRA `(.L_x_2762) ;  /* 0x000000c80004b947 */ /* 0x004ff40003800000 */
[----:B------:R-:W2:Y:S01]  /*14d70*/  LDL R251, [R1+0x5c] ;  /* 0x00005c0001fb7983 */ /* 0x000ea20000100800 */
[----:B------:R-:W-:-:S04]  /*14d80*/  DEPBAR.LE SB0, 0x0 ;  /* 0x000080000000791a */ /* 0x000fc80000000000 */
[----:B------:R-:W3:Y:S04]  /*14d90*/  LDL.64 R6, [R1+0x100] ;  /* 0x0001000001067983 */ /* 0x000ee80000100a00 */
[----:B------:R-:W4:Y:S01]  /*14da0*/  LDL.64 R22, [R1+0x108] ;  /* 0x0001080001167983 */ /* 0x000f220000100a00 */
[----:B------:R-:W-:Y:S05]  /*14db0*/  WARPSYNC.ALL ;  /* 0x0000000000007948 */ /* 0x000fea0003800000 */
[----:B------:R-:W-:Y:S01]  /*14dc0*/  BAR.SYNC.DEFER_BLOCKING 0x0 ;  /* 0x0000000000007b1d */ /* 0x000fe20000010000 */
[C---:B-----5:R-:W-:Y:S01]  /*14dd0*/  SHF.L.U64.HI R4, R248.reuse, 0x5, R249 ;  /* 0x00000005f8047819 */ /* 0x060fe200000102f9 */
[----:B------:R-:W-:-:S04]  /*14de0*/  IMAD.SHL.U32 R21, R248, 0x20, RZ ;  /* 0x00000020f8157824 */ /* 0x000fc800078e00ff */
[----:B------:R-:W-:Y:S01]  /*14df0*/  @P1 STS.128 [R222+0xa000], RZ ;  /* 0x00a000ffde001388 */ /* 0x000fe20000000c00 */
[----:B--2---:R-:W-:-:S04]  /*14e00*/  VIADD R188, R251, 0xfffffffc ;  /* 0xfffffffcfbbc7836 */ /* 0x004fc80000000000 */
[----:B------:R-:W-:Y:S01]  /*14e10*/  IMAD R4, R4, R188, RZ ;  /* 0x000000bc04047224 */ /* 0x000fe200078e02ff */
[----:B------:R-:W-:Y:S01]  /*14e20*/  SHF.R.S32.HI R0, RZ, 0x1f, R188 ;  /* 0x0000001fff007819 */ /* 0x000fe200000114bc */
[----:B---3--:R-:W-:Y:S02]  /*14e30*/  IMAD.MOV.U32 R3, RZ, RZ, R7 ;  /* 0x000000ffff037224 */ /* 0x008fe400078e0007 */
[----:B----4-:R-:W-:Y:S02]  /*14e40*/  IMAD.MOV.U32 R2, RZ, RZ, R22 ;  /* 0x000000ffff027224 */ /* 0x010fe400078e0016 */
[-C--:B------:R-:W-:Y:S02]  /*14e50*/  IMAD R4, R0, R21.reuse, R4 ;  /* 0x0000001500047224 */ /* 0x080fe400078e0204 */
[----:B------:R-:W-:-:S04]  /*14e60*/  IMAD.WIDE.U32 R2, R188, R21, R2 ;  /* 0x00000015bc027225 */ /* 0x000fc800078e0002 */
[----:B------:R-:W-:Y:S01]  /*14e70*/  IMAD.IADD R3, R3, 0x1, R4 ;  /* 0x0000000103037824 */ /* 0x000fe200078e0204 */
[----:B------:R-:W-:Y:S02]  /*14e80*/  LEA R0, P2, R248, R2, 0x4 ;  /* 0x00000002f8007211 */ /* 0x000fe400078420ff */
[CC--:B------:R-:W-:Y:S02]  /*14e90*/  @!P1 LEA R10, P5, R2.reuse, R240.reuse, 0x1 ;  /* 0x000000f0020a9211 */ /* 0x0c0fe400078a08ff */
        /* <DEDUP_REMOVED lines=32> */
[----:B------:R-:W-:Y:S04]  /*150a0*/  LDSM.16.M88.4 R176, [R174+0x8800] ;  /* 0x00880000aeb0783b */ /* 0x000fe80000000200 */
[----:B--2---:R-:W1:Y:S04]  /*150b0*/  LDSM.16.M88.4 R4, [R206+0x2000] ;  /* 0x00200000ce04783b */ /* 0x004e680000000200 */
[----:B------:R-:W0:Y:S01]  /*150c0*/  LDGDEPBAR ;  /* 0x00000000000079af */ /* 0x000e220000000000 */
[-C--:B---3--:R-:W-:Y:S06]  /*150d0*/  HMMA.16816.F32.BF16 R28, R20, R136.reuse, RZ ;  /* 0x00000088141c723c */ /* 0x088fec00000418ff */
[----:B----4-:R-:W-:-:S15]  /*150e0*/  HMMA.16816.F32.BF16 R180, R24, R136, RZ ;  /* 0x0000008818b4723c */ /* 0x010fde00000418ff */
[----:B------:R-:W-:-:S03]  /*150f0*/  NOP ;  /* 0x0000000000007918 */ /* 0x000fc60000000000 */
[-C--:B-1----:R-:W-:Y:S01]  /*15100*/  HMMA.16816.F32.BF16 R196, R4, R32.reuse, R28 ;  /* 0x0000002004c4723c */ /* 0x082fe2000004181c */
[----:B------:R-:W1:Y:S05]  /*15110*/  LDSM.16.M88.4 R28, [R217] ;  /* 0x00000000d91c783b */ /* 0x000e6a0000000200 */
[----:B------:R-:W-:Y:S06]  /*15120*/  HMMA.16816.F32.BF16 R200, R8, R32, R180 ;  /* 0x0000002008c8723c */ /* 0x000fec00000418b4 */
[-C--:B------:R-:W-:Y:S06]  /*15130*/  HMMA.16816.F32.BF16 R180, R20, R176.reuse, RZ ;  /* 0x000000b014b4723c */ /* 0x080fec00000418ff */
[----:B------:R-:W-:-:S15]  /*15140*/  HMMA.16816.F32.BF16 R184, R24, R176, RZ ;  /* 0x000000b018b8723c */ /* 0x000fde00000418ff */
[----:B------:R-:W-:-:S03]  /*15150*/  NOP ;  /* 0x0000000000007918 */ /* 0x000fc60000000000 */
[----:B-1----:R-:W-:Y:S06]  /*15160*/  HMMA.16816.F32.BF16 R192, R4, R28, R180 ;  /* 0x0000001c04c0723c */ /* 0x002fec00000418b4 */
[-C--:B------:R-:W-:Y:S06]  /*15170*/  HMMA.16816.F32.BF16 R180, R20, R138.reuse, RZ ;  /* 0x0000008a14b4723c */ /* 0x080fec00000418ff */
[----:B------:R-:W-:Y:S06]  /*15180*/  HMMA.16816.F32.BF16 R136, R24, R138, RZ ;  /* 0x0000008a1888723c */ /* 0x000fec00000418ff */
[-C--:B------:R-:W-:Y:S06]  /*15190*/  HMMA.16816.F32.BF16 R20, R20, R178.reuse, RZ ;  /* 0x000000b21414723c */ /* 0x080fec00000418ff */
[----:B------:R-:W-:Y:S01]  /*151a0*/  HMMA.16816.F32.BF16 R24, R24, R178, RZ ;  /* 0x000000b21818723c */ /* 0x000fe200000418ff */
[----:B------:R-:W-:Y:S01]  /*151b0*/  MOV R3, R193 ;  /* 0x000000c100037202 */ /* 0x000fe20000000f00 */
[----:B------:R-:W-:-:S02]  /*151c0*/  IMAD.MOV.U32 R2, RZ, RZ, R194 ;  /* 0x000000ffff027224 */ /* 0x000fc400078e00c2 */
[----:B------:R-:W-:Y:S02]  /*151d0*/  IMAD.MOV.U32 R0, RZ, RZ, R195 ;  /* 0x000000ffff007224 */ /* 0x000fe400078e00c3 */
[----:B------:R-:W-:Y:S06]  /*151e0*/  HMMA.16816.F32.BF16 R184, R8, R28, R184 ;  /* 0x0000001c08b8723c */ /* 0x000fec00000418b8 */
[----:B------:R-:W-:Y:S01]  /*151f0*/  HMMA.16816.F32.BF16 R180, R4, R34, R180 ;  /* 0x0000002204b4723c */ /* 0x000fe200000418b4 */
[----:B------:R-:W-:-:S05]  /*15200*/  IMAD.MOV.U32 R28, RZ, RZ, R192 ;  /* 0x000000ffff1c7224 */ /* 0x000fca00078e00c0 */
        /* <DEDUP_REMOVED lines=9> */
[----:B------:R-:W-:Y:S01]  /*152a0*/  HMMA.16816.F32.BF16 R136, R8, R22, R136 ;  /* 0x000000160888723c */ /* 0x000fe20000041888 */
[----:B------:R-:W1:Y:S01]  /*152b0*/  LDSM.16.M88.4 R20, [R210+0x8800] ;  /* 0x00880000d214783b */ /* 0x000e620000000200 */
[----:B------:R-:W-:Y:S01]  /*152c0*/  IMAD.MOV.U32 R29, RZ, RZ, R3 ;  /* 0x000000ffff1d7224 */ /* 0x000fe200078e0003 */
[----:B------:R-:W-:Y:S01]  /*152d0*/  MOV R30, R2 ;  /* 0x00000002001e7202 */ /* 0x000fe20000000f00 */
[----:B------:R-:W-:-:S07]  /*152e0*/  IMAD.MOV.U32 R31, RZ, RZ, R0 ;  /* 0x000000ffff1f7224 */ /* 0x000fce00078e0000 */
        /* <DEDUP_REMOVED lines=55> */
[----:B------:R-:W-:Y:S01]  /*15660*/  ISETP.GT.AND P2, PT, R188, R191, PT ;  /* 0x000000bfbc00720c */ /* 0x000fe20003f44270 */
[-C--:B-1----:R-:W-:Y:S06]  /*15670*/  HMMA.16816.F32.BF16 R200, R4, R20.reuse, R200 ;  /* 0x0000001404c8723c */ /* 0x082fec00000418c8 */
[----:B--2---:R-:W-:Y:S06]  /*15680*/  HMMA.16816.F32.BF16 R184, R8, R20, R184 ;  /* 0x0000001408b8723c */ /* 0x004fec00000418b8 */
[-C--:B------:R-:W-:Y:S06]  /*15690*/  HMMA.16816.F32.BF16 R180, R4, R22.reuse, R180 ;  /* 0x0000001604b4723c */ /* 0x080fec00000418b4 */
[----:B------:R-:W-:Y:S01]  /*156a0*/  HMMA.16816.F32.BF16 R32, R8, R22, R32 ;  /* 0x000000160820723c */ /* 0x000fe20000041820 */
[----:B------:R-:W1:Y:S01]  /*156b0*/  LDSM.16.M88.4 R20, [R209+0x1800] ;  /* 0x00180000d114783b */ /* 0x000e620000000200 */
[----:B------:R-:W-:-:S04]  /*156c0*/  DEPBAR.LE SB0, 0x0 ;  /* 0x000080000000791a */ /* 0x000fc80000000000 */
[----:B------:R-:W-:Y:S01]  /*156d0*/  BSSY B1, `(.L_x_2771) ;  /* 0x0000035000017945 */ /* 0x000fe20003800000 */
[-C--:B-1----:R-:W-:Y:S06]  /*156e0*/  HMMA.16816.F32.BF16 R192, R4, R20.reuse, R136 ;  /* 0x0000001404c0723c */ /* 0x082fec0000041888 */
[----:B------:R-:W-:Y:S06]  /*156f0*/  HMMA.16816.F32.BF16 R176, R8, R20, R176 ;  /* 0x0000001408b0723c */ /* 0x000fec00000418b0 */
[-C--:B------:R-:W-:Y:S06]  /*15700*/  HMMA.16816.F32.BF16 R196, R4, R22.reuse, R28 ;  /* 0x0000001604c4723c */ /* 0x080fec000004181c */
[----:B------:R-:W-:Y:S01]  /*15710*/  HMMA.16816.F32.BF16 R136, R8, R22, R24 ;  /* 0x000000160888723c */ /* 0x000fe20000041818 */
[----:B------:R-:W-:Y:S06]  /*15720*/  BAR.SYNC.DEFER_BLOCKING 0x0 ;  /* 0x0000000000007b1d */ /* 0x000fec0000010000 */
[----:B------:R-:W-:-:S02]  /*15730*/  NOP ;  /* 0x0000000000007918 */ /* 0x000fc40000000000 */
[----:B------:R-:W-:-:S15]  /*15740*/  @!P2 BRA `(.L_x_2772) ;  /* 0x0000000000b4a947 */ /* 0x000fde0003800000 */
[----:B------:R-:W2:Y:S04]  /*15750*/  LDL R252, [R1+0x118] ;  /* 0x0001180001fc7983 */ /* 0x000ea80000100800 */
        /* <DEDUP_REMOVED lines=42> */
.L_x_2774:
[----:B------:R-:W-:Y:S05]  /*15a00*/  BSYNC B0 ;  /* 0x0000000000007941 */ /* 0x000fea0003800000 */
.L_x_2773:
[----:B------:R-:W0:Y:S02]  /*15a10*/  LDGDEPBAR ;  /* 0x00000000000079af */ /* 0x000e240000000000 */
.L_x_2772:
[----:B------:R-:W-:Y:S05]  /*15a20*/  BSYNC B1 ;  /* 0x0000000000017941 */ /* 0x000fea0003800000 */
.L_x_2771:
[----:B------:R-:W3:Y:S04]  /*15a30*/  LDL R0, [R1+0xb0] ;  /* 0x0000b00001007983 */ /* 0x000ee80000100800 */
[----:B------:R-:W4:Y:S04]  /*15a40*/  LDL R2, [R1+0xb4] ;  /* 0x0000b40001027983 */ /* 0x000f280000100800 */
[----:B-12---:R-:W2:Y:S04]  /*15a50*/  LDL R5, [R1+0xb8] ;  /* 0x0000b80001057983 */ /* 0x006ea80000100800 */
[----:B------:R-:W2:Y:S04]  /*15a60*/  LDL R3, [R1+0xc0] ;  /* 0x0000c00001037983 */ /* 0x000ea80000100800 */
[----:B------:R-:W2:Y:S01]  /*15a70*/  LDL R6, [R1+0xbc] ;  /* 0x0000bc0001067983 */ /* 0x000ea20000100800 */
[----:B------:R-:W1:Y:S02]  /*15a80*/  S2R R4, SR_TID.X ;  /* 0x0000000000047919 */ /* 0x000e640000002100 */
[----:B-1----:R-:W-:-:S05]  /*15a90*/  IMAD.SHL.U32 R4, R4, 0x2, RZ ;  /* 0x0000000204047824 */ /* 0x002fca00078e00ff */
[----:B------:R-:W-:-:S05]  /*15aa0*/  LOP3.LUT R4, R4, 0x6, RZ, 0xc0, !PT ;  /* 0x0000000604047812 */ /* 0x000fca00078ec0ff */
[----:B------:R-:W-:-:S04]  /*15ab0*/  IMAD R4, R188, 0x20, R4 ;  /* 0x00000020bc047824 */ /* 0x000fc800078e0204 */
[C---:B------:R-:W-:Y:S01]  /*15ac0*/  VIADD R11, R4.reuse, 0x1 ;  /* 0x00000001040b7836 */ /* 0x040fe20000000000 */
[C---:B------:R-:W-:Y:S01]  /*15ad0*/  IADD3 R10, R4.reuse, 0x8, RZ ;  /* 0x00000008040a7810 */ /* 0x040fe20007ffe0ff */
        /* <DEDUP_REMOVED lines=27> */
[----:B--2---:R-:W-:Y:S02]  /*15c90*/  IMAD.MOV.U32 R252, RZ, RZ, R5 ;  /* 0x000000fffffc7224 */ /* 0x004fe400078e0005 */
[C---:B------:R-:W-:Y:S02]  /*15ca0*/  IMAD.IADD R0, R229.reuse, 0x1, -R10 ;  /* 0x00000001e5007824 */ /* 0x040fe400078e0a0a */
[----:B------:R-:W-:-:S02]  /*15cb0*/  IMAD.IADD R5, R229, 0x1, -R9 ;  /* 0x00000001e5057824 */ /* 0x000fc400078e0a09 */
[----:B------:R-:W-:Y:S01]  /*15cc0*/  IMAD.MOV.U32 R31, RZ, RZ, R3 ;  /* 0x000000ffff1f7224 */ /* 0x000fe200078e0003 */
[----:B------:R-:W-:Y:S02]  /*15cd0*/  IABS R3, R2 ;  /* 0x0000000200037213 */ /* 0x000fe40000000000 */
[----:B------:R-:W-:Y:S02]  /*15ce0*/  IABS R2, R0 ;  /* 0x0000000000027213 */ /* 0x000fe40000000000 */
[----:B------:R-:W-:Y:S02]  /*15cf0*/  IABS R0, R5 ;  /* 0x0000000500007213 */ /* 0x000fe40000000000 */
[----:B------:R-:W-:Y:S02]  /*15d00*/  I2FP.F32.S32 R3, R3 ;  /* 0x0000000300037245 */ /* 0x000fe40000201400 */
[----:B------:R-:W-:Y:S02]  /*15d10*/  I2FP.F32.S32 R0, R0 ;  /* 0x0000000000007245 */ /* 0x000fe40000201400 */
[----:B------:R-:W-:Y:S01]  /*15d20*/  I2FP.F32.S32 R2, R2 ;  /* 0x0000000200027245 */ /* 0x000fe20000201400 */
[----:B------:R-:W-:-:S02]  /*15d30*/  FFMA.FTZ R20, R3, -R219, R185 ;  /* 0x800000db03147223 */ /* 0x000fc400000100b9 */
[-C--:B------:R-:W-:Y:S01]  /*15d40*/  FFMA.FTZ R24, R0, -R219.reuse, R33 ;  /* 0x800000db00187223 */ /* 0x080fe20000010021 */
[C---:B------:R-:W-:Y:S02]  /*15d50*/  IMAD.IADD R0, R229.reuse, 0x1, -R8 ;  /* 0x00000001e5007824 */ /* 0x040fe400078e0a08 */
[----:B------:R-:W-:Y:S02]  /*15d60*/  IMAD.IADD R3, R229, 0x1, -R7 ;  /* 0x00000001e5037824 */ /* 0x000fe400078e0a07 */
[----:B------:R-:W-:Y:S01]  /*15d70*/  FFMA.FTZ R21, R2, -R219, R32 ;  /* 0x800000db02157223 */ /* 0x000fe20000010020 */
[----:B------:R-:W-:Y:S02]  /*15d80*/  IABS R2, R0 ;  /* 0x0000000000027213 */ /* 0x000fe40000000000 */
[----:B------:R-:W-:Y:S01]  /*15d90*/  IABS R0, R3 ;  /* 0x0000000300007213 */ /* 0x000fe20000000000 */
[----:B------:R-:W-:Y:S02]  /*15da0*/  IMAD.MOV.U32 R189, RZ, RZ, R6 ;  /* 0x000000ffffbd7224 */ /* 0x000fe400078e0006 */
[----:B------:R-:W-:Y:S01]  /*15db0*/  VIADD R6, R4, 0x18 ;  /* 0x0000001804067836 */ /* 0x000fe20000000000 */
[----:B------:R-:W-:-:S05]  /*15dc0*/  I2FP.F32.S32 R0, R0 ;  /* 0x0000000000007245 */ /* 0x000fca0000201400 */
[----:B------:R-:W-:Y:S01]  /*15dd0*/  FFMA.FTZ R22, R0, -R219, R177 ;  /* 0x800000db00167223 */ /* 0x000fe200000100b1 */
[----:B------:R-:W-:-:S04]  /*15de0*/  IADD3 R0, R229, -R6, RZ ;  /* 0x80000006e5007210 */ /* 0x000fc80007ffe0ff */
        /* <DEDUP_REMOVED lines=36> */
[----:B------:R-:W1:Y:S04]  /*16030*/  SHFL.BFLY PT, R2, R0, 0x1, 0x1f ;  /* 0x0c201f0000027f89 */ /* 0x000e6800000e0000 */
[----:B------:R-:W-:Y:S01]  /*16040*/  STL [R1+0x178], R237 ;  /* 0x000178ed01007387 */ /* 0x000fe20000100800 */
[----:B-1----:R-:W-:-:S03]  /*16050*/  FMNMX.FTZ R242, R0, R2, !PT ;  /* 0x0000000200f27209 */ /* 0x002fc60007810000 */
        /* <DEDUP_REMOVED lines=15> */
[----:B------:R-:W3:Y:S01]  /*16150*/  LDL.LU R190, [R1+0xac] ;  /* 0x0000ac0001be7983 */ /* 0x000ee20000300800 */
[----:B------:R-:W-:-:S02]  /*16160*/  FSETP.NEU.FTZ.AND P2, PT, R242, -INF , PT ;  /* 0xff800000f200780b */ /* 0x000fc40003f5d000 */
[C---:B------:R-:W-:Y:S02]  /*16170*/  ISETP.GE.AND P4, PT, R4.reuse, R226, PT ;  /* 0x000000e20400720c */ /* 0x040fe40003f86270 */
[----:B------:R-:W-:Y:S01]  /*16180*/  ISETP.GE.AND P6, PT, R4, R225, PT ;  /* 0x000000e10400720c */ /* 0x000fe20003fc6270 */
[----:B------:R-:W-:Y:S01]  /*16190*/  IMAD.MOV.U32 R239, RZ, RZ, R28 ;  /* 0x000000ffffef7224 */ /* 0x000fe200078e001c */
[----:B------:R-:W-:Y:S01]  /*161a0*/  FSEL R2, R242, RZ, P2 ;  /* 0x000000fff2027208 */ /* 0x000fe20001000000 */
[----:B------:R-:W4:Y:S04]  /*161b0*/  LDL.64 R14, [R1+0x70] ;  /* 0x00007000010e7983 */ /* 0x000f280000100a00 */
[----:B------:R-:W-:Y:S01]  /*161c0*/  FADD.FTZ R2, R132, -R2 ;  /* 0x8000000284027221 */ /* 0x000fe20000010000 */
[C---:B------:R-:W-:Y:S01]  /*161d0*/  ISETP.GE.OR P4, PT, R4.reuse, R234, !P4 ;  /* 0x000000ea0400720c */ /* 0x040fe20006786670 */
[----:B------:R-:W4:Y:S01]  /*161e0*/  LDL R208, [R1+0xd0] ;  /* 0x0000d00001d07983 */ /* 0x000f220000100800 */
[----:B------:R-:W-:-:S02]  /*161f0*/  ISETP.GE.OR P6, PT, R4, R233, !P6 ;  /* 0x000000e90400720c */ /* 0x000fc400077c6670 */
[C---:B------:R-:W-:Y:S01]  /*16200*/  ISETP.GE.AND P3, PT, R11.reuse, R226, PT ;  /* 0x000000e20b00720c */ /* 0x040fe20003f66270 */
[----:B------:R-:W4:Y:S01]  /*16210*/  LDL R207, [R1+0xc4] ;  /* 0x0000c40001cf7983 */ /* 0x000f220000100800 */
[C---:B------:R-:W-:Y:S02]  /*16220*/  ISETP.GE.AND P5, PT, R11.reuse, R225, PT ;  /* 0x000000e10b00720c */ /* 0x040fe40003fa6270 */
[C---:B------:R-:W-:Y:S01]  /*16230*/  ISETP.GE.OR P3, PT, R11.reuse, R234, !P3 ;  /* 0x000000ea0b00720c */ /* 0x040fe20005f66670 */
[----:B------:R-:W4:Y:S01]  /*16240*/  LDL R249, [R1+0xc8] ;  /* 0x0000c80001f97983 */ /* 0x000f220000100800 */
[----:B------:R-:W-:-:S03]  /*16250*/  ISETP.GE.OR P5, PT, R11, R233, !P5 ;  /* 0x000000e90b00720c */ /* 0x000fc60006fa6670 */
[----:B------:R-:W4:Y:S04]  /*16260*/  LDL R248, [R1+0xcc] ;  /* 0x0000cc0001f87983 */ /* 0x000f280000100800 */
[----:B------:R1:W-:Y:S04]  /*16270*/  STL.64 [R1+0x198], R172 ;  /* 0x000198ac01007387 */ /* 0x0003e80000100a00 */
[----:B-1----:R-:W4:Y:S01]  /*16280*/  LDL.64 R172, [R1+0x50] ;  /* 0x0000500001ac7983 */ /* 0x002f220000100a00 */
        /* <DEDUP_REMOVED lines=12> */
[----:B------:R-:W3:Y:S01]  /*16350*/  MUFU.EX2 R3, R27 ;  /* 0x0000001b00037308 */ /* 0x000ee20000000800 */
        /* <DEDUP_REMOVED lines=32> */
[----:B---3--:R-:W-:-:S02]  /*16560*/  FFMA.FTZ R20, R190, R2, R3 ;  /* 0x00000002be147223 */ /* 0x008fc40000010003 */
        /* <DEDUP_REMOVED lines=23> */
[----:B------:R-:W-:Y:S02]  /*166e0*/  I2FP.F32.S32 R2, R2 ;  /* 0x0000000200027245 */ /* 0x000fe40000201400 */
[----:B------:R-:W-:-:S03]  /*166f0*/  FSEL R20, R3, -INF , !P4 ;  /* 0xff80000003147808 */ /* 0x000fc60006000000 */
[----:B------:R-:W-:Y:S01]  /*16700*/  FFMA.FTZ R23, R2, -R219, R201 ;  /* 0x800000db02177223 */ /* 0x000fe200000100c9 */
[----:B------:R-:W-:Y:S01]  /*16710*/  IMAD.IADD R2, R230, 0x1, -R11 ;  /* 0x00000001e6027824 */ /* 0x000fe200078e0a0b */
[----:B------:R-:W-:Y:S01]  /*16720*/  ISETP.GE.OR P2, PT, R4, R232, !P2 ;  /* 0x000000e80400720c */ /* 0x000fe20005746670 */
[----:B------:R-:W-:-:S03]  /*16730*/  IMAD.IADD R3, R231, 0x1, -R10 ;  /* 0x00000001e7037824 */ /* 0x000fc600078e0a0a */
[----:B------:R-:W-:Y:S02]  /*16740*/  IABS R4, R2 ;  /* 0x0000000200047213 */ /* 0x000fe40000000000 */
[----:B------:R-:W-:Y:S02]  /*16750*/  IABS R2, R3 ;  /* 0x0000000300027213 */ /* 0x000fe40000000000 */
[----:B------:R-:W-:Y:S02]  /*16760*/  MOV R3, R4 ;  /* 0x0000000400037202 */ /* 0x000fe40000000f00 */
[----:B------:R-:W-:Y:S02]  /*16770*/  I2FP.F32.S32 R2, R2 ;  /* 0x0000000200027245 */ /* 0x000fe40000201400 */
[----:B------:R-:W-:Y:S02]  /*16780*/  I2FP.F32.S32 R3, R3 ;  /* 0x0000000300037245 */ /* 0x000fe40000201400 */
[----:B------:R-:W-:Y:S01]  /*16790*/  ISETP.GE.AND P4, PT, R11, R224, PT ;  /* 0x000000e00b00720c */ /* 0x000fe20003f86270 */
[----:B------:R-:W-:Y:S01]  /*167a0*/  FFMA.FTZ R4, R2, -R219, R34 ;  /* 0x800000db02047223 */ /* 0x000fe20000010022 */
[----:B------:R-:W-:-:S02]  /*167b0*/  IMAD.IADD R2, R230, 0x1, -R10 ;  /* 0x00000001e6027824 */ /* 0x000fc400078e0a0a */
[----:B------:R-:W-:Y:S01]  /*167c0*/  FFMA.FTZ R26, R3, -R219, R203 ;  /* 0x800000db031a7223 */ /* 0x000fe200000100cb */
[----:B------:R-:W-:Y:S01]  /*167d0*/  IMAD.IADD R3, R228, 0x1, -R10 ;  /* 0x00000001e4037824 */ /* 0x000fe200078e0a0a */
[----:B------:R-:W-:Y:S02]  /*167e0*/  FSEL R25, R21, -INF , !P6 ;  /* 0xff80000015197808 */ /* 0x000fe40007000000 */
[----:B------:R-:W-:Y:S02]  /*167f0*/  ISETP.GE.AND P6, PT, R10, R226, PT ;  /* 0x000000e20a00720c */ /* 0x000fe40003fc6270 */
[----:B------:R-:W-:Y:S02]  /*16800*/  ISETP.GE.OR P4, PT, R11, R232, !P4 ;  /* 0x000000e80b00720c */ /* 0x000fe40006786670 */
[----:B------:R-:W-:Y:S02]  /*16810*/  IABS R2, R2 ;  /* 0x0000000200027213 */ /* 0x000fe40000000000 */
[----:B------:R-:W-:-:S02]  /*16820*/  FSEL R21, R24, -INF , !P2 ;  /* 0xff80000018157808 */ /* 0x000fc40005000000 */
[----:B------:R-:W-:Y:S02]  /*16830*/  FSEL R11, R22, -INF , !P3 ;  /* 0xff800000160b7808 */ /* 0x000fe40005800000 */
[----:B------:R-:W-:Y:S02]  /*16840*/  IABS R3, R3 ;  /* 0x0000000300037213 */ /* 0x000fe40000000000 */
[C---:B------:R-:W-:Y:S02]  /*16850*/  ISETP.GE.AND P2, PT, R10.reuse, R225, PT ;  /* 0x000000e10a00720c */ /* 0x040fe40003f46270 */
[C---:B------:R-:W-:Y:S02]  /*16860*/  ISETP.GE.AND P3, PT, R10.reuse, R224, PT ;  /* 0x000000e00a00720c */ /* 0x040fe40003f66270 */
[----:B------:R-:W-:Y:S02]  /*16870*/  ISETP.GE.OR P6, PT, R10, R234, !P6 ;  /* 0x000000ea0a00720c */ /* 0x000fe400077c6670 */
[----:B------:R-:W-:-:S02]  /*16880*/  I2FP.F32.S32 R2, R2 ;  /* 0x0000000200027245 */ /* 0x000fc40000201400 */
[----:B------:R-:W-:Y:S02]  /*16890*/  I2FP.F32.S32 R3, R3 ;  /* 0x0000000300037245 */ /* 0x000fe40000201400 */
[C---:B------:R-:W-:Y:S02]  /*168a0*/  ISETP.GE.OR P2, PT, R10.reuse, R233, !P2 ;  /* 0x000000e90a00720c */ /* 0x040fe40005746670 */
[----:B------:R-:W-:Y:S02]  /*168b0*/  ISETP.GE.OR P3, PT, R10, R232, !P3 ;  /* 0x000000e80a00720c */ /* 0x000fe40005f66670 */
[----:B------:R-:W-:Y:S02]  /*168c0*/  FSEL R23, R23, -INF , !P5 ;  /* 0xff80000017177808 */ /* 0x000fe40006800000 */
[----:B------:R-:W-:Y:S02]  /*168d0*/  FSEL R52, R26, -INF , !P4 ;  /* 0xff8000001a347808 */ /* 0x000fe40006000000 */
[----:B------:R-:W-:Y:S01]  /*168e0*/  FSEL R10, R4, -INF , !P6 ;  /* 0xff800000040a7808 */ /* 0x000fe20007000000 */
[----:B------:R-:W-:Y:S01]  /*168f0*/  IMAD.IADD R4, R231, 0x1, -R9 ;  /* 0x00000001e7047824 */ /* 0x000fe200078e0a09 */
[----:B------:R-:W-:-:S02]  /*16900*/  ISETP.GE.AND P5, PT, R9, R226, PT ;  /* 0x000000e20900720c */ /* 0x000fc40003fa6270 */
[C---:B------:R-:W-:Y:S02]  /*16910*/  ISETP.GE.AND P4, PT, R9.reuse, R225, PT ;  /* 0x000000e10900720c */ /* 0x040fe40003f86270 */
[----:B------:R-:W-:Y:S01]  /*16920*/  ISETP.GE.AND P6, PT, R9, R224, PT ;  /* 0x000000e00900720c */ /* 0x000fe20003fc6270 */
[-C--:B------:R-:W-:Y:S01]  /*16930*/  FFMA.FTZ R24, R2, -R219.reuse, R182 ;  /* 0x800000db02187223 */ /* 0x080fe200000100b6 */
[----:B------:R-:W-:Y:S01]  /*16940*/  FFMA.FTZ R22, R3, -R219, R180 ;  /* 0x800000db03167223 */ /* 0x000fe200000100b4 */
[--C-:B------:R-:W-:Y:S01]  /*16950*/  IMAD.IADD R2, R230, 0x1, -R9.reuse ;  /* 0x00000001e6027824 */ /* 0x100fe200078e0a09 */
[C---:B------:R-:W-:Y:S01]  /*16960*/  ISETP.GE.OR P5, PT, R9.reuse, R234, !P5 ;  /* 0x000000ea0900720c */ /* 0x040fe20006fa6670 */
[----:B------:R-:W-:Y:S01]  /*16970*/  IMAD.IADD R3, R228, 0x1, -R9 ;  /* 0x00000001e4037824 */ /* 0x000fe200078e0a09 */
[C---:B------:R-:W-:Y:S02]  /*16980*/  ISETP.GE.OR P4, PT, R9.reuse, R233, !P4 ;  /* 0x000000e90900720c */ /* 0x040fe40006786670 */
[----:B------:R-:W-:-:S02]  /*16990*/  ISETP.GE.OR P6, PT, R9, R232, !P6 ;  /* 0x000000e80900720c */ /* 0x000fc400077c6670 */
[----:B------:R-:W-:Y:S02]  /*169a0*/  IABS R9, R4 ;  /* 0x0000000400097213 */ /* 0x000fe40000000000 */
[----:B------:R-:W-:Y:S02]  /*169b0*/  IABS R4, R2 ;  /* 0x0000000200047213 */ /* 0x000fe40000000000 */
[----:B------:R-:W-:-:S04]  /*169c0*/  MOV R2, R9 ;  /* 0x0000000900027202 */ /* 0x000fc80000000f00 */
        /* <DEDUP_REMOVED lines=12> */
[C---:B------:R-:W-:Y:S01]  /*16a90*/  ISETP.GE.AND P5, PT, R8.reuse, R224, PT ;  /* 0x000000e00800720c */ /* 0x040fe20003fa6270 */
[----:B------:R-:W-:Y:S01]  /*16aa0*/  FFMA.FTZ R26, R3, -R219, R181 ;  /* 0x800000db031a7223 */ /* 0x000fe200000100b5 */
[----:B------:R-:W-:Y:S01]  /*16ab0*/  ISETP.GE.OR P2, PT, R8, R234, !P2 ;  /* 0x000000ea0800720c */ /* 0x000fe20005746670 */
[--C-:B------:R-:W-:Y:S01]  /*16ac0*/  IMAD.IADD R3, R228, 0x1, -R8.reuse ;  /* 0x00000001e4037824 */ /* 0x100fe200078e0a08 */
[----:B------:R-:W-:Y:S01]  /*16ad0*/  ISETP.GE.OR P3, PT, R8, R233, !P3 ;  /* 0x000000e90800720c */ /* 0x000fe20005f66670 */
[----:B------:R-:W-:Y:S01]  /*16ae0*/  IMAD.IADD R2, R230, 0x1, -R8 ;  /* 0x00000001e6027824 */ /* 0x000fe200078e0a08 */
[----:B------:R-:W-:Y:S01]  /*16af0*/  ISETP.GE.OR P5, PT, R8, R232, !P5 ;  /* 0x000000e80800720c */ /* 0x000fe20006fa6670 */
[----:B------:R-:W3:Y:S01]  /*16b00*/  LDL.64 R180, [R1+0xe8] ;  /* 0x0000e80001b47983 */ /* 0x000ee20000100a00 */
[----:B------:R-:W-:-:S02]  /*16b10*/  IABS R8, R4 ;  /* 0x0000000400087213 */ /* 0x000fc40000000000 */
        /* <DEDUP_REMOVED lines=24> */
[----:B------:R-:W-:-:S05]  /*16ca0*/  I2FP.F32.S32 R2, R2 ;  /* 0x0000000200027245 */ /* 0x000fca0000201400 */
[----:B------:R-:W-:Y:S02]  /*16cb0*/  FFMA.FTZ R2, R2, -R219, R179 ;  /* 0x800000db02027223 */ /* 0x000fe400000100b3 */
[----:B------:R-:W4:Y:S01]  /*16cc0*/  LDL.64 R178, [R1+0x138] ;  /* 0x0001380001b27983 */ /* 0x000f220000100a00 */
[----:B------:R-:W-:Y:S02]  /*16cd0*/  IABS R3, R3 ;  /* 0x0000000300037213 */ /* 0x000fe40000000000 */
[----:B------:R-:W-:Y:S02]  /*16ce0*/  I2FP.F32.S32 R4, R4 ;  /* 0x0000000400047245 */ /* 0x000fe40000201400 */
[----:B------:R-:W-:Y:S02]  /*16cf0*/  I2FP.F32.S32 R3, R3 ;  /* 0x0000000300037245 */ /* 0x000fe40000201400 */
[----:B------:R-:W-:Y:S01]  /*16d00*/  FSEL R32, R8, -INF , !P3 ;  /* 0xff80000008207808 */ /* 0x000fe20005800000 */
[----:B------:R-:W-:Y:S01]  /*16d10*/  FFMA.FTZ R28, R4, -R219, R195 ;  /* 0x800000db041c7223 */ /* 0x000fe200000100c3 */
[----:B------:R-:W-:-:S02]  /*16d20*/  FSEL R35, R9, -INF , !P5 ;  /* 0xff80000009237808 */ /* 0x000fc40006800000 */
[----:B------:R-:W-:Y:S02]  /*16d30*/  FSEL R8, R2, -INF , !P4 ;  /* 0xff80000002087808 */ /* 0x000fe40006000000 */
[C---:B------:R-:W-:Y:S02]  /*16d40*/  ISETP.GE.AND P3, PT, R6.reuse, R226, PT ;  /* 0x000000e20600720c */ /* 0x040fe40003f66270 */
[C---:B------:R-:W-:Y:S02]  /*16d50*/  ISETP.GE.AND P5, PT, R6.reuse, R225, PT ;  /* 0x000000e10600720c */ /* 0x040fe40003fa6270 */
[C---:B------:R-:W-:Y:S01]  /*16d60*/  ISETP.GE.AND P4, PT, R6.reuse, R224, PT ;  /* 0x000000e00600720c */ /* 0x040fe20003f86270 */
[----:B------:R-:W-:Y:S01]  /*16d70*/  IMAD.MOV.U32 R190, RZ, RZ, R29 ;  /* 0x000000ffffbe7224 */ /* 0x000fe200078e001d */
[----:B------:R-:W-:Y:S01]  /*16d80*/  IADD3 R4, R231, -R6, RZ ;  /* 0x80000006e7047210 */ /* 0x000fe20007ffe0ff */
        /* <DEDUP_REMOVED lines=27> */
[----:B------:R-:W-:Y:S01]  /*16f40*/  ISETP.GE.OR P2, PT, R5, R234, !P2 ;  /* 0x000000ea0500720c */ /* 0x000fe20005746670 */
[----:B------:R-:W-:-:S02]  /*16f50*/  IMAD.MOV.U32 R116, RZ, RZ, R37 ;  /* 0x000000ffff747224 */ /* 0x000fc400078e0025 */
        /* <DEDUP_REMOVED lines=18> */
[----:B------:R-:W-:Y:S02]  /*17080*/  FMNMX.FTZ R2, R6, R3, !PT ;  /* 0x0000000306027209 */ /* 0x000fe40007810000 */
[C---:B------:R-:W-:Y:S02]  /*17090*/  ISETP.GE.AND P3, PT, R5.reuse, R225, PT ;  /* 0x000000e10500720c */ /* 0x040fe40003f66270 */
[----:B------:R-:W-:Y:S02]  /*170a0*/  ISETP.GE.AND P2, PT, R5, R224, PT ;  /* 0x000000e00500720c */ /* 0x000fe40003f46270 */
[----:B------:R-:W-:Y:S01]  /*170b0*/  FMNMX.FTZ R3, R135, R25, !PT ;  /* 0x0000001987037209 */ /* 0x000fe20007810000 */
[----:B------:R-:W-:Y:S01]  /*170c0*/  IMAD.MOV.U32 R186, RZ, RZ, R36 ;  /* 0x000000ffffba7224 */ /* 0x000fe200078e0024 */
[C---:B------:R-:W-:Y:S01]  /*170d0*/  ISETP.GE.OR P3, PT, R5.reuse, R233, !P3 ;  /* 0x000000e90500720c */ /* 0x040fe20005f66670 */
[----:B------:R-:W1:Y:S01]  /*170e0*/  SHFL.BFLY PT, R36, R2, 0x2, 0x1f ;  /* 0x0c401f0002247f89 */ /* 0x000e6200000e0000 */
[----:B------:R-:W-:-:S02]  /*170f0*/  ISETP.GE.OR P2, PT, R5, R232, !P2 ;  /* 0x000000e80500720c */ /* 0x000fc40005746670 */
[----:B------:R-:W-:Y:S02]  /*17100*/  FMNMX.FTZ R5, R23, R3, !PT ;  /* 0x0000000317057209 */ /* 0x000fe40007810000 */
[----:B------:R-:W-:Y:S02]  /*17110*/  FMNMX.FTZ R3, R35, R4, !PT ;  /* 0x0000000423037209 */ /* 0x000fe40007810000 */
[----:B------:R-:W-:Y:S02]  /*17120*/  FMNMX.FTZ R5, R22, R5, !PT ;  /* 0x0000000516057209 */ /* 0x000fe40007810000 */
[----:B------:R-:W-:Y:S02]  /*17130*/  FSEL R31, R31, -INF , !P4 ;  /* 0xff8000001f1f7808 */ /* 0x000fe40006000000 */
[----:B------:R-:W-:Y:S01]  /*17140*/  FMNMX.FTZ R3, R33, R3, !PT ;  /* 0x0000000321037209 */ /* 0x000fe20007810000 */
[----:B------:R-:W-:Y:S01]  /*17150*/  IMAD.MOV.U32 R202, RZ, RZ, R30 ;  /* 0x000000ffffca7224 */ /* 0x000fe200078e001e */
[----:B------:R-:W-:-:S02]  /*17160*/  FMNMX.FTZ R5, R34, R5, !PT ;  /* 0x0000000522057209 */ /* 0x000fc40007810000 */
[----:B------:R-:W-:Y:S02]  /*17170*/  FSEL R30, R9, -INF , !P2 ;  /* 0xff800000091e7808 */ /* 0x000fe40005000000 */
[----:B------:R-:W-:Y:S02]  /*17180*/  FMNMX.FTZ R3, R31, R3, !PT ;  /* 0x000000031f037209 */ /* 0x000fe40007810000 */
[----:B------:R-:W-:Y:S02]  /*17190*/  FSEL R29, R29, -INF , !P6 ;  /* 0xff8000001d1d7808 */ /* 0x000fe40007000000 */
[----:B------:R-:W-:Y:S02]  /*171a0*/  FMNMX.FTZ R4, R32, R5, !PT ;  /* 0x0000000520047209 */ /* 0x000fe40007810000 */
[----:B------:R-:W-:Y:S02]  /*171b0*/  FMNMX.FTZ R3, R30, R3, !PT ;  /* 0x000000031e037209 */ /* 0x000fe40007810000 */
[----:B------:R-:W-:-:S02]  /*171c0*/  FSEL R28, R49, -INF , !P5 ;  /* 0xff800000311c7808 */ /* 0x000fc40006800000 */
[----:B------:R-:W-:Y:S01]  /*171d0*/  FMNMX.FTZ R4, R29, R4, !PT ;  /* 0x000000041d047209 */ /* 0x000fe20007810000 */
[----:B------:R-:W2:Y:S01]  /*171e0*/  SHFL.BFLY PT, R49, R3, 0x2, 0x1f ;  /* 0x0c401f0003317f89 */ /* 0x000ea200000e0000 */
[----:B------:R-:W-:Y:S02]  /*171f0*/  FSEL R9, R37, -INF , !P3 ;  /* 0xff80000025097808 */ /* 0x000fe40005800000 */
[----:B------:R-:W-:Y:S02]  /*17200*/  FMNMX.FTZ R4, R28, R4, !PT ;  /* 0x000000041c047209 */ /* 0x000fe40007810000 */
[----:B-1----:R-:W-:Y:S02]  /*17210*/  FMNMX.FTZ R5, R2, R36, !PT ;  /* 0x0000002402057209 */ /* 0x002fe40007810000 */
[----:B------:R-:W-:-:S05]  /*17220*/  FMNMX.FTZ R2, R9, R4, !PT ;  /* 0x0000000409027209 */ /* 0x000fca0007810000 */
[----:B------:R-:W1:Y:S04]  /*17230*/  SHFL.BFLY PT, R36, R2, 0x2, 0x1f ;  /* 0x0c401f0002247f89 */ /* 0x000e6800000e0000 */
[----:B------:R-:W1:Y:S01]  /*17240*/  SHFL.BFLY PT, R37, R5, 0x1, 0x1f ;  /* 0x0c201f0005257f89 */ /* 0x000e6200000e0000 */
[----:B--2---:R-:W-:-:S05]  /*17250*/  FMNMX.FTZ R4, R3, R49, !PT ;  /* 0x0000003103047209 */ /* 0x004fca0007810000 */
[----:B------:R-:W2:Y:S01]  /*17260*/  SHFL.BFLY PT, R49, R4, 0x1, 0x1f ;  /* 0x0c201f0004317f89 */ /* 0x000ea200000e0000 */
[----:B------:R-:W-:Y:S01]  /*17270*/  IMAD.MOV.U32 R200, RZ, RZ, R213 ;  /* 0x000000ffffc87224 */ /* 0x000fe200078e00d5 */
[----:B-1----:R-:W-:Y:S02]  /*17280*/  FMNMX.FTZ R3, R2, R36, !PT ;  /* 0x0000002402037209 */ /* 0x002fe40007810000 */
[----:B------:R-:W-:-:S03]  /*17290*/  FMNMX.FTZ R213, R5, R37, !PT ;  /* 0x0000002505d57209 */ /* 0x000fc60007810000 */
[----:B------:R-:W1:Y:S01]  /*172a0*/  SHFL.BFLY PT, R5, R3, 0x1, 0x1f ;  /* 0x0c201f0003057f89 */ /* 0x000e6200000e0000 */
[----:B------:R-:W-:Y:S01]  /*172b0*/  FSETP.NEU.FTZ.AND P4, PT, R213, -INF , PT ;  /* 0xff800000d500780b */ /* 0x000fe20003f9d000 */
[----:B------:R-:W-:Y:S01]  /*172c0*/  FMUL.FTZ R2, R0, R213 ;  /* 0x000000d500027220 */ /* 0x000fe20000410000 */
[----:B------:R-:W-:-:S04]  /*172d0*/  IMAD.MOV.U32 R198, RZ, RZ, R239 ;  /* 0x000000ffffc67224 */ /* 0x000fc800078e00ef */
        /* <DEDUP_REMOVED lines=12> */
[----:B------:R-:W-:-:S02]  /*173a0*/  MOV R161, R238 ;  /* 0x000000ee00a17202 */ /* 0x000fc40000000f00 */
[----:B-1----:R-:W-:Y:S02]  /*173b0*/  FMNMX.FTZ R238, R3, R5, !PT ;  /* 0x0000000503ee7209 */ /* 0x002fe40007810000 */
        /* <DEDUP_REMOVED lines=10> */
[-CC-:B------:R-:W-:Y:S01]  /*17460*/  FFMA.FTZ R27, R25, R0.reuse, -R2.reuse ;  /* 0x00000000191b7223 */ /* 0x180fe20000010802 */
[-CC-:B------:R-:W-:Y:S01]  /*17470*/  FFMA.FTZ R84, R23, R0.reuse, -R2.reuse ;  /* 0x0000000017547223 */ /* 0x180fe20000010802 */
[-CC-:B------:R-:W-:Y:S01]  /*17480*/  FFMA.FTZ R100, R22, R0.reuse, -R2.reuse ;  /* 0x0000000016647223 */ /* 0x180fe20000010802 */
[----:B------:R-:W-:Y:S01]  /*17490*/  FFMA.FTZ R34, R34, R0, -R2 ;  /* 0x0000000022227223 */ /* 0x000fe20000010802 */
[----:B-1----:R-:W-:-:S06]  /*174a0*/  FMUL.FTZ R3, R0, R10 ;  /* 0x0000000a00037220 */ /* 0x002fcc0000410000 */
[----:B------:R-:W1:Y:S01]  /*174b0*/  MUFU.EX2 R3, R3 ;  /* 0x0000000300037308 */ /* 0x000e620000000800 */
[-CC-:B------:R-:W-:Y:S01]  /*174c0*/  FFMA.FTZ R101, R32, R0.reuse, -R2.reuse ;  /* 0x0000000020657223 */ /* 0x180fe20000010802 */
[-CC-:B------:R-:W-:Y:S01]  /*174d0*/  FFMA.FTZ R112, R29, R0.reuse, -R2.reuse ;  /* 0x000000001d707223 */ /* 0x180fe20000010802 */
[-CC-:B------:R-:W-:Y:S01]  /*174e0*/  FFMA.FTZ R128, R28, R0.reuse, -R2.reuse ;  /* 0x000000001c807223 */ /* 0x180fe20000010802 */
[-C--:B------:R-:W-:Y:S01]  /*174f0*/  FFMA.FTZ R129, R9, R0.reuse, -R2 ;  /* 0x0000000009817223 */ /* 0x080fe20000010802 */
[----:B------:R-:W-:Y:S01]  /*17500*/  FSEL R9, R213, RZ, P4 ;  /* 0x000000ffd5097208 */ /* 0x000fe20002000000 */
[----:B------:R-:W-:Y:S01]  /*17510*/  FFMA.FTZ R2, R24, R0, -R4 ;  /* 0x0000000018027223 */ /* 0x000fe20000010804 */
[----:B------:R-:W-:-:S03]  /*17520*/  FSEL R10, R238, RZ, P3 ;  /* 0x000000ffee0a7208 */ /* 0x000fc60001800000 */
[----:B------:R-:W-:Y:S01]  /*17530*/  FADD.FTZ R11, R134, -R9 ;  /* 0x80000009860b7221 */ /* 0x000fe20000010000 */
[-C--:B------:R-:W-:Y:S01]  /*17540*/  FFMA.FTZ R9, R48, R0.reuse, -R4 ;  /* 0x0000000030097223 */ /* 0x080fe20000010804 */
[----:B------:R-:W-:Y:S01]  /*17550*/  FADD.FTZ R10, R135, -R10 ;  /* 0x8000000a870a7221 */ /* 0x000fe20000010000 */
[----:B------:R-:W-:Y:S01]  /*17560*/  MUFU.EX2 R2, R2 ;  /* 0x0000000200027308 */ /* 0x000fe20000000800 */
[-CC-:B------:R-:W-:Y:S01]  /*17570*/  FFMA.FTZ R133, R35, R0.reuse, -R4.reuse ;  /* 0x0000000023857223 */ /* 0x180fe20000010804 */
[-CC-:B------:R-:W-:Y:S01]  /*17580*/  FFMA.FTZ R134, R33, R0.reuse, -R4.reuse ;  /* 0x0000000021867223 */ /* 0x180fe20000010804 */
[-CC-:B------:R-:W-:Y:S01]  /*17590*/  FFMA.FTZ R113, R31, R0.reuse, -R4.reuse ;  /* 0x000000001f717223 */ /* 0x180fe20000010804 */
[----:B------:R-:W-:Y:S01]  /*175a0*/  FFMA.FTZ R117, R30, R0, -R4 ;  /* 0x000000001e757223 */ /* 0x000fe20000010804 */
[C---:B------:R-:W-:Y:S01]  /*175b0*/  FMUL.FTZ R22, R0.reuse, R11 ;  /* 0x0000000b00167220 */ /* 0x040fe20000410000 */
[----:B------:R-:W-:Y:S01]  /*175c0*/  FMUL.FTZ R29, R0, R10 ;  /* 0x0000000a001d7220 */ /* 0x000fe20000410000 */
[----:B-1----:R-:W-:Y:S01]  /*175d0*/  FFMA.FTZ R4, R187, R3, R6 ;  /* 0x00000003bb047223 */ /* 0x002fe20000010006 */
[----:B------:R1:W2:Y:S01]  /*175e0*/  MUFU.EX2 R0, R9 ;  /* 0x0000000900007308 */ /* 0x0002a20000000800 */
[----:B------:R-:W-:-:S07]  /*175f0*/  IMAD.MOV.U32 R187, RZ, RZ, R202 ;  /* 0x000000ffffbb7224 */ /* 0x000fce00078e00ca */
[----:B------:R4:W4:Y:S01]  /*17600*/  MUFU.EX2 R8, R132 ;  /* 0x0000008400087308 */ /* 0x0009220000000800 */
[----:B-1----:R-:W-:Y:S01]  /*17610*/  FADD.FTZ R9, R5, R4 ;  /* 0x0000000405097221 */ /* 0x002fe20000010000 */
[----:B---3--:R-:W-:-:S06]  /*17620*/  LOP3.LUT R4, R181, R188, RZ, 0x3c, !PT ;  /* 0x000000bcb5047212 */ /* 0x008fcc00078e3cff */
[----:B------:R-:W1:Y:S01]  /*17630*/  MUFU.EX2 R7, R136 ;  /* 0x0000008800077308 */ /* 0x000e620000000800 */
[----:B------:R-:W-:Y:S01]  /*17640*/  IMAD.MOV.U32 R202, RZ, RZ, R200 ;  /* 0x000000ffffca7224 */ /* 0x000fe200078e00c8 */
[----:B--2---:R-:W-:Y:S01]  /*17650*/  F2FP.BF16.F32.PACK_AB R85, R0, R2 ;  /* 0x000000020055723e */ /* 0x004fe200000010ff */
[----:B------:R-:W2:Y:S01]  /*17660*/  LDL.LU.64 R180, [R1+0xa0] ;  /* 0x0000a00001b47983 */ /* 0x000ea20000300a00 */
[----:B----4-:R-:W-:Y:S02]  /*17670*/  LOP3.LUT R4, R4, R173, RZ, 0x3c, !PT ;  /* 0x000000ad04047212 */ /* 0x010fe400078e3cff */
[----:B------:R-:W-:Y:S01]  /*17680*/  F2FP.BF16.F32.PACK_AB R132, R5, R6 ;  /* 0x000000060584723e */ /* 0x000fe200000010ff */
[----:B------:R-:W-:Y:S02]  /*17690*/  FADD.FTZ R5, R2, R9 ;  /* 0x0000000902057221 */ /* 0x000fe40000010000 */
[----:B------:R-:W-:-:S04]  /*176a0*/  IMAD.WIDE.U32 R36, R4, -0x326172a9, RZ ;  /* 0xcd9e8d5704247825 */ /* 0x000fc800078e00ff */
[----:B------:R-:W-:Y:S02]  /*176b0*/  IMAD.MOV.U32 R200, RZ, RZ, R186 ;  /* 0x000000ffffc87224 */ /* 0x000fe400078e00ba */
[----:B------:R-:W-:Y:S02]  /*176c0*/  IMAD.MOV.U32 R186, RZ, RZ, R116 ;  /* 0x000000ffffba7224 */ /* 0x000fe400078e0074 */
[----:B------:R-:W-:Y:S01]  /*176d0*/  FADD.FTZ R116, R0, R5 ;  /* 0x0000000500747221 */ /* 0x000fe20000010000 */
[----:B------:R-:W-:Y:S01]  /*176e0*/  LOP3.LUT R0, R37, R208, R178, 0x96, !PT ;  /* 0x000000d025007212 */ /* 0x000fe200078e96b2 */
[----:B------:R-:W-:-:S04]  /*176f0*/  FADD.FTZ R10, R8, R68 ;  /* 0x00000044080a7221 */ /* 0x000fc80000010000 */
[----:B------:R-:W-:Y:S01]  /*17700*/  IMAD.WIDE.U32 R48, R0, -0x2daee0ad, RZ ;  /* 0xd2511f5300307825 */ /* 0x000fe200078e00ff */
[----:B------:R-:W-:-:S03]  /*17710*/  LOP3.LUT R0, R245, R207, R36, 0x96, !PT ;  /* 0x000000cff5007212 */ /* 0x000fc600078e9624 */
[C---:B-1----:R-:W-:Y:S01]  /*17720*/  FADD.FTZ R20, R7.reuse, R10 ;  /* 0x0000000a07147221 */ /* 0x042fe20000010000 */
        /* <DEDUP_REMOVED lines=24> */
[----:B------:R-:W3:Y:S01]  /*178b0*/  MUFU.EX2 R2, R177 ;  /* 0x000000b100027308 */ /* 0x000ee20000000800 */
        /* <DEDUP_REMOVED lines=11> */
[----:B---3--:R-:W-:-:S04]  /*17970*/  FADD.FTZ R4, R2, R9 ;  /* 0x0000000902047221 */ /* 0x008fc80000010000 */
[----:B----4-:R-:W-:-:S04]  /*17980*/  FADD.FTZ R4, R8, R4 ;  /* 0x0000000408047221 */ /* 0x010fc80000010000 */
[----:B-1----:R-:W-:-:S05]  /*17990*/  FADD.FTZ R4, R6, R4 ;  /* 0x0000000406047221 */ /* 0x002fca0000010000 */
[----:B------:R1:W-:Y:S04]  /*179a0*/  STL [R1+0xac], R4 ;  /* 0x0000ac0401007387 */ /* 0x0003e80000100800 */
[----:B------:R-:W3:Y:S01]  /*179b0*/  LDL.LU R197, [R1+0x80] ;  /* 0x0000800001c57983 */ /* 0x000ee20000300800 */
[----:B------:R-:W-:Y:S02]  /*179c0*/  ISETP.GE.U32.AND P5, PT, R218, R0, PT ;  /* 0x00000000da00720c */ /* 0x000fe40003fa6070 */
[----:B------:R-:W-:Y:S01]  /*179d0*/  F2FP.BF16.F32.PACK_AB R7, R2, R7 ;  /* 0x000000070207723e */ /* 0x000fe200000010ff */
[----:B------:R4:W-:Y:S08]  /*179e0*/  MUFU.EX2 R0, R53 ;  /* 0x0000003500007308 */ /* 0x0009f00000000800 */
[----:B------:R-:W1:Y:S08]  /*179f0*/  MUFU.EX2 R2, R22 ;  /* 0x0000001600027308 */ /* 0x000e700000000800 */
[----:B------:R-:W1:Y:S01]  /*17a00*/  MUFU.EX2 R22, R64 ;  /* 0x0000004000167308 */ /* 0x000e620000000800 */
[----:B------:R-:W-:-:S02]  /*17a10*/  MOV R201, R161 ;  /* 0x000000a100c97202 */ /* 0x000fc40000000f00 */
[C---:B----4-:R-:W-:Y:S02]  /*17a20*/  PRMT R53, R137.reuse, 0x7610, R53 ;  /* 0x0000761089357816 */ /* 0x050fe40000000035 */
[----:B------:R-:W-:Y:S02]  /*17a30*/  PRMT R52, R137, 0x7632, R52 ;  /* 0x0000763289347816 */ /* 0x000fe40000000034 */
[----:B-1----:R-:W-:Y:S01]  /*17a40*/  SHF.R.U32.HI R4, RZ, 0x8, R11 ;  /* 0x00000008ff047819 */ /* 0x002fe2000001160b */
[----:B------:R-:W-:Y:S02]  /*17a50*/  @!P4 HFMA2.BF16_V2 R138, -RZ.H0_H0, RZ.H0_H0, -R53.H0_H0 ;  /* 0x200000ffff8ac231 */ /* 0x000fe40000340935 */
[----:B------:R-:W-:Y:S01]  /*17a60*/  FFMA.FTZ R26, R201, R2, R0 ;  /* 0x00000002c91a7223 */ /* 0x000fe20000010000 */
[----:B------:R-:W-:Y:S01]  /*17a70*/  @!P2 HFMA2.BF16_V2 R135, -RZ.H0_H0, RZ.H0_H0, -R52.H0_H0 ;  /* 0x200000ffff87a231 */ /* 0x000fe20000340934 */
[----:B------:R-:W-:Y:S02]  /*17a80*/  LOP3.LUT R4, R4, 0xffff, RZ, 0xc0, !PT ;  /* 0x0000ffff04047812 */ /* 0x000fe400078ec0ff */
[----:B------:R-:W-:-:S02]  /*17a90*/  PRMT R161, R53, 0x5410, R52 ;  /* 0x0000541035a17816 */ /* 0x000fc40000000034 */
[----:B------:R-:W-:Y:S02]  /*17aa0*/  F2FP.BF16.F32.PACK_AB R0, R22, R0 ;  /* 0x000000001600723e */ /* 0x000fe400000010ff */
[----:B------:R-:W-:Y:S02]  /*17ab0*/  @!P4 PRMT R53, R138, 0x5410, RZ ;  /* 0x000054108a35c816 */ /* 0x000fe400000000ff */
[----:B------:R-:W-:Y:S02]  /*17ac0*/  PRMT R64, R0, 0x7632, R64 ;  /* 0x0000763200407816 */ /* 0x000fe40000000040 */
[----:B------:R-:W-:Y:S02]  /*17ad0*/  @!P2 PRMT R52, R135, 0x5410, RZ ;  /* 0x000054108734a816 */ /* 0x000fe400000000ff */
[C---:B------:R-:W-:Y:S02]  /*17ae0*/  ISETP.GE.U32.AND P4, PT, R218.reuse, R5, PT ;  /* 0x00000005da00720c */ /* 0x040fe40003f86070 */
[----:B------:R-:W-:Y:S01]  /*17af0*/  ISETP.GE.U32.AND P2, PT, R218, R4, PT ;  /* 0x00000004da00720c */ /* 0x000fe20003f46070 */
[----:B------:R-:W-:Y:S01]  /*17b00*/  IMAD.WIDE.U32 R4, R21, -0x2daee0ad, RZ ;  /* 0xd2511f5315047825 */ /* 0x000fe200078e00ff */
[----:B------:R-:W-:-:S03]  /*17b10*/  PRMT R35, R0, 0x7610, R35 ;  /* 0x0000761000237816 */ /* 0x000fc60000000023 */
[----:B------:R-:W-:Y:S01]  /*17b20*/  @!P6 HFMA2.BF16_V2 R156, -RZ.H0_H0, RZ.H0_H0, -R64.H0_H0 ;  /* 0x200000ffff9ce231 */ /* 0x000fe20000340940 */
[----:B------:R-:W-:Y:S02]  /*17b30*/  F2FP.BF16.F32.PACK_AB R28, R6, R8 ;  /* 0x00000008061c723e */ /* 0x000fe400000010ff */
[----:B------:R-:W-:Y:S02]  /*17b40*/  LOP3.LUT R0, R20, 0xff, RZ, 0xc0, !PT ;  /* 0x000000ff14007812 */ /* 0x000fe400078ec0ff */
[----:B------:R-:W-:Y:S02]  /*17b50*/  LOP3.LUT R6, R5, R247, R10, 0x96, !PT ;  /* 0x000000f705067212 */ /* 0x000fe400078e960a */
[----:B------:R-:W-:Y:S02]  /*17b60*/  PRMT R135, R35, 0x5410, R64 ;  /* 0x0000541023877816 */ /* 0x000fe40000000040 */
[----:B------:R-:W-:Y:S02]  /*17b70*/  @!P6 PRMT R64, R156, 0x5410, RZ ;  /* 0x000054109c40e816 */ /* 0x000fe400000000ff */
[----:B------:R-:W-:-:S02]  /*17b80*/  ISETP.GE.U32.AND P6, PT, R218, R0, PT ;  /* 0x00000000da00720c */ /* 0x000fc40003fc6070 */
[----:B------:R-:W-:Y:S01]  /*17b90*/  SHF.R.U32.HI R0, RZ, 0x10, R6 ;  /* 0x00000010ff007819 */ /* 0x000fe20000011606 */
[----:B------:R-:W-:-:S03]  /*17ba0*/  @!P3 HFMA2.BF16_V2 R139, -RZ.H0_H0, RZ.H0_H0, -R35.H0_H0 ;  /* 0x200000ffff8bb231 */ /* 0x000fc60000340923 */
[----:B------:R-:W-:Y:S02]  /*17bb0*/  LOP3.LUT R0, R0, 0xff, RZ, 0xc0, !PT ;  /* 0x000000ff00007812 */ /* 0x000fe400078ec0ff */
[----:B------:R-:W-:Y:S01]  /*17bc0*/  @!P3 PRMT R35, R139, 0x5410, RZ ;  /* 0x000054108b23b816 */ /* 0x000fe200000000ff */
[----:B------:R-:W-:Y:S01]  /*17bd0*/  MUFU.EX2 R23, R27 ;  /* 0x0000001b00177308 */ /* 0x000fe20000000800 */
[----:B------:R-:W-:-:S07]  /*17be0*/  ISETP.GE.U32.AND P3, PT, R218, R0, PT ;  /* 0x00000000da00720c */ /* 0x000fce0003f66070 */
[----:B------:R-:W1:Y:S01]  /*17bf0*/  MUFU.EX2 R0, R29 ;  /* 0x0000001d00007308 */ /* 0x000e620000000800 */
[----:B------:R-:W-:-:S07]  /*17c00*/  PRMT R68, R24, 0x7632, R68 ;  /* 0x0000763218447816 */ /* 0x000fce0000000044 */
[----:B------:R4:W-:Y:S01]  /*17c10*/  MUFU.EX2 R30, R65 ;  /* 0x00000041001e7308 */ /* 0x0009e20000000800 */
[----:B------:R-:W-:Y:S02]  /*17c20*/  IMAD.MOV.U32 R192, RZ, RZ, R200 ;  /* 0x000000ffffc07224 */ /* 0x000fe400078e00c8 */
[----:B------:R-:W-:Y:S02]  /*17c30*/  @!P2 HFMA2.BF16_V2 R157, -RZ.H0_H0, RZ.H0_H0, -R68.H0_H0 ;  /* 0x200000ffff9da231 */ /* 0x000fe40000340944 */
[----:B------:R-:W-:Y:S02]  /*17c40*/  IMAD.MOV.U32 R200, RZ, RZ, R241 ;  /* 0x000000ffffc87224 */ /* 0x000fe400078e00f1 */
[-C--:B------:R-:W-:Y:S01]  /*17c50*/  FMUL.FTZ R185, R82, R2.reuse ;  /* 0x0000000252b97220 */ /* 0x080fe20000410000 */
[----:B------:R-:W-:Y:S02]  /*17c60*/  IMAD.MOV.U32 R201, RZ, RZ, R222 ;  /* 0x000000ffffc97224 */ /* 0x000fe400078e00de */
[----:B------:R-:W-:Y:S01]  /*17c70*/  FMUL.FTZ R184, R83, R2 ;  /* 0x0000000253b87220 */ /* 0x000fe20000410000 */
[----:B------:R-:W-:-:S02]  /*17c80*/  IMAD.MOV.U32 R196, RZ, RZ, R191 ;  /* 0x000000ffffc47224 */ /* 0x000fc400078e00bf */
[-C--:B------:R-:W-:Y:S01]  /*17c90*/  FMUL.FTZ R137, R98, R2.reuse ;  /* 0x0000000262897220 */ /* 0x080fe20000410000 */
[-C--:B------:R-:W-:Y:S01]  /*17ca0*/  FMUL.FTZ R136, R99, R2.reuse ;  /* 0x0000000263887220 */ /* 0x080fe20000410000 */
[----:B----4-:R-:W-:Y:S02]  /*17cb0*/  PRMT R65, R24, 0x7610, R65 ;  /* 0x0000761018417816 */ /* 0x010fe40000000041 */
[----:B------:R4:W2:Y:S03]  /*17cc0*/  MUFU.EX2 R24, R69 ;  /* 0x0000004500187308 */ /* 0x0008a60000000800 */
[----:B------:R-:W-:Y:S02]  /*17cd0*/  @!P5 HFMA2.BF16_V2 R160, -RZ.H0_H0, RZ.H0_H0, -R65.H0_H0 ;  /* 0x200000ffffa0d231 */ /* 0x000fe40000340941 */
[-C--:B------:R-:W-:Y:S01]  /*17ce0*/  FMUL.FTZ R222, R70, R2.reuse ;  /* 0x0000000246de7220 */ /* 0x080fe20000410000 */
[----:B------:R-:W-:Y:S01]  /*17cf0*/  IMAD.MOV.U32 R183, RZ, RZ, R214 ;  /* 0x000000ffffb77224 */ /* 0x000fe200078e00d6 */
[----:B------:R-:W-:Y:S01]  /*17d00*/  PRMT R70, R65, 0x5410, R68 ;  /* 0x0000541041467816 */ /* 0x000fe20000000044 */
[-C--:B------:R-:W-:Y:S01]  /*17d10*/  FMUL.FTZ R214, R86, R2.reuse ;  /* 0x0000000256d67220 */ /* 0x080fe20000410000 */
[-C--:B------:R-:W-:Y:S01]  /*17d20*/  FMUL.FTZ R138, R102, R2.reuse ;  /* 0x00000002668a7220 */ /* 0x080fe20000410000 */
[-C--:B------:R-:W-:Y:S01]  /*17d30*/  FMUL.FTZ R9, R103, R2.reuse ;  /* 0x0000000267097220 */ /* 0x080fe20000410000 */
[-C--:B------:R-:W-:Y:S01]  /*17d40*/  FMUL.FTZ R83, R130, R2.reuse ;  /* 0x0000000282537220 */ /* 0x080fe20000410000 */
[----:B------:R-:W-:Y:S01]  /*17d50*/  FMUL.FTZ R82, R131, R2 ;  /* 0x0000000283527220 */ /* 0x000fe20000410000 */
[----:B------:R-:W-:Y:S01]  /*17d60*/  @!P5 PRMT R65, R160, 0x5410, RZ ;  /* 0x00005410a041d816 */ /* 0x000fe200000000ff */
[----:B------:R-:W-:Y:S01]  /*17d70*/  IMAD.MOV.U32 R10, RZ, RZ, R196 ;  /* 0x000000ffff0a7224 */ /* 0x000fe200078e00c4 */
[----:B------:R-:W-:Y:S01]  /*17d80*/  @!P2 PRMT R68, R157, 0x5410, RZ ;  /* 0x000054109d44a816 */ /* 0x000fe200000000ff */
[----:B------:R-:W-:-:S02]  /*17d90*/  IMAD.MOV.U32 R245, RZ, RZ, R201 ;  /* 0x000000fffff57224 */ /* 0x000fc400078e00c9 */
[-C--:B-1----:R-:W-:Y:S01]  /*17da0*/  FMUL.FTZ R152, R152, R0.reuse ;  /* 0x0000000098987220 */ /* 0x082fe20000410000 */
        /* <DEDUP_REMOVED lines=8> */
[----:B----4-:R-:W-:Y:S02]  /*17e30*/  IMAD.MOV.U32 R69, RZ, RZ, R164 ;  /* 0x000000ffff457224 */ /* 0x010fe400078e00a4 */
        /* <DEDUP_REMOVED lines=29> */
[----:B------:R-:W-:Y:S01]  /*18010*/  MOV R203, R217 ;  /* 0x000000d900cb7202 */ /* 0x000fe20000000f00 */
        /* <DEDUP_REMOVED lines=8> */
[----:B------:R-:W-:Y:S01]  /*180a0*/  FMUL.FTZ R171, R171, R2 ;  /* 0x00000002abab7220 */ /* 0x000fe20000410000 */
[----:B--2---:R-:W-:Y:S01]  /*180b0*/  LOP3.LUT R25, R37, R208, R180, 0x96, !PT ;  /* 0x000000d025197212 */ /* 0x004fe200078e96b4 */
        /* <DEDUP_REMOVED lines=18> */
[----:B------:R-:W-:-:S02]  /*181e0*/  F2FP.BF16.F32.PACK_AB R2, R24, R30 ;  /* 0x0000001e1802723e */ /* 0x000fc400000010ff */
[----:B------:R-:W-:Y:S02]  /*181f0*/  PRMT R32, R7, 0x7610, R32 ;  /* 0x0000761007207816 */ /* 0x000fe40000000020 */
[C---:B------:R-:W-:Y:S01]  /*18200*/  PRMT R39, R2.reuse, 0x7610, R39 ;  /* 0x0000761002277816 */ /* 0x040fe20000000027 */
[----:B------:R1:W-:Y:S01]  /*18210*/  MUFU.EX2 R41, R80 ;  /* 0x0000005000297308 */ /* 0x0003e20000000800 */
[----:B------:R-:W-:Y:S01]  /*18220*/  FMUL.FTZ R139, R43, R3 ;  /* 0x000000032b8b7220 */ /* 0x000fe20000410000 */
[----:B------:R-:W-:Y:S02]  /*18230*/  PRMT R40, R2, 0x7632, R40 ;  /* 0x0000763202287816 */ /* 0x000fe40000000028 */
[----:B------:R-:W-:Y:S01]  /*18240*/  @!P6 HFMA2.BF16_V2 R43, -RZ.H0_H0, RZ.H0_H0, -R39.H0_H0 ;  /* 0x200000ffff2be231 */ /* 0x000fe20000340927 */
[----:B------:R-:W-:Y:S01]  /*18250*/  PRMT R29, R7, 0x7632, R29 ;  /* 0x00007632071d7816 */ /* 0x000fe2000000001d */
[----:B------:R-:W-:Y:S01]  /*18260*/  IMAD.MOV.U32 R119, RZ, RZ, R204 ;  /* 0x000000ffff777224 */ /* 0x000fe200078e00cc */
[----:B------:R-:W-:-:S02]  /*18270*/  PRMT R57, R39, 0x5410, R40 ;  /* 0x0000541027397816 */ /* 0x000fc40000000028 */
[----:B------:R-:W-:Y:S01]  /*18280*/  PRMT R204, R32, 0x5410, R29 ;  /* 0x0000541020cc7816 */ /* 0x000fe2000000001d */
[----:B-1----:R-:W-:Y:S02]  /*18290*/  IMAD.MOV.U32 R80, RZ, RZ, R138 ;  /* 0x000000ffff507224 */ /* 0x002fe400078e008a */
[----:B------:R-:W-:Y:S01]  /*182a0*/  FMUL.FTZ R138, R42, R3 ;  /* 0x000000032a8a7220 */ /* 0x000fe20000410000 */
[----:B------:R-:W-:Y:S01]  /*182b0*/  @!P6 PRMT R39, R43, 0x5410, RZ ;  /* 0x000054102b27e816 */ /* 0x000fe200000000ff */
[-C--:B---3--:R-:W-:Y:S01]  /*182c0*/  FFMA.FTZ R27, R197, R0.reuse, R23 ;  /* 0x00000000c51b7223 */ /* 0x088fe20000010017 */
[----:B------:R-:W-:Y:S01]  /*182d0*/  FMUL.FTZ R197, R73, R0 ;  /* 0x0000000049c57220 */ /* 0x000fe20000410000 */
[----:B------:R-:W-:-:S04]  /*182e0*/  LOP3.LUT R0, R6, 0xff, RZ, 0xc0, !PT ;  /* 0x000000ff06007812 */ /* 0x000fc800078ec0ff */
[----:B------:R-:W-:Y:S02]  /*182f0*/  ISETP.GE.U32.AND P5, PT, R218, R0, PT ;  /* 0x00000000da00720c */ /* 0x000fe40003fa6070 */
[----:B------:R-:W-:-:S04]  /*18300*/  SHF.R.U32.HI R0, RZ, 0x18, R6 ;  /* 0x00000018ff007819 */ /* 0x000fc80000011606 */
[----:B------:R-:W-:Y:S02]  /*18310*/  ISETP.GE.U32.AND P2, PT, R218, R0, PT ;  /* 0x00000000da00720c */ /* 0x000fe40003f46070 */
[----:B------:R-:W-:Y:S02]  /*18320*/  LOP3.LUT R0, R6, 0xffff, RZ, 0xc0, !PT ;  /* 0x0000ffff06007812 */ /* 0x000fe400078ec0ff */
[----:B------:R-:W2:Y:S03]  /*18330*/  LDL.LU.64 R6, [R1+0x48] ;  /* 0x0000480001067983 */ /* 0x000ea60000300a00 */
[----:B------:R-:W-:-:S05]  /*18340*/  @!P5 HFMA2.BF16_V2 R42, -RZ.H0_H0, RZ.H0_H0, -R32.H0_H0 ;  /* 0x200000ffff2ad231 */ /* 0x000fca0000340920 */
[----:B------:R-:W-:Y:S02]  /*18350*/  @!P5 PRMT R32, R42, 0x5410, RZ ;  /* 0x000054102a20d816 */ /* 0x000fe400000000ff */
[----:B------:R-:W3:Y:S01]  /*18360*/  LDL.LU.64 R42, [R1+0x40] ;  /* 0x00004000012a7983 */ /* 0x000ee20000300a00 */
[----:B------:R-:W-:Y:S02]  /*18370*/  MOV R56, R221 ;  /* 0x000000dd00387202 */ /* 0x000fe40000000f00 */
[----:B------:R-:W1:Y:S01]  /*18380*/  MUFU.EX2 R221, R81 ;  /* 0x0000005100dd7308 */ /* 0x000e620000000800 */
[----:B------:R-:W-:Y:S01]  /*18390*/  SHF.R.U32.HI R0, RZ, 0x8, R0 ;  /* 0x00000008ff007819 */ /* 0x000fe20000011600 */
[----:B------:R-:W-:-:S03]  /*183a0*/  @!P4 HFMA2.BF16_V2 R38, -RZ.H0_H0, RZ.H0_H0, -R40.H0_H0 ;  /* 0x200000ffff26c231 */ /* 0x000fc60000340928 */
[----:B------:R-:W-:Y:S02]  /*183b0*/  LOP3.LUT R0, R0, 0xffff, RZ, 0xc0, !PT ;  /* 0x0000ffff00007812 */ /* 0x000fe400078ec0ff */
[----:B------:R-:W-:Y:S02]  /*183c0*/  @!P4 PRMT R40, R38, 0x5410, RZ ;  /* 0x000054102628c816 */ /* 0x000fe400000000ff */
[----:B------:R-:W-:Y:S01]  /*183d0*/  ISETP.GE.U32.AND P4, PT, R218, R0, PT ;  /* 0x00000000da00720c */ /* 0x000fe20003f86070 */
[----:B------:R-:W-:Y:S01]  /*183e0*/  IMAD.MOV.U32 R98, RZ, RZ, R198 ;  /* 0x000000ffff627224 */ /* 0x000fe200078e00c6 */
[----:B------:R-:W-:Y:S01]  /*183f0*/  MOV R87, R187 ;  /* 0x000000bb00577202 */ /* 0x000fe20000000f00 */
[----:B------:R-:W-:Y:S01]  /*18400*/  IMAD.MOV.U32 R31, RZ, RZ, R203 ;  /* 0x000000ffff1f7224 */ /* 0x000fe200078e00cb */
[----:B-1----:R-:W-:Y:S01]  /*18410*/  F2FP.BF16.F32.PACK_AB R0, R221, R41 ;  /* 0x00000029dd00723e */ /* 0x002fe200000010ff */
[----:B------:R-:W-:Y:S02]  /*18420*/  IMAD.MOV.U32 R67, RZ, RZ, R202 ;  /* 0x000000ffff437224 */ /* 0x000fe400078e00ca */
[-C--:B------:R-:W-:Y:S01]  /*18430*/  FMUL.FTZ R154, R154, R3.reuse ;  /* 0x000000039a9a7220 */ /* 0x080fe20000410000 */
[----:B------:R-:W-:Y:S01]  /*18440*/  IMAD.MOV.U32 R115, RZ, RZ, R186 ;  /* 0x000000ffff737224 */ /* 0x000fe200078e00ba */
[C---:B------:R-:W-:Y:S01]  /*18450*/  PRMT R38, R0.reuse, 0x7610, R38 ;  /* 0x0000761000267816 */ /* 0x040fe20000000026 */
[-C--:B------:R-:W-:Y:S01]  /*18460*/  FMUL.FTZ R155, R155, R3.reuse ;  /* 0x000000039b9b7220 */ /* 0x080fe20000410000 */
[----:B------:R-:W-:Y:S01]  /*18470*/  PRMT R33, R0, 0x7632, R33 ;  /* 0x0000763200217816 */ /* 0x000fe20000000021 */
        /* <DEDUP_REMOVED lines=29> */
[----:B------:R-:W-:-:S03]  /*18650*/  IMAD.WIDE.U32 R2, R25, -0x2daee0ad, RZ ;  /* 0xd2511f5319027825 */ /* 0x000fc600078e00ff */
[----:B------:R-:W-:Y:S01]  /*18660*/  ISETP.GE.U32.AND P5, PT, R218, R0, PT ;  /* 0x00000000da00720c */ /* 0x000fe20003fa6070 */
[----:B------:R-:W-:Y:S01]  /*18670*/  IMAD.MOV.U32 R79, RZ, RZ, R9 ;  /* 0x000000ffff4f7224 */ /* 0x000fe200078e0009 */
[----:B------:R-:W-:Y:S01]  /*18680*/  LOP3.LUT R9, R4, 0xffff, RZ, 0xc0, !PT ;  /* 0x0000ffff04097812 */ /* 0x000fe200078ec0ff */
[----:B------:R-:W-:Y:S01]  /*18690*/  IMAD.MOV.U32 R118, RZ, RZ, R8 ;  /* 0x000000ffff767224 */ /* 0x000fe200078e0008 */
[--C-:B------:R-:W-:Y:S02]  /*186a0*/  SHF.R.U32.HI R21, RZ, 0x10, R4.reuse ;  /* 0x00000010ff157819 */ /* 0x100fe40000011604 */
[----:B------:R-:W-:Y:S01]  /*186b0*/  SHF.R.U32.HI R8, RZ, 0x18, R4 ;  /* 0x00000018ff087819 */ /* 0x000fe20000011604 */
[----:B------:R-:W-:Y:S02]  /*186c0*/  IMAD.MOV.U32 R81, RZ, RZ, R174 ;  /* 0x000000ffff517224 */ /* 0x000fe400078e00ae */
[----:B------:R-:W-:Y:S01]  /*186d0*/  @!P3 HFMA2.BF16_V2 R45, -RZ.H0_H0, RZ.H0_H0, -R38.H0_H0 ;  /* 0x200000ffff2db231 */ /* 0x000fe20000340926 */
[----:B------:R-:W-:-:S04]  /*186e0*/  PRMT R174, R38, 0x5410, R33 ;  /* 0x0000541026ae7816 */ /* 0x000fc80000000021 */
[----:B------:R-:W-:Y:S01]  /*186f0*/  @!P3 PRMT R38, R45, 0x5410, RZ ;  /* 0x000054102d26b816 */ /* 0x000fe200000000ff */
[----:B------:R-:W-:Y:S02]  /*18700*/  IMAD.MOV.U32 R45, RZ, RZ, R79 ;  /* 0x000000ffff2d7224 */ /* 0x000fe400078e004f */
[----:B------:R-:W-:Y:S02]  /*18710*/  @!P2 HFMA2.BF16_V2 R44, -RZ.H0_H0, RZ.H0_H0, -R33.H0_H0 ;  /* 0x200000ffff2ca231 */ /* 0x000fe40000340921 */
[----:B------:R-:W-:Y:S02]  /*18720*/  IMAD.MOV.U32 R79, RZ, RZ, R160 ;  /* 0x000000ffff4f7224 */ /* 0x000fe400078e00a0 */
[----:B------:R-:W-:Y:S02]  /*18730*/  IMAD.MOV.U32 R160, RZ, RZ, R87 ;  /* 0x000000ffffa07224 */ /* 0x000fe400078e0057 */
[----:B------:R-:W-:Y:S02]  /*18740*/  IMAD.MOV.U32 R87, RZ, RZ, R20 ;  /* 0x000000ffff577224 */ /* 0x000fe400078e0014 */
[----:B------:R-:W-:Y:S01]  /*18750*/  @!P4 HFMA2.BF16_V2 R46, -RZ.H0_H0, RZ.H0_H0, -R29.H0_H0 ;  /* 0x200000ffff2ec231 */ /* 0x000fe2000034091d */
[----:B------:R-:W-:Y:S01]  /*18760*/  @!P2 PRMT R33, R44, 0x5410, RZ ;  /* 0x000054102c21a816 */ /* 0x000fe200000000ff */
[----:B------:R-:W-:-:S02]  /*18770*/  IMAD.MOV.U32 R44, RZ, RZ, R80 ;  /* 0x000000ffff2c7224 */ /* 0x000fc400078e0050 */
[----:B------:R-:W-:Y:S02]  /*18780*/  IMAD.MOV.U32 R80, RZ, RZ, R69 ;  /* 0x000000ffff507224 */ /* 0x000fe400078e0045 */
[----:B------:R-:W-:Y:S01]  /*18790*/  IMAD.MOV.U32 R69, RZ, RZ, R220 ;  /* 0x000000ffff457224 */ /* 0x000fe200078e00dc */
[----:B------:R-:W-:Y:S01]  /*187a0*/  @!P4 PRMT R29, R46, 0x5410, RZ ;  /* 0x000054102e1dc816 */ /* 0x000fe200000000ff */
[----:B------:R1:W-:Y:S01]  /*187b0*/  MUFU.EX2 R220, R96 ;  /* 0x0000006000dc7308 */ /* 0x0003e20000000800 */
[----:B------:R-:W-:Y:S01]  /*187c0*/  PRMT R25, R28, 0x7632, R25 ;  /* 0x000076321c197816 */ /* 0x000fe20000000019 */
[----:B------:R-:W-:Y:S01]  /*187d0*/  IMAD.MOV.U32 R46, RZ, RZ, R130 ;  /* 0x000000ffff2e7224 */ /* 0x000fe200078e0082 */
[----:B-1----:R-:W-:-:S05]  /*187e0*/  MOV R96, R191 ;  /* 0x000000bf00607202 */ /* 0x002fca0000000f00 */
[----:B------:R-:W-:Y:S01]  /*187f0*/  MUFU.EX2 R191, R97 ;  /* 0x0000006100bf7308 */ /* 0x000fe20000000800 */
[----:B------:R-:W-:Y:S02]  /*18800*/  ISETP.GE.U32.AND P2, PT, R218, R8, PT ;  /* 0x00000008da00720c */ /* 0x000fe40003f46070 */
        /* <DEDUP_REMOVED lines=8> */
[----:B------:R-:W-:-:S04]  /*18890*/  IMAD.WIDE.U32 R6, R0, -0x326172a9, RZ ;  /* 0xcd9e8d5700067825 */ /* 0x000fc800078e00ff */
[----:B------:R-:W-:Y:S01]  /*188a0*/  IMAD.MOV.U32 R43, RZ, RZ, R81 ;  /* 0x000000ffff2b7224 */ /* 0x000fe200078e0051 */
[----:B------:R-:W-:Y:S02]  /*188b0*/  LOP3.LUT R0, R7, R182, R4, 0x96, !PT ;  /* 0x000000b607007212 */ /* 0x000fe400078e9604 */
[----:B------:R-:W-:Y:S01]  /*188c0*/  MOV R81, R56 ;  /* 0x0000003800517202 */ /* 0x000fe20000000f00 */
[----:B------:R-:W-:Y:S02]  /*188d0*/  IMAD.MOV.U32 R56, RZ, RZ, R115 ;  /* 0x000000ffff387224 */ /* 0x000fe400078e0073 */
        /* <DEDUP_REMOVED lines=8> */
[----:B------:R-:W-:Y:S02]  /*18960*/  SHF.R.U32.HI R0, RZ, 0x8, R9 ;  /* 0x00000008ff007819 */ /* 0x000fe40000011609 */
[----:B------:R-:W-:Y:S02]  /*18970*/  LOP3.LUT R20, R5, R98, R6, 0x96, !PT ;  /* 0x0000006205147212 */ /* 0x000fe400078e9606 */
[----:B------:R-:W-:Y:S01]  /*18980*/  LOP3.LUT R0, R0, 0xffff, RZ, 0xc0, !PT ;  /* 0x0000ffff00007812 */ /* 0x000fe200078ec0ff */
[----:B------:R-:W-:Y:S01]  /*18990*/  FADD.FTZ R6, R22, R26 ;  /* 0x0000001a16067221 */ /* 0x000fe20000010000 */
[----:B------:R-:W-:Y:S02]  /*189a0*/  LOP3.LUT R4, R3, R250, R4, 0x96, !PT ;  /* 0x000000fa03047212 */ /* 0x000fe400078e9604 */
[----:B------:R-:W-:-:S02]  /*189b0*/  PRMT R26, R28, 0x7610, R26 ;  /* 0x000076101c1a7816 */ /* 0x000fc4000000001a */
[----:B------:R-:W-:Y:S02]  /*189c0*/  LOP3.LUT R3, R2, 0xffff, RZ, 0xc0, !PT ;  /* 0x0000ffff02037812 */ /* 0x000fe400078ec0ff */
[--C-:B------:R-:W-:Y:S02]  /*189d0*/  SHF.R.U32.HI R11, RZ, 0x10, R2.reuse ;  /* 0x00000010ff0b7819 */ /* 0x100fe40000011602 */
[C---:B------:R-:W-:Y:S02]  /*189e0*/  ISETP.GE.U32.AND P6, PT, R218.reuse, R0, PT ;  /* 0x00000000da00720c */ /* 0x040fe40003fc6070 */
[----:B------:R-:W-:Y:S01]  /*189f0*/  SHF.R.U32.HI R2, RZ, 0x18, R2 ;  /* 0x00000018ff027819 */ /* 0x000fe20000011602 */
[----:B------:R-:W1:Y:S01]  /*18a00*/  MUFU.EX2 R0, R84 ;  /* 0x0000005400007308 */ /* 0x000e620000000800 */
[----:B------:R-:W-:Y:S02]  /*18a10*/  @!P5 HFMA2.BF16_V2 R50, -RZ.H0_H0, RZ.H0_H0, -R26.H0_H0 ;  /* 0x200000ffff32d231 */ /* 0x000fe4000034091a */
[----:B------:R-:W-:-:S02]  /*18a20*/  ISETP.GE.U32.AND P4, PT, R218, R2, PT ;  /* 0x00000002da00720c */ /* 0x000fc40003f86070 */
        /* <DEDUP_REMOVED lines=9> */
[C---:B-1----:R-:W-:Y:S01]  /*18ac0*/  F2FP.BF16.F32.PACK_AB R2, R0.reuse, R23 ;  /* 0x000000170002723e */ /* 0x042fe200000010ff */
[----:B------:R-:W-:Y:S01]  /*18ad0*/  FADD.FTZ R23, R0, R27 ;  /* 0x0000001b00177221 */ /* 0x000fe20000010000 */
[----:B------:R-:W-:-:S04]  /*18ae0*/  F2FP.BF16.F32.PACK_AB R0, R191, R220 ;  /* 0x000000dcbf00723e */ /* 0x000fc800000010ff */
[C---:B------:R-:W-:Y:S02]  /*18af0*/  PRMT R28, R0.reuse, 0x7610, R28 ;  /* 0x00007610001c7816 */ /* 0x040fe4000000001c */
[----:B------:R-:W-:Y:S01]  /*18b00*/  PRMT R27, R0, 0x7632, R27 ;  /* 0x00007632001b7816 */ /* 0x000fe2000000001b */
[----:B------:R-:W-:Y:S02]  /*18b10*/  IMAD.MOV.U32 R97, RZ, RZ, R42 ;  /* 0x000000ffff617224 */ /* 0x000fe400078e002a */
[----:B------:R-:W-:Y:S01]  /*18b20*/  @!P5 HFMA2.BF16_V2 R51, -RZ.H0_H0, RZ.H0_H0, -R28.H0_H0 ;  /* 0x200000ffff33d231 */ /* 0x000fe2000034091c */
[----:B------:R-:W-:Y:S01]  /*18b30*/  LOP3.LUT R0, R4, 0xff, RZ, 0xc0, !PT ;  /* 0x000000ff04007812 */ /* 0x000fe200078ec0ff */
[----:B------:R-:W-:Y:S01]  /*18b40*/  IMAD.MOV.U32 R42, RZ, RZ, R131 ;  /* 0x000000ffff2a7224 */ /* 0x000fe200078e0083 */
[----:B------:R-:W-:Y:S02]  /*18b50*/  PRMT R131, R28, 0x5410, R27 ;  /* 0x000054101c837816 */ /* 0x000fe4000000001b */
[----:B------:R-:W-:-:S02]  /*18b60*/  @!P5 PRMT R28, R51, 0x5410, RZ ;  /* 0x00005410331cd816 */ /* 0x000fc400000000ff */
[----:B------:R-:W-:Y:S02]  /*18b70*/  ISETP.GE.U32.AND P5, PT, R218, R0, PT ;  /* 0x00000000da00720c */ /* 0x000fe40003fa6070 */
[----:B------:R-:W-:Y:S01]  /*18b80*/  LOP3.LUT R0, R4, 0xffff, RZ, 0xc0, !PT ;  /* 0x0000ffff04007812 */ /* 0x000fe200078ec0ff */
[----:B------:R-:W-:-:S03]  /*18b90*/  @!P2 HFMA2.BF16_V2 R54, -RZ.H0_H0, RZ.H0_H0, -R27.H0_H0 ;  /* 0x200000ffff36a231 */ /* 0x000fc6000034091b */
[----:B------:R-:W-:-:S04]  /*18ba0*/  SHF.R.U32.HI R0, RZ, 0x8, R0 ;  /* 0x00000008ff007819 */ /* 0x000fc80000011600 */
[----:B------:R-:W-:Y:S02]  /*18bb0*/  LOP3.LUT R0, R0, 0xffff, RZ, 0xc0, !PT ;  /* 0x0000ffff00007812 */ /* 0x000fe400078ec0ff */
[----:B------:R-:W-:Y:S01]  /*18bc0*/  @!P2 PRMT R27, R54, 0x5410, RZ ;  /* 0x00005410361ba816 */ /* 0x000fe200000000ff */
[----:B------:R1:W-:Y:S01]  /*18bd0*/  MUFU.EX2 R5, R100 ;  /* 0x0000006400057308 */ /* 0x0003e20000000800 */
[----:B------:R-:W-:-:S07]  /*18be0*/  ISETP.GE.U32.AND P2, PT, R218, R0, PT ;  /* 0x00000000da00720c */ /* 0x000fce0003f46070 */
[----:B------:R-:W2:Y:S01]  /*18bf0*/  MUFU.EX2 R9, R34 ;  /* 0x0000002200097308 */ /* 0x000ea20000000800 */
[C---:B------:R-:W-:Y:S02]  /*18c00*/  PRMT R7, R2.reuse, 0x7632, R7 ;  /* 0x0000763202077816 */ /* 0x040fe40000000007 */
[----:B------:R-:W-:-:S03]  /*18c10*/  PRMT R8, R2, 0x7610, R8 ;  /* 0x0000761002087816 */ /* 0x000fc60000000008 */
[----:B------:R-:W-:Y:S01]  /*18c20*/  @!P2 HFMA2.BF16_V2 R58, -RZ.H0_H0, RZ.H0_H0, -R7.H0_H0 ;  /* 0x200000ffff3aa231 */ /* 0x000fe20000340907 */
[----:B------:R-:W-:Y:S01]  /*18c30*/  LOP3.LUT R0, R11, 0xff, RZ, 0xc0, !PT ;  /* 0x000000ff0b007812 */ /* 0x000fe200078ec0ff */
[----:B-1----:R-:W-:Y:S01]  /*18c40*/  IMAD.MOV.U32 R100, RZ, RZ, R56 ;  /* 0x000000ffff647224 */ /* 0x002fe200078e0038 */
[----:B------:R-:W-:Y:S01]  /*18c50*/  PRMT R56, R8, 0x5410, R7 ;  /* 0x0000541008387816 */ /* 0x000fe20000000007 */
[----:B------:R-:W-:Y:S01]  /*18c60*/  @!P5 HFMA2.BF16_V2 R55, -RZ.H0_H0, RZ.H0_H0, -R8.H0_H0 ;  /* 0x200000ffff37d231 */ /* 0x000fe20000340908 */
[----:B------:R-:W-:Y:S01]  /*18c70*/  @!P2 PRMT R7, R58, 0x5410, RZ ;  /* 0x000054103a07a816 */ /* 0x000fe200000000ff */
[----:B------:R-:W-:Y:S01]  /*18c80*/  FADD.FTZ R22, R30, R6 ;  /* 0x000000061e167221 */ /* 0x000fe20000010000 */
[----:B------:R-:W-:Y:S01]  /*18c90*/  MOV R58, R190 ;  /* 0x000000be003a7202 */ /* 0x000fe20000000f00 */
[----:B------:R-:W-:Y:S01]  /*18ca0*/  IMAD.WIDE.U32 R2, R20, -0x2daee0ad, RZ ;  /* 0xd2511f5314027825 */ /* 0x000fe200078e00ff */
[----:B--2---:R-:W-:Y:S01]  /*18cb0*/  F2FP.BF16.F32.PACK_AB R11, R9, R5 ;  /* 0x00000005090b723e */ /* 0x004fe200000010ff */
[----:B------:R-:W-:Y:S01]  /*18cc0*/  MUFU.EX2 R6, R101 ;  /* 0x0000006500067308 */ /* 0x000fe20000000800 */
[----:B------:R-:W-:-:S02]  /*18cd0*/  @!P5 PRMT R8, R55, 0x5410, RZ ;  /* 0x000054103708d816 */ /* 0x000fc400000000ff */
[----:B------:R-:W-:-:S05]  /*18ce0*/  PRMT R21, R11, 0x7610, R21 ;  /* 0x000076100b157816 */ /* 0x000fca0000000015 */
[----:B------:R-:W1:Y:S01]  /*18cf0*/  MUFU.EX2 R190, R112 ;  /* 0x0000007000be7308 */ /* 0x000e620000000800 */
[----:B------:R-:W-:Y:S02]  /*18d00*/  ISETP.GE.U32.AND P5, PT, R218, R0, PT ;  /* 0x00000000da00720c */ /* 0x000fe40003fa6070 */
[----:B------:R-:W-:Y:S01]  /*18d10*/  LOP3.LUT R0, R3, R247, R10, 0x96, !PT ;  /* 0x000000f703007212 */ /* 0x000fe200078e960a */
[----:B------:R-:W-:Y:S01]  /*18d20*/  @!P3 HFMA2.BF16_V2 R59, -RZ.H0_H0, RZ.H0_H0, -R21.H0_H0 ;  /* 0x200000ffff3bb231 */ /* 0x000fe20000340915 */
[----:B------:R-:W-:Y:S01]  /*18d30*/  PRMT R20, R11, 0x7632, R20 ;  /* 0x000076320b147816 */ /* 0x000fe20000000014 */
[----:B------:R-:W-:Y:S01]  /*18d40*/  FADD.FTZ R34, R5, R23 ;  /* 0x0000001705227221 */ /* 0x000fe20000010000 */
[----:B------:R-:W-:Y:S02]  /*18d50*/  LOP3.LUT R5, R0, 0xff, RZ, 0xc0, !PT ;  /* 0x000000ff00057812 */ /* 0x000fe400078ec0ff */
[----:B------:R-:W-:Y:S02]  /*18d60*/  PRMT R51, R21, 0x5410, R20 ;  /* 0x0000541015337816 */ /* 0x000fe40000000014 */
[----:B------:R-:W-:-:S02]  /*18d70*/  @!P3 PRMT R21, R59, 0x5410, RZ ;  /* 0x000054103b15b816 */ /* 0x000fc400000000ff */
[----:B------:R-:W-:Y:S02]  /*18d80*/  ISETP.GE.U32.AND P3, PT, R218, R5, PT ;  /* 0x00000005da00720c */ /* 0x000fe40003f66070 */
[----:B-1----:R-:W-:Y:S02]  /*18d90*/  F2FP.BF16.F32.PACK_AB R5, R190, R6 ;  /* 0x00000006be05723e */ /* 0x002fe400000010ff */
[----:B------:R-:W-:Y:S02]  /*18da0*/  LOP3.LUT R10, R0, 0xffff, RZ, 0xc0, !PT ;  /* 0x0000ffff000a7812 */ /* 0x000fe400078ec0ff */
[----:B------:R-:W-:Y:S02]  /*18db0*/  PRMT R11, R5, 0x7610, R11 ;  /* 0x00007610050b7816 */ /* 0x000fe4000000000b */
[----:B------:R-:W-:Y:S01]  /*18dc0*/  MOV R47, R80 ;  /* 0x00000050002f7202 */ /* 0x000fe20000000f00 */
[----:B------:R-:W-:Y:S01]  /*18dd0*/  IMAD.MOV.U32 R80, RZ, RZ, R244 ;  /* 0x000000ffff507224 */ /* 0x000fe200078e00f4 */
[----:B------:R-:W-:Y:S01]  /*18de0*/  SHF.R.U32.HI R10, RZ, 0x8, R10 ;  /* 0x00000008ff0a7819 */ /* 0x000fe2000001160a */
[----:B------:R-:W-:-:S02]  /*18df0*/  IMAD.MOV.U32 R244, RZ, RZ, R31 ;  /* 0x000000fffff47224 */ /* 0x000fc400078e001f */
[----:B------:R-:W-:Y:S01]  /*18e00*/  FADD.FTZ R31, R24, R22 ;  /* 0x00000016181f7221 */ /* 0x000fe20000010000 */
[----:B------:R-:W-:Y:S01]  /*18e10*/  PRMT R24, R5, 0x7632, R24 ;  /* 0x0000763205187816 */ /* 0x000fe20000000018 */
[----:B------:R-:W-:Y:S01]  /*18e20*/  @!P3 HFMA2.BF16_V2 R63, -RZ.H0_H0, RZ.H0_H0, -R11.H0_H0 ;  /* 0x200000ffff3fb231 */ /* 0x000fe2000034090b */
[----:B------:R-:W-:Y:S01]  /*18e30*/  PRMT R23, R85, 0x7610, R23 ;  /* 0x0000761055177816 */ /* 0x000fe20000000017 */
[----:B------:R-:W-:Y:S01]  /*18e40*/  IMAD.MOV.U32 R54, RZ, RZ, R81 ;  /* 0x000000ffff367224 */ /* 0x000fe200078e0051 */
[----:B------:R-:W-:Y:S02]  /*18e50*/  LOP3.LUT R10, R10, 0xffff, RZ, 0xc0, !PT ;  /* 0x0000ffff0a0a7812 */ /* 0x000fe400078ec0ff */
[----:B------:R-:W-:Y:S01]  /*18e60*/  LOP3.LUT R5, R2, 0xff, RZ, 0xc0, !PT ;  /* 0x000000ff02057812 */ /* 0x000fe200078ec0ff */
[----:B------:R-:W-:Y:S01]  /*18e70*/  IMAD.MOV.U32 R101, RZ, RZ, R46 ;  /* 0x000000ffff657224 */ /* 0x000fe200078e002e */
[----:B------:R-:W-:Y:S01]  /*18e80*/  PRMT R81, R11, 0x5410, R24 ;  /* 0x000054100b517816 */ /* 0x000fe20000000018 */
[----:B------:R-:W-:Y:S01]  /*18e90*/  IMAD.MOV.U32 R46, RZ, RZ, R86 ;  /* 0x000000ffff2e7224 */ /* 0x000fe200078e0056 */
[----:B------:R-:W-:Y:S01]  /*18ea0*/  @!P3 PRMT R11, R63, 0x5410, RZ ;  /* 0x000054103f0bb816 */ /* 0x000fe200000000ff */
[----:B------:R-:W-:Y:S01]  /*18eb0*/  @!P5 HFMA2.BF16_V2 R61, -RZ.H0_H0, RZ.H0_H0, -R23.H0_H0 ;  /* 0x200000ffff3dd231 */ /* 0x000fe20000340917 */
[C---:B------:R-:W-:Y:S01]  /*18ec0*/  ISETP.GE.U32.AND P2, PT, R218.reuse, R10, PT ;  /* 0x0000000ada00720c */ /* 0x040fe20003f46070 */
[----:B------:R-:W-:Y:S01]  /*18ed0*/  IMAD.MOV.U32 R86, RZ, RZ, R183 ;  /* 0x000000ffff567224 */ /* 0x000fe200078e00b7 */
[----:B------:R-:W-:Y:S01]  /*18ee0*/  PRMT R22, R85, 0x7632, R22 ;  /* 0x0000763255167816 */ /* 0x000fe20000000016 */
[----:B------:R-:W-:Y:S01]  /*18ef0*/  IMAD.MOV.U32 R85, RZ, RZ, R189 ;  /* 0x000000ffff557224 */ /* 0x000fe200078e00bd */
[----:B------:R-:W-:Y:S01]  /*18f00*/  ISETP.GE.U32.AND P3, PT, R218, R5, PT ;  /* 0x00000005da00720c */ /* 0x000fe20003f66070 */
[----:B------:R-:W-:Y:S01]  /*18f10*/  MUFU.EX2 R189, R128 ;  /* 0x0000008000bd7308 */ /* 0x000fe20000000800 */
[----:B------:R-:W-:-:S02]  /*18f20*/  SHF.R.U32.HI R5, RZ, 0x18, R2 ;  /* 0x00000018ff057819 */ /* 0x000fc40000011602 */
[----:B------:R-:W-:Y:S02]  /*18f30*/  LOP3.LUT R10, R2, 0xffff, RZ, 0xc0, !PT ;  /* 0x0000ffff020a7812 */ /* 0x000fe400078ec0ff */
[----:B------:R-:W-:Y:S02]  /*18f40*/  SHF.R.U32.HI R30, RZ, 0x10, R2 ;  /* 0x00000010ff1e7819 */ /* 0x000fe40000011602 */
[----:B------:R-:W-:Y:S01]  /*18f50*/  SHF.R.U32.HI R2, RZ, 0x18, R4 ;  /* 0x00000018ff027819 */ /* 0x000fe20000011604 */
[----:B------:R-:W1:Y:S01]  /*18f60*/  MUFU.EX2 R183, R129 ;  /* 0x0000008100b77308 */ /* 0x000e620000000800 */
[----:B------:R-:W-:Y:S02]  /*18f70*/  PRMT R50, R23, 0x5410, R22 ;  /* 0x0000541017327816 */ /* 0x000fe40000000016 */
[----:B------:R-:W-:Y:S02]  /*18f80*/  @!P5 PRMT R23, R61, 0x5410, RZ ;  /* 0x000054103d17d816 */ /* 0x000fe400000000ff */
[----:B------:R-:W-:-:S02]  /*18f90*/  ISETP.GE.U32.AND P5, PT, R218, R2, PT ;  /* 0x00000002da00720c */ /* 0x000fc40003fa6070 */
[----:B------:R-:W-:Y:S01]  /*18fa0*/  SHF.R.U32.HI R2, RZ, 0x8, R10 ;  /* 0x00000008ff027819 */ /* 0x000fe2000001160a */
[----:B------:R-:W-:Y:S01]  /*18fb0*/  @!P4 HFMA2.BF16_V2 R66, -RZ.H0_H0, RZ.H0_H0, -R22.H0_H0 ;  /* 0x200000ffff42c231 */ /* 0x000fe20000340916 */
[----:B------:R-:W-:Y:S02]  /*18fc0*/  SHF.R.U32.HI R3, RZ, 0x10, R4 ;  /* 0x00000010ff037819 */ /* 0x000fe40000011604 */
[----:B------:R-:W-:Y:S01]  /*18fd0*/  LOP3.LUT R2, R2, 0xffff, RZ, 0xc0, !PT ;  /* 0x0000ffff02027812 */ /* 0x000fe200078ec0ff */
[----:B------:R-:W-:Y:S01]  /*18fe0*/  @!P6 HFMA2.BF16_V2 R60, -RZ.H0_H0, RZ.H0_H0, -R20.H0_H0 ;  /* 0x200000ffff3ce231 */ /* 0x000fe20000340914 */
[----:B------:R-:W-:Y:S02]  /*18ff0*/  @!P4 PRMT R22, R66, 0x5410, RZ ;  /* 0x000054104216c816 */ /* 0x000fe400000000ff */
[----:B------:R-:W-:Y:S02]  /*19000*/  ISETP.GE.U32.AND P4, PT, R218, R2, PT ;  /* 0x00000002da00720c */ /* 0x000fe40003f86070 */
[----:B------:R-:W-:-:S02]  /*19010*/  LOP3.LUT R3, R3, 0xff, RZ, 0xc0, !PT ;  /* 0x000000ff03037812 */ /* 0x000fc400078ec0ff */
[----:B-1----:R-:W-:Y:S02]  /*19020*/  F2FP.BF16.F32.PACK_AB R2, R183, R189 ;  /* 0x000000bdb702723e */ /* 0x002fe400000010ff */
[----:B------:R-:W-:Y:S01]  /*19030*/  @!P6 PRMT R20, R60, 0x5410, RZ ;  /* 0x000054103c14e816 */ /* 0x000fe200000000ff */
[----:B------:R-:W-:Y:S01]  /*19040*/  IMAD.MOV.U32 R55, RZ, RZ, R79 ;  /* 0x000000ffff377224 */ /* 0x000fe200078e004f */
[----:B------:R-:W-:Y:S01]  /*19050*/  ISETP.GE.U32.AND P6, PT, R218, R3, PT ;  /* 0x00000003da00720c */ /* 0x000fe20003fc6070 */
[----:B------:R-:W-:Y:S01]  /*19060*/  FADD.FTZ R3, R9, R34 ;  /* 0x0000002209037221 */ /* 0x000fe20000010000 */
[----:B------:R-:W-:Y:S01]  /*19070*/  IMAD.MOV.U32 R79, RZ, RZ, R160 ;  /* 0x000000ffff4f7224 */ /* 0x000fe200078e00a0 */
[C---:B------:R-:W-:Y:S01]  /*19080*/  PRMT R9, R2.reuse, 0x7632, R9 ;  /* 0x0000763202097816 */ /* 0x040fe20000000009 */
[----:B------:R-:W-:Y:S01]  /*19090*/  IMAD.MOV.U32 R160, RZ, RZ, R87 ;  /* 0x000000ffffa07224 */ /* 0x000fe200078e0057 */
[----:B------:R-:W-:Y:S01]  /*190a0*/  PRMT R10, R2, 0x7610, R10 ;  /* 0x00007610020a7816 */ /* 0x000fe2000000000a */
[----:B------:R-:W-:-:S02]  /*190b0*/  IMAD.MOV.U32 R87, RZ, RZ, R181 ;  /* 0x000000ffff577224 */ /* 0x000fc400078e00b5 */
[----:B------:R-:W-:Y:S01]  /*190c0*/  IMAD.MOV.U32 R59, RZ, RZ, R182 ;  /* 0x000000ffff3b7224 */ /* 0x000fe200078e00b6 */
[----:B------:R-:W-:Y:S01]  /*190d0*/  MUFU.EX2 R181, R113 ;  /* 0x0000007100b57308 */ /* 0x000fe20000000800 */
[----:B------:R-:W-:Y:S02]  /*190e0*/  @!P4 HFMA2.BF16_V2 R71, -RZ.H0_H0, RZ.H0_H0, -R9.H0_H0 ;  /* 0x200000ffff47c231 */ /* 0x000fe40000340909 */
[----:B------:R-:W-:Y:S02]  /*190f0*/  IMAD.MOV.U32 R84, RZ, RZ, R42 ;  /* 0x000000ffff547224 */ /* 0x000fe400078e002a */
[----:B------:R-:W-:-:S03]  /*19100*/  @!P3 HFMA2.BF16_V2 R72, -RZ.H0_H0, RZ.H0_H0, -R10.H0_H0 ;  /* 0x200000ffff48b231 */ /* 0x000fc6000034090a */
[----:B------:R-:W1:Y:S01]  /*19110*/  MUFU.EX2 R182, R117 ;  /* 0x0000007500b67308 */ /* 0x000e620000000800 */
[----:B------:R-:W-:Y:S01]  /*19120*/  IMAD.MOV.U32 R42, RZ, RZ, R67 ;  /* 0x000000ffff2a7224 */ /* 0x000fe200078e0043 */
[----:B------:R-:W-:Y:S02]  /*19130*/  LOP3.LUT R2, R30, 0xff, RZ, 0xc0, !PT ;  /* 0x000000ff1e027812 */ /* 0x000fe400078ec0ff */
[----:B------:R-:W-:Y:S02]  /*19140*/  PRMT R67, R10, 0x5410, R9 ;  /* 0x000054100a437816 */ /* 0x000fe40000000009 */
[----:B------:R-:W-:Y:S01]  /*19150*/  @!P4 PRMT R9, R71, 0x5410, RZ ;  /* 0x000054104709c816 */ /* 0x000fe200000000ff */
[----:B------:R-:W-:Y:S01]  /*19160*/  IMAD.MOV.U32 R71, RZ, RZ, R85 ;  /* 0x000000ffff477224 */ /* 0x000fe200078e0055 */
[----:B------:R-:W-:Y:S01]  /*19170*/  @!P3 PRMT R10, R72, 0x5410, RZ ;  /* 0x00005410480ab816 */ /* 0x000fe200000000ff */
[----:B------:R-:W-:Y:S01]  /*19180*/  IMAD.MOV.U32 R85, RZ, RZ, R59 ;  /* 0x000000ffff557224 */ /* 0x000fe200078e003b */
[----:B------:R-:W-:Y:S01]  /*19190*/  ISETP.GE.U32.AND P3, PT, R218, R2, PT ;  /* 0x00000002da00720c */ /* 0x000fe20003f66070 */
[----:B------:R-:W-:-:S02]  /*191a0*/  IMAD.MOV.U32 R59, RZ, RZ, R58 ;  /* 0x000000ffff3b7224 */ /* 0x000fc400078e003a */
[----:B------:R-:W-:Y:S02]  /*191b0*/  IMAD.MOV.U32 R58, RZ, RZ, R44 ;  /* 0x000000ffff3a7224 */ /* 0x000fe400078e002c */
[----:B------:R-:W-:Y:S01]  /*191c0*/  IMAD.MOV.U32 R44, RZ, RZ, R45 ;  /* 0x000000ffff2c7224 */ /* 0x000fe200078e002d */
[----:B------:R-:W-:Y:S01]  /*191d0*/  MOV R45, R43 ;  /* 0x0000002b002d7202 */ /* 0x000fe20000000f00 */
[----:B------:R-:W-:Y:S02]  /*191e0*/  IMAD.MOV.U32 R43, RZ, RZ, R119 ;  /* 0x000000ffff2b7224 */ /* 0x000fe400078e0077 */
[----:B------:R-:W-:Y:S02]  /*191f0*/  IMAD.MOV.U32 R119, RZ, RZ, R251 ;  /* 0x000000ffff777224 */ /* 0x000fe400078e00fb */
[----:B------:R-:W-:Y:S01]  /*19200*/  FADD.FTZ R251, R6, R3 ;  /* 0x0000000306fb7221 */ /* 0x000fe20000010000 */
[----:B-1----:R-:W-:Y:S01]  /*19210*/  F2FP.BF16.F32.PACK_AB R3, R182, R181 ;  /* 0x000000b5b603723e */ /* 0x002fe200000010ff */
[----:B------:R-:W-:Y:S01]  /*19220*/  IMAD.MOV.U32 R112, RZ, RZ, R252 ;  /* 0x000000ffff707224 */ /* 0x000fe200078e00fc */
[----:B------:R-:W-:-:S02]  /*19230*/  SHF.R.U32.HI R2, RZ, 0x18, R0 ;  /* 0x00000018ff027819 */ /* 0x000fc40000011600 */
[----:B------:R-:W-:Y:S01]  /*19240*/  SHF.R.U32.HI R0, RZ, 0x10, R0 ;  /* 0x00000010ff007819 */ /* 0x000fe20000011600 */
[----:B------:R-:W-:Y:S02]  /*19250*/  @!P3 HFMA2.BF16_V2 R73, -RZ.H0_H0, RZ.H0_H0, -R3.H0_H0 ;  /* 0x200000ffff49b231 */ /* 0x000fe40000340903 */
[----:B------:R-:W-:Y:S02]  /*19260*/  IMAD.MOV.U32 R60, RZ, RZ, R112 ;  /* 0x000000ffff3c7224 */ /* 0x000fe400078e0070 */
[----:B------:R-:W-:Y:S01]  /*19270*/  FADD.FTZ R252, R41, R31 ;  /* 0x0000001f29fc7221 */ /* 0x000fe20000010000 */
[----:B------:R-:W-:Y:S01]  /*19280*/  LOP3.LUT R0, R0, 0xff, RZ, 0xc0, !PT ;  /* 0x000000ff00007812 */ /* 0x000fe200078ec0ff */
[----:B------:R-:W-:Y:S01]  /*19290*/  IMAD.MOV.U32 R112, RZ, RZ, R58 ;  /* 0x000000ffff707224 */ /* 0x000fe200078e003a */
[----:B------:R-:W-:Y:S01]  /*192a0*/  @P3 PRMT R41, R3, 0x7610, R41 ;  /* 0x0000761003293816 */ /* 0x000fe20000000029 */
[----:B------:R-:W-:Y:S01]  /*192b0*/  IMAD.MOV.U32 R58, RZ, RZ, R44 ;  /* 0x000000ffff3a7224 */ /* 0x000fe200078e002c */
[----:B------:R-:W-:Y:S01]  /*192c0*/  @!P3 PRMT R41, R73, 0x5410, RZ ;  /* 0x000054104929b816 */ /* 0x000fe200000000ff */
[----:B------:R-:W-:Y:S01]  /*192d0*/  IMAD.MOV.U32 R44, RZ, RZ, R45 ;  /* 0x000000ffff2c7224 */ /* 0x000fe200078e002d */
[C---:B------:R-:W-:Y:S01]  /*192e0*/  ISETP.GE.U32.AND P4, PT, R218.reuse, R2, PT ;  /* 0x00000002da00720c */ /* 0x040fe20003f86070 */
[----:B------:R-:W-:Y:S01]  /*192f0*/  IMAD.MOV.U32 R45, RZ, RZ, R205 ;  /* 0x000000ffff2d7224 */ /* 0x000fe200078e00cd */
[----:B------:R-:W-:Y:S01]  /*19300*/  ISETP.GE.U32.AND P3, PT, R218, R0, PT ;  /* 0x00000000da00720c */ /* 0x000fe20003f66070 */
[----:B------:R-:W2:Y:S01]  /*19310*/  LDL.LU R205, [R1+0x1a8] ;  /* 0x0001a80001cd7983 */ /* 0x000ea20000300800 */
[----:B------:R-:W-:-:S02]  /*19320*/  PRMT R2, R132, 0x7610, R2 ;  /* 0x0000761084027816 */ /* 0x000fc40000000002 */
[----:B------:R-:W-:Y:S02]  /*19330*/  PRMT R0, R132, 0x7632, R0 ;  /* 0x0000763284007816 */ /* 0x000fe40000000000 */
[----:B------:R-:W3:Y:S01]  /*19340*/  LDL R132, [R1+0xd4] ;  /* 0x0000d40001847983 */ /* 0x000ee20000100800 */
[----:B------:R-:W-:-:S05]  /*19350*/  @!P2 HFMA2.BF16_V2 R62, -RZ.H0_H0, RZ.H0_H0, -R24.H0_H0 ;  /* 0x200000ffff3ea231 */ /* 0x000fca0000340918 */
[----:B------:R-:W-:Y:S02]  /*19360*/  @!P2 PRMT R24, R62, 0x5410, RZ ;  /* 0x000054103e18a816 */ /* 0x000fe400000000ff */
[----:B------:R-:W-:Y:S02]  /*19370*/  ISETP.GE.U32.AND P2, PT, R218, R5, PT ;  /* 0x00000005da00720c */ /* 0x000fe40003f46070 */
[----:B------:R-:W1:Y:S01]  /*19380*/  MUFU.EX2 R5, R133 ;  /* 0x0000008500057308 */ /* 0x000e620000000800 */
[----:B------:R-:W-:Y:S01]  /*19390*/  IMAD.MOV.U32 R61, RZ, RZ, R45 ;  /* 0x000000ffff3d7224 */ /* 0x000fe200078e002d */
[C---:B------:R-:W-:Y:S01]  /*193a0*/  PRMT R4, R3.reuse, 0x7632, R4 ;  /* 0x0000763203047816 */ /* 0x040fe20000000004 */
[----:B------:R-:W-:Y:S02]  /*193b0*/  IMAD.MOV.U32 R45, RZ, RZ, R244 ;  /* 0x000000ffff2d7224 */ /* 0x000fe400078e00f4 */
[----:B------:R-:W-:Y:S01]  /*193c0*/  IMAD.MOV.U32 R62, RZ, RZ, R245 ;  /* 0x000000ffff3e7224 */ /* 0x000fe200078e00f5 */
[----:B------:R-:W-:Y:S01]  /*193d0*/  PRMT R66, R3, 0x5410, R4 ;  /* 0x0000541003427816 */ /* 0x000fe20000000004 */
[----:B------:R-:W-:Y:S01]  /*193e0*/  ST.E.U16 desc[UR4][R12.64+-0xc0], R53 ;  /* 0xffff40350c007985 */ /* 0x000fe2000c101504 */
[----:B------:R-:W-:-:S03]  /*193f0*/  IMAD.MOV.U32 R63, RZ, RZ, R243 ;  /* 0x000000ffff3f7224 */ /* 0x000fc600078e00f3 */
[----:B------:R-:W-:Y:S04]  /*19400*/  ST.E.U16 desc[UR4][R12.64+-0xbe], R52 ;  /* 0xffff42340c007985 */ /* 0x000fe8000c101504 */
[----:B------:R4:W-:Y:S01]  /*19410*/  ST.E.U16 desc[UR4][R18.64+-0xc0], R35 ;  /* 0xffff402312007985 */ /* 0x0009e2000c101504 */
[----:B-1----:R-:W-:Y:S01]  /*19420*/  FADD.FTZ R243, R5, R116 ;  /* 0x0000007405f37221 */ /* 0x002fe20000010000 */
[----:B---3--:R-:W-:-:S05]  /*19430*/  LOP3.LUT R30, R15, R132, R172, 0x96, !PT ;  /* 0x000000840f1e7212 */ /* 0x008fca00078e96ac */
[----:B------:R-:W-:-:S05]  /*19440*/  IMAD.WIDE.U32 R244, R30, -0x326172a9, RZ ;  /* 0xcd9e8d571ef47825 */ /* 0x000fca00078e00ff */
[----:B------:R-:W-:Y:S01]  /*19450*/  LOP3.LUT R3, R245, R207, R36, 0x96, !PT ;  /* 0x000000cff5037212 */ /* 0x000fe200078e9624 */
[----:B------:R1:W-:Y:S04]  /*19460*/  STL [R1+0x8c], R30 ;  /* 0x00008c1e01007387 */ /* 0x0003e80000100800 */
[----:B----4-:R-:W-:Y:S01]  /*19470*/  IMAD.WIDE.U32 R34, R3, -0x2daee0ad, RZ ;  /* 0xd2511f5303227825 */ /* 0x010fe200078e00ff */
[----:B------:R-:W-:Y:S02]  /*19480*/  LOP3.LUT R3, R49, R249, R14, 0x96, !PT ;  /* 0x000000f931037212 */ /* 0x000fe400078e960e */
[----:B------:R-:W3:Y:S04]  /*19490*/  LDL.LU.64 R14, [R1+0x1a0] ;  /* 0x0001a000010e7983 */ /* 0x000ee80000300a00 */
[----:B------:R-:W4:Y:S01]  /*194a0*/  LDL R116, [R1+0x12c] ;  /* 0x00012c0001747983 */ /* 0x000f220000100800 */
[----:B------:R-:W-:-:S02]  /*194b0*/  IMAD.MOV.U32 R133, RZ, RZ, R85 ;  /* 0x000000ffff857224 */ /* 0x000fc400078e0055 */
[----:B------:R-:W-:Y:S01]  /*194c0*/  IMAD.MOV.U32 R85, RZ, RZ, R59 ;  /* 0x000000ffff557224 */ /* 0x000fe200078e003b */
[----:B------:R-:W-:Y:S01]  /*194d0*/  MOV R59, R43 ;  /* 0x0000002b003b7202 */ /* 0x000fe20000000f00 */
[----:B------:R-:W-:Y:S02]  /*194e0*/  IMAD.MOV.U32 R43, RZ, RZ, R119 ;  /* 0x000000ffff2b7224 */ /* 0x000fe400078e0077 */
[----:B------:R-:W-:Y:S02]  /*194f0*/  IMAD.MOV.U32 R119, RZ, RZ, R180 ;  /* 0x000000ffff777224 */ /* 0x000fe400078e00b4 */
[----:B------:R-:W2:Y:S01]  /*19500*/  MUFU.EX2 R180, R134 ;  /* 0x0000008600b47308 */ /* 0x000ea20000000800 */
[----:B------:R-:W-:Y:S02]  /*19510*/  @!P2 HFMA2.BF16_V2 R74, -RZ.H0_H0, RZ.H0_H0, -R4.H0_H0 ;  /* 0x200000ffff4aa231 */ /* 0x000fe40000340904 */
[----:B------:R-:W-:Y:S02]  /*19520*/  IMAD.MOV.U32 R73, RZ, RZ, R85 ;  /* 0x000000ffff497224 */ /* 0x000fe400078e0055 */
[----:B------:R-:W-:Y:S01]  /*19530*/  IMAD.MOV.U32 R85, RZ, RZ, R44 ;  /* 0x000000ffff557224 */ /* 0x000fe200078e002c */
[----:B--2---:R-:W-:-:S04]  /*19540*/  F2FP.BF16.F32.PACK_AB R5, R180, R5 ;  /* 0x00000005b405723e */ /* 0x004fc800000010ff */
[C---:B------:R-:W-:Y:S02]  /*19550*/  PRMT R6, R5.reuse, 0x7610, R6 ;  /* 0x0000761005067816 */ /* 0x040fe40000000006 */
[----:B------:R-:W-:Y:S02]  /*19560*/  PRMT R5, R5, 0x7632, R5 ;  /* 0x0000763205057816 */ /* 0x000fe40000000005 */
[----:B------:R-:W-:-:S03]  /*19570*/  MOV R44, R80 ;  /* 0x00000050002c7202 */ /* 0x000fc60000000f00 */
[----:B------:R-:W-:Y:S01]  /*19580*/  @!P4 HFMA2.BF16_V2 R75, -RZ.H0_H0, RZ.H0_H0, -R5.H0_H0 ;  /* 0x200000ffff4bc231 */ /* 0x000fe20000340905 */
[----:B------:R-:W-:Y:S02]  /*19590*/  PRMT R80, R6, 0x5410, R5 ;  /* 0x0000541006507816 */ /* 0x000fe40000000005 */
[----:B------:R-:W-:Y:S02]  /*195a0*/  @!P2 PRMT R4, R74, 0x5410, RZ ;  /* 0x000054104a04a816 */ /* 0x000fe400000000ff */
[----:B------:R-:W-:Y:S02]  /*195b0*/  @!P4 PRMT R5, R75, 0x5410, RZ ;  /* 0x000054104b05c816 */ /* 0x000fe400000000ff */
[----:B------:R-:W-:Y:S01]  /*195c0*/  LOP3.LUT R35, R35, R248, R48, 0x96, !PT ;  /* 0x000000f823237212 */ /* 0x000fe200078e9630 */
[----:B-1----:R-:W-:Y:S01]  /*195d0*/  IMAD.WIDE.U32 R30, R3, -0x326172a9, RZ ;  /* 0xcd9e8d57031e7825 */ /* 0x002fe200078e00ff */
[----:B------:R-:W-:Y:S03]  /*195e0*/  ST.E.U16 desc[UR4][R18.64+-0xbe], R64 ;  /* 0xffff424012007985 */ /* 0x000fe6000c101504 */
[----:B------:R-:W-:-:S04]  /*195f0*/  IMAD.WIDE.U32 R52, R35, -0x326172a9, RZ ;  /* 0xcd9e8d5723347825 */ /* 0x000fc800078e00ff */
[----:B----4-:R-:W-:Y:S02]  /*19600*/  IMAD.WIDE.U32 R74, R116, -0x326172a9, RZ ;  /* 0xcd9e8d57744a7825 */ /* 0x010fe400078e00ff */
[----:B------:R-:W2:Y:S01]  /*19610*/  LDL R116, [R1+0xdc] ;  /* 0x0000dc0001747983 */ /* 0x000ea20000100800 */
[----:B------:R-:W-:-:S03]  /*19620*/  LOP3.LUT R3, R53, R133, R30, 0x96, !PT ;  /* 0x0000008535037212 */ /* 0x000fc600078e961e */
[----:B------:R1:W-:Y:S01]  /*19630*/  ST.E.U16 desc[UR4][R16.64+-0xc0], R8 ;  /* 0xffff400810007985 */ /* 0x0003e2000c101504 */
[----:B------:R-:W-:Y:S01]  /*19640*/  IMAD.MOV.U32 R117, RZ, RZ, R61 ;  /* 0x000000ffff757224 */ /* 0x000fe200078e003d */
[----:B------:R-:W-:Y:S01]  /*19650*/  MOV R128, R59 ;  /* 0x0000003b00807202 */ /* 0x000fe20000000f00 */
[----:B------:R-:W-:Y:S02]  /*19660*/  @!P6 HFMA2.BF16_V2 R78, -RZ.H0_H0, RZ.H0_H0, -R2.H0_H0 ;  /* 0x200000ffff4ee231 */ /* 0x000fe40000340902 */
[----:B------:R-:W-:Y:S02]  /*19670*/  IMAD.MOV.U32 R59, RZ, RZ, R55 ;  /* 0x000000ffff3b7224 */ /* 0x000fe400078e0037 */
[----:B------:R-:W-:Y:S02]  /*19680*/  IMAD.MOV.U32 R61, RZ, RZ, R54 ;  /* 0x000000ffff3d7224 */ /* 0x000fe400078e0036 */
[----:B------:R-:W-:-:S04]  /*19690*/  IMAD.WIDE.U32 R54, R3, -0x2daee0ad, RZ ;  /* 0xd2511f5303367825 */ /* 0x000fc800078e00ff */
[----:B------:R-:W-:Y:S02]  /*196a0*/  IMAD.MOV.U32 R134, RZ, RZ, R60 ;  /* 0x000000ffff867224 */ /* 0x000fe400078e003c */
[----:B------:R-:W-:Y:S01]  /*196b0*/  IMAD.MOV.U32 R60, RZ, RZ, R43 ;  /* 0x000000ffff3c7224 */ /* 0x000fe200078e002b */
[----:B------:R-:W-:Y:S02]  /*196c0*/  PRMT R43, R2, 0x5410, R0 ;  /* 0x00005410022b7816 */ /* 0x000fe40000000000 */
[----:B------:R-:W-:Y:S02]  /*196d0*/  @!P6 PRMT R2, R78, 0x5410, RZ ;  /* 0x000054104e02e816 */ /* 0x000fe400000000ff */
[----:B-1----:R-:W-:-:S05]  /*196e0*/  LOP3.LUT R8, R31, R73, R244, 0x96, !PT ;  /* 0x000000491f087212 */ /* 0x002fca00078e96f4 */
[----:B------:R-:W-:-:S04]  /*196f0*/  IMAD.WIDE.U32 R30, R8, -0x2daee0ad, RZ ;  /* 0xd2511f53081e7825 */ /* 0x000fc800078e00ff */
[----:B------:R-:W-:Y:S01]  /*19700*/  @!P5 HFMA2.BF16_V2 R77, -RZ.H0_H0, RZ.H0_H0, -R0.H0_H0 ;  /* 0x200000ffff4dd231 */ /* 0x000fe20000340900 */
[----:B------:R1:W-:Y:S01]  /*19710*/  ST.E.U16 desc[UR4][R16.64+-0xbe], R7 ;  /* 0xffff420710007985 */ /* 0x0003e2000c101504 */
[----:B------:R-:W-:Y:S01]  /*19720*/  LOP3.LUT R3, R55, R71, R30, 0x96, !PT ;  /* 0x0000004737037212 */ /* 0x000fe200078e961e */
[----:B------:R-:W-:Y:S02]  /*19730*/  IMAD.MOV.U32 R72, RZ, RZ, R62 ;  /* 0x000000ffff487224 */ /* 0x000fe400078e003e */
[----:B---3--:R3:W-:Y:S01]  /*19740*/  ST.E.U16 desc[UR4][R14.64+-0xc0], R2 ;  /* 0xffff40020e007985 */ /* 0x0087e2000c101504 */
[----:B------:R-:W-:Y:S01]  /*19750*/  IMAD.MOV.U32 R62, RZ, RZ, R112 ;  /* 0x000000ffff3e7224 */ /* 0x000fe200078e0070 */
[----:B------:R-:W-:Y:S01]  /*19760*/  @!P5 PRMT R0, R77, 0x5410, RZ ;  /* 0x000054104d00d816 */ /* 0x000fe200000000ff */
[----:B------:R-:W-:Y:S02]  /*19770*/  IMAD.MOV.U32 R113, RZ, RZ, R60 ;  /* 0x000000ffff717224 */ /* 0x000fe400078e003c */
[----:B------:R-:W-:-:S02]  /*19780*/  IMAD.MOV.U32 R112, RZ, RZ, R58 ;  /* 0x000000ffff707224 */ /* 0x000fc400078e003a */
[----:B------:R-:W-:Y:S02]  /*19790*/  IMAD.MOV.U32 R60, RZ, RZ, R47 ;  /* 0x000000ffff3c7224 */ /* 0x000fe400078e002f */
[----:B------:R-:W-:Y:S01]  /*197a0*/  IMAD.MOV.U32 R58, RZ, RZ, R46 ;  /* 0x000000ffff3a7224 */ /* 0x000fe200078e002e */
[----:B------:R4:W-:Y:S01]  /*197b0*/  ST.E.U16 desc[UR4][R14.64+-0xbe], R0 ;  /* 0xffff42000e007985 */ /* 0x0009e2000c101504 */
[----:B-1----:R-:W-:Y:S01]  /*197c0*/  LOP3.LUT R7, R31, R134, R34, 0x96, !PT ;  /* 0x000000861f077212 */ /* 0x002fe200078e9622 */
[----:B---3--:R-:W-:-:S04]  /*197d0*/  IMAD.WIDE.U32 R2, R3, -0x326172a9, RZ ;  /* 0xcd9e8d5703027825 */ /* 0x008fc800078e00ff */
[----:B------:R-:W-:Y:S01]  /*197e0*/  IMAD.WIDE.U32 R46, R7, -0x326172a9, RZ ;  /* 0xcd9e8d57072e7825 */ /* 0x000fe200078e00ff */
[--C-:B------:R-:W-:Y:S02]  /*197f0*/  SHF.R.U32.HI R8, RZ, 0x10, R2.reuse ;  /* 0x00000010ff087819 */ /* 0x100fe40000011602 */
[C---:B------:R-:W-:Y:S02]  /*19800*/  LOP3.LUT R30, R2.reuse, 0xff, RZ, 0xc0, !PT ;  /* 0x000000ff021e7812 */ /* 0x040fe400078ec0ff */
[----:B------:R-:W-:Y:S02]  /*19810*/  SHF.R.U32.HI R7, RZ, 0x18, R2 ;  /* 0x00000018ff077819 */ /* 0x000fe40000011602 */
[----:B----4-:R-:W-:Y:S02]  /*19820*/  LOP3.LUT R0, R3, R250, R46, 0x96, !PT ;  /* 0x000000fa03007212 */ /* 0x010fe400078e962e */
[----:B------:R-:W-:Y:S02]  /*19830*/  LOP3.LUT R3, R2, 0xffff, RZ, 0xc0, !PT ;  /* 0x0000ffff02037812 */ /* 0x000fe400078ec0ff */
[----:B------:R-:W-:-:S02]  /*19840*/  LOP3.LUT R2, R8, 0xff, RZ, 0xc0, !PT ;  /* 0x000000ff08027812 */ /* 0x000fc400078ec0ff */
[----:B------:R-:W-:Y:S02]  /*19850*/  SHF.R.U32.HI R3, RZ, 0x8, R3 ;  /* 0x00000008ff037819 */ /* 0x000fe40000011603 */
[----:B------:R-:W-:Y:S02]  /*19860*/  PRMT R31, R2, 0x5410, R7 ;  /* 0x00005410021f7816 */ /* 0x000fe40000000007 */
[----:B------:R-:W-:Y:S02]  /*19870*/  LOP3.LUT R2, R0, 0xffff, RZ, 0xc0, !PT ;  /* 0x0000ffff00027812 */ /* 0x000fe400078ec0ff */
[----:B------:R-:W-:Y:S01]  /*19880*/  PRMT R34, R30, 0x5410, R3 ;  /* 0x000054101e227816 */ /* 0x000fe20000000003 */
[----:B------:R-:W-:Y:S01]  /*19890*/  IMAD.MOV.U32 R129, RZ, RZ, R63 ;  /* 0x000000ffff817224 */ /* 0x000fe200078e003f */
[----:B------:R-:W-:Y:S01]  /*198a0*/  SHF.R.U32.HI R3, RZ, 0x8, R2 ;  /* 0x00000008ff037819 */ /* 0x000fe20000011602 */
[----:B------:R-:W-:Y:S01]  /*198b0*/  IMAD.MOV.U32 R63, RZ, RZ, R85 ;  /* 0x000000ffff3f7224 */ /* 0x000fe200078e0055 */
[----:B------:R-:W-:Y:S01]  /*198c0*/  LOP3.LUT R2, R0, 0xff, RZ, 0xc0, !PT ;  /* 0x000000ff00027812 */ /* 0x000fe200078ec0ff */
[----:B------:R-:W-:-:S02]  /*198d0*/  IMAD.MOV.U32 R85, RZ, RZ, R84 ;  /* 0x000000ffff557224 */ /* 0x000fc400078e0054 */
[----:B------:R-:W-:Y:S01]  /*198e0*/  IMAD.MOV.U32 R84, RZ, RZ, R42 ;  /* 0x000000ffff547224 */ /* 0x000fe200078e002a */
[----:B------:R-:W-:Y:S02]  /*198f0*/  PRMT R42, R2, 0x5410, R3 ;  /* 0x00005410022a7816 */ /* 0x000fe40000000003 */
[--C-:B------:R-:W-:Y:S02]  /*19900*/  SHF.R.U32.HI R3, RZ, 0x10, R0.reuse ;  /* 0x00000010ff037819 */ /* 0x100fe40000011600 */
[----:B------:R-:W-:Y:S02]  /*19910*/  SHF.R.U32.HI R2, RZ, 0x18, R0 ;  /* 0x00000018ff027819 */ /* 0x000fe40000011600 */
[----:B------:R-:W-:Y:S01]  /*19920*/  LOP3.LUT R0, R3, 0xff, RZ, 0xc0, !PT ;  /* 0x000000ff03007812 */ /* 0x000fe200078ec0ff */
[----:B------:R-:W-:Y:S03]  /*19930*/  ST.E.U16 desc[UR4][R12.64+-0xb0], R65 ;  /* 0xffff50410c007985 */ /* 0x000fe6000c101504 */
        /* <DEDUP_REMOVED lines=8> */
[----:B--2---:R-:W-:-:S05]  /*199c0*/  LOP3.LUT R0, R116, R75, RZ, 0x3c, !PT ;  /* 0x0000004b74007212 */ /* 0x004fca00078e3cff */
[----:B-1----:R-:W-:-:S05]  /*199d0*/  IMAD.WIDE.U32 R20, R0, -0x2daee0ad, RZ ;  /* 0xd2511f5300147825 */ /* 0x002fca00078e00ff */
[----:B------:R-:W-:Y:S01]  /*199e0*/  LOP3.LUT R0, R21, R132, R172, 0x96, !PT ;  /* 0x0000008415007212 */ /* 0x000fe200078e96ac */
[----:B------:R1:W-:Y:S04]  /*199f0*/  STL.64 [R1+0x38], R20 ;  /* 0x0000381401007387 */ /* 0x0003e80000100a00 */
[----:B------:R-:W-:Y:S01]  /*19a00*/  IMAD.WIDE.U32 R48, R0, -0x326172a9, RZ ;  /* 0xcd9e8d5700307825 */ /* 0x000fe200078e00ff */
[----:B------:R2:W5:Y:S04]  /*19a10*/  LDL.LU.64 R172, [R1+0x198] ;  /* 0x0001980001ac7983 */ /* 0x0005680000300a00 */
[----:B------:R-:W3:Y:S01]  /*19a20*/  LDL.LU R208, [R1+0x194] ;  /* 0x0001940001d07983 */ /* 0x000ee20000300800 */
[----:B------:R-:W-:-:S03]  /*19a30*/  LOP3.LUT R7, R49, R207, R36, 0x96, !PT ;  /* 0x000000cf31077212 */ /* 0x000fc600078e9624 */
[----:B------:R-:W-:Y:S04]  /*19a40*/  STL.64 [R1+0x30], R48 ;  /* 0x0000303001007387 */ /* 0x000fe80000100a00 */
[----:B------:R-:W4:Y:S01]  /*19a50*/  LDL.LU R207, [R1+0x190] ;  /* 0x0001900001cf7983 */ /* 0x000f220000300800 */
[----:B------:R-:W-:-:S03]  /*19a60*/  IMAD.WIDE.U32 R2, R2, -0x2daee0ad, RZ ;  /* 0xd2511f5302027825 */ /* 0x000fc600078e00ff */
[----:B------:R-:W-:Y:S02]  /*19a70*/  ST.E.U16 desc[UR4][R14.64+-0xb0], R23 ;  /* 0xffff50170e007985 */ /* 0x000fe4000c101504 */
[----:B------:R-:W-:Y:S02]  /*19a80*/  LOP3.LUT R0, R3, R249, R20, 0x96, !PT ;  /* 0x000000f903007212 */ /* 0x000fe400078e9614 */
[----:B------:R2:W-:Y:S03]  /*19a90*/  ST.E.U16 desc[UR4][R14.64+-0xae], R22 ;  /* 0xffff52160e007985 */ /* 0x0005e6000c101504 */
[----:B-1----:R-:W-:-:S04]  /*19aa0*/  IMAD.WIDE.U32 R20, R0, -0x326172a9, RZ ;  /* 0xcd9e8d5700147825 */ /* 0x002fc800078e00ff */
[----:B------:R-:W-:Y:S01]  /*19ab0*/  @!P3 HFMA2.BF16_V2 R76, -RZ.H0_H0, RZ.H0_H0, -R6.H0_H0 ;  /* 0x200000ffff4cb231 */ /* 0x000fe20000340906 */
[----:B------:R1:W5:Y:S01]  /*19ac0*/  LDL.LU R249, [R1+0x18c] ;  /* 0x00018c0001f97983 */ /* 0x0003620000300800 */
[----:B--2---:R-:W-:-:S05]  /*19ad0*/  IMAD.WIDE.U32 R22, R7, -0x2daee0ad, RZ ;  /* 0xd2511f5307167825 */ /* 0x004fca00078e00ff */
[----:B------:R-:W-:Y:S01]  /*19ae0*/  LOP3.LUT R0, R23, R248, R2, 0x96, !PT ;  /* 0x000000f817007212 */ /* 0x000fe200078e9602 */
[----:B------:R-:W-:Y:S01]  /*19af0*/  IMAD.MOV.U32 R116, RZ, RZ, R45 ;  /* 0x000000ffff747224 */ /* 0x000fe200078e002d */
[----:B------:R-:W-:Y:S01]  /*19b00*/  @!P3 PRMT R6, R76, 0x5410, RZ ;  /* 0x000054104c06b816 */ /* 0x000fe200000000ff */
[----:B------:R2:W-:Y:S02]  /*19b10*/  ST.E.U16 desc[UR4][R12.64+-0x9e], R29 ;  /* 0xffff621d0c007985 */ /* 0x0005e4000c101504 */
[----:B------:R-:W-:Y:S01]  /*19b20*/  IMAD.WIDE.U32 R64, R0, -0x326172a9, RZ ;  /* 0xcd9e8d5700407825 */ /* 0x000fe200078e00ff */
[----:B------:R-:W-:Y:S01]  /*19b30*/  LOP3.LUT R2, R21, R73, R48, 0x96, !PT ;  /* 0x0000004915027212 */ /* 0x000fe200078e9630 */
[----:B------:R-:W-:Y:S03]  /*19b40*/  ST.E.U16 desc[UR4][R12.64+-0xa0], R32 ;  /* 0xffff60200c007985 */ /* 0x000fe6000c101504 */
[----:B------:R-:W-:Y:S01]  /*19b50*/  LOP3.LUT R0, R65, R133, R20, 0x96, !PT ;  /* 0x0000008541007212 */ /* 0x000fe200078e9614 */
[----:B------:R-:W-:Y:S01]  /*19b60*/  IMAD.WIDE.U32 R2, R2, -0x2daee0ad, RZ ;  /* 0xd2511f5302027825 */ /* 0x000fe200078e00ff */
[----:B------:R1:W5:Y:S03]  /*19b70*/  LDL.LU R248, [R1+0x188] ;  /* 0x0001880001f87983 */ /* 0x0003660000300800 */
[----:B------:R-:W-:Y:S01]  /*19b80*/  IMAD.WIDE.U32 R48, R0, -0x2daee0ad, RZ ;  /* 0xd2511f5300307825 */ /* 0x000fe200078e00ff */
[----:B------:R-:W-:-:S04]  /*19b90*/  LOP3.LUT R7, R3, R134, R22, 0x96, !PT ;  /* 0x0000008603077212 */ /* 0x000fc800078e9616 */
[----:B------:R-:W-:-:S05]  /*19ba0*/  LOP3.LUT R2, R49, R71, R2, 0x96, !PT ;  /* 0x0000004731027212 */ /* 0x000fca00078e9602 */
[----:B------:R-:W-:Y:S01]  /*19bb0*/  IMAD.WIDE.U32 R2, R2, -0x326172a9, RZ ;  /* 0xcd9e8d5702027825 */ /* 0x000fe200078e00ff */
[----:B------:R-:W-:Y:S02]  /*19bc0*/  MOV R73, R72 ;  /* 0x0000004800497202 */ /* 0x000fe40000000f00 */
[C---:B------:R-:W-:Y:S01]  /*19bd0*/  LOP3.LUT R0, R2.reuse, 0xffff, RZ, 0xc0, !PT ;  /* 0x0000ffff02007812 */ /* 0x040fe200078ec0ff */
[----:B------:R-:W-:Y:S01]  /*19be0*/  IMAD.MOV.U32 R72, RZ, RZ, R44 ;  /* 0x000000ffff487224 */ /* 0x000fe200078e002c */
[----:B------:R-:W-:Y:S01]  /*19bf0*/  LOP3.LUT R8, R2, 0xff, RZ, 0xc0, !PT ;  /* 0x000000ff02087812 */ /* 0x000fe200078ec0ff */
[----:B------:R-:W-:Y:S01]  /*19c00*/  IMAD.WIDE.U32 R44, R7, -0x326172a9, RZ ;  /* 0xcd9e8d57072c7825 */ /* 0x000fe200078e00ff */
[----:B------:R-:W-:Y:S02]  /*19c10*/  SHF.R.U32.HI R0, RZ, 0x8, R0 ;  /* 0x00000008ff007819 */ /* 0x000fe40000011600 */
[----:B------:R-:W-:Y:S02]  /*19c20*/  SHF.R.U32.HI R7, RZ, 0x10, R2 ;  /* 0x00000010ff077819 */ /* 0x000fe40000011602 */
[----:B------:R-:W-:-:S02]  /*19c30*/  PRMT R8, R8, 0x5410, R0 ;  /* 0x0000541008087816 */ /* 0x000fc40000000000 */
[----:B------:R-:W-:Y:S02]  /*19c40*/  LOP3.LUT R0, R3, R250, R44, 0x96, !PT ;  /* 0x000000fa03007212 */ /* 0x000fe400078e962c */
[----:B------:R-:W-:Y:S02]  /*19c50*/  SHF.R.U32.HI R3, RZ, 0x18, R2 ;  /* 0x00000018ff037819 */ /* 0x000fe40000011602 */
[----:B------:R-:W-:-:S04]  /*19c60*/  LOP3.LUT R2, R7, 0xff, RZ, 0xc0, !PT ;  /* 0x000000ff07027812 */ /* 0x000fc800078ec0ff */
[----:B------:R-:W-:Y:S02]  /*19c70*/  PRMT R30, R2, 0x5410, R3 ;  /* 0x00005410021e7816 */ /* 0x000fe40000000003 */
[----:B------:R-:W-:-:S04]  /*19c80*/  LOP3.LUT R2, R0, 0xffff, RZ, 0xc0, !PT ;  /* 0x0000ffff00027812 */ /* 0x000fc800078ec0ff */
[----:B------:R-:W-:Y:S02]  /*19c90*/  SHF.R.U32.HI R3, RZ, 0x8, R2 ;  /* 0x00000008ff037819 */ /* 0x000fe40000011602 */
[----:B------:R-:W-:Y:S01]  /*19ca0*/  LOP3.LUT R2, R0, 0xff, RZ, 0xc0, !PT ;  /* 0x000000ff00027812 */ /* 0x000fe200078ec0ff */
[----:B------:R-:W-:Y:S03]  /*19cb0*/  ST.E.U16 desc[UR4][R18.64+-0xa0], R38 ;  /* 0xffff602612007985 */ /* 0x000fe6000c101504 */
[----:B--2---:R-:W-:Y:S01]  /*19cc0*/  PRMT R29, R2, 0x5410, R3 ;  /* 0x00005410021d7816 */ /* 0x004fe20000000003 */
[----:B------:R-:W-:Y:S01]  /*19cd0*/  ST.E.U16 desc[UR4][R18.64+-0x9e], R33 ;  /* 0xffff622112007985 */ /* 0x000fe2000c101504 */
[--C-:B------:R-:W-:Y:S01]  /*19ce0*/  SHF.R.U32.HI R3, RZ, 0x10, R0.reuse ;  /* 0x00000010ff037819 */ /* 0x100fe20000011600 */
[----:B------:R-:W-:Y:S01]  /*19cf0*/  IMAD.MOV.U32 R71, RZ, RZ, R129 ;  /* 0x000000ffff477224 */ /* 0x000fe200078e0081 */
[----:B------:R-:W-:Y:S01]  /*19d00*/  SHF.R.U32.HI R2, RZ, 0x18, R0 ;  /* 0x00000018ff027819 */ /* 0x000fe20000011600 */
[----:B------:R2:W-:Y:S01]  /*19d10*/  ST.E.U16 desc[UR4][R16.64+-0xa0], R11 ;  /* 0xffff600b10007985 */ /* 0x0005e2000c101504 */
[----:B------:R-:W-:-:S03]  /*19d20*/  LOP3.LUT R0, R3, 0xff, RZ, 0xc0, !PT ;  /* 0x000000ff03007812 */ /* 0x000fc600078ec0ff */
[----:B------:R-:W-:Y:S01]  /*19d30*/  ST.E.U16 desc[UR4][R16.64+-0x9e], R24 ;  /* 0xffff621810007985 */ /* 0x000fe2000c101504 */
[----:B------:R-:W-:-:S03]  /*19d40*/  PRMT R129, R218, 0x7054, R218 ;  /* 0x00007054da817816 */ /* 0x000fc600000000da */
[----:B------:R-:W-:Y:S04]  /*19d50*/  ST.E.U16 desc[UR4][R14.64+-0xa0], R6 ;  /* 0xffff60060e007985 */ /* 0x000fe8000c101504 */
[----:B------:R-:W-:Y:S04]  /*19d60*/  ST.E.U16 desc[UR4][R14.64+-0x9e], R5 ;  /* 0xffff62050e007985 */ /* 0x000fe8000c101504 */
[----:B------:R-:W-:Y:S04]  /*19d70*/  ST.E.U16 desc[UR4][R12.64+-0x90], R26 ;  /* 0xffff701a0c007985 */ /* 0x000fe8000c101504 */
[----:B------:R-:W-:Y:S01]  /*19d80*/  ST.E.U16 desc[UR4][R12.64+-0x8e], R25 ;  /* 0xffff72190c007985 */ /* 0x000fe2000c101504 */
[----:B------:R-:W-:-:S03]  /*19d90*/  PRMT R7, R0, 0x5410, R2 ;  /* 0x0000541000077816 */ /* 0x000fc60000000002 */
[----:B------:R-:W-:Y:S04]  /*19da0*/  ST.E.U16 desc[UR4][R18.64+-0x90], R28 ;  /* 0xffff701c12007985 */ /* 0x000fe8000c101504 */
[----:B------:R-:W-:Y:S01]  /*19db0*/  ST.E.U16 desc[UR4][R18.64+-0x8e], R27 ;  /* 0xffff721b12007985 */ /* 0x000fe2000c101504 */
[----:B------:R-:W-:-:S03]  /*19dc0*/  HSET2.LE.AND R0, R34, R129, PT ;  /* 0x0000008122007233 */ /* 0x000fc60003803000 */
[----:B------:R1:W-:Y:S01]  /*19dd0*/  ST.E.U16 desc[UR4][R16.64+-0x90], R10 ;  /* 0xffff700a10007985 */ /* 0x0003e2000c101504 */
[----:B------:R-:W-:-:S03]  /*19de0*/  HSET2.LE.AND R2, R31, R129, PT ;  /* 0x000000811f027233 */ /* 0x000fc60003803000 */
[----:B------:R1:W-:Y:S04]  /*19df0*/  ST.E.U16 desc[UR4][R16.64+-0x8e], R9 ;  /* 0xffff720910007985 */ /* 0x0003e8000c101504 */
[----:B------:R-:W-:Y:S04]  /*19e00*/  ST.E.U16 desc[UR4][R14.64+-0x90], R41 ;  /* 0xffff70290e007985 */ /* 0x000fe8000c101504 */
[----:B------:R1:W-:Y:S04]  /*19e10*/  ST.E.U16 desc[UR4][R14.64+-0x8e], R4 ;  /* 0xffff72040e007985 */ /* 0x0003e8000c101504 */
[----:B------:R-:W1:Y:S01]  /*19e20*/  LDSM.16.MT88.4 R24, [R175+0xa000] ;  /* 0x00a00000af18783b */ /* 0x000e620000004200 */
[----:B--2---:R-:W-:-:S02]  /*19e30*/  LOP3.LUT R11, R57, R2, RZ, 0xc0, !PT ;  /* 0x00000002390b7212 */ /* 0x004fc400078ec0ff */
[--C-:B------:R-:W-:Y:S01]  /*19e40*/  HSET2.LE.AND R2, R35, R129.reuse, PT ;  /* 0x0000008123027233 */ /* 0x100fe20003803000 */
[----:B------:R-:W2:Y:S01]  /*19e50*/  LDSM.16.MT88.4 R20, [R205+0xa000] ;  /* 0x00a00000cd14783b */ /* 0x000ea20000004200 */
[--C-:B------:R-:W-:Y:S02]  /*19e60*/  HSET2.LE.AND R3, R8, R129.reuse, PT ;  /* 0x0000008108037233 */ /* 0x100fe40003803000 */
[----:B-1----:R-:W-:Y:S02]  /*19e70*/  LOP3.LUT R10, R70, R0, RZ, 0xc0, !PT ;  /* 0x00000000460a7212 */ /* 0x002fe400078ec0ff */
[--C-:B------:R-:W-:Y:S02]  /*19e80*/  HSET2.LE.AND R0, R42, R129.reuse, PT ;  /* 0x000000812a007233 */ /* 0x100fe40003803000 */
[----:B------:R-:W-:Y:S02]  /*19e90*/  LOP3.LUT R9, R135, R2, RZ, 0xc0, !PT ;  /* 0x0000000287097212 */ /* 0x000fe400078ec0ff */
[----:B------:R-:W-:-:S02]  /*19ea0*/  HSET2.LE.AND R2, R29, R129, PT ;  /* 0x000000811d027233 */ /* 0x000fc40003803000 */
[----:B------:R-:W-:Y:S02]  /*19eb0*/  LOP3.LUT R8, R161, R0, RZ, 0xc0, !PT ;  /* 0x00000000a1087212 */ /* 0x000fe400078ec0ff */
[--C-:B------:R-:W-:Y:S01]  /*19ec0*/  HSET2.LE.AND R0, R30, R129.reuse, PT ;  /* 0x000000811e007233 */ /* 0x100fe20003803000 */
[----:B------:R-:W-:Y:S02]  /*19ed0*/  IMAD.MOV.U32 R132, RZ, RZ, R246 ;  /* 0x000000ffff847224 */ /* 0x000fe400078e00f6 */
[----:B------:R-:W-:Y:S02]  /*19ee0*/  IMAD.MOV.U32 R134, RZ, RZ, R241 ;  /* 0x000000ffff867224 */ /* 0x000fe400078e00f1 */
[----:B------:R-:W-:Y:S02]  /*19ef0*/  IMAD.MOV.U32 R133, RZ, RZ, R240 ;  /* 0x000000ffff857224 */ /* 0x000fe400078e00f0 */
[----:B------:R-:W-:Y:S01]  /*19f00*/  IMAD.MOV.U32 R74, RZ, RZ, R237 ;  /* 0x000000ffff4a7224 */ /* 0x000fe200078e00ed */
[----:B------:R-:W-:Y:S01]  /*19f10*/  MOV R33, R132 ;  /* 0x0000008400217202 */ /* 0x000fe20000000f00 */
[----:B------:R-:W-:Y:S01]  /*19f20*/  IMAD.MOV.U32 R34, RZ, RZ, R134 ;  /* 0x000000ffff227224 */ /* 0x000fe200078e0086 */
[----:B------:R-:W-:Y:S01]  /*19f30*/  LOP3.LUT R6, R51, R3, RZ, 0xc0, !PT ;  /* 0x0000000333067212 */ /* 0x000fe200078ec0ff */
[----:B------:R-:W-:Y:S01]  /*19f40*/  IMAD.MOV.U32 R32, RZ, RZ, R74 ;  /* 0x000000ffff207224 */ /* 0x000fe200078e004a */
[----:B------:R-:W-:Y:S01]  /*19f50*/  LOP3.LUT R4, R56, R2, RZ, 0xc0, !PT ;  /* 0x0000000238047212 */ /* 0x000fe200078ec0ff */
[----:B------:R-:W-:Y:S01]  /*19f60*/  IMAD.MOV.U32 R35, RZ, RZ, R133 ;  /* 0x000000ffff237224 */ /* 0x000fe200078e0085 */
[----:B------:R-:W-:Y:S01]  /*19f70*/  HSET2.LE.AND R3, R7, R129, PT ;  /* 0x0000008107037233 */ /* 0x000fe20003803000 */
[----:B------:R1:W5:Y:S01]  /*19f80*/  LDL.LU R246, [R1+0x184] ;  /* 0x0001840001f67983 */ /* 0x0003620000300800 */
[----:B------:R-:W-:-:S04]  /*19f90*/  LOP3.LUT R7, R50, R0, RZ, 0xc0, !PT ;  /* 0x0000000032077212 */ /* 0x000fc800078ec0ff */
[----:B------:R-:W-:Y:S01]  /*19fa0*/  HMMA.16816.F32.BF16 R132, R8, R26, R32 ;  /* 0x0000001a0884723c */ /* 0x000fe20000041820 */
[----:B------:R-:W-:Y:S01]  /*19fb0*/  LOP3.LUT R5, R43, R3, RZ, 0xc0, !PT ;  /* 0x000000032b057212 */ /* 0x000fe200078ec0ff */
[----:B------:R1:W5:Y:S01]  /*19fc0*/  LDL.LU R241, [R1+0x180] ;  /* 0x0001800001f17983 */ /* 0x0003620000300800 */
[----:B------:R-:W-:-:S04]  /*19fd0*/  MOV R74, R128 ;  /* 0x00000080004a7202 */ /* 0x000fc80000000f00 */
[----:B------:R-:W-:Y:S02]  /*19fe0*/  IMAD.MOV.U32 R32, RZ, RZ, R116 ;  /* 0x000000ffff207224 */ /* 0x000fe400078e0074 */
[----:B------:R-:W-:Y:S02]  /*19ff0*/  IMAD.MOV.U32 R33, RZ, RZ, R73 ;  /* 0x000000ffff217224 */ /* 0x000fe400078e0049 */
[----:B------:R-:W-:Y:S02]  /*1a000*/  IMAD.MOV.U32 R34, RZ, RZ, R71 ;  /* 0x000000ffff227224 */ /* 0x000fe400078e0047 */
[----:B------:R-:W-:Y:S01]  /*1a010*/  IMAD.MOV.U32 R35, RZ, RZ, R72 ;  /* 0x000000ffff237224 */ /* 0x000fe200078e0048 */
[----:B------:R-:W-:Y:S01]  /*1a020*/  HMMA.16816.F32.BF16 R168, R8, R24, R168 ;  /* 0x0000001808a8723c */ /* 0x000fe200000418a8 */
[----:B------:R-:W-:-:S05]  /*1a030*/  IMAD.MOV.U32 R116, RZ, RZ, R117 ;  /* 0x000000ffff747224 */ /* 0x000fca00078e0075 */
[----:B--2---:R-:W-:Y:S01]  /*1a040*/  HMMA.16816.F32.BF16 R176, R8, R22, R176 ;  /* 0x0000001608b0723c */ /* 0x004fe200000418b0 */
[----:B------:R-:W-:Y:S01]  /*1a050*/  IMAD.MOV.U32 R117, RZ, RZ, R113 ;  /* 0x000000ffff757224 */ /* 0x000fe200078e0071 */
[----:B---3--:R-:W2:Y:S04]  /*1a060*/  LDSM.16.MT88.4 R36, [R208+0xa000] ;  /* 0x00a00000d024783b */ /* 0x008ea80000004200 */
[----:B----4-:R-:W3:Y:S01]  /*1a070*/  LDSM.16.MT88.4 R28, [R207+0xa000] ;  /* 0x00a00000cf1c783b */ /* 0x010ee20000004200 */
[----:B------:R-:W-:Y:S01]  /*1a080*/  IMAD.MOV.U32 R113, RZ, RZ, R60 ;  /* 0x000000ffff717224 */ /* 0x000fe200078e003c */
[----:B------:R-:W-:Y:S01]  /*1a090*/  MOV R60, R79 ;  /* 0x0000004f003c7202 */ /* 0x000fe20000000f00 */
[----:B------:R-:W-:Y:S01]  /*1a0a0*/  IMAD.MOV.U32 R71, RZ, RZ, R62 ;  /* 0x000000ffff477224 */ /* 0x000fe200078e003e */
[----:B------:R-:W-:Y:S01]  /*1a0b0*/  HMMA.16816.F32.BF16 R152, R4, R24, R152 ;  /* 0x000000180498723c */ /* 0x000fe20000041898 */
[----:B------:R-:W-:Y:S01]  /*1a0c0*/  IMAD.MOV.U32 R73, RZ, RZ, R63 ;  /* 0x000000ffff497224 */ /* 0x000fe200078e003f */
[----:B------:R-:W-:Y:S01]  /*1a0d0*/  LOP3.LUT R2, R45, R98, R64, 0x96, !PT ;  /* 0x000000622d027212 */ /* 0x000fe200078e9640 */
[----:B------:R-:W-:Y:S01]  /*1a0e0*/  IMAD.MOV.U32 R72, RZ, RZ, R61 ;  /* 0x000000ffff487224 */ /* 0x000fe200078e003d */
[----:B------:R1:W5:Y:S01]  /*1a0f0*/  LDL.LU R240, [R1+0x17c] ;  /* 0x00017c0001f07983 */ /* 0x0003620000300800 */
[----:B------:R-:W-:-:S02]  /*1a100*/  IMAD.MOV.U32 R62, RZ, RZ, R59 ;  /* 0x000000ffff3e7224 */ /* 0x000fc400078e003b */
[----:B------:R-:W-:Y:S01]  /*1a110*/  IMAD.MOV.U32 R63, RZ, RZ, R58 ;  /* 0x000000ffff3f7224 */ /* 0x000fe200078e003a */
[----:B------:R-:W-:Y:S01]  /*1a120*/  MOV R40, R113 ;  /* 0x0000007100287202 */ /* 0x000fe20000000f00 */
[----:B------:R-:W-:Y:S01]  /*1a130*/  IMAD.MOV.U32 R61, RZ, RZ, R84 ;  /* 0x000000ffff3d7224 */ /* 0x000fe200078e0054 */
[C---:B------:R-:W-:Y:S01]  /*1a140*/  HMMA.16816.F32.BF16 R148, R4.reuse, R26, R148 ;  /* 0x0000001a0494723c */ /* 0x040fe20000041894 */
[----:B------:R-:W-:Y:S01]  /*1a150*/  IMAD.MOV.U32 R68, RZ, RZ, R74 ;  /* 0x000000ffff447224 */ /* 0x000fe200078e004a */
[----:B------:R-:W-:Y:S01]  /*1a160*/  LDSM.16.MT88.4 R24, [R175+0xb000] ;  /* 0x00b00000af18783b */ /* 0x000fe20000004200 */
[----:B------:R-:W-:Y:S02]  /*1a170*/  IMAD.MOV.U32 R70, RZ, RZ, R73 ;  /* 0x000000ffff467224 */ /* 0x000fe400078e0049 */
[----:B------:R-:W-:Y:S01]  /*1a180*/  IMAD.MOV.U32 R41, RZ, RZ, R72 ;  /* 0x000000ffff297224 */ /* 0x000fe200078e0048 */
[----:B------:R-:W-:Y:S01]  /*1a190*/  HMMA.16816.F32.BF16 R144, R4, R20, R144 ;  /* 0x000000140490723c */ /* 0x000fe20000041890 */
[----:B------:R-:W-:Y:S01]  /*1a1a0*/  IMAD.MOV.U32 R76, RZ, RZ, R62 ;  /* 0x000000ffff4c7224 */ /* 0x000fe200078e003e */
[----:B------:R1:W5:Y:S01]  /*1a1b0*/  LDL.LU R237, [R1+0x178] ;  /* 0x0001780001ed7983 */ /* 0x0003620000300800 */
        /* <DEDUP_REMOVED lines=8> */
[----:B------:R-:W-:Y:S01]  /*1a240*/  IMAD.MOV.U32 R159, RZ, RZ, R112 ;  /* 0x000000ffff9f7224 */ /* 0x000fe200078e0070 */
[----:B------:R-:W-:Y:S01]  /*1a250*/  MOV R112, R69 ;  /* 0x0000004500707202 */ /* 0x000fe20000000f00 */
[----:B------:R-:W-:Y:S02]  /*1a260*/  IMAD.MOV.U32 R156, RZ, RZ, R70 ;  /* 0x000000ffff9c7224 */ /* 0x000fe400078e0046 */
[----:B------:R-:W-:Y:S02]  /*1a270*/  IMAD.MOV.U32 R157, RZ, RZ, R68 ;  /* 0x000000ffff9d7224 */ /* 0x000fe400078e0044 */
[----:B------:R-:W-:Y:S01]  /*1a280*/  IMAD.MOV.U32 R158, RZ, RZ, R71 ;  /* 0x000000ffff9e7224 */ /* 0x000fe200078e0047 */
[----:B------:R-:W-:Y:S01]  /*1a290*/  HMMA.16816.F32.BF16 R160, R8, R20, R32 ;  /* 0x0000001408a0723c */ /* 0x000fe20000041820 */
[----:B------:R-:W2:Y:S05]  /*1a2a0*/  LDSM.16.MT88.4 R32, [R208+0xb000] ;  /* 0x00b00000d020783b */ /* 0x000eaa0000004200 */
[C---:B---3--:R-:W-:Y:S06]  /*1a2b0*/  HMMA.16816.F32.BF16 R68, R4.reuse, R28, R164 ;  /* 0x0000001c0444723c */ /* 0x048fec00000418a4 */
[----:B------:R-:W-:Y:S01]  /*1a2c0*/  HMMA.16816.F32.BF16 R140, R4, R22, R140 ;  /* 0x00000016048c723c */ /* 0x000fe2000004188c */
[----:B------:R-:W-:Y:S01]  /*1a2d0*/  IMAD.MOV.U32 R164, RZ, RZ, R41 ;  /* 0x000000ffffa47224 */ /* 0x000fe200078e0029 */
[----:B------:R-:W3:Y:S01]  /*1a2e0*/  LDSM.16.MT88.4 R20, [R205+0xb000] ;  /* 0x00b00000cd14783b */ /* 0x000ee20000004200 */
[----:B------:R-:W-:-:S03]  /*1a2f0*/  IMAD.MOV.U32 R165, RZ, RZ, R40 ;  /* 0x000000ffffa57224 */ /* 0x000fc600078e0028 */
[----:B------:R-:W4:Y:S01]  /*1a300*/  LDSM.16.MT88.4 R40, [R207+0xb000] ;  /* 0x00b00000cf28783b */ /* 0x000f220000004200 */
[----:B------:R-:W-:Y:S02]  /*1a310*/  IMAD.MOV.U32 R59, RZ, RZ, R236 ;  /* 0x000000ffff3b7224 */ /* 0x000fe400078e00ec */
[----:B------:R-:W-:Y:S01]  /*1a320*/  IMAD.MOV.U32 R58, RZ, RZ, R223 ;  /* 0x000000ffff3a7224 */ /* 0x000fe200078e00df */
[----:B------:R-:W-:Y:S01]  /*1a330*/  HMMA.16816.F32.BF16 R192, R8, R36, R192 ;  /* 0x0000002408c0723c */ /* 0x000fe200000418c0 */
[----:B------:R-:W-:Y:S02]  /*1a340*/  IMAD.MOV.U32 R75, RZ, RZ, R128 ;  /* 0x000000ffff4b7224 */ /* 0x000fe400078e0080 */
[----:B------:R-:W-:Y:S01]  /*1a350*/  IMAD.MOV.U32 R72, RZ, RZ, R85 ;  /* 0x000000ffff487224 */ /* 0x000fe200078e0055 */
[----:B------:R-:W-:Y:S01]  /*1a360*/  MOV R128, R84 ;  /* 0x0000005400807202 */ /* 0x000fe20000000f00 */
[----:B------:R-:W-:Y:S01]  /*1a370*/  IMAD.MOV.U32 R78, RZ, RZ, R59 ;  /* 0x000000ffff4e7224 */ /* 0x000fe200078e003b */
[----:B------:R1:W5:Y:S01]  /*1a380*/  LDL.LU R236, [R1+0x174] ;  /* 0x0001740001ec7983 */ /* 0x0003620000300800 */
[----:B------:R-:W-:-:S02]  /*1a390*/  IMAD.MOV.U32 R113, RZ, RZ, R58 ;  /* 0x000000ffff717224 */ /* 0x000fc400078e003a */
[----:B------:R-:W-:Y:S01]  /*1a3a0*/  IMAD.MOV.U32 R85, RZ, RZ, R87 ;  /* 0x000000ffff557224 */ /* 0x000fe200078e0057 */
[C---:B------:R-:W-:Y:S01]  /*1a3b0*/  HMMA.16816.F32.BF16 R56, R4.reuse, R36, R136 ;  /* 0x000000240438723c */ /* 0x040fe20000041888 */
[----:B------:R-:W-:Y:S01]  /*1a3c0*/  IMAD.MOV.U32 R84, RZ, RZ, R86 ;  /* 0x000000ffff547224 */ /* 0x000fe200078e0056 */
[----:B------:R1:W5:Y:S01]  /*1a3d0*/  LDL.LU R223, [R1+0x170] ;  /* 0x0001700001df7983 */ /* 0x0003620000300800 */
[----:B------:R-:W-:Y:S02]  /*1a3e0*/  IMAD.MOV.U32 R87, RZ, RZ, R222 ;  /* 0x000000ffff577224 */ /* 0x000fe400078e00de */
[----:B------:R-:W-:Y:S01]  /*1a3f0*/  IMAD.MOV.U32 R86, RZ, RZ, R217 ;  /* 0x000000ffff567224 */ /* 0x000fe200078e00d9 */
[----:B------:R1:W5:Y:S01]  /*1a400*/  LDL.LU R222, [R1+0x16c] ;  /* 0x00016c0001de7983 */ /* 0x0003620000300800 */
[----:B------:R-:W-:Y:S02]  /*1a410*/  IMAD.MOV.U32 R166, RZ, RZ, R75 ;  /* 0x000000ffffa67224 */ /* 0x000fe400078e004b */
[----:B------:R-:W-:Y:S01]  /*1a420*/  IMAD.MOV.U32 R137, RZ, RZ, R74 ;  /* 0x000000ffff897224 */ /* 0x000fe200078e004a */
[----:B--2---:R-:W-:Y:S01]  /*1a430*/  HMMA.16816.F32.BF16 R104, R4, R32, R104 ;  /* 0x000000200468723c */ /* 0x004fe20000041868 */
[----:B------:R-:W-:Y:S01]  /*1a440*/  IMAD.MOV.U32 R138, RZ, RZ, R73 ;  /* 0x000000ffff8a7224 */ /* 0x000fe200078e0049 */
[----:B------:R1:W5:Y:S01]  /*1a450*/  LDL.LU R217, [R1+0x168] ;  /* 0x0001680001d97983 */ /* 0x0003620000300800 */
[----:B------:R-:W-:-:S02]  /*1a460*/  IMAD.MOV.U32 R139, RZ, RZ, R72 ;  /* 0x000000ffff8b7224 */ /* 0x000fc400078e0048 */
[----:B------:R-:W-:Y:S01]  /*1a470*/  IMAD.MOV.U32 R167, RZ, RZ, R76 ;  /* 0x000000ffffa77224 */ /* 0x000fe200078e004c */
[----:B------:R-:W-:Y:S01]  /*1a480*/  HMMA.16816.F32.BF16 R72, R4, R30, R184 ;  /* 0x0000001e0448723c */ /* 0x000fe200000418b8 */
[----:B------:R-:W-:-:S06]  /*1a490*/  IMAD.MOV.U32 R136, RZ, RZ, R77 ;  /* 0x000000ffff887224 */ /* 0x000fcc00078e004d */
[----:B------:R-:W-:Y:S01]  /*1a4a0*/  MOV R184, R78 ;  /* 0x0000004e00b87202 */ /* 0x000fe20000000f00 */
[----:B------:R-:W-:Y:S02]  /*1a4b0*/  IMAD.MOV.U32 R187, RZ, RZ, R79 ;  /* 0x000000ffffbb7224 */ /* 0x000fe400078e004f */
[----:B------:R-:W-:Y:S01]  /*1a4c0*/  HMMA.16816.F32.BF16 R76, R4, R24, R196 ;  /* 0x00000018044c723c */ /* 0x000fe200000418c4 */
[----:B------:R-:W-:Y:S02]  /*1a4d0*/  IMAD.MOV.U32 R185, RZ, RZ, R113 ;  /* 0x000000ffffb97224 */ /* 0x000fe400078e0071 */
[----:B------:R-:W-:-:S04]  /*1a4e0*/  IMAD.MOV.U32 R186, RZ, RZ, R128 ;  /* 0x000000ffffba7224 */ /* 0x000fc800078e0080 */
[----:B------:R-:W-:Y:S02]  /*1a4f0*/  IMAD.MOV.U32 R196, RZ, RZ, R85 ;  /* 0x000000ffffc47224 */ /* 0x000fe400078e0055 */
[----:B------:R-:W-:Y:S02]  /*1a500*/  IMAD.MOV.U32 R197, RZ, RZ, R84 ;  /* 0x000000ffffc57224 */ /* 0x000fe400078e0054 */
[----:B------:R-:W-:Y:S02]  /*1a510*/  IMAD.MOV.U32 R198, RZ, RZ, R87 ;  /* 0x000000ffffc67224 */ /* 0x000fe400078e0057 */
[----:B------:R-:W-:Y:S02]  /*1a520*/  IMAD.MOV.U32 R199, RZ, RZ, R86 ;  /* 0x000000ffffc77224 */ /* 0x000fe400078e0056 */
[C---:B------:R-:W-:Y:S06]  /*1a530*/  HMMA.16816.F32.BF16 R84, R4.reuse, R26, R200 ;  /* 0x0000001a0454723c */ /* 0x040fec00000418c8 */
[----:B---3--:R-:W-:Y:S01]  /*1a540*/  HMMA.16816.F32.BF16 R88, R4, R20, R88 ;  /* 0x000000140458723c */ /* 0x008fe20000041858 */
[----:B------:R-:W-:Y:S01]  /*1a550*/  IMAD.MOV.U32 R200, RZ, RZ, R101 ;  /* 0x000000ffffc87224 */ /* 0x000fe200078e0065 */
[----:B------:R-:W-:Y:S01]  /*1a560*/  MOV R201, R100 ;  /* 0x0000006400c97202 */ /* 0x000fe20000000f00 */
[----:B------:R-:W-:-:S02]  /*1a570*/  IMAD.MOV.U32 R202, RZ, RZ, R103 ;  /* 0x000000ffffca7224 */ /* 0x000fc400078e0067 */
[----:B------:R-:W-:Y:S01]  /*1a580*/  IMAD.MOV.U32 R203, RZ, RZ, R102 ;  /* 0x000000ffffcb7224 */ /* 0x000fe200078e0066 */
[C---:B------:R-:W-:Y:S06]  /*1a590*/  HMMA.16816.F32.BF16 R92, R4.reuse, R22, R92 ;  /* 0x00000016045c723c */ /* 0x040fec000004185c */
[C---:B------:R-:W-:Y:S06]  /*1a5a0*/  HMMA.16816.F32.BF16 R108, R4.reuse, R34, R108 ;  /* 0x00000022046c723c */ /* 0x040fec000004186c */
[C---:B----4-:R-:W-:Y:S06]  /*1a5b0*/  HMMA.16816.F32.BF16 R120, R4.reuse, R40, R120 ;  /* 0x000000280478723c */ /* 0x050fec0000041878 */
[----:B------:R-:W-:Y:S07]  /*1a5c0*/  HMMA.16816.F32.BF16 R100, R4, R42, R124 ;  /* 0x0000002a0464723c */ /* 0x000fee000004187c */
        /* <DEDUP_REMOVED lines=8> */
[C---:B------:R-:W-:Y:S06]  /*1a650*/  HMMA.16816.F32.BF16 R184, R8.reuse, R28, R184 ;  /* 0x0000001c08b8723c */ /* 0x040fec00000418b8 */
[----:B------:R-:W-:Y:S01]  /*1a660*/  HMMA.16816.F32.BF16 R136, R8, R38, R136 ;  /* 0x000000260888723c */ /* 0x000fe20000041888 */
[----:B------:R-:W-:-:S05]  /*1a670*/  IMAD.WIDE.U32 R2, R2, -0x2daee0ad, RZ ;  /* 0xd2511f5302027825 */ /* 0x000fca00078e00ff */
[C---:B------:R-:W-:Y:S06]  /*1a680*/  HMMA.16816.F32.BF16 R196, R8.reuse, R24, R196 ;  /* 0x0000001808c4723c */ /* 0x040fec00000418c4 */
[C---:B------:R-:W-:Y:S01]  /*1a690*/  HMMA.16816.F32.BF16 R200, R8.reuse, R26, R200 ;  /* 0x0000001a08c8723c */ /* 0x040fe200000418c8 */
[----:B------:R-:W-:Y:S01]  /*1a6a0*/  IMAD.MOV.U32 R115, RZ, RZ, R99 ;  /* 0x000000ffff737224 */ /* 0x000fe200078e0063 */
[----:B------:R-:W-:Y:S01]  /*1a6b0*/  MOV R96, R209 ;  /* 0x000000d100607202 */ /* 0x000fe20000000f00 */
[----:B------:R-:W-:Y:S01]  /*1a6c0*/  IMAD.MOV.U32 R45, RZ, RZ, R98 ;  /* 0x000000ffff2d7224 */ /* 0x000fe200078e0062 */
[----:B------:R1:W5:Y:S02]  /*1a6d0*/  LDL.LU R216, [R1+0x164] ;  /* 0x0001640001d87983 */ /* 0x0003640000300800 */
[C---:B------:R-:W-:Y:S01]  /*1a6e0*/  HMMA.16816.F32.BF16 R28, R8.reuse, R30, R4 ;  /* 0x0000001e081c723c */ /* 0x040fe20000041804 */
[----:B------:R-:W-:Y:S01]  /*1a6f0*/  LOP3.LUT R0, R3, R247, R48, 0x96, !PT ;  /* 0x000000f703007212 */ /* 0x000fe200078e9630 */
[----:B------:R-:W-:Y:S01]  /*1a700*/  IMAD.MOV.U32 R112, RZ, RZ, R211 ;  /* 0x000000ffff707224 */ /* 0x000fe200078e00d3 */
[----:B------:R1:W5:Y:S03]  /*1a710*/  LDL.LU R215, [R1+0x160] ;  /* 0x0001600001d77983 */ /* 0x0003660000300800 */
[----:B------:R-:W-:Y:S01]  /*1a720*/  HMMA.16816.F32.BF16 R4, R8, R20, R124 ;  /* 0x000000140804723c */ /* 0x000fe2000004187c */
[----:B------:R-:W-:Y:S01]  /*1a730*/  IMAD.MOV.U32 R113, RZ, RZ, R210 ;  /* 0x000000ffff717224 */ /* 0x000fe200078e00d2 */
[----:B------:R1:W5:Y:S01]  /*1a740*/  LDL.LU R214, [R1+0x15c] ;  /* 0x00015c0001d67983 */ /* 0x0003620000300800 */
[----:B------:R-:W-:-:S02]  /*1a750*/  IMAD.MOV.U32 R97, RZ, RZ, R206 ;  /* 0x000000ffff617224 */ /* 0x000fc400078e00ce */
[----:B------:R-:W-:Y:S01]  /*1a760*/  IMAD.MOV.U32 R98, RZ, RZ, R83 ;  /* 0x000000ffff627224 */ /* 0x000fe200078e0053 */
[----:B------:R1:W5:Y:S01]  /*1a770*/  LDL.LU R212, [R1+0x158] ;  /* 0x0001580001d47983 */ /* 0x0003620000300800 */
[----:B------:R-:W-:Y:S01]  /*1a780*/  SHF.R.U32.HI R20, RZ, 0x18, R2 ;  /* 0x00000018ff147819 */ /* 0x000fe20000011602 */
[----:B------:R-:W-:Y:S02]  /*1a790*/  IMAD.MOV.U32 R99, RZ, RZ, R82 ;  /* 0x000000ffff637224 */ /* 0x000fe400078e0052 */
[----:B------:R1:W5:Y:S04]  /*1a7a0*/  LDL.LU R211, [R1+0x154] ;  /* 0x0001540001d37983 */ /* 0x0003680000300800 */
[----:B------:R1:W5:Y:S04]  /*1a7b0*/  LDL.LU R210, [R1+0x150] ;  /* 0x0001500001d27983 */ /* 0x0003680000300800 */
[----:B------:R1:W5:Y:S04]  /*1a7c0*/  LDL.LU R209, [R1+0x14c] ;  /* 0x00014c0001d17983 */ /* 0x0003680000300800 */
[----:B------:R1:W5:Y:S02]  /*1a7d0*/  LDL.LU R206, [R1+0x148] ;  /* 0x0001480001ce7983 */ /* 0x0003640000300800 */
[----:B------:R-:W-:-:S02]  /*1a7e0*/  IMAD.MOV.U32 R50, RZ, RZ, R4 ;  /* 0x000000ffff327224 */ /* 0x000fc400078e0004 */
[----:B------:R-:W-:Y:S02]  /*1a7f0*/  IMAD.MOV.U32 R128, RZ, RZ, R5 ;  /* 0x000000ffff807224 */ /* 0x000fe400078e0005 */
[----:B------:R-:W-:Y:S02]  /*1a800*/  IMAD.MOV.U32 R39, RZ, RZ, R6 ;  /* 0x000000ffff277224 */ /* 0x000fe400078e0006 */
[----:B------:R-:W-:Y:S02]  /*1a810*/  IMAD.MOV.U32 R38, RZ, RZ, R7 ;  /* 0x000000ffff267224 */ /* 0x000fe400078e0007 */
[----:B------:R-:W-:Y:S01]  /*1a820*/  HMMA.16816.F32.BF16 R4, R8, R22, R164 ;  /* 0x000000160804723c */ /* 0x000fe200000418a4 */
[----:B------:R-:W2:-:S15]  /*1a830*/  LDSM.16.MT88.4 R164, [R175+0xa800] ;  /* 0x00a80000afa4783b */ /* 0x000e9e0000004200 */
[----:B------:R-:W-:-:S08]  /*1a840*/  NOP ;  /* 0x0000000000007918 */ /* 0x000fd00000000000 */
[----:B------:R-:W-:Y:S01]  /*1a850*/  IMAD.MOV.U32 R37, RZ, RZ, R4 ;  /* 0x000000ffff257224 */ /* 0x000fe200078e0004 */
[----:B------:R-:W-:Y:S01]  /*1a860*/  MOV R22, R7 ;  /* 0x0000000700167202 */ /* 0x000fe20000000f00 */
[----:B------:R-:W-:Y:S02]  /*1a870*/  IMAD.MOV.U32 R36, RZ, RZ, R5 ;  /* 0x000000ffff247224 */ /* 0x000fe400078e0005 */
[----:B------:R-:W-:Y:S02]  /*1a880*/  IMAD.MOV.U32 R23, RZ, RZ, R6 ;  /* 0x000000ffff177224 */ /* 0x000fe400078e0006 */
[----:B------:R-:W-:Y:S01]  /*1a890*/  HMMA.16816.F32.BF16 R4, R8, R32, R156 ;  /* 0x000000200804723c */ /* 0x000fe2000004189c */
[----:B------:R-:W-:-:S15]  /*1a8a0*/  LDSM.16.MT88.4 R156, [R205+0xa800] ;  /* 0x00a80000cd9c783b */ /* 0x000fde0000004200 */
[----:B------:R-:W-:-:S08]  /*1a8b0*/  NOP ;  /* 0x0000000000007918 */ /* 0x000fd00000000000 */
[----:B------:R-:W-:Y:S01]  /*1a8c0*/  IMAD.MOV.U32 R24, RZ, RZ, R4 ;  /* 0x000000ffff187224 */ /* 0x000fe200078e0004 */
[C---:B------:R-:W-:Y:S01]  /*1a8d0*/  LOP3.LUT R4, R2.reuse, 0xffff, RZ, 0xc0, !PT ;  /* 0x0000ffff02047812 */ /* 0x040fe200078ec0ff */
[----:B------:R-:W-:Y:S01]  /*1a8e0*/  IMAD.MOV.U32 R27, RZ, RZ, R5 ;  /* 0x000000ffff1b7224 */ /* 0x000fe200078e0005 */
[----:B------:R-:W-:Y:S02]  /*1a8f0*/  SHF.R.U32.HI R3, RZ, 0x10, R2 ;  /* 0x00000010ff037819 */ /* 0x000fe40000011602 */
[----:B------:R-:W-:Y:S02]  /*1a900*/  SHF.R.U32.HI R5, RZ, 0x8, R4 ;  /* 0x00000008ff057819 */ /* 0x000fe40000011604 */
[----:B------:R-:W-:Y:S02]  /*1a910*/  LOP3.LUT R4, R2, 0xff, RZ, 0xc0, !PT ;  /* 0x000000ff02047812 */ /* 0x000fe400078ec0ff */
[----:B------:R-:W-:Y:S02]  /*1a920*/  LOP3.LUT R2, R0, 0xffff, RZ, 0xc0, !PT ;  /* 0x0000ffff00027812 */ /* 0x000fe400078ec0ff */
[----:B------:R-:W-:-:S02]  /*1a930*/  PRMT R21, R4, 0x5410, R5 ;  /* 0x0000541004157816 */ /* 0x000fc40000000005 */
[----:B------:R-:W-:Y:S02]  /*1a940*/  LOP3.LUT R5, R3, 0xff, RZ, 0xc0, !PT ;  /* 0x000000ff03057812 */ /* 0x000fe400078ec0ff */
[----:B------:R-:W-:Y:S01]  /*1a950*/  SHF.R.U32.HI R3, RZ, 0x10, R0 ;  /* 0x00000010ff037819 */ /* 0x000fe20000011600 */
[----:B------:R-:W-:Y:S01]  /*1a960*/  IMAD.MOV.U32 R26, RZ, RZ, R6 ;  /* 0x000000ffff1a7224 */ /* 0x000fe200078e0006 */
[----:B------:R-:W-:Y:S01]  /*1a970*/  SHF.R.U32.HI R6, RZ, 0x18, R0 ;  /* 0x00000018ff067819 */ /* 0x000fe20000011600 */
[----:B------:R-:W-:Y:S01]  /*1a980*/  IMAD.MOV.U32 R25, RZ, RZ, R7 ;  /* 0x000000ffff197224 */ /* 0x000fe200078e0007 */
[----:B------:R-:W-:Y:S02]  /*1a990*/  LOP3.LUT R7, R0, 0xff, RZ, 0xc0, !PT ;  /* 0x000000ff00077812 */ /* 0x000fe400078ec0ff */
[----:B------:R-:W-:Y:S02]  /*1a9a0*/  SHF.R.U32.HI R4, RZ, 0x8, R2 ;  /* 0x00000008ff047819 */ /* 0x000fe40000011602 */
[----:B------:R-:W-:-:S02]  /*1a9b0*/  LOP3.LUT R0, R3, 0xff, RZ, 0xc0, !PT ;  /* 0x000000ff03007812 */ /* 0x000fc400078ec0ff */
[----:B------:R-:W-:Y:S02]  /*1a9c0*/  PRMT R3, R7, 0x5410, R4 ;  /* 0x0000541007037816 */ /* 0x000fe40000000004 */
[----:B------:R-:W-:Y:S02]  /*1a9d0*/  PRMT R4, R0, 0x5410, R6 ;  /* 0x0000541000047816 */ /* 0x000fe40000000006 */
[----:B------:R-:W-:Y:S02]  /*1a9e0*/  PRMT R2, R5, 0x5410, R20 ;  /* 0x0000541005027816 */ /* 0x000fe40000000014 */
[--C-:B------:R-:W-:Y:S02]  /*1a9f0*/  HSET2.LE.AND R0, R21, R129.reuse, PT ;  /* 0x0000008115007233 */ /* 0x100fe40003803000 */
[--C-:B------:R-:W-:Y:S02]  /*1aa00*/  HSET2.LE.AND R3, R3, R129.reuse, PT ;  /* 0x0000008103037233 */ /* 0x100fe40003803000 */
[----:B------:R-:W-:-:S02]  /*1aa10*/  HSET2.LE.AND R2, R2, R129, PT ;  /* 0x0000008102027233 */ /* 0x000fc40003803000 */
[----:B------:R-:W-:Y:S02]  /*1aa20*/  LOP3.LUT R126, R67, R0, RZ, 0xc0, !PT ;  /* 0x00000000437e7212 */ /* 0x000fe400078ec0ff */
[----:B------:R-:W-:Y:S01]  /*1aa30*/  HSET2.LE.AND R0, R4, R129, PT ;  /* 0x0000008104007233 */ /* 0x000fe20003803000 */
[----:B------:R-:W-:Y:S01]  /*1aa40*/  IMAD.MOV.U32 R20, RZ, RZ, R50 ;  /* 0x000000ffff147224 */ /* 0x000fe200078e0032 */
[----:B------:R-:W-:Y:S01]  /*1aa50*/  LOP3.LUT R127, R66, R2, RZ, 0xc0, !PT ;  /* 0x00000002427f7212 */ /* 0x000fe200078ec0ff */
[----:B------:R-:W3:Y:S01]  /*1aa60*/  LDSM.16.MT88.4 R48, [R208+0xa800] ;  /* 0x00a80000d030783b */ /* 0x000ee20000004200 */
[C---:B------:R-:W-:Y:S01]  /*1aa70*/  HMMA.16816.F32.BF16 R32, R8.reuse, R34, R116 ;  /* 0x000000220820723c */ /* 0x040fe20000041874 */
[----:B------:R-:W-:Y:S01]  /*1aa80*/  IMAD.MOV.U32 R6, RZ, RZ, R27 ;  /* 0x000000ffff067224 */ /* 0x000fe200078e001b */
[----:B------:R-:W-:Y:S01]  /*1aa90*/  LOP3.LUT R124, R81, R3, RZ, 0xc0, !PT ;  /* 0x00000003517c7212 */ /* 0x000fe200078ec0ff */
[----:B------:R-:W-:Y:S01]  /*1aaa0*/  IMAD.MOV.U32 R7, RZ, RZ, R26 ;  /* 0x000000ffff077224 */ /* 0x000fe200078e001a */
[----:B------:R-:W-:Y:S01]  /*1aab0*/  LOP3.LUT R125, R80, R0, RZ, 0xc0, !PT ;  /* 0x00000000507d7212 */ /* 0x000fe200078ec0ff */
[----:B------:R-:W-:Y:S01]  /*1aac0*/  IMAD.MOV.U32 R5, RZ, RZ, R25 ;  /* 0x000000ffff057224 */ /* 0x000fe200078e0019 */
[----:B------:R-:W4:Y:S01]  /*1aad0*/  LDSM.16.MT88.4 R64, [R207+0xa800] ;  /* 0x00a80000cf40783b */ /* 0x000f220000004200 */
[----:B------:R-:W-:Y:S01]  /*1aae0*/  IMAD.MOV.U32 R21, RZ, RZ, R24 ;  /* 0x000000ffff157224 */ /* 0x000fe200078e0018 */
[C---:B------:R-:W-:Y:S02]  /*1aaf0*/  HMMA.16816.F32.BF16 R116, R8.reuse, R40, R112 ;  /* 0x000000280874723c */ /* 0x040fe40000041870 */
[----:B------:R-:W1:Y:S04]  /*1ab00*/  LDSM.16.MT88.4 R80, [R175+0xb800] ;  /* 0x00b80000af50783b */ /* 0x000e680000004200 */
[----:B------:R-:W-:Y:S01]  /*1ab10*/  HMMA.16816.F32.BF16 R24, R8, R42, R96 ;  /* 0x0000002a0818723c */ /* 0x000fe20000041860 */
[----:B------:R-:W1:Y:S04]  /*1ab20*/  LDSM.16.MT88.4 R96, [R205+0xb800] ;  /* 0x00b80000cd60783b */ /* 0x000e680000004200 */
[----:B------:R-:W1:Y:S04]  /*1ab30*/  LDSM.16.MT88.4 R112, [R208+0xb800] ;  /* 0x00b80000d070783b */ /* 0x000e680000004200 */
[----:B------:R-:W1:Y:S01]  /*1ab40*/  LDSM.16.MT88.4 R8, [R207+0xb800] ;  /* 0x00b80000cf08783b */ /* 0x000e620000004200 */
[----:B------:R-:W-:-:S05]  /*1ab50*/  LOP3.LUT R2, R47, R45, R52, 0x96, !PT ;  /* 0x0000002d2f027212 */ /* 0x000fca00078e9634 */
[----:B------:R-:W-:Y:S01]  /*1ab60*/  IMAD.WIDE.U32 R2, R2, -0x2daee0ad, RZ ;  /* 0xd2511f5302027825 */ /* 0x000fe200078e00ff */
[C---:B--2---:R-:W-:Y:S04]  /*1ab70*/  HMMA.16816.F32.BF16 R152, R124.reuse, R164, R152 ;  /* 0x000000a47c98723c */ /* 0x044fe80000041898 */
[----:B------:R-:W-:Y:S02]  /*1ab80*/  LOP3.LUT R0, R3, R247, R54, 0x96, !PT ;  /* 0x000000f703007212 */ /* 0x000fe400078e9636 */
[----:B------:R-:W-:Y:S01]  /*1ab90*/  LOP3.LUT R3, R2, 0xffff, RZ, 0xc0, !PT ;  /* 0x0000ffff02037812 */ /* 0x000fe200078ec0ff */
[----:B---3--:R-:W-:Y:S03]  /*1aba0*/  HMMA.16816.F32.BF16 R44, R124, R50, R60 ;  /* 0x000000327c2c723c */ /* 0x008fe6000004183c */
[----:B------:R-:W-:-:S03]  /*1abb0*/  SHF.R.U32.HI R4, RZ, 0x8, R3 ;  /* 0x00000008ff047819 */ /* 0x000fc60000011603 */
[----:B------:R-:W-:Y:S01]  /*1abc0*/  HMMA.16816.F32.BF16 R40, R124, R48, R56 ;  /* 0x000000307c28723c */ /* 0x000fe20000041838 */
[----:B------:R-:W-:-:S05]  /*1abd0*/  LOP3.LUT R3, R2, 0xff, RZ, 0xc0, !PT ;  /* 0x000000ff02037812 */ /* 0x000fca00078ec0ff */
[C---:B----4-:R-:W-:Y:S06]  /*1abe0*/  HMMA.16816.F32.BF16 R60, R124.reuse, R66, R72 ;  /* 0x000000427c3c723c */ /* 0x050fec0000041848 */
        /* <DEDUP_REMOVED lines=13> */
[----:B------:R-:W-:-:S06]  /*1acc0*/  PRMT R20, R3, 0x5410, R4 ;  /* 0x0000541003147816 */ /* 0x000fcc0000000004 */
[----:B------:R-:W-:Y:S01]  /*1acd0*/  IMAD.MOV.U32 R101, RZ, RZ, R6 ;  /* 0x000000ffff657224 */ /* 0x000fe200078e0006 */
[--C-:B------:R-:W-:Y:S01]  /*1ace0*/  SHF.R.U32.HI R6, RZ, 0x10, R2.reuse ;  /* 0x00000010ff067819 */ /* 0x100fe20000011602 */
[----:B------:R-:W-:Y:S01]  /*1acf0*/  IMAD.MOV.U32 R102, RZ, RZ, R7 ;  /* 0x000000ffff667224 */ /* 0x000fe200078e0007 */
[----:B------:R-:W-:Y:S02]  /*1ad00*/  SHF.R.U32.HI R7, RZ, 0x18, R2 ;  /* 0x00000018ff077819 */ /* 0x000fe40000011602 */
[----:B------:R-:W-:-:S04]  /*1ad10*/  LOP3.LUT R2, R0, 0xffff, RZ, 0xc0, !PT ;  /* 0x0000ffff00027812 */ /* 0x000fc800078ec0ff */
        /* <DEDUP_REMOVED lines=13> */
[--C-:B------:R-:W-:Y:S01]  /*1adf0*/  HSET2.LE.AND R0, R2, R129.reuse, PT ;  /* 0x0000008102007233 */ /* 0x100fe20003803000 */
[----:B------:R1:W5:Y:S01]  /*1ae00*/  LDL.LU R204, [R1+0x144] ;  /* 0x0001440001cc7983 */ /* 0x0003620000300800 */
[--C-:B------:R-:W-:Y:S02]  /*1ae10*/  HSET2.LE.AND R2, R20, R129.reuse, PT ;  /* 0x0000008114027233 */ /* 0x100fe40003803000 */
[----:B------:R-:W-:-:S02]  /*1ae20*/  HSET2.LE.AND R3, R3, R129, PT ;  /* 0x0000008103037233 */ /* 0x000fc40003803000 */
[----:B------:R-:W-:Y:S02]  /*1ae30*/  LOP3.LUT R129, R174, R0, RZ, 0xc0, !PT ;  /* 0x00000000ae817212 */ /* 0x000fe400078ec0ff */
[----:B------:R-:W-:Y:S01]  /*1ae40*/  LOP3.LUT R130, R130, R2, RZ, 0xc0, !PT ;  /* 0x0000000282827212 */ /* 0x000fe200078ec0ff */
[----:B------:R1:W5:Y:S01]  /*1ae50*/  LDL.LU R174, [R1+0x140] ;  /* 0x0001400001ae7983 */ /* 0x0003620000300800 */
[----:B------:R-:W-:-:S07]  /*1ae60*/  LOP3.LUT R131, R131, R3, RZ, 0xc0, !PT ;  /* 0x0000000383837212 */ /* 0x000fce00078ec0ff */
[C---:B------:R-:W-:Y:S06]  /*1ae70*/  HMMA.16816.F32.BF16 R68, R128.reuse, R80, R196 ;  /* 0x000000508044723c */ /* 0x040fec00000418c4 */
[----:B------:R-:W-:Y:S01]  /*1ae80*/  HMMA.16816.F32.BF16 R80, R128, R82, R200 ;  /* 0x000000528050723c */ /* 0x000fe200000418c8 */
[----:B------:R-:W2:Y:S01]  /*1ae90*/  LDL R203, [R1+0xd8] ;  /* 0x0000d80001cb7983 */ /* 0x000ea20000100800 */
[----:B------:R-:W-:Y:S01]  /*1aea0*/  IMAD.MOV.U32 R86, RZ, RZ, R39 ;  /* 0x000000ffff567224 */ /* 0x000fe200078e0027 */
[----:B------:R-:W-:Y:S01]  /*1aeb0*/  MOV R5, R36 ;  /* 0x0000002400057202 */ /* 0x000fe20000000f00 */
[----:B------:R-:W-:-:S02]  /*1aec0*/  IMAD.MOV.U32 R87, RZ, RZ, R38 ;  /* 0x000000ffff577224 */ /* 0x000fc400078e0026 */
[----:B------:R-:W-:Y:S01]  /*1aed0*/  FADD.FTZ R2, R221, R252 ;  /* 0x000000fcdd027221 */ /* 0x000fe20000010000 */
[----:B------:R-:W-:Y:S02]  /*1aee0*/  IMAD.MOV.U32 R4, RZ, RZ, R37 ;  /* 0x000000ffff047224 */ /* 0x000fe400078e0025 */
[----:B------:R-:W-:Y:S01]  /*1aef0*/  FADD.FTZ R3, R190, R251 ;  /* 0x000000fbbe037221 */ /* 0x000fe20000010000 */
[----:B------:R-:W-:Y:S02]  /*1af00*/  IMAD.MOV.U32 R6, RZ, RZ, R23 ;  /* 0x000000ffff067224 */ /* 0x000fe400078e0017 */
[----:B------:R-:W-:Y:S02]  /*1af10*/  IMAD.MOV.U32 R7, RZ, RZ, R22 ;  /* 0x000000ffff077224 */ /* 0x000fe400078e0016 */
[----:B------:R-:W-:Y:S01]  /*1af20*/  FADD.FTZ R0, R180, R243 ;  /* 0x000000f3b4007221 */ /* 0x000fe20000010000 */
[----:B------:R-:W-:Y:S01]  /*1af30*/  FADD.FTZ R2, R220, R2 ;  /* 0x00000002dc027221 */ /* 0x000fe20000010000 */
[----:B------:R-:W-:Y:S01]  /*1af40*/  FADD.FTZ R3, R189, R3 ;  /* 0x00000003bd037221 */ /* 0x000fe20000010000 */
[----:B------:R-:W-:Y:S01]  /*1af50*/  HMMA.16816.F32.BF16 R84, R128, R96, R84 ;  /* 0x000000608054723c */ /* 0x000fe20000041854 */
[----:B------:R-:W-:-:S05]  /*1af60*/  FADD.FTZ R0, R181, R0 ;  /* 0x00000000b5007221 */ /* 0x000fca0000010000 */
[----:B------:R-:W-:Y:S01]  /*1af70*/  HMMA.16816.F32.BF16 R96, R128, R98, R4 ;  /* 0x000000628060723c */ /* 0x000fe20000041804 */
[----:B------:R-:W-:-:S06]  /*1af80*/  FADD.FTZ R0, R182, R0 ;  /* 0x00000000b6007221 */ /* 0x000fcc0000010000 */
[----:B------:R-:W-:Y:S01]  /*1af90*/  FADD.FTZ R4, R191, R2 ;  /* 0x00000002bf047221 */ /* 0x000fe20000010000 */
[----:B------:R-:W-:-:S04]  /*1afa0*/  FADD.FTZ R2, R183, R3 ;  /* 0x00000003b7027221 */ /* 0x000fc80000010000 */
[----:B------:R1:W-:Y:S04]  /*1afb0*/  STL [R1+0x84], R4 ;  /* 0x0000840401007387 */ /* 0x0003e80000100800 */
[----:B------:R1:W-:Y:S04]  /*1afc0*/  STL [R1+0x80], R2 ;  /* 0x0000800201007387 */ /* 0x0003e80000100800 */
[----:B------:R1:W-:Y:S01]  /*1afd0*/  STL [R1+0x78], R0 ;  /* 0x0000780001007387 */ /* 0x0003e20000100800 */
[----:B------:R-:W-:Y:S01]  /*1afe0*/  MOV R100, R21 ;  /* 0x0000001500647202 */ /* 0x000fe20000000f00 */
[----:B------:R-:W-:Y:S01]  /*1aff0*/  HMMA.16816.F32.BF16 R168, R128, R164, R168 ;  /* 0x000000a480a8723c */ /* 0x000fe200000418a8 */
[----:B------:R-:W-:-:S05]  /*1b000*/  IADD3 R220, P2, R12, -0x100, RZ ;  /* 0xffffff000cdc7810 */ /* 0x000fca0007f5e0ff */
[----:B------:R-:W-:Y:S01]  /*1b010*/  HMMA.16816.F32.BF16 R160, R128, R156, R160 ;  /* 0x0000009c80a0723c */ /* 0x000fe200000418a0 */
[----:B------:R-:W-:-:S05]  /*1b020*/  IADD3.X R221, R13, -0x1, RZ, P2, !PT ;  /* 0xffffffff0ddd7810 */ /* 0x000fca00017fe4ff */
[C---:B------:R-:W-:Y:S06]  /*1b030*/  HMMA.16816.F32.BF16 R36, R128.reuse, R48, R192 ;  /* 0x000000308024723c */ /* 0x040fec00000418c0 */
[C---:B------:R-:W-:Y:S06]  /*1b040*/  HMMA.16816.F32.BF16 R52, R128.reuse, R64, R184 ;  /* 0x000000408034723c */ /* 0x040fec00000418b8 */
[----:B------:R-:W-:Y:S01]  /*1b050*/  HMMA.16816.F32.BF16 R100, R128, R112, R100 ;  /* 0x000000708064723c */ /* 0x000fe20000041864 */
[----:B------:R-:W-:-:S05]  /*1b060*/  IMAD.MOV.U32 R184, RZ, RZ, R188 ;  /* 0x000000ffffb87224 */ /* 0x000fca00078e00bc */
[C---:B------:R-:W-:Y:S06]  /*1b070*/  HMMA.16816.F32.BF16 R164, R128.reuse, R166, R132 ;  /* 0x000000a680a4723c */ /* 0x040fec0000041884 */
[----:B------:R-:W-:Y:S01]  /*1b080*/  HMMA.16816.F32.BF16 R156, R128, R158, R176 ;  /* 0x0000009e809c723c */ /* 0x000fe200000418b0 */
[----:B------:R-:W-:-:S05]  /*1b090*/  IMAD.MOV.U32 R134, RZ, RZ, R213 ;  /* 0x000000ffff867224 */ /* 0x000fca00078e00d5 */
[----:B------:R-:W-:Y:S01]  /*1b0a0*/  HMMA.16816.F32.BF16 R48, R128, R50, R136 ;  /* 0x000000328030723c */ /* 0x000fe20000041888 */
[----:B------:R-:W-:-:S05]  /*1b0b0*/  IMAD.MOV.U32 R132, RZ, RZ, R242 ;  /* 0x000000ffff847224 */ /* 0x000fca00078e00f2 */
[----:B------:R-:W-:Y:S01]  /*1b0c0*/  HMMA.16816.F32.BF16 R64, R128, R66, R28 ;  /* 0x000000428040723c */ /* 0x000fe2000004181c */
[----:B------:R-:W-:-:S05]  /*1b0d0*/  IMAD.MOV.U32 R133, RZ, RZ, R239 ;  /* 0x000000ffff857224 */ /* 0x000fca00078e00ef */
[----:B------:R-:W-:Y:S01]  /*1b0e0*/  HMMA.16816.F32.BF16 R112, R128, R114, R32 ;  /* 0x000000728070723c */ /* 0x000fe20000041820 */
[----:B------:R-:W-:-:S05]  /*1b0f0*/  IMAD.MOV.U32 R135, RZ, RZ, R238 ;  /* 0x000000ffff877224 */ /* 0x000fca00078e00ee */
[C---:B------:R-:W-:Y:S06]  /*1b100*/  HMMA.16816.F32.BF16 R116, R128.reuse, R8, R116 ;  /* 0x000000088074723c */ /* 0x040fec0000041874 */
[----:B------:R-:W-:Y:S01]  /*1b110*/  HMMA.16816.F32.BF16 R128, R128, R10, R24 ;  /* 0x0000000a8080723c */ /* 0x000fe20000041818 */
[----:B--2---:R-:W-:-:S13]  /*1b120*/  ISETP.GT.AND P3, PT, R188, R203, PT ;  /* 0x000000cbbc00720c */ /* 0x004fda0003f64270 */
[----:B-1----:R-:W-:Y:S10]  /*1b130*/  @!P3 BRA `(.L_x_2762) ;  /* 0x000000640010b947 */ /* 0x002ff40003800000 */
        /* <DEDUP_REMOVED lines=141> */
[----:B------:R-:W-:Y:S01]  /*1ba10*/  ISETP.GT.AND P2, PT, R200, R203, PT ;  /* 0x000000cbc800720c */ /* 0x000fe20003f44270 */
[----:B------:R-:W-:-:S04]  /*1ba20*/  DEPBAR.LE SB0, 0x0 ;  /* 0x000080000000791a */ /* 0x000fc80000000000 */
[C---:B-1----:R-:W-:Y:S06]  /*1ba30*/  HMMA.16816.F32.BF16 R188, R4.reuse, R20, R132 ;  /* 0x0000001404bc723c */ /* 0x042fec0000041884 */
[----:B------:R-:W-:Y:S01]  /*1ba40*/  HMMA.16816.F32.BF16 R4, R4, R22, R28 ;  /* 0x000000160404723c */ /* 0x000fe2000004181c */
[----:B------:R-:W-:-:S15]  /*1ba50*/  BSSY B1, `(.L_x_2775) ;  /* 0x0000036000017945 */ /* 0x000fde0003800000 */
[----:B------:R-:W-:-:S07]  /*1ba60*/  NOP ;  /* 0x0000000000007918 */ /* 0x000fce0000000000 */
[----:B------:R1:W-:Y:S04]  /*1ba70*/  STL.64 [R1], R4 ;  /* 0x0000000401007387 */ /* 0x0003e80000100a00 */
[----:B------:R1:W-:Y:S01]  /*1ba80*/  STL.64 [R1+0x8], R6 ;  /* 0x0000080601007387 */ /* 0x0003e20000100a00 */
[C---:B------:R-:W-:Y:S06]  /*1ba90*/  HMMA.16816.F32.BF16 R184, R8.reuse, R20, R136 ;  /* 0x0000001408b8723c */ /* 0x040fec0000041888 */
[----:B------:R-:W-:Y:S01]  /*1baa0*/  HMMA.16816.F32.BF16 R196, R8, R22, R24 ;  /* 0x0000001608c4723c */ /* 0x000fe20000041818 */
[----:B------:R-:W-:Y:S06]  /*1bab0*/  BAR.SYNC.DEFER_BLOCKING 0x0 ;  /* 0x0000000000007b1d */ /* 0x000fec0000010000 */
[----:B------:R-:W-:-:S02]  /*1bac0*/  NOP ;  /* 0x0000000000007918 */ /* 0x000fc40000000000 */
[----:B------:R-:W-:-:S15]  /*1bad0*/  @!P2 BRA `(.L_x_2776) ;  /* 0x0000000000b4a947 */ /* 0x000fde0003800000 */
[----:B------:R-:W2:Y:S04]  /*1bae0*/  LDL.64 R220, [R1+0xf8] ;  /* 0x0000f80001dc7983 */ /* 0x000ea80000100a00 */
[----:B------:R-:W2:Y:S04]  /*1baf0*/  LDL R201, [R1+0xe0] ;  /* 0x0000e00001c97983 */ /* 0x000ea80000100800 */
[----:B------:R-:W3:Y:S04]  /*1bb00*/  LDL R252, [R1+0x118] ;  /* 0x0001180001fc7983 */ /* 0x000ee80000100800 */
[----:B------:R-:W4:Y:S04]  /*1bb10*/  LDL R202, [R1+0x110] ;  /* 0x0001100001ca7983 */ /* 0x000f280000100800 */
[----:B------:R-:W5:Y:S01]  /*1bb20*/  LDL R203, [R1+0x114] ;  /* 0x0001140001cb7983 */ /* 0x000f620000100800 */
[----:B------:R-:W-:-:S05]  /*1bb30*/  VIADD R0, R251, 0xfffffffa ;  /* 0xfffffffafb007836 */ /* 0x000fca0000000000 */
[----:B-1----:R-:W-:Y:S01]  /*1bb40*/  SHF.R.S32.HI R4, RZ, 0x1f, R0 ;  /* 0x0000001fff047819 */ /* 0x002fe20000011400 */
[----:B------:R1:W-:Y:S01]  /*1bb50*/  @P1 STS.128 [R222+0x8000], RZ ;  /* 0x008000ffde001388 */ /* 0x0003e20000000c00 */
[----:B------:R-:W-:Y:S01]  /*1bb60*/  BSSY B0, `(.L_x_2777) ;  /* 0x0000023000007945 */ /* 0x000fe20003800000 */
[----:B--2---:R-:W-:-:S04]  /*1bb70*/  IMAD.WIDE.U32 R2, R0, R201, R220 ;  /* 0x000000c900027225 */ /* 0x004fc800078e00dc */
[----:B---3--:R-:W-:-:S04]  /*1bb80*/  IMAD R0, R252, R0, RZ ;  /* 0x00000000fc007224 */ /* 0x008fc800078e02ff */
[----:B------:R-:W-:Y:S01]  /*1bb90*/  IMAD R0, R4, R201, R0 ;  /* 0x000000c904007224 */ /* 0x000fe200078e0200 */
[----:B------:R-:W-:-:S03]  /*1bba0*/  @!P1 LEA R4, P2, R2, R236, 0x1 ;  /* 0x000000ec02049211 */ /* 0x000fc600078408ff */
[----:B------:R-:W-:-:S05]  /*1bbb0*/  IMAD.IADD R0, R3, 0x1, R0 ;  /* 0x0000000103007824 */ /* 0x000fca00078e0200 */
        /* <DEDUP_REMOVED lines=8> */
[----:B----4-:R-:W-:-:S03]  /*1bc40*/  IADD3 R2, P2, R202, R2, RZ ;  /* 0x00000002ca027210 */ /* 0x010fc60007f5e0ff */
[----:B------:R-:W-:Y:S01]  /*1bc50*/  @!PT LDS RZ, [RZ] ;  /* 0x00000000fffff984 */ /* 0x000fe20000000800 */
[----:B------:R-:W-:Y:S01]  /*1bc60*/  @!PT LDS RZ, [RZ] ;  /* 0x00000000fffff984 */ /* 0x000fe20000000800 */
[----:B------:R-:W-:Y:S01]  /*1bc70*/  @!PT LDS RZ, [RZ] ;  /* 0x00000000fffff984 */ /* 0x000fe20000000800 */
[----:B------:R2:W-:Y:S02]  /*1bc80*/  @!P0 LDGSTS.E.BYPASS.LTC128B.128 [R222+0x9000], desc[UR4][R4.64+0x80] ;  /* 0x0900008004de8fae */ /* 0x0005e4000b901d44 */
[----:B-----5:R-:W-:Y:S02]  /*1bc90*/  IMAD.X R0, R203, 0x1, R0, P2 ;  /* 0x00000001cb007824 */ /* 0x020fe400010e0600 */
        /* <DEDUP_REMOVED lines=15> */
.L_x_2778:
[----:B------:R-:W-:Y:S05]  /*1bd90*/  BSYNC B0 ;  /* 0x0000000000007941 */ /* 0x000fea0003800000 */
.L_x_2777:
[----:B------:R-:W0:Y:S02]  /*1bda0*/  LDGDEPBAR ;  /* 0x00000000000079af */ /* 0x000e240000000000 */
.L_x_2776:
[----:B------:R-:W-:Y:S05]  /*1bdb0*/  BSYNC B1 ;  /* 0x0000000000017941 */ /* 0x000fea0003800000 */
.L_x_2775:
[----:B------:R-:W3:Y:S04]  /*1bdc0*/  LDL R9, [R1+0xb8] ;  /* 0x0000b80001097983 */ /* 0x000ee80000100800 */
[----:B------:R-:W4:Y:S04]  /*1bdd0*/  LDL R8, [R1+0xb0] ;  /* 0x0000b00001087983 */ /* 0x000f280000100800 */
[----:B-1----:R-:W4:Y:S04]  /*1bde0*/  LDL R7, [R1+0xb4] ;  /* 0x0000b40001077983 */ /* 0x002f280000100800 */
[----:B------:R-:W4:Y:S04]  /*1bdf0*/  LDL R6, [R1+0xbc] ;  /* 0x0000bc0001067983 */ /* 0x000f280000100800 */
[----:B--2---:R-:W2:Y:S04]  /*1be00*/  LDL R5, [R1+0xcc] ;  /* 0x0000cc0001057983 */ /* 0x004ea80000100800 */
[----:B------:R-:W2:Y:S04]  /*1be10*/  LDL.LU R4, [R1+0x8] ;  /* 0x0000080001047983 */ /* 0x000ea80000300800 */
[----:B------:R-:W2:Y:S04]  /*1be20*/  LDL.LU R3, [R1+0x4] ;  /* 0x0000040001037983 */ /* 0x000ea80000300800 */
[----:B------:R-:W2:Y:S01]  /*1be30*/  LDL.LU R2, [R1] ;  /* 0x0000000001027983 */ /* 0x000ea20000300800 */
[----:B------:R-:W1:Y:S03]  /*1be40*/  S2R R0, SR_TID.X ;  /* 0x0000000000007919 */ /* 0x000e660000002100 */
[----:B------:R-:W-:Y:S04]  /*1be50*/  STL.64 [R1+0x1d8], R14 ;  /* 0x0001d80e01007387 */ /* 0x000fe80000100a00 */
[----:B------:R-:W-:Y:S04]  /*1be60*/  STL [R1+0x18c], R249 ;  /* 0x00018cf901007387 */ /* 0x000fe80000100800 */
[----:B------:R-:W-:Y:S04]  /*1be70*/  STL [R1+0x188], R248 ;  /* 0x000188f801007387 */ /* 0x000fe80000100800 */
[----:B------:R-:W-:Y:S04]  /*1be80*/  STL [R1+0x184], R246 ;  /* 0x000184f601007387 */ /* 0x000fe80000100800 */
[----:B------:R-:W-:Y:S04]  /*1be90*/  STL [R1+0x180], R241 ;  /* 0x000180f101007387 */ /* 0x000fe80000100800 */
[----:B------:R-:W-:Y:S04]  /*1bea0*/  STL [R1+0x17c], R240 ;  /* 0x00017cf001007387 */ /* 0x000fe80000100800 */
[----:B------:R-:W-:Y:S01]  /*1beb0*/  STL [R1+0x178], R237 ;  /* 0x000178ed01007387 */ /* 0x000fe20000100800 */
[----:B-1----:R-:W-:-:S03]  /*1bec0*/  IMAD.SHL.U32 R0, R0, 0x2, RZ ;  /* 0x0000000200007824 */ /* 0x002fc600078e00ff */
[----:B------:R-:W-:Y:S02]  /*1bed0*/  STL [R1+0x174], R236 ;  /* 0x000174ec01007387 */ /* 0x000fe40000100800 */
[----:B------:R-:W-:Y:S02]  /*1bee0*/  LOP3.LUT R0, R0, 0x6, RZ, 0xc0, !PT ;  /* 0x0000000600007812 */ /* 0x000fe400078ec0ff */
[----:B------:R-:W-:Y:S03]  /*1bef0*/  STL [R1+0x170], R223 ;  /* 0x000170df01007387 */ /* 0x000fe60000100800 */
[----:B------:R-:W-:Y:S01]  /*1bf00*/  IMAD R0, R200, 0x20, R0 ;  /* 0x00000020c8007824 */ /* 0x000fe200078e0200 */
[----:B------:R-:W-:Y:S04]  /*1bf10*/  STL [R1+0x16c], R222 ;  /* 0x00016cde01007387 */ /* 0x000fe80000100800 */
[C---:B------:R-:W-:Y:S01]  /*1bf20*/  ISETP.GE.AND P3, PT, R0.reuse, R226, PT ;  /* 0x000000e20000720c */ /* 0x040fe20003f66270 */
[----:B------:R-:W-:Y:S01]  /*1bf30*/  STL [R1+0x168], R217 ;  /* 0x000168d901007387 */ /* 0x000fe20000100800 */
[----:B------:R-:W-:-:S02]  /*1bf40*/  ISETP.GE.AND P4, PT, R0, R225, PT ;  /* 0x000000e10000720c */ /* 0x000fc40003f86270 */
[C---:B------:R-:W-:Y:S01]  /*1bf50*/  ISETP.GE.OR P3, PT, R0.reuse, R234, !P3 ;  /* 0x000000ea0000720c */ /* 0x040fe20005f66670 */
[----:B------:R-:W-:Y:S01]  /*1bf60*/  STL [R1+0x164], R216 ;  /* 0x000164d801007387 */ /* 0x000fe20000100800 */
[----:B------:R-:W-:-:S03]  /*1bf70*/  ISETP.GE.OR P4, PT, R0, R233, !P4 ;  /* 0x000000e90000720c */ /* 0x000fc60006786670 */
        /* <DEDUP_REMOVED lines=10> */
[----:B---3--:R-:W-:-:S02]  /*1c020*/  IMAD.MOV.U32 R132, RZ, RZ, R9 ;  /* 0x000000ffff847224 */ /* 0x008fc400078e0009 */
[----:B----4-:R-:W-:Y:S02]  /*1c030*/  IMAD.MOV.U32 R135, RZ, RZ, R8 ;  /* 0x000000ffff877224 */ /* 0x010fe400078e0008 */
[----:B------:R-:W-:Y:S02]  /*1c040*/  IMAD.MOV.U32 R138, RZ, RZ, R7 ;  /* 0x000000ffff8a7224 */ /* 0x000fe400078e0007 */
[----:B------:R-:W-:Y:S02]  /*1c050*/  IMAD.MOV.U32 R139, RZ, RZ, R6 ;  /* 0x000000ffff8b7224 */ /* 0x000fe400078e0006 */
[----:B--2---:R-:W-:Y:S02]  /*1c060*/  IMAD.MOV.U32 R134, RZ, RZ, R5 ;  /* 0x000000ffff867224 */ /* 0x004fe400078e0005 */
[----:B------:R-:W-:Y:S02]  /*1c070*/  IMAD.MOV.U32 R25, RZ, RZ, R4 ;  /* 0x000000ffff197224 */ /* 0x000fe400078e0004 */
[----:B------:R-:W-:-:S02]  /*1c080*/  IMAD.MOV.U32 R23, RZ, RZ, R3 ;  /* 0x000000ffff177224 */ /* 0x000fc400078e0003 */
[----:B------:R-:W-:Y:S01]  /*1c090*/  IMAD.MOV.U32 R24, RZ, RZ, R2 ;  /* 0x000000ffff187224 */ /* 0x000fe200078e0002 */
[----:B------:R-:W-:-:S04]  /*1c0a0*/  IADD3 R2, R229, -R0, RZ ;  /* 0x80000000e5027210 */ /* 0x000fc80007ffe0ff */
        /* <DEDUP_REMOVED lines=15> */
[----:B------:R-:W-:-:S04]  /*1c1a0*/  VIADD R2, R0, 0x1 ;  /* 0x0000000100027836 */ /* 0x000fc80000000000 */
        /* <DEDUP_REMOVED lines=13> */
[C---:B------:R-:W-:Y:S02]  /*1c280*/  ISETP.GE.AND P5, PT, R2.reuse, R227, PT ;  /* 0x000000e30200720c */ /* 0x040fe40003fa6270 */
[C---:B------:R-:W-:Y:S02]  /*1c290*/  ISETP.GE.AND P0, PT, R2.reuse, R226, PT ;  /* 0x000000e20200720c */ /* 0x040fe40003f06270 */
[----:B------:R-:W-:Y:S02]  /*1c2a0*/  IABS R3, R3 ;  /* 0x0000000300037213 */ /* 0x000fe40000000000 */
[C---:B------:R-:W-:Y:S02]  /*1c2b0*/  ISETP.GE.AND P1, PT, R2.reuse, R225, PT ;  /* 0x000000e10200720c */ /* 0x040fe40003f26270 */
[----:B------:R-:W-:-:S02]  /*1c2c0*/  ISETP.GE.AND P2, PT, R2, R224, PT ;  /* 0x000000e00200720c */ /* 0x000fc40003f46270 */
[----:B------:R-:W-:Y:S02]  /*1c2d0*/  I2FP.F32.S32 R3, R3 ;  /* 0x0000000300037245 */ /* 0x000fe40000201400 */
[C---:B------:R-:W-:Y:S02]  /*1c2e0*/  ISETP.GE.OR P5, PT, R2.reuse, R235, !P5 ;  /* 0x000000eb0200720c */ /* 0x040fe40006fa6670 */
[C---:B------:R-:W-:Y:S02]  /*1c2f0*/  ISETP.GE.OR P0, PT, R2.reuse, R234, !P0 ;  /* 0x000000ea0200720c */ /* 0x040fe40004706670 */
[C---:B------:R-:W-:Y:S02]  /*1c300*/  ISETP.GE.OR P1, PT, R2.reuse, R233, !P1 ;  /* 0x000000e90200720c */ /* 0x040fe40004f26670 */
[----:B------:R-:W-:Y:S01]  /*1c310*/  ISETP.GE.OR P2, PT, R2, R232, !P2 ;  /* 0x000000e80200720c */ /* 0x000fe20005746670 */
[----:B------:R-:W-:Y:S02]  /*1c320*/  VIADD R2, R0, 0x8 ;  /* 0x0000000800027836 */ /* 0x000fe40000000000 */
[----:B------:R-:W-:-:S03]  /*1c330*/  FFMA.FTZ R195, R3, -R219, R195 ;  /* 0x800000db03c37223 */ /* 0x000fc600000100c3 */
[----:B------:R-:W-:-:S04]  /*1c340*/  IADD3 R3, R229, -R2, RZ ;  /* 0x80000002e5037210 */ /* 0x000fc80007ffe0ff */
[----:B------:R-:W-:-:S04]  /*1c350*/  IABS R3, R3 ;  /* 0x0000000300037213 */ /* 0x000fc80000000000 */
[----:B------:R-:W-:-:S05]  /*1c360*/  I2FP.F32.S32 R3, R3 ;  /* 0x0000000300037245 */ /* 0x000fca0000201400 */
[----:B------:R-:W-:Y:S01]  /*1c370*/  FFMA.FTZ R7, R3, -R219, R32 ;  /* 0x800000db03077223 */ /* 0x000fe20000010020 */
[----:B------:R-:W-:-:S05]  /*1c380*/  IMAD.IADD R3, R231, 0x1, -R2 ;  /* 0x00000001e7037824 */ /* 0x000fca00078e0a02 */
[----:B------:R-:W-:-:S04]  /*1c390*/  IABS R3, R3 ;  /* 0x0000000300037213 */ /* 0x000fc80000000000 */
[----:B------:R-:W-:Y:S02]  /*1c3a0*/  I2FP.F32.S32 R3, R3 ;  /* 0x0000000300037245 */ /* 0x000fe40000201400 */
[----:B------:R-:W-:-:S03]  /*1c3b0*/  P2R R193, PR, RZ, 0x4 ;  /* 0x00000004ffc17803 */ /* 0x000fc60000000000 */
[----:B------:R-:W-:Y:S01]  /*1c3c0*/  FFMA.FTZ R5, R3, -R219, R34 ;  /* 0x800000db03057223 */ /* 0x000fe20000010022 */
[----:B------:R-:W-:Y:S01]  /*1c3d0*/  IMAD.IADD R3, R228, 0x1, -R2 ;  /* 0x00000001e4037824 */ /* 0x000fe200078e0a02 */
[----:B------:R-:W-:-:S04]  /*1c3e0*/  ISETP.GE.AND P2, PT, R0, R227, PT ;  /* 0x000000e30000720c */ /* 0x000fc80003f46270 */
[----:B------:R-:W-:Y:S02]  /*1c3f0*/  IABS R3, R3 ;  /* 0x0000000300037213 */ /* 0x000fe40000000000 */
[C---:B------:R-:W-:Y:S02]  /*1c400*/  ISETP.GE.OR P2, PT, R0.reuse, R235, !P2 ;  /* 0x000000eb0000720c */ /* 0x040fe40005746670 */
[----:B------:R-:W-:Y:S02]  /*1c410*/  I2FP.F32.S32 R3, R3 ;  /* 0x0000000300037245 */ /* 0x000fe40000201400 */
[----:B------:R-:W-:Y:S02]  /*1c420*/  FSEL R27, R11, -INF , !P2 ;  /* 0xff8000000b1b7808 */ /* 0x000fe40005000000 */
[----:B------:R-:W-:Y:S01]  /*1c430*/  ISETP.GE.AND P2, PT, R0, R224, PT ;  /* 0x000000e00000720c */ /* 0x000fe20003f46270 */
[----:B------:R-:W-:Y:S01]  /*1c440*/  FFMA.FTZ R21, R3, -R219, R176 ;  /* 0x800000db03157223 */ /* 0x000fe200000100b0 */
[----:B------:R-:W-:-:S02]  /*1c450*/  IMAD.IADD R3, R230, 0x1, -R2 ;  /* 0x00000001e6037824 */ /* 0x000fc400078e0a02 */
[----:B------:R-:W-:Y:S02]  /*1c460*/  ISETP.GE.OR P2, PT, R0, R232, !P2 ;  /* 0x000000e80000720c */ /* 0x000fe40005746670 */
[----:B------:R-:W-:Y:S02]  /*1c470*/  FSEL R34, R9, -INF , !P3 ;  /* 0xff80000009227808 */ /* 0x000fe40005800000 */
[----:B------:R-:W-:Y:S02]  /*1c480*/  IABS R3, R3 ;  /* 0x0000000300037213 */ /* 0x000fe40000000000 */
[----:B------:R-:W-:Y:S02]  /*1c490*/  FSEL R136, R8, -INF , !P4 ;  /* 0xff80000008887808 */ /* 0x000fe40006000000 */
[----:B------:R-:W-:Y:S02]  /*1c4a0*/  FSEL R137, R6, -INF , !P2 ;  /* 0xff80000006897808 */ /* 0x000fe40005000000 */
[----:B------:R-:W-:-:S02]  /*1c4b0*/  ISETP.GE.AND P3, PT, R2, R227, PT ;  /* 0x000000e30200720c */ /* 0x000fc40003f66270 */
[C---:B------:R-:W-:Y:S02]  /*1c4c0*/  ISETP.GE.AND P4, PT, R2.reuse, R226, PT ;  /* 0x000000e20200720c */ /* 0x040fe40003f86270 */
[C---:B------:R-:W-:Y:S02]  /*1c4d0*/  ISETP.GE.AND P2, PT, R2.reuse, R225, PT ;  /* 0x000000e10200720c */ /* 0x040fe40003f46270 */
[C---:B------:R-:W-:Y:S02]  /*1c4e0*/  ISETP.GE.AND P6, PT, R2.reuse, R224, PT ;  /* 0x000000e00200720c */ /* 0x040fe40003fc6270 */
[----:B------:R-:W-:Y:S02]  /*1c4f0*/  I2FP.F32.S32 R3, R3 ;  /* 0x0000000300037245 */ /* 0x000fe40000201400 */
[C---:B------:R-:W-:Y:S02]  /*1c500*/  ISETP.GE.OR P3, PT, R2.reuse, R235, !P3 ;  /* 0x000000eb0200720c */ /* 0x040fe40005f66670 */
[----:B------:R-:W-:-:S02]  /*1c510*/  ISETP.GE.OR P4, PT, R2, R234, !P4 ;  /* 0x000000ea0200720c */ /* 0x000fc40006786670 */
[C---:B------:R-:W-:Y:S02]  /*1c520*/  ISETP.GE.OR P2, PT, R2.reuse, R233, !P2 ;  /* 0x000000e90200720c */ /* 0x040fe40005746670 */
[----:B------:R-:W-:Y:S01]  /*1c530*/  ISETP.GE.OR P6, PT, R2, R232, !P6 ;  /* 0x000000e80200720c */ /* 0x000fe200077c6670 */
[----:B------:R-:W-:Y:S02]  /*1c540*/  VIADD R2, R0, 0x9 ;  /* 0x0000000900027836 */ /* 0x000fe40000000000 */
[----:B------:R-:W-:Y:S02]  /*1c550*/  FFMA.FTZ R192, R3, -R219, R178 ;  /* 0x800000db03c07223 */ /* 0x000fe400000100b2 */
        /* <DEDUP_REMOVED lines=10> */
[----:B------:R-:W-:Y:S02]  /*1c600*/  I2FP.F32.S32 R3, R3 ;  /* 0x0000000300037245 */ /* 0x000fe40000201400 */
[----:B------:R-:W-:-:S03]  /*1c610*/  FSEL R28, R4, -INF , !P5 ;  /* 0xff800000041c7808 */ /* 0x000fc60006800000 */
[----:B------:R-:W-:Y:S01]  /*1c620*/  FFMA.FTZ R4, R3, -R219, R177 ;  /* 0x800000db03047223 */ /* 0x000fe200000100b1 */
[----:B------:R-:W-:Y:S01]  /*1c630*/  IMAD.IADD R3, R230, 0x1, -R2 ;  /* 0x00000001e6037824 */ /* 0x000fe200078e0a02 */
[----:B------:R-:W-:Y:S02]  /*1c640*/  FSEL R133, R10, -INF , !P1 ;  /* 0xff8000000a857808 */ /* 0x000fe40004800000 */
[----:B------:R-:W-:Y:S02]  /*1c650*/  FSEL R30, R20, -INF , !P0 ;  /* 0xff800000141e7808 */ /* 0x000fe40004000000 */
[----:B------:R-:W-:Y:S02]  /*1c660*/  FSEL R10, R7, -INF , !P3 ;  /* 0xff800000070a7808 */ /* 0x000fe40005800000 */
[----:B------:R-:W-:Y:S02]  /*1c670*/  IABS R3, R3 ;  /* 0x0000000300037213 */ /* 0x000fe40000000000 */
        /* <DEDUP_REMOVED lines=27> */
[----:B------:R-:W-:Y:S02]  /*1c830*/  IABS R3, R3 ;  /* 0x0000000300037213 */ /* 0x000fe40000000000 */
        /* <DEDUP_REMOVED lines=25> */
[----:B------:R-:W-:Y:S02]  /*1c9d0*/  FSEL R32, R4, -INF , !P3 ;  /* 0xff80000004207808 */ /* 0x000fe40005800000 */
[----:B------:R-:W-:Y:S02]  /*1c9e0*/  FSEL R7, R7, -INF , !P2 ;  /* 0xff80000007077808 */ /* 0x000fe40005000000 */
[----:B------:R-:W-:Y:S02]  /*1c9f0*/  FSEL R21, R9, -INF , !P0 ;  /* 0xff80000009157808 */ /* 0x000fe40004000000 */
[----:B------:R-:W-:Y:S02]  /*1ca00*/  FSEL R26, R5, -INF , !P1 ;  /* 0xff800000051a7808 */ /* 0x000fe40004800000 */
[----:B------:R-:W-:-:S02]  /*1ca10*/  IABS R3, R3 ;  /* 0x0000000300037213 */ /* 0x000fc40000000000 */
[C---:B------:R-:W-:Y:S02]  /*1ca20*/  ISETP.GE.AND P2, PT, R2.reuse, R227, PT ;  /* 0x000000e30200720c */ /* 0x040fe40003f46270 */
[C---:B------:R-:W-:Y:S02]  /*1ca30*/  ISETP.GE.AND P0, PT, R2.reuse, R226, PT ;  /* 0x000000e20200720c */ /* 0x040fe40003f06270 */
[C---:B------:R-:W-:Y:S02]  /*1ca40*/  ISETP.GE.AND P1, PT, R2.reuse, R225, PT ;  /* 0x000000e10200720c */ /* 0x040fe40003f26270 */
[C---:B------:R-:W-:Y:S02]  /*1ca50*/  ISETP.GE.AND P3, PT, R2.reuse, R224, PT ;  /* 0x000000e00200720c */ /* 0x040fe40003f66270 */
[----:B------:R-:W-:Y:S02]  /*1ca60*/  I2FP.F32.S32 R3, R3 ;  /* 0x0000000300037245 */ /* 0x000fe40000201400 */
[----:B------:R-:W-:-:S02]  /*1ca70*/  ISETP.GE.OR P2, PT, R2, R235, !P2 ;  /* 0x000000eb0200720c */ /* 0x000fc40005746670 */
        /* <DEDUP_REMOVED lines=19> */
[C---:B------:R-:W-:Y:S02]  /*1cbb0*/  ISETP.GE.AND P0, PT, R2.reuse, R227, PT ;  /* 0x000000e30200720c */ /* 0x040fe40003f06270 */
[----:B------:R-:W-:Y:S02]  /*1cbc0*/  IABS R3, R3 ;  /* 0x0000000300037213 */ /* 0x000fe40000000000 */
[----:B------:R-:W-:Y:S02]  /*1cbd0*/  ISETP.GE.OR P0, PT, R2, R235, !P0 ;  /* 0x000000eb0200720c */ /* 0x000fe40004706670 */
[----:B------:R-:W-:-:S02]  /*1cbe0*/  I2FP.F32.S32 R3, R3 ;  /* 0x0000000300037245 */ /* 0x000fc40000201400 */
[----:B------:R-:W-:Y:S02]  /*1cbf0*/  FSEL R6, R6, -INF , !P2 ;  /* 0xff80000006067808 */ /* 0x000fe40005000000 */
[----:B------:R-:W-:Y:S01]  /*1cc00*/  FSEL R5, R5, -INF , !P0 ;  /* 0xff80000005057808 */ /* 0x000fe20004000000 */
[----:B------:R-:W-:Y:S01]  /*1cc10*/  FFMA.FTZ R180, R3, -R219, R25 ;  /* 0x800000db03b47223 */ /* 0x000fe20000010019 */
[----:B------:R-:W-:Y:S01]  /*1cc20*/  FSEL R25, R11, -INF , !P1 ;  /* 0xff8000000b197808 */ /* 0x000fe20004800000 */
[----:B------:R-:W-:Y:S01]  /*1cc30*/  VIADD R0, R0, 0x19 ;  /* 0x0000001900007836 */ /* 0x000fe20000000000 */
[C---:B------:R-:W-:Y:S02]  /*1cc40*/  ISETP.GE.AND P1, PT, R2.reuse, R226, PT ;  /* 0x000000e20200720c */ /* 0x040fe40003f26270 */
[C---:B------:R-:W-:Y:S02]  /*1cc50*/  ISETP.GE.AND P0, PT, R2.reuse, R225, PT ;  /* 0x000000e10200720c */ /* 0x040fe40003f06270 */
[----:B------:R-:W-:-:S02]  /*1cc60*/  ISETP.GE.AND P2, PT, R2, R224, PT ;  /* 0x000000e00200720c */ /* 0x000fc40003f46270 */
[C---:B------:R-:W-:Y:S02]  /*1cc70*/  ISETP.GE.OR P1, PT, R2.reuse, R234, !P1 ;  /* 0x000000ea0200720c */ /* 0x040fe40004f26670 */
[C---:B------:R-:W-:Y:S02]  /*1cc80*/  ISETP.GE.OR P0, PT, R2.reuse, R233, !P0 ;  /* 0x000000e90200720c */ /* 0x040fe40004706670 */
[----:B------:R-:W-:Y:S01]  /*1cc90*/  ISETP.GE.OR P2, PT, R2, R232, !P2 ;  /* 0x000000e80200720c */ /* 0x000fe20005746670 */
[----:B------:R-:W-:-:S05]  /*1cca0*/  IMAD.IADD R2, R229, 0x1, -R0 ;  /* 0x00000001e5027824 */ /* 0x000fca00078e0a00 */
[----:B------:R-:W-:Y:S01]  /*1ccb0*/  IABS R2, R2 ;  /* 0x0000000200027213 */ /* 0x000fe20000000000 */
[----:B------:R-:W-:-:S03]  /*1ccc0*/  IMAD.MOV.U32 R220, RZ, RZ, R135 ;  /* 0x000000ffffdc7224 */ /* 0x000fc600078e0087 */
[----:B------:R-:W-:Y:S01]  /*1ccd0*/  I2FP.F32.S32 R2, R2 ;  /* 0x0000000200027245 */ /* 0x000fe20000201400 */
[----:B------:R-:W-:Y:S01]  /*1cce0*/  IMAD.MOV.U32 R135, RZ, RZ, R132 ;  /* 0x000000ffff877224 */ /* 0x000fe200078e0084 */
[----:B------:R-:W-:Y:S02]  /*1ccf0*/  FSEL R11, R4, -INF , !P1 ;  /* 0xff800000040b7808 */ /* 0x000fe40004800000 */
[----:B------:R-:W-:Y:S01]  /*1cd00*/  FMNMX.FTZ R132, R242, R27, !PT ;  /* 0x0000001bf2847209 */ /* 0x000fe20007810000 */
[----:B------:R-:W-:Y:S01]  /*1cd10*/  FFMA.FTZ R4, R2, -R219, R197 ;  /* 0x800000db02047223 */ /* 0x000fe200000100c5 */
[----:B------:R-:W-:Y:S02]  /*1cd20*/  IMAD.IADD R2, R231, 0x1, -R0 ;  /* 0x00000001e7027824 */ /* 0x000fe400078e0a00 */
[----:B------:R-:W-:-:S03]  /*1cd30*/  FMNMX.FTZ R132, R28, R132, !PT ;  /* 0x000000841c847209 */ /* 0x000fc60007810000 */
[----:B------:R-:W-:Y:S02]  /*1cd40*/  IABS R2, R2 ;  /* 0x0000000200027213 */ /* 0x000fe40000000000 */
[----:B------:R-:W-:Y:S02]  /*1cd50*/  FMNMX.FTZ R132, R10, R132, !PT ;  /* 0x000000840a847209 */ /* 0x000fe40007810000 */
[----:B------:R-:W-:Y:S02]  /*1cd60*/  FSEL R24, R24, -INF , !P0 ;  /* 0xff80000018187808 */ /* 0x000fe40004000000 */
[----:B------:R-:W-:Y:S02]  /*1cd70*/  ISETP.GE.AND P0, PT, R0, R227, PT ;  /* 0x000000e30000720c */ /* 0x000fe40003f06270 */
[----:B------:R-:W-:Y:S02]  /*1cd80*/  I2FP.F32.S32 R2, R2 ;  /* 0x0000000200027245 */ /* 0x000fe40000201400 */
[----:B------:R-:W-:-:S02]  /*1cd90*/  FMNMX.FTZ R132, R8, R132, !PT ;  /* 0x0000008408847209 */ /* 0x000fc40007810000 */
[----:B------:R-:W-:Y:S01]  /*1cda0*/  ISETP.GE.OR P0, PT, R0, R235, !P0 ;  /* 0x000000eb0000720c */ /* 0x000fe20004706670 */
[----:B------:R-:W-:Y:S01]  /*1cdb0*/  FFMA.FTZ R9, R2, -R219, R199 ;  /* 0x800000db02097223 */ /* 0x000fe200000100c7 */
[----:B------:R-:W-:Y:S01]  /*1cdc0*/  FMNMX.FTZ R132, R7, R132, !PT ;  /* 0x0000008407847209 */ /* 0x000fe20007810000 */
[----:B------:R-:W-:Y:S01]  /*1cdd0*/  IMAD.IADD R2, R228, 0x1, -R0 ;  /* 0x00000001e4027824 */ /* 0x000fe200078e0a00 */
[----:B------:R-:W-:Y:S02]  /*1cde0*/  FSEL R4, R4, -INF , !P0 ;  /* 0xff80000004047808 */ /* 0x000fe40004000000 */
[----:B------:R-:W-:Y:S02]  /*1cdf0*/  ISETP.GE.AND P0, PT, R0, R226, PT ;  /* 0x000000e20000720c */ /* 0x000fe40003f06270 */
[----:B------:R-:W-:Y:S02]  /*1ce00*/  FMNMX.FTZ R132, R6, R132, !PT ;  /* 0x0000008406847209 */ /* 0x000fe40007810000 */
[----:B------:R-:W-:-:S02]  /*1ce10*/  IABS R2, R2 ;  /* 0x0000000200027213 */ /* 0x000fc40000000000 */
[C---:B------:R-:W-:Y:S02]  /*1ce20*/  ISETP.GE.OR P0, PT, R0.reuse, R234, !P0 ;  /* 0x000000ea0000720c */ /* 0x040fe40004706670 */
[----:B------:R-:W-:Y:S02]  /*1ce30*/  FMNMX.FTZ R132, R5, R132, !PT ;  /* 0x0000008405847209 */ /* 0x000fe40007810000 */
[----:B------:R-:W-:Y:S02]  /*1ce40*/  I2FP.F32.S32 R2, R2 ;  /* 0x0000000200027245 */ /* 0x000fe40000201400 */
[----:B------:R-:W-:Y:S02]  /*1ce50*/  FSEL R9, R9, -INF , !P0 ;  /* 0xff80000009097808 */ /* 0x000fe40004000000 */
[C---:B------:R-:W-:Y:S02]  /*1ce60*/  ISETP.GE.AND P0, PT, R0.reuse, R225, PT ;  /* 0x000000e10000720c */ /* 0x040fe40003f06270 */
[----:B------:R-:W-:-:S02]  /*1ce70*/  ISETP.GE.AND P1, PT, R0, R224, PT ;  /* 0x000000e00000720c */ /* 0x000fc40003f26270 */
[----:B------:R-:W-:Y:S01]  /*1ce80*/  FMNMX.FTZ R132, R4, R132, !PT ;  /* 0x0000008404847209 */ /* 0x000fe20007810000 */
[----:B------:R-:W-:Y:S01]  /*1ce90*/  FFMA.FTZ R23, R2, -R219, R23 ;  /* 0x800000db02177223 */ /* 0x000fe20000010017 */
[----:B------:R-:W-:Y:S01]  /*1cea0*/  IMAD.IADD R2, R230, 0x1, -R0 ;  /* 0x00000001e6027824 */ /* 0x000fe200078e0a00 */
[C---:B------:R-:W-:Y:S02]  /*1ceb0*/  ISETP.GE.OR P0, PT, R0.reuse, R233, !P0 ;  /* 0x000000e90000720c */ /* 0x040fe40004706670 */
[----:B------:R-:W-:Y:S02]  /*1cec0*/  ISETP.GE.OR P1, PT, R0, R232, !P1 ;  /* 0x000000e80000720c */ /* 0x000fe40004f26670 */
[----:B------:R-:W1:Y:S02]  /*1ced0*/  SHFL.BFLY PT, R0, R132, 0x2, 0x1f ;  /* 0x0c401f0084007f89 */ /* 0x000e6400000e0000 */
[----:B-1----:R-:W-:-:S05]  /*1cee0*/  FMNMX.FTZ R132, R132, R0, !PT ;  /* 0x0000000084847209 */ /* 0x002fca0007810000 */
[----:B------:R-:W1:Y:S01]  /*1cef0*/  SHFL.BFLY PT, R0, R132, 0x1, 0x1f ;  /* 0x0c201f0084007f89 */ /* 0x000e6200000e0000 */
[----:B------:R-:W-:Y:S02]  /*1cf00*/  IABS R2, R2 ;  /* 0x0000000200027213 */ /* 0x000fe40000000000 */
[----:B------:R-:W-:Y:S02]  /*1cf10*/  FSEL R23, R23, -INF , !P0 ;  /* 0xff80000017177808 */ /* 0x000fe40004000000 */
[----:B------:R-:W-:-:S05]  /*1cf20*/  I2FP.F32.S32 R2, R2 ;  /* 0x0000000200027245 */ /* 0x000fca0000201400 */
[----:B------:R-:W-:Y:S01]  /*1cf30*/  FFMA.FTZ R178, R2, -R219, R201 ;  /* 0x800000db02b27223 */ /* 0x000fe200000100c9 */
        /* <DEDUP_REMOVED lines=15> */
[----:B------:R-:W3:Y:S04]  /*1d030*/  LDL.LU R251, [R1+0xac] ;  /* 0x0000ac0001fb7983 */ /* 0x000ee80000300800 */
[----:B------:R-:W4:Y:S04]  /*1d040*/  LDL.LU.64 R14, [R1+0x50] ;  /* 0x00005000010e7983 */ /* 0x000f280000300a00 */
[----:B------:R-:W-:Y:S04]  /*1d050*/  STL [R1+0x1b8], R219 ;  /* 0x0001b8db01007387 */ /* 0x000fe80000100800 */
[----:B------:R-:W-:Y:S04]  /*1d060*/  STL [R1+0x1bc], R224 ;  /* 0x0001bce001007387 */ /* 0x000fe80000100800 */
[----:B------:R1:W-:Y:S04]  /*1d070*/  STL [R1+0x1c0], R232 ;  /* 0x0001c0e801007387 */ /* 0x0003e80000100800 */
[----:B-1----:R-:W4:Y:S04]  /*1d080*/  LDL R232, [R1+0xc8] ;  /* 0x0000c80001e87983 */ /* 0x002f280000100800 */
[----:B------:R1:W-:Y:S04]  /*1d090*/  STL.64 [R1+0x1c8], R172 ;  /* 0x0001c8ac01007387 */ /* 0x0003e80000100a00 */
[----:B-1----:R-:W4:Y:S04]  /*1d0a0*/  LDL.LU.64 R172, [R1+0x70] ;  /* 0x0000700001ac7983 */ /* 0x002f280000300a00 */
[----:B------:R1:W-:Y:S01]  /*1d0b0*/  STL [R1+0x1d0], R132 ;  /* 0x0001d08401007387 */ /* 0x0003e20000100800 */
[----:B------:R-:W-:Y:S01]  /*1d0c0*/  MOV R243, R138 ;  /* 0x0000008a00f37202 */ /* 0x000fe20000000f00 */
[----:B--2---:R-:W-:-:S02]  /*1d0d0*/  FMUL.FTZ R3, R0, R132 ;  /* 0x0000008400037220 */ /* 0x004fc40000410000 */
[----:B-1----:R-:W2:Y:S03]  /*1d0e0*/  LDL R132, [R1+0xc4] ;  /* 0x0000c40001847983 */ /* 0x002ea60000100800 */
[----:B------:R-:W-:-:S05]  /*1d0f0*/  FSEL R3, R3, RZ, P0 ;  /* 0x000000ff03037208 */ /* 0x000fca0000000000 */
[-CC-:B------:R-:W-:Y:S02]  /*1d100*/  FFMA.FTZ R33, R27, R0.reuse, -R3.reuse ;  /* 0x000000001b217223 */ /* 0x180fe40000010803 */
[----:B------:R-:W4:Y:S01]  /*1d110*/  LDL.LU R27, [R1+0x84] ;  /* 0x00008400011b7983 */ /* 0x000f220000300800 */
[----:B------:R-:W-:-:S03]  /*1d120*/  FFMA.FTZ R138, R7, R0, -R3 ;  /* 0x00000000078a7223 */ /* 0x000fc60000010803 */
[----:B------:R-:W2:Y:S01]  /*1d130*/  LDL.LU R7, [R1+0x80] ;  /* 0x0000800001077983 */ /* 0x000ea20000300800 */
[----:B------:R-:W-:Y:S01]  /*1d140*/  FMUL.FTZ R2, R0, R2 ;  /* 0x0000000200027220 */ /* 0x000fe20000410000 */
[----:B------:R-:W-:Y:S08]  /*1d150*/  MUFU.EX2 R33, R33 ;  /* 0x0000002100217308 */ /* 0x000ff00000000800 */
[----:B------:R-:W1:Y:S01]  /*1d160*/  MUFU.EX2 R2, R2 ;  /* 0x0000000200027308 */ /* 0x000e620000000800 */
[----:B------:R-:W-:-:S02]  /*1d170*/  IMAD.MOV.U32 R203, RZ, RZ, R139 ;  /* 0x000000ffffcb7224 */ /* 0x000fc400078e008b */
[-CC-:B------:R-:W-:Y:S01]  /*1d180*/  FFMA.FTZ R139, R8, R0.reuse, -R3.reuse ;  /* 0x00000000088b7223 */ /* 0x180fe20000010803 */
[----:B------:R-:W-:Y:S01]  /*1d190*/  FFMA.FTZ R179, R6, R0, -R3 ;  /* 0x0000000006b37223 */ /* 0x000fe20000010803 */
        /* <DEDUP_REMOVED lines=40> */
[----:B------:R-:W-:Y:S01]  /*1d420*/  FMNMX.FTZ R2, R9, R2, !PT ;  /* 0x0000000209027209 */ /* 0x000fe20007810000 */
[-CC-:B------:R-:W-:Y:S01]  /*1d430*/  FFMA.FTZ R177, R28, R0.reuse, -R3.reuse ;  /* 0x000000001cb17223 */ /* 0x180fe20000010803 */
[-CC-:B------:R-:W-:Y:S01]  /*1d440*/  FFMA.FTZ R176, R10, R0.reuse, -R3.reuse ;  /* 0x000000000ab07223 */ /* 0x180fe20000010803 */
[-CC-:B------:R-:W-:Y:S01]  /*1d450*/  FFMA.FTZ R184, R5, R0.reuse, -R3.reuse ;  /* 0x0000000005b87223 */ /* 0x180fe20000010803 */
[----:B------:R-:W-:Y:S02]  /*1d460*/  FFMA.FTZ R185, R4, R0, -R3 ;  /* 0x0000000004b97223 */ /* 0x000fe40000010803 */
[----:B------:R-:W1:Y:S02]  /*1d470*/  SHFL.BFLY PT, R3, R2, 0x2, 0x1f ;  /* 0x0c401f0002037f89 */ /* 0x000e6400000e0000 */
[----:B-1----:R-:W-:-:S05]  /*1d480*/  FMNMX.FTZ R2, R2, R3, !PT ;  /* 0x0000000302027209 */ /* 0x002fca0007810000 */
[----:B------:R-:W1:Y:S01]  /*1d490*/  SHFL.BFLY PT, R3, R2, 0x1, 0x1f ;  /* 0x0c201f0002037f89 */ /* 0x000e6200000e0000 */
[----:B------:R-:W-:Y:S01]  /*1d4a0*/  IMAD.MOV.U32 R190, RZ, RZ, R134 ;  /* 0x000000ffffbe7224 */ /* 0x000fe200078e0086 */
[----:B-1----:R-:W-:-:S04]  /*1d4b0*/  FMNMX.FTZ R134, R2, R3, !PT ;  /* 0x0000000302867209 */ /* 0x002fc80007810000 */
[----:B------:R-:W-:Y:S01]  /*1d4c0*/  FSETP.NEU.FTZ.AND P0, PT, R134, -INF , PT ;  /* 0xff8000008600780b */ /* 0x000fe20003f1d000 */
[----:B------:R-:W-:-:S03]  /*1d4d0*/  FMUL.FTZ R3, R0, R134 ;  /* 0x0000008600037220 */ /* 0x000fc60000410000 */
[----:B------:R-:W-:Y:S02]  /*1d4e0*/  FSEL R2, R134, RZ, P0 ;  /* 0x000000ff86027208 */ /* 0x000fe40000000000 */
[----:B------:R-:W-:-:S03]  /*1d4f0*/  FSEL R3, R3, RZ, P0 ;  /* 0x000000ff03037208 */ /* 0x000fc60000000000 */
[----:B------:R-:W-:-:S04]  /*1d500*/  FADD.FTZ R2, R213, -R2 ;  /* 0x80000002d5027221 */ /* 0x000fc80000010000 */
[----:B------:R-:W-:Y:S01]  /*1d510*/  FMUL.FTZ R2, R0, R2 ;  /* 0x0000000200027220 */ /* 0x000fe20000410000 */
[-CC-:B------:R-:W-:Y:S01]  /*1d520*/  FFMA.FTZ R4, R34, R0.reuse, -R3.reuse ;  /* 0x0000000022047223 */ /* 0x180fe20000010803 */
[----:B------:R-:W-:-:S03]  /*1d530*/  FFMA.FTZ R35, R30, R0, -R3 ;  /* 0x000000001e237223 */ /* 0x000fc60000010803 */
[----:B------:R-:W-:Y:S08]  /*1d540*/  MUFU.EX2 R30, R4 ;  /* 0x00000004001e7308 */ /* 0x000ff00000000800 */
[----:B------:R-:W1:Y:S01]  /*1d550*/  MUFU.EX2 R2, R2 ;  /* 0x0000000200027308 */ /* 0x000e620000000800 */
        /* <DEDUP_REMOVED lines=33> */
[-CC-:B------:R-:W-:Y:S01]  /*1d770*/  FFMA.FTZ R28, R29, R0.reuse, -R3.reuse ;  /* 0x000000001d1c7223 */ /* 0x180fe20000010803 */
[-CC-:B------:R-:W-:Y:S01]  /*1d780*/  FFMA.FTZ R36, R22, R0.reuse, -R3.reuse ;  /* 0x0000000016247223 */ /* 0x180fe20000010803 */
[-CC-:B------:R-:W-:Y:S01]  /*1d790*/  FFMA.FTZ R53, R21, R0.reuse, -R3.reuse ;  /* 0x0000000015357223 */ /* 0x180fe20000010803 */
[-CC-:B------:R-:W-:Y:S01]  /*1d7a0*/  FFMA.FTZ R64, R20, R0.reuse, -R3.reuse ;  /* 0x0000000014407223 */ /* 0x180fe20000010803 */
[-CC-:B------:R-:W-:Y:S01]  /*1d7b0*/  FFMA.FTZ R80, R11, R0.reuse, -R3.reuse ;  /* 0x000000000b507223 */ /* 0x180fe20000010803 */
[----:B------:R-:W-:Y:S01]  /*1d7c0*/  FFMA.FTZ R81, R9, R0, -R3 ;  /* 0x0000000009517223 */ /* 0x000fe20000010803 */
[----:B----4-:R-:W-:Y:S01]  /*1d7d0*/  FFMA.FTZ R34, R27, R2, R30 ;  /* 0x000000021b227223 */ /* 0x010fe2000001001e */
        /* <DEDUP_REMOVED lines=17> */
[----:B------:R-:W-:Y:S02]  /*1d8f0*/  FADD.FTZ R2, R238, -R2 ;  /* 0x80000002ee027221 */ /* 0x000fe40000010000 */
[----:B------:R-:W-:Y:S02]  /*1d900*/  FFMA.FTZ R4, R136, R0, -R3 ;  /* 0x0000000088047223 */ /* 0x000fe40000010803 */
[----:B------:R-:W-:Y:S02]  /*1d910*/  FMUL.FTZ R2, R0, R2 ;  /* 0x0000000200027220 */ /* 0x000fe40000410000 */
[----:B------:R-:W-:Y:S08]  /*1d920*/  MUFU.EX2 R27, R4 ;  /* 0x00000004001b7308 */ /* 0x000ff00000000800 */
[----:B------:R-:W1:Y:S01]  /*1d930*/  MUFU.EX2 R2, R2 ;  /* 0x0000000200027308 */ /* 0x000e620000000800 */
[----:B------:R-:W-:Y:S01]  /*1d940*/  ISETP.NE.AND P0, PT, R193, RZ, PT ;  /* 0x000000ffc100720c */ /* 0x000fe20003f05270 */
        /* <DEDUP_REMOVED lines=41> */
[----:B------:R-:W-:-:S02]  /*1dbe0*/  FSEL R20, R195, -INF , !P0 ;  /* 0xff800000c3147808 */ /* 0x000fc40004000000 */
[----:B------:R-:W-:Y:S02]  /*1dbf0*/  FMNMX.FTZ R2, R239, R137, !PT ;  /* 0x00000089ef027209 */ /* 0x000fe40007810000 */
[----:B------:R-:W-:Y:S02]  /*1dc00*/  FSEL R11, R192, -INF , !P6 ;  /* 0xff800000c00b7808 */ /* 0x000fe40007000000 */
[----:B------:R-:W-:Y:S01]  /*1dc10*/  FMNMX.FTZ R2, R20, R2, !PT ;  /* 0x0000000214027209 */ /* 0x000fe20007810000 */
[----:B------:R-:W-:Y:S01]  /*1dc20*/  IMAD.MOV.U32 R7, RZ, RZ, R10 ;  /* 0x000000ffff077224 */ /* 0x000fe200078e000a */
[----:B------:R-:W-:Y:S02]  /*1dc30*/  FSEL R10, R183, -INF , !P5 ;  /* 0xff800000b70a7808 */ /* 0x000fe40006800000 */
[----:B------:R-:W-:Y:S02]  /*1dc40*/  FMNMX.FTZ R2, R11, R2, !PT ;  /* 0x000000020b027209 */ /* 0x000fe40007810000 */
[----:B------:R-:W-:-:S02]  /*1dc50*/  FSEL R9, R182, -INF , !P4 ;  /* 0xff800000b6097808 */ /* 0x000fc40006000000 */
[----:B------:R-:W-:Y:S02]  /*1dc60*/  FMNMX.FTZ R2, R10, R2, !PT ;  /* 0x000000020a027209 */ /* 0x000fe40007810000 */
[----:B------:R-:W-:Y:S02]  /*1dc70*/  MOV R238, R8 ;  /* 0x0000000800ee7202 */ /* 0x000fe40000000f00 */
[----:B------:R-:W-:Y:S02]  /*1dc80*/  FSEL R8, R181, -INF , !P3 ;  /* 0xff800000b5087808 */ /* 0x000fe40005800000 */
[----:B------:R-:W-:Y:S01]  /*1dc90*/  FMNMX.FTZ R2, R9, R2, !PT ;  /* 0x0000000209027209 */ /* 0x000fe20007810000 */
[----:B------:R-:W-:Y:S01]  /*1dca0*/  IMAD.MOV.U32 R181, RZ, RZ, R7 ;  /* 0x000000ffffb57224 */ /* 0x000fe200078e0007 */
[----:B------:R-:W-:Y:S02]  /*1dcb0*/  FSEL R7, R180, -INF , !P2 ;  /* 0xff800000b4077808 */ /* 0x000fe40005000000 */
[----:B------:R-:W-:Y:S01]  /*1dcc0*/  FMNMX.FTZ R2, R8, R2, !PT ;  /* 0x0000000208027209 */ /* 0x000fe20007810000 */
[----:B------:R-:W-:Y:S01]  /*1dcd0*/  IMAD.MOV.U32 R99, RZ, RZ, R6 ;  /* 0x000000ffff637224 */ /* 0x000fe200078e0006 */
[----:B------:R-:W-:-:S02]  /*1dce0*/  FSEL R6, R178, -INF , !P1 ;  /* 0xff800000b2067808 */ /* 0x000fc40004800000 */
[----:B------:R-:W-:Y:S01]  /*1dcf0*/  FMNMX.FTZ R2, R7, R2, !PT ;  /* 0x0000000207027209 */ /* 0x000fe20007810000 */
[----:B------:R-:W-:-:S03]  /*1dd00*/  IMAD.MOV.U32 R97, RZ, RZ, R37 ;  /* 0x000000ffff617224 */ /* 0x000fc600078e0025 */
[----:B------:R-:W-:Y:S01]  /*1dd10*/  FMNMX.FTZ R2, R6, R2, !PT ;  /* 0x0000000206027209 */ /* 0x000fe20007810000 */
[-CC-:B------:R-:W-:Y:S01]  /*1dd20*/  FFMA.FTZ R21, R133, R0.reuse, -R3.reuse ;  /* 0x0000000085157223 */ /* 0x180fe20000010803 */
        /* <DEDUP_REMOVED lines=9> */
[----:B------:R-:W1:Y:S02]  /*1ddc0*/  SHFL.BFLY PT, R3, R2, 0x1, 0x1f ;  /* 0x0c201f0002037f89 */ /* 0x000e6400000e0000 */
[----:B-1----:R-:W-:-:S04]  /*1ddd0*/  FMNMX.FTZ R133, R2, R3, !PT ;  /* 0x0000000302857209 */ /* 0x002fc80007810000 */
[----:B------:R-:W-:-:S04]  /*1dde0*/  FSETP.NEU.FTZ.AND P0, PT, R133, -INF , PT ;  /* 0xff8000008500780b */ /* 0x000fc80003f1d000 */
[----:B------:R-:W-:Y:S01]  /*1ddf0*/  FSEL R2, R133, RZ, P0 ;  /* 0x000000ff85027208 */ /* 0x000fe20000000000 */
[----:B------:R-:W-:-:S04]  /*1de00*/  FMUL.FTZ R3, R0, R133 ;  /* 0x0000008500037220 */ /* 0x000fc80000410000 */
[----:B------:R-:W-:-:S04]  /*1de10*/  FADD.FTZ R2, R239, -R2 ;  /* 0x80000002ef027221 */ /* 0x000fc80000010000 */
[----:B------:R-:W-:Y:S01]  /*1de20*/  FMUL.FTZ R2, R0, R2 ;  /* 0x0000000200027220 */ /* 0x000fe20000410000 */
[----:B------:R-:W-:Y:S01]  /*1de30*/  FSEL R3, R3, RZ, P0 ;  /* 0x000000ff03037208 */ /* 0x000fe20000000000 */
[----:B------:R-:W-:Y:S02]  /*1de40*/  IMAD.MOV.U32 R105, RZ, RZ, R51 ;  /* 0x000000ffff697224 */ /* 0x000fe400078e0033 */
[----:B------:R-:W2:Y:S02]  /*1de50*/  LDL.LU R51, [R1+0x78] ;  /* 0x0000780001337983 */ /* 0x000ea40000300800 */
[----:B------:R-:W1:Y:S01]  /*1de60*/  MUFU.EX2 R2, R2 ;  /* 0x0000000200027308 */ /* 0x000e620000000800 */
[-CC-:B------:R-:W-:Y:S01]  /*1de70*/  FFMA.FTZ R54, R11, R0.reuse, -R3.reuse ;  /* 0x000000000b367223 */ /* 0x180fe20000010803 */
[----:B------:R-:W-:Y:S02]  /*1de80*/  FFMA.FTZ R55, R10, R0, -R3 ;  /* 0x000000000a377223 */ /* 0x000fe40000010803 */
[----:B------:R-:W3:Y:S01]  /*1de90*/  LDL.64 R10, [R1+0xe8] ;  /* 0x0000e800010a7983 */ /* 0x000ee20000100a00 */
[----:B------:R-:W-:-:S03]  /*1dea0*/  IMAD.MOV.U32 R82, RZ, RZ, R5 ;  /* 0x000000ffff527224 */ /* 0x000fc600078e0005 */
[----:B------:R4:W4:Y:S01]  /*1deb0*/  MUFU.EX2 R5, R177 ;  /* 0x000000b100057308 */ /* 0x0009220000000800 */
[----:B------:R-:W-:Y:S02]  /*1dec0*/  IMAD.MOV.U32 R120, RZ, RZ, R22 ;  /* 0x000000ffff787224 */ /* 0x000fe400078e0016 */
[----:B------:R-:W-:-:S05]  /*1ded0*/  IMAD.MOV.U32 R180, RZ, RZ, R199 ;  /* 0x000000ffffb47224 */ /* 0x000fca00078e00c7 */
[----:B------:R4:W-:Y:S01]  /*1dee0*/  MUFU.EX2 R23, R176 ;  /* 0x000000b000177308 */ /* 0x0009e20000000800 */
[----:B-1----:R-:W-:Y:S01]  /*1def0*/  FMUL.FTZ R199, R107, R2 ;  /* 0x000000026bc77220 */ /* 0x002fe20000410000 */
[----:B----4-:R-:W-:-:S06]  /*1df00*/  IMAD.MOV.U32 R177, RZ, RZ, R191 ;  /* 0x000000ffffb17224 */ /* 0x010fcc00078e00bf */
[----:B------:R1:W-:Y:S01]  /*1df10*/  MUFU.EX2 R22, R139 ;  /* 0x0000008b00167308 */ /* 0x0003e20000000800 */
[----:B------:R-:W-:Y:S01]  /*1df20*/  FMUL.FTZ R191, R95, R2 ;  /* 0x000000025fbf7220 */ /* 0x000fe20000410000 */
[----:B------:R-:W-:Y:S02]  /*1df30*/  IMAD.MOV.U32 R176, RZ, RZ, R190 ;  /* 0x000000ffffb07224 */ /* 0x000fe400078e00be */
[----:B------:R-:W-:Y:S02]  /*1df40*/  IMAD.MOV.U32 R107, RZ, RZ, R177 ;  /* 0x000000ffff6b7224 */ /* 0x000fe400078e00b1 */
[----:B------:R-:W-:Y:S01]  /*1df50*/  IMAD.MOV.U32 R95, RZ, RZ, R176 ;  /* 0x000000ffff5f7224 */ /* 0x000fe200078e00b0 */
[----:B-1----:R-:W4:Y:S04]  /*1df60*/  LDL R139, [R1+0xd0] ;  /* 0x0000d000018b7983 */ /* 0x002f280000100800 */
[----:B------:R-:W4:Y:S01]  /*1df70*/  LDL.LU.64 R176, [R1+0x138] ;  /* 0x0001380001b07983 */ /* 0x000f220000300a00 */
[----:B------:R-:W-:-:S02]  /*1df80*/  IMAD.MOV.U32 R178, RZ, RZ, R198 ;  /* 0x000000ffffb27224 */ /* 0x000fc400078e00c6 */
[----:B------:R-:W-:Y:S01]  /*1df90*/  FMUL.FTZ R198, R106, R2 ;  /* 0x000000026ac67220 */ /* 0x000fe20000410000 */
[----:B------:R-:W-:Y:S02]  /*1dfa0*/  IMAD.MOV.U32 R106, RZ, RZ, R181 ;  /* 0x000000ffff6a7224 */ /* 0x000fe400078e00b5 */
[----:B------:R-:W-:Y:S02]  /*1dfb0*/  IMAD.MOV.U32 R181, RZ, RZ, R233 ;  /* 0x000000ffffb57224 */ /* 0x000fe400078e00e9 */
[----:B------:R-:W4:Y:S01]  /*1dfc0*/  LDL R233, [R1+0xc0] ;  /* 0x0000c00001e97983 */ /* 0x000f220000100800 */
[----:B------:R-:W1:Y:S01]  /*1dfd0*/  MUFU.EX2 R4, R35 ;  /* 0x0000002300047308 */ /* 0x000e620000000800 */
[----:B------:R-:W-:-:S07]  /*1dfe0*/  IMAD.MOV.U32 R121, RZ, RZ, R48 ;  /* 0x000000ffff797224 */ /* 0x000fce00078e0030 */
[----:B------:R1:W1:Y:S01]  /*1dff0*/  MUFU.EX2 R25, R28 ;  /* 0x0000001c00197308 */ /* 0x0002620000000800 */
[----:B------:R-:W-:Y:S02]  /*1e000*/  IMAD.MOV.U32 R195, RZ, RZ, R52 ;  /* 0x000000ffffc37224 */ /* 0x000fe400078e0034 */
[-CC-:B------:R-:W-:Y:S01]  /*1e010*/  FFMA.FTZ R52, R20, R0.reuse, -R3.reuse ;  /* 0x0000000014347223 */ /* 0x180fe20000010803 */
[-CC-:B------:R-:W-:Y:S01]  /*1e020*/  FFMA.FTZ R60, R9, R0.reuse, -R3.reuse ;  /* 0x00000000093c7223 */ /* 0x180fe20000010803 */
[-CC-:B------:R-:W-:Y:S01]  /*1e030*/  FFMA.FTZ R61, R8, R0.reuse, -R3.reuse ;  /* 0x00000000083d7223 */ /* 0x180fe20000010803 */
[-CC-:B------:R-:W-:Y:S01]  /*1e040*/  FFMA.FTZ R57, R7, R0.reuse, -R3.reuse ;  /* 0x0000000007397223 */ /* 0x180fe20000010803 */
[-CC-:B------:R-:W-:Y:S01]  /*1e050*/  FFMA.FTZ R56, R6, R0.reuse, -R3.reuse ;  /* 0x0000000006387223 */ /* 0x180fe20000010803 */
[----:B-1----:R-:W-:-:S04]  /*1e060*/  FFMA.FTZ R28, R137, R0, -R3 ;  /* 0x00000000891c7223 */ /* 0x002fc80000010803 */
[----:B------:R-:W-:Y:S01]  /*1e070*/  MUFU.EX2 R48, R28 ;  /* 0x0000001c00307308 */ /* 0x000fe20000000800 */
[----:B------:R-:W-:Y:S01]  /*1e080*/  FADD.FTZ R0, R5, R49 ;  /* 0x0000003105007221 */ /* 0x000fe20000010000 */
[C---:B------:R-:W-:Y:S01]  /*1e090*/  FADD.FTZ R3, R4.reuse, R34 ;  /* 0x0000002204037221 */ /* 0x040fe20000010000 */
[----:B------:R-:W-:Y:S02]  /*1e0a0*/  F2FP.BF16.F32.PACK_AB R30, R4, R30 ;  /* 0x0000001e041e723e */ /* 0x000fe400000010ff */
[----:B------:R-:W-:-:S03]  /*1e0b0*/  FADD.FTZ R0, R23, R0 ;  /* 0x0000000017007221 */ /* 0x000fc60000010000 */
[----:B------:R-:W1:Y:S01]  /*1e0c0*/  MUFU.EX2 R21, R21 ;  /* 0x0000001500157308 */ /* 0x000e620000000800 */
[----:B------:R-:W-:-:S07]  /*1e0d0*/  FADD.FTZ R8, R22, R0 ;  /* 0x0000000016087221 */ /* 0x000fce0000010000 */
[----:B------:R-:W1:Y:S01]  /*1e0e0*/  MUFU.EX2 R24, R36 ;  /* 0x0000002400187308 */ /* 0x000e620000000800 */
[----:B------:R-:W-:Y:S01]  /*1e0f0*/  IMAD.MOV.U32 R182, RZ, RZ, R159 ;  /* 0x000000ffffb67224 */ /* 0x000fe200078e009f */
[----:B------:R-:W-:Y:S01]  /*1e100*/  MOV R104, R162 ;  /* 0x000000a200687202 */ /* 0x000fe20000000f00 */
[----:B------:R-:W-:-:S05]  /*1e110*/  IMAD.MOV.U32 R183, RZ, RZ, R158 ;  /* 0x000000ffffb77224 */ /* 0x000fca00078e009e */
[----:B------:R-:W1:Y:S01]  /*1e120*/  MUFU.EX2 R4, R31 ;  /* 0x0000001f00047308 */ /* 0x000e620000000800 */
[----:B------:R-:W-:Y:S02]  /*1e130*/  IMAD.MOV.U32 R109, RZ, RZ, R163 ;  /* 0x000000ffff6d7224 */ /* 0x000fe400078e00a3 */
[-C--:B------:R-:W-:Y:S01]  /*1e140*/  FMUL.FTZ R154, R154, R2.reuse ;  /* 0x000000029a9a7220 */ /* 0x080fe20000410000 */
[----:B------:R-:W-:Y:S02]  /*1e150*/  IMAD.MOV.U32 R136, RZ, RZ, R167 ;  /* 0x000000ffff887224 */ /* 0x000fe400078e00a7 */
[-C--:B------:R-:W-:Y:S01]  /*1e160*/  FMUL.FTZ R155, R155, R2.reuse ;  /* 0x000000029b9b7220 */ /* 0x080fe20000410000 */
[----:B------:R-:W-:Y:S02]  /*1e170*/  IMAD.MOV.U32 R108, RZ, RZ, R166 ;  /* 0x000000ffff6c7224 */ /* 0x000fe400078e00a6 */
[----:B------:R-:W-:Y:S01]  /*1e180*/  FMUL.FTZ R150, R150, R2 ;  /* 0x0000000296967220 */ /* 0x000fe20000410000 */
[----:B------:R-:W-:Y:S01]  /*1e190*/  IMAD.MOV.U32 R83, RZ, RZ, R171 ;  /* 0x000000ffff537224 */ /* 0x000fe200078e00ab */
[----:B------:R-:W1:Y:S01]  /*1e1a0*/  MUFU.EX2 R0, R32 ;  /* 0x0000002000007308 */ /* 0x000e620000000800 */
[----:B------:R-:W-:-:S02]  /*1e1b0*/  IMAD.MOV.U32 R192, RZ, RZ, R170 ;  /* 0x000000ffffc07224 */ /* 0x000fc400078e00aa */
        /* <DEDUP_REMOVED lines=26> */
[----:B------:R-:W-:Y:S01]  /*1e360*/  FMUL.FTZ R127, R127, R2 ;  /* 0x000000027f7f7220 */ /* 0x000fe20000410000 */
[----:B------:R-:W-:Y:S01]  /*1e370*/  FADD.FTZ R3, R25, R3 ;  /* 0x0000000319037221 */ /* 0x000fe20000010000 */
[C---:B------:R-:W-:Y:S01]  /*1e380*/  FADD.FTZ R7, R21.reuse, R29 ;  /* 0x0000001d15077221 */ /* 0x040fe20000010000 */
[----:B------:R-:W-:-:S02]  /*1e390*/  F2FP.BF16.F32.PACK_AB R50, R21, R27 ;  /* 0x0000001b1532723e */ /* 0x000fc400000010ff */
[----:B------:R-:W-:Y:S01]  /*1e3a0*/  F2FP.BF16.F32.PACK_AB R27, R22, R23 ;  /* 0x00000017161b723e */ /* 0x000fe200000010ff */
[----:B------:R-:W-:Y:S01]  /*1e3b0*/  FADD.FTZ R22, R24, R3 ;  /* 0x0000000318167221 */ /* 0x000fe20000010000 */
[----:B------:R-:W-:Y:S01]  /*1e3c0*/  FADD.FTZ R7, R4, R7 ;  /* 0x0000000704077221 */ /* 0x000fe20000010000 */
[----:B------:R-:W-:Y:S02]  /*1e3d0*/  F2FP.BF16.F32.PACK_AB R28, R5, R33 ;  /* 0x00000021051c723e */ /* 0x000fe400000010ff */
[----:B------:R-:W1:Y:S01]  /*1e3e0*/  MUFU.EX2 R5, R179 ;  /* 0x000000b300057308 */ /* 0x000e620000000800 */
[C---:B------:R-:W-:Y:S01]  /*1e3f0*/  FADD.FTZ R21, R0.reuse, R7 ;  /* 0x0000000700157221 */ /* 0x040fe20000010000 */
[----:B------:R-:W-:Y:S01]  /*1e400*/  F2FP.BF16.F32.PACK_AB R49, R0, R4 ;  /* 0x000000040031723e */ /* 0x000fe200000010ff */
[----:B------:R-:W-:Y:S01]  /*1e410*/  FADD.FTZ R8, R26, R8 ;  /* 0x000000081a087221 */ /* 0x000fe20000010000 */
[----:B------:R-:W-:Y:S02]  /*1e420*/  F2FP.BF16.F32.PACK_AB R25, R24, R25 ;  /* 0x000000191819723e */ /* 0x000fe400000010ff */
[----:B------:R-:W-:Y:S01]  /*1e430*/  MOV R94, R180 ;  /* 0x000000b4005e7202 */ /* 0x000fe20000000f00 */
[C---:B-1----:R-:W-:Y:S01]  /*1e440*/  FADD.FTZ R24, R5.reuse, R8 ;  /* 0x0000000805187221 */ /* 0x042fe20000010000 */
[----:B------:R-:W-:Y:S01]  /*1e450*/  F2FP.BF16.F32.PACK_AB R26, R5, R26 ;  /* 0x0000001a051a723e */ /* 0x000fe200000010ff */
[----:B------:R-:W-:-:S02]  /*1e460*/  IMAD.MOV.U32 R110, RZ, RZ, R178 ;  /* 0x000000ffff6e7224 */ /* 0x000fc400078e00b2 */
[----:B------:R-:W-:Y:S02]  /*1e470*/  IMAD.MOV.U32 R180, RZ, RZ, R182 ;  /* 0x000000ffffb47224 */ /* 0x000fe400078e00b6 */
[----:B------:R-:W-:Y:S01]  /*1e480*/  IMAD.MOV.U32 R182, RZ, RZ, R109 ;  /* 0x000000ffffb67224 */ /* 0x000fe200078e006d */
[----:B------:R-:W-:Y:S01]  /*1e490*/  PRMT R36, R28, 0x7632, R36 ;  /* 0x000076321c247816 */ /* 0x000fe20000000024 */
[----:B------:R-:W-:Y:S01]  /*1e4a0*/  IMAD.MOV.U32 R109, RZ, RZ, R105 ;  /* 0x000000ffff6d7224 */ /* 0x000fe200078e0069 */
[----:B------:R-:W-:Y:S01]  /*1e4b0*/  MOV R105, R136 ;  /* 0x0000008800697202 */ /* 0x000fe20000000f00 */
[----:B------:R-:W-:Y:S02]  /*1e4c0*/  IMAD.MOV.U32 R136, RZ, RZ, R213 ;  /* 0x000000ffff887224 */ /* 0x000fe400078e00d5 */
[----:B------:R-:W-:Y:S02]  /*1e4d0*/  IMAD.MOV.U32 R213, RZ, RZ, R112 ;  /* 0x000000ffffd57224 */ /* 0x000fe400078e0070 */
[----:B--2---:R-:W-:Y:S01]  /*1e4e0*/  FFMA.FTZ R51, R51, R2, R48 ;  /* 0x0000000233337223 */ /* 0x004fe20000010030 */
[----:B---3--:R-:W-:-:S04]  /*1e4f0*/  LOP3.LUT R2, R11, R200, RZ, 0x3c, !PT ;  /* 0x000000c80b027212 */ /* 0x008fc800078e3cff */
[----:B------:R-:W-:-:S05]  /*1e500*/  LOP3.LUT R2, R2, R15, RZ, 0x3c, !PT ;  /* 0x0000000f02027212 */ /* 0x000fca00078e3cff */
[----:B------:R-:W-:-:S03]  /*1e510*/  IMAD.WIDE.U32 R2, R2, -0x326172a9, RZ ;  /* 0xcd9e8d5702027825 */ /* 0x000fc600078e00ff */
[----:B------:R-:W-:Y:S02]  /*1e520*/  LOP3.LUT R0, R245, R132, R2, 0x96, !PT ;  /* 0x00000084f5007212 */ /* 0x000fe400078e9602 */
[----:B----4-:R-:W-:Y:S01]  /*1e530*/  LOP3.LUT R6, R3, R139, R176, 0x96, !PT ;  /* 0x0000008b03067212 */ /* 0x010fe200078e96b0 */
[----:B------:R-:W-:Y:S01]  /*1e540*/  IMAD.MOV.U32 R112, RZ, RZ, R97 ;  /* 0x000000ffff707224 */ /* 0x000fe200078e0061 */
[----:B------:R-:W-:Y:S01]  /*1e550*/  PRMT R34, R30, 0x7632, R34 ;  /* 0x000076321e227816 */ /* 0x000fe20000000022 */
[----:B------:R-:W-:Y:S01]  /*1e560*/  IMAD.MOV.U32 R178, RZ, RZ, R181 ;  /* 0x000000ffffb27224 */ /* 0x000fe200078e00b5 */
[----:B------:R-:W2:Y:S01]  /*1e570*/  LDL.LU.64 R176, [R1+0xa0] ;  /* 0x0000a00001b07983 */ /* 0x000ea20000300a00 */
        /* <DEDUP_REMOVED lines=19> */
[----:B------:R-:W-:-:S04]  /*1e6b0*/  LOP3.LUT R6, R6, 0xffff, RZ, 0xc0, !PT ;  /* 0x0000ffff06067812 */ /* 0x000fc800078ec0ff */
[----:B------:R-:W-:Y:S02]  /*1e6c0*/  ISETP.GE.U32.AND P1, PT, R218, R6, PT ;  /* 0x00000006da00720c */ /* 0x000fe40003f26070 */
[--C-:B------:R-:W-:Y:S02]  /*1e6d0*/  SHF.R.U32.HI R6, RZ, 0x10, R0.reuse ;  /* 0x00000010ff067819 */ /* 0x100fe40000011600 */
[----:B------:R-:W-:Y:S02]  /*1e6e0*/  SHF.R.U32.HI R0, RZ, 0x18, R0 ;  /* 0x00000018ff007819 */ /* 0x000fe40000011600 */
[----:B------:R-:W-:Y:S02]  /*1e6f0*/  LOP3.LUT R6, R6, 0xff, RZ, 0xc0, !PT ;  /* 0x000000ff06067812 */ /* 0x000fe400078ec0ff */
[----:B------:R-:W-:Y:S02]  /*1e700*/  ISETP.GE.U32.AND P3, PT, R218, R0, PT ;  /* 0x00000000da00720c */ /* 0x000fe40003f66070 */
[----:B------:R-:W-:-:S02]  /*1e710*/  LOP3.LUT R0, R4, 0xff, RZ, 0xc0, !PT ;  /* 0x000000ff04007812 */ /* 0x000fc400078ec0ff */
[----:B------:R-:W-:Y:S02]  /*1e720*/  LOP3.LUT R20, R7, R110, R8, 0x96, !PT ;  /* 0x0000006e07147212 */ /* 0x000fe400078e9608 */
[C---:B------:R-:W-:Y:S01]  /*1e730*/  ISETP.GE.U32.AND P0, PT, R218.reuse, R6, PT ;  /* 0x00000006da00720c */ /* 0x040fe20003f06070 */
[----:B------:R-:W-:Y:S01]  /*1e740*/  MUFU.EX2 R8, R53 ;  /* 0x0000003500087308 */ /* 0x000fe20000000800 */
[----:B------:R-:W-:-:S07]  /*1e750*/  ISETP.GE.U32.AND P2, PT, R218, R0, PT ;  /* 0x00000000da00720c */ /* 0x000fce0003f46070 */
[----:B------:R-:W1:Y:S01]  /*1e760*/  MUFU.EX2 R6, R37 ;  /* 0x0000002500067308 */ /* 0x000e620000000800 */
[----:B------:R-:W-:-:S07]  /*1e770*/  SHF.R.U32.HI R9, RZ, 0x10, R4 ;  /* 0x00000010ff097819 */ /* 0x000fce0000011604 */
[----:B------:R-:W3:Y:S01]  /*1e780*/  MUFU.EX2 R7, R64 ;  /* 0x0000004000077308 */ /* 0x000ee20000000800 */
[----:B------:R-:W-:-:S07]  /*1e790*/  LOP3.LUT R11, R4, 0xffff, RZ, 0xc0, !PT ;  /* 0x0000ffff040b7812 */ /* 0x000fce00078ec0ff */
[----:B------:R-:W4:Y:S01]  /*1e7a0*/  MUFU.EX2 R0, R38 ;  /* 0x0000002600007308 */ /* 0x000f220000000800 */
[----:B------:R-:W-:Y:S02]  /*1e7b0*/  SHF.R.U32.HI R4, RZ, 0x18, R4 ;  /* 0x00000018ff047819 */ /* 0x000fe40000011604 */
[----:B------:R-:W-:Y:S02]  /*1e7c0*/  LOP3.LUT R5, R9, 0xff, RZ, 0xc0, !PT ;  /* 0x000000ff09057812 */ /* 0x000fe400078ec0ff */
[----:B------:R-:W-:Y:S01]  /*1e7d0*/  ISETP.GE.U32.AND P4, PT, R218, R4, PT ;  /* 0x00000004da00720c */ /* 0x000fe20003f86070 */
[----:B-1----:R-:W-:Y:S01]  /*1e7e0*/  FADD.FTZ R4, R6, R21 ;  /* 0x0000001506047221 */ /* 0x002fe20000010000 */
[----:B------:R-:W-:Y:S01]  /*1e7f0*/  ISETP.GE.U32.AND P5, PT, R218, R5, PT ;  /* 0x00000005da00720c */ /* 0x000fe20003fa6070 */
[----:B------:R-:W-:Y:S01]  /*1e800*/  FADD.FTZ R5, R8, R22 ;  /* 0x0000001608057221 */ /* 0x000fe20000010000 */
[----:B------:R-:W-:-:S03]  /*1e810*/  PRMT R37, R28, 0x7610, R37 ;  /* 0x000076101c257816 */ /* 0x000fc60000000025 */
[----:B---3--:R-:W-:Y:S02]  /*1e820*/  FADD.FTZ R29, R7, R5 ;  /* 0x00000005071d7221 */ /* 0x008fe40000010000 */
[----:B------:R-:W-:Y:S02]  /*1e830*/  @!P6 HFMA2.BF16_V2 R39, -RZ.H0_H0, RZ.H0_H0, -R37.H0_H0 ;  /* 0x200000ffff27e231 */ /* 0x000fe40000340925 */
[C---:B----4-:R-:W-:Y:S01]  /*1e840*/  FADD.FTZ R42, R0.reuse, R4 ;  /* 0x00000004002a7221 */ /* 0x050fe20000010000 */
[----:B------:R-:W-:Y:S01]  /*1e850*/  F2FP.BF16.F32.PACK_AB R45, R0, R6 ;  /* 0x00000006002d723e */ /* 0x000fe200000010ff */
[----:B------:R-:W-:Y:S01]  /*1e860*/  IMAD.WIDE.U32 R4, R20, -0x2daee0ad, RZ ;  /* 0xd2511f5314047825 */ /* 0x000fe200078e00ff */
[----:B------:R-:W-:Y:S02]  /*1e870*/  SHF.R.U32.HI R6, RZ, 0x8, R11 ;  /* 0x00000008ff067819 */ /* 0x000fe4000001160b */
[----:B------:R-:W-:Y:S02]  /*1e880*/  PRMT R97, R37, 0x5410, R36 ;  /* 0x0000541025617816 */ /* 0x000fe40000000024 */
[----:B------:R-:W-:-:S02]  /*1e890*/  LOP3.LUT R6, R6, 0xffff, RZ, 0xc0, !PT ;  /* 0x0000ffff06067812 */ /* 0x000fc400078ec0ff */
[----:B------:R-:W-:Y:S02]  /*1e8a0*/  LOP3.LUT R0, R5, R247, R10, 0x96, !PT ;  /* 0x000000f705007212 */ /* 0x000fe400078e960a */
[----:B------:R-:W-:Y:S02]  /*1e8b0*/  @!P6 PRMT R37, R39, 0x5410, RZ ;  /* 0x000054102725e816 */ /* 0x000fe400000000ff */
[----:B------:R-:W-:Y:S02]  /*1e8c0*/  ISETP.GE.U32.AND P6, PT, R218, R6, PT ;  /* 0x00000006da00720c */ /* 0x000fe40003fc6070 */
[----:B------:R-:W-:Y:S01]  /*1e8d0*/  SHF.R.U32.HI R6, RZ, 0x10, R0 ;  /* 0x00000010ff067819 */ /* 0x000fe20000011600 */
[----:B------:R-:W-:Y:S01]  /*1e8e0*/  @!P1 HFMA2.BF16_V2 R40, -RZ.H0_H0, RZ.H0_H0, -R36.H0_H0 ;  /* 0x200000ffff289231 */ /* 0x000fe20000340924 */
[----:B------:R-:W-:Y:S02]  /*1e8f0*/  F2FP.BF16.F32.PACK_AB R9, R7, R8 ;  /* 0x000000080709723e */ /* 0x000fe400000010ff */
[----:B------:R-:W-:Y:S01]  /*1e900*/  LOP3.LUT R6, R6, 0xff, RZ, 0xc0, !PT ;  /* 0x000000ff06067812 */ /* 0x000fe200078ec0ff */
[----:B------:R-:W1:Y:S01]  /*1e910*/  MUFU.EX2 R7, R184 ;  /* 0x000000b800077308 */ /* 0x000e620000000800 */
[----:B------:R-:W-:-:S02]  /*1e920*/  @!P1 PRMT R36, R40, 0x5410, RZ ;  /* 0x0000541028249816 */ /* 0x000fc400000000ff */
[----:B------:R-:W-:Y:S01]  /*1e930*/  ISETP.GE.U32.AND P1, PT, R218, R6, PT ;  /* 0x00000006da00720c */ /* 0x000fe20003f26070 */
[----:B------:R-:W-:Y:S02]  /*1e940*/  IMAD.MOV.U32 R181, RZ, RZ, R183 ;  /* 0x000000ffffb57224 */ /* 0x000fe400078e00b7 */
[----:B------:R-:W-:Y:S01]  /*1e950*/  @!P3 HFMA2.BF16_V2 R41, -RZ.H0_H0, RZ.H0_H0, -R34.H0_H0 ;  /* 0x200000ffff29b231 */ /* 0x000fe20000340922 */
[----:B------:R-:W-:Y:S01]  /*1e960*/  PRMT R35, R30, 0x7610, R35 ;  /* 0x000076101e237816 */ /* 0x000fe20000000023 */
[----:B------:R-:W3:Y:S01]  /*1e970*/  MUFU.EX2 R6, R185 ;  /* 0x000000b900067308 */ /* 0x000ee20000000800 */
[----:B------:R-:W-:Y:S01]  /*1e980*/  IMAD.MOV.U32 R183, RZ, RZ, R108 ;  /* 0x000000ffffb77224 */ /* 0x000fe200078e006c */
[----:B------:R-:W-:Y:S01]  /*1e990*/  LOP3.LUT R8, R0, 0xff, RZ, 0xc0, !PT ;  /* 0x000000ff00087812 */ /* 0x000fe200078ec0ff */
[----:B------:R-:W-:Y:S02]  /*1e9a0*/  IMAD.MOV.U32 R108, RZ, RZ, R104 ;  /* 0x000000ffff6c7224 */ /* 0x000fe400078e0068 */
[----:B------:R-:W-:Y:S01]  /*1e9b0*/  IMAD.MOV.U32 R104, RZ, RZ, R83 ;  /* 0x000000ffff687224 */ /* 0x000fe200078e0053 */
[----:B------:R-:W-:Y:S01]  /*1e9c0*/  PRMT R83, R35, 0x5410, R34 ;  /* 0x0000541023537816 */ /* 0x000fe20000000022 */
[----:B------:R-:W-:Y:S01]  /*1e9d0*/  @!P0 HFMA2.BF16_V2 R43, -RZ.H0_H0, RZ.H0_H0, -R35.H0_H0 ;  /* 0x200000ffff2b8231 */ /* 0x000fe20000340923 */
[----:B------:R-:W-:-:S02]  /*1e9e0*/  @!P3 PRMT R34, R41, 0x5410, RZ ;  /* 0x000054102922b816 */ /* 0x000fc400000000ff */
[C---:B------:R-:W-:Y:S02]  /*1e9f0*/  ISETP.GE.U32.AND P3, PT, R218.reuse, R8, PT ;  /* 0x00000008da00720c */ /* 0x040fe40003f66070 */
[----:B------:R-:W-:Y:S02]  /*1ea00*/  SHF.R.U32.HI R8, RZ, 0x18, R0 ;  /* 0x00000018ff087819 */ /* 0x000fe40000011600 */
[----:B------:R-:W-:Y:S02]  /*1ea10*/  @!P0 PRMT R35, R43, 0x5410, RZ ;  /* 0x000054102b238816 */ /* 0x000fe400000000ff */
[----:B------:R-:W-:Y:S01]  /*1ea20*/  ISETP.GE.U32.AND P0, PT, R218, R8, PT ;  /* 0x00000008da00720c */ /* 0x000fe20003f06070 */
[----:B-1----:R-:W-:-:S04]  /*1ea30*/  FADD.FTZ R8, R7, R24 ;  /* 0x0000001807087221 */ /* 0x002fc80000010000 */
[----:B---3--:R-:W-:-:S05]  /*1ea40*/  FADD.FTZ R8, R6, R8 ;  /* 0x0000000806087221 */ /* 0x008fca0000010000 */
[----:B------:R1:W-:Y:S04]  /*1ea50*/  STL [R1+0xac], R8 ;  /* 0x0000ac0801007387 */ /* 0x0003e80000100800 */
[----:B------:R-:W3:Y:S04]  /*1ea60*/  LDL.LU.64 R10, [R1+0x38] ;  /* 0x00003800010a7983 */ /* 0x000ee80000300a00 */
[----:B------:R-:W4:Y:S04]  /*1ea70*/  LDL.LU.64 R244, [R1+0x30] ;  /* 0x0000300001f47983 */ /* 0x000f280000300a00 */
[----:B------:R-:W4:Y:S04]  /*1ea80*/  LDL R179, [R1+0x12c] ;  /* 0x00012c0001b37983 */ /* 0x000f280000100800 */
[----:B------:R-:W4:Y:S01]  /*1ea90*/  LDL R137, [R1+0xdc] ;  /* 0x0000dc0001897983 */ /* 0x000f220000100800 */
[----:B------:R-:W-:-:S02]  /*1eaa0*/  LOP3.LUT R0, R0, 0xffff, RZ, 0xc0, !PT ;  /* 0x0000ffff00007812 */ /* 0x000fc400078ec0ff */
[C---:B------:R-:W-:Y:S02]  /*1eab0*/  PRMT R33, R27.reuse, 0x7610, R33 ;  /* 0x000076101b217816 */ /* 0x040fe40000000021 */
[----:B------:R-:W-:Y:S02]  /*1eac0*/  SHF.R.U32.HI R0, RZ, 0x8, R0 ;  /* 0x00000008ff007819 */ /* 0x000fe40000011600 */
[----:B------:R-:W-:Y:S01]  /*1ead0*/  PRMT R32, R27, 0x7632, R32 ;  /* 0x000076321b207816 */ /* 0x000fe20000000020 */
[----:B------:R-:W-:Y:S01]  /*1eae0*/  @!P2 HFMA2.BF16_V2 R44, -RZ.H0_H0, RZ.H0_H0, -R33.H0_H0 ;  /* 0x200000ffff2ca231 */ /* 0x000fe20000340921 */
[----:B------:R-:W-:Y:S02]  /*1eaf0*/  LOP3.LUT R0, R0, 0xffff, RZ, 0xc0, !PT ;  /* 0x0000ffff00007812 */ /* 0x000fe400078ec0ff */
[----:B------:R-:W-:Y:S02]  /*1eb00*/  PRMT R38, R26, 0x7632, R38 ;  /* 0x000076321a267816 */ /* 0x000fe40000000026 */
[----:B------:R-:W-:-:S02]  /*1eb10*/  LOP3.LUT R24, R4, 0xffff, RZ, 0xc0, !PT ;  /* 0x0000ffff04187812 */ /* 0x000fc400078ec0ff */
[--C-:B------:R-:W-:Y:S02]  /*1eb20*/  SHF.R.U32.HI R22, RZ, 0x10, R4.reuse ;  /* 0x00000010ff167819 */ /* 0x100fe40000011604 */
[----:B------:R-:W-:Y:S02]  /*1eb30*/  SHF.R.U32.HI R20, RZ, 0x18, R4 ;  /* 0x00000018ff147819 */ /* 0x000fe40000011604 */
[----:B------:R-:W-:Y:S02]  /*1eb40*/  PRMT R39, R26, 0x7610, R39 ;  /* 0x000076101a277816 */ /* 0x000fe40000000027 */
[----:B------:R-:W-:Y:S02]  /*1eb50*/  F2FP.BF16.F32.PACK_AB R27, R6, R7 ;  /* 0x00000007061b723e */ /* 0x000fe400000010ff */
[----:B------:R-:W-:Y:S02]  /*1eb60*/  PRMT R239, R39, 0x5410, R38 ;  /* 0x0000541027ef7816 */ /* 0x000fe40000000026 */
[----:B------:R-:W-:-:S02]  /*1eb70*/  PRMT R41, R9, 0x7610, R41 ;  /* 0x0000761009297816 */ /* 0x000fc40000000029 */
[----:B------:R-:W-:Y:S01]  /*1eb80*/  PRMT R40, R9, 0x7632, R40 ;  /* 0x0000763209287816 */ /* 0x000fe20000000028 */
[----:B------:R-:W-:Y:S02]  /*1eb90*/  @!P6 HFMA2.BF16_V2 R58, -RZ.H0_H0, RZ.H0_H0, -R32.H0_H0 ;  /* 0x200000ffff3ae231 */ /* 0x000fe40000340920 */
[----:B------:R-:W-:Y:S01]  /*1eba0*/  @!P1 HFMA2.BF16_V2 R67, -RZ.H0_H0, RZ.H0_H0, -R41.H0_H0 ;  /* 0x200000ffff439231 */ /* 0x000fe20000340929 */
[----:B------:R-:W-:Y:S01]  /*1ebb0*/  PRMT R30, R25, 0x7632, R30 ;  /* 0x00007632191e7816 */ /* 0x000fe2000000001e */
[----:B--2---:R-:W-:Y:S02]  /*1ebc0*/  IMAD.MOV.U32 R177, RZ, RZ, R192 ;  /* 0x000000ffffb17224 */ /* 0x004fe400078e00c0 */
[----:B------:R-:W-:Y:S02]  /*1ebd0*/  IMAD.MOV.U32 R192, RZ, RZ, R121 ;  /* 0x000000ffffc07224 */ /* 0x000fe400078e0079 */
[----:B------:R-:W-:Y:S01]  /*1ebe0*/  IMAD.MOV.U32 R121, RZ, RZ, R193 ;  /* 0x000000ffff797224 */ /* 0x000fe200078e00c1 */
[----:B------:R-:W-:-:S02]  /*1ebf0*/  MOV R193, R82 ;  /* 0x0000005200c17202 */ /* 0x000fc40000000f00 */
[----:B------:R-:W-:Y:S02]  /*1ec00*/  PRMT R82, R33, 0x5410, R32 ;  /* 0x0000541021527816 */ /* 0x000fe40000000020 */
[----:B------:R-:W-:Y:S02]  /*1ec10*/  @!P2 PRMT R33, R44, 0x5410, RZ ;  /* 0x000054102c21a816 */ /* 0x000fe400000000ff */
[----:B------:R-:W-:Y:S02]  /*1ec20*/  ISETP.GE.U32.AND P2, PT, R218, R0, PT ;  /* 0x00000000da00720c */ /* 0x000fe40003f46070 */
[----:B------:R-:W-:Y:S02]  /*1ec30*/  LOP3.LUT R23, R3, R139, R176, 0x96, !PT ;  /* 0x0000008b03177212 */ /* 0x000fe400078e96b0 */
[----:B------:R-:W-:-:S03]  /*1ec40*/  LOP3.LUT R0, R4, 0xff, RZ, 0xc0, !PT ;  /* 0x000000ff04007812 */ /* 0x000fc600078ec0ff */
[----:B------:R-:W-:-:S06]  /*1ec50*/  IMAD.WIDE.U32 R4, R23, -0x2daee0ad, RZ ;  /* 0xd2511f5317047825 */ /* 0x000fcc00078e00ff */
[----:B------:R-:W-:-:S05]  /*1ec60*/  @!P2 HFMA2.BF16_V2 R68, -RZ.H0_H0, RZ.H0_H0, -R38.H0_H0 ;  /* 0x200000ffff44a231 */ /* 0x000fca0000340926 */
[----:B------:R-:W-:Y:S02]  /*1ec70*/  @!P2 PRMT R38, R68, 0x5410, RZ ;  /* 0x000054104426a816 */ /* 0x000fe400000000ff */
[----:B------:R-:W-:Y:S02]  /*1ec80*/  ISETP.GE.U32.AND P2, PT, R218, R0, PT ;  /* 0x00000000da00720c */ /* 0x000fe40003f46070 */
[----:B------:R-:W-:Y:S01]  /*1ec90*/  @!P6 PRMT R32, R58, 0x5410, RZ ;  /* 0x000054103a20e816 */ /* 0x000fe200000000ff */
[----:B------:R-:W-:Y:S02]  /*1eca0*/  IMAD.MOV.U32 R176, RZ, RZ, R195 ;  /* 0x000000ffffb07224 */ /* 0x000fe400078e00c3 */
[----:B------:R-:W-:Y:S01]  /*1ecb0*/  IMAD.MOV.U32 R195, RZ, RZ, R238 ;  /* 0x000000ffffc37224 */ /* 0x000fe200078e00ee */
[----:B------:R-:W-:Y:S02]  /*1ecc0*/  PRMT R238, R41, 0x5410, R40 ;  /* 0x0000541029ee7816 */ /* 0x000fe40000000028 */
[----:B------:R-:W-:Y:S01]  /*1ecd0*/  @!P1 PRMT R41, R67, 0x5410, RZ ;  /* 0x0000541043299816 */ /* 0x000fe200000000ff */
[----:B------:R-:W-:Y:S01]  /*1ece0*/  @!P4 HFMA2.BF16_V2 R63, -RZ.H0_H0, RZ.H0_H0, -R30.H0_H0 ;  /* 0x200000ffff3fc231 */ /* 0x000fe2000034091e */
[----:B------:R-:W-:Y:S01]  /*1ecf0*/  PRMT R31, R25, 0x7610, R31 ;  /* 0x00007610191f7816 */ /* 0x000fe2000000001f */
[----:B------:R-:W-:-:S03]  /*1ed00*/  @!P0 HFMA2.BF16_V2 R62, -RZ.H0_H0, RZ.H0_H0, -R40.H0_H0 ;  /* 0x200000ffff3e8231 */ /* 0x000fc60000340928 */
[----:B------:R-:W-:Y:S02]  /*1ed10*/  PRMT R64, R31, 0x5410, R30 ;  /* 0x000054101f407816 */ /* 0x000fe4000000001e */
[----:B------:R-:W-:Y:S02]  /*1ed20*/  @!P4 PRMT R30, R63, 0x5410, RZ ;  /* 0x000054103f1ec816 */ /* 0x000fe400000000ff */
[----:B------:R-:W-:Y:S01]  /*1ed30*/  @!P0 PRMT R40, R62, 0x5410, RZ ;  /* 0x000054103e288816 */ /* 0x000fe200000000ff */
[----:B------:R-:W-:-:S05]  /*1ed40*/  @!P3 HFMA2.BF16_V2 R69, -RZ.H0_H0, RZ.H0_H0, -R39.H0_H0 ;  /* 0x200000ffff45b231 */ /* 0x000fca0000340927 */
[----:B------:R-:W-:Y:S01]  /*1ed50*/  @!P3 PRMT R39, R69, 0x5410, RZ ;  /* 0x000054104527b816 */ /* 0x000fe200000000ff */
[----:B------:R-:W-:Y:S01]  /*1ed60*/  @!P5 HFMA2.BF16_V2 R59, -RZ.H0_H0, RZ.H0_H0, -R31.H0_H0 ;  /* 0x200000ffff3bd231 */ /* 0x000fe2000034091f */
[----:B------:R-:W-:Y:S01]  /*1ed70*/  PRMT R26, R27, 0x7632, R26 ;  /* 0x000076321b1a7816 */ /* 0x000fe2000000001a */
[----:B------:R-:W-:-:S03]  /*1ed80*/  @!P2 HFMA2.BF16_V2 R72, -RZ.H0_H0, RZ.H0_H0, -R27.H0_H0 ;  /* 0x200000ffff48a231 */ /* 0x000fc6000034091b */
[----:B------:R-:W-:Y:S02]  /*1ed90*/  @!P5 PRMT R31, R59, 0x5410, RZ ;  /* 0x000054103b1fd816 */ /* 0x000fe400000000ff */
[----:B------:R-:W-:Y:S02]  /*1eda0*/  ISETP.GE.U32.AND P5, PT, R218, R20, PT ;  /* 0x00000014da00720c */ /* 0x000fe40003fa6070 */
[----:B---3--:R-:W-:Y:S02]  /*1edb0*/  LOP3.LUT R6, R5, R232, R10, 0x96, !PT ;  /* 0x000000e805067212 */ /* 0x008fe400078e960a */
[----:B----4-:R-:W-:-:S03]  /*1edc0*/  LOP3.LUT R0, R245, R132, R2, 0x96, !PT ;  /* 0x00000084f5007212 */ /* 0x010fc600078e9602 */
[----:B------:R-:W-:-:S04]  /*1edd0*/  IMAD.WIDE.U32 R6, R6, -0x326172a9, RZ ;  /* 0xcd9e8d5706067825 */ /* 0x000fc800078e00ff */
[----:B-1----:R-:W-:Y:S01]  /*1ede0*/  IMAD.WIDE.U32 R8, R0, -0x2daee0ad, RZ ;  /* 0xd2511f5300087825 */ /* 0x002fe200078e00ff */
[----:B------:R-:W-:-:S04]  /*1edf0*/  LOP3.LUT R0, R7, R94, R244, 0x96, !PT ;  /* 0x0000005e07007212 */ /* 0x000fc800078e96f4 */
[----:B------:R-:W-:Y:S01]  /*1ee00*/  LOP3.LUT R9, R9, R95, R4, 0x96, !PT ;  /* 0x0000005f09097212 */ /* 0x000fe200078e9604 */
[----:B------:R-:W-:-:S05]  /*1ee10*/  IMAD.WIDE.U32 R4, R0, -0x2daee0ad, RZ ;  /* 0xd2511f5300047825 */ /* 0x000fca00078e00ff */
[----:B------:R-:W-:Y:S01]  /*1ee20*/  LOP3.LUT R7, R5, R106, R8, 0x96, !PT ;  /* 0x0000006a05077212 */ /* 0x000fe200078e9608 */
[----:B------:R-:W-:-:S05]  /*1ee30*/  IMAD.WIDE.U32 R8, R9, -0x326172a9, RZ ;  /* 0xcd9e8d5709087825 */ /* 0x000fca00078e00ff */
[----:B------:R-:W-:-:S05]  /*1ee40*/  LOP3.LUT R0, R9, R233, R6, 0x96, !PT ;  /* 0x000000e909007212 */ /* 0x000fca00078e9606 */
[----:B------:R-:W-:-:S05]  /*1ee50*/  IMAD.WIDE.U32 R10, R0, -0x2daee0ad, RZ ;  /* 0xd2511f53000a7825 */ /* 0x000fca00078e00ff */
[----:B------:R-:W-:Y:S01]  /*1ee60*/  LOP3.LUT R0, R11, R107, R4, 0x96, !PT ;  /* 0x0000006b0b007212 */ /* 0x000fe200078e9604 */
[----:B------:R-:W-:-:S04]  /*1ee70*/  IMAD.WIDE.U32 R6, R7, -0x326172a9, RZ ;  /* 0xcd9e8d5707067825 */ /* 0x000fc800078e00ff */
[----:B------:R-:W-:Y:S01]  /*1ee80*/  IMAD.WIDE.U32 R4, R0, -0x326172a9, RZ ;  /* 0xcd9e8d5700047825 */ /* 0x000fe200078e00ff */
[----:B------:R-:W-:Y:S02]  /*1ee90*/  LOP3.LUT R8, R7, R110, R8, 0x96, !PT ;  /* 0x0000006e07087212 */ /* 0x000fe400078e9608 */
[----:B------:R-:W-:Y:S02]  /*1eea0*/  LOP3.LUT R0, R4, 0xff, RZ, 0xc0, !PT ;  /* 0x000000ff04007812 */ /* 0x000fe400078ec0ff */
[--C-:B------:R-:W-:Y:S02]  /*1eeb0*/  SHF.R.U32.HI R7, RZ, 0x10, R4.reuse ;  /* 0x00000010ff077819 */ /* 0x100fe40000011604 */
[----:B------:R-:W-:Y:S02]  /*1eec0*/  ISETP.GE.U32.AND P6, PT, R218, R0, PT ;  /* 0x00000000da00720c */ /* 0x000fe40003fc6070 */
[----:B------:R-:W-:Y:S02]  /*1eed0*/  LOP3.LUT R9, R4, 0xffff, RZ, 0xc0, !PT ;  /* 0x0000ffff04097812 */ /* 0x000fe400078ec0ff */
[----:B------:R-:W-:-:S02]  /*1eee0*/  SHF.R.U32.HI R0, RZ, 0x18, R4 ;  /* 0x00000018ff007819 */ /* 0x000fc40000011604 */
[----:B------:R-:W-:Y:S02]  /*1eef0*/  LOP3.LUT R4, R7, 0xff, RZ, 0xc0, !PT ;  /* 0x000000ff07047812 */ /* 0x000fe400078ec0ff */
[----:B------:R-:W-:Y:S02]  /*1ef00*/  LOP3.LUT R6, R5, R250, R6, 0x96, !PT ;  /* 0x000000fa05067212 */ /* 0x000fe400078e9606 */
[----:B------:R-:W-:Y:S01]  /*1ef10*/  ISETP.GE.U32.AND P1, PT, R218, R4, PT ;  /* 0x00000004da00720c */ /* 0x000fe20003f26070 */
[----:B------:R-:W-:Y:S01]  /*1ef20*/  IMAD.WIDE.U32 R4, R8, -0x2daee0ad, RZ ;  /* 0xd2511f5308047825 */ /* 0x000fe200078e00ff */
[----:B------:R-:W1:Y:S01]  /*1ef30*/  MUFU.EX2 R7, R80 ;  /* 0x0000005000077308 */ /* 0x000e620000000800 */
[----:B------:R-:W-:Y:S02]  /*1ef40*/  ISETP.GE.U32.AND P4, PT, R218, R0, PT ;  /* 0x00000000da00720c */ /* 0x000fe40003f86070 */
[C---:B------:R-:W-:Y:S02]  /*1ef50*/  LOP3.LUT R8, R4.reuse, 0xff, RZ, 0xc0, !PT ;  /* 0x000000ff04087812 */ /* 0x040fe400078ec0ff */
[----:B------:R-:W-:-:S02]  /*1ef60*/  LOP3.LUT R23, R4, 0xffff, RZ, 0xc0, !PT ;  /* 0x0000ffff04177812 */ /* 0x000fc400078ec0ff */
[--C-:B------:R-:W-:Y:S02]  /*1ef70*/  SHF.R.U32.HI R25, RZ, 0x10, R4.reuse ;  /* 0x00000010ff197819 */ /* 0x100fe40000011604 */
[----:B------:R-:W-:Y:S02]  /*1ef80*/  SHF.R.U32.HI R21, RZ, 0x18, R4 ;  /* 0x00000018ff157819 */ /* 0x000fe40000011604 */
[----:B------:R-:W2:Y:S01]  /*1ef90*/  MUFU.EX2 R4, R81 ;  /* 0x0000005100047308 */ /* 0x000ea20000000800 */
[----:B------:R-:W-:Y:S02]  /*1efa0*/  LOP3.LUT R0, R5, R247, R10, 0x96, !PT ;  /* 0x000000f705007212 */ /* 0x000fe400078e960a */
[----:B------:R-:W-:Y:S01]  /*1efb0*/  LOP3.LUT R5, R22, 0xff, RZ, 0xc0, !PT ;  /* 0x000000ff16057812 */ /* 0x000fe200078ec0ff */
[----:B------:R-:W-:-:S03]  /*1efc0*/  IMAD.WIDE.U32 R10, R179, -0x326172a9, RZ ;  /* 0xcd9e8d57b30a7825 */ /* 0x000fc600078e00ff */
[----:B------:R-:W-:Y:S02]  /*1efd0*/  ISETP.GE.U32.AND P0, PT, R218, R5, PT ;  /* 0x00000005da00720c */ /* 0x000fe40003f06070 */
[----:B------:R-:W-:Y:S02]  /*1efe0*/  SHF.R.U32.HI R5, RZ, 0x8, R24 ;  /* 0x00000008ff057819 */ /* 0x000fe40000011618 */
[----:B------:R-:W-:Y:S02]  /*1eff0*/  LOP3.LUT R44, R3, R139, R10, 0x96, !PT ;  /* 0x0000008b032c7212 */ /* 0x000fe400078e960a */
[----:B------:R-:W-:Y:S01]  /*1f000*/  LOP3.LUT R3, R5, 0xffff, RZ, 0xc0, !PT ;  /* 0x0000ffff05037812 */ /* 0x000fe200078ec0ff */
[----:B-1----:R-:W-:-:S03]  /*1f010*/  FADD.FTZ R5, R7, R29 ;  /* 0x0000001d07057221 */ /* 0x002fc60000010000 */
[----:B------:R-:W-:Y:S01]  /*1f020*/  ISETP.GE.U32.AND P3, PT, R218, R3, PT ;  /* 0x00000003da00720c */ /* 0x000fe20003f66070 */
[C---:B--2---:R-:W-:Y:S01]  /*1f030*/  FADD.FTZ R3, R4.reuse, R5 ;  /* 0x0000000504037221 */ /* 0x044fe20000010000 */
[----:B------:R-:W-:-:S04]  /*1f040*/  F2FP.BF16.F32.PACK_AB R4, R4, R7 ;  /* 0x000000070404723e */ /* 0x000fc800000010ff */
[----:B------:R1:W-:Y:S01]  /*1f050*/  STL [R1+0x84], R3 ;  /* 0x0000840301007387 */ /* 0x0003e20000100800 */
[----:B------:R-:W-:Y:S01]  /*1f060*/  PRMT R29, R4, 0x7610, R29 ;  /* 0x00007610041d7816 */ /* 0x000fe2000000001d */
[----:B------:R-:W-:Y:S02]  /*1f070*/  IMAD.MOV.U32 R139, RZ, RZ, R192 ;  /* 0x000000ffff8b7224 */ /* 0x000fe400078e00c0 */
[----:B------:R-:W-:Y:S01]  /*1f080*/  IMAD.MOV.U32 R192, RZ, RZ, R221 ;  /* 0x000000ffffc07224 */ /* 0x000fe200078e00dd */
[----:B------:R-:W-:Y:S01]  /*1f090*/  PRMT R221, R27, 0x5410, R26 ;  /* 0x000054101bdd7816 */ /* 0x000fe2000000001a */
[----:B------:R-:W-:Y:S01]  /*1f0a0*/  @!P0 HFMA2.BF16_V2 R71, -RZ.H0_H0, RZ.H0_H0, -R29.H0_H0 ;  /* 0x200000ffff478231 */ /* 0x000fe2000034091d */
[----:B------:R-:W-:Y:S02]  /*1f0b0*/  @!P2 PRMT R27, R72, 0x5410, RZ ;  /* 0x00005410481ba816 */ /* 0x000fe400000000ff */
[----:B------:R-:W-:Y:S02]  /*1f0c0*/  PRMT R28, R4, 0x7632, R28 ;  /* 0x00007632041c7816 */ /* 0x000fe4000000001c */
[----:B------:R-:W-:Y:S01]  /*1f0d0*/  LOP3.LUT R43, R137, R11, RZ, 0x3c, !PT ;  /* 0x0000000b892b7212 */ /* 0x000fe200078e3cff */
[----:B------:R-:W-:Y:S01]  /*1f0e0*/  IMAD.MOV.U32 R137, RZ, RZ, R220 ;  /* 0x000000ffff897224 */ /* 0x000fe200078e00dc */
[----:B------:R-:W-:-:S02]  /*1f0f0*/  PRMT R220, R29, 0x5410, R28 ;  /* 0x000054101ddc7816 */ /* 0x000fc4000000001c */
[----:B-1----:R-:W-:-:S04]  /*1f100*/  SHF.R.U32.HI R3, RZ, 0x8, R9 ;  /* 0x00000008ff037819 */ /* 0x002fc80000011609 */
[----:B------:R-:W-:-:S04]  /*1f110*/  LOP3.LUT R3, R3, 0xffff, RZ, 0xc0, !PT ;  /* 0x0000ffff03037812 */ /* 0x000fc800078ec0ff */
[----:B------:R-:W-:Y:S02]  /*1f120*/  ISETP.GE.U32.AND P2, PT, R218, R3, PT ;  /* 0x00000003da00720c */ /* 0x000fe40003f46070 */
[----:B------:R-:W-:Y:S02]  /*1f130*/  LOP3.LUT R3, R6, 0xff, RZ, 0xc0, !PT ;  /* 0x000000ff06037812 */ /* 0x000fe400078ec0ff */
[----:B------:R-:W-:Y:S02]  /*1f140*/  @!P0 PRMT R29, R71, 0x5410, RZ ;  /* 0x00005410471d8816 */ /* 0x000fe400000000ff */
[----:B------:R-:W-:Y:S02]  /*1f150*/  ISETP.GE.U32.AND P0, PT, R218, R3, PT ;  /* 0x00000003da00720c */ /* 0x000fe40003f06070 */
[----:B------:R-:W-:Y:S01]  /*1f160*/  LOP3.LUT R3, R6, 0xffff, RZ, 0xc0, !PT ;  /* 0x0000ffff06037812 */ /* 0x000fe200078ec0ff */
[----:B------:R-:W-:-:S03]  /*1f170*/  @!P5 HFMA2.BF16_V2 R73, -RZ.H0_H0, RZ.H0_H0, -R28.H0_H0 ;  /* 0x200000ffff49d231 */ /* 0x000fc6000034091c */
[----:B------:R-:W-:Y:S01]  /*1f180*/  SHF.R.U32.HI R3, RZ, 0x8, R3 ;  /* 0x00000008ff037819 */ /* 0x000fe20000011603 */
[----:B------:R-:W1:Y:S03]  /*1f190*/  MUFU.EX2 R4, R66 ;  /* 0x0000004200047308 */ /* 0x000e660000000800 */
[----:B------:R-:W-:Y:S02]  /*1f1a0*/  LOP3.LUT R3, R3, 0xffff, RZ, 0xc0, !PT ;  /* 0x0000ffff03037812 */ /* 0x000fe400078ec0ff */
[----:B------:R-:W-:Y:S02]  /*1f1b0*/  @!P5 PRMT R28, R73, 0x5410, RZ ;  /* 0x00005410491cd816 */ /* 0x000fe400000000ff */
[----:B------:R-:W-:Y:S02]  /*1f1c0*/  ISETP.GE.U32.AND P5, PT, R218, R3, PT ;  /* 0x00000003da00720c */ /* 0x000fe40003fa6070 */
[----:B------:R-:W2:Y:S01]  /*1f1d0*/  MUFU.EX2 R3, R65 ;  /* 0x0000004100037308 */ /* 0x000ea20000000800 */
[----:B-1----:R-:W-:-:S04]  /*1f1e0*/  FADD.FTZ R5, R4, R42 ;  /* 0x0000002a04057221 */ /* 0x002fc80000010000 */
[----:B--2---:R-:W-:-:S05]  /*1f1f0*/  FADD.FTZ R5, R3, R5 ;  /* 0x0000000503057221 */ /* 0x004fca0000010000 */
[----:B------:R-:W-:Y:S04]  /*1f200*/  STL [R1+0x80], R5 ;  /* 0x0000800501007387 */ /* 0x000fe80000100800 */
[----:B------:R-:W2:Y:S01]  /*1f210*/  LDL R185, [R1+0xd4] ;  /* 0x0000d40001b97983 */ /* 0x000ea20000100800 */
[C---:B------:R-:W-:Y:S02]  /*1f220*/  PRMT R10, R50.reuse, 0x7632, R10 ;  /* 0x00007632320a7816 */ /* 0x040fe4000000000a */
[----:B------:R-:W-:-:S03]  /*1f230*/  PRMT R11, R50, 0x7610, R11 ;  /* 0x00007610320b7816 */ /* 0x000fc6000000000b */
[----:B------:R-:W-:Y:S01]  /*1f240*/  @!P5 HFMA2.BF16_V2 R75, -RZ.H0_H0, RZ.H0_H0, -R10.H0_H0 ;  /* 0x200000ffff4bd231 */ /* 0x000fe2000034090a */
[----:B------:R-:W-:Y:S01]  /*1f250*/  PRMT R53, R11, 0x5410, R10 ;  /* 0x000054100b357816 */ /* 0x000fe2000000000a */
[----:B------:R-:W-:Y:S03]  /*1f260*/  ST.E.U16 desc[UR4][R12.64+-0x100], R37 ;  /* 0xffff00250c007985 */ /* 0x000fe6000c101504 */
[----:B------:R-:W-:Y:S01]  /*1f270*/  @!P5 PRMT R10, R75, 0x5410, RZ ;  /* 0x000054104b0ad816 */ /* 0x000fe200000000ff */
[----:B------:R1:W-:Y:S04]  /*1f280*/  ST.E.U16 desc[UR4][R12.64+-0xfe], R36 ;  /* 0xffff02240c007985 */ /* 0x0003e8000c101504 */
[----:B------:R-:W-:Y:S04]  /*1f290*/  ST.E.U16 desc[UR4][R18.64+-0x100], R35 ;  /* 0xffff002312007985 */ /* 0x000fe8000c101504 */
[----:B------:R-:W-:Y:S04]  /*1f2a0*/  ST.E.U16 desc[UR4][R18.64+-0xfe], R34 ;  /* 0xffff022212007985 */ /* 0x000fe8000c101504 */
[----:B------:R2:W-:Y:S01]  /*1f2b0*/  ST.E.U16 desc[UR4][R16.64+-0xfe], R10 ;  /* 0xffff020a10007985 */ /* 0x0005e2000c101504 */
[----:B-1----:R-:W-:-:S04]  /*1f2c0*/  IMAD.WIDE.U32 R36, R43, -0x2daee0ad, RZ ;  /* 0xd2511f532b247825 */ /* 0x002fc800078e00ff */
[----:B------:R-:W-:Y:S01]  /*1f2d0*/  @!P0 HFMA2.BF16_V2 R74, -RZ.H0_H0, RZ.H0_H0, -R11.H0_H0 ;  /* 0x200000ffff4a8231 */ /* 0x000fe2000034090b */
[----:B------:R-:W1:Y:S04]  /*1f2e0*/  MUFU.EX2 R20, R52 ;  /* 0x0000003400147308 */ /* 0x000e680000000800 */
[----:B------:R-:W-:Y:S02]  /*1f2f0*/  @!P0 PRMT R11, R74, 0x5410, RZ ;  /* 0x000054104a0b8816 */ /* 0x000fe400000000ff */
[----:B------:R-:W-:Y:S02]  /*1f300*/  ISETP.GE.U32.AND P0, PT, R218, R21, PT ;  /* 0x00000015da00720c */ /* 0x000fe40003f06070 */
[----:B------:R-:W-:Y:S01]  /*1f310*/  F2FP.BF16.F32.PACK_AB R21, R3, R4 ;  /* 0x000000040315723e */ /* 0x000fe200000010ff */
[----:B------:R-:W-:Y:S01]  /*1f320*/  MUFU.EX2 R7, R55 ;  /* 0x0000003700077308 */ /* 0x000fe20000000800 */
[----:B------:R-:W-:Y:S01]  /*1f330*/  @!P3 HFMA2.BF16_V2 R70, -RZ.H0_H0, RZ.H0_H0, -R26.H0_H0 ;  /* 0x200000ffff46b231 */ /* 0x000fe2000034091a */
[----:B------:R-:W-:-:S06]  /*1f340*/  SHF.R.U32.HI R4, RZ, 0x18, R6 ;  /* 0x00000018ff047819 */ /* 0x000fcc0000011606 */
[----:B------:R-:W3:Y:S01]  /*1f350*/  MUFU.EX2 R3, R54 ;  /* 0x0000003600037308 */ /* 0x000ee20000000800 */
[C---:B------:R-:W-:Y:S02]  /*1f360*/  PRMT R9, R49.reuse, 0x7610, R9 ;  /* 0x0000761031097816 */ /* 0x040fe40000000009 */
[----:B------:R-:W-:Y:S02]  /*1f370*/  ISETP.GE.U32.AND P5, PT, R218, R4, PT ;  /* 0x00000004da00720c */ /* 0x000fe40003fa6070 */
[----:B------:R-:W-:Y:S02]  /*1f380*/  @!P3 PRMT R26, R70, 0x5410, RZ ;  /* 0x00005410461ab816 */ /* 0x000fe400000000ff */
[----:B------:R-:W-:Y:S01]  /*1f390*/  SHF.R.U32.HI R4, RZ, 0x10, R6 ;  /* 0x00000010ff047819 */ /* 0x000fe20000011606 */
[----:B------:R-:W-:Y:S01]  /*1f3a0*/  @!P6 HFMA2.BF16_V2 R77, -RZ.H0_H0, RZ.H0_H0, -R9.H0_H0 ;  /* 0x200000ffff4de231 */ /* 0x000fe20000340909 */
[----:B------:R-:W-:Y:S02]  /*1f3b0*/  ISETP.GE.U32.AND P3, PT, R218, R8, PT ;  /* 0x00000008da00720c */ /* 0x000fe40003f66070 */
[----:B------:R-:W-:-:S02]  /*1f3c0*/  PRMT R8, R49, 0x7632, R8 ;  /* 0x0000763231087816 */ /* 0x000fc40000000008 */
[----:B--2---:R-:W-:Y:S02]  /*1f3d0*/  LOP3.LUT R10, R37, R185, R14, 0x96, !PT ;  /* 0x000000b9250a7212 */ /* 0x004fe400078e960e */
[----:B------:R-:W2:Y:S01]  /*1f3e0*/  LDL.LU.64 R14, [R1+0x1d8] ;  /* 0x0001d800010e7983 */ /* 0x000ea20000300a00 */
[----:B------:R-:W-:Y:S01]  /*1f3f0*/  LOP3.LUT R4, R4, 0xff, RZ, 0xc0, !PT ;  /* 0x000000ff04047812 */ /* 0x000fe200078ec0ff */
[----:B-1----:R-:W-:Y:S01]  /*1f400*/  FADD.FTZ R5, R20, R51 ;  /* 0x0000003314057221 */ /* 0x002fe20000010000 */
[----:B------:R-:W-:Y:S02]  /*1f410*/  PRMT R52, R9, 0x5410, R8 ;  /* 0x0000541009347816 */ /* 0x000fe40000000008 */
[----:B------:R-:W-:Y:S01]  /*1f420*/  @!P6 PRMT R9, R77, 0x5410, RZ ;  /* 0x000054104d09e816 */ /* 0x000fe200000000ff */
[----:B---3--:R-:W-:Y:S01]  /*1f430*/  FADD.FTZ R6, R3, R5 ;  /* 0x0000000503067221 */ /* 0x008fe20000010000 */
[----:B------:R-:W-:Y:S02]  /*1f440*/  ISETP.GE.U32.AND P6, PT, R218, R4, PT ;  /* 0x00000004da00720c */ /* 0x000fe40003fc6070 */
[----:B------:R-:W-:-:S02]  /*1f450*/  SHF.R.U32.HI R4, RZ, 0x8, R23 ;  /* 0x00000008ff047819 */ /* 0x000fc40000011617 */
[----:B------:R-:W-:Y:S01]  /*1f460*/  F2FP.BF16.F32.PACK_AB R3, R7, R3 ;  /* 0x000000030703723e */ /* 0x000fe200000010ff */
[----:B------:R-:W-:Y:S01]  /*1f470*/  @!P2 HFMA2.BF16_V2 R76, -RZ.H0_H0, RZ.H0_H0, -R8.H0_H0 ;  /* 0x200000ffff4ca231 */ /* 0x000fe20000340908 */
[----:B------:R-:W-:Y:S02]  /*1f480*/  LOP3.LUT R4, R4, 0xffff, RZ, 0xc0, !PT ;  /* 0x0000ffff04047812 */ /* 0x000fe400078ec0ff */
[C---:B------:R-:W-:Y:S02]  /*1f490*/  PRMT R5, R3.reuse, 0x7610, R5 ;  /* 0x0000761003057816 */ /* 0x040fe40000000005 */
[----:B------:R-:W-:Y:S02]  /*1f4a0*/  @!P2 PRMT R8, R76, 0x5410, RZ ;  /* 0x000054104c08a816 */ /* 0x000fe400000000ff */
[----:B------:R-:W-:Y:S01]  /*1f4b0*/  ISETP.GE.U32.AND P2, PT, R218, R4, PT ;  /* 0x00000004da00720c */ /* 0x000fe20003f46070 */
[----:B------:R-:W-:Y:S01]  /*1f4c0*/  @!P1 HFMA2.BF16_V2 R78, -RZ.H0_H0, RZ.H0_H0, -R5.H0_H0 ;  /* 0x200000ffff4e9231 */ /* 0x000fe20000340905 */
[----:B------:R-:W-:-:S02]  /*1f4d0*/  PRMT R4, R3, 0x7632, R4 ;  /* 0x0000763203047816 */ /* 0x000fc40000000004 */
[----:B------:R-:W-:Y:S02]  /*1f4e0*/  LOP3.LUT R3, R0, 0xff, RZ, 0xc0, !PT ;  /* 0x000000ff00037812 */ /* 0x000fe400078ec0ff */
[----:B------:R-:W-:Y:S02]  /*1f4f0*/  PRMT R49, R5, 0x5410, R4 ;  /* 0x0000541005317816 */ /* 0x000fe40000000004 */
[----:B------:R-:W-:Y:S02]  /*1f500*/  @!P1 PRMT R5, R78, 0x5410, RZ ;  /* 0x000054104e059816 */ /* 0x000fe400000000ff */
[----:B------:R-:W-:Y:S02]  /*1f510*/  ISETP.GE.U32.AND P1, PT, R218, R3, PT ;  /* 0x00000003da00720c */ /* 0x000fe40003f26070 */
[----:B------:R-:W-:Y:S01]  /*1f520*/  LOP3.LUT R3, R0, 0xffff, RZ, 0xc0, !PT ;  /* 0x0000ffff00037812 */ /* 0x000fe200078ec0ff */
[----:B------:R-:W-:-:S03]  /*1f530*/  @!P4 HFMA2.BF16_V2 R79, -RZ.H0_H0, RZ.H0_H0, -R4.H0_H0 ;  /* 0x200000ffff4fc231 */ /* 0x000fc60000340904 */
[----:B------:R-:W-:Y:S01]  /*1f540*/  SHF.R.U32.HI R3, RZ, 0x8, R3 ;  /* 0x00000008ff037819 */ /* 0x000fe20000011603 */
[----:B------:R-:W-:-:S03]  /*1f550*/  IMAD.MOV.U32 R179, RZ, RZ, R139 ;  /* 0x000000ffffb37224 */ /* 0x000fc600078e008b */
[----:B------:R-:W-:Y:S01]  /*1f560*/  LOP3.LUT R3, R3, 0xffff, RZ, 0xc0, !PT ;  /* 0x0000ffff03037812 */ /* 0x000fe200078ec0ff */
[----:B------:R-:W-:Y:S01]  /*1f570*/  IMAD.MOV.U32 R139, RZ, RZ, R182 ;  /* 0x000000ffff8b7224 */ /* 0x000fe200078e00b6 */
[----:B------:R-:W-:Y:S01]  /*1f580*/  @!P4 PRMT R4, R79, 0x5410, RZ ;  /* 0x000054104f04c816 */ /* 0x000fe200000000ff */
[----:B------:R-:W-:Y:S01]  /*1f590*/  IMAD.MOV.U32 R65, RZ, RZ, R94 ;  /* 0x000000ffff417224 */ /* 0x000fe200078e005e */
[----:B------:R-:W-:Y:S01]  /*1f5a0*/  PRMT R23, R45, 0x7610, R23 ;  /* 0x000076102d177816 */ /* 0x000fe20000000017 */
[----:B------:R-:W-:Y:S01]  /*1f5b0*/  IMAD.MOV.U32 R182, RZ, RZ, R183 ;  /* 0x000000ffffb67224 */ /* 0x000fe200078e00b7 */
[----:B------:R-:W-:Y:S01]  /*1f5c0*/  ISETP.GE.U32.AND P4, PT, R218, R3, PT ;  /* 0x00000003da00720c */ /* 0x000fe20003f86070 */
[----:B------:R-:W-:Y:S02]  /*1f5d0*/  IMAD.MOV.U32 R94, RZ, RZ, R178 ;  /* 0x000000ffff5e7224 */ /* 0x000fe400078e00b2 */
[----:B------:R-:W-:Y:S02]  /*1f5e0*/  IMAD.MOV.U32 R183, RZ, RZ, R109 ;  /* 0x000000ffffb77224 */ /* 0x000fe400078e006d */
[----:B------:R-:W-:-:S02]  /*1f5f0*/  IMAD.MOV.U32 R178, RZ, RZ, R104 ;  /* 0x000000ffffb27224 */ /* 0x000fc400078e0068 */
[----:B------:R-:W-:Y:S02]  /*1f600*/  IMAD.MOV.U32 R109, RZ, RZ, R136 ;  /* 0x000000ffff6d7224 */ /* 0x000fe400078e0088 */
[----:B------:R-:W-:Y:S02]  /*1f610*/  IMAD.MOV.U32 R104, RZ, RZ, R203 ;  /* 0x000000ffff687224 */ /* 0x000fe400078e00cb */
[----:B------:R-:W-:Y:S01]  /*1f620*/  IMAD.MOV.U32 R136, RZ, RZ, R202 ;  /* 0x000000ffff887224 */ /* 0x000fe200078e00ca */
[----:B------:R-:W-:Y:S01]  /*1f630*/  MUFU.EX2 R203, R57 ;  /* 0x0000003900cb7308 */ /* 0x000fe20000000800 */
[----:B------:R-:W-:Y:S02]  /*1f640*/  IMAD.MOV.U32 R244, RZ, RZ, R122 ;  /* 0x000000fffff47224 */ /* 0x000fe400078e007a */
[----:B------:R-:W-:Y:S02]  /*1f650*/  @!P1 HFMA2.BF16_V2 R84, -RZ.H0_H0, RZ.H0_H0, -R23.H0_H0 ;  /* 0x200000ffff549231 */ /* 0x000fe40000340917 */
[----:B------:R-:W-:Y:S01]  /*1f660*/  IMAD.MOV.U32 R122, RZ, RZ, R138 ;  /* 0x000000ffff7a7224 */ /* 0x000fe200078e008a */
[----:B------:R-:W-:Y:S01]  /*1f670*/  PRMT R22, R45, 0x7632, R22 ;  /* 0x000076322d167816 */ /* 0x000fe20000000016 */
[----:B------:R-:W-:Y:S01]  /*1f680*/  IMAD.MOV.U32 R138, RZ, RZ, R181 ;  /* 0x000000ffff8a7224 */ /* 0x000fe200078e00b5 */
[----:B------:R-:W1:Y:S01]  /*1f690*/  MUFU.EX2 R202, R56 ;  /* 0x0000003800ca7308 */ /* 0x000e620000000800 */
[----:B------:R-:W-:Y:S01]  /*1f6a0*/  IMAD.MOV.U32 R181, RZ, RZ, R105 ;  /* 0x000000ffffb57224 */ /* 0x000fe200078e0069 */
[----:B------:R-:W-:Y:S01]  /*1f6b0*/  LOP3.LUT R3, R25, 0xff, RZ, 0xc0, !PT ;  /* 0x000000ff19037812 */ /* 0x000fe200078ec0ff */
[----:B------:R-:W-:Y:S01]  /*1f6c0*/  IMAD.MOV.U32 R105, RZ, RZ, R96 ;  /* 0x000000ffff697224 */ /* 0x000fe200078e0060 */
[----:B------:R-:W-:-:S02]  /*1f6d0*/  PRMT R96, R23, 0x5410, R22 ;  /* 0x0000541017607816 */ /* 0x000fc40000000016 */
[----:B------:R-:W-:Y:S02]  /*1f6e0*/  @!P1 PRMT R23, R84, 0x5410, RZ ;  /* 0x0000541054179816 */ /* 0x000fe400000000ff */
[C---:B------:R-:W-:Y:S02]  /*1f6f0*/  PRMT R25, R21.reuse, 0x7610, R25 ;  /* 0x0000761015197816 */ /* 0x040fe40000000019 */
[----:B------:R-:W-:Y:S02]  /*1f700*/  ISETP.GE.U32.AND P1, PT, R218, R3, PT ;  /* 0x00000003da00720c */ /* 0x000fe40003f26070 */
[--C-:B------:R-:W-:Y:S01]  /*1f710*/  SHF.R.U32.HI R3, RZ, 0x18, R0.reuse ;  /* 0x00000018ff037819 */ /* 0x100fe20000011600 */
[----:B------:R-:W-:Y:S01]  /*1f720*/  @!P4 HFMA2.BF16_V2 R85, -RZ.H0_H0, RZ.H0_H0, -R22.H0_H0 ;  /* 0x200000ffff55c231 */ /* 0x000fe20000340916 */
[----:B------:R-:W-:Y:S01]  /*1f730*/  SHF.R.U32.HI R0, RZ, 0x10, R0 ;  /* 0x00000010ff007819 */ /* 0x000fe20000011600 */
[----:B------:R-:W-:Y:S01]  /*1f740*/  @!P3 HFMA2.BF16_V2 R86, -RZ.H0_H0, RZ.H0_H0, -R25.H0_H0 ;  /* 0x200000ffff56b231 */ /* 0x000fe20000340919 */
[----:B------:R-:W-:Y:S01]  /*1f750*/  PRMT R24, R21, 0x7632, R24 ;  /* 0x0000763215187816 */ /* 0x000fe20000000018 */
[----:B------:R-:W-:Y:S01]  /*1f760*/  FADD.FTZ R42, R7, R6 ;  /* 0x00000006072a7221 */ /* 0x000fe20000010000 */
[----:B------:R-:W-:-:S02]  /*1f770*/  LOP3.LUT R0, R0, 0xff, RZ, 0xc0, !PT ;  /* 0x000000ff00007812 */ /* 0x000fc400078ec0ff */
[----:B------:R-:W-:Y:S02]  /*1f780*/  F2FP.BF16.F32.PACK_AB R7, R20, R48 ;  /* 0x000000301407723e */ /* 0x000fe400000010ff */
[----:B------:R-:W-:Y:S02]  /*1f790*/  @!P4 PRMT R22, R85, 0x5410, RZ ;  /* 0x000054105516c816 */ /* 0x000fe400000000ff */
[----:B------:R-:W-:Y:S02]  /*1f7a0*/  PRMT R55, R25, 0x5410, R24 ;  /* 0x0000541019377816 */ /* 0x000fe40000000018 */
[----:B------:R-:W-:Y:S02]  /*1f7b0*/  ISETP.GE.U32.AND P4, PT, R218, R3, PT ;  /* 0x00000003da00720c */ /* 0x000fe40003f86070 */
[----:B------:R-:W-:Y:S02]  /*1f7c0*/  @!P3 PRMT R25, R86, 0x5410, RZ ;  /* 0x000054105619b816 */ /* 0x000fe400000000ff */
[----:B-1----:R-:W-:-:S02]  /*1f7d0*/  F2FP.BF16.F32.PACK_AB R3, R202, R203 ;  /* 0x000000cbca03723e */ /* 0x002fc400000010ff */
[----:B------:R-:W-:Y:S02]  /*1f7e0*/  ISETP.GE.U32.AND P3, PT, R218, R0, PT ;  /* 0x00000000da00720c */ /* 0x000fe40003f66070 */
[----:B------:R-:W-:Y:S02]  /*1f7f0*/  PRMT R0, R7, 0x7632, R0 ;  /* 0x0000763207007816 */ /* 0x000fe40000000000 */
[C---:B------:R-:W-:Y:S02]  /*1f800*/  PRMT R21, R3.reuse, 0x7610, R21 ;  /* 0x0000761003157816 */ /* 0x040fe40000000015 */
[----:B------:R-:W-:Y:S01]  /*1f810*/  PRMT R20, R3, 0x7632, R20 ;  /* 0x0000763203147816 */ /* 0x000fe20000000014 */
[----:B------:R-:W-:Y:S01]  /*1f820*/  @!P5 HFMA2.BF16_V2 R92, -RZ.H0_H0, RZ.H0_H0, -R0.H0_H0 ;  /* 0x200000ffff5cd231 */ /* 0x000fe20000340900 */
[----:B------:R-:W-:Y:S01]  /*1f830*/  PRMT R3, R7, 0x7610, R3 ;  /* 0x0000761007037816 */ /* 0x000fe20000000003 */
[----:B------:R-:W-:-:S03]  /*1f840*/  IMAD.WIDE.U32 R34, R10, -0x326172a9, RZ ;  /* 0xcd9e8d570a227825 */ /* 0x000fc600078e00ff */
[----:B------:R-:W-:Y:S01]  /*1f850*/  PRMT R48, R3, 0x5410, R0 ;  /* 0x0000541003307816 */ /* 0x000fe20000000000 */
[----:B------:R-:W-:Y:S01]  /*1f860*/  @!P6 HFMA2.BF16_V2 R93, -RZ.H0_H0, RZ.H0_H0, -R3.H0_H0 ;  /* 0x200000ffff5de231 */ /* 0x000fe20000340903 */
[----:B------:R-:W-:Y:S01]  /*1f870*/  @!P5 PRMT R0, R92, 0x5410, RZ ;  /* 0x000054105c00d816 */ /* 0x000fe200000000ff */
[----:B------:R1:W-:Y:S03]  /*1f880*/  ST.E.U16 desc[UR4][R16.64+-0x100], R11 ;  /* 0xffff000b10007985 */ /* 0x0003e6000c101504 */
[----:B------:R-:W-:Y:S01]  /*1f890*/  @!P6 PRMT R3, R93, 0x5410, RZ ;  /* 0x000054105d03e816 */ /* 0x000fe200000000ff */
[----:B------:R-:W-:Y:S02]  /*1f8a0*/  IMAD.MOV.U32 R184, RZ, RZ, R137 ;  /* 0x000000ffffb87224 */ /* 0x000fe400078e0089 */
[----:B------:R-:W-:Y:S01]  /*1f8b0*/  IMAD.MOV.U32 R137, RZ, RZ, R180 ;  /* 0x000000ffff897224 */ /* 0x000fe200078e00b4 */
[----:B------:R-:W-:Y:S01]  /*1f8c0*/  MOV R180, R108 ;  /* 0x0000006c00b47202 */ /* 0x000fe20000000f00 */
[----:B------:R-:W-:Y:S01]  /*1f8d0*/  IMAD.MOV.U32 R108, RZ, RZ, R201 ;  /* 0x000000ffff6c7224 */ /* 0x000fe200078e00c9 */
[----:B------:R-:W3:Y:S01]  /*1f8e0*/  MUFU.EX2 R6, R60 ;  /* 0x0000003c00067308 */ /* 0x000ee20000000800 */
[----:B-1----:R-:W-:-:S07]  /*1f8f0*/  IMAD.WIDE.U32 R10, R44, -0x2daee0ad, RZ ;  /* 0xd2511f532c0a7825 */ /* 0x002fce00078e00ff */
[----:B------:R-:W1:Y:S01]  /*1f900*/  MUFU.EX2 R201, R61 ;  /* 0x0000003d00c97308 */ /* 0x000e620000000800 */
[----:B------:R-:W-:Y:S02]  /*1f910*/  IMAD.MOV.U32 R81, RZ, RZ, R106 ;  /* 0x000000ffff517224 */ /* 0x000fe400078e006a */
[----:B------:R-:W-:Y:S01]  /*1f920*/  IMAD.MOV.U32 R245, RZ, RZ, R123 ;  /* 0x000000fffff57224 */ /* 0x000fe200078e007b */
[----:B------:R-:W-:Y:S01]  /*1f930*/  MOV R123, R111 ;  /* 0x0000006f007b7202 */ /* 0x000fe20000000f00 */
[----:B------:R-:W-:Y:S02]  /*1f940*/  IMAD.MOV.U32 R111, RZ, RZ, R176 ;  /* 0x000000ffff6f7224 */ /* 0x000fe400078e00b0 */
[----:B------:R-:W-:Y:S02]  /*1f950*/  IMAD.MOV.U32 R176, RZ, RZ, R213 ;  /* 0x000000ffffb07224 */ /* 0x000fe400078e00d5 */
[----:B---3--:R-:W-:Y:S01]  /*1f960*/  FADD.FTZ R213, R6, R42 ;  /* 0x0000002a06d57221 */ /* 0x008fe20000010000 */
[----:B-1----:R-:W-:-:S04]  /*1f970*/  F2FP.BF16.F32.PACK_AB R6, R201, R6 ;  /* 0x00000006c906723e */ /* 0x002fc800000010ff */
[C---:B------:R-:W-:Y:S02]  /*1f980*/  PRMT R7, R6.reuse, 0x7610, R7 ;  /* 0x0000761006077816 */ /* 0x040fe40000000007 */
[----:B------:R-:W-:-:S03]  /*1f990*/  PRMT R6, R6, 0x7632, R6 ;  /* 0x0000763206067816 */ /* 0x000fc60000000006 */
[----:B------:R-:W-:Y:S02]  /*1f9a0*/  @!P3 HFMA2.BF16_V2 R91, -RZ.H0_H0, RZ.H0_H0, -R7.H0_H0 ;  /* 0x200000ffff5bb231 */ /* 0x000fe40000340907 */
[----:B------:R-:W-:Y:S01]  /*1f9b0*/  @!P4 HFMA2.BF16_V2 R90, -RZ.H0_H0, RZ.H0_H0, -R6.H0_H0 ;  /* 0x200000ffff5ac231 */ /* 0x000fe20000340906 */
[----:B------:R-:W-:Y:S02]  /*1f9c0*/  PRMT R54, R7, 0x5410, R6 ;  /* 0x0000541007367816 */ /* 0x000fe40000000006 */
[----:B------:R-:W-:Y:S02]  /*1f9d0*/  @!P3 PRMT R7, R91, 0x5410, RZ ;  /* 0x000054105b07b816 */ /* 0x000fe400000000ff */
[----:B------:R-:W-:Y:S02]  /*1f9e0*/  @!P4 PRMT R6, R90, 0x5410, RZ ;  /* 0x000054105a06c816 */ /* 0x000fe400000000ff */
[----:B------:R-:W-:Y:S02]  /*1f9f0*/  MOV R185, R243 ;  /* 0x000000f300b97202 */ /* 0x000fe40000000f00 */
[----:B------:R-:W-:Y:S01]  /*1fa00*/  PRMT R243, R218, 0x7054, R218 ;  /* 0x00007054daf37816 */ /* 0x000fe200000000da */
[----:B--2---:R1:W-:Y:S04]  /*1fa10*/  ST.E.U16 desc[UR4][R14.64+-0xfe], R0 ;  /* 0xffff02000e007985 */ /* 0x0043e8000c101504 */
[----:B------:R2:W-:Y:S04]  /*1fa20*/  ST.E.U16 desc[UR4][R14.64+-0x100], R3 ;  /* 0xffff00030e007985 */ /* 0x0005e8000c101504 */
[----:B------:R-:W-:Y:S04]  /*1fa30*/  ST.E.U16 desc[UR4][R12.64+-0xf0], R33 ;  /* 0xffff10210c007985 */ /* 0x000fe8000c101504 */
[----:B------:R3:W-:Y:S01]  /*1fa40*/  ST.E.U16 desc[UR4][R12.64+-0xee], R32 ;  /* 0xffff12200c007985 */ /* 0x0007e2000c101504 */
[----:B-1----:R-:W-:-:S02]  /*1fa50*/  LOP3.LUT R0, R35, R132, R2, 0x96, !PT ;  /* 0x0000008423007212 */ /* 0x002fc400078e9602 */
[----:B--2---:R-:W-:-:S03]  /*1fa60*/  LOP3.LUT R3, R11, R232, R36, 0x96, !PT ;  /* 0x000000e80b037212 */ /* 0x004fc600078e9624 */
[----:B---3--:R-:W-:-:S05]  /*1fa70*/  IMAD.WIDE.U32 R32, R0, -0x2daee0ad, RZ ;  /* 0xd2511f5300207825 */ /* 0x008fca00078e00ff */
[----:B------:R-:W-:Y:S01]  /*1fa80*/  LOP3.LUT R0, R33, R95, R10, 0x96, !PT ;  /* 0x0000005f21007212 */ /* 0x000fe200078e960a */
[----:B------:R-:W-:-:S04]  /*1fa90*/  IMAD.WIDE.U32 R10, R3, -0x326172a9, RZ ;  /* 0xcd9e8d57030a7825 */ /* 0x000fc800078e00ff */
[----:B------:R-:W-:Y:S01]  /*1faa0*/  IMAD.WIDE.U32 R50, R0, -0x326172a9, RZ ;  /* 0xcd9e8d5700327825 */ /* 0x000fe200078e00ff */
[----:B------:R-:W-:Y:S01]  /*1fab0*/  LOP3.LUT R3, R11, R65, R34, 0x96, !PT ;  /* 0x000000410b037212 */ /* 0x000fe200078e9622 */
[----:B------:R-:W-:Y:S03]  /*1fac0*/  ST.E.U16 desc[UR4][R18.64+-0xf0], R31 ;  /* 0xffff101f12007985 */ /* 0x000fe6000c101504 */
[----:B------:R-:W-:Y:S01]  /*1fad0*/  LOP3.LUT R0, R51, R233, R10, 0x96, !PT ;  /* 0x000000e933007212 */ /* 0x000fe200078e960a */
[----:B------:R-:W-:Y:S04]  /*1fae0*/  ST.E.U16 desc[UR4][R18.64+-0xee], R30 ;  /* 0xffff121e12007985 */ /* 0x000fe8000c101504 */
[----:B------:R-:W-:Y:S01]  /*1faf0*/  ST.E.U16 desc[UR4][R16.64+-0xf0], R9 ;  /* 0xffff100910007985 */ /* 0x000fe2000c101504 */
[----:B------:R-:W-:-:S03]  /*1fb00*/  IMAD.WIDE.U32 R44, R0, -0x2daee0ad, RZ ;  /* 0xd2511f53002c7825 */ /* 0x000fc600078e00ff */
[----:B------:R-:W-:Y:S04]  /*1fb10*/  ST.E.U16 desc[UR4][R16.64+-0xee], R8 ;  /* 0xffff120810007985 */ /* 0x000fe8000c101504 */
[----:B------:R-:W-:Y:S04]  /*1fb20*/  ST.E.U16 desc[UR4][R14.64+-0xf0], R5 ;  /* 0xffff10050e007985 */ /* 0x000fe8000c101504 */
[----:B------:R1:W-:Y:S04]  /*1fb30*/  ST.E.U16 desc[UR4][R14.64+-0xee], R4 ;  /* 0xffff12040e007985 */ /* 0x0003e8000c101504 */
[----:B------:R2:W-:Y:S01]  /*1fb40*/  ST.E.U16 desc[UR4][R12.64+-0xde], R38 ;  /* 0xffff22260c007985 */ /* 0x0005e2000c101504 */
[----:B-1----:R-:W-:-:S03]  /*1fb50*/  IMAD.WIDE.U32 R4, R3, -0x2daee0ad, RZ ;  /* 0xd2511f5303047825 */ /* 0x002fc600078e00ff */
[----:B------:R-:W-:Y:S02]  /*1fb60*/  LOP3.LUT R0, R45, R107, R4, 0x96, !PT ;  /* 0x0000006b2d007212 */ /* 0x000fe400078e9604 */
[----:B------:R-:W-:-:S03]  /*1fb70*/  LOP3.LUT R8, R5, R81, R32, 0x96, !PT ;  /* 0x0000005105087212 */ /* 0x000fc600078e9620 */
[----:B------:R-:W-:-:S03]  /*1fb80*/  IMAD.WIDE.U32 R4, R0, -0x326172a9, RZ ;  /* 0xcd9e8d5700047825 */ /* 0x000fc600078e00ff */
[----:B------:R-:W-:Y:S01]  /*1fb90*/  LOP3.LUT R0, R4, 0xffff, RZ, 0xc0, !PT ;  /* 0x0000ffff04007812 */ /* 0x000fe200078ec0ff */
[----:B------:R-:W-:-:S03]  /*1fba0*/  IMAD.WIDE.U32 R36, R8, -0x326172a9, RZ ;  /* 0xcd9e8d5708247825 */ /* 0x000fc600078e00ff */
[----:B------:R-:W-:Y:S02]  /*1fbb0*/  SHF.R.U32.HI R3, RZ, 0x8, R0 ;  /* 0x00000008ff037819 */ /* 0x000fe40000011600 */
[----:B------:R-:W-:-:S04]  /*1fbc0*/  LOP3.LUT R0, R4, 0xff, RZ, 0xc0, !PT ;  /* 0x000000ff04007812 */ /* 0x000fc800078ec0ff */
[----:B--2---:R-:W-:Y:S02]  /*1fbd0*/  PRMT R38, R0, 0x5410, R3 ;  /* 0x0000541000267816 */ /* 0x004fe40000000003 */
[----:B------:R-:W-:Y:S02]  /*1fbe0*/  SHF.R.U32.HI R3, RZ, 0x10, R4 ;  /* 0x00000010ff037819 */ /* 0x000fe40000011604 */
[----:B------:R-:W-:Y:S01]  /*1fbf0*/  LOP3.LUT R0, R5, R250, R36, 0x96, !PT ;  /* 0x000000fa05007212 */ /* 0x000fe200078e9624 */
[----:B------:R-:W-:Y:S01]  /*1fc00*/  ST.E.U16 desc[UR4][R12.64+-0xe0], R39 ;  /* 0xffff20270c007985 */ /* 0x000fe2000c101504 */
[----:B------:R-:W-:Y:S02]  /*1fc10*/  LOP3.LUT R5, R3, 0xff, RZ, 0xc0, !PT ;  /* 0x000000ff03057812 */ /* 0x000fe400078ec0ff */
[----:B------:R-:W-:Y:S01]  /*1fc20*/  LOP3.LUT R3, R0, 0xffff, RZ, 0xc0, !PT ;  /* 0x0000ffff00037812 */ /* 0x000fe200078ec0ff */
[----:B------:R-:W-:Y:S01]  /*1fc30*/  ST.E.U16 desc[UR4][R18.64+-0xe0], R41 ;  /* 0xffff202912007985 */ /* 0x000fe2000c101504 */
[----:B------:R-:W-:-:S03]  /*1fc40*/  SHF.R.U32.HI R8, RZ, 0x18, R4 ;  /* 0x00000018ff087819 */ /* 0x000fc60000011604 */
[----:B------:R-:W-:Y:S01]  /*1fc50*/  ST.E.U16 desc[UR4][R18.64+-0xde], R40 ;  /* 0xffff222812007985 */ /* 0x000fe2000c101504 */
[----:B------:R-:W-:-:S03]  /*1fc60*/  SHF.R.U32.HI R4, RZ, 0x10, R0 ;  /* 0x00000010ff047819 */ /* 0x000fc60000011600 */
[----:B------:R-:W-:Y:S04]  /*1fc70*/  ST.E.U16 desc[UR4][R16.64+-0xe0], R23 ;  /* 0xffff201710007985 */ /* 0x000fe8000c101504 */
[----:B------:R-:W-:Y:S04]  /*1fc80*/  ST.E.U16 desc[UR4][R16.64+-0xde], R22 ;  /* 0xffff221610007985 */ /* 0x000fe8000c101504 */
[----:B------:R1:W-:Y:S04]  /*1fc90*/  ST.E.U16 desc[UR4][R14.64+-0xe0], R7 ;  /* 0xffff20070e007985 */ /* 0x0003e8000c101504 */
[----:B------:R2:W-:Y:S01]  /*1fca0*/  ST.E.U16 desc[UR4][R14.64+-0xde], R6 ;  /* 0xffff22060e007985 */ /* 0x0005e2000c101504 */
[----:B-1----:R-:W-:-:S02]  /*1fcb0*/  LOP3.LUT R7, R0, 0xff, RZ, 0xc0, !PT ;  /* 0x000000ff00077812 */ /* 0x002fc400078ec0ff */
[----:B--2---:R-:W-:Y:S02]  /*1fcc0*/  SHF.R.U32.HI R6, RZ, 0x18, R0 ;  /* 0x00000018ff067819 */ /* 0x004fe40000011600 */
[----:B------:R-:W-:Y:S02]  /*1fcd0*/  SHF.R.U32.HI R0, RZ, 0x8, R3 ;  /* 0x00000008ff007819 */ /* 0x000fe40000011603 */
[----:B------:R-:W-:Y:S02]  /*1fce0*/  LOP3.LUT R3, R4, 0xff, RZ, 0xc0, !PT ;  /* 0x000000ff04037812 */ /* 0x000fe400078ec0ff */
[----:B------:R-:W-:Y:S02]  /*1fcf0*/  PRMT R0, R7, 0x5410, R0 ;  /* 0x0000541007007816 */ /* 0x000fe40000000000 */
[----:B------:R-:W-:-:S03]  /*1fd00*/  PRMT R3, R3, 0x5410, R6 ;  /* 0x0000541003037816 */ /* 0x000fc60000000006 */
[----:B------:R-:W-:-:S05]  /*1fd10*/  HSET2.LE.AND R0, R0, R243, PT ;  /* 0x000000f300007233 */ /* 0x000fca0003803000 */
[----:B------:R-:W-:Y:S02]  /*1fd20*/  LOP3.LUT R4, R53, R0, RZ, 0xc0, !PT ;  /* 0x0000000035047212 */ /* 0x000fe400078ec0ff */
[--C-:B------:R-:W-:Y:S02]  /*1fd30*/  HSET2.LE.AND R0, R3, R243.reuse, PT ;  /* 0x000000f303007233 */ /* 0x100fe40003803000 */
[----:B------:R-:W-:-:S05]  /*1fd40*/  HSET2.LE.AND R3, R38, R243, PT ;  /* 0x000000f326037233 */ /* 0x000fca0003803000 */
[----:B------:R-:W-:Y:S02]  /*1fd50*/  LOP3.LUT R6, R52, R3, RZ, 0xc0, !PT ;  /* 0x0000000334067212 */ /* 0x000fe400078ec0ff */
[----:B------:R-:W2:Y:S01]  /*1fd60*/  LDL.LU R52, [R1+0x8c] ;  /* 0x00008c0001347983 */ /* 0x000ea20000300800 */
[----:B------:R-:W-:Y:S02]  /*1fd70*/  @!P2 HFMA2.BF16_V2 R87, -RZ.H0_H0, RZ.H0_H0, -R24.H0_H0 ;  /* 0x200000ffff57a231 */ /* 0x000fe40000340918 */
[----:B------:R-:W-:Y:S02]  /*1fd80*/  @!P1 HFMA2.BF16_V2 R88, -RZ.H0_H0, RZ.H0_H0, -R21.H0_H0 ;  /* 0x200000ffff589231 */ /* 0x000fe40000340915 */
[----:B------:R-:W-:Y:S02]  /*1fd90*/  @!P0 HFMA2.BF16_V2 R89, -RZ.H0_H0, RZ.H0_H0, -R20.H0_H0 ;  /* 0x200000ffff598231 */ /* 0x000fe40000340914 */
[----:B------:R-:W-:Y:S01]  /*1fda0*/  IMAD.MOV.U32 R106, RZ, RZ, R177 ;  /* 0x000000ffff6a7224 */ /* 0x000fe200078e00b1 */
[----:B------:R-:W-:Y:S01]  /*1fdb0*/  @!P2 PRMT R24, R87, 0x5410, RZ ;  /* 0x000054105718a816 */ /* 0x000fe200000000ff */
[----:B------:R-:W-:Y:S01]  /*1fdc0*/  IMAD.MOV.U32 R177, RZ, RZ, R112 ;  /* 0x000000ffffb17224 */ /* 0x000fe200078e0070 */
[----:B------:R-:W-:-:S02]  /*1fdd0*/  PRMT R112, R21, 0x5410, R20 ;  /* 0x0000541015707816 */ /* 0x000fc40000000014 */
[----:B------:R-:W-:Y:S02]  /*1fde0*/  @!P1 PRMT R21, R88, 0x5410, RZ ;  /* 0x0000541058159816 */ /* 0x000fe400000000ff */
[----:B------:R-:W-:Y:S01]  /*1fdf0*/  @!P0 PRMT R20, R89, 0x5410, RZ ;  /* 0x0000541059148816 */ /* 0x000fe200000000ff */
[----:B------:R-:W-:Y:S04]  /*1fe00*/  ST.E.U16 desc[UR4][R12.64+-0xd0], R27 ;  /* 0xffff301b0c007985 */ /* 0x000fe8000c101504 */
[----:B------:R-:W-:Y:S04]  /*1fe10*/  ST.E.U16 desc[UR4][R12.64+-0xce], R26 ;  /* 0xffff321a0c007985 */ /* 0x000fe8000c101504 */
[----:B------:R-:W-:Y:S04]  /*1fe20*/  ST.E.U16 desc[UR4][R18.64+-0xd0], R29 ;  /* 0xffff301d12007985 */ /* 0x000fe8000c101504 */
[----:B------:R-:W-:Y:S04]  /*1fe30*/  ST.E.U16 desc[UR4][R18.64+-0xce], R28 ;  /* 0xffff321c12007985 */ /* 0x000fe8000c101504 */
[----:B------:R-:W-:Y:S04]  /*1fe40*/  ST.E.U16 desc[UR4][R16.64+-0xd0], R25 ;  /* 0xffff301910007985 */ /* 0x000fe8000c101504 */
[----:B------:R-:W-:Y:S04]  /*1fe50*/  ST.E.U16 desc[UR4][R16.64+-0xce], R24 ;  /* 0xffff321810007985 */ /* 0x000fe8000c101504 */
[----:B------:R-:W-:Y:S04]  /*1fe60*/  ST.E.U16 desc[UR4][R14.64+-0xd0], R21 ;  /* 0xffff30150e007985 */ /* 0x000fe8000c101504 */
[----:B------:R-:W-:Y:S04]  /*1fe70*/  ST.E.U16 desc[UR4][R14.64+-0xce], R20 ;  /* 0xffff32140e007985 */ /* 0x000fe8000c101504 */
[----:B------:R-:W1:Y:S01]  /*1fe80*/  LDSM.16.MT88.4 R20, [R208+0xa000] ;  /* 0x00a00000d014783b */ /* 0x000e620000004200 */
[----:B------:R-:W-:-:S03]  /*1fe90*/  PRMT R5, R5, 0x5410, R8 ;  /* 0x0000541005057816 */ /* 0x000fc60000000008 */
[----:B------:R-:W3:Y:S04]  /*1fea0*/  LDSM.16.MT88.4 R32, [R175+0xa000] ;  /* 0x00a00000af20783b */ /* 0x000ee80000004200 */
[----:B------:R-:W4:Y:S04]  /*1feb0*/  LDSM.16.MT88.4 R24, [R205+0xa000] ;  /* 0x00a00000cd18783b */ /* 0x000f280000004200 */
[----:B------:R-:W4:Y:S04]  /*1fec0*/  LDSM.16.MT88.4 R16, [R207+0xa000] ;  /* 0x00a00000cf10783b */ /* 0x000f280000004200 */
[----:B------:R-:W4:Y:S04]  /*1fed0*/  LDSM.16.MT88.4 R8, [R175+0xb000] ;  /* 0x00b00000af08783b */ /* 0x000f280000004200 */
[----:B------:R-:W4:Y:S04]  /*1fee0*/  LDSM.16.MT88.4 R28, [R205+0xb000] ;  /* 0x00b00000cd1c783b */ /* 0x000f280000004200 */
[----:B------:R-:W4:Y:S04]  /*1fef0*/  LDSM.16.MT88.4 R40, [R208+0xb000] ;  /* 0x00b00000d028783b */ /* 0x000f280000004200 */
[----:B------:R-:W4:Y:S01]  /*1ff00*/  LDSM.16.MT88.4 R56, [R207+0xb000] ;  /* 0x00b00000cf38783b */ /* 0x000f220000004200 */
[----:B------:R-:W-:-:S02]  /*1ff10*/  HSET2.LE.AND R7, R5, R243, PT ;  /* 0x000000f305077233 */ /* 0x000fc40003803000 */
[----:B------:R-:W-:-:S03]  /*1ff20*/  LOP3.LUT R5, R48, R0, RZ, 0xc0, !PT ;  /* 0x0000000030057212 */ /* 0x000fc600078ec0ff */
[----:B------:R-:W-:Y:S01]  /*1ff30*/  LOP3.LUT R7, R49, R7, RZ, 0xc0, !PT ;  /* 0x0000000731077212 */ /* 0x000fe200078ec0ff */
[----:B------:R-:W-:-:S06]  /*1ff40*/  IMAD.MOV.U32 R67, RZ, RZ, R179 ;  /* 0x000000ffff437224 */ /* 0x000fcc00078e00b3 */
[----:B-1----:R-:W-:Y:S01]  /*1ff50*/  HMMA.16816.F32.BF16 R60, R4, R20, R100 ;  /* 0x00000014043c723c */ /* 0x002fe20000041864 */
[----:B------:R-:W-:-:S06]  /*1ff60*/  IMAD.MOV.U32 R80, RZ, RZ, R111 ;  /* 0x000000ffff507224 */ /* 0x000fcc00078e006f */
[----:B------:R-:W-:Y:S02]  /*1ff70*/  IMAD.MOV.U32 R100, RZ, RZ, R185 ;  /* 0x000000ffff647224 */ /* 0x000fe400078e00b9 */
[----:B------:R-:W-:Y:S02]  /*1ff80*/  IMAD.MOV.U32 R101, RZ, RZ, R184 ;  /* 0x000000ffff657224 */ /* 0x000fe400078e00b8 */
[----:B------:R-:W-:Y:S02]  /*1ff90*/  IMAD.MOV.U32 R102, RZ, RZ, R244 ;  /* 0x000000ffff667224 */ /* 0x000fe400078e00f4 */
[----:B------:R-:W-:Y:S01]  /*1ffa0*/  IMAD.MOV.U32 R103, RZ, RZ, R245 ;  /* 0x000000ffff677224 */ /* 0x000fe200078e00f5 */
[----:B------:R-:W-:Y:S01]  /*1ffb0*/  MOV R39, R95 ;  /* 0x0000005f00277202 */ /* 0x000fe20000000f00 */
[----:B------:R-:W-:Y:S02]  /*1ffc0*/  IMAD.MOV.U32 R185, RZ, RZ, R137 ;  /* 0x000000ffffb97224 */ /* 0x000fe400078e0089 */
[----:B------:R-:W-:-:S02]  /*1ffd0*/  IMAD.MOV.U32 R244, RZ, RZ, R138 ;  /* 0x000000fffff47224 */ /* 0x000fc400078e008a */
[----:B------:R-:W-:Y:S01]  /*1ffe0*/  IMAD.MOV.U32 R245, RZ, RZ, R139 ;  /* 0x000000fffff57224 */ /* 0x000fe200078e008b */
[C---:B---3--:R-:W-:Y:S01]  /*1fff0*/  HMMA.16816.F32.BF16 R152, R4.reuse, R32, R152 ;  /* 0x000000200498723c */ /* 0x048fe20000041898 */
[----:B------:R-:W-:Y:S02]  /*20000*/  IMAD.MOV.U32 R14, RZ, RZ, R110 ;  /* 0x000000ffff0e7224 */ /* 0x000fe400078e006e */
[----:B------:R-:W-:Y:S02]  /*20010*/  IMAD.MOV.U32 R15, RZ, RZ, R107 ;  /* 0x000000ffff0f7224 */ /* 0x000fe400078e006b */
[----:B------:R-:W-:Y:S01]  /*20020*/  IMAD.MOV.U32 R66, RZ, RZ, R106 ;  /* 0x000000ffff427224 */ /* 0x000fe200078e006a */
[----:B------:R-:W-:Y:S01]  /*20030*/  HMMA.16816.F32.BF16 R148, R4, R34, R148 ;  /* 0x000000220494723c */ /* 0x000fe20000041894 */
[----:B------:R-:W-:Y:S02]  /*20040*/  IMAD.MOV.U32 R184, RZ, RZ, R94 ;  /* 0x000000ffffb87224 */ /* 0x000fe400078e005e */
[----:B------:R-:W-:-:S02]  /*20050*/  IMAD.MOV.U32 R179, RZ, RZ, R109 ;  /* 0x000000ffffb37224 */ /* 0x000fc400078e006d */
[----:B------:R-:W-:Y:S01]  /*20060*/  IMAD.MOV.U32 R137, RZ, RZ, R108 ;  /* 0x000000ffff897224 */ /* 0x000fe200078e006c */
[----:B----4-:R-:W-:Y:S01]  /*20070*/  HMMA.16816.F32.BF16 R144, R4, R24, R144 ;  /* 0x000000180490723c */ /* 0x010fe20000041890 */
[----:B------:R-:W-:Y:S02]  /*20080*/  IMAD.MOV.U32 R138, RZ, RZ, R105 ;  /* 0x000000ffff8a7224 */ /* 0x000fe400078e0069 */
[----:B------:R-:W-:-:S03]  /*20090*/  IMAD.MOV.U32 R139, RZ, RZ, R104 ;  /* 0x000000ffff8b7224 */ /* 0x000fc600078e0068 */
        /* <DEDUP_REMOVED lines=12> */
[----:B------:R-:W-:-:S02]  /*20160*/  IMAD.MOV.U32 R53, RZ, RZ, R15 ;  /* 0x000000ffff357224 */ /* 0x000fc400078e000f */
[----:B------:R-:W-:Y:S02]  /*20170*/  IMAD.MOV.U32 R48, RZ, RZ, R65 ;  /* 0x000000ffff307224 */ /* 0x000fe400078e0041 */
[----:B------:R-:W-:Y:S02]  /*20180*/  IMAD.MOV.U32 R15, RZ, RZ, R244 ;  /* 0x000000ffff0f7224 */ /* 0x000fe400078e00f4 */
[----:B------:R-:W-:Y:S02]  /*20190*/  IMAD.MOV.U32 R65, RZ, RZ, R242 ;  /* 0x000000ffff417224 */ /* 0x000fe400078e00f2 */
[----:B------:R-:W-:Y:S02]  /*201a0*/  IMAD.MOV.U32 R0, RZ, RZ, R39 ;  /* 0x000000ffff007224 */ /* 0x000fe400078e0027 */
[----:B------:R-:W-:Y:S01]  /*201b0*/  IMAD.MOV.U32 R38, RZ, RZ, R81 ;  /* 0x000000ffff267224 */ /* 0x000fe200078e0051 */
[----:B------:R-:W-:Y:S01]  /*201c0*/  MOV R81, R251 ;  /* 0x000000fb00517202 */ /* 0x000fe20000000f00 */
[----:B------:R-:W-:-:S11]  /*201d0*/  IMAD.MOV.U32 R39, RZ, RZ, R245 ;  /* 0x000000ffff277224 */ /* 0x000fd600078e00f5 */
[----:B------:R-:W-:Y:S02]  /*201e0*/  IMAD.MOV.U32 R244, RZ, RZ, R6 ;  /* 0x000000fffff47224 */ /* 0x000fe400078e0006 */
[----:B------:R-:W-:Y:S02]  /*201f0*/  IMAD.MOV.U32 R242, RZ, RZ, R7 ;  /* 0x000000fffff27224 */ /* 0x000fe400078e0007 */
[----:B------:R-:W-:Y:S02]  /*20200*/  IMAD.MOV.U32 R251, RZ, RZ, R4 ;  /* 0x000000fffffb7224 */ /* 0x000fe400078e0004 */
[----:B------:R-:W-:Y:S01]  /*20210*/  IMAD.MOV.U32 R245, RZ, RZ, R5 ;  /* 0x000000fffff57224 */ /* 0x000fe200078e0005 */
[----:B------:R-:W-:Y:S01]  /*20220*/  LOP3.LUT R3, R47, R232, R172, 0x96, !PT ;  /* 0x000000e82f037212 */ /* 0x000fe200078e96ac */
[----:B------:R-:W-:Y:S02]  /*20230*/  IMAD.MOV.U32 R128, RZ, RZ, R103 ;  /* 0x000000ffff807224 */ /* 0x000fe400078e0067 */
[----:B------:R-:W-:Y:S01]  /*20240*/  IMAD.MOV.U32 R129, RZ, RZ, R102 ;  /* 0x000000ffff817224 */ /* 0x000fe200078e0066 */
[----:B------:R-:W-:Y:S01]  /*20250*/  MOV R130, R101 ;  /* 0x0000006500827202 */ /* 0x000fe20000000f00 */
[----:B--2---:R-:W-:-:S05]  /*20260*/  IMAD.WIDE.U32 R6, R52, -0x326172a9, RZ ;  /* 0xcd9e8d5734067825 */ /* 0x004fca00078e00ff */
[----:B------:R-:W-:Y:S01]  /*20270*/  LOP3.LUT R2, R7, R132, R2, 0x96, !PT ;  /* 0x0000008407027212 */ /* 0x000fe200078e9602 */
[----:B------:R-:W-:Y:S01]  /*20280*/  IMAD.MOV.U32 R52, RZ, RZ, R48 ;  /* 0x000000ffff347224 */ /* 0x000fe200078e0030 */
[----:B------:R-:W-:Y:S01]  /*20290*/  MOV R168, R237 ;  /* 0x000000ed00a87202 */ /* 0x000fe20000000f00 */
[----:B------:R-:W-:Y:S01]  /*202a0*/  IMAD.MOV.U32 R169, RZ, RZ, R236 ;  /* 0x000000ffffa97224 */ /* 0x000fe200078e00ec */
[----:B------:R1:W5:Y:S01]  /*202b0*/  LDL.LU R132, [R1+0x1d0] ;  /* 0x0001d00001847983 */ /* 0x0003620000300800 */
[----:B------:R-:W-:-:S03]  /*202c0*/  IMAD.WIDE.U32 R4, R2, -0x2daee0ad, RZ ;  /* 0xd2511f5302047825 */ /* 0x000fc600078e00ff */
[----:B------:R1:W5:Y:S01]  /*202d0*/  LDL.LU.64 R172, [R1+0x1c8] ;  /* 0x0001c80001ac7983 */ /* 0x0003620000300a00 */
[----:B------:R-:W-:Y:S01]  /*202e0*/  IMAD.MOV.U32 R48, RZ, RZ, R38 ;  /* 0x000000ffff307224 */ /* 0x000fe200078e0026 */
[----:B------:R-:W-:Y:S01]  /*202f0*/  LOP3.LUT R0, R5, R0, R46, 0x96, !PT ;  /* 0x0000000005007212 */ /* 0x000fe200078e962e */
[----:B------:R-:W-:Y:S01]  /*20300*/  IMAD.MOV.U32 R38, RZ, RZ, R53 ;  /* 0x000000ffff267224 */ /* 0x000fe200078e0035 */
[----:B------:R1:W5:Y:S01]  /*20310*/  LDL.LU R232, [R1+0x1c0] ;  /* 0x0001c00001e87983 */ /* 0x0003620000300800 */
[----:B------:R-:W-:Y:S02]  /*20320*/  IMAD.MOV.U32 R103, RZ, RZ, R48 ;  /* 0x000000ffff677224 */ /* 0x000fe400078e0030 */
[----:B------:R-:W-:Y:S02]  /*20330*/  IMAD.MOV.U32 R53, RZ, RZ, R14 ;  /* 0x000000ffff357224 */ /* 0x000fe400078e000e */
[----:B------:R-:W-:Y:S02]  /*20340*/  IMAD.MOV.U32 R102, RZ, RZ, R52 ;  /* 0x000000ffff667224 */ /* 0x000fe400078e0034 */
[----:B------:R-:W-:-:S04]  /*20350*/  IMAD.WIDE.U32 R2, R3, -0x326172a9, RZ ;  /* 0xcd9e8d5703027825 */ /* 0x000fc800078e00ff */
[----:B------:R-:W-:-:S04]  /*20360*/  IMAD.WIDE.U32 R48, R0, -0x326172a9, RZ ;  /* 0xcd9e8d5700307825 */ /* 0x000fc800078e00ff */
[----:B------:R-:W-:Y:S02]  /*20370*/  IMAD.MOV.U32 R14, RZ, RZ, R15 ;  /* 0x000000ffff0e7224 */ /* 0x000fe400078e000f */
[----:B------:R-:W-:Y:S01]  /*20380*/  IMAD.MOV.U32 R52, RZ, RZ, R38 ;  /* 0x000000ffff347224 */ /* 0x000fe200078e0026 */
[----:B------:R-:W-:Y:S01]  /*20390*/  LOP3.LUT R3, R3, R102, R6, 0x96, !PT ;  /* 0x0000006603037212 */ /* 0x000fe200078e9606 */
[----:B------:R-:W-:Y:S01]  /*203a0*/  IMAD.MOV.U32 R38, RZ, RZ, R53 ;  /* 0x000000ffff267224 */ /* 0x000fe200078e0035 */
[----:B------:R-:W-:Y:S01]  /*203b0*/  LOP3.LUT R0, R49, R233, R2, 0x96, !PT ;  /* 0x000000e931007212 */ /* 0x000fe200078e9602 */
[----:B------:R-:W-:Y:S02]  /*203c0*/  IMAD.MOV.U32 R53, RZ, RZ, R14 ;  /* 0x000000ffff357224 */ /* 0x000fe400078e000e */
[----:B------:R-:W-:Y:S02]  /*203d0*/  IMAD.MOV.U32 R101, RZ, RZ, R103 ;  /* 0x000000ffff657224 */ /* 0x000fe400078e0067 */
[----:B------:R-:W-:-:S02]  /*203e0*/  IMAD.MOV.U32 R103, RZ, RZ, R38 ;  /* 0x000000ffff677224 */ /* 0x000fc400078e0026 */
[----:B------:R-:W-:Y:S02]  /*203f0*/  IMAD.MOV.U32 R102, RZ, RZ, R52 ;  /* 0x000000ffff667224 */ /* 0x000fe400078e0034 */
[----:B------:R-:W-:Y:S02]  /*20400*/  IMAD.MOV.U32 R38, RZ, RZ, R53 ;  /* 0x000000ffff267224 */ /* 0x000fe400078e0035 */
[----:B------:R-:W-:Y:S01]  /*20410*/  IMAD.WIDE.U32 R2, R3, -0x2daee0ad, RZ ;  /* 0xd2511f5303027825 */ /* 0x000fe200078e00ff */
[----:B------:R-:W-:-:S03]  /*20420*/  MOV R15, R39 ;  /* 0x00000027000f7202 */ /* 0x000fc60000000f00 */
[----:B------:R-:W-:-:S04]  /*20430*/  IMAD.WIDE.U32 R52, R0, -0x2daee0ad, RZ ;  /* 0xd2511f5300347825 */ /* 0x000fc800078e00ff */
[----:B------:R-:W-:Y:S01]  /*20440*/  IMAD.MOV.U32 R39, RZ, RZ, R65 ;  /* 0x000000ffff277224 */ /* 0x000fe200078e0041 */
[----:B------:R-:W-:Y:S01]  /*20450*/  LOP3.LUT R2, R53, R102, R2, 0x96, !PT ;  /* 0x0000006635027212 */ /* 0x000fe200078e9602 */
[----:B------:R-:W-:Y:S01]  /*20460*/  IMAD.MOV.U32 R65, RZ, RZ, R81 ;  /* 0x000000ffff417224 */ /* 0x000fe200078e0051 */
[----:B------:R-:W-:Y:S01]  /*20470*/  LOP3.LUT R4, R3, R101, R4, 0x96, !PT ;  /* 0x0000006503047212 */ /* 0x000fe200078e9604 */
[----:B------:R-:W-:Y:S01]  /*20480*/  IMAD.MOV.U32 R14, RZ, RZ, R15 ;  /* 0x000000ffff0e7224 */ /* 0x000fe200078e000f */
[----:B------:R-:W-:Y:S01]  /*20490*/  MOV R15, R39 ;  /* 0x00000027000f7202 */ /* 0x000fe20000000f00 */
[----:B------:R-:W-:Y:S02]  /*204a0*/  IMAD.MOV.U32 R39, RZ, RZ, R65 ;  /* 0x000000ffff277224 */ /* 0x000fe400078e0041 */
[----:B------:R-:W-:-:S04]  /*204b0*/  IMAD.WIDE.U32 R2, R2, -0x326172a9, RZ ;  /* 0xcd9e8d5702027825 */ /* 0x000fc800078e00ff */
[----:B------:R-:W-:Y:S01]  /*204c0*/  IMAD.MOV.U32 R196, RZ, RZ, R38 ;  /* 0x000000ffffc47224 */ /* 0x000fe200078e0026 */
[----:B------:R-:W-:Y:S01]  /*204d0*/  LOP3.LUT R0, R2, 0xffff, RZ, 0xc0, !PT ;  /* 0x0000ffff02007812 */ /* 0x000fe200078ec0ff */
[----:B------:R-:W-:Y:S02]  /*204e0*/  IMAD.MOV.U32 R199, RZ, RZ, R39 ;  /* 0x000000ffffc77224 */ /* 0x000fe400078e0027 */
[----:B------:R-:W-:Y:S01]  /*204f0*/  IMAD.WIDE.U32 R38, R4, -0x326172a9, RZ ;  /* 0xcd9e8d5704267825 */ /* 0x000fe200078e00ff */
[----:B------:R-:W-:Y:S02]  /*20500*/  SHF.R.U32.HI R5, RZ, 0x8, R0 ;  /* 0x00000008ff057819 */ /* 0x000fe40000011600 */
[----:B------:R-:W-:Y:S02]  /*20510*/  LOP3.LUT R0, R3, R250, R38, 0x96, !PT ;  /* 0x000000fa03007212 */ /* 0x000fe400078e9626 */
[----:B------:R-:W-:Y:S02]  /*20520*/  LOP3.LUT R4, R2, 0xff, RZ, 0xc0, !PT ;  /* 0x000000ff02047812 */ /* 0x000fe400078ec0ff */
[----:B------:R-:W-:-:S02]  /*20530*/  SHF.R.U32.HI R6, RZ, 0x10, R2 ;  /* 0x00000010ff067819 */ /* 0x000fc40000011602 */
[----:B------:R-:W-:Y:S02]  /*20540*/  SHF.R.U32.HI R7, RZ, 0x18, R2 ;  /* 0x00000018ff077819 */ /* 0x000fe40000011602 */
[----:B------:R-:W-:-:S04]  /*20550*/  LOP3.LUT R2, R0, 0xffff, RZ, 0xc0, !PT ;  /* 0x0000ffff00027812 */ /* 0x000fc800078ec0ff */
[----:B------:R-:W-:Y:S02]  /*20560*/  SHF.R.U32.HI R3, RZ, 0x8, R2 ;  /* 0x00000008ff037819 */ /* 0x000fe40000011602 */
[----:B------:R-:W-:-:S04]  /*20570*/  LOP3.LUT R2, R0, 0xff, RZ, 0xc0, !PT ;  /* 0x000000ff00027812 */ /* 0x000fc800078ec0ff */
[----:B------:R-:W-:Y:S02]  /*20580*/  PRMT R3, R2, 0x5410, R3 ;  /* 0x0000541002037816 */ /* 0x000fe40000000003 */
[--C-:B------:R-:W-:Y:S02]  /*20590*/  SHF.R.U32.HI R2, RZ, 0x10, R0.reuse ;  /* 0x00000010ff027819 */ /* 0x100fe40000011600 */
[----:B------:R-:W-:Y:S02]  /*205a0*/  MOV R197, R14 ;  /* 0x0000000e00c57202 */ /* 0x000fe40000000f00 */
[----:B------:R-:W-:Y:S02]  /*205b0*/  PRMT R14, R4, 0x5410, R5 ;  /* 0x00005410040e7816 */ /* 0x000fe40000000005 */
[----:B------:R-:W-:Y:S02]  /*205c0*/  SHF.R.U32.HI R5, RZ, 0x18, R0 ;  /* 0x00000018ff057819 */ /* 0x000fe40000011600 */
[----:B------:R-:W-:-:S02]  /*205d0*/  LOP3.LUT R2, R2, 0xff, RZ, 0xc0, !PT ;  /* 0x000000ff02027812 */ /* 0x000fc400078ec0ff */
[----:B------:R-:W-:Y:S02]  /*205e0*/  LOP3.LUT R4, R6, 0xff, RZ, 0xc0, !PT ;  /* 0x000000ff06047812 */ /* 0x000fe400078ec0ff */
[--C-:B------:R-:W-:Y:S02]  /*205f0*/  HSET2.LE.AND R0, R3, R243.reuse, PT ;  /* 0x000000f303007233 */ /* 0x100fe40003803000 */
[----:B------:R-:W-:Y:S02]  /*20600*/  PRMT R2, R2, 0x5410, R5 ;  /* 0x0000541002027816 */ /* 0x000fe40000000005 */
[----:B------:R-:W-:Y:S02]  /*20610*/  PRMT R3, R4, 0x5410, R7 ;  /* 0x0000541004037816 */ /* 0x000fe40000000007 */
[----:B------:R-:W-:Y:S02]  /*20620*/  LOP3.LUT R4, R97, R0, RZ, 0xc0, !PT ;  /* 0x0000000061047212 */ /* 0x000fe400078ec0ff */
[----:B------:R-:W-:-:S02]  /*20630*/  HSET2.LE.AND R0, R2, R243, PT ;  /* 0x000000f302007233 */ /* 0x000fc40003803000 */
[--C-:B------:R-:W-:Y:S02]  /*20640*/  HSET2.LE.AND R2, R14, R243.reuse, PT ;  /* 0x000000f30e027233 */ /* 0x100fe40003803000 */
[----:B------:R-:W-:Y:S01]  /*20650*/  HSET2.LE.AND R3, R3, R243, PT ;  /* 0x000000f303037233 */ /* 0x000fe20003803000 */
[----:B------:R-:W-:Y:S01]  /*20660*/  IMAD.MOV.U32 R198, RZ, RZ, R15 ;  /* 0x000000ffffc67224 */ /* 0x000fe200078e000f */
[----:B------:R-:W-:Y:S02]  /*20670*/  LOP3.LUT R5, R83, R0, RZ, 0xc0, !PT ;  /* 0x0000000053057212 */ /* 0x000fe400078ec0ff */
[----:B------:R-:W-:Y:S02]  /*20680*/  LOP3.LUT R6, R82, R2, RZ, 0xc0, !PT ;  /* 0x0000000252067212 */ /* 0x000fe400078ec0ff */
[----:B------:R-:W-:-:S07]  /*20690*/  LOP3.LUT R7, R64, R3, RZ, 0xc0, !PT ;  /* 0x0000000340077212 */ /* 0x000fce00078ec0ff */
[C---:B------:R-:W-:Y:S06]  /*206a0*/  HMMA.16816.F32.BF16 R184, R4.reuse, R16, R184 ;  /* 0x0000001004b8723c */ /* 0x040fec00000418b8 */
[----:B------:R-:W-:Y:S01]  /*206b0*/  HMMA.16816.F32.BF16 R16, R4, R18, R196 ;  /* 0x000000120410723c */ /* 0x000fe200000418c4 */
        /* <DEDUP_REMOVED lines=17> */
[C---:B------:R-:W-:Y:S01]  /*207d0*/  HMMA.16816.F32.BF16 R168, R4.reuse, R32, R168 ;  /* 0x0000002004a8723c */ /* 0x040fe200000418a8 */
[----:B------:R-:W-:Y:S01]  /*207e0*/  IMAD.MOV.U32 R167, RZ, RZ, R117 ;  /* 0x000000ffffa77224 */ /* 0x000fe200078e0075 */
[----:B------:R1:W5:Y:S01]  /*207f0*/  LDL.LU R224, [R1+0x1bc] ;  /* 0x0001bc0001e07983 */ /* 0x0003620000300800 */
        /* <DEDUP_REMOVED lines=8> */
[----:B------:R-:W-:Y:S02]  /*20880*/  IMAD.MOV.U32 R131, RZ, RZ, R100 ;  /* 0x000000ffff837224 */ /* 0x000fe400078e0064 */
[----:B------:R-:W-:Y:S02]  /*20890*/  IMAD.MOV.U32 R101, RZ, RZ, R231 ;  /* 0x000000ffff657224 */ /* 0x000fe400078e00e7 */
[----:B------:R-:W-:Y:S01]  /*208a0*/  IMAD.MOV.U32 R102, RZ, RZ, R229 ;  /* 0x000000ffff667224 */ /* 0x000fe200078e00e5 */
[----:B------:R-:W-:Y:S01]  /*208b0*/  HMMA.16816.F32.BF16 R176, R4, R20, R176 ;  /* 0x0000001404b0723c */ /* 0x000fe200000418b0 */
[----:B------:R-:W-:Y:S01]  /*208c0*/  IMAD.MOV.U32 R156, RZ, RZ, R119 ;  /* 0x000000ffff9c7224 */ /* 0x000fe200078e0077 */
[----:B------:R-:W-:Y:S01]  /*208d0*/  MOV R119, R81 ;  /* 0x0000005100777202 */ /* 0x000fe20000000f00 */
[----:B------:R-:W-:Y:S01]  /*208e0*/  IMAD.MOV.U32 R82, RZ, RZ, R17 ;  /* 0x000000ffff527224 */ /* 0x000fe200078e0011 */
[----:B------:R1:W5:Y:S01]  /*208f0*/  LDL.LU R233, [R1+0x1b4] ;  /* 0x0001b40001e97983 */ /* 0x0003620000300800 */
[----:B------:R-:W-:-:S02]  /*20900*/  IMAD.MOV.U32 R81, RZ, RZ, R18 ;  /* 0x000000ffff517224 */ /* 0x000fc400078e0012 */
[----:B------:R-:W-:Y:S02]  /*20910*/  IMAD.MOV.U32 R80, RZ, RZ, R16 ;  /* 0x000000ffff507224 */ /* 0x000fe400078e0010 */
[----:B------:R-:W-:Y:S02]  /*20920*/  IMAD.MOV.U32 R252, RZ, RZ, R19 ;  /* 0x000000fffffc7224 */ /* 0x000fe400078e0013 */
[C---:B------:R-:W-:Y:S01]  /*20930*/  HMMA.16816.F32.BF16 R16, R4.reuse, R8, R164 ;  /* 0x000000080410723c */ /* 0x040fe200000418a4 */
[----:B------:R-:W-:Y:S01]  /*20940*/  LOP3.LUT R2, R37, R118, R50, 0x96, !PT ;  /* 0x0000007625027212 */ /* 0x000fe200078e9632 */
[----:B------:R-:W-:Y:S02]  /*20950*/  IMAD.MOV.U32 R100, RZ, RZ, R228 ;  /* 0x000000ffff647224 */ /* 0x000fe400078e00e4 */
[----:B------:R-:W-:Y:S02]  /*20960*/  IMAD.MOV.U32 R158, RZ, RZ, R101 ;  /* 0x000000ffff9e7224 */ /* 0x000fe400078e0065 */
[----:B------:R-:W-:Y:S01]  /*20970*/  HMMA.16816.F32.BF16 R180, R4, R22, R180 ;  /* 0x0000001604b4723c */ /* 0x000fe200000418b4 */
[----:B------:R-:W-:-:S02]  /*20980*/  IMAD.MOV.U32 R157, RZ, RZ, R100 ;  /* 0x000000ffff9d7224 */ /* 0x000fc400078e0064 */
[----:B------:R-:W-:Y:S02]  /*20990*/  IMAD.MOV.U32 R159, RZ, RZ, R102 ;  /* 0x000000ffff9f7224 */ /* 0x000fe400078e0066 */
[----:B------:R-:W-:Y:S02]  /*209a0*/  IMAD.MOV.U32 R15, RZ, RZ, R234 ;  /* 0x000000ffff0f7224 */ /* 0x000fe400078e00ea */
[----:B------:R-:W-:Y:S02]  /*209b0*/  IMAD.MOV.U32 R36, RZ, RZ, R118 ;  /* 0x000000ffff247224 */ /* 0x000fe400078e0076 */
[----:B------:R-:W-:Y:S01]  /*209c0*/  IMAD.MOV.U32 R116, RZ, RZ, R119 ;  /* 0x000000ffff747224 */ /* 0x000fe200078e0077 */
[----:B------:R-:W-:Y:S01]  /*209d0*/  MOV R51, R81 ;  /* 0x0000005100337202 */ /* 0x000fe20000000f00 */
[----:B------:R-:W-:-:S04]  /*209e0*/  IMAD.WIDE.U32 R2, R2, -0x2daee0ad, RZ ;  /* 0xd2511f5302027825 */ /* 0x000fc800078e00ff */
[----:B------:R-:W-:Y:S02]  /*209f0*/  IMAD.MOV.U32 R160, RZ, RZ, R192 ;  /* 0x000000ffffa07224 */ /* 0x000fe400078e00c0 */
        /* <DEDUP_REMOVED lines=8> */
[----:B------:R-:W-:Y:S01]  /*20a80*/  IMAD.MOV.U32 R47, RZ, RZ, R115 ;  /* 0x000000ffff2f7224 */ /* 0x000fe200078e0073 */
[----:B------:R-:W-:Y:S01]  /*20a90*/  HMMA.16816.F32.BF16 R136, R4, R26, R136 ;  /* 0x0000001a0488723c */ /* 0x000fe20000041888 */
[----:B------:R-:W-:Y:S01]  /*20aa0*/  IMAD.MOV.U32 R22, RZ, RZ, R17 ;  /* 0x000000ffff167224 */ /* 0x000fe200078e0011 */
[----:B------:R-:W-:Y:S01]  /*20ab0*/  LDSM.16.MT88.4 R164, [R175+0xa800] ;  /* 0x00a80000afa4783b */ /* 0x000fe20000004200 */
[----:B------:R-:W-:-:S03]  /*20ac0*/  IMAD.MOV.U32 R20, RZ, RZ, R19 ;  /* 0x000000ffff147224 */ /* 0x000fc600078e0013 */
[----:B------:R-:W2:Y:S01]  /*20ad0*/  LDSM.16.MT88.4 R16, [R208+0xa800] ;  /* 0x00a80000d010783b */ /* 0x000ea20000004200 */
[----:B------:R-:W-:Y:S01]  /*20ae0*/  LOP3.LUT R0, R3, R247, R44, 0x96, !PT ;  /* 0x000000f703007212 */ /* 0x000fe200078e962c */
[----:B------:R-:W-:Y:S01]  /*20af0*/  HMMA.16816.F32.BF16 R196, R4, R10, R156 ;  /* 0x0000000a04c4723c */ /* 0x000fe2000004189c */
[----:B------:R-:W-:Y:S01]  /*20b00*/  IMAD.MOV.U32 R101, RZ, RZ, R15 ;  /* 0x000000ffff657224 */ /* 0x000fe200078e000f */
[C---:B------:R-:W-:Y:S02]  /*20b10*/  LOP3.LUT R3, R2.reuse, 0xffff, RZ, 0xc0, !PT ;  /* 0x0000ffff02037812 */ /* 0x040fe400078ec0ff */
[--C-:B------:R-:W-:Y:S01]  /*20b20*/  SHF.R.U32.HI R14, RZ, 0x10, R2.reuse ;  /* 0x00000010ff0e7819 */ /* 0x100fe20000011602 */
[----:B------:R-:W-:Y:S01]  /*20b30*/  IMAD.MOV.U32 R117, RZ, RZ, R65 ;  /* 0x000000ffff757224 */ /* 0x000fe200078e0041 */
[----:B------:R-:W-:Y:S01]  /*20b40*/  SHF.R.U32.HI R15, RZ, 0x18, R2 ;  /* 0x00000018ff0f7819 */ /* 0x000fe20000011602 */
[----:B------:R-:W-:Y:S01]  /*20b50*/  IMAD.MOV.U32 R118, RZ, RZ, R66 ;  /* 0x000000ffff767224 */ /* 0x000fe200078e0042 */
[----:B------:R-:W-:Y:S01]  /*20b60*/  LOP3.LUT R11, R2, 0xff, RZ, 0xc0, !PT ;  /* 0x000000ff020b7812 */ /* 0x000fe200078ec0ff */
[----:B------:R-:W-:Y:S01]  /*20b70*/  IMAD.MOV.U32 R50, RZ, RZ, R82 ;  /* 0x000000ffff327224 */ /* 0x000fe200078e0052 */
[C---:B------:R-:W-:Y:S01]  /*20b80*/  LOP3.LUT R2, R0.reuse, 0xffff, RZ, 0xc0, !PT ;  /* 0x0000ffff00027812 */ /* 0x040fe200078ec0ff */
[----:B------:R-:W-:Y:S01]  /*20b90*/  IMAD.MOV.U32 R37, RZ, RZ, R80 ;  /* 0x000000ffff257224 */ /* 0x000fe200078e0050 */
[----:B------:R-:W-:-:S02]  /*20ba0*/  LOP3.LUT R10, R0, 0xff, RZ, 0xc0, !PT ;  /* 0x000000ff000a7812 */ /* 0x000fc400078ec0ff */
[----:B------:R-:W-:Y:S01]  /*20bb0*/  MOV R119, R67 ;  /* 0x0000004300777202 */ /* 0x000fe20000000f00 */
[----:B------:R-:W-:Y:S01]  /*20bc0*/  IMAD.MOV.U32 R193, RZ, RZ, R226 ;  /* 0x000000ffffc17224 */ /* 0x000fe200078e00e2 */
[--C-:B------:R-:W-:Y:S01]  /*20bd0*/  SHF.R.U32.HI R8, RZ, 0x10, R0.reuse ;  /* 0x00000010ff087819 */ /* 0x100fe20000011600 */
[----:B------:R-:W3:Y:S01]  /*20be0*/  LDSM.16.MT88.4 R64, [R207+0xa800] ;  /* 0x00a80000cf40783b */ /* 0x000ee20000004200 */
[----:B------:R-:W-:Y:S02]  /*20bf0*/  SHF.R.U32.HI R9, RZ, 0x18, R0 ;  /* 0x00000018ff097819 */ /* 0x000fe40000011600 */
[----:B------:R-:W-:Y:S01]  /*20c00*/  SHF.R.U32.HI R0, RZ, 0x8, R2 ;  /* 0x00000008ff007819 */ /* 0x000fe20000011602 */
[----:B------:R-:W-:Y:S01]  /*20c10*/  IMAD.MOV.U32 R192, RZ, RZ, R227 ;  /* 0x000000ffffc07224 */ /* 0x000fe200078e00e3 */
[----:B------:R-:W-:Y:S01]  /*20c20*/  LOP3.LUT R2, R8, 0xff, RZ, 0xc0, !PT ;  /* 0x000000ff08027812 */ /* 0x000fe200078ec0ff */
[----:B------:R-:W4:Y:S01]  /*20c30*/  LDSM.16.MT88.4 R80, [R175+0xb800] ;  /* 0x00b80000af50783b */ /* 0x000f220000004200 */
[----:B------:R-:W-:-:S02]  /*20c40*/  PRMT R0, R10, 0x5410, R0 ;  /* 0x000054100a007816 */ /* 0x000fc40000000000 */
[----:B------:R-:W-:Y:S01]  /*20c50*/  SHF.R.U32.HI R3, RZ, 0x8, R3 ;  /* 0x00000008ff037819 */ /* 0x000fe20000011603 */
[----:B------:R-:W-:Y:S01]  /*20c60*/  IMAD.MOV.U32 R44, RZ, RZ, R99 ;  /* 0x000000ffff2c7224 */ /* 0x000fe200078e0063 */
[----:B------:R-:W-:Y:S02]  /*20c70*/  LOP3.LUT R8, R14, 0xff, RZ, 0xc0, !PT ;  /* 0x000000ff0e087812 */ /* 0x000fe400078ec0ff */
[----:B------:R-:W-:Y:S01]  /*20c80*/  MOV R195, R235 ;  /* 0x000000eb00c37202 */ /* 0x000fe20000000f00 */
[----:B------:R-:W-:Y:S01]  /*20c90*/  IMAD.MOV.U32 R163, RZ, RZ, R225 ;  /* 0x000000ffffa37224 */ /* 0x000fe200078e00e1 */
[--C-:B------:R-:W-:Y:S01]  /*20ca0*/  HSET2.LE.AND R0, R0, R243.reuse, PT ;  /* 0x000000f300007233 */ /* 0x100fe20003803000 */
[----:B------:R-:W-:Y:S01]  /*20cb0*/  IMAD.MOV.U32 R26, RZ, RZ, R98 ;  /* 0x000000ffff1a7224 */ /* 0x000fe200078e0062 */
[----:B------:R-:W-:Y:S01]  /*20cc0*/  PRMT R3, R11, 0x5410, R3 ;  /* 0x000054100b037816 */ /* 0x000fe20000000003 */
[----:B------:R-:W-:Y:S01]  /*20cd0*/  IMAD.MOV.U32 R103, RZ, RZ, R230 ;  /* 0x000000ffff677224 */ /* 0x000fe200078e00e6 */
[----:B------:R-:W-:Y:S01]  /*20ce0*/  PRMT R2, R2, 0x5410, R9 ;  /* 0x0000541002027816 */ /* 0x000fe20000000009 */
[----:B------:R-:W-:Y:S01]  /*20cf0*/  HMMA.16816.F32.BF16 R188, R4, R30, R188 ;  /* 0x0000001e04bc723c */ /* 0x000fe200000418bc */
[----:B------:R-:W-:Y:S01]  /*20d00*/  PRMT R8, R8, 0x5410, R15 ;  /* 0x0000541008087816 */ /* 0x000fe2000000000f */
[----:B------:R-:W-:Y:S01]  /*20d10*/  IMAD.MOV.U32 R27, RZ, RZ, R113 ;  /* 0x000000ffff1b7224 */ /* 0x000fe200078e0071 */
[----:B------:R-:W-:Y:S01]  /*20d20*/  LOP3.LUT R124, R96, R0, RZ, 0xc0, !PT ;  /* 0x00000000607c7212 */ /* 0x000fe200078ec0ff */
[----:B------:R-:W-:Y:S01]  /*20d30*/  LDSM.16.MT88.4 R156, [R205+0xa800] ;  /* 0x00a80000cd9c783b */ /* 0x000fe20000004200 */
[----:B------:R-:W-:-:S02]  /*20d40*/  HSET2.LE.AND R2, R2, R243, PT ;  /* 0x000000f302027233 */ /* 0x000fc40003803000 */
[--C-:B------:R-:W-:Y:S01]  /*20d50*/  HSET2.LE.AND R3, R3, R243.reuse, PT ;  /* 0x000000f303037233 */ /* 0x100fe20003803000 */
[C---:B------:R-:W-:Y:S01]  /*20d60*/  HMMA.16816.F32.BF16 R192, R4.reuse, R28, R192 ;  /* 0x0000001c04c0723c */ /* 0x040fe200000418c0 */
[----:B------:R-:W-:Y:S01]  /*20d70*/  HSET2.LE.AND R0, R8, R243, PT ;  /* 0x000000f308007233 */ /* 0x000fe20003803000 */
[----:B------:R-:W1:Y:S01]  /*20d80*/  LDSM.16.MT88.4 R96, [R205+0xb800] ;  /* 0x00b80000cd60783b */ /* 0x000e620000004200 */
[----:B------:R-:W-:Y:S02]  /*20d90*/  LOP3.LUT R125, R54, R2, RZ, 0xc0, !PT ;  /* 0x00000002367d7212 */ /* 0x000fe400078ec0ff */
[----:B------:R-:W-:Y:S01]  /*20da0*/  LOP3.LUT R126, R55, R3, RZ, 0xc0, !PT ;  /* 0x00000003377e7212 */ /* 0x000fe200078ec0ff */
[----:B------:R-:W-:Y:S01]  /*20db0*/  IMAD.MOV.U32 R102, RZ, RZ, R210 ;  /* 0x000000ffff667224 */ /* 0x000fe200078e00d2 */
[----:B------:R-:W-:Y:S01]  /*20dc0*/  LOP3.LUT R127, R112, R0, RZ, 0xc0, !PT ;  /* 0x00000000707f7212 */ /* 0x000fe200078ec0ff */
[----:B------:R-:W-:Y:S01]  /*20dd0*/  HMMA.16816.F32.BF16 R116, R4, R56, R116 ;  /* 0x000000380474723c */ /* 0x000fe20000041874 */
[----:B------:R-:W-:Y:S01]  /*20de0*/  LOP3.LUT R2, R39, R36, R48, 0x96, !PT ;  /* 0x0000002427027212 */ /* 0x000fe200078e9630 */
[----:B------:R-:W1:Y:S01]  /*20df0*/  LDSM.16.MT88.4 R112, [R208+0xb800] ;  /* 0x00b80000d070783b */ /* 0x000e620000004200 */
[----:B------:R-:W-:-:S03]  /*20e00*/  IMAD.MOV.U32 R100, RZ, RZ, R103 ;  /* 0x000000ffff647224 */ /* 0x000fc600078e0067 */
[----:B------:R-:W-:Y:S01]  /*20e10*/  HMMA.16816.F32.BF16 R28, R4, R42, R44 ;  /* 0x0000002a041c723c */ /* 0x000fe2000004182c */
[----:B------:R-:W-:Y:S01]  /*20e20*/  IMAD.WIDE.U32 R2, R2, -0x2daee0ad, RZ ;  /* 0xd2511f5302027825 */ /* 0x000fe200078e00ff */
[----:B------:R1:W5:Y:S04]  /*20e30*/  LDL.LU R225, [R1+0x1b0] ;  /* 0x0001b00001e17983 */ /* 0x0003680000300800 */
[----:B--2---:R-:W-:Y:S01]  /*20e40*/  HMMA.16816.F32.BF16 R44, R124, R18, R68 ;  /* 0x000000127c2c723c */ /* 0x004fe20000041844 */
[----:B------:R-:W-:-:S05]  /*20e50*/  IMAD.MOV.U32 R103, RZ, RZ, R209 ;  /* 0x000000ffff677224 */ /* 0x000fca00078e00d1 */
[C---:B------:R-:W-:Y:S01]  /*20e60*/  HMMA.16816.F32.BF16 R160, R4.reuse, R24, R160 ;  /* 0x0000001804a0723c */ /* 0x040fe200000418a0 */
[----:B------:R-:W-:Y:S01]  /*20e70*/  IMAD.MOV.U32 R68, RZ, RZ, R23 ;  /* 0x000000ffff447224 */ /* 0x000fe200078e0017 */
[----:B------:R-:W-:Y:S01]  /*20e80*/  LOP3.LUT R0, R3, R247, R52, 0x96, !PT ;  /* 0x000000f703007212 */ /* 0x000fe200078e9634 */
[----:B------:R-:W-:Y:S01]  /*20e90*/  IMAD.MOV.U32 R69, RZ, RZ, R22 ;  /* 0x000000ffff457224 */ /* 0x000fe200078e0016 */
[----:B------:R2:W5:Y:S01]  /*20ea0*/  LDL.LU R234, [R1+0x1ac] ;  /* 0x0001ac0001ea7983 */ /* 0x0005620000300800 */
[----:B------:R-:W-:Y:S02]  /*20eb0*/  IMAD.MOV.U32 R70, RZ, RZ, R21 ;  /* 0x000000ffff467224 */ /* 0x000fe400078e0015 */
[----:B------:R-:W-:Y:S01]  /*20ec0*/  IMAD.MOV.U32 R71, RZ, RZ, R20 ;  /* 0x000000ffff477224 */ /* 0x000fe200078e0014 */
[----:B------:R-:W-:Y:S01]  /*20ed0*/  HMMA.16816.F32.BF16 R100, R4, R40, R100 ;  /* 0x000000280464723c */ /* 0x000fe20000041864 */
[----:B------:R-:W2:Y:S01]  /*20ee0*/  LDSM.16.MT88.4 R20, [R207+0xb800] ;  /* 0x00b80000cf14783b */ /* 0x000ea20000004200 */
[----:B------:R-:W-:-:S02]  /*20ef0*/  IMAD.MOV.U32 R24, RZ, RZ, R204 ;  /* 0x000000ffff187224 */ /* 0x000fc400078e00cc */
[----:B------:R-:W-:Y:S01]  /*20f00*/  IMAD.MOV.U32 R25, RZ, RZ, R174 ;  /* 0x000000ffff197224 */ /* 0x000fe200078e00ae */
[----:B------:R1:W5:Y:S01]  /*20f10*/  LDL.LU R230, [R1+0x1a8] ;  /* 0x0001a80001e67983 */ /* 0x0003620000300800 */
[----:B------:R-:W-:Y:S02]  /*20f20*/  LOP3.LUT R3, R2, 0xffff, RZ, 0xc0, !PT ;  /* 0x0000ffff02037812 */ /* 0x000fe400078ec0ff */
[----:B------:R-:W-:Y:S01]  /*20f30*/  SHF.R.U32.HI R9, RZ, 0x10, R2 ;  /* 0x00000010ff097819 */ /* 0x000fe20000011602 */
[----:B------:R1:W5:Y:S02]  /*20f40*/  LDL.LU R226, [R1+0x1a4] ;  /* 0x0001a40001e27983 */ /* 0x0003640000300800 */
[----:B------:R-:W-:Y:S01]  /*20f50*/  HMMA.16816.F32.BF16 R24, R4, R58, R24 ;  /* 0x0000003a0418723c */ /* 0x000fe20000041818 */
[----:B------:R-:W-:Y:S01]  /*20f60*/  SHF.R.U32.HI R8, RZ, 0x18, R0 ;  /* 0x00000018ff087819 */ /* 0x000fe20000011600 */
[----:B------:R1:W5:Y:S01]  /*20f70*/  LDL.LU R235, [R1+0x1a0] ;  /* 0x0001a00001eb7983 */ /* 0x0003620000300800 */
[----:B------:R-:W-:-:S02]  /*20f80*/  SHF.R.U32.HI R3, RZ, 0x8, R3 ;  /* 0x00000008ff037819 */ /* 0x000fc40000011603 */
[----:B------:R-:W-:Y:S01]  /*20f90*/  SHF.R.U32.HI R10, RZ, 0x18, R2 ;  /* 0x00000018ff0a7819 */ /* 0x000fe20000011602 */
[----:B------:R1:W5:Y:S01]  /*20fa0*/  LDL.LU R227, [R1+0x19c] ;  /* 0x00019c0001e37983 */ /* 0x0003620000300800 */
[C---:B------:R-:W-:Y:S02]  /*20fb0*/  LOP3.LUT R4, R0.reuse, 0xffff, RZ, 0xc0, !PT ;  /* 0x0000ffff00047812 */ /* 0x040fe400078ec0ff */
[----:B------:R-:W-:Y:S01]  /*20fc0*/  LOP3.LUT R7, R0, 0xff, RZ, 0xc0, !PT ;  /* 0x000000ff00077812 */ /* 0x000fe200078ec0ff */
[----:B------:R1:W5:Y:S01]  /*20fd0*/  LDL.LU R228, [R1+0x198] ;  /* 0x0001980001e47983 */ /* 0x0003620000300800 */
[----:B------:R-:W-:Y:S02]  /*20fe0*/  SHF.R.U32.HI R4, RZ, 0x8, R4 ;  /* 0x00000008ff047819 */ /* 0x000fe40000011604 */
[----:B------:R-:W-:Y:S01]  /*20ff0*/  SHF.R.U32.HI R5, RZ, 0x10, R0 ;  /* 0x00000010ff057819 */ /* 0x000fe20000011600 */
[----:B------:R1:W5:Y:S01]  /*21000*/  LDL.LU R231, [R1+0x194] ;  /* 0x0001940001e77983 */ /* 0x0003620000300800 */
[----:B------:R-:W-:-:S02]  /*21010*/  PRMT R0, R7, 0x5410, R4 ;  /* 0x0000541007007816 */ /* 0x000fc40000000004 */
[----:B------:R-:W-:Y:S01]  /*21020*/  LOP3.LUT R6, R2, 0xff, RZ, 0xc0, !PT ;  /* 0x000000ff02067812 */ /* 0x000fe200078ec0ff */
[----:B------:R1:W5:Y:S01]  /*21030*/  LDL.LU R229, [R1+0x190] ;  /* 0x0001900001e57983 */ /* 0x0003620000300800 */
[----:B------:R-:W-:Y:S02]  /*21040*/  LOP3.LUT R5, R5, 0xff, RZ, 0xc0, !PT ;  /* 0x000000ff05057812 */ /* 0x000fe400078ec0ff */
[----:B------:R-:W-:Y:S01]  /*21050*/  LOP3.LUT R4, R9, 0xff, RZ, 0xc0, !PT ;  /* 0x000000ff09047812 */ /* 0x000fe200078ec0ff */
[----:B------:R1:W5:Y:S01]  /*21060*/  LDL.LU R249, [R1+0x18c] ;  /* 0x00018c0001f97983 */ /* 0x0003620000300800 */
[----:B------:R-:W-:Y:S02]  /*21070*/  PRMT R3, R6, 0x5410, R3 ;  /* 0x0000541006037816 */ /* 0x000fe40000000003 */
[----:B------:R-:W-:Y:S01]  /*21080*/  PRMT R2, R5, 0x5410, R8 ;  /* 0x0000541005027816 */ /* 0x000fe20000000008 */
[----:B------:R1:W5:Y:S01]  /*21090*/  LDL.LU R248, [R1+0x188] ;  /* 0x0001880001f87983 */ /* 0x0003620000300800 */
[----:B------:R-:W-:-:S02]  /*210a0*/  HSET2.LE.AND R0, R0, R243, PT ;  /* 0x000000f300007233 */ /* 0x000fc40003803000 */
[----:B------:R-:W-:Y:S01]  /*210b0*/  PRMT R4, R4, 0x5410, R10 ;  /* 0x0000541004047816 */ /* 0x000fe2000000000a */
[----:B------:R1:W5:Y:S01]  /*210c0*/  LDL.LU R246, [R1+0x184] ;  /* 0x0001840001f67983 */ /* 0x0003620000300800 */
[----:B------:R-:W-:-:S03]  /*210d0*/  IMAD.MOV.U32 R39, RZ, RZ, R128 ;  /* 0x000000ffff277224 */ /* 0x000fc600078e0080 */
[----:B------:R1:W5:Y:S01]  /*210e0*/  LDL.LU R241, [R1+0x180] ;  /* 0x0001800001f17983 */ /* 0x0003620000300800 */
[----:B------:R-:W-:-:S03]  /*210f0*/  HSET2.LE.AND R3, R3, R243, PT ;  /* 0x000000f303037233 */ /* 0x000fc60003803000 */
[----:B------:R1:W5:Y:S01]  /*21100*/  LDL.LU R240, [R1+0x17c] ;  /* 0x00017c0001f07983 */ /* 0x0003620000300800 */
[--C-:B------:R-:W-:Y:S01]  /*21110*/  HSET2.LE.AND R2, R2, R243.reuse, PT ;  /* 0x000000f302027233 */ /* 0x100fe20003803000 */
[C---:B---3--:R-:W-:Y:S01]  /*21120*/  HMMA.16816.F32.BF16 R56, R124.reuse, R64, R72 ;  /* 0x000000407c38723c */ /* 0x048fe20000041848 */
[----:B------:R-:W-:Y:S01]  /*21130*/  HSET2.LE.AND R4, R4, R243, PT ;  /* 0x000000f304047233 */ /* 0x000fe20003803000 */
[----:B------:R3:W5:Y:S01]  /*21140*/  LDL.LU R237, [R1+0x178] ;  /* 0x0001780001ed7983 */ /* 0x0007620000300800 */
[----:B------:R-:W-:Y:S01]  /*21150*/  LOP3.LUT R128, R239, R0, RZ, 0xc0, !PT ;  /* 0x00000000ef807212 */ /* 0x000fe200078ec0ff */
[----:B------:R-:W-:Y:S02]  /*21160*/  FADD.FTZ R0, R201, R213 ;  /* 0x000000d5c9007221 */ /* 0x000fe40000010000 */
[----:B------:R3:W5:Y:S01]  /*21170*/  LDL.LU R236, [R1+0x174] ;  /* 0x0001740001ec7983 */ /* 0x0007620000300800 */
[----:B----4-:R-:W-:Y:S03]  /*21180*/  HMMA.16816.F32.BF16 R72, R124, R80, R84 ;  /* 0x000000507c48723c */ /* 0x010fe60000041854 */
[----:B------:R3:W5:Y:S01]  /*21190*/  LDL.LU R223, [R1+0x170] ;  /* 0x0001700001df7983 */ /* 0x0007620000300800 */
[----:B------:R-:W-:-:S03]  /*211a0*/  IMAD.MOV.U32 R36, RZ, RZ, R131 ;  /* 0x000000ffff247224 */ /* 0x000fc600078e0083 */
[----:B------:R3:W5:Y:S01]  /*211b0*/  LDL.LU R222, [R1+0x16c] ;  /* 0x00016c0001de7983 */ /* 0x0007620000300800 */
[----:B------:R-:W-:Y:S01]  /*211c0*/  IMAD.MOV.U32 R84, RZ, RZ, R37 ;  /* 0x000000ffff547224 */ /* 0x000fe200078e0025 */
[----:B------:R-:W-:Y:S01]  /*211d0*/  LOP3.LUT R131, R220, R4, RZ, 0xc0, !PT ;  /* 0x00000004dc837212 */ /* 0x000fe200078ec0ff */
[----:B------:R-:W-:Y:S01]  /*211e0*/  IMAD.MOV.U32 R37, RZ, RZ, R130 ;  /* 0x000000ffff257224 */ /* 0x000fe200078e0082 */
[----:B------:R3:W5:Y:S01]  /*211f0*/  LDL.LU R217, [R1+0x168] ;  /* 0x0001680001d97983 */ /* 0x0007620000300800 */
[----:B------:R-:W-:Y:S01]  /*21200*/  IMAD.MOV.U32 R38, RZ, RZ, R129 ;  /* 0x000000ffff267224 */ /* 0x000fe200078e0081 */
[----:B------:R-:W-:Y:S01]  /*21210*/  LOP3.LUT R129, R238, R2, RZ, 0xc0, !PT ;  /* 0x00000002ee817212 */ /* 0x000fe200078ec0ff */
[----:B------:R-:W-:Y:S01]  /*21220*/  FADD.FTZ R0, R203, R0 ;  /* 0x00000000cb007221 */ /* 0x000fe20000010000 */
[----:B------:R3:W5:Y:S01]  /*21230*/  LDL.LU R216, [R1+0x164] ;  /* 0x0001640001d87983 */ /* 0x0007620000300800 */
[----:B------:R-:W-:Y:S01]  /*21240*/  LOP3.LUT R130, R221, R3, RZ, 0xc0, !PT ;  /* 0x00000003dd827212 */ /* 0x000fe200078ec0ff */
[C---:B------:R-:W-:Y:S01]  /*21250*/  HMMA.16816.F32.BF16 R40, R124.reuse, R16, R60 ;  /* 0x000000107c28723c */ /* 0x040fe2000004183c */
[----:B------:R-:W-:Y:S01]  /*21260*/  IMAD.MOV.U32 R85, RZ, RZ, R50 ;  /* 0x000000ffff557224 */ /* 0x000fe200078e0032 */
[----:B------:R3:W5:Y:S01]  /*21270*/  LDL.LU R215, [R1+0x160] ;  /* 0x0001600001d77983 */ /* 0x0007620000300800 */
[----:B------:R-:W-:Y:S01]  /*21280*/  IMAD.MOV.U32 R86, RZ, RZ, R51 ;  /* 0x000000ffff567224 */ /* 0x000fe200078e0033 */
[----:B------:R-:W-:Y:S01]  /*21290*/  MOV R48, R251 ;  /* 0x000000fb00307202 */ /* 0x000fe20000000f00 */
[----:B------:R-:W-:Y:S01]  /*212a0*/  IMAD.MOV.U32 R87, RZ, RZ, R252 ;  /* 0x000000ffff577224 */ /* 0x000fe200078e00fc */
[----:B------:R3:W5:Y:S01]  /*212b0*/  LDL.LU R214, [R1+0x15c] ;  /* 0x00015c0001d67983 */ /* 0x0007620000300800 */
[----:B------:R-:W-:Y:S01]  /*212c0*/  HMMA.16816.F32.BF16 R60, R124, R66, R76 ;  /* 0x000000427c3c723c */ /* 0x000fe2000004184c */
[----:B------:R-:W-:-:S02]  /*212d0*/  IMAD.MOV.U32 R49, RZ, RZ, R245 ;  /* 0x000000ffff317224 */ /* 0x000fc400078e00f5 */
[----:B------:R3:W5:Y:S01]  /*212e0*/  LDL.LU R212, [R1+0x158] ;  /* 0x0001580001d47983 */ /* 0x0007620000300800 */
[----:B------:R-:W-:Y:S02]  /*212f0*/  IMAD.MOV.U32 R50, RZ, RZ, R244 ;  /* 0x000000ffff327224 */ /* 0x000fe400078e00f4 */
[----:B------:R-:W-:Y:S01]  /*21300*/  IMAD.MOV.U32 R51, RZ, RZ, R242 ;  /* 0x000000ffff337224 */ /* 0x000fe200078e00f2 */
[----:B------:R3:W5:Y:S01]  /*21310*/  LDL.LU R211, [R1+0x154] ;  /* 0x0001540001d37983 */ /* 0x0007620000300800 */
[C---:B------:R-:W-:Y:S01]  /*21320*/  HMMA.16816.F32.BF16 R76, R124.reuse, R82, R88 ;  /* 0x000000527c4c723c */ /* 0x040fe20000041858 */
[----:B------:R-:W-:Y:S02]  /*21330*/  FADD.FTZ R0, R202, R0 ;  /* 0x00000000ca007221 */ /* 0x000fe40000010000 */
[----:B------:R3:W5:Y:S03]  /*21340*/  LDL.LU R210, [R1+0x150] ;  /* 0x0001500001d27983 */ /* 0x0007660000300800 */
[C---:B-1----:R-:W-:Y:S01]  /*21350*/  HMMA.16816.F32.BF16 R88, R124.reuse, R96, R92 ;  /* 0x000000607c58723c */ /* 0x042fe2000004185c */
[----:B------:R3:W5:Y:S04]  /*21360*/  LDL.LU R209, [R1+0x14c] ;  /* 0x00014c0001d17983 */ /* 0x0007680000300800 */
[----:B------:R3:W5:Y:S01]  /*21370*/  LDL.LU R206, [R1+0x148] ;  /* 0x0001480001ce7983 */ /* 0x0007620000300800 */
[C---:B------:R-:W-:Y:S03]  /*21380*/  HMMA.16816.F32.BF16 R92, R124.reuse, R98, R104 ;  /* 0x000000627c5c723c */ /* 0x040fe60000041868 */
[----:B------:R3:W5:Y:S03]  /*21390*/  LDL.LU R204, [R1+0x144] ;  /* 0x0001440001cc7983 */ /* 0x0007660000300800 */
[C---:B------:R-:W-:Y:S01]  /*213a0*/  HMMA.16816.F32.BF16 R104, R124.reuse, R112, R108 ;  /* 0x000000707c68723c */ /* 0x040fe2000004186c */
[----:B------:R3:W5:Y:S05]  /*213b0*/  LDL.LU R174, [R1+0x140] ;  /* 0x0001400001ae7983 */ /* 0x00076a0000300800 */
[----:B------:R-:W-:Y:S01]  /*213c0*/  HMMA.16816.F32.BF16 R108, R124, R114, R120 ;  /* 0x000000727c6c723c */ /* 0x000fe20000041878 */
[----:B------:R3:W-:Y:S05]  /*213d0*/  STL [R1+0x78], R0 ;  /* 0x0000780001007387 */ /* 0x0007ea0000100800 */
[----:B------:R-:W-:Y:S06]  /*213e0*/  HMMA.16816.F32.BF16 R52, R128, R64, R184 ;  /* 0x000000408034723c */ /* 0x000fec00000418b8 */
[C---:B------:R-:W-:Y:S06]  /*213f0*/  HMMA.16816.F32.BF16 R152, R124.reuse, R164, R152 ;  /* 0x000000a47c98723c */ /* 0x040fec0000041898 */
[C---:B------:R-:W-:Y:S06]  /*21400*/  HMMA.16816.F32.BF16 R148, R124.reuse, R166, R148 ;  /* 0x000000a67c94723c */ /* 0x040fec0000041894 */
[C---:B------:R-:W-:Y:S06]  /*21410*/  HMMA.16816.F32.BF16 R144, R124.reuse, R156, R144 ;  /* 0x0000009c7c90723c */ /* 0x040fec0000041890 */
[C---:B------:R-:W-:Y:S06]  /*21420*/  HMMA.16816.F32.BF16 R140, R124.reuse, R158, R140 ;  /* 0x0000009e7c8c723c */ /* 0x040fec000004188c */
[----:B--2---:R-:W-:Y:S06]  /*21430*/  HMMA.16816.F32.BF16 R120, R124, R20, R36 ;  /* 0x000000147c78723c */ /* 0x004fec0000041824 */
[----:B------:R-:W-:Y:S06]  /*21440*/  HMMA.16816.F32.BF16 R64, R128, R66, R84 ;  /* 0x000000428040723c */ /* 0x000fec0000041854 */
        /* <DEDUP_REMOVED lines=15> */
[----:B------:R-:W-:Y:S01]  /*21540*/  IADD3 R220, P0, R12, -0x140, RZ ;  /* 0xfffffec00cdc7810 */ /* 0x000fe20007f1e0ff */
[----:B------:R-:W-:-:S03]  /*21550*/  IMAD.MOV.U32 R184, RZ, RZ, R200 ;  /* 0x000000ffffb87224 */ /* 0x000fc600078e00c8 */
[----:B---3--:R-:W-:-:S15]  /*21560*/  IADD3.X R221, R13, -0x1, RZ, P0, !PT ;  /* 0xffffffff0ddd7810 */ /* 0x008fde00007fe4ff */
[----:B------:R-:W-:-:S04]  /*21570*/  NOP ;  /* 0x0000000000007918 */ /* 0x000fc80000000000 */
.L_x_2762:
[----:B------:R-:W2:Y:S02]  /*21580*/  LDL R0, [R1+0xd8] ;  /* 0x0000d80001007983 */ /* 0x000ea40000100800 */
[----:B--2---:R-:W-:-:S13]  /*21590*/  ISETP.GT.AND P0, PT, R184, R0, PT ;  /* 0x00000000b800720c */ /* 0x004fda0003f04270 */
[----:B------:R-:W-:Y:S05]  /*215a0*/  @!P0 BRA `(.L_x_2779) ;  /* 0x0000005400b08947 */ /* 0x000fea0003800000 */
[----:B------:R-:W2:Y:S04]  /*215b0*/  LDL R0, [R1+0x7c] ;  /* 0x00007c0001007983 */ /* 0x000ea80000100800 */
[----:B------:R-:W3:Y:S01]  /*215c0*/  LDL.LU R5, [R1+0x88] ;  /* 0x0000880001057983 */ /* 0x000ee20000300800 */
[----:B------:R-:W-:Y:S02]  /*215d0*/  IMAD.MOV.U32 R139, RZ, RZ, R134 ;  /* 0x000000ffff8b7224 */ /* 0x000fe400078e0086 */
[----:B-----5:R-:W-:Y:S02]  /*215e0*/  IMAD.MOV.U32 R138, RZ, RZ, R132 ;  /* 0x000000ffff8a7224 */ /* 0x020fe400078e0084 */
[----:B------:R-:W-:Y:S02]  /*215f0*/  IMAD.MOV.U32 R137, RZ, RZ, R133 ;  /* 0x000000ffff897224 */ /* 0x000fe400078e0085 */
[----:B------:R-:W-:Y:S01]  /*21600*/  IMAD.MOV.U32 R136, RZ, RZ, R135 ;  /* 0x000000ffff887224 */ /* 0x000fe200078e0087 */
[----:B--2---:R-:W-:-:S02]  /*21610*/  ISETP.GE.AND P3, PT, R0, R223, PT ;  /* 0x000000df0000720c */ /* 0x004fc40003f66270 */
[C---:B---3--:R-:W-:Y:S01]  /*21620*/  SHF.L.U32 R3, R5.reuse, 0x3, RZ ;  /* 0x0000000305037819 */ /* 0x048fe200000006ff */
[C---:B------:R-:W-:Y:S01]  /*21630*/  IMAD R4, R5.reuse, 0x48, RZ ;  /* 0x0000004805047824 */ /* 0x040fe200078e02ff */
[----:B------:R-:W-:Y:S01]  /*21640*/  SHF.R.S32.HI R2, RZ, 0x1f, R5 ;  /* 0x0000001fff027819 */ /* 0x000fe20000011405 */
[----:B------:R-:W-:Y:S01]  /*21650*/  IMAD.WIDE.U32 R8, R5, 0x70, RZ ;  /* 0x0000007005087825 */ /* 0x000fe200078e00ff */
[----:B------:R-:W-:-:S03]  /*21660*/  SHF.R.S32.HI R6, RZ, 0x1f, R3 ;  /* 0x0000001fff067819 */ /* 0x000fc60000011403 */
[----:B------:R-:W-:Y:S01]  /*21670*/  IMAD R0, R5, 0x38, R3 ;  /* 0x0000003805007824 */ /* 0x000fe200078e0203 */
[C---:B------:R-:W-:Y:S01]  /*21680*/  SHF.L.U64.HI R6, R3.reuse, 0x1, R6 ;  /* 0x0000000103067819 */ /* 0x040fe20000010206 */
[----:B------:R-:W-:Y:S01]  /*21690*/  IMAD R2, R2, 0x70, RZ ;  /* 0x0000007002027824 */ /* 0x000fe200078e02ff */
[----:B------:R-:W-:Y:S01]  /*216a0*/  SHF.R.S32.HI R5, RZ, 0x1f, R4 ;  /* 0x0000001fff057819 */ /* 0x000fe20000011404 */
[----:B------:R-:W-:Y:S01]  /*216b0*/  STL.64 [R1+0x88], R8 ;  /* 0x0000880801007387 */ /* 0x000fe20000100a00 */
[----:B------:R-:W-:Y:S01]  /*216c0*/  IADD3 R0, R0, 0x1, RZ ;  /* 0x0000000100007810 */ /* 0x000fe20007ffe0ff */
[----:B------:R-:W-:Y:S02]  /*216d0*/  IMAD.SHL.U32 R7, R3, 0x2, RZ ;  /* 0x0000000203077824 */ /* 0x000fe400078e00ff */
[----:B------:R1:W-:Y:S01]  /*216e0*/  STL [R1+0x9c], R6 ;  /* 0x00009c0601007387 */ /* 0x0003e20000100800 */
[----:B------:R-:W-:-:S03]  /*216f0*/  SHF.R.S32.HI R3, RZ, 0x1f, R0 ;  /* 0x0000001fff037819 */ /* 0x000fc60000011400 */
[----:B------:R2:W-:Y:S01]  /*21700*/  STL [R1+0xa0], R7 ;  /* 0x0000a00701007387 */ /* 0x0005e20000100800 */
[C---:B-1----:R-:W-:Y:S02]  /*21710*/  SHF.L.U64.HI R6, R4.reuse, 0x1, R5 ;  /* 0x0000000104067819 */ /* 0x042fe40000010205 */
[----:B------:R-:W-:Y:S01]  /*21720*/  SHF.L.U32 R5, R4, 0x1, RZ ;  /* 0x0000000104057819 */ /* 0x000fe200000006ff */
[----:B------:R-:W-:Y:S01]  /*21730*/  IMAD.IADD R4, R9, 0x1, R2 ;  /* 0x0000000109047824 */ /* 0x000fe200078e0202 */
[C---:B------:R-:W-:Y:S01]  /*21740*/  SHF.L.U64.HI R2, R0.reuse, 0x1, R3 ;  /* 0x0000000100027819 */ /* 0x040fe20000010203 */
[----:B------:R2:W-:Y:S01]  /*21750*/  STL [R1+0xa4], R6 ;  /* 0x0000a40601007387 */ /* 0x0005e20000100800 */
[----:B------:R-:W-:-:S03]  /*21760*/  SHF.L.U32 R0, R0, 0x1, RZ ;  /* 0x0000000100007819 */ /* 0x000fc600000006ff */
[----:B------:R2:W-:Y:S04]  /*21770*/  STL [R1+0xa8], R5 ;  /* 0x0000a80501007387 */ /* 0x0005e80000100800 */
[----:B------:R2:W-:Y:S04]  /*21780*/  STL [R1+0x94], R4 ;  /* 0x0000940401007387 */ /* 0x0005e80000100800 */
[----:B------:R2:W-:Y:S04]  /*21790*/  STL [R1+0x90], R0 ;  /* 0x0000900001007387 */ /* 0x0005e80000100800 */
[----:B------:R2:W-:Y:S02]  /*217a0*/  STL [R1+0x98], R2 ;  /* 0x0000980201007387 */ /* 0x0005e40000100800 */
.L_x_2782:
[----:B--2---:R-:W2:Y:S01]  /*217b0*/  LDL.64 R6, [R1+0x100] ;  /* 0x0001000001067983 */ /* 0x004ea20000100a00 */
[----:B------:R-:W-:Y:S04]  /*217c0*/  DEPBAR.LE SB0, 0x0 ;  /* 0x000080000000791a */ /* 0x000fe80000000000 */
[----:B------:R-:W2:Y:S01]  /*217d0*/  LDL.64 R2, [R1+0x108] ;  /* 0x0001080001027983 */ /* 0x000ea20000100a00 */
[----:B------:R-:W-:Y:S05]  /*217e0*/  WARPSYNC.ALL ;  /* 0x0000000000007948 */ /* 0x000fea0003800000 */
[----:B------:R-:W-:Y:S01]  /*217f0*/  BAR.SYNC.DEFER_BLOCKING 0x0 ;  /* 0x0000000000007b1d */ /* 0x000fe20000010000 */
[----:B------:R-:W-:Y:S01]  /*21800*/  VIADD R238, R184, 0xffffffff ;  /* 0xffffffffb8ee7836 */ /* 0x000fe20000000000 */
[C---:B------:R-:W-:Y:S01]  /*21810*/  SHF.L.U64.HI R4, R248.reuse, 0x5, R249 ;  /* 0x00000005f8047819 */ /* 0x040fe200000102f9 */
[----:B------:R-:W-:Y:S01]  /*21820*/  IMAD.SHL.U32 R5, R248, 0x20, RZ ;  /* 0x00000020f8057824 */ /* 0x000fe200078e00ff */
[----:B------:R-:W-:Y:S02]  /*21830*/  ISETP.GE.AND P2, PT, R246, R223, PT ;  /* 0x000000dff600720c */ /* 0x000fe40003f46270 */
[----:B------:R-:W-:Y:S01]  /*21840*/  SHF.R.S32.HI R0, RZ, 0x1f, R238 ;  /* 0x0000001fff007819 */ /* 0x000fe200000114ee */
[----:B------:R-:W-:Y:S04]  /*21850*/  IMAD R4, R4, R238, RZ ;  /* 0x000000ee04047224 */ /* 0x000fe800078e02ff */
[-C--:B------:R-:W-:Y:S01]  /*21860*/  IMAD R4, R0, R5.reuse, R4 ;  /* 0x0000000500047224 */ /* 0x080fe200078e0204 */
[----:B------:R-:W-:Y:S01]  /*21870*/  @P3 STS.128 [R222+0xa000], RZ ;  /* 0x00a000ffde003388 */ /* 0x000fe20000000c00 */
[----:B------:R-:W-:Y:S01]  /*21880*/  BSSY B0, `(.L_x_2780) ;  /* 0x00000d5000007945 */ /* 0x000fe20003800000 */
[----:B------:R-:W1:Y:S01]  /*21890*/  S2R R185, SR_TID.X ;  /* 0x0000000000b97919 */ /* 0x000e620000002100 */
[----:B--2---:R-:W-:Y:S02]  /*218a0*/  IMAD.MOV.U32 R3, RZ, RZ, R7 ;  /* 0x000000ffff037224 */ /* 0x004fe400078e0007 */
[----:B-1----:R-:W-:Y:S02]  /*218b0*/  IMAD.SHL.U32 R185, R185, 0x2, RZ ;  /* 0x00000002b9b97824 */ /* 0x002fe400078e00ff */
[----:B------:R-:W-:Y:S03]  /*218c0*/  IMAD.WIDE.U32 R2, R238, R5, R2 ;  /* 0x00000005ee027225 */ /* 0x000fe600078e0002 */
[----:B------:R-:W-:Y:S01]  /*218d0*/  LOP3.LUT R185, R185, 0x6, RZ, 0xc0, !PT ;  /* 0x00000006b9b97812 */ /* 0x000fe200078ec0ff */
[----:B------:R-:W-:Y:S01]  /*218e0*/  IMAD.IADD R3, R3, 0x1, R4 ;  /* 0x0000000103037824 */ /* 0x000fe200078e0204 */
[CC--:B------:R-:W-:Y:S02]  /*218f0*/  @!P3 LEA R8, P5, R2.reuse, R240.reuse, 0x1 ;  /* 0x000000f00208b211 */ /* 0x0c0fe400078a08ff */
[C---:B------:R-:W-:Y:S02]  /*21900*/  @!P2 LEA R6, P1, R2.reuse, R240, 0x1 ;  /* 0x000000f00206a211 */ /* 0x040fe400078208ff */
[-CC-:B------:R-:W-:Y:S02]  /*21910*/  @!P3 LEA.HI.X R9, R2, R241.reuse, R3.reuse, 0x1, P5 ;  /* 0x000000f10209b211 */ /* 0x180fe400028f0c03 */
[----:B------:R-:W-:Y:S02]  /*21920*/  LEA R0, P0, R248, R2, 0x4 ;  /* 0x00000002f8007211 */ /* 0x000fe400078020ff */
[----:B------:R-:W-:Y:S01]  /*21930*/  @!P2 LEA.HI.X R7, R2, R241, R3, 0x1, P1 ;  /* 0x000000f10207a211 */ /* 0x000fe200008f0c03 */
[----:B------:R-:W-:Y:S01]  /*21940*/  @!PT LDS RZ, [RZ] ;  /* 0x00000000fffff984 */ /* 0x000fe20000000800 */
[----:B------:R-:W-:Y:S01]  /*21950*/  @!PT LDS RZ, [RZ] ;  /* 0x00000000fffff984 */ /* 0x000fe20000000800 */
[----:B------:R-:W-:Y:S01]  /*21960*/  @!PT LDS RZ, [RZ] ;  /* 0x00000000fffff984 */ /* 0x000fe20000000800 */
[----:B------:R-:W-:Y:S01]  /*21970*/  @!P3 LDGSTS.E.BYPASS.LTC128B.128 [R222+0xa000], desc[UR4][R8.64] ;  /* 0x0a00000008debfae */ /* 0x000fe2000b901d44 */
[-C--:B------:R-:W-:Y:S02]  /*21980*/  @!P3 LEA R10, P4, R0, R240.reuse, 0x1 ;  /* 0x000000f0000ab211 */ /* 0x080fe400078808ff */
[----:B------:R-:W-:Y:S01]  /*21990*/  LEA.HI.X R5, R248, R3, R249, 0x4, P0 ;  /* 0x00000003f8057211 */ /* 0x000fe200000f24f9 */
[----:B------:R-:W-:Y:S01]  /*219a0*/  @P2 STS.128 [R222+0xb000], RZ ;  /* 0x00b000ffde002388 */ /* 0x000fe20000000c00 */
[C---:B------:R-:W-:Y:S01]  /*219b0*/  @!P2 LEA R4, P0, R0.reuse, R240, 0x1 ;  /* 0x000000f00004a211 */ /* 0x040fe200078008ff */
[----:B------:R-:W-:Y:S01]  /*219c0*/  @!P3 IMAD.MOV.U32 R2, RZ, RZ, R10 ;  /* 0x000000ffff02b224 */ /* 0x000fe200078e000a */
[CCC-:B------:R-:W-:Y:S01]  /*219d0*/  @!P3 LEA.HI.X R3, R0.reuse, R241.reuse, R5.reuse, 0x1, P4 ;  /* 0x000000f10003b211 */ /* 0x1c0fe200020f0c05 */
[----:B------:R-:W-:Y:S01]  /*219e0*/  @!PT LDS RZ, [RZ] ;  /* 0x00000000fffff984 */ /* 0x000fe20000000800 */
[----:B------:R-:W-:Y:S01]  /*219f0*/  @!PT LDS RZ, [RZ] ;  /* 0x00000000fffff984 */ /* 0x000fe20000000800 */
[----:B------:R-:W-:Y:S01]  /*21a00*/  @!PT LDS RZ, [RZ] ;  /* 0x00000000fffff984 */ /* 0x000fe20000000800 */
[----:B------:R-:W-:Y:S01]  /*21a10*/  @!P2 LDGSTS.E.BYPASS.LTC128B.128 [R222+0xb000], desc[UR4][R6.64+0x80] ;  /* 0x0b00008006deafae */ /* 0x000fe2000b901d44 */
[----:B------:R-:W-:Y:S03]  /*21a20*/  @!P2 LEA.HI.X R5, R0, R241, R5, 0x1, P0 ;  /* 0x000000f10005a211 */ /* 0x000fe600000f0c05 */
        /* <DEDUP_REMOVED lines=13> */
[----:B------:R-:W4:Y:S01]  /*21b00*/  LDSM.16.M88.4 R132, [R174+0x8800] ;  /* 0x00880000ae84783b */ /* 0x000f220000000200 */
[----:B-1----:R-:W-:Y:S03]  /*21b10*/  IMAD R2, R238, 0x20, R185 ;  /* 0x00000020ee027824 */ /* 0x002fe600078e02b9 */
[----:B------:R-:W0:Y:S01]  /*21b20*/  LDGDEPBAR ;  /* 0x00000000000079af */ /* 0x000e220000000000 */
[--C-:B------:R-:W-:Y:S03]  /*21b30*/  IMAD.IADD R0, R229, 0x1, -R2.reuse ;  /* 0x00000001e5007824 */ /* 0x100fe600078e0a02 */
[----:B------:R-:W-:Y:S04]  /*21b40*/  LDSM.16.M88.4 R176, [R206] ;  /* 0x00000000ceb0783b */ /* 0x000fe80000000200 */
[----:B------:R-:W-:Y:S01]  /*21b50*/  LDSM.16.M88.4 R180, [R206+0x2000] ;  /* 0x00200000ceb4783b */ /* 0x000fe20000000200 */
[----:B------:R-:W-:Y:S01]  /*21b60*/  IABS R3, R0 ;  /* 0x0000000000037213 */ /* 0x000fe20000000000 */
[-C--:B--2---:R-:W-:Y:S06]  /*21b70*/  HMMA.16816.F32.BF16 R4, R32, R16.reuse, RZ ;  /* 0x000000102004723c */ /* 0x084fec00000418ff */
[C---:B---3--:R-:W-:Y:S06]  /*21b80*/  HMMA.16816.F32.BF16 R8, R28.reuse, R16, RZ ;  /* 0x000000101c08723c */ /* 0x048fec00000418ff */
[-C--:B------:R-:W-:Y:S06]  /*21b90*/  HMMA.16816.F32.BF16 R12, R28, R18.reuse, RZ ;  /* 0x000000121c0c723c */ /* 0x080fec00000418ff */
[C---:B------:R-:W-:Y:S06]  /*21ba0*/  HMMA.16816.F32.BF16 R16, R32.reuse, R18, RZ ;  /* 0x000000122010723c */ /* 0x040fec00000418ff */
[-C--:B----4-:R-:W-:Y:S06]  /*21bb0*/  HMMA.16816.F32.BF16 R20, R32, R132.reuse, RZ ;  /* 0x000000842014723c */ /* 0x090fec00000418ff */
        /* <DEDUP_REMOVED lines=14> */
[----:B------:R-:W-:Y:S04]  /*21ca0*/  LDSM.16.M88.4 R132, [R212] ;  /* 0x00000000d484783b */ /* 0x000fe80000000200 */
        /* <DEDUP_REMOVED lines=11> */
[----:B------:R-:W-:Y:S04]  /*21d60*/  LDSM.16.M88.4 R132, [R211] ;  /* 0x00000000d384783b */ /* 0x000fe80000000200 */
        /* <DEDUP_REMOVED lines=11> */
[----:B------:R-:W-:Y:S04]  /*21e20*/  LDSM.16.M88.4 R132, [R204+0x4000] ;  /* 0x00400000cc84783b */ /* 0x000fe80000000200 */
        /* <DEDUP_REMOVED lines=46> */
[-C--:B------:R-:W-:Y:S01]  /*22110*/  HMMA.16816.F32.BF16 R28, R180, R178.reuse, R28 ;  /* 0x000000b2b41c723c */ /* 0x080fe2000004181c */
[----:B------:R-:W2:Y:S04]  /*22120*/  LDL R180, [R1+0xd8] ;  /* 0x0000d80001b47983 */ /* 0x000ea80000100800 */
[--C-:B------:R-:W-:Y:S01]  /*22130*/  IMAD.IADD R176, R231, 0x1, -R2.reuse ;  /* 0x00000001e7b07824 */ /* 0x100fe200078e0a02 */
[----:B------:R-:W-:Y:S05]  /*22140*/  HMMA.16816.F32.BF16 R32, R132, R178, R32 ;  /* 0x000000b28420723c */ /* 0x000fea0000041820 */
[----:B------:R-:W-:Y:S01]  /*22150*/  IABS R0, R176 ;  /* 0x000000b000007213 */ /* 0x000fe20000000000 */
[----:B------:R-:W-:Y:S01]  /*22160*/  IMAD.IADD R177, R228, 0x1, -R2 ;  /* 0x00000001e4b17824 */ /* 0x000fe200078e0a02 */
[----:B------:R-:W-:Y:S04]  /*22170*/  I2FP.F32.S32 R176, R3 ;  /* 0x0000000300b07245 */ /* 0x000fe80000201400 */
[----:B------:R-:W-:Y:S01]  /*22180*/  I2FP.F32.S32 R3, R0 ;  /* 0x0000000000037245 */ /* 0x000fe20000201400 */
[----:B------:R-:W-:Y:S02]  /*22190*/  VIADD R0, R2, 0x1 ;  /* 0x0000000102007836 */ /* 0x000fe40000000000 */
[-C--:B------:R-:W-:Y:S02]  /*221a0*/  FFMA.FTZ R4, R176, -R219.reuse, R4 ;  /* 0x800000dbb0047223 */ /* 0x080fe40000010004 */
[----:B------:R-:W-:Y:S01]  /*221b0*/  FFMA.FTZ R6, R3, -R219, R6 ;  /* 0x800000db03067223 */ /* 0x000fe20000010006 */
[----:B------:R-:W-:Y:S05]  /*221c0*/  IMAD.IADD R3, R229, 0x1, -R0 ;  /* 0x00000001e5037824 */ /* 0x000fea00078e0a00 */
[----:B------:R-:W-:Y:S02]  /*221d0*/  IABS R176, R3 ;  /* 0x0000000300b07213 */ /* 0x000fe40000000000 */
[----:B------:R-:W-:Y:S01]  /*221e0*/  IABS R3, R177 ;  /* 0x000000b100037213 */ /* 0x000fe20000000000 */
[----:B------:R-:W-:Y:S01]  /*221f0*/  IMAD.IADD R177, R230, 0x1, -R2 ;  /* 0x00000001e6b17824 */ /* 0x000fe200078e0a02 */
[----:B------:R-:W-:Y:S02]  /*22200*/  I2FP.F32.S32 R176, R176 ;  /* 0x000000b000b07245 */ /* 0x000fe40000201400 */
[----:B------:R-:W-:Y:S03]  /*22210*/  I2FP.F32.S32 R3, R3 ;  /* 0x0000000300037245 */ /* 0x000fe60000201400 */
[-C--:B------:R-:W-:Y:S02]  /*22220*/  FFMA.FTZ R5, R176, -R219.reuse, R5 ;  /* 0x800000dbb0057223 */ /* 0x080fe40000010005 */
[----:B------:R-:W-:Y:S01]  /*22230*/  FFMA.FTZ R8, R3, -R219, R8 ;  /* 0x800000db03087223 */ /* 0x000fe20000010008 */
[----:B------:R-:W-:Y:S05]  /*22240*/  IMAD.IADD R3, R231, 0x1, -R0 ;  /* 0x00000001e7037824 */ /* 0x000fea00078e0a00 */
[----:B------:R-:W-:Y:S02]  /*22250*/  IABS R176, R3 ;  /* 0x0000000300b07213 */ /* 0x000fe40000000000 */
[----:B------:R-:W-:Y:S02]  /*22260*/  IABS R3, R177 ;  /* 0x000000b100037213 */ /* 0x000fe40000000000 */
[----:B------:R-:W-:Y:S02]  /*22270*/  I2FP.F32.S32 R176, R176 ;  /* 0x000000b000b07245 */ /* 0x000fe40000201400 */
[----:B------:R-:W-:Y:S03]  /*22280*/  I2FP.F32.S32 R3, R3 ;  /* 0x0000000300037245 */ /* 0x000fe60000201400 */
[-C--:B------:R-:W-:Y:S02]  /*22290*/  FFMA.FTZ R7, R176, -R219.reuse, R7 ;  /* 0x800000dbb0077223 */ /* 0x080fe40000010007 */
[----:B------:R-:W-:Y:S01]  /*222a0*/  FFMA.FTZ R10, R3, -R219, R10 ;  /* 0x800000db030a7223 */ /* 0x000fe2000001000a */
[----:B--2---:R-:W-:Y:S11]  /*222b0*/  ISETP.GT.AND P0, PT, R238, R180, PT ;  /* 0x000000b4ee00720c */ /* 0x004ff60003f04270 */
[----:B------:R-:W-:Y:S02]  /*222c0*/  @!UPT UIADD3 URZ, URZ, URZ, URZ ;  /* 0x0000003f3f3ff290 */ /* 0x000fe4000fffe03f */
[----:B------:R-:W-:Y:S05]  /*222d0*/  @!P0 BRA `(.L_x_2781) ;  /* 0x0000000000bc8947 */ /* 0x000fea0003800000 */
[----:B------:R-:W2:Y:S01]  /*222e0*/  LDL R183, [R1+0x118] ;  /* 0x0001180001b77983 */ /* 0x000ea20000100800 */
[----:B------:R-:W-:Y:S03]  /*222f0*/  VIADD R3, R184, 0xfffffffe ;  /* 0xfffffffeb8037836 */ /* 0x000fe60000000000 */
[----:B------:R-:W3:Y:S02]  /*22300*/  LDL R185, [R1+0x7c] ;  /* 0x00007c0001b97983 */ /* 0x000ee40000100800 */
[----:B------:R-:W-:Y:S02]  /*22310*/  SHF.R.S32.HI R132, RZ, 0x1f, R3 ;  /* 0x0000001fff847819 */ /* 0x000fe40000011403 */
[----:B------:R-:W4:Y:S04]  /*22320*/  LDL R182, [R1+0xe0] ;  /* 0x0000e00001b67983 */ /* 0x000f280000100800 */
[----:B------:R-:W5:Y:S04]  /*22330*/  LDL.64 R188, [R1+0xf8] ;  /* 0x0000f80001bc7983 */ /* 0x000f680000100a00 */
[----:B------:R-:W5:Y:S04]  /*22340*/  LDL.64 R186, [R1+0x120] ;  /* 0x0001200001ba7983 */ /* 0x000f680000100a00 */
[----:B------:R-:W5:Y:S04]  /*22350*/  LDL R181, [R1+0x110] ;  /* 0x0001100001b57983 */ /* 0x000f680000100800 */
[----:B------:R-:W5:Y:S01]  /*22360*/  LDL R180, [R1+0x114] ;  /* 0x0001140001b47983 */ /* 0x000f620000100800 */
[----:B--2---:R-:W-:Y:S01]  /*22370*/  IMAD R135, R183, R3, RZ ;  /* 0x00000003b7877224 */ /* 0x004fe200078e02ff */
[----:B---3--:R-:W-:Y:S03]  /*22380*/  ISETP.GE.AND P3, PT, R185, R223, PT ;  /* 0x000000dfb900720c */ /* 0x008fe60003f66270 */
[-C--:B----4-:R-:W-:Y:S02]  /*22390*/  IMAD R135, R132, R182.reuse, R135 ;  /* 0x000000b684877224 */ /* 0x090fe400078e0287 */
[----:B-----5:R-:W-:Y:S02]  /*223a0*/  IMAD.MOV.U32 R133, RZ, RZ, R189 ;  /* 0x000000ffff857224 */ /* 0x020fe400078e00bd */
[----:B------:R-:W-:Y:S06]  /*223b0*/  IMAD.MOV.U32 R132, RZ, RZ, R186 ;  /* 0x000000ffff847224 */ /* 0x000fec00078e00ba */
[----:B------:R1:W-:Y:S01]  /*223c0*/  @P3 STS.128 [R222+0x8000], RZ ;  /* 0x008000ffde003388 */ /* 0x0003e20000000c00 */
[----:B------:R-:W-:Y:S04]  /*223d0*/  IMAD.WIDE.U32 R132, R3, R182, R132 ;  /* 0x000000b603847225 */ /* 0x000fe800078e0084 */
[----:B------:R-:W-:Y:S01]  /*223e0*/  IMAD.IADD R3, R133, 0x1, R135 ;  /* 0x0000000185037824 */ /* 0x000fe200078e0287 */
[CC--:B------:R-:W-:Y:S04]  /*223f0*/  @!P3 LEA R134, P0, R132.reuse, R236.reuse, 0x1 ;  /* 0x000000ec8486b211 */ /* 0x0c0fe800078008ff */
[CCC-:B------:R-:W-:Y:S05]  /*22400*/  @!P3 LEA.HI.X R135, R132.reuse, R237.reuse, R3.reuse, 0x1, P0 ;  /* 0x000000ed8487b211 */ /* 0x1c0fea00000f0c03 */
[----:B------:R-:W-:Y:S01]  /*22410*/  @!PT LDS RZ, [RZ] ;  /* 0x00000000fffff984 */ /* 0x000fe20000000800 */
[----:B------:R-:W-:Y:S01]  /*22420*/  @!PT LDS RZ, [RZ] ;  /* 0x00000000fffff984 */ /* 0x000fe20000000800 */
[----:B------:R-:W-:Y:S01]  /*22430*/  @!PT LDS RZ, [RZ] ;  /* 0x00000000fffff984 */ /* 0x000fe20000000800 */
[----:B------:R2:W-:Y:S04]  /*22440*/  @!P3 LDGSTS.E.BYPASS.LTC128B.128 [R222+0x8000], desc[UR4][R134.64] ;  /* 0x0800000086debfae */ /* 0x0005e8000b901d44 */
[----:B------:R1:W-:Y:S01]  /*22450*/  @P2 STS.128 [R222+0x9000], RZ ;  /* 0x009000ffde002388 */ /* 0x0003e20000000c00 */
[C---:B--2---:R-:W-:Y:S04]  /*22460*/  @!P2 LEA R134, P0, R132.reuse, R236, 0x1 ;  /* 0x000000ec8486a211 */ /* 0x044fe800078008ff */
[-CC-:B------:R-:W-:Y:S02]  /*22470*/  @!P2 LEA.HI.X R135, R132, R237.reuse, R3.reuse, 0x1, P0 ;  /* 0x000000ed8487a211 */ /* 0x180fe400000f0c03 */
[----:B------:R-:W-:Y:S03]  /*22480*/  IADD3 R132, P1, R181, R132, RZ ;  /* 0x00000084b5847210 */ /* 0x000fe60007f3e0ff */
[----:B------:R-:W-:Y:S01]  /*22490*/  @!PT LDS RZ, [RZ] ;  /* 0x00000000fffff984 */ /* 0x000fe20000000800 */
[----:B------:R-:W-:Y:S01]  /*224a0*/  @!PT LDS RZ, [RZ] ;  /* 0x00000000fffff984 */ /* 0x000fe20000000800 */
[----:B------:R-:W-:Y:S01]  /*224b0*/  @!PT LDS RZ, [RZ] ;  /* 0x00000000fffff984 */ /* 0x000fe20000000800 */
[----:B------:R2:W-:Y:S02]  /*224c0*/  @!P2 LDGSTS.E.BYPASS.LTC128B.128 [R222+0x9000], desc[UR4][R134.64+0x80] ;  /* 0x0900008086deafae */ /* 0x0005e4000b901d44 */
[----:B------:R-:W-:Y:S02]  /*224d0*/  IMAD.X R3, R180, 0x1, R3, P1 ;  /* 0x00000001b4037824 */ /* 0x000fe400008e0603 */
[----:B------:R1:W-:Y:S01]  /*224e0*/  @P3 STS.128 [R222+0x8800], RZ ;  /* 0x008800ffde003388 */ /* 0x0003e20000000c00 */
[CC--:B--2---:R-:W-:Y:S04]  /*224f0*/  @!P3 LEA R134, P0, R132.reuse, R236.reuse, 0x1 ;  /* 0x000000ec8486b211 */ /* 0x0c4fe800078008ff */
[CCC-:B------:R-:W-:Y:S05]  /*22500*/  @!P3 LEA.HI.X R135, R132.reuse, R237.reuse, R3.reuse, 0x1, P0 ;  /* 0x000000ed8487b211 */ /* 0x1c0fea00000f0c03 */
        /* <DEDUP_REMOVED lines=11> */
[----:B------:R-:W0:Y:S02]  /*225c0*/  LDGDEPBAR ;  /* 0x00000000000079af */ /* 0x000e240000000000 */
.L_x_2781:
[----:B------:R-:W-:Y:S05]  /*225d0*/  BSYNC B0 ;  /* 0x0000000000007941 */ /* 0x000fea0003800000 */
.L_x_2780:
[----:B------:R-:W-:Y:S01]  /*225e0*/  ISETP.GE.AND P6, PT, R0, R227, PT ;  /* 0x000000e30000720c */ /* 0x000fe20003fc6270 */
[--C-:B------:R-:W-:Y:S01]  /*225f0*/  IMAD.IADD R3, R228, 0x1, -R0.reuse ;  /* 0x00000001e4037824 */ /* 0x100fe200078e0a00 */
[C---:B------:R-:W-:Y:S01]  /*22600*/  ISETP.GE.AND P5, PT, R0.reuse, R226, PT ;  /* 0x000000e20000720c */ /* 0x040fe20003fa6270 */
[----:B------:R-:W2:Y:S01]  /*22610*/  LDL R192, [R1+0x128] ;  /* 0x0001280001c07983 */ /* 0x000ea20000100800 */
[----:B------:R-:W-:Y:S01]  /*22620*/  ISETP.GE.AND P1, PT, R0, R225, PT ;  /* 0x000000e10000720c */ /* 0x000fe20003f26270 */
[----:B------:R-:W-:Y:S01]  /*22630*/  VIADD R133, R2, 0x8 ;  /* 0x0000000802857836 */ /* 0x000fe20000000000 */
[----:B------:R-:W-:Y:S01]  /*22640*/  ISETP.GE.AND P0, PT, R0, R224, PT ;  /* 0x000000e00000720c */ /* 0x000fe20003f06270 */
[----:B------:R-:W3:Y:S01]  /*22650*/  LDL.64 R196, [R1+0xe8] ;  /* 0x0000e80001c47983 */ /* 0x000ee20000100a00 */
[----:B------:R-:W-:Y:S01]  /*22660*/  IABS R177, R3 ;  /* 0x0000000300b17213 */ /* 0x000fe20000000000 */
[----:B-1----:R-:W-:Y:S01]  /*22670*/  IMAD.IADD R134, R230, 0x1, -R0 ;  /* 0x00000001e6867824 */ /* 0x002fe200078e0a00 */
[----:B------:R-:W-:Y:S01]  /*22680*/  ISETP.GE.OR P6, PT, R0, R235, !P6 ;  /* 0x000000eb0000720c */ /* 0x000fe200077c6670 */
[--C-:B------:R-:W-:Y:S01]  /*22690*/  IMAD.IADD R3, R228, 0x1, -R133.reuse ;  /* 0x00000001e4037824 */ /* 0x100fe200078e0a85 */
[----:B------:R-:W-:Y:S01]  /*226a0*/  ISETP.GE.OR P5, PT, R0, R234, !P5 ;  /* 0x000000ea0000720c */ /* 0x000fe20006fa6670 */
[----:B------:R-:W-:Y:S01]  /*226b0*/  VIADD R132, R2, 0x9 ;  /* 0x0000000902847836 */ /* 0x000fe20000000000 */
[C---:B------:R-:W-:Y:S02]  /*226c0*/  ISETP.GE.OR P1, PT, R0.reuse, R233, !P1 ;  /* 0x000000e90000720c */ /* 0x040fe40004f26670 */
[----:B------:R-:W-:Y:S01]  /*226d0*/  ISETP.GE.OR P0, PT, R0, R232, !P0 ;  /* 0x000000e80000720c */ /* 0x000fe20004706670 */
[----:B------:R-:W-:Y:S01]  /*226e0*/  IMAD.IADD R0, R230, 0x1, -R133 ;  /* 0x00000001e6007824 */ /* 0x000fe200078e0a85 */
[----:B------:R-:W-:Y:S01]  /*226f0*/  IABS R178, R134 ;  /* 0x0000008600b27213 */ /* 0x000fe20000000000 */
[----:B------:R-:W-:Y:S01]  /*22700*/  IMAD.IADD R135, R228, 0x1, -R132 ;  /* 0x00000001e4877824 */ /* 0x000fe200078e0a84 */
[----:B------:R-:W-:Y:S02]  /*22710*/  IABS R134, R3 ;  /* 0x0000000300867213 */ /* 0x000fe40000000000 */
[----:B------:R-:W-:Y:S02]  /*22720*/  IABS R3, R0 ;  /* 0x0000000000037213 */ /* 0x000fe40000000000 */
[C---:B------:R-:W-:Y:S01]  /*22730*/  ISETP.GE.AND P4, PT, R2.reuse, R227, PT ;  /* 0x000000e30200720c */ /* 0x040fe20003f86270 */
[----:B------:R-:W4:Y:S01]  /*22740*/  LD.E R0, desc[UR4][R172.64+0xdc] ;  /* 0x0000dc04ac007980 */ /* 0x000f22000c101900 */
[----:B------:R-:W-:Y:S01]  /*22750*/  ISETP.GE.AND P2, PT, R2, R226, PT ;  /* 0x000000e20200720c */ /* 0x000fe20003f46270 */
[----:B------:R-:W-:Y:S01]  /*22760*/  IMAD.MOV.U32 R176, RZ, RZ, R134 ;  /* 0x000000ffffb07224 */ /* 0x000fe200078e0086 */
[----:B------:R-:W-:Y:S01]  /*22770*/  IABS R134, R135 ;  /* 0x0000008700867213 */ /* 0x000fe20000000000 */
[----:B------:R-:W-:Y:S01]  /*22780*/  IMAD.MOV.U32 R135, RZ, RZ, R3 ;  /* 0x000000ffff877224 */ /* 0x000fe200078e0003 */
[----:B------:R-:W-:Y:S01]  /*22790*/  I2FP.F32.S32 R177, R177 ;  /* 0x000000b100b17245 */ /* 0x000fe20000201400 */
[----:B------:R-:W-:Y:S01]  /*227a0*/  IMAD.IADD R3, R230, 0x1, -R132 ;  /* 0x00000001e6037824 */ /* 0x000fe200078e0a84 */
[----:B------:R-:W-:Y:S02]  /*227b0*/  I2FP.F32.S32 R178, R178 ;  /* 0x000000b200b27245 */ /* 0x000fe40000201400 */
[C---:B------:R-:W-:Y:S01]  /*227c0*/  ISETP.GE.OR P4, PT, R2.reuse, R235, !P4 ;  /* 0x000000eb0200720c */ /* 0x040fe20006786670 */
[-C--:B------:R-:W-:Y:S01]  /*227d0*/  FFMA.FTZ R9, R177, -R219.reuse, R9 ;  /* 0x800000dbb1097223 */ /* 0x080fe20000010009 */
[----:B------:R-:W-:Y:S01]  /*227e0*/  ISETP.GE.OR P2, PT, R2, R234, !P2 ;  /* 0x000000ea0200720c */ /* 0x000fe20005746670 */
[----:B------:R-:W-:Y:S01]  /*227f0*/  FFMA.FTZ R11, R178, -R219, R11 ;  /* 0x800000dbb20b7223 */ /* 0x000fe2000001000b */
[----:B------:R-:W-:Y:S02]  /*22800*/  IABS R3, R3 ;  /* 0x0000000300037213 */ /* 0x000fe40000000000 */
[----:B------:R-:W-:Y:S02]  /*22810*/  FSEL R177, R4, -INF , !P4 ;  /* 0xff80000004b17808 */ /* 0x000fe40006000000 */
[----:B------:R-:W-:Y:S01]  /*22820*/  FSEL R178, R6, -INF , !P2 ;  /* 0xff80000006b27808 */ /* 0x000fe20005000000 */
[----:B------:R-:W-:Y:S01]  /*22830*/  IMAD.IADD R6, R229, 0x1, -R133 ;  /* 0x00000001e5067824 */ /* 0x000fe200078e0a85 */
[----:B------:R-:W-:Y:S02]  /*22840*/  I2FP.F32.S32 R3, R3 ;  /* 0x0000000300037245 */ /* 0x000fe40000201400 */
[C---:B------:R-:W-:Y:S02]  /*22850*/  ISETP.GE.AND P4, PT, R2.reuse, R225, PT ;  /* 0x000000e10200720c */ /* 0x040fe40003f86270 */
[C---:B------:R-:W-:Y:S01]  /*22860*/  ISETP.GE.AND P2, PT, R2.reuse, R224, PT ;  /* 0x000000e00200720c */ /* 0x040fe20003f46270 */
[----:B------:R-:W-:Y:S01]  /*22870*/  FFMA.FTZ R15, R3, -R219, R15 ;  /* 0x800000db030f7223 */ /* 0x000fe2000001000f */
[----:B------:R-:W-:Y:S01]  /*22880*/  I2FP.F32.S32 R176, R176 ;  /* 0x000000b000b07245 */ /* 0x000fe20000201400 */
[C---:B------:R-:W-:Y:S01]  /*22890*/  VIADD R3, R2.reuse, 0x10 ;  /* 0x0000001002037836 */ /* 0x040fe20000000000 */
[C---:B------:R-:W-:Y:S02]  /*228a0*/  ISETP.GE.OR P4, PT, R2.reuse, R233, !P4 ;  /* 0x000000e90200720c */ /* 0x040fe40006786670 */
[----:B------:R-:W-:Y:S01]  /*228b0*/  ISETP.GE.OR P2, PT, R2, R232, !P2 ;  /* 0x000000e80200720c */ /* 0x000fe20005746670 */
[----:B------:R-:W-:Y:S01]  /*228c0*/  FFMA.FTZ R12, R176, -R219, R12 ;  /* 0x800000dbb00c7223 */ /* 0x000fe2000001000c */
[----:B------:R-:W-:Y:S01]  /*228d0*/  I2FP.F32.S32 R135, R135 ;  /* 0x0000008700877245 */ /* 0x000fe20000201400 */
[----:B------:R-:W-:Y:S01]  /*228e0*/  IMAD.IADD R4, R229, 0x1, -R3 ;  /* 0x00000001e5047824 */ /* 0x000fe200078e0a03 */
[----:B------:R-:W-:Y:S01]  /*228f0*/  FSEL R179, R5, -INF , !P6 ;  /* 0xff80000005b37808 */ /* 0x000fe20007000000 */
[----:B------:R-:W-:Y:S01]  /*22900*/  IMAD.IADD R5, R229, 0x1, -R132 ;  /* 0x00000001e5057824 */ /* 0x000fe200078e0a84 */
[----:B------:R-:W-:Y:S01]  /*22910*/  FSEL R181, R7, -INF , !P5 ;  /* 0xff80000007b57808 */ /* 0x000fe20006800000 */
[----:B------:R-:W-:Y:S01]  /*22920*/  FFMA.FTZ R14, R135, -R219, R14 ;  /* 0x800000db870e7223 */ /* 0x000fe2000001000e */
[C---:B------:R-:W-:Y:S02]  /*22930*/  ISETP.GE.AND P6, PT, R133.reuse, R225, PT ;  /* 0x000000e18500720c */ /* 0x040fe40003fc6270 */
[----:B------:R-:W-:Y:S02]  /*22940*/  ISETP.GE.AND P5, PT, R133, R224, PT ;  /* 0x000000e08500720c */ /* 0x000fe40003fa6270 */
[----:B------:R-:W-:Y:S02]  /*22950*/  FSEL R176, R8, -INF , !P4 ;  /* 0xff80000008b07808 */ /* 0x000fe40006000000 */
[----:B------:R-:W-:Y:S02]  /*22960*/  FSEL R10, R10, -INF , !P2 ;  /* 0xff8000000a0a7808 */ /* 0x000fe40005000000 */
[----:B------:R-:W-:Y:S02]  /*22970*/  FSEL R185, R9, -INF , !P1 ;  /* 0xff80000009b97808 */ /* 0x000fe40004800000 */
[C---:B------:R-:W-:Y:S02]  /*22980*/  ISETP.GE.AND P4, PT, R133.reuse, R227, PT ;  /* 0x000000e38500720c */ /* 0x040fe40003f86270 */
        /* <DEDUP_REMOVED lines=9> */
[----:B------:R-:W-:Y:S01]  /*22a20*/  IABS R4, R4 ;  /* 0x0000000400047213 */ /* 0x000fe20000000000 */
[--C-:B------:R-:W-:Y:S01]  /*22a30*/  IMAD.IADD R9, R228, 0x1, -R3.reuse ;  /* 0x00000001e4097824 */ /* 0x100fe200078e0a03 */
[----:B------:R-:W-:Y:S02]  /*22a40*/  FSEL R186, R11, -INF , !P0 ;  /* 0xff8000000bba7808 */ /* 0x000fe40004000000 */
[----:B------:R-:W-:Y:S02]  /*22a50*/  FSEL R180, R12, -INF , !P6 ;  /* 0xff8000000cb47808 */ /* 0x000fe40007000000 */
[----:B------:R-:W-:Y:S02]  /*22a60*/  FSEL R14, R14, -INF , !P5 ;  /* 0xff8000000e0e7808 */ /* 0x000fe40006800000 */
[C---:B------:R-:W-:Y:S02]  /*22a70*/  ISETP.GE.AND P1, PT, R132.reuse, R225, PT ;  /* 0x000000e18400720c */ /* 0x040fe40003f26270 */
[C---:B------:R-:W-:Y:S02]  /*22a80*/  ISETP.GE.AND P0, PT, R132.reuse, R224, PT ;  /* 0x000000e08400720c */ /* 0x040fe40003f06270 */
[C---:B------:R-:W-:Y:S02]  /*22a90*/  ISETP.GE.AND P6, PT, R132.reuse, R227, PT ;  /* 0x000000e38400720c */ /* 0x040fe40003fc6270 */
[C---:B------:R-:W-:Y:S02]  /*22aa0*/  ISETP.GE.AND P5, PT, R132.reuse, R226, PT ;  /* 0x000000e28400720c */ /* 0x040fe40003fa6270 */
[----:B------:R-:W-:Y:S02]  /*22ab0*/  IABS R6, R133 ;  /* 0x0000008500067213 */ /* 0x000fe40000000000 */
[----:B------:R-:W-:Y:S02]  /*22ac0*/  I2FP.F32.S32 R5, R5 ;  /* 0x0000000500057245 */ /* 0x000fe40000201400 */
[----:B------:R-:W-:Y:S02]  /*22ad0*/  I2FP.F32.S32 R4, R4 ;  /* 0x0000000400047245 */ /* 0x000fe40000201400 */
[C---:B------:R-:W-:Y:S01]  /*22ae0*/  ISETP.GE.OR P1, PT, R132.reuse, R233, !P1 ;  /* 0x000000e98400720c */ /* 0x040fe20004f26670 */
[-C--:B------:R-:W-:Y:S01]  /*22af0*/  FFMA.FTZ R16, R5, -R219.reuse, R16 ;  /* 0x800000db05107223 */ /* 0x080fe20000010010 */
[----:B------:R-:W-:Y:S01]  /*22b00*/  ISETP.GE.OR P0, PT, R132, R232, !P0 ;  /* 0x000000e88400720c */ /* 0x000fe20004706670 */
[----:B------:R-:W-:Y:S01]  /*22b10*/  FFMA.FTZ R20, R4, -R219, R20 ;  /* 0x800000db04147223 */ /* 0x000fe20000010014 */
[----:B------:R-:W-:Y:S01]  /*22b20*/  ISETP.GE.OR P6, PT, R132, R235, !P6 ;  /* 0x000000eb8400720c */ /* 0x000fe200077c6670 */
[----:B------:R-:W-:Y:S01]  /*22b30*/  VIADD R4, R2, 0x11 ;  /* 0x0000001102047836 */ /* 0x000fe20000000000 */
[----:B------:R-:W-:Y:S01]  /*22b40*/  ISETP.GE.OR P5, PT, R132, R234, !P5 ;  /* 0x000000ea8400720c */ /* 0x000fe20006fa6670 */
[C---:B------:R-:W-:Y:S01]  /*22b50*/  IMAD.IADD R132, R231.reuse, 0x1, -R132 ;  /* 0x00000001e7847824 */ /* 0x040fe200078e0a84 */
[----:B------:R-:W-:Y:S01]  /*22b60*/  I2FP.F32.S32 R6, R6 ;  /* 0x0000000600067245 */ /* 0x000fe20000201400 */
[----:B------:R-:W-:Y:S01]  /*22b70*/  IMAD.IADD R5, R231, 0x1, -R3 ;  /* 0x00000001e7057824 */ /* 0x000fe200078e0a03 */
[----:B------:R-:W-:Y:S02]  /*22b80*/  I2FP.F32.S32 R134, R134 ;  /* 0x0000008600867245 */ /* 0x000fe40000201400 */
[----:B------:R-:W-:Y:S01]  /*22b90*/  IABS R8, R132 ;  /* 0x0000008400087213 */ /* 0x000fe20000000000 */
[----:B------:R-:W-:Y:S01]  /*22ba0*/  FFMA.FTZ R18, R6, -R219, R18 ;  /* 0x800000db06127223 */ /* 0x000fe20000010012 */
[----:B------:R-:W-:Y:S01]  /*22bb0*/  IABS R11, R5 ;  /* 0x00000005000b7213 */ /* 0x000fe20000000000 */
[--C-:B------:R-:W-:Y:S01]  /*22bc0*/  IMAD.IADD R6, R229, 0x1, -R4.reuse ;  /* 0x00000001e5067824 */ /* 0x100fe200078e0a04 */
[----:B------:R-:W-:Y:S01]  /*22bd0*/  I2FP.F32.S32 R8, R8 ;  /* 0x0000000800087245 */ /* 0x000fe20000201400 */
[----:B------:R-:W-:Y:S01]  /*22be0*/  FFMA.FTZ R13, R134, -R219, R13 ;  /* 0x800000db860d7223 */ /* 0x000fe2000001000d */
[----:B------:R-:W-:Y:S02]  /*22bf0*/  I2FP.F32.S32 R7, R7 ;  /* 0x0000000700077245 */ /* 0x000fe40000201400 */
[----:B------:R-:W-:Y:S01]  /*22c00*/  IABS R5, R6 ;  /* 0x0000000600057213 */ /* 0x000fe20000000000 */
[----:B------:R-:W-:Y:S01]  /*22c10*/  IMAD.MOV.U32 R6, RZ, RZ, R11 ;  /* 0x000000ffff067224 */ /* 0x000fe200078e000b */
[----:B------:R-:W-:Y:S01]  /*22c20*/  FSEL R13, R13, -INF , !P1 ;  /* 0xff8000000d0d7808 */ /* 0x000fe20004800000 */
[-C--:B------:R-:W-:Y:S01]  /*22c30*/  FFMA.FTZ R19, R8, -R219.reuse, R19 ;  /* 0x800000db08137223 */ /* 0x080fe20000010013 */
[----:B------:R-:W-:Y:S01]  /*22c40*/  FSEL R15, R15, -INF , !P0 ;  /* 0xff8000000f0f7808 */ /* 0x000fe20004000000 */
[----:B------:R-:W-:Y:S01]  /*22c50*/  FFMA.FTZ R17, R7, -R219, R17 ;  /* 0x800000db07117223 */ /* 0x000fe20000010011 */
[----:B------:R-:W-:Y:S01]  /*22c60*/  FSEL R184, R16, -INF , !P4 ;  /* 0xff80000010b87808 */ /* 0x000fe20006000000 */
[----:B------:R-:W-:Y:S01]  /*22c70*/  IMAD.IADD R8, R231, 0x1, -R4 ;  /* 0x00000001e7087824 */ /* 0x000fe200078e0a04 */
[----:B------:R-:W-:Y:S01]  /*22c80*/  FSEL R18, R18, -INF , !P2 ;  /* 0xff80000012127808 */ /* 0x000fe20005000000 */
[----:B------:R-:W-:Y:S01]  /*22c90*/  IMAD.IADD R7, R230, 0x1, -R3 ;  /* 0x00000001e6077824 */ /* 0x000fe200078e0a03 */
[C---:B------:R-:W-:Y:S02]  /*22ca0*/  ISETP.GE.AND P1, PT, R3.reuse, R227, PT ;  /* 0x000000e30300720c */ /* 0x040fe40003f26270 */
[C---:B------:R-:W-:Y:S02]  /*22cb0*/  ISETP.GE.AND P0, PT, R3.reuse, R226, PT ;  /* 0x000000e20300720c */ /* 0x040fe40003f06270 */
[C---:B------:R-:W-:Y:S02]  /*22cc0*/  ISETP.GE.AND P4, PT, R3.reuse, R225, PT ;  /* 0x000000e10300720c */ /* 0x040fe40003f86270 */
[C---:B------:R-:W-:Y:S02]  /*22cd0*/  ISETP.GE.AND P2, PT, R3.reuse, R224, PT ;  /* 0x000000e00300720c */ /* 0x040fe40003f46270 */
[----:B------:R-:W-:Y:S02]  /*22ce0*/  IABS R9, R9 ;  /* 0x0000000900097213 */ /* 0x000fe40000000000 */
[----:B------:R-:W-:Y:S02]  /*22cf0*/  I2FP.F32.S32 R6, R6 ;  /* 0x0000000600067245 */ /* 0x000fe40000201400 */
[C---:B------:R-:W-:Y:S02]  /*22d00*/  ISETP.GE.OR P1, PT, R3.reuse, R235, !P1 ;  /* 0x000000eb0300720c */ /* 0x040fe40004f26670 */
[C---:B------:R-:W-:Y:S01]  /*22d10*/  ISETP.GE.OR P0, PT, R3.reuse, R234, !P0 ;  /* 0x000000ea0300720c */ /* 0x040fe20004706670 */
[----:B------:R-:W-:Y:S01]  /*22d20*/  FFMA.FTZ R22, R6, -R219, R22 ;  /* 0x800000db06167223 */ /* 0x000fe20000010016 */
[C---:B------:R-:W-:Y:S02]  /*22d30*/  ISETP.GE.OR P4, PT, R3.reuse, R233, !P4 ;  /* 0x000000e90300720c */ /* 0x040fe40006786670 */
[----:B------:R-:W-:Y:S02]  /*22d40*/  ISETP.GE.OR P2, PT, R3, R232, !P2 ;  /* 0x000000e80300720c */ /* 0x000fe40005746670 */
[----:B------:R-:W-:Y:S02]  /*22d50*/  IABS R3, R8 ;  /* 0x0000000800037213 */ /* 0x000fe40000000000 */
[----:B------:R-:W-:Y:S01]  /*22d60*/  IABS R8, R7 ;  /* 0x0000000700087213 */ /* 0x000fe20000000000 */
[----:B------:R-:W-:Y:S01]  /*22d70*/  IMAD.MOV.U32 R7, RZ, RZ, R9 ;  /* 0x000000ffff077224 */ /* 0x000fe200078e0009 */
[----:B------:R-:W-:Y:S02]  /*22d80*/  I2FP.F32.S32 R3, R3 ;  /* 0x0000000300037245 */ /* 0x000fe40000201400 */
[----:B------:R-:W-:Y:S02]  /*22d90*/  FSEL R17, R17, -INF , !P6 ;  /* 0xff80000011117808 */ /* 0x000fe40007000000 */
[----:B------:R-:W-:Y:S01]  /*22da0*/  I2FP.F32.S32 R7, R7 ;  /* 0x0000000700077245 */ /* 0x000fe20000201400 */
[-C--:B------:R-:W-:Y:S01]  /*22db0*/  FFMA.FTZ R23, R3, -R219.reuse, R23 ;  /* 0x800000db03177223 */ /* 0x080fe20000010017 */
[----:B------:R-:W-:Y:S01]  /*22dc0*/  FSEL R16, R19, -INF , !P5 ;  /* 0xff80000013107808 */ /* 0x000fe20006800000 */
[----:B------:R-:W-:Y:S01]  /*22dd0*/  VIADD R3, R2, 0x18 ;  /* 0x0000001802037836 */ /* 0x000fe20000000000 */
[----:B------:R-:W-:Y:S01]  /*22de0*/  FSEL R20, R20, -INF , !P1 ;  /* 0xff80000014147808 */ /* 0x000fe20004800000 */
[----:B------:R-:W-:Y:S01]  /*22df0*/  FFMA.FTZ R24, R7, -R219, R24 ;  /* 0x800000db07187223 */ /* 0x000fe20000010018 */
[----:B------:R-:W-:Y:S01]  /*22e00*/  FSEL R22, R22, -INF , !P0 ;  /* 0xff80000016167808 */ /* 0x000fe20004000000 */
[----:B------:R-:W-:Y:S01]  /*22e10*/  VIADD R2, R2, 0x19 ;  /* 0x0000001902027836 */ /* 0x000fe20000000000 */
[----:B------:R-:W-:Y:S01]  /*22e20*/  ISETP.GE.AND P6, PT, R4, R227, PT ;  /* 0x000000e30400720c */ /* 0x000fe20003fc6270 */
[----:B------:R-:W-:Y:S01]  /*22e30*/  IMAD.IADD R6, R230, 0x1, -R3 ;  /* 0x00000001e6067824 */ /* 0x000fe200078e0a03 */
[----:B------:R-:W-:Y:S01]  /*22e40*/  ISETP.GE.AND P5, PT, R4, R226, PT ;  /* 0x000000e20400720c */ /* 0x000fe20003fa6270 */
[----:B------:R-:W-:Y:S01]  /*22e50*/  IMAD.IADD R7, R228, 0x1, -R4 ;  /* 0x00000001e4077824 */ /* 0x000fe200078e0a04 */
[C---:B------:R-:W-:Y:S02]  /*22e60*/  ISETP.GE.AND P1, PT, R4.reuse, R225, PT ;  /* 0x000000e10400720c */ /* 0x040fe40003f26270 */
[C---:B------:R-:W-:Y:S02]  /*22e70*/  ISETP.GE.AND P0, PT, R4.reuse, R224, PT ;  /* 0x000000e00400720c */ /* 0x040fe40003f06270 */
[----:B------:R-:W-:Y:S02]  /*22e80*/  I2FP.F32.S32 R8, R8 ;  /* 0x0000000800087245 */ /* 0x000fe40000201400 */
[C---:B------:R-:W-:Y:S02]  /*22e90*/  ISETP.GE.OR P6, PT, R4.reuse, R235, !P6 ;  /* 0x000000eb0400720c */ /* 0x040fe400077c6670 */
[----:B------:R-:W-:Y:S01]  /*22ea0*/  ISETP.GE.OR P5, PT, R4, R234, !P5 ;  /* 0x000000ea0400720c */ /* 0x000fe20006fa6670 */
[----:B------:R-:W-:Y:S01]  /*22eb0*/  FFMA.FTZ R26, R8, -R219, R26 ;  /* 0x800000db081a7223 */ /* 0x000fe2000001001a */
[----:B------:R-:W-:Y:S01]  /*22ec0*/  ISETP.GE.OR P1, PT, R4, R233, !P1 ;  /* 0x000000e90400720c */ /* 0x000fe20004f26670 */
[----:B------:R-:W-:Y:S01]  /*22ed0*/  IMAD.IADD R8, R228, 0x1, -R2 ;  /* 0x00000001e4087824 */ /* 0x000fe200078e0a02 */
[----:B------:R-:W-:Y:S01]  /*22ee0*/  ISETP.GE.OR P0, PT, R4, R232, !P0 ;  /* 0x000000e80400720c */ /* 0x000fe20004706670 */
[----:B------:R-:W-:Y:S01]  /*22ef0*/  IMAD.IADD R4, R230, 0x1, -R4 ;  /* 0x00000001e6047824 */ /* 0x000fe200078e0a04 */
[----:B------:R-:W-:Y:S02]  /*22f00*/  I2FP.F32.S32 R5, R5 ;  /* 0x0000000500057245 */ /* 0x000fe40000201400 */
[----:B------:R-:W-:Y:S02]  /*22f10*/  IABS R7, R7 ;  /* 0x0000000700077213 */ /* 0x000fe40000000000 */
[----:B------:R-:W-:Y:S01]  /*22f20*/  IABS R9, R4 ;  /* 0x0000000400097213 */ /* 0x000fe20000000000 */
[----:B------:R-:W-:Y:S01]  /*22f30*/  FFMA.FTZ R21, R5, -R219, R21 ;  /* 0x800000db05157223 */ /* 0x000fe20000010015 */
[----:B------:R-:W-:Y:S01]  /*22f40*/  IABS R4, R6 ;  /* 0x0000000600047213 */ /* 0x000fe20000000000 */
[----:B------:R-:W-:Y:S01]  /*22f50*/  IMAD.IADD R5, R228, 0x1, -R3 ;  /* 0x00000001e4057824 */ /* 0x000fe200078e0a03 */
[----:B------:R-:W-:Y:S01]  /*22f60*/  IABS R6, R8 ;  /* 0x0000000800067213 */ /* 0x000fe20000000000 */
[----:B------:R-:W-:Y:S01]  /*22f70*/  IMAD.MOV.U32 R8, RZ, RZ, R9 ;  /* 0x000000ffff087224 */ /* 0x000fe200078e0009 */
[----:B------:R-:W-:Y:S02]  /*22f80*/  I2FP.F32.S32 R7, R7 ;  /* 0x0000000700077245 */ /* 0x000fe40000201400 */
[----:B------:R-:W-:Y:S02]  /*22f90*/  IABS R5, R5 ;  /* 0x0000000500057213 */ /* 0x000fe40000000000 */
[----:B------:R-:W-:Y:S01]  /*22fa0*/  I2FP.F32.S32 R8, R8 ;  /* 0x0000000800087245 */ /* 0x000fe20000201400 */
[----:B------:R-:W-:Y:S01]  /*22fb0*/  FFMA.FTZ R25, R7, -R219, R25 ;  /* 0x800000db07197223 */ /* 0x000fe20000010019 */
[----:B------:R-:W-:Y:S02]  /*22fc0*/  I2FP.F32.S32 R5, R5 ;  /* 0x0000000500057245 */ /* 0x000fe40000201400 */
[----:B------:R-:W-:Y:S01]  /*22fd0*/  I2FP.F32.S32 R4, R4 ;  /* 0x0000000400047245 */ /* 0x000fe20000201400 */
[-C--:B------:R-:W-:Y:S01]  /*22fe0*/  FFMA.FTZ R27, R8, -R219.reuse, R27 ;  /* 0x800000db081b7223 */ /* 0x080fe2000001001b */
[----:B------:R-:W-:Y:S01]  /*22ff0*/  FSEL R21, R21, -INF , !P6 ;  /* 0xff80000015157808 */ /* 0x000fe20007000000 */
[-C--:B------:R-:W-:Y:S01]  /*23000*/  FFMA.FTZ R28, R5, -R219.reuse, R28 ;  /* 0x800000db051c7223 */ /* 0x080fe2000001001c */
[----:B------:R-:W-:Y:S01]  /*23010*/  FSEL R23, R23, -INF , !P5 ;  /* 0xff80000017177808 */ /* 0x000fe20006800000 */
[----:B------:R-:W-:Y:S01]  /*23020*/  FFMA.FTZ R30, R4, -R219, R30 ;  /* 0x800000db041e7223 */ /* 0x000fe2000001001e */
[----:B------:R-:W-:Y:S01]  /*23030*/  ISETP.GE.AND P6, PT, R3, R225, PT ;  /* 0x000000e10300720c */ /* 0x000fe20003fc6270 */
[----:B------:R-:W-:Y:S01]  /*23040*/  IMAD.IADD R4, R231, 0x1, -R3 ;  /* 0x00000001e7047824 */ /* 0x000fe200078e0a03 */
[----:B------:R-:W-:Y:S01]  /*23050*/  ISETP.GE.AND P5, PT, R3, R224, PT ;  /* 0x000000e00300720c */ /* 0x000fe20003fa6270 */
[--C-:B------:R-:W-:Y:S01]  /*23060*/  IMAD.IADD R5, R229, 0x1, -R2.reuse ;  /* 0x00000001e5057824 */ /* 0x100fe200078e0a02 */
[----:B------:R-:W-:Y:S02]  /*23070*/  I2FP.F32.S32 R6, R6 ;  /* 0x0000000600067245 */ /* 0x000fe40000201400 */
[----:B------:R-:W-:Y:S02]  /*23080*/  FSEL R24, R24, -INF , !P4 ;  /* 0xff80000018187808 */ /* 0x000fe40006000000 */
[----:B------:R-:W-:Y:S01]  /*23090*/  FSEL R26, R26, -INF , !P2 ;  /* 0xff8000001a1a7808 */ /* 0x000fe20005000000 */
[----:B------:R-:W-:Y:S01]  /*230a0*/  FFMA.FTZ R29, R6, -R219, R29 ;  /* 0x800000db061d7223 */ /* 0x000fe2000001001d */
[----:B------:R-:W-:Y:S01]  /*230b0*/  ISETP.GE.OR P6, PT, R3, R233, !P6 ;  /* 0x000000e90300720c */ /* 0x000fe200077c6670 */
[----:B------:R-:W-:Y:S01]  /*230c0*/  IMAD.IADD R6, R229, 0x1, -R3 ;  /* 0x00000001e5067824 */ /* 0x000fe200078e0a03 */
[C---:B------:R-:W-:Y:S02]  /*230d0*/  ISETP.GE.OR P5, PT, R3.reuse, R232, !P5 ;  /* 0x000000e80300720c */ /* 0x040fe40006fa6670 */
[C---:B------:R-:W-:Y:S02]  /*230e0*/  ISETP.GE.AND P4, PT, R3.reuse, R227, PT ;  /* 0x000000e30300720c */ /* 0x040fe40003f86270 */
[----:B------:R-:W-:Y:S02]  /*230f0*/  ISETP.GE.AND P2, PT, R3, R226, PT ;  /* 0x000000e20300720c */ /* 0x000fe40003f46270 */
[----:B------:R-:W-:Y:S02]  /*23100*/  FSEL R25, R25, -INF , !P1 ;  /* 0xff80000019197808 */ /* 0x000fe40004800000 */
[----:B------:R-:W-:Y:S02]  /*23110*/  FSEL R27, R27, -INF , !P0 ;  /* 0xff8000001b1b7808 */ /* 0x000fe40004000000 */
[----:B------:R-:W-:Y:S02]  /*23120*/  FSEL R28, R28, -INF , !P6 ;  /* 0xff8000001c1c7808 */ /* 0x000fe40007000000 */
[----:B------:R-:W-:Y:S02]  /*23130*/  FSEL R30, R30, -INF , !P5 ;  /* 0xff8000001e1e7808 */ /* 0x000fe40006800000 */
[C---:B------:R-:W-:Y:S02]  /*23140*/  ISETP.GE.AND P1, PT, R2.reuse, R225, PT ;  /* 0x000000e10200720c */ /* 0x040fe40003f26270 */
[C---:B------:R-:W-:Y:S02]  /*23150*/  ISETP.GE.AND P0, PT, R2.reuse, R224, PT ;  /* 0x000000e00200720c */ /* 0x040fe40003f06270 */
[C---:B------:R-:W-:Y:S02]  /*23160*/  ISETP.GE.AND P6, PT, R2.reuse, R227, PT ;  /* 0x000000e30200720c */ /* 0x040fe40003fc6270 */
[----:B------:R-:W-:Y:S02]  /*23170*/  ISETP.GE.AND P5, PT, R2, R226, PT ;  /* 0x000000e20200720c */ /* 0x000fe40003fa6270 */
[C---:B------:R-:W-:Y:S02]  /*23180*/  ISETP.GE.OR P4, PT, R3.reuse, R235, !P4 ;  /* 0x000000eb0300720c */ /* 0x040fe40006786670 */
[----:B------:R-:W-:Y:S01]  /*23190*/  ISETP.GE.OR P2, PT, R3, R234, !P2 ;  /* 0x000000ea0300720c */ /* 0x000fe20005746670 */
[--C-:B------:R-:W-:Y:S01]  /*231a0*/  IMAD.IADD R3, R230, 0x1, -R2.reuse ;  /* 0x00000001e6037824 */ /* 0x100fe200078e0a02 */
[C---:B------:R-:W-:Y:S02]  /*231b0*/  ISETP.GE.OR P1, PT, R2.reuse, R233, !P1 ;  /* 0x000000e90200720c */ /* 0x040fe40004f26670 */
        /* <DEDUP_REMOVED lines=8> */
[----:B------:R-:W-:Y:S02]  /*23240*/  I2FP.F32.S32 R3, R3 ;  /* 0x0000000300037245 */ /* 0x000fe40000201400 */
[----:B------:R-:W-:Y:S02]  /*23250*/  IABS R4, R4 ;  /* 0x0000000400047213 */ /* 0x000fe40000000000 */
[----:B------:R-:W-:Y:S01]  /*23260*/  I2FP.F32.S32 R2, R2 ;  /* 0x0000000200027245 */ /* 0x000fe20000201400 */
[----:B------:R-:W-:Y:S01]  /*23270*/  FFMA.FTZ R32, R3, -R219, R32 ;  /* 0x800000db03207223 */ /* 0x000fe20000010020 */
[----:B------:R-:W-:Y:S02]  /*23280*/  FMNMX.FTZ R3, R176, R136, !PT ;  /* 0x00000088b0037209 */ /* 0x000fe40007810000 */
[----:B------:R-:W-:Y:S01]  /*23290*/  IABS R5, R5 ;  /* 0x0000000500057213 */ /* 0x000fe20000000000 */
[----:B------:R-:W-:Y:S01]  /*232a0*/  FFMA.FTZ R31, R2, -R219, R31 ;  /* 0x800000db021f7223 */ /* 0x000fe2000001001f */
[----:B------:R-:W-:Y:S02]  /*232b0*/  FMNMX.FTZ R2, R10, R137, !PT ;  /* 0x000000890a027209 */ /* 0x000fe40007810000 */
[----:B------:R-:W-:Y:S02]  /*232c0*/  I2FP.F32.S32 R4, R4 ;  /* 0x0000000400047245 */ /* 0x000fe40000201400 */
[----:B------:R-:W-:Y:S02]  /*232d0*/  FMNMX.FTZ R3, R185, R3, !PT ;  /* 0x00000003b9037209 */ /* 0x000fe40007810000 */
[----:B------:R-:W-:Y:S01]  /*232e0*/  I2FP.F32.S32 R5, R5 ;  /* 0x0000000500057245 */ /* 0x000fe20000201400 */
[----:B------:R-:W-:Y:S01]  /*232f0*/  FFMA.FTZ R34, R4, -R219, R34 ;  /* 0x800000db04227223 */ /* 0x000fe20000010022 */
[----:B------:R-:W-:Y:S02]  /*23300*/  FMNMX.FTZ R2, R186, R2, !PT ;  /* 0x00000002ba027209 */ /* 0x000fe40007810000 */
[----:B------:R-:W-:Y:S01]  /*23310*/  FMNMX.FTZ R3, R180, R3, !PT ;  /* 0x00000003b4037209 */ /* 0x000fe20007810000 */
[----:B------:R-:W-:Y:S01]  /*23320*/  FFMA.FTZ R33, R5, -R219, R33 ;  /* 0x800000db05217223 */ /* 0x000fe20000010021 */
        /* <DEDUP_REMOVED lines=16> */
[----:B------:R-:W-:Y:S02]  /*23430*/  FMNMX.FTZ R135, R28, R135, !PT ;  /* 0x000000871c877209 */ /* 0x000fe40007810000 */
[----:B------:R-:W-:Y:S02]  /*23440*/  FMNMX.FTZ R4, R22, R4, !PT ;  /* 0x0000000416047209 */ /* 0x000fe40007810000 */
[----:B------:R-:W-:Y:S02]  /*23450*/  FMNMX.FTZ R5, R20, R5, !PT ;  /* 0x0000000514057209 */ /* 0x000fe40007810000 */
[----:B------:R-:W-:Y:S02]  /*23460*/  FSEL R31, R31, -INF , !P0 ;  /* 0xff8000001f1f7808 */ /* 0x000fe40004000000 */
[----:B------:R-:W-:Y:S02]  /*23470*/  FMNMX.FTZ R2, R30, R2, !PT ;  /* 0x000000021e027209 */ /* 0x000fe40007810000 */
[----:B------:R-:W-:Y:S02]  /*23480*/  FMNMX.FTZ R135, R29, R135, !PT ;  /* 0x000000871d877209 */ /* 0x000fe40007810000 */
[----:B------:R-:W-:Y:S02]  /*23490*/  FSEL R12, R34, -INF , !P2 ;  /* 0xff800000220c7808 */ /* 0x000fe40005000000 */
[----:B------:R-:W-:Y:S02]  /*234a0*/  FMNMX.FTZ R4, R23, R4, !PT ;  /* 0x0000000417047209 */ /* 0x000fe40007810000 */
[----:B------:R-:W-:Y:S02]  /*234b0*/  FMNMX.FTZ R3, R21, R5, !PT ;  /* 0x0000000515037209 */ /* 0x000fe40007810000 */
[----:B------:R-:W-:Y:S01]  /*234c0*/  FMNMX.FTZ R133, R31, R2, !PT ;  /* 0x000000021f857209 */ /* 0x000fe20007810000 */
[----:B------:R-:W1:Y:S01]  /*234d0*/  SHFL.BFLY PT, R5, R135, 0x2, 0x1f ;  /* 0x0c401f0087057f89 */ /* 0x000e6200000e0000 */
[----:B------:R-:W-:Y:S02]  /*234e0*/  FMNMX.FTZ R2, R12, R4, !PT ;  /* 0x000000040c027209 */ /* 0x000fe40007810000 */
[----:B------:R-:W-:Y:S05]  /*234f0*/  I2FP.F32.S32 R6, R6 ;  /* 0x0000000600067245 */ /* 0x000fea0000201400 */
[----:B------:R-:W5:Y:S01]  /*23500*/  SHFL.BFLY PT, R4, R133, 0x2, 0x1f ;  /* 0x0c401f0085047f89 */ /* 0x000f6200000e0000 */
[----:B------:R-:W-:Y:S02]  /*23510*/  FSEL R32, R32, -INF , !P4 ;  /* 0xff80000020207808 */ /* 0x000fe40006000000 */
[----:B------:R-:W-:Y:S01]  /*23520*/  FSEL R33, R33, -INF , !P6 ;  /* 0xff80000021217808 */ /* 0x000fe20007000000 */
[----:B------:R-:W-:Y:S01]  /*23530*/  FFMA.FTZ R35, R6, -R219, R35 ;  /* 0x800000db06237223 */ /* 0x000fe20000010023 */
[----:B------:R-:W-:Y:S04]  /*23540*/  FMNMX.FTZ R3, R32, R3, !PT ;  /* 0x0000000320037209 */ /* 0x000fe80007810000 */
[----:B------:R-:W-:Y:S02]  /*23550*/  FSEL R35, R35, -INF , !P5 ;  /* 0xff80000023237808 */ /* 0x000fe40006800000 */
[----:B------:R-:W-:Y:S02]  /*23560*/  FMNMX.FTZ R3, R33, R3, !PT ;  /* 0x0000000321037209 */ /* 0x000fe40007810000 */
[----:B------:R-:W-:Y:S03]  /*23570*/  FMNMX.FTZ R2, R35, R2, !PT ;  /* 0x0000000223027209 */ /* 0x000fe60007810000 */
[----:B------:R-:W2:Y:S01]  /*23580*/  SHFL.BFLY PT, R132, R3, 0x2, 0x1f ;  /* 0x0c401f0003847f89 */ /* 0x000ea200000e0000 */
[----:B-1----:R-:W-:Y:S07]  /*23590*/  FMNMX.FTZ R135, R135, R5, !PT ;  /* 0x0000000587877209 */ /* 0x002fee0007810000 */
[----:B------:R-:W1:Y:S01]  /*235a0*/  SHFL.BFLY PT, R6, R2, 0x2, 0x1f ;  /* 0x0c401f0002067f89 */ /* 0x000e6200000e0000 */
[----:B-----5:R-:W-:Y:S07]  /*235b0*/  FMNMX.FTZ R133, R133, R4, !PT ;  /* 0x0000000485857209 */ /* 0x020fee0007810000 */
[----:B------:R-:W5:Y:S08]  /*235c0*/  SHFL.BFLY PT, R4, R135, 0x1, 0x1f ;  /* 0x0c201f0087047f89 */ /* 0x000f7000000e0000 */
[----:B------:R-:W3:Y:S01]  /*235d0*/  SHFL.BFLY PT, R5, R133, 0x1, 0x1f ;  /* 0x0c201f0085057f89 */ /* 0x000ee200000e0000 */
[----:B--2---:R-:W-:Y:S02]  /*235e0*/  FMNMX.FTZ R132, R3, R132, !PT ;  /* 0x0000008403847209 */ /* 0x004fe40007810000 */
[----:B-1----:R-:W-:Y:S05]  /*235f0*/  FMNMX.FTZ R2, R2, R6, !PT ;  /* 0x0000000602027209 */ /* 0x002fea0007810000 */
[----:B------:R-:W1:Y:S01]  /*23600*/  SHFL.BFLY PT, R6, R132, 0x1, 0x1f ;  /* 0x0c201f0084067f89 */ /* 0x000e6200000e0000 */
[----:B-----5:R-:W-:Y:S07]  /*23610*/  FMNMX.FTZ R135, R135, R4, !PT ;  /* 0x0000000487877209 */ /* 0x020fee0007810000 */
[----:B------:R-:W2:Y:S01]  /*23620*/  SHFL.BFLY PT, R134, R2, 0x1, 0x1f ;  /* 0x0c201f0002867f89 */ /* 0x000ea200000e0000 */
[----:B------:R-:W-:Y:S01]  /*23630*/  FSETP.NEU.FTZ.AND P1, PT, R135, -INF , PT ;  /* 0xff8000008700780b */ /* 0x000fe20003f3d000 */
[C---:B----4-:R-:W-:Y:S01]  /*23640*/  FMUL.FTZ R9, R0.reuse, R135 ;  /* 0x0000008700097220 */ /* 0x050fe20000410000 */
[----:B---3--:R-:W-:Y:S02]  /*23650*/  FMNMX.FTZ R133, R133, R5, !PT ;  /* 0x0000000585857209 */ /* 0x008fe40007810000 */
[----:B------:R-:W-:Y:S02]  /*23660*/  FSEL R3, R135, RZ, P1 ;  /* 0x000000ff87037208 */ /* 0x000fe40000800000 */
[----:B------:R-:W-:Y:S01]  /*23670*/  FSEL R9, R9, RZ, P1 ;  /* 0x000000ff09097208 */ /* 0x000fe20000800000 */
[----:B------:R-:W-:Y:S01]  /*23680*/  FMUL.FTZ R8, R0, R133 ;  /* 0x0000008500087220 */ /* 0x000fe20000410000 */
[----:B------:R-:W-:Y:S01]  /*23690*/  FSETP.NEU.FTZ.AND P0, PT, R133, -INF , PT ;  /* 0xff8000008500780b */ /* 0x000fe20003f1d000 */
[----:B------:R-:W-:Y:S02]  /*236a0*/  FADD.FTZ R3, -R3, R136 ;  /* 0x0000008803037221 */ /* 0x000fe40000010100 */
[-CC-:B------:R-:W-:Y:S01]  /*236b0*/  FFMA.FTZ R4, R176, R0.reuse, -R9.reuse ;  /* 0x00000000b0047223 */ /* 0x180fe20000010809 */
[----:B------:R-:W-:Y:S01]  /*236c0*/  FSEL R8, R8, RZ, P0 ;  /* 0x000000ff08087208 */ /* 0x000fe20000000000 */
[----:B------:R-:W3:Y:S01]  /*236d0*/  LDL.LU R136, [R1+0x80] ;  /* 0x0000800001887983 */ /* 0x000ee20000300800 */
[-CC-:B------:R-:W-:Y:S01]  /*236e0*/  FFMA.FTZ R187, R180, R0.reuse, -R9.reuse ;  /* 0x00000000b4bb7223 */ /* 0x180fe20000010809 */
[----:B------:R4:W-:Y:S01]  /*236f0*/  MUFU.EX2 R183, R4 ;  /* 0x0000000400b77308 */ /* 0x0009e20000000800 */
[--C-:B------:R-:W-:Y:S01]  /*23700*/  FFMA.FTZ R203, R28, R0, -R9.reuse ;  /* 0x000000001ccb7223 */ /* 0x100fe20000010809 */
[----:B-1----:R-:W-:Y:S01]  /*23710*/  FMNMX.FTZ R132, R132, R6, !PT ;  /* 0x0000000684847209 */ /* 0x002fe20007810000 */
[-CC-:B------:R-:W-:Y:S01]  /*23720*/  FFMA.FTZ R196, R27, R0.reuse, -R8.reuse ;  /* 0x000000001bc47223 */ /* 0x180fe20000010808 */
[-CC-:B------:R-:W-:Y:S01]  /*23730*/  FFMA.FTZ R199, R24, R0.reuse, -R9.reuse ;  /* 0x0000000018c77223 */ /* 0x180fe20000010809 */
[--C-:B------:R-:W-:Y:S01]  /*23740*/  FFMA.FTZ R198, R25, R0, -R9.reuse ;  /* 0x0000000019c67223 */ /* 0x100fe20000010809 */
[----:B--2---:R-:W-:Y:S01]  /*23750*/  FMNMX.FTZ R134, R2, R134, !PT ;  /* 0x0000008602867209 */ /* 0x004fe20007810000 */
[-CC-:B------:R-:W-:Y:S01]  /*23760*/  FFMA.FTZ R202, R30, R0.reuse, -R8.reuse ;  /* 0x000000001eca7223 */ /* 0x180fe20000010808 */
[----:B------:R-:W-:Y:S01]  /*23770*/  FSEL R2, R133, RZ, P0 ;  /* 0x000000ff85027208 */ /* 0x000fe20000000000 */
[-CC-:B------:R-:W-:Y:S01]  /*23780*/  FFMA.FTZ R189, R13, R0.reuse, -R9.reuse ;  /* 0x000000000dbd7223 */ /* 0x180fe20000010809 */
[----:B------:R-:W-:Y:S01]  /*23790*/  FSETP.NEU.FTZ.AND P2, PT, R132, -INF , PT ;  /* 0xff8000008400780b */ /* 0x000fe20003f5d000 */
[----:B------:R-:W-:Y:S01]  /*237a0*/  FFMA.FTZ R213, R29, R0, -R9 ;  /* 0x000000001dd57223 */ /* 0x000fe20000010809 */
[----:B------:R-:W-:Y:S01]  /*237b0*/  FSETP.NEU.FTZ.AND P1, PT, R134, -INF , PT ;  /* 0xff8000008600780b */ /* 0x000fe20003f3d000 */
[----:B------:R-:W-:Y:S01]  /*237c0*/  FADD.FTZ R5, -R2, R137 ;  /* 0x0000008902057221 */ /* 0x000fe20000010100 */
[----:B------:R-:W-:Y:S01]  /*237d0*/  FSEL R2, R132, RZ, P2 ;  /* 0x000000ff84027208 */ /* 0x000fe20001000000 */
[----:B------:R-:W-:Y:S01]  /*237e0*/  FMUL.FTZ R7, R0, R132 ;  /* 0x0000008400077220 */ /* 0x000fe20000410000 */
[----:B------:R-:W2:Y:S01]  /*237f0*/  LDL R137, [R1+0xe4] ;  /* 0x0000e40001897983 */ /* 0x000ea20000100800 */
[----:B----4-:R-:W-:Y:S01]  /*23800*/  FFMA.FTZ R4, R10, R0, -R8 ;  /* 0x000000000a047223 */ /* 0x010fe20000010808 */
[----:B------:R-:W-:Y:S01]  /*23810*/  FMUL.FTZ R10, R0, R134 ;  /* 0x00000086000a7220 */ /* 0x000fe20000410000 */
[----:B------:R-:W-:Y:S01]  /*23820*/  FADD.FTZ R6, -R2, R138 ;  /* 0x0000008a02067221 */ /* 0x000fe20000010100 */
[----:B------:R-:W-:Y:S01]  /*23830*/  FSEL R2, R134, RZ, P1 ;  /* 0x000000ff86027208 */ /* 0x000fe20000800000 */
[----:B------:R1:W-:Y:S01]  /*23840*/  MUFU.EX2 R182, R4 ;  /* 0x0000000400b67308 */ /* 0x0003e20000000800 */
[----:B------:R-:W-:Y:S01]  /*23850*/  FSEL R7, R7, RZ, P2 ;  /* 0x000000ff07077208 */ /* 0x000fe20001000000 */
[----:B------:R-:W-:Y:S01]  /*23860*/  FMUL.FTZ R6, R0, R6 ;  /* 0x0000000600067220 */ /* 0x000fe20000410000 */
[-CC-:B------:R-:W-:Y:S03]  /*23870*/  FFMA.FTZ R243, R31, R0.reuse, -R8.reuse ;  /* 0x000000001ff37223 */ /* 0x180fe60000010808 */
[-CC-:B------:R-:W-:Y:S01]  /*23880*/  FFMA.FTZ R195, R21, R0.reuse, -R7.reuse ;  /* 0x0000000015c37223 */ /* 0x180fe20000010807 */
[-CC-:B------:R-:W-:Y:S01]  /*23890*/  FFMA.FTZ R245, R32, R0.reuse, -R7.reuse ;  /* 0x0000000020f57223 */ /* 0x180fe20000010807 */
[-CC-:B------:R-:W-:Y:S01]  /*238a0*/  FFMA.FTZ R11, R179, R0.reuse, -R7.reuse ;  /* 0x00000000b30b7223 */ /* 0x180fe20000010807 */
[-CC-:B------:R-:W-:Y:S01]  /*238b0*/  FFMA.FTZ R188, R184, R0.reuse, -R7.reuse ;  /* 0x00000000b8bc7223 */ /* 0x180fe20000010807 */
[-CC-:B------:R-:W-:Y:S01]  /*238c0*/  FFMA.FTZ R193, R17, R0.reuse, -R7.reuse ;  /* 0x0000000011c17223 */ /* 0x180fe20000010807 */
[-CC-:B------:R-:W-:Y:S01]  /*238d0*/  FFMA.FTZ R194, R20, R0.reuse, -R7.reuse ;  /* 0x0000000014c27223 */ /* 0x180fe20000010807 */
[-C--:B------:R-:W-:Y:S01]  /*238e0*/  FFMA.FTZ R244, R33, R0.reuse, -R7 ;  /* 0x0000000021f47223 */ /* 0x080fe20000010807 */
[-CC-:B------:R-:W-:Y:S01]  /*238f0*/  FFMA.FTZ R179, R186, R0.reuse, -R8.reuse ;  /* 0x00000000bab37223 */ /* 0x180fe20000010808 */
[-C--:B------:R-:W-:Y:S01]  /*23900*/  FFMA.FTZ R184, R185, R0.reuse, -R9 ;  /* 0x00000000b9b87223 */ /* 0x080fe20000010809 */
[-C--:B------:R-:W-:Y:S01]  /*23910*/  FFMA.FTZ R186, R14, R0.reuse, -R8 ;  /* 0x000000000eba7223 */ /* 0x080fe20000010808 */
[----:B------:R-:W-:Y:S01]  /*23920*/  MUFU.EX2 R19, R11 ;  /* 0x0000000b00137308 */ /* 0x000fe20000000800 */
[----:B-1----:R-:W-:Y:S01]  /*23930*/  FADD.FTZ R4, -R2, R139 ;  /* 0x0000008b02047221 */ /* 0x002fe20000010100 */
[----:B------:R-:W-:Y:S01]  /*23940*/  FSEL R2, R10, RZ, P1 ;  /* 0x000000ff0a027208 */ /* 0x000fe20000800000 */
[----:B------:R-:W-:Y:S02]  /*23950*/  FFMA.FTZ R10, R177, R0, -R7 ;  /* 0x00000000b10a7223 */ /* 0x000fe40000010807 */
[----:B------:R-:W-:Y:S02]  /*23960*/  FMUL.FTZ R4, R0, R4 ;  /* 0x0000000400047220 */ /* 0x000fe40000410000 */
[-CC-:B------:R-:W-:Y:S03]  /*23970*/  FFMA.FTZ R239, R35, R0.reuse, -R2.reuse ;  /* 0x0000000023ef7223 */ /* 0x180fe60000010802 */
[----:B------:R1:W-:Y:S01]  /*23980*/  MUFU.EX2 R34, R10 ;  /* 0x0000000a00227308 */ /* 0x0003e20000000800 */
[-CC-:B------:R-:W-:Y:S01]  /*23990*/  FFMA.FTZ R191, R18, R0.reuse, -R2.reuse ;  /* 0x0000000012bf7223 */ /* 0x180fe20000010802 */
[-CC-:B------:R-:W-:Y:S01]  /*239a0*/  FFMA.FTZ R190, R16, R0.reuse, -R2.reuse ;  /* 0x0000000010be7223 */ /* 0x180fe20000010802 */
[-CC-:B------:R-:W-:Y:S01]  /*239b0*/  FFMA.FTZ R201, R22, R0.reuse, -R2.reuse ;  /* 0x0000000016c97223 */ /* 0x180fe20000010802 */
[-CC-:B------:R-:W-:Y:S01]  /*239c0*/  FFMA.FTZ R200, R23, R0.reuse, -R2.reuse ;  /* 0x0000000017c87223 */ /* 0x180fe20000010802 */
[-CC-:B------:R-:W-:Y:S01]  /*239d0*/  FFMA.FTZ R242, R12, R0.reuse, -R2.reuse ;  /* 0x000000000cf27223 */ /* 0x180fe20000010802 */
[-CC-:B------:R-:W-:Y:S04]  /*239e0*/  FFMA.FTZ R7, R178, R0.reuse, -R2.reuse ;  /* 0x00000000b2077223 */ /* 0x180fe80000010802 */
[----:B------:R-:W-:Y:S01]  /*239f0*/  MUFU.EX2 R18, R7 ;  /* 0x0000000700127308 */ /* 0x000fe20000000800 */
[----:B-1----:R-:W-:Y:S01]  /*23a00*/  FFMA.FTZ R10, R181, R0, -R2 ;  /* 0x00000000b50a7223 */ /* 0x002fe20000010802 */
[----:B------:R-:W-:Y:S04]  /*23a10*/  IMAD.WIDE.U32 R180, R192, -0x2daee0ad, RZ ;  /* 0xd2511f53c0b47825 */ /* 0x000fe800078e00ff */
[----:B------:R-:W-:Y:S01]  /*23a20*/  FMUL.FTZ R2, R0, R3 ;  /* 0x0000000300027220 */ /* 0x000fe20000410000 */
[----:B------:R-:W-:Y:S01]  /*23a30*/  LOP3.LUT R3, R197, R238, RZ, 0x3c, !PT ;  /* 0x000000eec5037212 */ /* 0x000fe200078e3cff */
[-CC-:B------:R-:W-:Y:S01]  /*23a40*/  FFMA.FTZ R192, R15, R0.reuse, -R8.reuse ;  /* 0x000000000fc07223 */ /* 0x180fe20000010808 */
[----:B------:R-:W-:Y:S01]  /*23a50*/  FFMA.FTZ R197, R26, R0, -R8 ;  /* 0x000000001ac57223 */ /* 0x000fe20000010808 */
[----:B------:R-:W-:Y:S01]  /*23a60*/  MUFU.EX2 R7, R10 ;  /* 0x0000000a00077308 */ /* 0x000fe20000000800 */
[----:B------:R-:W-:Y:S01]  /*23a70*/  LOP3.LUT R176, R3, R181, RZ, 0x3c, !PT ;  /* 0x000000b503b07212 */ /* 0x000fe200078e3cff */
[----:B------:R-:W-:Y:S02]  /*23a80*/  FMUL.FTZ R3, R0, R5 ;  /* 0x0000000500037220 */ /* 0x000fe40000410000 */
[----:B------:R-:W4:Y:S02]  /*23a90*/  LDL.LU R5, [R1+0x78] ;  /* 0x0000780001057983 */ /* 0x000f240000300800 */
[----:B------:R-:W-:Y:S04]  /*23aa0*/  IMAD.WIDE.U32 R176, R176, -0x326172a9, RZ ;  /* 0xcd9e8d57b0b07825 */ /* 0x000fe800078e00ff */
[----:B------:R-:W1:Y:S10]  /*23ab0*/  MUFU.EX2 R2, R2 ;  /* 0x0000000200027308 */ /* 0x000e740000000800 */
[----:B------:R-:W5:Y:S10]  /*23ac0*/  MUFU.EX2 R3, R3 ;  /* 0x0000000300037308 */ /* 0x000f740000000800 */
[----:B------:R5:W5:Y:S01]  /*23ad0*/  MUFU.EX2 R0, R6 ;  /* 0x0000000600007308 */ /* 0x000b620000000800 */
[C---:B-1----:R-:W-:Y:S01]  /*23ae0*/  FMUL.FTZ R13, R2.reuse, R149 ;  /* 0x00000095020d7220 */ /* 0x042fe20000410000 */
[C---:B------:R-:W-:Y:S01]  /*23af0*/  FMUL.FTZ R12, R2.reuse, R148 ;  /* 0x00000094020c7220 */ /* 0x040fe20000410000 */
[----:B------:R-:W4:Y:S01]  /*23b00*/  LDL R149, [R1+0xdc] ;  /* 0x0000dc0001957983 */ /* 0x000f220000100800 */
[C---:B------:R-:W-:Y:S01]  /*23b10*/  FMUL.FTZ R28, R2.reuse, R140 ;  /* 0x0000008c021c7220 */ /* 0x040fe20000410000 */
[C---:B------:R-:W-:Y:S01]  /*23b20*/  FMUL.FTZ R8, R2.reuse, R152 ;  /* 0x0000009802087220 */ /* 0x040fe20000410000 */
[C---:B------:R-:W-:Y:S01]  /*23b30*/  FMUL.FTZ R9, R2.reuse, R153 ;  /* 0x0000009902097220 */ /* 0x040fe20000410000 */
[----:B------:R-:W4:Y:S01]  /*23b40*/  LDL R148, [R1+0xd0] ;  /* 0x0000d00001947983 */ /* 0x000f220000100800 */
[C---:B------:R-:W-:Y:S01]  /*23b50*/  FMUL.FTZ R24, R2.reuse, R144 ;  /* 0x0000009002187220 */ /* 0x040fe20000410000 */
[C---:B-----5:R-:W-:Y:S01]  /*23b60*/  FMUL.FTZ R27, R3.reuse, R147 ;  /* 0x00000093031b7220 */ /* 0x060fe20000410000 */
[C---:B------:R-:W-:Y:S01]  /*23b70*/  FMUL.FTZ R26, R3.reuse, R146 ;  /* 0x00000092031a7220 */ /* 0x040fe20000410000 */
[C---:B------:R-:W-:Y:S01]  /*23b80*/  FMUL.FTZ R10, R3.reuse, R154 ;  /* 0x0000009a030a7220 */ /* 0x040fe20000410000 */
[----:B------:R-:W-:Y:S01]  /*23b90*/  FMUL.FTZ R11, R3, R155 ;  /* 0x0000009b030b7220 */ /* 0x000fe20000410000 */
[C---:B------:R-:W-:Y:S01]  /*23ba0*/  FMUL.FTZ R25, R2.reuse, R145 ;  /* 0x0000009102197220 */ /* 0x040fe20000410000 */
[C---:B------:R-:W-:Y:S01]  /*23bb0*/  FMUL.FTZ R29, R2.reuse, R141 ;  /* 0x0000008d021d7220 */ /* 0x040fe20000410000 */
[C---:B------:R-:W-:Y:S01]  /*23bc0*/  FMUL.FTZ R56, R2.reuse, R56 ;  /* 0x0000003802387220 */ /* 0x040fe20000410000 */
[----:B------:R-:W-:Y:S01]  /*23bd0*/  FMUL.FTZ R57, R2, R57 ;  /* 0x0000003902397220 */ /* 0x000fe20000410000 */
[----:B------:R-:W-:Y:S01]  /*23be0*/  F2FP.BF16.F32.PACK_AB R6, R19, R34 ;  /* 0x000000221306723e */ /* 0x000fe200000010ff */
        /* <DEDUP_REMOVED lines=81> */
[----:B--2---:R-:W-:Y:S04]  /*24100*/  IMAD.WIDE.U32 R22, R137, -0x326172a9, RZ ;  /* 0xcd9e8d5789167825 */ /* 0x004fe800078e00ff */
[----:B----4-:R-:W-:Y:S02]  /*24110*/  FFMA.FTZ R140, R3, R5, R182 ;  /* 0x00000005038c7223 */ /* 0x010fe400000100b6 */
[----:B------:R-:W2:Y:S04]  /*24120*/  LDL.LU R5, [R1+0xac] ;  /* 0x0000ac0001057983 */ /* 0x000ea80000300800 */
[----:B------:R-:W3:Y:S04]  /*24130*/  LDL.LU R35, [R1+0x84] ;  /* 0x0000840001237983 */ /* 0x000ee80000300800 */
[----:B------:R-:W4:Y:S04]  /*24140*/  LDL R147, [R1+0xd4] ;  /* 0x0000d40001937983 */ /* 0x000f280000100800 */
[----:B------:R-:W5:Y:S04]  /*24150*/  LDL R146, [R1+0xc4] ;  /* 0x0000c40001927983 */ /* 0x000f680000100800 */
[----:B------:R-:W5:Y:S04]  /*24160*/  LDL R154, [R1+0xc8] ;  /* 0x0000c800019a7983 */ /* 0x000f680000100800 */
[----:B------:R-:W5:Y:S01]  /*24170*/  LDL R157, [R1+0xcc] ;  /* 0x0000cc00019d7983 */ /* 0x000f620000100800 */
[----:B------:R-:W-:Y:S03]  /*24180*/  LOP3.LUT R2, R149, R23, RZ, 0x3c, !PT ;  /* 0x0000001795027212 */ /* 0x000fe600078e3cff */
[----:B------:R-:W5:Y:S01]  /*24190*/  LDL R155, [R1+0xc0] ;  /* 0x0000c000019b7983 */ /* 0x000f620000100800 */
[----:B------:R-:W-:Y:S01]  /*241a0*/  LOP3.LUT R22, R177, R148, R22, 0x96, !PT ;  /* 0x00000094b1167212 */ /* 0x000fe200078e9616 */
[----:B------:R-:W-:Y:S02]  /*241b0*/  IMAD.WIDE.U32 R136, R2, -0x2daee0ad, RZ ;  /* 0xd2511f5302887825 */ /* 0x000fe400078e00ff */
[----:B------:R-:W5:Y:S01]  /*241c0*/  LDL R165, [R1+0xb4] ;  /* 0x0000b40001a57983 */ /* 0x000f620000100800 */
[----:B------:R1:W1:Y:S01]  /*241d0*/  MUFU.EX2 R2, R4 ;  /* 0x0000000400027308 */ /* 0x0002620000000800 */
[----:B------:R-:W-:Y:S02]  /*241e0*/  IMAD.WIDE.U32 R22, R22, -0x2daee0ad, RZ ;  /* 0xd2511f5316167825 */ /* 0x000fe400078e00ff */
[----:B------:R-:W5:Y:S04]  /*241f0*/  LDL R152, [R1+0xbc] ;  /* 0x0000bc0001987983 */ /* 0x000f680000100800 */
[----:B------:R-:W5:Y:S04]  /*24200*/  LDL R164, [R1+0xb8] ;  /* 0x0000b80001a47983 */ /* 0x000f680000100800 */
[----:B------:R-:W5:Y:S04]  /*24210*/  LDL R153, [R1+0xb0] ;  /* 0x0000b00001997983 */ /* 0x000f680000100800 */
[----:B------:R-:W5:Y:S01]  /*24220*/  LDL R144, [R1+0x12c] ;  /* 0x00012c0001907983 */ /* 0x000f620000100800 */
[----:B-1----:R-:W-:Y:S01]  /*24230*/  FMUL.FTZ R4, R0, R168 ;  /* 0x000000a800047220 */ /* 0x002fe20000410000 */
[C---:B------:R-:W-:Y:S02]  /*24240*/  FMUL.FTZ R54, R2.reuse, R54 ;  /* 0x0000003602367220 */ /* 0x040fe40000410000 */
[----:B------:R1:W5:Y:S01]  /*24250*/  LDL.S16 R168, [R1+0x48] ;  /* 0x0000480001a87983 */ /* 0x0003620000100600 */
[C---:B------:R-:W-:Y:S01]  /*24260*/  FMUL.FTZ R55, R2.reuse, R55 ;  /* 0x0000003702377220 */ /* 0x040fe20000410000 */
[C---:B------:R-:W-:Y:S01]  /*24270*/  FMUL.FTZ R66, R2.reuse, R66 ;  /* 0x0000004202427220 */ /* 0x040fe20000410000 */
[C---:B------:R-:W-:Y:S01]  /*24280*/  FMUL.FTZ R67, R2.reuse, R67 ;  /* 0x0000004302437220 */ /* 0x040fe20000410000 */
[----:B------:R-:W5:Y:S01]  /*24290*/  LDL R161, [R1+0x9c] ;  /* 0x00009c0001a17983 */ /* 0x000f620000100800 */
        /* <DEDUP_REMOVED lines=20> */
[C---:B--2---:R-:W-:Y:S01]  /*243e0*/  FFMA.FTZ R3, R0.reuse, R5, R34 ;  /* 0x0000000500037223 */ /* 0x044fe20000010022 */
[----:B------:R-:W-:Y:S03]  /*243f0*/  FMUL.FTZ R5, R0, R169 ;  /* 0x000000a900057220 */ /* 0x000fe60000410000 */
[----:B------:R-:W-:Y:S02]  /*24400*/  FADD.FTZ R141, R19, R3 ;  /* 0x00000003138d7221 */ /* 0x000fe40000010000 */
[----:B------:R-:W2:Y:S01]  /*24410*/  MUFU.EX2 R3, R184 ;  /* 0x000000b800037308 */ /* 0x000ea20000000800 */
[----:B----4-:R-:W-:Y:S05]  /*24420*/  LOP3.LUT R0, R137, R147, R180, 0x96, !PT ;  /* 0x0000009389007212 */ /* 0x010fea00078e96b4 */
[----:B------:R-:W-:Y:S04]  /*24430*/  IMAD.WIDE.U32 R142, R0, -0x326172a9, RZ ;  /* 0xcd9e8d57008e7825 */ /* 0x000fe800078e00ff */
[----:B---3--:R-:W-:Y:S01]  /*24440*/  FFMA.FTZ R0, R2, R35, R18 ;  /* 0x0000002302007223 */ /* 0x008fe20000010012 */
[----:B------:R-:W-:Y:S01]  /*24450*/  MUFU.EX2 R19, R193 ;  /* 0x000000c100137308 */ /* 0x000fe20000000800 */
[----:B-----5:R-:W-:Y:S02]  /*24460*/  LOP3.LUT R136, R23, R154, R136, 0x96, !PT ;  /* 0x0000009a17887212 */ /* 0x020fe400078e9688 */
[----:B------:R-:W-:Y:S01]  /*24470*/  LOP3.LUT R138, R143, R146, R176, 0x96, !PT ;  /* 0x000000928f8a7212 */ /* 0x000fe200078e96b0 */
[C---:B------:R-:W-:Y:S01]  /*24480*/  FADD.FTZ R143, R7.reuse, R0 ;  /* 0x00000000078f7221 */ /* 0x040fe20000010000 */
[----:B------:R-:W-:Y:S01]  /*24490*/  F2FP.BF16.F32.PACK_AB R18, R7, R18 ;  /* 0x000000120712723e */ /* 0x000fe200000010ff */
[----:B------:R-:W-:Y:S04]  /*244a0*/  IMAD.WIDE.U32 R136, R136, -0x326172a9, RZ ;  /* 0xcd9e8d5788887825 */ /* 0x000fe800078e00ff */
[----:B------:R-:W3:Y:S01]  /*244b0*/  MUFU.EX2 R7, R179 ;  /* 0x000000b300077308 */ /* 0x000ee20000000800 */
[----:B--2---:R-:W-:Y:S01]  /*244c0*/  F2FP.BF16.F32.PACK_AB R0, R3, R183 ;  /* 0x000000b70300723e */ /* 0x004fe200000010ff */
[----:B------:R-:W-:Y:S01]  /*244d0*/  IMAD.WIDE.U32 R138, R138, -0x2daee0ad, RZ ;  /* 0xd2511f538a8a7825 */ /* 0x000fe200078e00ff */
[----:B------:R-:W-:Y:S03]  /*244e0*/  LOP3.LUT R34, R137, R165, R142, 0x96, !PT ;  /* 0x000000a589227212 */ /* 0x000fe600078e968e */
[----:B------:R-:W-:Y:S01]  /*244f0*/  IMAD.MOV.U32 R183, RZ, RZ, R146 ;  /* 0x000000ffffb77224 */ /* 0x000fe200078e0092 */
[----:B------:R-:W-:Y:S01]  /*24500*/  LOP3.LUT R22, R139, R157, R22, 0x96, !PT ;  /* 0x0000009d8b167212 */ /* 0x000fe200078e9616 */
[----:B------:R1:W2:Y:S02]  /*24510*/  LDL.S16 R146, [R1+0x44] ;  /* 0x0000440001927983 */ /* 0x0002a40000100600 */
[----:B------:R-:W4:Y:S01]  /*24520*/  MUFU.EX2 R139, R188 ;  /* 0x000000bc008b7308 */ /* 0x000f220000000800 */
[----:B------:R-:W-:Y:S04]  /*24530*/  IMAD.WIDE.U32 R34, R34, -0x2daee0ad, RZ ;  /* 0xd2511f5322227825 */ /* 0x000fe800078e00ff */
[----:B------:R-:W-:Y:S01]  /*24540*/  IMAD.WIDE.U32 R22, R22, -0x326172a9, RZ ;  /* 0xcd9e8d5716167825 */ /* 0x000fe200078e00ff */
[----:B------:R-:W-:Y:S02]  /*24550*/  LOP3.LUT R178, R35, R164, R138, 0x96, !PT ;  /* 0x000000a423b27212 */ /* 0x000fe400078e968a */
[C---:B---3--:R-:W-:Y:S01]  /*24560*/  F2FP.BF16.F32.PACK_AB R137, R7.reuse, R182 ;  /* 0x000000b60789723e */ /* 0x048fe200000010ff */
[----:B------:R-:W-:Y:S01]  /*24570*/  FADD.FTZ R142, R7, R140 ;  /* 0x0000008c078e7221 */ /* 0x000fe20000010000 */
[----:B------:R-:W-:Y:S01]  /*24580*/  LOP3.LUT R136, R23, R155, R136, 0x96, !PT ;  /* 0x0000009b17887212 */ /* 0x000fe200078e9688 */
[----:B------:R-:W-:Y:S04]  /*24590*/  IMAD.WIDE.U32 R178, R178, -0x326172a9, RZ ;  /* 0xcd9e8d57b2b27825 */ /* 0x000fe800078e00ff */
[----:B------:R-:W-:Y:S01]  /*245a0*/  FADD.FTZ R35, R3, R181 ;  /* 0x000000b503237221 */ /* 0x000fe20000010000 */
[----:B------:R-:W3:Y:S01]  /*245b0*/  MUFU.EX2 R140, R191 ;  /* 0x000000bf008c7308 */ /* 0x000ee20000000800 */
[----:B------:R-:W-:Y:S04]  /*245c0*/  IMAD.WIDE.U32 R184, R136, -0x2daee0ad, RZ ;  /* 0xd2511f5388b87825 */ /* 0x000fe800078e00ff */
[----:B------:R-:W-:Y:S01]  /*245d0*/  IMAD.WIDE.U32 R144, R144, -0x326172a9, RZ ;  /* 0xcd9e8d5790907825 */ /* 0x000fe200078e00ff */
[----:B------:R-:W-:Y:S04]  /*245e0*/  LOP3.LUT R150, R185, R152, R34, 0x96, !PT ;  /* 0x00000098b9967212 */ /* 0x000fe800078e9622 */
[----:B------:R5:W-:Y:S01]  /*245f0*/  MUFU.EX2 R136, R187 ;  /* 0x000000bb00887308 */ /* 0x000be20000000800 */
[----:B------:R-:W-:Y:S01]  /*24600*/  LOP3.LUT R185, R179, R153, R22, 0x96, !PT ;  /* 0x00000099b3b97212 */ /* 0x000fe200078e9616 */
[----:B------:R-:W-:Y:S08]  /*24610*/  IMAD.WIDE.U32 R150, R150, -0x326172a9, RZ ;  /* 0xcd9e8d5796967825 */ /* 0x000ff000078e00ff */
[----:B------:R-:W-:Y:S01]  /*24620*/  MUFU.EX2 R34, R194 ;  /* 0x000000c200227308 */ /* 0x000fe20000000800 */
[----:B------:R-:W-:Y:S04]  /*24630*/  LOP3.LUT R3, R151, R250, R178, 0x96, !PT ;  /* 0x000000fa97037212 */ /* 0x000fe800078e96b2 */
[C---:B------:R-:W-:Y:S02]  /*24640*/  LOP3.LUT R22, R3.reuse, 0xffff, RZ, 0xc0, !PT ;  /* 0x0000ffff03167812 */ /* 0x040fe400078ec0ff */
[----:B------:R-:W-:Y:S02]  /*24650*/  LOP3.LUT R7, R3, 0xff, RZ, 0xc0, !PT ;  /* 0x000000ff03077812 */ /* 0x000fe400078ec0ff */
[----:B------:R-:W-:Y:S01]  /*24660*/  SHF.R.U32.HI R22, RZ, 0x8, R22 ;  /* 0x00000008ff167819 */ /* 0x000fe20000011616 */
[----:B-----5:R1:W5:Y:S01]  /*24670*/  LDL.S16 R187, [R1+0x4c] ;  /* 0x00004c0001bb7983 */ /* 0x0203620000100600 */
[--C-:B------:R-:W-:Y:S02]  /*24680*/  SHF.R.U32.HI R23, RZ, 0x18, R3.reuse ;  /* 0x00000018ff177819 */ /* 0x100fe40000011603 */
[----:B------:R-:W-:Y:S02]  /*24690*/  LOP3.LUT R22, R22, 0xffff, RZ, 0xc0, !PT ;  /* 0x0000ffff16167812 */ /* 0x000fe400078ec0ff */
[C---:B------:R-:W-:Y:S02]  /*246a0*/  ISETP.GE.U32.AND P5, PT, R218.reuse, R7, PT ;  /* 0x00000007da00720c */ /* 0x040fe40003fa6070 */
[C---:B------:R-:W-:Y:S01]  /*246b0*/  ISETP.GE.U32.AND P4, PT, R218.reuse, R22, PT ;  /* 0x00000016da00720c */ /* 0x040fe20003f86070 */
[----:B------:R-:W1:Y:S01]  /*246c0*/  MUFU.EX2 R7, R190 ;  /* 0x000000be00077308 */ /* 0x000e620000000800 */
[----:B------:R-:W-:Y:S02]  /*246d0*/  SHF.R.U32.HI R22, RZ, 0x10, R3 ;  /* 0x00000010ff167819 */ /* 0x000fe40000011603 */
[----:B------:R-:W-:Y:S02]  /*246e0*/  ISETP.GE.U32.AND P1, PT, R218, R23, PT ;  /* 0x00000017da00720c */ /* 0x000fe40003f26070 */
[----:B------:R-:W-:Y:S05]  /*246f0*/  LOP3.LUT R3, R22, 0xff, RZ, 0xc0, !PT ;  /* 0x000000ff16037812 */ /* 0x000fea00078ec0ff */
[----:B------:R-:W1:Y:S01]  /*24700*/  MUFU.EX2 R22, R189 ;  /* 0x000000bd00167308 */ /* 0x000e620000000800 */
[----:B------:R-:W-:Y:S01]  /*24710*/  ISETP.GE.U32.AND P2, PT, R218, R3, PT ;  /* 0x00000003da00720c */ /* 0x000fe20003f46070 */
[----:B----4-:R-:W-:Y:S01]  /*24720*/  FADD.FTZ R3, R139, R141 ;  /* 0x0000008d8b037221 */ /* 0x010fe20000010000 */
[----:B------:R-:W-:Y:S02]  /*24730*/  F2FP.BF16.F32.PACK_AB R139, R19, R139 ;  /* 0x0000008b138b723e */ /* 0x000fe400000010ff */
[----:B------:R-:W-:Y:S01]  /*24740*/  LOP3.LUT R141, R177, R148, R144, 0x96, !PT ;  /* 0x00000094b18d7212 */ /* 0x000fe200078e9690 */
[----:B------:R-:W-:Y:S01]  /*24750*/  FADD.FTZ R138, R19, R3 ;  /* 0x00000003138a7221 */ /* 0x000fe20000010000 */
[----:B------:R-:W-:Y:S03]  /*24760*/  LOP3.LUT R3, R149, R145, RZ, 0x3c, !PT ;  /* 0x0000009195037212 */ /* 0x000fe600078e3cff */
[----:B------:R4:W-:Y:S02]  /*24770*/  MUFU.EX2 R19, R192 ;  /* 0x000000c000137308 */ /* 0x0009e40000000800 */
[----:B------:R-:W-:Y:S04]  /*24780*/  IMAD.WIDE.U32 R148, R3, -0x2daee0ad, RZ ;  /* 0xd2511f5303947825 */ /* 0x000fe800078e00ff */
[----:B---3--:R-:W-:Y:S01]  /*24790*/  FADD.FTZ R3, R140, R143 ;  /* 0x0000008f8c037221 */ /* 0x008fe20000010000 */
[----:B-1----:R-:W-:Y:S01]  /*247a0*/  F2FP.BF16.F32.PACK_AB R140, R7, R140 ;  /* 0x0000008c078c723e */ /* 0x002fe200000010ff */
[----:B------:R-:W3:Y:S01]  /*247b0*/  LDL R143, [R1+0xa0] ;  /* 0x0000a000018f7983 */ /* 0x000ee20000100800 */
[----:B------:R-:W-:Y:S01]  /*247c0*/  LOP3.LUT R144, R149, R147, R180, 0x96, !PT ;  /* 0x0000009395907212 */ /* 0x000fe200078e96b4 */
[--C-:B------:R-:W-:Y:S01]  /*247d0*/  FADD.FTZ R156, R7, R3.reuse ;  /* 0x00000003079c7221 */ /* 0x100fe20000010000 */
[----:B------:R-:W-:Y:S01]  /*247e0*/  PRMT R3, R6, 0x7632, R3 ;  /* 0x0000763206037816 */ /* 0x000fe20000000003 */
[----:B------:R-:W-:Y:S01]  /*247f0*/  FADD.FTZ R7, R136, R35 ;  /* 0x0000002388077221 */ /* 0x000fe20000010000 */
[C---:B------:R-:W-:Y:S01]  /*24800*/  F2FP.BF16.F32.PACK_AB R136, R22.reuse, R136 ;  /* 0x000000881688723e */ /* 0x040fe200000010ff */
[----:B------:R-:W-:Y:S01]  /*24810*/  @!P2 HFMA2.BF16_V2 R168, -RZ.H0_H0, RZ.H0_H0, -R18.H0_H0 ;  /* 0x200000ffffa8a231 */ /* 0x000fe20000340912 */
[----:B------:R-:W1:Y:S01]  /*24820*/  MUFU.EX2 R23, R186 ;  /* 0x000000ba00177308 */ /* 0x000e620000000800 */
[--C-:B------:R-:W-:Y:S01]  /*24830*/  FADD.FTZ R147, R22, R7.reuse ;  /* 0x0000000716937221 */ /* 0x100fe20000010000 */
[----:B------:R-:W-:Y:S01]  /*24840*/  PRMT R7, R18, 0x7632, R7 ;  /* 0x0000763212077816 */ /* 0x000fe20000000007 */
[----:B----4-:R4:W4:Y:S01]  /*24850*/  LDL.S16 R192, [R1+0x50] ;  /* 0x0000500001c07983 */ /* 0x0109220000100600 */
[----:B------:R-:W-:Y:S06]  /*24860*/  PRMT R160, R168, 0x7610, R160 ;  /* 0x00007610a8a07816 */ /* 0x000fec00000000a0 */
[----:B------:R-:W1:Y:S02]  /*24870*/  MUFU.EX2 R22, R195 ;  /* 0x000000c300167308 */ /* 0x000e640000000800 */
[----:B-1----:R-:W-:Y:S01]  /*24880*/  F2FP.BF16.F32.PACK_AB R180, R19, R23 ;  /* 0x0000001713b4723e */ /* 0x002fe200000010ff */
[----:B------:R-:W-:Y:S01]  /*24890*/  FADD.FTZ R35, R23, R142 ;  /* 0x0000008e17237221 */ /* 0x000fe20000010000 */
[----:B------:R-:W-:Y:S01]  /*248a0*/  F2FP.BF16.F32.PACK_AB R181, R22, R34 ;  /* 0x0000002216b5723e */ /* 0x000fe200000010ff */
[----:B--2---:R-:W-:Y:S05]  /*248b0*/  @!P1 HFMA2.BF16_V2 R146, -RZ.H0_H0, RZ.H0_H0, -R7.H0_H0 ;  /* 0x200000ffff929231 */ /* 0x004fea0000340907 */
[----:B------:R-:W-:Y:S01]  /*248c0*/  PRMT R182, R146, 0x7610, R182 ;  /* 0x0000761092b67816 */ /* 0x000fe200000000b6 */
[----:B-----5:R-:W-:Y:S05]  /*248d0*/  @!P4 HFMA2.BF16_V2 R187, -RZ.H0_H0, RZ.H0_H0, -R3.H0_H0 ;  /* 0x200000ffffbbc231 */ /* 0x020fea0000340903 */
[----:B------:R-:W-:Y:S02]  /*248e0*/  PRMT R145, R187, 0x7610, R145 ;  /* 0x00007610bb917816 */ /* 0x000fe40000000091 */
[----:B---3--:R-:W-:Y:S05]  /*248f0*/  IADD3 R142, P0, R220, R143, RZ ;  /* 0x0000008fdc8e7210 */ /* 0x008fea0007f1e0ff */
[----:B------:R-:W-:Y:S02]  /*24900*/  IMAD.X R143, R221, 0x1, R161, P0 ;  /* 0x00000001dd8f7824 */ /* 0x000fe400000e06a1 */
[----:B----4-:R-:W-:Y:S05]  /*24910*/  @!P5 HFMA2.BF16_V2 R192, -RZ.H0_H0, RZ.H0_H0, -R6.H0_H0 ;  /* 0x200000ffffc0d231 */ /* 0x010fea0000340906 */
[----:B------:R-:W-:Y:S01]  /*24920*/  PRMT R179, R192, 0x7610, R179 ;  /* 0x00007610c0b37816 */ /* 0x000fe200000000b3 */
[----:B------:R-:W-:Y:S04]  /*24930*/  @!P5 STL.S16 [R1+0x50], R192 ;  /* 0x000050c00100d387 */ /* 0x000fe80000100600 */
[----:B------:R-:W-:Y:S04]  /*24940*/  @!P4 STL.S16 [R1+0x4c], R187 ;  /* 0x00004cbb0100c387 */ /* 0x000fe80000100600 */
[----:B------:R1:W-:Y:S04]  /*24950*/  @!P2 STL.S16 [R1+0x48], R168 ;  /* 0x000048a80100a387 */ /* 0x0003e80000100600 */
[----:B------:R2:W-:Y:S01]  /*24960*/  @!P1 STL.S16 [R1+0x44], R146 ;  /* 0x0000449201009387 */ /* 0x0005e20000100600 */
[----:B-1----:R-:W-:Y:S01]  /*24970*/  FADD.FTZ R168, R19, R35 ;  /* 0x0000002313a87221 */ /* 0x002fe20000010000 */
[----:B--2---:R-:W-:Y:S02]  /*24980*/  PRMT R146, R6, 0x5410, R3 ;  /* 0x0000541006927816 */ /* 0x004fe40000000003 */
[----:B------:R-:W-:Y:S02]  /*24990*/  @!P5 PRMT R6, R179, 0x5410, RZ ;  /* 0x00005410b306d816 */ /* 0x000fe400000000ff */
[----:B------:R-:W-:Y:S02]  /*249a0*/  @!P4 PRMT R3, R145, 0x5410, RZ ;  /* 0x000054109103c816 */ /* 0x000fe400000000ff */
[----:B------:R-:W-:Y:S01]  /*249b0*/  PRMT R145, R18, 0x5410, R7 ;  /* 0x0000541012917816 */ /* 0x000fe20000000007 */
[----:B------:R1:W-:Y:S01]  /*249c0*/  ST.E.U16 desc[UR4][R220.64], R6 ;  /* 0x00000006dc007985 */ /* 0x0003e2000c101504 */
[----:B------:R-:W-:Y:S02]  /*249d0*/  @!P1 PRMT R7, R182, 0x5410, RZ ;  /* 0x00005410b6079816 */ /* 0x000fe400000000ff */
[----:B------:R-:W-:Y:S01]  /*249e0*/  @!P2 PRMT R18, R160, 0x5410, RZ ;  /* 0x00005410a012a816 */ /* 0x000fe200000000ff */
[----:B------:R-:W-:Y:S04]  /*249f0*/  ST.E.U16 desc[UR4][R220.64+0x2], R3 ;  /* 0x00000203dc007985 */ /* 0x000fe8000c101504 */
[----:B------:R2:W-:Y:S04]  /*24a00*/  ST.E.U16 desc[UR4][R142.64+0x2], R7 ;  /* 0x000002078e007985 */ /* 0x0005e8000c101504 */
[----:B------:R3:W-:Y:S04]  /*24a10*/  ST.E.U16 desc[UR4][R142.64], R18 ;  /* 0x000000128e007985 */ /* 0x0007e8000c101504 */
[----:B------:R-:W4:Y:S01]  /*24a20*/  LDL.64 R160, [R1+0x88] ;  /* 0x0000880001a07983 */ /* 0x000f220000100a00 */
[--C-:B-1----:R-:W-:Y:S01]  /*24a30*/  FADD.FTZ R6, R34, R138.reuse ;  /* 0x0000008a22067221 */ /* 0x102fe20000010000 */
[----:B------:R-:W-:Y:S01]  /*24a40*/  PRMT R138, R0, 0x7632, R138 ;  /* 0x00007632008a7816 */ /* 0x000fe2000000008a */
[----:B------:R-:W-:Y:S04]  /*24a50*/  IMAD.WIDE.U32 R34, R144, -0x326172a9, RZ ;  /* 0xcd9e8d5790227825 */ /* 0x000fe800078e00ff */
[----:B------:R-:W-:Y:S01]  /*24a60*/  FADD.FTZ R179, R22, R6 ;  /* 0x0000000616b37221 */ /* 0x000fe20000010000 */
[----:B------:R-:W-:Y:S01]  /*24a70*/  LOP3.LUT R176, R35, R183, R176, 0x96, !PT ;  /* 0x000000b723b07212 */ /* 0x000fe200078e96b0 */
[----:B--2---:R-:W-:Y:S04]  /*24a80*/  IMAD.WIDE.U32 R6, R141, -0x2daee0ad, RZ ;  /* 0xd2511f538d067825 */ /* 0x004fe800078e00ff */
[----:B------:R-:W-:Y:S01]  /*24a90*/  FMUL.FTZ R35, R2, R159 ;  /* 0x0000009f02237220 */ /* 0x000fe20000410000 */
[----:B------:R-:W2:Y:S01]  /*24aa0*/  LDL R141, [R1+0x94] ;  /* 0x00009400018d7983 */ /* 0x000ea20000100800 */
[----:B------:R-:W-:Y:S01]  /*24ab0*/  IMAD.WIDE.U32 R176, R176, -0x2daee0ad, RZ ;  /* 0xd2511f53b0b07825 */ /* 0x000fe200078e00ff */
[----:B---3--:R-:W-:Y:S02]  /*24ac0*/  LOP3.LUT R18, R7, R154, R148, 0x96, !PT ;  /* 0x0000009a07127212 */ /* 0x008fe400078e9694 */
[----:B------:R1:W3:Y:S02]  /*24ad0*/  LDL.S16 R154, [R1+0x68] ;  /* 0x00006800019a7983 */ /* 0x0002e40000100600 */
[----:B------:R-:W-:Y:S01]  /*24ae0*/  LOP3.LUT R22, R177, R157, R6, 0x96, !PT ;  /* 0x0000009db1167212 */ /* 0x000fe200078e9606 */
[----:B------:R-:W-:Y:S01]  /*24af0*/  IMAD.WIDE.U32 R18, R18, -0x326172a9, RZ ;  /* 0xcd9e8d5712127825 */ /* 0x000fe200078e00ff */
[----:B------:R-:W-:Y:S03]  /*24b00*/  MUFU.EX2 R157, R242 ;  /* 0x000000f2009d7308 */ /* 0x000fe60000000800 */
[----:B------:R-:W-:Y:S01]  /*24b10*/  IMAD.WIDE.U32 R22, R22, -0x326172a9, RZ ;  /* 0xcd9e8d5716167825 */ /* 0x000fe200078e00ff */
[----:B------:R-:W-:Y:S02]  /*24b20*/  LOP3.LUT R6, R19, R165, R34, 0x96, !PT ;  /* 0x000000a513067212 */ /* 0x000fe400078e9622 */
[----:B------:R-:W-:Y:S01]  /*24b30*/  LOP3.LUT R165, R150, 0xff, RZ, 0xc0, !PT ;  /* 0x000000ff96a57812 */ /* 0x000fe200078ec0ff */
[----:B------:R-:W5:Y:S01]  /*24b40*/  LDL R19, [R1+0x90] ;  /* 0x0000900001137983 */ /* 0x000f620000100800 */
[----:B------:R-:W-:Y:S01]  /*24b50*/  LOP3.LUT R18, R23, R155, R18, 0x96, !PT ;  /* 0x0000009b17127212 */ /* 0x000fe200078e9612 */
[----:B------:R-:W-:Y:S04]  /*24b60*/  IMAD.WIDE.U32 R6, R6, -0x2daee0ad, RZ ;  /* 0xd2511f5306067825 */ /* 0x000fe800078e00ff */
[C---:B------:R-:W-:Y:S01]  /*24b70*/  FMUL.FTZ R23, R2.reuse, R163 ;  /* 0x000000a302177220 */ /* 0x040fe20000410000 */
[----:B------:R-:W-:Y:S01]  /*24b80*/  FMUL.FTZ R34, R2, R158 ;  /* 0x0000009e02227220 */ /* 0x000fe20000410000 */
[----:B------:R-:W-:Y:S01]  /*24b90*/  IMAD.WIDE.U32 R182, R18, -0x2daee0ad, RZ ;  /* 0xd2511f5312b67825 */ /* 0x000fe200078e00ff */
[----:B------:R-:W-:Y:S01]  /*24ba0*/  LOP3.LUT R176, R7, R164, R176, 0x96, !PT ;  /* 0x000000a407b07212 */ /* 0x000fe200078e96b0 */
[----:B------:R-:W5:Y:S01]  /*24bb0*/  LDL R18, [R1+0x98] ;  /* 0x0000980001127983 */ /* 0x000f620000100800 */
[----:B------:R-:W-:Y:S02]  /*24bc0*/  MUFU.EX2 R158, R203 ;  /* 0x000000cb009e7308 */ /* 0x000fe40000000800 */
[----:B------:R-:W-:Y:S01]  /*24bd0*/  LOP3.LUT R152, R183, R152, R6, 0x96, !PT ;  /* 0x00000098b7987212 */ /* 0x000fe200078e9606 */
[----:B------:R-:W-:Y:S05]  /*24be0*/  IMAD.WIDE.U32 R176, R176, -0x326172a9, RZ ;  /* 0xcd9e8d57b0b07825 */ /* 0x000fea00078e00ff */
[----:B------:R-:W-:Y:S01]  /*24bf0*/  LOP3.LUT R177, R177, R153, R22, 0x96, !PT ;  /* 0x00000099b1b17212 */ /* 0x000fe200078e9616 */
[----:B------:R-:W-:Y:S05]  /*24c00*/  IMAD.WIDE.U32 R152, R152, -0x326172a9, RZ ;  /* 0xcd9e8d5798987825 */ /* 0x000fea00078e00ff */
[----:B------:R-:W-:Y:S04]  /*24c10*/  LOP3.LUT R3, R153, R250, R176, 0x96, !PT ;  /* 0x000000fa99037212 */ /* 0x000fe800078e96b0 */
[----:B------:R-:W-:Y:S04]  /*24c20*/  LOP3.LUT R6, R3, 0xff, RZ, 0xc0, !PT ;  /* 0x000000ff03067812 */ /* 0x000fe800078ec0ff */
[----:B------:R-:W-:Y:S02]  /*24c30*/  ISETP.GE.U32.AND P1, PT, R218, R6, PT ;  /* 0x00000006da00720c */ /* 0x000fe40003f26070 */
[----:B----4-:R-:W-:Y:S02]  /*24c40*/  IADD3 R6, P0, R160, R142, RZ ;  /* 0x0000008ea0067210 */ /* 0x010fe40007f1e0ff */
[----:B------:R-:W-:Y:S03]  /*24c50*/  PRMT R160, R0, 0x5410, R138 ;  /* 0x0000541000a07816 */ /* 0x000fe6000000008a */
[----:B--2---:R-:W-:Y:S06]  /*24c60*/  IMAD.X R7, R141, 0x1, R143, P0 ;  /* 0x000000018d077824 */ /* 0x004fec00000e068f */
[----:B---3--:R-:W-:Y:S05]  /*24c70*/  @!P1 HFMA2.BF16_V2 R154, -RZ.H0_H0, RZ.H0_H0, -R0.H0_H0 ;  /* 0x200000ffff9a9231 */ /* 0x008fea0000340900 */
[----:B------:R-:W-:Y:S01]  /*24c80*/  PRMT R22, R154, 0x7610, R22 ;  /* 0x000076109a167816 */ /* 0x000fe20000000016 */
[----:B------:R5:W-:Y:S03]  /*24c90*/  @!P1 STL.S16 [R1+0x68], R154 ;  /* 0x0000689a01009387 */ /* 0x000be60000100600 */
[----:B------:R-:W-:Y:S01]  /*24ca0*/  @!P1 PRMT R0, R22, 0x5410, RZ ;  /* 0x0000541016009816 */ /* 0x000fe200000000ff */
[----:B------:R1:W2:Y:S01]  /*24cb0*/  LDL.S16 R159, [R1+0x70] ;  /* 0x00007000019f7983 */ /* 0x0002a20000100600 */
[----:B------:R-:W-:Y:S03]  /*24cc0*/  FMUL.FTZ R22, R2, R162 ;  /* 0x000000a202167220 */ /* 0x000fe60000410000 */
[----:B------:R3:W-:Y:S04]  /*24cd0*/  ST.E.U16 desc[UR4][R6.64], R0 ;  /* 0x0000000006007985 */ /* 0x0007e8000c101504 */
[----:B------:R-:W4:Y:S04]  /*24ce0*/  LDL R144, [R1+0xa8] ;  /* 0x0000a80001907983 */ /* 0x000f280000100800 */
[----:B------:R-:W4:Y:S01]  /*24cf0*/  LDL R141, [R1+0xa4] ;  /* 0x0000a400018d7983 */ /* 0x000f220000100800 */
[----:B-----5:R-:W-:Y:S01]  /*24d00*/  IADD3 R154, P0, R220, R19, RZ ;  /* 0x00000013dc9a7210 */ /* 0x020fe20007f1e0ff */
[C---:B------:R-:W-:Y:S04]  /*24d10*/  FMUL.FTZ R19, R2.reuse, R167 ;  /* 0x000000a702137220 */ /* 0x040fe80000410000 */
[----:B------:R-:W-:Y:S02]  /*24d20*/  IMAD.X R155, R221, 0x1, R18, P0 ;  /* 0x00000001dd9b7824 */ /* 0x000fe400000e0612 */
[----:B------:R-:W-:Y:S01]  /*24d30*/  FMUL.FTZ R18, R2, R166 ;  /* 0x000000a602127220 */ /* 0x000fe20000410000 */
[----:B---3--:R-:W-:Y:S01]  /*24d40*/  LOP3.LUT R0, R150, 0xffff, RZ, 0xc0, !PT ;  /* 0x0000ffff96007812 */ /* 0x008fe200078ec0ff */
[C---:B------:R-:W-:Y:S01]  /*24d50*/  FMUL.FTZ R6, R2.reuse, R170 ;  /* 0x000000aa02067220 */ /* 0x040fe20000410000 */
[----:B------:R-:W-:Y:S02]  /*24d60*/  FMUL.FTZ R7, R2, R171 ;  /* 0x000000ab02077220 */ /* 0x000fe40000410000 */
[----:B------:R-:W-:Y:S01]  /*24d70*/  SHF.R.U32.HI R0, RZ, 0x8, R0 ;  /* 0x00000008ff007819 */ /* 0x000fe20000011600 */
[----:B------:R-:W-:Y:S03]  /*24d80*/  MUFU.EX2 R2, R201 ;  /* 0x000000c900027308 */ /* 0x000fe60000000800 */
[----:B------:R-:W-:Y:S02]  /*24d90*/  LOP3.LUT R164, R0, 0xffff, RZ, 0xc0, !PT ;  /* 0x0000ffff00a47812 */ /* 0x000fe400078ec0ff */
[--C-:B------:R-:W-:Y:S04]  /*24da0*/  SHF.R.U32.HI R0, RZ, 0x10, R150.reuse ;  /* 0x00000010ff007819 */ /* 0x100fe80000011696 */
[----:B------:R-:W-:Y:S04]  /*24db0*/  LOP3.LUT R0, R0, 0xff, RZ, 0xc0, !PT ;  /* 0x000000ff00007812 */ /* 0x000fe800078ec0ff */
[C---:B------:R-:W-:Y:S02]  /*24dc0*/  ISETP.GE.U32.AND P6, PT, R218.reuse, R0, PT ;  /* 0x00000000da00720c */ /* 0x040fe40003fc6070 */
[----:B------:R-:W-:Y:S04]  /*24dd0*/  SHF.R.U32.HI R0, RZ, 0x18, R150 ;  /* 0x00000018ff007819 */ /* 0x000fe80000011696 */
[----:B------:R-:W-:Y:S02]  /*24de0*/  ISETP.GE.U32.AND P5, PT, R218, R0, PT ;  /* 0x00000000da00720c */ /* 0x000fe40003fa6070 */
[----:B------:R-:W-:Y:S04]  /*24df0*/  LOP3.LUT R0, R3, 0xffff, RZ, 0xc0, !PT ;  /* 0x0000ffff03007812 */ /* 0x000fe800078ec0ff */
[----:B------:R-:W-:Y:S04]  /*24e00*/  SHF.R.U32.HI R0, RZ, 0x8, R0 ;  /* 0x00000008ff007819 */ /* 0x000fe80000011600 */
[----:B------:R-:W-:Y:S04]  /*24e10*/  LOP3.LUT R0, R0, 0xffff, RZ, 0xc0, !PT ;  /* 0x0000ffff00007812 */ /* 0x000fe800078ec0ff */
[----:B------:R-:W-:Y:S02]  /*24e20*/  ISETP.GE.U32.AND P4, PT, R218, R0, PT ;  /* 0x00000000da00720c */ /* 0x000fe40003f86070 */
[--C-:B------:R-:W-:Y:S02]  /*24e30*/  SHF.R.U32.HI R0, RZ, 0x10, R3.reuse ;  /* 0x00000010ff007819 */ /* 0x100fe40000011603 */
[----:B------:R-:W-:Y:S02]  /*24e40*/  SHF.R.U32.HI R3, RZ, 0x18, R3 ;  /* 0x00000018ff037819 */ /* 0x000fe40000011603 */
[----:B------:R-:W-:Y:S02]  /*24e50*/  LOP3.LUT R0, R0, 0xff, RZ, 0xc0, !PT ;  /* 0x000000ff00007812 */ /* 0x000fe400078ec0ff */
[C---:B------:R-:W-:Y:S02]  /*24e60*/  ISETP.GE.U32.AND P1, PT, R218.reuse, R3, PT ;  /* 0x00000003da00720c */ /* 0x040fe40003f26070 */
[----:B------:R-:W-:Y:S01]  /*24e70*/  ISETP.GE.U32.AND P2, PT, R218, R0, PT ;  /* 0x00000000da00720c */ /* 0x000fe20003f46070 */
[----:B------:R1:W3:Y:S11]  /*24e80*/  LDL.S16 R3, [R1+0x74] ;  /* 0x0000740001037983 */ /* 0x0002f60000100600 */
[----:B------:R-:W-:Y:S01]  /*24e90*/  @!UPT UIADD3 URZ, URZ, URZ, URZ ;  /* 0x0000003f3f3ff290 */ /* 0x000fe2000fffe03f */
[----:B--2---:R-:W-:Y:S05]  /*24ea0*/  @!P2 HFMA2.BF16_V2 R159, -RZ.H0_H0, RZ.H0_H0, -R137.H0_H0 ;  /* 0x200000ffff9fa231 */ /* 0x004fea0000340989 */
[----:B------:R-:W-:Y:S02]  /*24eb0*/  PRMT R193, R159, 0x7610, R193 ;  /* 0x000076109fc17816 */ /* 0x000fe400000000c1 */
[----:B----4-:R-:W-:Y:S02]  /*24ec0*/  IADD3 R148, P0, R220, R144, RZ ;  /* 0x00000090dc947210 */ /* 0x010fe40007f1e0ff */
[----:B------:R-:W-:Y:S03]  /*24ed0*/  MUFU.EX2 R144, R245 ;  /* 0x000000f500907308 */ /* 0x000fe60000000800 */
[----:B------:R-:W-:Y:S07]  /*24ee0*/  IMAD.X R149, R221, 0x1, R141, P0 ;  /* 0x00000001dd957824 */ /* 0x000fee00000e068d */
[----:B------:R-:W2:Y:S02]  /*24ef0*/  MUFU.EX2 R141, R244 ;  /* 0x000000f4008d7308 */ /* 0x000ea40000000800 */
[----:B--2---:R-:W-:Y:S01]  /*24f00*/  F2FP.BF16.F32.PACK_AB R171, R141, R144 ;  /* 0x000000908dab723e */ /* 0x004fe200000010ff */
[----:B---3--:R-:W-:Y:S05]  /*24f10*/  @!P4 HFMA2.BF16_V2 R3, -RZ.H0_H0, RZ.H0_H0, -R138.H0_H0 ;  /* 0x200000ffff03c231 */ /* 0x008fea000034098a */
[----:B------:R-:W-:Y:S01]  /*24f20*/  PRMT R0, R3, 0x7610, R0 ;  /* 0x0000761003007816 */ /* 0x000fe20000000000 */
[----:B------:R2:W-:Y:S03]  /*24f30*/  @!P4 STL.S16 [R1+0x74], R3 ;  /* 0x000074030100c387 */ /* 0x0005e60000100600 */
[----:B------:R-:W-:Y:S01]  /*24f40*/  @!P4 PRMT R138, R0, 0x5410, RZ ;  /* 0x00005410008ac816 */ /* 0x000fe200000000ff */
[----:B------:R1:W3:Y:S01]  /*24f50*/  LDL.S16 R192, [R1+0x6c] ;  /* 0x00006c0001c07983 */ /* 0x0002e20000100600 */
[----:B------:R-:W-:Y:S01]  /*24f60*/  ISETP.GE.U32.AND P4, PT, R218, R164, PT ;  /* 0x000000a4da00720c */ /* 0x000fe20003f86070 */
[----:B------:R-:W4:Y:S02]  /*24f70*/  MUFU.EX2 R0, R200 ;  /* 0x000000c800007308 */ /* 0x000f240000000800 */
[----:B------:R1:W5:Y:S04]  /*24f80*/  LDL.S16 R187, [R1+0x64] ;  /* 0x0000640001bb7983 */ /* 0x0003680000100600 */
[----:B------:R1:W5:Y:S04]  /*24f90*/  LDL.S16 R167, [R1+0x60] ;  /* 0x0000600001a77983 */ /* 0x0003680000100600 */
[----:B------:R-:W-:Y:S04]  /*24fa0*/  @!P2 STL.S16 [R1+0x70], R159 ;  /* 0x0000709f0100a387 */ /* 0x000fe80000100600 */
[----:B------:R1:W-:Y:S01]  /*24fb0*/  ST.E.U16 desc[UR4][R154.64], R138 ;  /* 0x0000008a9a007985 */ /* 0x0003e2000c101504 */
[----:B----4-:R-:W-:Y:S01]  /*24fc0*/  F2FP.BF16.F32.PACK_AB R169, R0, R2 ;  /* 0x0000000200a9723e */ /* 0x010fe200000010ff */
[----:B--2---:R-:W-:Y:S02]  /*24fd0*/  FADD.FTZ R3, R2, R156 ;  /* 0x0000009c02037221 */ /* 0x004fe40000010000 */
[----:B------:R2:W-:Y:S02]  /*24fe0*/  MUFU.EX2 R156, R239 ;  /* 0x000000ef009c7308 */ /* 0x0005e40000000800 */
[----:B------:R-:W-:Y:S08]  /*24ff0*/  FADD.FTZ R161, R0, R3 ;  /* 0x0000000300a17221 */ /* 0x000ff00000010000 */
[----:B------:R-:W4:Y:S10]  /*25000*/  MUFU.EX2 R3, R199 ;  /* 0x000000c700037308 */ /* 0x000f340000000800 */
[----:B------:R-:W4:Y:S01]  /*25010*/  MUFU.EX2 R0, R198 ;  /* 0x000000c600007308 */ /* 0x000f220000000800 */
[----:B--2---:R-:W-:Y:S02]  /*25020*/  PRMT R239, R218, 0x7054, R218 ;  /* 0x00007054daef7816 */ /* 0x004fe400000000da */
[----:B-1----:R-:W-:Y:S04]  /*25030*/  LOP3.LUT R138, R152, 0xff, RZ, 0xc0, !PT ;  /* 0x000000ff988a7812 */ /* 0x002fe800078ec0ff */
[----:B------:R-:W-:Y:S01]  /*25040*/  ISETP.GE.U32.AND P0, PT, R218, R138, PT ;  /* 0x0000008ada00720c */ /* 0x000fe20003f06070 */
[----:B----4-:R-:W-:Y:S01]  /*25050*/  FADD.FTZ R2, R3, R147 ;  /* 0x0000009303027221 */ /* 0x010fe20000010000 */
[----:B------:R-:W-:Y:S01]  /*25060*/  FADD.FTZ R138, R157, R161 ;  /* 0x000000a19d8a7221 */ /* 0x000fe20000010000 */
[----:B------:R-:W-:Y:S02]  /*25070*/  F2FP.BF16.F32.PACK_AB R161, R156, R157 ;  /* 0x0000009d9ca1723e */ /* 0x000fe400000010ff */
[C---:B------:R-:W-:Y:S01]  /*25080*/  F2FP.BF16.F32.PACK_AB R3, R0.reuse, R3 ;  /* 0x000000030003723e */ /* 0x040fe200000010ff */
[----:B------:R-:W-:Y:S02]  /*25090*/  FADD.FTZ R163, R0, R2 ;  /* 0x0000000200a37221 */ /* 0x000fe40000010000 */
[----:B------:R-:W1:Y:S10]  /*250a0*/  MUFU.EX2 R2, R197 ;  /* 0x000000c500027308 */ /* 0x000e740000000800 */
[----:B------:R-:W2:Y:S01]  /*250b0*/  MUFU.EX2 R0, R196 ;  /* 0x000000c400007308 */ /* 0x000ea20000000800 */
[----:B-1----:R-:W-:Y:S01]  /*250c0*/  FADD.FTZ R147, R2, R168 ;  /* 0x000000a802937221 */ /* 0x002fe20000010000 */
[----:B--2---:R-:W-:Y:S01]  /*250d0*/  F2FP.BF16.F32.PACK_AB R170, R0, R2 ;  /* 0x0000000200aa723e */ /* 0x004fe200000010ff */
[----:B------:R-:W-:Y:S01]  /*250e0*/  FADD.FTZ R2, R144, R179 ;  /* 0x000000b390027221 */ /* 0x000fe20000010000 */
[----:B------:R-:W-:Y:S01]  /*250f0*/  LOP3.LUT R144, R152, 0xffff, RZ, 0xc0, !PT ;  /* 0x0000ffff98907812 */ /* 0x000fe200078ec0ff */
[----:B------:R-:W-:Y:S01]  /*25100*/  FADD.FTZ R162, R0, R147 ;  /* 0x0000009300a27221 */ /* 0x000fe20000010000 */
[----:B------:R-:W-:Y:S01]  /*25110*/  PRMT R0, R137, 0x7632, R0 ;  /* 0x0000763289007816 */ /* 0x000fe20000000000 */
[----:B------:R-:W-:Y:S01]  /*25120*/  FADD.FTZ R2, R141, R2 ;  /* 0x000000028d027221 */ /* 0x000fe20000010000 */
[----:B------:R-:W-:Y:S01]  /*25130*/  SHF.R.U32.HI R144, RZ, 0x8, R144 ;  /* 0x00000008ff907819 */ /* 0x000fe20000011690 */
[----:B------:R-:W-:Y:S01]  /*25140*/  FADD.FTZ R141, R156, R138 ;  /* 0x0000008a9c8d7221 */ /* 0x000fe20000010000 */
[----:B------:R-:W-:Y:S01]  /*25150*/  PRMT R159, R137, 0x5410, R0 ;  /* 0x00005410899f7816 */ /* 0x000fe20000000000 */
[----:B------:R-:W1:Y:S01]  /*25160*/  MUFU.EX2 R147, R213 ;  /* 0x000000d500937308 */ /* 0x000e620000000800 */
[----:B------:R-:W-:Y:S01]  /*25170*/  @!P2 PRMT R137, R193, 0x5410, RZ ;  /* 0x00005410c189a816 */ /* 0x000fe200000000ff */
[----:B------:R2:W-:Y:S01]  /*25180*/  STL [R1+0xac], R2 ;  /* 0x0000ac0201007387 */ /* 0x0005e20000100800 */
[----:B------:R-:W-:Y:S02]  /*25190*/  ISETP.GE.U32.AND P2, PT, R218, R165, PT ;  /* 0x000000a5da00720c */ /* 0x000fe40003f46070 */
[----:B------:R-:W-:Y:S01]  /*251a0*/  PRMT R138, R139, 0x7632, R138 ;  /* 0x000076328b8a7816 */ /* 0x000fe2000000008a */
[----:B------:R4:W-:Y:S01]  /*251b0*/  ST.E.U16 desc[UR4][R148.64], R137 ;  /* 0x0000008994007985 */ /* 0x0009e2000c101504 */
[----:B------:R-:W-:Y:S02]  /*251c0*/  LOP3.LUT R144, R144, 0xffff, RZ, 0xc0, !PT ;  /* 0x0000ffff90907812 */ /* 0x000fe400078ec0ff */
[----:B------:R-:W-:Y:S04]  /*251d0*/  SHF.R.U32.HI R156, RZ, 0x10, R152 ;  /* 0x00000010ff9c7819 */ /* 0x000fe80000011698 */
[----:B------:R-:W-:Y:S01]  /*251e0*/  LOP3.LUT R156, R156, 0xff, RZ, 0xc0, !PT ;  /* 0x000000ff9c9c7812 */ /* 0x000fe200078ec0ff */
[----:B--2---:R-:W2:Y:S01]  /*251f0*/  MUFU.EX2 R2, R202 ;  /* 0x000000ca00027308 */ /* 0x004ea20000000800 */
[----:B----4-:R-:W-:Y:S01]  /*25200*/  PRMT R137, R140, 0x7632, R137 ;  /* 0x000076328c897816 */ /* 0x010fe20000000089 */
[----:B---3--:R-:W-:Y:S02]  /*25210*/  @!P1 HFMA2.BF16_V2 R192, -RZ.H0_H0, RZ.H0_H0, -R0.H0_H0 ;  /* 0x200000ffffc09231 */ /* 0x008fe40000340900 */
[----:B-----5:R-:W-:Y:S03]  /*25220*/  @!P2 HFMA2.BF16_V2 R187, -RZ.H0_H0, RZ.H0_H0, -R139.H0_H0 ;  /* 0x200000ffffbba231 */ /* 0x020fe6000034098b */
[----:B------:R-:W-:Y:S01]  /*25230*/  PRMT R168, R192, 0x7610, R168 ;  /* 0x00007610c0a87816 */ /* 0x000fe200000000a8 */
[----:B------:R-:W-:Y:S01]  /*25240*/  @!P1 STL.S16 [R1+0x6c], R192 ;  /* 0x00006cc001009387 */ /* 0x000fe20000100600 */
[----:B------:R-:W-:Y:S01]  /*25250*/  @!P4 HFMA2.BF16_V2 R167, -RZ.H0_H0, RZ.H0_H0, -R138.H0_H0 ;  /* 0x200000ffffa7c231 */ /* 0x000fe2000034098a */
[----:B------:R-:W-:Y:S02]  /*25260*/  PRMT R166, R187, 0x7610, R166 ;  /* 0x00007610bba67816 */ /* 0x000fe400000000a6 */
[----:B------:R3:W4:Y:S01]  /*25270*/  LDL.S16 R157, [R1+0x5c] ;  /* 0x00005c00019d7983 */ /* 0x0007220000100600 */
[----:B------:R-:W-:Y:S02]  /*25280*/  @!P1 PRMT R0, R168, 0x5410, RZ ;  /* 0x00005410a8009816 */ /* 0x000fe400000000ff */
[----:B------:R-:W-:Y:S01]  /*25290*/  ISETP.GE.U32.AND P1, PT, R218, R144, PT ;  /* 0x00000090da00720c */ /* 0x000fe20003f26070 */
[----:B------:R5:W-:Y:S01]  /*252a0*/  STL [R1+0x84], R141 ;  /* 0x0000848d01007387 */ /* 0x000be20000100800 */
[----:B------:R-:W-:Y:S01]  /*252b0*/  PRMT R164, R167, 0x7610, R164 ;  /* 0x00007610a7a47816 */ /* 0x000fe200000000a4 */
[----:B------:R-:W-:Y:S01]  /*252c0*/  FADD.FTZ R144, R158, R163 ;  /* 0x000000a39e907221 */ /* 0x000fe20000010000 */
[C---:B-1----:R-:W-:Y:S01]  /*252d0*/  F2FP.BF16.F32.PACK_AB R163, R147.reuse, R158 ;  /* 0x0000009e93a3723e */ /* 0x042fe200000010ff */
[----:B------:R1:W-:Y:S02]  /*252e0*/  @!P2 STL.S16 [R1+0x64], R187 ;  /* 0x000064bb0100a387 */ /* 0x0003e40000100600 */
[----:B------:R-:W-:Y:S01]  /*252f0*/  FADD.FTZ R144, R147, R144 ;  /* 0x0000009093907221 */ /* 0x000fe20000010000 */
[----:B--2---:R-:W-:Y:S01]  /*25300*/  FADD.FTZ R147, R2, R162 ;  /* 0x000000a202937221 */ /* 0x004fe20000010000 */
[----:B------:R-:W-:Y:S04]  /*25310*/  @!P4 STL.S16 [R1+0x60], R167 ;  /* 0x000060a70100c387 */ /* 0x000fe80000100600 */
[----:B------:R3:W2:Y:S04]  /*25320*/  LDL.S16 R168, [R1+0x54] ;  /* 0x0000540001a87983 */ /* 0x0006a80000100600 */
[----:B------:R-:W-:Y:S01]  /*25330*/  ST.E.U16 desc[UR4][R148.64+0x2], R0 ;  /* 0x0000020094007985 */ /* 0x000fe2000c101504 */
[----:B-----5:R-:W5:Y:S03]  /*25340*/  MUFU.EX2 R141, R243 ;  /* 0x000000f3008d7308 */ /* 0x020f660000000800 */
[----:B-1----:R3:W3:Y:S04]  /*25350*/  LDL.S16 R187, [R1+0x58] ;  /* 0x0000580001bb7983 */ /* 0x0026e80000100600 */
[----:B------:R1:W-:Y:S01]  /*25360*/  STL [R1+0x80], R144 ;  /* 0x0000809001007387 */ /* 0x0003e20000100800 */
[C---:B-----5:R-:W-:Y:S01]  /*25370*/  F2FP.BF16.F32.PACK_AB R2, R141.reuse, R2 ;  /* 0x000000028d02723e */ /* 0x060fe200000010ff */
[----:B------:R-:W-:Y:S05]  /*25380*/  FADD.FTZ R141, R141, R147 ;  /* 0x000000938d8d7221 */ /* 0x000fea0000010000 */
[----:B------:R5:W-:Y:S01]  /*25390*/  STL [R1+0x78], R141 ;  /* 0x0000788d01007387 */ /* 0x000be20000100800 */
[----:B-1----:R-:W-:Y:S02]  /*253a0*/  PRMT R144, R139, 0x5410, R138 ;  /* 0x000054108b907816 */ /* 0x002fe4000000008a */
[----:B------:R-:W-:Y:S02]  /*253b0*/  @!P4 PRMT R138, R164, 0x5410, RZ ;  /* 0x00005410a48ac816 */ /* 0x000fe400000000ff */
[----:B------:R-:W-:Y:S01]  /*253c0*/  @!P2 PRMT R139, R166, 0x5410, RZ ;  /* 0x00005410a68ba816 */ /* 0x000fe200000000ff */
[----:B------:R1:W3:Y:S01]  /*253d0*/  LDL.S16 R164, [R1+0x40] ;  /* 0x0000400001a47983 */ /* 0x0002e20000100600 */
[C---:B------:R-:W-:Y:S01]  /*253e0*/  ISETP.GE.U32.AND P2, PT, R218.reuse, R156, PT ;  /* 0x0000009cda00720c */ /* 0x040fe20003f46070 */
[----:B------:R-:W-:Y:S01]  /*253f0*/  IMAD.WIDE.U32 R166, R185, -0x2daee0ad, RZ ;  /* 0xd2511f53b9a67825 */ /* 0x000fe200078e00ff */
[----:B------:R-:W-:Y:S01]  /*25400*/  SHF.R.U32.HI R156, RZ, 0x18, R152 ;  /* 0x00000018ff9c7819 */ /* 0x000fe20000011698 */
[----:B------:R1:W-:Y:S03]  /*25410*/  ST.E.U16 desc[UR4][R220.64+0x10], R139 ;  /* 0x0000108bdc007985 */ /* 0x0003e6000c101504 */
[----:B------:R-:W-:Y:S01]  /*25420*/  ISETP.GE.U32.AND P4, PT, R218, R156, PT ;  /* 0x0000009cda00720c */ /* 0x000fe20003f86070 */
[----:B------:R-:W-:Y:S01]  /*25430*/  ST.E.U16 desc[UR4][R220.64+0x12], R138 ;  /* 0x0000128adc007985 */ /* 0x000fe2000c101504 */
[----:B-----5:R-:W-:Y:S04]  /*25440*/  LOP3.LUT R141, R167, R247, R184, 0x96, !PT ;  /* 0x000000f7a78d7212 */ /* 0x020fe800078e96b8 */
[----:B------:R-:W-:Y:S01]  /*25450*/  LOP3.LUT R0, R141, 0xff, RZ, 0xc0, !PT ;  /* 0x000000ff8d007812 */ /* 0x000fe200078ec0ff */
[----:B----4-:R-:W-:Y:S05]  /*25460*/  @!P6 HFMA2.BF16_V2 R157, -RZ.H0_H0, RZ.H0_H0, -R140.H0_H0 ;  /* 0x200000ffff9de231 */ /* 0x010fea000034098c */
[----:B------:R-:W-:Y:S01]  /*25470*/  PRMT R191, R157, 0x7610, R191 ;  /* 0x000076109dbf7816 */ /* 0x000fe200000000bf */
[----:B------:R4:W-:Y:S04]  /*25480*/  @!P6 STL.S16 [R1+0x5c], R157 ;  /* 0x00005c9d0100e387 */ /* 0x0009e80000100600 */
[----:B-1----:R1:W5:Y:S01]  /*25490*/  LDL.S16 R139, [R1+0x38] ;  /* 0x00003800018b7983 */ /* 0x0023620000100600 */
[----:B--2---:R-:W-:Y:S05]  /*254a0*/  @!P0 HFMA2.BF16_V2 R168, -RZ.H0_H0, RZ.H0_H0, -R136.H0_H0 ;  /* 0x200000ffffa88231 */ /* 0x004fea0000340988 */
[----:B------:R-:W-:Y:S02]  /*254b0*/  PRMT R165, R168, 0x7610, R165 ;  /* 0x00007610a8a57816 */ /* 0x000fe400000000a5 */
[----:B----4-:R-:W-:Y:S02]  /*254c0*/  PRMT R157, R140, 0x5410, R137 ;  /* 0x000054108c9d7816 */ /* 0x010fe40000000089 */
[----:B------:R-:W-:Y:S01]  /*254d0*/  @!P6 PRMT R140, R191, 0x5410, RZ ;  /* 0x00005410bf8ce816 */ /* 0x000fe200000000ff */
[----:B---3--:R-:W-:Y:S01]  /*254e0*/  @!P5 HFMA2.BF16_V2 R187, -RZ.H0_H0, RZ.H0_H0, -R137.H0_H0 ;  /* 0x200000ffffbbd231 */ /* 0x008fe20000340989 */
[----:B------:R-:W-:Y:S02]  /*254f0*/  ISETP.GE.U32.AND P6, PT, R218, R0, PT ;  /* 0x00000000da00720c */ /* 0x000fe40003fc6070 */
[----:B------:R-:W-:Y:S01]  /*25500*/  LOP3.LUT R0, R141, 0xffff, RZ, 0xc0, !PT ;  /* 0x0000ffff8d007812 */ /* 0x000fe200078ec0ff */
[----:B------:R-:W-:Y:S01]  /*25510*/  ST.E.U16 desc[UR4][R142.64+0x10], R140 ;  /* 0x0000108c8e007985 */ /* 0x000fe2000c101504 */
[----:B------:R-:W-:Y:S02]  /*25520*/  PRMT R158, R187, 0x7610, R158 ;  /* 0x00007610bb9e7816 */ /* 0x000fe4000000009e */
[----:B------:R-:W-:Y:S01]  /*25530*/  SHF.R.U32.HI R0, RZ, 0x8, R0 ;  /* 0x00000008ff007819 */ /* 0x000fe20000011600 */
[----:B------:R-:W-:Y:S01]  /*25540*/  @!P5 STL.S16 [R1+0x58], R187 ;  /* 0x000058bb0100d387 */ /* 0x000fe20000100600 */
[----:B------:R-:W-:Y:S02]  /*25550*/  @!P5 PRMT R137, R158, 0x5410, RZ ;  /* 0x000054109e89d816 */ /* 0x000fe400000000ff */
[----:B------:R-:W-:Y:S01]  /*25560*/  LOP3.LUT R138, R0, 0xffff, RZ, 0xc0, !PT ;  /* 0x0000ffff008a7812 */ /* 0x000fe200078ec0ff */
[----:B------:R2:W-:Y:S01]  /*25570*/  @!P0 STL.S16 [R1+0x54], R168 ;  /* 0x000054a801008387 */ /* 0x0005e20000100600 */
[----:B------:R-:W-:Y:S02]  /*25580*/  PRMT R0, R136, 0x7632, R0 ;  /* 0x0000763288007816 */ /* 0x000fe40000000000 */
[----:B------:R-:W-:Y:S01]  /*25590*/  ISETP.GE.U32.AND P5, PT, R218, R138, PT ;  /* 0x0000008ada00720c */ /* 0x000fe20003fa6070 */
[----:B------:R1:W3:Y:S01]  /*255a0*/  LDL.S16 R193, [R1+0x34] ;  /* 0x0000340001c17983 */ /* 0x0002e20000100600 */
[----:B------:R-:W-:Y:S02]  /*255b0*/  PRMT R158, R136, 0x5410, R0 ;  /* 0x00005410889e7816 */ /* 0x000fe40000000000 */
[----:B------:R-:W-:Y:S01]  /*255c0*/  @!P0 PRMT R136, R165, 0x5410, RZ ;  /* 0x00005410a5888816 */ /* 0x000fe200000000ff */
[----:B------:R4:W-:Y:S01]  /*255d0*/  ST.E.U16 desc[UR4][R142.64+0x12], R137 ;  /* 0x000012898e007985 */ /* 0x0009e2000c101504 */
[--C-:B------:R-:W-:Y:S02]  /*255e0*/  SHF.R.U32.HI R138, RZ, 0x18, R141.reuse ;  /* 0x00000018ff8a7819 */ /* 0x100fe4000001168d */
[----:B------:R-:W-:Y:S01]  /*255f0*/  SHF.R.U32.HI R141, RZ, 0x10, R141 ;  /* 0x00000010ff8d7819 */ /* 0x000fe2000001168d */
[----:B------:R-:W-:Y:S01]  /*25600*/  ST.E.U16 desc[UR4][R154.64+0xe], R136 ;  /* 0x00000e889a007985 */ /* 0x000fe2000c101504 */
[----:B------:R-:W-:Y:S02]  /*25610*/  ISETP.GE.U32.AND P0, PT, R218, R138, PT ;  /* 0x0000008ada00720c */ /* 0x000fe40003f06070 */
[----:B------:R-:W-:Y:S02]  /*25620*/  PRMT R138, R180, 0x7632, R138 ;  /* 0x00007632b48a7816 */ /* 0x000fe4000000008a */
[----:B------:R-:W-:Y:S01]  /*25630*/  LOP3.LUT R141, R141, 0xff, RZ, 0xc0, !PT ;  /* 0x000000ff8d8d7812 */ /* 0x000fe200078ec0ff */
[----:B------:R-:W-:Y:S01]  /*25640*/  @!P1 HFMA2.BF16_V2 R164, -RZ.H0_H0, RZ.H0_H0, -R0.H0_H0 ;  /* 0x200000ffffa49231 */ /* 0x000fe20000340900 */
[----:B--2---:R1:W2:Y:S04]  /*25650*/  LDL.S16 R168, [R1+0x3c] ;  /* 0x00003c0001a87983 */ /* 0x0042a80000100600 */
[----:B------:R-:W-:Y:S01]  /*25660*/  PRMT R156, R164, 0x7610, R156 ;  /* 0x00007610a49c7816 */ /* 0x000fe2000000009c */
[----:B------:R1:W-:Y:S03]  /*25670*/  @!P1 STL.S16 [R1+0x40], R164 ;  /* 0x000040a401009387 */ /* 0x0003e60000100600 */
[----:B------:R-:W-:Y:S02]  /*25680*/  @!P1 PRMT R0, R156, 0x5410, RZ ;  /* 0x000054109c009816 */ /* 0x000fe400000000ff */
[----:B------:R-:W-:Y:S01]  /*25690*/  ISETP.GE.U32.AND P1, PT, R218, R141, PT ;  /* 0x0000008dda00720c */ /* 0x000fe20003f26070 */
[----:B------:R2:W2:Y:S01]  /*256a0*/  LDL.S16 R192, [R1+0x30] ;  /* 0x0000300001c07983 */ /* 0x0004a20000100600 */
[----:B----4-:R-:W-:Y:S03]  /*256b0*/  PRMT R137, R180, 0x7610, R137 ;  /* 0x00007610b4897816 */ /* 0x010fe60000000089 */
[----:B------:R4:W4:Y:S01]  /*256c0*/  LDL.S16 R191, [R1+0x2c] ;  /* 0x00002c0001bf7983 */ /* 0x0009220000100600 */
[----:B------:R-:W-:Y:S03]  /*256d0*/  PRMT R156, R137, 0x5410, R138 ;  /* 0x00005410899c7816 */ /* 0x000fe6000000008a */
[----:B------:R2:W4:Y:S04]  /*256e0*/  LDL.S16 R187, [R1+0x28] ;  /* 0x0000280001bb7983 */ /* 0x0005280000100600 */
[----:B------:R-:W-:Y:S01]  /*256f0*/  ST.E.U16 desc[UR4][R154.64+0x10], R0 ;  /* 0x000010009a007985 */ /* 0x000fe2000c101504 */
[----:B-1----:R-:W-:Y:S04]  /*25700*/  IMAD.WIDE.U32 R164, R177, -0x2daee0ad, RZ ;  /* 0xd2511f53b1a47825 */ /* 0x002fe800078e00ff */
[----:B-----5:R-:W-:Y:S05]  /*25710*/  @!P2 HFMA2.BF16_V2 R139, -RZ.H0_H0, RZ.H0_H0, -R137.H0_H0 ;  /* 0x200000ffff8ba231 */ /* 0x020fea0000340989 */
[----:B------:R-:W-:Y:S01]  /*25720*/  PRMT R194, R139, 0x7610, R194 ;  /* 0x000076108bc27816 */ /* 0x000fe200000000c2 */
[----:B------:R1:W-:Y:S03]  /*25730*/  @!P2 STL.S16 [R1+0x38], R139 ;  /* 0x0000388b0100a387 */ /* 0x0003e60000100600 */
[----:B------:R-:W-:Y:S05]  /*25740*/  @!P2 PRMT R137, R194, 0x5410, RZ ;  /* 0x00005410c289a816 */ /* 0x000fea00000000ff */
[----:B------:R5:W-:Y:S01]  /*25750*/  ST.E.U16 desc[UR4][R148.64+0x10], R137 ;  /* 0x0000108994007985 */ /* 0x000be2000c101504 */
[----:B-1----:R-:W-:Y:S04]  /*25760*/  LOP3.LUT R139, R165, R247, R182, 0x96, !PT ;  /* 0x000000f7a58b7212 */ /* 0x002fe800078e96b6 */
[C---:B------:R-:W-:Y:S02]  /*25770*/  LOP3.LUT R136, R139.reuse, 0xff, RZ, 0xc0, !PT ;  /* 0x000000ff8b887812 */ /* 0x040fe400078ec0ff */
[----:B------:R-:W-:Y:S02]  /*25780*/  LOP3.LUT R0, R139, 0xffff, RZ, 0xc0, !PT ;  /* 0x0000ffff8b007812 */ /* 0x000fe400078ec0ff */
[----:B------:R-:W-:Y:S01]  /*25790*/  ISETP.GE.U32.AND P2, PT, R218, R136, PT ;  /* 0x00000088da00720c */ /* 0x000fe20003f46070 */
[----:B---3--:R-:W-:Y:S01]  /*257a0*/  @!P4 HFMA2.BF16_V2 R193, -RZ.H0_H0, RZ.H0_H0, -R138.H0_H0 ;  /* 0x200000ffffc1c231 */ /* 0x008fe2000034098a */
[--C-:B------:R-:W-:Y:S02]  /*257b0*/  SHF.R.U32.HI R136, RZ, 0x8, R0.reuse ;  /* 0x00000008ff887819 */ /* 0x100fe40000011600 */
[----:B------:R-:W-:Y:S02]  /*257c0*/  PRMT R0, R181, 0x7610, R0 ;  /* 0x00007610b5007816 */ /* 0x000fe40000000000 */
[----:B------:R-:W-:Y:S01]  /*257d0*/  @!P4 STL.S16 [R1+0x34], R193 ;  /* 0x000034c10100c387 */ /* 0x000fe20000100600 */
[----:B------:R-:W-:Y:S02]  /*257e0*/  PRMT R162, R193, 0x7610, R162 ;  /* 0x00007610c1a27816 */ /* 0x000fe400000000a2 */
[----:B-----5:R-:W-:Y:S02]  /*257f0*/  LOP3.LUT R137, R136, 0xffff, RZ, 0xc0, !PT ;  /* 0x0000ffff88897812 */ /* 0x020fe400078ec0ff */
[----:B------:R-:W-:Y:S02]  /*25800*/  @!P4 PRMT R138, R162, 0x5410, RZ ;  /* 0x00005410a28ac816 */ /* 0x000fe400000000ff */
[----:B------:R-:W-:Y:S02]  /*25810*/  PRMT R136, R181, 0x7632, R136 ;  /* 0x00007632b5887816 */ /* 0x000fe40000000088 */
[----:B------:R-:W-:Y:S01]  /*25820*/  ISETP.GE.U32.AND P4, PT, R218, R137, PT ;  /* 0x00000089da00720c */ /* 0x000fe20003f86070 */
[----:B------:R1:W-:Y:S01]  /*25830*/  ST.E.U16 desc[UR4][R148.64+0x12], R138 ;  /* 0x0000128a94007985 */ /* 0x0003e2000c101504 */
[--C-:B------:R-:W-:Y:S02]  /*25840*/  SHF.R.U32.HI R137, RZ, 0x18, R139.reuse ;  /* 0x00000018ff897819 */ /* 0x100fe4000001168b */
[----:B------:R-:W-:Y:S01]  /*25850*/  SHF.R.U32.HI R139, RZ, 0x10, R139 ;  /* 0x00000010ff8b7819 */ /* 0x000fe2000001168b */
[----:B--2---:R-:W-:Y:S03]  /*25860*/  @!P6 HFMA2.BF16_V2 R168, -RZ.H0_H0, RZ.H0_H0, -R0.H0_H0 ;  /* 0x200000ffffa8e231 */ /* 0x004fe60000340900 */
[----:B------:R-:W-:Y:S02]  /*25870*/  LOP3.LUT R139, R139, 0xff, RZ, 0xc0, !PT ;  /* 0x000000ff8b8b7812 */ /* 0x000fe400078ec0ff */
[----:B------:R2:W-:Y:S01]  /*25880*/  @!P6 STL.S16 [R1+0x3c], R168 ;  /* 0x00003ca80100e387 */ /* 0x0005e20000100600 */
[----:B------:R-:W-:Y:S01]  /*25890*/  PRMT R147, R168, 0x7610, R147 ;  /* 0x00007610a8937816 */ /* 0x000fe20000000093 */
[----:B------:R-:W-:Y:S02]  /*258a0*/  @!P5 HFMA2.BF16_V2 R192, -RZ.H0_H0, RZ.H0_H0, -R136.H0_H0 ;  /* 0x200000ffffc0d231 */ /* 0x000fe40000340988 */
[----:B------:R3:W5:Y:S03]  /*258b0*/  LDL.S16 R162, [R1+0x24] ;  /* 0x0000240001a27983 */ /* 0x0007660000100600 */
[----:B------:R-:W-:Y:S02]  /*258c0*/  PRMT R190, R192, 0x7610, R190 ;  /* 0x00007610c0be7816 */ /* 0x000fe400000000be */
[----:B-1----:R-:W-:Y:S02]  /*258d0*/  LOP3.LUT R138, R166, 0xff, RZ, 0xc0, !PT ;  /* 0x000000ffa68a7812 */ /* 0x002fe400078ec0ff */
[----:B--2---:R-:W-:Y:S02]  /*258e0*/  PRMT R168, R0, 0x5410, R136 ;  /* 0x0000541000a87816 */ /* 0x004fe40000000088 */
[----:B------:R-:W-:Y:S02]  /*258f0*/  @!P6 PRMT R0, R147, 0x5410, RZ ;  /* 0x000054109300e816 */ /* 0x000fe400000000ff */
[----:B------:R3:W2:Y:S01]  /*25900*/  LDL.S16 R147, [R1+0x20] ;  /* 0x0000200001937983 */ /* 0x0006a20000100600 */
[----:B------:R-:W-:Y:S02]  /*25910*/  ISETP.GE.U32.AND P6, PT, R218, R137, PT ;  /* 0x00000089da00720c */ /* 0x000fe40003fc6070 */
[----:B------:R-:W-:Y:S01]  /*25920*/  @!P5 PRMT R136, R190, 0x5410, RZ ;  /* 0x00005410be88d816 */ /* 0x000fe200000000ff */
[----:B------:R1:W-:Y:S01]  /*25930*/  ST.E.U16 desc[UR4][R220.64+0x20], R0 ;  /* 0x00002000dc007985 */ /* 0x0003e2000c101504 */
[----:B------:R-:W-:Y:S03]  /*25940*/  PRMT R137, R169, 0x7632, R137 ;  /* 0x00007632a9897816 */ /* 0x000fe60000000089 */
[----:B------:R-:W-:Y:S01]  /*25950*/  @!P5 STL.S16 [R1+0x30], R192 ;  /* 0x000030c00100d387 */ /* 0x000fe20000100600 */
[----:B------:R-:W-:Y:S01]  /*25960*/  ISETP.GE.U32.AND P5, PT, R218, R138, PT ;  /* 0x0000008ada00720c */ /* 0x000fe20003fa6070 */
[----:B----4-:R-:W-:Y:S01]  /*25970*/  @!P0 HFMA2.BF16_V2 R187, -RZ.H0_H0, RZ.H0_H0, -R137.H0_H0 ;  /* 0x200000ffffbb8231 */ /* 0x010fe20000340989 */
[----:B------:R-:W-:Y:S01]  /*25980*/  LOP3.LUT R138, R166, 0xffff, RZ, 0xc0, !PT ;  /* 0x0000ffffa68a7812 */ /* 0x000fe200078ec0ff */
[----:B------:R3:W4:Y:S03]  /*25990*/  LDL.S16 R190, [R1+0x1c] ;  /* 0x00001c0001be7983 */ /* 0x0007260000100600 */
[----:B------:R-:W-:Y:S01]  /*259a0*/  PRMT R186, R187, 0x7610, R186 ;  /* 0x00007610bbba7816 */ /* 0x000fe200000000ba */
[----:B------:R3:W-:Y:S01]  /*259b0*/  ST.E.U16 desc[UR4][R220.64+0x22], R136 ;  /* 0x00002288dc007985 */ /* 0x0007e2000c101504 */
[----:B------:R-:W-:Y:S04]  /*259c0*/  SHF.R.U32.HI R138, RZ, 0x8, R138 ;  /* 0x00000008ff8a7819 */ /* 0x000fe8000001168a */
[----:B------:R-:W-:Y:S02]  /*259d0*/  LOP3.LUT R138, R138, 0xffff, RZ, 0xc0, !PT ;  /* 0x0000ffff8a8a7812 */ /* 0x000fe400078ec0ff */
[----:B-1----:R-:W-:Y:S04]  /*259e0*/  PRMT R0, R169, 0x7610, R0 ;  /* 0x00007610a9007816 */ /* 0x002fe80000000000 */
[----:B------:R-:W-:Y:S01]  /*259f0*/  PRMT R169, R0, 0x5410, R137 ;  /* 0x0000541000a97816 */ /* 0x000fe20000000089 */
[----:B------:R-:W-:Y:S01]  /*25a00*/  @!P1 HFMA2.BF16_V2 R191, -RZ.H0_H0, RZ.H0_H0, -R0.H0_H0 ;  /* 0x200000ffffbf9231 */ /* 0x000fe20000340900 */
[----:B------:R-:W-:Y:S04]  /*25a10*/  @!P0 PRMT R137, R186, 0x5410, RZ ;  /* 0x00005410ba898816 */ /* 0x000fe800000000ff */
[----:B------:R-:W-:Y:S01]  /*25a20*/  @!P1 STL.S16 [R1+0x2c], R191 ;  /* 0x00002cbf01009387 */ /* 0x000fe20000100600 */
[----:B------:R-:W-:Y:S02]  /*25a30*/  PRMT R140, R191, 0x7610, R140 ;  /* 0x00007610bf8c7816 */ /* 0x000fe4000000008c */
[----:B---3--:R-:W-:Y:S01]  /*25a40*/  SHF.R.U32.HI R136, RZ, 0x10, R166 ;  /* 0x00000010ff887819 */ /* 0x008fe200000116a6 */
[----:B------:R-:W-:Y:S01]  /*25a50*/  @!P0 STL.S16 [R1+0x28], R187 ;  /* 0x000028bb01008387 */ /* 0x000fe20000100600 */
[----:B------:R-:W-:Y:S02]  /*25a60*/  @!P1 PRMT R0, R140, 0x5410, RZ ;  /* 0x000054108c009816 */ /* 0x000fe400000000ff */
[C---:B------:R-:W-:Y:S01]  /*25a70*/  ISETP.GE.U32.AND P0, PT, R218.reuse, R138, PT ;  /* 0x0000008ada00720c */ /* 0x040fe20003f06070 */
[----:B------:R1:W3:Y:S01]  /*25a80*/  LDL.S16 R140, [R1+0x18] ;  /* 0x00001800018c7983 */ /* 0x0002e20000100600 */
[----:B------:R-:W-:Y:S02]  /*25a90*/  ISETP.GE.U32.AND P1, PT, R218, R139, PT ;  /* 0x0000008bda00720c */ /* 0x000fe40003f26070 */
[----:B------:R-:W-:Y:S01]  /*25aa0*/  PRMT R139, R161, 0x7632, R139 ;  /* 0x00007632a18b7816 */ /* 0x000fe2000000008b */
[----:B------:R1:W-:Y:S04]  /*25ab0*/  ST.E.U16 desc[UR4][R142.64+0x20], R0 ;  /* 0x000020008e007985 */ /* 0x0003e8000c101504 */
[----:B------:R1:W-:Y:S02]  /*25ac0*/  ST.E.U16 desc[UR4][R142.64+0x22], R137 ;  /* 0x000022898e007985 */ /* 0x0003e4000c101504 */
[C---:B-1----:R-:W-:Y:S02]  /*25ad0*/  PRMT R0, R3.reuse, 0x7632, R0 ;  /* 0x0000763203007816 */ /* 0x042fe40000000000 */
[----:B------:R-:W-:Y:S02]  /*25ae0*/  LOP3.LUT R137, R136, 0xff, RZ, 0xc0, !PT ;  /* 0x000000ff88897812 */ /* 0x000fe400078ec0ff */
[----:B------:R-:W-:Y:S02]  /*25af0*/  PRMT R201, R3, 0x5410, R0 ;  /* 0x0000541003c97816 */ /* 0x000fe40000000000 */
[----:B------:R-:W-:Y:S01]  /*25b00*/  PRMT R136, R170, 0x7610, R136 ;  /* 0x00007610aa887816 */ /* 0x000fe20000000088 */
[----:B-----5:R-:W-:Y:S05]  /*25b10*/  @!P2 HFMA2.BF16_V2 R162, -RZ.H0_H0, RZ.H0_H0, -R3.H0_H0 ;  /* 0x200000ffffa2a231 */ /* 0x020fea0000340903 */
[----:B------:R1:W-:Y:S01]  /*25b20*/  @!P2 STL.S16 [R1+0x24], R162 ;  /* 0x000024a20100a387 */ /* 0x0003e20000100600 */
[----:B------:R-:W-:Y:S04]  /*25b30*/  PRMT R138, R162, 0x7610, R138 ;  /* 0x00007610a28a7816 */ /* 0x000fe8000000008a */
[----:B------:R-:W-:Y:S02]  /*25b40*/  @!P2 PRMT R3, R138, 0x5410, RZ ;  /* 0x000054108a03a816 */ /* 0x000fe400000000ff */
[----:B------:R-:W-:Y:S02]  /*25b50*/  ISETP.GE.U32.AND P2, PT, R218, R137, PT ;  /* 0x00000089da00720c */ /* 0x000fe40003f46070 */
[----:B------:R-:W-:Y:S01]  /*25b60*/  PRMT R137, R170, 0x7632, R137 ;  /* 0x00007632aa897816 */ /* 0x000fe20000000089 */
[----:B------:R5:W-:Y:S01]  /*25b70*/  ST.E.U16 desc[UR4][R154.64+0x1e], R3 ;  /* 0x00001e039a007985 */ /* 0x000be2000c101504 */
[----:B------:R-:W-:Y:S02]  /*25b80*/  SHF.R.U32.HI R138, RZ, 0x18, R166 ;  /* 0x00000018ff8a7819 */ /* 0x000fe400000116a6 */
[----:B------:R-:W-:Y:S01]  /*25b90*/  PRMT R200, R136, 0x5410, R137 ;  /* 0x0000541088c87816 */ /* 0x000fe20000000089 */
[----:B--2---:R-:W-:Y:S05]  /*25ba0*/  @!P4 HFMA2.BF16_V2 R147, -RZ.H0_H0, RZ.H0_H0, -R0.H0_H0 ;  /* 0x200000ffff93c231 */ /* 0x004fea0000340900 */
[----:B------:R2:W-:Y:S01]  /*25bb0*/  @!P4 STL.S16 [R1+0x20], R147 ;  /* 0x000020930100c387 */ /* 0x0005e20000100600 */
[----:B------:R-:W-:Y:S03]  /*25bc0*/  PRMT R189, R147, 0x7610, R189 ;  /* 0x0000761093bd7816 */ /* 0x000fe600000000bd */
[----:B------:R2:W3:Y:S01]  /*25bd0*/  LDL.S16 R186, [R1+0x14] ;  /* 0x0000140001ba7983 */ /* 0x0004e20000100600 */
[----:B------:R-:W-:Y:S01]  /*25be0*/  @!P4 PRMT R0, R189, 0x5410, RZ ;  /* 0x00005410bd00c816 */ /* 0x000fe200000000ff */
[----:B----4-:R-:W-:Y:S02]  /*25bf0*/  @!P1 HFMA2.BF16_V2 R190, -RZ.H0_H0, RZ.H0_H0, -R136.H0_H0 ;  /* 0x200000ffffbe9231 */ /* 0x010fe40000340988 */
[----:B------:R4:W4:Y:S01]  /*25c00*/  LDL.S16 R187, [R1+0x8] ;  /* 0x0000080001bb7983 */ /* 0x0009220000100600 */
[----:B------:R-:W-:Y:S02]  /*25c10*/  ISETP.GE.U32.AND P4, PT, R218, R138, PT ;  /* 0x0000008ada00720c */ /* 0x000fe40003f86070 */
[----:B------:R-:W-:Y:S01]  /*25c20*/  LOP3.LUT R138, R164, 0xff, RZ, 0xc0, !PT ;  /* 0x000000ffa48a7812 */ /* 0x000fe200078ec0ff */
[----:B-1----:R1:W4:Y:S01]  /*25c30*/  LDL.S16 R162, [R1+0x10] ;  /* 0x0000100001a27983 */ /* 0x0023220000100600 */
[----:B------:R-:W-:Y:S02]  /*25c40*/  PRMT R188, R190, 0x7610, R188 ;  /* 0x00007610bebc7816 */ /* 0x000fe400000000bc */
[----:B-----5:R-:W-:Y:S01]  /*25c50*/  LOP3.LUT R3, R164, 0xffff, RZ, 0xc0, !PT ;  /* 0x0000ffffa4037812 */ /* 0x020fe200078ec0ff */
[----:B------:R5:W-:Y:S01]  /*25c60*/  ST.E.U16 desc[UR4][R154.64+0x20], R0 ;  /* 0x000020009a007985 */ /* 0x000be2000c101504 */
[----:B------:R-:W-:Y:S02]  /*25c70*/  @!P1 PRMT R136, R188, 0x5410, RZ ;  /* 0x00005410bc889816 */ /* 0x000fe400000000ff */
[----:B------:R-:W-:Y:S03]  /*25c80*/  SHF.R.U32.HI R3, RZ, 0x8, R3 ;  /* 0x00000008ff037819 */ /* 0x000fe60000011603 */
[----:B------:R1:W-:Y:S01]  /*25c90*/  ST.E.U16 desc[UR4][R148.64+0x20], R136 ;  /* 0x0000208894007985 */ /* 0x0003e2000c101504 */
[----:B------:R-:W-:Y:S03]  /*25ca0*/  LOP3.LUT R3, R3, 0xffff, RZ, 0xc0, !PT ;  /* 0x0000ffff03037812 */ /* 0x000fe600078ec0ff */
[----:B--2---:R2:W2:Y:S04]  /*25cb0*/  LDL.S16 R147, [R1+0xc] ;  /* 0x00000c0001937983 */ /* 0x0044a80000100600 */
[----:B------:R-:W-:Y:S01]  /*25cc0*/  @!P1 STL.S16 [R1+0x1c], R190 ;  /* 0x00001cbe01009387 */ /* 0x000fe20000100600 */
[----:B------:R-:W-:Y:S02]  /*25cd0*/  ISETP.GE.U32.AND P1, PT, R218, R138, PT ;  /* 0x0000008ada00720c */ /* 0x000fe40003f26070 */
[C---:B------:R-:W-:Y:S02]  /*25ce0*/  PRMT R138, R171.reuse, 0x7632, R138 ;  /* 0x00007632ab8a7816 */ /* 0x040fe4000000008a */
[----:B-----5:R-:W-:Y:S01]  /*25cf0*/  PRMT R0, R171, 0x7610, R0 ;  /* 0x00007610ab007816 */ /* 0x020fe20000000000 */
[----:B---3--:R-:W-:Y:S03]  /*25d00*/  @!P6 HFMA2.BF16_V2 R140, -RZ.H0_H0, RZ.H0_H0, -R137.H0_H0 ;  /* 0x200000ffff8ce231 */ /* 0x008fe60000340989 */
[----:B------:R-:W-:Y:S02]  /*25d10*/  PRMT R171, R0, 0x5410, R138 ;  /* 0x0000541000ab7816 */ /* 0x000fe4000000008a */
[----:B------:R-:W-:Y:S01]  /*25d20*/  PRMT R180, R140, 0x7610, R180 ;  /* 0x000076108cb47816 */ /* 0x000fe200000000b4 */
[----:B------:R3:W-:Y:S01]  /*25d30*/  @!P6 STL.S16 [R1+0x18], R140 ;  /* 0x0000188c0100e387 */ /* 0x0007e20000100600 */
[----:B-1----:R-:W-:Y:S02]  /*25d40*/  SHF.R.U32.HI R136, RZ, 0x10, R164 ;  /* 0x00000010ff887819 */ /* 0x002fe400000116a4 */
[----:B------:R-:W-:Y:S01]  /*25d50*/  @!P6 PRMT R137, R180, 0x5410, RZ ;  /* 0x00005410b489e816 */ /* 0x000fe200000000ff */
[----:B------:R1:W5:Y:S01]  /*25d60*/  LDL.S16 R179, [R1] ;  /* 0x0000000001b37983 */ /* 0x0003620000100600 */
[----:B------:R-:W-:Y:S02]  /*25d70*/  ISETP.GE.U32.AND P6, PT, R218, R3, PT ;  /* 0x00000003da00720c */ /* 0x000fe40003fc6070 */
[----:B------:R-:W-:Y:S01]  /*25d80*/  PRMT R3, R161, 0x7610, R3 ;  /* 0x00007610a1037816 */ /* 0x000fe20000000003 */
[----:B------:R1:W5:Y:S01]  /*25d90*/  LDL.S16 R180, [R1+0x4] ;  /* 0x0000040001b47983 */ /* 0x0003620000100600 */
[----:B------:R-:W-:Y:S02]  /*25da0*/  LOP3.LUT R136, R136, 0xff, RZ, 0xc0, !PT ;  /* 0x000000ff88887812 */ /* 0x000fe400078ec0ff */
[----:B------:R-:W-:Y:S01]  /*25db0*/  SHF.R.U32.HI R161, RZ, 0x10, R150 ;  /* 0x00000010ffa17819 */ /* 0x000fe20000011696 */
[----:B------:R1:W-:Y:S01]  /*25dc0*/  ST.E.U16 desc[UR4][R148.64+0x22], R137 ;  /* 0x0000228994007985 */ /* 0x0003e2000c101504 */
[----:B---3--:R-:W-:Y:S02]  /*25dd0*/  LOP3.LUT R140, R151, R250, R178, 0x96, !PT ;  /* 0x000000fa978c7212 */ /* 0x008fe400078e96b2 */
[----:B-1----:R-:W-:Y:S01]  /*25de0*/  PRMT R137, R163, 0x7610, R137 ;  /* 0x00007610a3897816 */ /* 0x002fe20000000089 */
[----:B------:R-:W-:Y:S02]  /*25df0*/  @!P0 HFMA2.BF16_V2 R186, -RZ.H0_H0, RZ.H0_H0, -R138.H0_H0 ;  /* 0x200000ffffba8231 */ /* 0x000fe4000034098a */
[----:B----4-:R-:W-:Y:S03]  /*25e00*/  @!P5 HFMA2.BF16_V2 R187, -RZ.H0_H0, RZ.H0_H0, -R0.H0_H0 ;  /* 0x200000ffffbbd231 */ /* 0x010fe60000340900 */
[----:B------:R-:W-:Y:S01]  /*25e10*/  PRMT R170, R186, 0x7610, R170 ;  /* 0x00007610baaa7816 */ /* 0x000fe200000000aa */
[----:B------:R-:W-:Y:S01]  /*25e20*/  @!P2 HFMA2.BF16_V2 R162, -RZ.H0_H0, RZ.H0_H0, -R3.H0_H0 ;  /* 0x200000ffffa2a231 */ /* 0x000fe20000340903 */
[----:B------:R-:W-:Y:S01]  /*25e30*/  PRMT R141, R187, 0x7610, R141 ;  /* 0x00007610bb8d7816 */ /* 0x000fe2000000008d */
[----:B------:R-:W-:Y:S01]  /*25e40*/  @!P5 STL.S16 [R1+0x8], R187 ;  /* 0x000008bb0100d387 */ /* 0x000fe20000100600 */
[----:B------:R-:W-:Y:S02]  /*25e50*/  @!P0 PRMT R138, R170, 0x5410, RZ ;  /* 0x00005410aa8a8816 */ /* 0x000fe400000000ff */
[----:B------:R-:W-:Y:S01]  /*25e60*/  PRMT R181, R162, 0x7610, R181 ;  /* 0x00007610a2b57816 */ /* 0x000fe200000000b5 */
[----:B------:R-:W-:Y:S01]  /*25e70*/  @!P0 STL.S16 [R1+0x14], R186 ;  /* 0x000014ba01008387 */ /* 0x000fe20000100600 */
[----:B------:R-:W-:Y:S02]  /*25e80*/  @!P5 PRMT R0, R141, 0x5410, RZ ;  /* 0x000054108d00d816 */ /* 0x000fe400000000ff */
[----:B------:R-:W-:Y:S01]  /*25e90*/  PRMT R170, R3, 0x5410, R139 ;  /* 0x0000541003aa7816 */ /* 0x000fe2000000008b */
[----:B------:R1:W-:Y:S01]  /*25ea0*/  ST.E.U16 desc[UR4][R220.64+0x32], R138 ;  /* 0x0000328adc007985 */ /* 0x0003e2000c101504 */
[----:B------:R-:W-:Y:S02]  /*25eb0*/  @!P2 PRMT R3, R181, 0x5410, RZ ;  /* 0x00005410b503a816 */ /* 0x000fe400000000ff */
[----:B------:R-:W-:Y:S01]  /*25ec0*/  ISETP.GE.U32.AND P5, PT, R218, R136, PT ;  /* 0x00000088da00720c */ /* 0x000fe20003fa6070 */
[----:B--2---:R-:W-:Y:S01]  /*25ed0*/  @!P4 HFMA2.BF16_V2 R147, -RZ.H0_H0, RZ.H0_H0, -R139.H0_H0 ;  /* 0x200000ffff93c231 */ /* 0x004fe2000034098b */
[----:B------:R2:W-:Y:S01]  /*25ee0*/  @!P2 STL.S16 [R1+0x10], R162 ;  /* 0x000010a20100a387 */ /* 0x0005e20000100600 */
[----:B------:R-:W-:Y:S02]  /*25ef0*/  SHF.R.U32.HI R136, RZ, 0x18, R164 ;  /* 0x00000018ff887819 */ /* 0x000fe400000116a4 */
[----:B------:R-:W-:Y:S01]  /*25f00*/  LOP3.LUT R141, R150, 0xffff, RZ, 0xc0, !PT ;  /* 0x0000ffff968d7812 */ /* 0x000fe200078ec0ff */
[----:B------:R3:W-:Y:S01]  /*25f10*/  ST.E.U16 desc[UR4][R220.64+0x30], R0 ;  /* 0x00003000dc007985 */ /* 0x0007e2000c101504 */
[----:B------:R-:W-:Y:S02]  /*25f20*/  ISETP.GE.U32.AND P0, PT, R218, R136, PT ;  /* 0x00000088da00720c */ /* 0x000fe40003f06070 */
[----:B------:R-:W-:Y:S01]  /*25f30*/  PRMT R136, R163, 0x7632, R136 ;  /* 0x00007632a3887816 */ /* 0x000fe20000000088 */
[----:B------:R4:W-:Y:S01]  /*25f40*/  @!P4 STL.S16 [R1+0xc], R147 ;  /* 0x00000c930100c387 */ /* 0x0009e20000100600 */
[----:B------:R-:W-:Y:S02]  /*25f50*/  LOP3.LUT R151, R150, 0xff, RZ, 0xc0, !PT ;  /* 0x000000ff96977812 */ /* 0x000fe400078ec0ff */
[----:B------:R-:W-:Y:S01]  /*25f60*/  PRMT R178, R147, 0x7610, R178 ;  /* 0x0000761093b27816 */ /* 0x000fe200000000b2 */
[----:B------:R4:W-:Y:S01]  /*25f70*/  ST.E.U16 desc[UR4][R142.64+0x30], R3 ;  /* 0x000030038e007985 */ /* 0x0009e2000c101504 */
[----:B------:R-:W-:Y:S01]  /*25f80*/  @!P5 HFMA2.BF16_V2 R252, -RZ.H0_H0, RZ.H0_H0, -R2.H0_H0 ;  /* 0x200000fffffcd231 */ /* 0x000fe20000340902 */
[----:B------:R-:W-:Y:S02]  /*25f90*/  PRMT R213, R137, 0x5410, R136 ;  /* 0x0000541089d57816 */ /* 0x000fe40000000088 */
[----:B------:R-:W-:Y:S02]  /*25fa0*/  @!P4 PRMT R139, R178, 0x5410, RZ ;  /* 0x00005410b28bc816 */ /* 0x000fe400000000ff */
[C---:B------:R-:W-:Y:S03]  /*25fb0*/  LOP3.LUT R163, R152.reuse, 0xff, RZ, 0xc0, !PT ;  /* 0x000000ff98a37812 */ /* 0x040fe600078ec0ff */
[----:B------:R4:W-:Y:S01]  /*25fc0*/  ST.E.U16 desc[UR4][R142.64+0x32], R139 ;  /* 0x0000328b8e007985 */ /* 0x0009e2000c101504 */
[----:B-1----:R-:W-:Y:S02]  /*25fd0*/  SHF.R.U32.HI R138, RZ, 0x8, R141 ;  /* 0x00000008ff8a7819 */ /* 0x002fe4000001168d */
[----:B------:R-:W-:Y:S02]  /*25fe0*/  LOP3.LUT R141, R152, 0xffff, RZ, 0xc0, !PT ;  /* 0x0000ffff988d7812 */ /* 0x000fe400078ec0ff */
[----:B--2---:R-:W-:Y:S01]  /*25ff0*/  SHF.R.U32.HI R162, RZ, 0x18, R150 ;  /* 0x00000018ffa27819 */ /* 0x004fe20000011696 */
[----:B-----5:R-:W-:Y:S01]  /*26000*/  @!P6 HFMA2.BF16_V2 R179, -RZ.H0_H0, RZ.H0_H0, -R136.H0_H0 ;  /* 0x200000ffffb3e231 */ /* 0x020fe20000340988 */
[--C-:B------:R-:W-:Y:S02]  /*26010*/  SHF.R.U32.HI R150, RZ, 0x10, R152.reuse ;  /* 0x00000010ff967819 */ /* 0x100fe40000011698 */
[----:B------:R-:W-:Y:S01]  /*26020*/  SHF.R.U32.HI R152, RZ, 0x18, R152 ;  /* 0x00000018ff987819 */ /* 0x000fe20000011698 */
[----:B------:R-:W-:Y:S01]  /*26030*/  @!P1 HFMA2.BF16_V2 R180, -RZ.H0_H0, RZ.H0_H0, -R137.H0_H0 ;  /* 0x200000ffffb49231 */ /* 0x000fe20000340989 */
[----:B---3--:R-:W-:Y:S02]  /*26040*/  PRMT R0, R2, 0x7632, R0 ;  /* 0x0000763202007816 */ /* 0x008fe40000000000 */
[----:B----4-:R-:W-:Y:S02]  /*26050*/  LOP3.LUT R147, R153, R250, R176, 0x96, !PT ;  /* 0x000000fa99937212 */ /* 0x010fe400078e96b0 */
[--C-:B------:R-:W-:Y:S01]  /*26060*/  PRMT R176, R151, 0x5410, R138.reuse ;  /* 0x0000541097b07816 */ /* 0x100fe2000000008a */
[----:B------:R-:W-:Y:S01]  /*26070*/  @!P0 HFMA2.BF16_V2 R251, -RZ.H0_H0, RZ.H0_H0, -R0.H0_H0 ;  /* 0x200000fffffb8231 */ /* 0x000fe20000340900 */
[----:B------:R-:W-:Y:S01]  /*26080*/  PRMT R138, R180, 0x7610, R138 ;  /* 0x00007610b48a7816 */ /* 0x000fe2000000008a */
[----:B------:R-:W-:Y:S01]  /*26090*/  @!P1 STL.S16 [R1+0x4], R180 ;  /* 0x000004b401009387 */ /* 0x000fe20000100600 */
[----:B------:R-:W-:Y:S02]  /*260a0*/  PRMT R3, R179, 0x7610, R3 ;  /* 0x00007610b3037816 */ /* 0x000fe40000000003 */
[----:B------:R-:W-:Y:S01]  /*260b0*/  @!P1 PRMT R137, R138, 0x5410, RZ ;  /* 0x000054108a899816 */ /* 0x000fe200000000ff */
[----:B------:R-:W-:Y:S01]  /*260c0*/  @!P6 STL.S16 [R1], R179 ;  /* 0x000000b30100e387 */ /* 0x000fe20000100600 */
[----:B------:R-:W-:Y:S02]  /*260d0*/  @!P6 PRMT R136, R3, 0x5410, RZ ;  /* 0x000054100388e816 */ /* 0x000fe400000000ff */
[----:B------:R-:W-:Y:S01]  /*260e0*/  PRMT R3, R2, 0x5410, R0 ;  /* 0x0000541002037816 */ /* 0x000fe20000000000 */
[----:B------:R1:W-:Y:S01]  /*260f0*/  ST.E.U16 desc[UR4][R154.64+0x2e], R137 ;  /* 0x00002e899a007985 */ /* 0x0003e2000c101504 */
[----:B------:R-:W-:Y:S02]  /*26100*/  @!P5 PRMT R2, R252, 0x5410, RZ ;  /* 0x00005410fc02d816 */ /* 0x000fe400000000ff */
[----:B------:R-:W-:Y:S01]  /*26110*/  @!P0 PRMT R0, R251, 0x5410, RZ ;  /* 0x00005410fb008816 */ /* 0x000fe200000000ff */
[----:B------:R2:W-:Y:S01]  /*26120*/  ST.E.U16 desc[UR4][R154.64+0x30], R136 ;  /* 0x000030889a007985 */ /* 0x0005e2000c101504 */
[----:B------:R-:W-:Y:S02]  /*26130*/  LOP3.LUT R139, R140, 0xff, RZ, 0xc0, !PT ;  /* 0x000000ff8c8b7812 */ /* 0x000fe400078ec0ff */
[----:B------:R-:W-:Y:S01]  /*26140*/  LOP3.LUT R138, R161, 0xff, RZ, 0xc0, !PT ;  /* 0x000000ffa18a7812 */ /* 0x000fe200078ec0ff */
[----:B------:R-:W-:Y:S01]  /*26150*/  ST.E.U16 desc[UR4][R148.64+0x30], R2 ;  /* 0x0000300294007985 */ /* 0x000fe2000c101504 */
[----:B------:R-:W-:Y:S02]  /*26160*/  IADD3 R220, P0, R220, -0x40, RZ ;  /* 0xffffffc0dcdc7810 */ /* 0x000fe40007f1e0ff */
[----:B------:R-:W-:Y:S01]  /*26170*/  PRMT R161, R138, 0x5410, R162 ;  /* 0x000054108aa17816 */ /* 0x000fe200000000a2 */
[----:B------:R3:W-:Y:S01]  /*26180*/  ST.E.U16 desc[UR4][R148.64+0x32], R0 ;  /* 0x0000320094007985 */ /* 0x0007e2000c101504 */
[----:B------:R-:W-:Y:S03]  /*26190*/  IADD3.X R221, R221, -0x1, RZ, P0, !PT ;  /* 0xffffffffdddd7810 */ /* 0x000fe600007fe4ff */
[----:B------:R-:W4:Y:S04]  /*261a0*/  LDL R245, [R1+0xd8] ;  /* 0x0000d80001f57983 */ /* 0x000f280000100800 */
[----:B------:R-:W-:Y:S01]  /*261b0*/  LDSM.16.MT88.4 R188, [R175+0xb800] ;  /* 0x00b80000afbc783b */ /* 0x000fe20000004200 */
[--C-:B-1----:R-:W-:Y:S07]  /*261c0*/  SHF.R.U32.HI R137, RZ, 0x10, R140.reuse ;  /* 0x00000010ff897819 */ /* 0x102fee000001168c */
[----:B------:R-:W-:Y:S01]  /*261d0*/  LDSM.16.MT88.4 R192, [R205+0xb800] ;  /* 0x00b80000cdc0783b */ /* 0x000fe20000004200 */
[----:B--2---:R-:W-:Y:S07]  /*261e0*/  SHF.R.U32.HI R136, RZ, 0x18, R140 ;  /* 0x00000018ff887819 */ /* 0x004fee000001168c */
[----:B------:R-:W-:Y:S01]  /*261f0*/  LDSM.16.MT88.4 R196, [R208+0xb800] ;  /* 0x00b80000d0c4783b */ /* 0x000fe20000004200 */
[----:B---3--:R-:W-:Y:S02]  /*26200*/  SHF.R.U32.HI R149, RZ, 0x8, R141 ;  /* 0x00000008ff957819 */ /* 0x008fe4000001168d */
[----:B------:R-:W-:Y:S02]  /*26210*/  LOP3.LUT R0, R140, 0xffff, RZ, 0xc0, !PT ;  /* 0x0000ffff8c007812 */ /* 0x000fe400078ec0ff */
[----:B------:R-:W-:Y:S03]  /*26220*/  LOP3.LUT R148, R150, 0xff, RZ, 0xc0, !PT ;  /* 0x000000ff96947812 */ /* 0x000fe600078ec0ff */
[----:B------:R-:W1:Y:S01]  /*26230*/  LDSM.16.MT88.4 R140, [R175+0xa000] ;  /* 0x00a00000af8c783b */ /* 0x000e620000004200 */
[----:B------:R-:W-:Y:S02]  /*26240*/  SHF.R.U32.HI R2, RZ, 0x8, R0 ;  /* 0x00000008ff027819 */ /* 0x000fe40000011600 */
[----:B------:R-:W-:Y:S02]  /*26250*/  LOP3.LUT R0, R137, 0xff, RZ, 0xc0, !PT ;  /* 0x000000ff89007812 */ /* 0x000fe400078ec0ff */
[----:B------:R-:W-:Y:S02]  /*26260*/  PRMT R139, R139, 0x5410, R2 ;  /* 0x000054108b8b7816 */ /* 0x000fe40000000002 */
[----:B------:R-:W-:Y:S02]  /*26270*/  PRMT R137, R0, 0x5410, R136 ;  /* 0x0000541000897816 */ /* 0x000fe40000000088 */
[----:B------:R-:W-:Y:S02]  /*26280*/  LOP3.LUT R0, R147, 0xffff, RZ, 0xc0, !PT ;  /* 0x0000ffff93007812 */ /* 0x000fe400078ec0ff */
[----:B------:R-:W-:Y:S02]  /*26290*/  SHF.R.U32.HI R2, RZ, 0x10, R147 ;  /* 0x00000010ff027819 */ /* 0x000fe40000011693 */
[----:B------:R-:W-:Y:S02]  /*262a0*/  PRMT R163, R163, 0x5410, R149 ;  /* 0x00005410a3a37816 */ /* 0x000fe40000000095 */
[----:B------:R-:W-:Y:S02]  /*262b0*/  PRMT R162, R148, 0x5410, R152 ;  /* 0x0000541094a27816 */ /* 0x000fe40000000098 */
[----:B------:R-:W-:Y:S01]  /*262c0*/  LOP3.LUT R152, R147, 0xff, RZ, 0xc0, !PT ;  /* 0x000000ff93987812 */ /* 0x000fe200078ec0ff */
[----:B------:R-:W2:Y:S01]  /*262d0*/  LDSM.16.MT88.4 R148, [R205+0xa000] ;  /* 0x00a00000cd94783b */ /* 0x000ea20000004200 */
[----:B------:R-:W-:Y:S02]  /*262e0*/  SHF.R.U32.HI R138, RZ, 0x8, R0 ;  /* 0x00000008ff8a7819 */ /* 0x000fe40000011600 */
[----:B------:R-:W-:Y:S02]  /*262f0*/  SHF.R.U32.HI R147, RZ, 0x18, R147 ;  /* 0x00000018ff937819 */ /* 0x000fe40000011693 */
[----:B------:R-:W-:Y:S02]  /*26300*/  LOP3.LUT R0, R2, 0xff, RZ, 0xc0, !PT ;  /* 0x000000ff02007812 */ /* 0x000fe400078ec0ff */
[----:B------:R-:W-:Y:S02]  /*26310*/  PRMT R2, R152, 0x5410, R138 ;  /* 0x0000541098027816 */ /* 0x000fe4000000008a */
[--C-:B------:R-:W-:Y:S01]  /*26320*/  HSET2.LE.AND R136, R139, R239.reuse, PT ;  /* 0x000000ef8b887233 */ /* 0x100fe20003803000 */
[----:B------:R-:W3:Y:S01]  /*26330*/  LDSM.16.MT88.4 R152, [R208+0xa000] ;  /* 0x00a00000d098783b */ /* 0x000ee20000004200 */
[--C-:B------:R-:W-:Y:S02]  /*26340*/  HSET2.LE.AND R139, R161, R239.reuse, PT ;  /* 0x000000efa18b7233 */ /* 0x100fe40003803000 */
[--C-:B------:R-:W-:Y:S02]  /*26350*/  HSET2.LE.AND R137, R137, R239.reuse, PT ;  /* 0x000000ef89897233 */ /* 0x100fe40003803000 */
[--C-:B------:R-:W-:Y:S02]  /*26360*/  HSET2.LE.AND R138, R176, R239.reuse, PT ;  /* 0x000000efb08a7233 */ /* 0x100fe40003803000 */
[----:B------:R-:W-:Y:S02]  /*26370*/  PRMT R0, R0, 0x5410, R147 ;  /* 0x0000541000007816 */ /* 0x000fe40000000093 */
[----:B------:R-:W-:Y:S02]  /*26380*/  LOP3.LUT R139, R157, R139, RZ, 0xc0, !PT ;  /* 0x0000008b9d8b7212 */ /* 0x000fe400078ec0ff */
[----:B------:R-:W-:Y:S02]  /*26390*/  LOP3.LUT R136, R146, R136, RZ, 0xc0, !PT ;  /* 0x0000008892887212 */ /* 0x000fe400078ec0ff */
[----:B------:R-:W-:Y:S02]  /*263a0*/  LOP3.LUT R137, R145, R137, RZ, 0xc0, !PT ;  /* 0x0000008991897212 */ /* 0x000fe400078ec0ff */
[----:B------:R-:W-:Y:S02]  /*263b0*/  LOP3.LUT R138, R144, R138, RZ, 0xc0, !PT ;  /* 0x0000008a908a7212 */ /* 0x000fe400078ec0ff */
[--C-:B------:R-:W-:Y:S02]  /*263c0*/  HSET2.LE.AND R146, R163, R239.reuse, PT ;  /* 0x000000efa3927233 */ /* 0x100fe40003803000 */
[--C-:B------:R-:W-:Y:S02]  /*263d0*/  HSET2.LE.AND R147, R162, R239.reuse, PT ;  /* 0x000000efa2937233 */ /* 0x100fe40003803000 */
[--C-:B------:R-:W-:Y:S01]  /*263e0*/  HSET2.LE.AND R144, R2, R239.reuse, PT ;  /* 0x000000ef02907233 */ /* 0x100fe20003803000 */
[-C--:B-1----:R-:W-:Y:S05]  /*263f0*/  HMMA.16816.F32.BF16 R4, R136, R140.reuse, R4 ;  /* 0x0000008c8804723c */ /* 0x082fea0000041804 */
[--C-:B------:R-:W-:Y:S02]  /*26400*/  HSET2.LE.AND R145, R0, R239.reuse, PT ;  /* 0x000000ef00917233 */ /* 0x100fe40003803000 */
[----:B------:R-:W-:Y:S02]  /*26410*/  LOP3.LUT R144, R160, R144, RZ, 0xc0, !PT ;  /* 0x00000090a0907212 */ /* 0x000fe400078ec0ff */
[----:B------:R-:W-:Y:S02]  /*26420*/  LDSM.16.MT88.4 R160, [R205+0xb000] ;  /* 0x00b00000cda0783b */ /* 0x000fe40000004200 */
[----:B------:R-:W-:Y:S02]  /*26430*/  LOP3.LUT R145, R159, R145, RZ, 0xc0, !PT ;  /* 0x000000919f917212 */ /* 0x000fe400078ec0ff */
[----:B------:R-:W-:Y:S02]  /*26440*/  LOP3.LUT R146, R158, R146, RZ, 0xc0, !PT ;  /* 0x000000929e927212 */ /* 0x000fe400078ec0ff */
[----:B------:R-:W-:Y:S02]  /*26450*/  LOP3.LUT R147, R156, R147, RZ, 0xc0, !PT ;  /* 0x000000939c937212 */ /* 0x000fe400078ec0ff */
[----:B------:R-:W-:Y:S01]  /*26460*/  LDSM.16.MT88.4 R156, [R175+0xb000] ;  /* 0x00b00000af9c783b */ /* 0x000fe20000004200 */
[-C--:B------:R-:W-:Y:S02]  /*26470*/  LOP3.LUT R2, R167, R247.reuse, R184, 0x96, !PT ;  /* 0x000000f7a7027212 */ /* 0x080fe400078e96b8 */
[----:B------:R-:W-:Y:S02]  /*26480*/  LOP3.LUT R0, R165, R247, R182, 0x96, !PT ;  /* 0x000000f7a5007212 */ /* 0x000fe400078e96b6 */
[C---:B------:R-:W-:Y:S03]  /*26490*/  HMMA.16816.F32.BF16 R8, R144.reuse, R140, R8 ;  /* 0x0000008c9008723c */ /* 0x040fe60000041808 */
[----:B------:R-:W-:Y:S03]  /*264a0*/  LDSM.16.MT88.4 R180, [R208+0xa800] ;  /* 0x00a80000d0b4783b */ /* 0x000fe60000004200 */
[-C--:B------:R-:W-:Y:S05]  /*264b0*/  HMMA.16816.F32.BF16 R12, R144, R142.reuse, R12 ;  /* 0x0000008e900c723c */ /* 0x080fea000004180c */
[----:B------:R-:W-:Y:S01]  /*264c0*/  LDSM.16.MT88.4 R184, [R207+0xa800] ;  /* 0x00a80000cfb8783b */ /* 0x000fe20000004200 */
[C---:B------:R-:W-:Y:S06]  /*264d0*/  HMMA.16816.F32.BF16 R16, R136.reuse, R142, R16 ;  /* 0x0000008e8810723c */ /* 0x040fec0000041810 */
[-C--:B--2---:R-:W-:Y:S01]  /*264e0*/  HMMA.16816.F32.BF16 R20, R136, R148.reuse, R20 ;  /* 0x000000948814723c */ /* 0x084fe20000041814 */
[----:B------:R-:W1:Y:S05]  /*264f0*/  LDSM.16.MT88.4 R140, [R207+0xa000] ;  /* 0x00a00000cf8c783b */ /* 0x000e6a0000004200 */
[C---:B------:R-:W-:Y:S06]  /*26500*/  HMMA.16816.F32.BF16 R24, R144.reuse, R148, R24 ;  /* 0x000000949018723c */ /* 0x040fec0000041818 */
[-C--:B------:R-:W-:Y:S06]  /*26510*/  HMMA.16816.F32.BF16 R28, R144, R150.reuse, R28 ;  /* 0x00000096901c723c */ /* 0x080fec000004181c */
[C---:B------:R-:W-:Y:S01]  /*26520*/  HMMA.16816.F32.BF16 R32, R136.reuse, R150, R32 ;  /* 0x000000968820723c */ /* 0x040fe20000041820 */
[----:B------:R-:W2:Y:S05]  /*26530*/  LDSM.16.MT88.4 R148, [R208+0xb000] ;  /* 0x00b00000d094783b */ /* 0x000eaa0000004200 */
[-C--:B---3--:R-:W-:Y:S06]  /*26540*/  HMMA.16816.F32.BF16 R36, R136, R152.reuse, R36 ;  /* 0x000000988824723c */ /* 0x088fec0000041824 */
[C---:B------:R-:W-:Y:S06]  /*26550*/  HMMA.16816.F32.BF16 R40, R144.reuse, R152, R40 ;  /* 0x000000989028723c */ /* 0x040fec0000041828 */
[-C--:B------:R-:W-:Y:S05]  /*26560*/  HMMA.16816.F32.BF16 R44, R144, R154.reuse, R44 ;  /* 0x0000009a902c723c */ /* 0x080fea000004182c */
[----:B------:R-:W-:Y:S01]  /*26570*/  LOP3.LUT R152, R164, 0xffff, RZ, 0xc0, !PT ;  /* 0x0000ffffa4987812 */ /* 0x000fe200078ec0ff */
[C---:B------:R-:W-:Y:S05]  /*26580*/  HMMA.16816.F32.BF16 R48, R136.reuse, R154, R48 ;  /* 0x0000009a8830723c */ /* 0x040fea0000041830 */
[----:B------:R-:W-:Y:S01]  /*26590*/  SHF.R.U32.HI R153, RZ, 0x10, R164 ;  /* 0x00000010ff997819 */ /* 0x000fe200000116a4 */
[-C--:B-1----:R-:W-:Y:S05]  /*265a0*/  HMMA.16816.F32.BF16 R52, R136, R140.reuse, R52 ;  /* 0x0000008c8834723c */ /* 0x082fea0000041834 */
[----:B------:R-:W-:Y:S01]  /*265b0*/  LOP3.LUT R155, R166, 0xffff, RZ, 0xc0, !PT ;  /* 0x0000ffffa69b7812 */ /* 0x000fe200078ec0ff */
[C---:B------:R-:W-:Y:S05]  /*265c0*/  HMMA.16816.F32.BF16 R56, R144.reuse, R140, R56 ;  /* 0x0000008c9038723c */ /* 0x040fea0000041838 */
[----:B------:R-:W-:Y:S01]  /*265d0*/  SHF.R.U32.HI R154, RZ, 0x10, R166 ;  /* 0x00000010ff9a7819 */ /* 0x000fe200000116a6 */
[-C--:B------:R-:W-:Y:S05]  /*265e0*/  HMMA.16816.F32.BF16 R60, R144, R142.reuse, R60 ;  /* 0x0000008e903c723c */ /* 0x080fea000004183c */
[----:B------:R-:W-:Y:S01]  /*265f0*/  LOP3.LUT R154, R154, 0xff, RZ, 0xc0, !PT ;  /* 0x000000ff9a9a7812 */ /* 0x000fe200078ec0ff */
[C---:B------:R-:W-:Y:S01]  /*26600*/  HMMA.16816.F32.BF16 R64, R136.reuse, R142, R64 ;  /* 0x0000008e8840723c */ /* 0x040fe20000041840 */
[----:B------:R-:W1:Y:S04]  /*26610*/  LDSM.16.MT88.4 R140, [R207+0xb000] ;  /* 0x00b00000cf8c783b */ /* 0x000e680000004200 */
[----:B------:R-:W-:Y:S01]  /*26620*/  SHF.R.U32.HI R155, RZ, 0x8, R155 ;  /* 0x00000008ff9b7819 */ /* 0x000fe2000001169b */
[-C--:B------:R-:W-:Y:S05]  /*26630*/  HMMA.16816.F32.BF16 R68, R136, R156.reuse, R68 ;  /* 0x0000009c8844723c */ /* 0x080fea0000041844 */
[----:B------:R-:W-:Y:S01]  /*26640*/  SHF.R.U32.HI R152, RZ, 0x8, R152 ;  /* 0x00000008ff987819 */ /* 0x000fe20000011698 */
[C---:B------:R-:W-:Y:S06]  /*26650*/  HMMA.16816.F32.BF16 R72, R144.reuse, R156, R72 ;  /* 0x0000009c9048723c */ /* 0x040fec0000041848 */
[-C--:B------:R-:W-:Y:S05]  /*26660*/  HMMA.16816.F32.BF16 R76, R144, R158.reuse, R76 ;  /* 0x0000009e904c723c */ /* 0x080fea000004184c */
[----:B------:R-:W-:Y:S01]  /*26670*/  LOP3.LUT R157, R166, 0xff, RZ, 0xc0, !PT ;  /* 0x000000ffa69d7812 */ /* 0x000fe200078ec0ff */
[C---:B------:R-:W-:Y:S05]  /*26680*/  HMMA.16816.F32.BF16 R80, R136.reuse, R158, R80 ;  /* 0x0000009e8850723c */ /* 0x040fea0000041850 */
[----:B------:R-:W-:Y:S01]  /*26690*/  LOP3.LUT R156, R164, 0xff, RZ, 0xc0, !PT ;  /* 0x000000ffa49c7812 */ /* 0x000fe200078ec0ff */
[-C--:B------:R-:W-:Y:S05]  /*266a0*/  HMMA.16816.F32.BF16 R84, R136, R160.reuse, R84 ;  /* 0x000000a08854723c */ /* 0x080fea0000041854 */
[----:B------:R-:W-:Y:S01]  /*266b0*/  SHF.R.U32.HI R166, RZ, 0x18, R166 ;  /* 0x00000018ffa67819 */ /* 0x000fe200000116a6 */
[C---:B------:R-:W-:Y:S05]  /*266c0*/  HMMA.16816.F32.BF16 R88, R144.reuse, R160, R88 ;  /* 0x000000a09058723c */ /* 0x040fea0000041858 */
[----:B------:R-:W-:Y:S01]  /*266d0*/  SHF.R.U32.HI R164, RZ, 0x18, R164 ;  /* 0x00000018ffa47819 */ /* 0x000fe200000116a4 */
[-C--:B------:R-:W-:Y:S05]  /*266e0*/  HMMA.16816.F32.BF16 R92, R144, R162.reuse, R92 ;  /* 0x000000a2905c723c */ /* 0x080fea000004185c */
[----:B------:R-:W-:Y:S01]  /*266f0*/  PRMT R154, R154, 0x5410, R166 ;  /* 0x000054109a9a7816 */ /* 0x000fe200000000a6 */
[C---:B------:R-:W-:Y:S05]  /*26700*/  HMMA.16816.F32.BF16 R96, R136.reuse, R162, R96 ;  /* 0x000000a28860723c */ /* 0x040fea0000041860 */
[----:B------:R-:W-:Y:S01]  /*26710*/  PRMT R155, R157, 0x5410, R155 ;  /* 0x000054109d9b7816 */ /* 0x000fe2000000009b */
[-C--:B--2---:R-:W-:Y:S05]  /*26720*/  HMMA.16816.F32.BF16 R100, R136, R148.reuse, R100 ;  /* 0x000000948864723c */ /* 0x084fea0000041864 */
[----:B------:R-:W-:Y:S01]  /*26730*/  PRMT R152, R156, 0x5410, R152 ;  /* 0x000054109c987816 */ /* 0x000fe20000000098 */
[C---:B------:R-:W-:Y:S01]  /*26740*/  HMMA.16816.F32.BF16 R104, R144.reuse, R148, R104 ;  /* 0x000000949068723c */ /* 0x040fe20000041868 */
[----:B------:R-:W-:Y:S04]  /*26750*/  LDSM.16.MT88.4 R156, [R205+0xa800] ;  /* 0x00a80000cd9c783b */ /* 0x000fe80000004200 */
[--C-:B------:R-:W-:Y:S01]  /*26760*/  HSET2.LE.AND R178, R155, R239.reuse, PT ;  /* 0x000000ef9bb27233 */ /* 0x100fe20003803000 */
[-C--:B------:R-:W-:Y:S05]  /*26770*/  HMMA.16816.F32.BF16 R108, R144, R150.reuse, R108 ;  /* 0x00000096906c723c */ /* 0x080fea000004186c */
[----:B------:R-:W-:Y:S01]  /*26780*/  LOP3.LUT R149, R153, 0xff, RZ, 0xc0, !PT ;  /* 0x000000ff99957812 */ /* 0x000fe200078ec0ff */
[C---:B------:R-:W-:Y:S05]  /*26790*/  HMMA.16816.F32.BF16 R112, R136.reuse, R150, R112 ;  /* 0x000000968870723c */ /* 0x040fea0000041870 */
[----:B------:R-:W-:Y:S01]  /*267a0*/  PRMT R160, R149, 0x5410, R164 ;  /* 0x0000541095a07816 */ /* 0x000fe200000000a4 */
[-C--:B-1----:R-:W-:Y:S01]  /*267b0*/  HMMA.16816.F32.BF16 R116, R136, R140.reuse, R116 ;  /* 0x0000008c8874723c */ /* 0x082fe20000041874 */
[----:B------:R-:W1:Y:S04]  /*267c0*/  LDSM.16.MT88.4 R164, [R175+0xa800] ;  /* 0x00a80000afa4783b */ /* 0x000e680000004200 */
[C---:B------:R-:W-:Y:S01]  /*267d0*/  LOP3.LUT R148, R2.reuse, 0xffff, RZ, 0xc0, !PT ;  /* 0x0000ffff02947812 */ /* 0x040fe200078ec0ff */
[C---:B------:R-:W-:Y:S05]  /*267e0*/  HMMA.16816.F32.BF16 R120, R144.reuse, R140, R120 ;  /* 0x0000008c9078723c */ /* 0x040fea0000041878 */
[----:B------:R-:W-:Y:S01]  /*267f0*/  SHF.R.U32.HI R149, RZ, 0x10, R2 ;  /* 0x00000010ff957819 */ /* 0x000fe20000011602 */
[-C--:B------:R-:W-:Y:S05]  /*26800*/  HMMA.16816.F32.BF16 R124, R144, R142.reuse, R124 ;  /* 0x0000008e907c723c */ /* 0x080fea000004187c */
[----:B------:R-:W-:Y:S01]  /*26810*/  LOP3.LUT R153, R2, 0xff, RZ, 0xc0, !PT ;  /* 0x000000ff02997812 */ /* 0x000fe200078ec0ff */
[----:B------:R-:W-:Y:S05]  /*26820*/  HMMA.16816.F32.BF16 R128, R136, R142, R128 ;  /* 0x0000008e8880723c */ /* 0x000fea0000041880 */
[----:B------:R-:W-:Y:S02]  /*26830*/  SHF.R.U32.HI R148, RZ, 0x8, R148 ;  /* 0x00000008ff947819 */ /* 0x000fe40000011694 */
[----:B------:R-:W-:Y:S04]  /*26840*/  SHF.R.U32.HI R151, RZ, 0x18, R2 ;  /* 0x00000018ff977819 */ /* 0x000fe80000011602 */
[----:B------:R-:W-:Y:S02]  /*26850*/  LOP3.LUT R149, R149, 0xff, RZ, 0xc0, !PT ;  /* 0x000000ff95957812 */ /* 0x000fe400078ec0ff */
[C---:B------:R-:W-:Y:S02]  /*26860*/  LOP3.LUT R2, R0.reuse, 0xffff, RZ, 0xc0, !PT ;  /* 0x0000ffff00027812 */ /* 0x040fe400078ec0ff */
[----:B------:R-:W-:Y:S02]  /*26870*/  PRMT R153, R153, 0x5410, R148 ;  /* 0x0000541099997816 */ /* 0x000fe40000000094 */
[----:B------:R-:W-:Y:S02]  /*26880*/  SHF.R.U32.HI R148, RZ, 0x10, R0 ;  /* 0x00000010ff947819 */ /* 0x000fe40000011600 */
[----:B------:R-:W-:Y:S02]  /*26890*/  PRMT R149, R149, 0x5410, R151 ;  /* 0x0000541095957816 */ /* 0x000fe40000000097 */
[----:B------:R-:W-:Y:S02]  /*268a0*/  LOP3.LUT R150, R0, 0xff, RZ, 0xc0, !PT ;  /* 0x000000ff00967812 */ /* 0x000fe400078ec0ff */
[----:B------:R-:W-:Y:S02]  /*268b0*/  SHF.R.U32.HI R2, RZ, 0x8, R2 ;  /* 0x00000008ff027819 */ /* 0x000fe40000011602 */
[----:B------:R-:W-:Y:S02]  /*268c0*/  SHF.R.U32.HI R0, RZ, 0x18, R0 ;  /* 0x00000018ff007819 */ /* 0x000fe40000011600 */
[----:B------:R-:W-:Y:S02]  /*268d0*/  LOP3.LUT R148, R148, 0xff, RZ, 0xc0, !PT ;  /* 0x000000ff94947812 */ /* 0x000fe400078ec0ff */
[----:B------:R-:W-:Y:S02]  /*268e0*/  PRMT R2, R150, 0x5410, R2 ;  /* 0x0000541096027816 */ /* 0x000fe40000000002 */
[--C-:B------:R-:W-:Y:S02]  /*268f0*/  HSET2.LE.AND R176, R153, R239.reuse, PT ;  /* 0x000000ef99b07233 */ /* 0x100fe40003803000 */
[--C-:B------:R-:W-:Y:S02]  /*26900*/  HSET2.LE.AND R177, R149, R239.reuse, PT ;  /* 0x000000ef95b17233 */ /* 0x100fe40003803000 */
[--C-:B------:R-:W-:Y:S02]  /*26910*/  HSET2.LE.AND R179, R154, R239.reuse, PT ;  /* 0x000000ef9ab37233 */ /* 0x100fe40003803000 */
[----:B------:R-:W-:Y:S02]  /*26920*/  PRMT R148, R148, 0x5410, R0 ;  /* 0x0000541094947816 */ /* 0x000fe40000000000 */
[--C-:B------:R-:W-:Y:S02]  /*26930*/  HSET2.LE.AND R0, R2, R239.reuse, PT ;  /* 0x000000ef02007233 */ /* 0x100fe40003803000 */
[----:B------:R-:W-:Y:S02]  /*26940*/  LOP3.LUT R176, R168, R176, RZ, 0xc0, !PT ;  /* 0x000000b0a8b07212 */ /* 0x000fe400078ec0ff */
[----:B------:R-:W-:Y:S02]  /*26950*/  LOP3.LUT R177, R169, R177, RZ, 0xc0, !PT ;  /* 0x000000b1a9b17212 */ /* 0x000fe400078ec0ff */
[----:B------:R-:W-:Y:S02]  /*26960*/  LOP3.LUT R178, R171, R178, RZ, 0xc0, !PT ;  /* 0x000000b2abb27212 */ /* 0x000fe400078ec0ff */
[----:B------:R-:W-:Y:S02]  /*26970*/  LOP3.LUT R179, R170, R179, RZ, 0xc0, !PT ;  /* 0x000000b3aab37212 */ /* 0x000fe400078ec0ff */
[--C-:B------:R-:W-:Y:S02]  /*26980*/  HSET2.LE.AND R2, R148, R239.reuse, PT ;  /* 0x000000ef94027233 */ /* 0x100fe40003803000 */
[--C-:B------:R-:W-:Y:S02]  /*26990*/  HSET2.LE.AND R138, R152, R239.reuse, PT ;  /* 0x000000ef988a7233 */ /* 0x100fe40003803000 */
[----:B------:R-:W-:Y:S01]  /*269a0*/  HSET2.LE.AND R139, R160, R239, PT ;  /* 0x000000efa08b7233 */ /* 0x000fe20003803000 */
[-C--:B-1----:R-:W-:Y:S05]  /*269b0*/  HMMA.16816.F32.BF16 R168, R176, R164.reuse, R4 ;  /* 0x000000a4b0a8723c */ /* 0x082fea0000041804 */
[----:B------:R-:W-:Y:S02]  /*269c0*/  LOP3.LUT R136, R201, R0, RZ, 0xc0, !PT ;  /* 0x00000000c9887212 */ /* 0x000fe400078ec0ff */
[----:B------:R-:W-:Y:S02]  /*269d0*/  LOP3.LUT R137, R200, R2, RZ, 0xc0, !PT ;  /* 0x00000002c8897212 */ /* 0x000fe400078ec0ff */
[----:B------:R-:W1:Y:S01]  /*269e0*/  LDSM.16.MT88.4 R200, [R207+0xb800] ;  /* 0x00b80000cfc8783b */ /* 0x000e620000004200 */
[----:B----4-:R-:W-:Y:S02]  /*269f0*/  ISETP.GT.AND P1, PT, R238, R245, PT ;  /* 0x000000f5ee00720c */ /* 0x010fe40003f24270 */
[----:B------:R-:W-:Y:S02]  /*26a00*/  LOP3.LUT R138, R213, R138, RZ, 0xc0, !PT ;  /* 0x0000008ad58a7212 */ /* 0x000fe400078ec0ff */
[----:B------:R-:W-:Y:S07]  /*26a10*/  LOP3.LUT R139, R3, R139, RZ, 0xc0, !PT ;  /* 0x0000008b038b7212 */ /* 0x000fee00078ec0ff */
        /* <DEDUP_REMOVED lines=31> */
[----:B------:R-:W-:Y:S05]  /*26c10*/  HMMA.16816.F32.BF16 R128, R176, R202, R128 ;  /* 0x000000cab080723c */ /* 0x000fea0000041880 */
[----:B------:R-:W-:Y:S02]  /*26c20*/  IMAD.MOV.U32 R139, RZ, RZ, R134 ;  /* 0x000000ffff8b7224 */ /* 0x000fe400078e0086 */
[----:B------:R-:W-:Y:S04]  /*26c30*/  IMAD.MOV.U32 R138, RZ, RZ, R132 ;  /* 0x000000ffff8a7224 */ /* 0x000fe800078e0084 */
[----:B------:R-:W-:Y:S02]  /*26c40*/  IMAD.MOV.U32 R137, RZ, RZ, R133 ;  /* 0x000000ffff897224 */ /* 0x000fe400078e0085 */
[----:B------:R-:W-:Y:S01]  /*26c50*/  IMAD.MOV.U32 R136, RZ, RZ, R135 ;  /* 0x000000ffff887224 */ /* 0x000fe200078e0087 */
[----:B------:R-:W-:Y:S10]  /*26c60*/  @P1 BRA `(.L_x_2782) ;  /* 0xffffffa800d01947 */ /* 0x000ff4000383ffff */
.L_x_2779:
[----:B------:R1:W5:Y:S04]  /*26c70*/  LDL R14, [R1+0xac] ;  /* 0x0000ac00010e7983 */ /* 0x0003680000100800 */
[----:B------:R1:W5:Y:S04]  /*26c80*/  LDL R13, [R1+0x84] ;  /* 0x00008400010d7983 */ /* 0x0003680000100800 */
[----:B------:R1:W5:Y:S04]  /*26c90*/  LDL R11, [R1+0x78] ;  /* 0x00007800010b7983 */ /* 0x0003680000100800 */
[----:B------:R1:W5:Y:S04]  /*26ca0*/  LDL R12, [R1+0x80] ;  /* 0x00008000010c7983 */ /* 0x0003680000100800 */
[----:B-----5:R1:W5:Y:S04]  /*26cb0*/  LD.E R136, desc[UR4][R172.64+0xd8] ;  /* 0x0000d804ac887980 */ /* 0x020368000c101900 */
[----:B------:R1:W5:Y:S01]  /*26cc0*/  LD.E R5, desc[UR4][R172.64+0x17c] ;  /* 0x00017c04ac057980 */ /* 0x000362000c101900 */
[----:B------:R-:W-:-:S03]  /*26cd0*/  UMOV UR6, 0xffffffff ;  /* 0xffffffff00067882 */ /* 0x000fc60000000000 */
[----:B------:R-:W-:Y:S05]  /*26ce0*/  BRA.DIV UR6, `(.L_x_2783) ;  /* 0x0000002a06107947 */ /* 0x000fea000b800000 */
[----:B------:R-:W2:Y:S04]  /*26cf0*/  SHFL.BFLY PT, R8, R14, 0x2, 0x1f ;  /* 0x0c401f000e087f89 */ /* 0x000ea800000e0000 */
[----:B------:R-:W3:Y:S04]  /*26d00*/  SHFL.BFLY PT, R7, R13, 0x2, 0x1f ;  /* 0x0c401f000d077f89 */ /* 0x000ee800000e0000 */
[----:B------:R-:W4:Y:S04]  /*26d10*/  SHFL.BFLY PT, R6, R12, 0x2, 0x1f ;  /* 0x0c401f000c067f89 */ /* 0x000f2800000e0000 */
[----:B------:R-:W1:Y:S01]  /*26d20*/  SHFL.BFLY PT, R2, R11, 0x2, 0x1f ;  /* 0x0c401f000b027f89 */ /* 0x000e6200000e0000 */
[----:B--2---:R-:W-:Y:S01]  /*26d30*/  FADD.FTZ R8, R8, R14 ;  /* 0x0000000e08087221 */ /* 0x004fe20000010000 */
[----:B---3--:R-:W-:-:S04]  /*26d40*/  FADD.FTZ R7, R7, R13 ;  /* 0x0000000d07077221 */ /* 0x008fc80000010000 */
[----:B------:R-:W2:Y:S01]  /*26d50*/  SHFL.BFLY PT, R174, R8, 0x1, 0x1f ;  /* 0x0c201f0008ae7f89 */ /* 0x000ea200000e0000 */
[----:B----4-:R-:W-:-:S03]  /*26d60*/  FADD.FTZ R6, R6, R12 ;  /* 0x0000000c06067221 */ /* 0x010fc60000010000 */
[----:B------:R-:W3:Y:S01]  /*26d70*/  SHFL.BFLY PT, R10, R7, 0x1, 0x1f ;  /* 0x0c201f00070a7f89 */ /* 0x000ee200000e0000 */
[----:B-1----:R-:W-:-:S03]  /*26d80*/  FADD.FTZ R2, R2, R11 ;  /* 0x0000000b02027221 */ /* 0x002fc60000010000 */
[----:B------:R-:W1:Y:S04]  /*26d90*/  SHFL.BFLY PT, R9, R6, 0x1, 0x1f ;  /* 0x0c201f0006097f89 */ /* 0x000e6800000e0000 */
[----:B------:R4:W4:Y:S01]  /*26da0*/  SHFL.BFLY PT, R4, R2, 0x1, 0x1f ;  /* 0x0c201f0002047f89 */ /* 0x00092200000e0000 */
[----:B--2---:R-:W-:Y:S01]  /*26db0*/  FADD.FTZ R174, R8, R174 ;  /* 0x000000ae08ae7221 */ /* 0x004fe20000010000 */
[----:B---3--:R-:W-:Y:S01]  /*26dc0*/  FADD.FTZ R139, R7, R10 ;  /* 0x0000000a078b7221 */ /* 0x008fe20000010000 */
[----:B-1----:R-:W-:-:S07]  /*26dd0*/  FADD.FTZ R138, R6, R9 ;  /* 0x00000009068a7221 */ /* 0x002fce0000010000 */
.L_x_2814:
[----:B------:R-:W2:Y:S01]  /*26de0*/  LDL R178, [R1+0x11c] ;  /* 0x00011c0001b27983 */ /* 0x000ea20000100800 */
[----:B------:R-:W-:Y:S01]  /*26df0*/  FSETP.NE.FTZ.AND P5, PT, R174, RZ, PT ;  /* 0x000000ffae00720b */ /* 0x000fe20003fb5000 */
[----:B----4-:R-:W-:Y:S01]  /*26e00*/  FADD.FTZ R137, R2, R4 ;  /* 0x0000000402897221 */ /* 0x010fe20000010000 */
[----:B------:R-:W-:Y:S01]  /*26e10*/  MOV R0, 0x3f800000 ;  /* 0x3f80000000007802 */ /* 0x000fe20000000f00 */
[----:B------:R-:W1:Y:S01]  /*26e20*/  S2UR UR6, SR_CgaCtaId ;  /* 0x00000000000679c3 */ /* 0x000e620000008800 */
[----:B------:R-:W-:Y:S01]  /*26e30*/  FSETP.NE.FTZ.AND P3, PT, R138, RZ, PT ;  /* 0x000000ff8a00720b */ /* 0x000fe20003f75000 */
[----:B------:R-:W-:Y:S01]  /*26e40*/  UMOV UR7, 0x400 ;  /* 0x0000040000077882 */ /* 0x000fe20000000000 */
[----:B------:R-:W-:Y:S02]  /*26e50*/  FSETP.NE.FTZ.AND P0, PT, R137, RZ, PT ;  /* 0x000000ff8900720b */ /* 0x000fe40003f15000 */
[----:B------:R-:W-:Y:S02]  /*26e60*/  FSETP.NE.FTZ.AND P4, PT, R139, RZ, PT ;  /* 0x000000ff8b00720b */ /* 0x000fe40003f95000 */
[----:B------:R-:W-:-:S02]  /*26e70*/  MOV R2, 0x3f800000 ;  /* 0x3f80000000027802 */ /* 0x000fc40000000f00 */
[----:B------:R-:W-:Y:S01]  /*26e80*/  MOV R3, 0x3f800000 ;  /* 0x3f80000000037802 */ /* 0x000fe20000000f00 */
[----:B------:R-:W3:Y:S08]  /*26e90*/  @P5 MUFU.RCP R0, R174 ;  /* 0x000000ae00005308 */ /* 0x000ef00000001000 */
[----:B------:R-:W4:Y:S01]  /*26ea0*/  @P3 MUFU.RCP R2, R138 ;  /* 0x0000008a00023308 */ /* 0x000f220000001000 */
[----:B-1----:R-:W-:-:S07]  /*26eb0*/  ULEA UR6, UR6, UR7, 0x18 ;  /* 0x0000000706067291 */ /* 0x002fce000f8ec03f */
[----:B------:R-:W1:Y:S01]  /*26ec0*/  @P4 MUFU.RCP R3, R139 ;  /* 0x0000008b00034308 */ /* 0x000e620000001000 */
[----:B---3-5:R-:W-:-:S04]  /*26ed0*/  FMUL.FTZ R0, R5, R0 ;  /* 0x0000000005007220 */ /* 0x028fc80000410000 */
        /* <DEDUP_REMOVED lines=33> */
[C---:B----4-:R-:W-:Y:S01]  /*270f0*/  FMUL.FTZ R2, R5.reuse, R2 ;  /* 0x0000000205027220 */ /* 0x050fe20000410000 */
[----:B-1----:R-:W-:Y:S01]  /*27100*/  FMUL.FTZ R3, R5, R3 ;  /* 0x0000000305037220 */ /* 0x002fe20000410000 */
[----:B------:R-:W-:-:S02]  /*27110*/  F2FP.BF16.F32.PACK_AB R6, R6, R168 ;  /* 0x000000a80606723e */ /* 0x000fc400000010ff */
[C---:B------:R-:W-:Y:S01]  /*27120*/  FMUL.FTZ R92, R2.reuse, R92 ;  /* 0x0000005c025c7220 */ /* 0x040fe20000410000 */
[----:B------:R-:W1:Y:S01]  /*27130*/  @P0 MUFU.RCP R0, R137 ;  /* 0x0000008900000308 */ /* 0x000e620000001000 */
        /* <DEDUP_REMOVED lines=16> */
[----:B-1----:R-:W-:Y:S01]  /*27240*/  FMUL.FTZ R0, R5, R0 ;  /* 0x0000000005007220 */ /* 0x002fe20000410000 */
[C---:B------:R-:W-:Y:S01]  /*27250*/  FMUL.FTZ R28, R3.reuse, R67 ;  /* 0x00000043031c7220 */ /* 0x040fe20000410000 */
[C---:B------:R-:W-:Y:S01]  /*27260*/  FMUL.FTZ R36, R3.reuse, R70 ;  /* 0x0000004603247220 */ /* 0x040fe20000410000 */
[----:B------:R-:W-:Y:S01]  /*27270*/  FMUL.FTZ R32, R3, R71 ;  /* 0x0000004703207220 */ /* 0x000fe20000410000 */
[C---:B------:R-:W-:Y:S01]  /*27280*/  FMUL.FTZ R68, R0.reuse, R42 ;  /* 0x0000002a00447220 */ /* 0x040fe20000410000 */
[C---:B------:R-:W-:Y:S01]  /*27290*/  FMUL.FTZ R42, R0.reuse, R95 ;  /* 0x0000005f002a7220 */ /* 0x040fe20000410000 */
[----:B------:R-:W-:Y:S01]  /*272a0*/  FMUL.FTZ R25, R0, R43 ;  /* 0x0000002b00197220 */ /* 0x000fe20000410000 */
[----:B------:R-:W1:Y:S01]  /*272b0*/  S2R R95, SR_TID.X ;  /* 0x00000000005f7919 */ /* 0x000e620000002100 */
        /* <DEDUP_REMOVED lines=31> */
[----:B-1----:R-:W-:Y:S01]  /*274b0*/  SHF.R.S32.HI R92, RZ, 0x1f, R95 ;  /* 0x0000001fff5c7819 */ /* 0x002fe2000001145f */
        /* <DEDUP_REMOVED lines=44> */
[----:B------:R-:W-:-:S02]  /*27780*/  F2FP.BF16.F32.PACK_AB R59, R3, R8 ;  /* 0x00000008033b723e */ /* 0x000fc400000010ff */
[--C-:B------:R-:W-:Y:S02]  /*27790*/  SHF.R.S32.HI R3, RZ, 0x2, R2.reuse ;  /* 0x00000002ff037819 */ /* 0x100fe40000011402 */
[----:B------:R-:W-:Y:S02]  /*277a0*/  SHF.R.S32.HI R0, RZ, 0x1f, R2 ;  /* 0x0000001fff007819 */ /* 0x000fe40000011402 */
[----:B------:R-:W-:Y:S02]  /*277b0*/  F2FP.BF16.F32.PACK_AB R18, R18, R26 ;  /* 0x0000001a1212723e */ /* 0x000fe400000010ff */
[----:B------:R-:W-:Y:S02]  /*277c0*/  LEA.HI R0, R0, R3, RZ, 0x3 ;  /* 0x0000000300007211 */ /* 0x000fe400078f18ff */
[----:B------:R-:W-:Y:S02]  /*277d0*/  F2FP.BF16.F32.PACK_AB R55, R55, R72 ;  /* 0x000000483737723e */ /* 0x000fe400000010ff */
[----:B------:R-:W-:-:S02]  /*277e0*/  LOP3.LUT R0, R0, 0xfffffff8, RZ, 0xc0, !PT ;  /* 0xfffffff800007812 */ /* 0x000fc400078ec0ff */
[----:B------:R-:W-:Y:S02]  /*277f0*/  LEA.HI R72, R92, R95, RZ, 0x5 ;  /* 0x0000005f5c487211 */ /* 0x000fe400078f28ff */
[----:B------:R-:W-:Y:S02]  /*27800*/  IADD3 R3, R3, -R0, RZ ;  /* 0x8000000003037210 */ /* 0x000fe40007ffe0ff */
[----:B------:R-:W-:Y:S02]  /*27810*/  LOP3.LUT R0, R2, 0x3ffffffc, RZ, 0xc0, !PT ;  /* 0x3ffffffc02007812 */ /* 0x000fe400078ec0ff */
[----:B------:R-:W-:Y:S02]  /*27820*/  SHF.L.U32 R26, R3, 0x6, RZ ;  /* 0x00000006031a7819 */ /* 0x000fe400000006ff */
[----:B------:R-:W-:Y:S02]  /*27830*/  F2FP.BF16.F32.PACK_AB R66, R66, R30 ;  /* 0x0000001e4242723e */ /* 0x000fe400000010ff */
[----:B------:R-:W-:-:S02]  /*27840*/  SHF.R.S32.HI R2, RZ, 0x5, R72 ;  /* 0x00000005ff027819 */ /* 0x000fc40000011448 */
[----:B------:R-:W-:Y:S02]  /*27850*/  IADD3 R0, -R0, R95, RZ ;  /* 0x0000005f00007210 */ /* 0x000fe40007ffe1ff */
[----:B------:R-:W-:Y:S02]  /*27860*/  LOP3.LUT R30, R26, 0x1c0, RZ, 0xc0, !PT ;  /* 0x000001c01a1e7812 */ /* 0x000fe400078ec0ff */
[----:B------:R-:W-:Y:S02]  /*27870*/  LOP3.LUT R26, R3, 0x1, RZ, 0xc0, !PT ;  /* 0x00000001031a7812 */ /* 0x000fe400078ec0ff */
[----:B------:R-:W-:Y:S02]  /*27880*/  LEA R0, R2, R0, 0x9 ;  /* 0x0000000002007211 */ /* 0x000fe400078e48ff */
[----:B------:R-:W-:Y:S02]  /*27890*/  LEA.HI R2, R30, R30, RZ, 0x1d ;  /* 0x0000001e1e027211 */ /* 0x000fe400078fe8ff */
[----:B------:R-:W-:-:S02]  /*278a0*/  ISETP.NE.U32.AND P1, PT, R26, 0x1, PT ;  /* 0x000000011a00780c */ /* 0x000fc40003f25070 */
[----:B------:R-:W-:Y:S02]  /*278b0*/  LEA R0, R0, R2, 0x1 ;  /* 0x0000000200007211 */ /* 0x000fe400078e08ff */
[----:B------:R-:W-:Y:S02]  /*278c0*/  F2FP.BF16.F32.PACK_AB R5, R171, R170 ;  /* 0x000000aaab05723e */ /* 0x000fe400000010ff */
[----:B------:R-:W-:Y:S02]  /*278d0*/  LEA R0, R0, UR6, 0x1 ;  /* 0x0000000600007c11 */ /* 0x000fe4000f8e08ff */
[----:B------:R-:W-:Y:S02]  /*278e0*/  F2FP.BF16.F32.PACK_AB R4, R4, R164 ;  /* 0x000000a40404723e */ /* 0x000fe400000010ff */
[----:B------:R-:W-:Y:S01]  /*278f0*/  IADD3 R2, R0, -0x10, RZ ;  /* 0xfffffff000027810 */ /* 0x000fe20007ffe0ff */
[----:B------:R1:W-:Y:S01]  /*27900*/  STS [R0+0x400], R5 ;  /* 0x0004000500007388 */ /* 0x0003e20000000800 */
[----:B------:R-:W-:-:S02]  /*27910*/  F2FP.BF16.F32.PACK_AB R7, R7, R166 ;  /* 0x000000a60707723e */ /* 0x000fc400000010ff */
[----:B------:R-:W-:Y:S01]  /*27920*/  @P1 IADD3 R2, R0, 0x10, RZ ;  /* 0x0000001000021810 */ /* 0x000fe20007ffe0ff */
[----:B------:R-:W-:Y:S01]  /*27930*/  STS [R0], R6 ;  /* 0x0000000600007388 */ /* 0x000fe20000000800 */
[----:B------:R-:W-:Y:S02]  /*27940*/  R2P PR, R3, 0x6 ;  /* 0x0000000603007804 */ /* 0x000fe40000000000 */
[----:B------:R-:W-:Y:S01]  /*27950*/  MOV R3, 0x20 ;  /* 0x0000002000037802 */ /* 0x000fe20000000f00 */
[----:B------:R3:W-:Y:S01]  /*27960*/  STS [R2], R4 ;  /* 0x0000000402007388 */ /* 0x0007e20000000800 */
[----:B------:R-:W-:Y:S02]  /*27970*/  F2FP.BF16.F32.PACK_AB R9, R9, R152 ;  /* 0x000000980909723e */ /* 0x000fe400000010ff */
[----:B------:R-:W-:Y:S01]  /*27980*/  SEL R3, R3, 0xffffffe0, !P1 ;  /* 0xffffffe003037807 */ /* 0x000fe20004800000 */
[----:B------:R4:W-:Y:S01]  /*27990*/  STS [R2+0x400], R7 ;  /* 0x0004000702007388 */ /* 0x0009e20000000800 */
        /* <DEDUP_REMOVED lines=9> */
[----:B-1----:R-:W-:-:S02]  /*27a30*/  MOV R5, 0x40 ;  /* 0x0000004000057802 */ /* 0x002fc40000000f00 */
[----:B------:R-:W-:Y:S01]  /*27a40*/  F2FP.BF16.F32.PACK_AB R14, R14, R158 ;  /* 0x0000009e0e0e723e */ /* 0x000fe200000010ff */
[----:B------:R-:W-:Y:S01]  /*27a50*/  STS [R2+0x2400], R13 ;  /* 0x0024000d02007388 */ /* 0x000fe20000000800 */
[----:B------:R-:W-:Y:S02]  /*27a60*/  SEL R5, R5, 0xffffffc0, !P2 ;  /* 0xffffffc005057807 */ /* 0x000fe40005000000 */
[----:B------:R-:W-:Y:S02]  /*27a70*/  F2FP.BF16.F32.PACK_AB R16, R16, R144 ;  /* 0x000000901010723e */ /* 0x000fe400000010ff */
[----:B---3--:R-:W-:Y:S02]  /*27a80*/  IADD3 R4, R0, R3, RZ ;  /* 0x0000000300047210 */ /* 0x008fe40007ffe0ff */
[----:B------:R-:W-:Y:S02]  /*27a90*/  IADD3 R3, R3, R2, RZ ;  /* 0x0000000203037210 */ /* 0x000fe40007ffe0ff */
        /* <DEDUP_REMOVED lines=8> */
[----:B----4-:R-:W-:Y:S02]  /*27b20*/  IADD3 R7, R0, R5, RZ ;  /* 0x0000000500077210 */ /* 0x010fe40007ffe0ff */
[----:B------:R-:W-:Y:S01]  /*27b30*/  F2FP.BF16.F32.PACK_AB R19, R49, R37 ;  /* 0x000000253113723e */ /* 0x000fe200000010ff */
[----:B------:R-:W-:Y:S01]  /*27b40*/  STS [R3+0x400], R14 ;  /* 0x0004000e03007388 */ /* 0x000fe20000000800 */
[----:B------:R-:W-:-:S02]  /*27b50*/  IADD3 R8, R5, R2, RZ ;  /* 0x0000000205087210 */ /* 0x000fc40007ffe0ff */
        /* <DEDUP_REMOVED lines=42> */
[----:B--2---:R-:W-:Y:S01]  /*27e00*/  ISETP.NE.AND P1, PT, R178, -0x1, PT ;  /* 0xffffffffb200780c */ /* 0x004fe20003f25270 */
        /* <DEDUP_REMOVED lines=52> */
[----:B-1----:R-:W4:Y:S04]  /*28150*/  LD.E.U16 R0, desc[UR4][R172.64+0x1c8] ;  /* 0x0001c804ac007980 */ /* 0x002f28000c101500 */
[----:B--2---:R-:W2:Y:S04]  /*28160*/  @!P1 LD.E.64 R2, desc[UR4][R172.64+0x80] ;  /* 0x00008004ac029980 */ /* 0x004ea8000c101b00 */
[----:B------:R1:W5:Y:S04]  /*28170*/  LD.E.64 R12, desc[UR4][R172.64+0x70] ;  /* 0x00007004ac0c7980 */ /* 0x000368000c101b00 */
[----:B------:R1:W5:Y:S04]  /*28180*/  LD.E.64 R18, desc[UR4][R172.64+0x90] ;  /* 0x00009004ac127980 */ /* 0x000368000c101b00 */
[----:B---3--:R-:W3:Y:S01]  /*28190*/  @P1 LD.E.64 R6, desc[UR4][R172.64+0x88] ;  /* 0x00008804ac061980 */ /* 0x008ee2000c101b00 */
[----:B------:R-:W1:Y:S01]  /*281a0*/  @P5 MUFU.LG2 R11, R174 ;  /* 0x000000ae000b5308 */ /* 0x000e620000000c00 */
[----:B------:R-:W4:Y:S01]  /*281b0*/  S2R R177, SR_CTAID.Y ;  /* 0x0000000000b17919 */ /* 0x000f220000002600 */
[----:B------:R-:W-:-:S06]  /*281c0*/  MOV R40, 0x7f800000 ;  /* 0x7f80000000287802 */ /* 0x000fcc0000000f00 */
[----:B------:R-:W4:Y:S01]  /*281d0*/  @P4 MUFU.LG2 R10, R139 ;  /* 0x0000008b000a4308 */ /* 0x000f220000000c00 */
[----:B-1----:R-:W-:-:S07]  /*281e0*/  @P5 FMUL.FTZ R11, R11, 0.69314718246459960938 ;  /* 0x3f3172180b0b5820 */ /* 0x002fce0000410000 */
[----:B------:R-:W1:Y:S01]  /*281f0*/  @P0 MUFU.LG2 R14, R137 ;  /* 0x00000089000e0308 */ /* 0x000e620000000c00 */
[----:B------:R-:W-:Y:S01]  /*28200*/  @P5 FFMA.FTZ R40, R136, R132, R11 ;  /* 0x0000008488285223 */ /* 0x000fe2000001000b */
[-C--:B---3--:R-:W-:Y:S02]  /*28210*/  @P1 IMAD R8, R7, R178.reuse, RZ ;  /* 0x000000b207081224 */ /* 0x088fe400078e02ff */
[----:B----4-:R-:W-:Y:S02]  /*28220*/  @P1 IMAD.WIDE.U32 R4, R6, R178, RZ ;  /* 0x000000b206041225 */ /* 0x010fe400078e00ff */
[----:B------:R3:W5:Y:S01]  /*28230*/  @!P1 LD.E.64 R6, desc[UR4][R172.64+0x88] ;  /* 0x00008804ac069980 */ /* 0x000762000c101b00 */
[C---:B------:R-:W-:Y:S01]  /*28240*/  PRMT R11, R0.reuse, 0x7770, RZ ;  /* 0x00007770000b7816 */ /* 0x040fe200000000ff */
[----:B------:R-:W4:Y:S01]  /*28250*/  @P3 MUFU.LG2 R9, R138 ;  /* 0x0000008a00093308 */ /* 0x000f220000000c00 */
[----:B------:R-:W-:Y:S02]  /*28260*/  PRMT R0, R0, 0x7771, RZ ;  /* 0x0000777100007816 */ /* 0x000fe400000000ff */
[----:B------:R-:W-:-:S04]  /*28270*/  ISETP.NE.AND P2, PT, R11, RZ, PT ;  /* 0x000000ff0b00720c */ /* 0x000fc80003f45270 */
[----:B------:R-:W-:Y:S01]  /*28280*/  ISETP.NE.OR P5, PT, R0, RZ, !P2 ;  /* 0x000000ff0000720c */ /* 0x000fe200057a5670 */
[----:B------:R-:W-:Y:S01]  /*28290*/  @P4 FMUL.FTZ R10, R10, 0.69314718246459960938 ;  /* 0x3f3172180a0a4820 */ /* 0x000fe20000410000 */
[----:B------:R-:W-:Y:S01]  /*282a0*/  @!P1 SHF.R.S32.HI R15, RZ, 0x1f, R177 ;  /* 0x0000001fff0f9819 */ /* 0x000fe200000114b1 */
[----:B--2---:R-:W-:Y:S01]  /*282b0*/  @!P1 IMAD R3, R3, R177, RZ ;  /* 0x000000b103039224 */ /* 0x004fe200078e02ff */
[----:B------:R-:W-:Y:S01]  /*282c0*/  MOV R41, 0x7f800000 ;  /* 0x7f80000000297802 */ /* 0x000fe20000000f00 */
[----:B------:R-:W-:Y:S01]  /*282d0*/  @P4 FFMA.FTZ R41, R136, R134, R10 ;  /* 0x0000008688294223 */ /* 0x000fe2000001000a */
[----:B------:R-:W-:Y:S01]  /*282e0*/  @P1 MOV R26, R4 ;  /* 0x00000004001a1202 */ /* 0x000fe20000000f00 */
[----:B------:R-:W-:Y:S02]  /*282f0*/  @!P1 IMAD R10, R2, R15, R3 ;  /* 0x0000000f020a9224 */ /* 0x000fe400078e0203 */
[----:B-1----:R-:W-:Y:S01]  /*28300*/  @P0 FMUL.FTZ R4, R14, 0.69314718246459960938 ;  /* 0x3f3172180e040820 */ /* 0x002fe20000410000 */
[----:B------:R-:W-:-:S04]  /*28310*/  @!P1 IMAD.WIDE.U32 R2, R2, R177, RZ ;  /* 0x000000b102029225 */ /* 0x000fc800078e00ff */
[----:B----4-:R-:W-:Y:S01]  /*28320*/  @P3 FMUL.FTZ R9, R9, 0.69314718246459960938 ;  /* 0x3f31721809093820 */ /* 0x010fe20000410000 */
[----:B------:R-:W-:Y:S01]  /*28330*/  BSSY B1, `(.L_x_2784) ;  /* 0x0000016000017945 */ /* 0x000fe20003800000 */
[----:B------:R-:W-:Y:S01]  /*28340*/  MOV R25, 0x7f800000 ;  /* 0x7f80000000197802 */ /* 0x000fe20000000f00 */
[C---:B------:R-:W-:Y:S01]  /*28350*/  @P0 FFMA.FTZ R25, R136.reuse, R133, R4 ;  /* 0x0000008588190223 */ /* 0x040fe20000010004 */
[----:B------:R-:W-:Y:S02]  /*28360*/  @P1 IADD3 R27, R5, R8, RZ ;  /* 0x00000008051b1210 */ /* 0x000fe40007ffe0ff */
[----:B------:R-:W-:Y:S02]  /*28370*/  CS2R R4, SRZ ;  /* 0x0000000000047805 */ /* 0x000fe4000001ff00 */
[----:B------:R-:W-:Y:S01]  /*28380*/  MOV R24, 0x7f800000 ;  /* 0x7f80000000187802 */ /* 0x000fe20000000f00 */
[----:B------:R-:W-:Y:S01]  /*28390*/  @P3 FFMA.FTZ R24, R136, R135, R9 ;  /* 0x0000008788183223 */ /* 0x000fe20000010009 */
[----:B------:R-:W-:-:S02]  /*283a0*/  PLOP3.LUT P4, PT, PT, PT, PT, 0x8, 0x0 ;  /* 0x000000000000781c */ /* 0x000fc40003f8e170 */
[----:B------:R-:W-:Y:S02]  /*283b0*/  @!P1 IADD3 R27, R3, R10, RZ ;  /* 0x0000000a031b9210 */ /* 0x000fe40007ffe0ff */
[----:B------:R-:W-:Y:S01]  /*283c0*/  @!P1 MOV R26, R2 ;  /* 0x00000002001a9202 */ /* 0x000fe20000000f00 */
[----:B---3--:R-:W-:Y:S08]  /*283d0*/  @P5 BRA `(.L_x_2785) ;  /* 0x00000000002c5947 */ /* 0x008ff00003800000 */
[----:B------:R-:W-:Y:S01]  /*283e0*/  ISETP.NE.AND P0, PT, R178, -0x1, PT ;  /* 0xffffffffb200780c */ /* 0x000fe20003f05270 */
[----:B------:R-:W-:Y:S01]  /*283f0*/  BSSY B0, `(.L_x_2786) ;  /* 0x0000006000007945 */ /* 0x000fe20003800000 */
[----:B------:R-:W-:-:S11]  /*28400*/  PLOP3.LUT P4, PT, PT, PT, PT, 0x80, 0x0 ;  /* 0x000000000000781c */ /* 0x000fd60003f8f070 */
[----:B------:R-:W-:Y:S05]  /*28410*/  @P0 BRA `(.L_x_2787) ;  /* 0x00000000000c0947 */ /* 0x000fea0003800000 */
[----:B------:R-:W2:Y:S02]  /*28420*/  LD.E R0, desc[UR4][R172.64+0xb4] ;  /* 0x0000b404ac007980 */ /* 0x000ea4000c101900 */
[----:B--2---:R-:W-:-:S05]  /*28430*/  IMAD R178, R0, R177, RZ ;  /* 0x000000b100b27224 */ /* 0x004fca00078e02ff */
[----:B------:R1:W-:Y:S02]  /*28440*/  STL [R1+0x11c], R178 ;  /* 0x00011cb201007387 */ /* 0x0003e40000100800 */
.L_x_2787:
[----:B------:R-:W-:Y:S05]  /*28450*/  BSYNC B0 ;  /* 0x0000000000007941 */ /* 0x000fea0003800000 */
.L_x_2786:
[----:B------:R-:W-:Y:S01]  /*28460*/  PRMT R0, RZ, 0x7610, R0 ;  /* 0x00007610ff007816 */ /* 0x000fe20000000000 */
[--C-:B------:R-:W-:Y:S01]  /*28470*/  IMAD.MOV.U32 R4, RZ, RZ, R178.reuse ;  /* 0x000000ffff047224 */ /* 0x100fe200078e00b2 */
[----:B------:R-:W-:Y:S02]  /*28480*/  SHF.R.S32.HI R5, RZ, 0x1f, R178 ;  /* 0x0000001fff057819 */ /* 0x000fe400000114b2 */
.L_x_2785:
[----:B------:R-:W-:Y:S05]  /*28490*/  BSYNC B1 ;  /* 0x0000000000017941 */ /* 0x000fea0003800000 */
.L_x_2784:
[----:B------:R-:W-:-:S13]  /*284a0*/  LOP3.LUT P0, RZ, R0, 0xff, RZ, 0xc0, !PT ;  /* 0x000000ff00ff7812 */ /* 0x000fda000780c0ff */
[----:B------:R-:W2:Y:S01]  /*284b0*/  @P0 LD.E.64 R8, desc[UR4][R172.64+0xb0] ;  /* 0x0000b004ac080980 */ /* 0x000ea2000c101b00 */
[----:B------:R-:W-:Y:S01]  /*284c0*/  BSSY B0, `(.L_x_2788) ;  /* 0x0000009000007945 */ /* 0x000fe20003800000 */
[----:B------:R-:W-:Y:S01]  /*284d0*/  @P0 MOV R2, 0x1 ;  /* 0x0000000100020802 */ /* 0x000fe20000000f00 */
[----:B--2---:R-:W-:Y:S02]  /*284e0*/  @P0 IMAD R0, R8, R9, RZ ;  /* 0x0000000908000224 */ /* 0x004fe400078e02ff */
[----:B------:R-:W-:Y:S05]  /*284f0*/  @P0 BRA `(.L_x_2789) ;  /* 0x0000000000140947 */ /* 0x000fea0003800000 */
[----:B------:R-:W2:Y:S04]  /*28500*/  @P2 LD.E R0, desc[UR4][R172.64+0xd4] ;  /* 0x0000d404ac002980 */ /* 0x000ea8000c101900 */
[----:B------:R-:W2:Y:S04]  /*28510*/  LD.E R2, desc[UR4][R172.64+0x60] ;  /* 0x00006004ac027980 */ /* 0x000ea8000c101900 */
[----:B------:R-:W2:Y:S01]  /*28520*/  @!P2 LD.E R0, desc[UR4][R172.64+0xb4] ;  /* 0x0000b404ac00a980 */ /* 0x000ea2000c101900 */
[----:B------:R-:W-:Y:S01]  /*28530*/  MOV R8, 0x1 ;  /* 0x0000000100087802 */ /* 0x000fe20000000f00 */
[----:B--2---:R-:W-:-:S02]  /*28540*/  IMAD R2, R0, R2, RZ ;  /* 0x0000000200027224 */ /* 0x004fc400078e02ff */
.L_x_2789:
[----:B------:R-:W-:Y:S05]  /*28550*/  BSYNC B0 ;  /* 0x0000000000007941 */ /* 0x000fea0003800000 */
.L_x_2788:
[----:B------:R-:W2:Y:S01]  /*28560*/  S2R R42, SR_CTAID.Z ;  /* 0x00000000002a7919 */ /* 0x000ea20000002700 */
[----:B------:R-:W-:Y:S01]  /*28570*/  IMAD R2, R177, R2, RZ ;  /* 0x00000002b1027224 */ /* 0x000fe200078e02ff */
[----:B------:R-:W-:Y:S01]  /*28580*/  LOP3.LUT R3, R72, 0xffffffe0, RZ, 0xc0, !PT ;  /* 0xffffffe048037812 */ /* 0x000fe200078ec0ff */
[----:B------:R-:W3:Y:S03]  /*28590*/  S2R R43, SR_CTAID.X ;  /* 0x00000000002b7919 */ /* 0x000ee60000002500 */
[----:B------:R-:W-:Y:S01]  /*285a0*/  SEL R2, R2, RZ, !P4 ;  /* 0x000000ff02027207 */ /* 0x000fe20006000000 */
[----:B------:R-:W-:Y:S01]  /*285b0*/  IMAD.IADD R3, R95, 0x1, -R3 ;  /* 0x000000015f037824 */ /* 0x000fe200078e0a03 */
[----:B------:R-:W-:Y:S05]  /*285c0*/  WARPSYNC.ALL ;  /* 0x0000000000007948 */ /* 0x000fea0003800000 */
[----:B------:R-:W-:Y:S01]  /*285d0*/  LOP3.LUT P2, RZ, R3, 0x3, RZ, 0xc0, !PT ;  /* 0x0000000303ff7812 */ /* 0x000fe2000784c0ff */
[----:B--2---:R-:W-:-:S02]  /*285e0*/  IMAD R0, R42, R0, R2 ;  /* 0x000000002a007224 */ /* 0x004fc400078e0202 */
[----:B------:R2:W5:Y:S01]  /*285f0*/  LD.E.64 R2, desc[UR4][R172.64+0xa0] ;  /* 0x0000a004ac027980 */ /* 0x000562000c101b00 */
[----:B---3--:R-:W-:Y:S01]  /*28600*/  IMAD R9, R43, R8, RZ ;  /* 0x000000082b097224 */ /* 0x008fe200078e02ff */
[----:B------:R-:W-:Y:S03]  /*28610*/  BAR.SYNC.DEFER_BLOCKING 0x0 ;  /* 0x0000000000007b1d */ /* 0x000fe60000010000 */
[----:B------:R-:W-:-:S03]  /*28620*/  IMAD.SHL.U32 R9, R9, 0x80, RZ ;  /* 0x0000008009097824 */ /* 0x000fc600078e00ff */
[----:B------:R2:W3:Y:S04]  /*28630*/  LDS.128 R28, [R222] ;  /* 0x00000000de1c7984 */ /* 0x0004e80000000c00 */
[----:B------:R2:W4:Y:S04]  /*28640*/  LDS.128 R36, [R222+0x800] ;  /* 0x00080000de247984 */ /* 0x0005280000000c00 */
[----:B------:R2:W1:Y:S04]  /*28650*/  LDS.128 R48, [R222+0x1000] ;  /* 0x00100000de307984 */ /* 0x0004680000000c00 */
        /* <DEDUP_REMOVED lines=12> */
[----:B------:R2:W1:Y:S01]  /*28720*/  LDS.128 R84, [R222+0x7800] ;  /* 0x00780000de547984 */ /* 0x0004620000000c00 */
[----:B------:R-:W-:-:S02]  /*28730*/  SHF.R.S32.HI R10, RZ, 0x1f, R9 ;  /* 0x0000001fff0a7819 */ /* 0x000fc40000011409 */
[--C-:B------:R-:W-:Y:S01]  /*28740*/  IADD3 R9, P1, P0, R9, R4, R0.reuse ;  /* 0x0000000409097210 */ /* 0x100fe2000783e000 */
[----:B------:R-:W-:Y:S01]  /*28750*/  BSSY B0, `(.L_x_2790) ;  /* 0x0000032000007945 */ /* 0x000fe20003800000 */
[----:B------:R-:W-:-:S04]  /*28760*/  SHF.R.S32.HI R0, RZ, 0x1f, R0 ;  /* 0x0000001fff007819 */ /* 0x000fc80000011400 */
[----:B------:R-:W-:Y:S01]  /*28770*/  IADD3.X R4, R10, R5, R0, P1, P0 ;  /* 0x000000050a047210 */ /* 0x000fe20000fe0400 */
[----:B---34-:R-:W-:Y:S06]  /*28780*/  @P2 BRA `(.L_x_2791) ;  /* 0x0000000000b82947 */ /* 0x018fec0003800000 */
[----:B------:R-:W3:Y:S01]  /*28790*/  LDL.LU R14, [R1+0x130] ;  /* 0x00013000010e7983 */ /* 0x000ee20000300800 */
[----:B------:R-:W4:Y:S02]  /*287a0*/  S2R R11, SR_TID.X ;  /* 0x00000000000b7919 */ /* 0x000f240000002100 */
[----:B----4-:R-:W-:-:S04]  /*287b0*/  SHF.R.S32.HI R10, RZ, 0x1f, R11 ;  /* 0x0000001fff0a7819 */ /* 0x010fc8000001140b */
        /* <DEDUP_REMOVED lines=12> */
[C---:B------:R-:W-:Y:S02]  /*28880*/  VIADD R10, R0.reuse, 0x8 ;  /* 0x00000008000a7836 */ /* 0x040fe40000000000 */
[C---:B------:R-:W-:Y:S02]  /*28890*/  VIADD R5, R0.reuse, 0x40 ;  /* 0x0000004000057836 */ /* 0x040fe40000000000 */
[C---:B------:R-:W-:Y:S01]  /*288a0*/  VIADD R11, R0.reuse, 0x48 ;  /* 0x00000048000b7836 */ /* 0x040fe20000000000 */
[-C--:B---3--:R-:W-:Y:S02]  /*288b0*/  ISETP.GE.AND P6, PT, R0, R14.reuse, PT ;  /* 0x0000000e0000720c */ /* 0x088fe40003fc6270 */
[-C--:B------:R-:W-:Y:S02]  /*288c0*/  ISETP.GE.AND P5, PT, R10, R14.reuse, PT ;  /* 0x0000000e0a00720c */ /* 0x080fe40003fa6270 */
[-C--:B------:R-:W-:Y:S02]  /*288d0*/  ISETP.GE.AND P4, PT, R5, R14.reuse, PT ;  /* 0x0000000e0500720c */ /* 0x080fe40003f86270 */
[----:B------:R-:W-:-:S07]  /*288e0*/  ISETP.GE.AND P3, PT, R11, R14, PT ;  /* 0x0000000e0b00720c */ /* 0x000fce0003f66270 */
[-C--:B------:R-:W-:Y:S02]  /*288f0*/  @!P6 IMAD R0, R0, R8.reuse, RZ ;  /* 0x000000080000e224 */ /* 0x080fe400078e02ff */
[-C--:B------:R-:W-:Y:S02]  /*28900*/  @!P5 IMAD R15, R10, R8.reuse, RZ ;  /* 0x000000080a0fd224 */ /* 0x080fe400078e02ff */
[-C--:B------:R-:W-:Y:S01]  /*28910*/  @!P4 IMAD R17, R5, R8.reuse, RZ ;  /* 0x000000080511c224 */ /* 0x080fe200078e02ff */
[----:B------:R-:W-:Y:S01]  /*28920*/  @!P6 IADD3 R14, P0, R0, R9, RZ ;  /* 0x00000009000ee210 */ /* 0x000fe20007f1e0ff */
[----:B------:R-:W-:-:S03]  /*28930*/  @!P3 IMAD R5, R11, R8, RZ ;  /* 0x000000080b05b224 */ /* 0x000fc600078e02ff */
[----:B------:R-:W-:Y:S02]  /*28940*/  @!P6 LEA.HI.X.SX32 R16, R0, R4, 0x1, P0 ;  /* 0x000000040010e211 */ /* 0x000fe400000f0eff */
[C---:B-----5:R-:W-:Y:S02]  /*28950*/  @!P6 LEA R10, P0, R14.reuse, R2, 0x2 ;  /* 0x000000020e0ae211 */ /* 0x060fe400078010ff */
[----:B------:R-:W-:Y:S02]  /*28960*/  @!P5 IADD3 R0, P2, R15, R9, RZ ;  /* 0x000000090f00d210 */ /* 0x000fe40007f5e0ff */
[----:B------:R-:W-:Y:S02]  /*28970*/  @!P6 LEA.HI.X R11, R14, R3, R16, 0x2, P0 ;  /* 0x000000030e0be211 */ /* 0x000fe400000f1410 */
[-C--:B------:R-:W-:Y:S02]  /*28980*/  @!P4 IADD3 R16, P1, R17, R9.reuse, RZ ;  /* 0x000000091110c210 */ /* 0x080fe40007f3e0ff */
[----:B------:R-:W-:Y:S01]  /*28990*/  @!P3 IADD3 R14, P0, R5, R9, RZ ;  /* 0x00000009050eb210 */ /* 0x000fe20007f1e0ff */
[----:B------:R3:W-:Y:S01]  /*289a0*/  @!P6 ST.E desc[UR4][R10.64], R40 ;  /* 0x000000280a00e985 */ /* 0x0007e2000c101904 */
[----:B------:R-:W-:-:S02]  /*289b0*/  @!P5 LEA.HI.X.SX32 R9, R15, R4, 0x1, P2 ;  /* 0x000000040f09d211 */ /* 0x000fc400010f0eff */
[----:B------:R-:W-:Y:S02]  /*289c0*/  @!P5 LEA R8, P2, R0, R2, 0x2 ;  /* 0x000000020008d211 */ /* 0x000fe400078410ff */
[-C--:B------:R-:W-:Y:S02]  /*289d0*/  @!P4 LEA.HI.X.SX32 R17, R17, R4.reuse, 0x1, P1 ;  /* 0x000000041111c211 */ /* 0x080fe400008f0eff */
[----:B------:R-:W-:Y:S02]  /*289e0*/  @!P3 LEA.HI.X.SX32 R15, R5, R4, 0x1, P0 ;  /* 0x00000004050fb211 */ /* 0x000fe400000f0eff */
[-C--:B------:R-:W-:Y:S02]  /*289f0*/  @!P4 LEA R4, P1, R16, R2.reuse, 0x2 ;  /* 0x000000021004c211 */ /* 0x080fe400078210ff */
[----:B------:R-:W-:Y:S02]  /*28a00*/  @!P3 LEA R2, P0, R14, R2, 0x2 ;  /* 0x000000020e02b211 */ /* 0x000fe400078010ff */
[----:B------:R-:W-:-:S02]  /*28a10*/  @!P5 LEA.HI.X R9, R0, R3, R9, 0x2, P2 ;  /* 0x000000030009d211 */ /* 0x000fc400010f1409 */
[-C--:B------:R-:W-:Y:S02]  /*28a20*/  @!P4 LEA.HI.X R5, R16, R3.reuse, R17, 0x2, P1 ;  /* 0x000000031005c211 */ /* 0x080fe400008f1411 */
[----:B------:R-:W-:Y:S01]  /*28a30*/  @!P3 LEA.HI.X R3, R14, R3, R15, 0x2, P0 ;  /* 0x000000030e03b211 */ /* 0x000fe200000f140f */
[----:B------:R3:W-:Y:S04]  /*28a40*/  @!P5 ST.E desc[UR4][R8.64], R41 ;  /* 0x000000290800d985 */ /* 0x0007e8000c101904 */
[----:B------:R3:W-:Y:S04]  /*28a50*/  @!P4 ST.E desc[UR4][R4.64], R24 ;  /* 0x000000180400c985 */ /* 0x0007e8000c101904 */
[----:B------:R3:W-:Y:S02]  /*28a60*/  @!P3 ST.E desc[UR4][R2.64], R25 ;  /* 0x000000190200b985 */ /* 0x0007e4000c101904 */
.L_x_2791:
[----:B------:R-:W-:Y:S05]  /*28a70*/  BSYNC B0 ;  /* 0x0000000000007941 */ /* 0x000fea0003800000 */
.L_x_2790:
[----:B------:R-:W4:Y:S04]  /*28a80*/  LDL R0, [R1+0x7c] ;  /* 0x00007c0001007983 */ /* 0x000f280000100800 */
[----:B---3-5:R-:W3:Y:S04]  /*28a90*/  LDL.LU R2, [R1+0x134] ;  /* 0x0001340001027983 */ /* 0x028ee80000300800 */
[----:B------:R1:W5:Y:S01]  /*28aa0*/  LDL.64 R40, [R1+0xf0] ;  /* 0x0000f00001287983 */ /* 0x0003620000100a00 */
[----:B------:R-:W-:-:S04]  /*28ab0*/  LEA.HI R15, R92, R95, RZ, 0x3 ;  /* 0x0000005f5c0f7211 */ /* 0x000fc800078f18ff */
[----:B------:R-:W-:Y:S01]  /*28ac0*/  SHF.R.S32.HI R5, RZ, 0x3, R15 ;  /* 0x00000003ff057819 */ /* 0x000fe2000001140f */
[----:B----4-:R-:W-:Y:S02]  /*28ad0*/  IMAD.MOV.U32 R24, RZ, RZ, R0 ;  /* 0x000000ffff187224 */ /* 0x010fe400078e0000 */
[----:B------:R4:W5:Y:S01]  /*28ae0*/  LD.E R0, desc[UR4][R172.64+0xc0] ;  /* 0x0000c004ac007980 */ /* 0x000962000c101900 */
[----:B------:R-:W-:Y:S01]  /*28af0*/  SHF.R.S32.HI R9, RZ, 0x1f, R42 ;  /* 0x0000001fff097819 */ /* 0x000fe2000001142a */
[----:B---3--:R-:W-:Y:S01]  /*28b00*/  IMAD R14, R43, -0x80, R2 ;  /* 0xffffff802b0e7824 */ /* 0x008fe200078e0202 */
[----:B------:R-:W-:Y:S01]  /*28b10*/  IADD3 R2, P0, R24, R26, RZ ;  /* 0x0000001a18027210 */ /* 0x000fe20007f1e0ff */
[----:B------:R-:W-:Y:S01]  /*28b20*/  IMAD R4, R19, R42, RZ ;  /* 0x0000002a13047224 */ /* 0x000fe200078e02ff */
[----:B------:R-:W-:Y:S01]  /*28b30*/  SHF.R.S32.HI R3, RZ, 0x1f, R24 ;  /* 0x0000001fff037819 */ /* 0x000fe20000011418 */
[----:B------:R-:W-:Y:S01]  /*28b40*/  BSSY B0, `(.L_x_2792) ;  /* 0x000001d000007945 */ /* 0x000fe20003800000 */
[----:B------:R-:W-:Y:S01]  /*28b50*/  ISETP.GE.AND P2, PT, R5, R14, PT ;  /* 0x0000000e0500720c */ /* 0x000fe20003f46270 */
[----:B------:R-:W-:Y:S01]  /*28b60*/  IMAD R4, R18, R9, R4 ;  /* 0x0000000912047224 */ /* 0x000fe200078e0204 */
[----:B------:R-:W-:Y:S01]  /*28b70*/  LEA.HI.SX32 R8, R15, 0x10, 0x1d ;  /* 0x000000100f087811 */ /* 0x000fe200078feaff */
[----:B------:R-:W-:Y:S01]  /*28b80*/  IMAD.X R3, R3, 0x1, R27, P0 ;  /* 0x0000000103037824 */ /* 0x000fe200000e061b */
[----:B------:R-:W-:-:S02]  /*28b90*/  LEA.HI.SX32 R10, R15, 0x20, 0x1d ;  /* 0x000000200f0a7811 */ /* 0x000fc400078feaff */
[-C--:B------:R-:W-:Y:S02]  /*28ba0*/  ISETP.GE.AND P1, PT, R8, R14.reuse, PT ;  /* 0x0000000e0800720c */ /* 0x080fe40003f26270 */
[C---:B------:R-:W-:Y:S02]  /*28bb0*/  LEA.HI.SX32 R9, R15.reuse, 0x30, 0x1d ;  /* 0x000000300f097811 */ /* 0x040fe400078feaff */
[----:B------:R-:W-:Y:S01]  /*28bc0*/  ISETP.GE.AND P0, PT, R10, R14, PT ;  /* 0x0000000e0a00720c */ /* 0x000fe20003f06270 */
[----:B------:R-:W-:Y:S01]  /*28bd0*/  IMAD.WIDE.U32 R10, R18, R42, R2 ;  /* 0x0000002a120a7225 */ /* 0x000fe200078e0002 */
[C---:B------:R-:W-:Y:S02]  /*28be0*/  LEA.HI.SX32 R8, R15.reuse, 0x40, 0x1d ;  /* 0x000000400f087811 */ /* 0x040fe400078feaff */
[----:B------:R-:W-:Y:S02]  /*28bf0*/  LEA.HI.SX32 R5, R15, 0x50, 0x1d ;  /* 0x000000500f057811 */ /* 0x000fe400078feaff */
[-C--:B------:R-:W-:Y:S01]  /*28c00*/  ISETP.GE.AND P6, PT, R9, R14.reuse, PT ;  /* 0x0000000e0900720c */ /* 0x080fe20003fc6270 */
[----:B------:R-:W-:Y:S01]  /*28c10*/  IMAD.IADD R9, R11, 0x1, R4 ;  /* 0x000000010b097824 */ /* 0x000fe200078e0204 */
[----:B------:R-:W-:-:S02]  /*28c20*/  ISETP.GE.AND P5, PT, R8, R14, PT ;  /* 0x0000000e0800720c */ /* 0x000fc40003fa6270 */
[----:B------:R-:W-:Y:S02]  /*28c30*/  ISETP.GE.AND P4, PT, R5, R14, PT ;  /* 0x0000000e0500720c */ /* 0x000fe40003f86270 */
[----:B------:R-:W-:Y:S01]  /*28c40*/  LEA.HI.SX32 R16, R15, 0x60, 0x1d ;  /* 0x000000600f107811 */ /* 0x000fe200078feaff */
[----:B-1--4-:R-:W-:Y:S10]  /*28c50*/  @P2 BRA `(.L_x_2793) ;  /* 0x00000000002c2947 */ /* 0x012ff40003800000 */
[----:B-----5:R-:W-:Y:S01]  /*28c60*/  IMAD R2, R41, R6, RZ ;  /* 0x0000000629027224 */ /* 0x020fe200078e02ff */
[----:B------:R-:W-:Y:S01]  /*28c70*/  ISETP.GE.AND P3, PT, R24, R0, PT ;  /* 0x000000001800720c */ /* 0x000fe20003f66270 */
[----:B------:R-:W-:Y:S02]  /*28c80*/  IMAD.MOV.U32 R8, RZ, RZ, R10 ;  /* 0x000000ffff087224 */ /* 0x000fe400078e000a */
[C---:B------:R-:W-:Y:S02]  /*28c90*/  IMAD R2, R40.reuse, R7, R2 ;  /* 0x0000000728027224 */ /* 0x040fe400078e0202 */
[----:B------:R-:W-:-:S05]  /*28ca0*/  IMAD.WIDE.U32 R4, R40, R6, R8 ;  /* 0x0000000628047225 */ /* 0x000fca00078e0008 */
[----:B------:R-:W-:Y:S02]  /*28cb0*/  IADD3 R3, R5, R2, RZ ;  /* 0x0000000205037210 */ /* 0x000fe40007ffe0ff */
[----:B------:R-:W-:-:S04]  /*28cc0*/  LEA R2, P2, R4, R12, 0x1 ;  /* 0x0000000c04027211 */ /* 0x000fc800078408ff */
[----:B------:R-:W-:Y:S02]  /*28cd0*/  LEA.HI.X R3, R4, R13, R3, 0x1, P2 ;  /* 0x0000000d04037211 */ /* 0x000fe400010f0c03 */
[----:B------:R-:W-:-:S03]  /*28ce0*/  ISETP.GE.AND P2, PT, R246, R0, PT ;  /* 0x00000000f600720c */ /* 0x000fc60003f46270 */
[----:B------:R1:W-:Y:S10]  /*28cf0*/  @!P3 ST.E.128 desc[UR4][R2.64], R28 ;  /* 0x0000001c0200b985 */ /* 0x0003f4000c101d04 */
[----:B------:R1:W-:Y:S02]  /*28d00*/  @!P2 ST.E.128 desc[UR4][R2.64+0x80], R20 ;  /* 0x000080140200a985 */ /* 0x0003e4000c101d04 */
.L_x_2793:
[----:B------:R-:W-:Y:S05]  /*28d10*/  BSYNC B0 ;  /* 0x0000000000007941 */ /* 0x000fea0003800000 */
.L_x_2792:
[----:B------:R-:W-:Y:S01]  /*28d20*/  BSSY B0, `(.L_x_2794) ;  /* 0x0000012000007945 */ /* 0x000fe20003800000 */
[----:B------:R-:W-:Y:S02]  /*28d30*/  ISETP.GE.AND P3, PT, R16, R14, PT ;  /* 0x0000000e1000720c */ /* 0x000fe40003f66270 */
[----:B------:R-:W-:Y:S01]  /*28d40*/  LEA.HI.SX32 R17, R15, 0x70, 0x1d ;  /* 0x000000700f117811 */ /* 0x000fe200078feaff */
[----:B------:R-:W-:Y:S10]  /*28d50*/  @P1 BRA `(.L_x_2795) ;  /* 0x0000000000381947 */ /* 0x000ff40003800000 */
[----:B-----5:R-:W-:Y:S02]  /*28d60*/  IADD3 R15, P1, R40, 0x10, RZ ;  /* 0x00000010280f7810 */ /* 0x020fe40007f3e0ff */
[----:B-1----:R-:W-:Y:S02]  /*28d70*/  MOV R3, R9 ;  /* 0x0000000900037202 */ /* 0x002fe40000000f00 */
[----:B------:R-:W-:Y:S01]  /*28d80*/  ISETP.GE.AND P2, PT, R24, R0, PT ;  /* 0x000000001800720c */ /* 0x000fe20003f46270 */
[----:B------:R-:W-:-:S04]  /*28d90*/  IMAD.X R2, RZ, RZ, R41, P1 ;  /* 0x000000ffff027224 */ /* 0x000fc800008e0629 */
[----:B------:R-:W-:Y:S02]  /*28da0*/  IMAD R16, R2, R6, RZ ;  /* 0x0000000602107224 */ /* 0x000fe400078e02ff */
[----:B------:R-:W-:-:S04]  /*28db0*/  IMAD.MOV.U32 R2, RZ, RZ, R10 ;  /* 0x000000ffff027224 */ /* 0x000fc800078e000a */
[----:B------:R-:W-:-:S04]  /*28dc0*/  IMAD.WIDE.U32 R4, R6, R15, R2 ;  /* 0x0000000f06047225 */ /* 0x000fc800078e0002 */
[----:B------:R-:W-:Y:S01]  /*28dd0*/  IMAD R3, R7, R15, R16 ;  /* 0x0000000f07037224 */ /* 0x000fe200078e0210 */
[----:B------:R-:W-:-:S03]  /*28de0*/  LEA R2, P1, R4, R12, 0x1 ;  /* 0x0000000c04027211 */ /* 0x000fc600078208ff */
[----:B------:R-:W-:-:S05]  /*28df0*/  IMAD.IADD R3, R5, 0x1, R3 ;  /* 0x0000000105037824 */ /* 0x000fca00078e0203 */
[----:B------:R-:W-:Y:S02]  /*28e00*/  LEA.HI.X R3, R4, R13, R3, 0x1, P1 ;  /* 0x0000000d04037211 */ /* 0x000fe400008f0c03 */
[----:B------:R-:W-:-:S03]  /*28e10*/  ISETP.GE.AND P1, PT, R246, R0, PT ;  /* 0x00000000f600720c */ /* 0x000fc60003f26270 */
[----:B------:R3:W-:Y:S10]  /*28e20*/  @!P2 ST.E.128 desc[UR4][R2.64], R36 ;  /* 0x000000240200a985 */ /* 0x0007f4000c101d04 */
[----:B------:R3:W-:Y:S02]  /*28e30*/  @!P1 ST.E.128 desc[UR4][R2.64+0x80], R32 ;  /* 0x0000802002009985 */ /* 0x0007e4000c101d04 */
.L_x_2795:
[----:B------:R-:W-:Y:S05]  /*28e40*/  BSYNC B0 ;  /* 0x0000000000007941 */ /* 0x000fea0003800000 */
.L_x_2794:
[----:B------:R-:W-:Y:S01]  /*28e50*/  BSSY B0, `(.L_x_2796) ;  /* 0x0000011000007945 */ /* 0x000fe20003800000 */
[----:B------:R-:W-:-:S03]  /*28e60*/  ISETP.GE.AND P2, PT, R17, R14, PT ;  /* 0x0000000e1100720c */ /* 0x000fc60003f46270 */
[----:B------:R-:W-:Y:S10]  /*28e70*/  @P0 BRA `(.L_x_2797) ;  /* 0x0000000000380947 */ /* 0x000ff40003800000 */
[----:B-----5:R-:W-:Y:S02]  /*28e80*/  IADD3 R14, P0, R40, 0x20, RZ ;  /* 0x00000020280e7810 */ /* 0x020fe40007f1e0ff */
[----:B-1-3--:R-:W-:Y:S02]  /*28e90*/  MOV R3, R9 ;  /* 0x0000000900037202 */ /* 0x00afe40000000f00 */
        /* <DEDUP_REMOVED lines=12> */
.L_x_2797:
[----:B------:R-:W-:Y:S05]  /*28f60*/  BSYNC B0 ;  /* 0x0000000000007941 */ /* 0x000fea0003800000 */
.L_x_2796:
[----:B------:R-:W-:Y:S04]  /*28f70*/  BSSY B0, `(.L_x_2798) ;  /* 0x0000010000007945 */ /* 0x000fe80003800000 */
[----:B------:R-:W-:Y:S05]  /*28f80*/  @P6 BRA `(.L_x_2799) ;  /* 0x0000000000386947 */ /* 0x000fea0003800000 */
[----:B-----5:R-:W-:Y:S02]  /*28f90*/  IADD3 R14, P0, R40, 0x30, RZ ;  /* 0x00000030280e7810 */ /* 0x020fe40007f1e0ff */
[----:B-1-34-:R-:W-:Y:S02]  /*28fa0*/  MOV R3, R9 ;  /* 0x0000000900037202 */ /* 0x01afe40000000f00 */
[-C--:B------:R-:W-:Y:S01]  /*28fb0*/  ISETP.GE.AND P1, PT, R24, R0.reuse, PT ;  /* 0x000000001800720c */ /* 0x080fe20003f26270 */
[----:B------:R-:W-:Y:S01]  /*28fc0*/  IMAD.X R2, RZ, RZ, R41, P0 ;  /* 0x000000ffff027224 */ /* 0x000fe200000e0629 */
[----:B------:R-:W-:-:S03]  /*28fd0*/  ISETP.GE.AND P0, PT, R246, R0, PT ;  /* 0x00000000f600720c */ /* 0x000fc60003f06270 */
[----:B------:R-:W-:Y:S02]  /*28fe0*/  IMAD R15, R2, R6, RZ ;  /* 0x00000006020f7224 */ /* 0x000fe400078e02ff */
[----:B------:R-:W-:-:S04]  /*28ff0*/  IMAD.MOV.U32 R2, RZ, RZ, R10 ;  /* 0x000000ffff027224 */ /* 0x000fc800078e000a */
[----:B------:R-:W-:-:S04]  /*29000*/  IMAD.WIDE.U32 R4, R6, R14, R2 ;  /* 0x0000000e06047225 */ /* 0x000fc800078e0002 */
[----:B------:R-:W-:Y:S01]  /*29010*/  IMAD R3, R7, R14, R15 ;  /* 0x0000000e07037224 */ /* 0x000fe200078e020f */
[----:B------:R-:W-:-:S03]  /*29020*/  LEA R2, P6, R4, R12, 0x1 ;  /* 0x0000000c04027211 */ /* 0x000fc600078c08ff */
[----:B------:R-:W-:-:S05]  /*29030*/  IMAD.IADD R3, R5, 0x1, R3 ;  /* 0x0000000105037824 */ /* 0x000fca00078e0203 */
[----:B------:R-:W-:-:S05]  /*29040*/  LEA.HI.X R3, R4, R13, R3, 0x1, P6 ;  /* 0x0000000d04037211 */ /* 0x000fca00030f0c03 */
[----:B------:R1:W-:Y:S04]  /*29050*/  @!P1 ST.E.128 desc[UR4][R2.64], R56 ;  /* 0x0000003802009985 */ /* 0x0003e8000c101d04 */
[----:B------:R1:W-:Y:S02]  /*29060*/  @!P0 ST.E.128 desc[UR4][R2.64+0x80], R52 ;  /* 0x0000803402008985 */ /* 0x0003e4000c101d04 */
.L_x_2799:
[----:B------:R-:W-:Y:S05]  /*29070*/  BSYNC B0 ;  /* 0x0000000000007941 */ /* 0x000fea0003800000 */
.L_x_2798:
        /* <DEDUP_REMOVED lines=16> */
.L_x_2801:
[----:B------:R-:W-:Y:S05]  /*29180*/  BSYNC B0 ;  /* 0x0000000000007941 */ /* 0x000fea0003800000 */
.L_x_2800:
        /* <DEDUP_REMOVED lines=16> */
.L_x_2803:
[----:B------:R-:W-:Y:S05]  /*29290*/  BSYNC B0 ;  /* 0x0000000000007941 */ /* 0x000fea0003800000 */
.L_x_2802:
        /* <DEDUP_REMOVED lines=16> */
.L_x_2805:
[----:B------:R-:W-:Y:S05]  /*293a0*/  BSYNC B0 ;  /* 0x0000000000007941 */ /* 0x000fea0003800000 */
.L_x_2804:
[----:B------:R-:W-:Y:S02]  /*293b0*/  MOV R14, 0x50 ;  /* 0x00000050000e7802 */ /* 0x000fe40000000f00 */
[----:B-1-34-:R-:W-:-:S03]  /*293c0*/  MOV R3, 0x0 ;  /* 0x0000000000037802 */ /* 0x01afc60000000f00 */
[----:B------:R-:W-:-:S04]  /*293d0*/  IMAD.MOV.U32 R2, RZ, RZ, R14 ;  /* 0x000000ffff027224 */ /* 0x000fc800078e000e */
[----:B--2--5:R-:W-:Y:S05]  /*293e0*/  @P2 RET.REL.NODEC R2 `(_ZN5flash16flash_fwd_kernelI23Flash_fwd_kernel_traitsILi128ELi128ELi32ELi4ELb0ELb0EN7cutlass10bfloat16_tE19Flash_kernel_traitsILi128ELi128ELi32ELi4ES3_EELb1ELb0ELb1ELb1ELb0ELb0ELb0ELb1EEEvNS_16Flash_fwd_paramsE) ;  /* 0xfffffd6c02042950 */ /* 0x024fea0003c3ffff */
[----:B------:R-:W-:Y:S02]  /*293f0*/  IADD3 R8, P0, R40, 0x70, RZ ;  /* 0x0000007028087810 */ /* 0x000fe40007f1e0ff */
[----:B------:R-:W-:Y:S02]  /*29400*/  MOV R3, R9 ;  /* 0x0000000900037202 */ /* 0x000fe40000000f00 */
        /* <DEDUP_REMOVED lines=8> */
[----:B------:R-:W-:Y:S02]  /*29490*/  IMAD.IADD R3, R5, 0x1, R3 ;  /* 0x0000000105037824 */ /* 0x000fe400078e0203 */
[----:B------:R-:W-:-:S03]  /*294a0*/  IMAD.MOV.U32 R5, RZ, RZ, 0x0 ;  /* 0x00000000ff057424 */ /* 0x000fc600078e00ff */
[----:B------:R-:W-:Y:S02]  /*294b0*/  LEA.HI.X R3, R4, R13, R3, 0x1, P2 ;  /* 0x0000000d04037211 */ /* 0x000fe400010f0c03 */
[----:B------:R-:W-:-:S03]  /*294c0*/  MOV R4, R14 ;  /* 0x0000000e00047202 */ /* 0x000fc60000000f00 */
[----:B------:R1:W-:Y:S02]  /*294d0*/  @!P1 ST.E.128 desc[UR4][R2.64], R88 ;  /* 0x0000005802009985 */ /* 0x0003e4000c101d04 */
[----:B-1----:R-:W-:Y:S05]  /*294e0*/  @P0 RET.REL.NODEC R4 `(_ZN5flash16flash_fwd_kernelI23Flash_fwd_kernel_traitsILi128ELi128ELi32ELi4ELb0ELb0EN7cutlass10bfloat16_tE19Flash_kernel_traitsILi128ELi128ELi32ELi4ES3_EELb1ELb0ELb1ELb1ELb0ELb0ELb0ELb1EEEvNS_16Flash_fwd_paramsE) ;  /* 0xfffffd6804c40950 */ /* 0x002fea0003c3ffff */
[----:B------:R1:W-:Y:S02]  /*294f0*/  ST.E.128 desc[UR4][R2.64+0x80], R84 ;  /* 0x0000805402007985 */ /* 0x0003e4000c101d04 */
[----:B-1----:R-:W-:Y:S02]  /*29500*/  MOV R2, R14 ;  /* 0x0000000e00027202 */ /* 0x002fe40000000f00 */
[----:B------:R-:W-:-:S04]  /*29510*/  MOV R3, 0x0 ;  /* 0x0000000000037802 */ /* 0x000fc80000000f00 */
[----:B------:R-:W-:Y:S05]  /*29520*/  RET.REL.NODEC R2 `(_ZN5flash16flash_fwd_kernelI23Flash_fwd_kernel_traitsILi128ELi128ELi32ELi4ELb0ELb0EN7cutlass10bfloat16_tE19Flash_kernel_traitsILi128ELi128ELi32ELi4ES3_EELb1ELb0ELb1ELb1ELb0ELb0ELb0ELb1EEEvNS_16Flash_fwd_paramsE) ;  /* 0xfffffd6802b47950 */ /* 0x000fea0003c3ffff */
.L_x_2783:
[----:B------:R-:W-:Y:S01]  /*29530*/  IMAD.MOV.U32 R0, RZ, RZ, 0x2 ;  /* 0x00000002ff007424 */ /* 0x000fe200078e00ff */
[----:B------:R-:W-:Y:S01]  /*29540*/  MOV R2, R14 ;  /* 0x0000000e00027202 */ /* 0x000fe20000000f00 */
[----:B------:R-:W-:Y:S01]  /*29550*/  IMAD.MOV.U32 R4, RZ, RZ, -0x1 ;  /* 0xffffffffff047424 */ /* 0x000fe200078e00ff */
[----:B------:R-:W-:-:S07]  /*29560*/  MOV R3, 0x1f ;  /* 0x0000001f00037802 */ /* 0x000fce0000000f00 */
[----:B-1---5:R-:W-:Y:S05]  /*29570*/  WARPSYNC.COLLECTIVE R4, `(.L_x_2806) ;  /* 0x0000000004087348 */ /* 0x022fea0003c00000 */
[----:B------:R2:W3:Y:S02]  /*29580*/  SHFL.BFLY P0, R0, R2, R0, R3 ;  /* 0x0c00000002007389 */ /* 0x0004e40000000003 */
[----:B-123-5:R-:W-:Y:S01]  /*29590*/  ENDCOLLECTIVE ;  /* 0x000000000000791b */ /* 0x02efe20003800000 */
.L_x_2806:
[----:B------:R-:W-:Y:S02]  /*295a0*/  MOV R8, R0 ;  /* 0x0000000000087202 */ /* 0x000fe40000000f00 */
[----:B------:R-:W-:-:S03]  /*295b0*/  MOV R0, 0x1 ;  /* 0x0000000100007802 */ /* 0x000fc60000000f00 */
[----:B------:R-:W-:-:S04]  /*295c0*/  FADD.FTZ R8, R8, R14 ;  /* 0x0000000e08087221 */ /* 0x000fc80000010000 */
[----:B------:R-:W-:-:S07]  /*295d0*/  IMAD.MOV.U32 R2, RZ, RZ, R8 ;  /* 0x000000ffff027224 */ /* 0x000fce00078e0008 */
[----:B------:R-:W-:Y:S05]  /*295e0*/  WARPSYNC.COLLECTIVE R4, `(.L_x_2807) ;  /* 0x0000000004087348 */ /* 0x000fea0003c00000 */
[----:B------:R1:W2:Y:S02]  /*295f0*/  SHFL.BFLY P0, R0, R2, R0, R3 ;  /* 0x0c00000002007389 */ /* 0x0002a40000000003 */
[----:B-12---:R-:W-:Y:S01]  /*29600*/  ENDCOLLECTIVE ;  /* 0x000000000000791b */ /* 0x006fe20003800000 */
.L_x_2807:
[----:B------:R-:W-:Y:S01]  /*29610*/  IMAD.MOV.U32 R174, RZ, RZ, R0 ;  /* 0x000000ffffae7224 */ /* 0x000fe200078e0000 */
[----:B------:R-:W-:Y:S02]  /*29620*/  MOV R0, 0x2 ;  /* 0x0000000200007802 */ /* 0x000fe40000000f00 */
[----:B------:R-:W-:Y:S01]  /*29630*/  MOV R2, R13 ;  /* 0x0000000d00027202 */ /* 0x000fe20000000f00 */
[----:B------:R-:W-:-:S07]  /*29640*/  FADD.FTZ R174, R8, R174 ;  /* 0x000000ae08ae7221 */ /* 0x000fce0000010000 */
[----:B------:R-:W-:Y:S05]  /*29650*/  WARPSYNC.COLLECTIVE R4, `(.L_x_2808) ;  /* 0x0000000004087348 */ /* 0x000fea0003c00000 */
[----:B------:R1:W2:Y:S02]  /*29660*/  SHFL.BFLY P0, R0, R2, R0, R3 ;  /* 0x0c00000002007389 */ /* 0x0002a40000000003 */
[----:B-12---:R-:W-:Y:S01]  /*29670*/  ENDCOLLECTIVE ;  /* 0x000000000000791b */ /* 0x006fe20003800000 */
.L_x_2808:
[----:B------:R-:W-:Y:S01]  /*29680*/  IMAD.MOV.U32 R7, RZ, RZ, R0 ;  /* 0x000000ffff077224 */ /* 0x000fe200078e0000 */
[----:B------:R-:W-:-:S03]  /*29690*/  MOV R0, 0x1 ;  /* 0x0000000100007802 */ /* 0x000fc60000000f00 */
[----:B------:R-:W-:-:S05]  /*296a0*/  FADD.FTZ R7, R7, R13 ;  /* 0x0000000d07077221 */ /* 0x000fca0000010000 */
[----:B------:R-:W-:-:S07]  /*296b0*/  MOV R2, R7 ;  /* 0x0000000700027202 */ /* 0x000fce0000000f00 */
[----:B------:R-:W-:Y:S05]  /*296c0*/  WARPSYNC.COLLECTIVE R4, `(.L_x_2809) ;  /* 0x0000000004087348 */ /* 0x000fea0003c00000 */
[----:B------:R1:W2:Y:S02]  /*296d0*/  SHFL.BFLY P0, R0, R2, R0, R3 ;  /* 0x0c00000002007389 */ /* 0x0002a40000000003 */
[----:B-12---:R-:W-:Y:S01]  /*296e0*/  ENDCOLLECTIVE ;  /* 0x000000000000791b */ /* 0x006fe20003800000 */
.L_x_2809:
[----:B------:R-:W-:Y:S01]  /*296f0*/  IMAD.MOV.U32 R10, RZ, RZ, R0 ;  /* 0x000000ffff0a7224 */ /* 0x000fe200078e0000 */
[----:B------:R-:W-:Y:S02]  /*29700*/  MOV R0, 0x2 ;  /* 0x0000000200007802 */ /* 0x000fe40000000f00 */
[----:B------:R-:W-:Y:S01]  /*29710*/  MOV R2, R12 ;  /* 0x0000000c00027202 */ /* 0x000fe20000000f00 */
[----:B------:R-:W-:-:S07]  /*29720*/  FADD.FTZ R139, R7, R10 ;  /* 0x0000000a078b7221 */ /* 0x000fce0000010000 */
[----:B------:R-:W-:Y:S05]  /*29730*/  WARPSYNC.COLLECTIVE R4, `(.L_x_2810) ;  /* 0x0000000004087348 */ /* 0x000fea0003c00000 */
[----:B------:R1:W2:Y:S02]  /*29740*/  SHFL.BFLY P0, R0, R2, R0, R3 ;  /* 0x0c00000002007389 */ /* 0x0002a40000000003 */
[----:B-12---:R-:W-:Y:S01]  /*29750*/  ENDCOLLECTIVE ;  /* 0x000000000000791b */ /* 0x006fe20003800000 */
.L_x_2810:
[----:B------:R-:W-:Y:S01]  /*29760*/  IMAD.MOV.U32 R6, RZ, RZ, R0 ;  /* 0x000000ffff067224 */ /* 0x000fe200078e0000 */
[----:B------:R-:W-:-:S03]  /*29770*/  MOV R0, 0x1 ;  /* 0x0000000100007802 */ /* 0x000fc60000000f00 */
[----:B------:R-:W-:-:S05]  /*29780*/  FADD.FTZ R6, R6, R12 ;  /* 0x0000000c06067221 */ /* 0x000fca0000010000 */
[----:B------:R-:W-:-:S07]  /*29790*/  MOV R2, R6 ;  /* 0x0000000600027202 */ /* 0x000fce0000000f00 */
[----:B------:R-:W-:Y:S05]  /*297a0*/  WARPSYNC.COLLECTIVE R4, `(.L_x_2811) ;  /* 0x0000000004087348 */ /* 0x000fea0003c00000 */
[----:B------:R1:W2:Y:S02]  /*297b0*/  SHFL.BFLY P0, R0, R2, R0, R3 ;  /* 0x0c00000002007389 */ /* 0x0002a40000000003 */
[----:B-12---:R-:W-:Y:S01]  /*297c0*/  ENDCOLLECTIVE ;  /* 0x000000000000791b */ /* 0x006fe20003800000 */
.L_x_2811:
[----:B------:R-:W-:Y:S01]  /*297d0*/  IMAD.MOV.U32 R9, RZ, RZ, R0 ;  /* 0x000000ffff097224 */ /* 0x000fe200078e0000 */
[----:B------:R-:W-:Y:S02]  /*297e0*/  MOV R0, 0x2 ;  /* 0x0000000200007802 */ /* 0x000fe40000000f00 */
[----:B------:R-:W-:Y:S01]  /*297f0*/  MOV R2, R11 ;  /* 0x0000000b00027202 */ /* 0x000fe20000000f00 */
[----:B------:R-:W-:-:S07]  /*29800*/  FADD.FTZ R138, R6, R9 ;  /* 0x00000009068a7221 */ /* 0x000fce0000010000 */
[----:B------:R-:W-:Y:S05]  /*29810*/  WARPSYNC.COLLECTIVE R4, `(.L_x_2812) ;  /* 0x0000000004087348 */ /* 0x000fea0003c00000 */
[----:B------:R1:W2:Y:S02]  /*29820*/  SHFL.BFLY P0, R0, R2, R0, R3 ;  /* 0x0c00000002007389 */ /* 0x0002a40000000003 */
[----:B-12---:R-:W-:Y:S01]  /*29830*/  ENDCOLLECTIVE ;  /* 0x000000000000791b */ /* 0x006fe20003800000 */
.L_x_2812:
[----:B------:R-:W-:Y:S01]  /*29840*/  IMAD.MOV.U32 R2, RZ, RZ, R0 ;  /* 0x000000ffff027224 */ /* 0x000fe200078e0000 */
[----:B------:R-:W-:-:S03]  /*29850*/  MOV R0, 0x1 ;  /* 0x0000000100007802 */ /* 0x000fc60000000f00 */
[----:B------:R-:W-:-:S07]  /*29860*/  FADD.FTZ R2, R2, R11 ;  /* 0x0000000b02027221 */ /* 0x000fce0000010000 */
[----:B------:R-:W-:Y:S05]  /*29870*/  WARPSYNC.COLLECTIVE R4, `(.L_x_2813) ;  /* 0x0000000004087348 */ /* 0x000fea0003c00000 */
[----:B------:R1:W2:Y:S02]  /*29880*/  SHFL.BFLY P0, R0, R2, R0, R3 ;  /* 0x0c00000002007389 */ /* 0x0002a40000000003 */
[----:B-12---:R-:W-:Y:S01]  /*29890*/  ENDCOLLECTIVE ;  /* 0x000000000000791b */ /* 0x006fe20003800000 */
.L_x_2813:
[----:B------:R-:W-:Y:S01]  /*298a0*/  MOV R4, R0 ;  /* 0x0000000000047202 */ /* 0x000fe20000000f00 */
[----:B------:R-:W-:Y:S06]  /*298b0*/  BRA `(.L_x_2814) ;  /* 0xffffffd400487947 */ /* 0x000fec000383ffff */
.L_x_2815:
        /* <DEDUP_REMOVED lines=12> */
.L_x_2914:


//--------------------- .text._ZN5flash16flash_fwd_kernelI23Flash_fwd_kernel_traitsILi128ELi128ELi32ELi4ELb0ELb0EN7cutlass10bfloat16_tE19Flash_kernel_traitsILi128ELi128ELi32ELi4ES3_EELb0ELb0ELb1ELb1ELb0ELb0ELb1ELb0EEEvNS_16Flash_fwd_paramsE --------------------------
	.section	.text._ZN5flash16flash_fwd_kernelI23Flash_fwd_kernel_traitsILi128ELi128ELi32ELi4ELb0ELb0EN7cutlass10bfloat16_tE19Flash_kernel_traitsILi128ELi128ELi32ELi4ES3_EELb0ELb0ELb1ELb1ELb0ELb0ELb1ELb0EEEvNS_16Flash_fwd_paramsE,"ax",@progbits
	.align	128
        .global         _ZN5flash16flash_fwd_kernelI23Flash_fwd_kernel_traitsILi128ELi128ELi32ELi4ELb0ELb0EN7cutlass10bfloat16_tE19Flash_kernel_traitsILi128ELi128ELi32ELi4ES3_EELb0ELb0ELb1ELb1ELb0ELb0ELb1ELb0EEEvNS_16Flash_fwd_paramsE
        .type           _ZN5flash16flash_fwd_kernelI23Flash_fwd_kernel_traitsILi128ELi128ELi32ELi4ELb0ELb0EN7cutlass10bfloat16_tE19Flash_kernel_traitsILi128ELi128ELi32ELi4ES3_EELb0ELb0ELb1ELb1ELb0ELb0ELb1ELb0EEEvNS_16Flash_fwd_paramsE,@function
        .size           _ZN5flash16flash_fwd_kernelI23Flash_fwd_kernel_traitsILi128ELi128ELi32ELi4ELb0ELb0EN7cutlass10bfloat16_tE19Flash_kernel_traitsILi128ELi128ELi32ELi4ES3_EELb0ELb0ELb1ELb1ELb0ELb0ELb1ELb0EEEvNS_16Flash_fwd_paramsE,(.L_x_2953 - _ZN5flash16flash_fwd_kernelI23Flash_fwd_kernel_traitsILi128ELi128ELi32ELi4ELb0ELb0EN7cutlass10bfloat16_tE19Flash_kernel_traitsILi128ELi128ELi32ELi4ES3_EELb0ELb0ELb1ELb1ELb0ELb0ELb1ELb0EEEvNS_16Flash_fwd_paramsE)
        .other          _ZN5flash16flash_fwd_kernelI23Flash_fwd_kernel_traitsILi128ELi128ELi32ELi4ELb0ELb0EN7cutlass10bfloat16_tE19Flash_kernel_traitsILi128ELi128ELi32ELi4ES3_EELb0ELb0ELb1ELb1ELb0ELb0ELb1ELb0EEEvNS_16Flash_fwd_paramsE,@"STO_CUDA_ENTRY STV_DEFAULT"
_ZN5flash16flash_fwd_kernelI23Flash_fwd_kernel_traitsILi128ELi128ELi32ELi4ELb0ELb0EN7cutlass10bfloat16_tE19Flash_kernel_traitsILi128ELi128ELi32ELi4ES3_EELb0ELb0ELb1ELb1ELb0ELb0ELb1ELb0EEEvNS_16Flash_fwd_paramsE:
.text._ZN5flash16flash_fwd_kernelI23Flash_fwd_kernel_traitsILi128ELi128ELi32ELi4ELb0ELb0EN7cutlass10bfloat16_tE19Flash_kernel_traitsILi128ELi128ELi32ELi4ES3_EELb0ELb0ELb1ELb1ELb0ELb0ELb1ELb0EEEvNS_16Flash_fwd_paramsE:
        /* <DEDUP_REMOVED lines=55> */
.L_x_2816:
[----:B------:R-:W-:-:S05]  /*0370*/  ULDC UR7, c[0x0][0x2c8] ;  /* 0x0000b20000077ab9 */ /* 0x000fca0000000800 */
.L_x_2817:
        /* <DEDUP_REMOVED lines=132> */
.L_x_2820:
[----:B------:R-:W-:Y:S05]  /*0bc0*/  BSYNC B0 ;  /* 0x0000000000007941 */ /* 0x000fea0003800000 */
.L_x_2819:
        /* <DEDUP_REMOVED lines=21> */
.L_x_2822:
[----:B------:R-:W-:Y:S05]  /*0d20*/  BSYNC B0 ;  /* 0x0000000000007941 */ /* 0x000fea0003800000 */
.L_x_2821:
        /* <DEDUP_REMOVED lines=21> */
.L_x_2824:
[----:B------:R-:W-:Y:S05]  /*0e80*/  BSYNC B0 ;  /* 0x0000000000007941 */ /* 0x000fea0003800000 */
.L_x_2823:
        /* <DEDUP_REMOVED lines=21> */
.L_x_2826:
[----:B------:R-:W-:Y:S05]  /*0fe0*/  BSYNC B0 ;  /* 0x0000000000007941 */ /* 0x000fea0003800000 */
.L_x_2825:
        /* <DEDUP_REMOVED lines=20> */
.L_x_2828:
[----:B------:R-:W-:Y:S05]  /*1130*/  BSYNC B0 ;  /* 0x0000000000007941 */ /* 0x000fea0003800000 */
.L_x_2827:
        /* <DEDUP_REMOVED lines=20> */
.L_x_2830:
[----:B------:R-:W-:Y:S05]  /*1280*/  BSYNC B0 ;  /* 0x0000000000007941 */ /* 0x000fea0003800000 */
.L_x_2829:
        /* <DEDUP_REMOVED lines=20> */
.L_x_2832:
[----:B------:R-:W-:Y:S05]  /*13d0*/  BSYNC B0 ;  /* 0x0000000000007941 */ /* 0x000fea0003800000 */
.L_x_2831:
        /* <DEDUP_REMOVED lines=20> */
.L_x_2834:
[----:B------:R-:W-:Y:S05]  /*1520*/  BSYNC B0 ;  /* 0x0000000000007941 */ /* 0x000fea0003800000 */
.L_x_2833:
        /* <DEDUP_REMOVED lines=10> */
.L_x_2836:
[----:B------:R-:W-:Y:S05]  /*15d0*/  BSYNC B0 ;  /* 0x0000000000007941 */ /* 0x000fea0003800000 */
.L_x_2835:
        /* <DEDUP_REMOVED lines=15> */
.L_x_2838:
[----:B------:R-:W-:Y:S05]  /*16d0*/  BSYNC B0 ;  /* 0x0000000000007941 */ /* 0x000fea0003800000 */
.L_x_2837:
        /* <DEDUP_REMOVED lines=10> */
.L_x_2840:
[----:B------:R-:W-:Y:S05]  /*1780*/  BSYNC B0 ;  /* 0x0000000000007941 */ /* 0x000fea0003800000 */
.L_x_2839:
        /* <DEDUP_REMOVED lines=10> */
.L_x_2842:
[----:B------:R-:W-:Y:S05]  /*1830*/  BSYNC B0 ;  /* 0x0000000000007941 */ /* 0x000fea0003800000 */
.L_x_2841:
        /* <DEDUP_REMOVED lines=10> */
.L_x_2844:
[----:B------:R-:W-:Y:S05]  /*18e0*/  BSYNC B0 ;  /* 0x0000000000007941 */ /* 0x000fea0003800000 */
.L_x_2843:
        /* <DEDUP_REMOVED lines=10> */
.L_x_2846:
[----:B------:R-:W-:Y:S05]  /*1990*/  BSYNC B0 ;  /* 0x0000000000007941 */ /* 0x000fea0003800000 */
.L_x_2845:
        /* <DEDUP_REMOVED lines=10> */
.L_x_2848:
[----:B------:R-:W-:Y:S05]  /*1a40*/  BSYNC B0 ;  /* 0x0000000000007941 */ /* 0x000fea0003800000 */
.L_x_2847:
        /* <DEDUP_REMOVED lines=10> */
.L_x_2818:
        /* <DEDUP_REMOVED lines=79> */
.L_x_2849:
        /* <DEDUP_REMOVED lines=23> */
.L_x_2850:
        /* <DEDUP_REMOVED lines=80> */
.L_x_2852:
[----:B------:R-:W-:Y:S05]  /*2650*/  BSYNC B0 ;  /* 0x0000000000007941 */ /* 0x000fea0003800000 */
.L_x_2851:
        /* <DEDUP_REMOVED lines=33> */
.L_x_2854:
[----:B------:R-:W-:Y:S05]  /*2870*/  BSYNC B0 ;  /* 0x0000000000007941 */ /* 0x000fea0003800000 */
.L_x_2853:
        /* <DEDUP_REMOVED lines=34> */
.L_x_2856:
[----:B------:R-:W-:Y:S05]  /*2aa0*/  BSYNC B0 ;  /* 0x0000000000007941 */ /* 0x000fea0003800000 */
.L_x_2855:
        /* <DEDUP_REMOVED lines=33> */
.L_x_2858:
[----:B------:R-:W-:Y:S05]  /*2cc0*/  BSYNC B0 ;  /* 0x0000000000007941 */ /* 0x000fea0003800000 */
.L_x_2857:
        /* <DEDUP_REMOVED lines=31> */
.L_x_2860:
[----:B------:R-:W-:Y:S05]  /*2ec0*/  BSYNC B0 ;  /* 0x0000000000007941 */ /* 0x000fea0003800000 */
.L_x_2859:
        /* <DEDUP_REMOVED lines=31> */
.L_x_2862:
[----:B------:R-:W-:Y:S05]  /*30c0*/  BSYNC B0 ;  /* 0x0000000000007941 */ /* 0x000fea0003800000 */
.L_x_2861:
        /* <DEDUP_REMOVED lines=31> */
.L_x_2864:
[----:B------:R-:W-:Y:S05]  /*32c0*/  BSYNC B0 ;  /* 0x0000000000007941 */ /* 0x000fea0003800000 */
.L_x_2863:
        /* <DEDUP_REMOVED lines=32> */
.L_x_2866:
[----:B------:R-:W-:Y:S05]  /*34d0*/  BSYNC B0 ;  /* 0x0000000000007941 */ /* 0x000fea0003800000 */
.L_x_2865:
        /* <DEDUP_REMOVED lines=33> */
.L_x_2868:
[----:B------:R-:W-:Y:S05]  /*36f0*/  BSYNC B0 ;  /* 0x0000000000007941 */ /* 0x000fea0003800000 */
.L_x_2867:
        /* <DEDUP_REMOVED lines=26> */
.L_x_2870:
[----:B------:R-:W-:Y:S05]  /*38a0*/  BSYNC B0 ;  /* 0x0000000000007941 */ /* 0x000fea0003800000 */
.L_x_2869:
        /* <DEDUP_REMOVED lines=34> */
[----:B------:R2:W-:Y:S01]  /*3ad0*/  STL.64 [R1], R12 ;  /* 0x0000000c01007387 */ /* 0x0005e20000100a00 */
        /* <DEDUP_REMOVED lines=51> */
.L_x_2872:
[----:B------:R-:W-:Y:S05]  /*3e10*/  BSYNC B0 ;  /* 0x0000000000007941 */ /* 0x000fea0003800000 */
.L_x_2871:
        /* <DEDUP_REMOVED lines=29> */
.L_x_2874:
[----:B------:R-:W-:Y:S05]  /*3ff0*/  BSYNC B0 ;  /* 0x0000000000007941 */ /* 0x000fea0003800000 */
.L_x_2873:
[----:B------:R-:W-:Y:S01]  /*4000*/  LDSM.16.M88.4 R28, [R212+0x8000] ;  /* 0x00800000d41c783b */ /* 0x000fe20000000200 */
[----:B------:R-:W-:Y:S01]  /*4010*/  R2P PR, R20, 0x6 ;  /* 0x0000000614007804 */ /* 0x000fe20000000000 */
[----:B-12---:R-:W-:Y:S01]  /*4020*/  VIADD R2, R212, 0x8000 ;  /* 0x00008000d4027836 */ /* 0x006fe20000000000 */
[----:B------:R-:W-:Y:S01]  /*4030*/  LEA R5, R90, UR23, 0x4 ;  /* 0x000000175a057c11 */ /* 0x000fe2000f8e20ff */
[----:B------:R-:W1:Y:S01]  /*4040*/  LDSM.16.M88.4 R8, [R214+0x2000] ;  /* 0x00200000d608783b */ /* 0x000e620000000200 */
[----:B------:R-:W-:Y:S01]  /*4050*/  VIADD R223, R212, 0x8020 ;  /* 0x00008020d4df7836 */ /* 0x000fe20000000000 */
[----:B------:R-:W-:Y:S01]  /*4060*/  UIADD3 UR5, UR25, 0x1, -UR28 ;  /* 0x0000000119057890 */ /* 0x000fe2000fffe81c */
[--C-:B------:R-:W-:Y:S01]  /*4070*/  IMAD R216, R4, 0x2, R214.reuse ;  /* 0x0000000204d87824 */ /* 0x100fe200078e02d6 */
[----:B------:R-:W2:Y:S01]  /*4080*/  LDSM.16.M88.4 R36, [R212+0x8800] ;  /* 0x00880000d424783b */ /* 0x000ea20000000200 */
[C---:B------:R-:W-:Y:S01]  /*4090*/  IMAD R222, R0.reuse, 0x2, R214 ;  /* 0x0000000200de7824 */ /* 0x040fe200078e02d6 */
[----:B------:R-:W-:Y:S01]  /*40a0*/  UIADD3 UR5, UR5, UR20, URZ ;  /* 0x0000001405057290 */ /* 0x000fe2000fffe03f */
[----:B------:R-:W-:Y:S01]  /*40b0*/  IMAD R221, R0, 0x2, R216 ;  /* 0x0000000200dd7824 */ /* 0x000fe200078e02d8 */
[----:B------:R-:W5:Y:S01]  /*40c0*/  LDSM.16.M88.4 R16, [R214] ;  /* 0x00000000d610783b */ /* 0x000f620000000200 */
[----:B------:R-:W-:Y:S01]  /*40d0*/  IMAD.U32 R7, RZ, RZ, UR25 ;  /* 0x00000019ff077e24 */ /* 0x000fe2000f8e00ff */
[----:B------:R-:W-:Y:S01]  /*40e0*/  UIADD3 UR28, UR25, -UR28, URZ ;  /* 0x8000001c191c7290 */ /* 0x000fe2000fffe03f */
[----:B------:R-:W-:Y:S01]  /*40f0*/  @P1 VIADD R223, R2, 0xffffffe0 ;  /* 0xffffffe002df1836 */ /* 0x000fe20000000000 */
[----:B---34-:R-:W-:Y:S01]  /*4100*/  LDSM.16.M88.4 R12, [R216+0x2000] ;  /* 0x00200000d80c783b */ /* 0x018fe20000000200 */
[----:B------:R-:W-:Y:S01]  /*4110*/  IMAD.MOV.U32 R2, RZ, RZ, 0x40 ;  /* 0x00000040ff027424 */ /* 0x000fe200078e00ff */
[----:B------:R-:W-:Y:S01]  /*4120*/  ULDC UR23, c[0x0][0x39c] ;  /* 0x0000e70000177ab9 */ /* 0x000fe20000000800 */
[----:B------:R-:W-:Y:S01]  /*4130*/  UISETP.GT.AND UP0, UPT, UR29, UR15, UPT ;  /* 0x0000000f1d00728c */ /* 0x000fe2000bf04270 */
[----:B------:R-:W3:Y:S01]  /*4140*/  LDSM.16.M88.4 R40, [R223] ;  /* 0x00000000df28783b */ /* 0x000ee20000000200 */
[----:B------:R-:W-:Y:S01]  /*4150*/  IMAD.U32 R6, RZ, RZ, UR28 ;  /* 0x0000001cff067e24 */ /* 0x000fe2000f8e00ff */
[----:B------:R-:W-:Y:S01]  /*4160*/  SEL R2, R2, 0xffffffc0, !P2 ;  /* 0xffffffc002027807 */ /* 0x000fe20005000000 */
[C---:B------:R-:W-:Y:S01]  /*4170*/  VIADD R226, R223.reuse, 0x800 ;  /* 0x00000800dfe27836 */ /* 0x040fe20000000000 */
[----:B------:R-:W4:Y:S01]  /*4180*/  LDSM.16.M88.4 R48, [R223+0x800] ;  /* 0x00080000df30783b */ /* 0x000f220000000200 */
[----:B------:R-:W-:-:S02]  /*4190*/  VIADD R225, R223, 0x1000 ;  /* 0x00001000dfe17836 */ /* 0x000fc40000000000 */
[----:B------:R-:W-:Y:S01]  /*41a0*/  IMAD.IADD R220, R212, 0x1, R2 ;  /* 0x00000001d4dc7824 */ /* 0x000fe200078e0202 */
[----:B------:R-:W4:Y:S01]  /*41b0*/  LDSM.16.M88.4 R24, [R216] ;  /* 0x00000000d818783b */ /* 0x000f220000000200 */
[----:B------:R-:W-:Y:S01]  /*41c0*/  IMAD.IADD R219, R2, 0x1, R223 ;  /* 0x0000000102db7824 */ /* 0x000fe200078e02df */
[----:B------:R-:W-:Y:S01]  /*41d0*/  LOP3.LUT R2, R92, 0xffffffe0, RZ, 0xc0, !PT ;  /* 0xffffffe05c027812 */ /* 0x000fe200078ec0ff */
[----:B------:R-:W-:Y:S01]  /*41e0*/  VIADD R224, R223, 0x1800 ;  /* 0x00001800dfe07836 */ /* 0x000fe20000000000 */
[----:B------:R-:W-:Y:S03]  /*41f0*/  LDSM.16.M88.4 R20, [R222+0x2000] ;  /* 0x00200000de14783b */ /* 0x000fe60000000200 */
[C---:B------:R-:W-:Y:S01]  /*4200*/  IMAD.IADD R2, R93.reuse, 0x1, -R2 ;  /* 0x000000015d027824 */ /* 0x040fe200078e0a02 */
[----:B------:R-:W4:Y:S01]  /*4210*/  LDSM.16.M88.4 R44, [R220+0x8000] ;  /* 0x00800000dc2c783b */ /* 0x000f220000000200 */
[----:B------:R-:W-:-:S03]  /*4220*/  IMAD.SHL.U32 R93, R93, 0x2, RZ ;  /* 0x000000025d5d7824 */ /* 0x000fc600078e00ff */
[----:B------:R-:W4:Y:S01]  /*4230*/  LDSM.16.M88.4 R68, [R220+0x8800] ;  /* 0x00880000dc44783b */ /* 0x000f220000000200 */
[----:B------:R-:W-:Y:S02]  /*4240*/  SHF.R.S32.HI R3, RZ, 0x1f, R2 ;  /* 0x0000001fff037819 */ /* 0x000fe40000011402 */
[----:B------:R-:W-:Y:S01]  /*4250*/  LOP3.LUT R249, R93, 0x6, RZ, 0xc0, !PT ;  /* 0x000000065df97812 */ /* 0x000fe200078ec0ff */
[C---:B-1----:R-:W-:Y:S01]  /*4260*/  HMMA.16816.F32.BF16 R60, R8.reuse, R28, RZ ;  /* 0x0000001c083c723c */ /* 0x042fe200000418ff */
[----:B------:R-:W1:Y:S01]  /*4270*/  LDSM.16.M88.4 R32, [R222] ;  /* 0x00000000de20783b */ /* 0x000e620000000200 */
[----:B------:R-:W-:Y:S01]  /*4280*/  LEA.HI R2, R3, R2, RZ, 0x2 ;  /* 0x0000000203027211 */ /* 0x000fe200078f10ff */
[----:B------:R-:W-:Y:S02]  /*4290*/  IMAD.U32 R3, RZ, RZ, UR29 ;  /* 0x0000001dff037e24 */ /* 0x000fe4000f8e00ff */
[----:B------:R-:W0:Y:S01]  /*42a0*/  LDGDEPBAR ;  /* 0x00000000000079af */ /* 0x000e220000000000 */
[----:B--2---:R-:W-:Y:S01]  /*42b0*/  HMMA.16816.F32.BF16 R52, R8, R36, RZ ;  /* 0x000000240834723c */ /* 0x004fe200000418ff */
[----:B------:R-:W-:Y:S01]  /*42c0*/  SHF.R.S32.HI R2, RZ, 0x2, R2 ;  /* 0x00000002ff027819 */ /* 0x000fe20000011402 */
[----:B------:R-:W-:-:S04]  /*42d0*/  IMAD R3, R3, 0x20, R249 ;  /* 0x0000002003037824 */ /* 0x000fc800078e02f9 */
[----:B------:R-:W-:Y:S01]  /*42e0*/  HMMA.16816.F32.BF16 R56, R8, R30, RZ ;  /* 0x0000001e0838723c */ /* 0x000fe200000418ff */
[----:B------:R-:W-:Y:S01]  /*42f0*/  IMAD.IADD R5, R2, 0x1, R5 ;  /* 0x0000000102057824 */ /* 0x000fe200078e0205 */
[----:B------:R-:W-:-:S03]  /*4300*/  LOP3.LUT R2, R88, R89, RZ, 0xfc, !PT ;  /* 0x0000005958027212 */ /* 0x000fc600078efcff */
[C---:B------:R-:W-:Y:S01]  /*4310*/  VIADD R228, R5.reuse, UR28 ;  /* 0x0000001c05e47c36 */ /* 0x040fe20008000000 */
[----:B------:R-:W-:Y:S01]  /*4320*/  HMMA.16816.F32.BF16 R8, R8, R38, RZ ;  /* 0x000000260808723c */ /* 0x000fe200000418ff */
[----:B------:R-:W-:Y:S01]  /*4330*/  VIADDMNMX R239, R5, UR5, R7, PT ;  /* 0x0000000505ef7c46 */ /* 0x000fe2000b800107 */
[----:B------:R-:W-:Y:S01]  /*4340*/  IMAD.U32 R7, RZ, RZ, UR5 ;  /* 0x00000005ff077e24 */ /* 0x000fe2000f8e00ff */
[C-C-:B------:R-:W-:Y:S02]  /*4350*/  IADD3 R234, R6.reuse, 0x8, R5.reuse ;  /* 0x0000000806ea7810 */ /* 0x140fe40007ffe005 */
[C-C-:B------:R-:W-:Y:S01]  /*4360*/  IADD3 R229, R6.reuse, 0x40, R5.reuse ;  /* 0x0000004006e57810 */ /* 0x140fe20007ffe005 */
[----:B-----5:R-:W-:Y:S01]  /*4370*/  HMMA.16816.F32.BF16 R64, R16, R28, RZ ;  /* 0x0000001c1040723c */ /* 0x020fe200000418ff */
[----:B------:R-:W-:Y:S02]  /*4380*/  IADD3 R235, R6, 0x48, R5 ;  /* 0x0000004806eb7810 */ /* 0x000fe40007ffe005 */
[----:B------:R-:W-:-:S02]  /*4390*/  VIADDMNMX R233, R228, -UR21, RZ, !PT ;  /* 0x80000015e4e97c46 */ /* 0x000fc4000f8001ff */
[----:B------:R-:W-:Y:S01]  /*43a0*/  VIADDMNMX R232, R234, -UR21, RZ, !PT ;  /* 0x80000015eae87c46 */ /* 0x000fe2000f8001ff */
[C---:B------:R-:W-:Y:S01]  /*43b0*/  HMMA.16816.F32.BF16 R28, R16.reuse, R30, RZ ;  /* 0x0000001e101c723c */ /* 0x040fe200000418ff */
[----:B------:R-:W-:Y:S02]  /*43c0*/  VIADDMNMX R231, R229, -UR21, RZ, !PT ;  /* 0x80000015e5e77c46 */ /* 0x000fe4000f8001ff */
[----:B------:R-:W-:Y:S02]  /*43d0*/  VIADDMNMX R230, R235, -UR21, RZ, !PT ;  /* 0x80000015ebe67c46 */ /* 0x000fe4000f8001ff */
[C---:B------:R-:W-:Y:S01]  /*43e0*/  ISETP.GE.AND P3, PT, R3.reuse, R239, PT ;  /* 0x000000ef0300720c */ /* 0x040fe20003f66270 */
[----:B------:R-:W-:Y:S03]  /*43f0*/  HMMA.16816.F32.BF16 R72, R16, R36, RZ ;  /* 0x000000241048723c */ /* 0x000fe600000418ff */
[----:B------:R-:W-:-:S03]  /*4400*/  ISETP.LT.OR P3, PT, R3, R233, P3 ;  /* 0x000000e90300720c */ /* 0x000fc60001f61670 */
[----:B------:R-:W-:Y:S01]  /*4410*/  HMMA.16816.F32.BF16 R84, R16, R38, RZ ;  /* 0x000000261054723c */ /* 0x000fe200000418ff */
[----:B------:R-:W-:Y:S05]  /*4420*/  LDSM.16.M88.4 R36, [R219] ;  /* 0x00000000db24783b */ /* 0x000fea0000000200 */
[C---:B---3--:R-:W-:Y:S06]  /*4430*/  HMMA.16816.F32.BF16 R80, R12.reuse, R40, R60 ;  /* 0x000000280c50723c */ /* 0x048fec000004183c */
[C---:B----4-:R-:W-:Y:S06]  /*4440*/  HMMA.16816.F32.BF16 R76, R12.reuse, R48, R52 ;  /* 0x000000300c4c723c */ /* 0x050fec0000041834 */
[C---:B------:R-:W-:Y:S01]  /*4450*/  HMMA.16816.F32.BF16 R52, R12.reuse, R42, R56 ;  /* 0x0000002a0c34723c */ /* 0x040fe20000041838 */
[----:B------:R-:W-:Y:S05]  /*4460*/  LDSM.16.M88.4 R56, [R219+0x800] ;  /* 0x00080000db38783b */ /* 0x000fea0000000200 */
[----:B------:R-:W-:Y:S01]  /*4470*/  HMMA.16816.F32.BF16 R16, R12, R50, R8 ;  /* 0x000000320c10723c */ /* 0x000fe20000041808 */
[----:B------:R-:W2:Y:S05]  /*4480*/  LDSM.16.M88.4 R8, [R221+0x2000] ;  /* 0x00200000dd08783b */ /* 0x000eaa0000000200 */
[C---:B------:R-:W-:Y:S06]  /*4490*/  HMMA.16816.F32.BF16 R12, R24.reuse, R40, R64 ;  /* 0x00000028180c723c */ /* 0x040fec0000041840 */
[C---:B------:R-:W-:Y:S01]  /*44a0*/  HMMA.16816.F32.BF16 R40, R24.reuse, R42, R28 ;  /* 0x0000002a1828723c */ /* 0x040fe2000004181c */
[----:B------:R-:W3:Y:S05]  /*44b0*/  LDSM.16.M88.4 R28, [R221] ;  /* 0x00000000dd1c783b */ /* 0x000eea0000000200 */
[C---:B------:R-:W-:Y:S06]  /*44c0*/  HMMA.16816.F32.BF16 R64, R24.reuse, R48, R72 ;  /* 0x000000301840723c */ /* 0x040fec0000041848 */
[----:B------:R-:W-:Y:S06]  /*44d0*/  HMMA.16816.F32.BF16 R60, R24, R50, R84 ;  /* 0x00000032183c723c */ /* 0x000fec0000041854 */
[C---:B------:R-:W-:Y:S06]  /*44e0*/  HMMA.16816.F32.BF16 R72, R20.reuse, R44, R80 ;  /* 0x0000002c1448723c */ /* 0x040fec0000041850 */
[C---:B------:R-:W-:Y:S06]  /*44f0*/  HMMA.16816.F32.BF16 R76, R20.reuse, R68, R76 ;  /* 0x00000044144c723c */ /* 0x040fec000004184c */
[C---:B------:R-:W-:Y:S01]  /*4500*/  HMMA.16816.F32.BF16 R48, R20.reuse, R46, R52 ;  /* 0x0000002e1430723c */ /* 0x040fe20000041834 */
[----:B------:R-:W-:Y:S05]  /*4510*/  LDSM.16.M88.4 R52, [R212+0x9800] ;  /* 0x00980000d434783b */ /* 0x000fea0000000200 */
[----:B------:R-:W-:Y:S01]  /*4520*/  HMMA.16816.F32.BF16 R24, R20, R70, R16 ;  /* 0x000000461418723c */ /* 0x000fe20000041810 */
[----:B------:R-:W-:Y:S05]  /*4530*/  LDSM.16.M88.4 R16, [R214+0x4000] ;  /* 0x00400000d610783b */ /* 0x000fea0000000200 */
[C---:B-1----:R-:W-:Y:S01]  /*4540*/  HMMA.16816.F32.BF16 R20, R32.reuse, R44, R12 ;  /* 0x0000002c2014723c */ /* 0x042fe2000004180c */
[----:B------:R-:W-:Y:S05]  /*4550*/  LDSM.16.M88.4 R12, [R214+0x6000] ;  /* 0x00600000d60c783b */ /* 0x000fea0000000200 */
[C---:B------:R-:W-:Y:S01]  /*4560*/  HMMA.16816.F32.BF16 R44, R32.reuse, R46, R40 ;  /* 0x0000002e202c723c */ /* 0x040fe20000041828 */
[----:B------:R-:W1:Y:S05]  /*4570*/  LDSM.16.M88.4 R40, [R212+0x9000] ;  /* 0x00900000d428783b */ /* 0x000e6a0000000200 */
[C---:B------:R-:W-:Y:S06]  /*4580*/  HMMA.16816.F32.BF16 R80, R32.reuse, R68, R64 ;  /* 0x000000442050723c */ /* 0x040fec0000041840 */
[----:B------:R-:W-:Y:S06]  /*4590*/  HMMA.16816.F32.BF16 R60, R32, R70, R60 ;  /* 0x00000046203c723c */ /* 0x000fec000004183c */
[C---:B--2---:R-:W-:Y:S06]  /*45a0*/  HMMA.16816.F32.BF16 R68, R8.reuse, R36, R72 ;  /* 0x000000240844723c */ /* 0x044fec0000041848 */
[C---:B------:R-:W-:Y:S01]  /*45b0*/  HMMA.16816.F32.BF16 R64, R8.reuse, R38, R48 ;  /* 0x000000260840723c */ /* 0x040fe20000041830 */
[----:B------:R-:W-:Y:S05]  /*45c0*/  LDSM.16.M88.4 R48, [R223+0x1800] ;  /* 0x00180000df30783b */ /* 0x000fea0000000200 */
[C---:B------:R-:W-:Y:S06]  /*45d0*/  HMMA.16816.F32.BF16 R72, R8.reuse, R56, R76 ;  /* 0x000000380848723c */ /* 0x040fec000004184c */
[----:B------:R-:W-:Y:S01]  /*45e0*/  HMMA.16816.F32.BF16 R32, R8, R58, R24 ;  /* 0x0000003a0820723c */ /* 0x000fe20000041818 */
[----:B------:R-:W-:Y:S04]  /*45f0*/  LDSM.16.M88.4 R8, [R216+0x6000] ;  /* 0x00600000d808783b */ /* 0x000fe80000000200 */
[----:B------:R-:W-:Y:S01]  /*4600*/  LDSM.16.M88.4 R24, [R216+0x4000] ;  /* 0x00400000d818783b */ /* 0x000fe20000000200 */
[C---:B---3--:R-:W-:Y:S06]  /*4610*/  HMMA.16816.F32.BF16 R20, R28.reuse, R36, R20 ;  /* 0x000000241c14723c */ /* 0x048fec0000041814 */
[C---:B------:R-:W-:Y:S01]  /*4620*/  HMMA.16816.F32.BF16 R76, R28.reuse, R38, R44 ;  /* 0x000000261c4c723c */ /* 0x040fe2000004182c */
[----:B------:R-:W2:Y:S04]  /*4630*/  LDSM.16.M88.4 R44, [R223+0x1000] ;  /* 0x00100000df2c783b */ /* 0x000ea80000000200 */
[----:B------:R-:W-:Y:S01]  /*4640*/  LDSM.16.M88.4 R36, [R220+0x9000] ;  /* 0x00900000dc24783b */ /* 0x000fe20000000200 */
        /* <DEDUP_REMOVED lines=8> */
[----:B------:R-:W1:Y:S05]  /*46d0*/  LDSM.16.M88.4 R20, [R222+0x6000] ;  /* 0x00600000de14783b */ /* 0x000e6a0000000200 */
[C---:B------:R-:W-:Y:S06]  /*46e0*/  HMMA.16816.F32.BF16 R40, R16.reuse, R42, R76 ;  /* 0x0000002a1028723c */ /* 0x040fec000004184c */
[C---:B------:R-:W-:Y:S06]  /*46f0*/  HMMA.16816.F32.BF16 R80, R16.reuse, R52, R80 ;  /* 0x000000341050723c */ /* 0x040fec0000041850 */
[----:B------:R-:W-:Y:S01]  /*4700*/  HMMA.16816.F32.BF16 R52, R16, R54, R28 ;  /* 0x000000361034723c */ /* 0x000fe2000004181c */
[----:B------:R-:W3:Y:S04]  /*4710*/  LDSM.16.M88.4 R16, [R222+0x4000] ;  /* 0x00400000de10783b */ /* 0x000ee80000000200 */
[----:B------:R-:W-:Y:S01]  /*4720*/  LDSM.16.M88.4 R28, [R219+0x1000] ;  /* 0x00100000db1c783b */ /* 0x000fe20000000200 */
[C---:B--2---:R-:W-:Y:S06]  /*4730*/  HMMA.16816.F32.BF16 R76, R8.reuse, R44, R68 ;  /* 0x0000002c084c723c */ /* 0x044fec0000041844 */
[C---:B------:R-:W-:Y:S06]  /*4740*/  HMMA.16816.F32.BF16 R64, R8.reuse, R46, R64 ;  /* 0x0000002e0840723c */ /* 0x040fec0000041840 */
[C---:B------:R-:W-:Y:S06]  /*4750*/  HMMA.16816.F32.BF16 R72, R8.reuse, R48, R60 ;  /* 0x000000300848723c */ /* 0x040fec000004183c */
[----:B------:R-:W-:Y:S01]  /*4760*/  HMMA.16816.F32.BF16 R68, R8, R50, R56 ;  /* 0x000000320844723c */ /* 0x000fe20000041838 */
[----:B------:R-:W-:Y:S05]  /*4770*/  LDSM.16.M88.4 R8, [R221+0x6000] ;  /* 0x00600000dd08783b */ /* 0x000fea0000000200 */
[C---:B------:R-:W-:Y:S01]  /*4780*/  HMMA.16816.F32.BF16 R56, R24.reuse, R44, R12 ;  /* 0x0000002c1838723c */ /* 0x040fe2000004180c */
[----:B------:R-:W2:Y:S05]  /*4790*/  LDSM.16.M88.4 R12, [R221+0x4000] ;  /* 0x00400000dd0c783b */ /* 0x000eaa0000000200 */
[----:B------:R-:W-:Y:S01]  /*47a0*/  HMMA.16816.F32.BF16 R44, R24, R46, R40 ;  /* 0x0000002e182c723c */ /* 0x000fe20000041828 */
[----:B------:R-:W4:Y:S01]  /*47b0*/  LDSM.16.M88.4 R40, [R219+0x1800] ;  /* 0x00180000db28783b */ /* 0x000f220000000200 */
[----:B------:R-:W-:-:S04]  /*47c0*/  DEPBAR.LE SB0, 0x0 ;  /* 0x000080000000791a */ /* 0x000fc80000000000 */
[C---:B------:R-:W-:Y:S06]  /*47d0*/  HMMA.16816.F32.BF16 R60, R24.reuse, R48, R80 ;  /* 0x00000030183c723c */ /* 0x040fec0000041850 */
[----:B------:R-:W-:Y:S06]  /*47e0*/  HMMA.16816.F32.BF16 R48, R24, R50, R52 ;  /* 0x000000321830723c */ /* 0x000fec0000041834 */
[C---:B-1----:R-:W-:Y:S06]  /*47f0*/  HMMA.16816.F32.BF16 R24, R20.reuse, R36, R76 ;  /* 0x000000241418723c */ /* 0x042fec000004184c */
[C---:B------:R-:W-:Y:S06]  /*4800*/  HMMA.16816.F32.BF16 R64, R20.reuse, R38, R64 ;  /* 0x000000261440723c */ /* 0x040fec0000041840 */
[C---:B------:R-:W-:Y:S06]  /*4810*/  HMMA.16816.F32.BF16 R72, R20.reuse, R32, R72 ;  /* 0x000000201448723c */ /* 0x040fec0000041848 */
[----:B------:R-:W-:Y:S06]  /*4820*/  HMMA.16816.F32.BF16 R52, R20, R34, R68 ;  /* 0x000000221434723c */ /* 0x000fec0000041844 */
[C---:B---3--:R-:W-:Y:S06]  /*4830*/  HMMA.16816.F32.BF16 R20, R16.reuse, R36, R56 ;  /* 0x000000241014723c */ /* 0x048fec0000041838 */
[C---:B------:R-:W-:Y:S06]  /*4840*/  HMMA.16816.F32.BF16 R36, R16.reuse, R38, R44 ;  /* 0x000000261024723c */ /* 0x040fec000004182c */
[C---:B------:R-:W-:Y:S06]  /*4850*/  HMMA.16816.F32.BF16 R44, R16.reuse, R32, R60 ;  /* 0x00000020102c723c */ /* 0x040fec000004183c */
[----:B------:R-:W-:Y:S06]  /*4860*/  HMMA.16816.F32.BF16 R48, R16, R34, R48 ;  /* 0x000000221030723c */ /* 0x000fec0000041830 */
[-C--:B--2---:R-:W-:Y:S06]  /*4870*/  HMMA.16816.F32.BF16 R20, R12, R28.reuse, R20 ;  /* 0x0000001c0c14723c */ /* 0x084fec0000041814 */
[C---:B------:R-:W-:Y:S06]  /*4880*/  HMMA.16816.F32.BF16 R32, R8.reuse, R28, R24 ;  /* 0x0000001c0820723c */ /* 0x040fec0000041818 */
[C---:B------:R-:W-:Y:S06]  /*4890*/  HMMA.16816.F32.BF16 R24, R8.reuse, R30, R64 ;  /* 0x0000001e0818723c */ /* 0x040fec0000041840 */
[C---:B----4-:R-:W-:Y:S06]  /*48a0*/  HMMA.16816.F32.BF16 R56, R8.reuse, R40, R72 ;  /* 0x000000280838723c */ /* 0x050fec0000041848 */
[----:B------:R-:W-:Y:S01]  /*48b0*/  HMMA.16816.F32.BF16 R52, R8, R42, R52 ;  /* 0x0000002a0834723c */ /* 0x000fe20000041834 */
[----:B------:R-:W-:-:S05]  /*48c0*/  FMUL.FTZ R23, R23, UR23 ;  /* 0x0000001717177c20 */ /* 0x000fca0008410000 */
[C---:B------:R-:W-:Y:S01]  /*48d0*/  HMMA.16816.F32.BF16 R8, R12.reuse, R30, R36 ;  /* 0x0000001e0c08723c */ /* 0x040fe20000041824 */
[----:B------:R-:W-:Y:S01]  /*48e0*/  FMUL.FTZ R34, R34, UR23 ;  /* 0x0000001722227c20 */ /* 0x000fe20008410000 */
[----:B------:R-:W-:Y:S01]  /*48f0*/  FMUL.FTZ R32, R32, UR23 ;  /* 0x0000001720207c20 */ /* 0x000fe20008410000 */
[----:B------:R-:W-:Y:S01]  /*4900*/  FMUL.FTZ R35, R35, UR23 ;  /* 0x0000001723237c20 */ /* 0x000fe20008410000 */
[----:B------:R-:W-:Y:S02]  /*4910*/  FMUL.FTZ R33, R33, UR23 ;  /* 0x0000001721217c20 */ /* 0x000fe40008410000 */
[C---:B------:R-:W-:Y:S01]  /*4920*/  HMMA.16816.F32.BF16 R16, R12.reuse, R40, R44 ;  /* 0x000000280c10723c */ /* 0x040fe2000004182c */
        /* <DEDUP_REMOVED lines=9> */
[----:B------:R-:W-:-:S02]  /*49c0*/  FMUL.FTZ R59, R59, UR23 ;  /* 0x000000173b3b7c20 */ /* 0x000fc40008410000 */
[----:B------:R-:W-:Y:S01]  /*49d0*/  FMUL.FTZ R54, R54, UR23 ;  /* 0x0000001736367c20 */ /* 0x000fe20008410000 */
[----:B------:R-:W-:Y:S01]  /*49e0*/  FMUL.FTZ R12, R20, UR23 ;  /* 0x00000017140c7c20 */ /* 0x000fe20008410000 */
[C-C-:B------:R-:W-:Y:S01]  /*49f0*/  IADD3 R13, R7.reuse, 0x40, R5.reuse ;  /* 0x00000040070d7810 */ /* 0x140fe20007ffe005 */
[----:B------:R-:W-:Y:S01]  /*4a00*/  FMUL.FTZ R14, R22, UR23 ;  /* 0x00000017160e7c20 */ /* 0x000fe20008410000 */
[----:B------:R-:W-:Y:S01]  /*4a10*/  MUFU.TANH R20, R32 ;  /* 0x0000002000147308 */ /* 0x000fe20000002400 */
[----:B------:R-:W-:Y:S01]  /*4a20*/  FMUL.FTZ R52, R52, UR23 ;  /* 0x0000001734347c20 */ /* 0x000fe20008410000 */
[----:B------:R-:W-:Y:S01]  /*4a30*/  FMUL.FTZ R27, R10, UR23 ;  /* 0x000000170a1b7c20 */ /* 0x000fe20008410000 */
[----:B------:R-:W-:Y:S01]  /*4a40*/  IADD3 R10, R7, 0x8, R5 ;  /* 0x00000008070a7810 */ /* 0x000fe20007ffe005 */
[----:B------:R-:W-:Y:S01]  /*4a50*/  FMUL.FTZ R25, R8, UR23 ;  /* 0x0000001708197c20 */ /* 0x000fe20008410000 */
[--C-:B------:R-:W-:Y:S02]  /*4a60*/  IMAD.IADD R8, R229, 0x1, -R3.reuse ;  /* 0x00000001e5087824 */ /* 0x100fe400078e0a03 */
[----:B------:R-:W-:Y:S01]  /*4a70*/  FMUL.FTZ R26, R9, UR23 ;  /* 0x00000017091a7c20 */ /* 0x000fe20008410000 */
[----:B------:R-:W-:Y:S01]  /*4a80*/  IMAD.IADD R9, R235, 0x1, -R3 ;  /* 0x00000001eb097824 */ /* 0x000fe200078e0a03 */
[----:B------:R1:W2:Y:S01]  /*4a90*/  MUFU.TANH R15, R12 ;  /* 0x0000000c000f7308 */ /* 0x0002a20000002400 */
[----:B------:R-:W-:Y:S01]  /*4aa0*/  FMUL.FTZ R29, R11, UR23 ;  /* 0x000000170b1d7c20 */ /* 0x000fe20008410000 */
[----:B------:R-:W-:Y:S01]  /*4ab0*/  FMUL.FTZ R37, R18, UR23 ;  /* 0x0000001712257c20 */ /* 0x000fe20008410000 */
[----:B------:R-:W-:Y:S01]  /*4ac0*/  FMUL.FTZ R40, R19, UR23 ;  /* 0x0000001713287c20 */ /* 0x000fe20008410000 */
[----:B------:R-:W-:Y:S01]  /*4ad0*/  IABS R9, R9 ;  /* 0x0000000900097213 */ /* 0x000fe20000000000 */
[----:B------:R-:W-:Y:S01]  /*4ae0*/  FMUL.FTZ R36, R16, UR23 ;  /* 0x0000001710247c20 */ /* 0x000fe20008410000 */
[----:B------:R-:W-:Y:S01]  /*4af0*/  VIMNMX R238, R10, UR25, PT ;  /* 0x000000190aee7c48 */ /* 0x000fe2000bfe0100 */
[----:B------:R-:W-:Y:S01]  /*4b00*/  FMUL.FTZ R39, R17, UR23 ;  /* 0x0000001711277c20 */ /* 0x000fe20008410000 */
[----:B------:R-:W3:Y:S01]  /*4b10*/  MUFU.TANH R14, R14 ;  /* 0x0000000e000e7308 */ /* 0x000ee20000002400 */
[----:B------:R-:W-:Y:S01]  /*4b20*/  VIMNMX R237, R13, UR25, PT ;  /* 0x000000190ded7c48 */ /* 0x000fe2000bfe0100 */
[----:B------:R-:W-:Y:S01]  /*4b30*/  FMUL.FTZ R48, R48, UR23 ;  /* 0x0000001730307c20 */ /* 0x000fe20008410000 */
[----:B------:R-:W-:Y:S01]  /*4b40*/  ISETP.GE.AND P1, PT, R3, R238, PT ;  /* 0x000000ee0300720c */ /* 0x000fe20003f26270 */
[----:B------:R-:W-:Y:S01]  /*4b50*/  FMUL.FTZ R50, R50, UR23 ;  /* 0x0000001732327c20 */ /* 0x000fe20008410000 */
[----:B------:R-:W-:Y:S01]  /*4b60*/  FMUL.FTZ R53, R53, UR23 ;  /* 0x0000001735357c20 */ /* 0x000fe20008410000 */
[----:B------:R-:W-:Y:S01]  /*4b70*/  FMUL.FTZ R55, R55, UR23 ;  /* 0x0000001737377c20 */ /* 0x000fe20008410000 */
[----:B------:R-:W-:Y:S01]  /*4b80*/  ISETP.LT.OR P1, PT, R3, R232, P1 ;  /* 0x000000e80300720c */ /* 0x000fe20000f21670 */
[----:B------:R-:W4:Y:S01]  /*4b90*/  MUFU.TANH R11, R34 ;  /* 0x00000022000b7308 */ /* 0x000f220000002400 */
[----:B-1----:R-:W-:Y:S01]  /*4ba0*/  IADD3 R12, R7, 0x48, R5 ;  /* 0x00000048070c7810 */ /* 0x002fe20007ffe005 */
[----:B------:R-:W-:-:S02]  /*4bb0*/  IMAD.IADD R5, R228, 0x1, -R3 ;  /* 0x00000001e4057824 */ /* 0x000fc400078e0a03 */
[----:B------:R-:W-:Y:S01]  /*4bc0*/  FMUL.FTZ R49, R49, UR23 ;  /* 0x0000001731317c20 */ /* 0x000fe20008410000 */
[----:B------:R-:W-:Y:S01]  /*4bd0*/  FMUL.FTZ R51, R51, UR23 ;  /* 0x0000001733337c20 */ /* 0x000fe20008410000 */
[----:B------:R-:W-:Y:S02]  /*4be0*/  VIMNMX R236, R12, UR25, PT ;  /* 0x000000190cec7c48 */ /* 0x000fe4000bfe0100 */
[----:B------:R-:W-:Y:S01]  /*4bf0*/  IABS R6, R5 ;  /* 0x0000000500067213 */ /* 0x000fe20000000000 */
[----:B------:R-:W-:Y:S01]  /*4c00*/  IMAD.IADD R5, R234, 0x1, -R3 ;  /* 0x00000001ea057824 */ /* 0x000fe200078e0a03 */
[----:B------:R-:W1:Y:S03]  /*4c10*/  MUFU.TANH R16, R24 ;  /* 0x0000001800107308 */ /* 0x000e660000002400 */
[----:B------:R-:W-:Y:S01]  /*4c20*/  IMAD.MOV.U32 R7, RZ, RZ, R6 ;  /* 0x000000ffff077224 */ /* 0x000fe200078e0006 */
[----:B------:R-:W-:-:S02]  /*4c30*/  IABS R6, R8 ;  /* 0x0000000800067213 */ /* 0x000fc40000000000 */
[----:B------:R-:W-:Y:S02]  /*4c40*/  IABS R5, R5 ;  /* 0x0000000500057213 */ /* 0x000fe40000000000 */
[----:B------:R-:W-:Y:S01]  /*4c50*/  I2FP.F32.S32 R8, R7 ;  /* 0x0000000700087245 */ /* 0x000fe20000201400 */
[----:B------:R-:W-:Y:S01]  /*4c60*/  IMAD.MOV.U32 R7, RZ, RZ, R6 ;  /* 0x000000ffff077224 */ /* 0x000fe200078e0006 */
[----:B------:R-:W-:Y:S01]  /*4c70*/  I2FP.F32.S32 R6, R5 ;  /* 0x0000000500067245 */ /* 0x000fe20000201400 */
[----:B------:R-:W-:Y:S01]  /*4c80*/  IMAD.MOV.U32 R5, RZ, RZ, R9 ;  /* 0x000000ffff057224 */ /* 0x000fe200078e0009 */
[----:B------:R-:W5:Y:S01]  /*4c90*/  MUFU.TANH R22, R33 ;  /* 0x0000002100167308 */ /* 0x000f620000002400 */
[----:B--2---:R-:W-:Y:S01]  /*4ca0*/  FFMA.FTZ R21, R8, -UR19, R15 ;  /* 0x8000001308157c23 */ /* 0x004fe2000801000f */
[----:B------:R-:W-:Y:S01]  /*4cb0*/  I2FP.F32.S32 R8, R7 ;  /* 0x0000000700087245 */ /* 0x000fe20000201400 */
[----:B---3--:R-:W-:Y:S01]  /*4cc0*/  FFMA.FTZ R19, R6, -UR19, R14 ;  /* 0x8000001306137c23 */ /* 0x008fe2000801000e */
[----:B------:R-:W-:Y:S01]  /*4cd0*/  I2FP.F32.S32 R7, R5 ;  /* 0x0000000500077245 */ /* 0x000fe20000201400 */
[----:B------:R-:W-:Y:S01]  /*4ce0*/  VIADD R5, R3, 0x1 ;  /* 0x0000000103057836 */ /* 0x000fe20000000000 */
[----:B------:R-:W-:Y:S01]  /*4cf0*/  FSEL R46, R21, -INF , !P3 ;  /* 0xff800000152e7808 */ /* 0x000fe20005800000 */
[----:B------:R-:W-:-:S02]  /*4d00*/  VIADD R6, R3, 0x8 ;  /* 0x0000000803067836 */ /* 0x000fc40000000000 */
[----:B------:R-:W-:Y:S01]  /*4d10*/  FFMA.FTZ R20, R8, -UR19, R20 ;  /* 0x8000001308147c23 */ /* 0x000fe20008010014 */
[----:B----4-:R-:W-:Y:S01]  /*4d20*/  FFMA.FTZ R18, R7, -UR19, R11 ;  /* 0x8000001307127c23 */ /* 0x010fe2000801000b */
[C-C-:B------:R-:W-:Y:S01]  /*4d30*/  IMAD.IADD R7, R228.reuse, 0x1, -R5.reuse ;  /* 0x00000001e4077824 */ /* 0x140fe200078e0a05 */
[C---:B------:R-:W-:Y:S01]  /*4d40*/  ISETP.GE.AND P0, PT, R5.reuse, R239, PT ;  /* 0x000000ef0500720c */ /* 0x040fe20003f06270 */
[----:B------:R-:W-:Y:S01]  /*4d50*/  IMAD.IADD R8, R228, 0x1, -R6 ;  /* 0x00000001e4087824 */ /* 0x000fe200078e0a06 */
[----:B------:R-:W-:Y:S01]  /*4d60*/  ISETP.GE.AND P4, PT, R5, R238, PT ;  /* 0x000000ee0500720c */ /* 0x000fe20003f86270 */
[--C-:B------:R-:W-:Y:S01]  /*4d70*/  IMAD.IADD R9, R234, 0x1, -R5.reuse ;  /* 0x00000001ea097824 */ /* 0x100fe200078e0a05 */
[----:B------:R-:W-:Y:S01]  /*4d80*/  IABS R7, R7 ;  /* 0x0000000700077213 */ /* 0x000fe20000000000 */
[--C-:B------:R-:W-:Y:S01]  /*4d90*/  IMAD.IADD R11, R229, 0x1, -R5.reuse ;  /* 0x00000001e50b7824 */ /* 0x100fe200078e0a05 */
[----:B------:R-:W-:Y:S01]  /*4da0*/  ISETP.GE.AND P2, PT, R5, R237, PT ;  /* 0x000000ed0500720c */ /* 0x000fe20003f46270 */
[----:B------:R-:W-:Y:S01]  /*4db0*/  IMAD.IADD R10, R235, 0x1, -R5 ;  /* 0x00000001eb0a7824 */ /* 0x000fe200078e0a05 */
[C---:B------:R-:W-:Y:S01]  /*4dc0*/  ISETP.GE.AND P6, PT, R5.reuse, R236, PT ;  /* 0x000000ec0500720c */ /* 0x040fe20003fc6270 */
[----:B------:R-:W2:Y:S01]  /*4dd0*/  MUFU.TANH R15, R35 ;  /* 0x00000023000f7308 */ /* 0x000ea20000002400 */
[----:B------:R-:W-:Y:S01]  /*4de0*/  IABS R12, R8 ;  /* 0x00000008000c7213 */ /* 0x000fe20000000000 */
[----:B------:R-:W-:Y:S01]  /*4df0*/  IMAD.MOV.U32 R8, RZ, RZ, R7 ;  /* 0x000000ffff087224 */ /* 0x000fe200078e0007 */
[----:B------:R-:W-:-:S02]  /*4e00*/  ISETP.LT.OR P0, PT, R5, R233, P0 ;  /* 0x000000e90500720c */ /* 0x000fc40000701670 */
[C---:B------:R-:W-:Y:S02]  /*4e10*/  ISETP.LT.OR P4, PT, R5.reuse, R232, P4 ;  /* 0x000000e80500720c */ /* 0x040fe40002781670 */
[C---:B------:R-:W-:Y:S01]  /*4e20*/  ISETP.LT.OR P2, PT, R5.reuse, R231, P2 ;  /* 0x000000e70500720c */ /* 0x040fe20001741670 */
[----:B------:R-:W3:Y:S01]  /*4e30*/  MUFU.TANH R14, R25 ;  /* 0x00000019000e7308 */ /* 0x000ee20000002400 */
[----:B------:R-:W-:Y:S01]  /*4e40*/  BAR.SYNC.DEFER_BLOCKING 0x0 ;  /* 0x0000000000007b1d */ /* 0x000fe20000010000 */
[----:B------:R-:W-:Y:S02]  /*4e50*/  ISETP.LT.OR P6, PT, R5, R230, P6 ;  /* 0x000000e60500720c */ /* 0x000fe400037c1670 */
[----:B------:R-:W-:Y:S02]  /*4e60*/  IABS R7, R9 ;  /* 0x0000000900077213 */ /* 0x000fe40000000000 */
[----:B------:R-:W-:Y:S02]  /*4e70*/  IABS R5, R11 ;  /* 0x0000000b00057213 */ /* 0x000fe40000000000 */
[----:B------:R-:W-:Y:S01]  /*4e80*/  IABS R9, R10 ;  /* 0x0000000a00097213 */ /* 0x000fe20000000000 */
[----:B------:R-:W4:Y:S01]  /*4e90*/  MUFU.TANH R17, R23 ;  /* 0x0000001700117308 */ /* 0x000f220000002400 */
[----:B------:R-:W-:Y:S01]  /*4ea0*/  I2FP.F32.S32 R11, R8 ;  /* 0x00000008000b7245 */ /* 0x000fe20000201400 */
[----:B------:R-:W-:Y:S01]  /*4eb0*/  IMAD.MOV.U32 R8, RZ, RZ, R7 ;  /* 0x000000ffff087224 */ /* 0x000fe200078e0007 */
[----:B------:R-:W-:Y:S01]  /*4ec0*/  FSEL R119, R19, -INF , !P1 ;  /* 0xff80000013777808 */ /* 0x000fe20004800000 */
[----:B------:R-:W-:Y:S01]  /*4ed0*/  IMAD.MOV.U32 R7, RZ, RZ, R5 ;  /* 0x000000ffff077224 */ /* 0x000fe200078e0005 */
[----:B------:R-:W-:Y:S01]  /*4ee0*/  ISETP.GE.AND P3, PT, R3, R237, PT ;  /* 0x000000ed0300720c */ /* 0x000fe20003f66270 */
[----:B------:R-:W-:Y:S01]  /*4ef0*/  IMAD.MOV.U32 R5, RZ, RZ, R9 ;  /* 0x000000ffff057224 */ /* 0x000fe200078e0009 */
[----:B------:R-:W-:Y:S01]  /*4f00*/  I2FP.F32.S32 R10, R8 ;  /* 0x00000008000a7245 */ /* 0x000fe20000201400 */
[----:B-1----:R-:W-:Y:S01]  /*4f10*/  FFMA.FTZ R13, R11, -UR19, R16 ;  /* 0x800000130b0d7c23 */ /* 0x002fe20008010010 */
[----:B------:R-:W-:Y:S01]  /*4f20*/  I2FP.F32.S32 R9, R7 ;  /* 0x0000000700097245 */ /* 0x000fe20000201400 */
[----:B------:R-:W-:Y:S01]  /*4f30*/  MUFU.TANH R23, R26 ;  /* 0x0000001a00177308 */ /* 0x000fe20000002400 */
[----:B------:R-:W-:Y:S01]  /*4f40*/  I2FP.F32.S32 R7, R5 ;  /* 0x0000000500077245 */ /* 0x000fe20000201400 */
[----:B------:R-:W-:Y:S01]  /*4f50*/  VIADD R5, R3, 0x9 ;  /* 0x0000000903057836 */ /* 0x000fe20000000000 */
[----:B------:R-:W-:Y:S01]  /*4f60*/  I2FP.F32.S32 R8, R12 ;  /* 0x0000000c00087245 */ /* 0x000fe20000201400 */
[----:B-----5:R-:W-:Y:S01]  /*4f70*/  FFMA.FTZ R16, R9, -UR19, R22 ;  /* 0x8000001309107c23 */ /* 0x020fe20008010016 */
[----:B------:R-:W-:Y:S01]  /*4f80*/  ISETP.GE.AND P1, PT, R3, R236, PT ;  /* 0x000000ec0300720c */ /* 0x000fe20003f26270 */
[----:B--2---:R-:W-:Y:S01]  /*4f90*/  FFMA.FTZ R15, R7, -UR19, R15 ;  /* 0x80000013070f7c23 */ /* 0x004fe2000801000f */
[----:B------:R-:W-:-:S02]  /*4fa0*/  IMAD.IADD R7, R234, 0x1, -R6 ;  /* 0x00000001ea077824 */ /* 0x000fc400078e0a06 */
[----:B---3--:R-:W-:Y:S01]  /*4fb0*/  FFMA.FTZ R14, R8, -UR19, R14 ;  /* 0x80000013080e7c23 */ /* 0x008fe2000801000e */
[----:B------:R1:W2:Y:S01]  /*4fc0*/  MUFU.TANH R22, R27 ;  /* 0x0000001b00167308 */ /* 0x0002a20000002400 */
[----:B------:R-:W-:Y:S01]  /*4fd0*/  IMAD.IADD R8, R229, 0x1, -R6 ;  /* 0x00000001e5087824 */ /* 0x000fe200078e0a06 */
[C---:B------:R-:W-:Y:S01]  /*4fe0*/  ISETP.LT.OR P3, PT, R3.reuse, R231, P3 ;  /* 0x000000e70300720c */ /* 0x040fe20001f61670 */
[----:B----4-:R-:W-:Y:S01]  /*4ff0*/  FFMA.FTZ R17, R10, -UR19, R17 ;  /* 0x800000130a117c23 */ /* 0x010fe20008010011 */
[----:B------:R-:W-:Y:S01]  /*5000*/  IABS R7, R7 ;  /* 0x0000000700077213 */ /* 0x000fe20000000000 */
[--C-:B------:R-:W-:Y:S01]  /*5010*/  IMAD.IADD R11, R228, 0x1, -R5.reuse ;  /* 0x00000001e40b7824 */ /* 0x100fe200078e0a05 */
[----:B------:R-:W-:Y:S01]  /*5020*/  ISETP.LT.OR P1, PT, R3, R230, P1 ;  /* 0x000000e60300720c */ /* 0x000fe20000f21670 */
[----:B------:R-:W-:Y:S01]  /*5030*/  IMAD.IADD R10, R234, 0x1, -R5 ;  /* 0x00000001ea0a7824 */ /* 0x000fe200078e0a05 */
[----:B------:R-:W-:Y:S01]  /*5040*/  IABS R8, R8 ;  /* 0x0000000800087213 */ /* 0x000fe20000000000 */
[----:B------:R3:W4:Y:S01]  /*5050*/  MUFU.TANH R12, R28 ;  /* 0x0000001c000c7308 */ /* 0x0007220000002400 */
[----:B------:R-:W-:Y:S01]  /*5060*/  IMAD.MOV.U32 R9, RZ, RZ, R7 ;  /* 0x000000ffff097224 */ /* 0x000fe200078e0007 */
[----:B------:R-:W-:-:S02]  /*5070*/  FSEL R68, R13, -INF , !P0 ;  /* 0xff8000000d447808 */ /* 0x000fc40004000000 */
[C---:B------:R-:W-:Y:S01]  /*5080*/  ISETP.GE.AND P5, PT, R6.reuse, R239, PT ;  /* 0x000000ef0600720c */ /* 0x040fe20003fa6270 */
[----:B------:R-:W-:Y:S01]  /*5090*/  IMAD.MOV.U32 R7, RZ, RZ, R8 ;  /* 0x000000ffff077224 */ /* 0x000fe200078e0008 */
[----:B------:R-:W-:Y:S02]  /*50a0*/  ISETP.GE.AND P0, PT, R6, R236, PT ;  /* 0x000000ec0600720c */ /* 0x000fe40003f06270 */
[----:B-1----:R-:W-:Y:S01]  /*50b0*/  FSEL R27, R20, -INF , !P3 ;  /* 0xff800000141b7808 */ /* 0x002fe20005800000 */
[----:B------:R-:W-:Y:S01]  /*50c0*/  MUFU.TANH R13, R29 ;  /* 0x0000001d000d7308 */ /* 0x000fe20000002400 */
[C---:B------:R-:W-:Y:S02]  /*50d0*/  ISETP.GE.AND P3, PT, R6.reuse, R238, PT ;  /* 0x000000ee0600720c */ /* 0x040fe40003f66270 */
[C---:B------:R-:W-:Y:S02]  /*50e0*/  ISETP.LT.OR P5, PT, R6.reuse, R233, P5 ;  /* 0x000000e90600720c */ /* 0x040fe40002fa1670 */
[----:B------:R-:W-:-:S02]  /*50f0*/  ISETP.LT.OR P3, PT, R6, R232, P3 ;  /* 0x000000e80600720c */ /* 0x000fc40001f61670 */
[----:B------:R-:W-:Y:S01]  /*5100*/  ISETP.LT.OR P0, PT, R6, R230, P0 ;  /* 0x000000e60600720c */ /* 0x000fe20000701670 */
[----:B------:R-:W1:Y:S01]  /*5110*/  MUFU.TANH R20, R30 ;  /* 0x0000001e00147308 */ /* 0x000e620000002400 */
[----:B---3--:R-:W-:Y:S02]  /*5120*/  FSEL R28, R18, -INF , !P1 ;  /* 0xff800000121c7808 */ /* 0x008fe40004800000 */
[C---:B------:R-:W-:Y:S02]  /*5130*/  ISETP.GE.AND P1, PT, R6.reuse, R237, PT ;  /* 0x000000ed0600720c */ /* 0x040fe40003f26270 */
[----:B------:R-:W-:Y:S02]  /*5140*/  I2FP.F32.S32 R8, R9 ;  /* 0x0000000900087245 */ /* 0x000fe40000201400 */
[----:B------:R-:W-:Y:S01]  /*5150*/  ISETP.LT.OR P1, PT, R6, R231, P1 ;  /* 0x000000e70600720c */ /* 0x000fe20000f21670 */
[----:B------:R-:W-:Y:S01]  /*5160*/  IMAD.IADD R6, R235, 0x1, -R6 ;  /* 0x00000001eb067824 */ /* 0x000fe200078e0a06 */
[----:B------:R-:W-:Y:S01]  /*5170*/  IABS R11, R11 ;  /* 0x0000000b000b7213 */ /* 0x000fe20000000000 */
[----:B--2---:R-:W-:Y:S01]  /*5180*/  FFMA.FTZ R19, R8, -UR19, R22 ;  /* 0x8000001308137c23 */ /* 0x004fe20008010016 */
[----:B------:R-:W-:Y:S01]  /*5190*/  IABS R9, R10 ;  /* 0x0000000a00097213 */ /* 0x000fe20000000000 */
[----:B------:R-:W2:Y:S01]  /*51a0*/  MUFU.TANH R21, R31 ;  /* 0x0000001f00157308 */ /* 0x000ea20000002400 */
[----:B------:R-:W-:Y:S01]  /*51b0*/  I2FP.F32.S32 R10, R7 ;  /* 0x00000007000a7245 */ /* 0x000fe20000201400 */
[----:B------:R-:W-:Y:S01]  /*51c0*/  IMAD.MOV.U32 R8, RZ, RZ, R11 ;  /* 0x000000ffff087224 */ /* 0x000fe200078e000b */
[----:B------:R-:W-:Y:S01]  /*51d0*/  IABS R6, R6 ;  /* 0x0000000600067213 */ /* 0x000fe20000000000 */
[----:B------:R-:W-:Y:S01]  /*51e0*/  IMAD.MOV.U32 R7, RZ, RZ, R9 ;  /* 0x000000ffff077224 */ /* 0x000fe200078e0009 */
[----:B------:R-:W-:Y:S01]  /*51f0*/  FSEL R103, R17, -INF , !P4 ;  /* 0xff80000011677808 */ /* 0x000fe20006000000 */
[----:B----4-:R-:W-:Y:S01]  /*5200*/  FFMA.FTZ R18, R10, -UR19, R12 ;  /* 0x800000130a127c23 */ /* 0x010fe2000801000c */
[----:B------:R-:W-:Y:S01]  /*5210*/  I2FP.F32.S32 R9, R6 ;  /* 0x0000000600097245 */ /* 0x000fe20000201400 */
[----:B------:R-:W3:Y:S01]  /*5220*/  MUFU.TANH R17, R38 ;  /* 0x0000002600117308 */ /* 0x000ee20000002400 */
[----:B------:R-:W-:-:S02]  /*5230*/  I2FP.F32.S32 R8, R8 ;  /* 0x0000000800087245 */ /* 0x000fc40000201400 */
[----:B------:R-:W-:Y:S01]  /*5240*/  I2FP.F32.S32 R6, R7 ;  /* 0x0000000700067245 */ /* 0x000fe20000201400 */
[----:B------:R-:W-:Y:S01]  /*5250*/  VIADD R7, R3, 0x10 ;  /* 0x0000001003077836 */ /* 0x000fe20000000000 */
[----:B------:R-:W-:Y:S01]  /*5260*/  FSEL R25, R16, -INF , !P2 ;  /* 0xff80000010197808 */ /* 0x000fe20005000000 */
[----:B-1----:R-:W-:Y:S01]  /*5270*/  FFMA.FTZ R12, R9, -UR19, R20 ;  /* 0x80000013090c7c23 */ /* 0x002fe20008010014 */
[----:B------:R-:W-:Y:S01]  /*5280*/  FSEL R26, R15, -INF , !P6 ;  /* 0xff8000000f1a7808 */ /* 0x000fe20007000000 */
[----:B------:R-:W-:Y:S01]  /*5290*/  FFMA.FTZ R11, R8, -UR19, R23 ;  /* 0x80000013080b7c23 */ /* 0x000fe20008010017 */
[----:B------:R-:W-:Y:S01]  /*52a0*/  FSEL R69, R14, -INF , !P5 ;  /* 0xff8000000e457808 */ /* 0x000fe20006800000 */
[----:B------:R-:W-:Y:S01]  /*52b0*/  FFMA.FTZ R20, R6, -UR19, R13 ;  /* 0x8000001306147c23 */ /* 0x000fe2000801000d */
[C---:B------:R-:W-:Y:S01]  /*52c0*/  ISETP.GE.AND P4, PT, R5.reuse, R239, PT ;  /* 0x000000ef0500720c */ /* 0x040fe20003f86270 */
[----:B------:R-:W-:Y:S01]  /*52d0*/  IMAD.IADD R8, R228, 0x1, -R7 ;  /* 0x00000001e4087824 */ /* 0x000fe200078e0a07 */
[----:B------:R-:W-:Y:S01]  /*52e0*/  ISETP.GE.AND P2, PT, R5, R238, PT ;  /* 0x000000ee0500720c */ /* 0x000fe20003f46270 */
[----:B------:R-:W-:Y:S01]  /*52f0*/  IMAD.IADD R6, R229, 0x1, -R5 ;  /* 0x00000001e5067824 */ /* 0x000fe200078e0a05 */
[C---:B------:R-:W-:Y:S01]  /*5300*/  ISETP.GE.AND P6, PT, R5.reuse, R237, PT ;  /* 0x000000ed0500720c */ /* 0x040fe20003fc6270 */
[----:B------:R-:W-:Y:S01]  /*5310*/  IMAD.IADD R10, R234, 0x1, -R7 ;  /* 0x00000001ea0a7824 */ /* 0x000fe200078e0a07 */
[C---:B------:R-:W-:Y:S01]  /*5320*/  ISETP.GE.AND P5, PT, R5.reuse, R236, PT ;  /* 0x000000ec0500720c */ /* 0x040fe20003fa6270 */
[----:B------:R-:W1:Y:S01]  /*5330*/  MUFU.TANH R15, R37 ;  /* 0x00000025000f7308 */ /* 0x000e620000002400 */
[----:B------:R-:W-:-:S02]  /*5340*/  ISETP.LT.OR P4, PT, R5, R233, P4 ;  /* 0x000000e90500720c */ /* 0x000fc40002781670 */
[C---:B------:R-:W-:Y:S02]  /*5350*/  ISETP.LT.OR P2, PT, R5.reuse, R232, P2 ;  /* 0x000000e80500720c */ /* 0x040fe40001741670 */
[C---:B------:R-:W-:Y:S02]  /*5360*/  ISETP.LT.OR P6, PT, R5.reuse, R231, P6 ;  /* 0x000000e70500720c */ /* 0x040fe400037c1670 */
[----:B------:R-:W-:Y:S01]  /*5370*/  ISETP.LT.OR P5, PT, R5, R230, P5 ;  /* 0x000000e60500720c */ /* 0x000fe20002fa1670 */
[----:B------:R-:W-:Y:S01]  /*5380*/  IMAD.IADD R5, R235, 0x1, -R5 ;  /* 0x00000001eb057824 */ /* 0x000fe200078e0a05 */
[----:B------:R-:W-:Y:S01]  /*5390*/  IABS R8, R8 ;  /* 0x0000000800087213 */ /* 0x000fe20000000000 */
[----:B------:R-:W4:Y:S01]  /*53a0*/  MUFU.TANH R13, R36 ;  /* 0x00000024000d7308 */ /* 0x000f220000002400 */
[----:B------:R-:W-:Y:S02]  /*53b0*/  IABS R9, R6 ;  /* 0x0000000600097213 */ /* 0x000fe40000000000 */
[----:B------:R-:W-:-:S02]  /*53c0*/  IABS R5, R5 ;  /* 0x0000000500057213 */ /* 0x000fc40000000000 */
[----:B------:R-:W-:Y:S01]  /*53d0*/  IABS R6, R10 ;  /* 0x0000000a00067213 */ /* 0x000fe20000000000 */
[----:B------:R-:W-:Y:S01]  /*53e0*/  IMAD.MOV.U32 R10, RZ, RZ, R8 ;  /* 0x000000ffff0a7224 */ /* 0x000fe200078e0008 */
[----:B------:R-:W-:Y:S01]  /*53f0*/  FSEL R24, R12, -INF , !P0 ;  /* 0xff8000000c187808 */ /* 0x000fe20004000000 */
[----:B------:R-:W-:Y:S01]  /*5400*/  IMAD.MOV.U32 R8, RZ, RZ, R5 ;  /* 0x000000ffff087224 */ /* 0x000fe200078e0005 */
[----:B------:R-:W5:Y:S01]  /*5410*/  MUFU.TANH R12, R56 ;  /* 0x00000038000c7308 */ /* 0x000f620000002400 */
[----:B------:R-:W-:Y:S01]  /*5420*/  IMAD.MOV.U32 R5, RZ, RZ, R6 ;  /* 0x000000ffff057224 */ /* 0x000fe200078e0006 */
[----:B------:R-:W-:Y:S02]  /*5430*/  I2FP.F32.S32 R6, R9 ;  /* 0x0000000900067245 */ /* 0x000fe40000201400 */
[----:B------:R-:W-:Y:S02]  /*5440*/  I2FP.F32.S32 R8, R8 ;  /* 0x0000000800087245 */ /* 0x000fe40000201400 */
[----:B------:R-:W-:Y:S01]  /*5450*/  I2FP.F32.S32 R5, R5 ;  /* 0x0000000500057245 */ /* 0x000fe20000201400 */
[----:B--2---:R-:W-:Y:S01]  /*5460*/  FFMA.FTZ R16, R6, -UR19, R21 ;  /* 0x8000001306107c23 */ /* 0x004fe20008010015 */
[----:B------:R-:W-:-:S02]  /*5470*/  VIADD R6, R3, 0x11 ;  /* 0x0000001103067836 */ /* 0x000fc40000000000 */
[----:B---3--:R-:W-:Y:S01]  /*5480*/  FFMA.FTZ R14, R8, -UR19, R17 ;  /* 0x80000013080e7c23 */ /* 0x008fe20008010011 */
[----:B------:R-:W-:Y:S01]  /*5490*/  FSEL R87, R19, -INF , !P3 ;  /* 0xff80000013577808 */ /* 0x000fe20005800000 */
[----:B-1----:R-:W-:Y:S01]  /*54a0*/  FFMA.FTZ R15, R5, -UR19, R15 ;  /* 0x80000013050f7c23 */ /* 0x002fe2000801000f */
[--C-:B------:R-:W-:Y:S01]  /*54b0*/  IMAD.IADD R9, R228, 0x1, -R6.reuse ;  /* 0x00000001e4097824 */ /* 0x100fe200078e0a06 */
[----:B------:R-:W-:Y:S01]  /*54c0*/  FSEL R23, R18, -INF , !P1 ;  /* 0xff80000012177808 */ /* 0x000fe20004800000 */
[--C-:B------:R-:W-:Y:S01]  /*54d0*/  IMAD.IADD R5, R235, 0x1, -R7.reuse ;  /* 0x00000001eb057824 */ /* 0x100fe200078e0a07 */
[----:B------:R-:W-:Y:S01]  /*54e0*/  FSEL R85, R11, -INF , !P4 ;  /* 0xff8000000b557808 */ /* 0x000fe20006000000 */
[----:B------:R-:W-:Y:S01]  /*54f0*/  IMAD.IADD R8, R229, 0x1, -R7 ;  /* 0x00000001e5087824 */ /* 0x000fe200078e0a07 */
[C---:B------:R-:W-:Y:S01]  /*5500*/  ISETP.GE.AND P3, PT, R7.reuse, R239, PT ;  /* 0x000000ef0700720c */ /* 0x040fe20003f66270 */
[----:B------:R-:W-:Y:S01]  /*5510*/  IMAD.IADD R11, R234, 0x1, -R6 ;  /* 0x00000001ea0b7824 */ /* 0x000fe200078e0a06 */
[C---:B------:R-:W-:Y:S01]  /*5520*/  ISETP.GE.AND P1, PT, R7.reuse, R238, PT ;  /* 0x000000ee0700720c */ /* 0x040fe20003f26270 */
[----:B------:R-:W1:Y:S01]  /*5530*/  MUFU.TANH R17, R58 ;  /* 0x0000003a00117308 */ /* 0x000e620000002400 */
[----:B------:R-:W-:-:S02]  /*5540*/  ISETP.GE.AND P0, PT, R7, R237, PT ;  /* 0x000000ed0700720c */ /* 0x000fc40003f06270 */
[C---:B------:R-:W-:Y:S02]  /*5550*/  ISETP.GE.AND P4, PT, R7.reuse, R236, PT ;  /* 0x000000ec0700720c */ /* 0x040fe40003f86270 */
[----:B------:R-:W-:Y:S02]  /*5560*/  I2FP.F32.S32 R10, R10 ;  /* 0x0000000a000a7245 */ /* 0x000fe40000201400 */
[----:B------:R-:W-:Y:S01]  /*5570*/  IABS R9, R9 ;  /* 0x0000000900097213 */ /* 0x000fe20000000000 */
[----:B------:R-:W-:Y:S01]  /*5580*/  MUFU.TANH R21, R40 ;  /* 0x0000002800157308 */ /* 0x000fe20000002400 */
[C---:B------:R-:W-:Y:S01]  /*5590*/  ISETP.LT.OR P3, PT, R7.reuse, R233, P3 ;  /* 0x000000e90700720c */ /* 0x040fe20001f61670 */
[----:B----4-:R-:W-:Y:S01]  /*55a0*/  FFMA.FTZ R13, R10, -UR19, R13 ;  /* 0x800000130a0d7c23 */ /* 0x010fe2000801000d */
[C---:B------:R-:W-:Y:S01]  /*55b0*/  ISETP.LT.OR P1, PT, R7.reuse, R232, P1 ;  /* 0x000000e80700720c */ /* 0x040fe20000f21670 */
[----:B------:R-:W-:Y:S01]  /*55c0*/  IMAD.MOV.U32 R10, RZ, RZ, R9 ;  /* 0x000000ffff0a7224 */ /* 0x000fe200078e0009 */
[----:B------:R-:W-:-:S02]  /*55d0*/  ISETP.LT.OR P0, PT, R7, R231, P0 ;  /* 0x000000e70700720c */ /* 0x000fc40000701670 */
[----:B------:R-:W-:Y:S01]  /*55e0*/  ISETP.LT.OR P4, PT, R7, R230, P4 ;  /* 0x000000e60700720c */ /* 0x000fe20002781670 */
[----:B------:R-:W2:Y:S01]  /*55f0*/  MUFU.TANH R22, R39 ;  /* 0x0000002700167308 */ /* 0x000ea20000002400 */
[----:B------:R-:W-:Y:S02]  /*5600*/  IABS R5, R5 ;  /* 0x0000000500057213 */ /* 0x000fe40000000000 */
[----:B------:R-:W-:Y:S01]  /*5610*/  IABS R7, R8 ;  /* 0x0000000800077213 */ /* 0x000fe20000000000 */
[----:B------:R-:W-:Y:S01]  /*5620*/  IMAD.IADD R8, R229, 0x1, -R6 ;  /* 0x00000001e5087824 */ /* 0x000fe200078e0a06 */
[----:B------:R-:W-:Y:S01]  /*5630*/  FSEL R84, R20, -INF , !P2 ;  /* 0xff80000014547808 */ /* 0x000fe20005000000 */
[----:B------:R-:W-:Y:S01]  /*5640*/  IMAD.MOV.U32 R9, RZ, RZ, R5 ;  /* 0x000000ffff097224 */ /* 0x000fe200078e0005 */
[----:B------:R-:W-:Y:S01]  /*5650*/  I2FP.F32.S32 R7, R7 ;  /* 0x0000000700077245 */ /* 0x000fe20000201400 */
[----:B------:R-:W3:Y:S01]  /*5660*/  MUFU.TANH R18, R57 ;  /* 0x0000003900127308 */ /* 0x000ee20000002400 */
[----:B------:R-:W-:-:S02]  /*5670*/  IABS R5, R11 ;  /* 0x0000000b00057213 */ /* 0x000fc40000000000 */
[----:B------:R-:W-:Y:S01]  /*5680*/  IABS R8, R8 ;  /* 0x0000000800087213 */ /* 0x000fe20000000000 */
[----:B-----5:R-:W-:Y:S01]  /*5690*/  FFMA.FTZ R12, R7, -UR19, R12 ;  /* 0x80000013070c7c23 */ /* 0x020fe2000801000c */
[----:B------:R-:W-:Y:S01]  /*56a0*/  I2FP.F32.S32 R11, R9 ;  /* 0x00000009000b7245 */ /* 0x000fe20000201400 */
[----:B------:R-:W-:Y:S01]  /*56b0*/  IMAD.MOV.U32 R7, RZ, RZ, R5 ;  /* 0x000000ffff077224 */ /* 0x000fe200078e0005 */
[----:B------:R-:W-:Y:S01]  /*56c0*/  I2FP.F32.S32 R9, R10 ;  /* 0x0000000a00097245 */ /* 0x000fe20000201400 */
[----:B------:R-:W-:Y:S01]  /*56d0*/  IMAD.MOV.U32 R5, RZ, RZ, R8 ;  /* 0x000000ffff057224 */ /* 0x000fe200078e0008 */
[----:B------:R-:W-:Y:S01]  /*56e0*/  ISETP.GE.AND P2, PT, R6, R239, PT ;  /* 0x000000ef0600720c */ /* 0x000fe20003f46270 */
[----:B-1----:R-:W-:Y:S01]  /*56f0*/  FFMA.FTZ R11, R11, -UR19, R17 ;  /* 0x800000130b0b7c23 */ /* 0x002fe20008010011 */
[----:B------:R-:W-:Y:S01]  /*5700*/  I2FP.F32.S32 R8, R7 ;  /* 0x0000000700087245 */ /* 0x000fe20000201400 */
[----:B--2---:R-:W-:Y:S01]  /*5710*/  FFMA.FTZ R9, R9, -UR19, R22 ;  /* 0x8000001309097c23 */ /* 0x004fe20008010016 */
[----:B------:R-:W-:Y:S01]  /*5720*/  I2FP.F32.S32 R7, R5 ;  /* 0x0000000500077245 */ /* 0x000fe20000201400 */
[----:B------:R-:W-:Y:S01]  /*5730*/  VIADD R5, R3, 0x18 ;  /* 0x0000001803057836 */ /* 0x000fe20000000000 */
[----:B------:R-:W-:Y:S01]  /*5740*/  FSEL R20, R16, -INF , !P6 ;  /* 0xff80000010147808 */ /* 0x000fe20007000000 */
[----:B------:R-:W-:Y:S01]  /*5750*/  FFMA.FTZ R17, R8, -UR19, R21 ;  /* 0x8000001308117c23 */ /* 0x000fe20008010015 */
[----:B------:R-:W-:Y:S01]  /*5760*/  FSEL R21, R14, -INF , !P5 ;  /* 0xff8000000e157808 */ /* 0x000fe20006800000 */
[----:B---3--:R-:W-:Y:S01]  /*5770*/  FFMA.FTZ R18, R7, -UR19, R18 ;  /* 0x8000001307127c23 */ /* 0x008fe20008010012 */
[----:B------:R-:W-:Y:S01]  /*5780*/  FSEL R118, R13, -INF , !P3 ;  /* 0xff8000000d767808 */ /* 0x000fe20005800000 */
[--C-:B------:R-:W-:Y:S01]  /*5790*/  IMAD.IADD R7, R228, 0x1, -R5.reuse ;  /* 0x00000001e4077824 */ /* 0x100fe200078e0a05 */
[----:B------:R-:W-:Y:S01]  /*57a0*/  ISETP.LT.OR P2, PT, R6, R233, P2 ;  /* 0x000000e90600720c */ /* 0x000fe20001741670 */
[--C-:B------:R-:W-:Y:S01]  /*57b0*/  IMAD.IADD R8, R234, 0x1, -R5.reuse ;  /* 0x00000001ea087824 */ /* 0x100fe200078e0a05 */
[C---:B------:R-:W-:Y:S01]  /*57c0*/  ISETP.GE.AND P6, PT, R6.reuse, R238, PT ;  /* 0x000000ee0600720c */ /* 0x040fe20003fc6270 */
[----:B------:R-:W-:Y:S01]  /*57d0*/  IMAD.IADD R10, R229, 0x1, -R5 ;  /* 0x00000001e50a7824 */ /* 0x000fe200078e0a05 */
[C---:B------:R-:W-:Y:S01]  /*57e0*/  ISETP.GE.AND P5, PT, R6.reuse, R237, PT ;  /* 0x000000ed0600720c */ /* 0x040fe20003fa6270 */
[----:B------:R-:W1:Y:S01]  /*57f0*/  MUFU.TANH R19, R59 ;  /* 0x0000003b00137308 */ /* 0x000e620000002400 */
[C---:B------:R-:W-:Y:S01]  /*5800*/  ISETP.GE.AND P3, PT, R6.reuse, R236, PT ;  /* 0x000000ec0600720c */ /* 0x040fe20003f66270 */
[----:B------:R-:W-:Y:S01]  /*5810*/  VIADD R3, R3, 0x19 ;  /* 0x0000001903037836 */ /* 0x000fe20000000000 */
[----:B------:R-:W-:-:S02]  /*5820*/  ISETP.LT.OR P6, PT, R6, R232, P6 ;  /* 0x000000e80600720c */ /* 0x000fc400037c1670 */
[C---:B------:R-:W-:Y:S02]  /*5830*/  ISETP.LT.OR P5, PT, R6.reuse, R231, P5 ;  /* 0x000000e70600720c */ /* 0x040fe40002fa1670 */
[----:B------:R-:W-:Y:S01]  /*5840*/  ISETP.LT.OR P3, PT, R6, R230, P3 ;  /* 0x000000e60600720c */ /* 0x000fe20001f61670 */
[----:B------:R-:W-:Y:S01]  /*5850*/  IMAD.IADD R6, R235, 0x1, -R6 ;  /* 0x00000001eb067824 */ /* 0x000fe200078e0a06 */
[----:B------:R-:W-:Y:S01]  /*5860*/  FSEL R128, R15, -INF , !P1 ;  /* 0xff8000000f807808 */ /* 0x000fe20004800000 */
[----:B------:R-:W2:Y:S01]  /*5870*/  MUFU.TANH R16, R48 ;  /* 0x0000003000107308 */ /* 0x000ea20000002400 */
[----:B------:R-:W-:Y:S02]  /*5880*/  FSEL R44, R12, -INF , !P0 ;  /* 0xff8000000c2c7808 */ /* 0x000fe40004000000 */
[----:B------:R-:W-:Y:S02]  /*5890*/  FSEL R45, R11, -INF , !P4 ;  /* 0xff8000000b2d7808 */ /* 0x000fe40006000000 */
[----:B------:R-:W-:Y:S01]  /*58a0*/  FSEL R117, R9, -INF , !P2 ;  /* 0xff80000009757808 */ /* 0x000fe20005000000 */
[----:B------:R-:W-:Y:S01]  /*58b0*/  IMAD.IADD R9, R235, 0x1, -R5 ;  /* 0x00000001eb097824 */ /* 0x000fe200078e0a05 */
[C---:B------:R-:W-:Y:S01]  /*58c0*/  ISETP.GE.AND P1, PT, R5.reuse, R239, PT ;  /* 0x000000ef0500720c */ /* 0x040fe20003f26270 */
[----:B------:R-:W-:Y:S01]  /*58d0*/  MUFU.TANH R14, R54 ;  /* 0x00000036000e7308 */ /* 0x000fe20000002400 */
[----:B------:R-:W-:-:S02]  /*58e0*/  ISETP.GE.AND P0, PT, R5, R238, PT ;  /* 0x000000ee0500720c */ /* 0x000fc40003f06270 */
[C---:B------:R-:W-:Y:S02]  /*58f0*/  ISETP.GE.AND P4, PT, R5.reuse, R237, PT ;  /* 0x000000ed0500720c */ /* 0x040fe40003f86270 */
[C---:B------:R-:W-:Y:S02]  /*5900*/  ISETP.GE.AND P2, PT, R5.reuse, R236, PT ;  /* 0x000000ec0500720c */ /* 0x040fe40003f46270 */
[C---:B------:R-:W-:Y:S01]  /*5910*/  ISETP.LT.OR P1, PT, R5.reuse, R233, P1 ;  /* 0x000000e90500720c */ /* 0x040fe20000f21670 */
[----:B------:R-:W-:Y:S01]  /*5920*/  MUFU.TANH R13, R52 ;  /* 0x00000034000d7308 */ /* 0x000fe20000002400 */
[C---:B------:R-:W-:Y:S02]  /*5930*/  ISETP.LT.OR P0, PT, R5.reuse, R232, P0 ;  /* 0x000000e80500720c */ /* 0x040fe40000701670 */
[C---:B------:R-:W-:Y:S02]  /*5940*/  ISETP.LT.OR P4, PT, R5.reuse, R231, P4 ;  /* 0x000000e70500720c */ /* 0x040fe40002781670 */
[----:B------:R-:W-:-:S02]  /*5950*/  ISETP.LT.OR P2, PT, R5, R230, P2 ;  /* 0x000000e60500720c */ /* 0x000fc40001741670 */
[----:B------:R-:W-:Y:S01]  /*5960*/  IABS R5, R6 ;  /* 0x0000000600057213 */ /* 0x000fe20000000000 */
[----:B------:R-:W3:Y:S01]  /*5970*/  MUFU.TANH R15, R50 ;  /* 0x00000032000f7308 */ /* 0x000ee20000002400 */
[----:B------:R-:W-:Y:S02]  /*5980*/  IABS R7, R7 ;  /* 0x0000000700077213 */ /* 0x000fe40000000000 */
[----:B------:R-:W-:Y:S01]  /*5990*/  IABS R8, R8 ;  /* 0x0000000800087213 */ /* 0x000fe20000000000 */
[----:B------:R-:W-:Y:S01]  /*59a0*/  IMAD.MOV.U32 R6, RZ, RZ, R5 ;  /* 0x000000ffff067224 */ /* 0x000fe200078e0005 */
[----:B------:R-:W-:Y:S01]  /*59b0*/  IABS R5, R10 ;  /* 0x0000000a00057213 */ /* 0x000fe20000000000 */
[----:B------:R-:W-:Y:S01]  /*59c0*/  IMAD.MOV.U32 R11, RZ, RZ, R7 ;  /* 0x000000ffff0b7224 */ /* 0x000fe200078e0007 */
[----:B------:R-:W-:Y:S02]  /*59d0*/  IABS R7, R9 ;  /* 0x0000000900077213 */ /* 0x000fe40000000000 */
[----:B------:R-:W-:Y:S01]  /*59e0*/  I2FP.F32.S32 R9, R6 ;  /* 0x0000000600097245 */ /* 0x000fe20000201400 */
[----:B------:R-:W-:Y:S01]  /*59f0*/  IMAD.MOV.U32 R6, RZ, RZ, R5 ;  /* 0x000000ffff067224 */ /* 0x000fe200078e0005 */
[----:B------:R-:W-:Y:S01]  /*5a00*/  I2FP.F32.S32 R10, R11 ;  /* 0x0000000b000a7245 */ /* 0x000fe20000201400 */
[----:B------:R-:W-:Y:S01]  /*5a10*/  IMAD.MOV.U32 R5, RZ, RZ, R7 ;  /* 0x000000ffff057224 */ /* 0x000fe200078e0007 */
[----:B------:R-:W-:Y:S01]  /*5a20*/  I2FP.F32.S32 R7, R8 ;  /* 0x0000000800077245 */ /* 0x000fe20000201400 */
[----:B-1----:R-:W-:Y:S01]  /*5a30*/  FFMA.FTZ R11, R9, -UR19, R19 ;  /* 0x80000013090b7c23 */ /* 0x002fe20008010013 */
[----:B------:R-:W-:Y:S01]  /*5a40*/  I2FP.F32.S32 R6, R6 ;  /* 0x0000000600067245 */ /* 0x000fe20000201400 */
[----:B--2---:R-:W-:Y:S01]  /*5a50*/  FFMA.FTZ R9, R10, -UR19, R16 ;  /* 0x800000130a097c23 */ /* 0x004fe20008010010 */
[----:B------:R-:W-:Y:S01]  /*5a60*/  I2FP.F32.S32 R5, R5 ;  /* 0x0000000500057245 */ /* 0x000fe20000201400 */
[----:B---3--:R-:W-:Y:S01]  /*5a70*/  FFMA.FTZ R12, R7, -UR19, R15 ;  /* 0x80000013070c7c23 */ /* 0x008fe2000801000f */
[----:B------:R-:W-:Y:S01]  /*5a80*/  FSEL R116, R17, -INF , !P6 ;  /* 0xff80000011747808 */ /* 0x000fe20007000000 */
[----:B------:R-:W-:Y:S01]  /*5a90*/  FFMA.FTZ R13, R6, -UR19, R13 ;  /* 0x80000013060d7c23 */ /* 0x000fe2000801000d */
[----:B------:R-:W-:-:S02]  /*5aa0*/  IMAD.IADD R6, R234, 0x1, -R3 ;  /* 0x00000001ea067824 */ /* 0x000fc400078e0a03 */
[----:B------:R-:W-:Y:S01]  /*5ab0*/  FFMA.FTZ R10, R5, -UR19, R14 ;  /* 0x80000013050a7c23 */ /* 0x000fe2000801000e */
[--C-:B------:R-:W-:Y:S01]  /*5ac0*/  IMAD.IADD R5, R228, 0x1, -R3.reuse ;  /* 0x00000001e4057824 */ /* 0x100fe200078e0a03 */
[----:B------:R-:W-:Y:S01]  /*5ad0*/  FSEL R18, R18, -INF , !P5 ;  /* 0xff80000012127808 */ /* 0x000fe20006800000 */
[--C-:B------:R-:W-:Y:S01]  /*5ae0*/  IMAD.IADD R8, R229, 0x1, -R3.reuse ;  /* 0x00000001e5087824 */ /* 0x100fe200078e0a03 */
[----:B------:R-:W-:Y:S01]  /*5af0*/  FSEL R19, R11, -INF , !P3 ;  /* 0xff8000000b137808 */ /* 0x000fe20005800000 */
[----:B------:R-:W-:Y:S01]  /*5b00*/  IMAD.IADD R7, R235, 0x1, -R3 ;  /* 0x00000001eb077824 */ /* 0x000fe200078e0a03 */
[----:B------:R-:W-:Y:S01]  /*5b10*/  IABS R5, R5 ;  /* 0x0000000500057213 */ /* 0x000fe20000000000 */
[----:B------:R-:W1:Y:S01]  /*5b20*/  MUFU.TANH R16, R49 ;  /* 0x0000003100107308 */ /* 0x000e620000002400 */
[----:B------:R-:W-:Y:S02]  /*5b30*/  FSEL R102, R9, -INF , !P1 ;  /* 0xff80000009667808 */ /* 0x000fe40004800000 */
[C---:B------:R-:W-:Y:S01]  /*5b40*/  ISETP.GE.AND P6, PT, R3.reuse, R239, PT ;  /* 0x000000ef0300720c */ /* 0x040fe20003fc6270 */
[----:B------:R-:W-:Y:S01]  /*5b50*/  IMAD.MOV.U32 R9, RZ, RZ, R5 ;  /* 0x000000ffff097224 */ /* 0x000fe200078e0005 */
[----:B------:R-:W-:-:S02]  /*5b60*/  ISETP.GE.AND P5, PT, R3, R238, PT ;  /* 0x000000ee0300720c */ /* 0x000fc40003fa6270 */
[C---:B------:R-:W-:Y:S01]  /*5b70*/  ISETP.GE.AND P3, PT, R3.reuse, R237, PT ;  /* 0x000000ed0300720c */ /* 0x040fe20003f66270 */
[----:B------:R-:W2:Y:S01]  /*5b80*/  MUFU.TANH R15, R51 ;  /* 0x00000033000f7308 */ /* 0x000ea20000002400 */
[C---:B------:R-:W-:Y:S02]  /*5b90*/  ISETP.GE.AND P1, PT, R3.reuse, R236, PT ;  /* 0x000000ec0300720c */ /* 0x040fe40003f26270 */
[C---:B------:R-:W-:Y:S02]  /*5ba0*/  ISETP.LT.OR P6, PT, R3.reuse, R233, P6 ;  /* 0x000000e90300720c */ /* 0x040fe400037c1670 */
[C---:B------:R-:W-:Y:S02]  /*5bb0*/  ISETP.LT.OR P5, PT, R3.reuse, R232, P5 ;  /* 0x000000e80300720c */ /* 0x040fe40002fa1670 */
[C---:B------:R-:W-:Y:S01]  /*5bc0*/  ISETP.LT.OR P3, PT, R3.reuse, R231, P3 ;  /* 0x000000e70300720c */ /* 0x040fe20001f61670 */
[----:B------:R-:W3:Y:S01]  /*5bd0*/  MUFU.TANH R14, R53 ;  /* 0x00000035000e7308 */ /* 0x000ee20000002400 */
[----:B------:R-:W-:-:S02]  /*5be0*/  ISETP.LT.OR P1, PT, R3, R230, P1 ;  /* 0x000000e60300720c */ /* 0x000fc40000f21670 */
[----:B------:R-:W-:Y:S02]  /*5bf0*/  IABS R5, R6 ;  /* 0x0000000600057213 */ /* 0x000fe40000000000 */
[----:B------:R-:W-:Y:S02]  /*5c00*/  IABS R3, R8 ;  /* 0x0000000800037213 */ /* 0x000fe40000000000 */
[----:B------:R-:W-:Y:S01]  /*5c10*/  IABS R6, R7 ;  /* 0x0000000700067213 */ /* 0x000fe20000000000 */
[----:B------:R-:W4:Y:S01]  /*5c20*/  MUFU.TANH R11, R55 ;  /* 0x00000037000b7308 */ /* 0x000f220000002400 */
        /* <DEDUP_REMOVED lines=8> */
[----:B-1----:R-:W-:Y:S01]  /*5cb0*/  FFMA.FTZ R6, R6, -UR19, R16 ;  /* 0x8000001306067c23 */ /* 0x002fe20008010010 */
[----:B------:R-:W-:Y:S01]  /*5cc0*/  I2FP.F32.S32 R3, R3 ;  /* 0x0000000300037245 */ /* 0x000fe20000201400 */
[----:B--2---:R-:W-:Y:S01]  /*5cd0*/  FFMA.FTZ R7, R7, -UR19, R15 ;  /* 0x8000001307077c23 */ /* 0x004fe2000801000f */
[----:B------:R-:W-:Y:S01]  /*5ce0*/  FSEL R15, R13, -INF , !P4 ;  /* 0xff8000000d0f7808 */ /* 0x000fe20006000000 */
[----:B---3--:R-:W-:Y:S01]  /*5cf0*/  FFMA.FTZ R5, R5, -UR19, R14 ;  /* 0x8000001305057c23 */ /* 0x008fe2000801000e */
[----:B------:R-:W-:Y:S01]  /*5d00*/  FSEL R17, R10, -INF , !P2 ;  /* 0xff8000000a117808 */ /* 0x000fe20005000000 */
[----:B----4-:R-:W-:Y:S01]  /*5d10*/  FFMA.FTZ R3, R3, -UR19, R11 ;  /* 0x8000001303037c23 */ /* 0x010fe2000801000b */
        /* <DEDUP_REMOVED lines=50> */
.L_x_2877:
[----:B------:R-:W-:Y:S05]  /*6040*/  BSYNC B0 ;  /* 0x0000000000007941 */ /* 0x000fea0003800000 */
.L_x_2876:
[----:B------:R-:W0:Y:S02]  /*6050*/  LDGDEPBAR ;  /* 0x00000000000079af */ /* 0x000e240000000000 */
.L_x_2875:
        /* <DEDUP_REMOVED lines=52> */
[----:B------:R-:W-:-:S03]  /*63a0*/  FSEL R3, R3, RZ, P1 ;  /* 0x000000ff03037208 */ /* 0x000fc60000800000 */
[----:B------:R2:W-:Y:S02]  /*63b0*/  MUFU.EX2 R243, R6 ;  /* 0x0000000600f37308 */ /* 0x0005e40000000800 */
[--C-:B------:R-:W-:Y:S01]  /*63c0*/  FFMA.FTZ R2, R26, UR10, -R3.reuse ;  /* 0x0000000a1a027c23 */ /* 0x100fe20008010803 */
[--C-:B------:R-:W-:Y:S01]  /*63d0*/  FFMA.FTZ R0, R21, UR10, -R3.reuse ;  /* 0x0000000a15007c23 */ /* 0x100fe20008010803 */
[----:B------:R-:W-:-:S04]  /*63e0*/  FFMA.FTZ R4, R24, UR10, -R3 ;  /* 0x0000000a18047c23 */ /* 0x000fc80008010803 */
[----:B------:R1:W-:Y:S08]  /*63f0*/  MUFU.EX2 R211, R2 ;  /* 0x0000000200d37308 */ /* 0x0003f00000000800 */
[----:B------:R3:W-:Y:S01]  /*6400*/  MUFU.EX2 R241, R0 ;  /* 0x0000000000f17308 */ /* 0x0007e20000000800 */
[----:B--2---:R-:W-:Y:S02]  /*6410*/  FFMA.FTZ R6, R25, UR10, -R8 ;  /* 0x0000000a19067c23 */ /* 0x004fe40008010808 */
[----:B------:R-:W-:Y:S05]  /*6420*/  LDSM.16.MT88.4 R24, [R217+0xa000] ;  /* 0x00a00000d918783b */ /* 0x000fea0000004200 */
        /* <DEDUP_REMOVED lines=21> */
[----:B------:R-:W-:Y:S01]  /*6580*/  LDSM.16.MT88.4 R20, [R217+0xb000] ;  /* 0x00b00000d914783b */ /* 0x000fe20000004200 */
        /* <DEDUP_REMOVED lines=16> */
[C---:B-1----:R-:W-:Y:S01]  /*6690*/  HMMA.16816.F32.BF16 R40, R4.reuse, R28, RZ ;  /* 0x0000001c0428723c */ /* 0x042fe200000418ff */
[--C-:B--2---:R-:W-:Y:S01]  /*66a0*/  FFMA.FTZ R9, R15, UR10, -R8.reuse ;  /* 0x0000000a0f097c23 */ /* 0x104fe20008010808 */
[----:B------:R-:W-:Y:S01]  /*66b0*/  FFMA.FTZ R8, R14, UR10, -R8 ;  /* 0x0000000a0e087c23 */ /* 0x000fe20008010808 */
[----:B---3--:R-:W-:Y:S01]  /*66c0*/  F2FP.BF16.F32.PACK_AB R124, R207, R206 ;  /* 0x000000cecf7c723e */ /* 0x008fe200000010ff */
        /* <DEDUP_REMOVED lines=81> */
[----:B------:R3:W4:Y:S03]  /*6be0*/  MUFU.EX2 R190, R2 ;  /* 0x0000000200be7308 */ /* 0x0007260000000800 */
[C---:B------:R-:W-:Y:S06]  /*6bf0*/  HMMA.16816.F32.BF16 R84, R4.reuse, R32, RZ ;  /* 0x000000200454723c */ /* 0x040fec00000418ff */
[----:B------:R-:W-:Y:S01]  /*6c00*/  HMMA.16816.F32.BF16 R68, R4, R36, RZ ;  /* 0x000000240444723c */ /* 0x000fe200000418ff */
[----:B-1----:R-:W-:-:S04]  /*6c10*/  FADD.FTZ R3, R197, R195 ;  /* 0x000000c3c5037221 */ /* 0x002fc80000010000 */
[----:B------:R-:W-:Y:S01]  /*6c20*/  FADD.FTZ R3, R196, R3 ;  /* 0x00000003c4037221 */ /* 0x000fe20000010000 */
[C---:B------:R-:W-:Y:S01]  /*6c30*/  HMMA.16816.F32.BF16 R28, R4.reuse, R38, RZ ;  /* 0x00000026041c723c */ /* 0x040fe200000418ff */
[----:B---3--:R-:W-:Y:S02]  /*6c40*/  FFMA.FTZ R2, R128, UR10, -R0 ;  /* 0x0000000a80027c23 */ /* 0x008fe40008010800 */
[----:B------:R-:W-:Y:S01]  /*6c50*/  FADD.FTZ R3, R194, R3 ;  /* 0x00000003c2037221 */ /* 0x000fe20000010000 */
[----:B--2---:R-:W-:Y:S02]  /*6c60*/  F2FP.BF16.F32.PACK_AB R128, R192, R193 ;  /* 0x000000c1c080723e */ /* 0x004fe400000010ff */
[----:B------:R-:W-:Y:S01]  /*6c70*/  HMMA.16816.F32.BF16 R32, R4, R34, RZ ;  /* 0x000000220420723c */ /* 0x000fe200000418ff */
[----:B------:R1:W2:Y:S01]  /*6c80*/  MUFU.EX2 R189, R2 ;  /* 0x0000000200bd7308 */ /* 0x0002a20000000800 */
[----:B----4-:R-:W-:-:S04]  /*6c90*/  F2FP.BF16.F32.PACK_AB R130, R190, R191 ;  /* 0x000000bfbe82723e */ /* 0x010fc800000010ff */
        /* <DEDUP_REMOVED lines=62> */
[----:B------:R-:W3:Y:S01]  /*7080*/  LDL.64 R16, [R1] ;  /* 0x0000000001107983 */ /* 0x000ee20000100a00 */
        /* <DEDUP_REMOVED lines=57> */
[C---:B------:R-:W-:Y:S01]  /*7420*/  ISETP.GE.AND P1, PT, R2.reuse, R237, PT ;  /* 0x000000ed0200720c */ /* 0x040fe20003f26270 */
        /* <DEDUP_REMOVED lines=13> */
[C---:B------:R-:W-:Y:S06]  /*7500*/  HMMA.16816.F32.BF16 R180, R4.reuse, R20, RZ ;  /* 0x0000001404b4723c */ /* 0x040fec00000418ff */
[C---:B------:R-:W-:Y:S06]  /*7510*/  HMMA.16816.F32.BF16 R184, R4.reuse, R26, RZ ;  /* 0x0000001a04b8723c */ /* 0x040fec00000418ff */
[----:B------:R-:W-:Y:S01]  /*7520*/  HMMA.16816.F32.BF16 R176, R4, R22, RZ ;  /* 0x0000001604b0723c */ /* 0x000fe200000418ff */
[----:B------:R-:W-:Y:S05]  /*7530*/  LDSM.16.M88.4 R4, [R222+0x2000] ;  /* 0x00200000de04783b */ /* 0x000fea0000000200 */
[C---:B------:R-:W-:Y:S01]  /*7540*/  HMMA.16816.F32.BF16 R204, R8.reuse, R26, RZ ;  /* 0x0000001a08cc723c */ /* 0x040fe200000418ff */
[----:B------:R-:W-:Y:S05]  /*7550*/  LDSM.16.M88.4 R24, [R220+0x8000] ;  /* 0x00800000dc18783b */ /* 0x000fea0000000200 */
[----:B------:R-:W-:Y:S01]  /*7560*/  HMMA.16816.F32.BF16 R192, R8, R22, RZ ;  /* 0x0000001608c0723c */ /* 0x000fe200000418ff */
[----:B------:R-:W1:Y:S04]  /*7570*/  LDSM.16.M88.4 R20, [R220+0x8800] ;  /* 0x00880000dc14783b */ /* 0x000e680000000200 */
[----:B------:R-:W2:Y:S01]  /*7580*/  LDSM.16.M88.4 R8, [R222] ;  /* 0x00000000de08783b */ /* 0x000ea20000000200 */
[C---:B------:R-:W-:Y:S06]  /*7590*/  HMMA.16816.F32.BF16 R240, R12.reuse, R32, R188 ;  /* 0x000000200cf0723c */ /* 0x040fec00000418bc */
[C---:B------:R-:W-:Y:S06]  /*75a0*/  HMMA.16816.F32.BF16 R208, R12.reuse, R28, R180 ;  /* 0x0000001c0cd0723c */ /* 0x040fec00000418b4 */
[C---:B------:R-:W-:Y:S06]  /*75b0*/  HMMA.16816.F32.BF16 R200, R12.reuse, R34, R184 ;  /* 0x000000220cc8723c */ /* 0x040fec00000418b8 */
[----:B------:R-:W-:Y:S01]  /*75c0*/  HMMA.16816.F32.BF16 R188, R12, R30, R176 ;  /* 0x0000001e0cbc723c */ /* 0x000fe200000418b0 */
[----:B------:R-:W-:Y:S04]  /*75d0*/  LDSM.16.M88.4 R12, [R221+0x2000] ;  /* 0x00200000dd0c783b */ /* 0x000fe80000000200 */
[----:B------:R-:W-:Y:S01]  /*75e0*/  LDSM.16.M88.4 R176, [R219] ;  /* 0x00000000dbb0783b */ /* 0x000fe20000000200 */
[C---:B---3--:R-:W-:Y:S06]  /*75f0*/  HMMA.16816.F32.BF16 R184, R16.reuse, R32, R196 ;  /* 0x0000002010b8723c */ /* 0x048fec00000418c4 */
[C---:B------:R-:W-:Y:S06]  /*7600*/  HMMA.16816.F32.BF16 R180, R16.reuse, R28, R140 ;  /* 0x0000001c10b4723c */ /* 0x040fec000004188c */
[C---:B------:R-:W-:Y:S06]  /*7610*/  HMMA.16816.F32.BF16 R140, R16.reuse, R34, R204 ;  /* 0x00000022108c723c */ /* 0x040fec00000418cc */
[----:B------:R-:W-:Y:S01]  /*7620*/  HMMA.16816.F32.BF16 R32, R16, R30, R192 ;  /* 0x0000001e1020723c */ /* 0x000fe200000418c0 */
[----:B------:R-:W3:Y:S04]  /*7630*/  LDSM.16.M88.4 R28, [R219+0x800] ;  /* 0x00080000db1c783b */ /* 0x000ee80000000200 */
[----:B------:R-:W4:Y:S01]  /*7640*/  LDSM.16.M88.4 R16, [R221] ;  /* 0x00000000dd10783b */ /* 0x000f220000000200 */
[C---:B-1----:R-:W-:Y:S06]  /*7650*/  HMMA.16816.F32.BF16 R204, R4.reuse, R20, R208 ;  /* 0x0000001404cc723c */ /* 0x042fec00000418d0 */
[C---:B------:R-:W-:Y:S06]  /*7660*/  HMMA.16816.F32.BF16 R196, R4.reuse, R24, R240 ;  /* 0x0000001804c4723c */ /* 0x040fec00000418f0 */
        /* <DEDUP_REMOVED lines=8> */
[----:B------:R-:W1:Y:S04]  /*76f0*/  LDSM.16.M88.4 R32, [R212+0x9800] ;  /* 0x00980000d420783b */ /* 0x000e680000000200 */
[----:B------:R-:W2:Y:S01]  /*7700*/  LDSM.16.M88.4 R8, [R214+0x4000] ;  /* 0x00400000d608783b */ /* 0x000ea20000000200 */
[C---:B---3--:R-:W-:Y:S06]  /*7710*/  HMMA.16816.F32.BF16 R204, R12.reuse, R28, R204 ;  /* 0x0000001c0ccc723c */ /* 0x048fec00000418cc */
[C---:B------:R-:W-:Y:S06]  /*7720*/  HMMA.16816.F32.BF16 R196, R12.reuse, R176, R196 ;  /* 0x000000b00cc4723c */ /* 0x040fec00000418c4 */
[C---:B------:R-:W-:Y:S06]  /*7730*/  HMMA.16816.F32.BF16 R200, R12.reuse, R178, R200 ;  /* 0x000000b20cc8723c */ /* 0x040fec00000418c8 */
[----:B------:R-:W-:Y:S06]  /*7740*/  HMMA.16816.F32.BF16 R192, R12, R30, R192 ;  /* 0x0000001e0cc0723c */ /* 0x000fec00000418c0 */
[C---:B----4-:R-:W-:Y:S06]  /*7750*/  HMMA.16816.F32.BF16 R188, R16.reuse, R176, R188 ;  /* 0x000000b010bc723c */ /* 0x050fec00000418bc */
        /* <DEDUP_REMOVED lines=9> */
[C---:B------:R-:W-:Y:S06]  /*77f0*/  HMMA.16816.F32.BF16 R200, R4.reuse, R142, R200 ;  /* 0x0000008e04c8723c */ /* 0x040fec00000418c8 */
[----:B------:R-:W-:Y:S06]  /*7800*/  HMMA.16816.F32.BF16 R192, R4, R34, R192 ;  /* 0x0000002204c0723c */ /* 0x000fec00000418c0 */
[C---:B--2---:R-:W-:Y:S06]  /*7810*/  HMMA.16816.F32.BF16 R188, R8.reuse, R140, R188 ;  /* 0x0000008c08bc723c */ /* 0x044fec00000418bc */
[C---:B------:R-:W-:Y:S01]  /*7820*/  HMMA.16816.F32.BF16 R184, R8.reuse, R142, R184 ;  /* 0x0000008e08b8723c */ /* 0x040fe200000418b8 */
[----:B------:R-:W-:Y:S05]  /*7830*/  LDSM.16.M88.4 R140, [R220+0x9000] ;  /* 0x00900000dc8c783b */ /* 0x000fea0000000200 */
[C---:B------:R-:W-:Y:S01]  /*7840*/  HMMA.16816.F32.BF16 R4, R8.reuse, R32, R12 ;  /* 0x000000200804723c */ /* 0x040fe2000004180c */
[----:B------:R-:W1:Y:S05]  /*7850*/  LDSM.16.M88.4 R12, [R222+0x6000] ;  /* 0x00600000de0c783b */ /* 0x000e6a0000000200 */
[----:B------:R-:W-:Y:S01]  /*7860*/  HMMA.16816.F32.BF16 R180, R8, R34, R16 ;  /* 0x0000002208b4723c */ /* 0x000fe20000041810 */
[----:B------:R-:W2:Y:S04]  /*7870*/  LDSM.16.M88.4 R16, [R222+0x4000] ;  /* 0x00400000de10783b */ /* 0x000ea80000000200 */
[----:B------:R-:W5:Y:S01]  /*7880*/  LDSM.16.M88.4 R32, [R220+0x9800] ;  /* 0x00980000dc20783b */ /* 0x000f620000000200 */
[C---:B---3--:R-:W-:Y:S03]  /*7890*/  HMMA.16816.F32.BF16 R208, R20.reuse, R176, R204 ;  /* 0x000000b014d0723c */ /* 0x048fe600000418cc */
[----:B------:R-:W-:Y:S03]  /*78a0*/  LDSM.16.M88.4 R8, [R221+0x4000] ;  /* 0x00400000dd08783b */ /* 0x000fe60000000200 */
[C---:B----4-:R-:W-:Y:S06]  /*78b0*/  HMMA.16816.F32.BF16 R196, R20.reuse, R28, R196 ;  /* 0x0000001c14c4723c */ /* 0x050fec00000418c4 */
[C---:B------:R-:W-:Y:S06]  /*78c0*/  HMMA.16816.F32.BF16 R200, R20.reuse, R30, R200 ;  /* 0x0000001e14c8723c */ /* 0x040fec00000418c8 */
[----:B------:R-:W-:Y:S06]  /*78d0*/  HMMA.16816.F32.BF16 R204, R20, R178, R192 ;  /* 0x000000b214cc723c */ /* 0x000fec00000418c0 */
[C---:B------:R-:W-:Y:S06]  /*78e0*/  HMMA.16816.F32.BF16 R20, R24.reuse, R28, R188 ;  /* 0x0000001c1814723c */ /* 0x040fec00000418bc */
[C---:B------:R-:W-:Y:S01]  /*78f0*/  HMMA.16816.F32.BF16 R188, R24.reuse, R30, R184 ;  /* 0x0000001e18bc723c */ /* 0x040fe200000418b8 */
[----:B------:R-:W-:Y:S05]  /*7900*/  LDSM.16.M88.4 R28, [R219+0x1000] ;  /* 0x00100000db1c783b */ /* 0x000fea0000000200 */
[C---:B------:R-:W-:Y:S01]  /*7910*/  HMMA.16816.F32.BF16 R184, R24.reuse, R176, R4 ;  /* 0x000000b018b8723c */ /* 0x040fe20000041804 */
[----:B------:R-:W3:Y:S05]  /*7920*/  LDSM.16.M88.4 R4, [R221+0x6000] ;  /* 0x00600000dd04783b */ /* 0x000eea0000000200 */
[----:B------:R-:W-:Y:S06]  /*7930*/  HMMA.16816.F32.BF16 R180, R24, R178, R180 ;  /* 0x000000b218b4723c */ /* 0x000fec00000418b4 */
[-C--:B-1----:R-:W-:Y:S06]  /*7940*/  HMMA.16816.F32.BF16 R176, R12, R140.reuse, R196 ;  /* 0x0000008c0cb0723c */ /* 0x082fec00000418c4 */
[----:B--2---:R-:W-:Y:S01]  /*7950*/  HMMA.16816.F32.BF16 R196, R16, R140, R20 ;  /* 0x0000008c10c4723c */ /* 0x004fe20000041814 */
[----:B------:R-:W1:Y:S01]  /*7960*/  LDSM.16.M88.4 R20, [R219+0x1800] ;  /* 0x00180000db14783b */ /* 0x000e620000000200 */
[----:B------:R-:W-:-:S04]  /*7970*/  DEPBAR.LE SB0, 0x0 ;  /* 0x000080000000791a */ /* 0x000fc80000000000 */
[-C--:B------:R-:W-:Y:S06]  /*7980*/  HMMA.16816.F32.BF16 R24, R12, R142.reuse, R200 ;  /* 0x0000008e0c18723c */ /* 0x080fec00000418c8 */
[----:B------:R-:W-:Y:S06]  /*7990*/  HMMA.16816.F32.BF16 R140, R16, R142, R188 ;  /* 0x0000008e108c723c */ /* 0x000fec00000418bc */
[C---:B-----5:R-:W-:Y:S06]  /*79a0*/  HMMA.16816.F32.BF16 R192, R12.reuse, R32, R208 ;  /* 0x000000200cc0723c */ /* 0x060fec00000418d0 */
[----:B------:R-:W-:Y:S06]  /*79b0*/  HMMA.16816.F32.BF16 R188, R12, R34, R204 ;  /* 0x000000220cbc723c */ /* 0x000fec00000418cc */
[C---:B------:R-:W-:Y:S06]  /*79c0*/  HMMA.16816.F32.BF16 R184, R16.reuse, R32, R184 ;  /* 0x0000002010b8723c */ /* 0x040fec00000418b8 */
[----:B------:R-:W-:Y:S06]  /*79d0*/  HMMA.16816.F32.BF16 R180, R16, R34, R180 ;  /* 0x0000002210b4723c */ /* 0x000fec00000418b4 */
[C---:B---3--:R-:W-:Y:S06]  /*79e0*/  HMMA.16816.F32.BF16 R176, R4.reuse, R28, R176 ;  /* 0x0000001c04b0723c */ /* 0x048fec00000418b0 */
[C---:B------:R-:W-:Y:S06]  /*79f0*/  HMMA.16816.F32.BF16 R32, R4.reuse, R30, R24 ;  /* 0x0000001e0420723c */ /* 0x040fec0000041818 */
[C---:B-1----:R-:W-:Y:S06]  /*7a00*/  HMMA.16816.F32.BF16 R12, R4.reuse, R20, R192 ;  /* 0x00000014040c723c */ /* 0x042fec00000418c0 */
[----:B------:R-:W-:Y:S06]  /*7a10*/  HMMA.16816.F32.BF16 R4, R4, R22, R188 ;  /* 0x000000160404723c */ /* 0x000fec00000418bc */
        /* <DEDUP_REMOVED lines=8> */
[----:B------:R-:W-:-:S03]  /*7aa0*/  FMUL.FTZ R132, R35, UR23 ;  /* 0x0000001723847c20 */ /* 0x000fc60008410000 */
[C---:B------:R-:W-:Y:S01]  /*7ab0*/  HMMA.16816.F32.BF16 R16, R8.reuse, R20, R184 ;  /* 0x000000140810723c */ /* 0x040fe200000418b8 */
[----:B------:R-:W-:Y:S01]  /*7ac0*/  FMUL.FTZ R139, R12, UR23 ;  /* 0x000000170c8b7c20 */ /* 0x000fe20008410000 */
[----:B------:R-:W-:Y:S01]  /*7ad0*/  FMUL.FTZ R140, R14, UR23 ;  /* 0x000000170e8c7c20 */ /* 0x000fe20008410000 */
[----:B------:R1:W-:Y:S01]  /*7ae0*/  MUFU.TANH R12, R176 ;  /* 0x000000b0000c7308 */ /* 0x0003e20000002400 */
[----:B------:R-:W-:Y:S01]  /*7af0*/  FMUL.FTZ R143, R15, UR23 ;  /* 0x000000170f8f7c20 */ /* 0x000fe20008410000 */
[----:B------:R-:W-:Y:S01]  /*7b00*/  FMUL.FTZ R141, R13, UR23 ;  /* 0x000000170d8d7c20 */ /* 0x000fe20008410000 */
[----:B------:R-:W-:Y:S01]  /*7b10*/  HMMA.16816.F32.BF16 R8, R8, R22, R180 ;  /* 0x000000160808723c */ /* 0x000fe200000418b4 */
[----:B------:R-:W-:Y:S01]  /*7b20*/  FMUL.FTZ R186, R7, UR23 ;  /* 0x0000001707ba7c20 */ /* 0x000fe20008410000 */
[----:B------:R-:W-:Y:S01]  /*7b30*/  FMUL.FTZ R185, R5, UR23 ;  /* 0x0000001705b97c20 */ /* 0x000fe20008410000 */
[----:B------:R-:W-:-:S03]  /*7b40*/  IMAD.IADD R7, R235, 0x1, -R0 ;  /* 0x00000001eb077824 */ /* 0x000fc600078e0a00 */
[----:B------:R-:W-:Y:S01]  /*7b50*/  FMUL.FTZ R24, R24, UR23 ;  /* 0x0000001718187c20 */ /* 0x000fe20008410000 */
[----:B------:R-:W-:Y:S01]  /*7b60*/  FMUL.FTZ R180, R4, UR23 ;  /* 0x0000001704b47c20 */ /* 0x000fe20008410000 */
[--C-:B------:R-:W-:Y:S02]  /*7b70*/  IMAD.IADD R4, R228, 0x1, -R0.reuse ;  /* 0x00000001e4047824 */ /* 0x100fe400078e0a00 */
[----:B------:R-:W-:Y:S01]  /*7b80*/  FMUL.FTZ R181, R6, UR23 ;  /* 0x0000001706b57c20 */ /* 0x000fe20008410000 */
[----:B------:R-:W-:Y:S02]  /*7b90*/  IMAD.IADD R6, R229, 0x1, -R0 ;  /* 0x00000001e5067824 */ /* 0x000fe400078e0a00 */
[----:B------:R-:W-:Y:S01]  /*7ba0*/  FMUL.FTZ R25, R25, UR23 ;  /* 0x0000001719197c20 */ /* 0x000fe20008410000 */
[----:B------:R-:W-:Y:S01]  /*7bb0*/  FMUL.FTZ R26, R26, UR23 ;  /* 0x000000171a1a7c20 */ /* 0x000fe20008410000 */
[----:B------:R-:W-:Y:S01]  /*7bc0*/  IABS R5, R4 ;  /* 0x0000000400057213 */ /* 0x000fe20000000000 */
[----:B------:R-:W2:Y:S01]  /*7bd0*/  MUFU.TANH R24, R24 ;  /* 0x0000001800187308 */ /* 0x000ea20000002400 */
[----:B------:R-:W-:Y:S01]  /*7be0*/  IABS R4, R3 ;  /* 0x0000000300047213 */ /* 0x000fe20000000000 */
[----:B------:R-:W-:Y:S01]  /*7bf0*/  FMUL.FTZ R27, R27, UR23 ;  /* 0x000000171b1b7c20 */ /* 0x000fe20008410000 */
[----:B------:R-:W-:Y:S01]  /*7c00*/  IABS R3, R6 ;  /* 0x0000000600037213 */ /* 0x000fe20000000000 */
[----:B------:R-:W-:Y:S01]  /*7c10*/  IMAD.IADD R6, R228, 0x1, -R2 ;  /* 0x00000001e4067824 */ /* 0x000fe200078e0a02 */
[----:B------:R-:W-:Y:S01]  /*7c20*/  I2FP.F32.S32 R5, R5 ;  /* 0x0000000500057245 */ /* 0x000fe20000201400 */
[----:B------:R-:W-:Y:S01]  /*7c30*/  FMUL.FTZ R28, R28, UR23 ;  /* 0x000000171c1c7c20 */ /* 0x000fe20008410000 */
[----:B------:R-:W-:Y:S01]  /*7c40*/  FMUL.FTZ R22, R33, UR23 ;  /* 0x0000001721167c20 */ /* 0x000fe20008410000 */
[----:B------:R-:W3:Y:S01]  /*7c50*/  MUFU.TANH R26, R26 ;  /* 0x0000001a001a7308 */ /* 0x000ee20000002400 */
[----:B------:R-:W-:Y:S01]  /*7c60*/  FMUL.FTZ R33, R16, UR23 ;  /* 0x0000001710217c20 */ /* 0x000fe20008410000 */
[----:B------:R-:W-:Y:S01]  /*7c70*/  FMUL.FTZ R182, R9, UR23 ;  /* 0x0000001709b67c20 */ /* 0x000fe20008410000 */
[----:B-1----:R-:W-:Y:S01]  /*7c80*/  FMUL.FTZ R176, R10, UR23 ;  /* 0x000000170ab07c20 */ /* 0x002fe20008410000 */
[----:B------:R-:W-:Y:S01]  /*7c90*/  FMUL.FTZ R142, R8, UR23 ;  /* 0x00000017088e7c20 */ /* 0x000fe20008410000 */
[----:B------:R-:W-:Y:S01]  /*7ca0*/  IABS R8, R7 ;  /* 0x0000000700087213 */ /* 0x000fe20000000000 */
[----:B------:R-:W-:-:S02]  /*7cb0*/  IMAD.MOV.U32 R7, RZ, RZ, R4 ;  /* 0x000000ffff077224 */ /* 0x000fc400078e0004 */
[----:B------:R-:W-:Y:S01]  /*7cc0*/  FMUL.FTZ R184, R11, UR23 ;  /* 0x000000170bb87c20 */ /* 0x000fe20008410000 */
[----:B------:R-:W1:Y:S01]  /*7cd0*/  MUFU.TANH R9, R178 ;  /* 0x000000b200097308 */ /* 0x000e620000002400 */
[----:B------:R-:W-:Y:S01]  /*7ce0*/  IMAD.MOV.U32 R4, RZ, RZ, R3 ;  /* 0x000000ffff047224 */ /* 0x000fe200078e0003 */
[----:B------:R-:W-:Y:S01]  /*7cf0*/  IABS R3, R6 ;  /* 0x0000000600037213 */ /* 0x000fe20000000000 */
[----:B------:R-:W-:Y:S01]  /*7d00*/  IMAD.MOV.U32 R6, RZ, RZ, R8 ;  /* 0x000000ffff067224 */ /* 0x000fe200078e0008 */
[----:B------:R-:W-:Y:S01]  /*7d10*/  I2FP.F32.S32 R8, R7 ;  /* 0x0000000700087245 */ /* 0x000fe20000201400 */
[----:B--2---:R-:W-:Y:S01]  /*7d20*/  FFMA.FTZ R5, R5, -UR19, R24 ;  /* 0x8000001305057c23 */ /* 0x004fe20008010018 */
[----:B------:R-:W-:Y:S01]  /*7d30*/  I2FP.F32.S32 R7, R4 ;  /* 0x0000000400077245 */ /* 0x000fe20000201400 */
[----:B------:R-:W-:Y:S01]  /*7d40*/  FMUL.FTZ R30, R30, UR23 ;  /* 0x000000171e1e7c20 */ /* 0x000fe20008410000 */
[----:B------:R-:W2:Y:S01]  /*7d50*/  MUFU.TANH R10, R25 ;  /* 0x00000019000a7308 */ /* 0x000ea20000002400 */
[----:B------:R-:W-:Y:S01]  /*7d60*/  I2FP.F32.S32 R4, R6 ;  /* 0x0000000600047245 */ /* 0x000fe20000201400 */
[----:B---3--:R-:W-:Y:S01]  /*7d70*/  FFMA.FTZ R8, R8, -UR19, R26 ;  /* 0x8000001308087c23 */ /* 0x008fe2000801001a */
[----:B------:R-:W-:Y:S01]  /*7d80*/  I2FP.F32.S32 R3, R3 ;  /* 0x0000000300037245 */ /* 0x000fe20000201400 */
[----:B------:R-:W-:Y:S01]  /*7d90*/  FFMA.FTZ R6, R7, -UR19, R12 ;  /* 0x8000001307067c23 */ /* 0x000fe2000801000c */
[----:B------:R-:W-:Y:S01]  /*7da0*/  FSEL R20, R5, -INF , !P0 ;  /* 0xff80000005147808 */ /* 0x000fe20004000000 */
[----:B------:R-:W-:Y:S01]  /*7db0*/  FMUL.FTZ R29, R29, UR23 ;  /* 0x000000171d1d7c20 */ /* 0x000fe20008410000 */
[----:B------:R-:W-:Y:S01]  /*7dc0*/  ISETP.GE.AND P0, PT, R2, R236, PT ;  /* 0x000000ec0200720c */ /* 0x000fe20003f06270 */
[----:B------:R-:W3:Y:S01]  /*7dd0*/  MUFU.TANH R12, R27 ;  /* 0x0000001b000c7308 */ /* 0x000ee20000002400 */
[----:B-1----:R-:W-:Y:S01]  /*7de0*/  FFMA.FTZ R9, R4, -UR19, R9 ;  /* 0x8000001304097c23 */ /* 0x002fe20008010009 */
[----:B------:R-:W-:Y:S01]  /*7df0*/  IMAD.IADD R4, R234, 0x1, -R2 ;  /* 0x00000001ea047824 */ /* 0x000fe200078e0a02 */
[----:B------:R-:W-:Y:S01]  /*7e00*/  FSEL R23, R8, -INF , !P6 ;  /* 0xff80000008177808 */ /* 0x000fe20007000000 */
[----:B------:R-:W-:Y:S01]  /*7e10*/  FMUL.FTZ R31, R31, UR23 ;  /* 0x000000171f1f7c20 */ /* 0x000fe20008410000 */
[----:B------:R-:W-:Y:S01]  /*7e20*/  ISETP.GE.AND P6, PT, R0, R237, PT ;  /* 0x000000ed0000720c */ /* 0x000fe20003fc6270 */
[----:B------:R-:W-:Y:S01]  /*7e30*/  FMUL.FTZ R35, R18, UR23 ;  /* 0x0000001712237c20 */ /* 0x000fe20008410000 */
[----:B------:R-:W-:Y:S01]  /*7e40*/  IABS R4, R4 ;  /* 0x0000000400047213 */ /* 0x000fe20000000000 */
[----:B------:R-:W1:Y:S01]  /*7e50*/  MUFU.TANH R11, R177 ;  /* 0x000000b1000b7308 */ /* 0x000e620000002400 */
[----:B--2---:R-:W-:Y:S01]  /*7e60*/  FFMA.FTZ R7, R3, -UR19, R10 ;  /* 0x8000001303077c23 */ /* 0x004fe2000801000a */
[----:B------:R-:W-:Y:S01]  /*7e70*/  IMAD.IADD R3, R229, 0x1, -R2 ;  /* 0x00000001e5037824 */ /* 0x000fe200078e0a02 */
[----:B------:R-:W-:Y:S01]  /*7e80*/  ISETP.LT.OR P0, PT, R2, R230, P0 ;  /* 0x000000e60200720c */ /* 0x000fe20000701670 */
[----:B------:R-:W-:Y:S01]  /*7e90*/  IMAD.MOV.U32 R5, RZ, RZ, R4 ;  /* 0x000000ffff057224 */ /* 0x000fe200078e0004 */
[----:B------:R-:W-:Y:S01]  /*7ea0*/  ISETP.LT.OR P6, PT, R0, R231, P6 ;  /* 0x000000e70000720c */ /* 0x000fe200037c1670 */
[----:B------:R-:W-:Y:S01]  /*7eb0*/  IMAD.IADD R2, R235, 0x1, -R2 ;  /* 0x00000001eb027824 */ /* 0x000fe200078e0a02 */
[----:B------:R-:W-:Y:S01]  /*7ec0*/  IABS R3, R3 ;  /* 0x0000000300037213 */ /* 0x000fe20000000000 */
[----:B------:R-:W2:Y:S01]  /*7ed0*/  MUFU.TANH R10, R179 ;  /* 0x000000b3000a7308 */ /* 0x000ea20000002400 */
[----:B------:R-:W-:Y:S01]  /*7ee0*/  I2FP.F32.S32 R5, R5 ;  /* 0x0000000500057245 */ /* 0x000fe20000201400 */
[----:B------:R-:W-:Y:S01]  /*7ef0*/  FMUL.FTZ R138, R19, UR23 ;  /* 0x00000017138a7c20 */ /* 0x000fe20008410000 */
[----:B------:R-:W-:Y:S01]  /*7f00*/  IABS R2, R2 ;  /* 0x0000000200027213 */ /* 0x000fe20000000000 */
[----:B------:R-:W-:Y:S01]  /*7f10*/  IMAD.MOV.U32 R4, RZ, RZ, R3 ;  /* 0x000000ffff047224 */ /* 0x000fe200078e0003 */
[----:B------:R-:W-:Y:S01]  /*7f20*/  FSEL R25, R6, -INF , !P6 ;  /* 0xff80000006197808 */ /* 0x000fe20007000000 */
[----:B---3--:R-:W-:Y:S01]  /*7f30*/  FFMA.FTZ R5, R5, -UR19, R12 ;  /* 0x8000001305057c23 */ /* 0x008fe2000801000c */
[C---:B------:R-:W-:Y:S01]  /*7f40*/  ISETP.GE.AND P6, PT, R0.reuse, R236, PT ;  /* 0x000000ec0000720c */ /* 0x040fe20003fc6270 */
[----:B------:R-:W-:Y:S01]  /*7f50*/  IMAD.MOV.U32 R8, RZ, RZ, R2 ;  /* 0x000000ffff087224 */ /* 0x000fe200078e0002 */
[----:B------:R-:W-:Y:S01]  /*7f60*/  I2FP.F32.S32 R4, R4 ;  /* 0x0000000400047245 */ /* 0x000fe20000201400 */
[C---:B------:R-:W-:Y:S01]  /*7f70*/  VIADD R2, R0.reuse, 0x8 ;  /* 0x0000000800027836 */ /* 0x040fe20000000000 */
[----:B------:R-:W-:Y:S01]  /*7f80*/  ISETP.LT.OR P6, PT, R0, R230, P6 ;  /* 0x000000e60000720c */ /* 0x000fe200037c1670 */
[----:B------:R3:W-:Y:S01]  /*7f90*/  MUFU.TANH R16, R28 ;  /* 0x0000001c00107308 */ /* 0x0007e20000002400 */
[----:B------:R-:W-:Y:S01]  /*7fa0*/  FSEL R21, R7, -INF , !P5 ;  /* 0xff80000007157808 */ /* 0x000fe20006800000 */
[----:B-1----:R-:W-:Y:S01]  /*7fb0*/  FFMA.FTZ R4, R4, -UR19, R11 ;  /* 0x8000001304047c23 */ /* 0x002fe2000801000b */
[----:B------:R-:W-:Y:S01]  /*7fc0*/  FSEL R24, R5, -INF , !P4 ;  /* 0xff80000005187808 */ /* 0x000fe20006000000 */
[--C-:B------:R-:W-:Y:S01]  /*7fd0*/  IMAD.IADD R6, R234, 0x1, -R2.reuse ;  /* 0x00000001ea067824 */ /* 0x100fe200078e0a02 */
[----:B------:R-:W-:Y:S01]  /*7fe0*/  ISETP.GE.AND P5, PT, R2, R238, PT ;  /* 0x000000ee0200720c */ /* 0x000fe20003fa6270 */
[--C-:B------:R-:W-:Y:S01]  /*7ff0*/  IMAD.IADD R7, R228, 0x1, -R2.reuse ;  /* 0x00000001e4077824 */ /* 0x100fe200078e0a02 */
[----:B------:R-:W-:Y:S01]  /*8000*/  FSEL R27, R4, -INF , !P1 ;  /* 0xff800000041b7808 */ /* 0x000fe20004800000 */
[----:B------:R-:W-:Y:S01]  /*8010*/  VIADD R3, R0, 0x9 ;  /* 0x0000000900037836 */ /* 0x000fe20000000000 */
[C---:B------:R-:W-:Y:S01]  /*8020*/  ISETP.GE.AND P4, PT, R2.reuse, R237, PT ;  /* 0x000000ed0200720c */ /* 0x040fe20003f86270 */
[----:B------:R-:W-:Y:S01]  /*8030*/  IMAD.IADD R5, R229, 0x1, -R2 ;  /* 0x00000001e5057824 */ /* 0x000fe200078e0a02 */
[C---:B------:R-:W-:Y:S01]  /*8040*/  ISETP.GE.AND P1, PT, R2.reuse, R236, PT ;  /* 0x000000ec0200720c */ /* 0x040fe20003f26270 */
[----:B------:R-:W1:Y:S01]  /*8050*/  MUFU.TANH R12, R30 ;  /* 0x0000001e000c7308 */ /* 0x000e620000002400 */
[----:B------:R-:W-:Y:S01]  /*8060*/  ISETP.LT.OR P5, PT, R2, R232, P5 ;  /* 0x000000e80200720c */ /* 0x000fe20002fa1670 */
[----:B------:R-:W-:Y:S01]  /*8070*/  IMAD.IADD R4, R228, 0x1, -R3 ;  /* 0x00000001e4047824 */ /* 0x000fe200078e0a03 */
[----:B------:R-:W-:Y:S01]  /*8080*/  ISETP.LT.OR P4, PT, R2, R231, P4 ;  /* 0x000000e70200720c */ /* 0x000fe20002781670 */
[----:B------:R-:W-:Y:S01]  /*8090*/  FMUL.FTZ R133, R17, UR23 ;  /* 0x0000001711857c20 */ /* 0x000fe20008410000 */
[----:B---3--:R-:W-:-:S02]  /*80a0*/  FSEL R28, R9, -INF , !P6 ;  /* 0xff800000091c7808 */ /* 0x008fc40007000000 */
[C---:B------:R-:W-:Y:S01]  /*80b0*/  ISETP.GE.AND P6, PT, R2.reuse, R239, PT ;  /* 0x000000ef0200720c */ /* 0x040fe20003fc6270 */
[----:B------:R-:W3:Y:S01]  /*80c0*/  MUFU.TANH R11, R32 ;  /* 0x00000020000b7308 */ /* 0x000ee20000002400 */
[C---:B------:R-:W-:Y:S02]  /*80d0*/  ISETP.LT.OR P1, PT, R2.reuse, R230, P1 ;  /* 0x000000e60200720c */ /* 0x040fe40000f21670 */
[----:B------:R-:W-:Y:S01]  /*80e0*/  ISETP.LT.OR P6, PT, R2, R233, P6 ;  /* 0x000000e90200720c */ /* 0x000fe200037c1670 */
[----:B------:R-:W-:Y:S01]  /*80f0*/  IMAD.IADD R2, R235, 0x1, -R2 ;  /* 0x00000001eb027824 */ /* 0x000fe200078e0a02 */
[----:B------:R-:W-:Y:S02]  /*8100*/  IABS R14, R6 ;  /* 0x00000006000e7213 */ /* 0x000fe40000000000 */
[----:B------:R-:W-:Y:S01]  /*8110*/  IABS R15, R7 ;  /* 0x00000007000f7213 */ /* 0x000fe20000000000 */
[----:B------:R-:W4:Y:S01]  /*8120*/  MUFU.TANH R13, R29 ;  /* 0x0000001d000d7308 */ /* 0x000f220000002400 */
[----:B------:R-:W-:-:S02]  /*8130*/  I2FP.F32.S32 R8, R8 ;  /* 0x0000000800087245 */ /* 0x000fc40000201400 */
[----:B------:R-:W-:Y:S01]  /*8140*/  IABS R7, R5 ;  /* 0x0000000500077213 */ /* 0x000fe20000000000 */
[----:B------:R-:W-:Y:S01]  /*8150*/  IMAD.MOV.U32 R5, RZ, RZ, R14 ;  /* 0x000000ffff057224 */ /* 0x000fe200078e000e */
[----:B------:R-:W-:Y:S01]  /*8160*/  IABS R9, R2 ;  /* 0x0000000200097213 */ /* 0x000fe20000000000 */
[----:B--2---:R-:W-:Y:S01]  /*8170*/  FFMA.FTZ R8, R8, -UR19, R10 ;  /* 0x8000001308087c23 */ /* 0x004fe2000801000a */
[----:B------:R-:W-:Y:S01]  /*8180*/  IABS R2, R4 ;  /* 0x0000000400027213 */ /* 0x000fe20000000000 */
[----:B------:R-:W-:Y:S01]  /*8190*/  IMAD.MOV.U32 R6, RZ, RZ, R15 ;  /* 0x000000ffff067224 */ /* 0x000fe200078e000f */
[----:B------:R-:W2:Y:S01]  /*81a0*/  MUFU.TANH R10, R34 ;  /* 0x00000022000a7308 */ /* 0x000ea20000002400 */
[----:B------:R-:W-:Y:S01]  /*81b0*/  IMAD.MOV.U32 R4, RZ, RZ, R7 ;  /* 0x000000ffff047224 */ /* 0x000fe200078e0007 */
[----:B------:R-:W-:Y:S01]  /*81c0*/  I2FP.F32.S32 R5, R5 ;  /* 0x0000000500057245 */ /* 0x000fe20000201400 */
[----:B------:R-:W-:Y:S01]  /*81d0*/  IMAD.IADD R7, R234, 0x1, -R3 ;  /* 0x00000001ea077824 */ /* 0x000fe200078e0a03 */
[----:B------:R-:W-:-:S02]  /*81e0*/  I2FP.F32.S32 R6, R6 ;  /* 0x0000000600067245 */ /* 0x000fc40000201400 */
[----:B------:R-:W-:Y:S01]  /*81f0*/  I2FP.F32.S32 R4, R4 ;  /* 0x0000000400047245 */ /* 0x000fe20000201400 */
[----:B-1----:R-:W-:Y:S01]  /*8200*/  FFMA.FTZ R5, R5, -UR19, R12 ;  /* 0x8000001305057c23 */ /* 0x002fe2000801000c */
[----:B------:R-:W-:Y:S01]  /*8210*/  I2FP.F32.S32 R2, R2 ;  /* 0x0000000200027245 */ /* 0x000fe20000201400 */
[----:B------:R-:W-:Y:S01]  /*8220*/  FFMA.FTZ R6, R6, -UR19, R16 ;  /* 0x8000001306067c23 */ /* 0x000fe20008010010 */
[----:B------:R-:W1:Y:S01]  /*8230*/  MUFU.TANH R18, R31 ;  /* 0x0000001f00127308 */ /* 0x000e620000002400 */
[----:B---3--:R-:W-:Y:S01]  /*8240*/  FFMA.FTZ R4, R4, -UR19, R11 ;  /* 0x8000001304047c23 */ /* 0x008fe2000801000b */
[----:B------:R-:W-:Y:S01]  /*8250*/  I2FP.F32.S32 R9, R9 ;  /* 0x0000000900097245 */ /* 0x000fe20000201400 */
[----:B----4-:R-:W-:Y:S01]  /*8260*/  FFMA.FTZ R13, R2, -UR19, R13 ;  /* 0x80000013020d7c23 */ /* 0x010fe2000801000d */
[----:B------:R-:W-:Y:S01]  /*8270*/  FSEL R19, R5, -INF , !P5 ;  /* 0xff80000005137808 */ /* 0x000fe20006800000 */
[----:B------:R-:W-:Y:S01]  /*8280*/  IMAD.IADD R5, R229, 0x1, -R3 ;  /* 0x00000001e5057824 */ /* 0x000fe200078e0a03 */
[----:B------:R-:W-:Y:S01]  /*8290*/  FSEL R26, R8, -INF , !P0 ;  /* 0xff800000081a7808 */ /* 0x000fe20004000000 */
[----:B------:R-:W-:Y:S01]  /*82a0*/  VIADD R2, R0, 0x10 ;  /* 0x0000001000027836 */ /* 0x000fe20000000000 */
[----:B------:R3:W4:Y:S01]  /*82b0*/  MUFU.TANH R12, R22 ;  /* 0x00000016000c7308 */ /* 0x0007220000002400 */
[----:B------:R-:W-:Y:S01]  /*82c0*/  FSEL R17, R6, -INF , !P6 ;  /* 0xff80000006117808 */ /* 0x000fe20007000000 */
[----:B--2---:R-:W-:Y:S01]  /*82d0*/  FFMA.FTZ R9, R9, -UR19, R10 ;  /* 0x8000001309097c23 */ /* 0x004fe2000801000a */
[----:B------:R-:W-:Y:S01]  /*82e0*/  IABS R15, R7 ;  /* 0x00000007000f7213 */ /* 0x000fe20000000000 */
[----:B------:R-:W-:Y:S01]  /*82f0*/  IMAD.IADD R6, R234, 0x1, -R2 ;  /* 0x00000001ea067824 */ /* 0x000fe200078e0a02 */
[----:B------:R-:W-:-:S02]  /*8300*/  ISETP.GE.AND P0, PT, R3, R239, PT ;  /* 0x000000ef0300720c */ /* 0x000fc40003f06270 */
[C---:B------:R-:W-:Y:S01]  /*8310*/  ISETP.GE.AND P6, PT, R3.reuse, R238, PT ;  /* 0x000000ee0300720c */ /* 0x040fe20003fc6270 */
[----:B------:R-:W-:Y:S01]  /*8320*/  MUFU.TANH R10, R35 ;  /* 0x00000023000a7308 */ /* 0x000fe20000002400 */
[C---:B------:R-:W-:Y:S02]  /*8330*/  ISETP.GE.AND P5, PT, R3.reuse, R237, PT ;  /* 0x000000ed0300720c */ /* 0x040fe40003fa6270 */
[----:B------:R-:W-:Y:S01]  /*8340*/  IABS R7, R5 ;  /* 0x0000000500077213 */ /* 0x000fe20000000000 */
[----:B------:R-:W-:Y:S01]  /*8350*/  IMAD.MOV.U32 R5, RZ, RZ, R15 ;  /* 0x000000ffff057224 */ /* 0x000fe200078e000f */
[C---:B------:R-:W-:Y:S02]  /*8360*/  ISETP.LT.OR P0, PT, R3.reuse, R233, P0 ;  /* 0x000000e90300720c */ /* 0x040fe40000701670 */
[C---:B------:R-:W-:Y:S01]  /*8370*/  ISETP.LT.OR P6, PT, R3.reuse, R232, P6 ;  /* 0x000000e80300720c */ /* 0x040fe200037c1670 */
[----:B------:R-:W2:Y:S01]  /*8380*/  MUFU.TANH R11, R33 ;  /* 0x00000021000b7308 */ /* 0x000ea20000002400 */
[----:B---3--:R-:W-:Y:S01]  /*8390*/  FSEL R22, R4, -INF , !P4 ;  /* 0xff80000004167808 */ /* 0x008fe20006000000 */
[----:B------:R-:W-:Y:S01]  /*83a0*/  IMAD.IADD R4, R228, 0x1, -R2 ;  /* 0x00000001e4047824 */ /* 0x000fe200078e0a02 */
[----:B------:R-:W-:-:S02]  /*83b0*/  ISETP.GE.AND P4, PT, R3, R236, PT ;  /* 0x000000ec0300720c */ /* 0x000fc40003f86270 */
[C---:B------:R-:W-:Y:S02]  /*83c0*/  ISETP.LT.OR P5, PT, R3.reuse, R231, P5 ;  /* 0x000000e70300720c */ /* 0x040fe40002fa1670 */
[----:B------:R-:W-:Y:S01]  /*83d0*/  ISETP.LT.OR P4, PT, R3, R230, P4 ;  /* 0x000000e60300720c */ /* 0x000fe20002781670 */
[----:B------:R-:W-:Y:S01]  /*83e0*/  IMAD.IADD R3, R235, 0x1, -R3 ;  /* 0x00000001eb037824 */ /* 0x000fe200078e0a03 */
[----:B------:R-:W-:Y:S01]  /*83f0*/  IABS R4, R4 ;  /* 0x0000000400047213 */ /* 0x000fe20000000000 */
[----:B------:R-:W3:Y:S01]  /*8400*/  MUFU.TANH R8, R132 ;  /* 0x0000008400087308 */ /* 0x000ee20000002400 */
[----:B------:R-:W-:Y:S02]  /*8410*/  I2FP.F32.S32 R5, R5 ;  /* 0x0000000500057245 */ /* 0x000fe40000201400 */
[----:B------:R-:W-:Y:S02]  /*8420*/  I2FP.F32.S32 R7, R7 ;  /* 0x0000000700077245 */ /* 0x000fe40000201400 */
[----:B------:R-:W-:Y:S01]  /*8430*/  IABS R14, R3 ;  /* 0x00000003000e7213 */ /* 0x000fe20000000000 */
[----:B-1----:R-:W-:Y:S01]  /*8440*/  FFMA.FTZ R5, R5, -UR19, R18 ;  /* 0x8000001305057c23 */ /* 0x002fe20008010012 */
[----:B------:R-:W-:Y:S01]  /*8450*/  IABS R3, R6 ;  /* 0x0000000600037213 */ /* 0x000fe20000000000 */
[----:B------:R-:W-:Y:S01]  /*8460*/  MUFU.TANH R29, R139 ;  /* 0x0000008b001d7308 */ /* 0x000fe20000002400 */
[----:B------:R-:W-:Y:S01]  /*8470*/  I2FP.F32.S32 R6, R4 ;  /* 0x0000000400067245 */ /* 0x000fe20000201400 */
[----:B----4-:R-:W-:Y:S01]  /*8480*/  FFMA.FTZ R4, R7, -UR19, R12 ;  /* 0x8000001307047c23 */ /* 0x010fe2000801000c */
[----:B------:R-:W-:-:S02]  /*8490*/  I2FP.F32.S32 R3, R3 ;  /* 0x0000000300037245 */ /* 0x000fc40000201400 */
[----:B------:R-:W-:Y:S01]  /*84a0*/  FSEL R18, R9, -INF , !P1 ;  /* 0xff80000009127808 */ /* 0x000fe20004800000 */
[----:B--2---:R-:W-:Y:S01]  /*84b0*/  FFMA.FTZ R11, R6, -UR19, R11 ;  /* 0x80000013060b7c23 */ /* 0x004fe2000801000b */
[----:B------:R-:W-:Y:S01]  /*84c0*/  FSEL R13, R13, -INF , !P0 ;  /* 0xff8000000d0d7808 */ /* 0x000fe20004000000 */
[----:B------:R-:W-:Y:S01]  /*84d0*/  FFMA.FTZ R10, R3, -UR19, R10 ;  /* 0x80000013030a7c23 */ /* 0x000fe2000801000a */
[----:B------:R-:W-:Y:S01]  /*84e0*/  FSEL R15, R5, -INF , !P6 ;  /* 0xff800000050f7808 */ /* 0x000fe20007000000 */
[----:B------:R-:W-:Y:S01]  /*84f0*/  VIADD R3, R0, 0x11 ;  /* 0x0000001100037836 */ /* 0x000fe20000000000 */
[----:B------:R-:W-:Y:S01]  /*8500*/  FSEL R16, R4, -INF , !P5 ;  /* 0xff80000004107808 */ /* 0x000fe20006800000 */
[C---:B------:R-:W-:Y:S01]  /*8510*/  IMAD.IADD R5, R229.reuse, 0x1, -R2 ;  /* 0x00000001e5057824 */ /* 0x040fe200078e0a02 */
[----:B------:R-:W-:Y:S01]  /*8520*/  ISETP.GE.AND P1, PT, R2, R239, PT ;  /* 0x000000ef0200720c */ /* 0x000fe20003f26270 */
[--C-:B------:R-:W-:Y:S01]  /*8530*/  IMAD.IADD R4, R228, 0x1, -R3.reuse ;  /* 0x00000001e4047824 */ /* 0x100fe200078e0a03 */
[----:B------:R-:W-:Y:S01]  /*8540*/  ISETP.GE.AND P0, PT, R2, R238, PT ;  /* 0x000000ee0200720c */ /* 0x000fe20003f06270 */
[--C-:B------:R-:W-:Y:S01]  /*8550*/  IMAD.IADD R6, R234, 0x1, -R3.reuse ;  /* 0x00000001ea067824 */ /* 0x100fe200078e0a03 */
[C---:B------:R-:W-:Y:S01]  /*8560*/  ISETP.GE.AND P6, PT, R2.reuse, R237, PT ;  /* 0x000000ed0200720c */ /* 0x040fe20003fc6270 */
[----:B------:R-:W-:Y:S01]  /*8570*/  IMAD.IADD R7, R229, 0x1, -R3 ;  /* 0x00000001e5077824 */ /* 0x000fe200078e0a03 */
[----:B------:R-:W-:Y:S01]  /*8580*/  ISETP.GE.AND P5, PT, R2, R236, PT ;  /* 0x000000ec0200720c */ /* 0x000fe20003fa6270 */
[----:B------:R-:W-:Y:S01]  /*8590*/  MUFU.TANH R30, R138 ;  /* 0x0000008a001e7308 */ /* 0x000fe20000002400 */
[----:B------:R-:W-:-:S02]  /*85a0*/  I2FP.F32.S32 R14, R14 ;  /* 0x0000000e000e7245 */ /* 0x000fc40000201400 */
[C---:B------:R-:W-:Y:S02]  /*85b0*/  ISETP.LT.OR P1, PT, R2.reuse, R233, P1 ;  /* 0x000000e90200720c */ /* 0x040fe40000f21670 */
[----:B------:R-:W-:Y:S01]  /*85c0*/  ISETP.LT.OR P0, PT, R2, R232, P0 ;  /* 0x000000e80200720c */ /* 0x000fe20000701670 */
[----:B---3--:R-:W-:Y:S01]  /*85d0*/  FFMA.FTZ R14, R14, -UR19, R8 ;  /* 0x800000130e0e7c23 */ /* 0x008fe20008010008 */
[C---:B------:R-:W-:Y:S01]  /*85e0*/  ISETP.LT.OR P6, PT, R2.reuse, R231, P6 ;  /* 0x000000e70200720c */ /* 0x040fe200037c1670 */
[----:B------:R-:W1:Y:S01]  /*85f0*/  MUFU.TANH R8, R140 ;  /* 0x0000008c00087308 */ /* 0x000e620000002400 */
[----:B------:R-:W-:Y:S01]  /*8600*/  ISETP.LT.OR P5, PT, R2, R230, P5 ;  /* 0x000000e60200720c */ /* 0x000fe20002fa1670 */
[----:B------:R-:W-:Y:S01]  /*8610*/  IMAD.IADD R2, R235, 0x1, -R2 ;  /* 0x00000001eb027824 */ /* 0x000fe200078e0a02 */
[----:B------:R-:W-:Y:S02]  /*8620*/  IABS R31, R5 ;  /* 0x00000005001f7213 */ /* 0x000fe40000000000 */
[----:B------:R-:W-:-:S02]  /*8630*/  IABS R4, R4 ;  /* 0x0000000400047213 */ /* 0x000fc40000000000 */
        /* <DEDUP_REMOVED lines=10> */
[----:B------:R-:W-:Y:S01]  /*86e0*/  IMAD.MOV.U32 R2, RZ, RZ, R5 ;  /* 0x000000ffff027224 */ /* 0x000fe200078e0005 */
[----:B------:R-:W-:Y:S01]  /*86f0*/  I2FP.F32.S32 R7, R7 ;  /* 0x0000000700077245 */ /* 0x000fe20000201400 */
[----:B-1----:R-:W-:Y:S01]  /*8700*/  FFMA.FTZ R9, R9, -UR19, R8 ;  /* 0x8000001309097c23 */ /* 0x002fe20008010008 */
[----:B------:R-:W-:-:S02]  /*8710*/  I2FP.F32.S32 R4, R4 ;  /* 0x0000000400047245 */ /* 0x000fc40000201400 */
[----:B------:R-:W-:Y:S01]  /*8720*/  I2FP.F32.S32 R2, R2 ;  /* 0x0000000200027245 */ /* 0x000fe20000201400 */
[----:B------:R-:W-:Y:S01]  /*8730*/  FFMA.FTZ R7, R7, -UR19, R29 ;  /* 0x8000001307077c23 */ /* 0x000fe2000801001d */
[----:B------:R-:W-:Y:S01]  /*8740*/  FSEL R14, R14, -INF , !P4 ;  /* 0xff8000000e0e7808 */ /* 0x000fe20006000000 */
[----:B------:R-:W-:Y:S01]  /*8750*/  FFMA.FTZ R5, R4, -UR19, R30 ;  /* 0x8000001304057c23 */ /* 0x000fe2000801001e */
[----:B------:R-:W-:Y:S01]  /*8760*/  FSEL R183, R11, -INF , !P1 ;  /* 0xff8000000bb77808 */ /* 0x000fe20004800000 */
[----:B--2---:R-:W-:Y:S01]  /*8770*/  FFMA.FTZ R8, R6, -UR19, R32 ;  /* 0x8000001306087c23 */ /* 0x004fe20008010020 */
[----:B------:R-:W-:Y:S01]  /*8780*/  FSEL R190, R10, -INF , !P0 ;  /* 0xff8000000abe7808 */ /* 0x000fe20004000000 */
[----:B------:R1:W2:Y:S01]  /*8790*/  MUFU.TANH R11, R143 ;  /* 0x0000008f000b7308 */ /* 0x0002a20000002400 */
[----:B------:R-:W-:Y:S01]  /*87a0*/  ISETP.GE.AND P4, PT, R3, R239, PT ;  /* 0x000000ef0300720c */ /* 0x000fe20003f86270 */
[----:B------:R-:W-:Y:S01]  /*87b0*/  IMAD.IADD R6, R235, 0x1, -R3 ;  /* 0x00000001eb067824 */ /* 0x000fe200078e0a03 */
[C---:B------:R-:W-:Y:S01]  /*87c0*/  ISETP.GE.AND P1, PT, R3.reuse, R238, PT ;  /* 0x000000ee0300720c */ /* 0x040fe20003f26270 */
[----:B---3--:R-:W-:Y:S01]  /*87d0*/  FFMA.FTZ R4, R2, -UR19, R12 ;  /* 0x8000001302047c23 */ /* 0x008fe2000801000c */
[C---:B------:R-:W-:Y:S01]  /*87e0*/  ISETP.GE.AND P0, PT, R3.reuse, R237, PT ;  /* 0x000000ed0300720c */ /* 0x040fe20003f06270 */
[C---:B------:R-:W-:Y:S01]  /*87f0*/  VIADD R2, R0.reuse, 0x18 ;  /* 0x0000001800027836 */ /* 0x040fe20000000000 */
[C---:B------:R-:W-:Y:S01]  /*8800*/  ISETP.LT.OR P4, PT, R3.reuse, R233, P4 ;  /* 0x000000e90300720c */ /* 0x040fe20002781670 */
[----:B------:R3:W4:Y:S01]  /*8810*/  MUFU.TANH R10, R142 ;  /* 0x0000008e000a7308 */ /* 0x0007220000002400 */
[----:B------:R-:W-:Y:S01]  /*8820*/  BAR.SYNC.DEFER_BLOCKING 0x0 ;  /* 0x0000000000007b1d */ /* 0x000fe20000010000 */
[C---:B------:R-:W-:Y:S01]  /*8830*/  ISETP.LT.OR P1, PT, R3.reuse, R232, P1 ;  /* 0x000000e80300720c */ /* 0x040fe20000f21670 */
[----:B------:R-:W-:Y:S01]  /*8840*/  VIADD R0, R0, 0x19 ;  /* 0x0000001900007836 */ /* 0x000fe20000000000 */
[----:B------:R-:W-:-:S02]  /*8850*/  ISETP.LT.OR P0, PT, R3, R231, P0 ;  /* 0x000000e70300720c */ /* 0x000fc40000701670 */
[----:B------:R-:W-:Y:S02]  /*8860*/  FSEL R179, R9, -INF , !P5 ;  /* 0xff80000009b37808 */ /* 0x000fe40006800000 */
[----:B------:R-:W-:Y:S01]  /*8870*/  FSEL R188, R8, -INF , !P4 ;  /* 0xff80000008bc7808 */ /* 0x000fe20006000000 */
[----:B------:R-:W-:Y:S01]  /*8880*/  MUFU.TANH R9, R180 ;  /* 0x000000b400097308 */ /* 0x000fe20000002400 */
[----:B-1----:R-:W-:Y:S02]  /*8890*/  FSEL R143, R7, -INF , !P6 ;  /* 0xff800000078f7808 */ /* 0x002fe40007000000 */
[----:B------:R-:W-:Y:S02]  /*88a0*/  ISETP.GE.AND P6, PT, R3, R236, PT ;  /* 0x000000ec0300720c */ /* 0x000fe40003fc6270 */
[----:B------:R-:W-:Y:S01]  /*88b0*/  FSEL R191, R5, -INF , !P1 ;  /* 0xff80000005bf7808 */ /* 0x000fe20004800000 */
[--C-:B------:R-:W-:Y:S01]  /*88c0*/  IMAD.IADD R5, R228, 0x1, -R2.reuse ;  /* 0x00000001e4057824 */ /* 0x100fe200078e0a02 */
[----:B------:R-:W-:Y:S01]  /*88d0*/  ISETP.LT.OR P6, PT, R3, R230, P6 ;  /* 0x000000e60300720c */ /* 0x000fe200037c1670 */
[--C-:B------:R-:W-:Y:S01]  /*88e0*/  IMAD.IADD R3, R229, 0x1, -R2.reuse ;  /* 0x00000001e5037824 */ /* 0x100fe200078e0a02 */
[----:B---3--:R-:W-:Y:S01]  /*88f0*/  FSEL R142, R4, -INF , !P0 ;  /* 0xff800000048e7808 */ /* 0x008fe20004000000 */
[----:B------:R-:W1:Y:S01]  /*8900*/  MUFU.TANH R8, R176 ;  /* 0x000000b000087308 */ /* 0x000e620000002400 */
[----:B------:R-:W-:Y:S01]  /*8910*/  ISETP.GE.AND P5, PT, R2, R239, PT ;  /* 0x000000ef0200720c */ /* 0x000fe20003fa6270 */
[----:B------:R-:W-:Y:S01]  /*8920*/  IMAD.IADD R4, R234, 0x1, -R2 ;  /* 0x00000001ea047824 */ /* 0x000fe200078e0a02 */
[----:B------:R-:W-:-:S02]  /*8930*/  ISETP.GE.AND P4, PT, R2, R238, PT ;  /* 0x000000ee0200720c */ /* 0x000fc40003f86270 */
[C---:B------:R-:W-:Y:S02]  /*8940*/  ISETP.GE.AND P1, PT, R2.reuse, R237, PT ;  /* 0x000000ed0200720c */ /* 0x040fe40003f26270 */
[C---:B------:R-:W-:Y:S01]  /*8950*/  ISETP.GE.AND P0, PT, R2.reuse, R236, PT ;  /* 0x000000ec0200720c */ /* 0x040fe20003f06270 */
[----:B------:R-:W3:Y:S01]  /*8960*/  MUFU.TANH R7, R181 ;  /* 0x000000b500077308 */ /* 0x000ee20000002400 */
        /* <DEDUP_REMOVED lines=11> */
[----:B------:R-:W-:Y:S02]  /*8a20*/  IABS R4, R4 ;  /* 0x0000000400047213 */ /* 0x000fe40000000000 */
[----:B------:R-:W-:Y:S02]  /*8a30*/  I2FP.F32.S32 R3, R3 ;  /* 0x0000000300037245 */ /* 0x000fe40000201400 */
[----:B------:R-:W-:-:S02]  /*8a40*/  I2FP.F32.S32 R5, R5 ;  /* 0x0000000500057245 */ /* 0x000fc40000201400 */
[----:B------:R-:W-:Y:S01]  /*8a50*/  I2FP.F32.S32 R4, R4 ;  /* 0x0000000400047245 */ /* 0x000fe20000201400 */
[----:B--2---:R-:W-:Y:S01]  /*8a60*/  FFMA.FTZ R3, R3, -UR19, R11 ;  /* 0x8000001303037c23 */ /* 0x004fe2000801000b */
[----:B------:R-:W-:Y:S01]  /*8a70*/  I2FP.F32.S32 R2, R2 ;  /* 0x0000000200027245 */ /* 0x000fe20000201400 */
[----:B----4-:R-:W-:Y:S01]  /*8a80*/  FFMA.FTZ R5, R5, -UR19, R10 ;  /* 0x8000001305057c23 */ /* 0x010fe2000801000a */
[----:B------:R-:W-:Y:S01]  /*8a90*/  I2FP.F32.S32 R6, R6 ;  /* 0x0000000600067245 */ /* 0x000fe20000201400 */
[----:B-1----:R-:W-:Y:S01]  /*8aa0*/  FFMA.FTZ R4, R4, -UR19, R8 ;  /* 0x8000001304047c23 */ /* 0x002fe20008010008 */
[----:B------:R-:W-:Y:S01]  /*8ab0*/  FSEL R178, R3, -INF , !P6 ;  /* 0xff80000003b27808 */ /* 0x000fe20007000000 */
[----:B------:R-:W-:Y:S01]  /*8ac0*/  FFMA.FTZ R2, R2, -UR19, R9 ;  /* 0x8000001302027c23 */ /* 0x000fe20008010009 */
[----:B------:R-:W-:Y:S01]  /*8ad0*/  ISETP.GE.AND P6, PT, R0, R239, PT ;  /* 0x000000ef0000720c */ /* 0x000fe20003fc6270 */
[----:B------:R1:W2:Y:S01]  /*8ae0*/  MUFU.TANH R9, R182 ;  /* 0x000000b600097308 */ /* 0x0002a20000002400 */
[----:B------:R-:W-:Y:S01]  /*8af0*/  FSEL R189, R4, -INF , !P4 ;  /* 0xff80000004bd7808 */ /* 0x000fe20006000000 */
[----:B---3--:R-:W-:Y:S01]  /*8b00*/  FFMA.FTZ R6, R6, -UR19, R7 ;  /* 0x8000001306067c23 */ /* 0x008fe20008010007 */
[----:B------:R-:W-:Y:S01]  /*8b10*/  FSEL R141, R2, -INF , !P1 ;  /* 0xff800000028d7808 */ /* 0x000fe20004800000 */
[--C-:B------:R-:W-:Y:S01]  /*8b20*/  IMAD.IADD R4, R228, 0x1, -R0.reuse ;  /* 0x00000001e4047824 */ /* 0x100fe200078e0a00 */
[----:B------:R-:W-:Y:S01]  /*8b30*/  ISETP.GE.AND P4, PT, R0, R237, PT ;  /* 0x000000ed0000720c */ /* 0x000fe20003f86270 */
[--C-:B------:R-:W-:Y:S01]  /*8b40*/  IMAD.IADD R3, R234, 0x1, -R0.reuse ;  /* 0x00000001ea037824 */ /* 0x100fe200078e0a00 */
[C---:B------:R-:W-:Y:S01]  /*8b50*/  ISETP.GE.AND P1, PT, R0.reuse, R236, PT ;  /* 0x000000ec0000720c */ /* 0x040fe20003f26270 */
[----:B------:R-:W3:Y:S01]  /*8b60*/  MUFU.TANH R8, R184 ;  /* 0x000000b800087308 */ /* 0x000ee20000002400 */
[----:B------:R-:W-:Y:S01]  /*8b70*/  IMAD.IADD R2, R229, 0x1, -R0 ;  /* 0x00000001e5027824 */ /* 0x000fe200078e0a00 */
[----:B------:R-:W-:-:S02]  /*8b80*/  ISETP.LT.OR P6, PT, R0, R233, P6 ;  /* 0x000000e90000720c */ /* 0x000fc400037c1670 */
[C---:B------:R-:W-:Y:S02]  /*8b90*/  ISETP.LT.OR P4, PT, R0.reuse, R231, P4 ;  /* 0x000000e70000720c */ /* 0x040fe40002781670 */
[C---:B------:R-:W-:Y:S02]  /*8ba0*/  ISETP.LT.OR P1, PT, R0.reuse, R230, P1 ;  /* 0x000000e60000720c */ /* 0x040fe40000f21670 */
[----:B------:R-:W4:Y:S01]  /*8bb0*/  MUFU.TANH R7, R185 ;  /* 0x000000b900077308 */ /* 0x000f220000002400 */
[----:B-1----:R-:W-:Y:S02]  /*8bc0*/  FSEL R182, R5, -INF , !P5 ;  /* 0xff80000005b67808 */ /* 0x002fe40006800000 */
[----:B------:R-:W-:Y:S02]  /*8bd0*/  ISETP.GE.AND P5, PT, R0, R238, PT ;  /* 0x000000ee0000720c */ /* 0x000fe40003fa6270 */
[----:B------:R-:W-:Y:S02]  /*8be0*/  FSEL R177, R6, -INF , !P0 ;  /* 0xff80000006b17808 */ /* 0x000fe40004000000 */
[----:B------:R-:W-:Y:S01]  /*8bf0*/  ISETP.LT.OR P5, PT, R0, R232, P5 ;  /* 0x000000e80000720c */ /* 0x000fe20002fa1670 */
[----:B------:R-:W1:Y:S01]  /*8c00*/  MUFU.TANH R5, R186 ;  /* 0x000000ba00057308 */ /* 0x000e620000002400 */
[----:B------:R-:W-:Y:S01]  /*8c10*/  IMAD.IADD R0, R235, 0x1, -R0 ;  /* 0x00000001eb007824 */ /* 0x000fe200078e0a00 */
[----:B------:R-:W-:-:S02]  /*8c20*/  PLOP3.LUT P0, PT, PT, PT, UP0, 0x80, 0x0 ;  /* 0x000000000000781c */ /* 0x000fc40003f0f008 */
[----:B------:R-:W-:Y:S02]  /*8c30*/  IABS R4, R4 ;  /* 0x0000000400047213 */ /* 0x000fe40000000000 */
[----:B------:R-:W-:Y:S02]  /*8c40*/  IABS R3, R3 ;  /* 0x0000000300037213 */ /* 0x000fe40000000000 */
[----:B------:R-:W-:Y:S02]  /*8c50*/  IABS R2, R2 ;  /* 0x0000000200027213 */ /* 0x000fe40000000000 */
[----:B------:R-:W-:Y:S02]  /*8c60*/  IABS R0, R0 ;  /* 0x0000000000007213 */ /* 0x000fe40000000000 */
[----:B------:R-:W-:Y:S02]  /*8c70*/  I2FP.F32.S32 R4, R4 ;  /* 0x0000000400047245 */ /* 0x000fe40000201400 */
[----:B------:R-:W-:-:S02]  /*8c80*/  I2FP.F32.S32 R3, R3 ;  /* 0x0000000300037245 */ /* 0x000fc40000201400 */
[----:B------:R-:W-:Y:S01]  /*8c90*/  I2FP.F32.S32 R2, R2 ;  /* 0x0000000200027245 */ /* 0x000fe20000201400 */
[----:B--2---:R-:W-:Y:S01]  /*8ca0*/  FFMA.FTZ R4, R4, -UR19, R9 ;  /* 0x8000001304047c23 */ /* 0x004fe20008010009 */
[----:B------:R-:W-:Y:S01]  /*8cb0*/  I2FP.F32.S32 R0, R0 ;  /* 0x0000000000007245 */ /* 0x000fe20000201400 */
[----:B---3--:R-:W-:Y:S02]  /*8cc0*/  FFMA.FTZ R3, R3, -UR19, R8 ;  /* 0x8000001303037c23 */ /* 0x008fe40008010008 */
[----:B----4-:R-:W-:Y:S01]  /*8cd0*/  FFMA.FTZ R2, R2, -UR19, R7 ;  /* 0x8000001302027c23 */ /* 0x010fe20008010007 */
[----:B------:R-:W-:Y:S01]  /*8ce0*/  FSEL R180, R4, -INF , !P6 ;  /* 0xff80000004b47808 */ /* 0x000fe20007000000 */
[----:B-1----:R-:W-:Y:S01]  /*8cf0*/  FFMA.FTZ R0, R0, -UR19, R5 ;  /* 0x8000001300007c23 */ /* 0x002fe20008010005 */
[----:B------:R-:W-:Y:S02]  /*8d00*/  FSEL R181, R3, -INF , !P5 ;  /* 0xff80000003b57808 */ /* 0x000fe40006800000 */
[----:B------:R-:W-:-:S02]  /*8d10*/  FSEL R140, R2, -INF , !P4 ;  /* 0xff800000028c7808 */ /* 0x000fc40006000000 */
[----:B------:R-:W-:Y:S01]  /*8d20*/  FSEL R176, R0, -INF , !P1 ;  /* 0xff80000000b07808 */ /* 0x000fe20004800000 */
[----:B------:R-:W-:Y:S06]  /*8d30*/  @!P0 BRA `(.L_x_2879) ;  /* 0x0000000000c88947 */ /* 0x000fec0003800000 */
[----:B------:R-:W2:Y:S01]  /*8d40*/  LDL.64 R244, [R1+0x40] ;  /* 0x0000400001f47983 */ /* 0x000ea20000100a00 */
[----:B------:R-:W-:Y:S01]  /*8d50*/  UIADD3 UR5, UR18, -0x3, URZ ;  /* 0xfffffffd12057890 */ /* 0x000fe2000fffe03f */
[----:B------:R-:W1:Y:S01]  /*8d60*/  @!P3 LDC.64 R8, c[0x0][0x218] ;  /* 0x00008600ff08bb82 */ /* 0x000e620000000a00 */
[----:B------:R-:W-:Y:S01]  /*8d70*/  BSSY B0, `(.L_x_2880) ;  /* 0x000002d000007945 */ /* 0x000fe20003800000 */
[----:B------:R3:W-:Y:S01]  /*8d80*/  @P3 STS.128 [R227+0x8000], RZ ;  /* 0x008000ffe3003388 */ /* 0x0007e20000000c00 */
[----:B------:R-:W-:Y:S02]  /*8d90*/  USHF.R.S32.HI UR4, URZ, 0x1f, UR5 ;  /* 0x0000001f3f047899 */ /* 0x000fe40008011405 */
[----:B------:R-:W-:Y:S02]  /*8da0*/  UIMAD.WIDE.U32 UR20, UR5, UR8, URZ ;  /* 0x00000008051472a5 */ /* 0x000fe4000f8e003f */
[----:B------:R-:W-:Y:S01]  /*8db0*/  UIMAD UR4, UR4, UR8, URZ ;  /* 0x00000008040472a4 */ /* 0x000fe2000f8e023f */
[----:B------:R-:W4:Y:S03]  /*8dc0*/  @!P2 LDC.64 R6, c[0x0][0x218] ;  /* 0x00008600ff06ab82 */ /* 0x000f260000000a00 */
[----:B------:R-:W-:Y:S01]  /*8dd0*/  UIMAD UR4, UR5, UR9, UR4 ;  /* 0x00000009050472a4 */ /* 0x000fe2000f8e0204 */
[----:B------:R-:W-:-:S02]  /*8de0*/  IMAD.U32 R0, RZ, RZ, UR20 ;  /* 0x00000014ff007e24 */ /* 0x000fc4000f8e00ff */
[----:B------:R-:W-:Y:S01]  /*8df0*/  IMAD.U32 R4, RZ, RZ, UR20 ;  /* 0x00000014ff047e24 */ /* 0x000fe2000f8e00ff */
[----:B------:R-:W-:Y:S01]  /*8e00*/  UIADD3 UR4, UR21, UR4, URZ ;  /* 0x0000000415047290 */ /* 0x000fe2000fffe03f */
[----:B------:R-:W5:Y:S05]  /*8e10*/  @!P3 LDC.64 R10, c[0x0][0x218] ;  /* 0x00008600ff0abb82 */ /* 0x000f6a0000000a00 */
[----:B------:R-:W-:Y:S01]  /*8e20*/  IMAD.U32 R3, RZ, RZ, UR4 ;  /* 0x00000004ff037e24 */ /* 0x000fe2000f8e00ff */
[----:B--2---:R-:W-:-:S04]  /*8e30*/  LEA R0, P1, R0, R244, 0x5 ;  /* 0x000000f400007211 */ /* 0x004fc800078228ff */
[----:B------:R-:W-:Y:S02]  /*8e40*/  IADD3 R2, P5, R0, UR33, RZ ;  /* 0x0000002100027c10 */ /* 0x000fe4000ffbe0ff */
[----:B------:R-:W-:Y:S02]  /*8e50*/  LEA.HI.X R3, R4, R251, R3, 0x5, P1 ;  /* 0x000000fb04037211 */ /* 0x000fe400008f2c03 */
[C---:B-1----:R-:W-:Y:S02]  /*8e60*/  @!P3 LEA R8, P6, R0.reuse, R8, 0x1 ;  /* 0x000000080008b211 */ /* 0x042fe400078c08ff */
[----:B----4-:R-:W-:Y:S02]  /*8e70*/  @!P2 LEA R4, P1, R0, R6, 0x1 ;  /* 0x000000060004a211 */ /* 0x010fe400078208ff */
[----:B-----5:R-:W-:Y:S02]  /*8e80*/  @!P3 LEA R6, P4, R2, R10, 0x1 ;  /* 0x0000000a0206b211 */ /* 0x020fe400078808ff */
        /* <DEDUP_REMOVED lines=27> */
.L_x_2881:
[----:B------:R-:W-:Y:S05]  /*9040*/  BSYNC B0 ;  /* 0x0000000000007941 */ /* 0x000fea0003800000 */
.L_x_2880:
[----:B------:R-:W0:Y:S02]  /*9050*/  LDGDEPBAR ;  /* 0x00000000000079af */ /* 0x000e240000000000 */
.L_x_2879:
        /* <DEDUP_REMOVED lines=18> */
[----:B-1-3--:R-:W1:Y:S01]  /*9180*/  SHFL.BFLY PT, R5, R0, 0x2, 0x1f ;  /* 0x0c401f0000057f89 */ /* 0x00ae6200000e0000 */
        /* <DEDUP_REMOVED lines=76> */
[----:B---3--:R-:W-:-:S06]  /*9650*/  F2FP.BF16.F32.PACK_AB R6, R243, R242 ;  /* 0x000000f2f306723e */ /* 0x008fcc00000010ff */
[----:B------:R1:W-:Y:S01]  /*9660*/  MUFU.EX2 R204, R0 ;  /* 0x0000000000cc7308 */ /* 0x0003e20000000800 */
[--C-:B--2---:R-:W-:Y:S01]  /*9670*/  FFMA.FTZ R2, R25, UR10, -R10.reuse ;  /* 0x0000000a19027c23 */ /* 0x104fe2000801080a */
[----:B------:R-:W-:-:S06]  /*9680*/  FFMA.FTZ R10, R140, UR10, -R10 ;  /* 0x0000000a8c0a7c23 */ /* 0x000fcc000801080a */
[----:B------:R2:W3:Y:S08]  /*9690*/  MUFU.EX2 R241, R2 ;  /* 0x0000000200f17308 */ /* 0x0004f00000000800 */
[----:B------:R4:W-:Y:S01]  /*96a0*/  MUFU.EX2 R200, R10 ;  /* 0x0000000a00c87308 */ /* 0x0009e20000000800 */
[----:B-1----:R-:W-:Y:S02]  /*96b0*/  FFMA.FTZ R0, R26, UR10, -R9 ;  /* 0x0000000a1a007c23 */ /* 0x002fe40008010809 */
[----:B------:R-:W-:Y:S05]  /*96c0*/  LDSM.16.MT88.4 R24, [R215+0xb000] ;  /* 0x00b00000d718783b */ /* 0x000fea0000004200 */
[----:B------:R1:W5:Y:S01]  /*96d0*/  MUFU.EX2 R205, R0 ;  /* 0x0000000000cd7308 */ /* 0x0003620000000800 */
[----:B--2---:R-:W-:-:S02]  /*96e0*/  FSEL R2, R210, RZ, P6 ;  /* 0x000000ffd2027208 */ /* 0x004fc40003000000 */
[----:B---3--:R-:W-:-:S03]  /*96f0*/  F2FP.BF16.F32.PACK_AB R4, R240, R241 ;  /* 0x000000f1f004723e */ /* 0x008fc600000010ff */
[----:B------:R-:W-:Y:S01]  /*9700*/  FADD.FTZ R2, R136, -R2 ;  /* 0x8000000288027221 */ /* 0x000fe20000010000 */
[----:B----4-:R-:W-:-:S03]  /*9710*/  FFMA.FTZ R10, R179, UR10, -R9 ;  /* 0x0000000ab30a7c23 */ /* 0x010fc60008010809 */
[----:B------:R-:W-:Y:S01]  /*9720*/  FMUL.FTZ R8, R2, UR10 ;  /* 0x0000000a02087c20 */ /* 0x000fe20008410000 */
[----:B------:R2:W-:Y:S01]  /*9730*/  MUFU.EX2 R179, R10 ;  /* 0x0000000a00b37308 */ /* 0x0005e20000000800 */
[--C-:B-1----:R-:W-:Y:S01]  /*9740*/  FFMA.FTZ R0, R18, UR10, -R9.reuse ;  /* 0x0000000a12007c23 */ /* 0x102fe20008010809 */
[----:B-----5:R-:W-:Y:S01]  /*9750*/  F2FP.BF16.F32.PACK_AB R5, R205, R204 ;  /* 0x000000cccd05723e */ /* 0x020fe200000010ff */
[----:B------:R-:W-:Y:S05]  /*9760*/  LDSM.16.MT88.4 R16, [R213+0xa000] ;  /* 0x00a00000d510783b */ /* 0x000fea0000004200 */
[----:B------:R1:W-:Y:S08]  /*9770*/  MUFU.EX2 R207, R0 ;  /* 0x0000000000cf7308 */ /* 0x0003f00000000800 */
[----:B------:R-:W3:Y:S01]  /*9780*/  MUFU.EX2 R8, R8 ;  /* 0x0000000800087308 */ /* 0x000ee20000000800 */
[----:B--2---:R-:W-:-:S07]  /*9790*/  FFMA.FTZ R10, R178, UR10, -R9 ;  /* 0x0000000ab20a7c23 */ /* 0x004fce0008010809 */
[----:B------:R-:W-:Y:S01]  /*97a0*/  MUFU.EX2 R178, R10 ;  /* 0x0000000a00b27308 */ /* 0x000fe20000000800 */
[--C-:B-1----:R-:W-:Y:S01]  /*97b0*/  FFMA.FTZ R0, R14, UR10, -R9.reuse ;  /* 0x0000000a0e007c23 */ /* 0x102fe20008010809 */
[----:B------:R-:W-:Y:S02]  /*97c0*/  MOV R14, R30 ;  /* 0x0000001e000e7202 */ /* 0x000fe40000000f00 */
[----:B------:R-:W-:Y:S04]  /*97d0*/  LDSM.16.MT88.4 R28, [R215+0xa000] ;  /* 0x00a00000d71c783b */ /* 0x000fe80000004200 */
        /* <DEDUP_REMOVED lines=27> */
[-C--:B------:R-:W-:Y:S01]  /*9990*/  FMUL.FTZ R65, R65, R8.reuse ;  /* 0x0000000841417220 */ /* 0x080fe20000410000 */
[----:B------:R-:W-:Y:S01]  /*99a0*/  FADD.FTZ R0, R137, -R0 ;  /* 0x8000000089007221 */ /* 0x000fe20000010000 */
[-C--:B------:R-:W-:Y:S01]  /*99b0*/  FMUL.FTZ R80, R80, R8.reuse ;  /* 0x0000000850507220 */ /* 0x080fe20000410000 */
[----:B------:R1:W2:Y:S01]  /*99c0*/  MUFU.EX2 R3, R2 ;  /* 0x0000000200037308 */ /* 0x0002a20000000800 */
[----:B------:R-:W-:Y:S01]  /*99d0*/  LDSM.16.MT88.4 R136, [R217+0xa000] ;  /* 0x00a00000d988783b */ /* 0x000fe20000004200 */
[----:B------:R-:W-:Y:S01]  /*99e0*/  FMUL.FTZ R0, R0, UR10 ;  /* 0x0000000a00007c20 */ /* 0x000fe20008410000 */
[-C--:B------:R-:W-:Y:S01]  /*99f0*/  FMUL.FTZ R81, R81, R8.reuse ;  /* 0x0000000851517220 */ /* 0x080fe20000410000 */
[-C--:B------:R-:W-:Y:S01]  /*9a00*/  FMUL.FTZ R96, R96, R8.reuse ;  /* 0x0000000860607220 */ /* 0x080fe20000410000 */
[-C--:B------:R-:W-:Y:S01]  /*9a10*/  FMUL.FTZ R97, R97, R8.reuse ;  /* 0x0000000861617220 */ /* 0x080fe20000410000 */
[-C--:B------:R-:W-:Y:S01]  /*9a20*/  FMUL.FTZ R112, R112, R8.reuse ;  /* 0x0000000870707220 */ /* 0x080fe20000410000 */
[-C--:B------:R-:W-:Y:S01]  /*9a30*/  FMUL.FTZ R113, R113, R8.reuse ;  /* 0x0000000871717220 */ /* 0x080fe20000410000 */
[----:B------:R-:W3:Y:S01]  /*9a40*/  MUFU.EX2 R0, R0 ;  /* 0x0000000000007308 */ /* 0x000ee20000000800 */
[-C--:B------:R-:W-:Y:S01]  /*9a50*/  FMUL.FTZ R116, R116, R8.reuse ;  /* 0x0000000874747220 */ /* 0x080fe20000410000 */
[-C--:B------:R-:W-:Y:S01]  /*9a60*/  FMUL.FTZ R117, R117, R8.reuse ;  /* 0x0000000875757220 */ /* 0x080fe20000410000 */
[-C--:B------:R-:W-:Y:S01]  /*9a70*/  FMUL.FTZ R128, R128, R8.reuse ;  /* 0x0000000880807220 */ /* 0x080fe20000410000 */
[----:B------:R-:W-:Y:S01]  /*9a80*/  FMUL.FTZ R129, R129, R8 ;  /* 0x0000000881817220 */ /* 0x000fe20000410000 */
[--C-:B------:R-:W-:Y:S01]  /*9a90*/  FFMA.FTZ R10, R177, UR10, -R9.reuse ;  /* 0x0000000ab10a7c23 */ /* 0x100fe20008010809 */
[----:B------:R-:W-:Y:S01]  /*9aa0*/  FFMA.FTZ R9, R176, UR10, -R9 ;  /* 0x0000000ab0097c23 */ /* 0x000fe20008010809 */
        /* <DEDUP_REMOVED lines=110> */
[----:B------:R2:W-:Y:S01]  /*a190*/  MUFU.EX2 R176, R9 ;  /* 0x0000000900b07308 */ /* 0x0005e20000000800 */
[----:B------:R-:W-:-:S02]  /*a1a0*/  FFMA.FTZ R0, R252, R0, R204 ;  /* 0x00000000fc007223 */ /* 0x000fc400000100cc */
[----:B------:R-:W-:Y:S02]  /*a1b0*/  HMMA.16816.F32.BF16 R72, R4, R20, R72 ;  /* 0x000000140448723c */ /* 0x000fe40000041848 */
[----:B------:R-:W-:-:S03]  /*a1c0*/  FADD.FTZ R0, R205, R0 ;  /* 0x00000000cd007221 */ /* 0x000fc60000010000 */
[----:B------:R3:W4:Y:S01]  /*a1d0*/  MUFU.EX2 R177, R10 ;  /* 0x0000000a00b17308 */ /* 0x0007220000000800 */
[----:B------:R-:W-:Y:S01]  /*a1e0*/  HMMA.16816.F32.BF16 R76, R4, R22, R76 ;  /* 0x00000016044c723c */ /* 0x000fe2000004184c */
[----:B------:R-:W-:-:S04]  /*a1f0*/  FADD.FTZ R0, R207, R0 ;  /* 0x00000000cf007221 */ /* 0x000fc80000010000 */
[----:B------:R-:W-:Y:S01]  /*a200*/  FADD.FTZ R0, R206, R0 ;  /* 0x00000000ce007221 */ /* 0x000fe20000010000 */
[----:B------:R-:W-:Y:S01]  /*a210*/  HMMA.16816.F32.BF16 R88, R4, R24, R88 ;  /* 0x000000180458723c */ /* 0x000fe20000041858 */
[----:B--2---:R-:W-:Y:S01]  /*a220*/  FFMA.FTZ R9, R188, UR10, -R12 ;  /* 0x0000000abc097c23 */ /* 0x004fe2000801080c */
[----:B------:R-:W-:Y:S01]  /*a230*/  MOV R188, R14 ;  /* 0x0000000e00bc7202 */ /* 0x000fe20000000f00 */
[----:B------:R-:W-:-:S03]  /*a240*/  FADD.FTZ R0, R179, R0 ;  /* 0x00000000b3007221 */ /* 0x000fc60000010000 */
[C---:B------:R-:W-:Y:S01]  /*a250*/  HMMA.16816.F32.BF16 R92, R4.reuse, R26, R92 ;  /* 0x0000001a045c723c */ /* 0x040fe2000004185c */
[----:B------:R-:W-:Y:S01]  /*a260*/  MUFU.EX2 R142, R9 ;  /* 0x00000009008e7308 */ /* 0x000fe20000000800 */
[----:B------:R-:W-:Y:S01]  /*a270*/  FFMA.FTZ R2, R188, R2, R245 ;  /* 0x00000002bc027223 */ /* 0x000fe200000100f5 */
[----:B------:R-:W-:Y:S01]  /*a280*/  FADD.FTZ R0, R178, R0 ;  /* 0x00000000b2007221 */ /* 0x000fe20000010000 */
[----:B---3--:R-:W-:Y:S02]  /*a290*/  FFMA.FTZ R10, R183, UR10, -R12 ;  /* 0x0000000ab70a7c23 */ /* 0x008fe4000801080c */
[C---:B------:R-:W-:Y:S01]  /*a2a0*/  HMMA.16816.F32.BF16 R104, R4.reuse, R32, R104 ;  /* 0x000000200468723c */ /* 0x040fe20000041868 */
[----:B----4-:R-:W-:Y:S02]  /*a2b0*/  FADD.FTZ R0, R177, R0 ;  /* 0x00000000b1007221 */ /* 0x010fe40000010000 */
[----:B------:R-:W2:Y:S03]  /*a2c0*/  MUFU.EX2 R143, R10 ;  /* 0x0000000a008f7308 */ /* 0x000ea60000000800 */
[C---:B------:R-:W-:Y:S06]  /*a2d0*/  HMMA.16816.F32.BF16 R108, R4.reuse, R34, R108 ;  /* 0x00000022046c723c */ /* 0x040fec000004186c */
[C---:B-1----:R-:W-:Y:S06]  /*a2e0*/  HMMA.16816.F32.BF16 R120, R4.reuse, R40, R120 ;  /* 0x000000280478723c */ /* 0x042fec0000041878 */
[----:B------:R-:W-:Y:S07]  /*a2f0*/  HMMA.16816.F32.BF16 R192, R4, R42, R124 ;  /* 0x0000002a04c0723c */ /* 0x000fee000004187c */
[----:B------:R-:W-:-:S02]  /*a300*/  F2FP.BF16.F32.PACK_AB R4, R249, R250 ;  /* 0x000000faf904723e */ /* 0x000fc400000010ff */
[----:B------:R-:W-:Y:S02]  /*a310*/  F2FP.BF16.F32.PACK_AB R5, R244, R245 ;  /* 0x000000f5f405723e */ /* 0x000fe400000010ff */
[----:B------:R-:W-:Y:S02]  /*a320*/  F2FP.BF16.F32.PACK_AB R6, R251, R248 ;  /* 0x000000f8fb06723e */ /* 0x000fe400000010ff */
[----:B------:R-:W-:Y:S02]  /*a330*/  F2FP.BF16.F32.PACK_AB R7, R247, R246 ;  /* 0x000000f6f707723e */ /* 0x000fe400000010ff */
[----:B------:R-:W-:Y:S02]  /*a340*/  MOV R127, R184 ;  /* 0x000000b8007f7202 */ /* 0x000fe40000000f00 */
[----:B------:R-:W-:Y:S02]  /*a350*/  F2FP.BF16.F32.PACK_AB R124, R202, R201 ;  /* 0x000000c9ca7c723e */ /* 0x000fe400000010ff */
[----:B------:R-:W-:Y:S01]  /*a360*/  MOV R183, R127 ;  /* 0x0000007f00b77202 */ /* 0x000fe20000000f00 */
[----:B------:R-:W-:Y:S01]  /*a370*/  HMMA.16816.F32.BF16 R148, R4, R16, R148 ;  /* 0x000000100494723c */ /* 0x000fe20000041894 */
[----:B------:R-:W-:-:S02]  /*a380*/  F2FP.BF16.F32.PACK_AB R125, R178, R179 ;  /* 0x000000b3b27d723e */ /* 0x000fc400000010ff */
[----:B------:R-:W-:Y:S01]  /*a390*/  F2FP.BF16.F32.PACK_AB R126, R200, R203 ;  /* 0x000000cbc87e723e */ /* 0x000fe200000010ff */
[----:B------:R-:W-:Y:S01]  /*a3a0*/  FFMA.FTZ R3, R183, R3, R241 ;  /* 0x00000003b7037223 */ /* 0x000fe200000100f1 */
[C---:B------:R-:W-:Y:S01]  /*a3b0*/  FADD.FTZ R241, R176.reuse, R0 ;  /* 0x00000000b0f17221 */ /* 0x040fe20000010000 */
[----:B------:R-:W-:Y:S01]  /*a3c0*/  HMMA.16816.F32.BF16 R184, R4, R18, R156 ;  /* 0x0000001204b8723c */ /* 0x000fe2000004189c */
[----:B------:R-:W1:Y:S01]  /*a3d0*/  LDSM.16.MT88.4 R156, [R213+0xa800] ;  /* 0x00a80000d59c783b */ /* 0x000e620000004200 */
[----:B------:R-:W-:-:S04]  /*a3e0*/  F2FP.BF16.F32.PACK_AB R127, R176, R177 ;  /* 0x000000b1b07f723e */ /* 0x000fc800000010ff */
[C---:B------:R-:W-:Y:S06]  /*a3f0*/  HMMA.16816.F32.BF16 R160, R4.reuse, R28, R160 ;  /* 0x0000001c04a0723c */ /* 0x040fec00000418a0 */
[C---:B------:R-:W-:Y:S06]  /*a400*/  HMMA.16816.F32.BF16 R36, R4.reuse, R132, R36 ;  /* 0x000000840424723c */ /* 0x040fec0000041824 */
        /* <DEDUP_REMOVED lines=101> */
[----:B------:R-:W3:Y:S01]  /*aa60*/  LDL.64 R182, [R1] ;  /* 0x0000000001b67983 */ /* 0x000ee20000100a00 */
        /* <DEDUP_REMOVED lines=44> */
[C---:B------:R-:W-:Y:S01]  /*ad30*/  ISETP.GE.AND P0, PT, R0.reuse, R239, PT ;  /* 0x000000ef0000720c */ /* 0x040fe20003f06270 */
[----:B------:R-:W-:Y:S01]  /*ad40*/  @P3 STS.128 [R227+0xa800], RZ ;  /* 0x00a800ffe3003388 */ /* 0x000fe20000000c00 */
[C---:B------:R-:W-:Y:S01]  /*ad50*/  VIADD R2, R0.reuse, 0x1 ;  /* 0x0000000100027836 */ /* 0x040fe20000000000 */
[C---:B------:R-:W-:Y:S02]  /*ad60*/  ISETP.GE.AND P6, PT, R0.reuse, R238, PT ;  /* 0x000000ee0000720c */ /* 0x040fe40003fc6270 */
[----:B------:R-:W-:Y:S01]  /*ad70*/  @!PT LDS RZ, [RZ] ;  /* 0x00000000fffff984 */ /* 0x000fe20000000800 */
[----:B------:R-:W-:Y:S01]  /*ad80*/  @!PT LDS RZ, [RZ] ;  /* 0x00000000fffff984 */ /* 0x000fe20000000800 */
[----:B------:R-:W-:Y:S01]  /*ad90*/  @!PT LDS RZ, [RZ] ;  /* 0x00000000fffff984 */ /* 0x000fe20000000800 */
[----:B------:R1:W-:Y:S01]  /*ada0*/  @!P3 LDGSTS.E.BYPASS.LTC128B.128 [R227+0xa800], desc[UR26][R8.64] ;  /* 0x0a80000008e3bfae */ /* 0x0003e2000b901d5a */
[C---:B------:R-:W-:Y:S02]  /*adb0*/  ISETP.LT.OR P0, PT, R0.reuse, R233, P0 ;  /* 0x000000e90000720c */ /* 0x040fe40000701670 */
[----:B------:R-:W-:Y:S01]  /*adc0*/  ISETP.LT.OR P6, PT, R0, R232, P6 ;  /* 0x000000e80000720c */ /* 0x000fe200037c1670 */
[----:B------:R-:W-:Y:S01]  /*add0*/  @P2 STS.128 [R227+0xb800], RZ ;  /* 0x00b800ffe3002388 */ /* 0x000fe20000000c00 */
[----:B------:R-:W-:-:S02]  /*ade0*/  ISETP.GE.AND P5, PT, R2, R239, PT ;  /* 0x000000ef0200720c */ /* 0x000fc40003fa6270 */
[C---:B------:R-:W-:Y:S01]  /*adf0*/  ISETP.GE.AND P4, PT, R2.reuse, R238, PT ;  /* 0x000000ee0200720c */ /* 0x040fe20003f86270 */
[----:B------:R-:W-:Y:S01]  /*ae00*/  @!PT LDS RZ, [RZ] ;  /* 0x00000000fffff984 */ /* 0x000fe20000000800 */
[----:B------:R-:W-:Y:S01]  /*ae10*/  @!PT LDS RZ, [RZ] ;  /* 0x00000000fffff984 */ /* 0x000fe20000000800 */
[----:B------:R-:W-:Y:S01]  /*ae20*/  @!PT LDS RZ, [RZ] ;  /* 0x00000000fffff984 */ /* 0x000fe20000000800 */
[----:B------:R2:W-:Y:S01]  /*ae30*/  @!P2 LDGSTS.E.BYPASS.LTC128B.128 [R227+0xb800], desc[UR26][R4.64+0x80] ;  /* 0x0b80008004e3afae */ /* 0x0005e2000b901d5a */
[C---:B------:R-:W-:Y:S02]  /*ae40*/  ISETP.GE.AND P1, PT, R2.reuse, R237, PT ;  /* 0x000000ed0200720c */ /* 0x040fe40003f26270 */
        /* <DEDUP_REMOVED lines=109> */
[----:B------:R1:W-:Y:S03]  /*b520*/  MUFU.TANH R12, R136 ;  /* 0x00000088000c7308 */ /* 0x0003e60000002400 */
[----:B------:R-:W-:Y:S01]  /*b530*/  HMMA.16816.F32.BF16 R8, R8, R22, R140 ;  /* 0x000000160808723c */ /* 0x000fe2000004188c */
[----:B------:R-:W-:Y:S01]  /*b540*/  FMUL.FTZ R176, R6, UR23 ;  /* 0x0000001706b07c20 */ /* 0x000fe20008410000 */
[--C-:B------:R-:W-:Y:S02]  /*b550*/  IMAD.IADD R6, R229, 0x1, -R0.reuse ;  /* 0x00000001e5067824 */ /* 0x100fe400078e0a00 */
[----:B------:R-:W-:Y:S01]  /*b560*/  FMUL.FTZ R182, R7, UR23 ;  /* 0x0000001707b67c20 */ /* 0x000fe20008410000 */
[----:B------:R-:W-:Y:S01]  /*b570*/  FMUL.FTZ R181, R5, UR23 ;  /* 0x0000001705b57c20 */ /* 0x000fe20008410000 */
[----:B------:R-:W-:-:S02]  /*b580*/  IMAD.IADD R7, R235, 0x1, -R0 ;  /* 0x00000001eb077824 */ /* 0x000fc400078e0a00 */
[----:B------:R-:W-:Y:S01]  /*b590*/  FMUL.FTZ R24, R24, UR23 ;  /* 0x0000001718187c20 */ /* 0x000fe20008410000 */
[----:B------:R-:W-:Y:S01]  /*b5a0*/  FMUL.FTZ R143, R4, UR23 ;  /* 0x00000017048f7c20 */ /* 0x000fe20008410000 */
[----:B------:R-:W-:Y:S02]  /*b5b0*/  IMAD.IADD R4, R228, 0x1, -R0 ;  /* 0x00000001e4047824 */ /* 0x000fe400078e0a00 */
[----:B------:R-:W-:Y:S01]  /*b5c0*/  FMUL.FTZ R25, R25, UR23 ;  /* 0x0000001719197c20 */ /* 0x000fe20008410000 */
[----:B------:R-:W-:Y:S01]  /*b5d0*/  FMUL.FTZ R26, R26, UR23 ;  /* 0x000000171a1a7c20 */ /* 0x000fe20008410000 */
[----:B------:R-:W-:Y:S01]  /*b5e0*/  FMUL.FTZ R27, R27, UR23 ;  /* 0x000000171b1b7c20 */ /* 0x000fe20008410000 */
[----:B------:R-:W2:Y:S01]  /*b5f0*/  MUFU.TANH R24, R24 ;  /* 0x0000001800187308 */ /* 0x000ea20000002400 */
[----:B------:R-:W-:Y:S01]  /*b600*/  IABS R5, R4 ;  /* 0x0000000400057213 */ /* 0x000fe20000000000 */
[----:B------:R-:W-:Y:S01]  /*b610*/  FMUL.FTZ R28, R28, UR23 ;  /* 0x000000171c1c7c20 */ /* 0x000fe20008410000 */
[----:B------:R-:W-:Y:S01]  /*b620*/  IABS R4, R3 ;  /* 0x0000000300047213 */ /* 0x000fe20000000000 */
[----:B------:R-:W-:Y:S01]  /*b630*/  FMUL.FTZ R20, R33, UR23 ;  /* 0x0000001721147c20 */ /* 0x000fe20008410000 */
[----:B------:R-:W-:Y:S01]  /*b640*/  IABS R3, R6 ;  /* 0x0000000600037213 */ /* 0x000fe20000000000 */
[----:B------:R-:W-:Y:S01]  /*b650*/  IMAD.IADD R6, R228, 0x1, -R2 ;  /* 0x00000001e4067824 */ /* 0x000fe200078e0a02 */
[----:B------:R-:W-:Y:S01]  /*b660*/  I2FP.F32.S32 R5, R5 ;  /* 0x0000000500057245 */ /* 0x000fe20000201400 */
[----:B------:R-:W3:Y:S01]  /*b670*/  MUFU.TANH R26, R26 ;  /* 0x0000001a001a7308 */ /* 0x000ee20000002400 */
[----:B------:R-:W-:Y:S01]  /*b680*/  FMUL.FTZ R133, R19, UR23 ;  /* 0x0000001713857c20 */ /* 0x000fe20008410000 */
[----:B------:R-:W-:Y:S01]  /*b690*/  FMUL.FTZ R33, R16, UR23 ;  /* 0x0000001710217c20 */ /* 0x000fe20008410000 */
[----:B------:R-:W-:Y:S01]  /*b6a0*/  FMUL.FTZ R30, R30, UR23 ;  /* 0x000000171e1e7c20 */ /* 0x000fe20008410000 */
[----:B------:R-:W-:Y:S01]  /*b6b0*/  FMUL.FTZ R177, R9, UR23 ;  /* 0x0000001709b17c20 */ /* 0x000fe20008410000 */
[----:B-1----:R-:W-:Y:S01]  /*b6c0*/  FMUL.FTZ R136, R10, UR23 ;  /* 0x000000170a887c20 */ /* 0x002fe20008410000 */
[----:B------:R-:W-:Y:S01]  /*b6d0*/  FMUL.FTZ R141, R8, UR23 ;  /* 0x00000017088d7c20 */ /* 0x000fe20008410000 */
[----:B------:R-:W-:Y:S01]  /*b6e0*/  IABS R8, R7 ;  /* 0x0000000700087213 */ /* 0x000fe20000000000 */
[----:B------:R-:W1:Y:S01]  /*b6f0*/  MUFU.TANH R9, R138 ;  /* 0x0000008a00097308 */ /* 0x000e620000002400 */
[----:B------:R-:W-:-:S02]  /*b700*/  IMAD.MOV.U32 R7, RZ, RZ, R4 ;  /* 0x000000ffff077224 */ /* 0x000fc400078e0004 */
[----:B--2---:R-:W-:Y:S01]  /*b710*/  FFMA.FTZ R5, R5, -UR19, R24 ;  /* 0x8000001305057c23 */ /* 0x004fe20008010018 */
[----:B------:R-:W-:Y:S01]  /*b720*/  IMAD.MOV.U32 R4, RZ, RZ, R3 ;  /* 0x000000ffff047224 */ /* 0x000fe200078e0003 */
[----:B------:R-:W-:Y:S01]  /*b730*/  IABS R3, R6 ;  /* 0x0000000600037213 */ /* 0x000fe20000000000 */
[----:B------:R-:W-:Y:S01]  /*b740*/  IMAD.MOV.U32 R6, RZ, RZ, R8 ;  /* 0x000000ffff067224 */ /* 0x000fe200078e0008 */
[----:B------:R-:W-:Y:S01]  /*b750*/  I2FP.F32.S32 R8, R7 ;  /* 0x0000000700087245 */ /* 0x000fe20000201400 */
[----:B------:R-:W-:Y:S01]  /*b760*/  FMUL.FTZ R180, R11, UR23 ;  /* 0x000000170bb47c20 */ /* 0x000fe20008410000 */
[----:B------:R-:W2:Y:S01]  /*b770*/  MUFU.TANH R10, R25 ;  /* 0x00000019000a7308 */ /* 0x000ea20000002400 */
[----:B------:R-:W-:Y:S01]  /*b780*/  I2FP.F32.S32 R7, R4 ;  /* 0x0000000400077245 */ /* 0x000fe20000201400 */
[----:B------:R-:W-:Y:S01]  /*b790*/  FMUL.FTZ R140, R13, UR23 ;  /* 0x000000170d8c7c20 */ /* 0x000fe20008410000 */
[----:B------:R-:W-:Y:S01]  /*b7a0*/  I2FP.F32.S32 R4, R6 ;  /* 0x0000000600047245 */ /* 0x000fe20000201400 */
[----:B---3--:R-:W-:Y:S01]  /*b7b0*/  FFMA.FTZ R8, R8, -UR19, R26 ;  /* 0x8000001308087c23 */ /* 0x008fe2000801001a */
[----:B------:R-:W-:Y:S01]  /*b7c0*/  I2FP.F32.S32 R3, R3 ;  /* 0x0000000300037245 */ /* 0x000fe20000201400 */
[----:B------:R-:W-:Y:S01]  /*b7d0*/  FFMA.FTZ R6, R7, -UR19, R12 ;  /* 0x8000001307067c23 */ /* 0x000fe2000801000c */
[----:B------:R-:W-:Y:S01]  /*b7e0*/  FSEL R19, R5, -INF , !P0 ;  /* 0xff80000005137808 */ /* 0x000fe20004000000 */
[----:B------:R-:W3:Y:S01]  /*b7f0*/  MUFU.TANH R12, R27 ;  /* 0x0000001b000c7308 */ /* 0x000ee20000002400 */
[----:B-1----:R-:W-:Y:S01]  /*b800*/  FFMA.FTZ R9, R4, -UR19, R9 ;  /* 0x8000001304097c23 */ /* 0x002fe20008010009 */
[----:B------:R-:W-:Y:S01]  /*b810*/  IMAD.IADD R4, R234, 0x1, -R2 ;  /* 0x00000001ea047824 */ /* 0x000fe200078e0a02 */
[----:B------:R-:W-:Y:S01]  /*b820*/  ISETP.GE.AND P0, PT, R2, R236, PT ;  /* 0x000000ec0200720c */ /* 0x000fe20003f06270 */
[----:B------:R-:W-:Y:S01]  /*b830*/  FMUL.FTZ R142, R15, UR23 ;  /* 0x000000170f8e7c20 */ /* 0x000fe20008410000 */
[----:B------:R-:W-:Y:S01]  /*b840*/  FSEL R22, R8, -INF , !P6 ;  /* 0xff80000008167808 */ /* 0x000fe20007000000 */
[----:B------:R-:W-:Y:S01]  /*b850*/  FMUL.FTZ R29, R29, UR23 ;  /* 0x000000171d1d7c20 */ /* 0x000fe20008410000 */
[----:B------:R-:W-:Y:S01]  /*b860*/  IABS R4, R4 ;  /* 0x0000000400047213 */ /* 0x000fe20000000000 */
[----:B------:R-:W1:Y:S01]  /*b870*/  MUFU.TANH R11, R137 ;  /* 0x00000089000b7308 */ /* 0x000e620000002400 */
[----:B--2---:R-:W-:Y:S01]  /*b880*/  FFMA.FTZ R7, R3, -UR19, R10 ;  /* 0x8000001303077c23 */ /* 0x004fe2000801000a */
[----:B------:R-:W-:Y:S01]  /*b890*/  IMAD.IADD R3, R229, 0x1, -R2 ;  /* 0x00000001e5037824 */ /* 0x000fe200078e0a02 */
[----:B------:R-:W-:Y:S01]  /*b8a0*/  ISETP.GE.AND P6, PT, R0, R237, PT ;  /* 0x000000ed0000720c */ /* 0x000fe20003fc6270 */
[----:B------:R-:W-:Y:S01]  /*b8b0*/  IMAD.MOV.U32 R5, RZ, RZ, R4 ;  /* 0x000000ffff057224 */ /* 0x000fe200078e0004 */
[----:B------:R-:W-:Y:S01]  /*b8c0*/  ISETP.LT.OR P0, PT, R2, R230, P0 ;  /* 0x000000e60200720c */ /* 0x000fe20000701670 */
[----:B------:R-:W-:Y:S01]  /*b8d0*/  IMAD.IADD R2, R235, 0x1, -R2 ;  /* 0x00000001eb027824 */ /* 0x000fe200078e0a02 */
[----:B------:R-:W-:Y:S01]  /*b8e0*/  IABS R3, R3 ;  /* 0x0000000300037213 */ /* 0x000fe20000000000 */
[----:B------:R-:W2:Y:S01]  /*b8f0*/  MUFU.TANH R10, R139 ;  /* 0x0000008b000a7308 */ /* 0x000ea20000002400 */
[C---:B------:R-:W-:Y:S01]  /*b900*/  ISETP.LT.OR P6, PT, R0.reuse, R231, P6 ;  /* 0x000000e70000720c */ /* 0x040fe200037c1670 */
[----:B------:R-:W-:Y:S01]  /*b910*/  FMUL.FTZ R31, R31, UR23 ;  /* 0x000000171f1f7c20 */ /* 0x000fe20008410000 */
[----:B------:R-:W-:Y:S01]  /*b920*/  IABS R2, R2 ;  /* 0x0000000200027213 */ /* 0x000fe20000000000 */
[----:B------:R-:W-:Y:S01]  /*b930*/  IMAD.MOV.U32 R4, RZ, RZ, R3 ;  /* 0x000000ffff047224 */ /* 0x000fe200078e0003 */
[----:B------:R-:W-:Y:S01]  /*b940*/  I2FP.F32.S32 R5, R5 ;  /* 0x0000000500057245 */ /* 0x000fe20000201400 */
[----:B------:R-:W-:Y:S01]  /*b950*/  VIADD R3, R0, 0x9 ;  /* 0x0000000900037836 */ /* 0x000fe20000000000 */
[----:B------:R-:W-:Y:S01]  /*b960*/  FSEL R25, R6, -INF , !P6 ;  /* 0xff80000006197808 */ /* 0x000fe20007000000 */
[----:B------:R-:W-:Y:S01]  /*b970*/  IMAD.MOV.U32 R8, RZ, RZ, R2 ;  /* 0x000000ffff087224 */ /* 0x000fe200078e0002 */
[----:B------:R-:W-:Y:S01]  /*b980*/  I2FP.F32.S32 R4, R4 ;  /* 0x0000000400047245 */ /* 0x000fe20000201400 */
[----:B---3--:R-:W-:Y:S01]  /*b990*/  FFMA.FTZ R5, R5, -UR19, R12 ;  /* 0x8000001305057c23 */ /* 0x008fe2000801000c */
[C---:B------:R-:W-:Y:S01]  /*b9a0*/  ISETP.GE.AND P6, PT, R0.reuse, R236, PT ;  /* 0x000000ec0000720c */ /* 0x040fe20003fc6270 */
[----:B------:R-:W-:Y:S01]  /*b9b0*/  VIADD R2, R0, 0x8 ;  /* 0x0000000800027836 */ /* 0x000fe20000000000 */
[----:B------:R3:W-:Y:S01]  /*b9c0*/  MUFU.TANH R16, R28 ;  /* 0x0000001c00107308 */ /* 0x0007e20000002400 */
[----:B-1----:R-:W-:Y:S01]  /*b9d0*/  FFMA.FTZ R4, R4, -UR19, R11 ;  /* 0x8000001304047c23 */ /* 0x002fe2000801000b */
[----:B------:R-:W-:Y:S01]  /*b9e0*/  ISETP.LT.OR P6, PT, R0, R230, P6 ;  /* 0x000000e60000720c */ /* 0x000fe200037c1670 */
[--C-:B------:R-:W-:Y:S01]  /*b9f0*/  IMAD.IADD R6, R234, 0x1, -R2.reuse ;  /* 0x00000001ea067824 */ /* 0x100fe200078e0a02 */
[----:B------:R-:W-:Y:S01]  /*ba00*/  FSEL R21, R7, -INF , !P5 ;  /* 0xff80000007157808 */ /* 0x000fe20006800000 */
[--C-:B------:R-:W-:Y:S01]  /*ba10*/  IMAD.IADD R7, R228, 0x1, -R2.reuse ;  /* 0x00000001e4077824 */ /* 0x100fe200078e0a02 */
[----:B------:R-:W-:Y:S01]  /*ba20*/  FSEL R24, R5, -INF , !P4 ;  /* 0xff80000005187808 */ /* 0x000fe20006000000 */
[----:B------:R-:W-:Y:S01]  /*ba30*/  IMAD.IADD R5, R229, 0x1, -R2 ;  /* 0x00000001e5057824 */ /* 0x000fe200078e0a02 */
[----:B------:R-:W-:Y:S01]  /*ba40*/  FSEL R27, R4, -INF , !P1 ;  /* 0xff800000041b7808 */ /* 0x000fe20004800000 */
[----:B------:R-:W1:Y:S01]  /*ba50*/  MUFU.TANH R13, R30 ;  /* 0x0000001e000d7308 */ /* 0x000e620000002400 */
[----:B------:R-:W-:Y:S01]  /*ba60*/  ISETP.GE.AND P5, PT, R2, R238, PT ;  /* 0x000000ee0200720c */ /* 0x000fe20003fa6270 */
[----:B------:R-:W-:Y:S01]  /*ba70*/  IMAD.IADD R4, R228, 0x1, -R3 ;  /* 0x00000001e4047824 */ /* 0x000fe200078e0a03 */
[C---:B------:R-:W-:Y:S01]  /*ba80*/  ISETP.GE.AND P4, PT, R2.reuse, R237, PT ;  /* 0x000000ed0200720c */ /* 0x040fe20003f86270 */
[----:B------:R-:W-:Y:S01]  /*ba90*/  FMUL.FTZ R132, R17, UR23 ;  /* 0x0000001711847c20 */ /* 0x000fe20008410000 */
[----:B------:R-:W-:Y:S01]  /*baa0*/  ISETP.GE.AND P1, PT, R2, R236, PT ;  /* 0x000000ec0200720c */ /* 0x000fe20003f26270 */
[----:B------:R-:W-:Y:S01]  /*bab0*/  FMUL.FTZ R18, R18, UR23 ;  /* 0x0000001712127c20 */ /* 0x000fe20008410000 */
[----:B------:R-:W-:Y:S01]  /*bac0*/  I2FP.F32.S32 R8, R8 ;  /* 0x0000000800087245 */ /* 0x000fe20000201400 */
[----:B------:R-:W4:Y:S01]  /*bad0*/  MUFU.TANH R12, R32 ;  /* 0x00000020000c7308 */ /* 0x000f220000002400 */
[----:B---3--:R-:W-:-:S02]  /*bae0*/  FSEL R28, R9, -INF , !P6 ;  /* 0xff800000091c7808 */ /* 0x008fc40007000000 */
[----:B------:R-:W-:Y:S01]  /*baf0*/  ISETP.GE.AND P6, PT, R2, R239, PT ;  /* 0x000000ef0200720c */ /* 0x000fe20003fc6270 */
[----:B--2---:R-:W-:Y:S01]  /*bb00*/  FFMA.FTZ R8, R8, -UR19, R10 ;  /* 0x8000001308087c23 */ /* 0x004fe2000801000a */
[C---:B------:R-:W-:Y:S02]  /*bb10*/  ISETP.LT.OR P5, PT, R2.reuse, R232, P5 ;  /* 0x000000e80200720c */ /* 0x040fe40002fa1670 */
[C---:B------:R-:W-:Y:S01]  /*bb20*/  ISETP.LT.OR P6, PT, R2.reuse, R233, P6 ;  /* 0x000000e90200720c */ /* 0x040fe200037c1670 */
[----:B------:R-:W2:Y:S01]  /*bb30*/  MUFU.TANH R9, R29 ;  /* 0x0000001d00097308 */ /* 0x000ea20000002400 */
[C---:B------:R-:W-:Y:S02]  /*bb40*/  ISETP.LT.OR P4, PT, R2.reuse, R231, P4 ;  /* 0x000000e70200720c */ /* 0x040fe40002781670 */
[----:B------:R-:W-:Y:S01]  /*bb50*/  ISETP.LT.OR P1, PT, R2, R230, P1 ;  /* 0x000000e60200720c */ /* 0x000fe20000f21670 */
[----:B------:R-:W-:Y:S01]  /*bb60*/  IMAD.IADD R2, R235, 0x1, -R2 ;  /* 0x00000001eb027824 */ /* 0x000fe200078e0a02 */
[----:B------:R-:W-:-:S02]  /*bb70*/  IABS R14, R6 ;  /* 0x00000006000e7213 */ /* 0x000fc40000000000 */
[----:B------:R-:W-:Y:S01]  /*bb80*/  IABS R15, R7 ;  /* 0x00000007000f7213 */ /* 0x000fe20000000000 */
[----:B------:R-:W3:Y:S01]  /*bb90*/  MUFU.TANH R11, R34 ;  /* 0x00000022000b7308 */ /* 0x000ee20000002400 */
        /* <DEDUP_REMOVED lines=8> */
[----:B------:R-:W-:Y:S01]  /*bc20*/  I2FP.F32.S32 R6, R6 ;  /* 0x0000000600067245 */ /* 0x000fe20000201400 */
[----:B------:R-:W5:Y:S01]  /*bc30*/  MUFU.TANH R17, R31 ;  /* 0x0000001f00117308 */ /* 0x000f620000002400 */
[----:B------:R-:W-:Y:S01]  /*bc40*/  I2FP.F32.S32 R4, R4 ;  /* 0x0000000400047245 */ /* 0x000fe20000201400 */
[----:B-1----:R-:W-:Y:S01]  /*bc50*/  FFMA.FTZ R5, R5, -UR19, R13 ;  /* 0x8000001305057c23 */ /* 0x002fe2000801000d */
[----:B------:R-:W-:Y:S01]  /*bc60*/  I2FP.F32.S32 R2, R2 ;  /* 0x0000000200027245 */ /* 0x000fe20000201400 */
[----:B------:R-:W-:Y:S01]  /*bc70*/  FFMA.FTZ R6, R6, -UR19, R16 ;  /* 0x8000001306067c23 */ /* 0x000fe20008010010 */
[----:B------:R-:W-:Y:S01]  /*bc80*/  I2FP.F32.S32 R10, R10 ;  /* 0x0000000a000a7245 */ /* 0x000fe20000201400 */
[----:B----4-:R-:W-:Y:S01]  /*bc90*/  FFMA.FTZ R4, R4, -UR19, R12 ;  /* 0x8000001304047c23 */ /* 0x010fe2000801000c */
[----:B------:R-:W-:Y:S01]  /*bca0*/  FSEL R26, R8, -INF , !P0 ;  /* 0xff800000081a7808 */ /* 0x000fe20004000000 */
[----:B------:R1:W4:Y:S01]  /*bcb0*/  MUFU.TANH R13, R20 ;  /* 0x00000014000d7308 */ /* 0x0003220000002400 */
[----:B--2---:R-:W-:Y:S01]  /*bcc0*/  FFMA.FTZ R9, R2, -UR19, R9 ;  /* 0x8000001302097c23 */ /* 0x004fe20008010009 */
[----:B------:R-:W-:Y:S01]  /*bcd0*/  FSEL R16, R6, -INF , !P6 ;  /* 0xff80000006107808 */ /* 0x000fe20007000000 */
[----:B------:R-:W-:Y:S01]  /*bce0*/  VIADD R2, R0, 0x10 ;  /* 0x0000001000027836 */ /* 0x000fe20000000000 */
[----:B------:R-:W-:Y:S01]  /*bcf0*/  FSEL R23, R4, -INF , !P4 ;  /* 0xff80000004177808 */ /* 0x000fe20006000000 */
[----:B---3--:R-:W-:Y:S01]  /*bd00*/  FFMA.FTZ R10, R10, -UR19, R11 ;  /* 0x800000130a0a7c23 */ /* 0x008fe2000801000b */
[----:B------:R-:W-:Y:S01]  /*bd10*/  IABS R15, R7 ;  /* 0x00000007000f7213 */ /* 0x000fe20000000000 */
[--C-:B------:R-:W-:Y:S01]  /*bd20*/  IMAD.IADD R4, R228, 0x1, -R2.reuse ;  /* 0x00000001e4047824 */ /* 0x100fe200078e0a02 */
[C---:B------:R-:W-:Y:S01]  /*bd30*/  ISETP.GE.AND P0, PT, R3.reuse, R239, PT ;  /* 0x000000ef0300720c */ /* 0x040fe20003f06270 */
[----:B------:R2:W-:Y:S01]  /*bd40*/  MUFU.TANH R11, R18 ;  /* 0x00000012000b7308 */ /* 0x0005e20000002400 */
[C---:B------:R-:W-:Y:S01]  /*bd50*/  ISETP.GE.AND P6, PT, R3.reuse, R238, PT ;  /* 0x000000ee0300720c */ /* 0x040fe20003fc6270 */
[----:B------:R-:W-:Y:S01]  /*bd60*/  IMAD.IADD R6, R234, 0x1, -R2 ;  /* 0x00000001ea067824 */ /* 0x000fe200078e0a02 */
[----:B------:R-:W-:-:S02]  /*bd70*/  ISETP.GE.AND P4, PT, R3, R236, PT ;  /* 0x000000ec0300720c */ /* 0x000fc40003f86270 */
[C---:B------:R-:W-:Y:S02]  /*bd80*/  ISETP.LT.OR P0, PT, R3.reuse, R233, P0 ;  /* 0x000000e90300720c */ /* 0x040fe40000701670 */
[----:B------:R-:W-:Y:S01]  /*bd90*/  ISETP.LT.OR P6, PT, R3, R232, P6 ;  /* 0x000000e80300720c */ /* 0x000fe200037c1670 */
[----:B------:R-:W3:Y:S01]  /*bda0*/  MUFU.TANH R12, R33 ;  /* 0x00000021000c7308 */ /* 0x000ee20000002400 */
[----:B-1----:R-:W-:Y:S01]  /*bdb0*/  FSEL R20, R5, -INF , !P5 ;  /* 0xff80000005147808 */ /* 0x002fe20006800000 */
[----:B------:R-:W-:Y:S01]  /*bdc0*/  IMAD.IADD R5, R229, 0x1, -R3 ;  /* 0x00000001e5057824 */ /* 0x000fe200078e0a03 */
[C---:B------:R-:W-:Y:S02]  /*bdd0*/  ISETP.GE.AND P5, PT, R3.reuse, R237, PT ;  /* 0x000000ed0300720c */ /* 0x040fe40003fa6270 */
[C---:B------:R-:W-:Y:S02]  /*bde0*/  ISETP.LT.OR P4, PT, R3.reuse, R230, P4 ;  /* 0x000000e60300720c */ /* 0x040fe40002781670 */
[----:B------:R-:W-:Y:S01]  /*bdf0*/  IABS R7, R5 ;  /* 0x0000000500077213 */ /* 0x000fe20000000000 */
[----:B------:R-:W-:Y:S01]  /*be00*/  IMAD.MOV.U32 R5, RZ, RZ, R15 ;  /* 0x000000ffff057224 */ /* 0x000fe200078e000f */
[----:B------:R-:W-:Y:S01]  /*be10*/  ISETP.LT.OR P5, PT, R3, R231, P5 ;  /* 0x000000e70300720c */ /* 0x000fe20002fa1670 */
[----:B------:R-:W-:Y:S01]  /*be20*/  IMAD.IADD R3, R235, 0x1, -R3 ;  /* 0x00000001eb037824 */ /* 0x000fe200078e0a03 */
[----:B------:R-:W-:Y:S01]  /*be30*/  IABS R4, R4 ;  /* 0x0000000400047213 */ /* 0x000fe20000000000 */
[----:B------:R-:W1:Y:S01]  /*be40*/  MUFU.TANH R8, R35 ;  /* 0x0000002300087308 */ /* 0x000e620000002400 */
[----:B------:R-:W-:-:S02]  /*be50*/  I2FP.F32.S32 R5, R5 ;  /* 0x0000000500057245 */ /* 0x000fc40000201400 */
[----:B------:R-:W-:Y:S02]  /*be60*/  I2FP.F32.S32 R7, R7 ;  /* 0x0000000700077245 */ /* 0x000fe40000201400 */
[----:B------:R-:W-:Y:S01]  /*be70*/  IABS R14, R3 ;  /* 0x00000003000e7213 */ /* 0x000fe20000000000 */
[----:B-----5:R-:W-:Y:S01]  /*be80*/  FFMA.FTZ R5, R5, -UR19, R17 ;  /* 0x8000001305057c23 */ /* 0x020fe20008010011 */
[----:B------:R-:W-:Y:S01]  /*be90*/  IABS R3, R6 ;  /* 0x0000000600037213 */ /* 0x000fe20000000000 */
[----:B------:R-:W-:Y:S01]  /*bea0*/  MUFU.TANH R29, R134 ;  /* 0x00000086001d7308 */ /* 0x000fe20000002400 */
[----:B------:R-:W-:Y:S01]  /*beb0*/  I2FP.F32.S32 R6, R4 ;  /* 0x0000000400067245 */ /* 0x000fe20000201400 */
[----:B----4-:R-:W-:Y:S01]  /*bec0*/  FFMA.FTZ R4, R7, -UR19, R13 ;  /* 0x8000001307047c23 */ /* 0x010fe2000801000d */
[----:B------:R-:W-:Y:S02]  /*bed0*/  I2FP.F32.S32 R3, R3 ;  /* 0x0000000300037245 */ /* 0x000fe40000201400 */
[----:B--2---:R-:W-:Y:S01]  /*bee0*/  FSEL R18, R10, -INF , !P1 ;  /* 0xff8000000a127808 */ /* 0x004fe20004800000 */
[----:B---3--:R-:W-:Y:S01]  /*bef0*/  FFMA.FTZ R12, R6, -UR19, R12 ;  /* 0x80000013060c7c23 */ /* 0x008fe2000801000c */
        /* <DEDUP_REMOVED lines=17> */
[----:B-1----:R-:W-:Y:S01]  /*c010*/  FFMA.FTZ R14, R14, -UR19, R8 ;  /* 0x800000130e0e7c23 */ /* 0x002fe20008010008 */
        /* <DEDUP_REMOVED lines=27> */
[----:B------:R-:W-:Y:S01]  /*c1d0*/  IMAD.IADD R6, R235, 0x1, -R3 ;  /* 0x00000001eb067824 */ /* 0x000fe200078e0a03 */
[C---:B------:R-:W-:Y:S01]  /*c1e0*/  ISETP.GE.AND P4, PT, R3.reuse, R239, PT ;  /* 0x000000ef0300720c */ /* 0x040fe20003f86270 */
[----:B------:R-:W-:Y:S01]  /*c1f0*/  MUFU.TANH R11, R141 ;  /* 0x0000008d000b7308 */ /* 0x000fe20000002400 */
[----:B------:R-:W-:Y:S01]  /*c200*/  BAR.SYNC.DEFER_BLOCKING 0x0 ;  /* 0x0000000000007b1d */ /* 0x000fe20000010000 */
[C---:B------:R-:W-:Y:S01]  /*c210*/  ISETP.GE.AND P1, PT, R3.reuse, R238, PT ;  /* 0x000000ee0300720c */ /* 0x040fe20003f26270 */
[----:B---3--:R-:W-:Y:S01]  /*c220*/  FFMA.FTZ R4, R2, -UR19, R10 ;  /* 0x8000001302047c23 */ /* 0x008fe2000801000a */
[----:B------:R-:W-:Y:S01]  /*c230*/  ISETP.GE.AND P0, PT, R3, R237, PT ;  /* 0x000000ed0300720c */ /* 0x000fe20003f06270 */
[C---:B------:R-:W-:Y:S01]  /*c240*/  VIADD R2, R0.reuse, 0x18 ;  /* 0x0000001800027836 */ /* 0x040fe20000000000 */
[----:B------:R-:W-:Y:S01]  /*c250*/  FSEL R139, R7, -INF , !P6 ;  /* 0xff800000078b7808 */ /* 0x000fe20007000000 */
[----:B------:R-:W-:Y:S01]  /*c260*/  VIADD R0, R0, 0x19 ;  /* 0x0000001900007836 */ /* 0x000fe20000000000 */
[C---:B------:R-:W-:Y:S01]  /*c270*/  ISETP.LT.OR P4, PT, R3.reuse, R233, P4 ;  /* 0x000000e90300720c */ /* 0x040fe20002781670 */
[----:B------:R-:W1:Y:S01]  /*c280*/  MUFU.TANH R10, R142 ;  /* 0x0000008e000a7308 */ /* 0x000e620000002400 */
[----:B------:R-:W-:-:S02]  /*c290*/  ISETP.LT.OR P1, PT, R3, R232, P1 ;  /* 0x000000e80300720c */ /* 0x000fc40000f21670 */
[C---:B------:R-:W-:Y:S02]  /*c2a0*/  ISETP.LT.OR P0, PT, R3.reuse, R231, P0 ;  /* 0x000000e70300720c */ /* 0x040fe40000701670 */
[----:B------:R-:W-:Y:S02]  /*c2b0*/  ISETP.GE.AND P6, PT, R3, R236, PT ;  /* 0x000000ec0300720c */ /* 0x000fe40003fc6270 */
[----:B------:R-:W-:Y:S01]  /*c2c0*/  FSEL R179, R9, -INF , !P5 ;  /* 0xff80000009b37808 */ /* 0x000fe20006800000 */
[----:B------:R-:W-:Y:S01]  /*c2d0*/  MUFU.TANH R7, R176 ;  /* 0x000000b000077308 */ /* 0x000fe20000002400 */
[----:B------:R-:W-:Y:S02]  /*c2e0*/  FSEL R192, R8, -INF , !P4 ;  /* 0xff80000008c07808 */ /* 0x000fe40006000000 */
[----:B------:R-:W-:Y:S01]  /*c2f0*/  FSEL R195, R5, -INF , !P1 ;  /* 0xff80000005c37808 */ /* 0x000fe20004800000 */
[--C-:B------:R-:W-:Y:S01]  /*c300*/  IMAD.IADD R5, R228, 0x1, -R2.reuse ;  /* 0x00000001e4057824 */ /* 0x100fe200078e0a02 */
[----:B------:R-:W-:Y:S01]  /*c310*/  FSEL R138, R4, -INF , !P0 ;  /* 0xff800000048a7808 */ /* 0x000fe20004000000 */
[--C-:B------:R-:W-:Y:S01]  /*c320*/  IMAD.IADD R4, R234, 0x1, -R2.reuse ;  /* 0x00000001ea047824 */ /* 0x100fe200078e0a02 */
[----:B------:R-:W-:Y:S01]  /*c330*/  ISETP.LT.OR P6, PT, R3, R230, P6 ;  /* 0x000000e60300720c */ /* 0x000fe200037c1670 */
[----:B------:R-:W-:Y:S01]  /*c340*/  IMAD.IADD R3, R229, 0x1, -R2 ;  /* 0x00000001e5037824 */ /* 0x000fe200078e0a02 */
[C---:B------:R-:W-:Y:S01]  /*c350*/  ISETP.GE.AND P5, PT, R2.reuse, R239, PT ;  /* 0x000000ef0200720c */ /* 0x040fe20003fa6270 */
[----:B------:R-:W2:Y:S01]  /*c360*/  MUFU.TANH R8, R136 ;  /* 0x0000008800087308 */ /* 0x000ea20000002400 */
[----:B------:R-:W-:-:S02]  /*c370*/  ISETP.GE.AND P4, PT, R2, R238, PT ;  /* 0x000000ee0200720c */ /* 0x000fc40003f86270 */
[C---:B------:R-:W-:Y:S02]  /*c380*/  ISETP.GE.AND P1, PT, R2.reuse, R237, PT ;  /* 0x000000ed0200720c */ /* 0x040fe40003f26270 */
[C---:B------:R-:W-:Y:S02]  /*c390*/  ISETP.GE.AND P0, PT, R2.reuse, R236, PT ;  /* 0x000000ec0200720c */ /* 0x040fe40003f06270 */
[C---:B------:R-:W-:Y:S01]  /*c3a0*/  ISETP.LT.OR P5, PT, R2.reuse, R233, P5 ;  /* 0x000000e90200720c */ /* 0x040fe20002fa1670 */
[----:B------:R-:W3:Y:S01]  /*c3b0*/  MUFU.TANH R9, R143 ;  /* 0x0000008f00097308 */ /* 0x000ee20000002400 */
        /* <DEDUP_REMOVED lines=14> */
[----:B-1----:R-:W-:Y:S01]  /*c4a0*/  FFMA.FTZ R3, R3, -UR19, R10 ;  /* 0x8000001303037c23 */ /* 0x002fe2000801000a */
[----:B------:R-:W-:Y:S01]  /*c4b0*/  I2FP.F32.S32 R2, R2 ;  /* 0x0000000200027245 */ /* 0x000fe20000201400 */
[----:B------:R-:W-:Y:S01]  /*c4c0*/  FFMA.FTZ R5, R5, -UR19, R11 ;  /* 0x8000001305057c23 */ /* 0x000fe2000801000b */
[----:B------:R-:W-:Y:S01]  /*c4d0*/  I2FP.F32.S32 R6, R6 ;  /* 0x0000000600067245 */ /* 0x000fe20000201400 */
[----:B--2---:R-:W-:Y:S01]  /*c4e0*/  FFMA.FTZ R4, R4, -UR19, R8 ;  /* 0x8000001304047c23 */ /* 0x004fe20008010008 */
[----:B------:R-:W-:Y:S01]  /*c4f0*/  FSEL R178, R3, -INF , !P6 ;  /* 0xff80000003b27808 */ /* 0x000fe20007000000 */
[----:B---3--:R-:W-:Y:S01]  /*c500*/  FFMA.FTZ R2, R2, -UR19, R9 ;  /* 0x8000001302027c23 */ /* 0x008fe20008010009 */
[----:B------:R-:W-:Y:S01]  /*c510*/  FSEL R186, R5, -INF , !P5 ;  /* 0xff80000005ba7808 */ /* 0x000fe20006800000 */
[----:B------:R-:W-:Y:S01]  /*c520*/  FFMA.FTZ R6, R6, -UR19, R7 ;  /* 0x8000001306067c23 */ /* 0x000fe20008010007 */
[----:B------:R-:W-:Y:S01]  /*c530*/  FSEL R193, R4, -INF , !P4 ;  /* 0xff80000004c17808 */ /* 0x000fe20006000000 */
[----:B------:R1:W2:Y:S01]  /*c540*/  MUFU.TANH R9, R177 ;  /* 0x000000b100097308 */ /* 0x0002a20000002400 */
[----:B------:R-:W-:Y:S01]  /*c550*/  FSEL R133, R2, -INF , !P1 ;  /* 0xff80000002857808 */ /* 0x000fe20004800000 */
[--C-:B------:R-:W-:Y:S01]  /*c560*/  IMAD.IADD R4, R228, 0x1, -R0.reuse ;  /* 0x00000001e4047824 */ /* 0x100fe200078e0a00 */
[----:B------:R-:W-:Y:S01]  /*c570*/  ISETP.GE.AND P6, PT, R0, R239, PT ;  /* 0x000000ef0000720c */ /* 0x000fe20003fc6270 */
[--C-:B------:R-:W-:Y:S01]  /*c580*/  IMAD.IADD R3, R234, 0x1, -R0.reuse ;  /* 0x00000001ea037824 */ /* 0x100fe200078e0a00 */
[C---:B------:R-:W-:Y:S01]  /*c590*/  ISETP.GE.AND P5, PT, R0.reuse, R238, PT ;  /* 0x000000ee0000720c */ /* 0x040fe20003fa6270 */
[----:B------:R-:W-:Y:S01]  /*c5a0*/  IMAD.IADD R2, R229, 0x1, -R0 ;  /* 0x00000001e5027824 */ /* 0x000fe200078e0a00 */
[C---:B------:R-:W-:Y:S01]  /*c5b0*/  ISETP.GE.AND P4, PT, R0.reuse, R237, PT ;  /* 0x000000ed0000720c */ /* 0x040fe20003f86270 */
[----:B------:R-:W3:Y:S01]  /*c5c0*/  MUFU.TANH R8, R180 ;  /* 0x000000b400087308 */ /* 0x000ee20000002400 */
[----:B------:R-:W-:-:S02]  /*c5d0*/  ISETP.GE.AND P1, PT, R0, R236, PT ;  /* 0x000000ec0000720c */ /* 0x000fc40003f26270 */
[C---:B------:R-:W-:Y:S02]  /*c5e0*/  ISETP.LT.OR P6, PT, R0.reuse, R233, P6 ;  /* 0x000000e90000720c */ /* 0x040fe400037c1670 */
[C---:B------:R-:W-:Y:S02]  /*c5f0*/  ISETP.LT.OR P5, PT, R0.reuse, R232, P5 ;  /* 0x000000e80000720c */ /* 0x040fe40002fa1670 */
[C---:B------:R-:W-:Y:S01]  /*c600*/  ISETP.LT.OR P4, PT, R0.reuse, R231, P4 ;  /* 0x000000e70000720c */ /* 0x040fe20002781670 */
[----:B------:R-:W4:Y:S01]  /*c610*/  MUFU.TANH R7, R181 ;  /* 0x000000b500077308 */ /* 0x000f220000002400 */
[----:B------:R-:W-:Y:S01]  /*c620*/  ISETP.LT.OR P1, PT, R0, R230, P1 ;  /* 0x000000e60000720c */ /* 0x000fe20000f21670 */
[----:B------:R-:W-:Y:S01]  /*c630*/  IMAD.IADD R0, R235, 0x1, -R0 ;  /* 0x00000001eb007824 */ /* 0x000fe200078e0a00 */
[----:B-1----:R-:W-:Y:S02]  /*c640*/  FSEL R177, R6, -INF , !P0 ;  /* 0xff80000006b17808 */ /* 0x002fe40004000000 */
[----:B------:R-:W-:-:S02]  /*c650*/  PLOP3.LUT P0, PT, PT, PT, UP0, 0x80, 0x0 ;  /* 0x000000000000781c */ /* 0x000fc40003f0f008 */
[----:B------:R-:W-:Y:S01]  /*c660*/  IABS R4, R4 ;  /* 0x0000000400047213 */ /* 0x000fe20000000000 */
[----:B------:R-:W1:Y:S01]  /*c670*/  MUFU.TANH R5, R182 ;  /* 0x000000b600057308 */ /* 0x000e620000002400 */
        /* <DEDUP_REMOVED lines=65> */
.L_x_2884:
[----:B------:R-:W-:Y:S05]  /*ca90*/  BSYNC B0 ;  /* 0x0000000000007941 */ /* 0x000fea0003800000 */
.L_x_2883:
[----:B------:R-:W0:Y:S02]  /*caa0*/  LDGDEPBAR ;  /* 0x00000000000079af */ /* 0x000e240000000000 */
.L_x_2882:
[----:B------:R-:W-:Y:S01]  /*cab0*/  FMNMX.FTZ R136, R210, R19, !PT ;  /* 0x00000013d2887209 */ /* 0x000fe20007810000 */
[----:B------:R-:W-:Y:S01]  /*cac0*/  LDSM.16.MT88.4 R32, [R218+0xa000] ;  /* 0x00a00000da20783b */ /* 0x000fe20000004200 */
[----:B------:R-:W-:Y:S02]  /*cad0*/  FMNMX.FTZ R0, R211, R22, !PT ;  /* 0x00000016d3007209 */ /* 0x000fe40007810000 */
[----:B------:R-:W-:Y:S01]  /*cae0*/  FMNMX.FTZ R136, R21, R136, !PT ;  /* 0x0000008815887209 */ /* 0x000fe20007810000 */
[----:B------:R-:W-:Y:S01]  /*caf0*/  LDSM.16.MT88.4 R140, [R217+0xa000] ;  /* 0x00a00000d98c783b */ /* 0x000fe20000004200 */
        /* <DEDUP_REMOVED lines=37> */
[----:B------:R-:W-:-:S05]  /*cd50*/  FMNMX.FTZ R137, R176, R2, !PT ;  /* 0x00000002b0897209 */ /* 0x000fca0007810000 */
[----:B------:R-:W4:Y:S01]  /*cd60*/  SHFL.BFLY PT, R3, R137, 0x2, 0x1f ;  /* 0x0c401f0089037f89 */ /* 0x000f2200000e0000 */
        /* <DEDUP_REMOVED lines=30> */
[----:B------:R-:W3:Y:S01]  /*cf50*/  MUFU.EX2 R3, R3 ;  /* 0x0000000300037308 */ /* 0x000ee20000000800 */
        /* <DEDUP_REMOVED lines=11> */
[-C--:B------:R-:W-:Y:S01]  /*d010*/  FMUL.FTZ R175, R175, R3.reuse ;  /* 0x00000003afaf7220 */ /* 0x080fe20000410000 */
[----:B------:R-:W-:Y:S01]  /*d020*/  FADD.FTZ R2, R210, -R2 ;  /* 0x80000002d2027221 */ /* 0x000fe20000010000 */
[-C--:B------:R-:W-:Y:S01]  /*d030*/  FMUL.FTZ R158, R158, R3.reuse ;  /* 0x000000039e9e7220 */ /* 0x080fe20000410000 */
[-C--:B------:R-:W-:Y:S01]  /*d040*/  FMUL.FTZ R159, R159, R3.reuse ;  /* 0x000000039f9f7220 */ /* 0x080fe20000410000 */
[--C-:B-1----:R-:W-:Y:S01]  /*d050*/  FFMA.FTZ R0, R24, UR10, -R11.reuse ;  /* 0x0000000a18007c23 */ /* 0x102fe2000801080b */
[----:B------:R-:W-:Y:S01]  /*d060*/  FSEL R9, R9, RZ, P1 ;  /* 0x000000ff09097208 */ /* 0x000fe20000800000 */
[----:B------:R-:W-:Y:S01]  /*d070*/  FMUL.FTZ R8, R2, UR10 ;  /* 0x0000000a02087c20 */ /* 0x000fe20008410000 */
        /* <DEDUP_REMOVED lines=22> */
[----:B------:R1:W-:Y:S01]  /*d1e0*/  MUFU.EX2 R250, R0 ;  /* 0x0000000000fa7308 */ /* 0x0003e20000000800 */
[-C--:B------:R-:W-:Y:S01]  /*d1f0*/  FMUL.FTZ R115, R115, R3.reuse ;  /* 0x0000000373737220 */ /* 0x080fe20000410000 */
[-C--:B------:R-:W-:Y:S01]  /*d200*/  FMUL.FTZ R118, R118, R3.reuse ;  /* 0x0000000376767220 */ /* 0x080fe20000410000 */
[-C--:B------:R-:W-:Y:S01]  /*d210*/  FMUL.FTZ R119, R119, R3.reuse ;  /* 0x0000000377777220 */ /* 0x080fe20000410000 */
        /* <DEDUP_REMOVED lines=34> */
[--C-:B-1----:R-:W-:Y:S01]  /*d440*/  FFMA.FTZ R0, R25, UR10, -R10.reuse ;  /* 0x0000000a19007c23 */ /* 0x102fe2000801080a */
[-C--:B------:R-:W-:Y:S01]  /*d450*/  FMUL.FTZ R130, R130, R3.reuse ;  /* 0x0000000382827220 */ /* 0x080fe20000410000 */
[----:B------:R-:W-:Y:S01]  /*d460*/  FMUL.FTZ R131, R131, R3 ;  /* 0x0000000383837220 */ /* 0x000fe20000410000 */
[----:B------:R-:W-:Y:S01]  /*d470*/  MOV R15, R182 ;  /* 0x000000b6000f7202 */ /* 0x000fe20000000f00 */
[----:B------:R1:W-:Y:S02]  /*d480*/  MUFU.EX2 R245, R0 ;  /* 0x0000000000f57308 */ /* 0x0003e40000000800 */
[----:B-1----:R-:W-:-:S06]  /*d490*/  FFMA.FTZ R0, R27, UR10, -R10 ;  /* 0x0000000a1b007c23 */ /* 0x002fcc000801080a */
[----:B------:R1:W2:Y:S02]  /*d4a0*/  MUFU.EX2 R244, R0 ;  /* 0x0000000000f47308 */ /* 0x0002a40000000800 */
[--C-:B-1----:R-:W-:Y:S01]  /*d4b0*/  FFMA.FTZ R0, R23, UR10, -R10.reuse ;  /* 0x0000000a17007c23 */ /* 0x102fe2000801080a */
[----:B--2---:R-:W-:Y:S01]  /*d4c0*/  F2FP.BF16.F32.PACK_AB R4, R244, R245 ;  /* 0x000000f5f404723e */ /* 0x004fe200000010ff */
[----:B------:R-:W-:Y:S04]  /*d4d0*/  LDSM.16.MT88.4 R20, [R213+0xb000] ;  /* 0x00b00000d514783b */ /* 0x000fe80000004200 */
[----:B------:R1:W-:Y:S02]  /*d4e0*/  MUFU.EX2 R246, R0 ;  /* 0x0000000000f67308 */ /* 0x0003e40000000800 */
[----:B-1----:R-:W-:-:S06]  /*d4f0*/  FFMA.FTZ R0, R17, UR10, -R10 ;  /* 0x0000000a11007c23 */ /* 0x002fcc000801080a */
[----:B------:R1:W2:Y:S02]  /*d500*/  MUFU.EX2 R247, R0 ;  /* 0x0000000000f77308 */ /* 0x0002a40000000800 */
[--C-:B-1----:R-:W-:Y:S01]  /*d510*/  FFMA.FTZ R0, R28, UR10, -R9.reuse ;  /* 0x0000000a1c007c23 */ /* 0x102fe20008010809 */
[----:B--2---:R-:W-:Y:S01]  /*d520*/  F2FP.BF16.F32.PACK_AB R6, R247, R246 ;  /* 0x000000f6f706723e */ /* 0x004fe200000010ff */
[----:B------:R-:W-:Y:S04]  /*d530*/  LDSM.16.MT88.4 R28, [R215+0xb000] ;  /* 0x00b00000d71c783b */ /* 0x000fe80000004200 */
[----:B------:R1:W-:Y:S02]  /*d540*/  MUFU.EX2 R240, R0 ;  /* 0x0000000000f07308 */ /* 0x0003e40000000800 */
[----:B-1----:R-:W-:-:S02]  /*d550*/  FFMA.FTZ R0, R26, UR10, -R9 ;  /* 0x0000000a1a007c23 */ /* 0x002fc40008010809 */
[----:B------:R-:W-:Y:S04]  /*d560*/  LDSM.16.MT88.4 R24, [R215+0xa000] ;  /* 0x00a00000d718783b */ /* 0x000fe80000004200 */
[----:B------:R1:W2:Y:S02]  /*d570*/  MUFU.EX2 R241, R0 ;  /* 0x0000000000f17308 */ /* 0x0002a40000000800 */
[--C-:B-1----:R-:W-:Y:S01]  /*d580*/  FFMA.FTZ R0, R18, UR10, -R9.reuse ;  /* 0x0000000a12007c23 */ /* 0x102fe20008010809 */
[----:B--2---:R-:W-:Y:S01]  /*d590*/  F2FP.BF16.F32.PACK_AB R5, R241, R240 ;  /* 0x000000f0f105723e */ /* 0x004fe200000010ff */
[----:B------:R-:W-:Y:S04]  /*d5a0*/  LDSM.16.MT88.4 R16, [R213+0xa000] ;  /* 0x00a00000d510783b */ /* 0x000fe80000004200 */
[----:B------:R1:W-:Y:S02]  /*d5b0*/  MUFU.EX2 R243, R0 ;  /* 0x0000000000f37308 */ /* 0x0003e40000000800 */
[----:B-1----:R-:W-:Y:S01]  /*d5c0*/  FFMA.FTZ R0, R14, UR10, -R9 ;  /* 0x0000000a0e007c23 */ /* 0x002fe20008010809 */
[----:B------:R-:W-:-:S05]  /*d5d0*/  MOV R14, R183 ;  /* 0x000000b7000e7202 */ /* 0x000fca0000000f00 */
[----:B------:R1:W2:Y:S02]  /*d5e0*/  MUFU.EX2 R242, R0 ;  /* 0x0000000000f27308 */ /* 0x0002a40000000800 */
[----:B-1----:R-:W-:Y:S02]  /*d5f0*/  FSEL R0, R134, RZ, P4 ;  /* 0x000000ff86007208 */ /* 0x002fe40002000000 */
[----:B--2---:R-:W-:-:S03]  /*d600*/  F2FP.BF16.F32.PACK_AB R7, R242, R243 ;  /* 0x000000f3f207723e */ /* 0x004fc600000010ff */
[----:B------:R-:W-:Y:S01]  /*d610*/  FADD.FTZ R2, R209, -R0 ;  /* 0x80000000d1027221 */ /* 0x000fe20000010000 */
[----:B------:R-:W-:Y:S01]  /*d620*/  FSEL R0, R137, RZ, P1 ;  /* 0x000000ff89007208 */ /* 0x000fe20000800000 */
[----:B------:R1:W-:Y:S02]  /*d630*/  MUFU.EX2 R209, R13 ;  /* 0x0000000d00d17308 */ /* 0x0003e40000000800 */
[----:B------:R-:W-:Y:S02]  /*d640*/  FMUL.FTZ R2, R2, UR10 ;  /* 0x0000000a02027c20 */ /* 0x000fe40008410000 */
[----:B------:R-:W-:-:S04]  /*d650*/  FADD.FTZ R0, R208, -R0 ;  /* 0x80000000d0007221 */ /* 0x000fc80000010000 */
[----:B------:R-:W-:Y:S01]  /*d660*/  FMUL.FTZ R0, R0, UR10 ;  /* 0x0000000a00007c20 */ /* 0x000fe20008410000 */
[----:B------:R-:W2:Y:S08]  /*d670*/  MUFU.EX2 R2, R2 ;  /* 0x0000000200027308 */ /* 0x000eb00000000800 */
[----:B------:R-:W3:Y:S01]  /*d680*/  MUFU.EX2 R0, R0 ;  /* 0x0000000000007308 */ /* 0x000ee20000000800 */
[----:B-1----:R-:W-:-:S07]  /*d690*/  FFMA.FTZ R13, R138, UR10, -R10 ;  /* 0x0000000a8a0d7c23 */ /* 0x002fce000801080a */
        /* <DEDUP_REMOVED lines=14> */
[----:B------:R-:W-:Y:S01]  /*d780*/  FMUL.FTZ R127, R127, R0 ;  /* 0x000000007f7f7220 */ /* 0x000fe20000410000 */
[-C--:B------:R-:W-:Y:S01]  /*d790*/  FMUL.FTZ R152, R152, R2.reuse ;  /* 0x0000000298987220 */ /* 0x080fe20000410000 */
[-C--:B------:R-:W-:Y:S01]  /*d7a0*/  FMUL.FTZ R153, R153, R2.reuse ;  /* 0x0000000299997220 */ /* 0x080fe20000410000 */
[C---:B------:R-:W-:Y:S01]  /*d7b0*/  HMMA.16816.F32.BF16 R204, R4.reuse, R34, R44 ;  /* 0x0000002204cc723c */ /* 0x040fe2000004182c */
[----:B------:R-:W2:Y:S01]  /*d7c0*/  LDSM.16.MT88.4 R44, [R217+0xb000] ;  /* 0x00b00000d92c783b */ /* 0x000ea20000004200 */
[-C--:B------:R-:W-:Y:S01]  /*d7d0*/  FMUL.FTZ R164, R164, R2.reuse ;  /* 0x00000002a4a47220 */ /* 0x080fe20000410000 */
[----:B------:R-:W-:Y:S01]  /*d7e0*/  FMUL.FTZ R165, R165, R2 ;  /* 0x00000002a5a57220 */ /* 0x000fe20000410000 */
[-C--:B------:R-:W-:Y:S01]  /*d7f0*/  FMUL.FTZ R146, R146, R0.reuse ;  /* 0x0000000092927220 */ /* 0x080fe20000410000 */
[----:B------:R-:W-:Y:S01]  /*d800*/  FMUL.FTZ R147, R147, R0 ;  /* 0x0000000093937220 */ /* 0x000fe20000410000 */
[C---:B------:R-:W-:Y:S01]  /*d810*/  HMMA.16816.F32.BF16 R200, R4.reuse, R32, R40 ;  /* 0x0000002004c8723c */ /* 0x040fe20000041828 */
[----:B------:R-:W3:Y:S01]  /*d820*/  LDSM.16.MT88.4 R40, [R218+0xb000] ;  /* 0x00b00000da28783b */ /* 0x000ee20000004200 */
        /* <DEDUP_REMOVED lines=44> */
[--C-:B-1----:R-:W-:Y:S01]  /*daf0*/  FFMA.FTZ R13, R133, UR10, -R10.reuse ;  /* 0x0000000a850d7c23 */ /* 0x102fe2000801080a */
[----:B--2---:R-:W-:Y:S01]  /*db00*/  HMMA.16816.F32.BF16 R196, R4, R46, R124 ;  /* 0x0000002e04c4723c */ /* 0x004fe2000004187c */
[----:B------:R-:W-:-:S02]  /*db10*/  FFMA.FTZ R10, R132, UR10, -R10 ;  /* 0x0000000a840a7c23 */ /* 0x000fc4000801080a */
[----:B------:R1:W-:Y:S03]  /*db20*/  MUFU.EX2 R211, R13 ;  /* 0x0000000d00d37308 */ /* 0x0003e60000000800 */
[C---:B------:R-:W-:Y:S01]  /*db30*/  HMMA.16816.F32.BF16 R144, R4.reuse, R16, R144 ;  /* 0x000000100490723c */ /* 0x040fe20000041890 */
[----:B------:R-:W-:Y:S02]  /*db40*/  MOV R125, R190 ;  /* 0x000000be007d7202 */ /* 0x000fe40000000f00 */
[----:B------:R-:W-:Y:S02]  /*db50*/  MOV R127, R189 ;  /* 0x000000bd007f7202 */ /* 0x000fe40000000f00 */
[----:B------:R2:W-:Y:S01]  /*db60*/  MUFU.EX2 R208, R10 ;  /* 0x0000000a00d07308 */ /* 0x0005e20000000800 */
[----:B------:R-:W-:Y:S01]  /*db70*/  HMMA.16816.F32.BF16 R152, R4, R18, R152 ;  /* 0x000000120498723c */ /* 0x000fe20000041898 */
[----:B------:R-:W-:-:S02]  /*db80*/  MOV R124, R181 ;  /* 0x000000b5007c7202 */ /* 0x000fc40000000f00 */
[----:B------:R-:W-:-:S03]  /*db90*/  MOV R126, R188 ;  /* 0x000000bc007e7202 */ /* 0x000fc60000000f00 */
[----:B------:R-:W-:Y:S01]  /*dba0*/  HMMA.16816.F32.BF16 R164, R4, R24, R164 ;  /* 0x0000001804a4723c */ /* 0x000fe200000418a4 */
[----:B-1----:R-:W-:Y:S02]  /*dbb0*/  MOV R13, R124 ;  /* 0x0000007c000d7202 */ /* 0x002fe40000000f00 */
[----:B----4-:R-:W-:-:S03]  /*dbc0*/  F2FP.BF16.F32.PACK_AB R124, R210, R209 ;  /* 0x000000d1d27c723e */ /* 0x010fc600000010ff */
[----:B------:R-:W-:Y:S01]  /*dbd0*/  HMMA.16816.F32.BF16 R168, R4, R26, R168 ;  /* 0x0000001a04a8723c */ /* 0x000fe200000418a8 */
[----:B--2---:R-:W-:-:S05]  /*dbe0*/  FFMA.FTZ R10, R179, UR10, -R9 ;  /* 0x0000000ab30a7c23 */ /* 0x004fca0008010809 */
[C---:B------:R-:W-:Y:S01]  /*dbf0*/  HMMA.16816.F32.BF16 R56, R4.reuse, R140, R56 ;  /* 0x0000008c0438723c */ /* 0x040fe20000041838 */
[----:B------:R1:W-:Y:S05]  /*dc00*/  MUFU.EX2 R179, R10 ;  /* 0x0000000a00b37308 */ /* 0x0003ea0000000800 */
[C---:B------:R-:W-:Y:S06]  /*dc10*/  HMMA.16816.F32.BF16 R60, R4.reuse, R142, R60 ;  /* 0x0000008e043c723c */ /* 0x040fec000004183c */
[C---:B------:R-:W-:Y:S06]  /*dc20*/  HMMA.16816.F32.BF16 R72, R4.reuse, R20, R72 ;  /* 0x000000140448723c */ /* 0x040fec0000041848 */
[----:B------:R-:W-:Y:S01]  /*dc30*/  HMMA.16816.F32.BF16 R76, R4, R22, R76 ;  /* 0x00000016044c723c */ /* 0x000fe2000004184c */
[----:B-1----:R-:W-:-:S04]  /*dc40*/  FFMA.FTZ R10, R178, UR10, -R9 ;  /* 0x0000000ab20a7c23 */ /* 0x002fc80008010809 */
[----:B------:R1:W2:Y:S01]  /*dc50*/  MUFU.EX2 R178, R10 ;  /* 0x0000000a00b27308 */ /* 0x0002a20000000800 */
[C---:B------:R-:W-:Y:S06]  /*dc60*/  HMMA.16816.F32.BF16 R88, R4.reuse, R28, R88 ;  /* 0x0000001c0458723c */ /* 0x040fec0000041858 */
[C---:B------:R-:W-:Y:S06]  /*dc70*/  HMMA.16816.F32.BF16 R92, R4.reuse, R30, R92 ;  /* 0x0000001e045c723c */ /* 0x040fec000004185c */
[----:B---3--:R-:W-:Y:S01]  /*dc80*/  HMMA.16816.F32.BF16 R104, R4, R40, R104 ;  /* 0x000000280468723c */ /* 0x008fe20000041868 */
[--C-:B-1----:R-:W-:Y:S01]  /*dc90*/  FFMA.FTZ R10, R177, UR10, -R9.reuse ;  /* 0x0000000ab10a7c23 */ /* 0x102fe20008010809 */
[----:B------:R-:W-:-:S04]  /*dca0*/  FFMA.FTZ R9, R176, UR10, -R9 ;  /* 0x0000000ab0097c23 */ /* 0x000fc80008010809 */
[C---:B------:R-:W-:Y:S01]  /*dcb0*/  HMMA.16816.F32.BF16 R108, R4.reuse, R42, R108 ;  /* 0x0000002a046c723c */ /* 0x040fe2000004186c */
[----:B------:R1:W3:Y:S05]  /*dcc0*/  MUFU.EX2 R177, R10 ;  /* 0x0000000a00b17308 */ /* 0x0002ea0000000800 */
[----:B------:R-:W-:Y:S03]  /*dcd0*/  HMMA.16816.F32.BF16 R120, R4, R44, R120 ;  /* 0x0000002c0478723c */ /* 0x000fe60000041878 */
[----:B------:R4:W5:Y:S04]  /*dce0*/  MUFU.EX2 R139, R9 ;  /* 0x00000009008b7308 */ /* 0x0009680000000800 */
[----:B------:R-:W-:-:S02]  /*dcf0*/  F2FP.BF16.F32.PACK_AB R4, R125, R127 ;  /* 0x0000007f7d04723e */ /* 0x000fc400000010ff */
[----:B------:R-:W-:Y:S02]  /*dd00*/  F2FP.BF16.F32.PACK_AB R5, R248, R249 ;  /* 0x000000f9f805723e */ /* 0x000fe400000010ff */
[----:B------:R-:W-:Y:S02]  /*dd10*/  F2FP.BF16.F32.PACK_AB R6, R180, R252 ;  /* 0x000000fcb406723e */ /* 0x000fe400000010ff */
[----:B------:R-:W-:Y:S01]  /*dd20*/  F2FP.BF16.F32.PACK_AB R7, R251, R250 ;  /* 0x000000fafb07723e */ /* 0x000fe200000010ff */
[--C-:B-1----:R-:W-:Y:S01]  /*dd30*/  FFMA.FTZ R10, R187, UR10, -R12.reuse ;  /* 0x0000000abb0a7c23 */ /* 0x102fe2000801080c */
[----:B------:R-:W-:Y:S02]  /*dd40*/  MOV R187, R125 ;  /* 0x0000007d00bb7202 */ /* 0x000fe40000000f00 */
[----:B--2---:R-:W-:Y:S01]  /*dd50*/  F2FP.BF16.F32.PACK_AB R125, R178, R179 ;  /* 0x000000b3b27d723e */ /* 0x004fe200000010ff */
[----:B------:R-:W-:Y:S02]  /*dd60*/  MUFU.EX2 R138, R10 ;  /* 0x0000000a008a7308 */ /* 0x000fe40000000800 */
[----:B------:R-:W-:Y:S01]  /*dd70*/  HMMA.16816.F32.BF16 R148, R4, R16, R148 ;  /* 0x000000100494723c */ /* 0x000fe20000041894 */
[----:B----4-:R-:W-:Y:S01]  /*dd80*/  FFMA.FTZ R9, R192, UR10, -R12 ;  /* 0x0000000ac0097c23 */ /* 0x010fe2000801080c */
[----:B------:R-:W-:-:S02]  /*dd90*/  MOV R192, R126 ;  /* 0x0000007e00c07202 */ /* 0x000fc40000000f00 */
[----:B------:R-:W-:Y:S02]  /*dda0*/  F2FP.BF16.F32.PACK_AB R126, R208, R211 ;  /* 0x000000d3d07e723e */ /* 0x000fe400000010ff */
[C---:B------:R-:W-:Y:S01]  /*ddb0*/  HMMA.16816.F32.BF16 R160, R4.reuse, R24, R160 ;  /* 0x0000001804a0723c */ /* 0x040fe200000418a0 */
[----:B------:R-:W-:Y:S01]  /*ddc0*/  MOV R17, R180 ;  /* 0x000000b400117202 */ /* 0x000fe20000000f00 */
[----:B------:R-:W1:Y:S01]  /*ddd0*/  MUFU.EX2 R133, R9 ;  /* 0x0000000900857308 */ /* 0x000e620000000800 */
[----:B------:R-:W-:Y:S02]  /*dde0*/  FFMA.FTZ R0, R192, R0, R240 ;  /* 0x00000000c0007223 */ /* 0x000fe400000100f0 */
[----:B------:R-:W-:Y:S01]  /*ddf0*/  MOV R176, R17 ;  /* 0x0000001100b07202 */ /* 0x000fe20000000f00 */
[C---:B------:R-:W-:Y:S01]  /*de00*/  HMMA.16816.F32.BF16 R180, R4.reuse, R26, R172 ;  /* 0x0000001a04b4723c */ /* 0x040fe200000418ac */
[----:B------:R-:W-:Y:S01]  /*de10*/  FADD.FTZ R0, R241, R0 ;  /* 0x00000000f1007221 */ /* 0x000fe20000010000 */
[----:B------:R-:W-:Y:S03]  /*de20*/  LDSM.16.MT88.4 R172, [R215+0xa800] ;  /* 0x00a80000d7ac783b */ /* 0x000fe60000004200 */
[----:B------:R-:W-:Y:S01]  /*de30*/  FADD.FTZ R0, R243, R0 ;  /* 0x00000000f3007221 */ /* 0x000fe20000010000 */
[----:B------:R-:W-:Y:S01]  /*de40*/  HMMA.16816.F32.BF16 R188, R4, R18, R156 ;  /* 0x0000001204bc723c */ /* 0x000fe2000004189c */
[----:B------:R-:W2:Y:S02]  /*de50*/  LDSM.16.MT88.4 R156, [R213+0xa800] ;  /* 0x00a80000d59c783b */ /* 0x000ea40000004200 */
[----:B------:R-:W-:-:S03]  /*de60*/  FADD.FTZ R0, R242, R0 ;  /* 0x00000000f2007221 */ /* 0x000fc60000010000 */
[----:B------:R-:W-:Y:S01]  /*de70*/  HMMA.16816.F32.BF16 R36, R4, R32, R36 ;  /* 0x000000200424723c */ /* 0x000fe20000041824 */
[----:B------:R-:W-:-:S04]  /*de80*/  FADD.FTZ R0, R179, R0 ;  /* 0x00000000b3007221 */ /* 0x000fc80000010000 */
[----:B------:R-:W-:Y:S01]  /*de90*/  FADD.FTZ R0, R178, R0 ;  /* 0x00000000b2007221 */ /* 0x000fe20000010000 */
[----:B------:R-:W-:Y:S03]  /*dea0*/  HMMA.16816.F32.BF16 R52, R4, R140, R52 ;  /* 0x0000008c0434723c */ /* 0x000fe60000041834 */
[----:B---3--:R-:W-:-:S03]  /*deb0*/  FADD.FTZ R0, R177, R0 ;  /* 0x00000000b1007221 */ /* 0x008fc60000010000 */
[C---:B------:R-:W-:Y:S06]  /*dec0*/  HMMA.16816.F32.BF16 R68, R4.reuse, R20, R68 ;  /* 0x000000140444723c */ /* 0x040fec0000041844 */
[C---:B------:R-:W-:Y:S01]  /*ded0*/  HMMA.16816.F32.BF16 R24, R4.reuse, R22, R80 ;  /* 0x000000160418723c */ /* 0x040fe20000041850 */
[----:B------:R-:W-:Y:S05]  /*dee0*/  LDSM.16.MT88.4 R80, [R213+0xb800] ;  /* 0x00b80000d550783b */ /* 0x000fea0000004200 */
[C---:B------:R-:W-:Y:S06]  /*def0*/  HMMA.16816.F32.BF16 R84, R4.reuse, R28, R84 ;  /* 0x0000001c0454723c */ /* 0x040fec0000041854 */
[C---:B------:R-:W-:Y:S01]  /*df00*/  HMMA.16816.F32.BF16 R32, R4.reuse, R34, R48 ;  /* 0x000000220420723c */ /* 0x040fe20000041830 */
[----:B------:R-:W3:Y:S05]  /*df10*/  LDSM.16.MT88.4 R48, [R218+0xa800] ;  /* 0x00a80000da30783b */ /* 0x000eea0000004200 */
[C---:B------:R-:W-:Y:S01]  /*df20*/  HMMA.16816.F32.BF16 R140, R4.reuse, R142, R64 ;  /* 0x0000008e048c723c */ /* 0x040fe20000041840 */
[----:B------:R-:W4:Y:S05]  /*df30*/  LDSM.16.MT88.4 R64, [R217+0xa800] ;  /* 0x00a80000d940783b */ /* 0x000f2a0000004200 */
[C---:B------:R-:W-:Y:S01]  /*df40*/  HMMA.16816.F32.BF16 R28, R4.reuse, R30, R96 ;  /* 0x0000001e041c723c */ /* 0x040fe20000041860 */
[----:B------:R-:W4:Y:S05]  /*df50*/  LDSM.16.MT88.4 R96, [R215+0xb800] ;  /* 0x00b80000d760783b */ /* 0x000f2a0000004200 */
[C---:B------:R-:W-:Y:S06]  /*df60*/  HMMA.16816.F32.BF16 R100, R4.reuse, R40, R100 ;  /* 0x000000280464723c */ /* 0x040fec0000041864 */
[----:B------:R-:W-:Y:S01]  /*df70*/  HMMA.16816.F32.BF16 R20, R4, R42, R112 ;  /* 0x0000002a0414723c */ /* 0x000fe20000041870 */
[----:B------:R-:W-:Y:S01]  /*df80*/  MOV R41, R127 ;  /* 0x0000007f00297202 */ /* 0x000fe20000000f00 */
[----:B------:R-:W4:Y:S01]  /*df90*/  LDSM.16.MT88.4 R112, [R218+0xb800] ;  /* 0x00b80000da70783b */ /* 0x000f220000004200 */
[----:B-----5:R-:W-:-:S03]  /*dfa0*/  F2FP.BF16.F32.PACK_AB R127, R139, R177 ;  /* 0x000000b18b7f723e */ /* 0x020fc600000010ff */
[C---:B------:R-:W-:Y:S06]  /*dfb0*/  HMMA.16816.F32.BF16 R116, R4.reuse, R44, R116 ;  /* 0x0000002c0474723c */ /* 0x040fec0000041874 */
[----:B------:R-:W-:Y:S06]  /*dfc0*/  HMMA.16816.F32.BF16 R16, R4, R46, R128 ;  /* 0x0000002e0410723c */ /* 0x000fec0000041880 */
[----:B--2---:R-:W-:Y:S01]  /*dfd0*/  HMMA.16816.F32.BF16 R144, R124, R156, R144 ;  /* 0x0000009c7c90723c */ /* 0x004fe20000041890 */
[----:B------:R-:W-:Y:S01]  /*dfe0*/  FFMA.FTZ R4, R186, UR10, -R12 ;  /* 0x0000000aba047c23 */ /* 0x000fe2000801080c */
[----:B------:R-:W-:Y:S01]  /*dff0*/  FFMA.FTZ R5, R194, UR10, -R11 ;  /* 0x0000000ac2057c23 */ /* 0x000fe2000801080b */
[----:B------:R-:W-:-:S02]  /*e000*/  MOV R194, R15 ;  /* 0x0000000f00c27202 */ /* 0x000fc40000000f00 */
[----:B------:R2:W-:Y:S01]  /*e010*/  MUFU.EX2 R132, R4 ;  /* 0x0000000400847308 */ /* 0x0005e20000000800 */
[----:B------:R-:W-:Y:S01]  /*e020*/  MOV R186, R13 ;  /* 0x0000000d00ba7202 */ /* 0x000fe20000000f00 */
[----:B------:R-:W-:Y:S01]  /*e030*/  HMMA.16816.F32.BF16 R152, R124, R158, R152 ;  /* 0x0000009e7c98723c */ /* 0x000fe20000041898 */
[----:B-1----:R-:W-:-:S03]  /*e040*/  F2FP.BF16.F32.PACK_AB R128, R133, R138 ;  /* 0x0000008a8580723e */ /* 0x002fc600000010ff */
[----:B------:R-:W-:Y:S02]  /*e050*/  FFMA.FTZ R2, R186, R2, R245 ;  /* 0x00000002ba027223 */ /* 0x000fe400000100f5 */
[----:B------:R-:W1:Y:S01]  /*e060*/  MUFU.EX2 R9, R5 ;  /* 0x0000000500097308 */ /* 0x000e620000000800 */
[----:B------:R-:W-:Y:S01]  /*e070*/  HMMA.16816.F32.BF16 R164, R124, R172, R164 ;  /* 0x000000ac7ca4723c */ /* 0x000fe200000418a4 */
[----:B------:R-:W-:-:S04]  /*e080*/  FADD.FTZ R2, R244, R2 ;  /* 0x00000002f4027221 */ /* 0x000fc80000010000 */
[----:B------:R-:W-:Y:S01]  /*e090*/  FADD.FTZ R2, R246, R2 ;  /* 0x00000002f6027221 */ /* 0x000fe20000010000 */
[C---:B------:R-:W-:Y:S01]  /*e0a0*/  HMMA.16816.F32.BF16 R168, R124.reuse, R174, R168 ;  /* 0x000000ae7ca8723c */ /* 0x040fe200000418a8 */
[----:B--2---:R-:W-:Y:S01]  /*e0b0*/  FFMA.FTZ R4, R184, UR10, -R12 ;  /* 0x0000000ab8047c23 */ /* 0x004fe2000801080c */
[----:B------:R-:W-:Y:S01]  /*e0c0*/  MOV R184, R14 ;  /* 0x0000000e00b87202 */ /* 0x000fe20000000f00 */
[----:B------:R-:W-:Y:S01]  /*e0d0*/  FADD.FTZ R2, R247, R2 ;  /* 0x00000002f7027221 */ /* 0x000fe20000010000 */
[----:B------:R-:W2:Y:S01]  /*e0e0*/  LDSM.16.MT88.4 R12, [R217+0xb800] ;  /* 0x00b80000d90c783b */ /* 0x000ea20000004200 */
[----:B------:R5:W1:Y:S01]  /*e0f0*/  MUFU.EX2 R10, R4 ;  /* 0x00000004000a7308 */ /* 0x000a620000000800 */
[----:B---3--:R-:W-:Y:S01]  /*e100*/  HMMA.16816.F32.BF16 R44, R124, R50, R204 ;  /* 0x000000327c2c723c */ /* 0x008fe200000418cc */
[----:B------:R-:W-:Y:S01]  /*e110*/  FFMA.FTZ R3, R184, R3, R249 ;  /* 0x00000003b8037223 */ /* 0x000fe200000100f9 */
[----:B------:R-:W-:-:S03]  /*e120*/  FADD.FTZ R2, R209, R2 ;  /* 0x00000002d1027221 */ /* 0x000fc60000010000 */
[----:B------:R-:W-:Y:S01]  /*e130*/  FADD.FTZ R3, R248, R3 ;  /* 0x00000003f8037221 */ /* 0x000fe20000010000 */
[----:B------:R-:W-:Y:S01]  /*e140*/  FADD.FTZ R2, R210, R2 ;  /* 0x00000002d2027221 */ /* 0x000fe20000010000 */
[----:B----4-:R-:W-:Y:S02]  /*e150*/  HMMA.16816.F32.BF16 R56, R124, R64, R56 ;  /* 0x000000407c38723c */ /* 0x010fe40000041838 */
[----:B------:R-:W-:Y:S01]  /*e160*/  FADD.FTZ R3, R250, R3 ;  /* 0x00000003fa037221 */ /* 0x000fe20000010000 */
[----:B------:R-:W-:-:S03]  /*e170*/  FADD.FTZ R2, R211, R2 ;  /* 0x00000002d3027221 */ /* 0x000fc60000010000 */
[----:B------:R-:W-:Y:S01]  /*e180*/  FADD.FTZ R3, R251, R3 ;  /* 0x00000003fb037221 */ /* 0x000fe20000010000 */
[----:B------:R-:W-:Y:S01]  /*e190*/  FADD.FTZ R245, R208, R2 ;  /* 0x00000002d0f57221 */ /* 0x000fe20000010000 */
[C---:B------:R-:W-:Y:S01]  /*e1a0*/  HMMA.16816.F32.BF16 R60, R124.reuse, R66, R60 ;  /* 0x000000427c3c723c */ /* 0x040fe2000004183c */
[----:B-----5:R-:W-:Y:S01]  /*e1b0*/  FFMA.FTZ R4, R195, UR10, -R11 ;  /* 0x0000000ac3047c23 */ /* 0x020fe2000801080b */
[----:B------:R-:W-:Y:S01]  /*e1c0*/  MOV R195, R41 ;  /* 0x0000002900c37202 */ /* 0x000fe20000000f00 */
[----:B-1----:R-:W-:Y:S01]  /*e1d0*/  FADD.FTZ R3, R9, R3 ;  /* 0x0000000309037221 */ /* 0x002fe20000010000 */
[----:B------:R-:W-:Y:S01]  /*e1e0*/  F2FP.BF16.F32.PACK_AB R130, R10, R132 ;  /* 0x000000840a82723e */ /* 0x000fe200000010ff */
[----:B------:R1:W3:Y:S01]  /*e1f0*/  MUFU.EX2 R7, R4 ;  /* 0x0000000400077308 */ /* 0x0002e20000000800 */
[C---:B------:R-:W-:Y:S06]  /*e200*/  HMMA.16816.F32.BF16 R40, R124.reuse, R48, R200 ;  /* 0x000000307c28723c */ /* 0x040fec00000418c8 */
[C---:B------:R-:W-:Y:S06]  /*e210*/  HMMA.16816.F32.BF16 R72, R124.reuse, R80, R72 ;  /* 0x000000507c48723c */ /* 0x040fec0000041848 */
[----:B------:R-:W-:Y:S01]  /*e220*/  HMMA.16816.F32.BF16 R76, R124, R82, R76 ;  /* 0x000000527c4c723c */ /* 0x000fe2000004184c */
[----:B-1----:R-:W-:Y:S01]  /*e230*/  FFMA.FTZ R4, R193, UR10, -R11 ;  /* 0x0000000ac1047c23 */ /* 0x002fe2000801080b */
[C---:B---3--:R-:W-:Y:S01]  /*e240*/  FADD.FTZ R3, R7.reuse, R3 ;  /* 0x0000000307037221 */ /* 0x048fe20000010000 */
[----:B------:R-:W-:-:S03]  /*e250*/  F2FP.BF16.F32.PACK_AB R129, R7, R9 ;  /* 0x000000090781723e */ /* 0x000fc600000010ff */
[C---:B------:R-:W-:Y:S01]  /*e260*/  HMMA.16816.F32.BF16 R88, R124.reuse, R96, R88 ;  /* 0x000000607c58723c */ /* 0x040fe20000041858 */
[----:B------:R1:W3:Y:S05]  /*e270*/  MUFU.EX2 R6, R4 ;  /* 0x0000000400067308 */ /* 0x0002ea0000000800 */
[C---:B------:R-:W-:Y:S06]  /*e280*/  HMMA.16816.F32.BF16 R92, R124.reuse, R98, R92 ;  /* 0x000000627c5c723c */ /* 0x040fec000004185c */
[----:B------:R-:W-:Y:S01]  /*e290*/  HMMA.16816.F32.BF16 R104, R124, R112, R104 ;  /* 0x000000707c68723c */ /* 0x000fe20000041868 */
[----:B-1----:R-:W-:Y:S01]  /*e2a0*/  FFMA.FTZ R4, R185, UR10, -R11 ;  /* 0x0000000ab9047c23 */ /* 0x002fe2000801080b */
[----:B---3--:R-:W-:-:S04]  /*e2b0*/  FADD.FTZ R3, R6, R3 ;  /* 0x0000000306037221 */ /* 0x008fc80000010000 */
[C---:B------:R-:W-:Y:S01]  /*e2c0*/  HMMA.16816.F32.BF16 R108, R124.reuse, R114, R108 ;  /* 0x000000727c6c723c */ /* 0x040fe2000004186c */
[----:B------:R1:W3:Y:S05]  /*e2d0*/  MUFU.EX2 R5, R4 ;  /* 0x0000000400057308 */ /* 0x0002ea0000000800 */
[C---:B--2---:R-:W-:Y:S06]  /*e2e0*/  HMMA.16816.F32.BF16 R120, R124.reuse, R12, R120 ;  /* 0x0000000c7c78723c */ /* 0x044fec0000041878 */
[----:B------:R-:W-:Y:S01]  /*e2f0*/  HMMA.16816.F32.BF16 R124, R124, R14, R196 ;  /* 0x0000000e7c7c723c */ /* 0x000fe200000418c4 */
[----:B-1----:R-:W-:Y:S01]  /*e300*/  FFMA.FTZ R4, R194, R8, R195 ;  /* 0x00000008c2047223 */ /* 0x002fe200000100c3 */
[C---:B---3--:R-:W-:Y:S01]  /*e310*/  FADD.FTZ R244, R5.reuse, R3 ;  /* 0x0000000305f47221 */ /* 0x048fe20000010000 */
[----:B------:R-:W-:-:S02]  /*e320*/  F2FP.BF16.F32.PACK_AB R131, R5, R6 ;  /* 0x000000060583723e */ /* 0x000fc400000010ff */
[----:B------:R-:W-:-:S04]  /*e330*/  FADD.FTZ R4, R187, R4 ;  /* 0x00000004bb047221 */ /* 0x000fc80000010000 */
[----:B------:R-:W-:Y:S01]  /*e340*/  FADD.FTZ R4, R252, R4 ;  /* 0x00000004fc047221 */ /* 0x000fe20000010000 */
[----:B------:R-:W-:Y:S01]  /*e350*/  FADD.FTZ R252, R139, R0 ;  /* 0x000000008bfc7221 */ /* 0x000fe20000010000 */
[----:B------:R-:W-:Y:S02]  /*e360*/  HMMA.16816.F32.BF16 R148, R128, R156, R148 ;  /* 0x0000009c8094723c */ /* 0x000fe40000041894 */
[----:B------:R-:W-:-:S04]  /*e370*/  FADD.FTZ R4, R176, R4 ;  /* 0x00000004b0047221 */ /* 0x000fc80000010000 */
[----:B------:R-:W-:Y:S01]  /*e380*/  FADD.FTZ R4, R138, R4 ;  /* 0x000000048a047221 */ /* 0x000fe20000010000 */
[----:B------:R-:W-:Y:S03]  /*e390*/  HMMA.16816.F32.BF16 R160, R128, R172, R160 ;  /* 0x000000ac80a0723c */ /* 0x000fe600000418a0 */
[----:B------:R-:W-:-:S03]  /*e3a0*/  FADD.FTZ R4, R133, R4 ;  /* 0x0000000485047221 */ /* 0x000fc60000010000 */
[----:B------:R-:W-:Y:S01]  /*e3b0*/  HMMA.16816.F32.BF16 R36, R128, R48, R36 ;  /* 0x000000308024723c */ /* 0x000fe20000041824 */
[----:B------:R-:W-:-:S04]  /*e3c0*/  FADD.FTZ R4, R132, R4 ;  /* 0x0000000484047221 */ /* 0x000fc80000010000 */
[----:B------:R-:W-:Y:S01]  /*e3d0*/  FADD.FTZ R247, R10, R4 ;  /* 0x000000040af77221 */ /* 0x000fe20000010000 */
[C---:B------:R-:W-:Y:S04]  /*e3e0*/  HMMA.16816.F32.BF16 R52, R128.reuse, R64, R52 ;  /* 0x000000408034723c */ /* 0x040fe80000041834 */
[----:B------:R1:W-:Y:S02]  /*e3f0*/  STL [R1+0x10], R247 ;  /* 0x000010f701007387 */ /* 0x0003e40000100800 */
[C---:B------:R-:W-:Y:S02]  /*e400*/  HMMA.16816.F32.BF16 R68, R128.reuse, R80, R68 ;  /* 0x000000508044723c */ /* 0x040fe40000041844 */
        /* <DEDUP_REMOVED lines=532> */
.L_x_2887:
[----:B------:R-:W-:Y:S05]  /*10550*/  BSYNC B0 ;  /* 0x0000000000007941 */ /* 0x000fea0003800000 */
.L_x_2886:
[----:B------:R-:W0:Y:S02]  /*10560*/  LDGDEPBAR ;  /* 0x00000000000079af */ /* 0x000e240000000000 */
.L_x_2885:
        /* <DEDUP_REMOVED lines=931> */
.L_x_2890:
[----:B------:R-:W-:Y:S05]  /*13fa0*/  BSYNC B0 ;  /* 0x0000000000007941 */ /* 0x000fea0003800000 */
.L_x_2889:
[----:B------:R-:W0:Y:S02]  /*13fb0*/  LDGDEPBAR ;  /* 0x00000000000079af */ /* 0x000e240000000000 */
.L_x_2888:
        /* <DEDUP_REMOVED lines=309> */
[----:B------:R-:W-:Y:S01]  /*15310*/  HMMA.16816.F32.BF16 R180, R4, R26, R172 ;  /* 0x0000001a04b4723c */ /* 0x000fe200000418ac */
[----:B------:R-:W-:Y:S01]  /*15320*/  LDSM.16.MT88.4 R172, [R215+0xa800] ;  /* 0x00a80000d7ac783b */ /* 0x000fe20000004200 */
[----:B------:R-:W-:-:S04]  /*15330*/  FADD.FTZ R0, R241, R0 ;  /* 0x00000000f1007221 */ /* 0x000fc80000010000 */
[----:B------:R-:W-:Y:S01]  /*15340*/  HMMA.16816.F32.BF16 R188, R4, R18, R156 ;  /* 0x0000001204bc723c */ /* 0x000fe2000004189c */
[----:B------:R-:W2:Y:S01]  /*15350*/  LDSM.16.MT88.4 R156, [R213+0xa800] ;  /* 0x00a80000d59c783b */ /* 0x000ea20000004200 */
[----:B------:R-:W-:-:S04]  /*15360*/  FADD.FTZ R0, R243, R0 ;  /* 0x00000000f3007221 */ /* 0x000fc80000010000 */
[----:B------:R-:W-:Y:S01]  /*15370*/  HMMA.16816.F32.BF16 R36, R4, R32, R36 ;  /* 0x000000200424723c */ /* 0x000fe20000041824 */
[----:B------:R-:W-:-:S04]  /*15380*/  FADD.FTZ R0, R242, R0 ;  /* 0x00000000f2007221 */ /* 0x000fc80000010000 */
[----:B------:R-:W-:Y:S01]  /*15390*/  FADD.FTZ R0, R179, R0 ;  /* 0x00000000b3007221 */ /* 0x000fe20000010000 */
[----:B------:R-:W-:Y:S03]  /*153a0*/  HMMA.16816.F32.BF16 R52, R4, R140, R52 ;  /* 0x0000008c0434723c */ /* 0x000fe60000041834 */
[----:B------:R-:W-:-:S03]  /*153b0*/  FADD.FTZ R0, R178, R0 ;  /* 0x00000000b2007221 */ /* 0x000fc60000010000 */
[----:B------:R-:W-:Y:S01]  /*153c0*/  HMMA.16816.F32.BF16 R68, R4, R20, R68 ;  /* 0x000000140444723c */ /* 0x000fe20000041844 */
[----:B---3--:R-:W-:-:S04]  /*153d0*/  FADD.FTZ R0, R177, R0 ;  /* 0x00000000b1007221 */ /* 0x008fc80000010000 */
[C---:B-----5:R-:W-:Y:S01]  /*153e0*/  FADD.FTZ R0, R139.reuse, R0 ;  /* 0x000000008b007221 */ /* 0x060fe20000010000 */
        /* <DEDUP_REMOVED lines=98> */
.L_x_2878:
        /* <DEDUP_REMOVED lines=22> */
[----:B------:R-:W3:Y:S01]  /*15b70*/  LDL.LU.64 R6, [R1] ;  /* 0x0000000001067983 */ /* 0x000ee20000300a00 */
[----:B-1----:R-:W-:-:S03]  /*15b80*/  IMAD.MOV.U32 R3, RZ, RZ, R136 ;  /* 0x000000ffff037224 */ /* 0x002fc600078e0088 */
[----:B--2---:R-:W3:Y:S02]  /*15b90*/  LDL.LU.64 R4, [R1+0x20] ;  /* 0x0000200001047983 */ /* 0x004ee40000300a00 */
[----:B---3--:R-:W-:-:S05]  /*15ba0*/  MOV R5, R7 ;  /* 0x0000000700057202 */ /* 0x008fca0000000f00 */
[----:B------:R1:W-:Y:S01]  /*15bb0*/  STL.64 [R1+0x20], R4 ;  /* 0x0000200401007387 */ /* 0x0003e20000100a00 */
[----:B------:R-:W-:Y:S05]  /*15bc0*/  BRA `(.L_x_2892) ;  /* 0x0000000000c47947 */ /* 0x000fea0003800000 */
.L_x_2894:
        /* <DEDUP_REMOVED lines=49> */
.L_x_2892:
        /* <DEDUP_REMOVED lines=60> */
[----:B------:R-:W-:Y:S04]  /*162a0*/  IADD3 R2, R228, -R0, RZ ;  /* 0x80000000e4027210 */ /* 0x000fe80007ffe0ff */
[----:B------:R-:W-:Y:S01]  /*162b0*/  LDSM.16.M88.4 R176, [R216] ;  /* 0x00000000d8b0783b */ /* 0x000fe20000000200 */
[----:B------:R-:W-:Y:S04]  /*162c0*/  IABS R2, R2 ;  /* 0x0000000200027213 */ /* 0x000fe80000000000 */
[----:B------:R-:W4:Y:S05]  /*162d0*/  LDSM.16.M88.4 R180, [R223] ;  /* 0x00000000dfb4783b */ /* 0x000f2a0000000200 */
        /* <DEDUP_REMOVED lines=88> */
[----:B------:R1:W-:Y:S01]  /*16860*/  MUFU.TANH R183, R5 ;  /* 0x0000000500b77308 */ /* 0x0003e20000002400 */
[----:B------:R-:W-:Y:S01]  /*16870*/  FMUL.FTZ R6, R6, UR5 ;  /* 0x0000000506067c20 */ /* 0x000fe20008410000 */
[----:B------:R-:W-:Y:S01]  /*16880*/  FMUL.FTZ R9, R9, UR5 ;  /* 0x0000000509097c20 */ /* 0x000fe20008410000 */
[----:B------:R-:W-:Y:S01]  /*16890*/  FMUL.FTZ R143, R10, UR5 ;  /* 0x000000050a8f7c20 */ /* 0x000fe20008410000 */
[----:B------:R-:W-:Y:S01]  /*168a0*/  FMUL.FTZ R181, R11, UR5 ;  /* 0x000000050bb57c20 */ /* 0x000fe20008410000 */
[----:B------:R-:W-:Y:S05]  /*168b0*/  FMUL.FTZ R180, R8, UR5 ;  /* 0x0000000508b47c20 */ /* 0x000fea0008410000 */
[----:B------:R2:W3:Y:S01]  /*168c0*/  MUFU.TANH R185, R4 ;  /* 0x0000000400b97308 */ /* 0x0004e20000002400 */
[----:B------:R-:W-:Y:S01]  /*168d0*/  FMUL.FTZ R136, R12, UR5 ;  /* 0x000000050c887c20 */ /* 0x000fe20008410000 */
[----:B------:R-:W-:Y:S01]  /*168e0*/  FMUL.FTZ R13, R13, UR5 ;  /* 0x000000050d0d7c20 */ /* 0x000fe20008410000 */
[----:B------:R-:W-:Y:S01]  /*168f0*/  FMUL.FTZ R14, R14, UR5 ;  /* 0x000000050e0e7c20 */ /* 0x000fe20008410000 */
[----:B------:R-:W-:Y:S01]  /*16900*/  FMUL.FTZ R15, R15, UR5 ;  /* 0x000000050f0f7c20 */ /* 0x000fe20008410000 */
[----:B------:R-:W-:Y:S01]  /*16910*/  FMUL.FTZ R140, R18, UR5 ;  /* 0x00000005128c7c20 */ /* 0x000fe20008410000 */
[----:B------:R-:W-:Y:S04]  /*16920*/  FMUL.FTZ R135, R16, UR5 ;  /* 0x0000000510877c20 */ /* 0x000fe80008410000 */
[----:B------:R4:W5:Y:S01]  /*16930*/  MUFU.TANH R137, R7 ;  /* 0x0000000700897308 */ /* 0x0009620000002400 */
[----:B-1----:R-:W-:Y:S01]  /*16940*/  I2FP.F32.S32 R5, R2 ;  /* 0x0000000200057245 */ /* 0x002fe20000201400 */
[----:B------:R-:W-:Y:S02]  /*16950*/  VIADD R2, R0, 0x1 ;  /* 0x0000000100027836 */ /* 0x000fe40000000000 */
[----:B------:R-:W-:Y:S01]  /*16960*/  FMUL.FTZ R141, R17, UR5 ;  /* 0x00000005118d7c20 */ /* 0x000fe20008410000 */
[----:B------:R-:W-:Y:S02]  /*16970*/  FMUL.FTZ R142, R19, UR5 ;  /* 0x00000005138e7c20 */ /* 0x000fe40008410000 */
[----:B------:R-:W-:Y:S03]  /*16980*/  ISETP.GE.AND P6, PT, R2, R233, PT ;  /* 0x000000e90200720c */ /* 0x000fe60003fc6270 */
[----:B------:R1:W-:Y:S01]  /*16990*/  MUFU.TANH R184, R6 ;  /* 0x0000000600b87308 */ /* 0x0003e20000002400 */
[--C-:B--2---:R-:W-:Y:S02]  /*169a0*/  IMAD.IADD R4, R234, 0x1, -R0.reuse ;  /* 0x00000001ea047824 */ /* 0x104fe400078e0a00 */
[----:B---3--:R-:W-:Y:S01]  /*169b0*/  FFMA.FTZ R185, R5, -UR19, R185 ;  /* 0x8000001305b97c23 */ /* 0x008fe200080100b9 */
[C---:B------:R-:W-:Y:S01]  /*169c0*/  IMAD.IADD R5, R229.reuse, 0x1, -R0 ;  /* 0x00000001e5057824 */ /* 0x040fe200078e0a00 */
[C---:B------:R-:W-:Y:S02]  /*169d0*/  ISETP.GE.AND P5, PT, R2.reuse, R232, PT ;  /* 0x000000e80200720c */ /* 0x040fe40003fa6270 */
[----:B------:R-:W-:Y:S03]  /*169e0*/  ISETP.GE.AND P3, PT, R2, R231, PT ;  /* 0x000000e70200720c */ /* 0x000fe60003f66270 */
[----:B------:R2:W-:Y:S01]  /*169f0*/  MUFU.TANH R182, R9 ;  /* 0x0000000900b67308 */ /* 0x0005e20000002400 */
[----:B----4-:R-:W-:Y:S01]  /*16a00*/  IABS R7, R4 ;  /* 0x0000000400077213 */ /* 0x010fe20000000000 */
[--C-:B------:R-:W-:Y:S01]  /*16a10*/  IMAD.IADD R4, R228, 0x1, -R2.reuse ;  /* 0x00000001e4047824 */ /* 0x100fe200078e0a02 */
[----:B------:R-:W-:Y:S02]  /*16a20*/  IABS R8, R5 ;  /* 0x0000000500087213 */ /* 0x000fe40000000000 */
[----:B------:R-:W-:Y:S02]  /*16a30*/  ISETP.GE.AND P2, PT, R2, R230, PT ;  /* 0x000000e60200720c */ /* 0x000fe40003f46270 */
[----:B------:R-:W-:Y:S03]  /*16a40*/  IABS R5, R4 ;  /* 0x0000000400057213 */ /* 0x000fe60000000000 */
[----:B------:R-:W3:Y:S01]  /*16a50*/  MUFU.TANH R180, R180 ;  /* 0x000000b400b47308 */ /* 0x000ee20000002400 */
[----:B-1----:R-:W-:Y:S02]  /*16a60*/  IADD3 R6, R234, -R2, RZ ;  /* 0x80000002ea067210 */ /* 0x002fe40007ffe0ff */
[----:B------:R-:W-:Y:S02]  /*16a70*/  I2FP.F32.S32 R133, R5 ;  /* 0x0000000500857245 */ /* 0x000fe40000201400 */
[----:B------:R-:W-:Y:S01]  /*16a80*/  IABS R4, R6 ;  /* 0x0000000600047213 */ /* 0x000fe20000000000 */
[----:B------:R-:W-:Y:S01]  /*16a90*/  IMAD.MOV.U32 R6, RZ, RZ, R7 ;  /* 0x000000ffff067224 */ /* 0x000fe200078e0007 */
[C---:B------:R-:W-:Y:S03]  /*16aa0*/  ISETP.GE.OR P6, PT, R2.reuse, R239, !P6 ;  /* 0x000000ef0200720c */ /* 0x040fe600077c6670 */
[----:B------:R-:W1:Y:S01]  /*16ab0*/  MUFU.TANH R143, R143 ;  /* 0x0000008f008f7308 */ /* 0x000e620000002400 */
[----:B------:R-:W-:Y:S01]  /*16ac0*/  IMAD.IADD R7, R229, 0x1, -R2 ;  /* 0x00000001e5077824 */ /* 0x000fe200078e0a02 */
[----:B--2---:R-:W-:Y:S01]  /*16ad0*/  I2FP.F32.S32 R9, R4 ;  /* 0x0000000400097245 */ /* 0x004fe20000201400 */
[----:B------:R-:W-:Y:S01]  /*16ae0*/  FFMA.FTZ R183, R133, -UR19, R183 ;  /* 0x8000001385b77c23 */ /* 0x000fe200080100b7 */
[----:B------:R-:W-:Y:S02]  /*16af0*/  I2FP.F32.S32 R11, R6 ;  /* 0x00000006000b7245 */ /* 0x000fe40000201400 */
[----:B------:R-:W-:Y:S01]  /*16b00*/  IABS R10, R7 ;  /* 0x00000007000a7213 */ /* 0x000fe20000000000 */
[----:B-----5:R-:W-:Y:S03]  /*16b10*/  FFMA.FTZ R137, R9, -UR19, R137 ;  /* 0x8000001309897c23 */ /* 0x020fe60008010089 */
[----:B------:R-:W-:Y:S01]  /*16b20*/  MUFU.TANH R136, R136 ;  /* 0x0000008800887308 */ /* 0x000fe20000002400 */
[----:B------:R-:W-:Y:S01]  /*16b30*/  I2FP.F32.S32 R9, R8 ;  /* 0x0000000800097245 */ /* 0x000fe20000201400 */
[----:B------:R-:W2:Y:S01]  /*16b40*/  LDSM.16.M88.4 R4, [R219+0x1800] ;  /* 0x00180000db04783b */ /* 0x000ea20000000200 */
[----:B------:R-:W-:Y:S01]  /*16b50*/  I2FP.F32.S32 R8, R10 ;  /* 0x0000000a00087245 */ /* 0x000fe20000201400 */
[----:B------:R-:W-:Y:S06]  /*16b60*/  DEPBAR.LE SB0, 0x0 ;  /* 0x000080000000791a */ /* 0x000fec0000000000 */
[----:B------:R-:W-:Y:S01]  /*16b70*/  MUFU.TANH R134, R13 ;  /* 0x0000000d00867308 */ /* 0x000fe20000002400 */
[C---:B------:R-:W-:Y:S01]  /*16b80*/  ISETP.GE.OR P5, PT, R2.reuse, R238, !P5 ;  /* 0x000000ee0200720c */ /* 0x040fe20006fa6670 */
[----:B---3--:R-:W-:Y:S01]  /*16b90*/  FFMA.FTZ R180, R9, -UR19, R180 ;  /* 0x8000001309b47c23 */ /* 0x008fe200080100b4 */
[C---:B------:R-:W-:Y:S01]  /*16ba0*/  ISETP.GE.OR P3, PT, R2.reuse, R237, !P3 ;  /* 0x000000ed0200720c */ /* 0x040fe20005f66670 */
[----:B------:R-:W-:Y:S01]  /*16bb0*/  IMAD.IADD R9, R235, 0x1, -R0 ;  /* 0x00000001eb097824 */ /* 0x000fe200078e0a00 */
[----:B------:R-:W-:Y:S01]  /*16bc0*/  ISETP.GE.OR P2, PT, R2, R236, !P2 ;  /* 0x000000ec0200720c */ /* 0x000fe20005746670 */
[----:B------:R-:W-:Y:S01]  /*16bd0*/  FFMA.FTZ R182, R8, -UR19, R182 ;  /* 0x8000001308b67c23 */ /* 0x000fe200080100b6 */
[C---:B------:R-:W-:Y:S03]  /*16be0*/  VIADD R8, R0.reuse, 0x8 ;  /* 0x0000000800087836 */ /* 0x040fe60000000000 */
[----:B------:R-:W3:Y:S01]  /*16bf0*/  MUFU.TANH R181, R181 ;  /* 0x000000b500b57308 */ /* 0x000ee20000002400 */
[----:B------:R-:W-:Y:S01]  /*16c00*/  BAR.SYNC.DEFER_BLOCKING 0x0 ;  /* 0x0000000000007b1d */ /* 0x000fe20000010000 */
[----:B------:R-:W-:Y:S01]  /*16c10*/  FFMA.FTZ R184, R11, -UR19, R184 ;  /* 0x800000130bb87c23 */ /* 0x000fe200080100b8 */
[----:B------:R-:W-:Y:S01]  /*16c20*/  IADD3 R10, R235, -R2, RZ ;  /* 0x80000002eb0a7210 */ /* 0x000fe20007ffe0ff */
[----:B------:R-:W-:Y:S01]  /*16c30*/  VIADD R2, R0, 0x9 ;  /* 0x0000000900027836 */ /* 0x000fe20000000000 */
[----:B------:R-:W-:Y:S01]  /*16c40*/  IABS R9, R9 ;  /* 0x0000000900097213 */ /* 0x000fe20000000000 */
[C---:B------:R-:W-:Y:S01]  /*16c50*/  IMAD.IADD R11, R229.reuse, 0x1, -R8 ;  /* 0x00000001e50b7824 */ /* 0x040fe200078e0a08 */
[----:B------:R-:W-:Y:S01]  /*16c60*/  IABS R12, R10 ;  /* 0x0000000a000c7213 */ /* 0x000fe20000000000 */
[----:B------:R-:W-:Y:S01]  /*16c70*/  IMAD.IADD R10, R229, 0x1, -R2 ;  /* 0x00000001e50a7824 */ /* 0x000fe200078e0a02 */
[----:B------:R-:W-:Y:S02]  /*16c80*/  I2FP.F32.S32 R9, R9 ;  /* 0x0000000900097245 */ /* 0x000fe40000201400 */
[----:B------:R-:W-:Y:S02]  /*16c90*/  IABS R11, R11 ;  /* 0x0000000b000b7213 */ /* 0x000fe40000000000 */
[----:B------:R-:W-:Y:S01]  /*16ca0*/  IABS R10, R10 ;  /* 0x0000000a000a7213 */ /* 0x000fe20000000000 */
[----:B-1----:R-:W-:Y:S01]  /*16cb0*/  FFMA.FTZ R143, R9, -UR19, R143 ;  /* 0x80000013098f7c23 */ /* 0x002fe2000801008f */
[----:B------:R-:W-:Y:S02]  /*16cc0*/  MOV R9, R11 ;  /* 0x0000000b00097202 */ /* 0x000fe40000000f00 */
[----:B------:R-:W-:Y:S05]  /*16cd0*/  I2FP.F32.S32 R12, R12 ;  /* 0x0000000c000c7245 */ /* 0x000fea0000201400 */
[----:B---3--:R-:W-:Y:S01]  /*16ce0*/  FFMA.FTZ R181, R12, -UR19, R181 ;  /* 0x800000130cb57c23 */ /* 0x008fe200080100b5 */
[-C--:B--2---:R-:W-:Y:S01]  /*16cf0*/  HMMA.16816.F32.BF16 R20, R188, R4.reuse, R20 ;  /* 0x00000004bc14723c */ /* 0x084fe20000041814 */
[----:B------:R1:W2:Y:S05]  /*16d00*/  MUFU.TANH R133, R14 ;  /* 0x0000000e00857308 */ /* 0x0002aa0000002400 */
[C---:B------:R-:W-:Y:S05]  /*16d10*/  HMMA.16816.F32.BF16 R24, R176.reuse, R4, R24 ;  /* 0x00000004b018723c */ /* 0x040fea0000041818 */
[----:B------:R1:W3:Y:S01]  /*16d20*/  MUFU.TANH R18, R15 ;  /* 0x0000000f00127308 */ /* 0x0002e20000002400 */
[-C--:B------:R-:W-:Y:S05]  /*16d30*/  HMMA.16816.F32.BF16 R28, R176, R6.reuse, R28 ;  /* 0x00000006b01c723c */ /* 0x080fea000004181c */
[----:B------:R-:W-:Y:S01]  /*16d40*/  I2FP.F32.S32 R4, R9 ;  /* 0x0000000900047245 */ /* 0x000fe20000201400 */
[----:B------:R-:W-:Y:S05]  /*16d50*/  HMMA.16816.F32.BF16 R32, R188, R6, R32 ;  /* 0x00000006bc20723c */ /* 0x000fea0000041820 */
[----:B------:R-:W-:Y:S01]  /*16d60*/  I2FP.F32.S32 R5, R10 ;  /* 0x0000000a00057245 */ /* 0x000fe20000201400 */
[----:B------:R-:W-:Y:S01]  /*16d70*/  FFMA.FTZ R136, R4, -UR19, R136 ;  /* 0x8000001304887c23 */ /* 0x000fe20008010088 */
[----:B------:R-:W-:Y:S04]  /*16d80*/  IMAD.IADD R4, R235, 0x1, -R2 ;  /* 0x00000001eb047824 */ /* 0x000fe800078e0a02 */
[----:B------:R-:W-:Y:S01]  /*16d90*/  FFMA.FTZ R134, R5, -UR19, R134 ;  /* 0x8000001305867c23 */ /* 0x000fe20008010086 */
[----:B------:R-:W-:Y:S01]  /*16da0*/  IABS R9, R4 ;  /* 0x0000000400097213 */ /* 0x000fe20000000000 */
[----:B------:R-:W-:Y:S05]  /*16db0*/  IMAD.IADD R5, R235, 0x1, -R8 ;  /* 0x00000001eb057824 */ /* 0x000fea00078e0a08 */
[----:B------:R-:W-:Y:S01]  /*16dc0*/  IABS R16, R5 ;  /* 0x0000000500107213 */ /* 0x000fe20000000000 */
[----:B-123--:R-:W-:Y:S06]  /*16dd0*/  @P0 BRA `(.L_x_2894) ;  /* 0xffffffec007c0947 */ /* 0x00efec000383ffff */
.L_x_2893:
[----:B------:R-:W-:Y:S01]  /*16de0*/  ISETP.GE.AND P1, PT, R0, R233, PT ;  /* 0x000000e90000720c */ /* 0x000fe20003f26270 */
[----:B------:R-:W-:Y:S01]  /*16df0*/  FMUL.FTZ R24, R24, UR5 ;  /* 0x0000000518187c20 */ /* 0x000fe20008410000 */
[----:B------:R-:W-:Y:S01]  /*16e00*/  ISETP.GE.AND P0, PT, R0, R232, PT ;  /* 0x000000e80000720c */ /* 0x000fe20003f06270 */
[----:B------:R-:W-:Y:S01]  /*16e10*/  FMUL.FTZ R27, R27, UR5 ;  /* 0x000000051b1b7c20 */ /* 0x000fe20008410000 */
[----:B------:R-:W-:Y:S01]  /*16e20*/  MOV R5, R16 ;  /* 0x0000001000057202 */ /* 0x000fe20000000f00 */
[----:B------:R-:W-:Y:S01]  /*16e30*/  FMUL.FTZ R26, R26, UR5 ;  /* 0x000000051a1a7c20 */ /* 0x000fe20008410000 */
[C---:B------:R-:W-:Y:S01]  /*16e40*/  ISETP.GE.OR P1, PT, R0.reuse, R239, !P1 ;  /* 0x000000ef0000720c */ /* 0x040fe20004f26670 */
[----:B------:R-:W-:Y:S01]  /*16e50*/  FMUL.FTZ R25, R25, UR5 ;  /* 0x0000000519197c20 */ /* 0x000fe20008410000 */
[----:B------:R-:W-:Y:S01]  /*16e60*/  ISETP.GE.OR P0, PT, R0, R238, !P0 ;  /* 0x000000ee0000720c */ /* 0x000fe20004706670 */
[----:B-1----:R-:W-:Y:S01]  /*16e70*/  MUFU.TANH R6, R140 ;  /* 0x0000008c00067308 */ /* 0x002fe20000002400 */
[----:B------:R-:W-:Y:S01]  /*16e80*/  I2FP.F32.S32 R5, R5 ;  /* 0x0000000500057245 */ /* 0x000fe20000201400 */
[----:B------:R-:W-:Y:S01]  /*16e90*/  FMUL.FTZ R23, R23, UR5 ;  /* 0x0000000517177c20 */ /* 0x000fe20008410000 */
[----:B------:R-:W-:Y:S01]  /*16ea0*/  FSEL R17, R185, -INF , !P1 ;  /* 0xff800000b9117808 */ /* 0x000fe20004800000 */
[----:B------:R-:W-:Y:S01]  /*16eb0*/  FMUL.FTZ R34, R34, UR5 ;  /* 0x0000000522227c20 */ /* 0x000fe20008410000 */
[----:B------:R-:W-:Y:S01]  /*16ec0*/  FSEL R19, R184, -INF , !P0 ;  /* 0xff800000b8137808 */ /* 0x000fe20004000000 */
[----:B------:R-:W-:Y:S01]  /*16ed0*/  FFMA.FTZ R184, R5, -UR19, R133 ;  /* 0x8000001305b87c23 */ /* 0x000fe20008010085 */
[C---:B------:R-:W-:Y:S03]  /*16ee0*/  ISETP.GE.AND P1, PT, R0.reuse, R231, PT ;  /* 0x000000e70000720c */ /* 0x040fe60003f26270 */
[----:B------:R-:W-:Y:S01]  /*16ef0*/  MUFU.TANH R25, R25 ;  /* 0x0000001900197308 */ /* 0x000fe20000002400 */
[----:B------:R-:W-:Y:S01]  /*16f00*/  ISETP.GE.AND P0, PT, R0, R230, PT ;  /* 0x000000e60000720c */ /* 0x000fe20003f06270 */
[----:B------:R-:W-:Y:S01]  /*16f10*/  FMUL.FTZ R35, R35, UR5 ;  /* 0x0000000523237c20 */ /* 0x000fe20008410000 */
[----:B------:R-:W-:Y:S01]  /*16f20*/  FSEL R133, R183, -INF , !P6 ;  /* 0xff800000b7857808 */ /* 0x000fe20007000000 */
[----:B------:R-:W-:Y:S01]  /*16f30*/  FMUL.FTZ R32, R32, UR5 ;  /* 0x0000000520207c20 */ /* 0x000fe20008410000 */
[----:B------:R-:W-:Y:S01]  /*16f40*/  FSEL R137, R137, -INF , !P5 ;  /* 0xff80000089897808 */ /* 0x000fe20006800000 */
[----:B------:R-:W-:Y:S01]  /*16f50*/  FMUL.FTZ R33, R33, UR5 ;  /* 0x0000000521217c20 */ /* 0x000fe20008410000 */
[C---:B------:R-:W-:Y:S03]  /*16f60*/  ISETP.GE.OR P1, PT, R0.reuse, R237, !P1 ;  /* 0x000000ed0000720c */ /* 0x040fe60004f26670 */
[----:B------:R-:W-:Y:S01]  /*16f70*/  MUFU.TANH R34, R34 ;  /* 0x0000002200227308 */ /* 0x000fe20000002400 */
[----:B------:R-:W-:Y:S01]  /*16f80*/  ISETP.GE.OR P0, PT, R0, R236, !P0 ;  /* 0x000000ec0000720c */ /* 0x000fe20004706670 */
[----:B------:R-:W-:Y:S01]  /*16f90*/  FMUL.FTZ R29, R29, UR5 ;  /* 0x000000051d1d7c20 */ /* 0x000fe20008410000 */
[-C--:B------:R-:W-:Y:S01]  /*16fa0*/  ISETP.GE.AND P6, PT, R8, R231.reuse, PT ;  /* 0x000000e70800720c */ /* 0x080fe20003fc6270 */
[----:B------:R-:W-:Y:S01]  /*16fb0*/  FMUL.FTZ R31, R31, UR5 ;  /* 0x000000051f1f7c20 */ /* 0x000fe20008410000 */
[----:B------:R-:W-:Y:S01]  /*16fc0*/  ISETP.GE.AND P5, PT, R2, R231, PT ;  /* 0x000000e70200720c */ /* 0x000fe20003fa6270 */
[----:B------:R-:W-:Y:S01]  /*16fd0*/  FMUL.FTZ R20, R20, UR5 ;  /* 0x0000000514147c20 */ /* 0x000fe20008410000 */
[----:B------:R-:W-:Y:S03]  /*16fe0*/  MOV R4, R9 ;  /* 0x0000000900047202 */ /* 0x000fe60000000f00 */
[----:B------:R-:W-:Y:S01]  /*16ff0*/  MUFU.TANH R35, R35 ;  /* 0x0000002300237308 */ /* 0x000fe20000002400 */
[----:B------:R-:W-:Y:S01]  /*17000*/  FSEL R176, R180, -INF , !P1 ;  /* 0xff800000b4b07808 */ /* 0x000fe20004800000 */
[----:B------:R-:W-:Y:S01]  /*17010*/  FMUL.FTZ R22, R22, UR5 ;  /* 0x0000000516167c20 */ /* 0x000fe20008410000 */
[----:B------:R-:W-:Y:S01]  /*17020*/  FSEL R178, R182, -INF , !P3 ;  /* 0xff800000b6b27808 */ /* 0x000fe20005800000 */
[----:B------:R-:W-:Y:S01]  /*17030*/  FMUL.FTZ R21, R21, UR5 ;  /* 0x0000000515157c20 */ /* 0x000fe20008410000 */
[----:B------:R-:W-:Y:S01]  /*17040*/  FSEL R177, R143, -INF , !P0 ;  /* 0xff8000008fb17808 */ /* 0x000fe20004000000 */
[----:B------:R-:W-:Y:S01]  /*17050*/  FMUL.FTZ R28, R28, UR5 ;  /* 0x000000051c1c7c20 */ /* 0x000fe20008410000 */
[-C--:B------:R-:W-:Y:S03]  /*17060*/  ISETP.GE.OR P6, PT, R8, R237.reuse, !P6 ;  /* 0x000000ed0800720c */ /* 0x080fe600077c6670 */
[----:B------:R-:W-:Y:S01]  /*17070*/  MUFU.TANH R32, R32 ;  /* 0x0000002000207308 */ /* 0x000fe20000002400 */
[----:B------:R-:W-:Y:S01]  /*17080*/  ISETP.GE.OR P5, PT, R2, R237, !P5 ;  /* 0x000000ed0200720c */ /* 0x000fe20006fa6670 */
[----:B------:R-:W-:Y:S01]  /*17090*/  FMUL.FTZ R30, R30, UR5 ;  /* 0x000000051e1e7c20 */ /* 0x000fe20008410000 */
[----:B------:R-:W-:Y:S01]  /*170a0*/  I2FP.F32.S32 R4, R4 ;  /* 0x0000000400047245 */ /* 0x000fe20000201400 */
[----:B------:R-:W-:Y:S01]  /*170b0*/  UISETP.GT.AND UP0, UPT, UR9, UR15, UPT ;  /* 0x0000000f0900728c */ /* 0x000fe2000bf04270 */
[CC--:B------:R-:W-:Y:S01]  /*170c0*/  ISETP.GE.AND P1, PT, R8.reuse, R233.reuse, PT ;  /* 0x000000e90800720c */ /* 0x0c0fe20003f26270 */
[----:B------:R-:W-:Y:S01]  /*170d0*/  UMOV UR29, UR9 ;  /* 0x00000009001d7c82 */ /* 0x000fe20008000000 */
[----:B------:R-:W-:Y:S01]  /*170e0*/  ISETP.GE.AND P3, PT, R8, R232, PT ;  /* 0x000000e80800720c */ /* 0x000fe20003f66270 */
[----:B------:R-:W-:Y:S01]  /*170f0*/  FFMA.FTZ R185, R4, -UR19, R18 ;  /* 0x8000001304b97c23 */ /* 0x000fe20008010012 */
[----:B------:R-:W-:Y:S01]  /*17100*/  ISETP.GE.AND P0, PT, R8, R230, PT ;  /* 0x000000e60800720c */ /* 0x000fe20003f06270 */
[----:B------:R-:W-:Y:S01]  /*17110*/  MUFU.TANH R18, R24 ;  /* 0x0000001800127308 */ /* 0x000fe20000002400 */
[----:B------:R-:W-:Y:S02]  /*17120*/  FSEL R181, R181, -INF , !P2 ;  /* 0xff800000b5b57808 */ /* 0x000fe40005000000 */
[----:B------:R-:W-:Y:S02]  /*17130*/  FSEL R179, R136, -INF , !P6 ;  /* 0xff80000088b37808 */ /* 0x000fe40007000000 */
[----:B------:R-:W-:Y:S02]  /*17140*/  FSEL R180, R134, -INF , !P5 ;  /* 0xff80000086b47808 */ /* 0x000fe40006800000 */
[C---:B------:R-:W-:Y:S03]  /*17150*/  ISETP.GE.AND P2, PT, R2.reuse, R233, PT ;  /* 0x000000e90200720c */ /* 0x040fe60003f46270 */
[----:B------:R-:W-:Y:S01]  /*17160*/  MUFU.TANH R33, R33 ;  /* 0x0000002100217308 */ /* 0x000fe20000002400 */
[C---:B------:R-:W-:Y:S02]  /*17170*/  ISETP.GE.AND P6, PT, R2.reuse, R232, PT ;  /* 0x000000e80200720c */ /* 0x040fe40003fc6270 */
[----:B------:R-:W-:Y:S02]  /*17180*/  ISETP.GE.AND P5, PT, R2, R230, PT ;  /* 0x000000e60200720c */ /* 0x000fe40003fa6270 */
[----:B------:R-:W-:Y:S02]  /*17190*/  IADD3 R5, R228, -R8, RZ ;  /* 0x80000008e4057210 */ /* 0x000fe40007ffe0ff */
[CC--:B------:R-:W-:Y:S03]  /*171a0*/  ISETP.GE.OR P1, PT, R8.reuse, R239.reuse, !P1 ;  /* 0x000000ef0800720c */ /* 0x0c0fe60004f26670 */
[----:B------:R1:W-:Y:S01]  /*171b0*/  MUFU.TANH R16, R20 ;  /* 0x0000001400107308 */ /* 0x0003e20000002400 */
[C---:B------:R-:W-:Y:S02]  /*171c0*/  ISETP.GE.OR P3, PT, R8.reuse, R238, !P3 ;  /* 0x000000ee0800720c */ /* 0x040fe40005f66670 */
[----:B------:R-:W-:Y:S02]  /*171d0*/  ISETP.GE.OR P0, PT, R8, R236, !P0 ;  /* 0x000000ec0800720c */ /* 0x000fe40004706670 */
[----:B------:R-:W-:Y:S02]  /*171e0*/  IADD3 R8, R234, -R8, RZ ;  /* 0x80000008ea087210 */ /* 0x000fe40007ffe0ff */
[----:B------:R-:W-:Y:S03]  /*171f0*/  IADD3 R4, R228, -R2, RZ ;  /* 0x80000002e4047210 */ /* 0x000fe60007ffe0ff */
[----:B------:R-:W-:Y:S01]  /*17200*/  MUFU.TANH R15, R22 ;  /* 0x00000016000f7308 */ /* 0x000fe20000002400 */
[C---:B------:R-:W-:Y:S02]  /*17210*/  ISETP.GE.OR P2, PT, R2.reuse, R239, !P2 ;  /* 0x000000ef0200720c */ /* 0x040fe40005746670 */
[C---:B------:R-:W-:Y:S02]  /*17220*/  ISETP.GE.OR P6, PT, R2.reuse, R238, !P6 ;  /* 0x000000ee0200720c */ /* 0x040fe400077c6670 */
[----:B------:R-:W-:Y:S02]  /*17230*/  ISETP.GE.OR P5, PT, R2, R236, !P5 ;  /* 0x000000ec0200720c */ /* 0x000fe40006fa6670 */
[----:B------:R-:W-:Y:S03]  /*17240*/  IADD3 R2, R234, -R2, RZ ;  /* 0x80000002ea027210 */ /* 0x000fe60007ffe0ff */
[----:B------:R-:W2:Y:S01]  /*17250*/  MUFU.TANH R7, R141 ;  /* 0x0000008d00077308 */ /* 0x000ea20000002400 */
[----:B------:R-:W-:Y:S02]  /*17260*/  IABS R134, R8 ;  /* 0x0000000800867213 */ /* 0x000fe40000000000 */
[----:B------:R-:W-:Y:S02]  /*17270*/  IABS R8, R4 ;  /* 0x0000000400087213 */ /* 0x000fe40000000000 */
[----:B------:R-:W-:Y:S02]  /*17280*/  IABS R4, R2 ;  /* 0x0000000200047213 */ /* 0x000fe40000000000 */
[----:B------:R-:W-:Y:S03]  /*17290*/  MOV R2, R8 ;  /* 0x0000000800027202 */ /* 0x000fe60000000f00 */
[----:B------:R3:W4:Y:S01]  /*172a0*/  MUFU.TANH R9, R135 ;  /* 0x0000008700097308 */ /* 0x0007220000002400 */
[----:B------:R-:W-:Y:S02]  /*172b0*/  IADD3 R10, R0, 0x10, RZ ;  /* 0x00000010000a7810 */ /* 0x000fe40007ffe0ff */
[----:B------:R-:W-:Y:S02]  /*172c0*/  I2FP.F32.S32 R2, R2 ;  /* 0x0000000200027245 */ /* 0x000fe40000201400 */
[----:B------:R-:W-:Y:S02]  /*172d0*/  I2FP.F32.S32 R134, R134 ;  /* 0x0000008600867245 */ /* 0x000fe40000201400 */
[----:B-1----:R-:W-:Y:S03]  /*172e0*/  MOV R20, R4 ;  /* 0x0000000400147202 */ /* 0x002fe60000000f00 */
[----:B------:R-:W-:Y:S01]  /*172f0*/  MUFU.TANH R13, R23 ;  /* 0x00000017000d7308 */ /* 0x000fe20000002400 */
[----:B------:R-:W-:Y:S02]  /*17300*/  IADD3 R4, R228, -R10, RZ ;  /* 0x8000000ae4047210 */ /* 0x000fe40007ffe0ff */
[C---:B------:R-:W-:Y:S02]  /*17310*/  IADD3 R11, R0.reuse, 0x11, RZ ;  /* 0x00000011000b7810 */ /* 0x040fe40007ffe0ff */
[----:B------:R-:W-:Y:S02]  /*17320*/  IADD3 R12, R0, 0x19, RZ ;  /* 0x00000019000c7810 */ /* 0x000fe40007ffe0ff */
[----:B------:R-:W-:Y:S03]  /*17330*/  I2FP.F32.S32 R20, R20 ;  /* 0x0000001400147245 */ /* 0x000fe60000201400 */
[----:B------:R-:W-:Y:S01]  /*17340*/  MUFU.TANH R14, R21 ;  /* 0x00000015000e7308 */ /* 0x000fe20000002400 */
[----:B---3--:R-:W-:Y:S02]  /*17350*/  IABS R135, R5 ;  /* 0x0000000500877213 */ /* 0x008fe40000000000 */
[----:B------:R-:W-:Y:S02]  /*17360*/  IADD3 R8, R234, -R12, RZ ;  /* 0x8000000cea087210 */ /* 0x000fe40007ffe0ff */
[----:B------:R-:W-:Y:S05]  /*17370*/  I2FP.F32.S32 R135, R135 ;  /* 0x0000008700877245 */ /* 0x000fea0000201400 */
[----:B------:R-:W1:Y:S10]  /*17380*/  MUFU.TANH R5, R142 ;  /* 0x0000008e00057308 */ /* 0x000e740000002400 */
[----:B------:R-:W3:Y:S10]  /*17390*/  MUFU.TANH R28, R28 ;  /* 0x0000001c001c7308 */ /* 0x000ef40000002400 */
[----:B------:R-:W-:Y:S10]  /*173a0*/  MUFU.TANH R30, R30 ;  /* 0x0000001e001e7308 */ /* 0x000ff40000002400 */
[----:B------:R-:W-:Y:S01]  /*173b0*/  MUFU.TANH R140, R31 ;  /* 0x0000001f008c7308 */ /* 0x000fe20000002400 */
[----:B--2---:R-:W-:Y:S01]  /*173c0*/  FFMA.FTZ R22, R2, -UR19, R7 ;  /* 0x8000001302167c23 */ /* 0x004fe20008010007 */
[----:B------:R-:W-:Y:S01]  /*173d0*/  IADD3 R2, R234, -R10, RZ ;  /* 0x8000000aea027210 */ /* 0x000fe20007ffe0ff */
[----:B------:R-:W-:Y:S01]  /*173e0*/  FFMA.FTZ R134, R134, -UR19, R6 ;  /* 0x8000001386867c23 */ /* 0x000fe20008010006 */
[----:B------:R-:W-:Y:S01]  /*173f0*/  IABS R6, R4 ;  /* 0x0000000400067213 */ /* 0x000fe20000000000 */
[----:B----4-:R-:W-:Y:S01]  /*17400*/  FFMA.FTZ R135, R135, -UR19, R9 ;  /* 0x8000001387877c23 */ /* 0x010fe20008010009 */
[----:B------:R-:W-:Y:S01]  /*17410*/  IABS R4, R2 ;  /* 0x0000000200047213 */ /* 0x000fe20000000000 */
[----:B-1----:R-:W-:Y:S01]  /*17420*/  FFMA.FTZ R20, R20, -UR19, R5 ;  /* 0x8000001314147c23 */ /* 0x002fe20008010005 */
[----:B------:R-:W-:Y:S02]  /*17430*/  IADD3 R9, R0, 0x18, RZ ;  /* 0x0000001800097810 */ /* 0x000fe40007ffe0ff */
[----:B------:R-:W-:Y:S02]  /*17440*/  I2FP.F32.S32 R4, R4 ;  /* 0x0000000400047245 */ /* 0x000fe40000201400 */
[----:B------:R-:W-:Y:S02]  /*17450*/  I2FP.F32.S32 R6, R6 ;  /* 0x0000000600067245 */ /* 0x000fe40000201400 */
[----:B------:R-:W-:Y:S01]  /*17460*/  IADD3 R0, R229, -R10, RZ ;  /* 0x8000000ae5007210 */ /* 0x000fe20007ffe0ff */
[----:B------:R-:W-:Y:S01]  /*17470*/  FFMA.FTZ R15, R4, -UR19, R15 ;  /* 0x80000013040f7c23 */ /* 0x000fe2000801000f */
[----:B------:R-:W-:Y:S01]  /*17480*/  IADD3 R4, R234, -R9, RZ ;  /* 0x80000009ea047210 */ /* 0x000fe20007ffe0ff */
[----:B------:R-:W-:Y:S01]  /*17490*/  FFMA.FTZ R16, R6, -UR19, R16 ;  /* 0x8000001306107c23 */ /* 0x000fe20008010010 */
[----:B------:R-:W-:Y:S02]  /*174a0*/  FSEL R23, R134, -INF , !P3 ;  /* 0xff80000086177808 */ /* 0x000fe40005800000 */
[C---:B------:R-:W-:Y:S02]  /*174b0*/  ISETP.GE.AND P3, PT, R10.reuse, R232, PT ;  /* 0x000000e80a00720c */ /* 0x040fe40003f66270 */
[----:B------:R-:W-:Y:S02]  /*174c0*/  IABS R6, R0 ;  /* 0x0000000000067213 */ /* 0x000fe40000000000 */
[----:B------:R-:W-:Y:S02]  /*174d0*/  IABS R0, R4 ;  /* 0x0000000400007213 */ /* 0x000fe40000000000 */
[----:B------:R-:W-:Y:S02]  /*174e0*/  ISETP.GE.OR P3, PT, R10, R238, !P3 ;  /* 0x000000ee0a00720c */ /* 0x000fe40005f66670 */
[----:B------:R-:W-:Y:S02]  /*174f0*/  IADD3 R7, R234, -R11, RZ ;  /* 0x8000000bea077210 */ /* 0x000fe40007ffe0ff */
[----:B------:R-:W-:Y:S02]  /*17500*/  I2FP.F32.S32 R0, R0 ;  /* 0x0000000000007245 */ /* 0x000fe40000201400 */
[----:B------:R-:W-:Y:S02]  /*17510*/  FSEL R191, R15, -INF , !P3 ;  /* 0xff8000000fbf7808 */ /* 0x000fe40005800000 */
[C---:B------:R-:W-:Y:S01]  /*17520*/  ISETP.GE.AND P3, PT, R9.reuse, R232, PT ;  /* 0x000000e80900720c */ /* 0x040fe20003f66270 */
[----:B------:R-:W-:Y:S01]  /*17530*/  FFMA.FTZ R0, R0, -UR19, R34 ;  /* 0x8000001300007c23 */ /* 0x000fe20008010022 */
[----:B------:R-:W-:Y:S02]  /*17540*/  IABS R2, R7 ;  /* 0x0000000700027213 */ /* 0x000fe40000000000 */
[----:B------:R-:W-:Y:S02]  /*17550*/  IADD3 R5, R228, -R11, RZ ;  /* 0x8000000be4057210 */ /* 0x000fe40007ffe0ff */
[----:B------:R-:W-:Y:S02]  /*17560*/  ISETP.GE.OR P3, PT, R9, R238, !P3 ;  /* 0x000000ee0900720c */ /* 0x000fe40005f66670 */
[----:B------:R-:W-:Y:S02]  /*17570*/  I2FP.F32.S32 R2, R2 ;  /* 0x0000000200027245 */ /* 0x000fe40000201400 */
[----:B------:R-:W-:Y:S02]  /*17580*/  IABS R5, R5 ;  /* 0x0000000500057213 */ /* 0x000fe40000000000 */
[----:B------:R-:W-:Y:S01]  /*17590*/  FSEL R195, R0, -INF , !P3 ;  /* 0xff80000000c37808 */ /* 0x000fe20005800000 */
[----:B------:R-:W-:Y:S01]  /*175a0*/  FFMA.FTZ R13, R2, -UR19, R13 ;  /* 0x80000013020d7c23 */ /* 0x000fe2000801000d */
[----:B------:R-:W-:Y:S02]  /*175b0*/  FMNMX.FTZ R0, R19, R132, !PT ;  /* 0x0000008413007209 */ /* 0x000fe40007810000 */
[----:B------:R-:W-:Y:S02]  /*175c0*/  I2FP.F32.S32 R5, R5 ;  /* 0x0000000500057245 */ /* 0x000fe40000201400 */
[----:B------:R-:W-:Y:S02]  /*175d0*/  IADD3 R2, R228, -R9, RZ ;  /* 0x80000009e4027210 */ /* 0x000fe40007ffe0ff */
[----:B------:R-:W-:Y:S01]  /*175e0*/  FMNMX.FTZ R0, R137, R0, !PT ;  /* 0x0000000089007209 */ /* 0x000fe20007810000 */
[----:B------:R-:W-:Y:S01]  /*175f0*/  FFMA.FTZ R14, R5, -UR19, R14 ;  /* 0x80000013050e7c23 */ /* 0x000fe2000801000e */
[----:B------:R-:W-:Y:S02]  /*17600*/  IABS R5, R2 ;  /* 0x0000000200057213 */ /* 0x000fe40000000000 */
[----:B------:R-:W-:Y:S02]  /*17610*/  FSEL R20, R20, -INF , !P6 ;  /* 0xff80000014147808 */ /* 0x000fe40007000000 */
[----:B------:R-:W-:Y:S02]  /*17620*/  IABS R2, R8 ;  /* 0x0000000800027213 */ /* 0x000fe40000000000 */
[----:B------:R-:W-:Y:S01]  /*17630*/  ISETP.GE.AND P6, PT, R11, R232, PT ;  /* 0x000000e80b00720c */ /* 0x000fe20003fc6270 */
[----:B------:R-:W-:Y:S01]  /*17640*/  MUFU.TANH R8, R26 ;  /* 0x0000001a00087308 */ /* 0x000fe20000002400 */
[----:B------:R-:W-:Y:S02]  /*17650*/  FMNMX.FTZ R0, R23, R0, !PT ;  /* 0x0000000017007209 */ /* 0x000fe40007810000 */
[----:B------:R-:W-:Y:S02]  /*17660*/  I2FP.F32.S32 R6, R6 ;  /* 0x0000000600067245 */ /* 0x000fe40000201400 */
[----:B------:R-:W-:Y:S02]  /*17670*/  ISETP.GE.OR P6, PT, R11, R238, !P6 ;  /* 0x000000ee0b00720c */ /* 0x000fe400077c6670 */
[----:B------:R-:W-:Y:S01]  /*17680*/  I2FP.F32.S32 R2, R2 ;  /* 0x0000000200027245 */ /* 0x000fe20000201400 */
[----:B------:R-:W-:Y:S01]  /*17690*/  FFMA.FTZ R18, R6, -UR19, R18 ;  /* 0x8000001306127c23 */ /* 0x000fe20008010012 */
[----:B------:R-:W-:Y:S02]  /*176a0*/  FMNMX.FTZ R0, R20, R0, !PT ;  /* 0x0000000014007209 */ /* 0x000fe40007810000 */
[----:B------:R-:W-:Y:S01]  /*176b0*/  FSEL R192, R13, -INF , !P6 ;  /* 0xff8000000dc07808 */ /* 0x000fe20007000000 */
[----:B------:R-:W-:Y:S01]  /*176c0*/  FFMA.FTZ R6, R2, -UR19, R35 ;  /* 0x8000001302067c23 */ /* 0x000fe20008010023 */
[----:B------:R-:W-:Y:S02]  /*176d0*/  FMNMX.FTZ R0, R191, R0, !PT ;  /* 0x00000000bf007209 */ /* 0x000fe40007810000 */
[----:B------:R-:W-:Y:S02]  /*176e0*/  ISETP.GE.AND P6, PT, R12, R232, PT ;  /* 0x000000e80c00720c */ /* 0x000fe40003fc6270 */
[----:B------:R-:W-:Y:S02]  /*176f0*/  FMNMX.FTZ R2, R17, R3, !PT ;  /* 0x0000000311027209 */ /* 0x000fe40007810000 */
[----:B------:R-:W-:Y:S02]  /*17700*/  FSEL R21, R135, -INF , !P1 ;  /* 0xff80000087157808 */ /* 0x000fe40004800000 */
[----:B------:R-:W-:Y:S02]  /*17710*/  FMNMX.FTZ R0, R192, R0, !PT ;  /* 0x00000000c0007209 */ /* 0x000fe40007810000 */
[----:B------:R-:W-:Y:S02]  /*17720*/  ISETP.GE.AND P1, PT, R10, R233, PT ;  /* 0x000000e90a00720c */ /* 0x000fe40003f26270 */
[----:B------:R-:W-:Y:S02]  /*17730*/  ISETP.GE.OR P6, PT, R12, R238, !P6 ;  /* 0x000000ee0c00720c */ /* 0x000fe400077c6670 */
[----:B------:R-:W-:Y:S02]  /*17740*/  FMNMX.FTZ R2, R133, R2, !PT ;  /* 0x0000000285027209 */ /* 0x000fe40007810000 */
[----:B------:R-:W-:Y:S02]  /*17750*/  IADD3 R7, R228, -R12, RZ ;  /* 0x8000000ce4077210 */ /* 0x000fe40007ffe0ff */
[----:B------:R-:W-:Y:S02]  /*17760*/  FSEL R22, R22, -INF , !P2 ;  /* 0xff80000016167808 */ /* 0x000fe40005000000 */
[----:B------:R-:W-:Y:S02]  /*17770*/  FSEL R196, R6, -INF , !P6 ;  /* 0xff80000006c47808 */ /* 0x000fe40007000000 */
[----:B------:R-:W-:Y:S02]  /*17780*/  FMNMX.FTZ R0, R195, R0, !PT ;  /* 0x00000000c3007209 */ /* 0x000fe40007810000 */
[----:B------:R-:W-:Y:S02]  /*17790*/  ISETP.GE.OR P1, PT, R10, R239, !P1 ;  /* 0x000000ef0a00720c */ /* 0x000fe40004f26670 */
[----:B------:R-:W-:Y:S02]  /*177a0*/  ISETP.GE.AND P2, PT, R11, R233, PT ;  /* 0x000000e90b00720c */ /* 0x000fe40003f46270 */
[----:B------:R-:W-:Y:S02]  /*177b0*/  FMNMX.FTZ R136, R21, R2, !PT ;  /* 0x0000000215887209 */ /* 0x000fe40007810000 */
[----:B------:R-:W-:Y:S02]  /*177c0*/  IABS R4, R7 ;  /* 0x0000000700047213 */ /* 0x000fe40000000000 */
[----:B------:R-:W-:Y:S02]  /*177d0*/  I2FP.F32.S32 R5, R5 ;  /* 0x0000000500057245 */ /* 0x000fe40000201400 */
[----:B------:R-:W-:Y:S02]  /*177e0*/  FSEL R189, R16, -INF , !P1 ;  /* 0xff80000010bd7808 */ /* 0x000fe40004800000 */
[----:B------:R-:W-:Y:S01]  /*177f0*/  FMNMX.FTZ R0, R196, R0, !PT ;  /* 0x00000000c4007209 */ /* 0x000fe20007810000 */
[----:B------:R-:W-:Y:S01]  /*17800*/  FFMA.FTZ R5, R5, -UR19, R32 ;  /* 0x8000001305057c23 */ /* 0x000fe20008010020 */
[----:B------:R-:W-:Y:S02]  /*17810*/  ISETP.GE.OR P2, PT, R11, R239, !P2 ;  /* 0x000000ef0b00720c */ /* 0x000fe40005746670 */
[-C--:B------:R-:W-:Y:S01]  /*17820*/  ISETP.GE.AND P1, PT, R9, R233.reuse, PT ;  /* 0x000000e90900720c */ /* 0x080fe20003f26270 */
[----:B------:R-:W1:Y:S01]  /*17830*/  SHFL.BFLY PT, R135, R0, 0x2, 0x1f ;  /* 0x0c401f0000877f89 */ /* 0x000e6200000e0000 */
[----:B------:R-:W-:Y:S02]  /*17840*/  FMNMX.FTZ R136, R22, R136, !PT ;  /* 0x0000008816887209 */ /* 0x000fe40007810000 */
[----:B------:R-:W-:Y:S02]  /*17850*/  I2FP.F32.S32 R4, R4 ;  /* 0x0000000400047245 */ /* 0x000fe40000201400 */
[----:B------:R-:W-:Y:S02]  /*17860*/  FSEL R190, R14, -INF , !P2 ;  /* 0xff8000000ebe7808 */ /* 0x000fe40005000000 */
[----:B------:R-:W-:Y:S01]  /*17870*/  FMNMX.FTZ R136, R189, R136, !PT ;  /* 0x00000088bd887209 */ /* 0x000fe20007810000 */
[----:B------:R-:W-:Y:S01]  /*17880*/  FFMA.FTZ R4, R4, -UR19, R33 ;  /* 0x8000001304047c23 */ /* 0x000fe20008010021 */
[----:B------:R-:W-:Y:S02]  /*17890*/  ISETP.GE.AND P2, PT, R12, R233, PT ;  /* 0x000000e90c00720c */ /* 0x000fe40003f46270 */
[-C--:B------:R-:W-:Y:S02]  /*178a0*/  ISETP.GE.OR P1, PT, R9, R239.reuse, !P1 ;  /* 0x000000ef0900720c */ /* 0x080fe40004f26670 */
[----:B------:R-:W-:Y:S02]  /*178b0*/  FMNMX.FTZ R136, R190, R136, !PT ;  /* 0x00000088be887209 */ /* 0x000fe40007810000 */
[----:B------:R-:W-:Y:S02]  /*178c0*/  FSEL R193, R5, -INF , !P1 ;  /* 0xff80000005c17808 */ /* 0x000fe40004800000 */
[----:B------:R-:W-:Y:S02]  /*178d0*/  ISETP.GE.OR P2, PT, R12, R239, !P2 ;  /* 0x000000ef0c00720c */ /* 0x000fe40005746670 */
[----:B------:R-:W-:Y:S02]  /*178e0*/  FMNMX.FTZ R136, R193, R136, !PT ;  /* 0x00000088c1887209 */ /* 0x000fe40007810000 */
[----:B------:R-:W-:Y:S02]  /*178f0*/  FSEL R194, R4, -INF , !P2 ;  /* 0xff80000004c27808 */ /* 0x000fe40005000000 */
[----:B------:R-:W-:Y:S02]  /*17900*/  IADD3 R6, R229, -R11, RZ ;  /* 0x8000000be5067210 */ /* 0x000fe40007ffe0ff */
[----:B------:R-:W-:Y:S02]  /*17910*/  FMNMX.FTZ R136, R194, R136, !PT ;  /* 0x00000088c2887209 */ /* 0x000fe40007810000 */
[----:B------:R-:W-:Y:S02]  /*17920*/  IABS R14, R6 ;  /* 0x00000006000e7213 */ /* 0x000fe40000000000 */
[CC--:B------:R-:W-:Y:S01]  /*17930*/  ISETP.GE.AND P2, PT, R11.reuse, R231.reuse, PT ;  /* 0x000000e70b00720c */ /* 0x0c0fe20003f46270 */
[----:B------:R-:W2:Y:S01]  /*17940*/  SHFL.BFLY PT, R6, R136, 0x2, 0x1f ;  /* 0x0c401f0088067f89 */ /* 0x000ea200000e0000 */
[----:B------:R-:W-:Y:S02]  /*17950*/  ISETP.GE.AND P6, PT, R11, R230, PT ;  /* 0x000000e60b00720c */ /* 0x000fe40003fc6270 */
[----:B------:R-:W-:Y:S02]  /*17960*/  IADD3 R7, R235, -R10, RZ ;  /* 0x8000000aeb077210 */ /* 0x000fe40007ffe0ff */
[C---:B------:R-:W-:Y:S02]  /*17970*/  ISETP.GE.AND P1, PT, R10.reuse, R231, PT ;  /* 0x000000e70a00720c */ /* 0x040fe40003f26270 */
[C---:B------:R-:W-:Y:S02]  /*17980*/  ISETP.GE.AND P3, PT, R10.reuse, R230, PT ;  /* 0x000000e60a00720c */ /* 0x040fe40003f66270 */
[C---:B------:R-:W-:Y:S02]  /*17990*/  ISETP.GE.OR P2, PT, R11.reuse, R237, !P2 ;  /* 0x000000ed0b00720c */ /* 0x040fe40005746670 */
[----:B------:R-:W-:Y:S02]  /*179a0*/  ISETP.GE.OR P6, PT, R11, R236, !P6 ;  /* 0x000000ec0b00720c */ /* 0x000fe400077c6670 */
[----:B------:R-:W-:Y:S02]  /*179b0*/  IADD3 R4, R235, -R11, RZ ;  /* 0x8000000beb047210 */ /* 0x000fe40007ffe0ff */
[C---:B------:R-:W-:Y:S02]  /*179c0*/  IADD3 R2, R229.reuse, -R9, RZ ;  /* 0x80000009e5027210 */ /* 0x040fe40007ffe0ff */
[----:B------:R-:W-:Y:S02]  /*179d0*/  IABS R11, R7 ;  /* 0x00000007000b7213 */ /* 0x000fe40000000000 */
[----:B------:R-:W-:Y:S01]  /*179e0*/  IADD3 R5, R229, -R12, RZ ;  /* 0x8000000ce5057210 */ /* 0x000fe20007ffe0ff */
[----:B------:R-:W4:Y:S01]  /*179f0*/  MUFU.TANH R7, R29 ;  /* 0x0000001d00077308 */ /* 0x000f220000002400 */
[C---:B------:R-:W-:Y:S02]  /*17a00*/  ISETP.GE.OR P1, PT, R10.reuse, R237, !P1 ;  /* 0x000000ed0a00720c */ /* 0x040fe40004f26670 */
[----:B------:R-:W-:Y:S02]  /*17a10*/  ISETP.GE.OR P3, PT, R10, R236, !P3 ;  /* 0x000000ec0a00720c */ /* 0x000fe40005f66670 */
[----:B------:R-:W-:Y:S02]  /*17a20*/  IABS R13, R4 ;  /* 0x00000004000d7213 */ /* 0x000fe40000000000 */
[----:B-1----:R-:W-:Y:S03]  /*17a30*/  FMNMX.FTZ R135, R0, R135, !PT ;  /* 0x0000008700877209 */ /* 0x002fe60007810000 */
[----:B------:R1:W5:Y:S01]  /*17a40*/  MUFU.TANH R10, R27 ;  /* 0x0000001b000a7308 */ /* 0x0003620000002400 */
[----:B------:R-:W-:Y:S02]  /*17a50*/  IABS R4, R2 ;  /* 0x0000000200047213 */ /* 0x000fe40000000000 */
[----:B------:R-:W-:Y:S02]  /*17a60*/  FMNMX.FTZ R0, R176, R138, !PT ;  /* 0x0000008ab0007209 */ /* 0x000fe40007810000 */
[----:B------:R-:W-:Y:S02]  /*17a70*/  IABS R2, R5 ;  /* 0x0000000500027213 */ /* 0x000fe40000000000 */
[----:B------:R-:W-:Y:S02]  /*17a80*/  MOV R5, R14 ;  /* 0x0000000e00057202 */ /* 0x000fe40000000f00 */
[----:B------:R-:W-:Y:S02]  /*17a90*/  I2FP.F32.S32 R4, R4 ;  /* 0x0000000400047245 */ /* 0x000fe40000201400 */
[----:B------:R-:W-:Y:S02]  /*17aa0*/  FSEL R197, R18, -INF , !P1 ;  /* 0xff80000012c57808 */ /* 0x000fe40004800000 */
[----:B------:R-:W-:Y:S01]  /*17ab0*/  FMNMX.FTZ R0, R178, R0, !PT ;  /* 0x00000000b2007209 */ /* 0x000fe20007810000 */
[----:B---3--:R-:W-:Y:S01]  /*17ac0*/  FFMA.FTZ R4, R4, -UR19, R28 ;  /* 0x8000001304047c23 */ /* 0x008fe2000801001c */
[----:B------:R-:W-:Y:S02]  /*17ad0*/  ISETP.GE.AND P1, PT, R9, R231, PT ;  /* 0x000000e70900720c */ /* 0x000fe40003f26270 */
[----:B------:R-:W-:Y:S02]  /*17ae0*/  I2FP.F32.S32 R5, R5 ;  /* 0x0000000500057245 */ /* 0x000fe40000201400 */
[----:B------:R-:W-:Y:S02]  /*17af0*/  FMNMX.FTZ R0, R179, R0, !PT ;  /* 0x00000000b3007209 */ /* 0x000fe40007810000 */
[----:B------:R-:W-:Y:S01]  /*17b00*/  ISETP.GE.OR P1, PT, R9, R237, !P1 ;  /* 0x000000ed0900720c */ /* 0x000fe20004f26670 */
[----:B------:R-:W-:Y:S01]  /*17b10*/  FFMA.FTZ R5, R5, -UR19, R25 ;  /* 0x8000001305057c23 */ /* 0x000fe20008010019 */
[----:B------:R-:W-:Y:S01]  /*17b20*/  I2FP.F32.S32 R2, R2 ;  /* 0x0000000200027245 */ /* 0x000fe20000201400 */
[----:B-1----:R-:W-:Y:S01]  /*17b30*/  LDSM.16.MT88.4 R24, [R213+0xa000] ;  /* 0x00a00000d518783b */ /* 0x002fe20000004200 */
[----:B------:R-:W-:Y:S02]  /*17b40*/  FMNMX.FTZ R0, R180, R0, !PT ;  /* 0x00000000b4007209 */ /* 0x000fe40007810000 */
[----:B------:R-:W-:Y:S01]  /*17b50*/  I2FP.F32.S32 R13, R13 ;  /* 0x0000000d000d7245 */ /* 0x000fe20000201400 */
[----:B----4-:R-:W-:Y:S01]  /*17b60*/  FFMA.FTZ R7, R2, -UR19, R7 ;  /* 0x8000001302077c23 */ /* 0x010fe20008010007 */
[----:B------:R-:W-:Y:S02]  /*17b70*/  FSEL R198, R4, -INF , !P1 ;  /* 0xff80000004c67808 */ /* 0x000fe40004800000 */
[----:B------:R-:W-:Y:S01]  /*17b80*/  IADD3 R4, R235, -R9, RZ ;  /* 0x80000009eb047210 */ /* 0x000fe20007ffe0ff */
[----:B-----5:R-:W-:Y:S01]  /*17b90*/  FFMA.FTZ R10, R13, -UR19, R10 ;  /* 0x800000130d0a7c23 */ /* 0x020fe2000801000a */
[----:B------:R-:W-:Y:S02]  /*17ba0*/  IADD3 R2, R235, -R12, RZ ;  /* 0x8000000ceb027210 */ /* 0x000fe40007ffe0ff */
[----:B------:R-:W-:Y:S02]  /*17bb0*/  FMNMX.FTZ R0, R197, R0, !PT ;  /* 0x00000000c5007209 */ /* 0x000fe40007810000 */
[----:B--2---:R-:W-:Y:S02]  /*17bc0*/  FMNMX.FTZ R136, R136, R6, !PT ;  /* 0x0000000688887209 */ /* 0x004fe40007810000 */
[----:B------:R-:W-:Y:S02]  /*17bd0*/  FSEL R200, R5, -INF , !P2 ;  /* 0xff80000005c87808 */ /* 0x000fe40005000000 */
[----:B------:R-:W-:Y:S01]  /*17be0*/  IABS R13, R4 ;  /* 0x00000004000d7213 */ /* 0x000fe20000000000 */
[----:B------:R-:W1:Y:S01]  /*17bf0*/  SHFL.BFLY PT, R5, R136, 0x1, 0x1f ;  /* 0x0c201f0088057f89 */ /* 0x000e6200000e0000 */
[----:B------:R-:W-:Y:S02]  /*17c00*/  I2FP.F32.S32 R11, R11 ;  /* 0x0000000b000b7245 */ /* 0x000fe40000201400 */
[----:B------:R-:W-:Y:S02]  /*17c10*/  IABS R4, R2 ;  /* 0x0000000200047213 */ /* 0x000fe40000000000 */
[----:B------:R-:W-:Y:S01]  /*17c20*/  FMNMX.FTZ R2, R200, R0, !PT ;  /* 0x00000000c8027209 */ /* 0x000fe20007810000 */
[----:B------:R-:W-:Y:S01]  /*17c30*/  FFMA.FTZ R8, R11, -UR19, R8 ;  /* 0x800000130b087c23 */ /* 0x000fe20008010008 */
[----:B------:R-:W-:Y:S02]  /*17c40*/  FMNMX.FTZ R0, R177, R139, !PT ;  /* 0x0000008bb1007209 */ /* 0x000fe40007810000 */
[----:B------:R-:W-:Y:S02]  /*17c50*/  ISETP.GE.AND P1, PT, R12, R231, PT ;  /* 0x000000e70c00720c */ /* 0x000fe40003f26270 */
[----:B------:R-:W-:Y:S02]  /*17c60*/  ISETP.GE.AND P2, PT, R9, R230, PT ;  /* 0x000000e60900720c */ /* 0x000fe40003f46270 */
[----:B------:R-:W-:Y:S02]  /*17c70*/  FSEL R11, R184, -INF , !P0 ;  /* 0xff800000b80b7808 */ /* 0x000fe40004000000 */
[----:B------:R-:W-:Y:S02]  /*17c80*/  FMNMX.FTZ R0, R181, R0, !PT ;  /* 0x00000000b5007209 */ /* 0x000fe40007810000 */
[----:B------:R-:W-:Y:S02]  /*17c90*/  ISETP.GE.OR P1, PT, R12, R237, !P1 ;  /* 0x000000ed0c00720c */ /* 0x000fe40004f26670 */
[----:B------:R-:W-:Y:S02]  /*17ca0*/  ISETP.GE.OR P2, PT, R9, R236, !P2 ;  /* 0x000000ec0900720c */ /* 0x000fe40005746670 */
[----:B------:R-:W-:Y:S02]  /*17cb0*/  FSEL R9, R185, -INF , !P5 ;  /* 0xff800000b9097808 */ /* 0x000fe40006800000 */
[----:B------:R-:W-:Y:S02]  /*17cc0*/  FMNMX.FTZ R0, R11, R0, !PT ;  /* 0x000000000b007209 */ /* 0x000fe40007810000 */
[----:B------:R-:W-:Y:S02]  /*17cd0*/  FSEL R199, R7, -INF , !P1 ;  /* 0xff80000007c77808 */ /* 0x000fe40004800000 */
[----:B------:R-:W-:Y:S01]  /*17ce0*/  FMNMX.FTZ R2, R198, R2, !PT ;  /* 0x00000002c6027209 */ /* 0x000fe20007810000 */
[----:B------:R-:W2:Y:S01]  /*17cf0*/  SHFL.BFLY PT, R7, R135, 0x1, 0x1f ;  /* 0x0c201f0087077f89 */ /* 0x000ea200000e0000 */
[----:B------:R-:W-:Y:S02]  /*17d00*/  I2FP.F32.S32 R13, R13 ;  /* 0x0000000d000d7245 */ /* 0x000fe40000201400 */
[----:B------:R-:W-:Y:S02]  /*17d10*/  FSEL R201, R8, -INF , !P3 ;  /* 0xff80000008c97808 */ /* 0x000fe40005800000 */
[----:B------:R-:W-:Y:S02]  /*17d20*/  FMNMX.FTZ R0, R9, R0, !PT ;  /* 0x0000000009007209 */ /* 0x000fe40007810000 */
[----:B------:R-:W-:Y:S01]  /*17d30*/  FMNMX.FTZ R134, R199, R2, !PT ;  /* 0x00000002c7867209 */ /* 0x000fe20007810000 */
[----:B------:R-:W-:Y:S01]  /*17d40*/  FFMA.FTZ R2, R13, -UR19, R30 ;  /* 0x800000130d027c23 */ /* 0x000fe2000801001e */
[----:B------:R-:W-:Y:S02]  /*17d50*/  I2FP.F32.S32 R4, R4 ;  /* 0x0000000400047245 */ /* 0x000fe40000201400 */
[----:B------:R-:W-:Y:S01]  /*17d60*/  ISETP.GE.AND P1, PT, R12, R230, PT ;  /* 0x000000e60c00720c */ /* 0x000fe20003f26270 */
[----:B------:R-:W3:Y:S01]  /*17d70*/  SHFL.BFLY PT, R6, R134, 0x2, 0x1f ;  /* 0x0c401f0086067f89 */ /* 0x000ee200000e0000 */
[----:B------:R-:W-:Y:S01]  /*17d80*/  FSEL R202, R10, -INF , !P6 ;  /* 0xff8000000aca7808 */ /* 0x000fe20007000000 */
[----:B------:R-:W-:Y:S01]  /*17d90*/  FFMA.FTZ R140, R4, -UR19, R140 ;  /* 0x80000013048c7c23 */ /* 0x000fe2000801008c */
[----:B------:R-:W-:Y:S02]  /*17da0*/  FMNMX.FTZ R0, R201, R0, !PT ;  /* 0x00000000c9007209 */ /* 0x000fe40007810000 */
[----:B------:R-:W-:Y:S02]  /*17db0*/  ISETP.GE.OR P1, PT, R12, R236, !P1 ;  /* 0x000000ec0c00720c */ /* 0x000fe40004f26670 */
[----:B------:R-:W-:Y:S02]  /*17dc0*/  FSEL R203, R2, -INF , !P2 ;  /* 0xff80000002cb7808 */ /* 0x000fe40005000000 */
[----:B------:R-:W-:Y:S02]  /*17dd0*/  FMNMX.FTZ R0, R202, R0, !PT ;  /* 0x00000000ca007209 */ /* 0x000fe40007810000 */
[----:B------:R-:W-:Y:S02]  /*17de0*/  FSEL R140, R140, -INF , !P1 ;  /* 0xff8000008c8c7808 */ /* 0x000fe40004800000 */
[----:B-1----:R-:W-:Y:S02]  /*17df0*/  FMNMX.FTZ R136, R136, R5, !PT ;  /* 0x0000000588887209 */ /* 0x002fe40007810000 */
[----:B------:R-:W-:Y:S02]  /*17e00*/  FMNMX.FTZ R0, R203, R0, !PT ;  /* 0x00000000cb007209 */ /* 0x000fe40007810000 */
[C---:B------:R-:W-:Y:S01]  /*17e10*/  FSETP.NEU.FTZ.AND P3, PT, R136.reuse, -INF , PT ;  /* 0xff8000008800780b */ /* 0x040fe20003f7d000 */
[----:B------:R-:W-:Y:S01]  /*17e20*/  FMUL.FTZ R141, R136, UR4 ;  /* 0x00000004888d7c20 */ /* 0x000fe20008410000 */
[----:B------:R-:W-:Y:S02]  /*17e30*/  FMNMX.FTZ R0, R140, R0, !PT ;  /* 0x000000008c007209 */ /* 0x000fe40007810000 */
[----:B--2---:R-:W-:Y:S02]  /*17e40*/  FMNMX.FTZ R135, R135, R7, !PT ;  /* 0x0000000787877209 */ /* 0x004fe40007810000 */
[----:B------:R-:W-:Y:S01]  /*17e50*/  FSEL R141, R141, RZ, P3 ;  /* 0x000000ff8d8d7208 */ /* 0x000fe20001800000 */
[----:B------:R-:W1:Y:S01]  /*17e60*/  SHFL.BFLY PT, R2, R0, 0x2, 0x1f ;  /* 0x0c401f0000027f89 */ /* 0x000e6200000e0000 */
[----:B---3--:R-:W-:Y:S01]  /*17e70*/  FMNMX.FTZ R134, R134, R6, !PT ;  /* 0x0000000686867209 */ /* 0x008fe20007810000 */
[C---:B------:R-:W-:Y:S01]  /*17e80*/  FMUL.FTZ R142, R135.reuse, UR4 ;  /* 0x00000004878e7c20 */ /* 0x040fe20008410000 */
[----:B------:R-:W-:Y:S01]  /*17e90*/  FSETP.NEU.FTZ.AND P2, PT, R135, -INF , PT ;  /* 0xff8000008700780b */ /* 0x000fe20003f5d000 */
[--C-:B------:R-:W-:Y:S04]  /*17ea0*/  FFMA.FTZ R4, R17, UR4, -R141.reuse ;  /* 0x0000000411047c23 */ /* 0x100fe8000801088d */
[----:B------:R-:W2:Y:S01]  /*17eb0*/  SHFL.BFLY PT, R5, R134, 0x1, 0x1f ;  /* 0x0c201f0086057f89 */ /* 0x000ea200000e0000 */
[----:B------:R-:W-:Y:S01]  /*17ec0*/  FSEL R142, R142, RZ, P2 ;  /* 0x000000ff8e8e7208 */ /* 0x000fe20001000000 */
[----:B------:R3:W-:Y:S01]  /*17ed0*/  MUFU.EX2 R205, R4 ;  /* 0x0000000400cd7308 */ /* 0x0007e20000000800 */
[----:B-1----:R-:W-:Y:S01]  /*17ee0*/  FMNMX.FTZ R0, R0, R2, !PT ;  /* 0x0000000200007209 */ /* 0x002fe20007810000 */
[--C-:B------:R-:W-:Y:S01]  /*17ef0*/  FFMA.FTZ R2, R21, UR4, -R141.reuse ;  /* 0x0000000415027c23 */ /* 0x100fe2000801088d */
[----:B---3--:R-:W-:Y:S07]  /*17f00*/  FFMA.FTZ R4, R133, UR4, -R141 ;  /* 0x0000000485047c23 */ /* 0x008fee000801088d */
[----:B------:R1:W-:Y:S01]  /*17f10*/  MUFU.EX2 R207, R2 ;  /* 0x0000000200cf7308 */ /* 0x0003e20000000800 */
[----:B--2---:R-:W-:Y:S04]  /*17f20*/  FMNMX.FTZ R134, R134, R5, !PT ;  /* 0x0000000586867209 */ /* 0x004fe80007810000 */
[C---:B------:R-:W-:Y:S01]  /*17f30*/  FSETP.NEU.FTZ.AND P1, PT, R134.reuse, -INF , PT ;  /* 0xff8000008600780b */ /* 0x040fe20003f3d000 */
[----:B------:R-:W-:Y:S04]  /*17f40*/  FMUL.FTZ R143, R134, UR4 ;  /* 0x00000004868f7c20 */ /* 0x000fe80008410000 */
[----:B------:R2:W-:Y:S01]  /*17f50*/  MUFU.EX2 R204, R4 ;  /* 0x0000000400cc7308 */ /* 0x0005e20000000800 */
[----:B------:R-:W-:Y:S01]  /*17f60*/  FSEL R143, R143, RZ, P1 ;  /* 0x000000ff8f8f7208 */ /* 0x000fe20000800000 */
[----:B-1----:R-:W1:Y:S01]  /*17f70*/  SHFL.BFLY PT, R2, R0, 0x1, 0x1f ;  /* 0x0c201f0000027f89 */ /* 0x002e6200000e0000 */
[--C-:B--2---:R-:W-:Y:S07]  /*17f80*/  FFMA.FTZ R4, R19, UR4, -R142.reuse ;  /* 0x0000000413047c23 */ /* 0x104fee000801088e */
[----:B------:R2:W-:Y:S02]  /*17f90*/  MUFU.EX2 R252, R4 ;  /* 0x0000000400fc7308 */ /* 0x0005e40000000800 */
[--C-:B--2---:R-:W-:Y:S01]  /*17fa0*/  FFMA.FTZ R4, R137, UR4, -R142.reuse ;  /* 0x0000000489047c23 */ /* 0x104fe2000801088e */
[----:B-1----:R-:W-:Y:S01]  /*17fb0*/  FMNMX.FTZ R137, R0, R2, !PT ;  /* 0x0000000200897209 */ /* 0x002fe20007810000 */
[--C-:B------:R-:W-:Y:S01]  /*17fc0*/  FFMA.FTZ R0, R178, UR4, -R143.reuse ;  /* 0x00000004b2007c23 */ /* 0x100fe2000801088f */
[----:B------:R-:W-:Y:S05]  /*17fd0*/  FFMA.FTZ R2, R179, UR4, -R143 ;  /* 0x00000004b3027c23 */ /* 0x000fea000801088f */
[----:B------:R1:W2:Y:S01]  /*17fe0*/  MUFU.EX2 R206, R4 ;  /* 0x0000000400ce7308 */ /* 0x0002a20000000800 */
[C---:B------:R-:W-:Y:S01]  /*17ff0*/  FSETP.NEU.FTZ.AND P0, PT, R137.reuse, -INF , PT ;  /* 0xff8000008900780b */ /* 0x040fe20003f1d000 */
[----:B------:R-:W-:Y:S05]  /*18000*/  FMUL.FTZ R188, R137, UR4 ;  /* 0x0000000489bc7c20 */ /* 0x000fea0008410000 */
[----:B------:R-:W-:Y:S03]  /*18010*/  FSEL R188, R188, RZ, P0 ;  /* 0x000000ffbcbc7208 */ /* 0x000fe60000000000 */
[----:B------:R3:W-:Y:S10]  /*18020*/  MUFU.EX2 R246, R0 ;  /* 0x0000000000f67308 */ /* 0x0007f40000000800 */
[----:B------:R-:W-:Y:S01]  /*18030*/  MUFU.EX2 R248, R2 ;  /* 0x0000000200f87308 */ /* 0x000fe20000000800 */
[----:B-1----:R-:W-:Y:S09]  /*18040*/  FFMA.FTZ R4, R22, UR4, -R141 ;  /* 0x0000000416047c23 */ /* 0x002ff2000801088d */
[----:B------:R1:W-:Y:S01]  /*18050*/  MUFU.EX2 R186, R4 ;  /* 0x0000000400ba7308 */ /* 0x0003e20000000800 */
[--C-:B---3--:R-:W-:Y:S09]  /*18060*/  FFMA.FTZ R0, R180, UR4, -R143.reuse ;  /* 0x00000004b4007c23 */ /* 0x108ff2000801088f */
[----:B------:R3:W4:Y:S01]  /*18070*/  MUFU.EX2 R249, R0 ;  /* 0x0000000000f97308 */ /* 0x0007220000000800 */
[----:B-1----:R-:W-:Y:S09]  /*18080*/  FFMA.FTZ R4, R23, UR4, -R142 ;  /* 0x0000000417047c23 */ /* 0x002ff2000801088e */
[----:B------:R1:W-:Y:S01]  /*18090*/  MUFU.EX2 R250, R4 ;  /* 0x0000000400fa7308 */ /* 0x0003e20000000800 */
[----:B---3--:R-:W-:Y:S01]  /*180a0*/  FFMA.FTZ R0, R177, UR4, -R188 ;  /* 0x00000004b1007c23 */ /* 0x008fe200080108bc */
[----:B--2---:R-:W-:Y:S02]  /*180b0*/  F2FP.BF16.F32.PACK_AB R177, R206, R252 ;  /* 0x000000fcceb1723e */ /* 0x004fe400000010ff */
[----:B----4-:R-:W-:Y:S06]  /*180c0*/  F2FP.BF16.F32.PACK_AB R182, R249, R248 ;  /* 0x000000f8f9b6723e */ /* 0x010fec00000010ff */
[----:B------:R2:W-:Y:S01]  /*180d0*/  MUFU.EX2 R242, R0 ;  /* 0x0000000000f27308 */ /* 0x0005e20000000800 */
[----:B-1----:R-:W-:Y:S09]  /*180e0*/  FFMA.FTZ R4, R20, UR4, -R142 ;  /* 0x0000000414047c23 */ /* 0x002ff2000801088e */
[----:B------:R1:W3:Y:S01]  /*180f0*/  MUFU.EX2 R251, R4 ;  /* 0x0000000400fb7308 */ /* 0x0002e20000000800 */
[--C-:B--2---:R-:W-:Y:S09]  /*18100*/  FFMA.FTZ R0, R181, UR4, -R188.reuse ;  /* 0x00000004b5007c23 */ /* 0x104ff200080108bc */
[----:B------:R2:W4:Y:S01]  /*18110*/  MUFU.EX2 R243, R0 ;  /* 0x0000000000f37308 */ /* 0x0005220000000800 */
[----:B-1----:R-:W-:Y:S01]  /*18120*/  FFMA.FTZ R4, R176, UR4, -R143 ;  /* 0x00000004b0047c23 */ /* 0x002fe2000801088f */
[----:B------:R-:W-:Y:S02]  /*18130*/  F2FP.BF16.F32.PACK_AB R176, R204, R205 ;  /* 0x000000cdccb0723e */ /* 0x000fe400000010ff */
[----:B---3--:R-:W-:Y:S06]  /*18140*/  F2FP.BF16.F32.PACK_AB R179, R251, R250 ;  /* 0x000000fafbb3723e */ /* 0x008fec00000010ff */
[----:B------:R1:W3:Y:S01]  /*18150*/  MUFU.EX2 R247, R4 ;  /* 0x0000000400f77308 */ /* 0x0002e20000000800 */
[--C-:B--2---:R-:W-:Y:S01]  /*18160*/  FFMA.FTZ R0, R11, UR4, -R188.reuse ;  /* 0x000000040b007c23 */ /* 0x104fe200080108bc */
[----:B----4-:R-:W-:Y:S08]  /*18170*/  F2FP.BF16.F32.PACK_AB R181, R243, R242 ;  /* 0x000000f2f3b5723e */ /* 0x010ff000000010ff */
[----:B------:R2:W-:Y:S01]  /*18180*/  MUFU.EX2 R245, R0 ;  /* 0x0000000000f57308 */ /* 0x0005e20000000800 */
[----:B-1----:R-:W-:Y:S01]  /*18190*/  FFMA.FTZ R4, R9, UR4, -R188 ;  /* 0x0000000409047c23 */ /* 0x002fe200080108bc */
[----:B---3--:R-:W-:Y:S08]  /*181a0*/  F2FP.BF16.F32.PACK_AB R180, R246, R247 ;  /* 0x000000f7f6b4723e */ /* 0x008ff000000010ff */
[----:B------:R-:W1:Y:S01]  /*181b0*/  MUFU.EX2 R244, R4 ;  /* 0x0000000400f47308 */ /* 0x000e620000000800 */
[----:B--2---:R-:W-:Y:S05]  /*181c0*/  FSEL R0, R136, RZ, P3 ;  /* 0x000000ff88007208 */ /* 0x004fea0001800000 */
[----:B------:R-:W-:Y:S01]  /*181d0*/  FADD.FTZ R2, -R0, R3 ;  /* 0x0000000300027221 */ /* 0x000fe20000010100 */
[----:B------:R-:W-:Y:S02]  /*181e0*/  FSEL R0, R135, RZ, P2 ;  /* 0x000000ff87007208 */ /* 0x000fe40001000000 */
[----:B------:R-:W-:Y:S01]  /*181f0*/  FSEL R3, R134, RZ, P1 ;  /* 0x000000ff86037208 */ /* 0x000fe20000800000 */
[----:B------:R-:W-:Y:S02]  /*18200*/  FMUL.FTZ R2, R2, UR4 ;  /* 0x0000000402027c20 */ /* 0x000fe40008410000 */
[----:B------:R-:W-:Y:S02]  /*18210*/  FADD.FTZ R0, -R0, R132 ;  /* 0x0000008400007221 */ /* 0x000fe40000010100 */
[----:B------:R2:W3:Y:S01]  /*18220*/  MUFU.EX2 R133, R2 ;  /* 0x0000000200857308 */ /* 0x0004e20000000800 */
[----:B------:R-:W-:Y:S01]  /*18230*/  FADD.FTZ R3, -R3, R138 ;  /* 0x0000008a03037221 */ /* 0x000fe20000010100 */
[----:B-1----:R-:W-:Y:S01]  /*18240*/  F2FP.BF16.F32.PACK_AB R183, R244, R245 ;  /* 0x000000f5f4b7723e */ /* 0x002fe200000010ff */
[----:B------:R-:W-:Y:S07]  /*18250*/  FFMA.FTZ R138, R193, UR4, -R141 ;  /* 0x00000004c18a7c23 */ /* 0x000fee000801088d */
[----:B------:R-:W-:Y:S01]  /*18260*/  MUFU.EX2 R209, R138 ;  /* 0x0000008a00d17308 */ /* 0x000fe20000000800 */
[----:B--2---:R-:W-:Y:S01]  /*18270*/  FMUL.FTZ R2, R0, UR4 ;  /* 0x0000000400027c20 */ /* 0x004fe20008410000 */
[----:B------:R-:W-:Y:S01]  /*18280*/  FSEL R0, R137, RZ, P0 ;  /* 0x000000ff89007208 */ /* 0x000fe20000000000 */
[C---:B---3--:R-:W-:Y:S01]  /*18290*/  FMUL.FTZ R4, R133.reuse, R148 ;  /* 0x0000009485047220 */ /* 0x048fe20000410000 */
[C---:B------:R-:W-:Y:S06]  /*182a0*/  FMUL.FTZ R5, R133.reuse, R149 ;  /* 0x0000009585057220 */ /* 0x040fec0000410000 */
[----:B------:R1:W2:Y:S01]  /*182b0*/  MUFU.EX2 R132, R2 ;  /* 0x0000000200847308 */ /* 0x0002a20000000800 */
[C---:B------:R-:W-:Y:S01]  /*182c0*/  FMUL.FTZ R17, R133.reuse, R157 ;  /* 0x0000009d85117220 */ /* 0x040fe20000410000 */
[----:B------:R-:W-:Y:S01]  /*182d0*/  FADD.FTZ R0, -R0, R139 ;  /* 0x0000008b00007221 */ /* 0x000fe20000010100 */
[----:B------:R-:W-:Y:S01]  /*182e0*/  MOV R139, R186 ;  /* 0x000000ba008b7202 */ /* 0x000fe20000000f00 */
[----:B------:R-:W-:Y:S01]  /*182f0*/  FMUL.FTZ R16, R133, R156 ;  /* 0x0000009c85107220 */ /* 0x000fe20000410000 */
[----:B------:R-:W3:Y:S01]  /*18300*/  LDSM.16.MT88.4 R184, [R215+0xa000] ;  /* 0x00a00000d7b8783b */ /* 0x000ee20000004200 */
[----:B------:R-:W-:Y:S01]  /*18310*/  FMUL.FTZ R0, R0, UR4 ;  /* 0x0000000400007c20 */ /* 0x000fe20008410000 */
[----:B------:R-:W-:Y:S01]  /*18320*/  F2FP.BF16.F32.PACK_AB R178, R139, R207 ;  /* 0x000000cf8bb2723e */ /* 0x000fe200000010ff */
[C---:B------:R-:W-:Y:S01]  /*18330*/  FMUL.FTZ R20, R133.reuse, R160 ;  /* 0x000000a085147220 */ /* 0x040fe20000410000 */
[C---:B------:R-:W-:Y:S01]  /*18340*/  FMUL.FTZ R21, R133.reuse, R161 ;  /* 0x000000a185157220 */ /* 0x040fe20000410000 */
[C---:B------:R-:W-:Y:S01]  /*18350*/  FMUL.FTZ R32, R133.reuse, R172 ;  /* 0x000000ac85207220 */ /* 0x040fe20000410000 */
[C---:B------:R-:W-:Y:S01]  /*18360*/  FMUL.FTZ R33, R133.reuse, R173 ;  /* 0x000000ad85217220 */ /* 0x040fe20000410000 */
[----:B------:R-:W4:Y:S01]  /*18370*/  MUFU.EX2 R0, R0 ;  /* 0x0000000000007308 */ /* 0x000f220000000800 */
        /* <DEDUP_REMOVED lines=18> */
[C---:B----4-:R-:W-:Y:S01]  /*184a0*/  FMUL.FTZ R10, R0.reuse, R146 ;  /* 0x00000092000a7220 */ /* 0x050fe20000410000 */
        /* <DEDUP_REMOVED lines=8> */
[----:B------:R1:W4:Y:S01]  /*18530*/  MUFU.EX2 R240, R3 ;  /* 0x0000000300f07308 */ /* 0x0003220000000800 */
        /* <DEDUP_REMOVED lines=20> */
[-C--:B---3--:R-:W-:Y:S05]  /*18680*/  HMMA.16816.F32.BF16 R20, R176, R184.reuse, R20 ;  /* 0x000000b8b014723c */ /* 0x088fea0000041814 */
[C---:B------:R-:W-:Y:S01]  /*18690*/  FMUL.FTZ R26, R0.reuse, R166 ;  /* 0x000000a6001a7220 */ /* 0x040fe20000410000 */
[----:B------:R-:W-:Y:S01]  /*186a0*/  FMUL.FTZ R27, R0, R167 ;  /* 0x000000a7001b7220 */ /* 0x000fe20000410000 */
[C---:B------:R-:W-:Y:S01]  /*186b0*/  FMUL.FTZ R29, R2.reuse, R169 ;  /* 0x000000a9021d7220 */ /* 0x040fe20000410000 */
[----:B------:R-:W-:Y:S03]  /*186c0*/  FMUL.FTZ R40, R2, R40 ;  /* 0x0000002802287220 */ /* 0x000fe60000410000 */
[--C-:B-1----:R-:W-:Y:S01]  /*186d0*/  FFMA.FTZ R3, R192, UR4, -R142.reuse ;  /* 0x00000004c0037c23 */ /* 0x102fe2000801088e */
[----:B------:R-:W-:Y:S01]  /*186e0*/  FMUL.FTZ R41, R2, R41 ;  /* 0x0000002902297220 */ /* 0x000fe20000410000 */
[C---:B------:R-:W-:Y:S02]  /*186f0*/  HMMA.16816.F32.BF16 R24, R180.reuse, R184, R24 ;  /* 0x000000b8b418723c */ /* 0x040fe40000041818 */
[----:B------:R1:W3:Y:S02]  /*18700*/  MUFU.EX2 R210, R3 ;  /* 0x0000000300d27308 */ /* 0x0002e40000000800 */
        /* <DEDUP_REMOVED lines=24> */
[----:B------:R-:W-:Y:S01]  /*18890*/  MOV R161, R205 ;  /* 0x000000cd00a17202 */ /* 0x000fe20000000f00 */
[C---:B------:R-:W-:Y:S01]  /*188a0*/  FMUL.FTZ R56, R2.reuse, R56 ;  /* 0x0000003802387220 */ /* 0x040fe20000410000 */
[----:B------:R-:W-:Y:S03]  /*188b0*/  FMUL.FTZ R57, R2, R57 ;  /* 0x0000003902397220 */ /* 0x000fe60000410000 */
        /* <DEDUP_REMOVED lines=110> */
[----:B------:R-:W-:Y:S01]  /*18fa0*/  MOV R164, R139 ;  /* 0x0000008b00a47202 */ /* 0x000fe20000000f00 */
        /* <DEDUP_REMOVED lines=8> */
[----:B----4-:R-:W-:Y:S03]  /*19030*/  F2FP.BF16.F32.PACK_AB R140, R240, R241 ;  /* 0x000000f1f08c723e */ /* 0x010fe600000010ff */
[----:B---3--:R-:W-:Y:S02]  /*19040*/  F2FP.BF16.F32.PACK_AB R141, R210, R211 ;  /* 0x000000d3d28d723e */ /* 0x008fe400000010ff */
        /* <DEDUP_REMOVED lines=17> */
[----:B------:R-:W5:Y:S04]  /*19160*/  LDL.LU R12, [R1+0x14] ;  /* 0x00001400010c7983 */ /* 0x000f680000300800 */
[----:B------:R-:W-:Y:S02]  /*19170*/  MOV R10, R163 ;  /* 0x000000a3000a7202 */ /* 0x000fe40000000f00 */
[----:B------:R-:W-:Y:S04]  /*19180*/  MOV R9, R162 ;  /* 0x000000a200097202 */ /* 0x000fe80000000f00 */
[----:B------:R-:W-:Y:S02]  /*19190*/  MOV R15, R160 ;  /* 0x000000a0000f7202 */ /* 0x000fe40000000f00 */
        /* <DEDUP_REMOVED lines=67> */
[----:B------:R2:W-:Y:S01]  /*195d0*/  STL [R1+0x14], R0 ;  /* 0x0000140001007387 */ /* 0x0005e20000100800 */
[----:B-1----:R-:W-:Y:S01]  /*195e0*/  MOV R3, R136 ;  /* 0x0000008800037202 */ /* 0x002fe20000000f00 */
[----:B------:R-:W-:Y:S06]  /*195f0*/  @P0 BRA `(.L_x_2892) ;  /* 0xffffffc800380947 */ /* 0x000fec000383ffff */
.L_x_2891:
[----:B------:R-:W2:Y:S04]  /*19600*/  LDL.LU R8, [R1+0x10] ;  /* 0x0000100001087983 */ /* 0x000ea80000300800 */
[----:B------:R-:W3:Y:S04]  /*19610*/  LDL.LU R7, [R1+0xc] ;  /* 0x00000c0001077983 */ /* 0x000ee80000300800 */
[----:B------:R-:W4:Y:S04]  /*19620*/  LDL.LU R6, [R1+0x8] ;  /* 0x0000080001067983 */ /* 0x000f280000300800 */
[----:B------:R-:W5:Y:S01]  /*19630*/  LDL.LU R5, [R1+0x14] ;  /* 0x0000140001057983 */ /* 0x000f620000300800 */
        /* <DEDUP_REMOVED lines=114> */
.L_x_2895:
        /* <DEDUP_REMOVED lines=24> */
.L_x_2896:
        /* <DEDUP_REMOVED lines=331> */
.L_x_2898:
[----:B------:R-:W-:Y:S05]  /*1b390*/  BSYNC B0 ;  /* 0x0000000000007941 */ /* 0x000fea0003800000 */
.L_x_2897:
        /* <DEDUP_REMOVED lines=35> */
.L_x_2900:
[----:B------:R-:W-:Y:S05]  /*1b5d0*/  BSYNC B0 ;  /* 0x0000000000007941 */ /* 0x000fea0003800000 */
.L_x_2899:
        /* <DEDUP_REMOVED lines=23> */
.L_x_2902:
[----:B------:R-:W-:Y:S05]  /*1b750*/  BSYNC B0 ;  /* 0x0000000000007941 */ /* 0x000fea0003800000 */
.L_x_2901:
        /* <DEDUP_REMOVED lines=22> */
.L_x_2904:
[----:B------:R-:W-:Y:S05]  /*1b8c0*/  BSYNC B0 ;  /* 0x0000000000007941 */ /* 0x000fea0003800000 */
.L_x_2903:
        /* <DEDUP_REMOVED lines=21> */
.L_x_2906:
[----:B------:R-:W-:Y:S05]  /*1ba20*/  BSYNC B0 ;  /* 0x0000000000007941 */ /* 0x000fea0003800000 */
.L_x_2905:
        /* <DEDUP_REMOVED lines=21> */
.L_x_2908:
[----:B------:R-:W-:Y:S05]  /*1bb80*/  BSYNC B0 ;  /* 0x0000000000007941 */ /* 0x000fea0003800000 */
.L_x_2907:
        /* <DEDUP_REMOVED lines=21> */
.L_x_2910:
[----:B------:R-:W-:Y:S05]  /*1bce0*/  BSYNC B0 ;  /* 0x0000000000007941 */ /* 0x000fea0003800000 */
.L_x_2909:
        /* <DEDUP_REMOVED lines=21> */
.L_x_2912:
[----:B------:R-:W-:Y:S05]  /*1be40*/  BSYNC B0 ;  /* 0x0000000000007941 */ /* 0x000fea0003800000 */
.L_x_2911:
        /* <DEDUP_REMOVED lines=21> */
.L_x_2913:
        /* <DEDUP_REMOVED lines=14> */
.L_x_2953:


//--------------------- .nv.shared._ZN5flash16flash_fwd_kernelI23Flash_fwd_kernel_traitsILi128ELi128ELi64ELi4ELb0ELb0EN7cutlass10bfloat16_tE19Flash_kernel_traitsILi128ELi128ELi64ELi4ES3_EELb0ELb0ELb0ELb0ELb0ELb1ELb0ELb0EEEvNS_16Flash_fwd_paramsE --------------------------
	.section	.nv.shared._ZN5flash16flash_fwd_kernelI23Flash_fwd_kernel_traitsILi128ELi128ELi64ELi4ELb0ELb0EN7cutlass10bfloat16_tE19Flash_kernel_traitsILi128ELi128ELi64ELi4ES3_EELb0ELb0ELb0ELb0ELb0ELb1ELb0ELb0EEEvNS_16Flash_fwd_paramsE,"aw",@nobits
	.sectionflags	@""
	.align	16
	.zero		1024


//--------------------- .nv.shared.reserved.0     --------------------------
	.section	.nv.shared.reserved.0,"aw",@nobits
	.weak		__nv_reservedSMEM_offset_0_alias
	.size		__nv_reservedSMEM_offset_0_alias, 0, 0
	.other		__nv_reservedSMEM_offset_0_alias,@"STO_CUDA_RESERVED_SHARED STV_DEFAULT"
__nv_reservedSMEM_offset_0_alias:
	.zero		0


//--------------------- .nv.global                --------------------------
	.section	.nv.global,"aw",@nobits
.nv.global:
	.type		_ZN66_INTERNAL_9d8789de_30_flash_fwd_hdim128_bf16_sm80_cu_9949e2e8_37494cute1_E,@object
	.size		_ZN66_INTERNAL_9d8789de_30_flash_fwd_hdim128_bf16_sm80_cu_9949e2e8_37494cute1_E,(_ZN66_INTERNAL_9d8789de_30_flash_fwd_hdim128_bf16_sm80_cu_9949e2e8_37494cuda3std3__45__cpo6cbeginE - _ZN66_INTERNAL_9d8789de_30_flash_fwd_hdim128_bf16_sm80_cu_9949e2e8_37494cute1_E)
_ZN66_INTERNAL_9d8789de_30_flash_fwd_hdim128_bf16_sm80_cu_9949e2e8_37494cute1_E:
	.zero		1
	.type		_ZN66_INTERNAL_9d8789de_30_flash_fwd_hdim128_bf16_sm80_cu_9949e2e8_37494cuda3std3__45__cpo6cbeginE,@object
	.size		_ZN66_INTERNAL_9d8789de_30_flash_fwd_hdim128_bf16_sm80_cu_9949e2e8_37494cuda3std3__45__cpo6cbeginE,(_ZN66_INTERNAL_9d8789de_30_flash_fwd_hdim128_bf16_sm80_cu_9949e2e8_37494cuda3std3__48in_placeE - _ZN66_INTERNAL_9d8789de_30_flash_fwd_hdim128_bf16_sm80_cu_9949e2e8_37494cuda3std3__45__cpo6cbeginE)
_ZN66_INTERNAL_9d8789de_30_flash_fwd_hdim128_bf16_sm80_cu_9949e2e8_37494cuda3std3__45__cpo6cbeginE:
	.zero		1
	.type		_ZN66_INTERNAL_9d8789de_30_flash_fwd_hdim128_bf16_sm80_cu_9949e2e8_37494cuda3std3__48in_placeE,@object
	.size		_ZN66_INTERNAL_9d8789de_30_flash_fwd_hdim128_bf16_sm80_cu_9949e2e8_37494cuda3std3__48in_placeE,(_ZN66_INTERNAL_9d8789de_30_flash_fwd_hdim128_bf16_sm80_cu_9949e2e8_37494cuda3std6ranges3__45__cpo9iter_moveE - _ZN66_INTERNAL_9d8789de_30_flash_fwd_hdim128_bf16_sm80_cu_9949e2e8_37494cuda3std3__48in_placeE)
_ZN66_INTERNAL_9d8789de_30_flash_fwd_hdim128_bf16_sm80_cu_9949e2e8_37494cuda3std3__48in_placeE:
	.zero		1
	.type		_ZN66_INTERNAL_9d8789de_30_flash_fwd_hdim128_bf16_sm80_cu_9949e2e8_37494cuda3std6ranges3__45__cpo9iter_moveE,@object
	.size		_ZN66_INTERNAL_9d8789de_30_flash_fwd_hdim128_bf16_sm80_cu_9949e2e8_37494cuda3std6ranges3__45__cpo9iter_moveE,(_ZN66_INTERNAL_9d8789de_30_flash_fwd_hdim128_bf16_sm80_cu_9949e2e8_37494cuda3std3__45__cpo5beginE - _ZN66_INTERNAL_9d8789de_30_flash_fwd_hdim128_bf16_sm80_cu_9949e2e8_37494cuda3std6ranges3__45__cpo9iter_moveE)
_ZN66_INTERNAL_9d8789de_30_flash_fwd_hdim128_bf16_sm80_cu_9949e2e8_37494cuda3std6ranges3__45__cpo9iter_moveE:
	.zero		1
	.type		_ZN66_INTERNAL_9d8789de_30_flash_fwd_hdim128_bf16_sm80_cu_9949e2e8_37494cuda3std3__45__cpo5beginE,@object
	.size		_ZN66_INTERNAL_9d8789de_30_flash_fwd_hdim128_bf16_sm80_cu_9949e2e8_37494cuda3std3__45__cpo5beginE,(_ZN66_INTERNAL_9d8789de_30_flash_fwd_hdim128_bf16_sm80_cu_9949e2e8_37494cuda3std3__468_GLOBAL__N__9d8789de_30_flash_fwd_hdim128_bf16_sm80_cu_9949e2e8_37496ignoreE - _ZN66_INTERNAL_9d8789de_30_flash_fwd_hdim128_bf16_sm80_cu_9949e2e8_37494cuda3std3__45__cpo5beginE)
_ZN66_INTERNAL_9d8789de_30_flash_fwd_hdim128_bf16_sm80_cu_9949e2e8_37494cuda3std3__45__cpo5beginE:
	.zero		1
	.type		_ZN66_INTERNAL_9d8789de_30_flash_fwd_hdim128_bf16_sm80_cu_9949e2e8_37494cuda3std3__468_GLOBAL__N__9d8789de_30_flash_fwd_hdim128_bf16_sm80_cu_9949e2e8_37496ignoreE,@object
	.size		_ZN66_INTERNAL_9d8789de_30_flash_fwd_hdim128_bf16_sm80_cu_9949e2e8_37494cuda3std3__468_GLOBAL__N__9d8789de_30_flash_fwd_hdim128_bf16_sm80_cu_9949e2e8_37496ignoreE,(_ZN66_INTERNAL_9d8789de_30_flash_fwd_hdim128_bf16_sm80_cu_9949e2e8_37494cute7productE - _ZN66_INTERNAL_9d8789de_30_flash_fwd_hdim128_bf16_sm80_cu_9949e2e8_37494cuda3std3__468_GLOBAL__N__9d8789de_30_flash_fwd_hdim128_bf16_sm80_cu_9949e2e8_37496ignoreE)
_ZN66_INTERNAL_9d8789de_30_flash_fwd_hdim128_bf16_sm80_cu_9949e2e8_37494cuda3std3__468_GLOBAL__N__9d8789de_30_flash_fwd_hdim128_bf16_sm80_cu_9949e2e8_37496ignoreE:
	.zero		1
	.type		_ZN66_INTERNAL_9d8789de_30_flash_fwd_hdim128_bf16_sm80_cu_9949e2e8_37494cute7productE,@object
	.size		_ZN66_INTERNAL_9d8789de_30_flash_fwd_hdim128_bf16_sm80_cu_9949e2e8_37494cute7productE,(_ZN66_INTERNAL_9d8789de_30_flash_fwd_hdim128_bf16_sm80_cu_9949e2e8_37494cuda3std3__45__cpo3endE - _ZN66_INTERNAL_9d8789de_30_flash_fwd_hdim128_bf16_sm80_cu_9949e2e8_37494cute7productE)
_ZN66_INTERNAL_9d8789de_30_flash_fwd_hdim128_bf16_sm80_cu_9949e2e8_37494cute7productE:
	.zero		1
	.type		_ZN66_INTERNAL_9d8789de_30_flash_fwd_hdim128_bf16_sm80_cu_9949e2e8_37494cuda3std3__45__cpo3endE,@object
	.size		_ZN66_INTERNAL_9d8789de_30_flash_fwd_hdim128_bf16_sm80_cu_9949e2e8_37494cuda3std3__45__cpo3endE,(_ZN66_INTERNAL_9d8789de_30_flash_fwd_hdim128_bf16_sm80_cu_9949e2e8_37494cuda3std3__419piecewise_constructE - _ZN66_INTERNAL_9d8789de_30_flash_fwd_hdim128_bf16_sm80_cu_9949e2e8_37494cuda3std3__45__cpo3endE)
_ZN66_INTERNAL_9d8789de_30_flash_fwd_hdim128_bf16_sm80_cu_9949e2e8_37494cuda3std3__45__cpo3endE:
	.zero		1
	.type		_ZN66_INTERNAL_9d8789de_30_flash_fwd_hdim128_bf16_sm80_cu_9949e2e8_37494cuda3std3__419piecewise_constructE,@object
	.size		_ZN66_INTERNAL_9d8789de_30_flash_fwd_hdim128_bf16_sm80_cu_9949e2e8_37494cuda3std3__419piecewise_constructE,(_ZN66_INTERNAL_9d8789de_30_flash_fwd_hdim128_bf16_sm80_cu_9949e2e8_37494cuda3std3__45__cpo4cendE - _ZN66_INTERNAL_9d8789de_30_flash_fwd_hdim128_bf16_sm80_cu_9949e2e8_37494cuda3std3__419piecewise_constructE)
_ZN66_INTERNAL_9d8789de_30_flash_fwd_hdim128_bf16_sm80_cu_9949e2e8_37494cuda3std3__419piecewise_constructE:
	.zero		1
	.type		_ZN66_INTERNAL_9d8789de_30_flash_fwd_hdim128_bf16_sm80_cu_9949e2e8_37494cuda3std3__45__cpo4cendE,@object
	.size		_ZN66_INTERNAL_9d8789de_30_flash_fwd_hdim128_bf16_sm80_cu_9949e2e8_37494cuda3std3__45__cpo4cendE,(_ZN66_INTERNAL_9d8789de_30_flash_fwd_hdim128_bf16_sm80_cu_9949e2e8_37494cuda3std6ranges3__45__cpo4swapE - _ZN66_INTERNAL_9d8789de_30_flash_fwd_hdim128_bf16_sm80_cu_9949e2e8_37494cuda3std3__45__cpo4cendE)
_ZN66_INTERNAL_9d8789de_30_flash_fwd_hdim128_bf16_sm80_cu_9949e2e8_37494cuda3std3__45__cpo4cendE:
	.zero		1
	.type		_ZN66_INTERNAL_9d8789de_30_flash_fwd_hdim128_bf16_sm80_cu_9949e2e8_37494cuda3std6ranges3__45__cpo4swapE,@object
	.size		_ZN66_INTERNAL_9d8789de_30_flash_fwd_hdim128_bf16_sm80_cu_9949e2e8_37494cuda3std6ranges3__45__cpo4swapE,(.L_7 - _ZN66_INTERNAL_9d8789de_30_flash_fwd_hdim128_bf16_sm80_cu_9949e2e8_37494cuda3std6ranges3__45__cpo4swapE)
_ZN66_INTERNAL_9d8789de_30_flash_fwd_hdim128_bf16_sm80_cu_9949e2e8_37494cuda3std6ranges3__45__cpo4swapE:
	.zero		1
.L_7:


//--------------------- .nv.shared._ZN5flash16flash_fwd_kernelI23Flash_fwd_kernel_traitsILi128ELi128ELi64ELi4ELb0ELb0EN7cutlass10bfloat16_tE19Flash_kernel_traitsILi128ELi128ELi64ELi4ES3_EELb0ELb0ELb0ELb0ELb0ELb1ELb1ELb0EEEvNS_16Flash_fwd_paramsE --------------------------
	.section	.nv.shared._ZN5flash16flash_fwd_kernelI23Flash_fwd_kernel_traitsILi128ELi128ELi64ELi4ELb0ELb0EN7cutlass10bfloat16_tE19Flash_kernel_traitsILi128ELi128ELi64ELi4ES3_EELb0ELb0ELb0ELb0ELb0ELb1ELb1ELb0EEEvNS_16Flash_fwd_paramsE,"aw",@nobits
	.sectionflags	@""
	.align	16
	.zero		1024


//--------------------- .nv.shared._ZN5flash16flash_fwd_kernelI23Flash_fwd_kernel_traitsILi128ELi128ELi64ELi4ELb0ELb0EN7cutlass10bfloat16_tE19Flash_kernel_traitsILi128ELi128ELi64ELi4ES3_EELb0ELb0ELb0ELb0ELb1ELb1ELb0ELb0EEEvNS_16Flash_fwd_paramsE --------------------------
	.section	.nv.shared._ZN5flash16flash_fwd_kernelI23Flash_fwd_kernel_traitsILi128ELi128ELi64ELi4ELb0ELb0EN7cutlass10bfloat16_tE19Flash_kernel_traitsILi128ELi128ELi64ELi4ES3_EELb0ELb0ELb0ELb0ELb1ELb1ELb0ELb0EEEvNS_16Flash_fwd_paramsE,"aw",@nobits
	.sectionflags	@""
	.align	16
	.zero		1024


//--------------------- .nv.shared._ZN5flash16flash_fwd_kernelI23Flash_fwd_kernel_traitsILi128ELi128ELi64ELi4ELb0ELb0EN7cutlass10bfloat16_tE19Flash_kernel_traitsILi128ELi128ELi64ELi4ES3_EELb0ELb0ELb0ELb0ELb1ELb1ELb1ELb0EEEvNS_16Flash_fwd_paramsE --------------------------
	.section	.nv.shared._ZN5flash16flash_fwd_kernelI23Flash_fwd_kernel_traitsILi128ELi128ELi64ELi4ELb0ELb0EN7cutlass10bfloat16_tE19Flash_kernel_traitsILi128ELi128ELi64ELi4ES3_EELb0ELb0ELb0ELb0ELb1ELb1ELb1ELb0EEEvNS_16Flash_fwd_paramsE,"aw",@nobits
	.sectionflags	@""
	.align	16
	.zero		1024


//--------------------- .nv.shared._ZN5flash16flash_fwd_kernelI23Flash_fwd_kernel_traitsILi128ELi128ELi64ELi4ELb0ELb0EN7cutlass10bfloat16_tE19Flash_kernel_traitsILi128ELi128ELi64ELi4ES3_EELb0ELb0ELb0ELb0ELb0ELb0ELb0ELb0EEEvNS_16Flash_fwd_paramsE --------------------------
	.section	.nv.shared._ZN5flash16flash_fwd_kernelI23Flash_fwd_kernel_traitsILi128ELi128ELi64ELi4ELb0ELb0EN7cutlass10bfloat16_tE19Flash_kernel_traitsILi128ELi128ELi64ELi4ES3_EELb0ELb0ELb0ELb0ELb0ELb0ELb0ELb0EEEvNS_16Flash_fwd_paramsE,"aw",@nobits
	.sectionflags	@""
	.align	16
	.zero		1024


//--------------------- .nv.shared._ZN5flash16flash_fwd_kernelI23Flash_fwd_kernel_traitsILi128ELi128ELi64ELi4ELb0ELb0EN7cutlass10bfloat16_tE19Flash_kernel_traitsILi128ELi128ELi64ELi4ES3_EELb0ELb0ELb0ELb0ELb0ELb0ELb1ELb0EEEvNS_16Flash_fwd_paramsE --------------------------
	.section	.nv.shared._ZN5flash16flash_fwd_kernelI23Flash_fwd_kernel_traitsILi128ELi128ELi64ELi4ELb0ELb0EN7cutlass10bfloat16_tE19Flash_kernel_traitsILi128ELi128ELi64ELi4ES3_EELb0ELb0ELb0ELb0ELb0ELb0ELb1ELb0EEEvNS_16Flash_fwd_paramsE,"aw",@nobits
	.sectionflags	@""
	.align	16
	.zero		1024


//--------------------- .nv.shared._ZN5flash16flash_fwd_kernelI23Flash_fwd_kernel_traitsILi128ELi128ELi64ELi4ELb0ELb0EN7cutlass10bfloat16_tE19Flash_kernel_traitsILi128ELi128ELi64ELi4ES3_EELb0ELb0ELb0ELb1ELb0ELb0ELb0ELb0EEEvNS_16Flash_fwd_paramsE --------------------------
	.section	.nv.shared._ZN5flash16flash_fwd_kernelI23Flash_fwd_kernel_traitsILi128ELi128ELi64ELi4ELb0ELb0EN7cutlass10bfloat16_tE19Flash_kernel_traitsILi128ELi128ELi64ELi4ES3_EELb0ELb0ELb0ELb1ELb0ELb0ELb0ELb0EEEvNS_16Flash_fwd_paramsE,"aw",@nobits
	.sectionflags	@""
	.align	16
	.zero		1024


//--------------------- .nv.shared._ZN5flash16flash_fwd_kernelI23Flash_fwd_kernel_traitsILi128ELi128ELi64ELi4ELb0ELb0EN7cutlass10bfloat16_tE19Flash_kernel_traitsILi128ELi128ELi64ELi4ES3_EELb0ELb0ELb0ELb1ELb0ELb0ELb1ELb0EEEvNS_16Flash_fwd_paramsE --------------------------
	.section	.nv.shared._ZN5flash16flash_fwd_kernelI23Flash_fwd_kernel_traitsILi128ELi128ELi64ELi4ELb0ELb0EN7cutlass10bfloat16_tE19Flash_kernel_traitsILi128ELi128ELi64ELi4ES3_EELb0ELb0ELb0ELb1ELb0ELb0ELb1ELb0EEEvNS_16Flash_fwd_paramsE,"aw",@nobits
	.sectionflags	@""
	.align	16
	.zero		1024


//--------------------- .nv.shared._ZN5flash16flash_fwd_kernelI23Flash_fwd_kernel_traitsILi128ELi128ELi64ELi4ELb0ELb0EN7cutlass10bfloat16_tE19Flash_kernel_traitsILi128ELi128ELi64ELi4ES3_EELb0ELb0ELb1ELb0ELb0ELb1ELb0ELb0EEEvNS_16Flash_fwd_paramsE --------------------------
	.section	.nv.shared._ZN5flash16flash_fwd_kernelI23Flash_fwd_kernel_traitsILi128ELi128ELi64ELi4ELb0ELb0EN7cutlass10bfloat16_tE19Flash_kernel_traitsILi128ELi128ELi64ELi4ES3_EELb0ELb0ELb1ELb0ELb0ELb1ELb0ELb0EEEvNS_16Flash_fwd_paramsE,"aw",@nobits
	.sectionflags	@""
	.align	16
	.zero		1024


//--------------------- .nv.shared._ZN5flash16flash_fwd_kernelI23Flash_fwd_kernel_traitsILi128ELi128ELi64ELi4ELb0ELb0EN7cutlass10bfloat16_tE19Flash_kernel_traitsILi128ELi128ELi64ELi4ES3_EELb0ELb0ELb1ELb0ELb0ELb1ELb1ELb0EEEvNS_16Flash_fwd_paramsE --------------------------
	.section	.nv.shared._ZN5flash16flash_fwd_kernelI23Flash_fwd_kernel_traitsILi128ELi128ELi64ELi4ELb0ELb0EN7cutlass10bfloat16_tE19Flash_kernel_traitsILi128ELi128ELi64ELi4ES3_EELb0ELb0ELb1ELb0ELb0ELb1ELb1ELb0EEEvNS_16Flash_fwd_paramsE,"aw",@nobits
	.sectionflags	@""
	.align	16
	.zero		1024


//--------------------- .nv.shared._ZN5flash16flash_fwd_kernelI23Flash_fwd_kernel_traitsILi128ELi128ELi64ELi4ELb0ELb0EN7cutlass10bfloat16_tE19Flash_kernel_traitsILi128ELi128ELi64ELi4ES3_EELb0ELb0ELb1ELb0ELb0ELb0ELb0ELb0EEEvNS_16Flash_fwd_paramsE --------------------------
	.section	.nv.shared._ZN5flash16flash_fwd_kernelI23Flash_fwd_kernel_traitsILi128ELi128ELi64ELi4ELb0ELb0EN7cutlass10bfloat16_tE19Flash_kernel_traitsILi128ELi128ELi64ELi4ES3_EELb0ELb0ELb1ELb0ELb0ELb0ELb0ELb0EEEvNS_16Flash_fwd_paramsE,"aw",@nobits
	.sectionflags	@""
	.align	16
	.zero		1024


//--------------------- .nv.shared._ZN5flash16flash_fwd_kernelI23Flash_fwd_kernel_traitsILi128ELi128ELi64ELi4ELb0ELb0EN7cutlass10bfloat16_tE19Flash_kernel_traitsILi128ELi128ELi64ELi4ES3_EELb0ELb0ELb1ELb0ELb0ELb0ELb1ELb0EEEvNS_16Flash_fwd_paramsE --------------------------
	.section	.nv.shared._ZN5flash16flash_fwd_kernelI23Flash_fwd_kernel_traitsILi128ELi128ELi64ELi4ELb0ELb0EN7cutlass10bfloat16_tE19Flash_kernel_traitsILi128ELi128ELi64ELi4ES3_EELb0ELb0ELb1ELb0ELb0ELb0ELb1ELb0EEEvNS_16Flash_fwd_paramsE,"aw",@nobits
	.sectionflags	@""
	.align	16
	.zero		1024


//--------------------- .nv.shared._ZN5flash16flash_fwd_kernelI23Flash_fwd_kernel_traitsILi128ELi128ELi64ELi4ELb0ELb0EN7cutlass10bfloat16_tE19Flash_kernel_traitsILi128ELi128ELi64ELi4ES3_EELb0ELb0ELb1ELb1ELb0ELb0ELb0ELb0EEEvNS_16Flash_fwd_paramsE --------------------------
	.section	.nv.shared._ZN5flash16flash_fwd_kernelI23Flash_fwd_kernel_traitsILi128ELi128ELi64ELi4ELb0ELb0EN7cutlass10bfloat16_tE19Flash_kernel_traitsILi128ELi128ELi64ELi4ES3_EELb0ELb0ELb1ELb1ELb0ELb0ELb0ELb0EEEvNS_16Flash_fwd_paramsE,"aw",@nobits
	.sectionflags	@""
	.align	16
	.zero		1024


//--------------------- .nv.shared._ZN5flash16flash_fwd_kernelI23Flash_fwd_kernel_traitsILi128ELi128ELi64ELi4ELb0ELb0EN7cutlass10bfloat16_tE19Flash_kernel_traitsILi128ELi128ELi64ELi4ES3_EELb0ELb0ELb1ELb1ELb0ELb0ELb1ELb0EEEvNS_16Flash_fwd_paramsE --------------------------
	.section	.nv.shared._ZN5flash16flash_fwd_kernelI23Flash_fwd_kernel_traitsILi128ELi128ELi64ELi4ELb0ELb0EN7cutlass10bfloat16_tE19Flash_kernel_traitsILi128ELi128ELi64ELi4ES3_EELb0ELb0ELb1ELb1ELb0ELb0ELb1ELb0EEEvNS_16Flash_fwd_paramsE,"aw",@nobits
	.sectionflags	@""
	.align	16
	.zero		1024


//--------------------- .nv.shared._ZN5flash16flash_fwd_kernelI23Flash_fwd_kernel_traitsILi128ELi128ELi32ELi4ELb0ELb0EN7cutlass10bfloat16_tE19Flash_kernel_traitsILi128ELi128ELi32ELi4ES3_EELb0ELb0ELb0ELb0ELb0ELb1ELb0ELb0EEEvNS_16Flash_fwd_paramsE --------------------------
	.section	.nv.shared._ZN5flash16flash_fwd_kernelI23Flash_fwd_kernel_traitsILi128ELi128ELi32ELi4ELb0ELb0EN7cutlass10bfloat16_tE19Flash_kernel_traitsILi128ELi128ELi32ELi4ES3_EELb0ELb0ELb0ELb0ELb0ELb1ELb0ELb0EEEvNS_16Flash_fwd_paramsE,"aw",@nobits
	.sectionflags	@""
	.align	16
	.zero		1024


//--------------------- .nv.shared._ZN5flash16flash_fwd_kernelI23Flash_fwd_kernel_traitsILi128ELi128ELi32ELi4ELb0ELb0EN7cutlass10bfloat16_tE19Flash_kernel_traitsILi128ELi128ELi32ELi4ES3_EELb0ELb0ELb0ELb0ELb1ELb1ELb0ELb0EEEvNS_16Flash_fwd_paramsE --------------------------
	.section	.nv.shared._ZN5flash16flash_fwd_kernelI23Flash_fwd_kernel_traitsILi128ELi128ELi32ELi4ELb0ELb0EN7cutlass10bfloat16_tE19Flash_kernel_traitsILi128ELi128ELi32ELi4ES3_EELb0ELb0ELb0ELb0ELb1ELb1ELb0ELb0EEEvNS_16Flash_fwd_paramsE,"aw",@nobits
	.sectionflags	@""
	.align	16
	.zero		1024


//--------------------- .nv.shared._ZN5flash16flash_fwd_kernelI23Flash_fwd_kernel_traitsILi128ELi128ELi32ELi4ELb0ELb0EN7cutlass10bfloat16_tE19Flash_kernel_traitsILi128ELi128ELi32ELi4ES3_EELb0ELb0ELb0ELb0ELb0ELb0ELb0ELb0EEEvNS_16Flash_fwd_paramsE --------------------------
	.section	.nv.shared._ZN5flash16flash_fwd_kernelI23Flash_fwd_kernel_traitsILi128ELi128ELi32ELi4ELb0ELb0EN7cutlass10bfloat16_tE19Flash_kernel_traitsILi128ELi128ELi32ELi4ES3_EELb0ELb0ELb0ELb0ELb0ELb0ELb0ELb0EEEvNS_16Flash_fwd_paramsE,"aw",@nobits
	.sectionflags	@""
	.align	16
	.zero		1024


//--------------------- .nv.shared._ZN5flash16flash_fwd_kernelI23Flash_fwd_kernel_traitsILi128ELi128ELi32ELi4ELb0ELb0EN7cutlass10bfloat16_tE19Flash_kernel_traitsILi128ELi128ELi32ELi4ES3_EELb0ELb0ELb0ELb1ELb0ELb0ELb0ELb0EEEvNS_16Flash_fwd_paramsE --------------------------
	.section	.nv.shared._ZN5flash16flash_fwd_kernelI23Flash_fwd_kernel_traitsILi128ELi128ELi32ELi4ELb0ELb0EN7cutlass10bfloat16_tE19Flash_kernel_traitsILi128ELi128ELi32ELi4ES3_EELb0ELb0ELb0ELb1ELb0ELb0ELb0ELb0EEEvNS_16Flash_fwd_paramsE,"aw",@nobits
	.sectionflags	@""
	.align	16
	.zero		1024


//--------------------- .nv.shared._ZN5flash16flash_fwd_kernelI23Flash_fwd_kernel_traitsILi128ELi128ELi32ELi4ELb0ELb0EN7cutlass10bfloat16_tE19Flash_kernel_traitsILi128ELi128ELi32ELi4ES3_EELb0ELb0ELb1ELb0ELb0ELb1ELb0ELb0EEEvNS_16Flash_fwd_paramsE --------------------------
	.section	.nv.shared._ZN5flash16flash_fwd_kernelI23Flash_fwd_kernel_traitsILi128ELi128ELi32ELi4ELb0ELb0EN7cutlass10bfloat16_tE19Flash_kernel_traitsILi128ELi128ELi32ELi4ES3_EELb0ELb0ELb1ELb0ELb0ELb1ELb0ELb0EEEvNS_16Flash_fwd_paramsE,"aw",@nobits
	.sectionflags	@""
	.align	16
	.zero		1024


//--------------------- .nv.shared._ZN5flash16flash_fwd_kernelI23Flash_fwd_kernel_traitsILi128ELi128ELi32ELi4ELb0ELb0EN7cutlass10bfloat16_tE19Flash_kernel_traitsILi128ELi128ELi32ELi4ES3_EELb0ELb0ELb1ELb0ELb0ELb0ELb0ELb0EEEvNS_16Flash_fwd_paramsE --------------------------
	.section	.nv.shared._ZN5flash16flash_fwd_kernelI23Flash_fwd_kernel_traitsILi128ELi128ELi32ELi4ELb0ELb0EN7cutlass10bfloat16_tE19Flash_kernel_traitsILi128ELi128ELi32ELi4ES3_EELb0ELb0ELb1ELb0ELb0ELb0ELb0ELb0EEEvNS_16Flash_fwd_paramsE,"aw",@nobits
	.sectionflags	@""
	.align	16
	.zero		1024


//--------------------- .nv.shared._ZN5flash16flash_fwd_kernelI23Flash_fwd_kernel_traitsILi128ELi128ELi32ELi4ELb0ELb0EN7cutlass10bfloat16_tE19Flash_kernel_traitsILi128ELi128ELi32ELi4ES3_EELb0ELb0ELb1ELb1ELb0ELb0ELb0ELb0EEEvNS_16Flash_fwd_paramsE --------------------------
	.section	.nv.shared._ZN5flash16flash_fwd_kernelI23Flash_fwd_kernel_traitsILi128ELi128ELi32ELi4ELb0ELb0EN7cutlass10bfloat16_tE19Flash_kernel_traitsILi128ELi128ELi32ELi4ES3_EELb0ELb0ELb1ELb1ELb0ELb0ELb0ELb0EEEvNS_16Flash_fwd_paramsE,"aw",@nobits
	.sectionflags	@""
	.align	16
	.zero		1024


//--------------------- .nv.shared._ZN5flash16flash_fwd_kernelI23Flash_fwd_kernel_traitsILi128ELi128ELi32ELi4ELb0ELb0EN7cutlass10bfloat16_tE19Flash_kernel_traitsILi128ELi128ELi32ELi4ES3_EELb1ELb0ELb0ELb0ELb0ELb1ELb0ELb0EEEvNS_16Flash_fwd_paramsE --------------------------
	.section	.nv.shared._ZN5flash16flash_fwd_kernelI23Flash_fwd_kernel_traitsILi128ELi128ELi32ELi4ELb0ELb0EN7cutlass10bfloat16_tE19Flash_kernel_traitsILi128ELi128ELi32ELi4ES3_EELb1ELb0ELb0ELb0ELb0ELb1ELb0ELb0EEEvNS_16Flash_fwd_paramsE,"aw",@nobits
	.sectionflags	@""
	.align	16
	.zero		1024


//--------------------- .nv.shared._ZN5flash16flash_fwd_kernelI23Flash_fwd_kernel_traitsILi128ELi128ELi32ELi4ELb0ELb0EN7cutlass10bfloat16_tE19Flash_kernel_traitsILi128ELi128ELi32ELi4ES3_EELb0ELb0ELb0ELb0ELb0ELb1ELb1ELb0EEEvNS_16Flash_fwd_paramsE --------------------------
	.section	.nv.shared._ZN5flash16flash_fwd_kernelI23Flash_fwd_kernel_traitsILi128ELi128ELi32ELi4ELb0ELb0EN7cutlass10bfloat16_tE19Flash_kernel_traitsILi128ELi128ELi32ELi4ES3_EELb0ELb0ELb0ELb0ELb0ELb1ELb1ELb0EEEvNS_16Flash_fwd_paramsE,"aw",@nobits
	.sectionflags	@""
	.align	16
	.zero		1024


//--------------------- .nv.shared._ZN5flash16flash_fwd_kernelI23Flash_fwd_kernel_traitsILi128ELi128ELi32ELi4ELb0ELb0EN7cutlass10bfloat16_tE19Flash_kernel_traitsILi128ELi128ELi32ELi4ES3_EELb1ELb0ELb0ELb0ELb0ELb0ELb0ELb0EEEvNS_16Flash_fwd_paramsE --------------------------
	.section	.nv.shared._ZN5flash16flash_fwd_kernelI23Flash_fwd_kernel_traitsILi128ELi128ELi32ELi4ELb0ELb0EN7cutlass10bfloat16_tE19Flash_kernel_traitsILi128ELi128ELi32ELi4ES3_EELb1ELb0ELb0ELb0ELb0ELb0ELb0ELb0EEEvNS_16Flash_fwd_paramsE,"aw",@nobits
	.sectionflags	@""
	.align	16
	.zero		1024


//--------------------- .nv.shared._ZN5flash16flash_fwd_kernelI23Flash_fwd_kernel_traitsILi128ELi128ELi32ELi4ELb0ELb0EN7cutlass10bfloat16_tE19Flash_kernel_traitsILi128ELi128ELi32ELi4ES3_EELb1ELb0ELb1ELb0ELb0ELb0ELb0ELb0EEEvNS_16Flash_fwd_paramsE --------------------------
	.section	.nv.shared._ZN5flash16flash_fwd_kernelI23Flash_fwd_kernel_traitsILi128ELi128ELi32ELi4ELb0ELb0EN7cutlass10bfloat16_tE19Flash_kernel_traitsILi128ELi128ELi32ELi4ES3_EELb1ELb0ELb1ELb0ELb0ELb0ELb0ELb0EEEvNS_16Flash_fwd_paramsE,"aw",@nobits
	.sectionflags	@""
	.align	16
	.zero		1024


//--------------------- .nv.shared._ZN5flash16flash_fwd_kernelI23Flash_fwd_kernel_traitsILi128ELi128ELi32ELi4ELb0ELb0EN7cutlass10bfloat16_tE19Flash_kernel_traitsILi128ELi128ELi32ELi4ES3_EELb1ELb0ELb0ELb0ELb1ELb1ELb0ELb0EEEvNS_16Flash_fwd_paramsE --------------------------
	.section	.nv.shared._ZN5flash16flash_fwd_kernelI23Flash_fwd_kernel_traitsILi128ELi128ELi32ELi4ELb0ELb0EN7cutlass10bfloat16_tE19Flash_kernel_traitsILi128ELi128ELi32ELi4ES3_EELb1ELb0ELb0ELb0ELb1ELb1ELb0ELb0EEEvNS_16Flash_fwd_paramsE,"aw",@nobits
	.sectionflags	@""
	.align	16
	.zero		1024


//--------------------- .nv.shared._ZN5flash16flash_fwd_kernelI23Flash_fwd_kernel_traitsILi128ELi128ELi32ELi4ELb0ELb0EN7cutlass10bfloat16_tE19Flash_kernel_traitsILi128ELi128ELi32ELi4ES3_EELb0ELb0ELb0ELb0ELb1ELb1ELb1ELb0EEEvNS_16Flash_fwd_paramsE --------------------------
	.section	.nv.shared._ZN5flash16flash_fwd_kernelI23Flash_fwd_kernel_traitsILi128ELi128ELi32ELi4ELb0ELb0EN7cutlass10bfloat16_tE19Flash_kernel_traitsILi128ELi128ELi32ELi4ES3_EELb0ELb0ELb0ELb0ELb1ELb1ELb1ELb0EEEvNS_16Flash_fwd_paramsE,"aw",@nobits
	.sectionflags	@""
	.align	16
	.zero		1024


//--------------------- .nv.shared._ZN5flash16flash_fwd_kernelI23Flash_fwd_kernel_traitsILi128ELi128ELi32ELi4ELb0ELb0EN7cutlass10bfloat16_tE19Flash_kernel_traitsILi128ELi128ELi32ELi4ES3_EELb1ELb0ELb0ELb1ELb0ELb0ELb0ELb0EEEvNS_16Flash_fwd_paramsE --------------------------
	.section	.nv.shared._ZN5flash16flash_fwd_kernelI23Flash_fwd_kernel_traitsILi128ELi128ELi32ELi4ELb0ELb0EN7cutlass10bfloat16_tE19Flash_kernel_traitsILi128ELi128ELi32ELi4ES3_EELb1ELb0ELb0ELb1ELb0ELb0ELb0ELb0EEEvNS_16Flash_fwd_paramsE,"aw",@nobits
	.sectionflags	@""
	.align	16
	.zero		1024


//--------------------- .nv.shared._ZN5flash16flash_fwd_kernelI23Flash_fwd_kernel_traitsILi128ELi128ELi32ELi4ELb0ELb0EN7cutlass10bfloat16_tE19Flash_kernel_traitsILi128ELi128ELi32ELi4ES3_EELb1ELb0ELb0ELb0ELb0ELb0ELb0ELb1EEEvNS_16Flash_fwd_paramsE --------------------------
	.section	.nv.shared._ZN5flash16flash_fwd_kernelI23Flash_fwd_kernel_traitsILi128ELi128ELi32ELi4ELb0ELb0EN7cutlass10bfloat16_tE19Flash_kernel_traitsILi128ELi128ELi32ELi4ES3_EELb1ELb0ELb0ELb0ELb0ELb0ELb0ELb1EEEvNS_16Flash_fwd_paramsE,"aw",@nobits
	.sectionflags	@""
	.align	16
	.zero		1024


//--------------------- .nv.shared._ZN5flash16flash_fwd_kernelI23Flash_fwd_kernel_traitsILi128ELi128ELi32ELi4ELb0ELb0EN7cutlass10bfloat16_tE19Flash_kernel_traitsILi128ELi128ELi32ELi4ES3_EELb0ELb0ELb0ELb0ELb0ELb0ELb1ELb0EEEvNS_16Flash_fwd_paramsE --------------------------
	.section	.nv.shared._ZN5flash16flash_fwd_kernelI23Flash_fwd_kernel_traitsILi128ELi128ELi32ELi4ELb0ELb0EN7cutlass10bfloat16_tE19Flash_kernel_traitsILi128ELi128ELi32ELi4ES3_EELb0ELb0ELb0ELb0ELb0ELb0ELb1ELb0EEEvNS_16Flash_fwd_paramsE,"aw",@nobits
	.sectionflags	@""
	.align	16
	.zero		1024


//--------------------- .nv.shared._ZN5flash16flash_fwd_kernelI23Flash_fwd_kernel_traitsILi128ELi128ELi32ELi4ELb0ELb0EN7cutlass10bfloat16_tE19Flash_kernel_traitsILi128ELi128ELi32ELi4ES3_EELb1ELb0ELb0ELb1ELb0ELb0ELb0ELb1EEEvNS_16Flash_fwd_paramsE --------------------------
	.section	.nv.shared._ZN5flash16flash_fwd_kernelI23Flash_fwd_kernel_traitsILi128ELi128ELi32ELi4ELb0ELb0EN7cutlass10bfloat16_tE19Flash_kernel_traitsILi128ELi128ELi32ELi4ES3_EELb1ELb0ELb0ELb1ELb0ELb0ELb0ELb1EEEvNS_16Flash_fwd_paramsE,"aw",@nobits
	.sectionflags	@""
	.align	16
	.zero		1024


//--------------------- .nv.shared._ZN5flash16flash_fwd_kernelI23Flash_fwd_kernel_traitsILi128ELi128ELi32ELi4ELb0ELb0EN7cutlass10bfloat16_tE19Flash_kernel_traitsILi128ELi128ELi32ELi4ES3_EELb0ELb0ELb0ELb1ELb0ELb0ELb1ELb0EEEvNS_16Flash_fwd_paramsE --------------------------
	.section	.nv.shared._ZN5flash16flash_fwd_kernelI23Flash_fwd_kernel_traitsILi128ELi128ELi32ELi4ELb0ELb0EN7cutlass10bfloat16_tE19Flash_kernel_traitsILi128ELi128ELi32ELi4ES3_EELb0ELb0ELb0ELb1ELb0ELb0ELb1ELb0EEEvNS_16Flash_fwd_paramsE,"aw",@nobits
	.sectionflags	@""
	.align	16
	.zero		1024


//--------------------- .nv.shared._ZN5flash16flash_fwd_kernelI23Flash_fwd_kernel_traitsILi128ELi128ELi32ELi4ELb0ELb0EN7cutlass10bfloat16_tE19Flash_kernel_traitsILi128ELi128ELi32ELi4ES3_EELb1ELb0ELb1ELb0ELb0ELb1ELb0ELb0EEEvNS_16Flash_fwd_paramsE --------------------------
	.section	.nv.shared._ZN5flash16flash_fwd_kernelI23Flash_fwd_kernel_traitsILi128ELi128ELi32ELi4ELb0ELb0EN7cutlass10bfloat16_tE19Flash_kernel_traitsILi128ELi128ELi32ELi4ES3_EELb1ELb0ELb1ELb0ELb0ELb1ELb0ELb0EEEvNS_16Flash_fwd_paramsE,"aw",@nobits
	.sectionflags	@""
	.align	16
	.zero		1024


//--------------------- .nv.shared._ZN5flash16flash_fwd_kernelI23Flash_fwd_kernel_traitsILi128ELi128ELi32ELi4ELb0ELb0EN7cutlass10bfloat16_tE19Flash_kernel_traitsILi128ELi128ELi32ELi4ES3_EELb0ELb0ELb1ELb0ELb0ELb1ELb1ELb0EEEvNS_16Flash_fwd_paramsE --------------------------
	.section	.nv.shared._ZN5flash16flash_fwd_kernelI23Flash_fwd_kernel_traitsILi128ELi128ELi32ELi4ELb0ELb0EN7cutlass10bfloat16_tE19Flash_kernel_traitsILi128ELi128ELi32ELi4ES3_EELb0ELb0ELb1ELb0ELb0ELb1ELb1ELb0EEEvNS_16Flash_fwd_paramsE,"aw",@nobits
	.sectionflags	@""
	.align	16
	.zero		1024


//--------------------- .nv.shared._ZN5flash16flash_fwd_kernelI23Flash_fwd_kernel_traitsILi128ELi128ELi32ELi4ELb0ELb0EN7cutlass10bfloat16_tE19Flash_kernel_traitsILi128ELi128ELi32ELi4ES3_EELb1ELb0ELb1ELb1ELb0ELb0ELb0ELb0EEEvNS_16Flash_fwd_paramsE --------------------------
	.section	.nv.shared._ZN5flash16flash_fwd_kernelI23Flash_fwd_kernel_traitsILi128ELi128ELi32ELi4ELb0ELb0EN7cutlass10bfloat16_tE19Flash_kernel_traitsILi128ELi128ELi32ELi4ES3_EELb1ELb0ELb1ELb1ELb0ELb0ELb0ELb0EEEvNS_16Flash_fwd_paramsE,"aw",@nobits
	.sectionflags	@""
	.align	16
	.zero		1024


//--------------------- .nv.shared._ZN5flash16flash_fwd_kernelI23Flash_fwd_kernel_traitsILi128ELi128ELi32ELi4ELb0ELb0EN7cutlass10bfloat16_tE19Flash_kernel_traitsILi128ELi128ELi32ELi4ES3_EELb1ELb0ELb1ELb0ELb0ELb0ELb0ELb1EEEvNS_16Flash_fwd_paramsE --------------------------
	.section	.nv.shared._ZN5flash16flash_fwd_kernelI23Flash_fwd_kernel_traitsILi128ELi128ELi32ELi4ELb0ELb0EN7cutlass10bfloat16_tE19Flash_kernel_traitsILi128ELi128ELi32ELi4ES3_EELb1ELb0ELb1ELb0ELb0ELb0ELb0ELb1EEEvNS_16Flash_fwd_paramsE,"aw",@nobits
	.sectionflags	@""
	.align	16
	.zero		1024


//--------------------- .nv.shared._ZN5flash16flash_fwd_kernelI23Flash_fwd_kernel_traitsILi128ELi128ELi32ELi4ELb0ELb0EN7cutlass10bfloat16_tE19Flash_kernel_traitsILi128ELi128ELi32ELi4ES3_EELb0ELb0ELb1ELb0ELb0ELb0ELb1ELb0EEEvNS_16Flash_fwd_paramsE --------------------------
	.section	.nv.shared._ZN5flash16flash_fwd_kernelI23Flash_fwd_kernel_traitsILi128ELi128ELi32ELi4ELb0ELb0EN7cutlass10bfloat16_tE19Flash_kernel_traitsILi128ELi128ELi32ELi4ES3_EELb0ELb0ELb1ELb0ELb0ELb0ELb1ELb0EEEvNS_16Flash_fwd_paramsE,"aw",@nobits
	.sectionflags	@""
	.align	16
	.zero		1024


//--------------------- .nv.shared._ZN5flash16flash_fwd_kernelI23Flash_fwd_kernel_traitsILi128ELi128ELi32ELi4ELb0ELb0EN7cutlass10bfloat16_tE19Flash_kernel_traitsILi128ELi128ELi32ELi4ES3_EELb1ELb0ELb1ELb1ELb0ELb0ELb0ELb1EEEvNS_16Flash_fwd_paramsE --------------------------
	.section	.nv.shared._ZN5flash16flash_fwd_kernelI23Flash_fwd_kernel_traitsILi128ELi128ELi32ELi4ELb0ELb0EN7cutlass10bfloat16_tE19Flash_kernel_traitsILi128ELi128ELi32ELi4ES3_EELb1ELb0ELb1ELb1ELb0ELb0ELb0ELb1EEEvNS_16Flash_fwd_paramsE,"aw",@nobits
	.sectionflags	@""
	.align	16
	.zero		1024


//--------------------- .nv.shared._ZN5flash16flash_fwd_kernelI23Flash_fwd_kernel_traitsILi128ELi128ELi32ELi4ELb0ELb0EN7cutlass10bfloat16_tE19Flash_kernel_traitsILi128ELi128ELi32ELi4ES3_EELb0ELb0ELb1ELb1ELb0ELb0ELb1ELb0EEEvNS_16Flash_fwd_paramsE --------------------------
	.section	.nv.shared._ZN5flash16flash_fwd_kernelI23Flash_fwd_kernel_traitsILi128ELi128ELi32ELi4ELb0ELb0EN7cutlass10bfloat16_tE19Flash_kernel_traitsILi128ELi128ELi32ELi4ES3_EELb0ELb0ELb1ELb1ELb0ELb0ELb1ELb0EEEvNS_16Flash_fwd_paramsE,"aw",@nobits
	.sectionflags	@""
	.align	16
	.zero		1024


//--------------------- .nv.constant0._ZN5flash16flash_fwd_kernelI23Flash_fwd_kernel_traitsILi128ELi128ELi64ELi4ELb0ELb0EN7cutlass10bfloat16_tE19Flash_kernel_traitsILi128ELi128ELi64ELi4ES3_EELb0ELb0ELb0ELb0ELb0ELb1ELb0ELb0EEEvNS_16Flash_fwd_paramsE --------------------------
	.section	.nv.constant0._ZN5flash16flash_fwd_kernelI23Flash_fwd_kernel_traitsILi128ELi128ELi64ELi4ELb0ELb0EN7cutlass10bfloat16_tE19Flash_kernel_traitsILi128ELi128ELi64ELi4ES3_EELb0ELb0ELb0ELb0ELb0ELb1ELb0ELb0EEEvNS_16Flash_fwd_paramsE,"a",@progbits
	.sectionflags	@""
	.align	4
.nv.constant0._ZN5flash16flash_fwd_kernelI23Flash_fwd_kernel_traitsILi128ELi128ELi64ELi4ELb0ELb0EN7cutlass10bfloat16_tE19Flash_kernel_traitsILi128ELi128ELi64ELi4ES3_EELb0ELb0ELb0ELb0ELb0ELb1ELb0ELb0EEEvNS_16Flash_fwd_paramsE:
	.zero		992


//--------------------- .nv.constant0._ZN5flash16flash_fwd_kernelI23Flash_fwd_kernel_traitsILi128ELi128ELi64ELi4ELb0ELb0EN7cutlass10bfloat16_tE19Flash_kernel_traitsILi128ELi128ELi64ELi4ES3_EELb0ELb0ELb0ELb0ELb0ELb1ELb1ELb0EEEvNS_16Flash_fwd_paramsE --------------------------
	.section	.nv.constant0._ZN5flash16flash_fwd_kernelI23Flash_fwd_kernel_traitsILi128ELi128ELi64ELi4ELb0ELb0EN7cutlass10bfloat16_tE19Flash_kernel_traitsILi128ELi128ELi64ELi4ES3_EELb0ELb0ELb0ELb0ELb0ELb1ELb1ELb0EEEvNS_16Flash_fwd_paramsE,"a",@progbits
	.sectionflags	@""
	.align	4
.nv.constant0._ZN5flash16flash_fwd_kernelI23Flash_fwd_kernel_traitsILi128ELi128ELi64ELi4ELb0ELb0EN7cutlass10bfloat16_tE19Flash_kernel_traitsILi128ELi128ELi64ELi4ES3_EELb0ELb0ELb0ELb0ELb0ELb1ELb1ELb0EEEvNS_16Flash_fwd_paramsE:
	.zero		992


//--------------------- .nv.constant0._ZN5flash16flash_fwd_kernelI23Flash_fwd_kernel_traitsILi128ELi128ELi64ELi4ELb0ELb0EN7cutlass10bfloat16_tE19Flash_kernel_traitsILi128ELi128ELi64ELi4ES3_EELb0ELb0ELb0ELb0ELb1ELb1ELb0ELb0EEEvNS_16Flash_fwd_paramsE --------------------------
	.section	.nv.constant0._ZN5flash16flash_fwd_kernelI23Flash_fwd_kernel_traitsILi128ELi128ELi64ELi4ELb0ELb0EN7cutlass10bfloat16_tE19Flash_kernel_traitsILi128ELi128ELi64ELi4ES3_EELb0ELb0ELb0ELb0ELb1ELb1ELb0ELb0EEEvNS_16Flash_fwd_paramsE,"a",@progbits
	.sectionflags	@""
	.align	4
.nv.constant0._ZN5flash16flash_fwd_kernelI23Flash_fwd_kernel_traitsILi128ELi128ELi64ELi4ELb0ELb0EN7cutlass10bfloat16_tE19Flash_kernel_traitsILi128ELi128ELi64ELi4ES3_EELb0ELb0ELb0ELb0ELb1ELb1ELb0ELb0EEEvNS_16Flash_fwd_paramsE:
	.zero		992


//--------------------- .nv.constant0._ZN5flash16flash_fwd_kernelI23Flash_fwd_kernel_traitsILi128ELi128ELi64ELi4ELb0ELb0EN7cutlass10bfloat16_tE19Flash_kernel_traitsILi128ELi128ELi64ELi4ES3_EELb0ELb0ELb0ELb0ELb1ELb1ELb1ELb0EEEvNS_16Flash_fwd_paramsE --------------------------
	.section	.nv.constant0._ZN5flash16flash_fwd_kernelI23Flash_fwd_kernel_traitsILi128ELi128ELi64ELi4ELb0ELb0EN7cutlass10bfloat16_tE19Flash_kernel_traitsILi128ELi128ELi64ELi4ES3_EELb0ELb0ELb0ELb0ELb1ELb1ELb1ELb0EEEvNS_16Flash_fwd_paramsE,"a",@progbits
	.sectionflags	@""
	.align	4
.nv.constant0._ZN5flash16flash_fwd_kernelI23Flash_fwd_kernel_traitsILi128ELi128ELi64ELi4ELb0ELb0EN7cutlass10bfloat16_tE19Flash_kernel_traitsILi128ELi128ELi64ELi4ES3_EELb0ELb0ELb0ELb0ELb1ELb1ELb1ELb0EEEvNS_16Flash_fwd_paramsE:
	.zero		992


//--------------------- .nv.constant0._ZN5flash16flash_fwd_kernelI23Flash_fwd_kernel_traitsILi128ELi128ELi64ELi4ELb0ELb0EN7cutlass10bfloat16_tE19Flash_kernel_traitsILi128ELi128ELi64ELi4ES3_EELb0ELb0ELb0ELb0ELb0ELb0ELb0ELb0EEEvNS_16Flash_fwd_paramsE --------------------------
	.section	.nv.constant0._ZN5flash16flash_fwd_kernelI23Flash_fwd_kernel_traitsILi128ELi128ELi64ELi4ELb0ELb0EN7cutlass10bfloat16_tE19Flash_kernel_traitsILi128ELi128ELi64ELi4ES3_EELb0ELb0ELb0ELb0ELb0ELb0ELb0ELb0EEEvNS_16Flash_fwd_paramsE,"a",@progbits
	.sectionflags	@""
	.align	4
.nv.constant0._ZN5flash16flash_fwd_kernelI23Flash_fwd_kernel_traitsILi128ELi128ELi64ELi4ELb0ELb0EN7cutlass10bfloat16_tE19Flash_kernel_traitsILi128ELi128ELi64ELi4ES3_EELb0ELb0ELb0ELb0ELb0ELb0ELb0ELb0EEEvNS_16Flash_fwd_paramsE:
	.zero		992


//--------------------- .nv.constant0._ZN5flash16flash_fwd_kernelI23Flash_fwd_kernel_traitsILi128ELi128ELi64ELi4ELb0ELb0EN7cutlass10bfloat16_tE19Flash_kernel_traitsILi128ELi128ELi64ELi4ES3_EELb0ELb0ELb0ELb0ELb0ELb0ELb1ELb0EEEvNS_16Flash_fwd_paramsE --------------------------
	.section	.nv.constant0._ZN5flash16flash_fwd_kernelI23Flash_fwd_kernel_traitsILi128ELi128ELi64ELi4ELb0ELb0EN7cutlass10bfloat16_tE19Flash_kernel_traitsILi128ELi128ELi64ELi4ES3_EELb0ELb0ELb0ELb0ELb0ELb0ELb1ELb0EEEvNS_16Flash_fwd_paramsE,"a",@progbits
	.sectionflags	@""
	.align	4
.nv.constant0._ZN5flash16flash_fwd_kernelI23Flash_fwd_kernel_traitsILi128ELi128ELi64ELi4ELb0ELb0EN7cutlass10bfloat16_tE19Flash_kernel_traitsILi128ELi128ELi64ELi4ES3_EELb0ELb0ELb0ELb0ELb0ELb0ELb1ELb0EEEvNS_16Flash_fwd_paramsE:
	.zero		992


//--------------------- .nv.constant0._ZN5flash16flash_fwd_kernelI23Flash_fwd_kernel_traitsILi128ELi128ELi64ELi4ELb0ELb0EN7cutlass10bfloat16_tE19Flash_kernel_traitsILi128ELi128ELi64ELi4ES3_EELb0ELb0ELb0ELb1ELb0ELb0ELb0ELb0EEEvNS_16Flash_fwd_paramsE --------------------------
	.section	.nv.constant0._ZN5flash16flash_fwd_kernelI23Flash_fwd_kernel_traitsILi128ELi128ELi64ELi4ELb0ELb0EN7cutlass10bfloat16_tE19Flash_kernel_traitsILi128ELi128ELi64ELi4ES3_EELb0ELb0ELb0ELb1ELb0ELb0ELb0ELb0EEEvNS_16Flash_fwd_paramsE,"a",@progbits
	.sectionflags	@""
	.align	4
.nv.constant0._ZN5flash16flash_fwd_kernelI23Flash_fwd_kernel_traitsILi128ELi128ELi64ELi4ELb0ELb0EN7cutlass10bfloat16_tE19Flash_kernel_traitsILi128ELi128ELi64ELi4ES3_EELb0ELb0ELb0ELb1ELb0ELb0ELb0ELb0EEEvNS_16Flash_fwd_paramsE:
	.zero		992


//--------------------- .nv.constant0._ZN5flash16flash_fwd_kernelI23Flash_fwd_kernel_traitsILi128ELi128ELi64ELi4ELb0ELb0EN7cutlass10bfloat16_tE19Flash_kernel_traitsILi128ELi128ELi64ELi4ES3_EELb0ELb0ELb0ELb1ELb0ELb0ELb1ELb0EEEvNS_16Flash_fwd_paramsE --------------------------
	.section	.nv.constant0._ZN5flash16flash_fwd_kernelI23Flash_fwd_kernel_traitsILi128ELi128ELi64ELi4ELb0ELb0EN7cutlass10bfloat16_tE19Flash_kernel_traitsILi128ELi128ELi64ELi4ES3_EELb0ELb0ELb0ELb1ELb0ELb0ELb1ELb0EEEvNS_16Flash_fwd_paramsE,"a",@progbits
	.sectionflags	@""
	.align	4
.nv.constant0._ZN5flash16flash_fwd_kernelI23Flash_fwd_kernel_traitsILi128ELi128ELi64ELi4ELb0ELb0EN7cutlass10bfloat16_tE19Flash_kernel_traitsILi128ELi128ELi64ELi4ES3_EELb0ELb0ELb0ELb1ELb0ELb0ELb1ELb0EEEvNS_16Flash_fwd_paramsE:
	.zero		992


//--------------------- .nv.constant0._ZN5flash16flash_fwd_kernelI23Flash_fwd_kernel_traitsILi128ELi128ELi64ELi4ELb0ELb0EN7cutlass10bfloat16_tE19Flash_kernel_traitsILi128ELi128ELi64ELi4ES3_EELb0ELb0ELb1ELb0ELb0ELb1ELb0ELb0EEEvNS_16Flash_fwd_paramsE --------------------------
	.section	.nv.constant0._ZN5flash16flash_fwd_kernelI23Flash_fwd_kernel_traitsILi128ELi128ELi64ELi4ELb0ELb0EN7cutlass10bfloat16_tE19Flash_kernel_traitsILi128ELi128ELi64ELi4ES3_EELb0ELb0ELb1ELb0ELb0ELb1ELb0ELb0EEEvNS_16Flash_fwd_paramsE,"a",@progbits
	.sectionflags	@""
	.align	4
.nv.constant0._ZN5flash16flash_fwd_kernelI23Flash_fwd_kernel_traitsILi128ELi128ELi64ELi4ELb0ELb0EN7cutlass10bfloat16_tE19Flash_kernel_traitsILi128ELi128ELi64ELi4ES3_EELb0ELb0ELb1ELb0ELb0ELb1ELb0ELb0EEEvNS_16Flash_fwd_paramsE:
	.zero		992


//--------------------- .nv.constant0._ZN5flash16flash_fwd_kernelI23Flash_fwd_kernel_traitsILi128ELi128ELi64ELi4ELb0ELb0EN7cutlass10bfloat16_tE19Flash_kernel_traitsILi128ELi128ELi64ELi4ES3_EELb0ELb0ELb1ELb0ELb0ELb1ELb1ELb0EEEvNS_16Flash_fwd_paramsE --------------------------
	.section	.nv.constant0._ZN5flash16flash_fwd_kernelI23Flash_fwd_kernel_traitsILi128ELi128ELi64ELi4ELb0ELb0EN7cutlass10bfloat16_tE19Flash_kernel_traitsILi128ELi128ELi64ELi4ES3_EELb0ELb0ELb1ELb0ELb0ELb1ELb1ELb0EEEvNS_16Flash_fwd_paramsE,"a",@progbits
	.sectionflags	@""
	.align	4
.nv.constant0._ZN5flash16flash_fwd_kernelI23Flash_fwd_kernel_traitsILi128ELi128ELi64ELi4ELb0ELb0EN7cutlass10bfloat16_tE19Flash_kernel_traitsILi128ELi128ELi64ELi4ES3_EELb0ELb0ELb1ELb0ELb0ELb1ELb1ELb0EEEvNS_16Flash_fwd_paramsE:
	.zero		992


//--------------------- .nv.constant0._ZN5flash16flash_fwd_kernelI23Flash_fwd_kernel_traitsILi128ELi128ELi64ELi4ELb0ELb0EN7cutlass10bfloat16_tE19Flash_kernel_traitsILi128ELi128ELi64ELi4ES3_EELb0ELb0ELb1ELb0ELb0ELb0ELb0ELb0EEEvNS_16Flash_fwd_paramsE --------------------------
	.section	.nv.constant0._ZN5flash16flash_fwd_kernelI23Flash_fwd_kernel_traitsILi128ELi128ELi64ELi4ELb0ELb0EN7cutlass10bfloat16_tE19Flash_kernel_traitsILi128ELi128ELi64ELi4ES3_EELb0ELb0ELb1ELb0ELb0ELb0ELb0ELb0EEEvNS_16Flash_fwd_paramsE,"a",@progbits
	.sectionflags	@""
	.align	4
.nv.constant0._ZN5flash16flash_fwd_kernelI23Flash_fwd_kernel_traitsILi128ELi128ELi64ELi4ELb0ELb0EN7cutlass10bfloat16_tE19Flash_kernel_traitsILi128ELi128ELi64ELi4ES3_EELb0ELb0ELb1ELb0ELb0ELb0ELb0ELb0EEEvNS_16Flash_fwd_paramsE:
	.zero		992


//--------------------- .nv.constant0._ZN5flash16flash_fwd_kernelI23Flash_fwd_kernel_traitsILi128ELi128ELi64ELi4ELb0ELb0EN7cutlass10bfloat16_tE19Flash_kernel_traitsILi128ELi128ELi64ELi4ES3_EELb0ELb0ELb1ELb0ELb0ELb0ELb1ELb0EEEvNS_16Flash_fwd_paramsE --------------------------
	.section	.nv.constant0._ZN5flash16flash_fwd_kernelI23Flash_fwd_kernel_traitsILi128ELi128ELi64ELi4ELb0ELb0EN7cutlass10bfloat16_tE19Flash_kernel_traitsILi128ELi128ELi64ELi4ES3_EELb0ELb0ELb1ELb0ELb0ELb0ELb1ELb0EEEvNS_16Flash_fwd_paramsE,"a",@progbits
	.sectionflags	@""
	.align	4
.nv.constant0._ZN5flash16flash_fwd_kernelI23Flash_fwd_kernel_traitsILi128ELi128ELi64ELi4ELb0ELb0EN7cutlass10bfloat16_tE19Flash_kernel_traitsILi128ELi128ELi64ELi4ES3_EELb0ELb0ELb1ELb0ELb0ELb0ELb1ELb0EEEvNS_16Flash_fwd_paramsE:
	.zero		992


//--------------------- .nv.constant0._ZN5flash16flash_fwd_kernelI23Flash_fwd_kernel_traitsILi128ELi128ELi64ELi4ELb0ELb0EN7cutlass10bfloat16_tE19Flash_kernel_traitsILi128ELi128ELi64ELi4ES3_EELb0ELb0ELb1ELb1ELb0ELb0ELb0ELb0EEEvNS_16Flash_fwd_paramsE --------------------------
	.section	.nv.constant0._ZN5flash16flash_fwd_kernelI23Flash_fwd_kernel_traitsILi128ELi128ELi64ELi4ELb0ELb0EN7cutlass10bfloat16_tE19Flash_kernel_traitsILi128ELi128ELi64ELi4ES3_EELb0ELb0ELb1ELb1ELb0ELb0ELb0ELb0EEEvNS_16Flash_fwd_paramsE,"a",@progbits
	.sectionflags	@""
	.align	4
.nv.constant0._ZN5flash16flash_fwd_kernelI23Flash_fwd_kernel_traitsILi128ELi128ELi64ELi4ELb0ELb0EN7cutlass10bfloat16_tE19Flash_kernel_traitsILi128ELi128ELi64ELi4ES3_EELb0ELb0ELb1ELb1ELb0ELb0ELb0ELb0EEEvNS_16Flash_fwd_paramsE:
	.zero		992


//--------------------- .nv.constant0._ZN5flash16flash_fwd_kernelI23Flash_fwd_kernel_traitsILi128ELi128ELi64ELi4ELb0ELb0EN7cutlass10bfloat16_tE19Flash_kernel_traitsILi128ELi128ELi64ELi4ES3_EELb0ELb0ELb1ELb1ELb0ELb0ELb1ELb0EEEvNS_16Flash_fwd_paramsE --------------------------
	.section	.nv.constant0._ZN5flash16flash_fwd_kernelI23Flash_fwd_kernel_traitsILi128ELi128ELi64ELi4ELb0ELb0EN7cutlass10bfloat16_tE19Flash_kernel_traitsILi128ELi128ELi64ELi4ES3_EELb0ELb0ELb1ELb1ELb0ELb0ELb1ELb0EEEvNS_16Flash_fwd_paramsE,"a",@progbits
	.sectionflags	@""
	.align	4
.nv.constant0._ZN5flash16flash_fwd_kernelI23Flash_fwd_kernel_traitsILi128ELi128ELi64ELi4ELb0ELb0EN7cutlass10bfloat16_tE19Flash_kernel_traitsILi128ELi128ELi64ELi4ES3_EELb0ELb0ELb1ELb1ELb0ELb0ELb1ELb0EEEvNS_16Flash_fwd_paramsE:
	.zero		992


//--------------------- .nv.constant0._ZN5flash16flash_fwd_kernelI23Flash_fwd_kernel_traitsILi128ELi128ELi32ELi4ELb0ELb0EN7cutlass10bfloat16_tE19Flash_kernel_traitsILi128ELi128ELi32ELi4ES3_EELb0ELb0ELb0ELb0ELb0ELb1ELb0ELb0EEEvNS_16Flash_fwd_paramsE --------------------------
	.section	.nv.constant0._ZN5flash16flash_fwd_kernelI23Flash_fwd_kernel_traitsILi128ELi128ELi32ELi4ELb0ELb0EN7cutlass10bfloat16_tE19Flash_kernel_traitsILi128ELi128ELi32ELi4ES3_EELb0ELb0ELb0ELb0ELb0ELb1ELb0ELb0EEEvNS_16Flash_fwd_paramsE,"a",@progbits
	.sectionflags	@""
	.align	4
.nv.constant0._ZN5flash16flash_fwd_kernelI23Flash_fwd_kernel_traitsILi128ELi128ELi32ELi4ELb0ELb0EN7cutlass10bfloat16_tE19Flash_kernel_traitsILi128ELi128ELi32ELi4ES3_EELb0ELb0ELb0ELb0ELb0ELb1ELb0ELb0EEEvNS_16Flash_fwd_paramsE:
	.zero		992


//--------------------- .nv.constant0._ZN5flash16flash_fwd_kernelI23Flash_fwd_kernel_traitsILi128ELi128ELi32ELi4ELb0ELb0EN7cutlass10bfloat16_tE19Flash_kernel_traitsILi128ELi128ELi32ELi4ES3_EELb0ELb0ELb0ELb0ELb1ELb1ELb0ELb0EEEvNS_16Flash_fwd_paramsE --------------------------
	.section	.nv.constant0._ZN5flash16flash_fwd_kernelI23Flash_fwd_kernel_traitsILi128ELi128ELi32ELi4ELb0ELb0EN7cutlass10bfloat16_tE19Flash_kernel_traitsILi128ELi128ELi32ELi4ES3_EELb0ELb0ELb0ELb0ELb1ELb1ELb0ELb0EEEvNS_16Flash_fwd_paramsE,"a",@progbits
	.sectionflags	@""
	.align	4
.nv.constant0._ZN5flash16flash_fwd_kernelI23Flash_fwd_kernel_traitsILi128ELi128ELi32ELi4ELb0ELb0EN7cutlass10bfloat16_tE19Flash_kernel_traitsILi128ELi128ELi32ELi4ES3_EELb0ELb0ELb0ELb0ELb1ELb1ELb0ELb0EEEvNS_16Flash_fwd_paramsE:
	.zero		992


//--------------------- .nv.constant0._ZN5flash16flash_fwd_kernelI23Flash_fwd_kernel_traitsILi128ELi128ELi32ELi4ELb0ELb0EN7cutlass10bfloat16_tE19Flash_kernel_traitsILi128ELi128ELi32ELi4ES3_EELb0ELb0ELb0ELb0ELb0ELb0ELb0ELb0EEEvNS_16Flash_fwd_paramsE --------------------------
	.section	.nv.constant0._ZN5flash16flash_fwd_kernelI23Flash_fwd_kernel_traitsILi128ELi128ELi32ELi4ELb0ELb0EN7cutlass10bfloat16_tE19Flash_kernel_traitsILi128ELi128ELi32ELi4ES3_EELb0ELb0ELb0ELb0ELb0ELb0ELb0ELb0EEEvNS_16Flash_fwd_paramsE,"a",@progbits
	.sectionflags	@""
	.align	4
.nv.constant0._ZN5flash16flash_fwd_kernelI23Flash_fwd_kernel_traitsILi128ELi128ELi32ELi4ELb0ELb0EN7cutlass10bfloat16_tE19Flash_kernel_traitsILi128ELi128ELi32ELi4ES3_EELb0ELb0ELb0ELb0ELb0ELb0ELb0ELb0EEEvNS_16Flash_fwd_paramsE:
	.zero		992


//--------------------- .nv.constant0._ZN5flash16flash_fwd_kernelI23Flash_fwd_kernel_traitsILi128ELi128ELi32ELi4ELb0ELb0EN7cutlass10bfloat16_tE19Flash_kernel_traitsILi128ELi128ELi32ELi4ES3_EELb0ELb0ELb0ELb1ELb0ELb0ELb0ELb0EEEvNS_16Flash_fwd_paramsE --------------------------
	.section	.nv.constant0._ZN5flash16flash_fwd_kernelI23Flash_fwd_kernel_traitsILi128ELi128ELi32ELi4ELb0ELb0EN7cutlass10bfloat16_tE19Flash_kernel_traitsILi128ELi128ELi32ELi4ES3_EELb0ELb0ELb0ELb1ELb0ELb0ELb0ELb0EEEvNS_16Flash_fwd_paramsE,"a",@progbits
	.sectionflags	@""
	.align	4
.nv.constant0._ZN5flash16flash_fwd_kernelI23Flash_fwd_kernel_traitsILi128ELi128ELi32ELi4ELb0ELb0EN7cutlass10bfloat16_tE19Flash_kernel_traitsILi128ELi128ELi32ELi4ES3_EELb0ELb0ELb0ELb1ELb0ELb0ELb0ELb0EEEvNS_16Flash_fwd_paramsE:
	.zero		992


//--------------------- .nv.constant0._ZN5flash16flash_fwd_kernelI23Flash_fwd_kernel_traitsILi128ELi128ELi32ELi4ELb0ELb0EN7cutlass10bfloat16_tE19Flash_kernel_traitsILi128ELi128ELi32ELi4ES3_EELb0ELb0ELb1ELb0ELb0ELb1ELb0ELb0EEEvNS_16Flash_fwd_paramsE --------------------------
	.section	.nv.constant0._ZN5flash16flash_fwd_kernelI23Flash_fwd_kernel_traitsILi128ELi128ELi32ELi4ELb0ELb0EN7cutlass10bfloat16_tE19Flash_kernel_traitsILi128ELi128ELi32ELi4ES3_EELb0ELb0ELb1ELb0ELb0ELb1ELb0ELb0EEEvNS_16Flash_fwd_paramsE,"a",@progbits
	.sectionflags	@""
	.align	4
.nv.constant0._ZN5flash16flash_fwd_kernelI23Flash_fwd_kernel_traitsILi128ELi128ELi32ELi4ELb0ELb0EN7cutlass10bfloat16_tE19Flash_kernel_traitsILi128ELi128ELi32ELi4ES3_EELb0ELb0ELb1ELb0ELb0ELb1ELb0ELb0EEEvNS_16Flash_fwd_paramsE:
	.zero		992


//--------------------- .nv.constant0._ZN5flash16flash_fwd_kernelI23Flash_fwd_kernel_traitsILi128ELi128ELi32ELi4ELb0ELb0EN7cutlass10bfloat16_tE19Flash_kernel_traitsILi128ELi128ELi32ELi4ES3_EELb0ELb0ELb1ELb0ELb0ELb0ELb0ELb0EEEvNS_16Flash_fwd_paramsE --------------------------
	.section	.nv.constant0._ZN5flash16flash_fwd_kernelI23Flash_fwd_kernel_traitsILi128ELi128ELi32ELi4ELb0ELb0EN7cutlass10bfloat16_tE19Flash_kernel_traitsILi128ELi128ELi32ELi4ES3_EELb0ELb0ELb1ELb0ELb0ELb0ELb0ELb0EEEvNS_16Flash_fwd_paramsE,"a",@progbits
	.sectionflags	@""
	.align	4
.nv.constant0._ZN5flash16flash_fwd_kernelI23Flash_fwd_kernel_traitsILi128ELi128ELi32ELi4ELb0ELb0EN7cutlass10bfloat16_tE19Flash_kernel_traitsILi128ELi128ELi32ELi4ES3_EELb0ELb0ELb1ELb0ELb0ELb0ELb0ELb0EEEvNS_16Flash_fwd_paramsE:
	.zero		992


//--------------------- .nv.constant0._ZN5flash16flash_fwd_kernelI23Flash_fwd_kernel_traitsILi128ELi128ELi32ELi4ELb0ELb0EN7cutlass10bfloat16_tE19Flash_kernel_traitsILi128ELi128ELi32ELi4ES3_EELb0ELb0ELb1ELb1ELb0ELb0ELb0ELb0EEEvNS_16Flash_fwd_paramsE --------------------------
	.section	.nv.constant0._ZN5flash16flash_fwd_kernelI23Flash_fwd_kernel_traitsILi128ELi128ELi32ELi4ELb0ELb0EN7cutlass10bfloat16_tE19Flash_kernel_traitsILi128ELi128ELi32ELi4ES3_EELb0ELb0ELb1ELb1ELb0ELb0ELb0ELb0EEEvNS_16Flash_fwd_paramsE,"a",@progbits
	.sectionflags	@""
	.align	4
.nv.constant0._ZN5flash16flash_fwd_kernelI23Flash_fwd_kernel_traitsILi128ELi128ELi32ELi4ELb0ELb0EN7cutlass10bfloat16_tE19Flash_kernel_traitsILi128ELi128ELi32ELi4ES3_EELb0ELb0ELb1ELb1ELb0ELb0ELb0ELb0EEEvNS_16Flash_fwd_paramsE:
	.zero		992


//--------------------- .nv.constant0._ZN5flash16flash_fwd_kernelI23Flash_fwd_kernel_traitsILi128ELi128ELi32ELi4ELb0ELb0EN7cutlass10bfloat16_tE19Flash_kernel_traitsILi128ELi128ELi32ELi4ES3_EELb1ELb0ELb0ELb0ELb0ELb1ELb0ELb0EEEvNS_16Flash_fwd_paramsE --------------------------
	.section	.nv.constant0._ZN5flash16flash_fwd_kernelI23Flash_fwd_kernel_traitsILi128ELi128ELi32ELi4ELb0ELb0EN7cutlass10bfloat16_tE19Flash_kernel_traitsILi128ELi128ELi32ELi4ES3_EELb1ELb0ELb0ELb0ELb0ELb1ELb0ELb0EEEvNS_16Flash_fwd_paramsE,"a",@progbits
	.sectionflags	@""
	.align	4
.nv.constant0._ZN5flash16flash_fwd_kernelI23Flash_fwd_kernel_traitsILi128ELi128ELi32ELi4ELb0ELb0EN7cutlass10bfloat16_tE19Flash_kernel_traitsILi128ELi128ELi32ELi4ES3_EELb1ELb0ELb0ELb0ELb0ELb1ELb0ELb0EEEvNS_16Flash_fwd_paramsE:
	.zero		992


//--------------------- .nv.constant0._ZN5flash16flash_fwd_kernelI23Flash_fwd_kernel_traitsILi128ELi128ELi32ELi4ELb0ELb0EN7cutlass10bfloat16_tE19Flash_kernel_traitsILi128ELi128ELi32ELi4ES3_EELb0ELb0ELb0ELb0ELb0ELb1ELb1ELb0EEEvNS_16Flash_fwd_paramsE --------------------------
	.section	.nv.constant0._ZN5flash16flash_fwd_kernelI23Flash_fwd_kernel_traitsILi128ELi128ELi32ELi4ELb0ELb0EN7cutlass10bfloat16_tE19Flash_kernel_traitsILi128ELi128ELi32ELi4ES3_EELb0ELb0ELb0ELb0ELb0ELb1ELb1ELb0EEEvNS_16Flash_fwd_paramsE,"a",@progbits
	.sectionflags	@""
	.align	4
.nv.constant0._ZN5flash16flash_fwd_kernelI23Flash_fwd_kernel_traitsILi128ELi128ELi32ELi4ELb0ELb0EN7cutlass10bfloat16_tE19Flash_kernel_traitsILi128ELi128ELi32ELi4ES3_EELb0ELb0ELb0ELb0ELb0ELb1ELb1ELb0EEEvNS_16Flash_fwd_paramsE:
	.zero		992


//--------------------- .nv.constant0._ZN5flash16flash_fwd_kernelI23Flash_fwd_kernel_traitsILi128ELi128ELi32ELi4ELb0ELb0EN7cutlass10bfloat16_tE19Flash_kernel_traitsILi128ELi128ELi32ELi4ES3_EELb1ELb0ELb0ELb0ELb0ELb0ELb0ELb0EEEvNS_16Flash_fwd_paramsE --------------------------
	.section	.nv.constant0._ZN5flash16flash_fwd_kernelI23Flash_fwd_kernel_traitsILi128ELi128ELi32ELi4ELb0ELb0EN7cutlass10bfloat16_tE19Flash_kernel_traitsILi128ELi128ELi32ELi4ES3_EELb1ELb0ELb0ELb0ELb0ELb0ELb0ELb0EEEvNS_16Flash_fwd_paramsE,"a",@progbits
	.sectionflags	@""
	.align	4
.nv.constant0._ZN5flash16flash_fwd_kernelI23Flash_fwd_kernel_traitsILi128ELi128ELi32ELi4ELb0ELb0EN7cutlass10bfloat16_tE19Flash_kernel_traitsILi128ELi128ELi32ELi4ES3_EELb1ELb0ELb0ELb0ELb0ELb0ELb0ELb0EEEvNS_16Flash_fwd_paramsE:
	.zero		992


//--------------------- .nv.constant0._ZN5flash16flash_fwd_kernelI23Flash_fwd_kernel_traitsILi128ELi128ELi32ELi4ELb0ELb0EN7cutlass10bfloat16_tE19Flash_kernel_traitsILi128ELi128ELi32ELi4ES3_EELb1ELb0ELb1ELb0ELb0ELb0ELb0ELb0EEEvNS_16Flash_fwd_paramsE --------------------------
	.section	.nv.constant0._ZN5flash16flash_fwd_kernelI23Flash_fwd_kernel_traitsILi128ELi128ELi32ELi4ELb0ELb0EN7cutlass10bfloat16_tE19Flash_kernel_traitsILi128ELi128ELi32ELi4ES3_EELb1ELb0ELb1ELb0ELb0ELb0ELb0ELb0EEEvNS_16Flash_fwd_paramsE,"a",@progbits
	.sectionflags	@""
	.align	4
.nv.constant0._ZN5flash16flash_fwd_kernelI23Flash_fwd_kernel_traitsILi128ELi128ELi32ELi4ELb0ELb0EN7cutlass10bfloat16_tE19Flash_kernel_traitsILi128ELi128ELi32ELi4ES3_EELb1ELb0ELb1ELb0ELb0ELb0ELb0ELb0EEEvNS_16Flash_fwd_paramsE:
	.zero		992


//--------------------- .nv.constant0._ZN5flash16flash_fwd_kernelI23Flash_fwd_kernel_traitsILi128ELi128ELi32ELi4ELb0ELb0EN7cutlass10bfloat16_tE19Flash_kernel_traitsILi128ELi128ELi32ELi4ES3_EELb1ELb0ELb0ELb0ELb1ELb1ELb0ELb0EEEvNS_16Flash_fwd_paramsE --------------------------
	.section	.nv.constant0._ZN5flash16flash_fwd_kernelI23Flash_fwd_kernel_traitsILi128ELi128ELi32ELi4ELb0ELb0EN7cutlass10bfloat16_tE19Flash_kernel_traitsILi128ELi128ELi32ELi4ES3_EELb1ELb0ELb0ELb0ELb1ELb1ELb0ELb0EEEvNS_16Flash_fwd_paramsE,"a",@progbits
	.sectionflags	@""
	.align	4
.nv.constant0._ZN5flash16flash_fwd_kernelI23Flash_fwd_kernel_traitsILi128ELi128ELi32ELi4ELb0ELb0EN7cutlass10bfloat16_tE19Flash_kernel_traitsILi128ELi128ELi32ELi4ES3_EELb1ELb0ELb0ELb0ELb1ELb1ELb0ELb0EEEvNS_16Flash_fwd_paramsE:
	.zero		992


//--------------------- .nv.constant0._ZN5flash16flash_fwd_kernelI23Flash_fwd_kernel_traitsILi128ELi128ELi32ELi4ELb0ELb0EN7cutlass10bfloat16_tE19Flash_kernel_traitsILi128ELi128ELi32ELi4ES3_EELb0ELb0ELb0ELb0ELb1ELb1ELb1ELb0EEEvNS_16Flash_fwd_paramsE --------------------------
	.section	.nv.constant0._ZN5flash16flash_fwd_kernelI23Flash_fwd_kernel_traitsILi128ELi128ELi32ELi4ELb0ELb0EN7cutlass10bfloat16_tE19Flash_kernel_traitsILi128ELi128ELi32ELi4ES3_EELb0ELb0ELb0ELb0ELb1ELb1ELb1ELb0EEEvNS_16Flash_fwd_paramsE,"a",@progbits
	.sectionflags	@""
	.align	4
.nv.constant0._ZN5flash16flash_fwd_kernelI23Flash_fwd_kernel_traitsILi128ELi128ELi32ELi4ELb0ELb0EN7cutlass10bfloat16_tE19Flash_kernel_traitsILi128ELi128ELi32ELi4ES3_EELb0ELb0ELb0ELb0ELb1ELb1ELb1ELb0EEEvNS_16Flash_fwd_paramsE:
	.zero		992


//--------------------- .nv.constant0._ZN5flash16flash_fwd_kernelI23Flash_fwd_kernel_traitsILi128ELi128ELi32ELi4ELb0ELb0EN7cutlass10bfloat16_tE19Flash_kernel_traitsILi128ELi128ELi32ELi4ES3_EELb1ELb0ELb0ELb1ELb0ELb0ELb0ELb0EEEvNS_16Flash_fwd_paramsE --------------------------
	.section	.nv.constant0._ZN5flash16flash_fwd_kernelI23Flash_fwd_kernel_traitsILi128ELi128ELi32ELi4ELb0ELb0EN7cutlass10bfloat16_tE19Flash_kernel_traitsILi128ELi128ELi32ELi4ES3_EELb1ELb0ELb0ELb1ELb0ELb0ELb0ELb0EEEvNS_16Flash_fwd_paramsE,"a",@progbits
	.sectionflags	@""
	.align	4
.nv.constant0._ZN5flash16flash_fwd_kernelI23Flash_fwd_kernel_traitsILi128ELi128ELi32ELi4ELb0ELb0EN7cutlass10bfloat16_tE19Flash_kernel_traitsILi128ELi128ELi32ELi4ES3_EELb1ELb0ELb0ELb1ELb0ELb0ELb0ELb0EEEvNS_16Flash_fwd_paramsE:
	.zero		992


//--------------------- .nv.constant0._ZN5flash16flash_fwd_kernelI23Flash_fwd_kernel_traitsILi128ELi128ELi32ELi4ELb0ELb0EN7cutlass10bfloat16_tE19Flash_kernel_traitsILi128ELi128ELi32ELi4ES3_EELb1ELb0ELb0ELb0ELb0ELb0ELb0ELb1EEEvNS_16Flash_fwd_paramsE --------------------------
	.section	.nv.constant0._ZN5flash16flash_fwd_kernelI23Flash_fwd_kernel_traitsILi128ELi128ELi32ELi4ELb0ELb0EN7cutlass10bfloat16_tE19Flash_kernel_traitsILi128ELi128ELi32ELi4ES3_EELb1ELb0ELb0ELb0ELb0ELb0ELb0ELb1EEEvNS_16Flash_fwd_paramsE,"a",@progbits
	.sectionflags	@""
	.align	4
.nv.constant0._ZN5flash16flash_fwd_kernelI23Flash_fwd_kernel_traitsILi128ELi128ELi32ELi4ELb0ELb0EN7cutlass10bfloat16_tE19Flash_kernel_traitsILi128ELi128ELi32ELi4ES3_EELb1ELb0ELb0ELb0ELb0ELb0ELb0ELb1EEEvNS_16Flash_fwd_paramsE:
	.zero		992


//--------------------- .nv.constant0._ZN5flash16flash_fwd_kernelI23Flash_fwd_kernel_traitsILi128ELi128ELi32ELi4ELb0ELb0EN7cutlass10bfloat16_tE19Flash_kernel_traitsILi128ELi128ELi32ELi4ES3_EELb0ELb0ELb0ELb0ELb0ELb0ELb1ELb0EEEvNS_16Flash_fwd_paramsE --------------------------
	.section	.nv.constant0._ZN5flash16flash_fwd_kernelI23Flash_fwd_kernel_traitsILi128ELi128ELi32ELi4ELb0ELb0EN7cutlass10bfloat16_tE19Flash_kernel_traitsILi128ELi128ELi32ELi4ES3_EELb0ELb0ELb0ELb0ELb0ELb0ELb1ELb0EEEvNS_16Flash_fwd_paramsE,"a",@progbits
	.sectionflags	@""
	.align	4
.nv.constant0._ZN5flash16flash_fwd_kernelI23Flash_fwd_kernel_traitsILi128ELi128ELi32ELi4ELb0ELb0EN7cutlass10bfloat16_tE19Flash_kernel_traitsILi128ELi128ELi32ELi4ES3_EELb0ELb0ELb0ELb0ELb0ELb0ELb1ELb0EEEvNS_16Flash_fwd_paramsE:
	.zero		992


//--------------------- .nv.constant0._ZN5flash16flash_fwd_kernelI23Flash_fwd_kernel_traitsILi128ELi128ELi32ELi4ELb0ELb0EN7cutlass10bfloat16_tE19Flash_kernel_traitsILi128ELi128ELi32ELi4ES3_EELb1ELb0ELb0ELb1ELb0ELb0ELb0ELb1EEEvNS_16Flash_fwd_paramsE --------------------------
	.section	.nv.constant0._ZN5flash16flash_fwd_kernelI23Flash_fwd_kernel_traitsILi128ELi128ELi32ELi4ELb0ELb0EN7cutlass10bfloat16_tE19Flash_kernel_traitsILi128ELi128ELi32ELi4ES3_EELb1ELb0ELb0ELb1ELb0ELb0ELb0ELb1EEEvNS_16Flash_fwd_paramsE,"a",@progbits
	.sectionflags	@""
	.align	4
.nv.constant0._ZN5flash16flash_fwd_kernelI23Flash_fwd_kernel_traitsILi128ELi128ELi32ELi4ELb0ELb0EN7cutlass10bfloat16_tE19Flash_kernel_traitsILi128ELi128ELi32ELi4ES3_EELb1ELb0ELb0ELb1ELb0ELb0ELb0ELb1EEEvNS_16Flash_fwd_paramsE:
	.zero		992


//--------------------- .nv.constant0._ZN5flash16flash_fwd_kernelI23Flash_fwd_kernel_traitsILi128ELi128ELi32ELi4ELb0ELb0EN7cutlass10bfloat16_tE19Flash_kernel_traitsILi128ELi128ELi32ELi4ES3_EELb0ELb0ELb0ELb1ELb0ELb0ELb1ELb0EEEvNS_16Flash_fwd_paramsE --------------------------
	.section	.nv.constant0._ZN5flash16flash_fwd_kernelI23Flash_fwd_kernel_traitsILi128ELi128ELi32ELi4ELb0ELb0EN7cutlass10bfloat16_tE19Flash_kernel_traitsILi128ELi128ELi32ELi4ES3_EELb0ELb0ELb0ELb1ELb0ELb0ELb1ELb0EEEvNS_16Flash_fwd_paramsE,"a",@progbits
	.sectionflags	@""
	.align	4
.nv.constant0._ZN5flash16flash_fwd_kernelI23Flash_fwd_kernel_traitsILi128ELi128ELi32ELi4ELb0ELb0EN7cutlass10bfloat16_tE19Flash_kernel_traitsILi128ELi128ELi32ELi4ES3_EELb0ELb0ELb0ELb1ELb0ELb0ELb1ELb0EEEvNS_16Flash_fwd_paramsE:
	.zero		992


//--------------------- .nv.constant0._ZN5flash16flash_fwd_kernelI23Flash_fwd_kernel_traitsILi128ELi128ELi32ELi4ELb0ELb0EN7cutlass10bfloat16_tE19Flash_kernel_traitsILi128ELi128ELi32ELi4ES3_EELb1ELb0ELb1ELb0ELb0ELb1ELb0ELb0EEEvNS_16Flash_fwd_paramsE --------------------------
	.section	.nv.constant0._ZN5flash16flash_fwd_kernelI23Flash_fwd_kernel_traitsILi128ELi128ELi32ELi4ELb0ELb0EN7cutlass10bfloat16_tE19Flash_kernel_traitsILi128ELi128ELi32ELi4ES3_EELb1ELb0ELb1ELb0ELb0ELb1ELb0ELb0EEEvNS_16Flash_fwd_paramsE,"a",@progbits
	.sectionflags	@""
	.align	4
.nv.constant0._ZN5flash16flash_fwd_kernelI23Flash_fwd_kernel_traitsILi128ELi128ELi32ELi4ELb0ELb0EN7cutlass10bfloat16_tE19Flash_kernel_traitsILi128ELi128ELi32ELi4ES3_EELb1ELb0ELb1ELb0ELb0ELb1ELb0ELb0EEEvNS_16Flash_fwd_paramsE:
	.zero		992


//--------------------- .nv.constant0._ZN5flash16flash_fwd_kernelI23Flash_fwd_kernel_traitsILi128ELi128ELi32ELi4ELb0ELb0EN7cutlass10bfloat16_tE19Flash_kernel_traitsILi128ELi128ELi32ELi4ES3_EELb0ELb0ELb1ELb0ELb0ELb1ELb1ELb0EEEvNS_16Flash_fwd_paramsE --------------------------
	.section	.nv.constant0._ZN5flash16flash_fwd_kernelI23Flash_fwd_kernel_traitsILi128ELi128ELi32ELi4ELb0ELb0EN7cutlass10bfloat16_tE19Flash_kernel_traitsILi128ELi128ELi32ELi4ES3_EELb0ELb0ELb1ELb0ELb0ELb1ELb1ELb0EEEvNS_16Flash_fwd_paramsE,"a",@progbits
	.sectionflags	@""
	.align	4
.nv.constant0._ZN5flash16flash_fwd_kernelI23Flash_fwd_kernel_traitsILi128ELi128ELi32ELi4ELb0ELb0EN7cutlass10bfloat16_tE19Flash_kernel_traitsILi128ELi128ELi32ELi4ES3_EELb0ELb0ELb1ELb0ELb0ELb1ELb1ELb0EEEvNS_16Flash_fwd_paramsE:
	.zero		992


//--------------------- .nv.constant0._ZN5flash16flash_fwd_kernelI23Flash_fwd_kernel_traitsILi128ELi128ELi32ELi4ELb0ELb0EN7cutlass10bfloat16_tE19Flash_kernel_traitsILi128ELi128ELi32ELi4ES3_EELb1ELb0ELb1ELb1ELb0ELb0ELb0ELb0EEEvNS_16Flash_fwd_paramsE --------------------------
	.section	.nv.constant0._ZN5flash16flash_fwd_kernelI23Flash_fwd_kernel_traitsILi128ELi128ELi32ELi4ELb0ELb0EN7cutlass10bfloat16_tE19Flash_kernel_traitsILi128ELi128ELi32ELi4ES3_EELb1ELb0ELb1ELb1ELb0ELb0ELb0ELb0EEEvNS_16Flash_fwd_paramsE,"a",@progbits
	.sectionflags	@""
	.align	4
.nv.constant0._ZN5flash16flash_fwd_kernelI23Flash_fwd_kernel_traitsILi128ELi128ELi32ELi4ELb0ELb0EN7cutlass10bfloat16_tE19Flash_kernel_traitsILi128ELi128ELi32ELi4ES3_EELb1ELb0ELb1ELb1ELb0ELb0ELb0ELb0EEEvNS_16Flash_fwd_paramsE:
	.zero		992


//--------------------- .nv.constant0._ZN5flash16flash_fwd_kernelI23Flash_fwd_kernel_traitsILi128ELi128ELi32ELi4ELb0ELb0EN7cutlass10bfloat16_tE19Flash_kernel_traitsILi128ELi128ELi32ELi4ES3_EELb1ELb0ELb1ELb0ELb0ELb0ELb0ELb1EEEvNS_16Flash_fwd_paramsE --------------------------
	.section	.nv.constant0._ZN5flash16flash_fwd_kernelI23Flash_fwd_kernel_traitsILi128ELi128ELi32ELi4ELb0ELb0EN7cutlass10bfloat16_tE19Flash_kernel_traitsILi128ELi128ELi32ELi4ES3_EELb1ELb0ELb1ELb0ELb0ELb0ELb0ELb1EEEvNS_16Flash_fwd_paramsE,"a",@progbits
	.sectionflags	@""
	.align	4
.nv.constant0._ZN5flash16flash_fwd_kernelI23Flash_fwd_kernel_traitsILi128ELi128ELi32ELi4ELb0ELb0EN7cutlass10bfloat16_tE19Flash_kernel_traitsILi128ELi128ELi32ELi4ES3_EELb1ELb0ELb1ELb0ELb0ELb0ELb0ELb1EEEvNS_16Flash_fwd_paramsE:
	.zero		992


//--------------------- .nv.constant0._ZN5flash16flash_fwd_kernelI23Flash_fwd_kernel_traitsILi128ELi128ELi32ELi4ELb0ELb0EN7cutlass10bfloat16_tE19Flash_kernel_traitsILi128ELi128ELi32ELi4ES3_EELb0ELb0ELb1ELb0ELb0ELb0ELb1ELb0EEEvNS_16Flash_fwd_paramsE --------------------------
	.section	.nv.constant0._ZN5flash16flash_fwd_kernelI23Flash_fwd_kernel_traitsILi128ELi128ELi32ELi4ELb0ELb0EN7cutlass10bfloat16_tE19Flash_kernel_traitsILi128ELi128ELi32ELi4ES3_EELb0ELb0ELb1ELb0ELb0ELb0ELb1ELb0EEEvNS_16Flash_fwd_paramsE,"a",@progbits
	.sectionflags	@""
	.align	4
.nv.constant0._ZN5flash16flash_fwd_kernelI23Flash_fwd_kernel_traitsILi128ELi128ELi32ELi4ELb0ELb0EN7cutlass10bfloat16_tE19Flash_kernel_traitsILi128ELi128ELi32ELi4ES3_EELb0ELb0ELb1ELb0ELb0ELb0ELb1ELb0EEEvNS_16Flash_fwd_paramsE:
	.zero		992


//--------------------- .nv.constant0._ZN5flash16flash_fwd_kernelI23Flash_fwd_kernel_traitsILi128ELi128ELi32ELi4ELb0ELb0EN7cutlass10bfloat16_tE19Flash_kernel_traitsILi128ELi128ELi32ELi4ES3_EELb1ELb0ELb1ELb1ELb0ELb0ELb0ELb1EEEvNS_16Flash_fwd_paramsE --------------------------
	.section	.nv.constant0._ZN5flash16flash_fwd_kernelI23Flash_fwd_kernel_traitsILi128ELi128ELi32ELi4ELb0ELb0EN7cutlass10bfloat16_tE19Flash_kernel_traitsILi128ELi128ELi32ELi4ES3_EELb1ELb0ELb1ELb1ELb0ELb0ELb0ELb1EEEvNS_16Flash_fwd_paramsE,"a",@progbits
	.sectionflags	@""
	.align	4
.nv.constant0._ZN5flash16flash_fwd_kernelI23Flash_fwd_kernel_traitsILi128ELi128ELi32ELi4ELb0ELb0EN7cutlass10bfloat16_tE19Flash_kernel_traitsILi128ELi128ELi32ELi4ES3_EELb1ELb0ELb1ELb1ELb0ELb0ELb0ELb1EEEvNS_16Flash_fwd_paramsE:
	.zero		992


//--------------------- .nv.constant0._ZN5flash16flash_fwd_kernelI23Flash_fwd_kernel_traitsILi128ELi128ELi32ELi4ELb0ELb0EN7cutlass10bfloat16_tE19Flash_kernel_traitsILi128ELi128ELi32ELi4ES3_EELb0ELb0ELb1ELb1ELb0ELb0ELb1ELb0EEEvNS_16Flash_fwd_paramsE --------------------------
	.section	.nv.constant0._ZN5flash16flash_fwd_kernelI23Flash_fwd_kernel_traitsILi128ELi128ELi32ELi4ELb0ELb0EN7cutlass10bfloat16_tE19Flash_kernel_traitsILi128ELi128ELi32ELi4ES3_EELb0ELb0ELb1ELb1ELb0ELb0ELb1ELb0EEEvNS_16Flash_fwd_paramsE,"a",@progbits
	.sectionflags	@""
	.align	4
.nv.constant0._ZN5flash16flash_fwd_kernelI23Flash_fwd_kernel_traitsILi128ELi128ELi32ELi4ELb0ELb0EN7cutlass10bfloat16_tE19Flash_kernel_traitsILi128ELi128ELi32ELi4ES3_EELb0ELb0ELb1ELb1ELb0ELb0ELb1ELb0EEEvNS_16Flash_fwd_paramsE:
	.zero		992


//--------------------- SYMBOLS --------------------------

	.type		.nv.reservedSmem.offset0,@object
	.size		.nv.reservedSmem.offset0,0x4
